// Copyright (c) 2024, Jay Shah, Ganesh Bikshandi, Ying Zhang, Vijay Thakkar, Pradeep Ramani, Tri Dao.
// Splitting the different template instantiations to different files to speed up compilation.
// This file is auto-generated. See "generate_kernels.py"

#include "flash_fwd_hdim64_256_bf16_paged_sm90.cu"
#include "flash_fwd_hdim64_512_bf16_paged_sm90.cu"
#include "flash_fwd_hdim192_128_bf16_paged_sm90.cu"

// ===== COMPILED SASS (sm_90a) =====

	.target	sm_90a

	.elftype	@"ET_EXEC"


//--------------------- .note.nv.tkinfo           --------------------------
	.section	.note.nv.tkinfo,"",@"SHT_NOTE"
	.sectionflags	@"SHF_NOTE_NV_TKINFO"
	.tkinfo
        /*0018*/ 	.word	0x00000002
        /*0030*/ 	.string	""
        /*0030*/ 	.string	"ptxas"
        /*0030*/ 	.string	"Cuda compilation tools, release 13.0, V13.0.88"
        /*0030*/ 	.string	"Build cuda_13.0.r13.0/compiler.36424714_0"
        /*0030*/ 	.string	"-arch sm_90a -m 64 "



//--------------------- .note.nv.cuinfo           --------------------------
	.section	.note.nv.cuinfo,"",@"SHT_NOTE"
	.sectionflags	@"SHF_NOTE_NV_CUINFO"
        /*0018*/ 	.short	0x0002
        /*001a*/ 	.short	0x005a
        /*001c*/ 	.short	0x0082
	.zero		2


//--------------------- .nv.info                  --------------------------
	.section	.nv.info,"",@"SHT_CUDA_INFO"
	.align	4


	//----- nvinfo : EIATTR_REGCOUNT
	.align		4
        /*0000*/ 	.byte	0x04, 0x2f
        /*0002*/ 	.short	(.L_32 - .L_31)
	.align		4
.L_31:
        /*0004*/ 	.word	index@(_ZN7cutlass13device_kernelIN5flash11enable_sm90INS1_16FlashAttnFwdSm90INS1_25CollectiveMainloopFwdSm90ILi2EN4cute5tupleIJNS5_1CILi1EEES8_S8_EEENS6_IJNS7_ILi128EEENS7_ILi96EEENS7_ILi64EEEEEELi256ENS_10bfloat16_tEfNS_4arch4Sm90ELb1ELb0ELb0ELb1ELb1ELb1ELb1ELb1ELb0ELb1ELb0ELb0EEENS1_21CollectiveEpilogueFwdINS6_IJSA_NS7_ILi256EEESB_EEES9_SE_SG_Li256ELb1ELb1ELb0ELb0EEENS1_36VarlenDynamicPersistentTileSchedulerILi128ELi96ELi256ELi128ELb0ELb1ELb1ELb1ELb1ELb1EEEEEEEEEvNT_6ParamsE)
        /*0008*/ 	.word	0x000000a8


	//----- nvinfo : EIATTR_FRAME_SIZE
	.align		4
.L_32:
        /*000c*/ 	.byte	0x04, 0x11
        /*000e*/ 	.short	(.L_34 - .L_33)
	.align		4
.L_33:
        /*0010*/ 	.word	index@(_ZN7cutlass13device_kernelIN5flash11enable_sm90INS1_16FlashAttnFwdSm90INS1_25CollectiveMainloopFwdSm90ILi2EN4cute5tupleIJNS5_1CILi1EEES8_S8_EEENS6_IJNS7_ILi128EEENS7_ILi96EEENS7_ILi64EEEEEELi256ENS_10bfloat16_tEfNS_4arch4Sm90ELb1ELb0ELb0ELb1ELb1ELb1ELb1ELb1ELb0ELb1ELb0ELb0EEENS1_21CollectiveEpilogueFwdINS6_IJSA_NS7_ILi256EEESB_EEES9_SE_SG_Li256ELb1ELb1ELb0ELb0EEENS1_36VarlenDynamicPersistentTileSchedulerILi128ELi96ELi256ELi128ELb0ELb1ELb1ELb1ELb1ELb1EEEEEEEEEvNT_6ParamsE)
        /*0014*/ 	.word	0x000000c0


	//----- nvinfo : EIATTR_REGCOUNT
	.align		4
.L_34:
        /*0018*/ 	.byte	0x04, 0x2f
        /*001a*/ 	.short	(.L_36 - .L_35)
	.align		4
.L_35:
        /*001c*/ 	.word	index@(_ZN7cutlass13device_kernelIN5flash11enable_sm90INS1_16FlashAttnFwdSm90INS1_25CollectiveMainloopFwdSm90ILi2EN4cute5tupleIJNS5_1CILi1EEES8_S8_EEENS6_IJNS7_ILi128EEENS7_ILi96EEENS7_ILi64EEEEEELi256ENS_10bfloat16_tEfNS_4arch4Sm90ELb1ELb0ELb0ELb1ELb1ELb0ELb1ELb1ELb0ELb1ELb0ELb0EEENS1_21CollectiveEpilogueFwdINS6_IJSA_NS7_ILi256EEESB_EEES9_SE_SG_Li256ELb1ELb1ELb0ELb0EEENS1_36VarlenDynamicPersistentTileSchedulerILi128ELi96ELi256ELi128ELb0ELb1ELb1ELb1ELb1ELb1EEEEEEEEEvNT_6ParamsE)
        /*0020*/ 	.word	0x000000a8


	//----- nvinfo : EIATTR_FRAME_SIZE
	.align		4
.L_36:
        /*0024*/ 	.byte	0x04, 0x11
        /*0026*/ 	.short	(.L_38 - .L_37)
	.align		4
.L_37:
        /*0028*/ 	.word	index@(_ZN7cutlass13device_kernelIN5flash11enable_sm90INS1_16FlashAttnFwdSm90INS1_25CollectiveMainloopFwdSm90ILi2EN4cute5tupleIJNS5_1CILi1EEES8_S8_EEENS6_IJNS7_ILi128EEENS7_ILi96EEENS7_ILi64EEEEEELi256ENS_10bfloat16_tEfNS_4arch4Sm90ELb1ELb0ELb0ELb1ELb1ELb0ELb1ELb1ELb0ELb1ELb0ELb0EEENS1_21CollectiveEpilogueFwdINS6_IJSA_NS7_ILi256EEESB_EEES9_SE_SG_Li256ELb1ELb1ELb0ELb0EEENS1_36VarlenDynamicPersistentTileSchedulerILi128ELi96ELi256ELi128ELb0ELb1ELb1ELb1ELb1ELb1EEEEEEEEEvNT_6ParamsE)
        /*002c*/ 	.word	0x00000028


	//----- nvinfo : EIATTR_REGCOUNT
	.align		4
.L_38:
        /*0030*/ 	.byte	0x04, 0x2f
        /*0032*/ 	.short	(.L_40 - .L_39)
	.align		4
.L_39:
        /*0034*/ 	.word	index@(_ZN7cutlass13device_kernelIN5flash11enable_sm90INS1_16FlashAttnFwdSm90INS1_25CollectiveMainloopFwdSm90ILi2EN4cute5tupleIJNS5_1CILi1EEES8_S8_EEENS6_IJNS7_ILi128EEENS7_ILi96EEENS7_ILi64EEEEEELi256ENS_10bfloat16_tEfNS_4arch4Sm90ELb1ELb0ELb0ELb1ELb1ELb1ELb0ELb1ELb0ELb1ELb0ELb0EEENS1_21CollectiveEpilogueFwdINS6_IJSA_NS7_ILi256EEESB_EEES9_SE_SG_Li256ELb1ELb1ELb0ELb0EEENS1_36VarlenDynamicPersistentTileSchedulerILi128ELi96ELi256ELi128ELb0ELb1ELb1ELb1ELb1ELb1EEEEEEEEEvNT_6ParamsE)
        /*0038*/ 	.word	0x000000a8


	//----- nvinfo : EIATTR_FRAME_SIZE
	.align		4
.L_40:
        /*003c*/ 	.byte	0x04, 0x11
        /*003e*/ 	.short	(.L_42 - .L_41)
	.align		4
.L_41:
        /*0040*/ 	.word	index@(_ZN7cutlass13device_kernelIN5flash11enable_sm90INS1_16FlashAttnFwdSm90INS1_25CollectiveMainloopFwdSm90ILi2EN4cute5tupleIJNS5_1CILi1EEES8_S8_EEENS6_IJNS7_ILi128EEENS7_ILi96EEENS7_ILi64EEEEEELi256ENS_10bfloat16_tEfNS_4arch4Sm90ELb1ELb0ELb0ELb1ELb1ELb1ELb0ELb1ELb0ELb1ELb0ELb0EEENS1_21CollectiveEpilogueFwdINS6_IJSA_NS7_ILi256EEESB_EEES9_SE_SG_Li256ELb1ELb1ELb0ELb0EEENS1_36VarlenDynamicPersistentTileSchedulerILi128ELi96ELi256ELi128ELb0ELb1ELb1ELb1ELb1ELb1EEEEEEEEEvNT_6ParamsE)
        /*0044*/ 	.word	0x00000058


	//----- nvinfo : EIATTR_REGCOUNT
	.align		4
.L_42:
        /*0048*/ 	.byte	0x04, 0x2f
        /*004a*/ 	.short	(.L_44 - .L_43)
	.align		4
.L_43:
        /*004c*/ 	.word	index@(_ZN7cutlass13device_kernelIN5flash11enable_sm90INS1_16FlashAttnFwdSm90INS1_25CollectiveMainloopFwdSm90ILi2EN4cute5tupleIJNS5_1CILi1EEES8_S8_EEENS6_IJNS7_ILi128EEENS7_ILi96EEENS7_ILi64EEEEEELi256ENS_10bfloat16_tEfNS_4arch4Sm90ELb1ELb0ELb0ELb1ELb1ELb0ELb0ELb1ELb0ELb1ELb0ELb0EEENS1_21CollectiveEpilogueFwdINS6_IJSA_NS7_ILi256EEESB_EEES9_SE_SG_Li256ELb1ELb1ELb0ELb0EEENS1_36VarlenDynamicPersistentTileSchedulerILi128ELi96ELi256ELi128ELb0ELb1ELb1ELb1ELb1ELb1EEEEEEEEEvNT_6ParamsE)
        /*0050*/ 	.word	0x000000a8


	//----- nvinfo : EIATTR_FRAME_SIZE
	.align		4
.L_44:
        /*0054*/ 	.byte	0x04, 0x11
        /*0056*/ 	.short	(.L_46 - .L_45)
	.align		4
.L_45:
        /*0058*/ 	.word	index@(_ZN7cutlass13device_kernelIN5flash11enable_sm90INS1_16FlashAttnFwdSm90INS1_25CollectiveMainloopFwdSm90ILi2EN4cute5tupleIJNS5_1CILi1EEES8_S8_EEENS6_IJNS7_ILi128EEENS7_ILi96EEENS7_ILi64EEEEEELi256ENS_10bfloat16_tEfNS_4arch4Sm90ELb1ELb0ELb0ELb1ELb1ELb0ELb0ELb1ELb0ELb1ELb0ELb0EEENS1_21CollectiveEpilogueFwdINS6_IJSA_NS7_ILi256EEESB_EEES9_SE_SG_Li256ELb1ELb1ELb0ELb0EEENS1_36VarlenDynamicPersistentTileSchedulerILi128ELi96ELi256ELi128ELb0ELb1ELb1ELb1ELb1ELb1EEEEEEEEEvNT_6ParamsE)
        /*005c*/ 	.word	0x00000028


	//----- nvinfo : EIATTR_REGCOUNT
	.align		4
.L_46:
        /*0060*/ 	.byte	0x04, 0x2f
        /*0062*/ 	.short	(.L_48 - .L_47)
	.align		4
.L_47:
        /*0064*/ 	.word	index@(_ZN7cutlass13device_kernelIN5flash11enable_sm90INS1_16FlashAttnFwdSm90INS1_25CollectiveMainloopFwdSm90ILi2EN4cute5tupleIJNS5_1CILi1EEES8_S8_EEENS6_IJNS7_ILi128EEENS7_ILi96EEENS7_ILi64EEEEEELi256ENS_10bfloat16_tEfNS_4arch4Sm90ELb1ELb0ELb0ELb0ELb1ELb0ELb1ELb1ELb0ELb1ELb0ELb0EEENS1_21CollectiveEpilogueFwdINS6_IJSA_NS7_ILi256EEESB_EEES9_SE_SG_Li256ELb0ELb1ELb0ELb0EEENS1_30DynamicPersistentTileSchedulerILi256ELi128ELb0ELb1ELb1EEEEEEEEEvNT_6ParamsE)
        /*0068*/ 	.word	0x000000a8


	//----- nvinfo : EIATTR_FRAME_SIZE
	.align		4
.L_48:
        /*006c*/ 	.byte	0x04, 0x11
        /*006e*/ 	.short	(.L_50 - .L_49)
	.align		4
.L_49:
        /*0070*/ 	.word	index@(_ZN7cutlass13device_kernelIN5flash11enable_sm90INS1_16FlashAttnFwdSm90INS1_25CollectiveMainloopFwdSm90ILi2EN4cute5tupleIJNS5_1CILi1EEES8_S8_EEENS6_IJNS7_ILi128EEENS7_ILi96EEENS7_ILi64EEEEEELi256ENS_10bfloat16_tEfNS_4arch4Sm90ELb1ELb0ELb0ELb0ELb1ELb0ELb1ELb1ELb0ELb1ELb0ELb0EEENS1_21CollectiveEpilogueFwdINS6_IJSA_NS7_ILi256EEESB_EEES9_SE_SG_Li256ELb0ELb1ELb0ELb0EEENS1_30DynamicPersistentTileSchedulerILi256ELi128ELb0ELb1ELb1EEEEEEEEEvNT_6ParamsE)
        /*0074*/ 	.word	0x00000010


	//----- nvinfo : EIATTR_REGCOUNT
	.align		4
.L_50:
        /*0078*/ 	.byte	0x04, 0x2f
        /*007a*/ 	.short	(.L_52 - .L_51)
	.align		4
.L_51:
        /*007c*/ 	.word	index@(_ZN7cutlass13device_kernelIN5flash11enable_sm90INS1_16FlashAttnFwdSm90INS1_25CollectiveMainloopFwdSm90ILi2EN4cute5tupleIJNS5_1CILi1EEES8_S8_EEENS6_IJNS7_ILi128EEENS7_ILi96EEENS7_ILi64EEEEEELi256ENS_10bfloat16_tEfNS_4arch4Sm90ELb1ELb0ELb0ELb0ELb1ELb0ELb0ELb1ELb0ELb1ELb0ELb0EEENS1_21CollectiveEpilogueFwdINS6_IJSA_NS7_ILi256EEESB_EEES9_SE_SG_Li256ELb0ELb1ELb0ELb0EEENS1_30DynamicPersistentTileSchedulerILi256ELi128ELb0ELb1ELb1EEEEEEEEEvNT_6ParamsE)
        /*0080*/ 	.word	0x000000a8


	//----- nvinfo : EIATTR_FRAME_SIZE
	.align		4
.L_52:
        /*0084*/ 	.byte	0x04, 0x11
        /*0086*/ 	.short	(.L_54 - .L_53)
	.align		4
.L_53:
        /*0088*/ 	.word	index@(_ZN7cutlass13device_kernelIN5flash11enable_sm90INS1_16FlashAttnFwdSm90INS1_25CollectiveMainloopFwdSm90ILi2EN4cute5tupleIJNS5_1CILi1EEES8_S8_EEENS6_IJNS7_ILi128EEENS7_ILi96EEENS7_ILi64EEEEEELi256ENS_10bfloat16_tEfNS_4arch4Sm90ELb1ELb0ELb0ELb0ELb1ELb0ELb0ELb1ELb0ELb1ELb0ELb0EEENS1_21CollectiveEpilogueFwdINS6_IJSA_NS7_ILi256EEESB_EEES9_SE_SG_Li256ELb0ELb1ELb0ELb0EEENS1_30DynamicPersistentTileSchedulerILi256ELi128ELb0ELb1ELb1EEEEEEEEEvNT_6ParamsE)
        /*008c*/ 	.word	0x00000008


	//----- nvinfo : EIATTR_REGCOUNT
	.align		4
.L_54:
        /*0090*/ 	.byte	0x04, 0x2f
        /*0092*/ 	.short	(.L_56 - .L_55)
	.align		4
.L_55:
        /*0094*/ 	.word	index@(_ZN7cutlass13device_kernelIN5flash11enable_sm90INS1_16FlashAttnFwdSm90INS1_25CollectiveMainloopFwdSm90ILi2EN4cute5tupleIJNS5_1CILi1EEES8_S8_EEENS6_IJNS7_ILi128EEENS7_ILi96EEENS7_ILi64EEEEEELi256ENS_10bfloat16_tEfNS_4arch4Sm90ELb0ELb1ELb0ELb1ELb1ELb1ELb1ELb1ELb0ELb1ELb0ELb0EEENS1_21CollectiveEpilogueFwdINS6_IJSA_NS7_ILi256EEESB_EEES9_SE_SG_Li256ELb1ELb1ELb0ELb0EEENS1_36VarlenDynamicPersistentTileSchedulerILi128ELi96ELi256ELi128ELb0ELb1ELb1ELb1ELb0ELb1EEEEEEEEEvNT_6ParamsE)
        /*0098*/ 	.word	0x000000a8


	//----- nvinfo : EIATTR_FRAME_SIZE
	.align		4
.L_56:
        /*009c*/ 	.byte	0x04, 0x11
        /*009e*/ 	.short	(.L_58 - .L_57)
	.align		4
.L_57:
        /*00a0*/ 	.word	index@($_ZN7cutlass13device_kernelIN5flash11enable_sm90INS1_16FlashAttnFwdSm90INS1_25CollectiveMainloopFwdSm90ILi2EN4cute5tupleIJNS5_1CILi1EEES8_S8_EEENS6_IJNS7_ILi128EEENS7_ILi96EEENS7_ILi64EEEEEELi256ENS_10bfloat16_tEfNS_4arch4Sm90ELb0ELb1ELb0ELb1ELb1ELb1ELb1ELb1ELb0ELb1ELb0ELb0EEENS1_21CollectiveEpilogueFwdINS6_IJSA_NS7_ILi256EEESB_EEES9_SE_SG_Li256ELb1ELb1ELb0ELb0EEENS1_36VarlenDynamicPersistentTileSchedulerILi128ELi96ELi256ELi128ELb0ELb1ELb1ELb1ELb0ELb1EEEEEEEEEvNT_6ParamsE$_ZZN5flash25CollectiveMainloopFwdSm90ILi2EN4cute5tupleIJNS1_1CILi1EEES4_S4_EEENS2_IJNS3_ILi128EEENS3_ILi96EEENS3_ILi64EEEEEELi256EN7cutlass10bfloat16_tEfNSA_4arch4Sm90ELb0ELb1ELb0ELb1ELb1ELb1ELb1ELb1ELb0ELb1ELb0ELb0EE3mmaINS_16FlashAttnFwdSm90ISE_NS_21CollectiveEpilogueFwdINS2_IJS6_NS3_ILi256EEES7_EEES5_SB_SD_Li256ELb1ELb1ELb0ELb0EEENS_36VarlenDynamicPersistentTileSchedulerILi128ELi96ELi256ELi128ELb0ELb1ELb1ELb1ELb0ELb1EEEE13SharedStorageENS1_6TensorINS1_11ArrayEngineIfLm128EEENS1_6LayoutINS2_IJNS2_IJNS3_ILi2EEEST_NS3_ILi32EEEEEES4_S4_EEENS2_IJNS2_IJS4_ST_NS3_ILi4EEEEEENS3_ILi0EEESZ_EEEEEEENS_7SoftmaxILi2ELi0EEEEEbRKNSE_6ParamsENSA_13PipelineAsyncILi2EEES19_RNSA_13PipelineStateILj2EEERT0_RT1_iRiRKNS_16SeqlenInfoQKNewKILb1ELb1EEENS2_IJiiiiEEERT_ENKUliT_T0_T1_E_clIZSF_ISO_S12_S14_EbS17_S19_S19_S1C_S1E_S1G_iS1H_S1L_S1M_S1O_EUlRS1P_iE0_NS3_ILb1EEES1W_EEDaiS1P_S1Q_S1R_)
        /*00a4*/ 	.word	0x000004a0


	//----- nvinfo : EIATTR_FRAME_SIZE
	.align		4
.L_58:
        /*00a8*/ 	.byte	0x04, 0x11
        /*00aa*/ 	.short	(.L_60 - .L_59)
	.align		4
.L_59:
        /*00ac*/ 	.word	index@(_ZN7cutlass13device_kernelIN5flash11enable_sm90INS1_16FlashAttnFwdSm90INS1_25CollectiveMainloopFwdSm90ILi2EN4cute5tupleIJNS5_1CILi1EEES8_S8_EEENS6_IJNS7_ILi128EEENS7_ILi96EEENS7_ILi64EEEEEELi256ENS_10bfloat16_tEfNS_4arch4Sm90ELb0ELb1ELb0ELb1ELb1ELb1ELb1ELb1ELb0ELb1ELb0ELb0EEENS1_21CollectiveEpilogueFwdINS6_IJSA_NS7_ILi256EEESB_EEES9_SE_SG_Li256ELb1ELb1ELb0ELb0EEENS1_36VarlenDynamicPersistentTileSchedulerILi128ELi96ELi256ELi128ELb0ELb1ELb1ELb1ELb0ELb1EEEEEEEEEvNT_6ParamsE)
        /*00b0*/ 	.word	0x000004a0


	//----- nvinfo : EIATTR_REGCOUNT
	.align		4
.L_60:
        /*00b4*/ 	.byte	0x04, 0x2f
        /*00b6*/ 	.short	(.L_62 - .L_61)
	.align		4
.L_61:
        /*00b8*/ 	.word	index@(_ZN7cutlass13device_kernelIN5flash11enable_sm90INS1_16FlashAttnFwdSm90INS1_25CollectiveMainloopFwdSm90ILi2EN4cute5tupleIJNS5_1CILi1EEES8_S8_EEENS6_IJNS7_ILi128EEENS7_ILi96EEENS7_ILi64EEEEEELi256ENS_10bfloat16_tEfNS_4arch4Sm90ELb0ELb1ELb0ELb1ELb1ELb0ELb1ELb1ELb0ELb1ELb0ELb0EEENS1_21CollectiveEpilogueFwdINS6_IJSA_NS7_ILi256EEESB_EEES9_SE_SG_Li256ELb1ELb1ELb0ELb0EEENS1_36VarlenDynamicPersistentTileSchedulerILi128ELi96ELi256ELi128ELb0ELb1ELb1ELb1ELb0ELb1EEEEEEEEEvNT_6ParamsE)
        /*00bc*/ 	.word	0x000000a8


	//----- nvinfo : EIATTR_FRAME_SIZE
	.align		4
.L_62:
        /*00c0*/ 	.byte	0x04, 0x11
        /*00c2*/ 	.short	(.L_64 - .L_63)
	.align		4
.L_63:
        /*00c4*/ 	.word	index@($_ZN7cutlass13device_kernelIN5flash11enable_sm90INS1_16FlashAttnFwdSm90INS1_25CollectiveMainloopFwdSm90ILi2EN4cute5tupleIJNS5_1CILi1EEES8_S8_EEENS6_IJNS7_ILi128EEENS7_ILi96EEENS7_ILi64EEEEEELi256ENS_10bfloat16_tEfNS_4arch4Sm90ELb0ELb1ELb0ELb1ELb1ELb0ELb1ELb1ELb0ELb1ELb0ELb0EEENS1_21CollectiveEpilogueFwdINS6_IJSA_NS7_ILi256EEESB_EEES9_SE_SG_Li256ELb1ELb1ELb0ELb0EEENS1_36VarlenDynamicPersistentTileSchedulerILi128ELi96ELi256ELi128ELb0ELb1ELb1ELb1ELb0ELb1EEEEEEEEEvNT_6ParamsE$_ZZN5flash25CollectiveMainloopFwdSm90ILi2EN4cute5tupleIJNS1_1CILi1EEES4_S4_EEENS2_IJNS3_ILi128EEENS3_ILi96EEENS3_ILi64EEEEEELi256EN7cutlass10bfloat16_tEfNSA_4arch4Sm90ELb0ELb1ELb0ELb1ELb1ELb0ELb1ELb1ELb0ELb1ELb0ELb0EE3mmaINS_16FlashAttnFwdSm90ISE_NS_21CollectiveEpilogueFwdINS2_IJS6_NS3_ILi256EEES7_EEES5_SB_SD_Li256ELb1ELb1ELb0ELb0EEENS_36VarlenDynamicPersistentTileSchedulerILi128ELi96ELi256ELi128ELb0ELb1ELb1ELb1ELb0ELb1EEEE13SharedStorageENS1_6TensorINS1_11ArrayEngineIfLm128EEENS1_6LayoutINS2_IJNS2_IJNS3_ILi2EEEST_NS3_ILi32EEEEEES4_S4_EEENS2_IJNS2_IJS4_ST_NS3_ILi4EEEEEENS3_ILi0EEESZ_EEEEEEENS_7SoftmaxILi2ELi0EEEEEbRKNSE_6ParamsENSA_13PipelineAsyncILi2EEES19_RNSA_13PipelineStateILj2EEERT0_RT1_iRiRKNS_16SeqlenInfoQKNewKILb1ELb0EEENS2_IJiiiiEEERT_ENKUliT_T0_T1_E_clIZSF_ISO_S12_S14_EbS17_S19_S19_S1C_S1E_S1G_iS1H_S1L_S1M_S1O_EUlRS1P_iE1_NS3_ILb0EEENS3_ILb1EEEEEDaiS1P_S1Q_S1R_)
        /*00c8*/ 	.word	0x00000480


	//----- nvinfo : EIATTR_FRAME_SIZE
	.align		4
.L_64:
        /*00cc*/ 	.byte	0x04, 0x11
        /*00ce*/ 	.short	(.L_66 - .L_65)
	.align		4
.L_65:
        /*00d0*/ 	.word	index@(_ZN7cutlass13device_kernelIN5flash11enable_sm90INS1_16FlashAttnFwdSm90INS1_25CollectiveMainloopFwdSm90ILi2EN4cute5tupleIJNS5_1CILi1EEES8_S8_EEENS6_IJNS7_ILi128EEENS7_ILi96EEENS7_ILi64EEEEEELi256ENS_10bfloat16_tEfNS_4arch4Sm90ELb0ELb1ELb0ELb1ELb1ELb0ELb1ELb1ELb0ELb1ELb0ELb0EEENS1_21CollectiveEpilogueFwdINS6_IJSA_NS7_ILi256EEESB_EEES9_SE_SG_Li256ELb1ELb1ELb0ELb0EEENS1_36VarlenDynamicPersistentTileSchedulerILi128ELi96ELi256ELi128ELb0ELb1ELb1ELb1ELb0ELb1EEEEEEEEEvNT_6ParamsE)
        /*00d4*/ 	.word	0x00000480


	//----- nvinfo : EIATTR_REGCOUNT
	.align		4
.L_66:
        /*00d8*/ 	.byte	0x04, 0x2f
        /*00da*/ 	.short	(.L_68 - .L_67)
	.align		4
.L_67:
        /*00dc*/ 	.word	index@(_ZN7cutlass13device_kernelIN5flash11enable_sm90INS1_16FlashAttnFwdSm90INS1_25CollectiveMainloopFwdSm90ILi2EN4cute5tupleIJNS5_1CILi1EEES8_S8_EEENS6_IJNS7_ILi128EEENS7_ILi96EEENS7_ILi64EEEEEELi256ENS_10bfloat16_tEfNS_4arch4Sm90ELb0ELb1ELb0ELb1ELb1ELb1ELb0ELb1ELb0ELb1ELb0ELb0EEENS1_21CollectiveEpilogueFwdINS6_IJSA_NS7_ILi256EEESB_EEES9_SE_SG_Li256ELb1ELb1ELb0ELb0EEENS1_36VarlenDynamicPersistentTileSchedulerILi128ELi96ELi256ELi128ELb0ELb1ELb1ELb1ELb0ELb1EEEEEEEEEvNT_6ParamsE)
        /*00e0*/ 	.word	0x000000a8


	//----- nvinfo : EIATTR_FRAME_SIZE
	.align		4
.L_68:
        /*00e4*/ 	.byte	0x04, 0x11
        /*00e6*/ 	.short	(.L_70 - .L_69)
	.align		4
.L_69:
        /*00e8*/ 	.word	index@($_ZN7cutlass13device_kernelIN5flash11enable_sm90INS1_16FlashAttnFwdSm90INS1_25CollectiveMainloopFwdSm90ILi2EN4cute5tupleIJNS5_1CILi1EEES8_S8_EEENS6_IJNS7_ILi128EEENS7_ILi96EEENS7_ILi64EEEEEELi256ENS_10bfloat16_tEfNS_4arch4Sm90ELb0ELb1ELb0ELb1ELb1ELb1ELb0ELb1ELb0ELb1ELb0ELb0EEENS1_21CollectiveEpilogueFwdINS6_IJSA_NS7_ILi256EEESB_EEES9_SE_SG_Li256ELb1ELb1ELb0ELb0EEENS1_36VarlenDynamicPersistentTileSchedulerILi128ELi96ELi256ELi128ELb0ELb1ELb1ELb1ELb0ELb1EEEEEEEEEvNT_6ParamsE$_ZZN5flash25CollectiveMainloopFwdSm90ILi2EN4cute5tupleIJNS1_1CILi1EEES4_S4_EEENS2_IJNS3_ILi128EEENS3_ILi96EEENS3_ILi64EEEEEELi256EN7cutlass10bfloat16_tEfNSA_4arch4Sm90ELb0ELb1ELb0ELb1ELb1ELb1ELb0ELb1ELb0ELb1ELb0ELb0EE3mmaINS_16FlashAttnFwdSm90ISE_NS_21CollectiveEpilogueFwdINS2_IJS6_NS3_ILi256EEES7_EEES5_SB_SD_Li256ELb1ELb1ELb0ELb0EEENS_36VarlenDynamicPersistentTileSchedulerILi128ELi96ELi256ELi128ELb0ELb1ELb1ELb1ELb0ELb1EEEE13SharedStorageENS1_6TensorINS1_11ArrayEngineIfLm128EEENS1_6LayoutINS2_IJNS2_IJNS3_ILi2EEEST_NS3_ILi32EEEEEES4_S4_EEENS2_IJNS2_IJS4_ST_NS3_ILi4EEEEEENS3_ILi0EEESZ_EEEEEEENS_7SoftmaxILi2ELi0EEEEEbRKNSE_6ParamsENSA_13PipelineAsyncILi2EEES19_RNSA_13PipelineStateILj2EEERT0_RT1_iRiRKNS_16SeqlenInfoQKNewKILb1ELb1EEENS2_IJiiiiEEERT_ENKUliT_T0_T1_E_clIZSF_ISO_S12_S14_EbS17_S19_S19_S1C_S1E_S1G_iS1H_S1L_S1M_S1O_EUlRS1P_iE0_NS3_ILb1EEES1W_EEDaiS1P_S1Q_S1R_)
        /*00ec*/ 	.word	0x00000440


	//----- nvinfo : EIATTR_FRAME_SIZE
	.align		4
.L_70:
        /*00f0*/ 	.byte	0x04, 0x11
        /*00f2*/ 	.short	(.L_72 - .L_71)
	.align		4
.L_71:
        /*00f4*/ 	.word	index@(_ZN7cutlass13device_kernelIN5flash11enable_sm90INS1_16FlashAttnFwdSm90INS1_25CollectiveMainloopFwdSm90ILi2EN4cute5tupleIJNS5_1CILi1EEES8_S8_EEENS6_IJNS7_ILi128EEENS7_ILi96EEENS7_ILi64EEEEEELi256ENS_10bfloat16_tEfNS_4arch4Sm90ELb0ELb1ELb0ELb1ELb1ELb1ELb0ELb1ELb0ELb1ELb0ELb0EEENS1_21CollectiveEpilogueFwdINS6_IJSA_NS7_ILi256EEESB_EEES9_SE_SG_Li256ELb1ELb1ELb0ELb0EEENS1_36VarlenDynamicPersistentTileSchedulerILi128ELi96ELi256ELi128ELb0ELb1ELb1ELb1ELb0ELb1EEEEEEEEEvNT_6ParamsE)
        /*00f8*/ 	.word	0x00000440


	//----- nvinfo : EIATTR_REGCOUNT
	.align		4
.L_72:
        /*00fc*/ 	.byte	0x04, 0x2f
        /*00fe*/ 	.short	(.L_74 - .L_73)
	.align		4
.L_73:
        /*0100*/ 	.word	index@(_ZN7cutlass13device_kernelIN5flash11enable_sm90INS1_16FlashAttnFwdSm90INS1_25CollectiveMainloopFwdSm90ILi2EN4cute5tupleIJNS5_1CILi1EEES8_S8_EEENS6_IJNS7_ILi128EEENS7_ILi96EEENS7_ILi64EEEEEELi256ENS_10bfloat16_tEfNS_4arch4Sm90ELb0ELb1ELb0ELb1ELb1ELb0ELb0ELb1ELb0ELb1ELb0ELb0EEENS1_21CollectiveEpilogueFwdINS6_IJSA_NS7_ILi256EEESB_EEES9_SE_SG_Li256ELb1ELb1ELb0ELb0EEENS1_36VarlenDynamicPersistentTileSchedulerILi128ELi96ELi256ELi128ELb0ELb1ELb1ELb1ELb0ELb1EEEEEEEEEvNT_6ParamsE)
        /*0104*/ 	.word	0x000000a8


	//----- nvinfo : EIATTR_FRAME_SIZE
	.align		4
.L_74:
        /*0108*/ 	.byte	0x04, 0x11
        /*010a*/ 	.short	(.L_76 - .L_75)
	.align		4
.L_75:
        /*010c*/ 	.word	index@(_ZN7cutlass13device_kernelIN5flash11enable_sm90INS1_16FlashAttnFwdSm90INS1_25CollectiveMainloopFwdSm90ILi2EN4cute5tupleIJNS5_1CILi1EEES8_S8_EEENS6_IJNS7_ILi128EEENS7_ILi96EEENS7_ILi64EEEEEELi256ENS_10bfloat16_tEfNS_4arch4Sm90ELb0ELb1ELb0ELb1ELb1ELb0ELb0ELb1ELb0ELb1ELb0ELb0EEENS1_21CollectiveEpilogueFwdINS6_IJSA_NS7_ILi256EEESB_EEES9_SE_SG_Li256ELb1ELb1ELb0ELb0EEENS1_36VarlenDynamicPersistentTileSchedulerILi128ELi96ELi256ELi128ELb0ELb1ELb1ELb1ELb0ELb1EEEEEEEEEvNT_6ParamsE)
        /*0110*/ 	.word	0x00000018


	//----- nvinfo : EIATTR_REGCOUNT
	.align		4
.L_76:
        /*0114*/ 	.byte	0x04, 0x2f
        /*0116*/ 	.short	(.L_78 - .L_77)
	.align		4
.L_77:
        /*0118*/ 	.word	index@(_ZN7cutlass13device_kernelIN5flash11enable_sm90INS1_16FlashAttnFwdSm90INS1_25CollectiveMainloopFwdSm90ILi2EN4cute5tupleIJNS5_1CILi1EEES8_S8_EEENS6_IJNS7_ILi128EEENS7_ILi96EEENS7_ILi64EEEEEELi256ENS_10bfloat16_tEfNS_4arch4Sm90ELb0ELb1ELb0ELb0ELb1ELb0ELb1ELb1ELb0ELb1ELb0ELb0EEENS1_21CollectiveEpilogueFwdINS6_IJSA_NS7_ILi256EEESB_EEES9_SE_SG_Li256ELb0ELb1ELb0ELb0EEENS1_30DynamicPersistentTileSchedulerILi256ELi128ELb0ELb1ELb1EEEEEEEEEvNT_6ParamsE)
        /*011c*/ 	.word	0x000000a8


	//----- nvinfo : EIATTR_FRAME_SIZE
	.align		4
.L_78:
        /*0120*/ 	.byte	0x04, 0x11
        /*0122*/ 	.short	(.L_80 - .L_79)
	.align		4
.L_79:
        /*0124*/ 	.word	index@($_ZN7cutlass13device_kernelIN5flash11enable_sm90INS1_16FlashAttnFwdSm90INS1_25CollectiveMainloopFwdSm90ILi2EN4cute5tupleIJNS5_1CILi1EEES8_S8_EEENS6_IJNS7_ILi128EEENS7_ILi96EEENS7_ILi64EEEEEELi256ENS_10bfloat16_tEfNS_4arch4Sm90ELb0ELb1ELb0ELb0ELb1ELb0ELb1ELb1ELb0ELb1ELb0ELb0EEENS1_21CollectiveEpilogueFwdINS6_IJSA_NS7_ILi256EEESB_EEES9_SE_SG_Li256ELb0ELb1ELb0ELb0EEENS1_30DynamicPersistentTileSchedulerILi256ELi128ELb0ELb1ELb1EEEEEEEEEvNT_6ParamsE$_ZZN5flash25CollectiveMainloopFwdSm90ILi2EN4cute5tupleIJNS1_1CILi1EEES4_S4_EEENS2_IJNS3_ILi128EEENS3_ILi96EEENS3_ILi64EEEEEELi256EN7cutlass10bfloat16_tEfNSA_4arch4Sm90ELb0ELb1ELb0ELb0ELb1ELb0ELb1ELb1ELb0ELb1ELb0ELb0EE3mmaINS_16FlashAttnFwdSm90ISE_NS_21CollectiveEpilogueFwdINS2_IJS6_NS3_ILi256EEES7_EEES5_SB_SD_Li256ELb0ELb1ELb0ELb0EEENS_30DynamicPersistentTileSchedulerILi256ELi128ELb0ELb1ELb1EEEE13SharedStorageENS1_6TensorINS1_11ArrayEngineIfLm128EEENS1_6LayoutINS2_IJNS2_IJNS3_ILi2EEEST_NS3_ILi32EEEEEES4_S4_EEENS2_IJNS2_IJS4_ST_NS3_ILi4EEEEEENS3_ILi0EEESZ_EEEEEEENS_7SoftmaxILi2ELi0EEEEEbRKNSE_6ParamsENSA_13PipelineAsyncILi2EEES19_RNSA_13PipelineStateILj2EEERT0_RT1_iRiRKNS_16SeqlenInfoQKNewKILb0ELb0EEENS2_IJiiiiEEERT_ENKUliT_T0_T1_E_clIZSF_ISO_S12_S14_EbS17_S19_S19_S1C_S1E_S1G_iS1H_S1L_S1M_S1O_EUlRS1P_iE1_NS3_ILb0EEENS3_ILb1EEEEEDaiS1P_S1Q_S1R_)
        /*0128*/ 	.word	0x00000460


	//----- nvinfo : EIATTR_FRAME_SIZE
	.align		4
.L_80:
        /*012c*/ 	.byte	0x04, 0x11
        /*012e*/ 	.short	(.L_82 - .L_81)
	.align		4
.L_81:
        /*0130*/ 	.word	index@(_ZN7cutlass13device_kernelIN5flash11enable_sm90INS1_16FlashAttnFwdSm90INS1_25CollectiveMainloopFwdSm90ILi2EN4cute5tupleIJNS5_1CILi1EEES8_S8_EEENS6_IJNS7_ILi128EEENS7_ILi96EEENS7_ILi64EEEEEELi256ENS_10bfloat16_tEfNS_4arch4Sm90ELb0ELb1ELb0ELb0ELb1ELb0ELb1ELb1ELb0ELb1ELb0ELb0EEENS1_21CollectiveEpilogueFwdINS6_IJSA_NS7_ILi256EEESB_EEES9_SE_SG_Li256ELb0ELb1ELb0ELb0EEENS1_30DynamicPersistentTileSchedulerILi256ELi128ELb0ELb1ELb1EEEEEEEEEvNT_6ParamsE)
        /*0134*/ 	.word	0x00000460


	//----- nvinfo : EIATTR_REGCOUNT
	.align		4
.L_82:
        /*0138*/ 	.byte	0x04, 0x2f
        /*013a*/ 	.short	(.L_84 - .L_83)
	.align		4
.L_83:
        /*013c*/ 	.word	index@(_ZN7cutlass13device_kernelIN5flash11enable_sm90INS1_16FlashAttnFwdSm90INS1_25CollectiveMainloopFwdSm90ILi2EN4cute5tupleIJNS5_1CILi1EEES8_S8_EEENS6_IJNS7_ILi128EEENS7_ILi96EEENS7_ILi64EEEEEELi256ENS_10bfloat16_tEfNS_4arch4Sm90ELb0ELb1ELb0ELb0ELb1ELb0ELb0ELb1ELb0ELb1ELb0ELb0EEENS1_21CollectiveEpilogueFwdINS6_IJSA_NS7_ILi256EEESB_EEES9_SE_SG_Li256ELb0ELb1ELb0ELb0EEENS1_30DynamicPersistentTileSchedulerILi256ELi128ELb0ELb1ELb1EEEEEEEEEvNT_6ParamsE)
        /*0140*/ 	.word	0x000000a8


	//----- nvinfo : EIATTR_FRAME_SIZE
	.align		4
.L_84:
        /*0144*/ 	.byte	0x04, 0x11
        /*0146*/ 	.short	(.L_86 - .L_85)
	.align		4
.L_85:
        /*0148*/ 	.word	index@(_ZN7cutlass13device_kernelIN5flash11enable_sm90INS1_16FlashAttnFwdSm90INS1_25CollectiveMainloopFwdSm90ILi2EN4cute5tupleIJNS5_1CILi1EEES8_S8_EEENS6_IJNS7_ILi128EEENS7_ILi96EEENS7_ILi64EEEEEELi256ENS_10bfloat16_tEfNS_4arch4Sm90ELb0ELb1ELb0ELb0ELb1ELb0ELb0ELb1ELb0ELb1ELb0ELb0EEENS1_21CollectiveEpilogueFwdINS6_IJSA_NS7_ILi256EEESB_EEES9_SE_SG_Li256ELb0ELb1ELb0ELb0EEENS1_30DynamicPersistentTileSchedulerILi256ELi128ELb0ELb1ELb1EEEEEEEEEvNT_6ParamsE)
        /*014c*/ 	.word	0x00000008


	//----- nvinfo : EIATTR_REGCOUNT
	.align		4
.L_86:
        /*0150*/ 	.byte	0x04, 0x2f
        /*0152*/ 	.short	(.L_88 - .L_87)
	.align		4
.L_87:
        /*0154*/ 	.word	index@(_ZN7cutlass13device_kernelIN5flash11enable_sm90INS1_16FlashAttnFwdSm90INS1_25CollectiveMainloopFwdSm90ILi2EN4cute5tupleIJNS5_1CILi1EEES8_S8_EEENS6_IJNS7_ILi128EEENS7_ILi96EEENS7_ILi64EEEEEELi256ENS_10bfloat16_tEfNS_4arch4Sm90ELb0ELb0ELb0ELb1ELb1ELb1ELb1ELb1ELb0ELb1ELb0ELb0EEENS1_21CollectiveEpilogueFwdINS6_IJSA_NS7_ILi256EEESB_EEES9_SE_SG_Li256ELb1ELb1ELb0ELb0EEENS1_36VarlenDynamicPersistentTileSchedulerILi128ELi96ELi256ELi128ELb0ELb1ELb1ELb0ELb1ELb1EEEEEEEEEvNT_6ParamsE)
        /*0158*/ 	.word	0x000000a8


	//----- nvinfo : EIATTR_FRAME_SIZE
	.align		4
.L_88:
        /*015c*/ 	.byte	0x04, 0x11
        /*015e*/ 	.short	(.L_90 - .L_89)
	.align		4
.L_89:
        /*0160*/ 	.word	index@(_ZN7cutlass13device_kernelIN5flash11enable_sm90INS1_16FlashAttnFwdSm90INS1_25CollectiveMainloopFwdSm90ILi2EN4cute5tupleIJNS5_1CILi1EEES8_S8_EEENS6_IJNS7_ILi128EEENS7_ILi96EEENS7_ILi64EEEEEELi256ENS_10bfloat16_tEfNS_4arch4Sm90ELb0ELb0ELb0ELb1ELb1ELb1ELb1ELb1ELb0ELb1ELb0ELb0EEENS1_21CollectiveEpilogueFwdINS6_IJSA_NS7_ILi256EEESB_EEES9_SE_SG_Li256ELb1ELb1ELb0ELb0EEENS1_36VarlenDynamicPersistentTileSchedulerILi128ELi96ELi256ELi128ELb0ELb1ELb1ELb0ELb1ELb1EEEEEEEEEvNT_6ParamsE)
        /*0164*/ 	.word	0x00000090


	//----- nvinfo : EIATTR_REGCOUNT
	.align		4
.L_90:
        /*0168*/ 	.byte	0x04, 0x2f
        /*016a*/ 	.short	(.L_92 - .L_91)
	.align		4
.L_91:
        /*016c*/ 	.word	index@(_ZN7cutlass13device_kernelIN5flash11enable_sm90INS1_16FlashAttnFwdSm90INS1_25CollectiveMainloopFwdSm90ILi2EN4cute5tupleIJNS5_1CILi1EEES8_S8_EEENS6_IJNS7_ILi128EEENS7_ILi96EEENS7_ILi64EEEEEELi256ENS_10bfloat16_tEfNS_4arch4Sm90ELb0ELb0ELb0ELb1ELb1ELb0ELb1ELb1ELb0ELb1ELb0ELb0EEENS1_21CollectiveEpilogueFwdINS6_IJSA_NS7_ILi256EEESB_EEES9_SE_SG_Li256ELb1ELb1ELb0ELb0EEENS1_36VarlenDynamicPersistentTileSchedulerILi128ELi96ELi256ELi128ELb0ELb1ELb1ELb0ELb1ELb1EEEEEEEEEvNT_6ParamsE)
        /*0170*/ 	.word	0x000000a8


	//----- nvinfo : EIATTR_FRAME_SIZE
	.align		4
.L_92:
        /*0174*/ 	.byte	0x04, 0x11
        /*0176*/ 	.short	(.L_94 - .L_93)
	.align		4
.L_93:
        /*0178*/ 	.word	index@(_ZN7cutlass13device_kernelIN5flash11enable_sm90INS1_16FlashAttnFwdSm90INS1_25CollectiveMainloopFwdSm90ILi2EN4cute5tupleIJNS5_1CILi1EEES8_S8_EEENS6_IJNS7_ILi128EEENS7_ILi96EEENS7_ILi64EEEEEELi256ENS_10bfloat16_tEfNS_4arch4Sm90ELb0ELb0ELb0ELb1ELb1ELb0ELb1ELb1ELb0ELb1ELb0ELb0EEENS1_21CollectiveEpilogueFwdINS6_IJSA_NS7_ILi256EEESB_EEES9_SE_SG_Li256ELb1ELb1ELb0ELb0EEENS1_36VarlenDynamicPersistentTileSchedulerILi128ELi96ELi256ELi128ELb0ELb1ELb1ELb0ELb1ELb1EEEEEEEEEvNT_6ParamsE)
        /*017c*/ 	.word	0x00000028


	//----- nvinfo : EIATTR_REGCOUNT
	.align		4
.L_94:
        /*0180*/ 	.byte	0x04, 0x2f
        /*0182*/ 	.short	(.L_96 - .L_95)
	.align		4
.L_95:
        /*0184*/ 	.word	index@(_ZN7cutlass13device_kernelIN5flash11enable_sm90INS1_16FlashAttnFwdSm90INS1_25CollectiveMainloopFwdSm90ILi2EN4cute5tupleIJNS5_1CILi1EEES8_S8_EEENS6_IJNS7_ILi128EEENS7_ILi96EEENS7_ILi64EEEEEELi256ENS_10bfloat16_tEfNS_4arch4Sm90ELb0ELb0ELb0ELb1ELb1ELb1ELb0ELb1ELb0ELb1ELb0ELb0EEENS1_21CollectiveEpilogueFwdINS6_IJSA_NS7_ILi256EEESB_EEES9_SE_SG_Li256ELb1ELb1ELb0ELb0EEENS1_36VarlenDynamicPersistentTileSchedulerILi128ELi96ELi256ELi128ELb0ELb1ELb1ELb0ELb1ELb1EEEEEEEEEvNT_6ParamsE)
        /*0188*/ 	.word	0x000000a8


	//----- nvinfo : EIATTR_FRAME_SIZE
	.align		4
.L_96:
        /*018c*/ 	.byte	0x04, 0x11
        /*018e*/ 	.short	(.L_98 - .L_97)
	.align		4
.L_97:
        /*0190*/ 	.word	index@(_ZN7cutlass13device_kernelIN5flash11enable_sm90INS1_16FlashAttnFwdSm90INS1_25CollectiveMainloopFwdSm90ILi2EN4cute5tupleIJNS5_1CILi1EEES8_S8_EEENS6_IJNS7_ILi128EEENS7_ILi96EEENS7_ILi64EEEEEELi256ENS_10bfloat16_tEfNS_4arch4Sm90ELb0ELb0ELb0ELb1ELb1ELb1ELb0ELb1ELb0ELb1ELb0ELb0EEENS1_21CollectiveEpilogueFwdINS6_IJSA_NS7_ILi256EEESB_EEES9_SE_SG_Li256ELb1ELb1ELb0ELb0EEENS1_36VarlenDynamicPersistentTileSchedulerILi128ELi96ELi256ELi128ELb0ELb1ELb1ELb0ELb1ELb1EEEEEEEEEvNT_6ParamsE)
        /*0194*/ 	.word	0x00000058


	//----- nvinfo : EIATTR_REGCOUNT
	.align		4
.L_98:
        /*0198*/ 	.byte	0x04, 0x2f
        /*019a*/ 	.short	(.L_100 - .L_99)
	.align		4
.L_99:
        /*019c*/ 	.word	index@(_ZN7cutlass13device_kernelIN5flash11enable_sm90INS1_16FlashAttnFwdSm90INS1_25CollectiveMainloopFwdSm90ILi2EN4cute5tupleIJNS5_1CILi1EEES8_S8_EEENS6_IJNS7_ILi128EEENS7_ILi96EEENS7_ILi64EEEEEELi256ENS_10bfloat16_tEfNS_4arch4Sm90ELb0ELb0ELb0ELb1ELb1ELb0ELb0ELb1ELb0ELb1ELb0ELb0EEENS1_21CollectiveEpilogueFwdINS6_IJSA_NS7_ILi256EEESB_EEES9_SE_SG_Li256ELb1ELb1ELb0ELb0EEENS1_36VarlenDynamicPersistentTileSchedulerILi128ELi96ELi256ELi128ELb0ELb1ELb1ELb0ELb1ELb1EEEEEEEEEvNT_6ParamsE)
        /*01a0*/ 	.word	0x000000a8


	//----- nvinfo : EIATTR_FRAME_SIZE
	.align		4
.L_100:
        /*01a4*/ 	.byte	0x04, 0x11
        /*01a6*/ 	.short	(.L_102 - .L_101)
	.align		4
.L_101:
        /*01a8*/ 	.word	index@(_ZN7cutlass13device_kernelIN5flash11enable_sm90INS1_16FlashAttnFwdSm90INS1_25CollectiveMainloopFwdSm90ILi2EN4cute5tupleIJNS5_1CILi1EEES8_S8_EEENS6_IJNS7_ILi128EEENS7_ILi96EEENS7_ILi64EEEEEELi256ENS_10bfloat16_tEfNS_4arch4Sm90ELb0ELb0ELb0ELb1ELb1ELb0ELb0ELb1ELb0ELb1ELb0ELb0EEENS1_21CollectiveEpilogueFwdINS6_IJSA_NS7_ILi256EEESB_EEES9_SE_SG_Li256ELb1ELb1ELb0ELb0EEENS1_36VarlenDynamicPersistentTileSchedulerILi128ELi96ELi256ELi128ELb0ELb1ELb1ELb0ELb1ELb1EEEEEEEEEvNT_6ParamsE)
        /*01ac*/ 	.word	0x00000030


	//----- nvinfo : EIATTR_REGCOUNT
	.align		4
.L_102:
        /*01b0*/ 	.byte	0x04, 0x2f
        /*01b2*/ 	.short	(.L_104 - .L_103)
	.align		4
.L_103:
        /*01b4*/ 	.word	index@(_ZN7cutlass13device_kernelIN5flash11enable_sm90INS1_16FlashAttnFwdSm90INS1_25CollectiveMainloopFwdSm90ILi2EN4cute5tupleIJNS5_1CILi1EEES8_S8_EEENS6_IJNS7_ILi128EEENS7_ILi96EEENS7_ILi64EEEEEELi256ENS_10bfloat16_tEfNS_4arch4Sm90ELb0ELb0ELb0ELb0ELb1ELb0ELb1ELb1ELb0ELb1ELb0ELb0EEENS1_21CollectiveEpilogueFwdINS6_IJSA_NS7_ILi256EEESB_EEES9_SE_SG_Li256ELb0ELb1ELb0ELb0EEENS1_29StaticPersistentTileSchedulerILb0EEEEEEEEEvNT_6ParamsE)
        /*01b8*/ 	.word	0x000000a8


	//----- nvinfo : EIATTR_FRAME_SIZE
	.align		4
.L_104:
        /*01bc*/ 	.byte	0x04, 0x11
        /*01be*/ 	.short	(.L_106 - .L_105)
	.align		4
.L_105:
        /*01c0*/ 	.word	index@(_ZN7cutlass13device_kernelIN5flash11enable_sm90INS1_16FlashAttnFwdSm90INS1_25CollectiveMainloopFwdSm90ILi2EN4cute5tupleIJNS5_1CILi1EEES8_S8_EEENS6_IJNS7_ILi128EEENS7_ILi96EEENS7_ILi64EEEEEELi256ENS_10bfloat16_tEfNS_4arch4Sm90ELb0ELb0ELb0ELb0ELb1ELb0ELb1ELb1ELb0ELb1ELb0ELb0EEENS1_21CollectiveEpilogueFwdINS6_IJSA_NS7_ILi256EEESB_EEES9_SE_SG_Li256ELb0ELb1ELb0ELb0EEENS1_29StaticPersistentTileSchedulerILb0EEEEEEEEEvNT_6ParamsE)
        /*01c4*/ 	.word	0x00000020


	//----- nvinfo : EIATTR_REGCOUNT
	.align		4
.L_106:
        /*01c8*/ 	.byte	0x04, 0x2f
        /*01ca*/ 	.short	(.L_108 - .L_107)
	.align		4
.L_107:
        /*01cc*/ 	.word	index@(_ZN7cutlass13device_kernelIN5flash11enable_sm90INS1_16FlashAttnFwdSm90INS1_25CollectiveMainloopFwdSm90ILi2EN4cute5tupleIJNS5_1CILi1EEES8_S8_EEENS6_IJNS7_ILi128EEENS7_ILi96EEENS7_ILi64EEEEEELi256ENS_10bfloat16_tEfNS_4arch4Sm90ELb0ELb0ELb0ELb0ELb1ELb0ELb0ELb1ELb0ELb1ELb0ELb0EEENS1_21CollectiveEpilogueFwdINS6_IJSA_NS7_ILi256EEESB_EEES9_SE_SG_Li256ELb0ELb1ELb0ELb0EEENS1_29StaticPersistentTileSchedulerILb0EEEEEEEEEvNT_6ParamsE)
        /*01d0*/ 	.word	0x000000a8


	//----- nvinfo : EIATTR_FRAME_SIZE
	.align		4
.L_108:
        /*01d4*/ 	.byte	0x04, 0x11
        /*01d6*/ 	.short	(.L_110 - .L_109)
	.align		4
.L_109:
        /*01d8*/ 	.word	index@(_ZN7cutlass13device_kernelIN5flash11enable_sm90INS1_16FlashAttnFwdSm90INS1_25CollectiveMainloopFwdSm90ILi2EN4cute5tupleIJNS5_1CILi1EEES8_S8_EEENS6_IJNS7_ILi128EEENS7_ILi96EEENS7_ILi64EEEEEELi256ENS_10bfloat16_tEfNS_4arch4Sm90ELb0ELb0ELb0ELb0ELb1ELb0ELb0ELb1ELb0ELb1ELb0ELb0EEENS1_21CollectiveEpilogueFwdINS6_IJSA_NS7_ILi256EEESB_EEES9_SE_SG_Li256ELb0ELb1ELb0ELb0EEENS1_29StaticPersistentTileSchedulerILb0EEEEEEEEEvNT_6ParamsE)
        /*01dc*/ 	.word	0x00000020


	//----- nvinfo : EIATTR_REGCOUNT
	.align		4
.L_110:
        /*01e0*/ 	.byte	0x04, 0x2f
        /*01e2*/ 	.short	(.L_112 - .L_111)
	.align		4
.L_111:
        /*01e4*/ 	.word	index@(_ZN7cutlass13device_kernelIN5flash11enable_sm90INS1_16FlashAttnFwdSm90INS1_25CollectiveMainloopFwdSm90ILi2EN4cute5tupleIJNS5_1CILi1EEES8_S8_EEENS6_IJNS7_ILi64EEESA_SA_EEELi512ENS_10bfloat16_tEfNS_4arch4Sm90ELb1ELb0ELb0ELb1ELb1ELb1ELb1ELb0ELb0ELb1ELb0ELb0EEENS1_21CollectiveEpilogueFwdINS6_IJSA_NS7_ILi512EEESA_EEES9_SC_SE_Li256ELb1ELb1ELb0ELb0EEENS1_36VarlenDynamicPersistentTileSchedulerILi64ELi64ELi256ELi128ELb0ELb1ELb1ELb1ELb1ELb1EEEEEEEEEvNT_6ParamsE)
        /*01e8*/ 	.word	0x000000a8


	//----- nvinfo : EIATTR_FRAME_SIZE
	.align		4
.L_112:
        /*01ec*/ 	.byte	0x04, 0x11
        /*01ee*/ 	.short	(.L_114 - .L_113)
	.align		4
.L_113:
        /*01f0*/ 	.word	index@(_ZN7cutlass13device_kernelIN5flash11enable_sm90INS1_16FlashAttnFwdSm90INS1_25CollectiveMainloopFwdSm90ILi2EN4cute5tupleIJNS5_1CILi1EEES8_S8_EEENS6_IJNS7_ILi64EEESA_SA_EEELi512ENS_10bfloat16_tEfNS_4arch4Sm90ELb1ELb0ELb0ELb1ELb1ELb1ELb1ELb0ELb0ELb1ELb0ELb0EEENS1_21CollectiveEpilogueFwdINS6_IJSA_NS7_ILi512EEESA_EEES9_SC_SE_Li256ELb1ELb1ELb0ELb0EEENS1_36VarlenDynamicPersistentTileSchedulerILi64ELi64ELi256ELi128ELb0ELb1ELb1ELb1ELb1ELb1EEEEEEEEEvNT_6ParamsE)
        /*01f4*/ 	.word	0x00000078


	//----- nvinfo : EIATTR_REGCOUNT
	.align		4
.L_114:
        /*01f8*/ 	.byte	0x04, 0x2f
        /*01fa*/ 	.short	(.L_116 - .L_115)
	.align		4
.L_115:
        /*01fc*/ 	.word	index@(_ZN7cutlass13device_kernelIN5flash11enable_sm90INS1_16FlashAttnFwdSm90INS1_25CollectiveMainloopFwdSm90ILi2EN4cute5tupleIJNS5_1CILi1EEES8_S8_EEENS6_IJNS7_ILi64EEESA_SA_EEELi512ENS_10bfloat16_tEfNS_4arch4Sm90ELb1ELb0ELb0ELb1ELb1ELb0ELb1ELb0ELb0ELb1ELb0ELb0EEENS1_21CollectiveEpilogueFwdINS6_IJSA_NS7_ILi512EEESA_EEES9_SC_SE_Li256ELb1ELb1ELb0ELb0EEENS1_36VarlenDynamicPersistentTileSchedulerILi64ELi64ELi256ELi128ELb0ELb1ELb1ELb1ELb1ELb1EEEEEEEEEvNT_6ParamsE)
        /*0200*/ 	.word	0x000000a8


	//----- nvinfo : EIATTR_FRAME_SIZE
	.align		4
.L_116:
        /*0204*/ 	.byte	0x04, 0x11
        /*0206*/ 	.short	(.L_118 - .L_117)
	.align		4
.L_117:
        /*0208*/ 	.word	index@(_ZN7cutlass13device_kernelIN5flash11enable_sm90INS1_16FlashAttnFwdSm90INS1_25CollectiveMainloopFwdSm90ILi2EN4cute5tupleIJNS5_1CILi1EEES8_S8_EEENS6_IJNS7_ILi64EEESA_SA_EEELi512ENS_10bfloat16_tEfNS_4arch4Sm90ELb1ELb0ELb0ELb1ELb1ELb0ELb1ELb0ELb0ELb1ELb0ELb0EEENS1_21CollectiveEpilogueFwdINS6_IJSA_NS7_ILi512EEESA_EEES9_SC_SE_Li256ELb1ELb1ELb0ELb0EEENS1_36VarlenDynamicPersistentTileSchedulerILi64ELi64ELi256ELi128ELb0ELb1ELb1ELb1ELb1ELb1EEEEEEEEEvNT_6ParamsE)
        /*020c*/ 	.word	0x00000028


	//----- nvinfo : EIATTR_REGCOUNT
	.align		4
.L_118:
        /*0210*/ 	.byte	0x04, 0x2f
        /*0212*/ 	.short	(.L_120 - .L_119)
	.align		4
.L_119:
        /*0214*/ 	.word	index@(_ZN7cutlass13device_kernelIN5flash11enable_sm90INS1_16FlashAttnFwdSm90INS1_25CollectiveMainloopFwdSm90ILi2EN4cute5tupleIJNS5_1CILi1EEES8_S8_EEENS6_IJNS7_ILi64EEESA_SA_EEELi512ENS_10bfloat16_tEfNS_4arch4Sm90ELb1ELb0ELb0ELb1ELb1ELb1ELb0ELb0ELb0ELb1ELb0ELb0EEENS1_21CollectiveEpilogueFwdINS6_IJSA_NS7_ILi512EEESA_EEES9_SC_SE_Li256ELb1ELb1ELb0ELb0EEENS1_36VarlenDynamicPersistentTileSchedulerILi64ELi64ELi256ELi128ELb0ELb1ELb1ELb1ELb1ELb1EEEEEEEEEvNT_6ParamsE)
        /*0218*/ 	.word	0x000000a8


	//----- nvinfo : EIATTR_FRAME_SIZE
	.align		4
.L_120:
        /*021c*/ 	.byte	0x04, 0x11
        /*021e*/ 	.short	(.L_122 - .L_121)
	.align		4
.L_121:
        /*0220*/ 	.word	index@(_ZN7cutlass13device_kernelIN5flash11enable_sm90INS1_16FlashAttnFwdSm90INS1_25CollectiveMainloopFwdSm90ILi2EN4cute5tupleIJNS5_1CILi1EEES8_S8_EEENS6_IJNS7_ILi64EEESA_SA_EEELi512ENS_10bfloat16_tEfNS_4arch4Sm90ELb1ELb0ELb0ELb1ELb1ELb1ELb0ELb0ELb0ELb1ELb0ELb0EEENS1_21CollectiveEpilogueFwdINS6_IJSA_NS7_ILi512EEESA_EEES9_SC_SE_Li256ELb1ELb1ELb0ELb0EEENS1_36VarlenDynamicPersistentTileSchedulerILi64ELi64ELi256ELi128ELb0ELb1ELb1ELb1ELb1ELb1EEEEEEEEEvNT_6ParamsE)
        /*0224*/ 	.word	0x00000060


	//----- nvinfo : EIATTR_REGCOUNT
	.align		4
.L_122:
        /*0228*/ 	.byte	0x04, 0x2f
        /*022a*/ 	.short	(.L_124 - .L_123)
	.align		4
.L_123:
        /*022c*/ 	.word	index@(_ZN7cutlass13device_kernelIN5flash11enable_sm90INS1_16FlashAttnFwdSm90INS1_25CollectiveMainloopFwdSm90ILi2EN4cute5tupleIJNS5_1CILi1EEES8_S8_EEENS6_IJNS7_ILi64EEESA_SA_EEELi512ENS_10bfloat16_tEfNS_4arch4Sm90ELb1ELb0ELb0ELb1ELb1ELb0ELb0ELb0ELb0ELb1ELb0ELb0EEENS1_21CollectiveEpilogueFwdINS6_IJSA_NS7_ILi512EEESA_EEES9_SC_SE_Li256ELb1ELb1ELb0ELb0EEENS1_36VarlenDynamicPersistentTileSchedulerILi64ELi64ELi256ELi128ELb0ELb1ELb1ELb1ELb1ELb1EEEEEEEEEvNT_6ParamsE)
        /*0230*/ 	.word	0x000000a8


	//----- nvinfo : EIATTR_FRAME_SIZE
	.align		4
.L_124:
        /*0234*/ 	.byte	0x04, 0x11
        /*0236*/ 	.short	(.L_126 - .L_125)
	.align		4
.L_125:
        /*0238*/ 	.word	index@(_ZN7cutlass13device_kernelIN5flash11enable_sm90INS1_16FlashAttnFwdSm90INS1_25CollectiveMainloopFwdSm90ILi2EN4cute5tupleIJNS5_1CILi1EEES8_S8_EEENS6_IJNS7_ILi64EEESA_SA_EEELi512ENS_10bfloat16_tEfNS_4arch4Sm90ELb1ELb0ELb0ELb1ELb1ELb0ELb0ELb0ELb0ELb1ELb0ELb0EEENS1_21CollectiveEpilogueFwdINS6_IJSA_NS7_ILi512EEESA_EEES9_SC_SE_Li256ELb1ELb1ELb0ELb0EEENS1_36VarlenDynamicPersistentTileSchedulerILi64ELi64ELi256ELi128ELb0ELb1ELb1ELb1ELb1ELb1EEEEEEEEEvNT_6ParamsE)
        /*023c*/ 	.word	0x00000030


	//----- nvinfo : EIATTR_REGCOUNT
	.align		4
.L_126:
        /*0240*/ 	.byte	0x04, 0x2f
        /*0242*/ 	.short	(.L_128 - .L_127)
	.align		4
.L_127:
        /*0244*/ 	.word	index@(_ZN7cutlass13device_kernelIN5flash11enable_sm90INS1_16FlashAttnFwdSm90INS1_25CollectiveMainloopFwdSm90ILi2EN4cute5tupleIJNS5_1CILi1EEES8_S8_EEENS6_IJNS7_ILi64EEESA_SA_EEELi512ENS_10bfloat16_tEfNS_4arch4Sm90ELb1ELb0ELb0ELb0ELb1ELb0ELb1ELb0ELb0ELb1ELb0ELb0EEENS1_21CollectiveEpilogueFwdINS6_IJSA_NS7_ILi512EEESA_EEES9_SC_SE_Li256ELb0ELb1ELb0ELb0EEENS1_30DynamicPersistentTileSchedulerILi256ELi128ELb0ELb1ELb1EEEEEEEEEvNT_6ParamsE)
        /*0248*/ 	.word	0x000000a8


	//----- nvinfo : EIATTR_FRAME_SIZE
	.align		4
.L_128:
        /*024c*/ 	.byte	0x04, 0x11
        /*024e*/ 	.short	(.L_130 - .L_129)
	.align		4
.L_129:
        /*0250*/ 	.word	index@(_ZN7cutlass13device_kernelIN5flash11enable_sm90INS1_16FlashAttnFwdSm90INS1_25CollectiveMainloopFwdSm90ILi2EN4cute5tupleIJNS5_1CILi1EEES8_S8_EEENS6_IJNS7_ILi64EEESA_SA_EEELi512ENS_10bfloat16_tEfNS_4arch4Sm90ELb1ELb0ELb0ELb0ELb1ELb0ELb1ELb0ELb0ELb1ELb0ELb0EEENS1_21CollectiveEpilogueFwdINS6_IJSA_NS7_ILi512EEESA_EEES9_SC_SE_Li256ELb0ELb1ELb0ELb0EEENS1_30DynamicPersistentTileSchedulerILi256ELi128ELb0ELb1ELb1EEEEEEEEEvNT_6ParamsE)
        /*0254*/ 	.word	0x00000018


	//----- nvinfo : EIATTR_REGCOUNT
	.align		4
.L_130:
        /*0258*/ 	.byte	0x04, 0x2f
        /*025a*/ 	.short	(.L_132 - .L_131)
	.align		4
.L_131:
        /*025c*/ 	.word	index@(_ZN7cutlass13device_kernelIN5flash11enable_sm90INS1_16FlashAttnFwdSm90INS1_25CollectiveMainloopFwdSm90ILi2EN4cute5tupleIJNS5_1CILi1EEES8_S8_EEENS6_IJNS7_ILi64EEESA_SA_EEELi512ENS_10bfloat16_tEfNS_4arch4Sm90ELb1ELb0ELb0ELb0ELb1ELb0ELb0ELb0ELb0ELb1ELb0ELb0EEENS1_21CollectiveEpilogueFwdINS6_IJSA_NS7_ILi512EEESA_EEES9_SC_SE_Li256ELb0ELb1ELb0ELb0EEENS1_30DynamicPersistentTileSchedulerILi256ELi128ELb0ELb1ELb1EEEEEEEEEvNT_6ParamsE)
        /*0260*/ 	.word	0x000000a8


	//----- nvinfo : EIATTR_FRAME_SIZE
	.align		4
.L_132:
        /*0264*/ 	.byte	0x04, 0x11
        /*0266*/ 	.short	(.L_134 - .L_133)
	.align		4
.L_133:
        /*0268*/ 	.word	index@(_ZN7cutlass13device_kernelIN5flash11enable_sm90INS1_16FlashAttnFwdSm90INS1_25CollectiveMainloopFwdSm90ILi2EN4cute5tupleIJNS5_1CILi1EEES8_S8_EEENS6_IJNS7_ILi64EEESA_SA_EEELi512ENS_10bfloat16_tEfNS_4arch4Sm90ELb1ELb0ELb0ELb0ELb1ELb0ELb0ELb0ELb0ELb1ELb0ELb0EEENS1_21CollectiveEpilogueFwdINS6_IJSA_NS7_ILi512EEESA_EEES9_SC_SE_Li256ELb0ELb1ELb0ELb0EEENS1_30DynamicPersistentTileSchedulerILi256ELi128ELb0ELb1ELb1EEEEEEEEEvNT_6ParamsE)
        /*026c*/ 	.word	0x00000010


	//----- nvinfo : EIATTR_REGCOUNT
	.align		4
.L_134:
        /*0270*/ 	.byte	0x04, 0x2f
        /*0272*/ 	.short	(.L_136 - .L_135)
	.align		4
.L_135:
        /*0274*/ 	.word	index@(_ZN7cutlass13device_kernelIN5flash11enable_sm90INS1_16FlashAttnFwdSm90INS1_25CollectiveMainloopFwdSm90ILi2EN4cute5tupleIJNS5_1CILi1EEES8_S8_EEENS6_IJNS7_ILi64EEESA_SA_EEELi512ENS_10bfloat16_tEfNS_4arch4Sm90ELb0ELb1ELb0ELb1ELb1ELb1ELb1ELb0ELb0ELb1ELb0ELb0EEENS1_21CollectiveEpilogueFwdINS6_IJSA_NS7_ILi512EEESA_EEES9_SC_SE_Li256ELb1ELb1ELb0ELb0EEENS1_36VarlenDynamicPersistentTileSchedulerILi64ELi64ELi256ELi128ELb0ELb1ELb1ELb1ELb0ELb1EEEEEEEEEvNT_6ParamsE)
        /*0278*/ 	.word	0x000000a8


	//----- nvinfo : EIATTR_FRAME_SIZE
	.align		4
.L_136:
        /*027c*/ 	.byte	0x04, 0x11
        /*027e*/ 	.short	(.L_138 - .L_137)
	.align		4
.L_137:
        /*0280*/ 	.word	index@($_ZN7cutlass13device_kernelIN5flash11enable_sm90INS1_16FlashAttnFwdSm90INS1_25CollectiveMainloopFwdSm90ILi2EN4cute5tupleIJNS5_1CILi1EEES8_S8_EEENS6_IJNS7_ILi64EEESA_SA_EEELi512ENS_10bfloat16_tEfNS_4arch4Sm90ELb0ELb1ELb0ELb1ELb1ELb1ELb1ELb0ELb0ELb1ELb0ELb0EEENS1_21CollectiveEpilogueFwdINS6_IJSA_NS7_ILi512EEESA_EEES9_SC_SE_Li256ELb1ELb1ELb0ELb0EEENS1_36VarlenDynamicPersistentTileSchedulerILi64ELi64ELi256ELi128ELb0ELb1ELb1ELb1ELb0ELb1EEEEEEEEEvNT_6ParamsE$_ZZN5flash25CollectiveMainloopFwdSm90ILi2EN4cute5tupleIJNS1_1CILi1EEES4_S4_EEENS2_IJNS3_ILi64EEES6_S6_EEELi512EN7cutlass10bfloat16_tEfNS8_4arch4Sm90ELb0ELb1ELb0ELb1ELb1ELb1ELb1ELb0ELb0ELb1ELb0ELb0EE3mmaINS_16FlashAttnFwdSm90ISC_NS_21CollectiveEpilogueFwdINS2_IJS6_NS3_ILi512EEES6_EEES5_S9_SB_Li256ELb1ELb1ELb0ELb0EEENS_36VarlenDynamicPersistentTileSchedulerILi64ELi64ELi256ELi128ELb0ELb1ELb1ELb1ELb0ELb1EEEE13SharedStorageENS1_6TensorINS1_11ArrayEngineIfLm128EEENS1_6LayoutINS2_IJNS2_IJNS3_ILi2EEESR_NS3_ILi32EEEEEES4_S4_EEENS2_IJNS2_IJS4_SR_NS3_ILi4EEEEEENS3_ILi0EEESX_EEEEEEENS_7SoftmaxILi2ELi0EEEEEbRKNSC_6ParamsENS8_13PipelineAsyncILi2EEES17_RNS8_13PipelineStateILj2EEERT0_RT1_iRiRKNS_16SeqlenInfoQKNewKILb1ELb1EEENS2_IJiiiiEEERT_ENKUliT_T0_T1_E_clIZSD_ISM_S10_S12_EbS15_S17_S17_S1A_S1C_S1E_iS1F_S1J_S1K_S1M_EUlRS1N_iE0_NS3_ILb1EEES1U_EEDaiS1N_S1O_S1P_)
        /*0284*/ 	.word	0x00000460


	//----- nvinfo : EIATTR_FRAME_SIZE
	.align		4
.L_138:
        /*0288*/ 	.byte	0x04, 0x11
        /*028a*/ 	.short	(.L_140 - .L_139)
	.align		4
.L_139:
        /*028c*/ 	.word	index@(_ZN7cutlass13device_kernelIN5flash11enable_sm90INS1_16FlashAttnFwdSm90INS1_25CollectiveMainloopFwdSm90ILi2EN4cute5tupleIJNS5_1CILi1EEES8_S8_EEENS6_IJNS7_ILi64EEESA_SA_EEELi512ENS_10bfloat16_tEfNS_4arch4Sm90ELb0ELb1ELb0ELb1ELb1ELb1ELb1ELb0ELb0ELb1ELb0ELb0EEENS1_21CollectiveEpilogueFwdINS6_IJSA_NS7_ILi512EEESA_EEES9_SC_SE_Li256ELb1ELb1ELb0ELb0EEENS1_36VarlenDynamicPersistentTileSchedulerILi64ELi64ELi256ELi128ELb0ELb1ELb1ELb1ELb0ELb1EEEEEEEEEvNT_6ParamsE)
        /*0290*/ 	.word	0x00000460


	//----- nvinfo : EIATTR_REGCOUNT
	.align		4
.L_140:
        /*0294*/ 	.byte	0x04, 0x2f
        /*0296*/ 	.short	(.L_142 - .L_141)
	.align		4
.L_141:
        /*0298*/ 	.word	index@(_ZN7cutlass13device_kernelIN5flash11enable_sm90INS1_16FlashAttnFwdSm90INS1_25CollectiveMainloopFwdSm90ILi2EN4cute5tupleIJNS5_1CILi1EEES8_S8_EEENS6_IJNS7_ILi64EEESA_SA_EEELi512ENS_10bfloat16_tEfNS_4arch4Sm90ELb0ELb1ELb0ELb1ELb1ELb0ELb1ELb0ELb0ELb1ELb0ELb0EEENS1_21CollectiveEpilogueFwdINS6_IJSA_NS7_ILi512EEESA_EEES9_SC_SE_Li256ELb1ELb1ELb0ELb0EEENS1_36VarlenDynamicPersistentTileSchedulerILi64ELi64ELi256ELi128ELb0ELb1ELb1ELb1ELb0ELb1EEEEEEEEEvNT_6ParamsE)
        /*029c*/ 	.word	0x000000a8


	//----- nvinfo : EIATTR_FRAME_SIZE
	.align		4
.L_142:
        /*02a0*/ 	.byte	0x04, 0x11
        /*02a2*/ 	.short	(.L_144 - .L_143)
	.align		4
.L_143:
        /*02a4*/ 	.word	index@($_ZN7cutlass13device_kernelIN5flash11enable_sm90INS1_16FlashAttnFwdSm90INS1_25CollectiveMainloopFwdSm90ILi2EN4cute5tupleIJNS5_1CILi1EEES8_S8_EEENS6_IJNS7_ILi64EEESA_SA_EEELi512ENS_10bfloat16_tEfNS_4arch4Sm90ELb0ELb1ELb0ELb1ELb1ELb0ELb1ELb0ELb0ELb1ELb0ELb0EEENS1_21CollectiveEpilogueFwdINS6_IJSA_NS7_ILi512EEESA_EEES9_SC_SE_Li256ELb1ELb1ELb0ELb0EEENS1_36VarlenDynamicPersistentTileSchedulerILi64ELi64ELi256ELi128ELb0ELb1ELb1ELb1ELb0ELb1EEEEEEEEEvNT_6ParamsE$_ZZN5flash25CollectiveMainloopFwdSm90ILi2EN4cute5tupleIJNS1_1CILi1EEES4_S4_EEENS2_IJNS3_ILi64EEES6_S6_EEELi512EN7cutlass10bfloat16_tEfNS8_4arch4Sm90ELb0ELb1ELb0ELb1ELb1ELb0ELb1ELb0ELb0ELb1ELb0ELb0EE3mmaINS_16FlashAttnFwdSm90ISC_NS_21CollectiveEpilogueFwdINS2_IJS6_NS3_ILi512EEES6_EEES5_S9_SB_Li256ELb1ELb1ELb0ELb0EEENS_36VarlenDynamicPersistentTileSchedulerILi64ELi64ELi256ELi128ELb0ELb1ELb1ELb1ELb0ELb1EEEE13SharedStorageENS1_6TensorINS1_11ArrayEngineIfLm128EEENS1_6LayoutINS2_IJNS2_IJNS3_ILi2EEESR_NS3_ILi32EEEEEES4_S4_EEENS2_IJNS2_IJS4_SR_NS3_ILi4EEEEEENS3_ILi0EEESX_EEEEEEENS_7SoftmaxILi2ELi0EEEEEbRKNSC_6ParamsENS8_13PipelineAsyncILi2EEES17_RNS8_13PipelineStateILj2EEERT0_RT1_iRiRKNS_16SeqlenInfoQKNewKILb1ELb0EEENS2_IJiiiiEEERT_ENKUliT_T0_T1_E_clIZSD_ISM_S10_S12_EbS15_S17_S17_S1A_S1C_S1E_iS1F_S1J_S1K_S1M_EUlRS1N_iE1_NS3_ILb0EEENS3_ILb1EEEEEDaiS1N_S1O_S1P_)
        /*02a8*/ 	.word	0x00000440


	//----- nvinfo : EIATTR_FRAME_SIZE
	.align		4
.L_144:
        /*02ac*/ 	.byte	0x04, 0x11
        /*02ae*/ 	.short	(.L_146 - .L_145)
	.align		4
.L_145:
        /*02b0*/ 	.word	index@(_ZN7cutlass13device_kernelIN5flash11enable_sm90INS1_16FlashAttnFwdSm90INS1_25CollectiveMainloopFwdSm90ILi2EN4cute5tupleIJNS5_1CILi1EEES8_S8_EEENS6_IJNS7_ILi64EEESA_SA_EEELi512ENS_10bfloat16_tEfNS_4arch4Sm90ELb0ELb1ELb0ELb1ELb1ELb0ELb1ELb0ELb0ELb1ELb0ELb0EEENS1_21CollectiveEpilogueFwdINS6_IJSA_NS7_ILi512EEESA_EEES9_SC_SE_Li256ELb1ELb1ELb0ELb0EEENS1_36VarlenDynamicPersistentTileSchedulerILi64ELi64ELi256ELi128ELb0ELb1ELb1ELb1ELb0ELb1EEEEEEEEEvNT_6ParamsE)
        /*02b4*/ 	.word	0x00000440


	//----- nvinfo : EIATTR_REGCOUNT
	.align		4
.L_146:
        /*02b8*/ 	.byte	0x04, 0x2f
        /*02ba*/ 	.short	(.L_148 - .L_147)
	.align		4
.L_147:
        /*02bc*/ 	.word	index@(_ZN7cutlass13device_kernelIN5flash11enable_sm90INS1_16FlashAttnFwdSm90INS1_25CollectiveMainloopFwdSm90ILi2EN4cute5tupleIJNS5_1CILi1EEES8_S8_EEENS6_IJNS7_ILi64EEESA_SA_EEELi512ENS_10bfloat16_tEfNS_4arch4Sm90ELb0ELb1ELb0ELb1ELb1ELb1ELb0ELb0ELb0ELb1ELb0ELb0EEENS1_21CollectiveEpilogueFwdINS6_IJSA_NS7_ILi512EEESA_EEES9_SC_SE_Li256ELb1ELb1ELb0ELb0EEENS1_36VarlenDynamicPersistentTileSchedulerILi64ELi64ELi256ELi128ELb0ELb1ELb1ELb1ELb0ELb1EEEEEEEEEvNT_6ParamsE)
        /*02c0*/ 	.word	0x000000a8


	//----- nvinfo : EIATTR_FRAME_SIZE
	.align		4
.L_148:
        /*02c4*/ 	.byte	0x04, 0x11
        /*02c6*/ 	.short	(.L_150 - .L_149)
	.align		4
.L_149:
        /*02c8*/ 	.word	index@(_ZN7cutlass13device_kernelIN5flash11enable_sm90INS1_16FlashAttnFwdSm90INS1_25CollectiveMainloopFwdSm90ILi2EN4cute5tupleIJNS5_1CILi1EEES8_S8_EEENS6_IJNS7_ILi64EEESA_SA_EEELi512ENS_10bfloat16_tEfNS_4arch4Sm90ELb0ELb1ELb0ELb1ELb1ELb1ELb0ELb0ELb0ELb1ELb0ELb0EEENS1_21CollectiveEpilogueFwdINS6_IJSA_NS7_ILi512EEESA_EEES9_SC_SE_Li256ELb1ELb1ELb0ELb0EEENS1_36VarlenDynamicPersistentTileSchedulerILi64ELi64ELi256ELi128ELb0ELb1ELb1ELb1ELb0ELb1EEEEEEEEEvNT_6ParamsE)
        /*02cc*/ 	.word	0x00000068


	//----- nvinfo : EIATTR_REGCOUNT
	.align		4
.L_150:
        /*02d0*/ 	.byte	0x04, 0x2f
        /*02d2*/ 	.short	(.L_152 - .L_151)
	.align		4
.L_151:
        /*02d4*/ 	.word	index@(_ZN7cutlass13device_kernelIN5flash11enable_sm90INS1_16FlashAttnFwdSm90INS1_25CollectiveMainloopFwdSm90ILi2EN4cute5tupleIJNS5_1CILi1EEES8_S8_EEENS6_IJNS7_ILi64EEESA_SA_EEELi512ENS_10bfloat16_tEfNS_4arch4Sm90ELb0ELb1ELb0ELb1ELb1ELb0ELb0ELb0ELb0ELb1ELb0ELb0EEENS1_21CollectiveEpilogueFwdINS6_IJSA_NS7_ILi512EEESA_EEES9_SC_SE_Li256ELb1ELb1ELb0ELb0EEENS1_36VarlenDynamicPersistentTileSchedulerILi64ELi64ELi256ELi128ELb0ELb1ELb1ELb1ELb0ELb1EEEEEEEEEvNT_6ParamsE)
        /*02d8*/ 	.word	0x000000a8


	//----- nvinfo : EIATTR_FRAME_SIZE
	.align		4
.L_152:
        /*02dc*/ 	.byte	0x04, 0x11
        /*02de*/ 	.short	(.L_154 - .L_153)
	.align		4
.L_153:
        /*02e0*/ 	.word	index@(_ZN7cutlass13device_kernelIN5flash11enable_sm90INS1_16FlashAttnFwdSm90INS1_25CollectiveMainloopFwdSm90ILi2EN4cute5tupleIJNS5_1CILi1EEES8_S8_EEENS6_IJNS7_ILi64EEESA_SA_EEELi512ENS_10bfloat16_tEfNS_4arch4Sm90ELb0ELb1ELb0ELb1ELb1ELb0ELb0ELb0ELb0ELb1ELb0ELb0EEENS1_21CollectiveEpilogueFwdINS6_IJSA_NS7_ILi512EEESA_EEES9_SC_SE_Li256ELb1ELb1ELb0ELb0EEENS1_36VarlenDynamicPersistentTileSchedulerILi64ELi64ELi256ELi128ELb0ELb1ELb1ELb1ELb0ELb1EEEEEEEEEvNT_6ParamsE)
        /*02e4*/ 	.word	0x00000020


	//----- nvinfo : EIATTR_REGCOUNT
	.align		4
.L_154:
        /*02e8*/ 	.byte	0x04, 0x2f
        /*02ea*/ 	.short	(.L_156 - .L_155)
	.align		4
.L_155:
        /*02ec*/ 	.word	index@(_ZN7cutlass13device_kernelIN5flash11enable_sm90INS1_16FlashAttnFwdSm90INS1_25CollectiveMainloopFwdSm90ILi2EN4cute5tupleIJNS5_1CILi1EEES8_S8_EEENS6_IJNS7_ILi64EEESA_SA_EEELi512ENS_10bfloat16_tEfNS_4arch4Sm90ELb0ELb1ELb0ELb0ELb1ELb0ELb1ELb0ELb0ELb1ELb0ELb0EEENS1_21CollectiveEpilogueFwdINS6_IJSA_NS7_ILi512EEESA_EEES9_SC_SE_Li256ELb0ELb1ELb0ELb0EEENS1_30DynamicPersistentTileSchedulerILi256ELi128ELb0ELb1ELb1EEEEEEEEEvNT_6ParamsE)
        /*02f0*/ 	.word	0x000000a8


	//----- nvinfo : EIATTR_FRAME_SIZE
	.align		4
.L_156:
        /*02f4*/ 	.byte	0x04, 0x11
        /*02f6*/ 	.short	(.L_158 - .L_157)
	.align		4
.L_157:
        /*02f8*/ 	.word	index@($_ZN7cutlass13device_kernelIN5flash11enable_sm90INS1_16FlashAttnFwdSm90INS1_25CollectiveMainloopFwdSm90ILi2EN4cute5tupleIJNS5_1CILi1EEES8_S8_EEENS6_IJNS7_ILi64EEESA_SA_EEELi512ENS_10bfloat16_tEfNS_4arch4Sm90ELb0ELb1ELb0ELb0ELb1ELb0ELb1ELb0ELb0ELb1ELb0ELb0EEENS1_21CollectiveEpilogueFwdINS6_IJSA_NS7_ILi512EEESA_EEES9_SC_SE_Li256ELb0ELb1ELb0ELb0EEENS1_30DynamicPersistentTileSchedulerILi256ELi128ELb0ELb1ELb1EEEEEEEEEvNT_6ParamsE$_ZZN5flash25CollectiveMainloopFwdSm90ILi2EN4cute5tupleIJNS1_1CILi1EEES4_S4_EEENS2_IJNS3_ILi64EEES6_S6_EEELi512EN7cutlass10bfloat16_tEfNS8_4arch4Sm90ELb0ELb1ELb0ELb0ELb1ELb0ELb1ELb0ELb0ELb1ELb0ELb0EE3mmaINS_16FlashAttnFwdSm90ISC_NS_21CollectiveEpilogueFwdINS2_IJS6_NS3_ILi512EEES6_EEES5_S9_SB_Li256ELb0ELb1ELb0ELb0EEENS_30DynamicPersistentTileSchedulerILi256ELi128ELb0ELb1ELb1EEEE13SharedStorageENS1_6TensorINS1_11ArrayEngineIfLm128EEENS1_6LayoutINS2_IJNS2_IJNS3_ILi2EEESR_NS3_ILi32EEEEEES4_S4_EEENS2_IJNS2_IJS4_SR_NS3_ILi4EEEEEENS3_ILi0EEESX_EEEEEEENS_7SoftmaxILi2ELi0EEEEEbRKNSC_6ParamsENS8_13PipelineAsyncILi2EEES17_RNS8_13PipelineStateILj2EEERT0_RT1_iRiRKNS_16SeqlenInfoQKNewKILb0ELb0EEENS2_IJiiiiEEERT_ENKUliT_T0_T1_E_clIZSD_ISM_S10_S12_EbS15_S17_S17_S1A_S1C_S1E_iS1F_S1J_S1K_S1M_EUlRS1N_iE1_NS3_ILb0EEENS3_ILb1EEEEEDaiS1N_S1O_S1P_)
        /*02fc*/ 	.word	0x00000440


	//----- nvinfo : EIATTR_FRAME_SIZE
	.align		4
.L_158:
        /*0300*/ 	.byte	0x04, 0x11
        /*0302*/ 	.short	(.L_160 - .L_159)
	.align		4
.L_159:
        /*0304*/ 	.word	index@(_ZN7cutlass13device_kernelIN5flash11enable_sm90INS1_16FlashAttnFwdSm90INS1_25CollectiveMainloopFwdSm90ILi2EN4cute5tupleIJNS5_1CILi1EEES8_S8_EEENS6_IJNS7_ILi64EEESA_SA_EEELi512ENS_10bfloat16_tEfNS_4arch4Sm90ELb0ELb1ELb0ELb0ELb1ELb0ELb1ELb0ELb0ELb1ELb0ELb0EEENS1_21CollectiveEpilogueFwdINS6_IJSA_NS7_ILi512EEESA_EEES9_SC_SE_Li256ELb0ELb1ELb0ELb0EEENS1_30DynamicPersistentTileSchedulerILi256ELi128ELb0ELb1ELb1EEEEEEEEEvNT_6ParamsE)
        /*0308*/ 	.word	0x00000440


	//----- nvinfo : EIATTR_REGCOUNT
	.align		4
.L_160:
        /*030c*/ 	.byte	0x04, 0x2f
        /*030e*/ 	.short	(.L_162 - .L_161)
	.align		4
.L_161:
        /*0310*/ 	.word	index@(_ZN7cutlass13device_kernelIN5flash11enable_sm90INS1_16FlashAttnFwdSm90INS1_25CollectiveMainloopFwdSm90ILi2EN4cute5tupleIJNS5_1CILi1EEES8_S8_EEENS6_IJNS7_ILi64EEESA_SA_EEELi512ENS_10bfloat16_tEfNS_4arch4Sm90ELb0ELb1ELb0ELb0ELb1ELb0ELb0ELb0ELb0ELb1ELb0ELb0EEENS1_21CollectiveEpilogueFwdINS6_IJSA_NS7_ILi512EEESA_EEES9_SC_SE_Li256ELb0ELb1ELb0ELb0EEENS1_30DynamicPersistentTileSchedulerILi256ELi128ELb0ELb1ELb1EEEEEEEEEvNT_6ParamsE)
        /*0314*/ 	.word	0x000000a8


	//----- nvinfo : EIATTR_FRAME_SIZE
	.align		4
.L_162:
        /*0318*/ 	.byte	0x04, 0x11
        /*031a*/ 	.short	(.L_164 - .L_163)
	.align		4
.L_163:
        /*031c*/ 	.word	index@(_ZN7cutlass13device_kernelIN5flash11enable_sm90INS1_16FlashAttnFwdSm90INS1_25CollectiveMainloopFwdSm90ILi2EN4cute5tupleIJNS5_1CILi1EEES8_S8_EEENS6_IJNS7_ILi64EEESA_SA_EEELi512ENS_10bfloat16_tEfNS_4arch4Sm90ELb0ELb1ELb0ELb0ELb1ELb0ELb0ELb0ELb0ELb1ELb0ELb0EEENS1_21CollectiveEpilogueFwdINS6_IJSA_NS7_ILi512EEESA_EEES9_SC_SE_Li256ELb0ELb1ELb0ELb0EEENS1_30DynamicPersistentTileSchedulerILi256ELi128ELb0ELb1ELb1EEEEEEEEEvNT_6ParamsE)
        /*0320*/ 	.word	0x00000010


	//----- nvinfo : EIATTR_REGCOUNT
	.align		4
.L_164:
        /*0324*/ 	.byte	0x04, 0x2f
        /*0326*/ 	.short	(.L_166 - .L_165)
	.align		4
.L_165:
        /*0328*/ 	.word	index@(_ZN7cutlass13device_kernelIN5flash11enable_sm90INS1_16FlashAttnFwdSm90INS1_25CollectiveMainloopFwdSm90ILi2EN4cute5tupleIJNS5_1CILi1EEES8_S8_EEENS6_IJNS7_ILi64EEESA_SA_EEELi512ENS_10bfloat16_tEfNS_4arch4Sm90ELb0ELb0ELb0ELb1ELb1ELb1ELb1ELb0ELb0ELb1ELb0ELb0EEENS1_21CollectiveEpilogueFwdINS6_IJSA_NS7_ILi512EEESA_EEES9_SC_SE_Li256ELb1ELb1ELb0ELb0EEENS1_36VarlenDynamicPersistentTileSchedulerILi64ELi64ELi256ELi128ELb0ELb1ELb1ELb0ELb1ELb1EEEEEEEEEvNT_6ParamsE)
        /*032c*/ 	.word	0x000000a8


	//----- nvinfo : EIATTR_FRAME_SIZE
	.align		4
.L_166:
        /*0330*/ 	.byte	0x04, 0x11
        /*0332*/ 	.short	(.L_168 - .L_167)
	.align		4
.L_167:
        /*0334*/ 	.word	index@(_ZN7cutlass13device_kernelIN5flash11enable_sm90INS1_16FlashAttnFwdSm90INS1_25CollectiveMainloopFwdSm90ILi2EN4cute5tupleIJNS5_1CILi1EEES8_S8_EEENS6_IJNS7_ILi64EEESA_SA_EEELi512ENS_10bfloat16_tEfNS_4arch4Sm90ELb0ELb0ELb0ELb1ELb1ELb1ELb1ELb0ELb0ELb1ELb0ELb0EEENS1_21CollectiveEpilogueFwdINS6_IJSA_NS7_ILi512EEESA_EEES9_SC_SE_Li256ELb1ELb1ELb0ELb0EEENS1_36VarlenDynamicPersistentTileSchedulerILi64ELi64ELi256ELi128ELb0ELb1ELb1ELb0ELb1ELb1EEEEEEEEEvNT_6ParamsE)
        /*0338*/ 	.word	0x00000080


	//----- nvinfo : EIATTR_REGCOUNT
	.align		4
.L_168:
        /*033c*/ 	.byte	0x04, 0x2f
        /*033e*/ 	.short	(.L_170 - .L_169)
	.align		4
.L_169:
        /*0340*/ 	.word	index@(_ZN7cutlass13device_kernelIN5flash11enable_sm90INS1_16FlashAttnFwdSm90INS1_25CollectiveMainloopFwdSm90ILi2EN4cute5tupleIJNS5_1CILi1EEES8_S8_EEENS6_IJNS7_ILi64EEESA_SA_EEELi512ENS_10bfloat16_tEfNS_4arch4Sm90ELb0ELb0ELb0ELb1ELb1ELb0ELb1ELb0ELb0ELb1ELb0ELb0EEENS1_21CollectiveEpilogueFwdINS6_IJSA_NS7_ILi512EEESA_EEES9_SC_SE_Li256ELb1ELb1ELb0ELb0EEENS1_36VarlenDynamicPersistentTileSchedulerILi64ELi64ELi256ELi128ELb0ELb1ELb1ELb0ELb1ELb1EEEEEEEEEvNT_6ParamsE)
        /*0344*/ 	.word	0x000000a8


	//----- nvinfo : EIATTR_FRAME_SIZE
	.align		4
.L_170:
        /*0348*/ 	.byte	0x04, 0x11
        /*034a*/ 	.short	(.L_172 - .L_171)
	.align		4
.L_171:
        /*034c*/ 	.word	index@(_ZN7cutlass13device_kernelIN5flash11enable_sm90INS1_16FlashAttnFwdSm90INS1_25CollectiveMainloopFwdSm90ILi2EN4cute5tupleIJNS5_1CILi1EEES8_S8_EEENS6_IJNS7_ILi64EEESA_SA_EEELi512ENS_10bfloat16_tEfNS_4arch4Sm90ELb0ELb0ELb0ELb1ELb1ELb0ELb1ELb0ELb0ELb1ELb0ELb0EEENS1_21CollectiveEpilogueFwdINS6_IJSA_NS7_ILi512EEESA_EEES9_SC_SE_Li256ELb1ELb1ELb0ELb0EEENS1_36VarlenDynamicPersistentTileSchedulerILi64ELi64ELi256ELi128ELb0ELb1ELb1ELb0ELb1ELb1EEEEEEEEEvNT_6ParamsE)
        /*0350*/ 	.word	0x00000030


	//----- nvinfo : EIATTR_REGCOUNT
	.align		4
.L_172:
        /*0354*/ 	.byte	0x04, 0x2f
        /*0356*/ 	.short	(.L_174 - .L_173)
	.align		4
.L_173:
        /*0358*/ 	.word	index@(_ZN7cutlass13device_kernelIN5flash11enable_sm90INS1_16FlashAttnFwdSm90INS1_25CollectiveMainloopFwdSm90ILi2EN4cute5tupleIJNS5_1CILi1EEES8_S8_EEENS6_IJNS7_ILi64EEESA_SA_EEELi512ENS_10bfloat16_tEfNS_4arch4Sm90ELb0ELb0ELb0ELb1ELb1ELb1ELb0ELb0ELb0ELb1ELb0ELb0EEENS1_21CollectiveEpilogueFwdINS6_IJSA_NS7_ILi512EEESA_EEES9_SC_SE_Li256ELb1ELb1ELb0ELb0EEENS1_36VarlenDynamicPersistentTileSchedulerILi64ELi64ELi256ELi128ELb0ELb1ELb1ELb0ELb1ELb1EEEEEEEEEvNT_6ParamsE)
        /*035c*/ 	.word	0x000000a8


	//----- nvinfo : EIATTR_FRAME_SIZE
	.align		4
.L_174:
        /*0360*/ 	.byte	0x04, 0x11
        /*0362*/ 	.short	(.L_176 - .L_175)
	.align		4
.L_175:
        /*0364*/ 	.word	index@(_ZN7cutlass13device_kernelIN5flash11enable_sm90INS1_16FlashAttnFwdSm90INS1_25CollectiveMainloopFwdSm90ILi2EN4cute5tupleIJNS5_1CILi1EEES8_S8_EEENS6_IJNS7_ILi64EEESA_SA_EEELi512ENS_10bfloat16_tEfNS_4arch4Sm90ELb0ELb0ELb0ELb1ELb1ELb1ELb0ELb0ELb0ELb1ELb0ELb0EEENS1_21CollectiveEpilogueFwdINS6_IJSA_NS7_ILi512EEESA_EEES9_SC_SE_Li256ELb1ELb1ELb0ELb0EEENS1_36VarlenDynamicPersistentTileSchedulerILi64ELi64ELi256ELi128ELb0ELb1ELb1ELb0ELb1ELb1EEEEEEEEEvNT_6ParamsE)
        /*0368*/ 	.word	0x00000060


	//----- nvinfo : EIATTR_REGCOUNT
	.align		4
.L_176:
        /*036c*/ 	.byte	0x04, 0x2f
        /*036e*/ 	.short	(.L_178 - .L_177)
	.align		4
.L_177:
        /*0370*/ 	.word	index@(_ZN7cutlass13device_kernelIN5flash11enable_sm90INS1_16FlashAttnFwdSm90INS1_25CollectiveMainloopFwdSm90ILi2EN4cute5tupleIJNS5_1CILi1EEES8_S8_EEENS6_IJNS7_ILi64EEESA_SA_EEELi512ENS_10bfloat16_tEfNS_4arch4Sm90ELb0ELb0ELb0ELb1ELb1ELb0ELb0ELb0ELb0ELb1ELb0ELb0EEENS1_21CollectiveEpilogueFwdINS6_IJSA_NS7_ILi512EEESA_EEES9_SC_SE_Li256ELb1ELb1ELb0ELb0EEENS1_36VarlenDynamicPersistentTileSchedulerILi64ELi64ELi256ELi128ELb0ELb1ELb1ELb0ELb1ELb1EEEEEEEEEvNT_6ParamsE)
        /*0374*/ 	.word	0x000000a8


	//----- nvinfo : EIATTR_FRAME_SIZE
	.align		4
.L_178:
        /*0378*/ 	.byte	0x04, 0x11
        /*037a*/ 	.short	(.L_180 - .L_179)
	.align		4
.L_179:
        /*037c*/ 	.word	index@(_ZN7cutlass13device_kernelIN5flash11enable_sm90INS1_16FlashAttnFwdSm90INS1_25CollectiveMainloopFwdSm90ILi2EN4cute5tupleIJNS5_1CILi1EEES8_S8_EEENS6_IJNS7_ILi64EEESA_SA_EEELi512ENS_10bfloat16_tEfNS_4arch4Sm90ELb0ELb0ELb0ELb1ELb1ELb0ELb0ELb0ELb0ELb1ELb0ELb0EEENS1_21CollectiveEpilogueFwdINS6_IJSA_NS7_ILi512EEESA_EEES9_SC_SE_Li256ELb1ELb1ELb0ELb0EEENS1_36VarlenDynamicPersistentTileSchedulerILi64ELi64ELi256ELi128ELb0ELb1ELb1ELb0ELb1ELb1EEEEEEEEEvNT_6ParamsE)
        /*0380*/ 	.word	0x00000038


	//----- nvinfo : EIATTR_REGCOUNT
	.align		4
.L_180:
        /*0384*/ 	.byte	0x04, 0x2f
        /*0386*/ 	.short	(.L_182 - .L_181)
	.align		4
.L_181:
        /*0388*/ 	.word	index@(_ZN7cutlass13device_kernelIN5flash11enable_sm90INS1_16FlashAttnFwdSm90INS1_25CollectiveMainloopFwdSm90ILi2EN4cute5tupleIJNS5_1CILi1EEES8_S8_EEENS6_IJNS7_ILi64EEESA_SA_EEELi512ENS_10bfloat16_tEfNS_4arch4Sm90ELb0ELb0ELb0ELb0ELb1ELb0ELb1ELb0ELb0ELb1ELb0ELb0EEENS1_21CollectiveEpilogueFwdINS6_IJSA_NS7_ILi512EEESA_EEES9_SC_SE_Li256ELb0ELb1ELb0ELb0EEENS1_29StaticPersistentTileSchedulerILb0EEEEEEEEEvNT_6ParamsE)
        /*038c*/ 	.word	0x000000a8


	//----- nvinfo : EIATTR_FRAME_SIZE
	.align		4
.L_182:
        /*0390*/ 	.byte	0x04, 0x11
        /*0392*/ 	.short	(.L_184 - .L_183)
	.align		4
.L_183:
        /*0394*/ 	.word	index@(_ZN7cutlass13device_kernelIN5flash11enable_sm90INS1_16FlashAttnFwdSm90INS1_25CollectiveMainloopFwdSm90ILi2EN4cute5tupleIJNS5_1CILi1EEES8_S8_EEENS6_IJNS7_ILi64EEESA_SA_EEELi512ENS_10bfloat16_tEfNS_4arch4Sm90ELb0ELb0ELb0ELb0ELb1ELb0ELb1ELb0ELb0ELb1ELb0ELb0EEENS1_21CollectiveEpilogueFwdINS6_IJSA_NS7_ILi512EEESA_EEES9_SC_SE_Li256ELb0ELb1ELb0ELb0EEENS1_29StaticPersistentTileSchedulerILb0EEEEEEEEEvNT_6ParamsE)
        /*0398*/ 	.word	0x00000030


	//----- nvinfo : EIATTR_REGCOUNT
	.align		4
.L_184:
        /*039c*/ 	.byte	0x04, 0x2f
        /*039e*/ 	.short	(.L_186 - .L_185)
	.align		4
.L_185:
        /*03a0*/ 	.word	index@(_ZN7cutlass13device_kernelIN5flash11enable_sm90INS1_16FlashAttnFwdSm90INS1_25CollectiveMainloopFwdSm90ILi2EN4cute5tupleIJNS5_1CILi1EEES8_S8_EEENS6_IJNS7_ILi64EEESA_SA_EEELi512ENS_10bfloat16_tEfNS_4arch4Sm90ELb0ELb0ELb0ELb0ELb1ELb0ELb0ELb0ELb0ELb1ELb0ELb0EEENS1_21CollectiveEpilogueFwdINS6_IJSA_NS7_ILi512EEESA_EEES9_SC_SE_Li256ELb0ELb1ELb0ELb0EEENS1_29StaticPersistentTileSchedulerILb0EEEEEEEEEvNT_6ParamsE)
        /*03a4*/ 	.word	0x000000a8


	//----- nvinfo : EIATTR_FRAME_SIZE
	.align		4
.L_186:
        /*03a8*/ 	.byte	0x04, 0x11
        /*03aa*/ 	.short	(.L_188 - .L_187)
	.align		4
.L_187:
        /*03ac*/ 	.word	index@(_ZN7cutlass13device_kernelIN5flash11enable_sm90INS1_16FlashAttnFwdSm90INS1_25CollectiveMainloopFwdSm90ILi2EN4cute5tupleIJNS5_1CILi1EEES8_S8_EEENS6_IJNS7_ILi64EEESA_SA_EEELi512ENS_10bfloat16_tEfNS_4arch4Sm90ELb0ELb0ELb0ELb0ELb1ELb0ELb0ELb0ELb0ELb1ELb0ELb0EEENS1_21CollectiveEpilogueFwdINS6_IJSA_NS7_ILi512EEESA_EEES9_SC_SE_Li256ELb0ELb1ELb0ELb0EEENS1_29StaticPersistentTileSchedulerILb0EEEEEEEEEvNT_6ParamsE)
        /*03b0*/ 	.word	0x00000030


	//----- nvinfo : EIATTR_REGCOUNT
	.align		4
.L_188:
        /*03b4*/ 	.byte	0x04, 0x2f
        /*03b6*/ 	.short	(.L_190 - .L_189)
	.align		4
.L_189:
        /*03b8*/ 	.word	index@(_ZN7cutlass13device_kernelIN5flash11enable_sm90INS1_16FlashAttnFwdSm90INS1_25CollectiveMainloopFwdSm90ILi2EN4cute5tupleIJNS5_1CILi1EEES8_S8_EEENS6_IJNS7_ILi128EEENS7_ILi96EEENS7_ILi192EEEEEELi128ENS_10bfloat16_tEfNS_4arch4Sm90ELb1ELb0ELb0ELb1ELb1ELb1ELb0ELb1ELb1ELb1ELb0ELb0EEENS1_21CollectiveEpilogueFwdINS6_IJSA_SA_SB_EEES9_SE_SG_Li256ELb1ELb1ELb0ELb0EEENS1_36VarlenDynamicPersistentTileSchedulerILi128ELi96ELi256ELi128ELb0ELb1ELb1ELb1ELb1ELb1EEEEEEEEEvNT_6ParamsE)
        /*03bc*/ 	.word	0x000000a8


	//----- nvinfo : EIATTR_FRAME_SIZE
	.align		4
.L_190:
        /*03c0*/ 	.byte	0x04, 0x11
        /*03c2*/ 	.short	(.L_192 - .L_191)
	.align		4
.L_191:
        /*03c4*/ 	.word	index@(_ZN7cutlass13device_kernelIN5flash11enable_sm90INS1_16FlashAttnFwdSm90INS1_25CollectiveMainloopFwdSm90ILi2EN4cute5tupleIJNS5_1CILi1EEES8_S8_EEENS6_IJNS7_ILi128EEENS7_ILi96EEENS7_ILi192EEEEEELi128ENS_10bfloat16_tEfNS_4arch4Sm90ELb1ELb0ELb0ELb1ELb1ELb1ELb0ELb1ELb1ELb1ELb0ELb0EEENS1_21CollectiveEpilogueFwdINS6_IJSA_SA_SB_EEES9_SE_SG_Li256ELb1ELb1ELb0ELb0EEENS1_36VarlenDynamicPersistentTileSchedulerILi128ELi96ELi256ELi128ELb0ELb1ELb1ELb1ELb1ELb1EEEEEEEEEvNT_6ParamsE)
        /*03c8*/ 	.word	0x00000040


	//----- nvinfo : EIATTR_REGCOUNT
	.align		4
.L_192:
        /*03cc*/ 	.byte	0x04, 0x2f
        /*03ce*/ 	.short	(.L_194 - .L_193)
	.align		4
.L_193:
        /*03d0*/ 	.word	index@(_ZN7cutlass13device_kernelIN5flash11enable_sm90INS1_16FlashAttnFwdSm90INS1_25CollectiveMainloopFwdSm90ILi2EN4cute5tupleIJNS5_1CILi1EEES8_S8_EEENS6_IJNS7_ILi128EEENS7_ILi96EEENS7_ILi192EEEEEELi128ENS_10bfloat16_tEfNS_4arch4Sm90ELb1ELb0ELb0ELb1ELb1ELb0ELb0ELb1ELb1ELb1ELb0ELb0EEENS1_21CollectiveEpilogueFwdINS6_IJSA_SA_SB_EEES9_SE_SG_Li256ELb1ELb1ELb0ELb0EEENS1_36VarlenDynamicPersistentTileSchedulerILi128ELi96ELi256ELi128ELb0ELb1ELb1ELb1ELb1ELb1EEEEEEEEEvNT_6ParamsE)
        /*03d4*/ 	.word	0x000000a8


	//----- nvinfo : EIATTR_FRAME_SIZE
	.align		4
.L_194:
        /*03d8*/ 	.byte	0x04, 0x11
        /*03da*/ 	.short	(.L_196 - .L_195)
	.align		4
.L_195:
        /*03dc*/ 	.word	index@(_ZN7cutlass13device_kernelIN5flash11enable_sm90INS1_16FlashAttnFwdSm90INS1_25CollectiveMainloopFwdSm90ILi2EN4cute5tupleIJNS5_1CILi1EEES8_S8_EEENS6_IJNS7_ILi128EEENS7_ILi96EEENS7_ILi192EEEEEELi128ENS_10bfloat16_tEfNS_4arch4Sm90ELb1ELb0ELb0ELb1ELb1ELb0ELb0ELb1ELb1ELb1ELb0ELb0EEENS1_21CollectiveEpilogueFwdINS6_IJSA_SA_SB_EEES9_SE_SG_Li256ELb1ELb1ELb0ELb0EEENS1_36VarlenDynamicPersistentTileSchedulerILi128ELi96ELi256ELi128ELb0ELb1ELb1ELb1ELb1ELb1EEEEEEEEEvNT_6ParamsE)
        /*03e0*/ 	.word	0x00000020


	//----- nvinfo : EIATTR_REGCOUNT
	.align		4
.L_196:
        /*03e4*/ 	.byte	0x04, 0x2f
        /*03e6*/ 	.short	(.L_198 - .L_197)
	.align		4
.L_197:
        /*03e8*/ 	.word	index@(_ZN7cutlass13device_kernelIN5flash11enable_sm90INS1_16FlashAttnFwdSm90INS1_25CollectiveMainloopFwdSm90ILi2EN4cute5tupleIJNS5_1CILi1EEES8_S8_EEENS6_IJNS7_ILi128EEENS7_ILi96EEENS7_ILi192EEEEEELi128ENS_10bfloat16_tEfNS_4arch4Sm90ELb1ELb0ELb0ELb0ELb1ELb0ELb0ELb1ELb1ELb1ELb0ELb0EEENS1_21CollectiveEpilogueFwdINS6_IJSA_SA_SB_EEES9_SE_SG_Li256ELb0ELb1ELb0ELb0EEENS1_30DynamicPersistentTileSchedulerILi256ELi128ELb0ELb1ELb1EEEEEEEEEvNT_6ParamsE)
        /*03ec*/ 	.word	0x000000a8


	//----- nvinfo : EIATTR_FRAME_SIZE
	.align		4
.L_198:
        /*03f0*/ 	.byte	0x04, 0x11
        /*03f2*/ 	.short	(.L_200 - .L_199)
	.align		4
.L_199:
        /*03f4*/ 	.word	index@(_ZN7cutlass13device_kernelIN5flash11enable_sm90INS1_16FlashAttnFwdSm90INS1_25CollectiveMainloopFwdSm90ILi2EN4cute5tupleIJNS5_1CILi1EEES8_S8_EEENS6_IJNS7_ILi128EEENS7_ILi96EEENS7_ILi192EEEEEELi128ENS_10bfloat16_tEfNS_4arch4Sm90ELb1ELb0ELb0ELb0ELb1ELb0ELb0ELb1ELb1ELb1ELb0ELb0EEENS1_21CollectiveEpilogueFwdINS6_IJSA_SA_SB_EEES9_SE_SG_Li256ELb0ELb1ELb0ELb0EEENS1_30DynamicPersistentTileSchedulerILi256ELi128ELb0ELb1ELb1EEEEEEEEEvNT_6ParamsE)
        /*03f8*/ 	.word	0x00000008


	//----- nvinfo : EIATTR_REGCOUNT
	.align		4
.L_200:
        /*03fc*/ 	.byte	0x04, 0x2f
        /*03fe*/ 	.short	(.L_202 - .L_201)
	.align		4
.L_201:
        /*0400*/ 	.word	index@(_ZN7cutlass13device_kernelIN5flash11enable_sm90INS1_16FlashAttnFwdSm90INS1_25CollectiveMainloopFwdSm90ILi2EN4cute5tupleIJNS5_1CILi1EEES8_S8_EEENS6_IJNS7_ILi128EEENS7_ILi96EEENS7_ILi192EEEEEELi128ENS_10bfloat16_tEfNS_4arch4Sm90ELb0ELb1ELb0ELb1ELb1ELb1ELb0ELb1ELb1ELb1ELb0ELb0EEENS1_21CollectiveEpilogueFwdINS6_IJSA_SA_SB_EEES9_SE_SG_Li256ELb1ELb1ELb0ELb0EEENS1_36VarlenDynamicPersistentTileSchedulerILi128ELi96ELi256ELi128ELb0ELb1ELb1ELb1ELb0ELb1EEEEEEEEEvNT_6ParamsE)
        /*0404*/ 	.word	0x000000a8


	//----- nvinfo : EIATTR_FRAME_SIZE
	.align		4
.L_202:
        /*0408*/ 	.byte	0x04, 0x11
        /*040a*/ 	.short	(.L_204 - .L_203)
	.align		4
.L_203:
        /*040c*/ 	.word	index@(_ZN7cutlass13device_kernelIN5flash11enable_sm90INS1_16FlashAttnFwdSm90INS1_25CollectiveMainloopFwdSm90ILi2EN4cute5tupleIJNS5_1CILi1EEES8_S8_EEENS6_IJNS7_ILi128EEENS7_ILi96EEENS7_ILi192EEEEEELi128ENS_10bfloat16_tEfNS_4arch4Sm90ELb0ELb1ELb0ELb1ELb1ELb1ELb0ELb1ELb1ELb1ELb0ELb0EEENS1_21CollectiveEpilogueFwdINS6_IJSA_SA_SB_EEES9_SE_SG_Li256ELb1ELb1ELb0ELb0EEENS1_36VarlenDynamicPersistentTileSchedulerILi128ELi96ELi256ELi128ELb0ELb1ELb1ELb1ELb0ELb1EEEEEEEEEvNT_6ParamsE)
        /*0410*/ 	.word	0x00000048


	//----- nvinfo : EIATTR_REGCOUNT
	.align		4
.L_204:
        /*0414*/ 	.byte	0x04, 0x2f
        /*0416*/ 	.short	(.L_206 - .L_205)
	.align		4
.L_205:
        /*0418*/ 	.word	index@(_ZN7cutlass13device_kernelIN5flash11enable_sm90INS1_16FlashAttnFwdSm90INS1_25CollectiveMainloopFwdSm90ILi2EN4cute5tupleIJNS5_1CILi1EEES8_S8_EEENS6_IJNS7_ILi128EEENS7_ILi96EEENS7_ILi192EEEEEELi128ENS_10bfloat16_tEfNS_4arch4Sm90ELb0ELb1ELb0ELb1ELb1ELb0ELb0ELb1ELb1ELb1ELb0ELb0EEENS1_21CollectiveEpilogueFwdINS6_IJSA_SA_SB_EEES9_SE_SG_Li256ELb1ELb1ELb0ELb0EEENS1_36VarlenDynamicPersistentTileSchedulerILi128ELi96ELi256ELi128ELb0ELb1ELb1ELb1ELb0ELb1EEEEEEEEEvNT_6ParamsE)
        /*041c*/ 	.word	0x000000a8


	//----- nvinfo : EIATTR_FRAME_SIZE
	.align		4
.L_206:
        /*0420*/ 	.byte	0x04, 0x11
        /*0422*/ 	.short	(.L_208 - .L_207)
	.align		4
.L_207:
        /*0424*/ 	.word	index@(_ZN7cutlass13device_kernelIN5flash11enable_sm90INS1_16FlashAttnFwdSm90INS1_25CollectiveMainloopFwdSm90ILi2EN4cute5tupleIJNS5_1CILi1EEES8_S8_EEENS6_IJNS7_ILi128EEENS7_ILi96EEENS7_ILi192EEEEEELi128ENS_10bfloat16_tEfNS_4arch4Sm90ELb0ELb1ELb0ELb1ELb1ELb0ELb0ELb1ELb1ELb1ELb0ELb0EEENS1_21CollectiveEpilogueFwdINS6_IJSA_SA_SB_EEES9_SE_SG_Li256ELb1ELb1ELb0ELb0EEENS1_36VarlenDynamicPersistentTileSchedulerILi128ELi96ELi256ELi128ELb0ELb1ELb1ELb1ELb0ELb1EEEEEEEEEvNT_6ParamsE)
        /*0428*/ 	.word	0x00000020


	//----- nvinfo : EIATTR_REGCOUNT
	.align		4
.L_208:
        /*042c*/ 	.byte	0x04, 0x2f
        /*042e*/ 	.short	(.L_210 - .L_209)
	.align		4
.L_209:
        /*0430*/ 	.word	index@(_ZN7cutlass13device_kernelIN5flash11enable_sm90INS1_16FlashAttnFwdSm90INS1_25CollectiveMainloopFwdSm90ILi2EN4cute5tupleIJNS5_1CILi1EEES8_S8_EEENS6_IJNS7_ILi128EEENS7_ILi96EEENS7_ILi192EEEEEELi128ENS_10bfloat16_tEfNS_4arch4Sm90ELb0ELb1ELb0ELb0ELb1ELb0ELb0ELb1ELb1ELb1ELb0ELb0EEENS1_21CollectiveEpilogueFwdINS6_IJSA_SA_SB_EEES9_SE_SG_Li256ELb0ELb1ELb0ELb0EEENS1_30DynamicPersistentTileSchedulerILi256ELi128ELb0ELb1ELb1EEEEEEEEEvNT_6ParamsE)
        /*0434*/ 	.word	0x000000a8


	//----- nvinfo : EIATTR_FRAME_SIZE
	.align		4
.L_210:
        /*0438*/ 	.byte	0x04, 0x11
        /*043a*/ 	.short	(.L_212 - .L_211)
	.align		4
.L_211:
        /*043c*/ 	.word	index@(_ZN7cutlass13device_kernelIN5flash11enable_sm90INS1_16FlashAttnFwdSm90INS1_25CollectiveMainloopFwdSm90ILi2EN4cute5tupleIJNS5_1CILi1EEES8_S8_EEENS6_IJNS7_ILi128EEENS7_ILi96EEENS7_ILi192EEEEEELi128ENS_10bfloat16_tEfNS_4arch4Sm90ELb0ELb1ELb0ELb0ELb1ELb0ELb0ELb1ELb1ELb1ELb0ELb0EEENS1_21CollectiveEpilogueFwdINS6_IJSA_SA_SB_EEES9_SE_SG_Li256ELb0ELb1ELb0ELb0EEENS1_30DynamicPersistentTileSchedulerILi256ELi128ELb0ELb1ELb1EEEEEEEEEvNT_6ParamsE)
        /*0440*/ 	.word	0x00000008


	//----- nvinfo : EIATTR_REGCOUNT
	.align		4
.L_212:
        /*0444*/ 	.byte	0x04, 0x2f
        /*0446*/ 	.short	(.L_214 - .L_213)
	.align		4
.L_213:
        /*0448*/ 	.word	index@(_ZN7cutlass13device_kernelIN5flash11enable_sm90INS1_16FlashAttnFwdSm90INS1_25CollectiveMainloopFwdSm90ILi2EN4cute5tupleIJNS5_1CILi1EEES8_S8_EEENS6_IJNS7_ILi128EEENS7_ILi96EEENS7_ILi192EEEEEELi128ENS_10bfloat16_tEfNS_4arch4Sm90ELb0ELb0ELb0ELb1ELb1ELb1ELb0ELb1ELb1ELb1ELb0ELb0EEENS1_21CollectiveEpilogueFwdINS6_IJSA_SA_SB_EEES9_SE_SG_Li256ELb1ELb1ELb0ELb0EEENS1_36VarlenDynamicPersistentTileSchedulerILi128ELi96ELi256ELi128ELb0ELb1ELb1ELb0ELb1ELb1EEEEEEEEEvNT_6ParamsE)
        /*044c*/ 	.word	0x000000a8


	//----- nvinfo : EIATTR_FRAME_SIZE
	.align		4
.L_214:
        /*0450*/ 	.byte	0x04, 0x11
        /*0452*/ 	.short	(.L_216 - .L_215)
	.align		4
.L_215:
        /*0454*/ 	.word	index@(_ZN7cutlass13device_kernelIN5flash11enable_sm90INS1_16FlashAttnFwdSm90INS1_25CollectiveMainloopFwdSm90ILi2EN4cute5tupleIJNS5_1CILi1EEES8_S8_EEENS6_IJNS7_ILi128EEENS7_ILi96EEENS7_ILi192EEEEEELi128ENS_10bfloat16_tEfNS_4arch4Sm90ELb0ELb0ELb0ELb1ELb1ELb1ELb0ELb1ELb1ELb1ELb0ELb0EEENS1_21CollectiveEpilogueFwdINS6_IJSA_SA_SB_EEES9_SE_SG_Li256ELb1ELb1ELb0ELb0EEENS1_36VarlenDynamicPersistentTileSchedulerILi128ELi96ELi256ELi128ELb0ELb1ELb1ELb0ELb1ELb1EEEEEEEEEvNT_6ParamsE)
        /*0458*/ 	.word	0x00000050


	//----- nvinfo : EIATTR_REGCOUNT
	.align		4
.L_216:
        /*045c*/ 	.byte	0x04, 0x2f
        /*045e*/ 	.short	(.L_218 - .L_217)
	.align		4
.L_217:
        /*0460*/ 	.word	index@(_ZN7cutlass13device_kernelIN5flash11enable_sm90INS1_16FlashAttnFwdSm90INS1_25CollectiveMainloopFwdSm90ILi2EN4cute5tupleIJNS5_1CILi1EEES8_S8_EEENS6_IJNS7_ILi128EEENS7_ILi96EEENS7_ILi192EEEEEELi128ENS_10bfloat16_tEfNS_4arch4Sm90ELb0ELb0ELb0ELb1ELb1ELb0ELb0ELb1ELb1ELb1ELb0ELb0EEENS1_21CollectiveEpilogueFwdINS6_IJSA_SA_SB_EEES9_SE_SG_Li256ELb1ELb1ELb0ELb0EEENS1_36VarlenDynamicPersistentTileSchedulerILi128ELi96ELi256ELi128ELb0ELb1ELb1ELb0ELb1ELb1EEEEEEEEEvNT_6ParamsE)
        /*0464*/ 	.word	0x000000a8


	//----- nvinfo : EIATTR_FRAME_SIZE
	.align		4
.L_218:
        /*0468*/ 	.byte	0x04, 0x11
        /*046a*/ 	.short	(.L_220 - .L_219)
	.align		4
.L_219:
        /*046c*/ 	.word	index@(_ZN7cutlass13device_kernelIN5flash11enable_sm90INS1_16FlashAttnFwdSm90INS1_25CollectiveMainloopFwdSm90ILi2EN4cute5tupleIJNS5_1CILi1EEES8_S8_EEENS6_IJNS7_ILi128EEENS7_ILi96EEENS7_ILi192EEEEEELi128ENS_10bfloat16_tEfNS_4arch4Sm90ELb0ELb0ELb0ELb1ELb1ELb0ELb0ELb1ELb1ELb1ELb0ELb0EEENS1_21CollectiveEpilogueFwdINS6_IJSA_SA_SB_EEES9_SE_SG_Li256ELb1ELb1ELb0ELb0EEENS1_36VarlenDynamicPersistentTileSchedulerILi128ELi96ELi256ELi128ELb0ELb1ELb1ELb0ELb1ELb1EEEEEEEEEvNT_6ParamsE)
        /*0470*/ 	.word	0x00000028


	//----- nvinfo : EIATTR_REGCOUNT
	.align		4
.L_220:
        /*0474*/ 	.byte	0x04, 0x2f
        /*0476*/ 	.short	(.L_222 - .L_221)
	.align		4
.L_221:
        /*0478*/ 	.word	index@(_ZN7cutlass13device_kernelIN5flash11enable_sm90INS1_16FlashAttnFwdSm90INS1_25CollectiveMainloopFwdSm90ILi2EN4cute5tupleIJNS5_1CILi1EEES8_S8_EEENS6_IJNS7_ILi128EEENS7_ILi96EEENS7_ILi192EEEEEELi128ENS_10bfloat16_tEfNS_4arch4Sm90ELb0ELb0ELb0ELb0ELb1ELb0ELb0ELb1ELb1ELb1ELb0ELb0EEENS1_21CollectiveEpilogueFwdINS6_IJSA_SA_SB_EEES9_SE_SG_Li256ELb0ELb1ELb0ELb0EEENS1_29StaticPersistentTileSchedulerILb0EEEEEEEEEvNT_6ParamsE)
        /*047c*/ 	.word	0x000000a8


	//----- nvinfo : EIATTR_FRAME_SIZE
	.align		4
.L_222:
        /*0480*/ 	.byte	0x04, 0x11
        /*0482*/ 	.short	(.L_224 - .L_223)
	.align		4
.L_223:
        /*0484*/ 	.word	index@(_ZN7cutlass13device_kernelIN5flash11enable_sm90INS1_16FlashAttnFwdSm90INS1_25CollectiveMainloopFwdSm90ILi2EN4cute5tupleIJNS5_1CILi1EEES8_S8_EEENS6_IJNS7_ILi128EEENS7_ILi96EEENS7_ILi192EEEEEELi128ENS_10bfloat16_tEfNS_4arch4Sm90ELb0ELb0ELb0ELb0ELb1ELb0ELb0ELb1ELb1ELb1ELb0ELb0EEENS1_21CollectiveEpilogueFwdINS6_IJSA_SA_SB_EEES9_SE_SG_Li256ELb0ELb1ELb0ELb0EEENS1_29StaticPersistentTileSchedulerILb0EEEEEEEEEvNT_6ParamsE)
        /*0488*/ 	.word	0x00000008


	//----- nvinfo : EIATTR_MIN_STACK_SIZE
	.align		4
.L_224:
        /*048c*/ 	.byte	0x04, 0x12
        /*048e*/ 	.short	(.L_226 - .L_225)
	.align		4
.L_225:
        /*0490*/ 	.word	index@(_ZN7cutlass13device_kernelIN5flash11enable_sm90INS1_16FlashAttnFwdSm90INS1_25CollectiveMainloopFwdSm90ILi2EN4cute5tupleIJNS5_1CILi1EEES8_S8_EEENS6_IJNS7_ILi128EEENS7_ILi96EEENS7_ILi192EEEEEELi128ENS_10bfloat16_tEfNS_4arch4Sm90ELb0ELb0ELb0ELb0ELb1ELb0ELb0ELb1ELb1ELb1ELb0ELb0EEENS1_21CollectiveEpilogueFwdINS6_IJSA_SA_SB_EEES9_SE_SG_Li256ELb0ELb1ELb0ELb0EEENS1_29StaticPersistentTileSchedulerILb0EEEEEEEEEvNT_6ParamsE)
        /*0494*/ 	.word	0x00000008


	//----- nvinfo : EIATTR_MIN_STACK_SIZE
	.align		4
.L_226:
        /*0498*/ 	.byte	0x04, 0x12
        /*049a*/ 	.short	(.L_228 - .L_227)
	.align		4
.L_227:
        /*049c*/ 	.word	index@(_ZN7cutlass13device_kernelIN5flash11enable_sm90INS1_16FlashAttnFwdSm90INS1_25CollectiveMainloopFwdSm90ILi2EN4cute5tupleIJNS5_1CILi1EEES8_S8_EEENS6_IJNS7_ILi128EEENS7_ILi96EEENS7_ILi192EEEEEELi128ENS_10bfloat16_tEfNS_4arch4Sm90ELb0ELb0ELb0ELb1ELb1ELb0ELb0ELb1ELb1ELb1ELb0ELb0EEENS1_21CollectiveEpilogueFwdINS6_IJSA_SA_SB_EEES9_SE_SG_Li256ELb1ELb1ELb0ELb0EEENS1_36VarlenDynamicPersistentTileSchedulerILi128ELi96ELi256ELi128ELb0ELb1ELb1ELb0ELb1ELb1EEEEEEEEEvNT_6ParamsE)
        /*04a0*/ 	.word	0x00000028


	//----- nvinfo : EIATTR_MIN_STACK_SIZE
	.align		4
.L_228:
        /*04a4*/ 	.byte	0x04, 0x12
        /*04a6*/ 	.short	(.L_230 - .L_229)
	.align		4
.L_229:
        /*04a8*/ 	.word	index@(_ZN7cutlass13device_kernelIN5flash11enable_sm90INS1_16FlashAttnFwdSm90INS1_25CollectiveMainloopFwdSm90ILi2EN4cute5tupleIJNS5_1CILi1EEES8_S8_EEENS6_IJNS7_ILi128EEENS7_ILi96EEENS7_ILi192EEEEEELi128ENS_10bfloat16_tEfNS_4arch4Sm90ELb0ELb0ELb0ELb1ELb1ELb1ELb0ELb1ELb1ELb1ELb0ELb0EEENS1_21CollectiveEpilogueFwdINS6_IJSA_SA_SB_EEES9_SE_SG_Li256ELb1ELb1ELb0ELb0EEENS1_36VarlenDynamicPersistentTileSchedulerILi128ELi96ELi256ELi128ELb0ELb1ELb1ELb0ELb1ELb1EEEEEEEEEvNT_6ParamsE)
        /*04ac*/ 	.word	0x00000050


	//----- nvinfo : EIATTR_MIN_STACK_SIZE
	.align		4
.L_230:
        /*04b0*/ 	.byte	0x04, 0x12
        /*04b2*/ 	.short	(.L_232 - .L_231)
	.align		4
.L_231:
        /*04b4*/ 	.word	index@(_ZN7cutlass13device_kernelIN5flash11enable_sm90INS1_16FlashAttnFwdSm90INS1_25CollectiveMainloopFwdSm90ILi2EN4cute5tupleIJNS5_1CILi1EEES8_S8_EEENS6_IJNS7_ILi128EEENS7_ILi96EEENS7_ILi192EEEEEELi128ENS_10bfloat16_tEfNS_4arch4Sm90ELb0ELb1ELb0ELb0ELb1ELb0ELb0ELb1ELb1ELb1ELb0ELb0EEENS1_21CollectiveEpilogueFwdINS6_IJSA_SA_SB_EEES9_SE_SG_Li256ELb0ELb1ELb0ELb0EEENS1_30DynamicPersistentTileSchedulerILi256ELi128ELb0ELb1ELb1EEEEEEEEEvNT_6ParamsE)
        /*04b8*/ 	.word	0x00000008


	//----- nvinfo : EIATTR_MIN_STACK_SIZE
	.align		4
.L_232:
        /*04bc*/ 	.byte	0x04, 0x12
        /*04be*/ 	.short	(.L_234 - .L_233)
	.align		4
.L_233:
        /*04c0*/ 	.word	index@(_ZN7cutlass13device_kernelIN5flash11enable_sm90INS1_16FlashAttnFwdSm90INS1_25CollectiveMainloopFwdSm90ILi2EN4cute5tupleIJNS5_1CILi1EEES8_S8_EEENS6_IJNS7_ILi128EEENS7_ILi96EEENS7_ILi192EEEEEELi128ENS_10bfloat16_tEfNS_4arch4Sm90ELb0ELb1ELb0ELb1ELb1ELb0ELb0ELb1ELb1ELb1ELb0ELb0EEENS1_21CollectiveEpilogueFwdINS6_IJSA_SA_SB_EEES9_SE_SG_Li256ELb1ELb1ELb0ELb0EEENS1_36VarlenDynamicPersistentTileSchedulerILi128ELi96ELi256ELi128ELb0ELb1ELb1ELb1ELb0ELb1EEEEEEEEEvNT_6ParamsE)
        /*04c4*/ 	.word	0x00000020


	//----- nvinfo : EIATTR_MIN_STACK_SIZE
	.align		4
.L_234:
        /*04c8*/ 	.byte	0x04, 0x12
        /*04ca*/ 	.short	(.L_236 - .L_235)
	.align		4
.L_235:
        /*04cc*/ 	.word	index@(_ZN7cutlass13device_kernelIN5flash11enable_sm90INS1_16FlashAttnFwdSm90INS1_25CollectiveMainloopFwdSm90ILi2EN4cute5tupleIJNS5_1CILi1EEES8_S8_EEENS6_IJNS7_ILi128EEENS7_ILi96EEENS7_ILi192EEEEEELi128ENS_10bfloat16_tEfNS_4arch4Sm90ELb0ELb1ELb0ELb1ELb1ELb1ELb0ELb1ELb1ELb1ELb0ELb0EEENS1_21CollectiveEpilogueFwdINS6_IJSA_SA_SB_EEES9_SE_SG_Li256ELb1ELb1ELb0ELb0EEENS1_36VarlenDynamicPersistentTileSchedulerILi128ELi96ELi256ELi128ELb0ELb1ELb1ELb1ELb0ELb1EEEEEEEEEvNT_6ParamsE)
        /*04d0*/ 	.word	0x00000048


	//----- nvinfo : EIATTR_MIN_STACK_SIZE
	.align		4
.L_236:
        /*04d4*/ 	.byte	0x04, 0x12
        /*04d6*/ 	.short	(.L_238 - .L_237)
	.align		4
.L_237:
        /*04d8*/ 	.word	index@(_ZN7cutlass13device_kernelIN5flash11enable_sm90INS1_16FlashAttnFwdSm90INS1_25CollectiveMainloopFwdSm90ILi2EN4cute5tupleIJNS5_1CILi1EEES8_S8_EEENS6_IJNS7_ILi128EEENS7_ILi96EEENS7_ILi192EEEEEELi128ENS_10bfloat16_tEfNS_4arch4Sm90ELb1ELb0ELb0ELb0ELb1ELb0ELb0ELb1ELb1ELb1ELb0ELb0EEENS1_21CollectiveEpilogueFwdINS6_IJSA_SA_SB_EEES9_SE_SG_Li256ELb0ELb1ELb0ELb0EEENS1_30DynamicPersistentTileSchedulerILi256ELi128ELb0ELb1ELb1EEEEEEEEEvNT_6ParamsE)
        /*04dc*/ 	.word	0x00000008


	//----- nvinfo : EIATTR_MIN_STACK_SIZE
	.align		4
.L_238:
        /*04e0*/ 	.byte	0x04, 0x12
        /*04e2*/ 	.short	(.L_240 - .L_239)
	.align		4
.L_239:
        /*04e4*/ 	.word	index@(_ZN7cutlass13device_kernelIN5flash11enable_sm90INS1_16FlashAttnFwdSm90INS1_25CollectiveMainloopFwdSm90ILi2EN4cute5tupleIJNS5_1CILi1EEES8_S8_EEENS6_IJNS7_ILi128EEENS7_ILi96EEENS7_ILi192EEEEEELi128ENS_10bfloat16_tEfNS_4arch4Sm90ELb1ELb0ELb0ELb1ELb1ELb0ELb0ELb1ELb1ELb1ELb0ELb0EEENS1_21CollectiveEpilogueFwdINS6_IJSA_SA_SB_EEES9_SE_SG_Li256ELb1ELb1ELb0ELb0EEENS1_36VarlenDynamicPersistentTileSchedulerILi128ELi96ELi256ELi128ELb0ELb1ELb1ELb1ELb1ELb1EEEEEEEEEvNT_6ParamsE)
        /*04e8*/ 	.word	0x00000020


	//----- nvinfo : EIATTR_MIN_STACK_SIZE
	.align		4
.L_240:
        /*04ec*/ 	.byte	0x04, 0x12
        /*04ee*/ 	.short	(.L_242 - .L_241)
	.align		4
.L_241:
        /*04f0*/ 	.word	index@(_ZN7cutlass13device_kernelIN5flash11enable_sm90INS1_16FlashAttnFwdSm90INS1_25CollectiveMainloopFwdSm90ILi2EN4cute5tupleIJNS5_1CILi1EEES8_S8_EEENS6_IJNS7_ILi128EEENS7_ILi96EEENS7_ILi192EEEEEELi128ENS_10bfloat16_tEfNS_4arch4Sm90ELb1ELb0ELb0ELb1ELb1ELb1ELb0ELb1ELb1ELb1ELb0ELb0EEENS1_21CollectiveEpilogueFwdINS6_IJSA_SA_SB_EEES9_SE_SG_Li256ELb1ELb1ELb0ELb0EEENS1_36VarlenDynamicPersistentTileSchedulerILi128ELi96ELi256ELi128ELb0ELb1ELb1ELb1ELb1ELb1EEEEEEEEEvNT_6ParamsE)
        /*04f4*/ 	.word	0x00000040


	//----- nvinfo : EIATTR_MIN_STACK_SIZE
	.align		4
.L_242:
        /*04f8*/ 	.byte	0x04, 0x12
        /*04fa*/ 	.short	(.L_244 - .L_243)
	.align		4
.L_243:
        /*04fc*/ 	.word	index@(_ZN7cutlass13device_kernelIN5flash11enable_sm90INS1_16FlashAttnFwdSm90INS1_25CollectiveMainloopFwdSm90ILi2EN4cute5tupleIJNS5_1CILi1EEES8_S8_EEENS6_IJNS7_ILi64EEESA_SA_EEELi512ENS_10bfloat16_tEfNS_4arch4Sm90ELb0ELb0ELb0ELb0ELb1ELb0ELb0ELb0ELb0ELb1ELb0ELb0EEENS1_21CollectiveEpilogueFwdINS6_IJSA_NS7_ILi512EEESA_EEES9_SC_SE_Li256ELb0ELb1ELb0ELb0EEENS1_29StaticPersistentTileSchedulerILb0EEEEEEEEEvNT_6ParamsE)
        /*0500*/ 	.word	0x00000030


	//----- nvinfo : EIATTR_MIN_STACK_SIZE
	.align		4
.L_244:
        /*0504*/ 	.byte	0x04, 0x12
        /*0506*/ 	.short	(.L_246 - .L_245)
	.align		4
.L_245:
        /*0508*/ 	.word	index@(_ZN7cutlass13device_kernelIN5flash11enable_sm90INS1_16FlashAttnFwdSm90INS1_25CollectiveMainloopFwdSm90ILi2EN4cute5tupleIJNS5_1CILi1EEES8_S8_EEENS6_IJNS7_ILi64EEESA_SA_EEELi512ENS_10bfloat16_tEfNS_4arch4Sm90ELb0ELb0ELb0ELb0ELb1ELb0ELb1ELb0ELb0ELb1ELb0ELb0EEENS1_21CollectiveEpilogueFwdINS6_IJSA_NS7_ILi512EEESA_EEES9_SC_SE_Li256ELb0ELb1ELb0ELb0EEENS1_29StaticPersistentTileSchedulerILb0EEEEEEEEEvNT_6ParamsE)
        /*050c*/ 	.word	0x00000030


	//----- nvinfo : EIATTR_MIN_STACK_SIZE
	.align		4
.L_246:
        /*0510*/ 	.byte	0x04, 0x12
        /*0512*/ 	.short	(.L_248 - .L_247)
	.align		4
.L_247:
        /*0514*/ 	.word	index@(_ZN7cutlass13device_kernelIN5flash11enable_sm90INS1_16FlashAttnFwdSm90INS1_25CollectiveMainloopFwdSm90ILi2EN4cute5tupleIJNS5_1CILi1EEES8_S8_EEENS6_IJNS7_ILi64EEESA_SA_EEELi512ENS_10bfloat16_tEfNS_4arch4Sm90ELb0ELb0ELb0ELb1ELb1ELb0ELb0ELb0ELb0ELb1ELb0ELb0EEENS1_21CollectiveEpilogueFwdINS6_IJSA_NS7_ILi512EEESA_EEES9_SC_SE_Li256ELb1ELb1ELb0ELb0EEENS1_36VarlenDynamicPersistentTileSchedulerILi64ELi64ELi256ELi128ELb0ELb1ELb1ELb0ELb1ELb1EEEEEEEEEvNT_6ParamsE)
        /*0518*/ 	.word	0x00000038


	//----- nvinfo : EIATTR_MIN_STACK_SIZE
	.align		4
.L_248:
        /*051c*/ 	.byte	0x04, 0x12
        /*051e*/ 	.short	(.L_250 - .L_249)
	.align		4
.L_249:
        /*0520*/ 	.word	index@(_ZN7cutlass13device_kernelIN5flash11enable_sm90INS1_16FlashAttnFwdSm90INS1_25CollectiveMainloopFwdSm90ILi2EN4cute5tupleIJNS5_1CILi1EEES8_S8_EEENS6_IJNS7_ILi64EEESA_SA_EEELi512ENS_10bfloat16_tEfNS_4arch4Sm90ELb0ELb0ELb0ELb1ELb1ELb1ELb0ELb0ELb0ELb1ELb0ELb0EEENS1_21CollectiveEpilogueFwdINS6_IJSA_NS7_ILi512EEESA_EEES9_SC_SE_Li256ELb1ELb1ELb0ELb0EEENS1_36VarlenDynamicPersistentTileSchedulerILi64ELi64ELi256ELi128ELb0ELb1ELb1ELb0ELb1ELb1EEEEEEEEEvNT_6ParamsE)
        /*0524*/ 	.word	0x00000060


	//----- nvinfo : EIATTR_MIN_STACK_SIZE
	.align		4
.L_250:
        /*0528*/ 	.byte	0x04, 0x12
        /*052a*/ 	.short	(.L_252 - .L_251)
	.align		4
.L_251:
        /*052c*/ 	.word	index@(_ZN7cutlass13device_kernelIN5flash11enable_sm90INS1_16FlashAttnFwdSm90INS1_25CollectiveMainloopFwdSm90ILi2EN4cute5tupleIJNS5_1CILi1EEES8_S8_EEENS6_IJNS7_ILi64EEESA_SA_EEELi512ENS_10bfloat16_tEfNS_4arch4Sm90ELb0ELb0ELb0ELb1ELb1ELb0ELb1ELb0ELb0ELb1ELb0ELb0EEENS1_21CollectiveEpilogueFwdINS6_IJSA_NS7_ILi512EEESA_EEES9_SC_SE_Li256ELb1ELb1ELb0ELb0EEENS1_36VarlenDynamicPersistentTileSchedulerILi64ELi64ELi256ELi128ELb0ELb1ELb1ELb0ELb1ELb1EEEEEEEEEvNT_6ParamsE)
        /*0530*/ 	.word	0x00000030


	//----- nvinfo : EIATTR_MIN_STACK_SIZE
	.align		4
.L_252:
        /*0534*/ 	.byte	0x04, 0x12
        /*0536*/ 	.short	(.L_254 - .L_253)
	.align		4
.L_253:
        /*0538*/ 	.word	index@(_ZN7cutlass13device_kernelIN5flash11enable_sm90INS1_16FlashAttnFwdSm90INS1_25CollectiveMainloopFwdSm90ILi2EN4cute5tupleIJNS5_1CILi1EEES8_S8_EEENS6_IJNS7_ILi64EEESA_SA_EEELi512ENS_10bfloat16_tEfNS_4arch4Sm90ELb0ELb0ELb0ELb1ELb1ELb1ELb1ELb0ELb0ELb1ELb0ELb0EEENS1_21CollectiveEpilogueFwdINS6_IJSA_NS7_ILi512EEESA_EEES9_SC_SE_Li256ELb1ELb1ELb0ELb0EEENS1_36VarlenDynamicPersistentTileSchedulerILi64ELi64ELi256ELi128ELb0ELb1ELb1ELb0ELb1ELb1EEEEEEEEEvNT_6ParamsE)
        /*053c*/ 	.word	0x00000080


	//----- nvinfo : EIATTR_MIN_STACK_SIZE
	.align		4
.L_254:
        /*0540*/ 	.byte	0x04, 0x12
        /*0542*/ 	.short	(.L_256 - .L_255)
	.align		4
.L_255:
        /*0544*/ 	.word	index@(_ZN7cutlass13device_kernelIN5flash11enable_sm90INS1_16FlashAttnFwdSm90INS1_25CollectiveMainloopFwdSm90ILi2EN4cute5tupleIJNS5_1CILi1EEES8_S8_EEENS6_IJNS7_ILi64EEESA_SA_EEELi512ENS_10bfloat16_tEfNS_4arch4Sm90ELb0ELb1ELb0ELb0ELb1ELb0ELb0ELb0ELb0ELb1ELb0ELb0EEENS1_21CollectiveEpilogueFwdINS6_IJSA_NS7_ILi512EEESA_EEES9_SC_SE_Li256ELb0ELb1ELb0ELb0EEENS1_30DynamicPersistentTileSchedulerILi256ELi128ELb0ELb1ELb1EEEEEEEEEvNT_6ParamsE)
        /*0548*/ 	.word	0x00000010


	//----- nvinfo : EIATTR_MIN_STACK_SIZE
	.align		4
.L_256:
        /*054c*/ 	.byte	0x04, 0x12
        /*054e*/ 	.short	(.L_258 - .L_257)
	.align		4
.L_257:
        /*0550*/ 	.word	index@(_ZN7cutlass13device_kernelIN5flash11enable_sm90INS1_16FlashAttnFwdSm90INS1_25CollectiveMainloopFwdSm90ILi2EN4cute5tupleIJNS5_1CILi1EEES8_S8_EEENS6_IJNS7_ILi64EEESA_SA_EEELi512ENS_10bfloat16_tEfNS_4arch4Sm90ELb0ELb1ELb0ELb0ELb1ELb0ELb1ELb0ELb0ELb1ELb0ELb0EEENS1_21CollectiveEpilogueFwdINS6_IJSA_NS7_ILi512EEESA_EEES9_SC_SE_Li256ELb0ELb1ELb0ELb0EEENS1_30DynamicPersistentTileSchedulerILi256ELi128ELb0ELb1ELb1EEEEEEEEEvNT_6ParamsE)
        /*0554*/ 	.word	0x00000440


	//----- nvinfo : EIATTR_MIN_STACK_SIZE
	.align		4
.L_258:
        /*0558*/ 	.byte	0x04, 0x12
        /*055a*/ 	.short	(.L_260 - .L_259)
	.align		4
.L_259:
        /*055c*/ 	.word	index@(_ZN7cutlass13device_kernelIN5flash11enable_sm90INS1_16FlashAttnFwdSm90INS1_25CollectiveMainloopFwdSm90ILi2EN4cute5tupleIJNS5_1CILi1EEES8_S8_EEENS6_IJNS7_ILi64EEESA_SA_EEELi512ENS_10bfloat16_tEfNS_4arch4Sm90ELb0ELb1ELb0ELb1ELb1ELb0ELb0ELb0ELb0ELb1ELb0ELb0EEENS1_21CollectiveEpilogueFwdINS6_IJSA_NS7_ILi512EEESA_EEES9_SC_SE_Li256ELb1ELb1ELb0ELb0EEENS1_36VarlenDynamicPersistentTileSchedulerILi64ELi64ELi256ELi128ELb0ELb1ELb1ELb1ELb0ELb1EEEEEEEEEvNT_6ParamsE)
        /*0560*/ 	.word	0x00000020


	//----- nvinfo : EIATTR_MIN_STACK_SIZE
	.align		4
.L_260:
        /*0564*/ 	.byte	0x04, 0x12
        /*0566*/ 	.short	(.L_262 - .L_261)
	.align		4
.L_261:
        /*0568*/ 	.word	index@(_ZN7cutlass13device_kernelIN5flash11enable_sm90INS1_16FlashAttnFwdSm90INS1_25CollectiveMainloopFwdSm90ILi2EN4cute5tupleIJNS5_1CILi1EEES8_S8_EEENS6_IJNS7_ILi64EEESA_SA_EEELi512ENS_10bfloat16_tEfNS_4arch4Sm90ELb0ELb1ELb0ELb1ELb1ELb1ELb0ELb0ELb0ELb1ELb0ELb0EEENS1_21CollectiveEpilogueFwdINS6_IJSA_NS7_ILi512EEESA_EEES9_SC_SE_Li256ELb1ELb1ELb0ELb0EEENS1_36VarlenDynamicPersistentTileSchedulerILi64ELi64ELi256ELi128ELb0ELb1ELb1ELb1ELb0ELb1EEEEEEEEEvNT_6ParamsE)
        /*056c*/ 	.word	0x00000068


	//----- nvinfo : EIATTR_MIN_STACK_SIZE
	.align		4
.L_262:
        /*0570*/ 	.byte	0x04, 0x12
        /*0572*/ 	.short	(.L_264 - .L_263)
	.align		4
.L_263:
        /*0574*/ 	.word	index@(_ZN7cutlass13device_kernelIN5flash11enable_sm90INS1_16FlashAttnFwdSm90INS1_25CollectiveMainloopFwdSm90ILi2EN4cute5tupleIJNS5_1CILi1EEES8_S8_EEENS6_IJNS7_ILi64EEESA_SA_EEELi512ENS_10bfloat16_tEfNS_4arch4Sm90ELb0ELb1ELb0ELb1ELb1ELb0ELb1ELb0ELb0ELb1ELb0ELb0EEENS1_21CollectiveEpilogueFwdINS6_IJSA_NS7_ILi512EEESA_EEES9_SC_SE_Li256ELb1ELb1ELb0ELb0EEENS1_36VarlenDynamicPersistentTileSchedulerILi64ELi64ELi256ELi128ELb0ELb1ELb1ELb1ELb0ELb1EEEEEEEEEvNT_6ParamsE)
        /*0578*/ 	.word	0x00000440


	//----- nvinfo : EIATTR_MIN_STACK_SIZE
	.align		4
.L_264:
        /*057c*/ 	.byte	0x04, 0x12
        /*057e*/ 	.short	(.L_266 - .L_265)
	.align		4
.L_265:
        /*0580*/ 	.word	index@(_ZN7cutlass13device_kernelIN5flash11enable_sm90INS1_16FlashAttnFwdSm90INS1_25CollectiveMainloopFwdSm90ILi2EN4cute5tupleIJNS5_1CILi1EEES8_S8_EEENS6_IJNS7_ILi64EEESA_SA_EEELi512ENS_10bfloat16_tEfNS_4arch4Sm90ELb0ELb1ELb0ELb1ELb1ELb1ELb1ELb0ELb0ELb1ELb0ELb0EEENS1_21CollectiveEpilogueFwdINS6_IJSA_NS7_ILi512EEESA_EEES9_SC_SE_Li256ELb1ELb1ELb0ELb0EEENS1_36VarlenDynamicPersistentTileSchedulerILi64ELi64ELi256ELi128ELb0ELb1ELb1ELb1ELb0ELb1EEEEEEEEEvNT_6ParamsE)
        /*0584*/ 	.word	0x00000460


	//----- nvinfo : EIATTR_MIN_STACK_SIZE
	.align		4
.L_266:
        /*0588*/ 	.byte	0x04, 0x12
        /*058a*/ 	.short	(.L_268 - .L_267)
	.align		4
.L_267:
        /*058c*/ 	.word	index@(_ZN7cutlass13device_kernelIN5flash11enable_sm90INS1_16FlashAttnFwdSm90INS1_25CollectiveMainloopFwdSm90ILi2EN4cute5tupleIJNS5_1CILi1EEES8_S8_EEENS6_IJNS7_ILi64EEESA_SA_EEELi512ENS_10bfloat16_tEfNS_4arch4Sm90ELb1ELb0ELb0ELb0ELb1ELb0ELb0ELb0ELb0ELb1ELb0ELb0EEENS1_21CollectiveEpilogueFwdINS6_IJSA_NS7_ILi512EEESA_EEES9_SC_SE_Li256ELb0ELb1ELb0ELb0EEENS1_30DynamicPersistentTileSchedulerILi256ELi128ELb0ELb1ELb1EEEEEEEEEvNT_6ParamsE)
        /*0590*/ 	.word	0x00000010


	//----- nvinfo : EIATTR_MIN_STACK_SIZE
	.align		4
.L_268:
        /*0594*/ 	.byte	0x04, 0x12
        /*0596*/ 	.short	(.L_270 - .L_269)
	.align		4
.L_269:
        /*0598*/ 	.word	index@(_ZN7cutlass13device_kernelIN5flash11enable_sm90INS1_16FlashAttnFwdSm90INS1_25CollectiveMainloopFwdSm90ILi2EN4cute5tupleIJNS5_1CILi1EEES8_S8_EEENS6_IJNS7_ILi64EEESA_SA_EEELi512ENS_10bfloat16_tEfNS_4arch4Sm90ELb1ELb0ELb0ELb0ELb1ELb0ELb1ELb0ELb0ELb1ELb0ELb0EEENS1_21CollectiveEpilogueFwdINS6_IJSA_NS7_ILi512EEESA_EEES9_SC_SE_Li256ELb0ELb1ELb0ELb0EEENS1_30DynamicPersistentTileSchedulerILi256ELi128ELb0ELb1ELb1EEEEEEEEEvNT_6ParamsE)
        /*059c*/ 	.word	0x00000018


	//----- nvinfo : EIATTR_MIN_STACK_SIZE
	.align		4
.L_270:
        /*05a0*/ 	.byte	0x04, 0x12
        /*05a2*/ 	.short	(.L_272 - .L_271)
	.align		4
.L_271:
        /*05a4*/ 	.word	index@(_ZN7cutlass13device_kernelIN5flash11enable_sm90INS1_16FlashAttnFwdSm90INS1_25CollectiveMainloopFwdSm90ILi2EN4cute5tupleIJNS5_1CILi1EEES8_S8_EEENS6_IJNS7_ILi64EEESA_SA_EEELi512ENS_10bfloat16_tEfNS_4arch4Sm90ELb1ELb0ELb0ELb1ELb1ELb0ELb0ELb0ELb0ELb1ELb0ELb0EEENS1_21CollectiveEpilogueFwdINS6_IJSA_NS7_ILi512EEESA_EEES9_SC_SE_Li256ELb1ELb1ELb0ELb0EEENS1_36VarlenDynamicPersistentTileSchedulerILi64ELi64ELi256ELi128ELb0ELb1ELb1ELb1ELb1ELb1EEEEEEEEEvNT_6ParamsE)
        /*05a8*/ 	.word	0x00000030


	//----- nvinfo : EIATTR_MIN_STACK_SIZE
	.align		4
.L_272:
        /*05ac*/ 	.byte	0x04, 0x12
        /*05ae*/ 	.short	(.L_274 - .L_273)
	.align		4
.L_273:
        /*05b0*/ 	.word	index@(_ZN7cutlass13device_kernelIN5flash11enable_sm90INS1_16FlashAttnFwdSm90INS1_25CollectiveMainloopFwdSm90ILi2EN4cute5tupleIJNS5_1CILi1EEES8_S8_EEENS6_IJNS7_ILi64EEESA_SA_EEELi512ENS_10bfloat16_tEfNS_4arch4Sm90ELb1ELb0ELb0ELb1ELb1ELb1ELb0ELb0ELb0ELb1ELb0ELb0EEENS1_21CollectiveEpilogueFwdINS6_IJSA_NS7_ILi512EEESA_EEES9_SC_SE_Li256ELb1ELb1ELb0ELb0EEENS1_36VarlenDynamicPersistentTileSchedulerILi64ELi64ELi256ELi128ELb0ELb1ELb1ELb1ELb1ELb1EEEEEEEEEvNT_6ParamsE)
        /*05b4*/ 	.word	0x00000060


	//----- nvinfo : EIATTR_MIN_STACK_SIZE
	.align		4
.L_274:
        /*05b8*/ 	.byte	0x04, 0x12
        /*05ba*/ 	.short	(.L_276 - .L_275)
	.align		4
.L_275:
        /*05bc*/ 	.word	index@(_ZN7cutlass13device_kernelIN5flash11enable_sm90INS1_16FlashAttnFwdSm90INS1_25CollectiveMainloopFwdSm90ILi2EN4cute5tupleIJNS5_1CILi1EEES8_S8_EEENS6_IJNS7_ILi64EEESA_SA_EEELi512ENS_10bfloat16_tEfNS_4arch4Sm90ELb1ELb0ELb0ELb1ELb1ELb0ELb1ELb0ELb0ELb1ELb0ELb0EEENS1_21CollectiveEpilogueFwdINS6_IJSA_NS7_ILi512EEESA_EEES9_SC_SE_Li256ELb1ELb1ELb0ELb0EEENS1_36VarlenDynamicPersistentTileSchedulerILi64ELi64ELi256ELi128ELb0ELb1ELb1ELb1ELb1ELb1EEEEEEEEEvNT_6ParamsE)
        /*05c0*/ 	.word	0x00000028


	//----- nvinfo : EIATTR_MIN_STACK_SIZE
	.align		4
.L_276:
        /*05c4*/ 	.byte	0x04, 0x12
        /*05c6*/ 	.short	(.L_278 - .L_277)
	.align		4
.L_277:
        /*05c8*/ 	.word	index@(_ZN7cutlass13device_kernelIN5flash11enable_sm90INS1_16FlashAttnFwdSm90INS1_25CollectiveMainloopFwdSm90ILi2EN4cute5tupleIJNS5_1CILi1EEES8_S8_EEENS6_IJNS7_ILi64EEESA_SA_EEELi512ENS_10bfloat16_tEfNS_4arch4Sm90ELb1ELb0ELb0ELb1ELb1ELb1ELb1ELb0ELb0ELb1ELb0ELb0EEENS1_21CollectiveEpilogueFwdINS6_IJSA_NS7_ILi512EEESA_EEES9_SC_SE_Li256ELb1ELb1ELb0ELb0EEENS1_36VarlenDynamicPersistentTileSchedulerILi64ELi64ELi256ELi128ELb0ELb1ELb1ELb1ELb1ELb1EEEEEEEEEvNT_6ParamsE)
        /*05cc*/ 	.word	0x00000078


	//----- nvinfo : EIATTR_MIN_STACK_SIZE
	.align		4
.L_278:
        /*05d0*/ 	.byte	0x04, 0x12
        /*05d2*/ 	.short	(.L_280 - .L_279)
	.align		4
.L_279:
        /*05d4*/ 	.word	index@(_ZN7cutlass13device_kernelIN5flash11enable_sm90INS1_16FlashAttnFwdSm90INS1_25CollectiveMainloopFwdSm90ILi2EN4cute5tupleIJNS5_1CILi1EEES8_S8_EEENS6_IJNS7_ILi128EEENS7_ILi96EEENS7_ILi64EEEEEELi256ENS_10bfloat16_tEfNS_4arch4Sm90ELb0ELb0ELb0ELb0ELb1ELb0ELb0ELb1ELb0ELb1ELb0ELb0EEENS1_21CollectiveEpilogueFwdINS6_IJSA_NS7_ILi256EEESB_EEES9_SE_SG_Li256ELb0ELb1ELb0ELb0EEENS1_29StaticPersistentTileSchedulerILb0EEEEEEEEEvNT_6ParamsE)
        /*05d8*/ 	.word	0x00000020


	//----- nvinfo : EIATTR_MIN_STACK_SIZE
	.align		4
.L_280:
        /*05dc*/ 	.byte	0x04, 0x12
        /*05de*/ 	.short	(.L_282 - .L_281)
	.align		4
.L_281:
        /*05e0*/ 	.word	index@(_ZN7cutlass13device_kernelIN5flash11enable_sm90INS1_16FlashAttnFwdSm90INS1_25CollectiveMainloopFwdSm90ILi2EN4cute5tupleIJNS5_1CILi1EEES8_S8_EEENS6_IJNS7_ILi128EEENS7_ILi96EEENS7_ILi64EEEEEELi256ENS_10bfloat16_tEfNS_4arch4Sm90ELb0ELb0ELb0ELb0ELb1ELb0ELb1ELb1ELb0ELb1ELb0ELb0EEENS1_21CollectiveEpilogueFwdINS6_IJSA_NS7_ILi256EEESB_EEES9_SE_SG_Li256ELb0ELb1ELb0ELb0EEENS1_29StaticPersistentTileSchedulerILb0EEEEEEEEEvNT_6ParamsE)
        /*05e4*/ 	.word	0x00000020


	//----- nvinfo : EIATTR_MIN_STACK_SIZE
	.align		4
.L_282:
        /*05e8*/ 	.byte	0x04, 0x12
        /*05ea*/ 	.short	(.L_284 - .L_283)
	.align		4
.L_283:
        /*05ec*/ 	.word	index@(_ZN7cutlass13device_kernelIN5flash11enable_sm90INS1_16FlashAttnFwdSm90INS1_25CollectiveMainloopFwdSm90ILi2EN4cute5tupleIJNS5_1CILi1EEES8_S8_EEENS6_IJNS7_ILi128EEENS7_ILi96EEENS7_ILi64EEEEEELi256ENS_10bfloat16_tEfNS_4arch4Sm90ELb0ELb0ELb0ELb1ELb1ELb0ELb0ELb1ELb0ELb1ELb0ELb0EEENS1_21CollectiveEpilogueFwdINS6_IJSA_NS7_ILi256EEESB_EEES9_SE_SG_Li256ELb1ELb1ELb0ELb0EEENS1_36VarlenDynamicPersistentTileSchedulerILi128ELi96ELi256ELi128ELb0ELb1ELb1ELb0ELb1ELb1EEEEEEEEEvNT_6ParamsE)
        /*05f0*/ 	.word	0x00000030


	//----- nvinfo : EIATTR_MIN_STACK_SIZE
	.align		4
.L_284:
        /*05f4*/ 	.byte	0x04, 0x12
        /*05f6*/ 	.short	(.L_286 - .L_285)
	.align		4
.L_285:
        /*05f8*/ 	.word	index@(_ZN7cutlass13device_kernelIN5flash11enable_sm90INS1_16FlashAttnFwdSm90INS1_25CollectiveMainloopFwdSm90ILi2EN4cute5tupleIJNS5_1CILi1EEES8_S8_EEENS6_IJNS7_ILi128EEENS7_ILi96EEENS7_ILi64EEEEEELi256ENS_10bfloat16_tEfNS_4arch4Sm90ELb0ELb0ELb0ELb1ELb1ELb1ELb0ELb1ELb0ELb1ELb0ELb0EEENS1_21CollectiveEpilogueFwdINS6_IJSA_NS7_ILi256EEESB_EEES9_SE_SG_Li256ELb1ELb1ELb0ELb0EEENS1_36VarlenDynamicPersistentTileSchedulerILi128ELi96ELi256ELi128ELb0ELb1ELb1ELb0ELb1ELb1EEEEEEEEEvNT_6ParamsE)
        /*05fc*/ 	.word	0x00000058


	//----- nvinfo : EIATTR_MIN_STACK_SIZE
	.align		4
.L_286:
        /*0600*/ 	.byte	0x04, 0x12
        /*0602*/ 	.short	(.L_288 - .L_287)
	.align		4
.L_287:
        /*0604*/ 	.word	index@(_ZN7cutlass13device_kernelIN5flash11enable_sm90INS1_16FlashAttnFwdSm90INS1_25CollectiveMainloopFwdSm90ILi2EN4cute5tupleIJNS5_1CILi1EEES8_S8_EEENS6_IJNS7_ILi128EEENS7_ILi96EEENS7_ILi64EEEEEELi256ENS_10bfloat16_tEfNS_4arch4Sm90ELb0ELb0ELb0ELb1ELb1ELb0ELb1ELb1ELb0ELb1ELb0ELb0EEENS1_21CollectiveEpilogueFwdINS6_IJSA_NS7_ILi256EEESB_EEES9_SE_SG_Li256ELb1ELb1ELb0ELb0EEENS1_36VarlenDynamicPersistentTileSchedulerILi128ELi96ELi256ELi128ELb0ELb1ELb1ELb0ELb1ELb1EEEEEEEEEvNT_6ParamsE)
        /*0608*/ 	.word	0x00000028


	//----- nvinfo : EIATTR_MIN_STACK_SIZE
	.align		4
.L_288:
        /*060c*/ 	.byte	0x04, 0x12
        /*060e*/ 	.short	(.L_290 - .L_289)
	.align		4
.L_289:
        /*0610*/ 	.word	index@(_ZN7cutlass13device_kernelIN5flash11enable_sm90INS1_16FlashAttnFwdSm90INS1_25CollectiveMainloopFwdSm90ILi2EN4cute5tupleIJNS5_1CILi1EEES8_S8_EEENS6_IJNS7_ILi128EEENS7_ILi96EEENS7_ILi64EEEEEELi256ENS_10bfloat16_tEfNS_4arch4Sm90ELb0ELb0ELb0ELb1ELb1ELb1ELb1ELb1ELb0ELb1ELb0ELb0EEENS1_21CollectiveEpilogueFwdINS6_IJSA_NS7_ILi256EEESB_EEES9_SE_SG_Li256ELb1ELb1ELb0ELb0EEENS1_36VarlenDynamicPersistentTileSchedulerILi128ELi96ELi256ELi128ELb0ELb1ELb1ELb0ELb1ELb1EEEEEEEEEvNT_6ParamsE)
        /*0614*/ 	.word	0x00000090


	//----- nvinfo : EIATTR_MIN_STACK_SIZE
	.align		4
.L_290:
        /*0618*/ 	.byte	0x04, 0x12
        /*061a*/ 	.short	(.L_292 - .L_291)
	.align		4
.L_291:
        /*061c*/ 	.word	index@(_ZN7cutlass13device_kernelIN5flash11enable_sm90INS1_16FlashAttnFwdSm90INS1_25CollectiveMainloopFwdSm90ILi2EN4cute5tupleIJNS5_1CILi1EEES8_S8_EEENS6_IJNS7_ILi128EEENS7_ILi96EEENS7_ILi64EEEEEELi256ENS_10bfloat16_tEfNS_4arch4Sm90ELb0ELb1ELb0ELb0ELb1ELb0ELb0ELb1ELb0ELb1ELb0ELb0EEENS1_21CollectiveEpilogueFwdINS6_IJSA_NS7_ILi256EEESB_EEES9_SE_SG_Li256ELb0ELb1ELb0ELb0EEENS1_30DynamicPersistentTileSchedulerILi256ELi128ELb0ELb1ELb1EEEEEEEEEvNT_6ParamsE)
        /*0620*/ 	.word	0x00000008


	//----- nvinfo : EIATTR_MIN_STACK_SIZE
	.align		4
.L_292:
        /*0624*/ 	.byte	0x04, 0x12
        /*0626*/ 	.short	(.L_294 - .L_293)
	.align		4
.L_293:
        /*0628*/ 	.word	index@(_ZN7cutlass13device_kernelIN5flash11enable_sm90INS1_16FlashAttnFwdSm90INS1_25CollectiveMainloopFwdSm90ILi2EN4cute5tupleIJNS5_1CILi1EEES8_S8_EEENS6_IJNS7_ILi128EEENS7_ILi96EEENS7_ILi64EEEEEELi256ENS_10bfloat16_tEfNS_4arch4Sm90ELb0ELb1ELb0ELb0ELb1ELb0ELb1ELb1ELb0ELb1ELb0ELb0EEENS1_21CollectiveEpilogueFwdINS6_IJSA_NS7_ILi256EEESB_EEES9_SE_SG_Li256ELb0ELb1ELb0ELb0EEENS1_30DynamicPersistentTileSchedulerILi256ELi128ELb0ELb1ELb1EEEEEEEEEvNT_6ParamsE)
        /*062c*/ 	.word	0x00000460


	//----- nvinfo : EIATTR_MIN_STACK_SIZE
	.align		4
.L_294:
        /*0630*/ 	.byte	0x04, 0x12
        /*0632*/ 	.short	(.L_296 - .L_295)
	.align		4
.L_295:
        /*0634*/ 	.word	index@(_ZN7cutlass13device_kernelIN5flash11enable_sm90INS1_16FlashAttnFwdSm90INS1_25CollectiveMainloopFwdSm90ILi2EN4cute5tupleIJNS5_1CILi1EEES8_S8_EEENS6_IJNS7_ILi128EEENS7_ILi96EEENS7_ILi64EEEEEELi256ENS_10bfloat16_tEfNS_4arch4Sm90ELb0ELb1ELb0ELb1ELb1ELb0ELb0ELb1ELb0ELb1ELb0ELb0EEENS1_21CollectiveEpilogueFwdINS6_IJSA_NS7_ILi256EEESB_EEES9_SE_SG_Li256ELb1ELb1ELb0ELb0EEENS1_36VarlenDynamicPersistentTileSchedulerILi128ELi96ELi256ELi128ELb0ELb1ELb1ELb1ELb0ELb1EEEEEEEEEvNT_6ParamsE)
        /*0638*/ 	.word	0x00000018


	//----- nvinfo : EIATTR_MIN_STACK_SIZE
	.align		4
.L_296:
        /*063c*/ 	.byte	0x04, 0x12
        /*063e*/ 	.short	(.L_298 - .L_297)
	.align		4
.L_297:
        /*0640*/ 	.word	index@(_ZN7cutlass13device_kernelIN5flash11enable_sm90INS1_16FlashAttnFwdSm90INS1_25CollectiveMainloopFwdSm90ILi2EN4cute5tupleIJNS5_1CILi1EEES8_S8_EEENS6_IJNS7_ILi128EEENS7_ILi96EEENS7_ILi64EEEEEELi256ENS_10bfloat16_tEfNS_4arch4Sm90ELb0ELb1ELb0ELb1ELb1ELb1ELb0ELb1ELb0ELb1ELb0ELb0EEENS1_21CollectiveEpilogueFwdINS6_IJSA_NS7_ILi256EEESB_EEES9_SE_SG_Li256ELb1ELb1ELb0ELb0EEENS1_36VarlenDynamicPersistentTileSchedulerILi128ELi96ELi256ELi128ELb0ELb1ELb1ELb1ELb0ELb1EEEEEEEEEvNT_6ParamsE)
        /*0644*/ 	.word	0x00000440


	//----- nvinfo : EIATTR_MIN_STACK_SIZE
	.align		4
.L_298:
        /*0648*/ 	.byte	0x04, 0x12
        /*064a*/ 	.short	(.L_300 - .L_299)
	.align		4
.L_299:
        /*064c*/ 	.word	index@(_ZN7cutlass13device_kernelIN5flash11enable_sm90INS1_16FlashAttnFwdSm90INS1_25CollectiveMainloopFwdSm90ILi2EN4cute5tupleIJNS5_1CILi1EEES8_S8_EEENS6_IJNS7_ILi128EEENS7_ILi96EEENS7_ILi64EEEEEELi256ENS_10bfloat16_tEfNS_4arch4Sm90ELb0ELb1ELb0ELb1ELb1ELb0ELb1ELb1ELb0ELb1ELb0ELb0EEENS1_21CollectiveEpilogueFwdINS6_IJSA_NS7_ILi256EEESB_EEES9_SE_SG_Li256ELb1ELb1ELb0ELb0EEENS1_36VarlenDynamicPersistentTileSchedulerILi128ELi96ELi256ELi128ELb0ELb1ELb1ELb1ELb0ELb1EEEEEEEEEvNT_6ParamsE)
        /*0650*/ 	.word	0x00000480


	//----- nvinfo : EIATTR_MIN_STACK_SIZE
	.align		4
.L_300:
        /*0654*/ 	.byte	0x04, 0x12
        /*0656*/ 	.short	(.L_302 - .L_301)
	.align		4
.L_301:
        /*0658*/ 	.word	index@(_ZN7cutlass13device_kernelIN5flash11enable_sm90INS1_16FlashAttnFwdSm90INS1_25CollectiveMainloopFwdSm90ILi2EN4cute5tupleIJNS5_1CILi1EEES8_S8_EEENS6_IJNS7_ILi128EEENS7_ILi96EEENS7_ILi64EEEEEELi256ENS_10bfloat16_tEfNS_4arch4Sm90ELb0ELb1ELb0ELb1ELb1ELb1ELb1ELb1ELb0ELb1ELb0ELb0EEENS1_21CollectiveEpilogueFwdINS6_IJSA_NS7_ILi256EEESB_EEES9_SE_SG_Li256ELb1ELb1ELb0ELb0EEENS1_36VarlenDynamicPersistentTileSchedulerILi128ELi96ELi256ELi128ELb0ELb1ELb1ELb1ELb0ELb1EEEEEEEEEvNT_6ParamsE)
        /*065c*/ 	.word	0x000004a0


	//----- nvinfo : EIATTR_MIN_STACK_SIZE
	.align		4
.L_302:
        /*0660*/ 	.byte	0x04, 0x12
        /*0662*/ 	.short	(.L_304 - .L_303)
	.align		4
.L_303:
        /*0664*/ 	.word	index@(_ZN7cutlass13device_kernelIN5flash11enable_sm90INS1_16FlashAttnFwdSm90INS1_25CollectiveMainloopFwdSm90ILi2EN4cute5tupleIJNS5_1CILi1EEES8_S8_EEENS6_IJNS7_ILi128EEENS7_ILi96EEENS7_ILi64EEEEEELi256ENS_10bfloat16_tEfNS_4arch4Sm90ELb1ELb0ELb0ELb0ELb1ELb0ELb0ELb1ELb0ELb1ELb0ELb0EEENS1_21CollectiveEpilogueFwdINS6_IJSA_NS7_ILi256EEESB_EEES9_SE_SG_Li256ELb0ELb1ELb0ELb0EEENS1_30DynamicPersistentTileSchedulerILi256ELi128ELb0ELb1ELb1EEEEEEEEEvNT_6ParamsE)
        /*0668*/ 	.word	0x00000008


	//----- nvinfo : EIATTR_MIN_STACK_SIZE
	.align		4
.L_304:
        /*066c*/ 	.byte	0x04, 0x12
        /*066e*/ 	.short	(.L_306 - .L_305)
	.align		4
.L_305:
        /*0670*/ 	.word	index@(_ZN7cutlass13device_kernelIN5flash11enable_sm90INS1_16FlashAttnFwdSm90INS1_25CollectiveMainloopFwdSm90ILi2EN4cute5tupleIJNS5_1CILi1EEES8_S8_EEENS6_IJNS7_ILi128EEENS7_ILi96EEENS7_ILi64EEEEEELi256ENS_10bfloat16_tEfNS_4arch4Sm90ELb1ELb0ELb0ELb0ELb1ELb0ELb1ELb1ELb0ELb1ELb0ELb0EEENS1_21CollectiveEpilogueFwdINS6_IJSA_NS7_ILi256EEESB_EEES9_SE_SG_Li256ELb0ELb1ELb0ELb0EEENS1_30DynamicPersistentTileSchedulerILi256ELi128ELb0ELb1ELb1EEEEEEEEEvNT_6ParamsE)
        /*0674*/ 	.word	0x00000010


	//----- nvinfo : EIATTR_MIN_STACK_SIZE
	.align		4
.L_306:
        /*0678*/ 	.byte	0x04, 0x12
        /*067a*/ 	.short	(.L_308 - .L_307)
	.align		4
.L_307:
        /*067c*/ 	.word	index@(_ZN7cutlass13device_kernelIN5flash11enable_sm90INS1_16FlashAttnFwdSm90INS1_25CollectiveMainloopFwdSm90ILi2EN4cute5tupleIJNS5_1CILi1EEES8_S8_EEENS6_IJNS7_ILi128EEENS7_ILi96EEENS7_ILi64EEEEEELi256ENS_10bfloat16_tEfNS_4arch4Sm90ELb1ELb0ELb0ELb1ELb1ELb0ELb0ELb1ELb0ELb1ELb0ELb0EEENS1_21CollectiveEpilogueFwdINS6_IJSA_NS7_ILi256EEESB_EEES9_SE_SG_Li256ELb1ELb1ELb0ELb0EEENS1_36VarlenDynamicPersistentTileSchedulerILi128ELi96ELi256ELi128ELb0ELb1ELb1ELb1ELb1ELb1EEEEEEEEEvNT_6ParamsE)
        /*0680*/ 	.word	0x00000028


	//----- nvinfo : EIATTR_MIN_STACK_SIZE
	.align		4
.L_308:
        /*0684*/ 	.byte	0x04, 0x12
        /*0686*/ 	.short	(.L_310 - .L_309)
	.align		4
.L_309:
        /*0688*/ 	.word	index@(_ZN7cutlass13device_kernelIN5flash11enable_sm90INS1_16FlashAttnFwdSm90INS1_25CollectiveMainloopFwdSm90ILi2EN4cute5tupleIJNS5_1CILi1EEES8_S8_EEENS6_IJNS7_ILi128EEENS7_ILi96EEENS7_ILi64EEEEEELi256ENS_10bfloat16_tEfNS_4arch4Sm90ELb1ELb0ELb0ELb1ELb1ELb1ELb0ELb1ELb0ELb1ELb0ELb0EEENS1_21CollectiveEpilogueFwdINS6_IJSA_NS7_ILi256EEESB_EEES9_SE_SG_Li256ELb1ELb1ELb0ELb0EEENS1_36VarlenDynamicPersistentTileSchedulerILi128ELi96ELi256ELi128ELb0ELb1ELb1ELb1ELb1ELb1EEEEEEEEEvNT_6ParamsE)
        /*068c*/ 	.word	0x00000058


	//----- nvinfo : EIATTR_MIN_STACK_SIZE
	.align		4
.L_310:
        /*0690*/ 	.byte	0x04, 0x12
        /*0692*/ 	.short	(.L_312 - .L_311)
	.align		4
.L_311:
        /*0694*/ 	.word	index@(_ZN7cutlass13device_kernelIN5flash11enable_sm90INS1_16FlashAttnFwdSm90INS1_25CollectiveMainloopFwdSm90ILi2EN4cute5tupleIJNS5_1CILi1EEES8_S8_EEENS6_IJNS7_ILi128EEENS7_ILi96EEENS7_ILi64EEEEEELi256ENS_10bfloat16_tEfNS_4arch4Sm90ELb1ELb0ELb0ELb1ELb1ELb0ELb1ELb1ELb0ELb1ELb0ELb0EEENS1_21CollectiveEpilogueFwdINS6_IJSA_NS7_ILi256EEESB_EEES9_SE_SG_Li256ELb1ELb1ELb0ELb0EEENS1_36VarlenDynamicPersistentTileSchedulerILi128ELi96ELi256ELi128ELb0ELb1ELb1ELb1ELb1ELb1EEEEEEEEEvNT_6ParamsE)
        /*0698*/ 	.word	0x00000028


	//----- nvinfo : EIATTR_MIN_STACK_SIZE
	.align		4
.L_312:
        /*069c*/ 	.byte	0x04, 0x12
        /*069e*/ 	.short	(.L_314 - .L_313)
	.align		4
.L_313:
        /*06a0*/ 	.word	index@(_ZN7cutlass13device_kernelIN5flash11enable_sm90INS1_16FlashAttnFwdSm90INS1_25CollectiveMainloopFwdSm90ILi2EN4cute5tupleIJNS5_1CILi1EEES8_S8_EEENS6_IJNS7_ILi128EEENS7_ILi96EEENS7_ILi64EEEEEELi256ENS_10bfloat16_tEfNS_4arch4Sm90ELb1ELb0ELb0ELb1ELb1ELb1ELb1ELb1ELb0ELb1ELb0ELb0EEENS1_21CollectiveEpilogueFwdINS6_IJSA_NS7_ILi256EEESB_EEES9_SE_SG_Li256ELb1ELb1ELb0ELb0EEENS1_36VarlenDynamicPersistentTileSchedulerILi128ELi96ELi256ELi128ELb0ELb1ELb1ELb1ELb1ELb1EEEEEEEEEvNT_6ParamsE)
        /*06a4*/ 	.word	0x000000c0
.L_314:


//--------------------- .nv.compat                --------------------------
	.section	.nv.compat,"",@"SHT_CUDA_COMPAT_INFO"
	.align	4
        /*0000*/ 	.byte	0x02, 0x09, 0x01, 0x00, 0x02, 0x02, 0x04, 0x00, 0x02, 0x05, 0x05, 0x00, 0x03, 0x07, 0x01, 0x01
        /*0010*/ 	.byte	0x02, 0x03, 0x01, 0x00, 0x02, 0x06, 0x01, 0x00, 0x04, 0x0b, 0x08, 0x00, 0x00, 0x00, 0x00, 0x00
        /*0020*/ 	.byte	0x00, 0x00, 0x00, 0x00


//--------------------- .nv.info._ZN7cutlass13device_kernelIN5flash11enable_sm90INS1_16FlashAttnFwdSm90INS1_25CollectiveMainloopFwdSm90ILi2EN4cute5tupleIJNS5_1CILi1EEES8_S8_EEENS6_IJNS7_ILi128EEENS7_ILi96EEENS7_ILi192EEEEEELi128ENS_10bfloat16_tEfNS_4arch4Sm90ELb0ELb0ELb0ELb0ELb1ELb0ELb0ELb1ELb1ELb1ELb0ELb0EEENS1_21CollectiveEpilogueFwdINS6_IJSA_SA_SB_EEES9_SE_SG_Li256ELb0ELb1ELb0ELb0EEENS1_29StaticPersistentTileSchedulerILb0EEEEEEEEEvNT_6ParamsE --------------------------
	.section	.nv.info._ZN7cutlass13device_kernelIN5flash11enable_sm90INS1_16FlashAttnFwdSm90INS1_25CollectiveMainloopFwdSm90ILi2EN4cute5tupleIJNS5_1CILi1EEES8_S8_EEENS6_IJNS7_ILi128EEENS7_ILi96EEENS7_ILi192EEEEEELi128ENS_10bfloat16_tEfNS_4arch4Sm90ELb0ELb0ELb0ELb0ELb1ELb0ELb0ELb1ELb1ELb1ELb0ELb0EEENS1_21CollectiveEpilogueFwdINS6_IJSA_SA_SB_EEES9_SE_SG_Li256ELb0ELb1ELb0ELb0EEENS1_29StaticPersistentTileSchedulerILb0EEEEEEEEEvNT_6ParamsE,"",@"SHT_CUDA_INFO"
	.sectionflags	@""
	.align	4


	//----- nvinfo : EIATTR_CUDA_API_VERSION
	.align		4
        /*0000*/ 	.byte	0x04, 0x37
        /*0002*/ 	.short	(.L_316 - .L_315)
.L_315:
        /*0004*/ 	.word	0x00000082


	//----- nvinfo : EIATTR_KPARAM_INFO
	.align		4
.L_316:
        /*0008*/ 	.byte	0x04, 0x17
        /*000a*/ 	.short	(.L_318 - .L_317)
.L_317:
        /*000c*/ 	.word	0x00000000
        /*0010*/ 	.short	0x0000
        /*0012*/ 	.short	0x0070
        /*0014*/ 	.byte	0x00, 0xf0, 0x01, 0x28


	//----- nvinfo : EIATTR_SPARSE_MMA_MASK
	.align		4
.L_318:
        /*0018*/ 	.byte	0x03, 0x50
        /*001a*/ 	.short	0x0000


	//----- nvinfo : EIATTR_MAXREG_COUNT
	.align		4
        /*001c*/ 	.byte	0x03, 0x1b
        /*001e*/ 	.short	0x00a8


	//----- nvinfo : EIATTR_NUM_BARRIERS
	.align		4
        /*0020*/ 	.byte	0x02, 0x4c
        /*0022*/ 	.byte	0x09
	.zero		1


	//----- nvinfo : EIATTR_EXTERNS
	.align		4
        /*0024*/ 	.byte	0x04, 0x0f
        /*0026*/ 	.short	(.L_320 - .L_319)


	//   ....[0]....
	.align		4
.L_319:
        /*0028*/ 	.word	index@(__assertfail)


	//----- nvinfo : EIATTR_ANNOTATIONS
	.align		4
.L_320:
        /*002c*/ 	.byte	0x04, 0x55
        /*002e*/ 	.short	(.L_322 - .L_321)


	//   ....[0]....
.L_321:
        /*0030*/ 	.word	0x00000001
        /*0034*/ 	.byte	0xa0, 0x08, 0x00, 0x00, 0x01, 0x00, 0x00, 0x00, 0x50, 0x09, 0x00, 0x00, 0x01, 0x00, 0x00, 0x00
        /*0044*/ 	.byte	0x80, 0x6f, 0x00, 0x00, 0x01, 0x00, 0x00, 0x00, 0xb0, 0x70, 0x00, 0x00, 0x01, 0x00, 0x00, 0x00
        /*0054*/ 	.byte	0xf0, 0x8c, 0x00, 0x00, 0x01, 0x00, 0x00, 0x00, 0x90, 0xa2, 0x00, 0x00, 0x01, 0x00, 0x00, 0x00
        /*0064*/ 	.byte	0x40, 0xa3, 0x00, 0x00, 0x01, 0x00, 0x00, 0x00, 0xc0, 0xa4, 0x00, 0x00


	//----- nvinfo : EIATTR_MERCURY_ISA_VERSION
	.align		4
.L_322:
        /*0070*/ 	.byte	0x03, 0x5f
        /*0072*/ 	.short	0x0101


	//----- nvinfo : EIATTR_INT_WARP_WIDE_INSTR_OFFSETS
	.align		4
        /*0074*/ 	.byte	0x04, 0x31
        /*0076*/ 	.short	(.L_324 - .L_323)


	//   ....[0]....
.L_323:
        /*0078*/ 	.word	0x000000c0


	//   ....[1]....
        /*007c*/ 	.word	0x000000d0


	//   ....[2]....
        /*0080*/ 	.word	0x00000170


	//----- nvinfo : EIATTR_COOP_GROUP_MASK_REGIDS
	.align		4
.L_324:
        /*0084*/ 	.byte	0x04, 0x29
        /*0086*/ 	.short	(.L_326 - .L_325)


	//   ....[0]....
.L_325:
        /*0088*/ 	.word	0xffffffff


	//   ....[1]....
        /*008c*/ 	.word	0xffffffff


	//   ....[2]....
        /*0090*/ 	.word	0xffffffff


	//   ....[3]....
        /*0094*/ 	.word	0xffffffff


	//   ....[4]....
        /*0098*/ 	.word	0xffffffff


	//   ....[5]....
        /*009c*/ 	.word	0xffffffff


	//   ....[6]....
        /*00a0*/ 	.word	0xffffffff


	//   ....[7]....
        /*00a4*/ 	.word	0xffffffff


	//   ....[8]....
        /*00a8*/ 	.word	0xffffffff


	//   ....[9]....
        /*00ac*/ 	.word	0xffffffff


	//   ....[10]....
        /*00b0*/ 	.word	0xffffffff


	//   ....[11]....
        /*00b4*/ 	.word	0xffffffff


	//   ....[12]....
        /*00b8*/ 	.word	0xffffffff


	//   ....[13]....
        /*00bc*/ 	.word	0xffffffff


	//   ....[14]....
        /*00c0*/ 	.word	0xffffffff


	//   ....[15]....
        /*00c4*/ 	.word	0xffffffff


	//   ....[16]....
        /*00c8*/ 	.word	0xffffffff


	//   ....[17]....
        /*00cc*/ 	.word	0xffffffff


	//   ....[18]....
        /*00d0*/ 	.word	0xffffffff


	//   ....[19]....
        /*00d4*/ 	.word	0xffffffff


	//   ....[20]....
        /*00d8*/ 	.word	0xffffffff


	//   ....[21]....
        /*00dc*/ 	.word	0xffffffff


	//   ....[22]....
        /*00e0*/ 	.word	0xffffffff


	//   ....[23]....
        /*00e4*/ 	.word	0xffffffff


	//   ....[24]....
        /*00e8*/ 	.word	0xffffffff


	//   ....[25]....
        /*00ec*/ 	.word	0xffffffff


	//   ....[26]....
        /*00f0*/ 	.word	0xffffffff


	//   ....[27]....
        /*00f4*/ 	.word	0xffffffff


	//   ....[28]....
        /*00f8*/ 	.word	0xffffffff


	//   ....[29]....
        /*00fc*/ 	.word	0xffffffff


	//   ....[30]....
        /*0100*/ 	.word	0xffffffff


	//   ....[31]....
        /*0104*/ 	.word	0xffffffff


	//   ....[32]....
        /*0108*/ 	.word	0xffffffff


	//   ....[33]....
        /*010c*/ 	.word	0xffffffff


	//   ....[34]....
        /*0110*/ 	.word	0xffffffff


	//   ....[35]....
        /*0114*/ 	.word	0xffffffff


	//   ....[36]....
        /*0118*/ 	.word	0xffffffff


	//   ....[37]....
        /*011c*/ 	.word	0xffffffff


	//   ....[38]....
        /*0120*/ 	.word	0xffffffff


	//   ....[39]....
        /*0124*/ 	.word	0xffffffff


	//   ....[40]....
        /*0128*/ 	.word	0xffffffff


	//   ....[41]....
        /*012c*/ 	.word	0xffffffff


	//   ....[42]....
        /*0130*/ 	.word	0xffffffff


	//   ....[43]....
        /*0134*/ 	.word	0xffffffff


	//   ....[44]....
        /*0138*/ 	.word	0xffffffff


	//   ....[45]....
        /*013c*/ 	.word	0xffffffff


	//   ....[46]....
        /*0140*/ 	.word	0xffffffff


	//   ....[47]....
        /*0144*/ 	.word	0xffffffff


	//   ....[48]....
        /*0148*/ 	.word	0xffffffff


	//   ....[49]....
        /*014c*/ 	.word	0xffffffff


	//   ....[50]....
        /*0150*/ 	.word	0xffffffff


	//   ....[51]....
        /*0154*/ 	.word	0xffffffff


	//   ....[52]....
        /*0158*/ 	.word	0xffffffff


	//   ....[53]....
        /*015c*/ 	.word	0xffffffff


	//   ....[54]....
        /*0160*/ 	.word	0xffffffff


	//   ....[55]....
        /*0164*/ 	.word	0xffffffff


	//   ....[56]....
        /*0168*/ 	.word	0xffffffff


	//   ....[57]....
        /*016c*/ 	.word	0xffffffff


	//   ....[58]....
        /*0170*/ 	.word	0xffffffff


	//   ....[59]....
        /*0174*/ 	.word	0xffffffff


	//   ....[60]....
        /*0178*/ 	.word	0xffffffff


	//   ....[61]....
        /*017c*/ 	.word	0xffffffff


	//   ....[62]....
        /*0180*/ 	.word	0xffffffff


	//   ....[63]....
        /*0184*/ 	.word	0xffffffff


	//   ....[64]....
        /*0188*/ 	.word	0xffffffff


	//   ....[65]....
        /*018c*/ 	.word	0xffffffff


	//   ....[66]....
        /*0190*/ 	.word	0xffffffff


	//   ....[67]....
        /*0194*/ 	.word	0xffffffff


	//   ....[68]....
        /*0198*/ 	.word	0xffffffff


	//   ....[69]....
        /*019c*/ 	.word	0xffffffff


	//   ....[70]....
        /*01a0*/ 	.word	0xffffffff


	//   ....[71]....
        /*01a4*/ 	.word	0xffffffff


	//   ....[72]....
        /*01a8*/ 	.word	0xffffffff


	//   ....[73]....
        /*01ac*/ 	.word	0xffffffff


	//   ....[74]....
        /*01b0*/ 	.word	0xffffffff


	//   ....[75]....
        /*01b4*/ 	.word	0xffffffff


	//   ....[76]....
        /*01b8*/ 	.word	0xffffffff


	//   ....[77]....
        /*01bc*/ 	.word	0xffffffff


	//   ....[78]....
        /*01c0*/ 	.word	0xffffffff


	//   ....[79]....
        /*01c4*/ 	.word	0xffffffff


	//   ....[80]....
        /*01c8*/ 	.word	0xffffffff


	//   ....[81]....
        /*01cc*/ 	.word	0xffffffff


	//   ....[82]....
        /*01d0*/ 	.word	0xffffffff


	//   ....[83]....
        /*01d4*/ 	.word	0xffffffff


	//   ....[84]....
        /*01d8*/ 	.word	0xffffffff


	//   ....[85]....
        /*01dc*/ 	.word	0xffffffff


	//   ....[86]....
        /*01e0*/ 	.word	0xffffffff


	//   ....[87]....
        /*01e4*/ 	.word	0xffffffff


	//   ....[88]....
        /*01e8*/ 	.word	0xffffffff


	//   ....[89]....
        /*01ec*/ 	.word	0xffffffff


	//   ....[90]....
        /*01f0*/ 	.word	0xffffffff


	//   ....[91]....
        /*01f4*/ 	.word	0xffffffff


	//   ....[92]....
        /*01f8*/ 	.word	0xffffffff


	//   ....[93]....
        /*01fc*/ 	.word	0xffffffff


	//   ....[94]....
        /*0200*/ 	.word	0xffffffff


	//   ....[95]....
        /*0204*/ 	.word	0xffffffff


	//   ....[96]....
        /*0208*/ 	.word	0x0500000f


	//   ....[97]....
        /*020c*/ 	.word	0x0500000f


	//   ....[98]....
        /*0210*/ 	.word	0x0500000f


	//   ....[99]....
        /*0214*/ 	.word	0x0500000f


	//   ....[100]....
        /*0218*/ 	.word	0x0500000f


	//   ....[101]....
        /*021c*/ 	.word	0x0500000f


	//   ....[102]....
        /*0220*/ 	.word	0x0500000f


	//   ....[103]....
        /*0224*/ 	.word	0x0500000f


	//   ....[104]....
        /*0228*/ 	.word	0x0500000f


	//   ....[105]....
        /*022c*/ 	.word	0x0500000f


	//   ....[106]....
        /*0230*/ 	.word	0x0500000f


	//   ....[107]....
        /*0234*/ 	.word	0x0500000f


	//   ....[108]....
        /*0238*/ 	.word	0x0500000f


	//   ....[109]....
        /*023c*/ 	.word	0x0500000f


	//   ....[110]....
        /*0240*/ 	.word	0x0500000f


	//   ....[111]....
        /*0244*/ 	.word	0x0500000f


	//   ....[112]....
        /*0248*/ 	.word	0x0500000f


	//   ....[113]....
        /*024c*/ 	.word	0x0500000f


	//   ....[114]....
        /*0250*/ 	.word	0x0500000f


	//   ....[115]....
        /*0254*/ 	.word	0x0500000f


	//   ....[116]....
        /*0258*/ 	.word	0x0500000f


	//   ....[117]....
        /*025c*/ 	.word	0x0500000f


	//   ....[118]....
        /*0260*/ 	.word	0x0500000f


	//   ....[119]....
        /*0264*/ 	.word	0x0500000f


	//   ....[120]....
        /*0268*/ 	.word	0x0500000f


	//   ....[121]....
        /*026c*/ 	.word	0x0500000f


	//   ....[122]....
        /*0270*/ 	.word	0x0500000f


	//   ....[123]....
        /*0274*/ 	.word	0x0500000f


	//   ....[124]....
        /*0278*/ 	.word	0x0500000f


	//   ....[125]....
        /*027c*/ 	.word	0x0500000f


	//   ....[126]....
        /*0280*/ 	.word	0x0500000f


	//   ....[127]....
        /*0284*/ 	.word	0x0500000f


	//   ....[128]....
        /*0288*/ 	.word	0x0500000f


	//   ....[129]....
        /*028c*/ 	.word	0x0500000f


	//   ....[130]....
        /*0290*/ 	.word	0x0500000f


	//   ....[131]....
        /*0294*/ 	.word	0x0500000f


	//   ....[132]....
        /*0298*/ 	.word	0x0500000f


	//   ....[133]....
        /*029c*/ 	.word	0x0500000f


	//   ....[134]....
        /*02a0*/ 	.word	0x0500000f


	//   ....[135]....
        /*02a4*/ 	.word	0x0500000f


	//   ....[136]....
        /*02a8*/ 	.word	0x0500000f


	//   ....[137]....
        /*02ac*/ 	.word	0x0500000f


	//   ....[138]....
        /*02b0*/ 	.word	0x0500000f


	//   ....[139]....
        /*02b4*/ 	.word	0x0500000f


	//   ....[140]....
        /*02b8*/ 	.word	0x0500000f


	//   ....[141]....
        /*02bc*/ 	.word	0x0500000f


	//   ....[142]....
        /*02c0*/ 	.word	0x0500000f


	//   ....[143]....
        /*02c4*/ 	.word	0x0500000f


	//   ....[144]....
        /*02c8*/ 	.word	0x0500000f


	//   ....[145]....
        /*02cc*/ 	.word	0x0500000f


	//   ....[146]....
        /*02d0*/ 	.word	0x0500000f


	//   ....[147]....
        /*02d4*/ 	.word	0x0500000f


	//   ....[148]....
        /*02d8*/ 	.word	0x0500000f


	//   ....[149]....
        /*02dc*/ 	.word	0x0500000f


	//   ....[150]....
        /*02e0*/ 	.word	0x0500000f


	//   ....[151]....
        /*02e4*/ 	.word	0x0500000f


	//   ....[152]....
        /*02e8*/ 	.word	0x0500000f


	//   ....[153]....
        /*02ec*/ 	.word	0x0500000f


	//   ....[154]....
        /*02f0*/ 	.word	0x0500000f


	//   ....[155]....
        /*02f4*/ 	.word	0x0500000f


	//   ....[156]....
        /*02f8*/ 	.word	0x0500000f


	//   ....[157]....
        /*02fc*/ 	.word	0x0500000f


	//   ....[158]....
        /*0300*/ 	.word	0x0500000f


	//   ....[159]....
        /*0304*/ 	.word	0x0500000f


	//   ....[160]....
        /*0308*/ 	.word	0x0500000f


	//   ....[161]....
        /*030c*/ 	.word	0x0500000f


	//----- nvinfo : EIATTR_COOP_GROUP_INSTR_OFFSETS
	.align		4
.L_326:
        /*0310*/ 	.byte	0x04, 0x28
        /*0312*/ 	.short	(.L_328 - .L_327)


	//   ....[0]....
.L_327:
        /*0314*/ 	.word	0x00000070


	//   ....[1]....
        /*0318*/ 	.word	0x000000b0


	//   ....[2]....
        /*031c*/ 	.word	0x000002d0


	//   ....[3]....
        /*0320*/ 	.word	0x00000430


	//   ....[4]....
        /*0324*/ 	.word	0x00000550


	//   ....[5]....
        /*0328*/ 	.word	0x000006b0


	//   ....[6]....
        /*032c*/ 	.word	0x00000cf0


	//   ....[7]....
        /*0330*/ 	.word	0x00001ee0


	//   ....[8]....
        /*0334*/ 	.word	0x00001f80


	//   ....[9]....
        /*0338*/ 	.word	0x00002410


	//   ....[10]....
        /*033c*/ 	.word	0x00002480


	//   ....[11]....
        /*0340*/ 	.word	0x000041b0


	//   ....[12]....
        /*0344*/ 	.word	0x000041c0


	//   ....[13]....
        /*0348*/ 	.word	0x00004200


	//   ....[14]....
        /*034c*/ 	.word	0x00004210


	//   ....[15]....
        /*0350*/ 	.word	0x00005340


	//   ....[16]....
        /*0354*/ 	.word	0x00005370


	//   ....[17]....
        /*0358*/ 	.word	0x00005420


	//   ....[18]....
        /*035c*/ 	.word	0x00005440


	//   ....[19]....
        /*0360*/ 	.word	0x00006420


	//   ....[20]....
        /*0364*/ 	.word	0x00006470


	//   ....[21]....
        /*0368*/ 	.word	0x00006500


	//   ....[22]....
        /*036c*/ 	.word	0x00006570


	//   ....[23]....
        /*0370*/ 	.word	0x00006af0


	//   ....[24]....
        /*0374*/ 	.word	0x00006b30


	//   ....[25]....
        /*0378*/ 	.word	0x00006c00


	//   ....[26]....
        /*037c*/ 	.word	0x00006c20


	//   ....[27]....
        /*0380*/ 	.word	0x00006cd0


	//   ....[28]....
        /*0384*/ 	.word	0x00006cf0


	//   ....[29]....
        /*0388*/ 	.word	0x00006db0


	//   ....[30]....
        /*038c*/ 	.word	0x00006df0


	//   ....[31]....
        /*0390*/ 	.word	0x00007ee0


	//   ....[32]....
        /*0394*/ 	.word	0x00007f00


	//   ....[33]....
        /*0398*/ 	.word	0x00007f10


	//   ....[34]....
        /*039c*/ 	.word	0x00007f60


	//   ....[35]....
        /*03a0*/ 	.word	0x00007fb0


	//   ....[36]....
        /*03a4*/ 	.word	0x00008000


	//   ....[37]....
        /*03a8*/ 	.word	0x000080a0


	//   ....[38]....
        /*03ac*/ 	.word	0x000080c0


	//   ....[39]....
        /*03b0*/ 	.word	0x00008150


	//   ....[40]....
        /*03b4*/ 	.word	0x00008170


	//   ....[41]....
        /*03b8*/ 	.word	0x00008200


	//   ....[42]....
        /*03bc*/ 	.word	0x00008220


	//   ....[43]....
        /*03c0*/ 	.word	0x00008810


	//   ....[44]....
        /*03c4*/ 	.word	0x00008830


	//   ....[45]....
        /*03c8*/ 	.word	0x00008850


	//   ....[46]....
        /*03cc*/ 	.word	0x000088a0


	//   ....[47]....
        /*03d0*/ 	.word	0x00008920


	//   ....[48]....
        /*03d4*/ 	.word	0x00008950


	//   ....[49]....
        /*03d8*/ 	.word	0x000089d0


	//   ....[50]....
        /*03dc*/ 	.word	0x00008a00


	//   ....[51]....
        /*03e0*/ 	.word	0x00008a80


	//   ....[52]....
        /*03e4*/ 	.word	0x00008ab0


	//   ....[53]....
        /*03e8*/ 	.word	0x00008b30


	//   ....[54]....
        /*03ec*/ 	.word	0x00008b60


	//   ....[55]....
        /*03f0*/ 	.word	0x00008be0


	//   ....[56]....
        /*03f4*/ 	.word	0x00008c10


	//   ....[57]....
        /*03f8*/ 	.word	0x00008c90


	//   ....[58]....
        /*03fc*/ 	.word	0x00008cb0


	//   ....[59]....
        /*0400*/ 	.word	0x00009300


	//   ....[60]....
        /*0404*/ 	.word	0x00009330


	//   ....[61]....
        /*0408*/ 	.word	0x00009340


	//   ....[62]....
        /*040c*/ 	.word	0x00009360


	//   ....[63]....
        /*0410*/ 	.word	0x000093b0


	//   ....[64]....
        /*0414*/ 	.word	0x000093d0


	//   ....[65]....
        /*0418*/ 	.word	0x00009430


	//   ....[66]....
        /*041c*/ 	.word	0x00009450


	//   ....[67]....
        /*0420*/ 	.word	0x000094a0


	//   ....[68]....
        /*0424*/ 	.word	0x000094c0


	//   ....[69]....
        /*0428*/ 	.word	0x00009510


	//   ....[70]....
        /*042c*/ 	.word	0x00009530


	//   ....[71]....
        /*0430*/ 	.word	0x000097c0


	//   ....[72]....
        /*0434*/ 	.word	0x000097e0


	//   ....[73]....
        /*0438*/ 	.word	0x00009800


	//   ....[74]....
        /*043c*/ 	.word	0x00009860


	//   ....[75]....
        /*0440*/ 	.word	0x00009880


	//   ....[76]....
        /*0444*/ 	.word	0x000098e0


	//   ....[77]....
        /*0448*/ 	.word	0x00009900


	//   ....[78]....
        /*044c*/ 	.word	0x00009960


	//   ....[79]....
        /*0450*/ 	.word	0x00009980


	//   ....[80]....
        /*0454*/ 	.word	0x000099e0


	//   ....[81]....
        /*0458*/ 	.word	0x00009a00


	//   ....[82]....
        /*045c*/ 	.word	0x00009a10


	//   ....[83]....
        /*0460*/ 	.word	0x00009e80


	//   ....[84]....
        /*0464*/ 	.word	0x00009ea0


	//   ....[85]....
        /*0468*/ 	.word	0x00009ec0


	//   ....[86]....
        /*046c*/ 	.word	0x00009f00


	//   ....[87]....
        /*0470*/ 	.word	0x00009f50


	//   ....[88]....
        /*0474*/ 	.word	0x00009f80


	//   ....[89]....
        /*0478*/ 	.word	0x00009fd0


	//   ....[90]....
        /*047c*/ 	.word	0x0000a000


	//   ....[91]....
        /*0480*/ 	.word	0x0000a050


	//   ....[92]....
        /*0484*/ 	.word	0x0000a080


	//   ....[93]....
        /*0488*/ 	.word	0x0000a0d0


	//   ....[94]....
        /*048c*/ 	.word	0x0000a100


	//   ....[95]....
        /*0490*/ 	.word	0x0000a440


	//   ....[96]....
        /*0494*/ 	.word	0x0000a940


	//   ....[97]....
        /*0498*/ 	.word	0x0000aa30


	//   ....[98]....
        /*049c*/ 	.word	0x0000aad0


	//   ....[99]....
        /*04a0*/ 	.word	0x0000ab60


	//   ....[100]....
        /*04a4*/ 	.word	0x0000ac20


	//   ....[101]....
        /*04a8*/ 	.word	0x0000acb0


	//   ....[102]....
        /*04ac*/ 	.word	0x0000ad80


	//   ....[103]....
        /*04b0*/ 	.word	0x0000ae10


	//   ....[104]....
        /*04b4*/ 	.word	0x0000aee0


	//   ....[105]....
        /*04b8*/ 	.word	0x0000af60


	//   ....[106]....
        /*04bc*/ 	.word	0x0000b040


	//   ....[107]....
        /*04c0*/ 	.word	0x0000b0c0


	//   ....[108]....
        /*04c4*/ 	.word	0x0000b190


	//   ....[109]....
        /*04c8*/ 	.word	0x0000b220


	//   ....[110]....
        /*04cc*/ 	.word	0x0000b290


	//   ....[111]....
        /*04d0*/ 	.word	0x0000b310


	//   ....[112]....
        /*04d4*/ 	.word	0x0000b3d0


	//   ....[113]....
        /*04d8*/ 	.word	0x0000b440


	//   ....[114]....
        /*04dc*/ 	.word	0x0000b530


	//   ....[115]....
        /*04e0*/ 	.word	0x0000b5a0


	//   ....[116]....
        /*04e4*/ 	.word	0x0000b690


	//   ....[117]....
        /*04e8*/ 	.word	0x0000b700


	//   ....[118]....
        /*04ec*/ 	.word	0x0000b7f0


	//   ....[119]....
        /*04f0*/ 	.word	0x0000b860


	//   ....[120]....
        /*04f4*/ 	.word	0x0000b950


	//   ....[121]....
        /*04f8*/ 	.word	0x0000b9c0


	//   ....[122]....
        /*04fc*/ 	.word	0x0000bab0


	//   ....[123]....
        /*0500*/ 	.word	0x0000bb20


	//   ....[124]....
        /*0504*/ 	.word	0x0000bbf0


	//   ....[125]....
        /*0508*/ 	.word	0x0000bd30


	//   ....[126]....
        /*050c*/ 	.word	0x0000bde0


	//   ....[127]....
        /*0510*/ 	.word	0x0000be40


	//   ....[128]....
        /*0514*/ 	.word	0x0000bf00


	//   ....[129]....
        /*0518*/ 	.word	0x0000bf60


	//   ....[130]....
        /*051c*/ 	.word	0x0000c020


	//   ....[131]....
        /*0520*/ 	.word	0x0000c080


	//   ....[132]....
        /*0524*/ 	.word	0x0000c140


	//   ....[133]....
        /*0528*/ 	.word	0x0000c1a0


	//   ....[134]....
        /*052c*/ 	.word	0x0000c260


	//   ....[135]....
        /*0530*/ 	.word	0x0000c2c0


	//   ....[136]....
        /*0534*/ 	.word	0x0000c380


	//   ....[137]....
        /*0538*/ 	.word	0x0000c460


	//   ....[138]....
        /*053c*/ 	.word	0x0000c500


	//   ....[139]....
        /*0540*/ 	.word	0x0000c560


	//   ....[140]....
        /*0544*/ 	.word	0x0000c630


	//   ....[141]....
        /*0548*/ 	.word	0x0000c690


	//   ....[142]....
        /*054c*/ 	.word	0x0000c760


	//   ....[143]....
        /*0550*/ 	.word	0x0000c7c0


	//   ....[144]....
        /*0554*/ 	.word	0x0000c890


	//   ....[145]....
        /*0558*/ 	.word	0x0000c8f0


	//   ....[146]....
        /*055c*/ 	.word	0x0000c9c0


	//   ....[147]....
        /*0560*/ 	.word	0x0000ca20


	//   ....[148]....
        /*0564*/ 	.word	0x0000cae0


	//   ....[149]....
        /*0568*/ 	.word	0x0000cc00


	//   ....[150]....
        /*056c*/ 	.word	0x0000cca0


	//   ....[151]....
        /*0570*/ 	.word	0x0000cd00


	//   ....[152]....
        /*0574*/ 	.word	0x0000cdd0


	//   ....[153]....
        /*0578*/ 	.word	0x0000ce70


	//   ....[154]....
        /*057c*/ 	.word	0x0000cf30


	//   ....[155]....
        /*0580*/ 	.word	0x0000cfd0


	//   ....[156]....
        /*0584*/ 	.word	0x0000d090


	//   ....[157]....
        /*0588*/ 	.word	0x0000d130


	//   ....[158]....
        /*058c*/ 	.word	0x0000d1f0


	//   ....[159]....
        /*0590*/ 	.word	0x0000d290


	//   ....[160]....
        /*0594*/ 	.word	0x0000d350


	//   ....[161]....
        /*0598*/ 	.word	0x0000d4a0


	//----- nvinfo : EIATTR_REG_RECONFIG
	.align		4
.L_328:
        /*059c*/ 	.byte	0x01, 0x54
	.zero		2


	//----- nvinfo : EIATTR_SYSCALL_OFFSETS
	.align		4
        /*05a0*/ 	.byte	0x04, 0x46
        /*05a2*/ 	.short	(.L_330 - .L_329)


	//   ....[0]....
.L_329:
        /*05a4*/ 	.word	0x00001090


	//   ....[1]....
        /*05a8*/ 	.word	0x00007690


	//   ....[2]....
        /*05ac*/ 	.word	0x000077d0


	//   ....[3]....
        /*05b0*/ 	.word	0x000078c0


	//   ....[4]....
        /*05b4*/ 	.word	0x00008520


	//----- nvinfo : EIATTR_MBARRIER_INSTR_OFFSETS
	.align		4
.L_330:
        /*05b8*/ 	.byte	0x04, 0x39
        /*05ba*/ 	.short	(.L_332 - .L_331)


	//   ....[0]....
.L_331:
        /*05bc*/ 	.word	0x00000180
        /*05c0*/ 	.word	0x000000ff
        /*05c4*/ 	.word	0x0002a800
        /*05c8*/ 	.short	0x0100
        /*05ca*/ 	.byte	0x08
	.zero		1


	//   ....[1]....
        /*05cc*/ 	.word	0x00000190
        /*05d0*/ 	.word	0x000000ff
        /*05d4*/ 	.word	0x0002a820
        /*05d8*/ 	.short	0x0100
        /*05da*/ 	.byte	0x08
	.zero		1


	//   ....[2]....
        /*05dc*/ 	.word	0x00000280
        /*05e0*/ 	.word	0x000000ff
        /*05e4*/ 	.word	0x0002a830
        /*05e8*/ 	.short	0x0100
        /*05ea*/ 	.byte	0x08
	.zero		1


	//   ....[3]....
        /*05ec*/ 	.word	0x00000290
        /*05f0*/ 	.word	0x000000ff
        /*05f4*/ 	.word	0x0002a840
        /*05f8*/ 	.short	0x0100
        /*05fa*/ 	.byte	0x08
	.zero		1


	//   ....[4]....
        /*05fc*/ 	.word	0x000002a0
        /*0600*/ 	.word	0x000000ff
        /*0604*/ 	.word	0x0002a838
        /*0608*/ 	.short	0x0100
        /*060a*/ 	.byte	0x08
	.zero		1


	//   ....[5]....
        /*060c*/ 	.word	0x000002b0
        /*0610*/ 	.word	0x000000ff
        /*0614*/ 	.word	0x0002a848
        /*0618*/ 	.short	0x0100
        /*061a*/ 	.byte	0x08
	.zero		1


	//   ....[6]....
        /*061c*/ 	.word	0x000003e0
        /*0620*/ 	.word	0x000000ff
        /*0624*/ 	.word	0x0002a850
        /*0628*/ 	.short	0x0100
        /*062a*/ 	.byte	0x08
	.zero		1


	//   ....[7]....
        /*062c*/ 	.word	0x000003f0
        /*0630*/ 	.word	0x000000ff
        /*0634*/ 	.word	0x0002a860
        /*0638*/ 	.short	0x0100
        /*063a*/ 	.byte	0x08
	.zero		1


	//   ....[8]....
        /*063c*/ 	.word	0x00000400
        /*0640*/ 	.word	0x000000ff
        /*0644*/ 	.word	0x0002a858
        /*0648*/ 	.short	0x0100
        /*064a*/ 	.byte	0x08
	.zero		1


	//   ....[9]....
        /*064c*/ 	.word	0x00000410
        /*0650*/ 	.word	0x000000ff
        /*0654*/ 	.word	0x0002a868
        /*0658*/ 	.short	0x0100
        /*065a*/ 	.byte	0x08
	.zero		1


	//   ....[10]....
        /*065c*/ 	.word	0x00000500
        /*0660*/ 	.word	0x000000ff
        /*0664*/ 	.word	0x0002a870
        /*0668*/ 	.short	0x0100
        /*066a*/ 	.byte	0x06
	.zero		1


	//   ....[11]....
        /*066c*/ 	.word	0x00000510
        /*0670*/ 	.word	0x000000ff
        /*0674*/ 	.word	0x0002a880
        /*0678*/ 	.short	0x0100
        /*067a*/ 	.byte	0x06
	.zero		1


	//   ....[12]....
        /*067c*/ 	.word	0x00000520
        /*0680*/ 	.word	0x000000ff
        /*0684*/ 	.word	0x0002a878
        /*0688*/ 	.short	0x0100
        /*068a*/ 	.byte	0x06
	.zero		1


	//   ....[13]....
        /*068c*/ 	.word	0x00000530
        /*0690*/ 	.word	0x000000ff
        /*0694*/ 	.word	0x0002a888
        /*0698*/ 	.short	0x0100
        /*069a*/ 	.byte	0x06
	.zero		1


	//   ....[14]....
        /*069c*/ 	.word	0x00000660
        /*06a0*/ 	.word	0x000000ff
        /*06a4*/ 	.word	0x0002a890
        /*06a8*/ 	.short	0x0100
        /*06aa*/ 	.byte	0x08
	.zero		1


	//   ....[15]....
        /*06ac*/ 	.word	0x00000670
        /*06b0*/ 	.word	0x000000ff
        /*06b4*/ 	.word	0x0002a8a0
        /*06b8*/ 	.short	0x0100
        /*06ba*/ 	.byte	0x08
	.zero		1


	//   ....[16]....
        /*06bc*/ 	.word	0x00000680
        /*06c0*/ 	.word	0x000000ff
        /*06c4*/ 	.word	0x0002a898
        /*06c8*/ 	.short	0x0100
        /*06ca*/ 	.byte	0x08
	.zero		1


	//   ....[17]....
        /*06cc*/ 	.word	0x00000690
        /*06d0*/ 	.word	0x000000ff
        /*06d4*/ 	.word	0x0002a8a8
        /*06d8*/ 	.short	0x0100
        /*06da*/ 	.byte	0x08
	.zero		1


	//   ....[18]....
        /*06dc*/ 	.word	0x000007d0
        /*06e0*/ 	.word	0x000000ff
        /*06e4*/ 	.word	0x0002a8b0
        /*06e8*/ 	.short	0x0100
        /*06ea*/ 	.byte	0x08
	.zero		1


	//   ....[19]....
        /*06ec*/ 	.word	0x000007e0
        /*06f0*/ 	.word	0x000000ff
        /*06f4*/ 	.word	0x0002a8c0
        /*06f8*/ 	.short	0x0100
        /*06fa*/ 	.byte	0x08
	.zero		1


	//   ....[20]....
        /*06fc*/ 	.word	0x000007f0
        /*0700*/ 	.word	0x000000ff
        /*0704*/ 	.word	0x0002a8b8
        /*0708*/ 	.short	0x0100
        /*070a*/ 	.byte	0x08
	.zero		1


	//   ....[21]....
        /*070c*/ 	.word	0x00000800
        /*0710*/ 	.word	0x000000ff
        /*0714*/ 	.word	0x0002a8c8
        /*0718*/ 	.short	0x0100
        /*071a*/ 	.byte	0x08
	.zero		1


	//   ....[22]....
        /*071c*/ 	.word	0x000010d0
        /*0720*/ 	.word	0x000000ff
        /*0724*/ 	.word	0x0002a800
        /*0728*/ 	.short	0x010a
        /*072a*/ 	.byte	0x29
	.zero		1


	//   ....[23]....
        /*072c*/ 	.word	0x00001170
        /*0730*/ 	.word	0x00000004
        /*0734*/ 	.word	0x0002a830
        /*0738*/ 	.short	0x010a
        /*073a*/ 	.byte	0x3f
	.zero		1


	//   ....[24]....
        /*073c*/ 	.word	0x000011c0
        /*0740*/ 	.word	0x00000004
        /*0744*/ 	.word	0x0002a830
        /*0748*/ 	.short	0x010a
        /*074a*/ 	.byte	0x3f
	.zero		1


	//   ....[25]....
        /*074c*/ 	.word	0x00001f70
        /*0750*/ 	.word	0x000000ff
        /*0754*/ 	.word	0x00000000
        /*0758*/ 	.short	0x0101
        /*075a*/ 	.byte	0x04
	.zero		1


	//   ....[26]....
        /*075c*/ 	.word	0x00003280
        /*0760*/ 	.word	0x000000ff
        /*0764*/ 	.word	0x0002a830
        /*0768*/ 	.short	0x010a
        /*076a*/ 	.byte	0x07
	.zero		1


	//   ....[27]....
        /*076c*/ 	.word	0x000032c0
        /*0770*/ 	.word	0x000000ff
        /*0774*/ 	.word	0x0002a830
        /*0778*/ 	.short	0x010a
        /*077a*/ 	.byte	0x07
	.zero		1


	//   ....[28]....
        /*077c*/ 	.word	0x00003bc0
        /*0780*/ 	.word	0x000000ff
        /*0784*/ 	.word	0x0002a850
        /*0788*/ 	.short	0x010a
        /*078a*/ 	.byte	0x0a
	.zero		1


	//   ....[29]....
        /*078c*/ 	.word	0x00003c00
        /*0790*/ 	.word	0x000000ff
        /*0794*/ 	.word	0x0002a850
        /*0798*/ 	.short	0x010a
        /*079a*/ 	.byte	0x0a
	.zero		1


	//   ....[30]....
        /*079c*/ 	.word	0x00003f20
        /*07a0*/ 	.word	0x000000ff
        /*07a4*/ 	.word	0x00000000
        /*07a8*/ 	.short	0x0101
        /*07aa*/ 	.byte	0x07
	.zero		1


	//   ....[31]....
        /*07ac*/ 	.word	0x00004c90
        /*07b0*/ 	.word	0x000000ff
        /*07b4*/ 	.word	0x00000000
        /*07b8*/ 	.short	0x0101
        /*07ba*/ 	.byte	0x0a
	.zero		1


	//   ....[32]....
        /*07bc*/ 	.word	0x00005290
        /*07c0*/ 	.word	0x000000ff
        /*07c4*/ 	.word	0x0002a850
        /*07c8*/ 	.short	0x010a
        /*07ca*/ 	.byte	0x0a
	.zero		1


	//   ....[33]....
        /*07cc*/ 	.word	0x000052d0
        /*07d0*/ 	.word	0x000000ff
        /*07d4*/ 	.word	0x0002a850
        /*07d8*/ 	.short	0x010a
        /*07da*/ 	.byte	0x0a
	.zero		1


	//   ....[34]....
        /*07dc*/ 	.word	0x00005ca0
        /*07e0*/ 	.word	0x000000ff
        /*07e4*/ 	.word	0x00000000
        /*07e8*/ 	.short	0x0101
        /*07ea*/ 	.byte	0x05
	.zero		1


	//   ....[35]....
        /*07ec*/ 	.word	0x00006b20
        /*07f0*/ 	.word	0x000000ff
        /*07f4*/ 	.word	0x00000000
        /*07f8*/ 	.short	0x0101
        /*07fa*/ 	.byte	0x04
	.zero		1


	//   ....[36]....
        /*07fc*/ 	.word	0x00007d30
        /*0800*/ 	.word	0x00000000
        /*0804*/ 	.word	0x0002a840
        /*0808*/ 	.short	0x010a
        /*080a*/ 	.byte	0x3f
	.zero		1


	//   ....[37]....
        /*080c*/ 	.word	0x00008310
        /*0810*/ 	.word	0x00000000
        /*0814*/ 	.word	0x0002a830
        /*0818*/ 	.short	0x0107
        /*081a*/ 	.byte	0x3f
	.zero		1


	//   ....[38]....
        /*081c*/ 	.word	0x000083c0
        /*0820*/ 	.word	0x00000000
        /*0824*/ 	.word	0x0002a830
        /*0828*/ 	.short	0x0101
        /*082a*/ 	.byte	0x3f
	.zero		1


	//   ....[39]....
        /*082c*/ 	.word	0x00008da0
        /*0830*/ 	.word	0x000000ff
        /*0834*/ 	.word	0x0002a800
        /*0838*/ 	.short	0x0107
        /*083a*/ 	.byte	0x27
	.zero		1


	//   ....[40]....
        /*083c*/ 	.word	0x00008e00
        /*0840*/ 	.word	0x000000ff
        /*0844*/ 	.word	0x0002a800
        /*0848*/ 	.short	0x0101
        /*084a*/ 	.byte	0x27
	.zero		1


	//   ....[41]....
        /*084c*/ 	.word	0x00008e20
        /*0850*/ 	.word	0x000000ff
        /*0854*/ 	.word	0x0002a820
        /*0858*/ 	.short	0x010a
        /*085a*/ 	.byte	0x27
	.zero		1


	//   ....[42]....
        /*085c*/ 	.word	0x00009130
        /*0860*/ 	.word	0x00000006
        /*0864*/ 	.word	0x0002a840
        /*0868*/ 	.short	0x010a
        /*086a*/ 	.byte	0x3f
	.zero		1


	//   ....[43]....
        /*086c*/ 	.word	0x00009600
        /*0870*/ 	.word	0x00000006
        /*0874*/ 	.word	0x0002a830
        /*0878*/ 	.short	0x0107
        /*087a*/ 	.byte	0x3f
	.zero		1


	//   ....[44]....
        /*087c*/ 	.word	0x000096b0
        /*0880*/ 	.word	0x00000006
        /*0884*/ 	.word	0x0002a830
        /*0888*/ 	.short	0x0101
        /*088a*/ 	.byte	0x3f
	.zero		1


	//   ....[45]....
        /*088c*/ 	.word	0x00009730
        /*0890*/ 	.word	0x00000006
        /*0894*/ 	.word	0x0002a860
        /*0898*/ 	.short	0x010a
        /*089a*/ 	.byte	0x3f
	.zero		1


	//   ....[46]....
        /*089c*/ 	.word	0x00009b40
        /*08a0*/ 	.word	0x00000006
        /*08a4*/ 	.word	0x0002a850
        /*08a8*/ 	.short	0x0107
        /*08aa*/ 	.byte	0x3f
	.zero		1


	//   ....[47]....
        /*08ac*/ 	.word	0x00009c80
        /*08b0*/ 	.word	0x00000006
        /*08b4*/ 	.word	0x0002a850
        /*08b8*/ 	.short	0x0101
        /*08ba*/ 	.byte	0x3f
	.zero		1


	//   ....[48]....
        /*08bc*/ 	.word	0x00009df0
        /*08c0*/ 	.word	0x00000004
        /*08c4*/ 	.word	0x0002a860
        /*08c8*/ 	.short	0x010a
        /*08ca*/ 	.byte	0x3f
	.zero		1


	//   ....[49]....
        /*08cc*/ 	.word	0x0000a1e0
        /*08d0*/ 	.word	0x00000004
        /*08d4*/ 	.word	0x0002a850
        /*08d8*/ 	.short	0x0107
        /*08da*/ 	.byte	0x3f
	.zero		1


	//   ....[50]....
        /*08dc*/ 	.word	0x0000a2d0
        /*08e0*/ 	.word	0x00000004
        /*08e4*/ 	.word	0x0002a850
        /*08e8*/ 	.short	0x0101
        /*08ea*/ 	.byte	0x3f
	.zero		1


	//   ....[51]....
        /*08ec*/ 	.word	0x0000a3c0
        /*08f0*/ 	.word	0x00000005
        /*08f4*/ 	.word	0x0002a820
        /*08f8*/ 	.short	0x010a
        /*08fa*/ 	.byte	0x3f
	.zero		1


	//   ....[52]....
        /*08fc*/ 	.word	0x0000a560
        /*0900*/ 	.word	0x00000003
        /*0904*/ 	.word	0x0002a840
        /*0908*/ 	.short	0x010a
        /*090a*/ 	.byte	0x3f
	.zero		1


	//   ....[53]....
        /*090c*/ 	.word	0x0000a600
        /*0910*/ 	.word	0x00000005
        /*0914*/ 	.word	0x0002a840
        /*0918*/ 	.short	0x010a
        /*091a*/ 	.byte	0x3f
	.zero		1


	//   ....[54]....
        /*091c*/ 	.word	0x0000a640
        /*0920*/ 	.word	0x00000003
        /*0924*/ 	.word	0x0002a860
        /*0928*/ 	.short	0x010a
        /*092a*/ 	.byte	0x3f
	.zero		1


	//   ....[55]....
        /*092c*/ 	.word	0x0000a680
        /*0930*/ 	.word	0x00000005
        /*0934*/ 	.word	0x0002a860
        /*0938*/ 	.short	0x010a
        /*093a*/ 	.byte	0x3f
	.zero		1


	//   ....[56]....
        /*093c*/ 	.word	0x0000a6f0
        /*0940*/ 	.word	0x00000003
        /*0944*/ 	.word	0x0002a800
        /*0948*/ 	.short	0x010a
        /*094a*/ 	.byte	0x3f
	.zero		1


	//   ....[57]....
        /*094c*/ 	.word	0x0000a740
        /*0950*/ 	.word	0x00000004
        /*0954*/ 	.word	0x0002a830
        /*0958*/ 	.short	0x010a
        /*095a*/ 	.byte	0x3f
	.zero		1


	//   ....[58]....
        /*095c*/ 	.word	0x0000a7a0
        /*0960*/ 	.word	0x00000003
        /*0964*/ 	.word	0x0002a830
        /*0968*/ 	.short	0x010a
        /*096a*/ 	.byte	0x3f
	.zero		1


	//   ....[59]....
        /*096c*/ 	.word	0x0000a800
        /*0970*/ 	.word	0x00000003
        /*0974*/ 	.word	0x0002a850
        /*0978*/ 	.short	0x010a
        /*097a*/ 	.byte	0x3f
	.zero		1


	//   ....[60]....
        /*097c*/ 	.word	0x0000a860
        /*0980*/ 	.word	0x00000007
        /*0984*/ 	.word	0x0002a850
        /*0988*/ 	.short	0x010a
        /*098a*/ 	.byte	0x3f
	.zero		1


	//   ....[61]....
        /*098c*/ 	.word	0x0000a980
        /*0990*/ 	.word	0x00000000
        /*0994*/ 	.word	0x0002a840
        /*0998*/ 	.short	0x010a
        /*099a*/ 	.byte	0x3f
	.zero		1


	//   ....[62]....
        /*099c*/ 	.word	0x0000bc30
        /*09a0*/ 	.word	0x00000003
        /*09a4*/ 	.word	0x0002a820
        /*09a8*/ 	.short	0x010a
        /*09aa*/ 	.byte	0x3f
	.zero		1


	//   ....[63]....
        /*09ac*/ 	.word	0x0000bc80
        /*09b0*/ 	.word	0x00000006
        /*09b4*/ 	.word	0x0002a840
        /*09b8*/ 	.short	0x010a
        /*09ba*/ 	.byte	0x3f
	.zero		1


	//   ....[64]....
        /*09bc*/ 	.word	0x0000c3b0
        /*09c0*/ 	.word	0x00000006
        /*09c4*/ 	.word	0x0002a860
        /*09c8*/ 	.short	0x010a
        /*09ca*/ 	.byte	0x3f
	.zero		1


	//   ....[65]....
        /*09cc*/ 	.word	0x0000cb50
        /*09d0*/ 	.word	0x00000004
        /*09d4*/ 	.word	0x0002a860
        /*09d8*/ 	.short	0x010a
        /*09da*/ 	.byte	0x3f
	.zero		1


	//   ....[66]....
        /*09dc*/ 	.word	0x0000d3c0
        /*09e0*/ 	.word	0x00000005
        /*09e4*/ 	.word	0x0002a820
        /*09e8*/ 	.short	0x010a
        /*09ea*/ 	.byte	0x3f
	.zero		1


	//   ....[67]....
        /*09ec*/ 	.word	0x0000d560
        /*09f0*/ 	.word	0x00000003
        /*09f4*/ 	.word	0x0002a840
        /*09f8*/ 	.short	0x010a
        /*09fa*/ 	.byte	0x3f
	.zero		1


	//   ....[68]....
        /*09fc*/ 	.word	0x0000d5b0
        /*0a00*/ 	.word	0x00000005
        /*0a04*/ 	.word	0x0002a840
        /*0a08*/ 	.short	0x010a
        /*0a0a*/ 	.byte	0x3f
	.zero		1


	//   ....[69]....
        /*0a0c*/ 	.word	0x0000d600
        /*0a10*/ 	.word	0x00000003
        /*0a14*/ 	.word	0x0002a860
        /*0a18*/ 	.short	0x010a
        /*0a1a*/ 	.byte	0x3f
	.zero		1


	//----- nvinfo : EIATTR_NUM_MBARRIERS
	.align		4
.L_332:
        /*0a1c*/ 	.byte	0x03, 0x38
        /*0a1e*/ 	.short	0x0016


	//----- nvinfo : EIATTR_EXIT_INSTR_OFFSETS
	.align		4
        /*0a20*/ 	.byte	0x04, 0x1c
        /*0a22*/ 	.short	(.L_334 - .L_333)


	//   ....[0]....
.L_333:
        /*0a24*/ 	.word	0x00000940


	//   ....[1]....
        /*0a28*/ 	.word	0x00006ee0


	//   ....[2]....
        /*0a2c*/ 	.word	0x0000a6d0


	//----- nvinfo : EIATTR_MAX_THREADS
	.align		4
.L_334:
        /*0a30*/ 	.byte	0x04, 0x05
        /*0a32*/ 	.short	(.L_336 - .L_335)
.L_335:
        /*0a34*/ 	.word	0x00000180
        /*0a38*/ 	.word	0x00000001
        /*0a3c*/ 	.word	0x00000001


	//----- nvinfo : EIATTR_CRS_STACK_SIZE
	.align		4
.L_336:
        /*0a40*/ 	.byte	0x04, 0x1e
        /*0a42*/ 	.short	(.L_338 - .L_337)
.L_337:
        /*0a44*/ 	.word	0x00000000


	//----- nvinfo : EIATTR_CBANK_PARAM_SIZE
	.align		4
.L_338:
        /*0a48*/ 	.byte	0x03, 0x19
        /*0a4a*/ 	.short	0x0a70


	//----- nvinfo : EIATTR_PARAM_CBANK
	.align		4
        /*0a4c*/ 	.byte	0x04, 0x0a
        /*0a4e*/ 	.short	(.L_340 - .L_339)
	.align		4
.L_339:
        /*0a50*/ 	.word	index@(.nv.constant0._ZN7cutlass13device_kernelIN5flash11enable_sm90INS1_16FlashAttnFwdSm90INS1_25CollectiveMainloopFwdSm90ILi2EN4cute5tupleIJNS5_1CILi1EEES8_S8_EEENS6_IJNS7_ILi128EEENS7_ILi96EEENS7_ILi192EEEEEELi128ENS_10bfloat16_tEfNS_4arch4Sm90ELb0ELb0ELb0ELb0ELb1ELb0ELb0ELb1ELb1ELb1ELb0ELb0EEENS1_21CollectiveEpilogueFwdINS6_IJSA_SA_SB_EEES9_SE_SG_Li256ELb0ELb1ELb0ELb0EEENS1_29StaticPersistentTileSchedulerILb0EEEEEEEEEvNT_6ParamsE)
        /*0a54*/ 	.short	0x0210
        /*0a56*/ 	.short	0x0a70


	//----- nvinfo : EIATTR_SW_WAR
	.align		4
.L_340:
        /*0a58*/ 	.byte	0x04, 0x36
        /*0a5a*/ 	.short	(.L_342 - .L_341)
.L_341:
        /*0a5c*/ 	.word	0x00000008
.L_342:


//--------------------- .nv.info._ZN7cutlass13device_kernelIN5flash11enable_sm90INS1_16FlashAttnFwdSm90INS1_25CollectiveMainloopFwdSm90ILi2EN4cute5tupleIJNS5_1CILi1EEES8_S8_EEENS6_IJNS7_ILi128EEENS7_ILi96EEENS7_ILi192EEEEEELi128ENS_10bfloat16_tEfNS_4arch4Sm90ELb0ELb0ELb0ELb1ELb1ELb0ELb0ELb1ELb1ELb1ELb0ELb0EEENS1_21CollectiveEpilogueFwdINS6_IJSA_SA_SB_EEES9_SE_SG_Li256ELb1ELb1ELb0ELb0EEENS1_36VarlenDynamicPersistentTileSchedulerILi128ELi96ELi256ELi128ELb0ELb1ELb1ELb0ELb1ELb1EEEEEEEEEvNT_6ParamsE --------------------------
	.section	.nv.info._ZN7cutlass13device_kernelIN5flash11enable_sm90INS1_16FlashAttnFwdSm90INS1_25CollectiveMainloopFwdSm90ILi2EN4cute5tupleIJNS5_1CILi1EEES8_S8_EEENS6_IJNS7_ILi128EEENS7_ILi96EEENS7_ILi192EEEEEELi128ENS_10bfloat16_tEfNS_4arch4Sm90ELb0ELb0ELb0ELb1ELb1ELb0ELb0ELb1ELb1ELb1ELb0ELb0EEENS1_21CollectiveEpilogueFwdINS6_IJSA_SA_SB_EEES9_SE_SG_Li256ELb1ELb1ELb0ELb0EEENS1_36VarlenDynamicPersistentTileSchedulerILi128ELi96ELi256ELi128ELb0ELb1ELb1ELb0ELb1ELb1EEEEEEEEEvNT_6ParamsE,"",@"SHT_CUDA_INFO"
	.sectionflags	@""
	.align	4


	//----- nvinfo : EIATTR_CUDA_API_VERSION
	.align		4
        /*0000*/ 	.byte	0x04, 0x37
        /*0002*/ 	.short	(.L_344 - .L_343)
.L_343:
        /*0004*/ 	.word	0x00000082


	//----- nvinfo : EIATTR_KPARAM_INFO
	.align		4
.L_344:
        /*0008*/ 	.byte	0x04, 0x17
        /*000a*/ 	.short	(.L_346 - .L_345)
.L_345:
        /*000c*/ 	.word	0x00000000
        /*0010*/ 	.short	0x0000
        /*0012*/ 	.short	0x0070
        /*0014*/ 	.byte	0x00, 0xf0, 0x01, 0x2a


	//----- nvinfo : EIATTR_SPARSE_MMA_MASK
	.align		4
.L_346:
        /*0018*/ 	.byte	0x03, 0x50
        /*001a*/ 	.short	0x0000


	//----- nvinfo : EIATTR_MAXREG_COUNT
	.align		4
        /*001c*/ 	.byte	0x03, 0x1b
        /*001e*/ 	.short	0x00a8


	//----- nvinfo : EIATTR_NUM_BARRIERS
	.align		4
        /*0020*/ 	.byte	0x02, 0x4c
        /*0022*/ 	.byte	0x09
	.zero		1


	//----- nvinfo : EIATTR_EXTERNS
	.align		4
        /*0024*/ 	.byte	0x04, 0x0f
        /*0026*/ 	.short	(.L_348 - .L_347)


	//   ....[0]....
	.align		4
.L_347:
        /*0028*/ 	.word	index@(__assertfail)


	//----- nvinfo : EIATTR_ANNOTATIONS
	.align		4
.L_348:
        /*002c*/ 	.byte	0x04, 0x55
        /*002e*/ 	.short	(.L_350 - .L_349)


	//   ....[0]....
.L_349:
        /*0030*/ 	.word	0x00000001
        /*0034*/ 	.byte	0x60, 0x08, 0x00, 0x00, 0x01, 0x00, 0x00, 0x00, 0x70, 0x09, 0x00, 0x00, 0x01, 0x00, 0x00, 0x00
        /* <DEDUP_REMOVED lines=14> */
        /*0124*/ 	.byte	0x60, 0xcf, 0x00, 0x00


	//----- nvinfo : EIATTR_MERCURY_ISA_VERSION
	.align		4
.L_350:
        /*0128*/ 	.byte	0x03, 0x5f
        /*012a*/ 	.short	0x0101


	//----- nvinfo : EIATTR_UNUSED_LOAD_BYTE_OFFSET
	.align		4
        /*012c*/ 	.byte	0x04, 0x44
        /*012e*/ 	.short	(.L_352 - .L_351)


	//   ....[0]....
.L_351:
        /*0130*/ 	.word	0x00000920
        /*0134*/ 	.word	0x0000fff0


	//   ....[1]....
        /*0138*/ 	.word	0x00005e30
        /*013c*/ 	.word	0x0000fff0


	//----- nvinfo : EIATTR_INT_WARP_WIDE_INSTR_OFFSETS
	.align		4
.L_352:
        /*0140*/ 	.byte	0x04, 0x31
        /*0142*/ 	.short	(.L_354 - .L_353)


	//   ....[0]....
.L_353:
        /*0144*/ 	.word	0x000000c0


	//   ....[1]....
        /*0148*/ 	.word	0x000000d0


	//   ....[2]....
        /*014c*/ 	.word	0x00000170


	//   ....[3]....
        /*0150*/ 	.word	0x00008d80


	//   ....[4]....
        /*0154*/ 	.word	0x00008e10


	//   ....[5]....
        /*0158*/ 	.word	0x0000bd00


	//   ....[6]....
        /*015c*/ 	.word	0x0000bd90


	//----- nvinfo : EIATTR_COOP_GROUP_MASK_REGIDS
	.align		4
.L_354:
        /*0160*/ 	.byte	0x04, 0x29
        /*0162*/ 	.short	(.L_356 - .L_355)


	//   ....[0]....
.L_355:
        /*0164*/ 	.word	0xffffffff


	//   ....[1]....
        /*0168*/ 	.word	0xffffffff


	//   ....[2]....
        /*016c*/ 	.word	0xffffffff


	//   ....[3]....
        /*0170*/ 	.word	0xffffffff


	//   ....[4]....
        /*0174*/ 	.word	0xffffffff


	//   ....[5]....
        /*0178*/ 	.word	0xffffffff


	//   ....[6]....
        /*017c*/ 	.word	0xffffffff


	//   ....[7]....
        /*0180*/ 	.word	0xffffffff


	//   ....[8]....
        /*0184*/ 	.word	0xffffffff


	//   ....[9]....
        /*0188*/ 	.word	0xffffffff


	//   ....[10]....
        /*018c*/ 	.word	0xffffffff


	//   ....[11]....
        /*0190*/ 	.word	0xffffffff


	//   ....[12]....
        /*0194*/ 	.word	0xffffffff


	//   ....[13]....
        /*0198*/ 	.word	0xffffffff


	//   ....[14]....
        /*019c*/ 	.word	0xffffffff


	//   ....[15]....
        /*01a0*/ 	.word	0xffffffff


	//   ....[16]....
        /*01a4*/ 	.word	0xffffffff


	//   ....[17]....
        /*01a8*/ 	.word	0xffffffff


	//   ....[18]....
        /*01ac*/ 	.word	0xffffffff


	//   ....[19]....
        /*01b0*/ 	.word	0xffffffff


	//   ....[20]....
        /*01b4*/ 	.word	0xffffffff


	//   ....[21]....
        /*01b8*/ 	.word	0xffffffff


	//   ....[22]....
        /*01bc*/ 	.word	0xffffffff


	//   ....[23]....
        /*01c0*/ 	.word	0xffffffff


	//   ....[24]....
        /*01c4*/ 	.word	0xffffffff


	//   ....[25]....
        /*01c8*/ 	.word	0xffffffff


	//   ....[26]....
        /*01cc*/ 	.word	0xffffffff


	//   ....[27]....
        /*01d0*/ 	.word	0xffffffff


	//   ....[28]....
        /*01d4*/ 	.word	0xffffffff


	//   ....[29]....
        /*01d8*/ 	.word	0xffffffff


	//   ....[30]....
        /*01dc*/ 	.word	0xffffffff


	//   ....[31]....
        /*01e0*/ 	.word	0xffffffff


	//   ....[32]....
        /*01e4*/ 	.word	0xffffffff


	//   ....[33]....
        /*01e8*/ 	.word	0xffffffff


	//   ....[34]....
        /*01ec*/ 	.word	0xffffffff


	//   ....[35]....
        /*01f0*/ 	.word	0xffffffff


	//   ....[36]....
        /*01f4*/ 	.word	0xffffffff


	//   ....[37]....
        /*01f8*/ 	.word	0xffffffff


	//   ....[38]....
        /*01fc*/ 	.word	0xffffffff


	//   ....[39]....
        /*0200*/ 	.word	0xffffffff


	//   ....[40]....
        /*0204*/ 	.word	0xffffffff


	//   ....[41]....
        /*0208*/ 	.word	0xffffffff


	//   ....[42]....
        /*020c*/ 	.word	0xffffffff


	//   ....[43]....
        /*0210*/ 	.word	0xffffffff


	//   ....[44]....
        /*0214*/ 	.word	0xffffffff


	//   ....[45]....
        /*0218*/ 	.word	0xffffffff


	//   ....[46]....
        /*021c*/ 	.word	0xffffffff


	//   ....[47]....
        /*0220*/ 	.word	0xffffffff


	//   ....[48]....
        /*0224*/ 	.word	0xffffffff


	//   ....[49]....
        /*0228*/ 	.word	0xffffffff


	//   ....[50]....
        /*022c*/ 	.word	0xffffffff


	//   ....[51]....
        /*0230*/ 	.word	0xffffffff


	//   ....[52]....
        /*0234*/ 	.word	0xffffffff


	//   ....[53]....
        /*0238*/ 	.word	0xffffffff


	//   ....[54]....
        /*023c*/ 	.word	0xffffffff


	//   ....[55]....
        /*0240*/ 	.word	0xffffffff


	//   ....[56]....
        /*0244*/ 	.word	0xffffffff


	//   ....[57]....
        /*0248*/ 	.word	0xffffffff


	//   ....[58]....
        /*024c*/ 	.word	0xffffffff


	//   ....[59]....
        /*0250*/ 	.word	0xffffffff


	//   ....[60]....
        /*0254*/ 	.word	0xffffffff


	//   ....[61]....
        /*0258*/ 	.word	0xffffffff


	//   ....[62]....
        /*025c*/ 	.word	0xffffffff


	//   ....[63]....
        /*0260*/ 	.word	0xffffffff


	//   ....[64]....
        /*0264*/ 	.word	0xffffffff


	//   ....[65]....
        /*0268*/ 	.word	0xffffffff


	//   ....[66]....
        /*026c*/ 	.word	0xffffffff


	//   ....[67]....
        /*0270*/ 	.word	0xffffffff


	//   ....[68]....
        /*0274*/ 	.word	0xffffffff


	//   ....[69]....
        /*0278*/ 	.word	0xffffffff


	//   ....[70]....
        /*027c*/ 	.word	0xffffffff


	//   ....[71]....
        /*0280*/ 	.word	0xffffffff


	//   ....[72]....
        /*0284*/ 	.word	0xffffffff


	//   ....[73]....
        /*0288*/ 	.word	0xffffffff


	//   ....[74]....
        /*028c*/ 	.word	0xffffffff


	//   ....[75]....
        /*0290*/ 	.word	0xffffffff


	//   ....[76]....
        /*0294*/ 	.word	0xffffffff


	//   ....[77]....
        /*0298*/ 	.word	0xffffffff


	//   ....[78]....
        /*029c*/ 	.word	0xffffffff


	//   ....[79]....
        /*02a0*/ 	.word	0xffffffff


	//   ....[80]....
        /*02a4*/ 	.word	0xffffffff


	//   ....[81]....
        /*02a8*/ 	.word	0xffffffff


	//   ....[82]....
        /*02ac*/ 	.word	0xffffffff


	//   ....[83]....
        /*02b0*/ 	.word	0xffffffff


	//   ....[84]....
        /*02b4*/ 	.word	0xffffffff


	//   ....[85]....
        /*02b8*/ 	.word	0xffffffff


	//   ....[86]....
        /*02bc*/ 	.word	0xffffffff


	//   ....[87]....
        /*02c0*/ 	.word	0xffffffff


	//   ....[88]....
        /*02c4*/ 	.word	0xffffffff


	//   ....[89]....
        /*02c8*/ 	.word	0xffffffff


	//   ....[90]....
        /*02cc*/ 	.word	0xffffffff


	//   ....[91]....
        /*02d0*/ 	.word	0xffffffff


	//   ....[92]....
        /*02d4*/ 	.word	0xffffffff


	//   ....[93]....
        /*02d8*/ 	.word	0xffffffff


	//   ....[94]....
        /*02dc*/ 	.word	0xffffffff


	//   ....[95]....
        /*02e0*/ 	.word	0xffffffff


	//   ....[96]....
        /*02e4*/ 	.word	0xffffffff


	//   ....[97]....
        /*02e8*/ 	.word	0xffffffff


	//   ....[98]....
        /*02ec*/ 	.word	0xffffffff


	//   ....[99]....
        /*02f0*/ 	.word	0xffffffff


	//   ....[100]....
        /*02f4*/ 	.word	0xffffffff


	//   ....[101]....
        /*02f8*/ 	.word	0xffffffff


	//   ....[102]....
        /*02fc*/ 	.word	0xffffffff


	//   ....[103]....
        /*0300*/ 	.word	0xffffffff


	//   ....[104]....
        /*0304*/ 	.word	0xffffffff


	//   ....[105]....
        /*0308*/ 	.word	0xffffffff


	//   ....[106]....
        /*030c*/ 	.word	0xffffffff


	//   ....[107]....
        /*0310*/ 	.word	0xffffffff


	//   ....[108]....
        /*0314*/ 	.word	0xffffffff


	//   ....[109]....
        /*0318*/ 	.word	0xffffffff


	//   ....[110]....
        /*031c*/ 	.word	0xffffffff


	//   ....[111]....
        /*0320*/ 	.word	0xffffffff


	//   ....[112]....
        /*0324*/ 	.word	0xffffffff


	//   ....[113]....
        /*0328*/ 	.word	0xffffffff


	//   ....[114]....
        /*032c*/ 	.word	0xffffffff


	//   ....[115]....
        /*0330*/ 	.word	0xffffffff


	//   ....[116]....
        /*0334*/ 	.word	0xffffffff


	//   ....[117]....
        /*0338*/ 	.word	0xffffffff


	//   ....[118]....
        /*033c*/ 	.word	0xffffffff


	//   ....[119]....
        /*0340*/ 	.word	0xffffffff


	//   ....[120]....
        /*0344*/ 	.word	0xffffffff


	//   ....[121]....
        /*0348*/ 	.word	0xffffffff


	//   ....[122]....
        /*034c*/ 	.word	0xffffffff


	//   ....[123]....
        /*0350*/ 	.word	0xffffffff


	//   ....[124]....
        /*0354*/ 	.word	0xffffffff


	//   ....[125]....
        /*0358*/ 	.word	0xffffffff


	//   ....[126]....
        /*035c*/ 	.word	0xffffffff


	//   ....[127]....
        /*0360*/ 	.word	0xffffffff


	//   ....[128]....
        /*0364*/ 	.word	0xffffffff


	//   ....[129]....
        /*0368*/ 	.word	0xffffffff


	//   ....[130]....
        /*036c*/ 	.word	0xffffffff


	//   ....[131]....
        /*0370*/ 	.word	0xffffffff


	//   ....[132]....
        /*0374*/ 	.word	0xffffffff


	//   ....[133]....
        /*0378*/ 	.word	0xffffffff


	//   ....[134]....
        /*037c*/ 	.word	0xffffffff


	//   ....[135]....
        /*0380*/ 	.word	0xffffffff


	//   ....[136]....
        /*0384*/ 	.word	0xffffffff


	//   ....[137]....
        /*0388*/ 	.word	0x0500000f


	//   ....[138]....
        /*038c*/ 	.word	0x0500000f


	//   ....[139]....
        /*0390*/ 	.word	0x0500000f


	//   ....[140]....
        /*0394*/ 	.word	0x0500000f


	//   ....[141]....
        /*0398*/ 	.word	0x0500000f


	//   ....[142]....
        /*039c*/ 	.word	0x0500000f


	//   ....[143]....
        /*03a0*/ 	.word	0x0500000f


	//   ....[144]....
        /*03a4*/ 	.word	0x0500000f


	//   ....[145]....
        /*03a8*/ 	.word	0x0500000f


	//   ....[146]....
        /*03ac*/ 	.word	0x0500000f


	//   ....[147]....
        /*03b0*/ 	.word	0x0500000f


	//   ....[148]....
        /*03b4*/ 	.word	0x0500000f


	//   ....[149]....
        /*03b8*/ 	.word	0x0500000f


	//   ....[150]....
        /*03bc*/ 	.word	0x0500000f


	//   ....[151]....
        /*03c0*/ 	.word	0x0500000f


	//   ....[152]....
        /*03c4*/ 	.word	0x0500000f


	//   ....[153]....
        /*03c8*/ 	.word	0x0500000f


	//   ....[154]....
        /*03cc*/ 	.word	0x0500000f


	//   ....[155]....
        /*03d0*/ 	.word	0x0500000f


	//   ....[156]....
        /*03d4*/ 	.word	0x0500000f


	//   ....[157]....
        /*03d8*/ 	.word	0x0500000f


	//   ....[158]....
        /*03dc*/ 	.word	0x0500000f


	//   ....[159]....
        /*03e0*/ 	.word	0x0500000f


	//   ....[160]....
        /*03e4*/ 	.word	0x0500000f


	//   ....[161]....
        /*03e8*/ 	.word	0x0500000f


	//   ....[162]....
        /*03ec*/ 	.word	0x0500000f


	//   ....[163]....
        /*03f0*/ 	.word	0x0500000f


	//   ....[164]....
        /*03f4*/ 	.word	0x0500000f


	//   ....[165]....
        /*03f8*/ 	.word	0x0500000f


	//   ....[166]....
        /*03fc*/ 	.word	0x0500000f


	//   ....[167]....
        /*0400*/ 	.word	0x0500000f


	//   ....[168]....
        /*0404*/ 	.word	0x0500000f


	//   ....[169]....
        /*0408*/ 	.word	0x0500000f


	//   ....[170]....
        /*040c*/ 	.word	0x0500000f


	//   ....[171]....
        /*0410*/ 	.word	0x0500000f


	//   ....[172]....
        /*0414*/ 	.word	0x0500000f


	//   ....[173]....
        /*0418*/ 	.word	0x0500000f


	//   ....[174]....
        /*041c*/ 	.word	0x0500000f


	//   ....[175]....
        /*0420*/ 	.word	0x0500000f


	//   ....[176]....
        /*0424*/ 	.word	0x0500000f


	//   ....[177]....
        /*0428*/ 	.word	0x0500000f


	//   ....[178]....
        /*042c*/ 	.word	0x0500000f


	//   ....[179]....
        /*0430*/ 	.word	0x0500000f


	//   ....[180]....
        /*0434*/ 	.word	0x0500000f


	//   ....[181]....
        /*0438*/ 	.word	0x0500000f


	//   ....[182]....
        /*043c*/ 	.word	0x0500000f


	//   ....[183]....
        /*0440*/ 	.word	0x0500000f


	//   ....[184]....
        /*0444*/ 	.word	0x0500000f


	//   ....[185]....
        /*0448*/ 	.word	0x0500000f


	//   ....[186]....
        /*044c*/ 	.word	0x0500000f


	//   ....[187]....
        /*0450*/ 	.word	0x0500000f


	//   ....[188]....
        /*0454*/ 	.word	0x0500000f


	//   ....[189]....
        /*0458*/ 	.word	0x0500000f


	//   ....[190]....
        /*045c*/ 	.word	0x0500000f


	//   ....[191]....
        /*0460*/ 	.word	0x0500000f


	//   ....[192]....
        /*0464*/ 	.word	0x0500000f


	//   ....[193]....
        /*0468*/ 	.word	0x0500000f


	//   ....[194]....
        /*046c*/ 	.word	0x0500000f


	//   ....[195]....
        /*0470*/ 	.word	0x0500000f


	//   ....[196]....
        /*0474*/ 	.word	0x0500000f


	//   ....[197]....
        /*0478*/ 	.word	0x0500000f


	//   ....[198]....
        /*047c*/ 	.word	0x0500000f


	//   ....[199]....
        /*0480*/ 	.word	0x0500000f


	//   ....[200]....
        /*0484*/ 	.word	0x0500000f


	//   ....[201]....
        /*0488*/ 	.word	0x0500000f


	//   ....[202]....
        /*048c*/ 	.word	0x0500000f


	//   ....[203]....
        /*0490*/ 	.word	0x0500000f


	//   ....[204]....
        /*0494*/ 	.word	0x0500000f


	//   ....[205]....
        /*0498*/ 	.word	0x0500000f


	//   ....[206]....
        /*049c*/ 	.word	0x0500000f


	//   ....[207]....
        /*04a0*/ 	.word	0x0500000f


	//   ....[208]....
        /*04a4*/ 	.word	0x0500000f


	//   ....[209]....
        /*04a8*/ 	.word	0x0500000f


	//   ....[210]....
        /*04ac*/ 	.word	0x0500000f


	//   ....[211]....
        /*04b0*/ 	.word	0x0500000f


	//   ....[212]....
        /*04b4*/ 	.word	0x0500000f


	//   ....[213]....
        /*04b8*/ 	.word	0x0500000f


	//   ....[214]....
        /*04bc*/ 	.word	0x0500000f


	//   ....[215]....
        /*04c0*/ 	.word	0x0500000f


	//   ....[216]....
        /*04c4*/ 	.word	0x0500000f


	//   ....[217]....
        /*04c8*/ 	.word	0x0500000f


	//   ....[218]....
        /*04cc*/ 	.word	0x0500000f


	//   ....[219]....
        /*04d0*/ 	.word	0x0500000f


	//----- nvinfo : EIATTR_COOP_GROUP_INSTR_OFFSETS
	.align		4
.L_356:
        /*04d4*/ 	.byte	0x04, 0x28
        /*04d6*/ 	.short	(.L_358 - .L_357)


	//   ....[0]....
.L_357:
        /*04d8*/ 	.word	0x00000070


	//   ....[1]....
        /*04dc*/ 	.word	0x000000b0


	//   ....[2]....
        /*04e0*/ 	.word	0x000002d0


	//   ....[3]....
        /*04e4*/ 	.word	0x00000430


	//   ....[4]....
        /*04e8*/ 	.word	0x00000550


	//   ....[5]....
        /*04ec*/ 	.word	0x000006b0


	//   ....[6]....
        /*04f0*/ 	.word	0x00001210


	//   ....[7]....
        /*04f4*/ 	.word	0x00002240


	//   ....[8]....
        /*04f8*/ 	.word	0x000022a0


	//   ....[9]....
        /*04fc*/ 	.word	0x00002730


	//   ....[10]....
        /*0500*/ 	.word	0x000027b0


	//   ....[11]....
        /*0504*/ 	.word	0x000043e0


	//   ....[12]....
        /*0508*/ 	.word	0x000043f0


	//   ....[13]....
        /*050c*/ 	.word	0x00004430


	//   ....[14]....
        /*0510*/ 	.word	0x00004440


	//   ....[15]....
        /*0514*/ 	.word	0x00005550


	//   ....[16]....
        /*0518*/ 	.word	0x00005580


	//   ....[17]....
        /*051c*/ 	.word	0x00005670


	//   ....[18]....
        /*0520*/ 	.word	0x00005680


	//   ....[19]....
        /*0524*/ 	.word	0x00006870


	//   ....[20]....
        /*0528*/ 	.word	0x000068b0


	//   ....[21]....
        /*052c*/ 	.word	0x000068f0


	//   ....[22]....
        /*0530*/ 	.word	0x00006930


	//   ....[23]....
        /*0534*/ 	.word	0x00006eb0


	//   ....[24]....
        /*0538*/ 	.word	0x00006ee0


	//   ....[25]....
        /*053c*/ 	.word	0x00006fa0


	//   ....[26]....
        /*0540*/ 	.word	0x00006fc0


	//   ....[27]....
        /*0544*/ 	.word	0x00007080


	//   ....[28]....
        /*0548*/ 	.word	0x000070a0


	//   ....[29]....
        /*054c*/ 	.word	0x00007170


	//   ....[30]....
        /*0550*/ 	.word	0x00007190


	//   ....[31]....
        /*0554*/ 	.word	0x000079c0


	//   ....[32]....
        /*0558*/ 	.word	0x000079e0


	//   ....[33]....
        /*055c*/ 	.word	0x00007aa0


	//   ....[34]....
        /*0560*/ 	.word	0x00007ac0


	//   ....[35]....
        /*0564*/ 	.word	0x00007b80


	//   ....[36]....
        /*0568*/ 	.word	0x00007ba0


	//   ....[37]....
        /*056c*/ 	.word	0x00007c70


	//   ....[38]....
        /*0570*/ 	.word	0x00007c90


	//   ....[39]....
        /*0574*/ 	.word	0x00007dd0


	//   ....[40]....
        /*0578*/ 	.word	0x00007fa0


	//   ....[41]....
        /*057c*/ 	.word	0x00007fd0


	//   ....[42]....
        /*0580*/ 	.word	0x00008000


	//   ....[43]....
        /*0584*/ 	.word	0x00008030


	//   ....[44]....
        /*0588*/ 	.word	0x00008060


	//   ....[45]....
        /*058c*/ 	.word	0x00008090


	//   ....[46]....
        /*0590*/ 	.word	0x000081e0


	//   ....[47]....
        /*0594*/ 	.word	0x00008210


	//   ....[48]....
        /*0598*/ 	.word	0x00008240


	//   ....[49]....
        /*059c*/ 	.word	0x00008270


	//   ....[50]....
        /*05a0*/ 	.word	0x000082a0


	//   ....[51]....
        /*05a4*/ 	.word	0x000082d0


	//   ....[52]....
        /*05a8*/ 	.word	0x00008360


	//   ....[53]....
        /*05ac*/ 	.word	0x00008390


	//   ....[54]....
        /*05b0*/ 	.word	0x00008410


	//   ....[55]....
        /*05b4*/ 	.word	0x00009a20


	//   ....[56]....
        /*05b8*/ 	.word	0x00009a40


	//   ....[57]....
        /*05bc*/ 	.word	0x00009af0


	//   ....[58]....
        /*05c0*/ 	.word	0x00009b10


	//   ....[59]....
        /*05c4*/ 	.word	0x00009bb0


	//   ....[60]....
        /*05c8*/ 	.word	0x00009bd0


	//   ....[61]....
        /*05cc*/ 	.word	0x00009c70


	//   ....[62]....
        /*05d0*/ 	.word	0x00009c90


	//   ....[63]....
        /*05d4*/ 	.word	0x00009d30


	//   ....[64]....
        /*05d8*/ 	.word	0x00009d50


	//   ....[65]....
        /*05dc*/ 	.word	0x00009d60


	//   ....[66]....
        /*05e0*/ 	.word	0x00009df0


	//   ....[67]....
        /*05e4*/ 	.word	0x0000a580


	//   ....[68]....
        /*05e8*/ 	.word	0x0000a5b0


	//   ....[69]....
        /*05ec*/ 	.word	0x0000a5d0


	//   ....[70]....
        /*05f0*/ 	.word	0x0000a660


	//   ....[71]....
        /*05f4*/ 	.word	0x0000a670


	//   ....[72]....
        /*05f8*/ 	.word	0x0000a710


	//   ....[73]....
        /*05fc*/ 	.word	0x0000a720


	//   ....[74]....
        /*0600*/ 	.word	0x0000a7c0


	//   ....[75]....
        /*0604*/ 	.word	0x0000a7d0


	//   ....[76]....
        /*0608*/ 	.word	0x0000a870


	//   ....[77]....
        /*060c*/ 	.word	0x0000a880


	//   ....[78]....
        /*0610*/ 	.word	0x0000a920


	//   ....[79]....
        /*0614*/ 	.word	0x0000a930


	//   ....[80]....
        /*0618*/ 	.word	0x0000a9d0


	//   ....[81]....
        /*061c*/ 	.word	0x0000a9e0


	//   ....[82]....
        /*0620*/ 	.word	0x0000a9f0


	//   ....[83]....
        /*0624*/ 	.word	0x0000b1d0


	//   ....[84]....
        /*0628*/ 	.word	0x0000b1e0


	//   ....[85]....
        /*062c*/ 	.word	0x0000b200


	//   ....[86]....
        /*0630*/ 	.word	0x0000b280


	//   ....[87]....
        /*0634*/ 	.word	0x0000b290


	//   ....[88]....
        /*0638*/ 	.word	0x0000b2f0


	//   ....[89]....
        /*063c*/ 	.word	0x0000b320


	//   ....[90]....
        /*0640*/ 	.word	0x0000b360


	//   ....[91]....
        /*0644*/ 	.word	0x0000b390


	//   ....[92]....
        /*0648*/ 	.word	0x0000b3d0


	//   ....[93]....
        /*064c*/ 	.word	0x0000b400


	//   ....[94]....
        /*0650*/ 	.word	0x0000b440


	//   ....[95]....
        /*0654*/ 	.word	0x0000b6c0


	//   ....[96]....
        /*0658*/ 	.word	0x0000b6e0


	//   ....[97]....
        /*065c*/ 	.word	0x0000b770


	//   ....[98]....
        /*0660*/ 	.word	0x0000b780


	//   ....[99]....
        /*0664*/ 	.word	0x0000b7f0


	//   ....[100]....
        /*0668*/ 	.word	0x0000b800


	//   ....[101]....
        /*066c*/ 	.word	0x0000b870


	//   ....[102]....
        /*0670*/ 	.word	0x0000b880


	//   ....[103]....
        /*0674*/ 	.word	0x0000b8f0


	//   ....[104]....
        /*0678*/ 	.word	0x0000b900


	//   ....[105]....
        /*067c*/ 	.word	0x0000b910


	//   ....[106]....
        /*0680*/ 	.word	0x0000b980


	//   ....[107]....
        /*0684*/ 	.word	0x0000bf10


	//   ....[108]....
        /*0688*/ 	.word	0x0000bf30


	//   ....[109]....
        /*068c*/ 	.word	0x0000bf40


	//   ....[110]....
        /*0690*/ 	.word	0x0000bf50


	//   ....[111]....
        /*0694*/ 	.word	0x0000bfc0


	//   ....[112]....
        /*0698*/ 	.word	0x0000bfe0


	//   ....[113]....
        /*069c*/ 	.word	0x0000c050


	//   ....[114]....
        /*06a0*/ 	.word	0x0000c070


	//   ....[115]....
        /*06a4*/ 	.word	0x0000c0d0


	//   ....[116]....
        /*06a8*/ 	.word	0x0000c0f0


	//   ....[117]....
        /*06ac*/ 	.word	0x0000c140


	//   ....[118]....
        /*06b0*/ 	.word	0x0000c160


	//   ....[119]....
        /*06b4*/ 	.word	0x0000c560


	//   ....[120]....
        /*06b8*/ 	.word	0x0000c5b0


	//   ....[121]....
        /*06bc*/ 	.word	0x0000c5e0


	//   ....[122]....
        /*06c0*/ 	.word	0x0000c5f0


	//   ....[123]....
        /*06c4*/ 	.word	0x0000c620


	//   ....[124]....
        /*06c8*/ 	.word	0x0000c650


	//   ....[125]....
        /*06cc*/ 	.word	0x0000c680


	//   ....[126]....
        /*06d0*/ 	.word	0x0000c6b0


	//   ....[127]....
        /*06d4*/ 	.word	0x0000c830


	//   ....[128]....
        /*06d8*/ 	.word	0x0000c860


	//   ....[129]....
        /*06dc*/ 	.word	0x0000c890


	//   ....[130]....
        /*06e0*/ 	.word	0x0000c8c0


	//   ....[131]....
        /*06e4*/ 	.word	0x0000c8f0


	//   ....[132]....
        /*06e8*/ 	.word	0x0000c920


	//   ....[133]....
        /*06ec*/ 	.word	0x0000c9e0


	//   ....[134]....
        /*06f0*/ 	.word	0x0000ca00


	//   ....[135]....
        /*06f4*/ 	.word	0x0000ca70


	//   ....[136]....
        /*06f8*/ 	.word	0x0000cee0


	//   ....[137]....
        /*06fc*/ 	.word	0x0000d3c0


	//   ....[138]....
        /*0700*/ 	.word	0x0000d4b0


	//   ....[139]....
        /*0704*/ 	.word	0x0000d550


	//   ....[140]....
        /*0708*/ 	.word	0x0000d5b0


	//   ....[141]....
        /*070c*/ 	.word	0x0000d6d0


	//   ....[142]....
        /*0710*/ 	.word	0x0000d730


	//   ....[143]....
        /*0714*/ 	.word	0x0000d840


	//   ....[144]....
        /*0718*/ 	.word	0x0000d8b0


	//   ....[145]....
        /*071c*/ 	.word	0x0000d9c0


	//   ....[146]....
        /*0720*/ 	.word	0x0000da30


	//   ....[147]....
        /*0724*/ 	.word	0x0000db40


	//   ....[148]....
        /*0728*/ 	.word	0x0000dbb0


	//   ....[149]....
        /*072c*/ 	.word	0x0000dc50


	//   ....[150]....
        /*0730*/ 	.word	0x0000dd60


	//   ....[151]....
        /*0734*/ 	.word	0x0000ddc0


	//   ....[152]....
        /*0738*/ 	.word	0x0000de20


	//   ....[153]....
        /*073c*/ 	.word	0x0000df20


	//   ....[154]....
        /*0740*/ 	.word	0x0000df80


	//   ....[155]....
        /*0744*/ 	.word	0x0000e090


	//   ....[156]....
        /*0748*/ 	.word	0x0000e0f0


	//   ....[157]....
        /*074c*/ 	.word	0x0000e200


	//   ....[158]....
        /*0750*/ 	.word	0x0000e260


	//   ....[159]....
        /*0754*/ 	.word	0x0000e370


	//   ....[160]....
        /*0758*/ 	.word	0x0000e3d0


	//   ....[161]....
        /*075c*/ 	.word	0x0000e4e0


	//   ....[162]....
        /*0760*/ 	.word	0x0000e540


	//   ....[163]....
        /*0764*/ 	.word	0x0000e650


	//   ....[164]....
        /*0768*/ 	.word	0x0000e6b0


	//   ....[165]....
        /*076c*/ 	.word	0x0000e7a0


	//   ....[166]....
        /*0770*/ 	.word	0x0000e8d0


	//   ....[167]....
        /*0774*/ 	.word	0x0000e980


	//   ....[168]....
        /*0778*/ 	.word	0x0000e9f0


	//   ....[169]....
        /*077c*/ 	.word	0x0000eae0


	//   ....[170]....
        /*0780*/ 	.word	0x0000eb40


	//   ....[171]....
        /*0784*/ 	.word	0x0000ec10


	//   ....[172]....
        /*0788*/ 	.word	0x0000ec70


	//   ....[173]....
        /*078c*/ 	.word	0x0000ed40


	//   ....[174]....
        /*0790*/ 	.word	0x0000eda0


	//   ....[175]....
        /*0794*/ 	.word	0x0000ee70


	//   ....[176]....
        /*0798*/ 	.word	0x0000eed0


	//   ....[177]....
        /*079c*/ 	.word	0x0000efa0


	//   ....[178]....
        /*07a0*/ 	.word	0x0000f090


	//   ....[179]....
        /*07a4*/ 	.word	0x0000f130


	//   ....[180]....
        /*07a8*/ 	.word	0x0000f190


	//   ....[181]....
        /*07ac*/ 	.word	0x0000f280


	//   ....[182]....
        /*07b0*/ 	.word	0x0000f2e0


	//   ....[183]....
        /*07b4*/ 	.word	0x0000f3c0


	//   ....[184]....
        /*07b8*/ 	.word	0x0000f420


	//   ....[185]....
        /*07bc*/ 	.word	0x0000f500


	//   ....[186]....
        /*07c0*/ 	.word	0x0000f560


	//   ....[187]....
        /*07c4*/ 	.word	0x0000f640


	//   ....[188]....
        /*07c8*/ 	.word	0x0000f6a0


	//   ....[189]....
        /*07cc*/ 	.word	0x0000f770


	//   ....[190]....
        /*07d0*/ 	.word	0x0000f8a0


	//   ....[191]....
        /*07d4*/ 	.word	0x0000f970


	//   ....[192]....
        /*07d8*/ 	.word	0x0000fa30


	//   ....[193]....
        /*07dc*/ 	.word	0x0000fb00


	//   ....[194]....
        /*07e0*/ 	.word	0x0000fb60


	//   ....[195]....
        /*07e4*/ 	.word	0x0000fc30


	//   ....[196]....
        /*07e8*/ 	.word	0x0000fc90


	//   ....[197]....
        /*07ec*/ 	.word	0x0000fd70


	//   ....[198]....
        /*07f0*/ 	.word	0x0000fdd0


	//   ....[199]....
        /*07f4*/ 	.word	0x0000fea0


	//   ....[200]....
        /*07f8*/ 	.word	0x0000ff00


	//   ....[201]....
        /*07fc*/ 	.word	0x0000ffc0


	//   ....[202]....
        /*0800*/ 	.word	0x00010050


	//   ....[203]....
        /*0804*/ 	.word	0x000100f0


	//   ....[204]....
        /*0808*/ 	.word	0x00010210


	//   ....[205]....
        /*080c*/ 	.word	0x00010280


	//   ....[206]....
        /*0810*/ 	.word	0x000102f0


	//   ....[207]....
        /*0814*/ 	.word	0x00010360


	//   ....[208]....
        /*0818*/ 	.word	0x000103d0


	//   ....[209]....
        /*081c*/ 	.word	0x00010450


	//   ....[210]....
        /*0820*/ 	.word	0x000104e0


	//   ....[211]....
        /*0824*/ 	.word	0x00010570


	//   ....[212]....
        /*0828*/ 	.word	0x000105e0


	//   ....[213]....
        /*082c*/ 	.word	0x00010650


	//   ....[214]....
        /*0830*/ 	.word	0x000106c0


	//   ....[215]....
        /*0834*/ 	.word	0x00010740


	//   ....[216]....
        /*0838*/ 	.word	0x000107b0


	//   ....[217]....
        /*083c*/ 	.word	0x00010850


	//   ....[218]....
        /*0840*/ 	.word	0x000108e0


	//   ....[219]....
        /*0844*/ 	.word	0x00010a00


	//----- nvinfo : EIATTR_REG_RECONFIG
	.align		4
.L_358:
        /*0848*/ 	.byte	0x01, 0x54
	.zero		2


	//----- nvinfo : EIATTR_SYSCALL_OFFSETS
	.align		4
        /*084c*/ 	.byte	0x04, 0x46
        /*084e*/ 	.short	(.L_360 - .L_359)


	//   ....[0]....
.L_359:
        /*0850*/ 	.word	0x000013f0


	//   ....[1]....
        /*0854*/ 	.word	0x00008f70


	//   ....[2]....
        /*0858*/ 	.word	0x000090c0


	//   ....[3]....
        /*085c*/ 	.word	0x000091b0


	//   ....[4]....
        /*0860*/ 	.word	0x0000a190


	//----- nvinfo : EIATTR_MBARRIER_INSTR_OFFSETS
	.align		4
.L_360:
        /*0864*/ 	.byte	0x04, 0x39
        /*0866*/ 	.short	(.L_362 - .L_361)


	//   ....[0]....
.L_361:
        /*0868*/ 	.word	0x00000180
        /*086c*/ 	.word	0x000000ff
        /*0870*/ 	.word	0x0002a800
        /*0874*/ 	.short	0x0100
        /*0876*/ 	.byte	0x08
	.zero		1


	//   ....[1]....
        /*0878*/ 	.word	0x00000190
        /*087c*/ 	.word	0x000000ff
        /*0880*/ 	.word	0x0002a820
        /*0884*/ 	.short	0x0100
        /*0886*/ 	.byte	0x08
	.zero		1


	//   ....[2]....
        /*0888*/ 	.word	0x00000280
        /*088c*/ 	.word	0x000000ff
        /*0890*/ 	.word	0x0002a830
        /*0894*/ 	.short	0x0100
        /*0896*/ 	.byte	0x08
	.zero		1


	//   ....[3]....
        /*0898*/ 	.word	0x00000290
        /*089c*/ 	.word	0x000000ff
        /*08a0*/ 	.word	0x0002a840
        /*08a4*/ 	.short	0x0100
        /*08a6*/ 	.byte	0x08
	.zero		1


	//   ....[4]....
        /*08a8*/ 	.word	0x000002a0
        /*08ac*/ 	.word	0x000000ff
        /*08b0*/ 	.word	0x0002a838
        /*08b4*/ 	.short	0x0100
        /*08b6*/ 	.byte	0x08
	.zero		1


	//   ....[5]....
        /*08b8*/ 	.word	0x000002b0
        /*08bc*/ 	.word	0x000000ff
        /*08c0*/ 	.word	0x0002a848
        /*08c4*/ 	.short	0x0100
        /*08c6*/ 	.byte	0x08
	.zero		1


	//   ....[6]....
        /*08c8*/ 	.word	0x000003e0
        /*08cc*/ 	.word	0x000000ff
        /*08d0*/ 	.word	0x0002a850
        /*08d4*/ 	.short	0x0100
        /*08d6*/ 	.byte	0x08
	.zero		1


	//   ....[7]....
        /*08d8*/ 	.word	0x000003f0
        /*08dc*/ 	.word	0x000000ff
        /*08e0*/ 	.word	0x0002a860
        /*08e4*/ 	.short	0x0100
        /*08e6*/ 	.byte	0x08
	.zero		1


	//   ....[8]....
        /*08e8*/ 	.word	0x00000400
        /*08ec*/ 	.word	0x000000ff
        /*08f0*/ 	.word	0x0002a858
        /*08f4*/ 	.short	0x0100
        /*08f6*/ 	.byte	0x08
	.zero		1


	//   ....[9]....
        /*08f8*/ 	.word	0x00000410
        /*08fc*/ 	.word	0x000000ff
        /*0900*/ 	.word	0x0002a868
        /*0904*/ 	.short	0x0100
        /*0906*/ 	.byte	0x08
	.zero		1


	//   ....[10]....
        /*0908*/ 	.word	0x00000500
        /*090c*/ 	.word	0x000000ff
        /*0910*/ 	.word	0x0002a870
        /*0914*/ 	.short	0x0100
        /*0916*/ 	.byte	0x06
	.zero		1


	//   ....[11]....
        /*0918*/ 	.word	0x00000510
        /*091c*/ 	.word	0x000000ff
        /*0920*/ 	.word	0x0002a880
        /*0924*/ 	.short	0x0100
        /*0926*/ 	.byte	0x06
	.zero		1


	//   ....[12]....
        /*0928*/ 	.word	0x00000520
        /*092c*/ 	.word	0x000000ff
        /*0930*/ 	.word	0x0002a878
        /*0934*/ 	.short	0x0100
        /*0936*/ 	.byte	0x06
	.zero		1


	//   ....[13]....
        /*0938*/ 	.word	0x00000530
        /*093c*/ 	.word	0x000000ff
        /*0940*/ 	.word	0x0002a888
        /*0944*/ 	.short	0x0100
        /*0946*/ 	.byte	0x06
	.zero		1


	//   ....[14]....
        /*0948*/ 	.word	0x00000660
        /*094c*/ 	.word	0x000000ff
        /*0950*/ 	.word	0x0002a890
        /*0954*/ 	.short	0x0100
        /*0956*/ 	.byte	0x08
	.zero		1


	//   ....[15]....
        /*0958*/ 	.word	0x00000670
        /*095c*/ 	.word	0x000000ff
        /*0960*/ 	.word	0x0002a8a0
        /*0964*/ 	.short	0x0100
        /*0966*/ 	.byte	0x08
	.zero		1


	//   ....[16]....
        /*0968*/ 	.word	0x00000680
        /*096c*/ 	.word	0x000000ff
        /*0970*/ 	.word	0x0002a898
        /*0974*/ 	.short	0x0100
        /*0976*/ 	.byte	0x08
	.zero		1


	//   ....[17]....
        /*0978*/ 	.word	0x00000690
        /*097c*/ 	.word	0x000000ff
        /*0980*/ 	.word	0x0002a8a8
        /*0984*/ 	.short	0x0100
        /*0986*/ 	.byte	0x08
	.zero		1


	//   ....[18]....
        /*0988*/ 	.word	0x000007c0
        /*098c*/ 	.word	0x000000ff
        /*0990*/ 	.word	0x0002a8b0
        /*0994*/ 	.short	0x0100
        /*0996*/ 	.byte	0x08
	.zero		1


	//   ....[19]....
        /*0998*/ 	.word	0x000007d0
        /*099c*/ 	.word	0x000000ff
        /*09a0*/ 	.word	0x0002a8c0
        /*09a4*/ 	.short	0x0100
        /*09a6*/ 	.byte	0x08
	.zero		1


	//   ....[20]....
        /*09a8*/ 	.word	0x000007e0
        /*09ac*/ 	.word	0x000000ff
        /*09b0*/ 	.word	0x0002a8b8
        /*09b4*/ 	.short	0x0100
        /*09b6*/ 	.byte	0x08
	.zero		1


	//   ....[21]....
        /*09b8*/ 	.word	0x000007f0
        /*09bc*/ 	.word	0x000000ff
        /*09c0*/ 	.word	0x0002a8c8
        /*09c4*/ 	.short	0x0100
        /*09c6*/ 	.byte	0x08
	.zero		1


	//   ....[22]....
        /*09c8*/ 	.word	0x00001450
        /*09cc*/ 	.word	0x000000ff
        /*09d0*/ 	.word	0x0002a800
        /*09d4*/ 	.short	0x010a
        /*09d6*/ 	.byte	0x26
	.zero		1


	//   ....[23]....
        /*09d8*/ 	.word	0x000014d0
        /*09dc*/ 	.word	0x00000004
        /*09e0*/ 	.word	0x0002a830
        /*09e4*/ 	.short	0x010a
        /*09e6*/ 	.byte	0x3f
	.zero		1


	//   ....[24]....
        /*09e8*/ 	.word	0x00001520
        /*09ec*/ 	.word	0x00000004
        /*09f0*/ 	.word	0x0002a830
        /*09f4*/ 	.short	0x010a
        /*09f6*/ 	.byte	0x3f
	.zero		1


	//   ....[25]....
        /*09f8*/ 	.word	0x00002290
        /*09fc*/ 	.word	0x000000ff
        /*0a00*/ 	.word	0x00000000
        /*0a04*/ 	.short	0x0101
        /*0a06*/ 	.byte	0x06
	.zero		1


	//   ....[26]....
        /*0a08*/ 	.word	0x000035a0
        /*0a0c*/ 	.word	0x000000ff
        /*0a10*/ 	.word	0x0002a830
        /*0a14*/ 	.short	0x010a
        /*0a16*/ 	.byte	0x3b
	.zero		1


	//   ....[27]....
        /*0a18*/ 	.word	0x000035e0
        /*0a1c*/ 	.word	0x000000ff
        /*0a20*/ 	.word	0x0002a830
        /*0a24*/ 	.short	0x010a
        /*0a26*/ 	.byte	0x3b
	.zero		1


	//   ....[28]....
        /*0a28*/ 	.word	0x00003e10
        /*0a2c*/ 	.word	0x000000ff
        /*0a30*/ 	.word	0x0002a850
        /*0a34*/ 	.short	0x010a
        /*0a36*/ 	.byte	0x06
	.zero		1


	//   ....[29]....
        /*0a38*/ 	.word	0x00003e50
        /*0a3c*/ 	.word	0x000000ff
        /*0a40*/ 	.word	0x0002a850
        /*0a44*/ 	.short	0x010a
        /*0a46*/ 	.byte	0x06
	.zero		1


	//   ....[30]....
        /*0a48*/ 	.word	0x00004150
        /*0a4c*/ 	.word	0x000000ff
        /*0a50*/ 	.word	0x00000000
        /*0a54*/ 	.short	0x0101
        /*0a56*/ 	.byte	0x3b
	.zero		1


	//   ....[31]....
        /*0a58*/ 	.word	0x00004ed0
        /*0a5c*/ 	.word	0x000000ff
        /*0a60*/ 	.word	0x00000000
        /*0a64*/ 	.short	0x0101
        /*0a66*/ 	.byte	0x06
	.zero		1


	//   ....[32]....
        /*0a68*/ 	.word	0x000054c0
        /*0a6c*/ 	.word	0x000000ff
        /*0a70*/ 	.word	0x0002a850
        /*0a74*/ 	.short	0x010a
        /*0a76*/ 	.byte	0x05
	.zero		1


	//   ....[33]....
        /*0a78*/ 	.word	0x00005500
        /*0a7c*/ 	.word	0x000000ff
        /*0a80*/ 	.word	0x0002a850
        /*0a84*/ 	.short	0x010a
        /*0a86*/ 	.byte	0x05
	.zero		1


	//   ....[34]....
        /*0a88*/ 	.word	0x00005a10
        /*0a8c*/ 	.word	0x000000ff
        /*0a90*/ 	.word	0x00000000
        /*0a94*/ 	.short	0x0101
        /*0a96*/ 	.byte	0x04
	.zero		1


	//   ....[35]....
        /*0a98*/ 	.word	0x00006ec0
        /*0a9c*/ 	.word	0x00000000
        /*0aa0*/ 	.word	0x00000000
        /*0aa4*/ 	.short	0x0101
        /*0aa6*/ 	.byte	0x3f
	.zero		1


	//   ....[36]....
        /*0aa8*/ 	.word	0x000097e0
        /*0aac*/ 	.word	0x00000007
        /*0ab0*/ 	.word	0x0002a840
        /*0ab4*/ 	.short	0x010a
        /*0ab6*/ 	.byte	0x3f
	.zero		1


	//   ....[37]....
        /*0ab8*/ 	.word	0x00009eb0
        /*0abc*/ 	.word	0x00000007
        /*0ac0*/ 	.word	0x0002a830
        /*0ac4*/ 	.short	0x0107
        /*0ac6*/ 	.byte	0x3f
	.zero		1


	//   ....[38]....
        /*0ac8*/ 	.word	0x00009f90
        /*0acc*/ 	.word	0x00000007
        /*0ad0*/ 	.word	0x0002a830
        /*0ad4*/ 	.short	0x0101
        /*0ad6*/ 	.byte	0x3f
	.zero		1


	//   ....[39]....
        /*0ad8*/ 	.word	0x0000ab40
        /*0adc*/ 	.word	0x00000016
        /*0ae0*/ 	.word	0x0002a800
        /*0ae4*/ 	.short	0x0107
        /*0ae6*/ 	.byte	0x3f
	.zero		1


	//   ....[40]....
        /*0ae8*/ 	.word	0x0000ac40
        /*0aec*/ 	.word	0x00000016
        /*0af0*/ 	.word	0x0002a800
        /*0af4*/ 	.short	0x0101
        /*0af6*/ 	.byte	0x3f
	.zero		1


	//   ....[41]....
        /*0af8*/ 	.word	0x0000ac60
        /*0afc*/ 	.word	0x00000016
        /*0b00*/ 	.word	0x0002a820
        /*0b04*/ 	.short	0x010a
        /*0b06*/ 	.byte	0x3f
	.zero		1


	//   ....[42]....
        /*0b08*/ 	.word	0x0000afe0
        /*0b0c*/ 	.word	0x00000006
        /*0b10*/ 	.word	0x0002a840
        /*0b14*/ 	.short	0x010a
        /*0b16*/ 	.byte	0x3f
	.zero		1


	//   ....[43]....
        /*0b18*/ 	.word	0x0000b4e0
        /*0b1c*/ 	.word	0x00000006
        /*0b20*/ 	.word	0x0002a830
        /*0b24*/ 	.short	0x0107
        /*0b26*/ 	.byte	0x3f
	.zero		1


	//   ....[44]....
        /*0b28*/ 	.word	0x0000b5a0
        /*0b2c*/ 	.word	0x00000006
        /*0b30*/ 	.word	0x0002a830
        /*0b34*/ 	.short	0x0101
        /*0b36*/ 	.byte	0x3f
	.zero		1


	//   ....[45]....
        /*0b38*/ 	.word	0x0000b600
        /*0b3c*/ 	.word	0x00000004
        /*0b40*/ 	.word	0x0002a860
        /*0b44*/ 	.short	0x010a
        /*0b46*/ 	.byte	0x3f
	.zero		1


	//   ....[46]....
        /*0b48*/ 	.word	0x0000ba60
        /*0b4c*/ 	.word	0x00000004
        /*0b50*/ 	.word	0x0002a850
        /*0b54*/ 	.short	0x0107
        /*0b56*/ 	.byte	0x3f
	.zero		1


	//   ....[47]....
        /*0b58*/ 	.word	0x0000bbb0
        /*0b5c*/ 	.word	0x00000004
        /*0b60*/ 	.word	0x0002a850
        /*0b64*/ 	.short	0x0101
        /*0b66*/ 	.byte	0x3f
	.zero		1


	//   ....[48]....
        /*0b68*/ 	.word	0x0000be40
        /*0b6c*/ 	.word	0x00000000
        /*0b70*/ 	.word	0x0002a860
        /*0b74*/ 	.short	0x010a
        /*0b76*/ 	.byte	0x3f
	.zero		1


	//   ....[49]....
        /*0b78*/ 	.word	0x0000c2a0
        /*0b7c*/ 	.word	0x00000000
        /*0b80*/ 	.word	0x0002a850
        /*0b84*/ 	.short	0x0107
        /*0b86*/ 	.byte	0x3f
	.zero		1


	//   ....[50]....
        /*0b88*/ 	.word	0x0000c360
        /*0b8c*/ 	.word	0x00000000
        /*0b90*/ 	.word	0x0002a850
        /*0b94*/ 	.short	0x0101
        /*0b96*/ 	.byte	0x3f
	.zero		1


	//   ....[51]....
        /*0b98*/ 	.word	0x0000ce60
        /*0b9c*/ 	.word	0x00000004
        /*0ba0*/ 	.word	0x0002a820
        /*0ba4*/ 	.short	0x010a
        /*0ba6*/ 	.byte	0x3f
	.zero		1


	//   ....[52]....
        /*0ba8*/ 	.word	0x0000cfe0
        /*0bac*/ 	.word	0x00000005
        /*0bb0*/ 	.word	0x0002a840
        /*0bb4*/ 	.short	0x010a
        /*0bb6*/ 	.byte	0x3f
	.zero		1


	//   ....[53]....
        /*0bb8*/ 	.word	0x0000d080
        /*0bbc*/ 	.word	0x0000001b
        /*0bc0*/ 	.word	0x0002a840
        /*0bc4*/ 	.short	0x010a
        /*0bc6*/ 	.byte	0x3f
	.zero		1


	//   ....[54]....
        /*0bc8*/ 	.word	0x0000d0c0
        /*0bcc*/ 	.word	0x00000005
        /*0bd0*/ 	.word	0x0002a860
        /*0bd4*/ 	.short	0x010a
        /*0bd6*/ 	.byte	0x3f
	.zero		1


	//   ....[55]....
        /*0bd8*/ 	.word	0x0000d100
        /*0bdc*/ 	.word	0x0000001b
        /*0be0*/ 	.word	0x0002a860
        /*0be4*/ 	.short	0x010a
        /*0be6*/ 	.byte	0x3f
	.zero		1


	//   ....[56]....
        /*0be8*/ 	.word	0x0000d170
        /*0bec*/ 	.word	0x00000003
        /*0bf0*/ 	.word	0x0002a800
        /*0bf4*/ 	.short	0x010a
        /*0bf6*/ 	.byte	0x3f
	.zero		1


	//   ....[57]....
        /*0bf8*/ 	.word	0x0000d1c0
        /*0bfc*/ 	.word	0x00000004
        /*0c00*/ 	.word	0x0002a830
        /*0c04*/ 	.short	0x010a
        /*0c06*/ 	.byte	0x3f
	.zero		1


	//   ....[58]....
        /*0c08*/ 	.word	0x0000d220
        /*0c0c*/ 	.word	0x00000003
        /*0c10*/ 	.word	0x0002a830
        /*0c14*/ 	.short	0x010a
        /*0c16*/ 	.byte	0x3f
	.zero		1


	//   ....[59]....
        /*0c18*/ 	.word	0x0000d280
        /*0c1c*/ 	.word	0x00000003
        /*0c20*/ 	.word	0x0002a850
        /*0c24*/ 	.short	0x010a
        /*0c26*/ 	.byte	0x3f
	.zero		1


	//   ....[60]....
        /*0c28*/ 	.word	0x0000d2e0
        /*0c2c*/ 	.word	0x00000008
        /*0c30*/ 	.word	0x0002a850
        /*0c34*/ 	.short	0x010a
        /*0c36*/ 	.byte	0x3f
	.zero		1


	//   ....[61]....
        /*0c38*/ 	.word	0x0000d400
        /*0c3c*/ 	.word	0x00000007
        /*0c40*/ 	.word	0x0002a840
        /*0c44*/ 	.short	0x010a
        /*0c46*/ 	.byte	0x3f
	.zero		1


	//   ....[62]....
        /*0c48*/ 	.word	0x0000e7d0
        /*0c4c*/ 	.word	0x00000016
        /*0c50*/ 	.word	0x0002a820
        /*0c54*/ 	.short	0x010a
        /*0c56*/ 	.byte	0x3f
	.zero		1


	//   ....[63]....
        /*0c58*/ 	.word	0x0000e820
        /*0c5c*/ 	.word	0x00000006
        /*0c60*/ 	.word	0x0002a840
        /*0c64*/ 	.short	0x010a
        /*0c66*/ 	.byte	0x3f
	.zero		1


	//   ....[64]....
        /*0c68*/ 	.word	0x0000efe0
        /*0c6c*/ 	.word	0x00000004
        /*0c70*/ 	.word	0x0002a860
        /*0c74*/ 	.short	0x010a
        /*0c76*/ 	.byte	0x3f
	.zero		1


	//   ....[65]....
        /*0c78*/ 	.word	0x0000f7f0
        /*0c7c*/ 	.word	0x00000000
        /*0c80*/ 	.word	0x0002a860
        /*0c84*/ 	.short	0x010a
        /*0c86*/ 	.byte	0x3f
	.zero		1


	//   ....[66]....
        /*0c88*/ 	.word	0x00010920
        /*0c8c*/ 	.word	0x00000004
        /*0c90*/ 	.word	0x0002a820
        /*0c94*/ 	.short	0x010a
        /*0c96*/ 	.byte	0x3f
	.zero		1


	//   ....[67]....
        /*0c98*/ 	.word	0x00010ac0
        /*0c9c*/ 	.word	0x00000005
        /*0ca0*/ 	.word	0x0002a840
        /*0ca4*/ 	.short	0x010a
        /*0ca6*/ 	.byte	0x3f
	.zero		1


	//   ....[68]....
        /*0ca8*/ 	.word	0x00010b10
        /*0cac*/ 	.word	0x0000001b
        /*0cb0*/ 	.word	0x0002a840
        /*0cb4*/ 	.short	0x010a
        /*0cb6*/ 	.byte	0x3f
	.zero		1


	//   ....[69]....
        /*0cb8*/ 	.word	0x00010b60
        /*0cbc*/ 	.word	0x00000005
        /*0cc0*/ 	.word	0x0002a860
        /*0cc4*/ 	.short	0x010a
        /*0cc6*/ 	.byte	0x3f
	.zero		1


	//----- nvinfo : EIATTR_NUM_MBARRIERS
	.align		4
.L_362:
        /*0cc8*/ 	.byte	0x03, 0x38
        /*0cca*/ 	.short	0x0016


	//----- nvinfo : EIATTR_EXIT_INSTR_OFFSETS
	.align		4
        /*0ccc*/ 	.byte	0x04, 0x1c
        /*0cce*/ 	.short	(.L_364 - .L_363)


	//   ....[0]....
.L_363:
        /*0cd0*/ 	.word	0x00000960


	//   ....[1]....
        /*0cd4*/ 	.word	0x00007d80


	//   ....[2]....
        /*0cd8*/ 	.word	0x0000d150


	//----- nvinfo : EIATTR_MAX_THREADS
	.align		4
.L_364:
        /*0cdc*/ 	.byte	0x04, 0x05
        /*0cde*/ 	.short	(.L_366 - .L_365)
.L_365:
        /*0ce0*/ 	.word	0x00000180
        /*0ce4*/ 	.word	0x00000001
        /*0ce8*/ 	.word	0x00000001


	//----- nvinfo : EIATTR_CRS_STACK_SIZE
	.align		4
.L_366:
        /*0cec*/ 	.byte	0x04, 0x1e
        /*0cee*/ 	.short	(.L_368 - .L_367)
.L_367:
        /*0cf0*/ 	.word	0x00000000


	//----- nvinfo : EIATTR_CBANK_PARAM_SIZE
	.align		4
.L_368:
        /*0cf4*/ 	.byte	0x03, 0x19
        /*0cf6*/ 	.short	0x0af0


	//----- nvinfo : EIATTR_PARAM_CBANK
	.align		4
        /*0cf8*/ 	.byte	0x04, 0x0a
        /*0cfa*/ 	.short	(.L_370 - .L_369)
	.align		4
.L_369:
        /*0cfc*/ 	.word	index@(.nv.constant0._ZN7cutlass13device_kernelIN5flash11enable_sm90INS1_16FlashAttnFwdSm90INS1_25CollectiveMainloopFwdSm90ILi2EN4cute5tupleIJNS5_1CILi1EEES8_S8_EEENS6_IJNS7_ILi128EEENS7_ILi96EEENS7_ILi192EEEEEELi128ENS_10bfloat16_tEfNS_4arch4Sm90ELb0ELb0ELb0ELb1ELb1ELb0ELb0ELb1ELb1ELb1ELb0ELb0EEENS1_21CollectiveEpilogueFwdINS6_IJSA_SA_SB_EEES9_SE_SG_Li256ELb1ELb1ELb0ELb0EEENS1_36VarlenDynamicPersistentTileSchedulerILi128ELi96ELi256ELi128ELb0ELb1ELb1ELb0ELb1ELb1EEEEEEEEEvNT_6ParamsE)
        /*0d00*/ 	.short	0x0210
        /*0d02*/ 	.short	0x0af0


	//----- nvinfo : EIATTR_SW_WAR
	.align		4
.L_370:
        /*0d04*/ 	.byte	0x04, 0x36
        /*0d06*/ 	.short	(.L_372 - .L_371)
.L_371:
        /*0d08*/ 	.word	0x00000008
.L_372:


//--------------------- .nv.info._ZN7cutlass13device_kernelIN5flash11enable_sm90INS1_16FlashAttnFwdSm90INS1_25CollectiveMainloopFwdSm90ILi2EN4cute5tupleIJNS5_1CILi1EEES8_S8_EEENS6_IJNS7_ILi128EEENS7_ILi96EEENS7_ILi192EEEEEELi128ENS_10bfloat16_tEfNS_4arch4Sm90ELb0ELb0ELb0ELb1ELb1ELb1ELb0ELb1ELb1ELb1ELb0ELb0EEENS1_21CollectiveEpilogueFwdINS6_IJSA_SA_SB_EEES9_SE_SG_Li256ELb1ELb1ELb0ELb0EEENS1_36VarlenDynamicPersistentTileSchedulerILi128ELi96ELi256ELi128ELb0ELb1ELb1ELb0ELb1ELb1EEEEEEEEEvNT_6ParamsE --------------------------
	.section	.nv.info._ZN7cutlass13device_kernelIN5flash11enable_sm90INS1_16FlashAttnFwdSm90INS1_25CollectiveMainloopFwdSm90ILi2EN4cute5tupleIJNS5_1CILi1EEES8_S8_EEENS6_IJNS7_ILi128EEENS7_ILi96EEENS7_ILi192EEEEEELi128ENS_10bfloat16_tEfNS_4arch4Sm90ELb0ELb0ELb0ELb1ELb1ELb1ELb0ELb1ELb1ELb1ELb0ELb0EEENS1_21CollectiveEpilogueFwdINS6_IJSA_SA_SB_EEES9_SE_SG_Li256ELb1ELb1ELb0ELb0EEENS1_36VarlenDynamicPersistentTileSchedulerILi128ELi96ELi256ELi128ELb0ELb1ELb1ELb0ELb1ELb1EEEEEEEEEvNT_6ParamsE,"",@"SHT_CUDA_INFO"
	.sectionflags	@""
	.align	4


	//----- nvinfo : EIATTR_CUDA_API_VERSION
	.align		4
        /*0000*/ 	.byte	0x04, 0x37
        /*0002*/ 	.short	(.L_374 - .L_373)
.L_373:
        /*0004*/ 	.word	0x00000082


	//----- nvinfo : EIATTR_KPARAM_INFO
	.align		4
.L_374:
        /*0008*/ 	.byte	0x04, 0x17
        /*000a*/ 	.short	(.L_376 - .L_375)
.L_375:
        /*000c*/ 	.word	0x00000000
        /*0010*/ 	.short	0x0000
        /*0012*/ 	.short	0x0070
        /*0014*/ 	.byte	0x00, 0xf0, 0x01, 0x2a


	//----- nvinfo : EIATTR_SPARSE_MMA_MASK
	.align		4
.L_376:
        /*0018*/ 	.byte	0x03, 0x50
        /*001a*/ 	.short	0x0000


	//----- nvinfo : EIATTR_MAXREG_COUNT
	.align		4
        /*001c*/ 	.byte	0x03, 0x1b
        /*001e*/ 	.short	0x00a8


	//----- nvinfo : EIATTR_NUM_BARRIERS
	.align		4
        /*0020*/ 	.byte	0x02, 0x4c
        /*0022*/ 	.byte	0x10
	.zero		1


	//----- nvinfo : EIATTR_EXTERNS
	.align		4
        /*0024*/ 	.byte	0x04, 0x0f
        /*0026*/ 	.short	(.L_378 - .L_377)


	//   ....[0]....
	.align		4
.L_377:
        /*0028*/ 	.word	index@(__assertfail)


	//----- nvinfo : EIATTR_ANNOTATIONS
	.align		4
.L_378:
        /*002c*/ 	.byte	0x04, 0x55
        /*002e*/ 	.short	(.L_380 - .L_379)


	//   ....[0]....
.L_379:
        /* <DEDUP_REMOVED lines=36> */


	//----- nvinfo : EIATTR_MERCURY_ISA_VERSION
	.align		4
.L_380:
        /*0258*/ 	.byte	0x03, 0x5f
        /*025a*/ 	.short	0x0101


	//----- nvinfo : EIATTR_UNUSED_LOAD_BYTE_OFFSET
	.align		4
        /*025c*/ 	.byte	0x04, 0x44
        /*025e*/ 	.short	(.L_382 - .L_381)


	//   ....[0]....
.L_381:
        /*0260*/ 	.word	0x00000a50
        /*0264*/ 	.word	0x0000fff0


	//   ....[1]....
        /*0268*/ 	.word	0x00015ec0
        /*026c*/ 	.word	0x0000fff0


	//----- nvinfo : EIATTR_INT_WARP_WIDE_INSTR_OFFSETS
	.align		4
.L_382:
        /*0270*/ 	.byte	0x04, 0x31
        /*0272*/ 	.short	(.L_384 - .L_383)


	//   ....[0]....
.L_383:
        /*0274*/ 	.word	0x00000130


	//   ....[1]....
        /*0278*/ 	.word	0x00000170


	//   ....[2]....
        /*027c*/ 	.word	0x000001e0


	//   ....[3]....
        /*0280*/ 	.word	0x0001a280


	//   ....[4]....
        /*0284*/ 	.word	0x0001a310


	//   ....[5]....
        /*0288*/ 	.word	0x0001d240


	//   ....[6]....
        /*028c*/ 	.word	0x0001d2d0


	//----- nvinfo : EIATTR_COOP_GROUP_MASK_REGIDS
	.align		4
.L_384:
        /*0290*/ 	.byte	0x04, 0x29
        /*0292*/ 	.short	(.L_386 - .L_385)


	//   ....[0]....
.L_385:
        /*0294*/ 	.word	0xffffffff


	//   ....[1]....
        /*0298*/ 	.word	0xffffffff


	//   ....[2]....
        /*029c*/ 	.word	0xffffffff


	//   ....[3]....
        /*02a0*/ 	.word	0xffffffff


	//   ....[4]....
        /*02a4*/ 	.word	0xffffffff


	//   ....[5]....
        /*02a8*/ 	.word	0xffffffff


	//   ....[6]....
        /*02ac*/ 	.word	0xffffffff


	//   ....[7]....
        /*02b0*/ 	.word	0xffffffff


	//   ....[8]....
        /*02b4*/ 	.word	0xffffffff


	//   ....[9]....
        /*02b8*/ 	.word	0xffffffff


	//   ....[10]....
        /*02bc*/ 	.word	0xffffffff


	//   ....[11]....
        /*02c0*/ 	.word	0xffffffff


	//   ....[12]....
        /*02c4*/ 	.word	0xffffffff


	//   ....[13]....
        /*02c8*/ 	.word	0xffffffff


	//   ....[14]....
        /*02cc*/ 	.word	0xffffffff


	//   ....[15]....
        /*02d0*/ 	.word	0xffffffff


	//   ....[16]....
        /*02d4*/ 	.word	0xffffffff


	//   ....[17]....
        /*02d8*/ 	.word	0xffffffff


	//   ....[18]....
        /*02dc*/ 	.word	0xffffffff


	//   ....[19]....
        /*02e0*/ 	.word	0xffffffff


	//   ....[20]....
        /*02e4*/ 	.word	0xffffffff


	//   ....[21]....
        /*02e8*/ 	.word	0xffffffff


	//   ....[22]....
        /*02ec*/ 	.word	0xffffffff


	//   ....[23]....
        /*02f0*/ 	.word	0xffffffff


	//   ....[24]....
        /*02f4*/ 	.word	0xffffffff


	//   ....[25]....
        /*02f8*/ 	.word	0xffffffff


	//   ....[26]....
        /*02fc*/ 	.word	0xffffffff


	//   ....[27]....
        /*0300*/ 	.word	0xffffffff


	//   ....[28]....
        /*0304*/ 	.word	0xffffffff


	//   ....[29]....
        /*0308*/ 	.word	0xffffffff


	//   ....[30]....
        /*030c*/ 	.word	0xffffffff


	//   ....[31]....
        /*0310*/ 	.word	0xffffffff


	//   ....[32]....
        /*0314*/ 	.word	0xffffffff


	//   ....[33]....
        /*0318*/ 	.word	0xffffffff


	//   ....[34]....
        /*031c*/ 	.word	0xffffffff


	//   ....[35]....
        /*0320*/ 	.word	0xffffffff


	//   ....[36]....
        /*0324*/ 	.word	0xffffffff


	//   ....[37]....
        /*0328*/ 	.word	0xffffffff


	//   ....[38]....
        /*032c*/ 	.word	0xffffffff


	//   ....[39]....
        /*0330*/ 	.word	0xffffffff


	//   ....[40]....
        /*0334*/ 	.word	0xffffffff


	//   ....[41]....
        /*0338*/ 	.word	0xffffffff


	//   ....[42]....
        /*033c*/ 	.word	0xffffffff


	//   ....[43]....
        /*0340*/ 	.word	0xffffffff


	//   ....[44]....
        /*0344*/ 	.word	0xffffffff


	//   ....[45]....
        /*0348*/ 	.word	0xffffffff


	//   ....[46]....
        /*034c*/ 	.word	0xffffffff


	//   ....[47]....
        /*0350*/ 	.word	0xffffffff


	//   ....[48]....
        /*0354*/ 	.word	0xffffffff


	//   ....[49]....
        /*0358*/ 	.word	0xffffffff


	//   ....[50]....
        /*035c*/ 	.word	0xffffffff


	//   ....[51]....
        /*0360*/ 	.word	0xffffffff


	//   ....[52]....
        /*0364*/ 	.word	0xffffffff


	//   ....[53]....
        /*0368*/ 	.word	0xffffffff


	//   ....[54]....
        /*036c*/ 	.word	0xffffffff


	//   ....[55]....
        /*0370*/ 	.word	0xffffffff


	//   ....[56]....
        /*0374*/ 	.word	0xffffffff


	//   ....[57]....
        /*0378*/ 	.word	0xffffffff


	//   ....[58]....
        /*037c*/ 	.word	0xffffffff


	//   ....[59]....
        /*0380*/ 	.word	0xffffffff


	//   ....[60]....
        /*0384*/ 	.word	0xffffffff


	//   ....[61]....
        /*0388*/ 	.word	0xffffffff


	//   ....[62]....
        /*038c*/ 	.word	0xffffffff


	//   ....[63]....
        /*0390*/ 	.word	0xffffffff


	//   ....[64]....
        /*0394*/ 	.word	0xffffffff


	//   ....[65]....
        /*0398*/ 	.word	0xffffffff


	//   ....[66]....
        /*039c*/ 	.word	0xffffffff


	//   ....[67]....
        /*03a0*/ 	.word	0xffffffff


	//   ....[68]....
        /*03a4*/ 	.word	0xffffffff


	//   ....[69]....
        /*03a8*/ 	.word	0xffffffff


	//   ....[70]....
        /*03ac*/ 	.word	0xffffffff


	//   ....[71]....
        /*03b0*/ 	.word	0xffffffff


	//   ....[72]....
        /*03b4*/ 	.word	0xffffffff


	//   ....[73]....
        /*03b8*/ 	.word	0xffffffff


	//   ....[74]....
        /*03bc*/ 	.word	0xffffffff


	//   ....[75]....
        /*03c0*/ 	.word	0xffffffff


	//   ....[76]....
        /*03c4*/ 	.word	0xffffffff


	//   ....[77]....
        /*03c8*/ 	.word	0xffffffff


	//   ....[78]....
        /*03cc*/ 	.word	0xffffffff


	//   ....[79]....
        /*03d0*/ 	.word	0xffffffff


	//   ....[80]....
        /*03d4*/ 	.word	0xffffffff


	//   ....[81]....
        /*03d8*/ 	.word	0xffffffff


	//   ....[82]....
        /*03dc*/ 	.word	0xffffffff


	//   ....[83]....
        /*03e0*/ 	.word	0xffffffff


	//   ....[84]....
        /*03e4*/ 	.word	0xffffffff


	//   ....[85]....
        /*03e8*/ 	.word	0xffffffff


	//   ....[86]....
        /*03ec*/ 	.word	0xffffffff


	//   ....[87]....
        /*03f0*/ 	.word	0xffffffff


	//   ....[88]....
        /*03f4*/ 	.word	0xffffffff


	//   ....[89]....
        /*03f8*/ 	.word	0xffffffff


	//   ....[90]....
        /*03fc*/ 	.word	0xffffffff


	//   ....[91]....
        /*0400*/ 	.word	0xffffffff


	//   ....[92]....
        /*0404*/ 	.word	0xffffffff


	//   ....[93]....
        /*0408*/ 	.word	0xffffffff


	//   ....[94]....
        /*040c*/ 	.word	0xffffffff


	//   ....[95]....
        /*0410*/ 	.word	0xffffffff


	//   ....[96]....
        /*0414*/ 	.word	0xffffffff


	//   ....[97]....
        /*0418*/ 	.word	0xffffffff


	//   ....[98]....
        /*041c*/ 	.word	0xffffffff


	//   ....[99]....
        /*0420*/ 	.word	0xffffffff


	//   ....[100]....
        /*0424*/ 	.word	0xffffffff


	//   ....[101]....
        /*0428*/ 	.word	0xffffffff


	//   ....[102]....
        /*042c*/ 	.word	0xffffffff


	//   ....[103]....
        /*0430*/ 	.word	0xffffffff


	//   ....[104]....
        /*0434*/ 	.word	0xffffffff


	//   ....[105]....
        /*0438*/ 	.word	0xffffffff


	//   ....[106]....
        /*043c*/ 	.word	0xffffffff


	//   ....[107]....
        /*0440*/ 	.word	0xffffffff


	//   ....[108]....
        /*0444*/ 	.word	0xffffffff


	//   ....[109]....
        /*0448*/ 	.word	0xffffffff


	//   ....[110]....
        /*044c*/ 	.word	0xffffffff


	//   ....[111]....
        /*0450*/ 	.word	0xffffffff


	//   ....[112]....
        /*0454*/ 	.word	0xffffffff


	//   ....[113]....
        /*0458*/ 	.word	0xffffffff


	//   ....[114]....
        /*045c*/ 	.word	0xffffffff


	//   ....[115]....
        /*0460*/ 	.word	0xffffffff


	//   ....[116]....
        /*0464*/ 	.word	0xffffffff


	//   ....[117]....
        /*0468*/ 	.word	0xffffffff


	//   ....[118]....
        /*046c*/ 	.word	0xffffffff


	//   ....[119]....
        /*0470*/ 	.word	0xffffffff


	//   ....[120]....
        /*0474*/ 	.word	0xffffffff


	//   ....[121]....
        /*0478*/ 	.word	0xffffffff


	//   ....[122]....
        /*047c*/ 	.word	0xffffffff


	//   ....[123]....
        /*0480*/ 	.word	0xffffffff


	//   ....[124]....
        /*0484*/ 	.word	0xffffffff


	//   ....[125]....
        /*0488*/ 	.word	0xffffffff


	//   ....[126]....
        /*048c*/ 	.word	0xffffffff


	//   ....[127]....
        /*0490*/ 	.word	0xffffffff


	//   ....[128]....
        /*0494*/ 	.word	0xffffffff


	//   ....[129]....
        /*0498*/ 	.word	0xffffffff


	//   ....[130]....
        /*049c*/ 	.word	0xffffffff


	//   ....[131]....
        /*04a0*/ 	.word	0xffffffff


	//   ....[132]....
        /*04a4*/ 	.word	0xffffffff


	//   ....[133]....
        /*04a8*/ 	.word	0xffffffff


	//   ....[134]....
        /*04ac*/ 	.word	0xffffffff


	//   ....[135]....
        /*04b0*/ 	.word	0xffffffff


	//   ....[136]....
        /*04b4*/ 	.word	0xffffffff


	//   ....[137]....
        /*04b8*/ 	.word	0xffffffff


	//   ....[138]....
        /*04bc*/ 	.word	0xffffffff


	//   ....[139]....
        /*04c0*/ 	.word	0xffffffff


	//   ....[140]....
        /*04c4*/ 	.word	0xffffffff


	//   ....[141]....
        /*04c8*/ 	.word	0xffffffff


	//   ....[142]....
        /*04cc*/ 	.word	0xffffffff


	//   ....[143]....
        /*04d0*/ 	.word	0xffffffff


	//   ....[144]....
        /*04d4*/ 	.word	0xffffffff


	//   ....[145]....
        /*04d8*/ 	.word	0xffffffff


	//   ....[146]....
        /*04dc*/ 	.word	0xffffffff


	//   ....[147]....
        /*04e0*/ 	.word	0xffffffff


	//   ....[148]....
        /*04e4*/ 	.word	0xffffffff


	//   ....[149]....
        /*04e8*/ 	.word	0xffffffff


	//   ....[150]....
        /*04ec*/ 	.word	0xffffffff


	//   ....[151]....
        /*04f0*/ 	.word	0xffffffff


	//   ....[152]....
        /*04f4*/ 	.word	0xffffffff


	//   ....[153]....
        /*04f8*/ 	.word	0xffffffff


	//   ....[154]....
        /*04fc*/ 	.word	0xffffffff


	//   ....[155]....
        /*0500*/ 	.word	0xffffffff


	//   ....[156]....
        /*0504*/ 	.word	0xffffffff


	//   ....[157]....
        /*0508*/ 	.word	0xffffffff


	//   ....[158]....
        /*050c*/ 	.word	0xffffffff


	//   ....[159]....
        /*0510*/ 	.word	0xffffffff


	//   ....[160]....
        /*0514*/ 	.word	0xffffffff


	//   ....[161]....
        /*0518*/ 	.word	0xffffffff


	//   ....[162]....
        /*051c*/ 	.word	0xffffffff


	//   ....[163]....
        /*0520*/ 	.word	0x0500000f


	//   ....[164]....
        /*0524*/ 	.word	0x0500000f


	//   ....[165]....
        /*0528*/ 	.word	0x0500000f


	//   ....[166]....
        /*052c*/ 	.word	0x0500000f


	//   ....[167]....
        /*0530*/ 	.word	0x0500000f


	//   ....[168]....
        /*0534*/ 	.word	0x0500000f


	//   ....[169]....
        /*0538*/ 	.word	0x0500000f


	//   ....[170]....
        /*053c*/ 	.word	0x0500000f


	//   ....[171]....
        /*0540*/ 	.word	0x0500000f


	//   ....[172]....
        /*0544*/ 	.word	0x0500000f


	//   ....[173]....
        /*0548*/ 	.word	0x0500000f


	//   ....[174]....
        /*054c*/ 	.word	0x0500000f


	//   ....[175]....
        /*0550*/ 	.word	0x0500000f


	//   ....[176]....
        /*0554*/ 	.word	0x0500000f


	//   ....[177]....
        /*0558*/ 	.word	0x0500000f


	//   ....[178]....
        /*055c*/ 	.word	0x0500000f


	//   ....[179]....
        /*0560*/ 	.word	0x0500000f


	//   ....[180]....
        /*0564*/ 	.word	0x0500000f


	//   ....[181]....
        /*0568*/ 	.word	0x0500000f


	//   ....[182]....
        /*056c*/ 	.word	0x0500000f


	//   ....[183]....
        /*0570*/ 	.word	0x0500000f


	//   ....[184]....
        /*0574*/ 	.word	0x0500000f


	//   ....[185]....
        /*0578*/ 	.word	0x0500000f


	//   ....[186]....
        /*057c*/ 	.word	0x0500000f


	//   ....[187]....
        /*0580*/ 	.word	0x0500000f


	//   ....[188]....
        /*0584*/ 	.word	0x0500000f


	//   ....[189]....
        /*0588*/ 	.word	0x0500000f


	//   ....[190]....
        /*058c*/ 	.word	0x0500000f


	//   ....[191]....
        /*0590*/ 	.word	0x0500000f


	//   ....[192]....
        /*0594*/ 	.word	0x0500000f


	//   ....[193]....
        /*0598*/ 	.word	0x0500000f


	//   ....[194]....
        /*059c*/ 	.word	0x0500000f


	//   ....[195]....
        /*05a0*/ 	.word	0x0500000f


	//   ....[196]....
        /*05a4*/ 	.word	0x0500000f


	//   ....[197]....
        /*05a8*/ 	.word	0x0500000f


	//   ....[198]....
        /*05ac*/ 	.word	0x0500000f


	//   ....[199]....
        /*05b0*/ 	.word	0x0500000f


	//   ....[200]....
        /*05b4*/ 	.word	0x0500000f


	//   ....[201]....
        /*05b8*/ 	.word	0x0500000f


	//   ....[202]....
        /*05bc*/ 	.word	0x0500000f


	//   ....[203]....
        /*05c0*/ 	.word	0x0500000f


	//   ....[204]....
        /*05c4*/ 	.word	0x0500000f


	//   ....[205]....
        /*05c8*/ 	.word	0x0500000f


	//   ....[206]....
        /*05cc*/ 	.word	0x0500000f


	//   ....[207]....
        /*05d0*/ 	.word	0x0500000f


	//   ....[208]....
        /*05d4*/ 	.word	0x0500000f


	//   ....[209]....
        /*05d8*/ 	.word	0x0500000f


	//   ....[210]....
        /*05dc*/ 	.word	0x0500000f


	//   ....[211]....
        /*05e0*/ 	.word	0x0500000f


	//   ....[212]....
        /*05e4*/ 	.word	0x0500000f


	//   ....[213]....
        /*05e8*/ 	.word	0x0500000f


	//   ....[214]....
        /*05ec*/ 	.word	0x0500000f


	//   ....[215]....
        /*05f0*/ 	.word	0x0500000f


	//   ....[216]....
        /*05f4*/ 	.word	0x0500000f


	//   ....[217]....
        /*05f8*/ 	.word	0x0500000f


	//   ....[218]....
        /*05fc*/ 	.word	0x0500000f


	//   ....[219]....
        /*0600*/ 	.word	0x0500000f


	//   ....[220]....
        /*0604*/ 	.word	0x0500000f


	//   ....[221]....
        /*0608*/ 	.word	0x0500000f


	//   ....[222]....
        /*060c*/ 	.word	0x0500000f


	//   ....[223]....
        /*0610*/ 	.word	0x0500000f


	//   ....[224]....
        /*0614*/ 	.word	0x0500000f


	//   ....[225]....
        /*0618*/ 	.word	0x0500000f


	//   ....[226]....
        /*061c*/ 	.word	0x0500000f


	//   ....[227]....
        /*0620*/ 	.word	0x0500000f


	//   ....[228]....
        /*0624*/ 	.word	0x0500000f


	//   ....[229]....
        /*0628*/ 	.word	0x0500000f


	//   ....[230]....
        /*062c*/ 	.word	0x0500000f


	//   ....[231]....
        /*0630*/ 	.word	0x0500000f


	//   ....[232]....
        /*0634*/ 	.word	0x0500000f


	//   ....[233]....
        /*0638*/ 	.word	0x0500000f


	//   ....[234]....
        /*063c*/ 	.word	0x0500000f


	//   ....[235]....
        /*0640*/ 	.word	0x0500000f


	//   ....[236]....
        /*0644*/ 	.word	0x0500000f


	//   ....[237]....
        /*0648*/ 	.word	0x0500000f


	//   ....[238]....
        /*064c*/ 	.word	0x0500000f


	//   ....[239]....
        /*0650*/ 	.word	0x0500000f


	//   ....[240]....
        /*0654*/ 	.word	0x0500000f


	//   ....[241]....
        /*0658*/ 	.word	0x0500000f


	//   ....[242]....
        /*065c*/ 	.word	0x0500000f


	//   ....[243]....
        /*0660*/ 	.word	0x0500000f


	//   ....[244]....
        /*0664*/ 	.word	0x0500000f


	//   ....[245]....
        /*0668*/ 	.word	0x0500000f


	//   ....[246]....
        /*066c*/ 	.word	0x0500000f


	//   ....[247]....
        /*0670*/ 	.word	0x0500000f


	//   ....[248]....
        /*0674*/ 	.word	0x0500000f


	//   ....[249]....
        /*0678*/ 	.word	0x0500000f


	//   ....[250]....
        /*067c*/ 	.word	0x0500000f


	//   ....[251]....
        /*0680*/ 	.word	0x0500000f


	//   ....[252]....
        /*0684*/ 	.word	0x0500000f


	//   ....[253]....
        /*0688*/ 	.word	0x0500000f


	//   ....[254]....
        /*068c*/ 	.word	0x0500000f


	//   ....[255]....
        /*0690*/ 	.word	0x0500000f


	//   ....[0]....
        /*0694*/ 	.word	0x0500000f


	//   ....[1]....
        /*0698*/ 	.word	0x0500000f


	//   ....[2]....
        /*069c*/ 	.word	0x0500000f


	//   ....[3]....
        /*06a0*/ 	.word	0x0500000f


	//   ....[4]....
        /*06a4*/ 	.word	0x0500000f


	//   ....[5]....
        /*06a8*/ 	.word	0x0500000f


	//   ....[6]....
        /*06ac*/ 	.word	0x0500000f


	//   ....[7]....
        /*06b0*/ 	.word	0x0500000f


	//   ....[8]....
        /*06b4*/ 	.word	0x0500000f


	//   ....[9]....
        /*06b8*/ 	.word	0x0500000f


	//   ....[10]....
        /*06bc*/ 	.word	0x0500000f


	//----- nvinfo : EIATTR_COOP_GROUP_INSTR_OFFSETS
	.align		4
.L_386:
        /*06c0*/ 	.byte	0x04, 0x28
        /*06c2*/ 	.short	(.L_388 - .L_387)


	//   ....[0]....
.L_387:
        /*06c4*/ 	.word	0x00000060


	//   ....[1]....
        /*06c8*/ 	.word	0x00000140


	//   ....[2]....
        /*06cc*/ 	.word	0x00000190


	//   ....[3]....
        /*06d0*/ 	.word	0x000003c0


	//   ....[4]....
        /*06d4*/ 	.word	0x00000520


	//   ....[5]....
        /*06d8*/ 	.word	0x00000640


	//   ....[6]....
        /*06dc*/ 	.word	0x000007a0


	//   ....[7]....
        /*06e0*/ 	.word	0x00003770


	//   ....[8]....
        /*06e4*/ 	.word	0x00003780


	//   ....[9]....
        /*06e8*/ 	.word	0x00004e30


	//   ....[10]....
        /*06ec*/ 	.word	0x00004e40


	//   ....[11]....
        /*06f0*/ 	.word	0x00006fa0


	//   ....[12]....
        /*06f4*/ 	.word	0x00006fb0


	//   ....[13]....
        /*06f8*/ 	.word	0x000087e0


	//   ....[14]....
        /*06fc*/ 	.word	0x000087f0


	//   ....[15]....
        /*0700*/ 	.word	0x0000a1f0


	//   ....[16]....
        /*0704*/ 	.word	0x0000a200


	//   ....[17]....
        /*0708*/ 	.word	0x0000a490


	//   ....[18]....
        /*070c*/ 	.word	0x0000a4a0


	//   ....[19]....
        /*0710*/ 	.word	0x0000aa00


	//   ....[20]....
        /*0714*/ 	.word	0x0000aa10


	//   ....[21]....
        /*0718*/ 	.word	0x0000ab90


	//   ....[22]....
        /*071c*/ 	.word	0x0000abb0


	//   ....[23]....
        /*0720*/ 	.word	0x0000b130


	//   ....[24]....
        /*0724*/ 	.word	0x0000b6d0


	//   ....[25]....
        /*0728*/ 	.word	0x0000b6e0


	//   ....[26]....
        /*072c*/ 	.word	0x0000b6f0


	//   ....[27]....
        /*0730*/ 	.word	0x0000b700


	//   ....[28]....
        /*0734*/ 	.word	0x0000e140


	//   ....[29]....
        /*0738*/ 	.word	0x0000e150


	//   ....[30]....
        /*073c*/ 	.word	0x0000e160


	//   ....[31]....
        /*0740*/ 	.word	0x0000e170


	//   ....[32]....
        /*0744*/ 	.word	0x00011e20


	//   ....[33]....
        /*0748*/ 	.word	0x00011e60


	//   ....[34]....
        /*074c*/ 	.word	0x000122e0


	//   ....[35]....
        /*0750*/ 	.word	0x00012340


	//   ....[36]....
        /*0754*/ 	.word	0x000143d0


	//   ....[37]....
        /*0758*/ 	.word	0x000143e0


	//   ....[38]....
        /*075c*/ 	.word	0x00014420


	//   ....[39]....
        /*0760*/ 	.word	0x00014430


	//   ....[40]....
        /*0764*/ 	.word	0x000155b0


	//   ....[41]....
        /*0768*/ 	.word	0x000157c0


	//   ....[42]....
        /*076c*/ 	.word	0x00015840


	//   ....[43]....
        /*0770*/ 	.word	0x00015860


	//   ....[44]....
        /*0774*/ 	.word	0x00016910


	//   ....[45]....
        /*0778*/ 	.word	0x00016950


	//   ....[46]....
        /*077c*/ 	.word	0x00016990


	//   ....[47]....
        /*0780*/ 	.word	0x000169d0


	//   ....[48]....
        /*0784*/ 	.word	0x00016f40


	//   ....[49]....
        /*0788*/ 	.word	0x00016f80


	//   ....[50]....
        /*078c*/ 	.word	0x00017040


	//   ....[51]....
        /*0790*/ 	.word	0x00017060


	//   ....[52]....
        /*0794*/ 	.word	0x00017120


	//   ....[53]....
        /*0798*/ 	.word	0x00017140


	//   ....[54]....
        /*079c*/ 	.word	0x00017210


	//   ....[55]....
        /*07a0*/ 	.word	0x00017230


	//   ....[56]....
        /*07a4*/ 	.word	0x00017a80


	//   ....[57]....
        /*07a8*/ 	.word	0x00017aa0


	//   ....[58]....
        /*07ac*/ 	.word	0x00017b60


	//   ....[59]....
        /*07b0*/ 	.word	0x00017b80


	//   ....[60]....
        /*07b4*/ 	.word	0x00017c40


	//   ....[61]....
        /*07b8*/ 	.word	0x00017c60


	//   ....[62]....
        /*07bc*/ 	.word	0x00017d30


	//   ....[63]....
        /*07c0*/ 	.word	0x00017d50


	//   ....[64]....
        /*07c4*/ 	.word	0x00017ea0


	//   ....[65]....
        /*07c8*/ 	.word	0x00018050


	//   ....[66]....
        /*07cc*/ 	.word	0x00018080


	//   ....[67]....
        /*07d0*/ 	.word	0x000180b0


	//   ....[68]....
        /*07d4*/ 	.word	0x000180e0


	//   ....[69]....
        /*07d8*/ 	.word	0x00018110


	//   ....[70]....
        /*07dc*/ 	.word	0x00018140


	//   ....[71]....
        /*07e0*/ 	.word	0x000182b0


	//   ....[72]....
        /*07e4*/ 	.word	0x000182e0


	//   ....[73]....
        /*07e8*/ 	.word	0x00018310


	//   ....[74]....
        /*07ec*/ 	.word	0x00018340


	//   ....[75]....
        /*07f0*/ 	.word	0x00018370


	//   ....[76]....
        /*07f4*/ 	.word	0x000183a0


	//   ....[77]....
        /*07f8*/ 	.word	0x00018430


	//   ....[78]....
        /*07fc*/ 	.word	0x00018460


	//   ....[79]....
        /*0800*/ 	.word	0x000184e0


	//   ....[80]....
        /*0804*/ 	.word	0x00019000


	//   ....[81]....
        /*0808*/ 	.word	0x0001af40


	//   ....[82]....
        /*080c*/ 	.word	0x0001af60


	//   ....[83]....
        /*0810*/ 	.word	0x0001b010


	//   ....[84]....
        /*0814*/ 	.word	0x0001b030


	//   ....[85]....
        /*0818*/ 	.word	0x0001b0d0


	//   ....[86]....
        /*081c*/ 	.word	0x0001b0f0


	//   ....[87]....
        /*0820*/ 	.word	0x0001b190


	//   ....[88]....
        /*0824*/ 	.word	0x0001b1b0


	//   ....[89]....
        /*0828*/ 	.word	0x0001b250


	//   ....[90]....
        /*082c*/ 	.word	0x0001b270


	//   ....[91]....
        /*0830*/ 	.word	0x0001b280


	//   ....[92]....
        /*0834*/ 	.word	0x0001b310


	//   ....[93]....
        /*0838*/ 	.word	0x0001bad0


	//   ....[94]....
        /*083c*/ 	.word	0x0001bb00


	//   ....[95]....
        /*0840*/ 	.word	0x0001bb20


	//   ....[96]....
        /*0844*/ 	.word	0x0001bbb0


	//   ....[97]....
        /*0848*/ 	.word	0x0001bbc0


	//   ....[98]....
        /*084c*/ 	.word	0x0001bc60


	//   ....[99]....
        /*0850*/ 	.word	0x0001bc70


	//   ....[100]....
        /*0854*/ 	.word	0x0001bd10


	//   ....[101]....
        /*0858*/ 	.word	0x0001bd20


	//   ....[102]....
        /*085c*/ 	.word	0x0001bdc0


	//   ....[103]....
        /*0860*/ 	.word	0x0001bdd0


	//   ....[104]....
        /*0864*/ 	.word	0x0001be70


	//   ....[105]....
        /*0868*/ 	.word	0x0001be80


	//   ....[106]....
        /*086c*/ 	.word	0x0001bf20


	//   ....[107]....
        /*0870*/ 	.word	0x0001bf30


	//   ....[108]....
        /*0874*/ 	.word	0x0001bf40


	//   ....[109]....
        /*0878*/ 	.word	0x0001c720


	//   ....[110]....
        /*087c*/ 	.word	0x0001c730


	//   ....[111]....
        /*0880*/ 	.word	0x0001c740


	//   ....[112]....
        /*0884*/ 	.word	0x0001c7d0


	//   ....[113]....
        /*0888*/ 	.word	0x0001c7e0


	//   ....[114]....
        /*088c*/ 	.word	0x0001c840


	//   ....[115]....
        /*0890*/ 	.word	0x0001c870


	//   ....[116]....
        /*0894*/ 	.word	0x0001c8b0


	//   ....[117]....
        /*0898*/ 	.word	0x0001c8e0


	//   ....[118]....
        /*089c*/ 	.word	0x0001c920


	//   ....[119]....
        /*08a0*/ 	.word	0x0001c950


	//   ....[120]....
        /*08a4*/ 	.word	0x0001c990


	//   ....[121]....
        /*08a8*/ 	.word	0x0001cc10


	//   ....[122]....
        /*08ac*/ 	.word	0x0001cc30


	//   ....[123]....
        /*08b0*/ 	.word	0x0001ccc0


	//   ....[124]....
        /*08b4*/ 	.word	0x0001ccd0


	//   ....[125]....
        /*08b8*/ 	.word	0x0001cd40


	//   ....[126]....
        /*08bc*/ 	.word	0x0001cd50


	//   ....[127]....
        /*08c0*/ 	.word	0x0001cdc0


	//   ....[128]....
        /*08c4*/ 	.word	0x0001cdd0


	//   ....[129]....
        /*08c8*/ 	.word	0x0001ce40


	//   ....[130]....
        /*08cc*/ 	.word	0x0001ce50


	//   ....[131]....
        /*08d0*/ 	.word	0x0001ce60


	//   ....[132]....
        /*08d4*/ 	.word	0x0001ced0


	//   ....[133]....
        /*08d8*/ 	.word	0x0001d460


	//   ....[134]....
        /*08dc*/ 	.word	0x0001d490


	//   ....[135]....
        /*08e0*/ 	.word	0x0001d4b0


	//   ....[136]....
        /*08e4*/ 	.word	0x0001d4c0


	//   ....[137]....
        /*08e8*/ 	.word	0x0001d500


	//   ....[138]....
        /*08ec*/ 	.word	0x0001d520


	//   ....[139]....
        /*08f0*/ 	.word	0x0001d590


	//   ....[140]....
        /*08f4*/ 	.word	0x0001d5b0


	//   ....[141]....
        /*08f8*/ 	.word	0x0001d610


	//   ....[142]....
        /*08fc*/ 	.word	0x0001d630


	//   ....[143]....
        /*0900*/ 	.word	0x0001d680


	//   ....[144]....
        /*0904*/ 	.word	0x0001d6a0


	//   ....[145]....
        /*0908*/ 	.word	0x0001da90


	//   ....[146]....
        /*090c*/ 	.word	0x0001dae0


	//   ....[147]....
        /*0910*/ 	.word	0x0001db10


	//   ....[148]....
        /*0914*/ 	.word	0x0001db20


	//   ....[149]....
        /*0918*/ 	.word	0x0001db50


	//   ....[150]....
        /*091c*/ 	.word	0x0001db80


	//   ....[151]....
        /*0920*/ 	.word	0x0001dbb0


	//   ....[152]....
        /*0924*/ 	.word	0x0001dbe0


	//   ....[153]....
        /*0928*/ 	.word	0x0001dd60


	//   ....[154]....
        /*092c*/ 	.word	0x0001dd90


	//   ....[155]....
        /*0930*/ 	.word	0x0001ddc0


	//   ....[156]....
        /*0934*/ 	.word	0x0001ddf0


	//   ....[157]....
        /*0938*/ 	.word	0x0001de20


	//   ....[158]....
        /*093c*/ 	.word	0x0001de50


	//   ....[159]....
        /*0940*/ 	.word	0x0001df10


	//   ....[160]....
        /*0944*/ 	.word	0x0001df30


	//   ....[161]....
        /*0948*/ 	.word	0x0001dfa0


	//   ....[162]....
        /*094c*/ 	.word	0x0001e410


	//   ....[163]....
        /*0950*/ 	.word	0x0001e750


	//   ....[164]....
        /*0954*/ 	.word	0x0001e7e0


	//   ....[165]....
        /*0958*/ 	.word	0x0001e880


	//   ....[166]....
        /*095c*/ 	.word	0x0001e910


	//   ....[167]....
        /*0960*/ 	.word	0x0001ea00


	//   ....[168]....
        /*0964*/ 	.word	0x0001ea90


	//   ....[169]....
        /*0968*/ 	.word	0x0001eb30


	//   ....[170]....
        /*096c*/ 	.word	0x0001ebc0


	//   ....[171]....
        /*0970*/ 	.word	0x0001ecb0


	//   ....[172]....
        /*0974*/ 	.word	0x0001ed40


	//   ....[173]....
        /*0978*/ 	.word	0x0001ede0


	//   ....[174]....
        /*097c*/ 	.word	0x0001ee70


	//   ....[175]....
        /*0980*/ 	.word	0x0001ef60


	//   ....[176]....
        /*0984*/ 	.word	0x0001eff0


	//   ....[177]....
        /*0988*/ 	.word	0x0001f040


	//   ....[178]....
        /*098c*/ 	.word	0x0001f090


	//   ....[179]....
        /*0990*/ 	.word	0x0001f170


	//   ....[180]....
        /*0994*/ 	.word	0x0001f200


	//   ....[181]....
        /*0998*/ 	.word	0x0001f250


	//   ....[182]....
        /*099c*/ 	.word	0x0001f2a0


	//   ....[183]....
        /*09a0*/ 	.word	0x0001f500


	//   ....[184]....
        /*09a4*/ 	.word	0x0001f7e0


	//   ....[185]....
        /*09a8*/ 	.word	0x0001f8d0


	//   ....[186]....
        /*09ac*/ 	.word	0x0001f970


	//   ....[187]....
        /*09b0*/ 	.word	0x0001f9d0


	//   ....[188]....
        /*09b4*/ 	.word	0x0001faf0


	//   ....[189]....
        /*09b8*/ 	.word	0x0001fb50


	//   ....[190]....
        /*09bc*/ 	.word	0x0001fc60


	//   ....[191]....
        /*09c0*/ 	.word	0x0001fcd0


	//   ....[192]....
        /*09c4*/ 	.word	0x0001fde0


	//   ....[193]....
        /*09c8*/ 	.word	0x0001fe50


	//   ....[194]....
        /*09cc*/ 	.word	0x0001ff60


	//   ....[195]....
        /*09d0*/ 	.word	0x0001ffd0


	//   ....[196]....
        /*09d4*/ 	.word	0x00020070


	//   ....[197]....
        /*09d8*/ 	.word	0x00020180


	//   ....[198]....
        /*09dc*/ 	.word	0x000201e0


	//   ....[199]....
        /*09e0*/ 	.word	0x00020240


	//   ....[200]....
        /*09e4*/ 	.word	0x00020340


	//   ....[201]....
        /*09e8*/ 	.word	0x000203a0


	//   ....[202]....
        /*09ec*/ 	.word	0x000204b0


	//   ....[203]....
        /*09f0*/ 	.word	0x00020510


	//   ....[204]....
        /*09f4*/ 	.word	0x00020620


	//   ....[205]....
        /*09f8*/ 	.word	0x00020680


	//   ....[206]....
        /*09fc*/ 	.word	0x00020790


	//   ....[207]....
        /*0a00*/ 	.word	0x000207f0


	//   ....[208]....
        /*0a04*/ 	.word	0x00020900


	//   ....[209]....
        /*0a08*/ 	.word	0x00020960


	//   ....[210]....
        /*0a0c*/ 	.word	0x00020a70


	//   ....[211]....
        /*0a10*/ 	.word	0x00020ad0


	//   ....[212]....
        /*0a14*/ 	.word	0x00020bc0


	//   ....[213]....
        /*0a18*/ 	.word	0x00020cf0


	//   ....[214]....
        /*0a1c*/ 	.word	0x00020da0


	//   ....[215]....
        /*0a20*/ 	.word	0x00020e20


	//   ....[216]....
        /*0a24*/ 	.word	0x00020f00


	//   ....[217]....
        /*0a28*/ 	.word	0x00020f60


	//   ....[218]....
        /*0a2c*/ 	.word	0x00021030


	//   ....[219]....
        /*0a30*/ 	.word	0x00021090


	//   ....[220]....
        /*0a34*/ 	.word	0x00021160


	//   ....[221]....
        /*0a38*/ 	.word	0x000211c0


	//   ....[222]....
        /*0a3c*/ 	.word	0x00021290


	//   ....[223]....
        /*0a40*/ 	.word	0x000212f0


	//   ....[224]....
        /*0a44*/ 	.word	0x000213c0


	//   ....[225]....
        /*0a48*/ 	.word	0x000214b0


	//   ....[226]....
        /*0a4c*/ 	.word	0x00021550


	//   ....[227]....
        /*0a50*/ 	.word	0x000215b0


	//   ....[228]....
        /*0a54*/ 	.word	0x000216a0


	//   ....[229]....
        /*0a58*/ 	.word	0x00021700


	//   ....[230]....
        /*0a5c*/ 	.word	0x000217e0


	//   ....[231]....
        /*0a60*/ 	.word	0x00021840


	//   ....[232]....
        /*0a64*/ 	.word	0x00021920


	//   ....[233]....
        /*0a68*/ 	.word	0x00021980


	//   ....[234]....
        /*0a6c*/ 	.word	0x00021a60


	//   ....[235]....
        /*0a70*/ 	.word	0x00021ac0


	//   ....[236]....
        /*0a74*/ 	.word	0x00021b90


	//   ....[237]....
        /*0a78*/ 	.word	0x00021cc0


	//   ....[238]....
        /*0a7c*/ 	.word	0x00021da0


	//   ....[239]....
        /*0a80*/ 	.word	0x00021e50


	//   ....[240]....
        /*0a84*/ 	.word	0x00021f20


	//   ....[241]....
        /*0a88*/ 	.word	0x00021f80


	//   ....[242]....
        /*0a8c*/ 	.word	0x00022050


	//   ....[243]....
        /*0a90*/ 	.word	0x000220b0


	//   ....[244]....
        /*0a94*/ 	.word	0x00022190


	//   ....[245]....
        /*0a98*/ 	.word	0x000221f0


	//   ....[246]....
        /*0a9c*/ 	.word	0x000222c0


	//   ....[247]....
        /*0aa0*/ 	.word	0x00022320


	//   ....[248]....
        /*0aa4*/ 	.word	0x000223e0


	//   ....[249]....
        /*0aa8*/ 	.word	0x00022470


	//   ....[250]....
        /*0aac*/ 	.word	0x00022510


	//   ....[251]....
        /*0ab0*/ 	.word	0x00022630


	//   ....[252]....
        /*0ab4*/ 	.word	0x000226a0


	//   ....[253]....
        /*0ab8*/ 	.word	0x00022710


	//   ....[254]....
        /*0abc*/ 	.word	0x00022780


	//   ....[255]....
        /*0ac0*/ 	.word	0x000227f0


	//   ....[0]....
        /*0ac4*/ 	.word	0x00022870


	//   ....[1]....
        /*0ac8*/ 	.word	0x00022900


	//   ....[2]....
        /*0acc*/ 	.word	0x00022990


	//   ....[3]....
        /*0ad0*/ 	.word	0x00022a00


	//   ....[4]....
        /*0ad4*/ 	.word	0x00022a70


	//   ....[5]....
        /*0ad8*/ 	.word	0x00022ae0


	//   ....[6]....
        /*0adc*/ 	.word	0x00022b60


	//   ....[7]....
        /*0ae0*/ 	.word	0x00022bd0


	//   ....[8]....
        /*0ae4*/ 	.word	0x00022c70


	//   ....[9]....
        /*0ae8*/ 	.word	0x00022d00


	//   ....[10]....
        /*0aec*/ 	.word	0x00022e20


	//----- nvinfo : EIATTR_REG_RECONFIG
	.align		4
.L_388:
        /*0af0*/ 	.byte	0x01, 0x54
	.zero		2


	//----- nvinfo : EIATTR_SYSCALL_OFFSETS
	.align		4
        /*0af4*/ 	.byte	0x04, 0x46
        /*0af6*/ 	.short	(.L_390 - .L_389)


	//   ....[0]....
.L_389:
        /*0af8*/ 	.word	0x00001af0


	//   ....[1]....
        /*0afc*/ 	.word	0x00001c40


	//   ....[2]....
        /*0b00*/ 	.word	0x0000b2d0


	//   ....[3]....
        /*0b04*/ 	.word	0x0000b650


	//   ....[4]....
        /*0b08*/ 	.word	0x0001a470


	//   ....[5]....
        /*0b0c*/ 	.word	0x0001a5c0


	//   ....[6]....
        /*0b10*/ 	.word	0x0001a6b0


	//   ....[7]....
        /*0b14*/ 	.word	0x0001b6c0


	//----- nvinfo : EIATTR_MBARRIER_INSTR_OFFSETS
	.align		4
.L_390:
        /*0b18*/ 	.byte	0x04, 0x39
        /*0b1a*/ 	.short	(.L_392 - .L_391)


	//   ....[0]....
.L_391:
        /*0b1c*/ 	.word	0x00000270
        /*0b20*/ 	.word	0x000000ff
        /*0b24*/ 	.word	0x0002a800
        /*0b28*/ 	.short	0x0100
        /*0b2a*/ 	.byte	0x08
	.zero		1


	//   ....[1]....
        /*0b2c*/ 	.word	0x00000280
        /*0b30*/ 	.word	0x000000ff
        /*0b34*/ 	.word	0x0002a820
        /*0b38*/ 	.short	0x0100
        /*0b3a*/ 	.byte	0x08
	.zero		1


	//   ....[2]....
        /*0b3c*/ 	.word	0x00000370
        /*0b40*/ 	.word	0x000000ff
        /*0b44*/ 	.word	0x0002a830
        /*0b48*/ 	.short	0x0100
        /*0b4a*/ 	.byte	0x08
	.zero		1


	//   ....[3]....
        /*0b4c*/ 	.word	0x00000380
        /*0b50*/ 	.word	0x000000ff
        /*0b54*/ 	.word	0x0002a840
        /*0b58*/ 	.short	0x0100
        /*0b5a*/ 	.byte	0x08
	.zero		1


	//   ....[4]....
        /*0b5c*/ 	.word	0x00000390
        /*0b60*/ 	.word	0x000000ff
        /*0b64*/ 	.word	0x0002a838
        /*0b68*/ 	.short	0x0100
        /*0b6a*/ 	.byte	0x08
	.zero		1


	//   ....[5]....
        /*0b6c*/ 	.word	0x000003a0
        /*0b70*/ 	.word	0x000000ff
        /*0b74*/ 	.word	0x0002a848
        /*0b78*/ 	.short	0x0100
        /*0b7a*/ 	.byte	0x08
	.zero		1


	//   ....[6]....
        /*0b7c*/ 	.word	0x000004d0
        /*0b80*/ 	.word	0x000000ff
        /*0b84*/ 	.word	0x0002a850
        /*0b88*/ 	.short	0x0100
        /*0b8a*/ 	.byte	0x08
	.zero		1


	//   ....[7]....
        /*0b8c*/ 	.word	0x000004e0
        /*0b90*/ 	.word	0x000000ff
        /*0b94*/ 	.word	0x0002a860
        /*0b98*/ 	.short	0x0100
        /*0b9a*/ 	.byte	0x08
	.zero		1


	//   ....[8]....
        /*0b9c*/ 	.word	0x000004f0
        /*0ba0*/ 	.word	0x000000ff
        /*0ba4*/ 	.word	0x0002a858
        /*0ba8*/ 	.short	0x0100
        /*0baa*/ 	.byte	0x08
	.zero		1


	//   ....[9]....
        /*0bac*/ 	.word	0x00000500
        /*0bb0*/ 	.word	0x000000ff
        /*0bb4*/ 	.word	0x0002a868
        /*0bb8*/ 	.short	0x0100
        /*0bba*/ 	.byte	0x08
	.zero		1


	//   ....[10]....
        /*0bbc*/ 	.word	0x000005f0
        /*0bc0*/ 	.word	0x000000ff
        /*0bc4*/ 	.word	0x0002a870
        /*0bc8*/ 	.short	0x0100
        /*0bca*/ 	.byte	0x06
	.zero		1


	//   ....[11]....
        /*0bcc*/ 	.word	0x00000600
        /*0bd0*/ 	.word	0x000000ff
        /*0bd4*/ 	.word	0x0002a880
        /*0bd8*/ 	.short	0x0100
        /*0bda*/ 	.byte	0x06
	.zero		1


	//   ....[12]....
        /*0bdc*/ 	.word	0x00000610
        /*0be0*/ 	.word	0x000000ff
        /*0be4*/ 	.word	0x0002a878
        /*0be8*/ 	.short	0x0100
        /*0bea*/ 	.byte	0x06
	.zero		1


	//   ....[13]....
        /*0bec*/ 	.word	0x00000620
        /*0bf0*/ 	.word	0x000000ff
        /*0bf4*/ 	.word	0x0002a888
        /*0bf8*/ 	.short	0x0100
        /*0bfa*/ 	.byte	0x06
	.zero		1


	//   ....[14]....
        /*0bfc*/ 	.word	0x00000750
        /*0c00*/ 	.word	0x000000ff
        /*0c04*/ 	.word	0x0002a890
        /*0c08*/ 	.short	0x0100
        /*0c0a*/ 	.byte	0x08
	.zero		1


	//   ....[15]....
        /*0c0c*/ 	.word	0x00000760
        /*0c10*/ 	.word	0x000000ff
        /*0c14*/ 	.word	0x0002a8a0
        /*0c18*/ 	.short	0x0100
        /*0c1a*/ 	.byte	0x08
	.zero		1


	//   ....[16]....
        /*0c1c*/ 	.word	0x00000770
        /*0c20*/ 	.word	0x000000ff
        /*0c24*/ 	.word	0x0002a898
        /*0c28*/ 	.short	0x0100
        /*0c2a*/ 	.byte	0x08
	.zero		1


	//   ....[17]....
        /*0c2c*/ 	.word	0x00000780
        /*0c30*/ 	.word	0x000000ff
        /*0c34*/ 	.word	0x0002a8a8
        /*0c38*/ 	.short	0x0100
        /*0c3a*/ 	.byte	0x08
	.zero		1


	//   ....[18]....
        /*0c3c*/ 	.word	0x000008b0
        /*0c40*/ 	.word	0x000000ff
        /*0c44*/ 	.word	0x0002a8b0
        /*0c48*/ 	.short	0x0100
        /*0c4a*/ 	.byte	0x08
	.zero		1


	//   ....[19]....
        /*0c4c*/ 	.word	0x000008c0
        /*0c50*/ 	.word	0x000000ff
        /*0c54*/ 	.word	0x0002a8c0
        /*0c58*/ 	.short	0x0100
        /*0c5a*/ 	.byte	0x08
	.zero		1


	//   ....[20]....
        /*0c5c*/ 	.word	0x000008d0
        /*0c60*/ 	.word	0x000000ff
        /*0c64*/ 	.word	0x0002a8b8
        /*0c68*/ 	.short	0x0100
        /*0c6a*/ 	.byte	0x08
	.zero		1


	//   ....[21]....
        /*0c6c*/ 	.word	0x000008e0
        /*0c70*/ 	.word	0x000000ff
        /*0c74*/ 	.word	0x0002a8c8
        /*0c78*/ 	.short	0x0100
        /*0c7a*/ 	.byte	0x08
	.zero		1


	//   ....[22]....
        /*0c7c*/ 	.word	0x00003720
        /*0c80*/ 	.word	0x00000058
        /*0c84*/ 	.word	0x0002a890
        /*0c88*/ 	.short	0x010a
        /*0c8a*/ 	.byte	0x3f
	.zero		1


	//   ....[23]....
        /*0c8c*/ 	.word	0x00006f40
        /*0c90*/ 	.word	0x00000058
        /*0c94*/ 	.word	0x0002a890
        /*0c98*/ 	.short	0x010a
        /*0c9a*/ 	.byte	0x3f
	.zero		1


	//   ....[24]....
        /*0c9c*/ 	.word	0x0000a030
        /*0ca0*/ 	.word	0x00000058
        /*0ca4*/ 	.word	0x0002a890
        /*0ca8*/ 	.short	0x010a
        /*0caa*/ 	.byte	0x3f
	.zero		1


	//   ....[25]....
        /*0cac*/ 	.word	0x0000a7f0
        /*0cb0*/ 	.word	0x0000000b
        /*0cb4*/ 	.word	0x00000000
        /*0cb8*/ 	.short	0x0101
        /*0cba*/ 	.byte	0x3f
	.zero		1


	//   ....[26]....
        /*0cbc*/ 	.word	0x0000a830
        /*0cc0*/ 	.word	0x00000058
        /*0cc4*/ 	.word	0x0002a8b0
        /*0cc8*/ 	.short	0x010a
        /*0cca*/ 	.byte	0x3f
	.zero		1


	//   ....[27]....
        /*0ccc*/ 	.word	0x0000ade0
        /*0cd0*/ 	.word	0x00000058
        /*0cd4*/ 	.word	0x00000000
        /*0cd8*/ 	.short	0x0101
        /*0cda*/ 	.byte	0x3f
	.zero		1


	//   ....[28]....
        /*0cdc*/ 	.word	0x0000b350
        /*0ce0*/ 	.word	0x00000002
        /*0ce4*/ 	.word	0x0002a800
        /*0ce8*/ 	.short	0x010a
        /*0cea*/ 	.byte	0x3f
	.zero		1


	//   ....[29]....
        /*0cec*/ 	.word	0x0000b3a0
        /*0cf0*/ 	.word	0x00000002
        /*0cf4*/ 	.word	0x0002a800
        /*0cf8*/ 	.short	0x010a
        /*0cfa*/ 	.byte	0x3f
	.zero		1


	//   ....[30]....
        /*0cfc*/ 	.word	0x0000bd50
        /*0d00*/ 	.word	0x00000002
        /*0d04*/ 	.word	0x0002a800
        /*0d08*/ 	.short	0x010a
        /*0d0a*/ 	.byte	0x3f
	.zero		1


	//   ....[31]....
        /*0d0c*/ 	.word	0x0000e630
        /*0d10*/ 	.word	0x00000002
        /*0d14*/ 	.word	0x0002a800
        /*0d18*/ 	.short	0x010a
        /*0d1a*/ 	.byte	0x3f
	.zero		1


	//   ....[32]....
        /*0d1c*/ 	.word	0x00010db0
        /*0d20*/ 	.word	0x00000005
        /*0d24*/ 	.word	0x0002a830
        /*0d28*/ 	.short	0x010a
        /*0d2a*/ 	.byte	0x3f
	.zero		1


	//   ....[33]....
        /*0d2c*/ 	.word	0x00010e00
        /*0d30*/ 	.word	0x00000005
        /*0d34*/ 	.word	0x0002a830
        /*0d38*/ 	.short	0x010a
        /*0d3a*/ 	.byte	0x3f
	.zero		1


	//   ....[34]....
        /*0d3c*/ 	.word	0x00012870
        /*0d40*/ 	.word	0x00000018
        /*0d44*/ 	.word	0x00000000
        /*0d48*/ 	.short	0x0101
        /*0d4a*/ 	.byte	0x3f
	.zero		1


	//   ....[35]....
        /*0d4c*/ 	.word	0x00013160
        /*0d50*/ 	.word	0x00000015
        /*0d54*/ 	.word	0x0002a830
        /*0d58*/ 	.short	0x010a
        /*0d5a*/ 	.byte	0x3f
	.zero		1


	//   ....[36]....
        /*0d5c*/ 	.word	0x000131d0
        /*0d60*/ 	.word	0x00000015
        /*0d64*/ 	.word	0x0002a830
        /*0d68*/ 	.short	0x010a
        /*0d6a*/ 	.byte	0x3f
	.zero		1


	//   ....[37]....
        /*0d6c*/ 	.word	0x00013d40
        /*0d70*/ 	.word	0x0000000a
        /*0d74*/ 	.word	0x0002a850
        /*0d78*/ 	.short	0x010a
        /*0d7a*/ 	.byte	0x3f
	.zero		1


	//   ....[38]....
        /*0d7c*/ 	.word	0x00013de0
        /*0d80*/ 	.word	0x0000000a
        /*0d84*/ 	.word	0x0002a850
        /*0d88*/ 	.short	0x010a
        /*0d8a*/ 	.byte	0x3f
	.zero		1


	//   ....[39]....
        /*0d8c*/ 	.word	0x00014c80
        /*0d90*/ 	.word	0x00000006
        /*0d94*/ 	.word	0x00000000
        /*0d98*/ 	.short	0x0101
        /*0d9a*/ 	.byte	0x3f
	.zero		1


	//   ....[40]....
        /*0d9c*/ 	.word	0x00014ed0
        /*0da0*/ 	.word	0x0000000a
        /*0da4*/ 	.word	0x00000000
        /*0da8*/ 	.short	0x0101
        /*0daa*/ 	.byte	0x3f
	.zero		1


	//   ....[41]....
        /*0dac*/ 	.word	0x000154b0
        /*0db0*/ 	.word	0x0000000a
        /*0db4*/ 	.word	0x0002a850
        /*0db8*/ 	.short	0x010a
        /*0dba*/ 	.byte	0x3f
	.zero		1


	//   ....[42]....
        /*0dbc*/ 	.word	0x00015550
        /*0dc0*/ 	.word	0x0000000a
        /*0dc4*/ 	.word	0x0002a850
        /*0dc8*/ 	.short	0x010a
        /*0dca*/ 	.byte	0x3f
	.zero		1


	//   ....[43]....
        /*0dcc*/ 	.word	0x00015a50
        /*0dd0*/ 	.word	0x000000b5
        /*0dd4*/ 	.word	0x00000000
        /*0dd8*/ 	.short	0x0101
        /*0dda*/ 	.byte	0x3f
	.zero		1


	//   ....[44]....
        /*0ddc*/ 	.word	0x00016f70
        /*0de0*/ 	.word	0x00000000
        /*0de4*/ 	.word	0x00000000
        /*0de8*/ 	.short	0x0101
        /*0dea*/ 	.byte	0x3f
	.zero		1


	//   ....[45]....
        /*0dec*/ 	.word	0x000190e0
        /*0df0*/ 	.word	0x00000016
        /*0df4*/ 	.word	0x0002a820
        /*0df8*/ 	.short	0x010a
        /*0dfa*/ 	.byte	0x3f
	.zero		1


	//   ....[46]....
        /*0dfc*/ 	.word	0x00019170
        /*0e00*/ 	.word	0x00000009
        /*0e04*/ 	.word	0x0002a8a0
        /*0e08*/ 	.short	0x010a
        /*0e0a*/ 	.byte	0x3f
	.zero		1


	//   ....[47]....
        /*0e0c*/ 	.word	0x000195b0
        /*0e10*/ 	.word	0x00000009
        /*0e14*/ 	.word	0x0002a8c0
        /*0e18*/ 	.short	0x010a
        /*0e1a*/ 	.byte	0x3f
	.zero		1


	//   ....[48]....
        /*0e1c*/ 	.word	0x000199e0
        /*0e20*/ 	.word	0x00000006
        /*0e24*/ 	.word	0x0002a8a0
        /*0e28*/ 	.short	0x010a
        /*0e2a*/ 	.byte	0x3f
	.zero		1


	//   ....[49]....
        /*0e2c*/ 	.word	0x00019e10
        /*0e30*/ 	.word	0x00000006
        /*0e34*/ 	.word	0x0002a8c0
        /*0e38*/ 	.short	0x010a
        /*0e3a*/ 	.byte	0x3f
	.zero		1


	//   ....[50]....
        /*0e3c*/ 	.word	0x0001acf0
        /*0e40*/ 	.word	0x00000007
        /*0e44*/ 	.word	0x0002a840
        /*0e48*/ 	.short	0x010a
        /*0e4a*/ 	.byte	0x3f
	.zero		1


	//   ....[51]....
        /*0e4c*/ 	.word	0x0001b3d0
        /*0e50*/ 	.word	0x00000007
        /*0e54*/ 	.word	0x0002a830
        /*0e58*/ 	.short	0x0107
        /*0e5a*/ 	.byte	0x3f
	.zero		1


	//   ....[52]....
        /*0e5c*/ 	.word	0x0001b490
        /*0e60*/ 	.word	0x00000007
        /*0e64*/ 	.word	0x0002a830
        /*0e68*/ 	.short	0x0101
        /*0e6a*/ 	.byte	0x3f
	.zero		1


	//   ....[53]....
        /*0e6c*/ 	.word	0x0001c090
        /*0e70*/ 	.word	0x00000016
        /*0e74*/ 	.word	0x0002a800
        /*0e78*/ 	.short	0x0107
        /*0e7a*/ 	.byte	0x3f
	.zero		1


	//   ....[54]....
        /*0e7c*/ 	.word	0x0001c190
        /*0e80*/ 	.word	0x00000016
        /*0e84*/ 	.word	0x0002a800
        /*0e88*/ 	.short	0x0101
        /*0e8a*/ 	.byte	0x3f
	.zero		1


	//   ....[55]....
        /*0e8c*/ 	.word	0x0001c1b0
        /*0e90*/ 	.word	0x00000016
        /*0e94*/ 	.word	0x0002a820
        /*0e98*/ 	.short	0x010a
        /*0e9a*/ 	.byte	0x3f
	.zero		1


	//   ....[56]....
        /*0e9c*/ 	.word	0x0001c530
        /*0ea0*/ 	.word	0x00000005
        /*0ea4*/ 	.word	0x0002a840
        /*0ea8*/ 	.short	0x010a
        /*0eaa*/ 	.byte	0x3f
	.zero		1


	//   ....[57]....
        /*0eac*/ 	.word	0x0001ca30
        /*0eb0*/ 	.word	0x00000005
        /*0eb4*/ 	.word	0x0002a830
        /*0eb8*/ 	.short	0x0107
        /*0eba*/ 	.byte	0x3f
	.zero		1


	//   ....[58]....
        /*0ebc*/ 	.word	0x0001cae0
        /*0ec0*/ 	.word	0x00000005
        /*0ec4*/ 	.word	0x0002a830
        /*0ec8*/ 	.short	0x0101
        /*0eca*/ 	.byte	0x3f
	.zero		1


	//   ....[59]....
        /*0ecc*/ 	.word	0x0001cb40
        /*0ed0*/ 	.word	0x00000005
        /*0ed4*/ 	.word	0x0002a860
        /*0ed8*/ 	.short	0x010a
        /*0eda*/ 	.byte	0x3f
	.zero		1


	//   ....[60]....
        /*0edc*/ 	.word	0x0001cfb0
        /*0ee0*/ 	.word	0x00000005
        /*0ee4*/ 	.word	0x0002a850
        /*0ee8*/ 	.short	0x0107
        /*0eea*/ 	.byte	0x3f
	.zero		1


	//   ....[61]....
        /*0eec*/ 	.word	0x0001d0e0
        /*0ef0*/ 	.word	0x00000005
        /*0ef4*/ 	.word	0x0002a850
        /*0ef8*/ 	.short	0x0101
        /*0efa*/ 	.byte	0x3f
	.zero		1


	//   ....[62]....
        /*0efc*/ 	.word	0x0001d370
        /*0f00*/ 	.word	0x00000000
        /*0f04*/ 	.word	0x0002a860
        /*0f08*/ 	.short	0x010a
        /*0f0a*/ 	.byte	0x3f
	.zero		1


	//   ....[63]....
        /*0f0c*/ 	.word	0x0001d7e0
        /*0f10*/ 	.word	0x00000000
        /*0f14*/ 	.word	0x0002a850
        /*0f18*/ 	.short	0x0107
        /*0f1a*/ 	.byte	0x3f
	.zero		1


	//   ....[64]....
        /*0f1c*/ 	.word	0x0001d8a0
        /*0f20*/ 	.word	0x00000000
        /*0f24*/ 	.word	0x0002a850
        /*0f28*/ 	.short	0x0101
        /*0f2a*/ 	.byte	0x3f
	.zero		1


	//   ....[65]....
        /*0f2c*/ 	.word	0x0001e390
        /*0f30*/ 	.word	0x00000005
        /*0f34*/ 	.word	0x0002a820
        /*0f38*/ 	.short	0x010a
        /*0f3a*/ 	.byte	0x3f
	.zero		1


	//   ....[66]....
        /*0f3c*/ 	.word	0x0001e520
        /*0f40*/ 	.word	0x00000003
        /*0f44*/ 	.word	0x0002a840
        /*0f48*/ 	.short	0x010a
        /*0f4a*/ 	.byte	0x3f
	.zero		1


	//   ....[67]....
        /*0f4c*/ 	.word	0x0001e5c0
        /*0f50*/ 	.word	0x00000005
        /*0f54*/ 	.word	0x0002a840
        /*0f58*/ 	.short	0x010a
        /*0f5a*/ 	.byte	0x3f
	.zero		1


	//   ....[68]....
        /*0f5c*/ 	.word	0x0001e600
        /*0f60*/ 	.word	0x00000003
        /*0f64*/ 	.word	0x0002a860
        /*0f68*/ 	.short	0x010a
        /*0f6a*/ 	.byte	0x3f
	.zero		1


	//   ....[69]....
        /*0f6c*/ 	.word	0x0001e640
        /*0f70*/ 	.word	0x00000005
        /*0f74*/ 	.word	0x0002a860
        /*0f78*/ 	.short	0x010a
        /*0f7a*/ 	.byte	0x3f
	.zero		1


	//   ....[70]....
        /*0f7c*/ 	.word	0x0001e6a0
        /*0f80*/ 	.word	0x00000058
        /*0f84*/ 	.word	0x0002a890
        /*0f88*/ 	.short	0x010a
        /*0f8a*/ 	.byte	0x3f
	.zero		1


	//   ....[71]....
        /*0f8c*/ 	.word	0x0001e950
        /*0f90*/ 	.word	0x00000058
        /*0f94*/ 	.word	0x0002a890
        /*0f98*/ 	.short	0x010a
        /*0f9a*/ 	.byte	0x3f
	.zero		1


	//   ....[72]....
        /*0f9c*/ 	.word	0x0001ec00
        /*0fa0*/ 	.word	0x00000058
        /*0fa4*/ 	.word	0x0002a890
        /*0fa8*/ 	.short	0x010a
        /*0faa*/ 	.byte	0x3f
	.zero		1


	//   ....[73]....
        /*0fac*/ 	.word	0x0001eeb0
        /*0fb0*/ 	.word	0x00000058
        /*0fb4*/ 	.word	0x0002a8b0
        /*0fb8*/ 	.short	0x010a
        /*0fba*/ 	.byte	0x3f
	.zero		1


	//   ....[74]....
        /*0fbc*/ 	.word	0x0001f0c0
        /*0fc0*/ 	.word	0x00000002
        /*0fc4*/ 	.word	0x0002a800
        /*0fc8*/ 	.short	0x010a
        /*0fca*/ 	.byte	0x3f
	.zero		1


	//   ....[75]....
        /*0fcc*/ 	.word	0x0001f2e0
        /*0fd0*/ 	.word	0x00000002
        /*0fd4*/ 	.word	0x0002a800
        /*0fd8*/ 	.short	0x010a
        /*0fda*/ 	.byte	0x3f
	.zero		1


	//   ....[76]....
        /*0fdc*/ 	.word	0x0001f330
        /*0fe0*/ 	.word	0x00000005
        /*0fe4*/ 	.word	0x0002a830
        /*0fe8*/ 	.short	0x010a
        /*0fea*/ 	.byte	0x3f
	.zero		1


	//   ....[77]....
        /*0fec*/ 	.word	0x0001f380
        /*0ff0*/ 	.word	0x00000015
        /*0ff4*/ 	.word	0x0002a830
        /*0ff8*/ 	.short	0x010a
        /*0ffa*/ 	.byte	0x3f
	.zero		1


	//   ....[78]....
        /*0ffc*/ 	.word	0x0001f3d0
        /*1000*/ 	.word	0x0000000a
        /*1004*/ 	.word	0x0002a850
        /*1008*/ 	.short	0x010a
        /*100a*/ 	.byte	0x3f
	.zero		1


	//   ....[79]....
        /*100c*/ 	.word	0x0001f420
        /*1010*/ 	.word	0x0000000a
        /*1014*/ 	.word	0x0002a850
        /*1018*/ 	.short	0x010a
        /*101a*/ 	.byte	0x3f
	.zero		1


	//   ....[80]....
        /*101c*/ 	.word	0x0001f5c0
        /*1020*/ 	.word	0x00000016
        /*1024*/ 	.word	0x0002a820
        /*1028*/ 	.short	0x010a
        /*102a*/ 	.byte	0x3f
	.zero		1


	//   ....[81]....
        /*102c*/ 	.word	0x0001f610
        /*1030*/ 	.word	0x00000009
        /*1034*/ 	.word	0x0002a8a0
        /*1038*/ 	.short	0x010a
        /*103a*/ 	.byte	0x3f
	.zero		1


	//   ....[82]....
        /*103c*/ 	.word	0x0001f660
        /*1040*/ 	.word	0x00000009
        /*1044*/ 	.word	0x0002a8c0
        /*1048*/ 	.short	0x010a
        /*104a*/ 	.byte	0x3f
	.zero		1


	//   ....[83]....
        /*104c*/ 	.word	0x0001f6b0
        /*1050*/ 	.word	0x00000006
        /*1054*/ 	.word	0x0002a8a0
        /*1058*/ 	.short	0x010a
        /*105a*/ 	.byte	0x3f
	.zero		1


	//   ....[84]....
        /*105c*/ 	.word	0x0001f700
        /*1060*/ 	.word	0x00000006
        /*1064*/ 	.word	0x0002a8c0
        /*1068*/ 	.short	0x010a
        /*106a*/ 	.byte	0x3f
	.zero		1


	//   ....[85]....
        /*106c*/ 	.word	0x0001f820
        /*1070*/ 	.word	0x00000007
        /*1074*/ 	.word	0x0002a840
        /*1078*/ 	.short	0x010a
        /*107a*/ 	.byte	0x3f
	.zero		1


	//   ....[86]....
        /*107c*/ 	.word	0x00020bf0
        /*1080*/ 	.word	0x00000016
        /*1084*/ 	.word	0x0002a820
        /*1088*/ 	.short	0x010a
        /*108a*/ 	.byte	0x3f
	.zero		1


	//   ....[87]....
        /*108c*/ 	.word	0x00020c40
        /*1090*/ 	.word	0x00000005
        /*1094*/ 	.word	0x0002a840
        /*1098*/ 	.short	0x010a
        /*109a*/ 	.byte	0x3f
	.zero		1


	//   ....[88]....
        /*109c*/ 	.word	0x00021400
        /*10a0*/ 	.word	0x00000005
        /*10a4*/ 	.word	0x0002a860
        /*10a8*/ 	.short	0x010a
        /*10aa*/ 	.byte	0x3f
	.zero		1


	//   ....[89]....
        /*10ac*/ 	.word	0x00021c10
        /*10b0*/ 	.word	0x00000000
        /*10b4*/ 	.word	0x0002a860
        /*10b8*/ 	.short	0x010a
        /*10ba*/ 	.byte	0x3f
	.zero		1


	//   ....[90]....
        /*10bc*/ 	.word	0x00022d40
        /*10c0*/ 	.word	0x00000005
        /*10c4*/ 	.word	0x0002a820
        /*10c8*/ 	.short	0x010a
        /*10ca*/ 	.byte	0x3f
	.zero		1


	//   ....[91]....
        /*10cc*/ 	.word	0x00022ee0
        /*10d0*/ 	.word	0x00000003
        /*10d4*/ 	.word	0x0002a840
        /*10d8*/ 	.short	0x010a
        /*10da*/ 	.byte	0x3f
	.zero		1


	//   ....[92]....
        /*10dc*/ 	.word	0x00022f30
        /*10e0*/ 	.word	0x00000005
        /*10e4*/ 	.word	0x0002a840
        /*10e8*/ 	.short	0x010a
        /*10ea*/ 	.byte	0x3f
	.zero		1


	//   ....[93]....
        /*10ec*/ 	.word	0x00022f80
        /*10f0*/ 	.word	0x00000003
        /*10f4*/ 	.word	0x0002a860
        /*10f8*/ 	.short	0x010a
        /*10fa*/ 	.byte	0x3f
	.zero		1


	//----- nvinfo : EIATTR_NUM_MBARRIERS
	.align		4
.L_392:
        /*10fc*/ 	.byte	0x03, 0x38
        /*10fe*/ 	.short	0x0016


	//----- nvinfo : EIATTR_EXIT_INSTR_OFFSETS
	.align		4
        /*1100*/ 	.byte	0x04, 0x1c
        /*1102*/ 	.short	(.L_394 - .L_393)


	//   ....[0]....
.L_393:
        /*1104*/ 	.word	0x0001e690


	//----- nvinfo : EIATTR_MAX_THREADS
	.align		4
.L_394:
        /*1108*/ 	.byte	0x04, 0x05
        /*110a*/ 	.short	(.L_396 - .L_395)
.L_395:
        /*110c*/ 	.word	0x00000180
        /*1110*/ 	.word	0x00000001
        /*1114*/ 	.word	0x00000001


	//----- nvinfo : EIATTR_CRS_STACK_SIZE
	.align		4
.L_396:
        /*1118*/ 	.byte	0x04, 0x1e
        /*111a*/ 	.short	(.L_398 - .L_397)
.L_397:
        /*111c*/ 	.word	0x00000000


	//----- nvinfo : EIATTR_CBANK_PARAM_SIZE
	.align		4
.L_398:
        /*1120*/ 	.byte	0x03, 0x19
        /*1122*/ 	.short	0x0af0


	//----- nvinfo : EIATTR_PARAM_CBANK
	.align		4
        /*1124*/ 	.byte	0x04, 0x0a
        /*1126*/ 	.short	(.L_400 - .L_399)
	.align		4
.L_399:
        /*1128*/ 	.word	index@(.nv.constant0._ZN7cutlass13device_kernelIN5flash11enable_sm90INS1_16FlashAttnFwdSm90INS1_25CollectiveMainloopFwdSm90ILi2EN4cute5tupleIJNS5_1CILi1EEES8_S8_EEENS6_IJNS7_ILi128EEENS7_ILi96EEENS7_ILi192EEEEEELi128ENS_10bfloat16_tEfNS_4arch4Sm90ELb0ELb0ELb0ELb1ELb1ELb1ELb0ELb1ELb1ELb1ELb0ELb0EEENS1_21CollectiveEpilogueFwdINS6_IJSA_SA_SB_EEES9_SE_SG_Li256ELb1ELb1ELb0ELb0EEENS1_36VarlenDynamicPersistentTileSchedulerILi128ELi96ELi256ELi128ELb0ELb1ELb1ELb0ELb1ELb1EEEEEEEEEvNT_6ParamsE)
        /*112c*/ 	.short	0x0210
        /*112e*/ 	.short	0x0af0


	//----- nvinfo : EIATTR_SW_WAR
	.align		4
.L_400:
        /*1130*/ 	.byte	0x04, 0x36
        /*1132*/ 	.short	(.L_402 - .L_401)
.L_401:
        /*1134*/ 	.word	0x00000008
.L_402:


//--------------------- .nv.info._ZN7cutlass13device_kernelIN5flash11enable_sm90INS1_16FlashAttnFwdSm90INS1_25CollectiveMainloopFwdSm90ILi2EN4cute5tupleIJNS5_1CILi1EEES8_S8_EEENS6_IJNS7_ILi128EEENS7_ILi96EEENS7_ILi192EEEEEELi128ENS_10bfloat16_tEfNS_4arch4Sm90ELb0ELb1ELb0ELb0ELb1ELb0ELb0ELb1ELb1ELb1ELb0ELb0EEENS1_21CollectiveEpilogueFwdINS6_IJSA_SA_SB_EEES9_SE_SG_Li256ELb0ELb1ELb0ELb0EEENS1_30DynamicPersistentTileSchedulerILi256ELi128ELb0ELb1ELb1EEEEEEEEEvNT_6ParamsE --------------------------
	.section	.nv.info._ZN7cutlass13device_kernelIN5flash11enable_sm90INS1_16FlashAttnFwdSm90INS1_25CollectiveMainloopFwdSm90ILi2EN4cute5tupleIJNS5_1CILi1EEES8_S8_EEENS6_IJNS7_ILi128EEENS7_ILi96EEENS7_ILi192EEEEEELi128ENS_10bfloat16_tEfNS_4arch4Sm90ELb0ELb1ELb0ELb0ELb1ELb0ELb0ELb1ELb1ELb1ELb0ELb0EEENS1_21CollectiveEpilogueFwdINS6_IJSA_SA_SB_EEES9_SE_SG_Li256ELb0ELb1ELb0ELb0EEENS1_30DynamicPersistentTileSchedulerILi256ELi128ELb0ELb1ELb1EEEEEEEEEvNT_6ParamsE,"",@"SHT_CUDA_INFO"
	.sectionflags	@""
	.align	4


	//----- nvinfo : EIATTR_CUDA_API_VERSION
	.align		4
        /*0000*/ 	.byte	0x04, 0x37
        /*0002*/ 	.short	(.L_404 - .L_403)
.L_403:
        /*0004*/ 	.word	0x00000082


	//----- nvinfo : EIATTR_KPARAM_INFO
	.align		4
.L_404:
        /*0008*/ 	.byte	0x04, 0x17
        /*000a*/ 	.short	(.L_406 - .L_405)
.L_405:
        /*000c*/ 	.word	0x00000000
        /*0010*/ 	.short	0x0000
        /*0012*/ 	.short	0x0070
        /*0014*/ 	.byte	0x00, 0xf0, 0x01, 0x2a


	//----- nvinfo : EIATTR_SPARSE_MMA_MASK
	.align		4
.L_406:
        /*0018*/ 	.byte	0x03, 0x50
        /*001a*/ 	.short	0x0000


	//----- nvinfo : EIATTR_MAXREG_COUNT
	.align		4
        /*001c*/ 	.byte	0x03, 0x1b
        /*001e*/ 	.short	0x00a8


	//----- nvinfo : EIATTR_NUM_BARRIERS
	.align		4
        /*0020*/ 	.byte	0x02, 0x4c
        /*0022*/ 	.byte	0x09
	.zero		1


	//----- nvinfo : EIATTR_EXTERNS
	.align		4
        /*0024*/ 	.byte	0x04, 0x0f
        /*0026*/ 	.short	(.L_408 - .L_407)


	//   ....[0]....
	.align		4
.L_407:
        /*0028*/ 	.word	index@(__assertfail)


	//----- nvinfo : EIATTR_ANNOTATIONS
	.align		4
.L_408:
        /*002c*/ 	.byte	0x04, 0x55
        /*002e*/ 	.short	(.L_410 - .L_409)


	//   ....[0]....
.L_409:
        /*0030*/ 	.word	0x00000001
        /*0034*/ 	.byte	0xa0, 0x08, 0x00, 0x00, 0x01, 0x00, 0x00, 0x00, 0x60, 0x09, 0x00, 0x00, 0x01, 0x00, 0x00, 0x00
        /*0044*/ 	.byte	0x00, 0xe9, 0x00, 0x00, 0x01, 0x00, 0x00, 0x00, 0xa0, 0xe9, 0x00, 0x00, 0x01, 0x00, 0x00, 0x00
        /*0054*/ 	.byte	0x30, 0xea, 0x00, 0x00, 0x01, 0x00, 0x00, 0x00, 0x00, 0x11, 0x01, 0x00, 0x01, 0x00, 0x00, 0x00
        /*0064*/ 	.byte	0x20, 0x11, 0x01, 0x00, 0x01, 0x00, 0x00, 0x00, 0x70, 0x29, 0x01, 0x00, 0x01, 0x00, 0x00, 0x00
        /*0074*/ 	.byte	0x10, 0x2b, 0x01, 0x00


	//----- nvinfo : EIATTR_MERCURY_ISA_VERSION
	.align		4
.L_410:
        /*0078*/ 	.byte	0x03, 0x5f
        /*007a*/ 	.short	0x0101


	//----- nvinfo : EIATTR_INT_WARP_WIDE_INSTR_OFFSETS
	.align		4
        /*007c*/ 	.byte	0x04, 0x31
        /*007e*/ 	.short	(.L_412 - .L_411)


	//   ....[0]....
.L_411:
        /*0080*/ 	.word	0x000000c0


	//   ....[1]....
        /*0084*/ 	.word	0x000000d0


	//   ....[2]....
        /*0088*/ 	.word	0x00000170


	//   ....[3]....
        /*008c*/ 	.word	0x0000f620


	//   ....[4]....
        /*0090*/ 	.word	0x0000f6b0


	//   ....[5]....
        /*0094*/ 	.word	0x00012190


	//   ....[6]....
        /*0098*/ 	.word	0x00012220


	//----- nvinfo : EIATTR_COOP_GROUP_MASK_REGIDS
	.align		4
.L_412:
        /*009c*/ 	.byte	0x04, 0x29
        /*009e*/ 	.short	(.L_414 - .L_413)


	//   ....[0]....
.L_413:
        /*00a0*/ 	.word	0xffffffff


	//   ....[1]....
        /*00a4*/ 	.word	0xffffffff


	//   ....[2]....
        /*00a8*/ 	.word	0xffffffff


	//   ....[3]....
        /*00ac*/ 	.word	0xffffffff


	//   ....[4]....
        /*00b0*/ 	.word	0xffffffff


	//   ....[5]....
        /*00b4*/ 	.word	0xffffffff


	//   ....[6]....
        /*00b8*/ 	.word	0xffffffff


	//   ....[7]....
        /*00bc*/ 	.word	0xffffffff


	//   ....[8]....
        /*00c0*/ 	.word	0xffffffff


	//   ....[9]....
        /*00c4*/ 	.word	0xffffffff


	//   ....[10]....
        /*00c8*/ 	.word	0xffffffff


	//   ....[11]....
        /*00cc*/ 	.word	0xffffffff


	//   ....[12]....
        /*00d0*/ 	.word	0xffffffff


	//   ....[13]....
        /*00d4*/ 	.word	0xffffffff


	//   ....[14]....
        /*00d8*/ 	.word	0xffffffff


	//   ....[15]....
        /*00dc*/ 	.word	0xffffffff


	//   ....[16]....
        /*00e0*/ 	.word	0xffffffff


	//   ....[17]....
        /*00e4*/ 	.word	0xffffffff


	//   ....[18]....
        /*00e8*/ 	.word	0xffffffff


	//   ....[19]....
        /*00ec*/ 	.word	0xffffffff


	//   ....[20]....
        /*00f0*/ 	.word	0xffffffff


	//   ....[21]....
        /*00f4*/ 	.word	0xffffffff


	//   ....[22]....
        /*00f8*/ 	.word	0xffffffff


	//   ....[23]....
        /*00fc*/ 	.word	0xffffffff


	//   ....[24]....
        /*0100*/ 	.word	0xffffffff


	//   ....[25]....
        /*0104*/ 	.word	0xffffffff


	//   ....[26]....
        /*0108*/ 	.word	0xffffffff


	//   ....[27]....
        /*010c*/ 	.word	0xffffffff


	//   ....[28]....
        /*0110*/ 	.word	0xffffffff


	//   ....[29]....
        /*0114*/ 	.word	0xffffffff


	//   ....[30]....
        /*0118*/ 	.word	0xffffffff


	//   ....[31]....
        /*011c*/ 	.word	0xffffffff


	//   ....[32]....
        /*0120*/ 	.word	0xffffffff


	//   ....[33]....
        /*0124*/ 	.word	0xffffffff


	//   ....[34]....
        /*0128*/ 	.word	0xffffffff


	//   ....[35]....
        /*012c*/ 	.word	0xffffffff


	//   ....[36]....
        /*0130*/ 	.word	0xffffffff


	//   ....[37]....
        /*0134*/ 	.word	0xffffffff


	//   ....[38]....
        /*0138*/ 	.word	0xffffffff


	//   ....[39]....
        /*013c*/ 	.word	0xffffffff


	//   ....[40]....
        /*0140*/ 	.word	0xffffffff


	//   ....[41]....
        /*0144*/ 	.word	0xffffffff


	//   ....[42]....
        /*0148*/ 	.word	0xffffffff


	//   ....[43]....
        /*014c*/ 	.word	0xffffffff


	//   ....[44]....
        /*0150*/ 	.word	0xffffffff


	//   ....[45]....
        /*0154*/ 	.word	0xffffffff


	//   ....[46]....
        /*0158*/ 	.word	0xffffffff


	//   ....[47]....
        /*015c*/ 	.word	0xffffffff


	//   ....[48]....
        /*0160*/ 	.word	0xffffffff


	//   ....[49]....
        /*0164*/ 	.word	0xffffffff


	//   ....[50]....
        /*0168*/ 	.word	0xffffffff


	//   ....[51]....
        /*016c*/ 	.word	0xffffffff


	//   ....[52]....
        /*0170*/ 	.word	0xffffffff


	//   ....[53]....
        /*0174*/ 	.word	0xffffffff


	//   ....[54]....
        /*0178*/ 	.word	0xffffffff


	//   ....[55]....
        /*017c*/ 	.word	0xffffffff


	//   ....[56]....
        /*0180*/ 	.word	0xffffffff


	//   ....[57]....
        /*0184*/ 	.word	0xffffffff


	//   ....[58]....
        /*0188*/ 	.word	0xffffffff


	//   ....[59]....
        /*018c*/ 	.word	0xffffffff


	//   ....[60]....
        /*0190*/ 	.word	0xffffffff


	//   ....[61]....
        /*0194*/ 	.word	0xffffffff


	//   ....[62]....
        /*0198*/ 	.word	0xffffffff


	//   ....[63]....
        /*019c*/ 	.word	0xffffffff


	//   ....[64]....
        /*01a0*/ 	.word	0xffffffff


	//   ....[65]....
        /*01a4*/ 	.word	0xffffffff


	//   ....[66]....
        /*01a8*/ 	.word	0xffffffff


	//   ....[67]....
        /*01ac*/ 	.word	0xffffffff


	//   ....[68]....
        /*01b0*/ 	.word	0xffffffff


	//   ....[69]....
        /*01b4*/ 	.word	0xffffffff


	//   ....[70]....
        /*01b8*/ 	.word	0xffffffff


	//   ....[71]....
        /*01bc*/ 	.word	0xffffffff


	//   ....[72]....
        /*01c0*/ 	.word	0xffffffff


	//   ....[73]....
        /*01c4*/ 	.word	0xffffffff


	//   ....[74]....
        /*01c8*/ 	.word	0xffffffff


	//   ....[75]....
        /*01cc*/ 	.word	0xffffffff


	//   ....[76]....
        /*01d0*/ 	.word	0xffffffff


	//   ....[77]....
        /*01d4*/ 	.word	0xffffffff


	//   ....[78]....
        /*01d8*/ 	.word	0xffffffff


	//   ....[79]....
        /*01dc*/ 	.word	0xffffffff


	//   ....[80]....
        /*01e0*/ 	.word	0xffffffff


	//   ....[81]....
        /*01e4*/ 	.word	0xffffffff


	//   ....[82]....
        /*01e8*/ 	.word	0xffffffff


	//   ....[83]....
        /*01ec*/ 	.word	0xffffffff


	//   ....[84]....
        /*01f0*/ 	.word	0xffffffff


	//   ....[85]....
        /*01f4*/ 	.word	0xffffffff


	//   ....[86]....
        /*01f8*/ 	.word	0xffffffff


	//   ....[87]....
        /*01fc*/ 	.word	0xffffffff


	//   ....[88]....
        /*0200*/ 	.word	0xffffffff


	//   ....[89]....
        /*0204*/ 	.word	0xffffffff


	//   ....[90]....
        /*0208*/ 	.word	0xffffffff


	//   ....[91]....
        /*020c*/ 	.word	0xffffffff


	//   ....[92]....
        /*0210*/ 	.word	0xffffffff


	//   ....[93]....
        /*0214*/ 	.word	0xffffffff


	//   ....[94]....
        /*0218*/ 	.word	0xffffffff


	//   ....[95]....
        /*021c*/ 	.word	0xffffffff


	//   ....[96]....
        /*0220*/ 	.word	0xffffffff


	//   ....[97]....
        /*0224*/ 	.word	0xffffffff


	//   ....[98]....
        /*0228*/ 	.word	0xffffffff


	//   ....[99]....
        /*022c*/ 	.word	0xffffffff


	//   ....[100]....
        /*0230*/ 	.word	0xffffffff


	//   ....[101]....
        /*0234*/ 	.word	0xffffffff


	//   ....[102]....
        /*0238*/ 	.word	0xffffffff


	//   ....[103]....
        /*023c*/ 	.word	0xffffffff


	//   ....[104]....
        /*0240*/ 	.word	0xffffffff


	//   ....[105]....
        /*0244*/ 	.word	0xffffffff


	//   ....[106]....
        /*0248*/ 	.word	0xffffffff


	//   ....[107]....
        /*024c*/ 	.word	0xffffffff


	//   ....[108]....
        /*0250*/ 	.word	0xffffffff


	//   ....[109]....
        /*0254*/ 	.word	0xffffffff


	//   ....[110]....
        /*0258*/ 	.word	0xffffffff


	//   ....[111]....
        /*025c*/ 	.word	0xffffffff


	//   ....[112]....
        /*0260*/ 	.word	0xffffffff


	//   ....[113]....
        /*0264*/ 	.word	0xffffffff


	//   ....[114]....
        /*0268*/ 	.word	0xffffffff


	//   ....[115]....
        /*026c*/ 	.word	0xffffffff


	//   ....[116]....
        /*0270*/ 	.word	0xffffffff


	//   ....[117]....
        /*0274*/ 	.word	0xffffffff


	//   ....[118]....
        /*0278*/ 	.word	0xffffffff


	//   ....[119]....
        /*027c*/ 	.word	0xffffffff


	//   ....[120]....
        /*0280*/ 	.word	0x0500000f


	//   ....[121]....
        /*0284*/ 	.word	0x0500000f


	//   ....[122]....
        /*0288*/ 	.word	0x0500000f


	//   ....[123]....
        /*028c*/ 	.word	0x0500000f


	//   ....[124]....
        /*0290*/ 	.word	0x0500000f


	//   ....[125]....
        /*0294*/ 	.word	0x0500000f


	//   ....[126]....
        /*0298*/ 	.word	0x0500000f


	//   ....[127]....
        /*029c*/ 	.word	0x0500000f


	//   ....[128]....
        /*02a0*/ 	.word	0x0500000f


	//   ....[129]....
        /*02a4*/ 	.word	0x0500000f


	//   ....[130]....
        /*02a8*/ 	.word	0x0500000f


	//   ....[131]....
        /*02ac*/ 	.word	0x0500000f


	//   ....[132]....
        /*02b0*/ 	.word	0x0500000f


	//   ....[133]....
        /*02b4*/ 	.word	0x0500000f


	//   ....[134]....
        /*02b8*/ 	.word	0x0500000f


	//   ....[135]....
        /*02bc*/ 	.word	0x0500000f


	//   ....[136]....
        /*02c0*/ 	.word	0x0500000f


	//   ....[137]....
        /*02c4*/ 	.word	0x0500000f


	//   ....[138]....
        /*02c8*/ 	.word	0x0500000f


	//   ....[139]....
        /*02cc*/ 	.word	0x0500000f


	//   ....[140]....
        /*02d0*/ 	.word	0x0500000f


	//   ....[141]....
        /*02d4*/ 	.word	0x0500000f


	//   ....[142]....
        /*02d8*/ 	.word	0x0500000f


	//   ....[143]....
        /*02dc*/ 	.word	0x0500000f


	//   ....[144]....
        /*02e0*/ 	.word	0x0500000f


	//   ....[145]....
        /*02e4*/ 	.word	0x0500000f


	//   ....[146]....
        /*02e8*/ 	.word	0x0500000f


	//   ....[147]....
        /*02ec*/ 	.word	0x0500000f


	//   ....[148]....
        /*02f0*/ 	.word	0x0500000f


	//   ....[149]....
        /*02f4*/ 	.word	0x0500000f


	//   ....[150]....
        /*02f8*/ 	.word	0x0500000f


	//   ....[151]....
        /*02fc*/ 	.word	0x0500000f


	//   ....[152]....
        /*0300*/ 	.word	0x0500000f


	//   ....[153]....
        /*0304*/ 	.word	0x0500000f


	//   ....[154]....
        /*0308*/ 	.word	0x0500000f


	//   ....[155]....
        /*030c*/ 	.word	0x0500000f


	//   ....[156]....
        /*0310*/ 	.word	0x0500000f


	//   ....[157]....
        /*0314*/ 	.word	0x0500000f


	//   ....[158]....
        /*0318*/ 	.word	0x0500000f


	//   ....[159]....
        /*031c*/ 	.word	0x0500000f


	//   ....[160]....
        /*0320*/ 	.word	0x0500000f


	//   ....[161]....
        /*0324*/ 	.word	0x0500000f


	//   ....[162]....
        /*0328*/ 	.word	0x0500000f


	//   ....[163]....
        /*032c*/ 	.word	0x0500000f


	//   ....[164]....
        /*0330*/ 	.word	0x0500000f


	//   ....[165]....
        /*0334*/ 	.word	0x0500000f


	//   ....[166]....
        /*0338*/ 	.word	0x0500000f


	//   ....[167]....
        /*033c*/ 	.word	0x0500000f


	//   ....[168]....
        /*0340*/ 	.word	0x0500000f


	//   ....[169]....
        /*0344*/ 	.word	0x0500000f


	//   ....[170]....
        /*0348*/ 	.word	0x0500000f


	//   ....[171]....
        /*034c*/ 	.word	0x0500000f


	//   ....[172]....
        /*0350*/ 	.word	0x0500000f


	//   ....[173]....
        /*0354*/ 	.word	0x0500000f


	//   ....[174]....
        /*0358*/ 	.word	0x0500000f


	//   ....[175]....
        /*035c*/ 	.word	0x0500000f


	//   ....[176]....
        /*0360*/ 	.word	0x0500000f


	//   ....[177]....
        /*0364*/ 	.word	0x0500000f


	//   ....[178]....
        /*0368*/ 	.word	0x0500000f


	//   ....[179]....
        /*036c*/ 	.word	0x0500000f


	//   ....[180]....
        /*0370*/ 	.word	0x0500000f


	//   ....[181]....
        /*0374*/ 	.word	0x0500000f


	//   ....[182]....
        /*0378*/ 	.word	0x0500000f


	//   ....[183]....
        /*037c*/ 	.word	0x0500000f


	//   ....[184]....
        /*0380*/ 	.word	0x0500000f


	//   ....[185]....
        /*0384*/ 	.word	0x0500000f


	//   ....[186]....
        /*0388*/ 	.word	0x0500000f


	//----- nvinfo : EIATTR_COOP_GROUP_INSTR_OFFSETS
	.align		4
.L_414:
        /*038c*/ 	.byte	0x04, 0x28
        /*038e*/ 	.short	(.L_416 - .L_415)


	//   ....[0]....
.L_415:
        /*0390*/ 	.word	0x00000070


	//   ....[1]....
        /*0394*/ 	.word	0x000000b0


	//   ....[2]....
        /*0398*/ 	.word	0x000002d0


	//   ....[3]....
        /*039c*/ 	.word	0x00000430


	//   ....[4]....
        /*03a0*/ 	.word	0x00000550


	//   ....[5]....
        /*03a4*/ 	.word	0x000006b0


	//   ....[6]....
        /*03a8*/ 	.word	0x00001720


	//   ....[7]....
        /*03ac*/ 	.word	0x000021a0


	//   ....[8]....
        /*03b0*/ 	.word	0x00002ae0


	//   ....[9]....
        /*03b4*/ 	.word	0x00003140


	//   ....[10]....
        /*03b8*/ 	.word	0x00003250


	//   ....[11]....
        /*03bc*/ 	.word	0x000037a0


	//   ....[12]....
        /*03c0*/ 	.word	0x00003860


	//   ....[13]....
        /*03c4*/ 	.word	0x000052e0


	//   ....[14]....
        /*03c8*/ 	.word	0x000054d0


	//   ....[15]....
        /*03cc*/ 	.word	0x00006220


	//   ....[16]....
        /*03d0*/ 	.word	0x00006470


	//   ....[17]....
        /*03d4*/ 	.word	0x000068b0


	//   ....[18]....
        /*03d8*/ 	.word	0x00006910


	//   ....[19]....
        /*03dc*/ 	.word	0x00008510


	//   ....[20]....
        /*03e0*/ 	.word	0x00008520


	//   ....[21]....
        /*03e4*/ 	.word	0x00008550


	//   ....[22]....
        /*03e8*/ 	.word	0x00008560


	//   ....[23]....
        /*03ec*/ 	.word	0x00009f30


	//   ....[24]....
        /*03f0*/ 	.word	0x0000a120


	//   ....[25]....
        /*03f4*/ 	.word	0x0000ae70


	//   ....[26]....
        /*03f8*/ 	.word	0x0000af90


	//   ....[27]....
        /*03fc*/ 	.word	0x0000b530


	//   ....[28]....
        /*0400*/ 	.word	0x0000b5a0


	//   ....[29]....
        /*0404*/ 	.word	0x0000c430


	//   ....[30]....
        /*0408*/ 	.word	0x0000c460


	//   ....[31]....
        /*040c*/ 	.word	0x0000c520


	//   ....[32]....
        /*0410*/ 	.word	0x0000c530


	//   ....[33]....
        /*0414*/ 	.word	0x0000d630


	//   ....[34]....
        /*0418*/ 	.word	0x0000d670


	//   ....[35]....
        /*041c*/ 	.word	0x0000d6a0


	//   ....[36]....
        /*0420*/ 	.word	0x0000d700


	//   ....[37]....
        /*0424*/ 	.word	0x0000dba0


	//   ....[38]....
        /*0428*/ 	.word	0x0000dbe0


	//   ....[39]....
        /*042c*/ 	.word	0x0000dca0


	//   ....[40]....
        /*0430*/ 	.word	0x0000dcc0


	//   ....[41]....
        /*0434*/ 	.word	0x0000dd80


	//   ....[42]....
        /*0438*/ 	.word	0x0000dda0


	//   ....[43]....
        /*043c*/ 	.word	0x0000de70


	//   ....[44]....
        /*0440*/ 	.word	0x0000de90


	//   ....[45]....
        /*0444*/ 	.word	0x0000e4e0


	//   ....[46]....
        /*0448*/ 	.word	0x0000e500


	//   ....[47]....
        /*044c*/ 	.word	0x0000e5c0


	//   ....[48]....
        /*0450*/ 	.word	0x0000e5e0


	//   ....[49]....
        /*0454*/ 	.word	0x0000e6a0


	//   ....[50]....
        /*0458*/ 	.word	0x0000e6c0


	//   ....[51]....
        /*045c*/ 	.word	0x0000e790


	//   ....[52]....
        /*0460*/ 	.word	0x0000e7b0


	//   ....[53]....
        /*0464*/ 	.word	0x0000e930


	//   ....[54]....
        /*0468*/ 	.word	0x00010190


	//   ....[55]....
        /*046c*/ 	.word	0x000101b0


	//   ....[56]....
        /*0470*/ 	.word	0x000101c0


	//   ....[57]....
        /*0474*/ 	.word	0x00010200


	//   ....[58]....
        /*0478*/ 	.word	0x00010290


	//   ....[59]....
        /*047c*/ 	.word	0x000102b0


	//   ....[60]....
        /*0480*/ 	.word	0x00010340


	//   ....[61]....
        /*0484*/ 	.word	0x00010360


	//   ....[62]....
        /*0488*/ 	.word	0x000103f0


	//   ....[63]....
        /*048c*/ 	.word	0x00010410


	//   ....[64]....
        /*0490*/ 	.word	0x000104a0


	//   ....[65]....
        /*0494*/ 	.word	0x000104c0


	//   ....[66]....
        /*0498*/ 	.word	0x00010b00


	//   ....[67]....
        /*049c*/ 	.word	0x00010b20


	//   ....[68]....
        /*04a0*/ 	.word	0x00010b50


	//   ....[69]....
        /*04a4*/ 	.word	0x00010b90


	//   ....[70]....
        /*04a8*/ 	.word	0x00010c10


	//   ....[71]....
        /*04ac*/ 	.word	0x00010c40


	//   ....[72]....
        /*04b0*/ 	.word	0x00010cc0


	//   ....[73]....
        /*04b4*/ 	.word	0x00010cf0


	//   ....[74]....
        /*04b8*/ 	.word	0x00010d70


	//   ....[75]....
        /*04bc*/ 	.word	0x00010da0


	//   ....[76]....
        /*04c0*/ 	.word	0x00010e20


	//   ....[77]....
        /*04c4*/ 	.word	0x00010e50


	//   ....[78]....
        /*04c8*/ 	.word	0x00010ed0


	//   ....[79]....
        /*04cc*/ 	.word	0x00010f00


	//   ....[80]....
        /*04d0*/ 	.word	0x00010f80


	//   ....[81]....
        /*04d4*/ 	.word	0x00010fa0


	//   ....[82]....
        /*04d8*/ 	.word	0x000116c0


	//   ....[83]....
        /*04dc*/ 	.word	0x000116f0


	//   ....[84]....
        /*04e0*/ 	.word	0x00011700


	//   ....[85]....
        /*04e4*/ 	.word	0x00011720


	//   ....[86]....
        /*04e8*/ 	.word	0x00011770


	//   ....[87]....
        /*04ec*/ 	.word	0x00011790


	//   ....[88]....
        /*04f0*/ 	.word	0x000117f0


	//   ....[89]....
        /*04f4*/ 	.word	0x00011810


	//   ....[90]....
        /*04f8*/ 	.word	0x00011860


	//   ....[91]....
        /*04fc*/ 	.word	0x00011880


	//   ....[92]....
        /*0500*/ 	.word	0x000118d0


	//   ....[93]....
        /*0504*/ 	.word	0x000118f0


	//   ....[94]....
        /*0508*/ 	.word	0x00011b80


	//   ....[95]....
        /*050c*/ 	.word	0x00011ba0


	//   ....[96]....
        /*0510*/ 	.word	0x00011bc0


	//   ....[97]....
        /*0514*/ 	.word	0x00011c20


	//   ....[98]....
        /*0518*/ 	.word	0x00011c40


	//   ....[99]....
        /*051c*/ 	.word	0x00011ca0


	//   ....[100]....
        /*0520*/ 	.word	0x00011cc0


	//   ....[101]....
        /*0524*/ 	.word	0x00011d20


	//   ....[102]....
        /*0528*/ 	.word	0x00011d40


	//   ....[103]....
        /*052c*/ 	.word	0x00011da0


	//   ....[104]....
        /*0530*/ 	.word	0x00011dc0


	//   ....[105]....
        /*0534*/ 	.word	0x00011dd0


	//   ....[106]....
        /*0538*/ 	.word	0x00012360


	//   ....[107]....
        /*053c*/ 	.word	0x00012380


	//   ....[108]....
        /*0540*/ 	.word	0x000123a0


	//   ....[109]....
        /*0544*/ 	.word	0x000123e0


	//   ....[110]....
        /*0548*/ 	.word	0x00012430


	//   ....[111]....
        /*054c*/ 	.word	0x00012460


	//   ....[112]....
        /*0550*/ 	.word	0x000124b0


	//   ....[113]....
        /*0554*/ 	.word	0x000124e0


	//   ....[114]....
        /*0558*/ 	.word	0x00012530


	//   ....[115]....
        /*055c*/ 	.word	0x00012560


	//   ....[116]....
        /*0560*/ 	.word	0x000125b0


	//   ....[117]....
        /*0564*/ 	.word	0x000125e0


	//   ....[118]....
        /*0568*/ 	.word	0x000128b0


	//   ....[119]....
        /*056c*/ 	.word	0x00012a90


	//   ....[120]....
        /*0570*/ 	.word	0x00013100


	//   ....[121]....
        /*0574*/ 	.word	0x000131e0


	//   ....[122]....
        /*0578*/ 	.word	0x00013280


	//   ....[123]....
        /*057c*/ 	.word	0x00013300


	//   ....[124]....
        /*0580*/ 	.word	0x000133c0


	//   ....[125]....
        /*0584*/ 	.word	0x00013440


	//   ....[126]....
        /*0588*/ 	.word	0x00013520


	//   ....[127]....
        /*058c*/ 	.word	0x000135a0


	//   ....[128]....
        /*0590*/ 	.word	0x00013680


	//   ....[129]....
        /*0594*/ 	.word	0x00013700


	//   ....[130]....
        /*0598*/ 	.word	0x000137e0


	//   ....[131]....
        /*059c*/ 	.word	0x00013860


	//   ....[132]....
        /*05a0*/ 	.word	0x00013930


	//   ....[133]....
        /*05a4*/ 	.word	0x000139c0


	//   ....[134]....
        /*05a8*/ 	.word	0x00013a30


	//   ....[135]....
        /*05ac*/ 	.word	0x00013ab0


	//   ....[136]....
        /*05b0*/ 	.word	0x00013b70


	//   ....[137]....
        /*05b4*/ 	.word	0x00013be0


	//   ....[138]....
        /*05b8*/ 	.word	0x00013cd0


	//   ....[139]....
        /*05bc*/ 	.word	0x00013d40


	//   ....[140]....
        /*05c0*/ 	.word	0x00013e30


	//   ....[141]....
        /*05c4*/ 	.word	0x00013ea0


	//   ....[142]....
        /*05c8*/ 	.word	0x00013f90


	//   ....[143]....
        /*05cc*/ 	.word	0x00014000


	//   ....[144]....
        /*05d0*/ 	.word	0x000140f0


	//   ....[145]....
        /*05d4*/ 	.word	0x00014160


	//   ....[146]....
        /*05d8*/ 	.word	0x00014250


	//   ....[147]....
        /*05dc*/ 	.word	0x000142c0


	//   ....[148]....
        /*05e0*/ 	.word	0x00014390


	//   ....[149]....
        /*05e4*/ 	.word	0x000144c0


	//   ....[150]....
        /*05e8*/ 	.word	0x00014560


	//   ....[151]....
        /*05ec*/ 	.word	0x000145d0


	//   ....[152]....
        /*05f0*/ 	.word	0x00014690


	//   ....[153]....
        /*05f4*/ 	.word	0x000146f0


	//   ....[154]....
        /*05f8*/ 	.word	0x000147b0


	//   ....[155]....
        /*05fc*/ 	.word	0x00014810


	//   ....[156]....
        /*0600*/ 	.word	0x000148d0


	//   ....[157]....
        /*0604*/ 	.word	0x00014930


	//   ....[158]....
        /*0608*/ 	.word	0x000149f0


	//   ....[159]....
        /*060c*/ 	.word	0x00014a50


	//   ....[160]....
        /*0610*/ 	.word	0x00014b10


	//   ....[161]....
        /*0614*/ 	.word	0x00014bf0


	//   ....[162]....
        /*0618*/ 	.word	0x00014c90


	//   ....[163]....
        /*061c*/ 	.word	0x00014cf0


	//   ....[164]....
        /*0620*/ 	.word	0x00014dc0


	//   ....[165]....
        /*0624*/ 	.word	0x00014e20


	//   ....[166]....
        /*0628*/ 	.word	0x00014ef0


	//   ....[167]....
        /*062c*/ 	.word	0x00014f50


	//   ....[168]....
        /*0630*/ 	.word	0x00015020


	//   ....[169]....
        /*0634*/ 	.word	0x00015080


	//   ....[170]....
        /*0638*/ 	.word	0x00015150


	//   ....[171]....
        /*063c*/ 	.word	0x000151b0


	//   ....[172]....
        /*0640*/ 	.word	0x00015270


	//   ....[173]....
        /*0644*/ 	.word	0x00015390


	//   ....[174]....
        /*0648*/ 	.word	0x00015430


	//   ....[175]....
        /*064c*/ 	.word	0x00015490


	//   ....[176]....
        /*0650*/ 	.word	0x00015560


	//   ....[177]....
        /*0654*/ 	.word	0x00015600


	//   ....[178]....
        /*0658*/ 	.word	0x000156c0


	//   ....[179]....
        /*065c*/ 	.word	0x00015760


	//   ....[180]....
        /*0660*/ 	.word	0x00015820


	//   ....[181]....
        /*0664*/ 	.word	0x000158c0


	//   ....[182]....
        /*0668*/ 	.word	0x00015980


	//   ....[183]....
        /*066c*/ 	.word	0x00015a20


	//   ....[184]....
        /*0670*/ 	.word	0x00015ae0


	//   ....[185]....
        /*0674*/ 	.word	0x00015bb0


	//   ....[186]....
        /*0678*/ 	.word	0x00015cd0


	//----- nvinfo : EIATTR_REG_RECONFIG
	.align		4
.L_416:
        /*067c*/ 	.byte	0x01, 0x54
	.zero		2


	//----- nvinfo : EIATTR_SYSCALL_OFFSETS
	.align		4
        /*0680*/ 	.byte	0x04, 0x46
        /*0682*/ 	.short	(.L_418 - .L_417)


	//   ....[0]....
.L_417:
        /*0684*/ 	.word	0x00001900


	//   ....[1]....
        /*0688*/ 	.word	0x0000f810


	//   ....[2]....
        /*068c*/ 	.word	0x0000f960


	//   ....[3]....
        /*0690*/ 	.word	0x0000fa50


	//   ....[4]....
        /*0694*/ 	.word	0x000107c0


	//----- nvinfo : EIATTR_MBARRIER_INSTR_OFFSETS
	.align		4
.L_418:
        /*0698*/ 	.byte	0x04, 0x39
        /*069a*/ 	.short	(.L_420 - .L_419)


	//   ....[0]....
.L_419:
        /*069c*/ 	.word	0x00000180
        /*06a0*/ 	.word	0x000000ff
        /*06a4*/ 	.word	0x0002a800
        /*06a8*/ 	.short	0x0100
        /*06aa*/ 	.byte	0x08
	.zero		1


	//   ....[1]....
        /*06ac*/ 	.word	0x00000190
        /*06b0*/ 	.word	0x000000ff
        /*06b4*/ 	.word	0x0002a820
        /*06b8*/ 	.short	0x0100
        /*06ba*/ 	.byte	0x08
	.zero		1


	//   ....[2]....
        /*06bc*/ 	.word	0x00000280
        /*06c0*/ 	.word	0x000000ff
        /*06c4*/ 	.word	0x0002a830
        /*06c8*/ 	.short	0x0100
        /*06ca*/ 	.byte	0x08
	.zero		1


	//   ....[3]....
        /*06cc*/ 	.word	0x00000290
        /*06d0*/ 	.word	0x000000ff
        /*06d4*/ 	.word	0x0002a840
        /*06d8*/ 	.short	0x0100
        /*06da*/ 	.byte	0x08
	.zero		1


	//   ....[4]....
        /*06dc*/ 	.word	0x000002a0
        /*06e0*/ 	.word	0x000000ff
        /*06e4*/ 	.word	0x0002a838
        /*06e8*/ 	.short	0x0100
        /*06ea*/ 	.byte	0x08
	.zero		1


	//   ....[5]....
        /*06ec*/ 	.word	0x000002b0
        /*06f0*/ 	.word	0x000000ff
        /*06f4*/ 	.word	0x0002a848
        /*06f8*/ 	.short	0x0100
        /*06fa*/ 	.byte	0x08
	.zero		1


	//   ....[6]....
        /*06fc*/ 	.word	0x000003e0
        /*0700*/ 	.word	0x000000ff
        /*0704*/ 	.word	0x0002a850
        /*0708*/ 	.short	0x0100
        /*070a*/ 	.byte	0x08
	.zero		1


	//   ....[7]....
        /*070c*/ 	.word	0x000003f0
        /*0710*/ 	.word	0x000000ff
        /*0714*/ 	.word	0x0002a860
        /*0718*/ 	.short	0x0100
        /*071a*/ 	.byte	0x08
	.zero		1


	//   ....[8]....
        /*071c*/ 	.word	0x00000400
        /*0720*/ 	.word	0x000000ff
        /*0724*/ 	.word	0x0002a858
        /*0728*/ 	.short	0x0100
        /*072a*/ 	.byte	0x08
	.zero		1


	//   ....[9]....
        /*072c*/ 	.word	0x00000410
        /*0730*/ 	.word	0x000000ff
        /*0734*/ 	.word	0x0002a868
        /*0738*/ 	.short	0x0100
        /*073a*/ 	.byte	0x08
	.zero		1


	//   ....[10]....
        /*073c*/ 	.word	0x00000500
        /*0740*/ 	.word	0x000000ff
        /*0744*/ 	.word	0x0002a870
        /*0748*/ 	.short	0x0100
        /*074a*/ 	.byte	0x06
	.zero		1


	//   ....[11]....
        /*074c*/ 	.word	0x00000510
        /*0750*/ 	.word	0x000000ff
        /*0754*/ 	.word	0x0002a880
        /*0758*/ 	.short	0x0100
        /*075a*/ 	.byte	0x06
	.zero		1


	//   ....[12]....
        /*075c*/ 	.word	0x00000520
        /*0760*/ 	.word	0x000000ff
        /*0764*/ 	.word	0x0002a878
        /*0768*/ 	.short	0x0100
        /*076a*/ 	.byte	0x06
	.zero		1


	//   ....[13]....
        /*076c*/ 	.word	0x00000530
        /*0770*/ 	.word	0x000000ff
        /*0774*/ 	.word	0x0002a888
        /*0778*/ 	.short	0x0100
        /*077a*/ 	.byte	0x06
	.zero		1


	//   ....[14]....
        /*077c*/ 	.word	0x00000660
        /*0780*/ 	.word	0x000000ff
        /*0784*/ 	.word	0x0002a890
        /*0788*/ 	.short	0x0100
        /*078a*/ 	.byte	0x08
	.zero		1


	//   ....[15]....
        /*078c*/ 	.word	0x00000670
        /*0790*/ 	.word	0x000000ff
        /*0794*/ 	.word	0x0002a8a0
        /*0798*/ 	.short	0x0100
        /*079a*/ 	.byte	0x08
	.zero		1


	//   ....[16]....
        /*079c*/ 	.word	0x00000680
        /*07a0*/ 	.word	0x000000ff
        /*07a4*/ 	.word	0x0002a898
        /*07a8*/ 	.short	0x0100
        /*07aa*/ 	.byte	0x08
	.zero		1


	//   ....[17]....
        /*07ac*/ 	.word	0x00000690
        /*07b0*/ 	.word	0x000000ff
        /*07b4*/ 	.word	0x0002a8a8
        /*07b8*/ 	.short	0x0100
        /*07ba*/ 	.byte	0x08
	.zero		1


	//   ....[18]....
        /*07bc*/ 	.word	0x000007d0
        /*07c0*/ 	.word	0x000000ff
        /*07c4*/ 	.word	0x0002a8b0
        /*07c8*/ 	.short	0x0100
        /*07ca*/ 	.byte	0x08
	.zero		1


	//   ....[19]....
        /*07cc*/ 	.word	0x000007e0
        /*07d0*/ 	.word	0x000000ff
        /*07d4*/ 	.word	0x0002a8c0
        /*07d8*/ 	.short	0x0100
        /*07da*/ 	.byte	0x08
	.zero		1


	//   ....[20]....
        /*07dc*/ 	.word	0x000007f0
        /*07e0*/ 	.word	0x000000ff
        /*07e4*/ 	.word	0x0002a8b8
        /*07e8*/ 	.short	0x0100
        /*07ea*/ 	.byte	0x08
	.zero		1


	//   ....[21]....
        /*07ec*/ 	.word	0x00000800
        /*07f0*/ 	.word	0x000000ff
        /*07f4*/ 	.word	0x0002a8c8
        /*07f8*/ 	.short	0x0100
        /*07fa*/ 	.byte	0x08
	.zero		1


	//   ....[22]....
        /*07fc*/ 	.word	0x00001970
        /*0800*/ 	.word	0x000000ff
        /*0804*/ 	.word	0x0002a800
        /*0808*/ 	.short	0x010a
        /*080a*/ 	.byte	0x28
	.zero		1


	//   ....[23]....
        /*080c*/ 	.word	0x000019f0
        /*0810*/ 	.word	0x00000003
        /*0814*/ 	.word	0x0002a830
        /*0818*/ 	.short	0x010a
        /*081a*/ 	.byte	0x3f
	.zero		1


	//   ....[24]....
        /*081c*/ 	.word	0x00001a30
        /*0820*/ 	.word	0x00000003
        /*0824*/ 	.word	0x0002a830
        /*0828*/ 	.short	0x010a
        /*082a*/ 	.byte	0x3f
	.zero		1


	//   ....[25]....
        /*082c*/ 	.word	0x00002130
        /*0830*/ 	.word	0x000000ff
        /*0834*/ 	.word	0x00000000
        /*0838*/ 	.short	0x0101
        /*083a*/ 	.byte	0x04
	.zero		1


	//   ....[26]....
        /*083c*/ 	.word	0x00004640
        /*0840*/ 	.word	0x000000ff
        /*0844*/ 	.word	0x0002a830
        /*0848*/ 	.short	0x010a
        /*084a*/ 	.byte	0x06
	.zero		1


	//   ....[27]....
        /*084c*/ 	.word	0x00004680
        /*0850*/ 	.word	0x000000ff
        /*0854*/ 	.word	0x0002a830
        /*0858*/ 	.short	0x010a
        /*085a*/ 	.byte	0x06
	.zero		1


	//   ....[28]....
        /*085c*/ 	.word	0x00004f40
        /*0860*/ 	.word	0x000000ff
        /*0864*/ 	.word	0x0002a850
        /*0868*/ 	.short	0x010a
        /*086a*/ 	.byte	0x05
	.zero		1


	//   ....[29]....
        /*086c*/ 	.word	0x00004f80
        /*0870*/ 	.word	0x000000ff
        /*0874*/ 	.word	0x0002a850
        /*0878*/ 	.short	0x010a
        /*087a*/ 	.byte	0x05
	.zero		1


	//   ....[30]....
        /*087c*/ 	.word	0x000052a0
        /*0880*/ 	.word	0x000000ff
        /*0884*/ 	.word	0x00000000
        /*0888*/ 	.short	0x0101
        /*088a*/ 	.byte	0x06
	.zero		1


	//   ....[31]....
        /*088c*/ 	.word	0x00007190
        /*0890*/ 	.word	0x000000ff
        /*0894*/ 	.word	0x00000000
        /*0898*/ 	.short	0x0101
        /*089a*/ 	.byte	0x05
	.zero		1


	//   ....[32]....
        /*089c*/ 	.word	0x00007610
        /*08a0*/ 	.word	0x000000ff
        /*08a4*/ 	.word	0x0002a830
        /*08a8*/ 	.short	0x010a
        /*08aa*/ 	.byte	0x06
	.zero		1


	//   ....[33]....
        /*08ac*/ 	.word	0x00007650
        /*08b0*/ 	.word	0x000000ff
        /*08b4*/ 	.word	0x0002a830
        /*08b8*/ 	.short	0x010a
        /*08ba*/ 	.byte	0x06
	.zero		1


	//   ....[34]....
        /*08bc*/ 	.word	0x00007f10
        /*08c0*/ 	.word	0x000000ff
        /*08c4*/ 	.word	0x0002a850
        /*08c8*/ 	.short	0x010a
        /*08ca*/ 	.byte	0x05
	.zero		1


	//   ....[35]....
        /*08cc*/ 	.word	0x00007f50
        /*08d0*/ 	.word	0x000000ff
        /*08d4*/ 	.word	0x0002a850
        /*08d8*/ 	.short	0x010a
        /*08da*/ 	.byte	0x05
	.zero		1


	//   ....[36]....
        /*08dc*/ 	.word	0x00008290
        /*08e0*/ 	.word	0x000000ff
        /*08e4*/ 	.word	0x00000000
        /*08e8*/ 	.short	0x0101
        /*08ea*/ 	.byte	0x06
	.zero		1


	//   ....[37]....
        /*08ec*/ 	.word	0x00008ff0
        /*08f0*/ 	.word	0x000000ff
        /*08f4*/ 	.word	0x00000000
        /*08f8*/ 	.short	0x0101
        /*08fa*/ 	.byte	0x05
	.zero		1


	//   ....[38]....
        /*08fc*/ 	.word	0x000092a0
        /*0900*/ 	.word	0x000000ff
        /*0904*/ 	.word	0x0002a830
        /*0908*/ 	.short	0x010a
        /*090a*/ 	.byte	0x05
	.zero		1


	//   ....[39]....
        /*090c*/ 	.word	0x000092e0
        /*0910*/ 	.word	0x000000ff
        /*0914*/ 	.word	0x0002a830
        /*0918*/ 	.short	0x010a
        /*091a*/ 	.byte	0x05
	.zero		1


	//   ....[40]....
        /*091c*/ 	.word	0x00009ba0
        /*0920*/ 	.word	0x000000ff
        /*0924*/ 	.word	0x0002a850
        /*0928*/ 	.short	0x010a
        /*092a*/ 	.byte	0x05
	.zero		1


	//   ....[41]....
        /*092c*/ 	.word	0x00009be0
        /*0930*/ 	.word	0x000000ff
        /*0934*/ 	.word	0x0002a850
        /*0938*/ 	.short	0x010a
        /*093a*/ 	.byte	0x05
	.zero		1


	//   ....[42]....
        /*093c*/ 	.word	0x00009ee0
        /*0940*/ 	.word	0x000000ff
        /*0944*/ 	.word	0x00000000
        /*0948*/ 	.short	0x0101
        /*094a*/ 	.byte	0x04
	.zero		1


	//   ....[43]....
        /*094c*/ 	.word	0x0000bdf0
        /*0950*/ 	.word	0x000000ff
        /*0954*/ 	.word	0x00000000
        /*0958*/ 	.short	0x0101
        /*095a*/ 	.byte	0x05
	.zero		1


	//   ....[44]....
        /*095c*/ 	.word	0x0000c3a0
        /*0960*/ 	.word	0x000000ff
        /*0964*/ 	.word	0x0002a850
        /*0968*/ 	.short	0x010a
        /*096a*/ 	.byte	0x05
	.zero		1


	//   ....[45]....
        /*096c*/ 	.word	0x0000c3e0
        /*0970*/ 	.word	0x000000ff
        /*0974*/ 	.word	0x0002a850
        /*0978*/ 	.short	0x010a
        /*097a*/ 	.byte	0x05
	.zero		1


	//   ....[46]....
        /*097c*/ 	.word	0x0000c8b0
        /*0980*/ 	.word	0x000000ff
        /*0984*/ 	.word	0x00000000
        /*0988*/ 	.short	0x0101
        /*098a*/ 	.byte	0x04
	.zero		1


	//   ....[47]....
        /*098c*/ 	.word	0x0000dbd0
        /*0990*/ 	.word	0x00000017
        /*0994*/ 	.word	0x00000000
        /*0998*/ 	.short	0x0101
        /*099a*/ 	.byte	0x3f
	.zero		1


	//   ....[48]....
        /*099c*/ 	.word	0x0000ffa0
        /*09a0*/ 	.word	0x00000000
        /*09a4*/ 	.word	0x0002a840
        /*09a8*/ 	.short	0x010a
        /*09aa*/ 	.byte	0x3f
	.zero		1


	//   ....[49]....
        /*09ac*/ 	.word	0x000105b0
        /*09b0*/ 	.word	0x00000000
        /*09b4*/ 	.word	0x0002a830
        /*09b8*/ 	.short	0x0107
        /*09ba*/ 	.byte	0x3f
	.zero		1


	//   ....[50]....
        /*09bc*/ 	.word	0x00010660
        /*09c0*/ 	.word	0x00000000
        /*09c4*/ 	.word	0x0002a830
        /*09c8*/ 	.short	0x0101
        /*09ca*/ 	.byte	0x3f
	.zero		1


	//   ....[51]....
        /*09cc*/ 	.word	0x00011090
        /*09d0*/ 	.word	0x00000010
        /*09d4*/ 	.word	0x0002a800
        /*09d8*/ 	.short	0x0107
        /*09da*/ 	.byte	0x3f
	.zero		1


	//   ....[52]....
        /*09dc*/ 	.word	0x00011180
        /*09e0*/ 	.word	0x00000010
        /*09e4*/ 	.word	0x0002a800
        /*09e8*/ 	.short	0x0101
        /*09ea*/ 	.byte	0x3f
	.zero		1


	//   ....[53]....
        /*09ec*/ 	.word	0x000111a0
        /*09f0*/ 	.word	0x00000010
        /*09f4*/ 	.word	0x0002a820
        /*09f8*/ 	.short	0x010a
        /*09fa*/ 	.byte	0x3f
	.zero		1


	//   ....[54]....
        /*09fc*/ 	.word	0x000114f0
        /*0a00*/ 	.word	0x00000006
        /*0a04*/ 	.word	0x0002a840
        /*0a08*/ 	.short	0x010a
        /*0a0a*/ 	.byte	0x3f
	.zero		1


	//   ....[55]....
        /*0a0c*/ 	.word	0x000119c0
        /*0a10*/ 	.word	0x00000006
        /*0a14*/ 	.word	0x0002a830
        /*0a18*/ 	.short	0x0107
        /*0a1a*/ 	.byte	0x3f
	.zero		1


	//   ....[56]....
        /*0a1c*/ 	.word	0x00011a70
        /*0a20*/ 	.word	0x00000006
        /*0a24*/ 	.word	0x0002a830
        /*0a28*/ 	.short	0x0101
        /*0a2a*/ 	.byte	0x3f
	.zero		1


	//   ....[57]....
        /*0a2c*/ 	.word	0x00011ad0
        /*0a30*/ 	.word	0x00000006
        /*0a34*/ 	.word	0x0002a860
        /*0a38*/ 	.short	0x010a
        /*0a3a*/ 	.byte	0x3f
	.zero		1


	//   ....[58]....
        /*0a3c*/ 	.word	0x00011f00
        /*0a40*/ 	.word	0x00000006
        /*0a44*/ 	.word	0x0002a850
        /*0a48*/ 	.short	0x0107
        /*0a4a*/ 	.byte	0x3f
	.zero		1


	//   ....[59]....
        /*0a4c*/ 	.word	0x00012040
        /*0a50*/ 	.word	0x00000006
        /*0a54*/ 	.word	0x0002a850
        /*0a58*/ 	.short	0x0101
        /*0a5a*/ 	.byte	0x3f
	.zero		1


	//   ....[60]....
        /*0a5c*/ 	.word	0x000122c0
        /*0a60*/ 	.word	0x00000004
        /*0a64*/ 	.word	0x0002a860
        /*0a68*/ 	.short	0x010a
        /*0a6a*/ 	.byte	0x3f
	.zero		1


	//   ....[61]....
        /*0a6c*/ 	.word	0x000126c0
        /*0a70*/ 	.word	0x00000004
        /*0a74*/ 	.word	0x0002a850
        /*0a78*/ 	.short	0x0107
        /*0a7a*/ 	.byte	0x3f
	.zero		1


	//   ....[62]....
        /*0a7c*/ 	.word	0x00012770
        /*0a80*/ 	.word	0x00000004
        /*0a84*/ 	.word	0x0002a850
        /*0a88*/ 	.short	0x0101
        /*0a8a*/ 	.byte	0x3f
	.zero		1


	//   ....[63]....
        /*0a8c*/ 	.word	0x00012a10
        /*0a90*/ 	.word	0x00000004
        /*0a94*/ 	.word	0x0002a820
        /*0a98*/ 	.short	0x010a
        /*0a9a*/ 	.byte	0x3f
	.zero		1


	//   ....[64]....
        /*0a9c*/ 	.word	0x00012bb0
        /*0aa0*/ 	.word	0x00000005
        /*0aa4*/ 	.word	0x0002a840
        /*0aa8*/ 	.short	0x010a
        /*0aaa*/ 	.byte	0x3f
	.zero		1


	//   ....[65]....
        /*0aac*/ 	.word	0x00012c50
        /*0ab0*/ 	.word	0x00000017
        /*0ab4*/ 	.word	0x0002a840
        /*0ab8*/ 	.short	0x010a
        /*0aba*/ 	.byte	0x3f
	.zero		1


	//   ....[66]....
        /*0abc*/ 	.word	0x00012c90
        /*0ac0*/ 	.word	0x00000005
        /*0ac4*/ 	.word	0x0002a860
        /*0ac8*/ 	.short	0x010a
        /*0aca*/ 	.byte	0x3f
	.zero		1


	//   ....[67]....
        /*0acc*/ 	.word	0x00012cd0
        /*0ad0*/ 	.word	0x00000017
        /*0ad4*/ 	.word	0x0002a860
        /*0ad8*/ 	.short	0x010a
        /*0ada*/ 	.byte	0x3f
	.zero		1


	//   ....[68]....
        /*0adc*/ 	.word	0x00012d40
        /*0ae0*/ 	.word	0x00000003
        /*0ae4*/ 	.word	0x0002a800
        /*0ae8*/ 	.short	0x010a
        /*0aea*/ 	.byte	0x3f
	.zero		1


	//   ....[69]....
        /*0aec*/ 	.word	0x00012d90
        /*0af0*/ 	.word	0x00000003
        /*0af4*/ 	.word	0x0002a830
        /*0af8*/ 	.short	0x010a
        /*0afa*/ 	.byte	0x3f
	.zero		1


	//   ....[70]....
        /*0afc*/ 	.word	0x00012df0
        /*0b00*/ 	.word	0x0000000a
        /*0b04*/ 	.word	0x0002a830
        /*0b08*/ 	.short	0x010a
        /*0b0a*/ 	.byte	0x3f
	.zero		1


	//   ....[71]....
        /*0b0c*/ 	.word	0x00012e50
        /*0b10*/ 	.word	0x00000009
        /*0b14*/ 	.word	0x0002a850
        /*0b18*/ 	.short	0x010a
        /*0b1a*/ 	.byte	0x3f
	.zero		1


	//   ....[72]....
        /*0b1c*/ 	.word	0x00012eb0
        /*0b20*/ 	.word	0x0000000a
        /*0b24*/ 	.word	0x0002a830
        /*0b28*/ 	.short	0x010a
        /*0b2a*/ 	.byte	0x3f
	.zero		1


	//   ....[73]....
        /*0b2c*/ 	.word	0x00012f10
        /*0b30*/ 	.word	0x00000009
        /*0b34*/ 	.word	0x0002a850
        /*0b38*/ 	.short	0x010a
        /*0b3a*/ 	.byte	0x3f
	.zero		1


	//   ....[74]....
        /*0b3c*/ 	.word	0x00012f70
        /*0b40*/ 	.word	0x0000000a
        /*0b44*/ 	.word	0x0002a830
        /*0b48*/ 	.short	0x010a
        /*0b4a*/ 	.byte	0x3f
	.zero		1


	//   ....[75]....
        /*0b4c*/ 	.word	0x00012fd0
        /*0b50*/ 	.word	0x00000009
        /*0b54*/ 	.word	0x0002a850
        /*0b58*/ 	.short	0x010a
        /*0b5a*/ 	.byte	0x3f
	.zero		1


	//   ....[76]....
        /*0b5c*/ 	.word	0x00013030
        /*0b60*/ 	.word	0x00000005
        /*0b64*/ 	.word	0x0002a850
        /*0b68*/ 	.short	0x010a
        /*0b6a*/ 	.byte	0x3f
	.zero		1


	//   ....[77]....
        /*0b6c*/ 	.word	0x00013130
        /*0b70*/ 	.word	0x00000000
        /*0b74*/ 	.word	0x0002a840
        /*0b78*/ 	.short	0x010a
        /*0b7a*/ 	.byte	0x3f
	.zero		1


	//   ....[78]....
        /*0b7c*/ 	.word	0x000143c0
        /*0b80*/ 	.word	0x00000010
        /*0b84*/ 	.word	0x0002a820
        /*0b88*/ 	.short	0x010a
        /*0b8a*/ 	.byte	0x3f
	.zero		1


	//   ....[79]....
        /*0b8c*/ 	.word	0x00014410
        /*0b90*/ 	.word	0x00000006
        /*0b94*/ 	.word	0x0002a840
        /*0b98*/ 	.short	0x010a
        /*0b9a*/ 	.byte	0x3f
	.zero		1


	//   ....[80]....
        /*0b9c*/ 	.word	0x00014b40
        /*0ba0*/ 	.word	0x00000006
        /*0ba4*/ 	.word	0x0002a860
        /*0ba8*/ 	.short	0x010a
        /*0baa*/ 	.byte	0x3f
	.zero		1


	//   ....[81]....
        /*0bac*/ 	.word	0x000152e0
        /*0bb0*/ 	.word	0x00000004
        /*0bb4*/ 	.word	0x0002a860
        /*0bb8*/ 	.short	0x010a
        /*0bba*/ 	.byte	0x3f
	.zero		1


	//   ....[82]....
        /*0bbc*/ 	.word	0x00015bf0
        /*0bc0*/ 	.word	0x00000004
        /*0bc4*/ 	.word	0x0002a820
        /*0bc8*/ 	.short	0x010a
        /*0bca*/ 	.byte	0x3f
	.zero		1


	//   ....[83]....
        /*0bcc*/ 	.word	0x00015d90
        /*0bd0*/ 	.word	0x00000005
        /*0bd4*/ 	.word	0x0002a840
        /*0bd8*/ 	.short	0x010a
        /*0bda*/ 	.byte	0x3f
	.zero		1


	//   ....[84]....
        /*0bdc*/ 	.word	0x00015de0
        /*0be0*/ 	.word	0x00000017
        /*0be4*/ 	.word	0x0002a840
        /*0be8*/ 	.short	0x010a
        /*0bea*/ 	.byte	0x3f
	.zero		1


	//   ....[85]....
        /*0bec*/ 	.word	0x00015e30
        /*0bf0*/ 	.word	0x00000005
        /*0bf4*/ 	.word	0x0002a860
        /*0bf8*/ 	.short	0x010a
        /*0bfa*/ 	.byte	0x3f
	.zero		1


	//----- nvinfo : EIATTR_NUM_MBARRIERS
	.align		4
.L_420:
        /*0bfc*/ 	.byte	0x03, 0x38
        /*0bfe*/ 	.short	0x0016


	//----- nvinfo : EIATTR_EXIT_INSTR_OFFSETS
	.align		4
        /*0c00*/ 	.byte	0x04, 0x1c
        /*0c02*/ 	.short	(.L_422 - .L_421)


	//   ....[0]....
.L_421:
        /*0c04*/ 	.word	0x00000950


	//   ....[1]....
        /*0c08*/ 	.word	0x0000e8a0


	//   ....[2]....
        /*0c0c*/ 	.word	0x00012d20


	//----- nvinfo : EIATTR_MAX_THREADS
	.align		4
.L_422:
        /*0c10*/ 	.byte	0x04, 0x05
        /*0c12*/ 	.short	(.L_424 - .L_423)
.L_423:
        /*0c14*/ 	.word	0x00000180
        /*0c18*/ 	.word	0x00000001
        /*0c1c*/ 	.word	0x00000001


	//----- nvinfo : EIATTR_CRS_STACK_SIZE
	.align		4
.L_424:
        /*0c20*/ 	.byte	0x04, 0x1e
        /*0c22*/ 	.short	(.L_426 - .L_425)
.L_425:
        /*0c24*/ 	.word	0x00000000


	//----- nvinfo : EIATTR_CBANK_PARAM_SIZE
	.align		4
.L_426:
        /*0c28*/ 	.byte	0x03, 0x19
        /*0c2a*/ 	.short	0x0af0


	//----- nvinfo : EIATTR_PARAM_CBANK
	.align		4
        /*0c2c*/ 	.byte	0x04, 0x0a
        /*0c2e*/ 	.short	(.L_428 - .L_427)
	.align		4
.L_427:
        /*0c30*/ 	.word	index@(.nv.constant0._ZN7cutlass13device_kernelIN5flash11enable_sm90INS1_16FlashAttnFwdSm90INS1_25CollectiveMainloopFwdSm90ILi2EN4cute5tupleIJNS5_1CILi1EEES8_S8_EEENS6_IJNS7_ILi128EEENS7_ILi96EEENS7_ILi192EEEEEELi128ENS_10bfloat16_tEfNS_4arch4Sm90ELb0ELb1ELb0ELb0ELb1ELb0ELb0ELb1ELb1ELb1ELb0ELb0EEENS1_21CollectiveEpilogueFwdINS6_IJSA_SA_SB_EEES9_SE_SG_Li256ELb0ELb1ELb0ELb0EEENS1_30DynamicPersistentTileSchedulerILi256ELi128ELb0ELb1ELb1EEEEEEEEEvNT_6ParamsE)
        /*0c34*/ 	.short	0x0210
        /*0c36*/ 	.short	0x0af0


	//----- nvinfo : EIATTR_SW_WAR
	.align		4
.L_428:
        /*0c38*/ 	.byte	0x04, 0x36
        /*0c3a*/ 	.short	(.L_430 - .L_429)
.L_429:
        /*0c3c*/ 	.word	0x00000008
.L_430:


//--------------------- .nv.info._ZN7cutlass13device_kernelIN5flash11enable_sm90INS1_16FlashAttnFwdSm90INS1_25CollectiveMainloopFwdSm90ILi2EN4cute5tupleIJNS5_1CILi1EEES8_S8_EEENS6_IJNS7_ILi128EEENS7_ILi96EEENS7_ILi192EEEEEELi128ENS_10bfloat16_tEfNS_4arch4Sm90ELb0ELb1ELb0ELb1ELb1ELb0ELb0ELb1ELb1ELb1ELb0ELb0EEENS1_21CollectiveEpilogueFwdINS6_IJSA_SA_SB_EEES9_SE_SG_Li256ELb1ELb1ELb0ELb0EEENS1_36VarlenDynamicPersistentTileSchedulerILi128ELi96ELi256ELi128ELb0ELb1ELb1ELb1ELb0ELb1EEEEEEEEEvNT_6ParamsE --------------------------
	.section	.nv.info._ZN7cutlass13device_kernelIN5flash11enable_sm90INS1_16FlashAttnFwdSm90INS1_25CollectiveMainloopFwdSm90ILi2EN4cute5tupleIJNS5_1CILi1EEES8_S8_EEENS6_IJNS7_ILi128EEENS7_ILi96EEENS7_ILi192EEEEEELi128ENS_10bfloat16_tEfNS_4arch4Sm90ELb0ELb1ELb0ELb1ELb1ELb0ELb0ELb1ELb1ELb1ELb0ELb0EEENS1_21CollectiveEpilogueFwdINS6_IJSA_SA_SB_EEES9_SE_SG_Li256ELb1ELb1ELb0ELb0EEENS1_36VarlenDynamicPersistentTileSchedulerILi128ELi96ELi256ELi128ELb0ELb1ELb1ELb1ELb0ELb1EEEEEEEEEvNT_6ParamsE,"",@"SHT_CUDA_INFO"
	.sectionflags	@""
	.align	4


	//----- nvinfo : EIATTR_CUDA_API_VERSION
	.align		4
        /*0000*/ 	.byte	0x04, 0x37
        /*0002*/ 	.short	(.L_432 - .L_431)
.L_431:
        /*0004*/ 	.word	0x00000082


	//----- nvinfo : EIATTR_KPARAM_INFO
	.align		4
.L_432:
        /*0008*/ 	.byte	0x04, 0x17
        /*000a*/ 	.short	(.L_434 - .L_433)
.L_433:
        /*000c*/ 	.word	0x00000000
        /*0010*/ 	.short	0x0000
        /*0012*/ 	.short	0x0070
        /*0014*/ 	.byte	0x00, 0xf0, 0x01, 0x2a


	//----- nvinfo : EIATTR_SPARSE_MMA_MASK
	.align		4
.L_434:
        /*0018*/ 	.byte	0x03, 0x50
        /*001a*/ 	.short	0x0000


	//----- nvinfo : EIATTR_MAXREG_COUNT
	.align		4
        /*001c*/ 	.byte	0x03, 0x1b
        /*001e*/ 	.short	0x00a8


	//----- nvinfo : EIATTR_NUM_BARRIERS
	.align		4
        /*0020*/ 	.byte	0x02, 0x4c
        /*0022*/ 	.byte	0x09
	.zero		1


	//----- nvinfo : EIATTR_EXTERNS
	.align		4
        /*0024*/ 	.byte	0x04, 0x0f
        /*0026*/ 	.short	(.L_436 - .L_435)


	//   ....[0]....
	.align		4
.L_435:
        /*0028*/ 	.word	index@(__assertfail)


	//----- nvinfo : EIATTR_ANNOTATIONS
	.align		4
.L_436:
        /*002c*/ 	.byte	0x04, 0x55
        /*002e*/ 	.short	(.L_438 - .L_437)


	//   ....[0]....
.L_437:
        /* <DEDUP_REMOVED lines=19> */
        /*0154*/ 	.byte	0xc0, 0x45, 0x01, 0x00, 0x01, 0x00, 0x00, 0x00, 0x60, 0x47, 0x01, 0x00


	//----- nvinfo : EIATTR_MERCURY_ISA_VERSION
	.align		4
.L_438:
        /*0160*/ 	.byte	0x03, 0x5f
        /*0162*/ 	.short	0x0101


	//----- nvinfo : EIATTR_UNUSED_LOAD_BYTE_OFFSET
	.align		4
        /*0164*/ 	.byte	0x04, 0x44
        /*0166*/ 	.short	(.L_440 - .L_439)


	//   ....[0]....
.L_439:
        /*0168*/ 	.word	0x00000950
        /*016c*/ 	.word	0x0000fff0


	//   ....[1]....
        /*0170*/ 	.word	0x0000cd50
        /*0174*/ 	.word	0x0000fff0


	//----- nvinfo : EIATTR_INT_WARP_WIDE_INSTR_OFFSETS
	.align		4
.L_440:
        /*0178*/ 	.byte	0x04, 0x31
        /*017a*/ 	.short	(.L_442 - .L_441)


	//   ....[0]....
.L_441:
        /*017c*/ 	.word	0x000000c0


	//   ....[1]....
        /*0180*/ 	.word	0x000000d0


	//   ....[2]....
        /*0184*/ 	.word	0x00000170


	//   ....[3]....
        /*0188*/ 	.word	0x000102c0


	//   ....[4]....
        /*018c*/ 	.word	0x00010350


	//   ....[5]....
        /*0190*/ 	.word	0x000132c0


	//   ....[6]....
        /*0194*/ 	.word	0x00013350


	//----- nvinfo : EIATTR_COOP_GROUP_MASK_REGIDS
	.align		4
.L_442:
        /*0198*/ 	.byte	0x04, 0x29
        /*019a*/ 	.short	(.L_444 - .L_443)


	//   ....[0]....
.L_443:
        /*019c*/ 	.word	0xffffffff


	//   ....[1]....
        /*01a0*/ 	.word	0xffffffff


	//   ....[2]....
        /*01a4*/ 	.word	0xffffffff


	//   ....[3]....
        /*01a8*/ 	.word	0xffffffff


	//   ....[4]....
        /*01ac*/ 	.word	0xffffffff


	//   ....[5]....
        /*01b0*/ 	.word	0xffffffff


	//   ....[6]....
        /*01b4*/ 	.word	0xffffffff


	//   ....[7]....
        /*01b8*/ 	.word	0xffffffff


	//   ....[8]....
        /*01bc*/ 	.word	0xffffffff


	//   ....[9]....
        /*01c0*/ 	.word	0xffffffff


	//   ....[10]....
        /*01c4*/ 	.word	0xffffffff


	//   ....[11]....
        /*01c8*/ 	.word	0xffffffff


	//   ....[12]....
        /*01cc*/ 	.word	0xffffffff


	//   ....[13]....
        /*01d0*/ 	.word	0xffffffff


	//   ....[14]....
        /*01d4*/ 	.word	0xffffffff


	//   ....[15]....
        /*01d8*/ 	.word	0xffffffff


	//   ....[16]....
        /*01dc*/ 	.word	0xffffffff


	//   ....[17]....
        /*01e0*/ 	.word	0xffffffff


	//   ....[18]....
        /*01e4*/ 	.word	0xffffffff


	//   ....[19]....
        /*01e8*/ 	.word	0xffffffff


	//   ....[20]....
        /*01ec*/ 	.word	0xffffffff


	//   ....[21]....
        /*01f0*/ 	.word	0xffffffff


	//   ....[22]....
        /*01f4*/ 	.word	0xffffffff


	//   ....[23]....
        /*01f8*/ 	.word	0xffffffff


	//   ....[24]....
        /*01fc*/ 	.word	0xffffffff


	//   ....[25]....
        /*0200*/ 	.word	0xffffffff


	//   ....[26]....
        /*0204*/ 	.word	0xffffffff


	//   ....[27]....
        /*0208*/ 	.word	0xffffffff


	//   ....[28]....
        /*020c*/ 	.word	0xffffffff


	//   ....[29]....
        /*0210*/ 	.word	0xffffffff


	//   ....[30]....
        /*0214*/ 	.word	0xffffffff


	//   ....[31]....
        /*0218*/ 	.word	0xffffffff


	//   ....[32]....
        /*021c*/ 	.word	0xffffffff


	//   ....[33]....
        /*0220*/ 	.word	0xffffffff


	//   ....[34]....
        /*0224*/ 	.word	0xffffffff


	//   ....[35]....
        /*0228*/ 	.word	0xffffffff


	//   ....[36]....
        /*022c*/ 	.word	0xffffffff


	//   ....[37]....
        /*0230*/ 	.word	0xffffffff


	//   ....[38]....
        /*0234*/ 	.word	0xffffffff


	//   ....[39]....
        /*0238*/ 	.word	0xffffffff


	//   ....[40]....
        /*023c*/ 	.word	0xffffffff


	//   ....[41]....
        /*0240*/ 	.word	0xffffffff


	//   ....[42]....
        /*0244*/ 	.word	0xffffffff


	//   ....[43]....
        /*0248*/ 	.word	0xffffffff


	//   ....[44]....
        /*024c*/ 	.word	0xffffffff


	//   ....[45]....
        /*0250*/ 	.word	0xffffffff


	//   ....[46]....
        /*0254*/ 	.word	0xffffffff


	//   ....[47]....
        /*0258*/ 	.word	0xffffffff


	//   ....[48]....
        /*025c*/ 	.word	0xffffffff


	//   ....[49]....
        /*0260*/ 	.word	0xffffffff


	//   ....[50]....
        /*0264*/ 	.word	0xffffffff


	//   ....[51]....
        /*0268*/ 	.word	0xffffffff


	//   ....[52]....
        /*026c*/ 	.word	0xffffffff


	//   ....[53]....
        /*0270*/ 	.word	0xffffffff


	//   ....[54]....
        /*0274*/ 	.word	0xffffffff


	//   ....[55]....
        /*0278*/ 	.word	0xffffffff


	//   ....[56]....
        /*027c*/ 	.word	0xffffffff


	//   ....[57]....
        /*0280*/ 	.word	0xffffffff


	//   ....[58]....
        /*0284*/ 	.word	0xffffffff


	//   ....[59]....
        /*0288*/ 	.word	0xffffffff


	//   ....[60]....
        /*028c*/ 	.word	0xffffffff


	//   ....[61]....
        /*0290*/ 	.word	0xffffffff


	//   ....[62]....
        /*0294*/ 	.word	0xffffffff


	//   ....[63]....
        /*0298*/ 	.word	0xffffffff


	//   ....[64]....
        /*029c*/ 	.word	0xffffffff


	//   ....[65]....
        /*02a0*/ 	.word	0xffffffff


	//   ....[66]....
        /*02a4*/ 	.word	0xffffffff


	//   ....[67]....
        /*02a8*/ 	.word	0xffffffff


	//   ....[68]....
        /*02ac*/ 	.word	0xffffffff


	//   ....[69]....
        /*02b0*/ 	.word	0xffffffff


	//   ....[70]....
        /*02b4*/ 	.word	0xffffffff


	//   ....[71]....
        /*02b8*/ 	.word	0xffffffff


	//   ....[72]....
        /*02bc*/ 	.word	0xffffffff


	//   ....[73]....
        /*02c0*/ 	.word	0xffffffff


	//   ....[74]....
        /*02c4*/ 	.word	0xffffffff


	//   ....[75]....
        /*02c8*/ 	.word	0xffffffff


	//   ....[76]....
        /*02cc*/ 	.word	0xffffffff


	//   ....[77]....
        /*02d0*/ 	.word	0xffffffff


	//   ....[78]....
        /*02d4*/ 	.word	0xffffffff


	//   ....[79]....
        /*02d8*/ 	.word	0xffffffff


	//   ....[80]....
        /*02dc*/ 	.word	0xffffffff


	//   ....[81]....
        /*02e0*/ 	.word	0xffffffff


	//   ....[82]....
        /*02e4*/ 	.word	0xffffffff


	//   ....[83]....
        /*02e8*/ 	.word	0xffffffff


	//   ....[84]....
        /*02ec*/ 	.word	0xffffffff


	//   ....[85]....
        /*02f0*/ 	.word	0xffffffff


	//   ....[86]....
        /*02f4*/ 	.word	0xffffffff


	//   ....[87]....
        /*02f8*/ 	.word	0xffffffff


	//   ....[88]....
        /*02fc*/ 	.word	0xffffffff


	//   ....[89]....
        /*0300*/ 	.word	0xffffffff


	//   ....[90]....
        /*0304*/ 	.word	0xffffffff


	//   ....[91]....
        /*0308*/ 	.word	0xffffffff


	//   ....[92]....
        /*030c*/ 	.word	0xffffffff


	//   ....[93]....
        /*0310*/ 	.word	0xffffffff


	//   ....[94]....
        /*0314*/ 	.word	0xffffffff


	//   ....[95]....
        /*0318*/ 	.word	0xffffffff


	//   ....[96]....
        /*031c*/ 	.word	0xffffffff


	//   ....[97]....
        /*0320*/ 	.word	0xffffffff


	//   ....[98]....
        /*0324*/ 	.word	0xffffffff


	//   ....[99]....
        /*0328*/ 	.word	0xffffffff


	//   ....[100]....
        /*032c*/ 	.word	0xffffffff


	//   ....[101]....
        /*0330*/ 	.word	0xffffffff


	//   ....[102]....
        /*0334*/ 	.word	0xffffffff


	//   ....[103]....
        /*0338*/ 	.word	0xffffffff


	//   ....[104]....
        /*033c*/ 	.word	0xffffffff


	//   ....[105]....
        /*0340*/ 	.word	0xffffffff


	//   ....[106]....
        /*0344*/ 	.word	0xffffffff


	//   ....[107]....
        /*0348*/ 	.word	0xffffffff


	//   ....[108]....
        /*034c*/ 	.word	0xffffffff


	//   ....[109]....
        /*0350*/ 	.word	0xffffffff


	//   ....[110]....
        /*0354*/ 	.word	0xffffffff


	//   ....[111]....
        /*0358*/ 	.word	0xffffffff


	//   ....[112]....
        /*035c*/ 	.word	0xffffffff


	//   ....[113]....
        /*0360*/ 	.word	0xffffffff


	//   ....[114]....
        /*0364*/ 	.word	0xffffffff


	//   ....[115]....
        /*0368*/ 	.word	0xffffffff


	//   ....[116]....
        /*036c*/ 	.word	0xffffffff


	//   ....[117]....
        /*0370*/ 	.word	0xffffffff


	//   ....[118]....
        /*0374*/ 	.word	0xffffffff


	//   ....[119]....
        /*0378*/ 	.word	0xffffffff


	//   ....[120]....
        /*037c*/ 	.word	0xffffffff


	//   ....[121]....
        /*0380*/ 	.word	0xffffffff


	//   ....[122]....
        /*0384*/ 	.word	0xffffffff


	//   ....[123]....
        /*0388*/ 	.word	0xffffffff


	//   ....[124]....
        /*038c*/ 	.word	0xffffffff


	//   ....[125]....
        /*0390*/ 	.word	0xffffffff


	//   ....[126]....
        /*0394*/ 	.word	0xffffffff


	//   ....[127]....
        /*0398*/ 	.word	0xffffffff


	//   ....[128]....
        /*039c*/ 	.word	0xffffffff


	//   ....[129]....
        /*03a0*/ 	.word	0xffffffff


	//   ....[130]....
        /*03a4*/ 	.word	0xffffffff


	//   ....[131]....
        /*03a8*/ 	.word	0xffffffff


	//   ....[132]....
        /*03ac*/ 	.word	0xffffffff


	//   ....[133]....
        /*03b0*/ 	.word	0xffffffff


	//   ....[134]....
        /*03b4*/ 	.word	0xffffffff


	//   ....[135]....
        /*03b8*/ 	.word	0xffffffff


	//   ....[136]....
        /*03bc*/ 	.word	0xffffffff


	//   ....[137]....
        /*03c0*/ 	.word	0xffffffff


	//   ....[138]....
        /*03c4*/ 	.word	0xffffffff


	//   ....[139]....
        /*03c8*/ 	.word	0xffffffff


	//   ....[140]....
        /*03cc*/ 	.word	0xffffffff


	//   ....[141]....
        /*03d0*/ 	.word	0xffffffff


	//   ....[142]....
        /*03d4*/ 	.word	0xffffffff


	//   ....[143]....
        /*03d8*/ 	.word	0xffffffff


	//   ....[144]....
        /*03dc*/ 	.word	0xffffffff


	//   ....[145]....
        /*03e0*/ 	.word	0xffffffff


	//   ....[146]....
        /*03e4*/ 	.word	0xffffffff


	//   ....[147]....
        /*03e8*/ 	.word	0xffffffff


	//   ....[148]....
        /*03ec*/ 	.word	0xffffffff


	//   ....[149]....
        /*03f0*/ 	.word	0xffffffff


	//   ....[150]....
        /*03f4*/ 	.word	0xffffffff


	//   ....[151]....
        /*03f8*/ 	.word	0x0500000f


	//   ....[152]....
        /*03fc*/ 	.word	0x0500000f


	//   ....[153]....
        /*0400*/ 	.word	0x0500000f


	//   ....[154]....
        /*0404*/ 	.word	0x0500000f


	//   ....[155]....
        /*0408*/ 	.word	0x0500000f


	//   ....[156]....
        /*040c*/ 	.word	0x0500000f


	//   ....[157]....
        /*0410*/ 	.word	0x0500000f


	//   ....[158]....
        /*0414*/ 	.word	0x0500000f


	//   ....[159]....
        /*0418*/ 	.word	0x0500000f


	//   ....[160]....
        /*041c*/ 	.word	0x0500000f


	//   ....[161]....
        /*0420*/ 	.word	0x0500000f


	//   ....[162]....
        /*0424*/ 	.word	0x0500000f


	//   ....[163]....
        /*0428*/ 	.word	0x0500000f


	//   ....[164]....
        /*042c*/ 	.word	0x0500000f


	//   ....[165]....
        /*0430*/ 	.word	0x0500000f


	//   ....[166]....
        /*0434*/ 	.word	0x0500000f


	//   ....[167]....
        /*0438*/ 	.word	0x0500000f


	//   ....[168]....
        /*043c*/ 	.word	0x0500000f


	//   ....[169]....
        /*0440*/ 	.word	0x0500000f


	//   ....[170]....
        /*0444*/ 	.word	0x0500000f


	//   ....[171]....
        /*0448*/ 	.word	0x0500000f


	//   ....[172]....
        /*044c*/ 	.word	0x0500000f


	//   ....[173]....
        /*0450*/ 	.word	0x0500000f


	//   ....[174]....
        /*0454*/ 	.word	0x0500000f


	//   ....[175]....
        /*0458*/ 	.word	0x0500000f


	//   ....[176]....
        /*045c*/ 	.word	0x0500000f


	//   ....[177]....
        /*0460*/ 	.word	0x0500000f


	//   ....[178]....
        /*0464*/ 	.word	0x0500000f


	//   ....[179]....
        /*0468*/ 	.word	0x0500000f


	//   ....[180]....
        /*046c*/ 	.word	0x0500000f


	//   ....[181]....
        /*0470*/ 	.word	0x0500000f


	//   ....[182]....
        /*0474*/ 	.word	0x0500000f


	//   ....[183]....
        /*0478*/ 	.word	0x0500000f


	//   ....[184]....
        /*047c*/ 	.word	0x0500000f


	//   ....[185]....
        /*0480*/ 	.word	0x0500000f


	//   ....[186]....
        /*0484*/ 	.word	0x0500000f


	//   ....[187]....
        /*0488*/ 	.word	0x0500000f


	//   ....[188]....
        /*048c*/ 	.word	0x0500000f


	//   ....[189]....
        /*0490*/ 	.word	0x0500000f


	//   ....[190]....
        /*0494*/ 	.word	0x0500000f


	//   ....[191]....
        /*0498*/ 	.word	0x0500000f


	//   ....[192]....
        /*049c*/ 	.word	0x0500000f


	//   ....[193]....
        /*04a0*/ 	.word	0x0500000f


	//   ....[194]....
        /*04a4*/ 	.word	0x0500000f


	//   ....[195]....
        /*04a8*/ 	.word	0x0500000f


	//   ....[196]....
        /*04ac*/ 	.word	0x0500000f


	//   ....[197]....
        /*04b0*/ 	.word	0x0500000f


	//   ....[198]....
        /*04b4*/ 	.word	0x0500000f


	//   ....[199]....
        /*04b8*/ 	.word	0x0500000f


	//   ....[200]....
        /*04bc*/ 	.word	0x0500000f


	//   ....[201]....
        /*04c0*/ 	.word	0x0500000f


	//   ....[202]....
        /*04c4*/ 	.word	0x0500000f


	//   ....[203]....
        /*04c8*/ 	.word	0x0500000f


	//   ....[204]....
        /*04cc*/ 	.word	0x0500000f


	//   ....[205]....
        /*04d0*/ 	.word	0x0500000f


	//   ....[206]....
        /*04d4*/ 	.word	0x0500000f


	//   ....[207]....
        /*04d8*/ 	.word	0x0500000f


	//   ....[208]....
        /*04dc*/ 	.word	0x0500000f


	//   ....[209]....
        /*04e0*/ 	.word	0x0500000f


	//   ....[210]....
        /*04e4*/ 	.word	0x0500000f


	//   ....[211]....
        /*04e8*/ 	.word	0x0500000f


	//   ....[212]....
        /*04ec*/ 	.word	0x0500000f


	//   ....[213]....
        /*04f0*/ 	.word	0x0500000f


	//   ....[214]....
        /*04f4*/ 	.word	0x0500000f


	//   ....[215]....
        /*04f8*/ 	.word	0x0500000f


	//   ....[216]....
        /*04fc*/ 	.word	0x0500000f


	//   ....[217]....
        /*0500*/ 	.word	0x0500000f


	//   ....[218]....
        /*0504*/ 	.word	0x0500000f


	//   ....[219]....
        /*0508*/ 	.word	0x0500000f


	//   ....[220]....
        /*050c*/ 	.word	0x0500000f


	//   ....[221]....
        /*0510*/ 	.word	0x0500000f


	//   ....[222]....
        /*0514*/ 	.word	0x0500000f


	//   ....[223]....
        /*0518*/ 	.word	0x0500000f


	//   ....[224]....
        /*051c*/ 	.word	0x0500000f


	//   ....[225]....
        /*0520*/ 	.word	0x0500000f


	//   ....[226]....
        /*0524*/ 	.word	0x0500000f


	//   ....[227]....
        /*0528*/ 	.word	0x0500000f


	//   ....[228]....
        /*052c*/ 	.word	0x0500000f


	//   ....[229]....
        /*0530*/ 	.word	0x0500000f


	//   ....[230]....
        /*0534*/ 	.word	0x0500000f


	//   ....[231]....
        /*0538*/ 	.word	0x0500000f


	//   ....[232]....
        /*053c*/ 	.word	0x0500000f


	//   ....[233]....
        /*0540*/ 	.word	0x0500000f


	//----- nvinfo : EIATTR_COOP_GROUP_INSTR_OFFSETS
	.align		4
.L_444:
        /*0544*/ 	.byte	0x04, 0x28
        /*0546*/ 	.short	(.L_446 - .L_445)


	//   ....[0]....
.L_445:
        /*0548*/ 	.word	0x00000070


	//   ....[1]....
        /*054c*/ 	.word	0x000000b0


	//   ....[2]....
        /*0550*/ 	.word	0x000002d0


	//   ....[3]....
        /*0554*/ 	.word	0x00000430


	//   ....[4]....
        /*0558*/ 	.word	0x00000550


	//   ....[5]....
        /*055c*/ 	.word	0x000006b0


	//   ....[6]....
        /*0560*/ 	.word	0x00001780


	//   ....[7]....
        /*0564*/ 	.word	0x00002250


	//   ....[8]....
        /*0568*/ 	.word	0x00002b40


	//   ....[9]....
        /*056c*/ 	.word	0x000031a0


	//   ....[10]....
        /*0570*/ 	.word	0x000032b0


	//   ....[11]....
        /*0574*/ 	.word	0x00003800


	//   ....[12]....
        /*0578*/ 	.word	0x000038b0


	//   ....[13]....
        /*057c*/ 	.word	0x00005330


	//   ....[14]....
        /*0580*/ 	.word	0x00005530


	//   ....[15]....
        /*0584*/ 	.word	0x00006280


	//   ....[16]....
        /*0588*/ 	.word	0x000064d0


	//   ....[17]....
        /*058c*/ 	.word	0x000068f0


	//   ....[18]....
        /*0590*/ 	.word	0x00006960


	//   ....[19]....
        /*0594*/ 	.word	0x00008580


	//   ....[20]....
        /*0598*/ 	.word	0x00008590


	//   ....[21]....
        /*059c*/ 	.word	0x000085c0


	//   ....[22]....
        /*05a0*/ 	.word	0x000085d0


	//   ....[23]....
        /*05a4*/ 	.word	0x00009fa0


	//   ....[24]....
        /*05a8*/ 	.word	0x0000a1a0


	//   ....[25]....
        /*05ac*/ 	.word	0x0000aef0


	//   ....[26]....
        /*05b0*/ 	.word	0x0000b010


	//   ....[27]....
        /*05b4*/ 	.word	0x0000b5b0


	//   ....[28]....
        /*05b8*/ 	.word	0x0000b620


	//   ....[29]....
        /*05bc*/ 	.word	0x0000c4b0


	//   ....[30]....
        /*05c0*/ 	.word	0x0000c4e0


	//   ....[31]....
        /*05c4*/ 	.word	0x0000c590


	//   ....[32]....
        /*05c8*/ 	.word	0x0000c5a0


	//   ....[33]....
        /*05cc*/ 	.word	0x0000d7c0


	//   ....[34]....
        /*05d0*/ 	.word	0x0000d800


	//   ....[35]....
        /*05d4*/ 	.word	0x0000d840


	//   ....[36]....
        /*05d8*/ 	.word	0x0000d870


	//   ....[37]....
        /*05dc*/ 	.word	0x0000ddd0


	//   ....[38]....
        /*05e0*/ 	.word	0x0000de10


	//   ....[39]....
        /*05e4*/ 	.word	0x0000ded0


	//   ....[40]....
        /*05e8*/ 	.word	0x0000def0


	//   ....[41]....
        /*05ec*/ 	.word	0x0000dfb0


	//   ....[42]....
        /*05f0*/ 	.word	0x0000dfd0


	//   ....[43]....
        /*05f4*/ 	.word	0x0000e0a0


	//   ....[44]....
        /*05f8*/ 	.word	0x0000e0c0


	//   ....[45]....
        /*05fc*/ 	.word	0x0000e8d0


	//   ....[46]....
        /*0600*/ 	.word	0x0000e8f0


	//   ....[47]....
        /*0604*/ 	.word	0x0000e9b0


	//   ....[48]....
        /*0608*/ 	.word	0x0000e9d0


	//   ....[49]....
        /*060c*/ 	.word	0x0000ea90


	//   ....[50]....
        /*0610*/ 	.word	0x0000eab0


	//   ....[51]....
        /*0614*/ 	.word	0x0000eb80


	//   ....[52]....
        /*0618*/ 	.word	0x0000eba0


	//   ....[53]....
        /*061c*/ 	.word	0x0000ece0


	//   ....[54]....
        /*0620*/ 	.word	0x0000eed0


	//   ....[55]....
        /*0624*/ 	.word	0x0000ef00


	//   ....[56]....
        /*0628*/ 	.word	0x0000ef30


	//   ....[57]....
        /*062c*/ 	.word	0x0000ef60


	//   ....[58]....
        /*0630*/ 	.word	0x0000ef90


	//   ....[59]....
        /*0634*/ 	.word	0x0000efc0


	//   ....[60]....
        /*0638*/ 	.word	0x0000f110


	//   ....[61]....
        /*063c*/ 	.word	0x0000f140


	//   ....[62]....
        /*0640*/ 	.word	0x0000f170


	//   ....[63]....
        /*0644*/ 	.word	0x0000f1a0


	//   ....[64]....
        /*0648*/ 	.word	0x0000f1d0


	//   ....[65]....
        /*064c*/ 	.word	0x0000f200


	//   ....[66]....
        /*0650*/ 	.word	0x0000f290


	//   ....[67]....
        /*0654*/ 	.word	0x0000f2f0


	//   ....[68]....
        /*0658*/ 	.word	0x0000f380


	//   ....[69]....
        /*065c*/ 	.word	0x00010fd0


	//   ....[70]....
        /*0660*/ 	.word	0x00010ff0


	//   ....[71]....
        /*0664*/ 	.word	0x000110a0


	//   ....[72]....
        /*0668*/ 	.word	0x000110c0


	//   ....[73]....
        /*066c*/ 	.word	0x00011160


	//   ....[74]....
        /*0670*/ 	.word	0x00011180


	//   ....[75]....
        /*0674*/ 	.word	0x00011220


	//   ....[76]....
        /*0678*/ 	.word	0x00011240


	//   ....[77]....
        /*067c*/ 	.word	0x000112e0


	//   ....[78]....
        /*0680*/ 	.word	0x00011300


	//   ....[79]....
        /*0684*/ 	.word	0x00011310


	//   ....[80]....
        /*0688*/ 	.word	0x000113a0


	//   ....[81]....
        /*068c*/ 	.word	0x00011b20


	//   ....[82]....
        /*0690*/ 	.word	0x00011b50


	//   ....[83]....
        /*0694*/ 	.word	0x00011b70


	//   ....[84]....
        /*0698*/ 	.word	0x00011c00


	//   ....[85]....
        /*069c*/ 	.word	0x00011c10


	//   ....[86]....
        /*06a0*/ 	.word	0x00011cb0


	//   ....[87]....
        /*06a4*/ 	.word	0x00011cc0


	//   ....[88]....
        /*06a8*/ 	.word	0x00011d60


	//   ....[89]....
        /*06ac*/ 	.word	0x00011d70


	//   ....[90]....
        /*06b0*/ 	.word	0x00011e10


	//   ....[91]....
        /*06b4*/ 	.word	0x00011e20


	//   ....[92]....
        /*06b8*/ 	.word	0x00011ec0


	//   ....[93]....
        /*06bc*/ 	.word	0x00011ed0


	//   ....[94]....
        /*06c0*/ 	.word	0x00011f70


	//   ....[95]....
        /*06c4*/ 	.word	0x00011f80


	//   ....[96]....
        /*06c8*/ 	.word	0x00011f90


	//   ....[97]....
        /*06cc*/ 	.word	0x00012790


	//   ....[98]....
        /*06d0*/ 	.word	0x000127a0


	//   ....[99]....
        /*06d4*/ 	.word	0x000127c0


	//   ....[100]....
        /*06d8*/ 	.word	0x00012840


	//   ....[101]....
        /*06dc*/ 	.word	0x00012850


	//   ....[102]....
        /*06e0*/ 	.word	0x000128b0


	//   ....[103]....
        /*06e4*/ 	.word	0x000128e0


	//   ....[104]....
        /*06e8*/ 	.word	0x00012920


	//   ....[105]....
        /*06ec*/ 	.word	0x00012950


	//   ....[106]....
        /*06f0*/ 	.word	0x00012990


	//   ....[107]....
        /*06f4*/ 	.word	0x000129c0


	//   ....[108]....
        /*06f8*/ 	.word	0x00012a00


	//   ....[109]....
        /*06fc*/ 	.word	0x00012c80


	//   ....[110]....
        /*0700*/ 	.word	0x00012ca0


	//   ....[111]....
        /*0704*/ 	.word	0x00012d30


	//   ....[112]....
        /*0708*/ 	.word	0x00012d40


	//   ....[113]....
        /*070c*/ 	.word	0x00012db0


	//   ....[114]....
        /*0710*/ 	.word	0x00012dc0


	//   ....[115]....
        /*0714*/ 	.word	0x00012e30


	//   ....[116]....
        /*0718*/ 	.word	0x00012e40


	//   ....[117]....
        /*071c*/ 	.word	0x00012eb0


	//   ....[118]....
        /*0720*/ 	.word	0x00012ec0


	//   ....[119]....
        /*0724*/ 	.word	0x00012ed0


	//   ....[120]....
        /*0728*/ 	.word	0x00012f40


	//   ....[121]....
        /*072c*/ 	.word	0x000134d0


	//   ....[122]....
        /*0730*/ 	.word	0x000134f0


	//   ....[123]....
        /*0734*/ 	.word	0x00013500


	//   ....[124]....
        /*0738*/ 	.word	0x00013510


	//   ....[125]....
        /*073c*/ 	.word	0x00013580


	//   ....[126]....
        /*0740*/ 	.word	0x000135a0


	//   ....[127]....
        /*0744*/ 	.word	0x00013610


	//   ....[128]....
        /*0748*/ 	.word	0x00013630


	//   ....[129]....
        /*074c*/ 	.word	0x00013690


	//   ....[130]....
        /*0750*/ 	.word	0x000136b0


	//   ....[131]....
        /*0754*/ 	.word	0x00013700


	//   ....[132]....
        /*0758*/ 	.word	0x00013720


	//   ....[133]....
        /*075c*/ 	.word	0x00013b30


	//   ....[134]....
        /*0760*/ 	.word	0x00013b60


	//   ....[135]....
        /*0764*/ 	.word	0x00013b90


	//   ....[136]....
        /*0768*/ 	.word	0x00013bc0


	//   ....[137]....
        /*076c*/ 	.word	0x00013bf0


	//   ....[138]....
        /*0770*/ 	.word	0x00013c20


	//   ....[139]....
        /*0774*/ 	.word	0x00013c50


	//   ....[140]....
        /*0778*/ 	.word	0x00013c80


	//   ....[141]....
        /*077c*/ 	.word	0x00013e00


	//   ....[142]....
        /*0780*/ 	.word	0x00013e30


	//   ....[143]....
        /*0784*/ 	.word	0x00013e60


	//   ....[144]....
        /*0788*/ 	.word	0x00013e90


	//   ....[145]....
        /*078c*/ 	.word	0x00013ec0


	//   ....[146]....
        /*0790*/ 	.word	0x00013ef0


	//   ....[147]....
        /*0794*/ 	.word	0x00013fb0


	//   ....[148]....
        /*0798*/ 	.word	0x00013fd0


	//   ....[149]....
        /*079c*/ 	.word	0x00014040


	//   ....[150]....
        /*07a0*/ 	.word	0x000146e0


	//   ....[151]....
        /*07a4*/ 	.word	0x00014d50


	//   ....[152]....
        /*07a8*/ 	.word	0x00014e40


	//   ....[153]....
        /*07ac*/ 	.word	0x00014ee0


	//   ....[154]....
        /*07b0*/ 	.word	0x00014f40


	//   ....[155]....
        /*07b4*/ 	.word	0x00015050


	//   ....[156]....
        /*07b8*/ 	.word	0x000150c0


	//   ....[157]....
        /*07bc*/ 	.word	0x000151d0


	//   ....[158]....
        /*07c0*/ 	.word	0x00015240


	//   ....[159]....
        /*07c4*/ 	.word	0x00015350


	//   ....[160]....
        /*07c8*/ 	.word	0x000153c0


	//   ....[161]....
        /*07cc*/ 	.word	0x000154d0


	//   ....[162]....
        /*07d0*/ 	.word	0x00015540


	//   ....[163]....
        /*07d4*/ 	.word	0x000155e0


	//   ....[164]....
        /*07d8*/ 	.word	0x000156f0


	//   ....[165]....
        /*07dc*/ 	.word	0x00015760


	//   ....[166]....
        /*07e0*/ 	.word	0x000157c0


	//   ....[167]....
        /*07e4*/ 	.word	0x000158b0


	//   ....[168]....
        /*07e8*/ 	.word	0x00015910


	//   ....[169]....
        /*07ec*/ 	.word	0x00015a20


	//   ....[170]....
        /*07f0*/ 	.word	0x00015a80


	//   ....[171]....
        /*07f4*/ 	.word	0x00015b90


	//   ....[172]....
        /*07f8*/ 	.word	0x00015bf0


	//   ....[173]....
        /*07fc*/ 	.word	0x00015d00


	//   ....[174]....
        /*0800*/ 	.word	0x00015d60


	//   ....[175]....
        /*0804*/ 	.word	0x00015e70


	//   ....[176]....
        /*0808*/ 	.word	0x00015ed0


	//   ....[177]....
        /*080c*/ 	.word	0x00015fe0


	//   ....[178]....
        /*0810*/ 	.word	0x00016040


	//   ....[179]....
        /*0814*/ 	.word	0x00016130


	//   ....[180]....
        /*0818*/ 	.word	0x00016260


	//   ....[181]....
        /*081c*/ 	.word	0x00016310


	//   ....[182]....
        /*0820*/ 	.word	0x00016390


	//   ....[183]....
        /*0824*/ 	.word	0x00016470


	//   ....[184]....
        /*0828*/ 	.word	0x000164d0


	//   ....[185]....
        /*082c*/ 	.word	0x000165a0


	//   ....[186]....
        /*0830*/ 	.word	0x00016600


	//   ....[187]....
        /*0834*/ 	.word	0x000166d0


	//   ....[188]....
        /*0838*/ 	.word	0x00016730


	//   ....[189]....
        /*083c*/ 	.word	0x00016800


	//   ....[190]....
        /*0840*/ 	.word	0x00016860


	//   ....[191]....
        /*0844*/ 	.word	0x00016930


	//   ....[192]....
        /*0848*/ 	.word	0x00016a20


	//   ....[193]....
        /*084c*/ 	.word	0x00016ac0


	//   ....[194]....
        /*0850*/ 	.word	0x00016b20


	//   ....[195]....
        /*0854*/ 	.word	0x00016c10


	//   ....[196]....
        /*0858*/ 	.word	0x00016c70


	//   ....[197]....
        /*085c*/ 	.word	0x00016d50


	//   ....[198]....
        /*0860*/ 	.word	0x00016db0


	//   ....[199]....
        /*0864*/ 	.word	0x00016e90


	//   ....[200]....
        /*0868*/ 	.word	0x00016ef0


	//   ....[201]....
        /*086c*/ 	.word	0x00016fd0


	//   ....[202]....
        /*0870*/ 	.word	0x00017030


	//   ....[203]....
        /*0874*/ 	.word	0x00017100


	//   ....[204]....
        /*0878*/ 	.word	0x00017230


	//   ....[205]....
        /*087c*/ 	.word	0x00017320


	//   ....[206]....
        /*0880*/ 	.word	0x000173c0


	//   ....[207]....
        /*0884*/ 	.word	0x00017490


	//   ....[208]....
        /*0888*/ 	.word	0x000174f0


	//   ....[209]....
        /*088c*/ 	.word	0x000175c0


	//   ....[210]....
        /*0890*/ 	.word	0x00017620


	//   ....[211]....
        /*0894*/ 	.word	0x00017700


	//   ....[212]....
        /*0898*/ 	.word	0x00017760


	//   ....[213]....
        /*089c*/ 	.word	0x00017830


	//   ....[214]....
        /*08a0*/ 	.word	0x00017890


	//   ....[215]....
        /*08a4*/ 	.word	0x00017950


	//   ....[216]....
        /*08a8*/ 	.word	0x000179e0


	//   ....[217]....
        /*08ac*/ 	.word	0x00017a80


	//   ....[218]....
        /*08b0*/ 	.word	0x00017ba0


	//   ....[219]....
        /*08b4*/ 	.word	0x00017c10


	//   ....[220]....
        /*08b8*/ 	.word	0x00017c80


	//   ....[221]....
        /*08bc*/ 	.word	0x00017cf0


	//   ....[222]....
        /*08c0*/ 	.word	0x00017d60


	//   ....[223]....
        /*08c4*/ 	.word	0x00017de0


	//   ....[224]....
        /*08c8*/ 	.word	0x00017e70


	//   ....[225]....
        /*08cc*/ 	.word	0x00017f00


	//   ....[226]....
        /*08d0*/ 	.word	0x00017f70


	//   ....[227]....
        /*08d4*/ 	.word	0x00017fe0


	//   ....[228]....
        /*08d8*/ 	.word	0x00018050


	//   ....[229]....
        /*08dc*/ 	.word	0x000180d0


	//   ....[230]....
        /*08e0*/ 	.word	0x00018140


	//   ....[231]....
        /*08e4*/ 	.word	0x000181e0


	//   ....[232]....
        /*08e8*/ 	.word	0x00018270


	//   ....[233]....
        /*08ec*/ 	.word	0x00018390


	//----- nvinfo : EIATTR_REG_RECONFIG
	.align		4
.L_446:
        /*08f0*/ 	.byte	0x01, 0x54
	.zero		2


	//----- nvinfo : EIATTR_SYSCALL_OFFSETS
	.align		4
        /*08f4*/ 	.byte	0x04, 0x46
        /*08f6*/ 	.short	(.L_448 - .L_447)


	//   ....[0]....
.L_447:
        /*08f8*/ 	.word	0x00001960


	//   ....[1]....
        /*08fc*/ 	.word	0x000104b0


	//   ....[2]....
        /*0900*/ 	.word	0x00010600


	//   ....[3]....
        /*0904*/ 	.word	0x000106f0


	//   ....[4]....
        /*0908*/ 	.word	0x000116f0


	//----- nvinfo : EIATTR_MBARRIER_INSTR_OFFSETS
	.align		4
.L_448:
        /*090c*/ 	.byte	0x04, 0x39
        /*090e*/ 	.short	(.L_450 - .L_449)


	//   ....[0]....
.L_449:
        /*0910*/ 	.word	0x00000180
        /*0914*/ 	.word	0x000000ff
        /*0918*/ 	.word	0x0002a800
        /*091c*/ 	.short	0x0100
        /*091e*/ 	.byte	0x08
	.zero		1


	//   ....[1]....
        /*0920*/ 	.word	0x00000190
        /*0924*/ 	.word	0x000000ff
        /*0928*/ 	.word	0x0002a820
        /*092c*/ 	.short	0x0100
        /*092e*/ 	.byte	0x08
	.zero		1


	//   ....[2]....
        /*0930*/ 	.word	0x00000280
        /*0934*/ 	.word	0x000000ff
        /*0938*/ 	.word	0x0002a830
        /*093c*/ 	.short	0x0100
        /*093e*/ 	.byte	0x08
	.zero		1


	//   ....[3]....
        /*0940*/ 	.word	0x00000290
        /*0944*/ 	.word	0x000000ff
        /*0948*/ 	.word	0x0002a840
        /*094c*/ 	.short	0x0100
        /*094e*/ 	.byte	0x08
	.zero		1


	//   ....[4]....
        /*0950*/ 	.word	0x000002a0
        /*0954*/ 	.word	0x000000ff
        /*0958*/ 	.word	0x0002a838
        /*095c*/ 	.short	0x0100
        /*095e*/ 	.byte	0x08
	.zero		1


	//   ....[5]....
        /*0960*/ 	.word	0x000002b0
        /*0964*/ 	.word	0x000000ff
        /*0968*/ 	.word	0x0002a848
        /*096c*/ 	.short	0x0100
        /*096e*/ 	.byte	0x08
	.zero		1


	//   ....[6]....
        /*0970*/ 	.word	0x000003e0
        /*0974*/ 	.word	0x000000ff
        /*0978*/ 	.word	0x0002a850
        /*097c*/ 	.short	0x0100
        /*097e*/ 	.byte	0x08
	.zero		1


	//   ....[7]....
        /*0980*/ 	.word	0x000003f0
        /*0984*/ 	.word	0x000000ff
        /*0988*/ 	.word	0x0002a860
        /*098c*/ 	.short	0x0100
        /*098e*/ 	.byte	0x08
	.zero		1


	//   ....[8]....
        /*0990*/ 	.word	0x00000400
        /*0994*/ 	.word	0x000000ff
        /*0998*/ 	.word	0x0002a858
        /*099c*/ 	.short	0x0100
        /*099e*/ 	.byte	0x08
	.zero		1


	//   ....[9]....
        /*09a0*/ 	.word	0x00000410
        /*09a4*/ 	.word	0x000000ff
        /*09a8*/ 	.word	0x0002a868
        /*09ac*/ 	.short	0x0100
        /*09ae*/ 	.byte	0x08
	.zero		1


	//   ....[10]....
        /*09b0*/ 	.word	0x00000500
        /*09b4*/ 	.word	0x000000ff
        /*09b8*/ 	.word	0x0002a870
        /*09bc*/ 	.short	0x0100
        /*09be*/ 	.byte	0x06
	.zero		1


	//   ....[11]....
        /*09c0*/ 	.word	0x00000510
        /*09c4*/ 	.word	0x000000ff
        /*09c8*/ 	.word	0x0002a880
        /*09cc*/ 	.short	0x0100
        /*09ce*/ 	.byte	0x06
	.zero		1


	//   ....[12]....
        /*09d0*/ 	.word	0x00000520
        /*09d4*/ 	.word	0x000000ff
        /*09d8*/ 	.word	0x0002a878
        /*09dc*/ 	.short	0x0100
        /*09de*/ 	.byte	0x06
	.zero		1


	//   ....[13]....
        /*09e0*/ 	.word	0x00000530
        /*09e4*/ 	.word	0x000000ff
        /*09e8*/ 	.word	0x0002a888
        /*09ec*/ 	.short	0x0100
        /*09ee*/ 	.byte	0x06
	.zero		1


	//   ....[14]....
        /*09f0*/ 	.word	0x00000660
        /*09f4*/ 	.word	0x000000ff
        /*09f8*/ 	.word	0x0002a890
        /*09fc*/ 	.short	0x0100
        /*09fe*/ 	.byte	0x08
	.zero		1


	//   ....[15]....
        /*0a00*/ 	.word	0x00000670
        /*0a04*/ 	.word	0x000000ff
        /*0a08*/ 	.word	0x0002a8a0
        /*0a0c*/ 	.short	0x0100
        /*0a0e*/ 	.byte	0x08
	.zero		1


	//   ....[16]....
        /*0a10*/ 	.word	0x00000680
        /*0a14*/ 	.word	0x000000ff
        /*0a18*/ 	.word	0x0002a898
        /*0a1c*/ 	.short	0x0100
        /*0a1e*/ 	.byte	0x08
	.zero		1


	//   ....[17]....
        /*0a20*/ 	.word	0x00000690
        /*0a24*/ 	.word	0x000000ff
        /*0a28*/ 	.word	0x0002a8a8
        /*0a2c*/ 	.short	0x0100
        /*0a2e*/ 	.byte	0x08
	.zero		1


	//   ....[18]....
        /*0a30*/ 	.word	0x000007d0
        /*0a34*/ 	.word	0x000000ff
        /*0a38*/ 	.word	0x0002a8b0
        /*0a3c*/ 	.short	0x0100
        /*0a3e*/ 	.byte	0x08
	.zero		1


	//   ....[19]....
        /*0a40*/ 	.word	0x000007e0
        /*0a44*/ 	.word	0x000000ff
        /*0a48*/ 	.word	0x0002a8c0
        /*0a4c*/ 	.short	0x0100
        /*0a4e*/ 	.byte	0x08
	.zero		1


	//   ....[20]....
        /*0a50*/ 	.word	0x000007f0
        /*0a54*/ 	.word	0x000000ff
        /*0a58*/ 	.word	0x0002a8b8
        /*0a5c*/ 	.short	0x0100
        /*0a5e*/ 	.byte	0x08
	.zero		1


	//   ....[21]....
        /*0a60*/ 	.word	0x00000800
        /*0a64*/ 	.word	0x000000ff
        /*0a68*/ 	.word	0x0002a8c8
        /*0a6c*/ 	.short	0x0100
        /*0a6e*/ 	.byte	0x08
	.zero		1


	//   ....[22]....
        /*0a70*/ 	.word	0x000019d0
        /*0a74*/ 	.word	0x000000ff
        /*0a78*/ 	.word	0x0002a800
        /*0a7c*/ 	.short	0x010a
        /*0a7e*/ 	.byte	0x28
	.zero		1


	//   ....[23]....
        /*0a80*/ 	.word	0x00001a50
        /*0a84*/ 	.word	0x00000003
        /*0a88*/ 	.word	0x0002a830
        /*0a8c*/ 	.short	0x010a
        /*0a8e*/ 	.byte	0x3f
	.zero		1


	//   ....[24]....
        /*0a90*/ 	.word	0x00001a90
        /*0a94*/ 	.word	0x00000003
        /*0a98*/ 	.word	0x0002a830
        /*0a9c*/ 	.short	0x010a
        /*0a9e*/ 	.byte	0x3f
	.zero		1


	//   ....[25]....
        /*0aa0*/ 	.word	0x000021d0
        /*0aa4*/ 	.word	0x000000ff
        /*0aa8*/ 	.word	0x00000000
        /*0aac*/ 	.short	0x0101
        /*0aae*/ 	.byte	0x04
	.zero		1


	//   ....[26]....
        /*0ab0*/ 	.word	0x000046a0
        /*0ab4*/ 	.word	0x000000ff
        /*0ab8*/ 	.word	0x0002a830
        /*0abc*/ 	.short	0x010a
        /*0abe*/ 	.byte	0x06
	.zero		1


	//   ....[27]....
        /*0ac0*/ 	.word	0x000046e0
        /*0ac4*/ 	.word	0x000000ff
        /*0ac8*/ 	.word	0x0002a830
        /*0acc*/ 	.short	0x010a
        /*0ace*/ 	.byte	0x06
	.zero		1


	//   ....[28]....
        /*0ad0*/ 	.word	0x00004fa0
        /*0ad4*/ 	.word	0x000000ff
        /*0ad8*/ 	.word	0x0002a850
        /*0adc*/ 	.short	0x010a
        /*0ade*/ 	.byte	0x05
	.zero		1


	//   ....[29]....
        /*0ae0*/ 	.word	0x00004fe0
        /*0ae4*/ 	.word	0x000000ff
        /*0ae8*/ 	.word	0x0002a850
        /*0aec*/ 	.short	0x010a
        /*0aee*/ 	.byte	0x05
	.zero		1


	//   ....[30]....
        /*0af0*/ 	.word	0x000052f0
        /*0af4*/ 	.word	0x000000ff
        /*0af8*/ 	.word	0x00000000
        /*0afc*/ 	.short	0x0101
        /*0afe*/ 	.byte	0x06
	.zero		1


	//   ....[31]....
        /*0b00*/ 	.word	0x000071e0
        /*0b04*/ 	.word	0x000000ff
        /*0b08*/ 	.word	0x00000000
        /*0b0c*/ 	.short	0x0101
        /*0b0e*/ 	.byte	0x05
	.zero		1


	//   ....[32]....
        /*0b10*/ 	.word	0x00007680
        /*0b14*/ 	.word	0x000000ff
        /*0b18*/ 	.word	0x0002a830
        /*0b1c*/ 	.short	0x010a
        /*0b1e*/ 	.byte	0x06
	.zero		1


	//   ....[33]....
        /*0b20*/ 	.word	0x000076c0
        /*0b24*/ 	.word	0x000000ff
        /*0b28*/ 	.word	0x0002a830
        /*0b2c*/ 	.short	0x010a
        /*0b2e*/ 	.byte	0x06
	.zero		1


	//   ....[34]....
        /*0b30*/ 	.word	0x00007f80
        /*0b34*/ 	.word	0x000000ff
        /*0b38*/ 	.word	0x0002a850
        /*0b3c*/ 	.short	0x010a
        /*0b3e*/ 	.byte	0x05
	.zero		1


	//   ....[35]....
        /*0b40*/ 	.word	0x00007fc0
        /*0b44*/ 	.word	0x000000ff
        /*0b48*/ 	.word	0x0002a850
        /*0b4c*/ 	.short	0x010a
        /*0b4e*/ 	.byte	0x05
	.zero		1


	//   ....[36]....
        /*0b50*/ 	.word	0x00008300
        /*0b54*/ 	.word	0x000000ff
        /*0b58*/ 	.word	0x00000000
        /*0b5c*/ 	.short	0x0101
        /*0b5e*/ 	.byte	0x06
	.zero		1


	//   ....[37]....
        /*0b60*/ 	.word	0x00009060
        /*0b64*/ 	.word	0x000000ff
        /*0b68*/ 	.word	0x00000000
        /*0b6c*/ 	.short	0x0101
        /*0b6e*/ 	.byte	0x05
	.zero		1


	//   ....[38]....
        /*0b70*/ 	.word	0x00009300
        /*0b74*/ 	.word	0x000000ff
        /*0b78*/ 	.word	0x0002a830
        /*0b7c*/ 	.short	0x010a
        /*0b7e*/ 	.byte	0x05
	.zero		1


	//   ....[39]....
        /*0b80*/ 	.word	0x00009340
        /*0b84*/ 	.word	0x000000ff
        /*0b88*/ 	.word	0x0002a830
        /*0b8c*/ 	.short	0x010a
        /*0b8e*/ 	.byte	0x05
	.zero		1


	//   ....[40]....
        /*0b90*/ 	.word	0x00009c00
        /*0b94*/ 	.word	0x000000ff
        /*0b98*/ 	.word	0x0002a850
        /*0b9c*/ 	.short	0x010a
        /*0b9e*/ 	.byte	0x05
	.zero		1


	//   ....[41]....
        /*0ba0*/ 	.word	0x00009c40
        /*0ba4*/ 	.word	0x000000ff
        /*0ba8*/ 	.word	0x0002a850
        /*0bac*/ 	.short	0x010a
        /*0bae*/ 	.byte	0x05
	.zero		1


	//   ....[42]....
        /*0bb0*/ 	.word	0x00009f50
        /*0bb4*/ 	.word	0x000000ff
        /*0bb8*/ 	.word	0x00000000
        /*0bbc*/ 	.short	0x0101
        /*0bbe*/ 	.byte	0x04
	.zero		1


	//   ....[43]....
        /*0bc0*/ 	.word	0x0000be60
        /*0bc4*/ 	.word	0x000000ff
        /*0bc8*/ 	.word	0x00000000
        /*0bcc*/ 	.short	0x0101
        /*0bce*/ 	.byte	0x05
	.zero		1


	//   ....[44]....
        /*0bd0*/ 	.word	0x0000c420
        /*0bd4*/ 	.word	0x000000ff
        /*0bd8*/ 	.word	0x0002a850
        /*0bdc*/ 	.short	0x010a
        /*0bde*/ 	.byte	0x05
	.zero		1


	//   ....[45]....
        /*0be0*/ 	.word	0x0000c460
        /*0be4*/ 	.word	0x000000ff
        /*0be8*/ 	.word	0x0002a850
        /*0bec*/ 	.short	0x010a
        /*0bee*/ 	.byte	0x05
	.zero		1


	//   ....[46]....
        /*0bf0*/ 	.word	0x0000c930
        /*0bf4*/ 	.word	0x000000ff
        /*0bf8*/ 	.word	0x00000000
        /*0bfc*/ 	.short	0x0101
        /*0bfe*/ 	.byte	0x04
	.zero		1


	//   ....[47]....
        /*0c00*/ 	.word	0x0000de00
        /*0c04*/ 	.word	0x00000003
        /*0c08*/ 	.word	0x00000000
        /*0c0c*/ 	.short	0x0101
        /*0c0e*/ 	.byte	0x3f
	.zero		1


	//   ....[48]....
        /*0c10*/ 	.word	0x00010d80
        /*0c14*/ 	.word	0x00000007
        /*0c18*/ 	.word	0x0002a840
        /*0c1c*/ 	.short	0x010a
        /*0c1e*/ 	.byte	0x3f
	.zero		1


	//   ....[49]....
        /*0c20*/ 	.word	0x00011460
        /*0c24*/ 	.word	0x00000007
        /*0c28*/ 	.word	0x0002a830
        /*0c2c*/ 	.short	0x0107
        /*0c2e*/ 	.byte	0x3f
	.zero		1


	//   ....[50]....
        /*0c30*/ 	.word	0x00011520
        /*0c34*/ 	.word	0x00000007
        /*0c38*/ 	.word	0x0002a830
        /*0c3c*/ 	.short	0x0101
        /*0c3e*/ 	.byte	0x3f
	.zero		1


	//   ....[51]....
        /*0c40*/ 	.word	0x000120e0
        /*0c44*/ 	.word	0x00000016
        /*0c48*/ 	.word	0x0002a800
        /*0c4c*/ 	.short	0x0107
        /*0c4e*/ 	.byte	0x3f
	.zero		1


	//   ....[52]....
        /*0c50*/ 	.word	0x00012200
        /*0c54*/ 	.word	0x00000016
        /*0c58*/ 	.word	0x0002a800
        /*0c5c*/ 	.short	0x0101
        /*0c5e*/ 	.byte	0x3f
	.zero		1


	//   ....[53]....
        /*0c60*/ 	.word	0x00012220
        /*0c64*/ 	.word	0x00000016
        /*0c68*/ 	.word	0x0002a820
        /*0c6c*/ 	.short	0x010a
        /*0c6e*/ 	.byte	0x3f
	.zero		1


	//   ....[54]....
        /*0c70*/ 	.word	0x00012590
        /*0c74*/ 	.word	0x00000006
        /*0c78*/ 	.word	0x0002a840
        /*0c7c*/ 	.short	0x010a
        /*0c7e*/ 	.byte	0x3f
	.zero		1


	//   ....[55]....
        /*0c80*/ 	.word	0x00012aa0
        /*0c84*/ 	.word	0x00000006
        /*0c88*/ 	.word	0x0002a830
        /*0c8c*/ 	.short	0x0107
        /*0c8e*/ 	.byte	0x3f
	.zero		1


	//   ....[56]....
        /*0c90*/ 	.word	0x00012b60
        /*0c94*/ 	.word	0x00000006
        /*0c98*/ 	.word	0x0002a830
        /*0c9c*/ 	.short	0x0101
        /*0c9e*/ 	.byte	0x3f
	.zero		1


	//   ....[57]....
        /*0ca0*/ 	.word	0x00012bc0
        /*0ca4*/ 	.word	0x00000005
        /*0ca8*/ 	.word	0x0002a860
        /*0cac*/ 	.short	0x010a
        /*0cae*/ 	.byte	0x3f
	.zero		1


	//   ....[58]....
        /*0cb0*/ 	.word	0x00013020
        /*0cb4*/ 	.word	0x00000005
        /*0cb8*/ 	.word	0x0002a850
        /*0cbc*/ 	.short	0x0107
        /*0cbe*/ 	.byte	0x3f
	.zero		1


	//   ....[59]....
        /*0cc0*/ 	.word	0x00013170
        /*0cc4*/ 	.word	0x00000005
        /*0cc8*/ 	.word	0x0002a850
        /*0ccc*/ 	.short	0x0101
        /*0cce*/ 	.byte	0x3f
	.zero		1


	//   ....[60]....
        /*0cd0*/ 	.word	0x00013400
        /*0cd4*/ 	.word	0x00000000
        /*0cd8*/ 	.word	0x0002a860
        /*0cdc*/ 	.short	0x010a
        /*0cde*/ 	.byte	0x3f
	.zero		1


	//   ....[61]....
        /*0ce0*/ 	.word	0x00013860
        /*0ce4*/ 	.word	0x00000000
        /*0ce8*/ 	.word	0x0002a850
        /*0cec*/ 	.short	0x0107
        /*0cee*/ 	.byte	0x3f
	.zero		1


	//   ....[62]....
        /*0cf0*/ 	.word	0x00013930
        /*0cf4*/ 	.word	0x00000000
        /*0cf8*/ 	.word	0x0002a850
        /*0cfc*/ 	.short	0x0101
        /*0cfe*/ 	.byte	0x3f
	.zero		1


	//   ....[63]....
        /*0d00*/ 	.word	0x00014660
        /*0d04*/ 	.word	0x00000005
        /*0d08*/ 	.word	0x0002a820
        /*0d0c*/ 	.short	0x010a
        /*0d0e*/ 	.byte	0x3f
	.zero		1


	//   ....[64]....
        /*0d10*/ 	.word	0x00014800
        /*0d14*/ 	.word	0x00000003
        /*0d18*/ 	.word	0x0002a840
        /*0d1c*/ 	.short	0x010a
        /*0d1e*/ 	.byte	0x3f
	.zero		1


	//   ....[65]....
        /*0d20*/ 	.word	0x000148a0
        /*0d24*/ 	.word	0x00000019
        /*0d28*/ 	.word	0x0002a840
        /*0d2c*/ 	.short	0x010a
        /*0d2e*/ 	.byte	0x3f
	.zero		1


	//   ....[66]....
        /*0d30*/ 	.word	0x000148e0
        /*0d34*/ 	.word	0x00000003
        /*0d38*/ 	.word	0x0002a860
        /*0d3c*/ 	.short	0x010a
        /*0d3e*/ 	.byte	0x3f
	.zero		1


	//   ....[67]....
        /*0d40*/ 	.word	0x00014920
        /*0d44*/ 	.word	0x00000019
        /*0d48*/ 	.word	0x0002a860
        /*0d4c*/ 	.short	0x010a
        /*0d4e*/ 	.byte	0x3f
	.zero		1


	//   ....[68]....
        /*0d50*/ 	.word	0x00014990
        /*0d54*/ 	.word	0x00000003
        /*0d58*/ 	.word	0x0002a800
        /*0d5c*/ 	.short	0x010a
        /*0d5e*/ 	.byte	0x3f
	.zero		1


	//   ....[69]....
        /*0d60*/ 	.word	0x000149e0
        /*0d64*/ 	.word	0x00000003
        /*0d68*/ 	.word	0x0002a830
        /*0d6c*/ 	.short	0x010a
        /*0d6e*/ 	.byte	0x3f
	.zero		1


	//   ....[70]....
        /*0d70*/ 	.word	0x00014a40
        /*0d74*/ 	.word	0x0000000a
        /*0d78*/ 	.word	0x0002a830
        /*0d7c*/ 	.short	0x010a
        /*0d7e*/ 	.byte	0x3f
	.zero		1


	//   ....[71]....
        /*0d80*/ 	.word	0x00014aa0
        /*0d84*/ 	.word	0x00000009
        /*0d88*/ 	.word	0x0002a850
        /*0d8c*/ 	.short	0x010a
        /*0d8e*/ 	.byte	0x3f
	.zero		1


	//   ....[72]....
        /*0d90*/ 	.word	0x00014b00
        /*0d94*/ 	.word	0x0000000a
        /*0d98*/ 	.word	0x0002a830
        /*0d9c*/ 	.short	0x010a
        /*0d9e*/ 	.byte	0x3f
	.zero		1


	//   ....[73]....
        /*0da0*/ 	.word	0x00014b60
        /*0da4*/ 	.word	0x00000009
        /*0da8*/ 	.word	0x0002a850
        /*0dac*/ 	.short	0x010a
        /*0dae*/ 	.byte	0x3f
	.zero		1


	//   ....[74]....
        /*0db0*/ 	.word	0x00014bc0
        /*0db4*/ 	.word	0x0000000a
        /*0db8*/ 	.word	0x0002a830
        /*0dbc*/ 	.short	0x010a
        /*0dbe*/ 	.byte	0x3f
	.zero		1


	//   ....[75]....
        /*0dc0*/ 	.word	0x00014c20
        /*0dc4*/ 	.word	0x00000009
        /*0dc8*/ 	.word	0x0002a850
        /*0dcc*/ 	.short	0x010a
        /*0dce*/ 	.byte	0x3f
	.zero		1


	//   ....[76]....
        /*0dd0*/ 	.word	0x00014c80
        /*0dd4*/ 	.word	0x00000005
        /*0dd8*/ 	.word	0x0002a850
        /*0ddc*/ 	.short	0x010a
        /*0dde*/ 	.byte	0x3f
	.zero		1


	//   ....[77]....
        /*0de0*/ 	.word	0x00014d90
        /*0de4*/ 	.word	0x00000007
        /*0de8*/ 	.word	0x0002a840
        /*0dec*/ 	.short	0x010a
        /*0dee*/ 	.byte	0x3f
	.zero		1


	//   ....[78]....
        /*0df0*/ 	.word	0x00016160
        /*0df4*/ 	.word	0x00000016
        /*0df8*/ 	.word	0x0002a820
        /*0dfc*/ 	.short	0x010a
        /*0dfe*/ 	.byte	0x3f
	.zero		1


	//   ....[79]....
        /*0e00*/ 	.word	0x000161b0
        /*0e04*/ 	.word	0x00000006
        /*0e08*/ 	.word	0x0002a840
        /*0e0c*/ 	.short	0x010a
        /*0e0e*/ 	.byte	0x3f
	.zero		1


	//   ....[80]....
        /*0e10*/ 	.word	0x00016970
        /*0e14*/ 	.word	0x00000005
        /*0e18*/ 	.word	0x0002a860
        /*0e1c*/ 	.short	0x010a
        /*0e1e*/ 	.byte	0x3f
	.zero		1


	//   ....[81]....
        /*0e20*/ 	.word	0x00017180
        /*0e24*/ 	.word	0x00000000
        /*0e28*/ 	.word	0x0002a860
        /*0e2c*/ 	.short	0x010a
        /*0e2e*/ 	.byte	0x3f
	.zero		1


	//   ....[82]....
        /*0e30*/ 	.word	0x000182b0
        /*0e34*/ 	.word	0x00000005
        /*0e38*/ 	.word	0x0002a820
        /*0e3c*/ 	.short	0x010a
        /*0e3e*/ 	.byte	0x3f
	.zero		1


	//   ....[83]....
        /*0e40*/ 	.word	0x00018450
        /*0e44*/ 	.word	0x00000003
        /*0e48*/ 	.word	0x0002a840
        /*0e4c*/ 	.short	0x010a
        /*0e4e*/ 	.byte	0x3f
	.zero		1


	//   ....[84]....
        /*0e50*/ 	.word	0x000184a0
        /*0e54*/ 	.word	0x00000019
        /*0e58*/ 	.word	0x0002a840
        /*0e5c*/ 	.short	0x010a
        /*0e5e*/ 	.byte	0x3f
	.zero		1


	//   ....[85]....
        /*0e60*/ 	.word	0x000184f0
        /*0e64*/ 	.word	0x00000003
        /*0e68*/ 	.word	0x0002a860
        /*0e6c*/ 	.short	0x010a
        /*0e6e*/ 	.byte	0x3f
	.zero		1


	//----- nvinfo : EIATTR_NUM_MBARRIERS
	.align		4
.L_450:
        /*0e70*/ 	.byte	0x03, 0x38
        /*0e72*/ 	.short	0x0016


	//----- nvinfo : EIATTR_EXIT_INSTR_OFFSETS
	.align		4
        /*0e74*/ 	.byte	0x04, 0x1c
        /*0e76*/ 	.short	(.L_452 - .L_451)


	//   ....[0]....
.L_451:
        /*0e78*/ 	.word	0x00000990


	//   ....[1]....
        /*0e7c*/ 	.word	0x0000ec90


	//   ....[2]....
        /*0e80*/ 	.word	0x00014970


	//----- nvinfo : EIATTR_MAX_THREADS
	.align		4
.L_452:
        /*0e84*/ 	.byte	0x04, 0x05
        /*0e86*/ 	.short	(.L_454 - .L_453)
.L_453:
        /*0e88*/ 	.word	0x00000180
        /*0e8c*/ 	.word	0x00000001
        /*0e90*/ 	.word	0x00000001


	//----- nvinfo : EIATTR_CRS_STACK_SIZE
	.align		4
.L_454:
        /*0e94*/ 	.byte	0x04, 0x1e
        /*0e96*/ 	.short	(.L_456 - .L_455)
.L_455:
        /*0e98*/ 	.word	0x00000000


	//----- nvinfo : EIATTR_CBANK_PARAM_SIZE
	.align		4
.L_456:
        /*0e9c*/ 	.byte	0x03, 0x19
        /*0e9e*/ 	.short	0x0af0


	//----- nvinfo : EIATTR_PARAM_CBANK
	.align		4
        /*0ea0*/ 	.byte	0x04, 0x0a
        /*0ea2*/ 	.short	(.L_458 - .L_457)
	.align		4
.L_457:
        /*0ea4*/ 	.word	index@(.nv.constant0._ZN7cutlass13device_kernelIN5flash11enable_sm90INS1_16FlashAttnFwdSm90INS1_25CollectiveMainloopFwdSm90ILi2EN4cute5tupleIJNS5_1CILi1EEES8_S8_EEENS6_IJNS7_ILi128EEENS7_ILi96EEENS7_ILi192EEEEEELi128ENS_10bfloat16_tEfNS_4arch4Sm90ELb0ELb1ELb0ELb1ELb1ELb0ELb0ELb1ELb1ELb1ELb0ELb0EEENS1_21CollectiveEpilogueFwdINS6_IJSA_SA_SB_EEES9_SE_SG_Li256ELb1ELb1ELb0ELb0EEENS1_36VarlenDynamicPersistentTileSchedulerILi128ELi96ELi256ELi128ELb0ELb1ELb1ELb1ELb0ELb1EEEEEEEEEvNT_6ParamsE)
        /*0ea8*/ 	.short	0x0210
        /*0eaa*/ 	.short	0x0af0


	//----- nvinfo : EIATTR_SW_WAR
	.align		4
.L_458:
        /*0eac*/ 	.byte	0x04, 0x36
        /*0eae*/ 	.short	(.L_460 - .L_459)
.L_459:
        /*0eb0*/ 	.word	0x00000008
.L_460:


//--------------------- .nv.info._ZN7cutlass13device_kernelIN5flash11enable_sm90INS1_16FlashAttnFwdSm90INS1_25CollectiveMainloopFwdSm90ILi2EN4cute5tupleIJNS5_1CILi1EEES8_S8_EEENS6_IJNS7_ILi128EEENS7_ILi96EEENS7_ILi192EEEEEELi128ENS_10bfloat16_tEfNS_4arch4Sm90ELb0ELb1ELb0ELb1ELb1ELb1ELb0ELb1ELb1ELb1ELb0ELb0EEENS1_21CollectiveEpilogueFwdINS6_IJSA_SA_SB_EEES9_SE_SG_Li256ELb1ELb1ELb0ELb0EEENS1_36VarlenDynamicPersistentTileSchedulerILi128ELi96ELi256ELi128ELb0ELb1ELb1ELb1ELb0ELb1EEEEEEEEEvNT_6ParamsE --------------------------
	.section	.nv.info._ZN7cutlass13device_kernelIN5flash11enable_sm90INS1_16FlashAttnFwdSm90INS1_25CollectiveMainloopFwdSm90ILi2EN4cute5tupleIJNS5_1CILi1EEES8_S8_EEENS6_IJNS7_ILi128EEENS7_ILi96EEENS7_ILi192EEEEEELi128ENS_10bfloat16_tEfNS_4arch4Sm90ELb0ELb1ELb0ELb1ELb1ELb1ELb0ELb1ELb1ELb1ELb0ELb0EEENS1_21CollectiveEpilogueFwdINS6_IJSA_SA_SB_EEES9_SE_SG_Li256ELb1ELb1ELb0ELb0EEENS1_36VarlenDynamicPersistentTileSchedulerILi128ELi96ELi256ELi128ELb0ELb1ELb1ELb1ELb0ELb1EEEEEEEEEvNT_6ParamsE,"",@"SHT_CUDA_INFO"
	.sectionflags	@""
	.align	4


	//----- nvinfo : EIATTR_CUDA_API_VERSION
	.align		4
        /*0000*/ 	.byte	0x04, 0x37
        /*0002*/ 	.short	(.L_462 - .L_461)
.L_461:
        /*0004*/ 	.word	0x00000082


	//----- nvinfo : EIATTR_KPARAM_INFO
	.align		4
.L_462:
        /*0008*/ 	.byte	0x04, 0x17
        /*000a*/ 	.short	(.L_464 - .L_463)
.L_463:
        /*000c*/ 	.word	0x00000000
        /*0010*/ 	.short	0x0000
        /*0012*/ 	.short	0x0070
        /*0014*/ 	.byte	0x00, 0xf0, 0x01, 0x2a


	//----- nvinfo : EIATTR_SPARSE_MMA_MASK
	.align		4
.L_464:
        /*0018*/ 	.byte	0x03, 0x50
        /*001a*/ 	.short	0x0000


	//----- nvinfo : EIATTR_MAXREG_COUNT
	.align		4
        /*001c*/ 	.byte	0x03, 0x1b
        /*001e*/ 	.short	0x00a8


	//----- nvinfo : EIATTR_NUM_BARRIERS
	.align		4
        /*0020*/ 	.byte	0x02, 0x4c
        /*0022*/ 	.byte	0x10
	.zero		1


	//----- nvinfo : EIATTR_EXTERNS
	.align		4
        /*0024*/ 	.byte	0x04, 0x0f
        /*0026*/ 	.short	(.L_466 - .L_465)


	//   ....[0]....
	.align		4
.L_465:
        /*0028*/ 	.word	index@(__assertfail)


	//----- nvinfo : EIATTR_ANNOTATIONS
	.align		4
.L_466:
        /*002c*/ 	.byte	0x04, 0x55
        /*002e*/ 	.short	(.L_468 - .L_467)


	//   ....[0]....
.L_467:
        /* <DEDUP_REMOVED lines=36> */


	//----- nvinfo : EIATTR_MERCURY_ISA_VERSION
	.align		4
.L_468:
        /*0258*/ 	.byte	0x03, 0x5f
        /*025a*/ 	.short	0x0101


	//----- nvinfo : EIATTR_UNUSED_LOAD_BYTE_OFFSET
	.align		4
        /*025c*/ 	.byte	0x04, 0x44
        /*025e*/ 	.short	(.L_470 - .L_469)


	//   ....[0]....
.L_469:
        /*0260*/ 	.word	0x00000a50
        /*0264*/ 	.word	0x0000fff0


	//   ....[1]....
        /*0268*/ 	.word	0x0001f470
        /*026c*/ 	.word	0x0000fff0


	//----- nvinfo : EIATTR_INT_WARP_WIDE_INSTR_OFFSETS
	.align		4
.L_470:
        /*0270*/ 	.byte	0x04, 0x31
        /*0272*/ 	.short	(.L_472 - .L_471)


	//   ....[0]....
.L_471:
        /*0274*/ 	.word	0x00000130


	//   ....[1]....
        /*0278*/ 	.word	0x00000170


	//   ....[2]....
        /*027c*/ 	.word	0x000001e0


	//   ....[3]....
        /*0280*/ 	.word	0x000241d0


	//   ....[4]....
        /*0284*/ 	.word	0x00024260


	//   ....[5]....
        /*0288*/ 	.word	0x00027230


	//   ....[6]....
        /*028c*/ 	.word	0x000272c0


	//----- nvinfo : EIATTR_COOP_GROUP_MASK_REGIDS
	.align		4
.L_472:
        /*0290*/ 	.byte	0x04, 0x29
        /*0292*/ 	.short	(.L_474 - .L_473)


	//   ....[0]....
.L_473:
        /*0294*/ 	.word	0xffffffff


	//   ....[1]....
        /*0298*/ 	.word	0xffffffff


	//   ....[2]....
        /*029c*/ 	.word	0xffffffff


	//   ....[3]....
        /*02a0*/ 	.word	0xffffffff


	//   ....[4]....
        /*02a4*/ 	.word	0xffffffff


	//   ....[5]....
        /*02a8*/ 	.word	0xffffffff


	//   ....[6]....
        /*02ac*/ 	.word	0xffffffff


	//   ....[7]....
        /*02b0*/ 	.word	0xffffffff


	//   ....[8]....
        /*02b4*/ 	.word	0xffffffff


	//   ....[9]....
        /*02b8*/ 	.word	0xffffffff


	//   ....[10]....
        /*02bc*/ 	.word	0xffffffff


	//   ....[11]....
        /*02c0*/ 	.word	0xffffffff


	//   ....[12]....
        /*02c4*/ 	.word	0xffffffff


	//   ....[13]....
        /*02c8*/ 	.word	0xffffffff


	//   ....[14]....
        /*02cc*/ 	.word	0xffffffff


	//   ....[15]....
        /*02d0*/ 	.word	0xffffffff


	//   ....[16]....
        /*02d4*/ 	.word	0xffffffff


	//   ....[17]....
        /*02d8*/ 	.word	0xffffffff


	//   ....[18]....
        /*02dc*/ 	.word	0xffffffff


	//   ....[19]....
        /*02e0*/ 	.word	0xffffffff


	//   ....[20]....
        /*02e4*/ 	.word	0xffffffff


	//   ....[21]....
        /*02e8*/ 	.word	0xffffffff


	//   ....[22]....
        /*02ec*/ 	.word	0xffffffff


	//   ....[23]....
        /*02f0*/ 	.word	0xffffffff


	//   ....[24]....
        /*02f4*/ 	.word	0xffffffff


	//   ....[25]....
        /*02f8*/ 	.word	0xffffffff


	//   ....[26]....
        /*02fc*/ 	.word	0xffffffff


	//   ....[27]....
        /*0300*/ 	.word	0xffffffff


	//   ....[28]....
        /*0304*/ 	.word	0xffffffff


	//   ....[29]....
        /*0308*/ 	.word	0xffffffff


	//   ....[30]....
        /*030c*/ 	.word	0xffffffff


	//   ....[31]....
        /*0310*/ 	.word	0xffffffff


	//   ....[32]....
        /*0314*/ 	.word	0xffffffff


	//   ....[33]....
        /*0318*/ 	.word	0xffffffff


	//   ....[34]....
        /*031c*/ 	.word	0xffffffff


	//   ....[35]....
        /*0320*/ 	.word	0xffffffff


	//   ....[36]....
        /*0324*/ 	.word	0xffffffff


	//   ....[37]....
        /*0328*/ 	.word	0xffffffff


	//   ....[38]....
        /*032c*/ 	.word	0xffffffff


	//   ....[39]....
        /*0330*/ 	.word	0xffffffff


	//   ....[40]....
        /*0334*/ 	.word	0xffffffff


	//   ....[41]....
        /*0338*/ 	.word	0xffffffff


	//   ....[42]....
        /*033c*/ 	.word	0xffffffff


	//   ....[43]....
        /*0340*/ 	.word	0xffffffff


	//   ....[44]....
        /*0344*/ 	.word	0xffffffff


	//   ....[45]....
        /*0348*/ 	.word	0xffffffff


	//   ....[46]....
        /*034c*/ 	.word	0xffffffff


	//   ....[47]....
        /*0350*/ 	.word	0xffffffff


	//   ....[48]....
        /*0354*/ 	.word	0xffffffff


	//   ....[49]....
        /*0358*/ 	.word	0xffffffff


	//   ....[50]....
        /*035c*/ 	.word	0xffffffff


	//   ....[51]....
        /*0360*/ 	.word	0xffffffff


	//   ....[52]....
        /*0364*/ 	.word	0xffffffff


	//   ....[53]....
        /*0368*/ 	.word	0xffffffff


	//   ....[54]....
        /*036c*/ 	.word	0xffffffff


	//   ....[55]....
        /*0370*/ 	.word	0xffffffff


	//   ....[56]....
        /*0374*/ 	.word	0xffffffff


	//   ....[57]....
        /*0378*/ 	.word	0xffffffff


	//   ....[58]....
        /*037c*/ 	.word	0xffffffff


	//   ....[59]....
        /*0380*/ 	.word	0xffffffff


	//   ....[60]....
        /*0384*/ 	.word	0xffffffff


	//   ....[61]....
        /*0388*/ 	.word	0xffffffff


	//   ....[62]....
        /*038c*/ 	.word	0xffffffff


	//   ....[63]....
        /*0390*/ 	.word	0xffffffff


	//   ....[64]....
        /*0394*/ 	.word	0xffffffff


	//   ....[65]....
        /*0398*/ 	.word	0xffffffff


	//   ....[66]....
        /*039c*/ 	.word	0xffffffff


	//   ....[67]....
        /*03a0*/ 	.word	0xffffffff


	//   ....[68]....
        /*03a4*/ 	.word	0xffffffff


	//   ....[69]....
        /*03a8*/ 	.word	0xffffffff


	//   ....[70]....
        /*03ac*/ 	.word	0xffffffff


	//   ....[71]....
        /*03b0*/ 	.word	0xffffffff


	//   ....[72]....
        /*03b4*/ 	.word	0xffffffff


	//   ....[73]....
        /*03b8*/ 	.word	0xffffffff


	//   ....[74]....
        /*03bc*/ 	.word	0xffffffff


	//   ....[75]....
        /*03c0*/ 	.word	0xffffffff


	//   ....[76]....
        /*03c4*/ 	.word	0xffffffff


	//   ....[77]....
        /*03c8*/ 	.word	0xffffffff


	//   ....[78]....
        /*03cc*/ 	.word	0xffffffff


	//   ....[79]....
        /*03d0*/ 	.word	0xffffffff


	//   ....[80]....
        /*03d4*/ 	.word	0xffffffff


	//   ....[81]....
        /*03d8*/ 	.word	0xffffffff


	//   ....[82]....
        /*03dc*/ 	.word	0xffffffff


	//   ....[83]....
        /*03e0*/ 	.word	0xffffffff


	//   ....[84]....
        /*03e4*/ 	.word	0xffffffff


	//   ....[85]....
        /*03e8*/ 	.word	0xffffffff


	//   ....[86]....
        /*03ec*/ 	.word	0xffffffff


	//   ....[87]....
        /*03f0*/ 	.word	0xffffffff


	//   ....[88]....
        /*03f4*/ 	.word	0xffffffff


	//   ....[89]....
        /*03f8*/ 	.word	0xffffffff


	//   ....[90]....
        /*03fc*/ 	.word	0xffffffff


	//   ....[91]....
        /*0400*/ 	.word	0xffffffff


	//   ....[92]....
        /*0404*/ 	.word	0xffffffff


	//   ....[93]....
        /*0408*/ 	.word	0xffffffff


	//   ....[94]....
        /*040c*/ 	.word	0xffffffff


	//   ....[95]....
        /*0410*/ 	.word	0xffffffff


	//   ....[96]....
        /*0414*/ 	.word	0xffffffff


	//   ....[97]....
        /*0418*/ 	.word	0xffffffff


	//   ....[98]....
        /*041c*/ 	.word	0xffffffff


	//   ....[99]....
        /*0420*/ 	.word	0xffffffff


	//   ....[100]....
        /*0424*/ 	.word	0xffffffff


	//   ....[101]....
        /*0428*/ 	.word	0xffffffff


	//   ....[102]....
        /*042c*/ 	.word	0xffffffff


	//   ....[103]....
        /*0430*/ 	.word	0xffffffff


	//   ....[104]....
        /*0434*/ 	.word	0xffffffff


	//   ....[105]....
        /*0438*/ 	.word	0xffffffff


	//   ....[106]....
        /*043c*/ 	.word	0xffffffff


	//   ....[107]....
        /*0440*/ 	.word	0xffffffff


	//   ....[108]....
        /*0444*/ 	.word	0xffffffff


	//   ....[109]....
        /*0448*/ 	.word	0xffffffff


	//   ....[110]....
        /*044c*/ 	.word	0xffffffff


	//   ....[111]....
        /*0450*/ 	.word	0xffffffff


	//   ....[112]....
        /*0454*/ 	.word	0xffffffff


	//   ....[113]....
        /*0458*/ 	.word	0xffffffff


	//   ....[114]....
        /*045c*/ 	.word	0xffffffff


	//   ....[115]....
        /*0460*/ 	.word	0xffffffff


	//   ....[116]....
        /*0464*/ 	.word	0xffffffff


	//   ....[117]....
        /*0468*/ 	.word	0xffffffff


	//   ....[118]....
        /*046c*/ 	.word	0xffffffff


	//   ....[119]....
        /*0470*/ 	.word	0xffffffff


	//   ....[120]....
        /*0474*/ 	.word	0xffffffff


	//   ....[121]....
        /*0478*/ 	.word	0xffffffff


	//   ....[122]....
        /*047c*/ 	.word	0xffffffff


	//   ....[123]....
        /*0480*/ 	.word	0xffffffff


	//   ....[124]....
        /*0484*/ 	.word	0xffffffff


	//   ....[125]....
        /*0488*/ 	.word	0xffffffff


	//   ....[126]....
        /*048c*/ 	.word	0xffffffff


	//   ....[127]....
        /*0490*/ 	.word	0xffffffff


	//   ....[128]....
        /*0494*/ 	.word	0xffffffff


	//   ....[129]....
        /*0498*/ 	.word	0xffffffff


	//   ....[130]....
        /*049c*/ 	.word	0xffffffff


	//   ....[131]....
        /*04a0*/ 	.word	0xffffffff


	//   ....[132]....
        /*04a4*/ 	.word	0xffffffff


	//   ....[133]....
        /*04a8*/ 	.word	0xffffffff


	//   ....[134]....
        /*04ac*/ 	.word	0xffffffff


	//   ....[135]....
        /*04b0*/ 	.word	0xffffffff


	//   ....[136]....
        /*04b4*/ 	.word	0xffffffff


	//   ....[137]....
        /*04b8*/ 	.word	0xffffffff


	//   ....[138]....
        /*04bc*/ 	.word	0xffffffff


	//   ....[139]....
        /*04c0*/ 	.word	0xffffffff


	//   ....[140]....
        /*04c4*/ 	.word	0xffffffff


	//   ....[141]....
        /*04c8*/ 	.word	0xffffffff


	//   ....[142]....
        /*04cc*/ 	.word	0xffffffff


	//   ....[143]....
        /*04d0*/ 	.word	0xffffffff


	//   ....[144]....
        /*04d4*/ 	.word	0xffffffff


	//   ....[145]....
        /*04d8*/ 	.word	0xffffffff


	//   ....[146]....
        /*04dc*/ 	.word	0xffffffff


	//   ....[147]....
        /*04e0*/ 	.word	0xffffffff


	//   ....[148]....
        /*04e4*/ 	.word	0xffffffff


	//   ....[149]....
        /*04e8*/ 	.word	0xffffffff


	//   ....[150]....
        /*04ec*/ 	.word	0xffffffff


	//   ....[151]....
        /*04f0*/ 	.word	0xffffffff


	//   ....[152]....
        /*04f4*/ 	.word	0xffffffff


	//   ....[153]....
        /*04f8*/ 	.word	0xffffffff


	//   ....[154]....
        /*04fc*/ 	.word	0xffffffff


	//   ....[155]....
        /*0500*/ 	.word	0xffffffff


	//   ....[156]....
        /*0504*/ 	.word	0xffffffff


	//   ....[157]....
        /*0508*/ 	.word	0xffffffff


	//   ....[158]....
        /*050c*/ 	.word	0xffffffff


	//   ....[159]....
        /*0510*/ 	.word	0xffffffff


	//   ....[160]....
        /*0514*/ 	.word	0xffffffff


	//   ....[161]....
        /*0518*/ 	.word	0xffffffff


	//   ....[162]....
        /*051c*/ 	.word	0xffffffff


	//   ....[163]....
        /*0520*/ 	.word	0xffffffff


	//   ....[164]....
        /*0524*/ 	.word	0xffffffff


	//   ....[165]....
        /*0528*/ 	.word	0xffffffff


	//   ....[166]....
        /*052c*/ 	.word	0xffffffff


	//   ....[167]....
        /*0530*/ 	.word	0xffffffff


	//   ....[168]....
        /*0534*/ 	.word	0xffffffff


	//   ....[169]....
        /*0538*/ 	.word	0xffffffff


	//   ....[170]....
        /*053c*/ 	.word	0xffffffff


	//   ....[171]....
        /*0540*/ 	.word	0xffffffff


	//   ....[172]....
        /*0544*/ 	.word	0xffffffff


	//   ....[173]....
        /*0548*/ 	.word	0xffffffff


	//   ....[174]....
        /*054c*/ 	.word	0xffffffff


	//   ....[175]....
        /*0550*/ 	.word	0xffffffff


	//   ....[176]....
        /*0554*/ 	.word	0xffffffff


	//   ....[177]....
        /*0558*/ 	.word	0xffffffff


	//   ....[178]....
        /*055c*/ 	.word	0xffffffff


	//   ....[179]....
        /*0560*/ 	.word	0xffffffff


	//   ....[180]....
        /*0564*/ 	.word	0xffffffff


	//   ....[181]....
        /*0568*/ 	.word	0xffffffff


	//   ....[182]....
        /*056c*/ 	.word	0xffffffff


	//   ....[183]....
        /*0570*/ 	.word	0xffffffff


	//   ....[184]....
        /*0574*/ 	.word	0xffffffff


	//   ....[185]....
        /*0578*/ 	.word	0x0500000f


	//   ....[186]....
        /*057c*/ 	.word	0x0500000f


	//   ....[187]....
        /*0580*/ 	.word	0x0500000f


	//   ....[188]....
        /*0584*/ 	.word	0x0500000f


	//   ....[189]....
        /*0588*/ 	.word	0x0500000f


	//   ....[190]....
        /*058c*/ 	.word	0x0500000f


	//   ....[191]....
        /*0590*/ 	.word	0x0500000f


	//   ....[192]....
        /*0594*/ 	.word	0x0500000f


	//   ....[193]....
        /*0598*/ 	.word	0x0500000f


	//   ....[194]....
        /*059c*/ 	.word	0x0500000f


	//   ....[195]....
        /*05a0*/ 	.word	0x0500000f


	//   ....[196]....
        /*05a4*/ 	.word	0x0500000f


	//   ....[197]....
        /*05a8*/ 	.word	0x0500000f


	//   ....[198]....
        /*05ac*/ 	.word	0x0500000f


	//   ....[199]....
        /*05b0*/ 	.word	0x0500000f


	//   ....[200]....
        /*05b4*/ 	.word	0x0500000f


	//   ....[201]....
        /*05b8*/ 	.word	0x0500000f


	//   ....[202]....
        /*05bc*/ 	.word	0x0500000f


	//   ....[203]....
        /*05c0*/ 	.word	0x0500000f


	//   ....[204]....
        /*05c4*/ 	.word	0x0500000f


	//   ....[205]....
        /*05c8*/ 	.word	0x0500000f


	//   ....[206]....
        /*05cc*/ 	.word	0x0500000f


	//   ....[207]....
        /*05d0*/ 	.word	0x0500000f


	//   ....[208]....
        /*05d4*/ 	.word	0x0500000f


	//   ....[209]....
        /*05d8*/ 	.word	0x0500000f


	//   ....[210]....
        /*05dc*/ 	.word	0x0500000f


	//   ....[211]....
        /*05e0*/ 	.word	0x0500000f


	//   ....[212]....
        /*05e4*/ 	.word	0x0500000f


	//   ....[213]....
        /*05e8*/ 	.word	0x0500000f


	//   ....[214]....
        /*05ec*/ 	.word	0x0500000f


	//   ....[215]....
        /*05f0*/ 	.word	0x0500000f


	//   ....[216]....
        /*05f4*/ 	.word	0x0500000f


	//   ....[217]....
        /*05f8*/ 	.word	0x0500000f


	//   ....[218]....
        /*05fc*/ 	.word	0x0500000f


	//   ....[219]....
        /*0600*/ 	.word	0x0500000f


	//   ....[220]....
        /*0604*/ 	.word	0x0500000f


	//   ....[221]....
        /*0608*/ 	.word	0x0500000f


	//   ....[222]....
        /*060c*/ 	.word	0x0500000f


	//   ....[223]....
        /*0610*/ 	.word	0x0500000f


	//   ....[224]....
        /*0614*/ 	.word	0x0500000f


	//   ....[225]....
        /*0618*/ 	.word	0x0500000f


	//   ....[226]....
        /*061c*/ 	.word	0x0500000f


	//   ....[227]....
        /*0620*/ 	.word	0x0500000f


	//   ....[228]....
        /*0624*/ 	.word	0x0500000f


	//   ....[229]....
        /*0628*/ 	.word	0x0500000f


	//   ....[230]....
        /*062c*/ 	.word	0x0500000f


	//   ....[231]....
        /*0630*/ 	.word	0x0500000f


	//   ....[232]....
        /*0634*/ 	.word	0x0500000f


	//   ....[233]....
        /*0638*/ 	.word	0x0500000f


	//   ....[234]....
        /*063c*/ 	.word	0x0500000f


	//   ....[235]....
        /*0640*/ 	.word	0x0500000f


	//   ....[236]....
        /*0644*/ 	.word	0x0500000f


	//   ....[237]....
        /*0648*/ 	.word	0x0500000f


	//   ....[238]....
        /*064c*/ 	.word	0x0500000f


	//   ....[239]....
        /*0650*/ 	.word	0x0500000f


	//   ....[240]....
        /*0654*/ 	.word	0x0500000f


	//   ....[241]....
        /*0658*/ 	.word	0x0500000f


	//   ....[242]....
        /*065c*/ 	.word	0x0500000f


	//   ....[243]....
        /*0660*/ 	.word	0x0500000f


	//   ....[244]....
        /*0664*/ 	.word	0x0500000f


	//   ....[245]....
        /*0668*/ 	.word	0x0500000f


	//   ....[246]....
        /*066c*/ 	.word	0x0500000f


	//   ....[247]....
        /*0670*/ 	.word	0x0500000f


	//   ....[248]....
        /*0674*/ 	.word	0x0500000f


	//   ....[249]....
        /*0678*/ 	.word	0x0500000f


	//   ....[250]....
        /*067c*/ 	.word	0x0500000f


	//   ....[251]....
        /*0680*/ 	.word	0x0500000f


	//   ....[252]....
        /*0684*/ 	.word	0x0500000f


	//   ....[253]....
        /*0688*/ 	.word	0x0500000f


	//   ....[254]....
        /*068c*/ 	.word	0x0500000f


	//   ....[255]....
        /*0690*/ 	.word	0x0500000f


	//   ....[0]....
        /*0694*/ 	.word	0x0500000f


	//   ....[1]....
        /*0698*/ 	.word	0x0500000f


	//   ....[2]....
        /*069c*/ 	.word	0x0500000f


	//   ....[3]....
        /*06a0*/ 	.word	0x0500000f


	//   ....[4]....
        /*06a4*/ 	.word	0x0500000f


	//   ....[5]....
        /*06a8*/ 	.word	0x0500000f


	//   ....[6]....
        /*06ac*/ 	.word	0x0500000f


	//   ....[7]....
        /*06b0*/ 	.word	0x0500000f


	//   ....[8]....
        /*06b4*/ 	.word	0x0500000f


	//   ....[9]....
        /*06b8*/ 	.word	0x0500000f


	//   ....[10]....
        /*06bc*/ 	.word	0x0500000f


	//   ....[11]....
        /*06c0*/ 	.word	0x0500000f


	//   ....[12]....
        /*06c4*/ 	.word	0x0500000f


	//   ....[13]....
        /*06c8*/ 	.word	0x0500000f


	//   ....[14]....
        /*06cc*/ 	.word	0x0500000f


	//   ....[15]....
        /*06d0*/ 	.word	0x0500000f


	//   ....[16]....
        /*06d4*/ 	.word	0x0500000f


	//   ....[17]....
        /*06d8*/ 	.word	0x0500000f


	//   ....[18]....
        /*06dc*/ 	.word	0x0500000f


	//   ....[19]....
        /*06e0*/ 	.word	0x0500000f


	//   ....[20]....
        /*06e4*/ 	.word	0x0500000f


	//   ....[21]....
        /*06e8*/ 	.word	0x0500000f


	//   ....[22]....
        /*06ec*/ 	.word	0x0500000f


	//   ....[23]....
        /*06f0*/ 	.word	0x0500000f


	//   ....[24]....
        /*06f4*/ 	.word	0x0500000f


	//   ....[25]....
        /*06f8*/ 	.word	0x0500000f


	//   ....[26]....
        /*06fc*/ 	.word	0x0500000f


	//   ....[27]....
        /*0700*/ 	.word	0x0500000f


	//   ....[28]....
        /*0704*/ 	.word	0x0500000f


	//   ....[29]....
        /*0708*/ 	.word	0x0500000f


	//   ....[30]....
        /*070c*/ 	.word	0x0500000f


	//   ....[31]....
        /*0710*/ 	.word	0x0500000f


	//   ....[32]....
        /*0714*/ 	.word	0x0500000f


	//   ....[33]....
        /*0718*/ 	.word	0x0500000f


	//   ....[34]....
        /*071c*/ 	.word	0x0500000f


	//   ....[35]....
        /*0720*/ 	.word	0x0500000f


	//   ....[36]....
        /*0724*/ 	.word	0x0500000f


	//   ....[37]....
        /*0728*/ 	.word	0x0500000f


	//   ....[38]....
        /*072c*/ 	.word	0x0500000f


	//   ....[39]....
        /*0730*/ 	.word	0x0500000f


	//   ....[40]....
        /*0734*/ 	.word	0x0500000f


	//----- nvinfo : EIATTR_COOP_GROUP_INSTR_OFFSETS
	.align		4
.L_474:
        /*0738*/ 	.byte	0x04, 0x28
        /*073a*/ 	.short	(.L_476 - .L_475)


	//   ....[0]....
.L_475:
        /*073c*/ 	.word	0x00000060


	//   ....[1]....
        /*0740*/ 	.word	0x00000140


	//   ....[2]....
        /*0744*/ 	.word	0x00000190


	//   ....[3]....
        /*0748*/ 	.word	0x000003c0


	//   ....[4]....
        /*074c*/ 	.word	0x00000520


	//   ....[5]....
        /*0750*/ 	.word	0x00000640


	//   ....[6]....
        /*0754*/ 	.word	0x000007a0


	//   ....[7]....
        /*0758*/ 	.word	0x00003a50


	//   ....[8]....
        /*075c*/ 	.word	0x00003a60


	//   ....[9]....
        /*0760*/ 	.word	0x000050d0


	//   ....[10]....
        /*0764*/ 	.word	0x000050e0


	//   ....[11]....
        /*0768*/ 	.word	0x000072a0


	//   ....[12]....
        /*076c*/ 	.word	0x000072b0


	//   ....[13]....
        /*0770*/ 	.word	0x00008a80


	//   ....[14]....
        /*0774*/ 	.word	0x00008a90


	//   ....[15]....
        /*0778*/ 	.word	0x0000a460


	//   ....[16]....
        /*077c*/ 	.word	0x0000a470


	//   ....[17]....
        /*0780*/ 	.word	0x0000a700


	//   ....[18]....
        /*0784*/ 	.word	0x0000a710


	//   ....[19]....
        /*0788*/ 	.word	0x0000ac70


	//   ....[20]....
        /*078c*/ 	.word	0x0000ac80


	//   ....[21]....
        /*0790*/ 	.word	0x0000ae00


	//   ....[22]....
        /*0794*/ 	.word	0x0000ae20


	//   ....[23]....
        /*0798*/ 	.word	0x0000b7a0


	//   ....[24]....
        /*079c*/ 	.word	0x0000bea0


	//   ....[25]....
        /*07a0*/ 	.word	0x0000beb0


	//   ....[26]....
        /*07a4*/ 	.word	0x0000bec0


	//   ....[27]....
        /*07a8*/ 	.word	0x0000bed0


	//   ....[28]....
        /*07ac*/ 	.word	0x0000c740


	//   ....[29]....
        /*07b0*/ 	.word	0x0000c750


	//   ....[30]....
        /*07b4*/ 	.word	0x0000c760


	//   ....[31]....
        /*07b8*/ 	.word	0x0000c770


	//   ....[32]....
        /*07bc*/ 	.word	0x0000f850


	//   ....[33]....
        /*07c0*/ 	.word	0x0000f860


	//   ....[34]....
        /*07c4*/ 	.word	0x0000f870


	//   ....[35]....
        /*07c8*/ 	.word	0x0000f880


	//   ....[36]....
        /*07cc*/ 	.word	0x0000ff30


	//   ....[37]....
        /*07d0*/ 	.word	0x0000ff40


	//   ....[38]....
        /*07d4*/ 	.word	0x0000ff50


	//   ....[39]....
        /*07d8*/ 	.word	0x0000ff60


	//   ....[40]....
        /*07dc*/ 	.word	0x000139e0


	//   ....[41]....
        /*07e0*/ 	.word	0x00013c10


	//   ....[42]....
        /*07e4*/ 	.word	0x00014940


	//   ....[43]....
        /*07e8*/ 	.word	0x00014a50


	//   ....[44]....
        /*07ec*/ 	.word	0x00014fc0


	//   ....[45]....
        /*07f0*/ 	.word	0x00015090


	//   ....[46]....
        /*07f4*/ 	.word	0x00016ea0


	//   ....[47]....
        /*07f8*/ 	.word	0x000170b0


	//   ....[48]....
        /*07fc*/ 	.word	0x00017f00


	//   ....[49]....
        /*0800*/ 	.word	0x00018020


	//   ....[50]....
        /*0804*/ 	.word	0x000185e0


	//   ....[51]....
        /*0808*/ 	.word	0x00018660


	//   ....[52]....
        /*080c*/ 	.word	0x0001a6a0


	//   ....[53]....
        /*0810*/ 	.word	0x0001a6b0


	//   ....[54]....
        /*0814*/ 	.word	0x0001a6f0


	//   ....[55]....
        /*0818*/ 	.word	0x0001a700


	//   ....[56]....
        /*081c*/ 	.word	0x0001c4f0


	//   ....[57]....
        /*0820*/ 	.word	0x0001c6b0


	//   ....[58]....
        /*0824*/ 	.word	0x0001d510


	//   ....[59]....
        /*0828*/ 	.word	0x0001d620


	//   ....[60]....
        /*082c*/ 	.word	0x0001dbe0


	//   ....[61]....
        /*0830*/ 	.word	0x0001dc40


	//   ....[62]....
        /*0834*/ 	.word	0x0001ed60


	//   ....[63]....
        /*0838*/ 	.word	0x0001ede0


	//   ....[64]....
        /*083c*/ 	.word	0x0001ee00


	//   ....[65]....
        /*0840*/ 	.word	0x0001ee10


	//   ....[66]....
        /*0844*/ 	.word	0x0001feb0


	//   ....[67]....
        /*0848*/ 	.word	0x0001fef0


	//   ....[68]....
        /*084c*/ 	.word	0x0001ff30


	//   ....[69]....
        /*0850*/ 	.word	0x0001ff70


	//   ....[70]....
        /*0854*/ 	.word	0x00020510


	//   ....[71]....
        /*0858*/ 	.word	0x00020520


	//   ....[72]....
        /*085c*/ 	.word	0x000205e0


	//   ....[73]....
        /*0860*/ 	.word	0x00020600


	//   ....[74]....
        /*0864*/ 	.word	0x000206c0


	//   ....[75]....
        /*0868*/ 	.word	0x000206e0


	//   ....[76]....
        /*086c*/ 	.word	0x000207b0


	//   ....[77]....
        /*0870*/ 	.word	0x000207d0


	//   ....[78]....
        /*0874*/ 	.word	0x00020ff0


	//   ....[79]....
        /*0878*/ 	.word	0x00021010


	//   ....[80]....
        /*087c*/ 	.word	0x000210d0


	//   ....[81]....
        /*0880*/ 	.word	0x000210f0


	//   ....[82]....
        /*0884*/ 	.word	0x000211b0


	//   ....[83]....
        /*0888*/ 	.word	0x000211d0


	//   ....[84]....
        /*088c*/ 	.word	0x000212a0


	//   ....[85]....
        /*0890*/ 	.word	0x000212c0


	//   ....[86]....
        /*0894*/ 	.word	0x00021410


	//   ....[87]....
        /*0898*/ 	.word	0x000215c0


	//   ....[88]....
        /*089c*/ 	.word	0x000215f0


	//   ....[89]....
        /*08a0*/ 	.word	0x00021620


	//   ....[90]....
        /*08a4*/ 	.word	0x00021650


	//   ....[91]....
        /*08a8*/ 	.word	0x00021680


	//   ....[92]....
        /*08ac*/ 	.word	0x000216b0


	//   ....[93]....
        /*08b0*/ 	.word	0x00021820


	//   ....[94]....
        /*08b4*/ 	.word	0x00021850


	//   ....[95]....
        /*08b8*/ 	.word	0x00021880


	//   ....[96]....
        /*08bc*/ 	.word	0x000218b0


	//   ....[97]....
        /*08c0*/ 	.word	0x000218e0


	//   ....[98]....
        /*08c4*/ 	.word	0x00021910


	//   ....[99]....
        /*08c8*/ 	.word	0x000219a0


	//   ....[100]....
        /*08cc*/ 	.word	0x00021a00


	//   ....[101]....
        /*08d0*/ 	.word	0x00021a90


	//   ....[102]....
        /*08d4*/ 	.word	0x00022b30


	//   ....[103]....
        /*08d8*/ 	.word	0x00024ea0


	//   ....[104]....
        /*08dc*/ 	.word	0x00024ec0


	//   ....[105]....
        /*08e0*/ 	.word	0x00024f70


	//   ....[106]....
        /*08e4*/ 	.word	0x00024f90


	//   ....[107]....
        /*08e8*/ 	.word	0x00025030


	//   ....[108]....
        /*08ec*/ 	.word	0x00025050


	//   ....[109]....
        /*08f0*/ 	.word	0x000250f0


	//   ....[110]....
        /*08f4*/ 	.word	0x00025110


	//   ....[111]....
        /*08f8*/ 	.word	0x000251b0


	//   ....[112]....
        /*08fc*/ 	.word	0x000251d0


	//   ....[113]....
        /*0900*/ 	.word	0x000251e0


	//   ....[114]....
        /*0904*/ 	.word	0x00025270


	//   ....[115]....
        /*0908*/ 	.word	0x00025a30


	//   ....[116]....
        /*090c*/ 	.word	0x00025a60


	//   ....[117]....
        /*0910*/ 	.word	0x00025a90


	//   ....[118]....
        /*0914*/ 	.word	0x00025b40


	//   ....[119]....
        /*0918*/ 	.word	0x00025b50


	//   ....[120]....
        /*091c*/ 	.word	0x00025c00


	//   ....[121]....
        /*0920*/ 	.word	0x00025c10


	//   ....[122]....
        /*0924*/ 	.word	0x00025cc0


	//   ....[123]....
        /*0928*/ 	.word	0x00025cd0


	//   ....[124]....
        /*092c*/ 	.word	0x00025d80


	//   ....[125]....
        /*0930*/ 	.word	0x00025d90


	//   ....[126]....
        /*0934*/ 	.word	0x00025e40


	//   ....[127]....
        /*0938*/ 	.word	0x00025e50


	//   ....[128]....
        /*093c*/ 	.word	0x00025ef0


	//   ....[129]....
        /*0940*/ 	.word	0x00025f00


	//   ....[130]....
        /*0944*/ 	.word	0x00025f10


	//   ....[131]....
        /*0948*/ 	.word	0x00026700


	//   ....[132]....
        /*094c*/ 	.word	0x00026710


	//   ....[133]....
        /*0950*/ 	.word	0x00026720


	//   ....[134]....
        /*0954*/ 	.word	0x000267b0


	//   ....[135]....
        /*0958*/ 	.word	0x000267c0


	//   ....[136]....
        /*095c*/ 	.word	0x00026820


	//   ....[137]....
        /*0960*/ 	.word	0x00026850


	//   ....[138]....
        /*0964*/ 	.word	0x00026890


	//   ....[139]....
        /*0968*/ 	.word	0x000268c0


	//   ....[140]....
        /*096c*/ 	.word	0x00026900


	//   ....[141]....
        /*0970*/ 	.word	0x00026930


	//   ....[142]....
        /*0974*/ 	.word	0x00026970


	//   ....[143]....
        /*0978*/ 	.word	0x00026bf0


	//   ....[144]....
        /*097c*/ 	.word	0x00026c10


	//   ....[145]....
        /*0980*/ 	.word	0x00026ca0


	//   ....[146]....
        /*0984*/ 	.word	0x00026cb0


	//   ....[147]....
        /*0988*/ 	.word	0x00026d20


	//   ....[148]....
        /*098c*/ 	.word	0x00026d30


	//   ....[149]....
        /*0990*/ 	.word	0x00026da0


	//   ....[150]....
        /*0994*/ 	.word	0x00026db0


	//   ....[151]....
        /*0998*/ 	.word	0x00026e20


	//   ....[152]....
        /*099c*/ 	.word	0x00026e30


	//   ....[153]....
        /*09a0*/ 	.word	0x00026e40


	//   ....[154]....
        /*09a4*/ 	.word	0x00026eb0


	//   ....[155]....
        /*09a8*/ 	.word	0x00027450


	//   ....[156]....
        /*09ac*/ 	.word	0x00027480


	//   ....[157]....
        /*09b0*/ 	.word	0x000274a0


	//   ....[158]....
        /*09b4*/ 	.word	0x000274b0


	//   ....[159]....
        /*09b8*/ 	.word	0x000274f0


	//   ....[160]....
        /*09bc*/ 	.word	0x00027510


	//   ....[161]....
        /*09c0*/ 	.word	0x00027580


	//   ....[162]....
        /*09c4*/ 	.word	0x000275a0


	//   ....[163]....
        /*09c8*/ 	.word	0x00027600


	//   ....[164]....
        /*09cc*/ 	.word	0x00027620


	//   ....[165]....
        /*09d0*/ 	.word	0x00027670


	//   ....[166]....
        /*09d4*/ 	.word	0x00027690


	//   ....[167]....
        /*09d8*/ 	.word	0x00027a80


	//   ....[168]....
        /*09dc*/ 	.word	0x00027ab0


	//   ....[169]....
        /*09e0*/ 	.word	0x00027ae0


	//   ....[170]....
        /*09e4*/ 	.word	0x00027b10


	//   ....[171]....
        /*09e8*/ 	.word	0x00027b40


	//   ....[172]....
        /*09ec*/ 	.word	0x00027b70


	//   ....[173]....
        /*09f0*/ 	.word	0x00027ba0


	//   ....[174]....
        /*09f4*/ 	.word	0x00027bd0


	//   ....[175]....
        /*09f8*/ 	.word	0x00027d50


	//   ....[176]....
        /*09fc*/ 	.word	0x00027d80


	//   ....[177]....
        /*0a00*/ 	.word	0x00027db0


	//   ....[178]....
        /*0a04*/ 	.word	0x00027de0


	//   ....[179]....
        /*0a08*/ 	.word	0x00027e10


	//   ....[180]....
        /*0a0c*/ 	.word	0x00027e40


	//   ....[181]....
        /*0a10*/ 	.word	0x00027f00


	//   ....[182]....
        /*0a14*/ 	.word	0x00027f20


	//   ....[183]....
        /*0a18*/ 	.word	0x00027f90


	//   ....[184]....
        /*0a1c*/ 	.word	0x00028630


	//   ....[185]....
        /*0a20*/ 	.word	0x00028970


	//   ....[186]....
        /*0a24*/ 	.word	0x00028a00


	//   ....[187]....
        /*0a28*/ 	.word	0x00028aa0


	//   ....[188]....
        /*0a2c*/ 	.word	0x00028b30


	//   ....[189]....
        /*0a30*/ 	.word	0x00028c20


	//   ....[190]....
        /*0a34*/ 	.word	0x00028cb0


	//   ....[191]....
        /*0a38*/ 	.word	0x00028d50


	//   ....[192]....
        /*0a3c*/ 	.word	0x00028de0


	//   ....[193]....
        /*0a40*/ 	.word	0x00028ed0


	//   ....[194]....
        /*0a44*/ 	.word	0x00028f60


	//   ....[195]....
        /*0a48*/ 	.word	0x00029000


	//   ....[196]....
        /*0a4c*/ 	.word	0x00029090


	//   ....[197]....
        /*0a50*/ 	.word	0x00029180


	//   ....[198]....
        /*0a54*/ 	.word	0x00029210


	//   ....[199]....
        /*0a58*/ 	.word	0x00029260


	//   ....[200]....
        /*0a5c*/ 	.word	0x000292b0


	//   ....[201]....
        /*0a60*/ 	.word	0x00029340


	//   ....[202]....
        /*0a64*/ 	.word	0x000293d0


	//   ....[203]....
        /*0a68*/ 	.word	0x00029420


	//   ....[204]....
        /*0a6c*/ 	.word	0x00029470


	//   ....[205]....
        /*0a70*/ 	.word	0x00029560


	//   ....[206]....
        /*0a74*/ 	.word	0x000295f0


	//   ....[207]....
        /*0a78*/ 	.word	0x00029640


	//   ....[208]....
        /*0a7c*/ 	.word	0x00029690


	//   ....[209]....
        /*0a80*/ 	.word	0x00029720


	//   ....[210]....
        /*0a84*/ 	.word	0x000297b0


	//   ....[211]....
        /*0a88*/ 	.word	0x00029800


	//   ....[212]....
        /*0a8c*/ 	.word	0x00029850


	//   ....[213]....
        /*0a90*/ 	.word	0x00029bf0


	//   ....[214]....
        /*0a94*/ 	.word	0x00029ed0


	//   ....[215]....
        /*0a98*/ 	.word	0x00029fc0


	//   ....[216]....
        /*0a9c*/ 	.word	0x0002a060


	//   ....[217]....
        /*0aa0*/ 	.word	0x0002a0c0


	//   ....[218]....
        /*0aa4*/ 	.word	0x0002a1d0


	//   ....[219]....
        /*0aa8*/ 	.word	0x0002a240


	//   ....[220]....
        /*0aac*/ 	.word	0x0002a350


	//   ....[221]....
        /*0ab0*/ 	.word	0x0002a3c0


	//   ....[222]....
        /*0ab4*/ 	.word	0x0002a4d0


	//   ....[223]....
        /*0ab8*/ 	.word	0x0002a540


	//   ....[224]....
        /*0abc*/ 	.word	0x0002a650


	//   ....[225]....
        /*0ac0*/ 	.word	0x0002a6c0


	//   ....[226]....
        /*0ac4*/ 	.word	0x0002a760


	//   ....[227]....
        /*0ac8*/ 	.word	0x0002a870


	//   ....[228]....
        /*0acc*/ 	.word	0x0002a8e0


	//   ....[229]....
        /*0ad0*/ 	.word	0x0002a940


	//   ....[230]....
        /*0ad4*/ 	.word	0x0002aa60


	//   ....[231]....
        /*0ad8*/ 	.word	0x0002aac0


	//   ....[232]....
        /*0adc*/ 	.word	0x0002abe0


	//   ....[233]....
        /*0ae0*/ 	.word	0x0002ac40


	//   ....[234]....
        /*0ae4*/ 	.word	0x0002ad60


	//   ....[235]....
        /*0ae8*/ 	.word	0x0002adc0


	//   ....[236]....
        /*0aec*/ 	.word	0x0002aee0


	//   ....[237]....
        /*0af0*/ 	.word	0x0002af40


	//   ....[238]....
        /*0af4*/ 	.word	0x0002b060


	//   ....[239]....
        /*0af8*/ 	.word	0x0002b0c0


	//   ....[240]....
        /*0afc*/ 	.word	0x0002b1d0


	//   ....[241]....
        /*0b00*/ 	.word	0x0002b230


	//   ....[242]....
        /*0b04*/ 	.word	0x0002b330


	//   ....[243]....
        /*0b08*/ 	.word	0x0002b460


	//   ....[244]....
        /*0b0c*/ 	.word	0x0002b510


	//   ....[245]....
        /*0b10*/ 	.word	0x0002b590


	//   ....[246]....
        /*0b14*/ 	.word	0x0002b670


	//   ....[247]....
        /*0b18*/ 	.word	0x0002b6d0


	//   ....[248]....
        /*0b1c*/ 	.word	0x0002b7a0


	//   ....[249]....
        /*0b20*/ 	.word	0x0002b800


	//   ....[250]....
        /*0b24*/ 	.word	0x0002b8d0


	//   ....[251]....
        /*0b28*/ 	.word	0x0002b930


	//   ....[252]....
        /*0b2c*/ 	.word	0x0002ba00


	//   ....[253]....
        /*0b30*/ 	.word	0x0002ba60


	//   ....[254]....
        /*0b34*/ 	.word	0x0002bb30


	//   ....[255]....
        /*0b38*/ 	.word	0x0002bc20


	//   ....[0]....
        /*0b3c*/ 	.word	0x0002bcc0


	//   ....[1]....
        /*0b40*/ 	.word	0x0002bd20


	//   ....[2]....
        /*0b44*/ 	.word	0x0002be10


	//   ....[3]....
        /*0b48*/ 	.word	0x0002be70


	//   ....[4]....
        /*0b4c*/ 	.word	0x0002bf50


	//   ....[5]....
        /*0b50*/ 	.word	0x0002bfb0


	//   ....[6]....
        /*0b54*/ 	.word	0x0002c090


	//   ....[7]....
        /*0b58*/ 	.word	0x0002c0f0


	//   ....[8]....
        /*0b5c*/ 	.word	0x0002c1d0


	//   ....[9]....
        /*0b60*/ 	.word	0x0002c230


	//   ....[10]....
        /*0b64*/ 	.word	0x0002c300


	//   ....[11]....
        /*0b68*/ 	.word	0x0002c430


	//   ....[12]....
        /*0b6c*/ 	.word	0x0002c530


	//   ....[13]....
        /*0b70*/ 	.word	0x0002c5c0


	//   ....[14]....
        /*0b74*/ 	.word	0x0002c690


	//   ....[15]....
        /*0b78*/ 	.word	0x0002c6f0


	//   ....[16]....
        /*0b7c*/ 	.word	0x0002c7c0


	//   ....[17]....
        /*0b80*/ 	.word	0x0002c820


	//   ....[18]....
        /*0b84*/ 	.word	0x0002c900


	//   ....[19]....
        /*0b88*/ 	.word	0x0002c960


	//   ....[20]....
        /*0b8c*/ 	.word	0x0002ca30


	//   ....[21]....
        /*0b90*/ 	.word	0x0002ca90


	//   ....[22]....
        /*0b94*/ 	.word	0x0002cb50


	//   ....[23]....
        /*0b98*/ 	.word	0x0002cbe0


	//   ....[24]....
        /*0b9c*/ 	.word	0x0002cc80


	//   ....[25]....
        /*0ba0*/ 	.word	0x0002cda0


	//   ....[26]....
        /*0ba4*/ 	.word	0x0002ce10


	//   ....[27]....
        /*0ba8*/ 	.word	0x0002ce80


	//   ....[28]....
        /*0bac*/ 	.word	0x0002cef0


	//   ....[29]....
        /*0bb0*/ 	.word	0x0002cf60


	//   ....[30]....
        /*0bb4*/ 	.word	0x0002cfe0


	//   ....[31]....
        /*0bb8*/ 	.word	0x0002d070


	//   ....[32]....
        /*0bbc*/ 	.word	0x0002d100


	//   ....[33]....
        /*0bc0*/ 	.word	0x0002d170


	//   ....[34]....
        /*0bc4*/ 	.word	0x0002d1e0


	//   ....[35]....
        /*0bc8*/ 	.word	0x0002d250


	//   ....[36]....
        /*0bcc*/ 	.word	0x0002d2d0


	//   ....[37]....
        /*0bd0*/ 	.word	0x0002d340


	//   ....[38]....
        /*0bd4*/ 	.word	0x0002d3e0


	//   ....[39]....
        /*0bd8*/ 	.word	0x0002d470


	//   ....[40]....
        /*0bdc*/ 	.word	0x0002d590


	//----- nvinfo : EIATTR_REG_RECONFIG
	.align		4
.L_476:
        /*0be0*/ 	.byte	0x01, 0x54
	.zero		2


	//----- nvinfo : EIATTR_SYSCALL_OFFSETS
	.align		4
        /*0be4*/ 	.byte	0x04, 0x46
        /*0be6*/ 	.short	(.L_478 - .L_477)


	//   ....[0]....
.L_477:
        /*0be8*/ 	.word	0x00001e00


	//   ....[1]....
        /*0bec*/ 	.word	0x00001f50


	//   ....[2]....
        /*0bf0*/ 	.word	0x0000b940


	//   ....[3]....
        /*0bf4*/ 	.word	0x0000bc60


	//   ....[4]....
        /*0bf8*/ 	.word	0x000243c0


	//   ....[5]....
        /*0bfc*/ 	.word	0x00024510


	//   ....[6]....
        /*0c00*/ 	.word	0x00024600


	//   ....[7]....
        /*0c04*/ 	.word	0x00025630


	//----- nvinfo : EIATTR_MBARRIER_INSTR_OFFSETS
	.align		4
.L_478:
        /*0c08*/ 	.byte	0x04, 0x39
        /*0c0a*/ 	.short	(.L_480 - .L_479)


	//   ....[0]....
.L_479:
        /*0c0c*/ 	.word	0x00000270
        /*0c10*/ 	.word	0x000000ff
        /*0c14*/ 	.word	0x0002a800
        /*0c18*/ 	.short	0x0100
        /*0c1a*/ 	.byte	0x08
	.zero		1


	//   ....[1]....
        /*0c1c*/ 	.word	0x00000280
        /*0c20*/ 	.word	0x000000ff
        /*0c24*/ 	.word	0x0002a820
        /*0c28*/ 	.short	0x0100
        /*0c2a*/ 	.byte	0x08
	.zero		1


	//   ....[2]....
        /*0c2c*/ 	.word	0x00000370
        /*0c30*/ 	.word	0x000000ff
        /*0c34*/ 	.word	0x0002a830
        /*0c38*/ 	.short	0x0100
        /*0c3a*/ 	.byte	0x08
	.zero		1


	//   ....[3]....
        /*0c3c*/ 	.word	0x00000380
        /*0c40*/ 	.word	0x000000ff
        /*0c44*/ 	.word	0x0002a840
        /*0c48*/ 	.short	0x0100
        /*0c4a*/ 	.byte	0x08
	.zero		1


	//   ....[4]....
        /*0c4c*/ 	.word	0x00000390
        /*0c50*/ 	.word	0x000000ff
        /*0c54*/ 	.word	0x0002a838
        /*0c58*/ 	.short	0x0100
        /*0c5a*/ 	.byte	0x08
	.zero		1


	//   ....[5]....
        /*0c5c*/ 	.word	0x000003a0
        /*0c60*/ 	.word	0x000000ff
        /*0c64*/ 	.word	0x0002a848
        /*0c68*/ 	.short	0x0100
        /*0c6a*/ 	.byte	0x08
	.zero		1


	//   ....[6]....
        /*0c6c*/ 	.word	0x000004d0
        /*0c70*/ 	.word	0x000000ff
        /*0c74*/ 	.word	0x0002a850
        /*0c78*/ 	.short	0x0100
        /*0c7a*/ 	.byte	0x08
	.zero		1


	//   ....[7]....
        /*0c7c*/ 	.word	0x000004e0
        /*0c80*/ 	.word	0x000000ff
        /*0c84*/ 	.word	0x0002a860
        /*0c88*/ 	.short	0x0100
        /*0c8a*/ 	.byte	0x08
	.zero		1


	//   ....[8]....
        /*0c8c*/ 	.word	0x000004f0
        /*0c90*/ 	.word	0x000000ff
        /*0c94*/ 	.word	0x0002a858
        /*0c98*/ 	.short	0x0100
        /*0c9a*/ 	.byte	0x08
	.zero		1


	//   ....[9]....
        /*0c9c*/ 	.word	0x00000500
        /*0ca0*/ 	.word	0x000000ff
        /*0ca4*/ 	.word	0x0002a868
        /*0ca8*/ 	.short	0x0100
        /*0caa*/ 	.byte	0x08
	.zero		1


	//   ....[10]....
        /*0cac*/ 	.word	0x000005f0
        /*0cb0*/ 	.word	0x000000ff
        /*0cb4*/ 	.word	0x0002a870
        /*0cb8*/ 	.short	0x0100
        /*0cba*/ 	.byte	0x06
	.zero		1


	//   ....[11]....
        /*0cbc*/ 	.word	0x00000600
        /*0cc0*/ 	.word	0x000000ff
        /*0cc4*/ 	.word	0x0002a880
        /*0cc8*/ 	.short	0x0100
        /*0cca*/ 	.byte	0x06
	.zero		1


	//   ....[12]....
        /*0ccc*/ 	.word	0x00000610
        /*0cd0*/ 	.word	0x000000ff
        /*0cd4*/ 	.word	0x0002a878
        /*0cd8*/ 	.short	0x0100
        /*0cda*/ 	.byte	0x06
	.zero		1


	//   ....[13]....
        /*0cdc*/ 	.word	0x00000620
        /*0ce0*/ 	.word	0x000000ff
        /*0ce4*/ 	.word	0x0002a888
        /*0ce8*/ 	.short	0x0100
        /*0cea*/ 	.byte	0x06
	.zero		1


	//   ....[14]....
        /*0cec*/ 	.word	0x00000750
        /*0cf0*/ 	.word	0x000000ff
        /*0cf4*/ 	.word	0x0002a890
        /*0cf8*/ 	.short	0x0100
        /*0cfa*/ 	.byte	0x08
	.zero		1


	//   ....[15]....
        /*0cfc*/ 	.word	0x00000760
        /*0d00*/ 	.word	0x000000ff
        /*0d04*/ 	.word	0x0002a8a0
        /*0d08*/ 	.short	0x0100
        /*0d0a*/ 	.byte	0x08
	.zero		1


	//   ....[16]....
        /*0d0c*/ 	.word	0x00000770
        /*0d10*/ 	.word	0x000000ff
        /*0d14*/ 	.word	0x0002a898
        /*0d18*/ 	.short	0x0100
        /*0d1a*/ 	.byte	0x08
	.zero		1


	//   ....[17]....
        /*0d1c*/ 	.word	0x00000780
        /*0d20*/ 	.word	0x000000ff
        /*0d24*/ 	.word	0x0002a8a8
        /*0d28*/ 	.short	0x0100
        /*0d2a*/ 	.byte	0x08
	.zero		1


	//   ....[18]....
        /*0d2c*/ 	.word	0x000008b0
        /*0d30*/ 	.word	0x000000ff
        /*0d34*/ 	.word	0x0002a8b0
        /*0d38*/ 	.short	0x0100
        /*0d3a*/ 	.byte	0x08
	.zero		1


	//   ....[19]....
        /*0d3c*/ 	.word	0x000008c0
        /*0d40*/ 	.word	0x000000ff
        /*0d44*/ 	.word	0x0002a8c0
        /*0d48*/ 	.short	0x0100
        /*0d4a*/ 	.byte	0x08
	.zero		1


	//   ....[20]....
        /*0d4c*/ 	.word	0x000008d0
        /*0d50*/ 	.word	0x000000ff
        /*0d54*/ 	.word	0x0002a8b8
        /*0d58*/ 	.short	0x0100
        /*0d5a*/ 	.byte	0x08
	.zero		1


	//   ....[21]....
        /*0d5c*/ 	.word	0x000008e0
        /*0d60*/ 	.word	0x000000ff
        /*0d64*/ 	.word	0x0002a8c8
        /*0d68*/ 	.short	0x0100
        /*0d6a*/ 	.byte	0x08
	.zero		1


	//   ....[22]....
        /*0d6c*/ 	.word	0x00003a00
        /*0d70*/ 	.word	0x00000056
        /*0d74*/ 	.word	0x0002a890
        /*0d78*/ 	.short	0x010a
        /*0d7a*/ 	.byte	0x3f
	.zero		1


	//   ....[23]....
        /*0d7c*/ 	.word	0x00007240
        /*0d80*/ 	.word	0x00000056
        /*0d84*/ 	.word	0x0002a890
        /*0d88*/ 	.short	0x010a
        /*0d8a*/ 	.byte	0x3f
	.zero		1


	//   ....[24]....
        /*0d8c*/ 	.word	0x0000a2a0
        /*0d90*/ 	.word	0x00000056
        /*0d94*/ 	.word	0x0002a890
        /*0d98*/ 	.short	0x010a
        /*0d9a*/ 	.byte	0x3f
	.zero		1


	//   ....[25]....
        /*0d9c*/ 	.word	0x0000aa60
        /*0da0*/ 	.word	0x0000000b
        /*0da4*/ 	.word	0x00000000
        /*0da8*/ 	.short	0x0101
        /*0daa*/ 	.byte	0x3f
	.zero		1


	//   ....[26]....
        /*0dac*/ 	.word	0x0000aaa0
        /*0db0*/ 	.word	0x00000056
        /*0db4*/ 	.word	0x0002a8b0
        /*0db8*/ 	.short	0x010a
        /*0dba*/ 	.byte	0x3f
	.zero		1


	//   ....[27]....
        /*0dbc*/ 	.word	0x0000b050
        /*0dc0*/ 	.word	0x00000056
        /*0dc4*/ 	.word	0x00000000
        /*0dc8*/ 	.short	0x0101
        /*0dca*/ 	.byte	0x3f
	.zero		1


	//   ....[28]....
        /*0dcc*/ 	.word	0x0000b9c0
        /*0dd0*/ 	.word	0x00000012
        /*0dd4*/ 	.word	0x0002a800
        /*0dd8*/ 	.short	0x010a
        /*0dda*/ 	.byte	0x3f
	.zero		1


	//   ....[29]....
        /*0ddc*/ 	.word	0x0000ba10
        /*0de0*/ 	.word	0x00000012
        /*0de4*/ 	.word	0x0002a800
        /*0de8*/ 	.short	0x010a
        /*0dea*/ 	.byte	0x3f
	.zero		1


	//   ....[30]....
        /*0dec*/ 	.word	0x0000ce30
        /*0df0*/ 	.word	0x00000012
        /*0df4*/ 	.word	0x0002a800
        /*0df8*/ 	.short	0x010a
        /*0dfa*/ 	.byte	0x3f
	.zero		1


	//   ....[31]....
        /*0dfc*/ 	.word	0x000103d0
        /*0e00*/ 	.word	0x00000012
        /*0e04*/ 	.word	0x0002a800
        /*0e08*/ 	.short	0x010a
        /*0e0a*/ 	.byte	0x3f
	.zero		1


	//   ....[32]....
        /*0e0c*/ 	.word	0x00012f80
        /*0e10*/ 	.word	0x00000009
        /*0e14*/ 	.word	0x0002a830
        /*0e18*/ 	.short	0x010a
        /*0e1a*/ 	.byte	0x3f
	.zero		1


	//   ....[33]....
        /*0e1c*/ 	.word	0x00012fc0
        /*0e20*/ 	.word	0x00000009
        /*0e24*/ 	.word	0x0002a830
        /*0e28*/ 	.short	0x010a
        /*0e2a*/ 	.byte	0x3f
	.zero		1


	//   ....[34]....
        /*0e2c*/ 	.word	0x00013a30
        /*0e30*/ 	.word	0x00000003
        /*0e34*/ 	.word	0x00000000
        /*0e38*/ 	.short	0x0101
        /*0e3a*/ 	.byte	0x3f
	.zero		1


	//   ....[35]....
        /*0e3c*/ 	.word	0x00015e50
        /*0e40*/ 	.word	0x00000005
        /*0e44*/ 	.word	0x0002a830
        /*0e48*/ 	.short	0x010a
        /*0e4a*/ 	.byte	0x3f
	.zero		1


	//   ....[36]....
        /*0e4c*/ 	.word	0x00015ec0
        /*0e50*/ 	.word	0x00000005
        /*0e54*/ 	.word	0x0002a830
        /*0e58*/ 	.short	0x010a
        /*0e5a*/ 	.byte	0x3f
	.zero		1


	//   ....[37]....
        /*0e5c*/ 	.word	0x00016a50
        /*0e60*/ 	.word	0x0000000e
        /*0e64*/ 	.word	0x0002a850
        /*0e68*/ 	.short	0x010a
        /*0e6a*/ 	.byte	0x3f
	.zero		1


	//   ....[38]....
        /*0e6c*/ 	.word	0x00016af0
        /*0e70*/ 	.word	0x0000000e
        /*0e74*/ 	.word	0x0002a850
        /*0e78*/ 	.short	0x010a
        /*0e7a*/ 	.byte	0x3f
	.zero		1


	//   ....[39]....
        /*0e7c*/ 	.word	0x00016e60
        /*0e80*/ 	.word	0x00000005
        /*0e84*/ 	.word	0x00000000
        /*0e88*/ 	.short	0x0101
        /*0e8a*/ 	.byte	0x3f
	.zero		1


	//   ....[40]....
        /*0e8c*/ 	.word	0x00018e80
        /*0e90*/ 	.word	0x00000003
        /*0e94*/ 	.word	0x00000000
        /*0e98*/ 	.short	0x0101
        /*0e9a*/ 	.byte	0x3f
	.zero		1


	//   ....[41]....
        /*0e9c*/ 	.word	0x00019410
        /*0ea0*/ 	.word	0x0000000f
        /*0ea4*/ 	.word	0x0002a830
        /*0ea8*/ 	.short	0x010a
        /*0eaa*/ 	.byte	0x3f
	.zero		1


	//   ....[42]....
        /*0eac*/ 	.word	0x00019480
        /*0eb0*/ 	.word	0x0000000f
        /*0eb4*/ 	.word	0x0002a830
        /*0eb8*/ 	.short	0x010a
        /*0eba*/ 	.byte	0x3f
	.zero		1


	//   ....[43]....
        /*0ebc*/ 	.word	0x0001a010
        /*0ec0*/ 	.word	0x0000000a
        /*0ec4*/ 	.word	0x0002a850
        /*0ec8*/ 	.short	0x010a
        /*0eca*/ 	.byte	0x3f
	.zero		1


	//   ....[44]....
        /*0ecc*/ 	.word	0x0001a0b0
        /*0ed0*/ 	.word	0x0000000a
        /*0ed4*/ 	.word	0x0002a850
        /*0ed8*/ 	.short	0x010a
        /*0eda*/ 	.byte	0x3f
	.zero		1


	//   ....[45]....
        /*0edc*/ 	.word	0x0001af10
        /*0ee0*/ 	.word	0x00000007
        /*0ee4*/ 	.word	0x00000000
        /*0ee8*/ 	.short	0x0101
        /*0eea*/ 	.byte	0x3f
	.zero		1


	//   ....[46]....
        /*0eec*/ 	.word	0x0001b190
        /*0ef0*/ 	.word	0x0000006b
        /*0ef4*/ 	.word	0x00000000
        /*0ef8*/ 	.short	0x0101
        /*0efa*/ 	.byte	0x3f
	.zero		1


	//   ....[47]....
        /*0efc*/ 	.word	0x0001b460
        /*0f00*/ 	.word	0x0000000e
        /*0f04*/ 	.word	0x0002a830
        /*0f08*/ 	.short	0x010a
        /*0f0a*/ 	.byte	0x3f
	.zero		1


	//   ....[48]....
        /*0f0c*/ 	.word	0x0001b4d0
        /*0f10*/ 	.word	0x0000000e
        /*0f14*/ 	.word	0x0002a830
        /*0f18*/ 	.short	0x010a
        /*0f1a*/ 	.byte	0x3f
	.zero		1


	//   ....[49]....
        /*0f1c*/ 	.word	0x0001c060
        /*0f20*/ 	.word	0x0000000c
        /*0f24*/ 	.word	0x0002a850
        /*0f28*/ 	.short	0x010a
        /*0f2a*/ 	.byte	0x3f
	.zero		1


	//   ....[50]....
        /*0f2c*/ 	.word	0x0001c100
        /*0f30*/ 	.word	0x0000000c
        /*0f34*/ 	.word	0x0002a850
        /*0f38*/ 	.short	0x010a
        /*0f3a*/ 	.byte	0x3f
	.zero		1


	//   ....[51]....
        /*0f3c*/ 	.word	0x0001c510
        /*0f40*/ 	.word	0x00000003
        /*0f44*/ 	.word	0x00000000
        /*0f48*/ 	.short	0x0101
        /*0f4a*/ 	.byte	0x3f
	.zero		1


	//   ....[52]....
        /*0f4c*/ 	.word	0x0001e480
        /*0f50*/ 	.word	0x0000000b
        /*0f54*/ 	.word	0x00000000
        /*0f58*/ 	.short	0x0101
        /*0f5a*/ 	.byte	0x3f
	.zero		1


	//   ....[53]....
        /*0f5c*/ 	.word	0x0001ea60
        /*0f60*/ 	.word	0x0000000d
        /*0f64*/ 	.word	0x0002a850
        /*0f68*/ 	.short	0x010a
        /*0f6a*/ 	.byte	0x3f
	.zero		1


	//   ....[54]....
        /*0f6c*/ 	.word	0x0001eb00
        /*0f70*/ 	.word	0x0000000d
        /*0f74*/ 	.word	0x0002a850
        /*0f78*/ 	.short	0x010a
        /*0f7a*/ 	.byte	0x3f
	.zero		1


	//   ....[55]....
        /*0f7c*/ 	.word	0x0001f000
        /*0f80*/ 	.word	0x00000003
        /*0f84*/ 	.word	0x00000000
        /*0f88*/ 	.short	0x0101
        /*0f8a*/ 	.byte	0x3f
	.zero		1


	//   ....[56]....
        /*0f8c*/ 	.word	0x00020500
        /*0f90*/ 	.word	0x00000000
        /*0f94*/ 	.word	0x00000000
        /*0f98*/ 	.short	0x0101
        /*0f9a*/ 	.byte	0x3f
	.zero		1


	//   ....[57]....
        /*0f9c*/ 	.word	0x00022c10
        /*0fa0*/ 	.word	0x00000017
        /*0fa4*/ 	.word	0x0002a820
        /*0fa8*/ 	.short	0x010a
        /*0faa*/ 	.byte	0x3f
	.zero		1


	//   ....[58]....
        /*0fac*/ 	.word	0x00022ca0
        /*0fb0*/ 	.word	0x00000003
        /*0fb4*/ 	.word	0x0002a8a0
        /*0fb8*/ 	.short	0x010a
        /*0fba*/ 	.byte	0x3f
	.zero		1


	//   ....[59]....
        /*0fbc*/ 	.word	0x000230e0
        /*0fc0*/ 	.word	0x00000003
        /*0fc4*/ 	.word	0x0002a8c0
        /*0fc8*/ 	.short	0x010a
        /*0fca*/ 	.byte	0x3f
	.zero		1


	//   ....[60]....
        /*0fcc*/ 	.word	0x00023510
        /*0fd0*/ 	.word	0x0000000b
        /*0fd4*/ 	.word	0x0002a8a0
        /*0fd8*/ 	.short	0x010a
        /*0fda*/ 	.byte	0x3f
	.zero		1


	//   ....[61]....
        /*0fdc*/ 	.word	0x00023940
        /*0fe0*/ 	.word	0x0000000b
        /*0fe4*/ 	.word	0x0002a8c0
        /*0fe8*/ 	.short	0x010a
        /*0fea*/ 	.byte	0x3f
	.zero		1


	//   ....[62]....
        /*0fec*/ 	.word	0x00024c50
        /*0ff0*/ 	.word	0x00000007
        /*0ff4*/ 	.word	0x0002a840
        /*0ff8*/ 	.short	0x010a
        /*0ffa*/ 	.byte	0x3f
	.zero		1


	//   ....[63]....
        /*0ffc*/ 	.word	0x00025330
        /*1000*/ 	.word	0x00000007
        /*1004*/ 	.word	0x0002a830
        /*1008*/ 	.short	0x0107
        /*100a*/ 	.byte	0x3f
	.zero		1


	//   ....[64]....
        /*100c*/ 	.word	0x000253e0
        /*1010*/ 	.word	0x00000007
        /*1014*/ 	.word	0x0002a830
        /*1018*/ 	.short	0x0101
        /*101a*/ 	.byte	0x3f
	.zero		1


	//   ....[65]....
        /*101c*/ 	.word	0x00026070
        /*1020*/ 	.word	0x00000017
        /*1024*/ 	.word	0x0002a800
        /*1028*/ 	.short	0x0107
        /*102a*/ 	.byte	0x3f
	.zero		1


	//   ....[66]....
        /*102c*/ 	.word	0x00026180
        /*1030*/ 	.word	0x00000017
        /*1034*/ 	.word	0x0002a800
        /*1038*/ 	.short	0x0101
        /*103a*/ 	.byte	0x3f
	.zero		1


	//   ....[67]....
        /*103c*/ 	.word	0x000261a0
        /*1040*/ 	.word	0x00000017
        /*1044*/ 	.word	0x0002a820
        /*1048*/ 	.short	0x010a
        /*104a*/ 	.byte	0x3f
	.zero		1


	//   ....[68]....
        /*104c*/ 	.word	0x00026510
        /*1050*/ 	.word	0x00000005
        /*1054*/ 	.word	0x0002a840
        /*1058*/ 	.short	0x010a
        /*105a*/ 	.byte	0x3f
	.zero		1


	//   ....[69]....
        /*105c*/ 	.word	0x00026a10
        /*1060*/ 	.word	0x00000005
        /*1064*/ 	.word	0x0002a830
        /*1068*/ 	.short	0x0107
        /*106a*/ 	.byte	0x3f
	.zero		1


	//   ....[70]....
        /*106c*/ 	.word	0x00026ac0
        /*1070*/ 	.word	0x00000005
        /*1074*/ 	.word	0x0002a830
        /*1078*/ 	.short	0x0101
        /*107a*/ 	.byte	0x3f
	.zero		1


	//   ....[71]....
        /*107c*/ 	.word	0x00026b20
        /*1080*/ 	.word	0x00000005
        /*1084*/ 	.word	0x0002a860
        /*1088*/ 	.short	0x010a
        /*108a*/ 	.byte	0x3f
	.zero		1


	//   ....[72]....
        /*108c*/ 	.word	0x00026f90
        /*1090*/ 	.word	0x00000005
        /*1094*/ 	.word	0x0002a850
        /*1098*/ 	.short	0x0107
        /*109a*/ 	.byte	0x3f
	.zero		1


	//   ....[73]....
        /*109c*/ 	.word	0x000270d0
        /*10a0*/ 	.word	0x00000005
        /*10a4*/ 	.word	0x0002a850
        /*10a8*/ 	.short	0x0101
        /*10aa*/ 	.byte	0x3f
	.zero		1


	//   ....[74]....
        /*10ac*/ 	.word	0x00027360
        /*10b0*/ 	.word	0x00000000
        /*10b4*/ 	.word	0x0002a860
        /*10b8*/ 	.short	0x010a
        /*10ba*/ 	.byte	0x3f
	.zero		1


	//   ....[75]....
        /*10bc*/ 	.word	0x000277d0
        /*10c0*/ 	.word	0x00000000
        /*10c4*/ 	.word	0x0002a850
        /*10c8*/ 	.short	0x0107
        /*10ca*/ 	.byte	0x3f
	.zero		1


	//   ....[76]....
        /*10cc*/ 	.word	0x00027890
        /*10d0*/ 	.word	0x00000000
        /*10d4*/ 	.word	0x0002a850
        /*10d8*/ 	.short	0x0101
        /*10da*/ 	.byte	0x3f
	.zero		1


	//   ....[77]....
        /*10dc*/ 	.word	0x000285b0
        /*10e0*/ 	.word	0x00000005
        /*10e4*/ 	.word	0x0002a820
        /*10e8*/ 	.short	0x010a
        /*10ea*/ 	.byte	0x3f
	.zero		1


	//   ....[78]....
        /*10ec*/ 	.word	0x00028740
        /*10f0*/ 	.word	0x00000003
        /*10f4*/ 	.word	0x0002a840
        /*10f8*/ 	.short	0x010a
        /*10fa*/ 	.byte	0x3f
	.zero		1


	//   ....[79]....
        /*10fc*/ 	.word	0x000287e0
        /*1100*/ 	.word	0x0000001b
        /*1104*/ 	.word	0x0002a840
        /*1108*/ 	.short	0x010a
        /*110a*/ 	.byte	0x3f
	.zero		1


	//   ....[80]....
        /*110c*/ 	.word	0x00028820
        /*1110*/ 	.word	0x00000003
        /*1114*/ 	.word	0x0002a860
        /*1118*/ 	.short	0x010a
        /*111a*/ 	.byte	0x3f
	.zero		1


	//   ....[81]....
        /*111c*/ 	.word	0x00028860
        /*1120*/ 	.word	0x0000001b
        /*1124*/ 	.word	0x0002a860
        /*1128*/ 	.short	0x010a
        /*112a*/ 	.byte	0x3f
	.zero		1


	//   ....[82]....
        /*112c*/ 	.word	0x000288c0
        /*1130*/ 	.word	0x00000056
        /*1134*/ 	.word	0x0002a890
        /*1138*/ 	.short	0x010a
        /*113a*/ 	.byte	0x3f
	.zero		1


	//   ....[83]....
        /*113c*/ 	.word	0x00028b70
        /*1140*/ 	.word	0x00000056
        /*1144*/ 	.word	0x0002a890
        /*1148*/ 	.short	0x010a
        /*114a*/ 	.byte	0x3f
	.zero		1


	//   ....[84]....
        /*114c*/ 	.word	0x00028e20
        /*1150*/ 	.word	0x00000056
        /*1154*/ 	.word	0x0002a890
        /*1158*/ 	.short	0x010a
        /*115a*/ 	.byte	0x3f
	.zero		1


	//   ....[85]....
        /*115c*/ 	.word	0x000290d0
        /*1160*/ 	.word	0x00000056
        /*1164*/ 	.word	0x0002a8b0
        /*1168*/ 	.short	0x010a
        /*116a*/ 	.byte	0x3f
	.zero		1


	//   ....[86]....
        /*116c*/ 	.word	0x000294b0
        /*1170*/ 	.word	0x00000012
        /*1174*/ 	.word	0x0002a800
        /*1178*/ 	.short	0x010a
        /*117a*/ 	.byte	0x3f
	.zero		1


	//   ....[87]....
        /*117c*/ 	.word	0x00029890
        /*1180*/ 	.word	0x00000012
        /*1184*/ 	.word	0x0002a800
        /*1188*/ 	.short	0x010a
        /*118a*/ 	.byte	0x3f
	.zero		1


	//   ....[88]....
        /*118c*/ 	.word	0x000298e0
        /*1190*/ 	.word	0x00000009
        /*1194*/ 	.word	0x0002a830
        /*1198*/ 	.short	0x010a
        /*119a*/ 	.byte	0x3f
	.zero		1


	//   ....[89]....
        /*119c*/ 	.word	0x00029930
        /*11a0*/ 	.word	0x00000005
        /*11a4*/ 	.word	0x0002a830
        /*11a8*/ 	.short	0x010a
        /*11aa*/ 	.byte	0x3f
	.zero		1


	//   ....[90]....
        /*11ac*/ 	.word	0x00029980
        /*11b0*/ 	.word	0x0000000e
        /*11b4*/ 	.word	0x0002a850
        /*11b8*/ 	.short	0x010a
        /*11ba*/ 	.byte	0x3f
	.zero		1


	//   ....[91]....
        /*11bc*/ 	.word	0x000299d0
        /*11c0*/ 	.word	0x0000000f
        /*11c4*/ 	.word	0x0002a830
        /*11c8*/ 	.short	0x010a
        /*11ca*/ 	.byte	0x3f
	.zero		1


	//   ....[92]....
        /*11cc*/ 	.word	0x00029a20
        /*11d0*/ 	.word	0x0000000a
        /*11d4*/ 	.word	0x0002a850
        /*11d8*/ 	.short	0x010a
        /*11da*/ 	.byte	0x3f
	.zero		1


	//   ....[93]....
        /*11dc*/ 	.word	0x00029a70
        /*11e0*/ 	.word	0x0000000e
        /*11e4*/ 	.word	0x0002a830
        /*11e8*/ 	.short	0x010a
        /*11ea*/ 	.byte	0x3f
	.zero		1


	//   ....[94]....
        /*11ec*/ 	.word	0x00029ac0
        /*11f0*/ 	.word	0x0000000c
        /*11f4*/ 	.word	0x0002a850
        /*11f8*/ 	.short	0x010a
        /*11fa*/ 	.byte	0x3f
	.zero		1


	//   ....[95]....
        /*11fc*/ 	.word	0x00029b10
        /*1200*/ 	.word	0x0000000d
        /*1204*/ 	.word	0x0002a850
        /*1208*/ 	.short	0x010a
        /*120a*/ 	.byte	0x3f
	.zero		1


	//   ....[96]....
        /*120c*/ 	.word	0x00029cb0
        /*1210*/ 	.word	0x00000017
        /*1214*/ 	.word	0x0002a820
        /*1218*/ 	.short	0x010a
        /*121a*/ 	.byte	0x3f
	.zero		1


	//   ....[97]....
        /*121c*/ 	.word	0x00029d00
        /*1220*/ 	.word	0x00000003
        /*1224*/ 	.word	0x0002a8a0
        /*1228*/ 	.short	0x010a
        /*122a*/ 	.byte	0x3f
	.zero		1


	//   ....[98]....
        /*122c*/ 	.word	0x00029d50
        /*1230*/ 	.word	0x00000003
        /*1234*/ 	.word	0x0002a8c0
        /*1238*/ 	.short	0x010a
        /*123a*/ 	.byte	0x3f
	.zero		1


	//   ....[99]....
        /*123c*/ 	.word	0x00029da0
        /*1240*/ 	.word	0x0000000b
        /*1244*/ 	.word	0x0002a8a0
        /*1248*/ 	.short	0x010a
        /*124a*/ 	.byte	0x3f
	.zero		1


	//   ....[100]....
        /*124c*/ 	.word	0x00029df0
        /*1250*/ 	.word	0x0000000b
        /*1254*/ 	.word	0x0002a8c0
        /*1258*/ 	.short	0x010a
        /*125a*/ 	.byte	0x3f
	.zero		1


	//   ....[101]....
        /*125c*/ 	.word	0x00029f10
        /*1260*/ 	.word	0x00000007
        /*1264*/ 	.word	0x0002a840
        /*1268*/ 	.short	0x010a
        /*126a*/ 	.byte	0x3f
	.zero		1


	//   ....[102]....
        /*126c*/ 	.word	0x0002b360
        /*1270*/ 	.word	0x00000017
        /*1274*/ 	.word	0x0002a820
        /*1278*/ 	.short	0x010a
        /*127a*/ 	.byte	0x3f
	.zero		1


	//   ....[103]....
        /*127c*/ 	.word	0x0002b3b0
        /*1280*/ 	.word	0x00000005
        /*1284*/ 	.word	0x0002a840
        /*1288*/ 	.short	0x010a
        /*128a*/ 	.byte	0x3f
	.zero		1


	//   ....[104]....
        /*128c*/ 	.word	0x0002bb70
        /*1290*/ 	.word	0x00000005
        /*1294*/ 	.word	0x0002a860
        /*1298*/ 	.short	0x010a
        /*129a*/ 	.byte	0x3f
	.zero		1


	//   ....[105]....
        /*129c*/ 	.word	0x0002c380
        /*12a0*/ 	.word	0x00000000
        /*12a4*/ 	.word	0x0002a860
        /*12a8*/ 	.short	0x010a
        /*12aa*/ 	.byte	0x3f
	.zero		1


	//   ....[106]....
        /*12ac*/ 	.word	0x0002d4b0
        /*12b0*/ 	.word	0x00000005
        /*12b4*/ 	.word	0x0002a820
        /*12b8*/ 	.short	0x010a
        /*12ba*/ 	.byte	0x3f
	.zero		1


	//   ....[107]....
        /*12bc*/ 	.word	0x0002d650
        /*12c0*/ 	.word	0x00000003
        /*12c4*/ 	.word	0x0002a840
        /*12c8*/ 	.short	0x010a
        /*12ca*/ 	.byte	0x3f
	.zero		1


	//   ....[108]....
        /*12cc*/ 	.word	0x0002d6a0
        /*12d0*/ 	.word	0x0000001b
        /*12d4*/ 	.word	0x0002a840
        /*12d8*/ 	.short	0x010a
        /*12da*/ 	.byte	0x3f
	.zero		1


	//   ....[109]....
        /*12dc*/ 	.word	0x0002d6f0
        /*12e0*/ 	.word	0x00000003
        /*12e4*/ 	.word	0x0002a860
        /*12e8*/ 	.short	0x010a
        /*12ea*/ 	.byte	0x3f
	.zero		1


	//----- nvinfo : EIATTR_NUM_MBARRIERS
	.align		4
.L_480:
        /*12ec*/ 	.byte	0x03, 0x38
        /*12ee*/ 	.short	0x0016


	//----- nvinfo : EIATTR_EXIT_INSTR_OFFSETS
	.align		4
        /*12f0*/ 	.byte	0x04, 0x1c
        /*12f2*/ 	.short	(.L_482 - .L_481)


	//   ....[0]....
.L_481:
        /*12f4*/ 	.word	0x000288b0


	//----- nvinfo : EIATTR_MAX_THREADS
	.align		4
.L_482:
        /*12f8*/ 	.byte	0x04, 0x05
        /*12fa*/ 	.short	(.L_484 - .L_483)
.L_483:
        /*12fc*/ 	.word	0x00000180
        /*1300*/ 	.word	0x00000001
        /*1304*/ 	.word	0x00000001


	//----- nvinfo : EIATTR_CRS_STACK_SIZE
	.align		4
.L_484:
        /*1308*/ 	.byte	0x04, 0x1e
        /*130a*/ 	.short	(.L_486 - .L_485)
.L_485:
        /*130c*/ 	.word	0x00000000


	//----- nvinfo : EIATTR_CBANK_PARAM_SIZE
	.align		4
.L_486:
        /*1310*/ 	.byte	0x03, 0x19
        /*1312*/ 	.short	0x0af0


	//----- nvinfo : EIATTR_PARAM_CBANK
	.align		4
        /*1314*/ 	.byte	0x04, 0x0a
        /*1316*/ 	.short	(.L_488 - .L_487)
	.align		4
.L_487:
        /*1318*/ 	.word	index@(.nv.constant0._ZN7cutlass13device_kernelIN5flash11enable_sm90INS1_16FlashAttnFwdSm90INS1_25CollectiveMainloopFwdSm90ILi2EN4cute5tupleIJNS5_1CILi1EEES8_S8_EEENS6_IJNS7_ILi128EEENS7_ILi96EEENS7_ILi192EEEEEELi128ENS_10bfloat16_tEfNS_4arch4Sm90ELb0ELb1ELb0ELb1ELb1ELb1ELb0ELb1ELb1ELb1ELb0ELb0EEENS1_21CollectiveEpilogueFwdINS6_IJSA_SA_SB_EEES9_SE_SG_Li256ELb1ELb1ELb0ELb0EEENS1_36VarlenDynamicPersistentTileSchedulerILi128ELi96ELi256ELi128ELb0ELb1ELb1ELb1ELb0ELb1EEEEEEEEEvNT_6ParamsE)
        /*131c*/ 	.short	0x0210
        /*131e*/ 	.short	0x0af0


	//----- nvinfo : EIATTR_SW_WAR
	.align		4
.L_488:
        /*1320*/ 	.byte	0x04, 0x36
        /*1322*/ 	.short	(.L_490 - .L_489)
.L_489:
        /*1324*/ 	.word	0x00000008
.L_490:


//--------------------- .nv.info._ZN7cutlass13device_kernelIN5flash11enable_sm90INS1_16FlashAttnFwdSm90INS1_25CollectiveMainloopFwdSm90ILi2EN4cute5tupleIJNS5_1CILi1EEES8_S8_EEENS6_IJNS7_ILi128EEENS7_ILi96EEENS7_ILi192EEEEEELi128ENS_10bfloat16_tEfNS_4arch4Sm90ELb1ELb0ELb0ELb0ELb1ELb0ELb0ELb1ELb1ELb1ELb0ELb0EEENS1_21CollectiveEpilogueFwdINS6_IJSA_SA_SB_EEES9_SE_SG_Li256ELb0ELb1ELb0ELb0EEENS1_30DynamicPersistentTileSchedulerILi256ELi128ELb0ELb1ELb1EEEEEEEEEvNT_6ParamsE --------------------------
	.section	.nv.info._ZN7cutlass13device_kernelIN5flash11enable_sm90INS1_16FlashAttnFwdSm90INS1_25CollectiveMainloopFwdSm90ILi2EN4cute5tupleIJNS5_1CILi1EEES8_S8_EEENS6_IJNS7_ILi128EEENS7_ILi96EEENS7_ILi192EEEEEELi128ENS_10bfloat16_tEfNS_4arch4Sm90ELb1ELb0ELb0ELb0ELb1ELb0ELb0ELb1ELb1ELb1ELb0ELb0EEENS1_21CollectiveEpilogueFwdINS6_IJSA_SA_SB_EEES9_SE_SG_Li256ELb0ELb1ELb0ELb0EEENS1_30DynamicPersistentTileSchedulerILi256ELi128ELb0ELb1ELb1EEEEEEEEEvNT_6ParamsE,"",@"SHT_CUDA_INFO"
	.sectionflags	@""
	.align	4


	//----- nvinfo : EIATTR_CUDA_API_VERSION
	.align		4
        /*0000*/ 	.byte	0x04, 0x37
        /*0002*/ 	.short	(.L_492 - .L_491)
.L_491:
        /*0004*/ 	.word	0x00000082


	//----- nvinfo : EIATTR_KPARAM_INFO
	.align		4
.L_492:
        /*0008*/ 	.byte	0x04, 0x17
        /*000a*/ 	.short	(.L_494 - .L_493)
.L_493:
        /*000c*/ 	.word	0x00000000
        /*0010*/ 	.short	0x0000
        /*0012*/ 	.short	0x0070
        /*0014*/ 	.byte	0x00, 0xf0, 0x01, 0x2a


	//----- nvinfo : EIATTR_SPARSE_MMA_MASK
	.align		4
.L_494:
        /*0018*/ 	.byte	0x03, 0x50
        /*001a*/ 	.short	0x0000


	//----- nvinfo : EIATTR_MAXREG_COUNT
	.align		4
        /*001c*/ 	.byte	0x03, 0x1b
        /*001e*/ 	.short	0x00a8


	//----- nvinfo : EIATTR_NUM_BARRIERS
	.align		4
        /*0020*/ 	.byte	0x02, 0x4c
        /*0022*/ 	.byte	0x09
	.zero		1


	//----- nvinfo : EIATTR_EXTERNS
	.align		4
        /*0024*/ 	.byte	0x04, 0x0f
        /*0026*/ 	.short	(.L_496 - .L_495)


	//   ....[0]....
	.align		4
.L_495:
        /*0028*/ 	.word	index@(__assertfail)


	//----- nvinfo : EIATTR_ANNOTATIONS
	.align		4
.L_496:
        /*002c*/ 	.byte	0x04, 0x55
        /*002e*/ 	.short	(.L_498 - .L_497)


	//   ....[0]....
.L_497:
        /*0030*/ 	.word	0x00000001
        /*0034*/ 	.byte	0xa0, 0x08, 0x00, 0x00, 0x01, 0x00, 0x00, 0x00, 0x60, 0x09, 0x00, 0x00, 0x01, 0x00, 0x00, 0x00
        /*0044*/ 	.byte	0xf0, 0x9f, 0x00, 0x00, 0x01, 0x00, 0x00, 0x00, 0x90, 0xa0, 0x00, 0x00, 0x01, 0x00, 0x00, 0x00
        /*0054*/ 	.byte	0x20, 0xa1, 0x00, 0x00, 0x01, 0x00, 0x00, 0x00, 0x60, 0xc4, 0x00, 0x00, 0x01, 0x00, 0x00, 0x00
        /*0064*/ 	.byte	0x80, 0xc4, 0x00, 0x00, 0x01, 0x00, 0x00, 0x00, 0xd0, 0xdc, 0x00, 0x00, 0x01, 0x00, 0x00, 0x00
        /*0074*/ 	.byte	0x70, 0xde, 0x00, 0x00


	//----- nvinfo : EIATTR_MERCURY_ISA_VERSION
	.align		4
.L_498:
        /*0078*/ 	.byte	0x03, 0x5f
        /*007a*/ 	.short	0x0101


	//----- nvinfo : EIATTR_INT_WARP_WIDE_INSTR_OFFSETS
	.align		4
        /*007c*/ 	.byte	0x04, 0x31
        /*007e*/ 	.short	(.L_500 - .L_499)


	//   ....[0]....
.L_499:
        /*0080*/ 	.word	0x000000c0


	//   ....[1]....
        /*0084*/ 	.word	0x000000d0


	//   ....[2]....
        /*0088*/ 	.word	0x00000170


	//   ....[3]....
        /*008c*/ 	.word	0x0000a960


	//   ....[4]....
        /*0090*/ 	.word	0x0000a9f0


	//   ....[5]....
        /*0094*/ 	.word	0x0000d4f0


	//   ....[6]....
        /*0098*/ 	.word	0x0000d580


	//----- nvinfo : EIATTR_COOP_GROUP_MASK_REGIDS
	.align		4
.L_500:
        /*009c*/ 	.byte	0x04, 0x29
        /*009e*/ 	.short	(.L_502 - .L_501)


	//   ....[0]....
.L_501:
        /*00a0*/ 	.word	0xffffffff


	//   ....[1]....
        /*00a4*/ 	.word	0xffffffff


	//   ....[2]....
        /*00a8*/ 	.word	0xffffffff


	//   ....[3]....
        /*00ac*/ 	.word	0xffffffff


	//   ....[4]....
        /*00b0*/ 	.word	0xffffffff


	//   ....[5]....
        /*00b4*/ 	.word	0xffffffff


	//   ....[6]....
        /*00b8*/ 	.word	0xffffffff


	//   ....[7]....
        /*00bc*/ 	.word	0xffffffff


	//   ....[8]....
        /*00c0*/ 	.word	0xffffffff


	//   ....[9]....
        /*00c4*/ 	.word	0xffffffff


	//   ....[10]....
        /*00c8*/ 	.word	0xffffffff


	//   ....[11]....
        /*00cc*/ 	.word	0xffffffff


	//   ....[12]....
        /*00d0*/ 	.word	0xffffffff


	//   ....[13]....
        /*00d4*/ 	.word	0xffffffff


	//   ....[14]....
        /*00d8*/ 	.word	0xffffffff


	//   ....[15]....
        /*00dc*/ 	.word	0xffffffff


	//   ....[16]....
        /*00e0*/ 	.word	0xffffffff


	//   ....[17]....
        /*00e4*/ 	.word	0xffffffff


	//   ....[18]....
        /*00e8*/ 	.word	0xffffffff


	//   ....[19]....
        /*00ec*/ 	.word	0xffffffff


	//   ....[20]....
        /*00f0*/ 	.word	0xffffffff


	//   ....[21]....
        /*00f4*/ 	.word	0xffffffff


	//   ....[22]....
        /*00f8*/ 	.word	0xffffffff


	//   ....[23]....
        /*00fc*/ 	.word	0xffffffff


	//   ....[24]....
        /*0100*/ 	.word	0xffffffff


	//   ....[25]....
        /*0104*/ 	.word	0xffffffff


	//   ....[26]....
        /*0108*/ 	.word	0xffffffff


	//   ....[27]....
        /*010c*/ 	.word	0xffffffff


	//   ....[28]....
        /*0110*/ 	.word	0xffffffff


	//   ....[29]....
        /*0114*/ 	.word	0xffffffff


	//   ....[30]....
        /*0118*/ 	.word	0xffffffff


	//   ....[31]....
        /*011c*/ 	.word	0xffffffff


	//   ....[32]....
        /*0120*/ 	.word	0xffffffff


	//   ....[33]....
        /*0124*/ 	.word	0xffffffff


	//   ....[34]....
        /*0128*/ 	.word	0xffffffff


	//   ....[35]....
        /*012c*/ 	.word	0xffffffff


	//   ....[36]....
        /*0130*/ 	.word	0xffffffff


	//   ....[37]....
        /*0134*/ 	.word	0xffffffff


	//   ....[38]....
        /*0138*/ 	.word	0xffffffff


	//   ....[39]....
        /*013c*/ 	.word	0xffffffff


	//   ....[40]....
        /*0140*/ 	.word	0xffffffff


	//   ....[41]....
        /*0144*/ 	.word	0xffffffff


	//   ....[42]....
        /*0148*/ 	.word	0xffffffff


	//   ....[43]....
        /*014c*/ 	.word	0xffffffff


	//   ....[44]....
        /*0150*/ 	.word	0xffffffff


	//   ....[45]....
        /*0154*/ 	.word	0xffffffff


	//   ....[46]....
        /*0158*/ 	.word	0xffffffff


	//   ....[47]....
        /*015c*/ 	.word	0xffffffff


	//   ....[48]....
        /*0160*/ 	.word	0xffffffff


	//   ....[49]....
        /*0164*/ 	.word	0xffffffff


	//   ....[50]....
        /*0168*/ 	.word	0xffffffff


	//   ....[51]....
        /*016c*/ 	.word	0xffffffff


	//   ....[52]....
        /*0170*/ 	.word	0xffffffff


	//   ....[53]....
        /*0174*/ 	.word	0xffffffff


	//   ....[54]....
        /*0178*/ 	.word	0xffffffff


	//   ....[55]....
        /*017c*/ 	.word	0xffffffff


	//   ....[56]....
        /*0180*/ 	.word	0xffffffff


	//   ....[57]....
        /*0184*/ 	.word	0xffffffff


	//   ....[58]....
        /*0188*/ 	.word	0xffffffff


	//   ....[59]....
        /*018c*/ 	.word	0xffffffff


	//   ....[60]....
        /*0190*/ 	.word	0xffffffff


	//   ....[61]....
        /*0194*/ 	.word	0xffffffff


	//   ....[62]....
        /*0198*/ 	.word	0xffffffff


	//   ....[63]....
        /*019c*/ 	.word	0xffffffff


	//   ....[64]....
        /*01a0*/ 	.word	0xffffffff


	//   ....[65]....
        /*01a4*/ 	.word	0xffffffff


	//   ....[66]....
        /*01a8*/ 	.word	0xffffffff


	//   ....[67]....
        /*01ac*/ 	.word	0xffffffff


	//   ....[68]....
        /*01b0*/ 	.word	0xffffffff


	//   ....[69]....
        /*01b4*/ 	.word	0xffffffff


	//   ....[70]....
        /*01b8*/ 	.word	0xffffffff


	//   ....[71]....
        /*01bc*/ 	.word	0xffffffff


	//   ....[72]....
        /*01c0*/ 	.word	0xffffffff


	//   ....[73]....
        /*01c4*/ 	.word	0xffffffff


	//   ....[74]....
        /*01c8*/ 	.word	0xffffffff


	//   ....[75]....
        /*01cc*/ 	.word	0xffffffff


	//   ....[76]....
        /*01d0*/ 	.word	0xffffffff


	//   ....[77]....
        /*01d4*/ 	.word	0xffffffff


	//   ....[78]....
        /*01d8*/ 	.word	0xffffffff


	//   ....[79]....
        /*01dc*/ 	.word	0xffffffff


	//   ....[80]....
        /*01e0*/ 	.word	0xffffffff


	//   ....[81]....
        /*01e4*/ 	.word	0xffffffff


	//   ....[82]....
        /*01e8*/ 	.word	0xffffffff


	//   ....[83]....
        /*01ec*/ 	.word	0xffffffff


	//   ....[84]....
        /*01f0*/ 	.word	0xffffffff


	//   ....[85]....
        /*01f4*/ 	.word	0xffffffff


	//   ....[86]....
        /*01f8*/ 	.word	0xffffffff


	//   ....[87]....
        /*01fc*/ 	.word	0xffffffff


	//   ....[88]....
        /*0200*/ 	.word	0xffffffff


	//   ....[89]....
        /*0204*/ 	.word	0xffffffff


	//   ....[90]....
        /*0208*/ 	.word	0xffffffff


	//   ....[91]....
        /*020c*/ 	.word	0xffffffff


	//   ....[92]....
        /*0210*/ 	.word	0xffffffff


	//   ....[93]....
        /*0214*/ 	.word	0xffffffff


	//   ....[94]....
        /*0218*/ 	.word	0xffffffff


	//   ....[95]....
        /*021c*/ 	.word	0xffffffff


	//   ....[96]....
        /*0220*/ 	.word	0xffffffff


	//   ....[97]....
        /*0224*/ 	.word	0xffffffff


	//   ....[98]....
        /*0228*/ 	.word	0xffffffff


	//   ....[99]....
        /*022c*/ 	.word	0xffffffff


	//   ....[100]....
        /*0230*/ 	.word	0xffffffff


	//   ....[101]....
        /*0234*/ 	.word	0xffffffff


	//   ....[102]....
        /*0238*/ 	.word	0xffffffff


	//   ....[103]....
        /*023c*/ 	.word	0xffffffff


	//   ....[104]....
        /*0240*/ 	.word	0xffffffff


	//   ....[105]....
        /*0244*/ 	.word	0xffffffff


	//   ....[106]....
        /*0248*/ 	.word	0xffffffff


	//   ....[107]....
        /*024c*/ 	.word	0xffffffff


	//   ....[108]....
        /*0250*/ 	.word	0xffffffff


	//   ....[109]....
        /*0254*/ 	.word	0xffffffff


	//   ....[110]....
        /*0258*/ 	.word	0xffffffff


	//   ....[111]....
        /*025c*/ 	.word	0xffffffff


	//   ....[112]....
        /*0260*/ 	.word	0xffffffff


	//   ....[113]....
        /*0264*/ 	.word	0xffffffff


	//   ....[114]....
        /*0268*/ 	.word	0x0500000f


	//   ....[115]....
        /*026c*/ 	.word	0x0500000f


	//   ....[116]....
        /*0270*/ 	.word	0x0500000f


	//   ....[117]....
        /*0274*/ 	.word	0x0500000f


	//   ....[118]....
        /*0278*/ 	.word	0x0500000f


	//   ....[119]....
        /*027c*/ 	.word	0x0500000f


	//   ....[120]....
        /*0280*/ 	.word	0x0500000f


	//   ....[121]....
        /*0284*/ 	.word	0x0500000f


	//   ....[122]....
        /*0288*/ 	.word	0x0500000f


	//   ....[123]....
        /*028c*/ 	.word	0x0500000f


	//   ....[124]....
        /*0290*/ 	.word	0x0500000f


	//   ....[125]....
        /*0294*/ 	.word	0x0500000f


	//   ....[126]....
        /*0298*/ 	.word	0x0500000f


	//   ....[127]....
        /*029c*/ 	.word	0x0500000f


	//   ....[128]....
        /*02a0*/ 	.word	0x0500000f


	//   ....[129]....
        /*02a4*/ 	.word	0x0500000f


	//   ....[130]....
        /*02a8*/ 	.word	0x0500000f


	//   ....[131]....
        /*02ac*/ 	.word	0x0500000f


	//   ....[132]....
        /*02b0*/ 	.word	0x0500000f


	//   ....[133]....
        /*02b4*/ 	.word	0x0500000f


	//   ....[134]....
        /*02b8*/ 	.word	0x0500000f


	//   ....[135]....
        /*02bc*/ 	.word	0x0500000f


	//   ....[136]....
        /*02c0*/ 	.word	0x0500000f


	//   ....[137]....
        /*02c4*/ 	.word	0x0500000f


	//   ....[138]....
        /*02c8*/ 	.word	0x0500000f


	//   ....[139]....
        /*02cc*/ 	.word	0x0500000f


	//   ....[140]....
        /*02d0*/ 	.word	0x0500000f


	//   ....[141]....
        /*02d4*/ 	.word	0x0500000f


	//   ....[142]....
        /*02d8*/ 	.word	0x0500000f


	//   ....[143]....
        /*02dc*/ 	.word	0x0500000f


	//   ....[144]....
        /*02e0*/ 	.word	0x0500000f


	//   ....[145]....
        /*02e4*/ 	.word	0x0500000f


	//   ....[146]....
        /*02e8*/ 	.word	0x0500000f


	//   ....[147]....
        /*02ec*/ 	.word	0x0500000f


	//   ....[148]....
        /*02f0*/ 	.word	0x0500000f


	//   ....[149]....
        /*02f4*/ 	.word	0x0500000f


	//   ....[150]....
        /*02f8*/ 	.word	0x0500000f


	//   ....[151]....
        /*02fc*/ 	.word	0x0500000f


	//   ....[152]....
        /*0300*/ 	.word	0x0500000f


	//   ....[153]....
        /*0304*/ 	.word	0x0500000f


	//   ....[154]....
        /*0308*/ 	.word	0x0500000f


	//   ....[155]....
        /*030c*/ 	.word	0x0500000f


	//   ....[156]....
        /*0310*/ 	.word	0x0500000f


	//   ....[157]....
        /*0314*/ 	.word	0x0500000f


	//   ....[158]....
        /*0318*/ 	.word	0x0500000f


	//   ....[159]....
        /*031c*/ 	.word	0x0500000f


	//   ....[160]....
        /*0320*/ 	.word	0x0500000f


	//   ....[161]....
        /*0324*/ 	.word	0x0500000f


	//   ....[162]....
        /*0328*/ 	.word	0x0500000f


	//   ....[163]....
        /*032c*/ 	.word	0x0500000f


	//   ....[164]....
        /*0330*/ 	.word	0x0500000f


	//   ....[165]....
        /*0334*/ 	.word	0x0500000f


	//   ....[166]....
        /*0338*/ 	.word	0x0500000f


	//   ....[167]....
        /*033c*/ 	.word	0x0500000f


	//   ....[168]....
        /*0340*/ 	.word	0x0500000f


	//   ....[169]....
        /*0344*/ 	.word	0x0500000f


	//   ....[170]....
        /*0348*/ 	.word	0x0500000f


	//   ....[171]....
        /*034c*/ 	.word	0x0500000f


	//   ....[172]....
        /*0350*/ 	.word	0x0500000f


	//   ....[173]....
        /*0354*/ 	.word	0x0500000f


	//   ....[174]....
        /*0358*/ 	.word	0x0500000f


	//   ....[175]....
        /*035c*/ 	.word	0x0500000f


	//   ....[176]....
        /*0360*/ 	.word	0x0500000f


	//   ....[177]....
        /*0364*/ 	.word	0x0500000f


	//   ....[178]....
        /*0368*/ 	.word	0x0500000f


	//   ....[179]....
        /*036c*/ 	.word	0x0500000f


	//   ....[180]....
        /*0370*/ 	.word	0x0500000f


	//----- nvinfo : EIATTR_COOP_GROUP_INSTR_OFFSETS
	.align		4
.L_502:
        /*0374*/ 	.byte	0x04, 0x28
        /*0376*/ 	.short	(.L_504 - .L_503)


	//   ....[0]....
.L_503:
        /*0378*/ 	.word	0x00000070


	//   ....[1]....
        /*037c*/ 	.word	0x000000b0


	//   ....[2]....
        /*0380*/ 	.word	0x000002d0


	//   ....[3]....
        /*0384*/ 	.word	0x00000430


	//   ....[4]....
        /*0388*/ 	.word	0x00000550


	//   ....[5]....
        /*038c*/ 	.word	0x000006b0


	//   ....[6]....
        /*0390*/ 	.word	0x000013e0


	//   ....[7]....
        /*0394*/ 	.word	0x00001dc0


	//   ....[8]....
        /*0398*/ 	.word	0x00001df0


	//   ....[9]....
        /*039c*/ 	.word	0x000022f0


	//   ....[10]....
        /*03a0*/ 	.word	0x00002340


	//   ....[11]....
        /*03a4*/ 	.word	0x00002b40


	//   ....[12]....
        /*03a8*/ 	.word	0x00002bc0


	//   ....[13]....
        /*03ac*/ 	.word	0x00004350


	//   ....[14]....
        /*03b0*/ 	.word	0x00004370


	//   ....[15]....
        /*03b4*/ 	.word	0x00004870


	//   ....[16]....
        /*03b8*/ 	.word	0x00004940


	//   ....[17]....
        /*03bc*/ 	.word	0x00004f70


	//   ....[18]....
        /*03c0*/ 	.word	0x00004fd0


	//   ....[19]....
        /*03c4*/ 	.word	0x000069c0


	//   ....[20]....
        /*03c8*/ 	.word	0x000069d0


	//   ....[21]....
        /*03cc*/ 	.word	0x00006a00


	//   ....[22]....
        /*03d0*/ 	.word	0x00006a20


	//   ....[23]....
        /*03d4*/ 	.word	0x00007b10


	//   ....[24]....
        /*03d8*/ 	.word	0x00007b40


	//   ....[25]....
        /*03dc*/ 	.word	0x00007bf0


	//   ....[26]....
        /*03e0*/ 	.word	0x00007c00


	//   ....[27]....
        /*03e4*/ 	.word	0x00008d20


	//   ....[28]....
        /*03e8*/ 	.word	0x00008d60


	//   ....[29]....
        /*03ec*/ 	.word	0x00008d90


	//   ....[30]....
        /*03f0*/ 	.word	0x00008df0


	//   ....[31]....
        /*03f4*/ 	.word	0x00009290


	//   ....[32]....
        /*03f8*/ 	.word	0x000092d0


	//   ....[33]....
        /*03fc*/ 	.word	0x00009390


	//   ....[34]....
        /*0400*/ 	.word	0x000093b0


	//   ....[35]....
        /*0404*/ 	.word	0x00009470


	//   ....[36]....
        /*0408*/ 	.word	0x00009490


	//   ....[37]....
        /*040c*/ 	.word	0x00009560


	//   ....[38]....
        /*0410*/ 	.word	0x00009580


	//   ....[39]....
        /*0414*/ 	.word	0x00009bd0


	//   ....[40]....
        /*0418*/ 	.word	0x00009bf0


	//   ....[41]....
        /*041c*/ 	.word	0x00009cb0


	//   ....[42]....
        /*0420*/ 	.word	0x00009cd0


	//   ....[43]....
        /*0424*/ 	.word	0x00009d90


	//   ....[44]....
        /*0428*/ 	.word	0x00009db0


	//   ....[45]....
        /*042c*/ 	.word	0x00009e80


	//   ....[46]....
        /*0430*/ 	.word	0x00009ea0


	//   ....[47]....
        /*0434*/ 	.word	0x0000a020


	//   ....[48]....
        /*0438*/ 	.word	0x0000b4d0


	//   ....[49]....
        /*043c*/ 	.word	0x0000b4f0


	//   ....[50]....
        /*0440*/ 	.word	0x0000b500


	//   ....[51]....
        /*0444*/ 	.word	0x0000b540


	//   ....[52]....
        /*0448*/ 	.word	0x0000b5d0


	//   ....[53]....
        /*044c*/ 	.word	0x0000b5f0


	//   ....[54]....
        /*0450*/ 	.word	0x0000b680


	//   ....[55]....
        /*0454*/ 	.word	0x0000b6a0


	//   ....[56]....
        /*0458*/ 	.word	0x0000b730


	//   ....[57]....
        /*045c*/ 	.word	0x0000b750


	//   ....[58]....
        /*0460*/ 	.word	0x0000b7e0


	//   ....[59]....
        /*0464*/ 	.word	0x0000b800


	//   ....[60]....
        /*0468*/ 	.word	0x0000be50


	//   ....[61]....
        /*046c*/ 	.word	0x0000be70


	//   ....[62]....
        /*0470*/ 	.word	0x0000be90


	//   ....[63]....
        /*0474*/ 	.word	0x0000bef0


	//   ....[64]....
        /*0478*/ 	.word	0x0000bf70


	//   ....[65]....
        /*047c*/ 	.word	0x0000bfa0


	//   ....[66]....
        /*0480*/ 	.word	0x0000c020


	//   ....[67]....
        /*0484*/ 	.word	0x0000c050


	//   ....[68]....
        /*0488*/ 	.word	0x0000c0d0


	//   ....[69]....
        /*048c*/ 	.word	0x0000c0f0


	//   ....[70]....
        /*0490*/ 	.word	0x0000c180


	//   ....[71]....
        /*0494*/ 	.word	0x0000c1b0


	//   ....[72]....
        /*0498*/ 	.word	0x0000c230


	//   ....[73]....
        /*049c*/ 	.word	0x0000c250


	//   ....[74]....
        /*04a0*/ 	.word	0x0000c2e0


	//   ....[75]....
        /*04a4*/ 	.word	0x0000c300


	//   ....[76]....
        /*04a8*/ 	.word	0x0000ca20


	//   ....[77]....
        /*04ac*/ 	.word	0x0000ca50


	//   ....[78]....
        /*04b0*/ 	.word	0x0000ca60


	//   ....[79]....
        /*04b4*/ 	.word	0x0000ca80


	//   ....[80]....
        /*04b8*/ 	.word	0x0000cad0


	//   ....[81]....
        /*04bc*/ 	.word	0x0000caf0


	//   ....[82]....
        /*04c0*/ 	.word	0x0000cb50


	//   ....[83]....
        /*04c4*/ 	.word	0x0000cb70


	//   ....[84]....
        /*04c8*/ 	.word	0x0000cbc0


	//   ....[85]....
        /*04cc*/ 	.word	0x0000cbe0


	//   ....[86]....
        /*04d0*/ 	.word	0x0000cc30


	//   ....[87]....
        /*04d4*/ 	.word	0x0000cc50


	//   ....[88]....
        /*04d8*/ 	.word	0x0000cee0


	//   ....[89]....
        /*04dc*/ 	.word	0x0000cf00


	//   ....[90]....
        /*04e0*/ 	.word	0x0000cf20


	//   ....[91]....
        /*04e4*/ 	.word	0x0000cf80


	//   ....[92]....
        /*04e8*/ 	.word	0x0000cfa0


	//   ....[93]....
        /*04ec*/ 	.word	0x0000d000


	//   ....[94]....
        /*04f0*/ 	.word	0x0000d020


	//   ....[95]....
        /*04f4*/ 	.word	0x0000d080


	//   ....[96]....
        /*04f8*/ 	.word	0x0000d0a0


	//   ....[97]....
        /*04fc*/ 	.word	0x0000d100


	//   ....[98]....
        /*0500*/ 	.word	0x0000d120


	//   ....[99]....
        /*0504*/ 	.word	0x0000d130


	//   ....[100]....
        /*0508*/ 	.word	0x0000d6c0


	//   ....[101]....
        /*050c*/ 	.word	0x0000d6e0


	//   ....[102]....
        /*0510*/ 	.word	0x0000d6f0


	//   ....[103]....
        /*0514*/ 	.word	0x0000d710


	//   ....[104]....
        /*0518*/ 	.word	0x0000d790


	//   ....[105]....
        /*051c*/ 	.word	0x0000d7c0


	//   ....[106]....
        /*0520*/ 	.word	0x0000d810


	//   ....[107]....
        /*0524*/ 	.word	0x0000d840


	//   ....[108]....
        /*0528*/ 	.word	0x0000d890


	//   ....[109]....
        /*052c*/ 	.word	0x0000d8c0


	//   ....[110]....
        /*0530*/ 	.word	0x0000d910


	//   ....[111]....
        /*0534*/ 	.word	0x0000d940


	//   ....[112]....
        /*0538*/ 	.word	0x0000dc10


	//   ....[113]....
        /*053c*/ 	.word	0x0000ddf0


	//   ....[114]....
        /*0540*/ 	.word	0x0000e3a0


	//   ....[115]....
        /*0544*/ 	.word	0x0000e480


	//   ....[116]....
        /*0548*/ 	.word	0x0000e520


	//   ....[117]....
        /*054c*/ 	.word	0x0000e5a0


	//   ....[118]....
        /*0550*/ 	.word	0x0000e660


	//   ....[119]....
        /*0554*/ 	.word	0x0000e6e0


	//   ....[120]....
        /*0558*/ 	.word	0x0000e7c0


	//   ....[121]....
        /*055c*/ 	.word	0x0000e840


	//   ....[122]....
        /*0560*/ 	.word	0x0000e920


	//   ....[123]....
        /*0564*/ 	.word	0x0000e9a0


	//   ....[124]....
        /*0568*/ 	.word	0x0000ea80


	//   ....[125]....
        /*056c*/ 	.word	0x0000eb00


	//   ....[126]....
        /*0570*/ 	.word	0x0000ebd0


	//   ....[127]....
        /*0574*/ 	.word	0x0000ec60


	//   ....[128]....
        /*0578*/ 	.word	0x0000ece0


	//   ....[129]....
        /*057c*/ 	.word	0x0000ed60


	//   ....[130]....
        /*0580*/ 	.word	0x0000ee20


	//   ....[131]....
        /*0584*/ 	.word	0x0000ee90


	//   ....[132]....
        /*0588*/ 	.word	0x0000ef80


	//   ....[133]....
        /*058c*/ 	.word	0x0000f000


	//   ....[134]....
        /*0590*/ 	.word	0x0000f0e0


	//   ....[135]....
        /*0594*/ 	.word	0x0000f150


	//   ....[136]....
        /*0598*/ 	.word	0x0000f240


	//   ....[137]....
        /*059c*/ 	.word	0x0000f2b0


	//   ....[138]....
        /*05a0*/ 	.word	0x0000f3a0


	//   ....[139]....
        /*05a4*/ 	.word	0x0000f420


	//   ....[140]....
        /*05a8*/ 	.word	0x0000f500


	//   ....[141]....
        /*05ac*/ 	.word	0x0000f570


	//   ....[142]....
        /*05b0*/ 	.word	0x0000f640


	//   ....[143]....
        /*05b4*/ 	.word	0x0000f770


	//   ....[144]....
        /*05b8*/ 	.word	0x0000f820


	//   ....[145]....
        /*05bc*/ 	.word	0x0000f880


	//   ....[146]....
        /*05c0*/ 	.word	0x0000f940


	//   ....[147]....
        /*05c4*/ 	.word	0x0000f9a0


	//   ....[148]....
        /*05c8*/ 	.word	0x0000fa60


	//   ....[149]....
        /*05cc*/ 	.word	0x0000fac0


	//   ....[150]....
        /*05d0*/ 	.word	0x0000fb80


	//   ....[151]....
        /*05d4*/ 	.word	0x0000fbe0


	//   ....[152]....
        /*05d8*/ 	.word	0x0000fca0


	//   ....[153]....
        /*05dc*/ 	.word	0x0000fd00


	//   ....[154]....
        /*05e0*/ 	.word	0x0000fdc0


	//   ....[155]....
        /*05e4*/ 	.word	0x0000fea0


	//   ....[156]....
        /*05e8*/ 	.word	0x0000ff40


	//   ....[157]....
        /*05ec*/ 	.word	0x0000ffa0


	//   ....[158]....
        /*05f0*/ 	.word	0x00010070


	//   ....[159]....
        /*05f4*/ 	.word	0x000100d0


	//   ....[160]....
        /*05f8*/ 	.word	0x000101a0


	//   ....[161]....
        /*05fc*/ 	.word	0x00010200


	//   ....[162]....
        /*0600*/ 	.word	0x000102d0


	//   ....[163]....
        /*0604*/ 	.word	0x00010330


	//   ....[164]....
        /*0608*/ 	.word	0x00010400


	//   ....[165]....
        /*060c*/ 	.word	0x00010460


	//   ....[166]....
        /*0610*/ 	.word	0x00010520


	//   ....[167]....
        /*0614*/ 	.word	0x00010640


	//   ....[168]....
        /*0618*/ 	.word	0x000106e0


	//   ....[169]....
        /*061c*/ 	.word	0x00010740


	//   ....[170]....
        /*0620*/ 	.word	0x00010810


	//   ....[171]....
        /*0624*/ 	.word	0x000108b0


	//   ....[172]....
        /*0628*/ 	.word	0x00010970


	//   ....[173]....
        /*062c*/ 	.word	0x00010a10


	//   ....[174]....
        /*0630*/ 	.word	0x00010ad0


	//   ....[175]....
        /*0634*/ 	.word	0x00010b70


	//   ....[176]....
        /*0638*/ 	.word	0x00010c30


	//   ....[177]....
        /*063c*/ 	.word	0x00010cd0


	//   ....[178]....
        /*0640*/ 	.word	0x00010d90


	//   ....[179]....
        /*0644*/ 	.word	0x00010e60


	//   ....[180]....
        /*0648*/ 	.word	0x00010f80


	//----- nvinfo : EIATTR_REG_RECONFIG
	.align		4
.L_504:
        /*064c*/ 	.byte	0x01, 0x54
	.zero		2


	//----- nvinfo : EIATTR_SYSCALL_OFFSETS
	.align		4
        /*0650*/ 	.byte	0x04, 0x46
        /*0652*/ 	.short	(.L_506 - .L_505)


	//   ....[0]....
.L_505:
        /*0654*/ 	.word	0x000015c0


	//   ....[1]....
        /*0658*/ 	.word	0x0000ab50


	//   ....[2]....
        /*065c*/ 	.word	0x0000aca0


	//   ....[3]....
        /*0660*/ 	.word	0x0000ad90


	//   ....[4]....
        /*0664*/ 	.word	0x0000bb00


	//----- nvinfo : EIATTR_MBARRIER_INSTR_OFFSETS
	.align		4
.L_506:
        /*0668*/ 	.byte	0x04, 0x39
        /*066a*/ 	.short	(.L_508 - .L_507)


	//   ....[0]....
.L_507:
        /*066c*/ 	.word	0x00000180
        /*0670*/ 	.word	0x000000ff
        /*0674*/ 	.word	0x0002a800
        /*0678*/ 	.short	0x0100
        /*067a*/ 	.byte	0x08
	.zero		1


	//   ....[1]....
        /*067c*/ 	.word	0x00000190
        /*0680*/ 	.word	0x000000ff
        /*0684*/ 	.word	0x0002a820
        /*0688*/ 	.short	0x0100
        /*068a*/ 	.byte	0x08
	.zero		1


	//   ....[2]....
        /*068c*/ 	.word	0x00000280
        /*0690*/ 	.word	0x000000ff
        /*0694*/ 	.word	0x0002a830
        /*0698*/ 	.short	0x0100
        /*069a*/ 	.byte	0x08
	.zero		1


	//   ....[3]....
        /*069c*/ 	.word	0x00000290
        /*06a0*/ 	.word	0x000000ff
        /*06a4*/ 	.word	0x0002a840
        /*06a8*/ 	.short	0x0100
        /*06aa*/ 	.byte	0x08
	.zero		1


	//   ....[4]....
        /*06ac*/ 	.word	0x000002a0
        /*06b0*/ 	.word	0x000000ff
        /*06b4*/ 	.word	0x0002a838
        /*06b8*/ 	.short	0x0100
        /*06ba*/ 	.byte	0x08
	.zero		1


	//   ....[5]....
        /*06bc*/ 	.word	0x000002b0
        /*06c0*/ 	.word	0x000000ff
        /*06c4*/ 	.word	0x0002a848
        /*06c8*/ 	.short	0x0100
        /*06ca*/ 	.byte	0x08
	.zero		1


	//   ....[6]....
        /*06cc*/ 	.word	0x000003e0
        /*06d0*/ 	.word	0x000000ff
        /*06d4*/ 	.word	0x0002a850
        /*06d8*/ 	.short	0x0100
        /*06da*/ 	.byte	0x08
	.zero		1


	//   ....[7]....
        /*06dc*/ 	.word	0x000003f0
        /*06e0*/ 	.word	0x000000ff
        /*06e4*/ 	.word	0x0002a860
        /*06e8*/ 	.short	0x0100
        /*06ea*/ 	.byte	0x08
	.zero		1


	//   ....[8]....
        /*06ec*/ 	.word	0x00000400
        /*06f0*/ 	.word	0x000000ff
        /*06f4*/ 	.word	0x0002a858
        /*06f8*/ 	.short	0x0100
        /*06fa*/ 	.byte	0x08
	.zero		1


	//   ....[9]....
        /*06fc*/ 	.word	0x00000410
        /*0700*/ 	.word	0x000000ff
        /*0704*/ 	.word	0x0002a868
        /*0708*/ 	.short	0x0100
        /*070a*/ 	.byte	0x08
	.zero		1


	//   ....[10]....
        /*070c*/ 	.word	0x00000500
        /*0710*/ 	.word	0x000000ff
        /*0714*/ 	.word	0x0002a870
        /*0718*/ 	.short	0x0100
        /*071a*/ 	.byte	0x06
	.zero		1


	//   ....[11]....
        /*071c*/ 	.word	0x00000510
        /*0720*/ 	.word	0x000000ff
        /*0724*/ 	.word	0x0002a880
        /*0728*/ 	.short	0x0100
        /*072a*/ 	.byte	0x06
	.zero		1


	//   ....[12]....
        /*072c*/ 	.word	0x00000520
        /*0730*/ 	.word	0x000000ff
        /*0734*/ 	.word	0x0002a878
        /*0738*/ 	.short	0x0100
        /*073a*/ 	.byte	0x06
	.zero		1


	//   ....[13]....
        /*073c*/ 	.word	0x00000530
        /*0740*/ 	.word	0x000000ff
        /*0744*/ 	.word	0x0002a888
        /*0748*/ 	.short	0x0100
        /*074a*/ 	.byte	0x06
	.zero		1


	//   ....[14]....
        /*074c*/ 	.word	0x00000660
        /*0750*/ 	.word	0x000000ff
        /*0754*/ 	.word	0x0002a890
        /*0758*/ 	.short	0x0100
        /*075a*/ 	.byte	0x08
	.zero		1


	//   ....[15]....
        /*075c*/ 	.word	0x00000670
        /*0760*/ 	.word	0x000000ff
        /*0764*/ 	.word	0x0002a8a0
        /*0768*/ 	.short	0x0100
        /*076a*/ 	.byte	0x08
	.zero		1


	//   ....[16]....
        /*076c*/ 	.word	0x00000680
        /*0770*/ 	.word	0x000000ff
        /*0774*/ 	.word	0x0002a898
        /*0778*/ 	.short	0x0100
        /*077a*/ 	.byte	0x08
	.zero		1


	//   ....[17]....
        /*077c*/ 	.word	0x00000690
        /*0780*/ 	.word	0x000000ff
        /*0784*/ 	.word	0x0002a8a8
        /*0788*/ 	.short	0x0100
        /*078a*/ 	.byte	0x08
	.zero		1


	//   ....[18]....
        /*078c*/ 	.word	0x000007d0
        /*0790*/ 	.word	0x000000ff
        /*0794*/ 	.word	0x0002a8b0
        /*0798*/ 	.short	0x0100
        /*079a*/ 	.byte	0x08
	.zero		1


	//   ....[19]....
        /*079c*/ 	.word	0x000007e0
        /*07a0*/ 	.word	0x000000ff
        /*07a4*/ 	.word	0x0002a8c0
        /*07a8*/ 	.short	0x0100
        /*07aa*/ 	.byte	0x08
	.zero		1


	//   ....[20]....
        /*07ac*/ 	.word	0x000007f0
        /*07b0*/ 	.word	0x000000ff
        /*07b4*/ 	.word	0x0002a8b8
        /*07b8*/ 	.short	0x0100
        /*07ba*/ 	.byte	0x08
	.zero		1


	//   ....[21]....
        /*07bc*/ 	.word	0x00000800
        /*07c0*/ 	.word	0x000000ff
        /*07c4*/ 	.word	0x0002a8c8
        /*07c8*/ 	.short	0x0100
        /*07ca*/ 	.byte	0x08
	.zero		1


	//   ....[22]....
        /*07cc*/ 	.word	0x00001630
        /*07d0*/ 	.word	0x000000ff
        /*07d4*/ 	.word	0x0002a800
        /*07d8*/ 	.short	0x010a
        /*07da*/ 	.byte	0x27
	.zero		1


	//   ....[23]....
        /*07dc*/ 	.word	0x000016c0
        /*07e0*/ 	.word	0x00000000
        /*07e4*/ 	.word	0x0002a830
        /*07e8*/ 	.short	0x010a
        /*07ea*/ 	.byte	0x3f
	.zero		1


	//   ....[24]....
        /*07ec*/ 	.word	0x00001700
        /*07f0*/ 	.word	0x00000000
        /*07f4*/ 	.word	0x0002a830
        /*07f8*/ 	.short	0x010a
        /*07fa*/ 	.byte	0x3f
	.zero		1


	//   ....[25]....
        /*07fc*/ 	.word	0x00002aa0
        /*0800*/ 	.word	0x000000ff
        /*0804*/ 	.word	0x00000000
        /*0808*/ 	.short	0x0101
        /*080a*/ 	.byte	0x04
	.zero		1


	//   ....[26]....
        /*080c*/ 	.word	0x00003720
        /*0810*/ 	.word	0x000000ff
        /*0814*/ 	.word	0x0002a830
        /*0818*/ 	.short	0x010a
        /*081a*/ 	.byte	0x06
	.zero		1


	//   ....[27]....
        /*081c*/ 	.word	0x00003760
        /*0820*/ 	.word	0x000000ff
        /*0824*/ 	.word	0x0002a830
        /*0828*/ 	.short	0x010a
        /*082a*/ 	.byte	0x06
	.zero		1


	//   ....[28]....
        /*082c*/ 	.word	0x00003fe0
        /*0830*/ 	.word	0x000000ff
        /*0834*/ 	.word	0x0002a850
        /*0838*/ 	.short	0x010a
        /*083a*/ 	.byte	0x05
	.zero		1


	//   ....[29]....
        /*083c*/ 	.word	0x00004020
        /*0840*/ 	.word	0x000000ff
        /*0844*/ 	.word	0x0002a850
        /*0848*/ 	.short	0x010a
        /*084a*/ 	.byte	0x05
	.zero		1


	//   ....[30]....
        /*084c*/ 	.word	0x00004430
        /*0850*/ 	.word	0x000000ff
        /*0854*/ 	.word	0x00000000
        /*0858*/ 	.short	0x0101
        /*085a*/ 	.byte	0x06
	.zero		1


	//   ....[31]....
        /*085c*/ 	.word	0x000058e0
        /*0860*/ 	.word	0x000000ff
        /*0864*/ 	.word	0x00000000
        /*0868*/ 	.short	0x0101
        /*086a*/ 	.byte	0x05
	.zero		1


	//   ....[32]....
        /*086c*/ 	.word	0x00005ab0
        /*0870*/ 	.word	0x000000ff
        /*0874*/ 	.word	0x0002a830
        /*0878*/ 	.short	0x010a
        /*087a*/ 	.byte	0x05
	.zero		1


	//   ....[33]....
        /*087c*/ 	.word	0x00005af0
        /*0880*/ 	.word	0x000000ff
        /*0884*/ 	.word	0x0002a830
        /*0888*/ 	.short	0x010a
        /*088a*/ 	.byte	0x05
	.zero		1


	//   ....[34]....
        /*088c*/ 	.word	0x00006370
        /*0890*/ 	.word	0x000000ff
        /*0894*/ 	.word	0x0002a850
        /*0898*/ 	.short	0x010a
        /*089a*/ 	.byte	0x05
	.zero		1


	//   ....[35]....
        /*089c*/ 	.word	0x000063b0
        /*08a0*/ 	.word	0x000000ff
        /*08a4*/ 	.word	0x0002a850
        /*08a8*/ 	.short	0x010a
        /*08aa*/ 	.byte	0x05
	.zero		1


	//   ....[36]....
        /*08ac*/ 	.word	0x000067d0
        /*08b0*/ 	.word	0x000000ff
        /*08b4*/ 	.word	0x00000000
        /*08b8*/ 	.short	0x0101
        /*08ba*/ 	.byte	0x04
	.zero		1


	//   ....[37]....
        /*08bc*/ 	.word	0x00007560
        /*08c0*/ 	.word	0x000000ff
        /*08c4*/ 	.word	0x00000000
        /*08c8*/ 	.short	0x0101
        /*08ca*/ 	.byte	0x05
	.zero		1


	//   ....[38]....
        /*08cc*/ 	.word	0x00007a80
        /*08d0*/ 	.word	0x000000ff
        /*08d4*/ 	.word	0x0002a850
        /*08d8*/ 	.short	0x010a
        /*08da*/ 	.byte	0x05
	.zero		1


	//   ....[39]....
        /*08dc*/ 	.word	0x00007ac0
        /*08e0*/ 	.word	0x000000ff
        /*08e4*/ 	.word	0x0002a850
        /*08e8*/ 	.short	0x010a
        /*08ea*/ 	.byte	0x05
	.zero		1


	//   ....[40]....
        /*08ec*/ 	.word	0x000080d0
        /*08f0*/ 	.word	0x000000ff
        /*08f4*/ 	.word	0x00000000
        /*08f8*/ 	.short	0x0101
        /*08fa*/ 	.byte	0x04
	.zero		1


	//   ....[41]....
        /*08fc*/ 	.word	0x000092c0
        /*0900*/ 	.word	0x00000025
        /*0904*/ 	.word	0x00000000
        /*0908*/ 	.short	0x0101
        /*090a*/ 	.byte	0x3f
	.zero		1


	//   ....[42]....
        /*090c*/ 	.word	0x0000b2e0
        /*0910*/ 	.word	0x00000000
        /*0914*/ 	.word	0x0002a840
        /*0918*/ 	.short	0x010a
        /*091a*/ 	.byte	0x3f
	.zero		1


	//   ....[43]....
        /*091c*/ 	.word	0x0000b8f0
        /*0920*/ 	.word	0x00000000
        /*0924*/ 	.word	0x0002a830
        /*0928*/ 	.short	0x0107
        /*092a*/ 	.byte	0x3f
	.zero		1


	//   ....[44]....
        /*092c*/ 	.word	0x0000b9a0
        /*0930*/ 	.word	0x00000000
        /*0934*/ 	.word	0x0002a830
        /*0938*/ 	.short	0x0101
        /*093a*/ 	.byte	0x3f
	.zero		1


	//   ....[45]....
        /*093c*/ 	.word	0x0000c3f0
        /*0940*/ 	.word	0x00000011
        /*0944*/ 	.word	0x0002a800
        /*0948*/ 	.short	0x0107
        /*094a*/ 	.byte	0x3f
	.zero		1


	//   ....[46]....
        /*094c*/ 	.word	0x0000c4e0
        /*0950*/ 	.word	0x00000011
        /*0954*/ 	.word	0x0002a800
        /*0958*/ 	.short	0x0101
        /*095a*/ 	.byte	0x3f
	.zero		1


	//   ....[47]....
        /*095c*/ 	.word	0x0000c500
        /*0960*/ 	.word	0x00000011
        /*0964*/ 	.word	0x0002a820
        /*0968*/ 	.short	0x010a
        /*096a*/ 	.byte	0x3f
	.zero		1


	//   ....[48]....
        /*096c*/ 	.word	0x0000c850
        /*0970*/ 	.word	0x00000006
        /*0974*/ 	.word	0x0002a840
        /*0978*/ 	.short	0x010a
        /*097a*/ 	.byte	0x3f
	.zero		1


	//   ....[49]....
        /*097c*/ 	.word	0x0000cd20
        /*0980*/ 	.word	0x00000006
        /*0984*/ 	.word	0x0002a830
        /*0988*/ 	.short	0x0107
        /*098a*/ 	.byte	0x3f
	.zero		1


	//   ....[50]....
        /*098c*/ 	.word	0x0000cdd0
        /*0990*/ 	.word	0x00000006
        /*0994*/ 	.word	0x0002a830
        /*0998*/ 	.short	0x0101
        /*099a*/ 	.byte	0x3f
	.zero		1


	//   ....[51]....
        /*099c*/ 	.word	0x0000ce30
        /*09a0*/ 	.word	0x00000006
        /*09a4*/ 	.word	0x0002a860
        /*09a8*/ 	.short	0x010a
        /*09aa*/ 	.byte	0x3f
	.zero		1


	//   ....[52]....
        /*09ac*/ 	.word	0x0000d260
        /*09b0*/ 	.word	0x00000006
        /*09b4*/ 	.word	0x0002a850
        /*09b8*/ 	.short	0x0107
        /*09ba*/ 	.byte	0x3f
	.zero		1


	//   ....[53]....
        /*09bc*/ 	.word	0x0000d3a0
        /*09c0*/ 	.word	0x00000006
        /*09c4*/ 	.word	0x0002a850
        /*09c8*/ 	.short	0x0101
        /*09ca*/ 	.byte	0x3f
	.zero		1


	//   ....[54]....
        /*09cc*/ 	.word	0x0000d620
        /*09d0*/ 	.word	0x00000004
        /*09d4*/ 	.word	0x0002a860
        /*09d8*/ 	.short	0x010a
        /*09da*/ 	.byte	0x3f
	.zero		1


	//   ....[55]....
        /*09dc*/ 	.word	0x0000da20
        /*09e0*/ 	.word	0x00000004
        /*09e4*/ 	.word	0x0002a850
        /*09e8*/ 	.short	0x0107
        /*09ea*/ 	.byte	0x3f
	.zero		1


	//   ....[56]....
        /*09ec*/ 	.word	0x0000dad0
        /*09f0*/ 	.word	0x00000004
        /*09f4*/ 	.word	0x0002a850
        /*09f8*/ 	.short	0x0101
        /*09fa*/ 	.byte	0x3f
	.zero		1


	//   ....[57]....
        /*09fc*/ 	.word	0x0000dd70
        /*0a00*/ 	.word	0x00000004
        /*0a04*/ 	.word	0x0002a820
        /*0a08*/ 	.short	0x010a
        /*0a0a*/ 	.byte	0x3f
	.zero		1


	//   ....[58]....
        /*0a0c*/ 	.word	0x0000df10
        /*0a10*/ 	.word	0x00000005
        /*0a14*/ 	.word	0x0002a840
        /*0a18*/ 	.short	0x010a
        /*0a1a*/ 	.byte	0x3f
	.zero		1


	//   ....[59]....
        /*0a1c*/ 	.word	0x0000dfb0
        /*0a20*/ 	.word	0x00000017
        /*0a24*/ 	.word	0x0002a840
        /*0a28*/ 	.short	0x010a
        /*0a2a*/ 	.byte	0x3f
	.zero		1


	//   ....[60]....
        /*0a2c*/ 	.word	0x0000dff0
        /*0a30*/ 	.word	0x00000005
        /*0a34*/ 	.word	0x0002a860
        /*0a38*/ 	.short	0x010a
        /*0a3a*/ 	.byte	0x3f
	.zero		1


	//   ....[61]....
        /*0a3c*/ 	.word	0x0000e030
        /*0a40*/ 	.word	0x00000017
        /*0a44*/ 	.word	0x0002a860
        /*0a48*/ 	.short	0x010a
        /*0a4a*/ 	.byte	0x3f
	.zero		1


	//   ....[62]....
        /*0a4c*/ 	.word	0x0000e0a0
        /*0a50*/ 	.word	0x00000003
        /*0a54*/ 	.word	0x0002a800
        /*0a58*/ 	.short	0x010a
        /*0a5a*/ 	.byte	0x3f
	.zero		1


	//   ....[63]....
        /*0a5c*/ 	.word	0x0000e0f0
        /*0a60*/ 	.word	0x00000000
        /*0a64*/ 	.word	0x0002a830
        /*0a68*/ 	.short	0x010a
        /*0a6a*/ 	.byte	0x3f
	.zero		1


	//   ....[64]....
        /*0a6c*/ 	.word	0x0000e150
        /*0a70*/ 	.word	0x00000003
        /*0a74*/ 	.word	0x0002a830
        /*0a78*/ 	.short	0x010a
        /*0a7a*/ 	.byte	0x3f
	.zero		1


	//   ....[65]....
        /*0a7c*/ 	.word	0x0000e1b0
        /*0a80*/ 	.word	0x00000003
        /*0a84*/ 	.word	0x0002a850
        /*0a88*/ 	.short	0x010a
        /*0a8a*/ 	.byte	0x3f
	.zero		1


	//   ....[66]....
        /*0a8c*/ 	.word	0x0000e210
        /*0a90*/ 	.word	0x00000003
        /*0a94*/ 	.word	0x0002a830
        /*0a98*/ 	.short	0x010a
        /*0a9a*/ 	.byte	0x3f
	.zero		1


	//   ....[67]....
        /*0a9c*/ 	.word	0x0000e270
        /*0aa0*/ 	.word	0x00000003
        /*0aa4*/ 	.word	0x0002a850
        /*0aa8*/ 	.short	0x010a
        /*0aaa*/ 	.byte	0x3f
	.zero		1


	//   ....[68]....
        /*0aac*/ 	.word	0x0000e2d0
        /*0ab0*/ 	.word	0x00000007
        /*0ab4*/ 	.word	0x0002a850
        /*0ab8*/ 	.short	0x010a
        /*0aba*/ 	.byte	0x3f
	.zero		1


	//   ....[69]....
        /*0abc*/ 	.word	0x0000e3d0
        /*0ac0*/ 	.word	0x00000000
        /*0ac4*/ 	.word	0x0002a840
        /*0ac8*/ 	.short	0x010a
        /*0aca*/ 	.byte	0x3f
	.zero		1


	//   ....[70]....
        /*0acc*/ 	.word	0x0000f670
        /*0ad0*/ 	.word	0x00000011
        /*0ad4*/ 	.word	0x0002a820
        /*0ad8*/ 	.short	0x010a
        /*0ada*/ 	.byte	0x3f
	.zero		1


	//   ....[71]....
        /*0adc*/ 	.word	0x0000f6c0
        /*0ae0*/ 	.word	0x00000006
        /*0ae4*/ 	.word	0x0002a840
        /*0ae8*/ 	.short	0x010a
        /*0aea*/ 	.byte	0x3f
	.zero		1


	//   ....[72]....
        /*0aec*/ 	.word	0x0000fdf0
        /*0af0*/ 	.word	0x00000006
        /*0af4*/ 	.word	0x0002a860
        /*0af8*/ 	.short	0x010a
        /*0afa*/ 	.byte	0x3f
	.zero		1


	//   ....[73]....
        /*0afc*/ 	.word	0x00010590
        /*0b00*/ 	.word	0x00000004
        /*0b04*/ 	.word	0x0002a860
        /*0b08*/ 	.short	0x010a
        /*0b0a*/ 	.byte	0x3f
	.zero		1


	//   ....[74]....
        /*0b0c*/ 	.word	0x00010ea0
        /*0b10*/ 	.word	0x00000004
        /*0b14*/ 	.word	0x0002a820
        /*0b18*/ 	.short	0x010a
        /*0b1a*/ 	.byte	0x3f
	.zero		1


	//   ....[75]....
        /*0b1c*/ 	.word	0x00011040
        /*0b20*/ 	.word	0x00000005
        /*0b24*/ 	.word	0x0002a840
        /*0b28*/ 	.short	0x010a
        /*0b2a*/ 	.byte	0x3f
	.zero		1


	//   ....[76]....
        /*0b2c*/ 	.word	0x00011090
        /*0b30*/ 	.word	0x00000017
        /*0b34*/ 	.word	0x0002a840
        /*0b38*/ 	.short	0x010a
        /*0b3a*/ 	.byte	0x3f
	.zero		1


	//   ....[77]....
        /*0b3c*/ 	.word	0x000110e0
        /*0b40*/ 	.word	0x00000005
        /*0b44*/ 	.word	0x0002a860
        /*0b48*/ 	.short	0x010a
        /*0b4a*/ 	.byte	0x3f
	.zero		1


	//----- nvinfo : EIATTR_NUM_MBARRIERS
	.align		4
.L_508:
        /*0b4c*/ 	.byte	0x03, 0x38
        /*0b4e*/ 	.short	0x0016


	//----- nvinfo : EIATTR_EXIT_INSTR_OFFSETS
	.align		4
        /*0b50*/ 	.byte	0x04, 0x1c
        /*0b52*/ 	.short	(.L_510 - .L_509)


	//   ....[0]....
.L_509:
        /*0b54*/ 	.word	0x00000950


	//   ....[1]....
        /*0b58*/ 	.word	0x00009f90


	//   ....[2]....
        /*0b5c*/ 	.word	0x0000e080


	//----- nvinfo : EIATTR_MAX_THREADS
	.align		4
.L_510:
        /*0b60*/ 	.byte	0x04, 0x05
        /*0b62*/ 	.short	(.L_512 - .L_511)
.L_511:
        /*0b64*/ 	.word	0x00000180
        /*0b68*/ 	.word	0x00000001
        /*0b6c*/ 	.word	0x00000001


	//----- nvinfo : EIATTR_CRS_STACK_SIZE
	.align		4
.L_512:
        /*0b70*/ 	.byte	0x04, 0x1e
        /*0b72*/ 	.short	(.L_514 - .L_513)
.L_513:
        /*0b74*/ 	.word	0x00000000


	//----- nvinfo : EIATTR_CBANK_PARAM_SIZE
	.align		4
.L_514:
        /*0b78*/ 	.byte	0x03, 0x19
        /*0b7a*/ 	.short	0x0af0


	//----- nvinfo : EIATTR_PARAM_CBANK
	.align		4
        /*0b7c*/ 	.byte	0x04, 0x0a
        /*0b7e*/ 	.short	(.L_516 - .L_515)
	.align		4
.L_515:
        /*0b80*/ 	.word	index@(.nv.constant0._ZN7cutlass13device_kernelIN5flash11enable_sm90INS1_16FlashAttnFwdSm90INS1_25CollectiveMainloopFwdSm90ILi2EN4cute5tupleIJNS5_1CILi1EEES8_S8_EEENS6_IJNS7_ILi128EEENS7_ILi96EEENS7_ILi192EEEEEELi128ENS_10bfloat16_tEfNS_4arch4Sm90ELb1ELb0ELb0ELb0ELb1ELb0ELb0ELb1ELb1ELb1ELb0ELb0EEENS1_21CollectiveEpilogueFwdINS6_IJSA_SA_SB_EEES9_SE_SG_Li256ELb0ELb1ELb0ELb0EEENS1_30DynamicPersistentTileSchedulerILi256ELi128ELb0ELb1ELb1EEEEEEEEEvNT_6ParamsE)
        /*0b84*/ 	.short	0x0210
        /*0b86*/ 	.short	0x0af0


	//----- nvinfo : EIATTR_SW_WAR
	.align		4
.L_516:
        /*0b88*/ 	.byte	0x04, 0x36
        /*0b8a*/ 	.short	(.L_518 - .L_517)
.L_517:
        /*0b8c*/ 	.word	0x00000008
.L_518:


//--------------------- .nv.info._ZN7cutlass13device_kernelIN5flash11enable_sm90INS1_16FlashAttnFwdSm90INS1_25CollectiveMainloopFwdSm90ILi2EN4cute5tupleIJNS5_1CILi1EEES8_S8_EEENS6_IJNS7_ILi128EEENS7_ILi96EEENS7_ILi192EEEEEELi128ENS_10bfloat16_tEfNS_4arch4Sm90ELb1ELb0ELb0ELb1ELb1ELb0ELb0ELb1ELb1ELb1ELb0ELb0EEENS1_21CollectiveEpilogueFwdINS6_IJSA_SA_SB_EEES9_SE_SG_Li256ELb1ELb1ELb0ELb0EEENS1_36VarlenDynamicPersistentTileSchedulerILi128ELi96ELi256ELi128ELb0ELb1ELb1ELb1ELb1ELb1EEEEEEEEEvNT_6ParamsE --------------------------
	.section	.nv.info._ZN7cutlass13device_kernelIN5flash11enable_sm90INS1_16FlashAttnFwdSm90INS1_25CollectiveMainloopFwdSm90ILi2EN4cute5tupleIJNS5_1CILi1EEES8_S8_EEENS6_IJNS7_ILi128EEENS7_ILi96EEENS7_ILi192EEEEEELi128ENS_10bfloat16_tEfNS_4arch4Sm90ELb1ELb0ELb0ELb1ELb1ELb0ELb0ELb1ELb1ELb1ELb0ELb0EEENS1_21CollectiveEpilogueFwdINS6_IJSA_SA_SB_EEES9_SE_SG_Li256ELb1ELb1ELb0ELb0EEENS1_36VarlenDynamicPersistentTileSchedulerILi128ELi96ELi256ELi128ELb0ELb1ELb1ELb1ELb1ELb1EEEEEEEEEvNT_6ParamsE,"",@"SHT_CUDA_INFO"
	.sectionflags	@""
	.align	4


	//----- nvinfo : EIATTR_CUDA_API_VERSION
	.align		4
        /*0000*/ 	.byte	0x04, 0x37
        /*0002*/ 	.short	(.L_520 - .L_519)
.L_519:
        /*0004*/ 	.word	0x00000082


	//----- nvinfo : EIATTR_KPARAM_INFO
	.align		4
.L_520:
        /*0008*/ 	.byte	0x04, 0x17
        /*000a*/ 	.short	(.L_522 - .L_521)
.L_521:
        /*000c*/ 	.word	0x00000000
        /*0010*/ 	.short	0x0000
        /*0012*/ 	.short	0x0070
        /*0014*/ 	.byte	0x00, 0xf0, 0x01, 0x2a


	//----- nvinfo : EIATTR_SPARSE_MMA_MASK
	.align		4
.L_522:
        /*0018*/ 	.byte	0x03, 0x50
        /*001a*/ 	.short	0x0000


	//----- nvinfo : EIATTR_MAXREG_COUNT
	.align		4
        /*001c*/ 	.byte	0x03, 0x1b
        /*001e*/ 	.short	0x00a8


	//----- nvinfo : EIATTR_NUM_BARRIERS
	.align		4
        /*0020*/ 	.byte	0x02, 0x4c
        /*0022*/ 	.byte	0x09
	.zero		1


	//----- nvinfo : EIATTR_EXTERNS
	.align		4
        /*0024*/ 	.byte	0x04, 0x0f
        /*0026*/ 	.short	(.L_524 - .L_523)


	//   ....[0]....
	.align		4
.L_523:
        /*0028*/ 	.word	index@(__assertfail)


	//----- nvinfo : EIATTR_ANNOTATIONS
	.align		4
.L_524:
        /*002c*/ 	.byte	0x04, 0x55
        /*002e*/ 	.short	(.L_526 - .L_525)


	//   ....[0]....
.L_525:
        /* <DEDUP_REMOVED lines=13> */


	//----- nvinfo : EIATTR_MERCURY_ISA_VERSION
	.align		4
.L_526:
        /*00f0*/ 	.byte	0x03, 0x5f
        /*00f2*/ 	.short	0x0101


	//----- nvinfo : EIATTR_UNUSED_LOAD_BYTE_OFFSET
	.align		4
        /*00f4*/ 	.byte	0x04, 0x44
        /*00f6*/ 	.short	(.L_528 - .L_527)


	//   ....[0]....
.L_527:
        /*00f8*/ 	.word	0x00000950
        /*00fc*/ 	.word	0x0000fff0


	//   ....[1]....
        /*0100*/ 	.word	0x000083a0
        /*0104*/ 	.word	0x0000fff0


	//----- nvinfo : EIATTR_INT_WARP_WIDE_INSTR_OFFSETS
	.align		4
.L_528:
        /*0108*/ 	.byte	0x04, 0x31
        /*010a*/ 	.short	(.L_530 - .L_529)


	//   ....[0]....
.L_529:
        /*010c*/ 	.word	0x000000c0


	//   ....[1]....
        /*0110*/ 	.word	0x000000d0


	//   ....[2]....
        /*0114*/ 	.word	0x00000170


	//   ....[3]....
        /*0118*/ 	.word	0x0000b610


	//   ....[4]....
        /*011c*/ 	.word	0x0000b6a0


	//   ....[5]....
        /*0120*/ 	.word	0x0000e580


	//   ....[6]....
        /*0124*/ 	.word	0x0000e610


	//----- nvinfo : EIATTR_COOP_GROUP_MASK_REGIDS
	.align		4
.L_530:
        /*0128*/ 	.byte	0x04, 0x29
        /*012a*/ 	.short	(.L_532 - .L_531)


	//   ....[0]....
.L_531:
        /*012c*/ 	.word	0xffffffff


	//   ....[1]....
        /*0130*/ 	.word	0xffffffff


	//   ....[2]....
        /*0134*/ 	.word	0xffffffff


	//   ....[3]....
        /*0138*/ 	.word	0xffffffff


	//   ....[4]....
        /*013c*/ 	.word	0xffffffff


	//   ....[5]....
        /*0140*/ 	.word	0xffffffff


	//   ....[6]....
        /*0144*/ 	.word	0xffffffff


	//   ....[7]....
        /*0148*/ 	.word	0xffffffff


	//   ....[8]....
        /*014c*/ 	.word	0xffffffff


	//   ....[9]....
        /*0150*/ 	.word	0xffffffff


	//   ....[10]....
        /*0154*/ 	.word	0xffffffff


	//   ....[11]....
        /*0158*/ 	.word	0xffffffff


	//   ....[12]....
        /*015c*/ 	.word	0xffffffff


	//   ....[13]....
        /*0160*/ 	.word	0xffffffff


	//   ....[14]....
        /*0164*/ 	.word	0xffffffff


	//   ....[15]....
        /*0168*/ 	.word	0xffffffff


	//   ....[16]....
        /*016c*/ 	.word	0xffffffff


	//   ....[17]....
        /*0170*/ 	.word	0xffffffff


	//   ....[18]....
        /*0174*/ 	.word	0xffffffff


	//   ....[19]....
        /*0178*/ 	.word	0xffffffff


	//   ....[20]....
        /*017c*/ 	.word	0xffffffff


	//   ....[21]....
        /*0180*/ 	.word	0xffffffff


	//   ....[22]....
        /*0184*/ 	.word	0xffffffff


	//   ....[23]....
        /*0188*/ 	.word	0xffffffff


	//   ....[24]....
        /*018c*/ 	.word	0xffffffff


	//   ....[25]....
        /*0190*/ 	.word	0xffffffff


	//   ....[26]....
        /*0194*/ 	.word	0xffffffff


	//   ....[27]....
        /*0198*/ 	.word	0xffffffff


	//   ....[28]....
        /*019c*/ 	.word	0xffffffff


	//   ....[29]....
        /*01a0*/ 	.word	0xffffffff


	//   ....[30]....
        /*01a4*/ 	.word	0xffffffff


	//   ....[31]....
        /*01a8*/ 	.word	0xffffffff


	//   ....[32]....
        /*01ac*/ 	.word	0xffffffff


	//   ....[33]....
        /*01b0*/ 	.word	0xffffffff


	//   ....[34]....
        /*01b4*/ 	.word	0xffffffff


	//   ....[35]....
        /*01b8*/ 	.word	0xffffffff


	//   ....[36]....
        /*01bc*/ 	.word	0xffffffff


	//   ....[37]....
        /*01c0*/ 	.word	0xffffffff


	//   ....[38]....
        /*01c4*/ 	.word	0xffffffff


	//   ....[39]....
        /*01c8*/ 	.word	0xffffffff


	//   ....[40]....
        /*01cc*/ 	.word	0xffffffff


	//   ....[41]....
        /*01d0*/ 	.word	0xffffffff


	//   ....[42]....
        /*01d4*/ 	.word	0xffffffff


	//   ....[43]....
        /*01d8*/ 	.word	0xffffffff


	//   ....[44]....
        /*01dc*/ 	.word	0xffffffff


	//   ....[45]....
        /*01e0*/ 	.word	0xffffffff


	//   ....[46]....
        /*01e4*/ 	.word	0xffffffff


	//   ....[47]....
        /*01e8*/ 	.word	0xffffffff


	//   ....[48]....
        /*01ec*/ 	.word	0xffffffff


	//   ....[49]....
        /*01f0*/ 	.word	0xffffffff


	//   ....[50]....
        /*01f4*/ 	.word	0xffffffff


	//   ....[51]....
        /*01f8*/ 	.word	0xffffffff


	//   ....[52]....
        /*01fc*/ 	.word	0xffffffff


	//   ....[53]....
        /*0200*/ 	.word	0xffffffff


	//   ....[54]....
        /*0204*/ 	.word	0xffffffff


	//   ....[55]....
        /*0208*/ 	.word	0xffffffff


	//   ....[56]....
        /*020c*/ 	.word	0xffffffff


	//   ....[57]....
        /*0210*/ 	.word	0xffffffff


	//   ....[58]....
        /*0214*/ 	.word	0xffffffff


	//   ....[59]....
        /*0218*/ 	.word	0xffffffff


	//   ....[60]....
        /*021c*/ 	.word	0xffffffff


	//   ....[61]....
        /*0220*/ 	.word	0xffffffff


	//   ....[62]....
        /*0224*/ 	.word	0xffffffff


	//   ....[63]....
        /*0228*/ 	.word	0xffffffff


	//   ....[64]....
        /*022c*/ 	.word	0xffffffff


	//   ....[65]....
        /*0230*/ 	.word	0xffffffff


	//   ....[66]....
        /*0234*/ 	.word	0xffffffff


	//   ....[67]....
        /*0238*/ 	.word	0xffffffff


	//   ....[68]....
        /*023c*/ 	.word	0xffffffff


	//   ....[69]....
        /*0240*/ 	.word	0xffffffff


	//   ....[70]....
        /*0244*/ 	.word	0xffffffff


	//   ....[71]....
        /*0248*/ 	.word	0xffffffff


	//   ....[72]....
        /*024c*/ 	.word	0xffffffff


	//   ....[73]....
        /*0250*/ 	.word	0xffffffff


	//   ....[74]....
        /*0254*/ 	.word	0xffffffff


	//   ....[75]....
        /*0258*/ 	.word	0xffffffff


	//   ....[76]....
        /*025c*/ 	.word	0xffffffff


	//   ....[77]....
        /*0260*/ 	.word	0xffffffff


	//   ....[78]....
        /*0264*/ 	.word	0xffffffff


	//   ....[79]....
        /*0268*/ 	.word	0xffffffff


	//   ....[80]....
        /*026c*/ 	.word	0xffffffff


	//   ....[81]....
        /*0270*/ 	.word	0xffffffff


	//   ....[82]....
        /*0274*/ 	.word	0xffffffff


	//   ....[83]....
        /*0278*/ 	.word	0xffffffff


	//   ....[84]....
        /*027c*/ 	.word	0xffffffff


	//   ....[85]....
        /*0280*/ 	.word	0xffffffff


	//   ....[86]....
        /*0284*/ 	.word	0xffffffff


	//   ....[87]....
        /*0288*/ 	.word	0xffffffff


	//   ....[88]....
        /*028c*/ 	.word	0xffffffff


	//   ....[89]....
        /*0290*/ 	.word	0xffffffff


	//   ....[90]....
        /*0294*/ 	.word	0xffffffff


	//   ....[91]....
        /*0298*/ 	.word	0xffffffff


	//   ....[92]....
        /*029c*/ 	.word	0xffffffff


	//   ....[93]....
        /*02a0*/ 	.word	0xffffffff


	//   ....[94]....
        /*02a4*/ 	.word	0xffffffff


	//   ....[95]....
        /*02a8*/ 	.word	0xffffffff


	//   ....[96]....
        /*02ac*/ 	.word	0xffffffff


	//   ....[97]....
        /*02b0*/ 	.word	0xffffffff


	//   ....[98]....
        /*02b4*/ 	.word	0xffffffff


	//   ....[99]....
        /*02b8*/ 	.word	0xffffffff


	//   ....[100]....
        /*02bc*/ 	.word	0xffffffff


	//   ....[101]....
        /*02c0*/ 	.word	0xffffffff


	//   ....[102]....
        /*02c4*/ 	.word	0xffffffff


	//   ....[103]....
        /*02c8*/ 	.word	0xffffffff


	//   ....[104]....
        /*02cc*/ 	.word	0xffffffff


	//   ....[105]....
        /*02d0*/ 	.word	0xffffffff


	//   ....[106]....
        /*02d4*/ 	.word	0xffffffff


	//   ....[107]....
        /*02d8*/ 	.word	0xffffffff


	//   ....[108]....
        /*02dc*/ 	.word	0xffffffff


	//   ....[109]....
        /*02e0*/ 	.word	0xffffffff


	//   ....[110]....
        /*02e4*/ 	.word	0xffffffff


	//   ....[111]....
        /*02e8*/ 	.word	0xffffffff


	//   ....[112]....
        /*02ec*/ 	.word	0xffffffff


	//   ....[113]....
        /*02f0*/ 	.word	0xffffffff


	//   ....[114]....
        /*02f4*/ 	.word	0xffffffff


	//   ....[115]....
        /*02f8*/ 	.word	0xffffffff


	//   ....[116]....
        /*02fc*/ 	.word	0xffffffff


	//   ....[117]....
        /*0300*/ 	.word	0xffffffff


	//   ....[118]....
        /*0304*/ 	.word	0xffffffff


	//   ....[119]....
        /*0308*/ 	.word	0xffffffff


	//   ....[120]....
        /*030c*/ 	.word	0xffffffff


	//   ....[121]....
        /*0310*/ 	.word	0xffffffff


	//   ....[122]....
        /*0314*/ 	.word	0xffffffff


	//   ....[123]....
        /*0318*/ 	.word	0xffffffff


	//   ....[124]....
        /*031c*/ 	.word	0xffffffff


	//   ....[125]....
        /*0320*/ 	.word	0xffffffff


	//   ....[126]....
        /*0324*/ 	.word	0xffffffff


	//   ....[127]....
        /*0328*/ 	.word	0xffffffff


	//   ....[128]....
        /*032c*/ 	.word	0xffffffff


	//   ....[129]....
        /*0330*/ 	.word	0xffffffff


	//   ....[130]....
        /*0334*/ 	.word	0xffffffff


	//   ....[131]....
        /*0338*/ 	.word	0xffffffff


	//   ....[132]....
        /*033c*/ 	.word	0xffffffff


	//   ....[133]....
        /*0340*/ 	.word	0xffffffff


	//   ....[134]....
        /*0344*/ 	.word	0xffffffff


	//   ....[135]....
        /*0348*/ 	.word	0xffffffff


	//   ....[136]....
        /*034c*/ 	.word	0xffffffff


	//   ....[137]....
        /*0350*/ 	.word	0xffffffff


	//   ....[138]....
        /*0354*/ 	.word	0xffffffff


	//   ....[139]....
        /*0358*/ 	.word	0xffffffff


	//   ....[140]....
        /*035c*/ 	.word	0xffffffff


	//   ....[141]....
        /*0360*/ 	.word	0xffffffff


	//   ....[142]....
        /*0364*/ 	.word	0xffffffff


	//   ....[143]....
        /*0368*/ 	.word	0xffffffff


	//   ....[144]....
        /*036c*/ 	.word	0xffffffff


	//   ....[145]....
        /*0370*/ 	.word	0x0500000f


	//   ....[146]....
        /*0374*/ 	.word	0x0500000f


	//   ....[147]....
        /*0378*/ 	.word	0x0500000f


	//   ....[148]....
        /*037c*/ 	.word	0x0500000f


	//   ....[149]....
        /*0380*/ 	.word	0x0500000f


	//   ....[150]....
        /*0384*/ 	.word	0x0500000f


	//   ....[151]....
        /*0388*/ 	.word	0x0500000f


	//   ....[152]....
        /*038c*/ 	.word	0x0500000f


	//   ....[153]....
        /*0390*/ 	.word	0x0500000f


	//   ....[154]....
        /*0394*/ 	.word	0x0500000f


	//   ....[155]....
        /*0398*/ 	.word	0x0500000f


	//   ....[156]....
        /*039c*/ 	.word	0x0500000f


	//   ....[157]....
        /*03a0*/ 	.word	0x0500000f


	//   ....[158]....
        /*03a4*/ 	.word	0x0500000f


	//   ....[159]....
        /*03a8*/ 	.word	0x0500000f


	//   ....[160]....
        /*03ac*/ 	.word	0x0500000f


	//   ....[161]....
        /*03b0*/ 	.word	0x0500000f


	//   ....[162]....
        /*03b4*/ 	.word	0x0500000f


	//   ....[163]....
        /*03b8*/ 	.word	0x0500000f


	//   ....[164]....
        /*03bc*/ 	.word	0x0500000f


	//   ....[165]....
        /*03c0*/ 	.word	0x0500000f


	//   ....[166]....
        /*03c4*/ 	.word	0x0500000f


	//   ....[167]....
        /*03c8*/ 	.word	0x0500000f


	//   ....[168]....
        /*03cc*/ 	.word	0x0500000f


	//   ....[169]....
        /*03d0*/ 	.word	0x0500000f


	//   ....[170]....
        /*03d4*/ 	.word	0x0500000f


	//   ....[171]....
        /*03d8*/ 	.word	0x0500000f


	//   ....[172]....
        /*03dc*/ 	.word	0x0500000f


	//   ....[173]....
        /*03e0*/ 	.word	0x0500000f


	//   ....[174]....
        /*03e4*/ 	.word	0x0500000f


	//   ....[175]....
        /*03e8*/ 	.word	0x0500000f


	//   ....[176]....
        /*03ec*/ 	.word	0x0500000f


	//   ....[177]....
        /*03f0*/ 	.word	0x0500000f


	//   ....[178]....
        /*03f4*/ 	.word	0x0500000f


	//   ....[179]....
        /*03f8*/ 	.word	0x0500000f


	//   ....[180]....
        /*03fc*/ 	.word	0x0500000f


	//   ....[181]....
        /*0400*/ 	.word	0x0500000f


	//   ....[182]....
        /*0404*/ 	.word	0x0500000f


	//   ....[183]....
        /*0408*/ 	.word	0x0500000f


	//   ....[184]....
        /*040c*/ 	.word	0x0500000f


	//   ....[185]....
        /*0410*/ 	.word	0x0500000f


	//   ....[186]....
        /*0414*/ 	.word	0x0500000f


	//   ....[187]....
        /*0418*/ 	.word	0x0500000f


	//   ....[188]....
        /*041c*/ 	.word	0x0500000f


	//   ....[189]....
        /*0420*/ 	.word	0x0500000f


	//   ....[190]....
        /*0424*/ 	.word	0x0500000f


	//   ....[191]....
        /*0428*/ 	.word	0x0500000f


	//   ....[192]....
        /*042c*/ 	.word	0x0500000f


	//   ....[193]....
        /*0430*/ 	.word	0x0500000f


	//   ....[194]....
        /*0434*/ 	.word	0x0500000f


	//   ....[195]....
        /*0438*/ 	.word	0x0500000f


	//   ....[196]....
        /*043c*/ 	.word	0x0500000f


	//   ....[197]....
        /*0440*/ 	.word	0x0500000f


	//   ....[198]....
        /*0444*/ 	.word	0x0500000f


	//   ....[199]....
        /*0448*/ 	.word	0x0500000f


	//   ....[200]....
        /*044c*/ 	.word	0x0500000f


	//   ....[201]....
        /*0450*/ 	.word	0x0500000f


	//   ....[202]....
        /*0454*/ 	.word	0x0500000f


	//   ....[203]....
        /*0458*/ 	.word	0x0500000f


	//   ....[204]....
        /*045c*/ 	.word	0x0500000f


	//   ....[205]....
        /*0460*/ 	.word	0x0500000f


	//   ....[206]....
        /*0464*/ 	.word	0x0500000f


	//   ....[207]....
        /*0468*/ 	.word	0x0500000f


	//   ....[208]....
        /*046c*/ 	.word	0x0500000f


	//   ....[209]....
        /*0470*/ 	.word	0x0500000f


	//   ....[210]....
        /*0474*/ 	.word	0x0500000f


	//   ....[211]....
        /*0478*/ 	.word	0x0500000f


	//   ....[212]....
        /*047c*/ 	.word	0x0500000f


	//   ....[213]....
        /*0480*/ 	.word	0x0500000f


	//   ....[214]....
        /*0484*/ 	.word	0x0500000f


	//   ....[215]....
        /*0488*/ 	.word	0x0500000f


	//   ....[216]....
        /*048c*/ 	.word	0x0500000f


	//   ....[217]....
        /*0490*/ 	.word	0x0500000f


	//   ....[218]....
        /*0494*/ 	.word	0x0500000f


	//   ....[219]....
        /*0498*/ 	.word	0x0500000f


	//   ....[220]....
        /*049c*/ 	.word	0x0500000f


	//   ....[221]....
        /*04a0*/ 	.word	0x0500000f


	//   ....[222]....
        /*04a4*/ 	.word	0x0500000f


	//   ....[223]....
        /*04a8*/ 	.word	0x0500000f


	//   ....[224]....
        /*04ac*/ 	.word	0x0500000f


	//   ....[225]....
        /*04b0*/ 	.word	0x0500000f


	//   ....[226]....
        /*04b4*/ 	.word	0x0500000f


	//   ....[227]....
        /*04b8*/ 	.word	0x0500000f


	//----- nvinfo : EIATTR_COOP_GROUP_INSTR_OFFSETS
	.align		4
.L_532:
        /*04bc*/ 	.byte	0x04, 0x28
        /*04be*/ 	.short	(.L_534 - .L_533)


	//   ....[0]....
.L_533:
        /*04c0*/ 	.word	0x00000070


	//   ....[1]....
        /*04c4*/ 	.word	0x000000b0


	//   ....[2]....
        /*04c8*/ 	.word	0x000002d0


	//   ....[3]....
        /*04cc*/ 	.word	0x00000430


	//   ....[4]....
        /*04d0*/ 	.word	0x00000550


	//   ....[5]....
        /*04d4*/ 	.word	0x000006b0


	//   ....[6]....
        /*04d8*/ 	.word	0x00001450


	//   ....[7]....
        /*04dc*/ 	.word	0x00001e20


	//   ....[8]....
        /*04e0*/ 	.word	0x00001e50


	//   ....[9]....
        /*04e4*/ 	.word	0x00002350


	//   ....[10]....
        /*04e8*/ 	.word	0x00002400


	//   ....[11]....
        /*04ec*/ 	.word	0x00002b10


	//   ....[12]....
        /*04f0*/ 	.word	0x00002ba0


	//   ....[13]....
        /*04f4*/ 	.word	0x00004360


	//   ....[14]....
        /*04f8*/ 	.word	0x00004380


	//   ....[15]....
        /*04fc*/ 	.word	0x00004850


	//   ....[16]....
        /*0500*/ 	.word	0x00004920


	//   ....[17]....
        /*0504*/ 	.word	0x00004f50


	//   ....[18]....
        /*0508*/ 	.word	0x00004fb0


	//   ....[19]....
        /*050c*/ 	.word	0x000069a0


	//   ....[20]....
        /*0510*/ 	.word	0x000069b0


	//   ....[21]....
        /*0514*/ 	.word	0x000069e0


	//   ....[22]....
        /*0518*/ 	.word	0x00006a00


	//   ....[23]....
        /*051c*/ 	.word	0x00007af0


	//   ....[24]....
        /*0520*/ 	.word	0x00007b20


	//   ....[25]....
        /*0524*/ 	.word	0x00007bd0


	//   ....[26]....
        /*0528*/ 	.word	0x00007be0


	//   ....[27]....
        /*052c*/ 	.word	0x00008df0


	//   ....[28]....
        /*0530*/ 	.word	0x00008e30


	//   ....[29]....
        /*0534*/ 	.word	0x00008e70


	//   ....[30]....
        /*0538*/ 	.word	0x00008ea0


	//   ....[31]....
        /*053c*/ 	.word	0x00009400


	//   ....[32]....
        /*0540*/ 	.word	0x00009440


	//   ....[33]....
        /*0544*/ 	.word	0x00009500


	//   ....[34]....
        /*0548*/ 	.word	0x00009520


	//   ....[35]....
        /*054c*/ 	.word	0x000095e0


	//   ....[36]....
        /*0550*/ 	.word	0x00009600


	//   ....[37]....
        /*0554*/ 	.word	0x000096d0


	//   ....[38]....
        /*0558*/ 	.word	0x000096f0


	//   ....[39]....
        /*055c*/ 	.word	0x00009f20


	//   ....[40]....
        /*0560*/ 	.word	0x00009f30


	//   ....[41]....
        /*0564*/ 	.word	0x00009ff0


	//   ....[42]....
        /*0568*/ 	.word	0x0000a010


	//   ....[43]....
        /*056c*/ 	.word	0x0000a0d0


	//   ....[44]....
        /*0570*/ 	.word	0x0000a0f0


	//   ....[45]....
        /*0574*/ 	.word	0x0000a1c0


	//   ....[46]....
        /*0578*/ 	.word	0x0000a1e0


	//   ....[47]....
        /*057c*/ 	.word	0x0000a320


	//   ....[48]....
        /*0580*/ 	.word	0x0000a4f0


	//   ....[49]....
        /*0584*/ 	.word	0x0000a520


	//   ....[50]....
        /*0588*/ 	.word	0x0000a550


	//   ....[51]....
        /*058c*/ 	.word	0x0000a580


	//   ....[52]....
        /*0590*/ 	.word	0x0000a5b0


	//   ....[53]....
        /*0594*/ 	.word	0x0000a5e0


	//   ....[54]....
        /*0598*/ 	.word	0x0000a730


	//   ....[55]....
        /*059c*/ 	.word	0x0000a760


	//   ....[56]....
        /*05a0*/ 	.word	0x0000a790


	//   ....[57]....
        /*05a4*/ 	.word	0x0000a7c0


	//   ....[58]....
        /*05a8*/ 	.word	0x0000a7f0


	//   ....[59]....
        /*05ac*/ 	.word	0x0000a820


	//   ....[60]....
        /*05b0*/ 	.word	0x0000a8b0


	//   ....[61]....
        /*05b4*/ 	.word	0x0000a910


	//   ....[62]....
        /*05b8*/ 	.word	0x0000a9a0


	//   ....[63]....
        /*05bc*/ 	.word	0x0000c2c0


	//   ....[64]....
        /*05c0*/ 	.word	0x0000c2e0


	//   ....[65]....
        /*05c4*/ 	.word	0x0000c390


	//   ....[66]....
        /*05c8*/ 	.word	0x0000c3b0


	//   ....[67]....
        /*05cc*/ 	.word	0x0000c450


	//   ....[68]....
        /*05d0*/ 	.word	0x0000c470


	//   ....[69]....
        /*05d4*/ 	.word	0x0000c510


	//   ....[70]....
        /*05d8*/ 	.word	0x0000c530


	//   ....[71]....
        /*05dc*/ 	.word	0x0000c5d0


	//   ....[72]....
        /*05e0*/ 	.word	0x0000c5f0


	//   ....[73]....
        /*05e4*/ 	.word	0x0000c600


	//   ....[74]....
        /*05e8*/ 	.word	0x0000c690


	//   ....[75]....
        /*05ec*/ 	.word	0x0000ce30


	//   ....[76]....
        /*05f0*/ 	.word	0x0000ce60


	//   ....[77]....
        /*05f4*/ 	.word	0x0000cec0


	//   ....[78]....
        /*05f8*/ 	.word	0x0000cf20


	//   ....[79]....
        /*05fc*/ 	.word	0x0000cf70


	//   ....[80]....
        /*0600*/ 	.word	0x0000cfd0


	//   ....[81]....
        /*0604*/ 	.word	0x0000d010


	//   ....[82]....
        /*0608*/ 	.word	0x0000d080


	//   ....[83]....
        /*060c*/ 	.word	0x0000d0d0


	//   ....[84]....
        /*0610*/ 	.word	0x0000d130


	//   ....[85]....
        /*0614*/ 	.word	0x0000d170


	//   ....[86]....
        /*0618*/ 	.word	0x0000d1e0


	//   ....[87]....
        /*061c*/ 	.word	0x0000d230


	//   ....[88]....
        /*0620*/ 	.word	0x0000d280


	//   ....[89]....
        /*0624*/ 	.word	0x0000d2a0


	//   ....[90]....
        /*0628*/ 	.word	0x0000d2d0


	//   ....[91]....
        /*062c*/ 	.word	0x0000da80


	//   ....[92]....
        /*0630*/ 	.word	0x0000da90


	//   ....[93]....
        /*0634*/ 	.word	0x0000dab0


	//   ....[94]....
        /*0638*/ 	.word	0x0000db30


	//   ....[95]....
        /*063c*/ 	.word	0x0000db40


	//   ....[96]....
        /*0640*/ 	.word	0x0000dba0


	//   ....[97]....
        /*0644*/ 	.word	0x0000dbd0


	//   ....[98]....
        /*0648*/ 	.word	0x0000dc10


	//   ....[99]....
        /*064c*/ 	.word	0x0000dc40


	//   ....[100]....
        /*0650*/ 	.word	0x0000dc80


	//   ....[101]....
        /*0654*/ 	.word	0x0000dcb0


	//   ....[102]....
        /*0658*/ 	.word	0x0000dcf0


	//   ....[103]....
        /*065c*/ 	.word	0x0000df60


	//   ....[104]....
        /*0660*/ 	.word	0x0000df80


	//   ....[105]....
        /*0664*/ 	.word	0x0000df90


	//   ....[106]....
        /*0668*/ 	.word	0x0000e010


	//   ....[107]....
        /*066c*/ 	.word	0x0000e020


	//   ....[108]....
        /*0670*/ 	.word	0x0000e090


	//   ....[109]....
        /*0674*/ 	.word	0x0000e0a0


	//   ....[110]....
        /*0678*/ 	.word	0x0000e110


	//   ....[111]....
        /*067c*/ 	.word	0x0000e120


	//   ....[112]....
        /*0680*/ 	.word	0x0000e190


	//   ....[113]....
        /*0684*/ 	.word	0x0000e1a0


	//   ....[114]....
        /*0688*/ 	.word	0x0000e1b0


	//   ....[115]....
        /*068c*/ 	.word	0x0000e780


	//   ....[116]....
        /*0690*/ 	.word	0x0000e7a0


	//   ....[117]....
        /*0694*/ 	.word	0x0000e7b0


	//   ....[118]....
        /*0698*/ 	.word	0x0000e7c0


	//   ....[119]....
        /*069c*/ 	.word	0x0000e830


	//   ....[120]....
        /*06a0*/ 	.word	0x0000e850


	//   ....[121]....
        /*06a4*/ 	.word	0x0000e8c0


	//   ....[122]....
        /*06a8*/ 	.word	0x0000e8e0


	//   ....[123]....
        /*06ac*/ 	.word	0x0000e940


	//   ....[124]....
        /*06b0*/ 	.word	0x0000e960


	//   ....[125]....
        /*06b4*/ 	.word	0x0000e9b0


	//   ....[126]....
        /*06b8*/ 	.word	0x0000e9d0


	//   ....[127]....
        /*06bc*/ 	.word	0x0000edc0


	//   ....[128]....
        /*06c0*/ 	.word	0x0000edf0


	//   ....[129]....
        /*06c4*/ 	.word	0x0000ee20


	//   ....[130]....
        /*06c8*/ 	.word	0x0000ee50


	//   ....[131]....
        /*06cc*/ 	.word	0x0000ee80


	//   ....[132]....
        /*06d0*/ 	.word	0x0000eeb0


	//   ....[133]....
        /*06d4*/ 	.word	0x0000eee0


	//   ....[134]....
        /*06d8*/ 	.word	0x0000ef10


	//   ....[135]....
        /*06dc*/ 	.word	0x0000f090


	//   ....[136]....
        /*06e0*/ 	.word	0x0000f0c0


	//   ....[137]....
        /*06e4*/ 	.word	0x0000f0f0


	//   ....[138]....
        /*06e8*/ 	.word	0x0000f120


	//   ....[139]....
        /*06ec*/ 	.word	0x0000f150


	//   ....[140]....
        /*06f0*/ 	.word	0x0000f180


	//   ....[141]....
        /*06f4*/ 	.word	0x0000f240


	//   ....[142]....
        /*06f8*/ 	.word	0x0000f260


	//   ....[143]....
        /*06fc*/ 	.word	0x0000f2d0


	//   ....[144]....
        /*0700*/ 	.word	0x0000f970


	//   ....[145]....
        /*0704*/ 	.word	0x0000ff20


	//   ....[146]....
        /*0708*/ 	.word	0x00010010


	//   ....[147]....
        /*070c*/ 	.word	0x000100b0


	//   ....[148]....
        /*0710*/ 	.word	0x00010110


	//   ....[149]....
        /*0714*/ 	.word	0x00010220


	//   ....[150]....
        /*0718*/ 	.word	0x00010290


	//   ....[151]....
        /*071c*/ 	.word	0x000103a0


	//   ....[152]....
        /*0720*/ 	.word	0x00010410


	//   ....[153]....
        /*0724*/ 	.word	0x00010520


	//   ....[154]....
        /*0728*/ 	.word	0x00010590


	//   ....[155]....
        /*072c*/ 	.word	0x000106a0


	//   ....[156]....
        /*0730*/ 	.word	0x00010710


	//   ....[157]....
        /*0734*/ 	.word	0x000107b0


	//   ....[158]....
        /*0738*/ 	.word	0x000108c0


	//   ....[159]....
        /*073c*/ 	.word	0x00010930


	//   ....[160]....
        /*0740*/ 	.word	0x000109b0


	//   ....[161]....
        /*0744*/ 	.word	0x00010a80


	//   ....[162]....
        /*0748*/ 	.word	0x00010b00


	//   ....[163]....
        /*074c*/ 	.word	0x00010be0


	//   ....[164]....
        /*0750*/ 	.word	0x00010c60


	//   ....[165]....
        /*0754*/ 	.word	0x00010d40


	//   ....[166]....
        /*0758*/ 	.word	0x00010dc0


	//   ....[167]....
        /*075c*/ 	.word	0x00010ea0


	//   ....[168]....
        /*0760*/ 	.word	0x00010f20


	//   ....[169]....
        /*0764*/ 	.word	0x00011000


	//   ....[170]....
        /*0768*/ 	.word	0x00011080


	//   ....[171]....
        /*076c*/ 	.word	0x00011150


	//   ....[172]....
        /*0770*/ 	.word	0x000111d0


	//   ....[173]....
        /*0774*/ 	.word	0x00011290


	//   ....[174]....
        /*0778*/ 	.word	0x000113c0


	//   ....[175]....
        /*077c*/ 	.word	0x00011470


	//   ....[176]....
        /*0780*/ 	.word	0x000114e0


	//   ....[177]....
        /*0784*/ 	.word	0x000115d0


	//   ....[178]....
        /*0788*/ 	.word	0x00011630


	//   ....[179]....
        /*078c*/ 	.word	0x00011700


	//   ....[180]....
        /*0790*/ 	.word	0x00011760


	//   ....[181]....
        /*0794*/ 	.word	0x00011830


	//   ....[182]....
        /*0798*/ 	.word	0x00011890


	//   ....[183]....
        /*079c*/ 	.word	0x00011960


	//   ....[184]....
        /*07a0*/ 	.word	0x000119c0


	//   ....[185]....
        /*07a4*/ 	.word	0x00011a90


	//   ....[186]....
        /*07a8*/ 	.word	0x00011b80


	//   ....[187]....
        /*07ac*/ 	.word	0x00011c20


	//   ....[188]....
        /*07b0*/ 	.word	0x00011c80


	//   ....[189]....
        /*07b4*/ 	.word	0x00011d70


	//   ....[190]....
        /*07b8*/ 	.word	0x00011dd0


	//   ....[191]....
        /*07bc*/ 	.word	0x00011eb0


	//   ....[192]....
        /*07c0*/ 	.word	0x00011f10


	//   ....[193]....
        /*07c4*/ 	.word	0x00011ff0


	//   ....[194]....
        /*07c8*/ 	.word	0x00012050


	//   ....[195]....
        /*07cc*/ 	.word	0x00012130


	//   ....[196]....
        /*07d0*/ 	.word	0x00012190


	//   ....[197]....
        /*07d4*/ 	.word	0x00012260


	//   ....[198]....
        /*07d8*/ 	.word	0x00012380


	//   ....[199]....
        /*07dc*/ 	.word	0x00012470


	//   ....[200]....
        /*07e0*/ 	.word	0x00012510


	//   ....[201]....
        /*07e4*/ 	.word	0x000125e0


	//   ....[202]....
        /*07e8*/ 	.word	0x00012640


	//   ....[203]....
        /*07ec*/ 	.word	0x00012710


	//   ....[204]....
        /*07f0*/ 	.word	0x00012770


	//   ....[205]....
        /*07f4*/ 	.word	0x00012850


	//   ....[206]....
        /*07f8*/ 	.word	0x000128b0


	//   ....[207]....
        /*07fc*/ 	.word	0x00012980


	//   ....[208]....
        /*0800*/ 	.word	0x000129e0


	//   ....[209]....
        /*0804*/ 	.word	0x00012aa0


	//   ....[210]....
        /*0808*/ 	.word	0x00012b30


	//   ....[211]....
        /*080c*/ 	.word	0x00012bd0


	//   ....[212]....
        /*0810*/ 	.word	0x00012cf0


	//   ....[213]....
        /*0814*/ 	.word	0x00012d60


	//   ....[214]....
        /*0818*/ 	.word	0x00012dd0


	//   ....[215]....
        /*081c*/ 	.word	0x00012e40


	//   ....[216]....
        /*0820*/ 	.word	0x00012eb0


	//   ....[217]....
        /*0824*/ 	.word	0x00012f30


	//   ....[218]....
        /*0828*/ 	.word	0x00012fc0


	//   ....[219]....
        /*082c*/ 	.word	0x00013050


	//   ....[220]....
        /*0830*/ 	.word	0x000130c0


	//   ....[221]....
        /*0834*/ 	.word	0x00013130


	//   ....[222]....
        /*0838*/ 	.word	0x000131a0


	//   ....[223]....
        /*083c*/ 	.word	0x00013220


	//   ....[224]....
        /*0840*/ 	.word	0x00013290


	//   ....[225]....
        /*0844*/ 	.word	0x00013330


	//   ....[226]....
        /*0848*/ 	.word	0x000133c0


	//   ....[227]....
        /*084c*/ 	.word	0x000134e0


	//----- nvinfo : EIATTR_REG_RECONFIG
	.align		4
.L_534:
        /*0850*/ 	.byte	0x01, 0x54
	.zero		2


	//----- nvinfo : EIATTR_SYSCALL_OFFSETS
	.align		4
        /*0854*/ 	.byte	0x04, 0x46
        /*0856*/ 	.short	(.L_536 - .L_535)


	//   ....[0]....
.L_535:
        /*0858*/ 	.word	0x00001630


	//   ....[1]....
        /*085c*/ 	.word	0x0000b800


	//   ....[2]....
        /*0860*/ 	.word	0x0000b950


	//   ....[3]....
        /*0864*/ 	.word	0x0000ba40


	//   ....[4]....
        /*0868*/ 	.word	0x0000ca20


	//----- nvinfo : EIATTR_MBARRIER_INSTR_OFFSETS
	.align		4
.L_536:
        /*086c*/ 	.byte	0x04, 0x39
        /*086e*/ 	.short	(.L_538 - .L_537)


	//   ....[0]....
.L_537:
        /*0870*/ 	.word	0x00000180
        /*0874*/ 	.word	0x000000ff
        /*0878*/ 	.word	0x0002a800
        /*087c*/ 	.short	0x0100
        /*087e*/ 	.byte	0x08
	.zero		1


	//   ....[1]....
        /*0880*/ 	.word	0x00000190
        /*0884*/ 	.word	0x000000ff
        /*0888*/ 	.word	0x0002a820
        /*088c*/ 	.short	0x0100
        /*088e*/ 	.byte	0x08
	.zero		1


	//   ....[2]....
        /*0890*/ 	.word	0x00000280
        /*0894*/ 	.word	0x000000ff
        /*0898*/ 	.word	0x0002a830
        /*089c*/ 	.short	0x0100
        /*089e*/ 	.byte	0x08
	.zero		1


	//   ....[3]....
        /*08a0*/ 	.word	0x00000290
        /*08a4*/ 	.word	0x000000ff
        /*08a8*/ 	.word	0x0002a840
        /*08ac*/ 	.short	0x0100
        /*08ae*/ 	.byte	0x08
	.zero		1


	//   ....[4]....
        /*08b0*/ 	.word	0x000002a0
        /*08b4*/ 	.word	0x000000ff
        /*08b8*/ 	.word	0x0002a838
        /*08bc*/ 	.short	0x0100
        /*08be*/ 	.byte	0x08
	.zero		1


	//   ....[5]....
        /*08c0*/ 	.word	0x000002b0
        /*08c4*/ 	.word	0x000000ff
        /*08c8*/ 	.word	0x0002a848
        /*08cc*/ 	.short	0x0100
        /*08ce*/ 	.byte	0x08
	.zero		1


	//   ....[6]....
        /*08d0*/ 	.word	0x000003e0
        /*08d4*/ 	.word	0x000000ff
        /*08d8*/ 	.word	0x0002a850
        /*08dc*/ 	.short	0x0100
        /*08de*/ 	.byte	0x08
	.zero		1


	//   ....[7]....
        /*08e0*/ 	.word	0x000003f0
        /*08e4*/ 	.word	0x000000ff
        /*08e8*/ 	.word	0x0002a860
        /*08ec*/ 	.short	0x0100
        /*08ee*/ 	.byte	0x08
	.zero		1


	//   ....[8]....
        /*08f0*/ 	.word	0x00000400
        /*08f4*/ 	.word	0x000000ff
        /*08f8*/ 	.word	0x0002a858
        /*08fc*/ 	.short	0x0100
        /*08fe*/ 	.byte	0x08
	.zero		1


	//   ....[9]....
        /*0900*/ 	.word	0x00000410
        /*0904*/ 	.word	0x000000ff
        /*0908*/ 	.word	0x0002a868
        /*090c*/ 	.short	0x0100
        /*090e*/ 	.byte	0x08
	.zero		1


	//   ....[10]....
        /*0910*/ 	.word	0x00000500
        /*0914*/ 	.word	0x000000ff
        /*0918*/ 	.word	0x0002a870
        /*091c*/ 	.short	0x0100
        /*091e*/ 	.byte	0x06
	.zero		1


	//   ....[11]....
        /*0920*/ 	.word	0x00000510
        /*0924*/ 	.word	0x000000ff
        /*0928*/ 	.word	0x0002a880
        /*092c*/ 	.short	0x0100
        /*092e*/ 	.byte	0x06
	.zero		1


	//   ....[12]....
        /*0930*/ 	.word	0x00000520
        /*0934*/ 	.word	0x000000ff
        /*0938*/ 	.word	0x0002a878
        /*093c*/ 	.short	0x0100
        /*093e*/ 	.byte	0x06
	.zero		1


	//   ....[13]....
        /*0940*/ 	.word	0x00000530
        /*0944*/ 	.word	0x000000ff
        /*0948*/ 	.word	0x0002a888
        /*094c*/ 	.short	0x0100
        /*094e*/ 	.byte	0x06
	.zero		1


	//   ....[14]....
        /*0950*/ 	.word	0x00000660
        /*0954*/ 	.word	0x000000ff
        /*0958*/ 	.word	0x0002a890
        /*095c*/ 	.short	0x0100
        /*095e*/ 	.byte	0x08
	.zero		1


	//   ....[15]....
        /*0960*/ 	.word	0x00000670
        /*0964*/ 	.word	0x000000ff
        /*0968*/ 	.word	0x0002a8a0
        /*096c*/ 	.short	0x0100
        /*096e*/ 	.byte	0x08
	.zero		1


	//   ....[16]....
        /*0970*/ 	.word	0x00000680
        /*0974*/ 	.word	0x000000ff
        /*0978*/ 	.word	0x0002a898
        /*097c*/ 	.short	0x0100
        /*097e*/ 	.byte	0x08
	.zero		1


	//   ....[17]....
        /*0980*/ 	.word	0x00000690
        /*0984*/ 	.word	0x000000ff
        /*0988*/ 	.word	0x0002a8a8
        /*098c*/ 	.short	0x0100
        /*098e*/ 	.byte	0x08
	.zero		1


	//   ....[18]....
        /*0990*/ 	.word	0x000007d0
        /*0994*/ 	.word	0x000000ff
        /*0998*/ 	.word	0x0002a8b0
        /*099c*/ 	.short	0x0100
        /*099e*/ 	.byte	0x08
	.zero		1


	//   ....[19]....
        /*09a0*/ 	.word	0x000007e0
        /*09a4*/ 	.word	0x000000ff
        /*09a8*/ 	.word	0x0002a8c0
        /*09ac*/ 	.short	0x0100
        /*09ae*/ 	.byte	0x08
	.zero		1


	//   ....[20]....
        /*09b0*/ 	.word	0x000007f0
        /*09b4*/ 	.word	0x000000ff
        /*09b8*/ 	.word	0x0002a8b8
        /*09bc*/ 	.short	0x0100
        /*09be*/ 	.byte	0x08
	.zero		1


	//   ....[21]....
        /*09c0*/ 	.word	0x00000800
        /*09c4*/ 	.word	0x000000ff
        /*09c8*/ 	.word	0x0002a8c8
        /*09cc*/ 	.short	0x0100
        /*09ce*/ 	.byte	0x08
	.zero		1


	//   ....[22]....
        /*09d0*/ 	.word	0x000016a0
        /*09d4*/ 	.word	0x000000ff
        /*09d8*/ 	.word	0x0002a800
        /*09dc*/ 	.short	0x010a
        /*09de*/ 	.byte	0x27
	.zero		1


	//   ....[23]....
        /*09e0*/ 	.word	0x00001730
        /*09e4*/ 	.word	0x00000000
        /*09e8*/ 	.word	0x0002a830
        /*09ec*/ 	.short	0x010a
        /*09ee*/ 	.byte	0x3f
	.zero		1


	//   ....[24]....
        /*09f0*/ 	.word	0x00001770
        /*09f4*/ 	.word	0x00000000
        /*09f8*/ 	.word	0x0002a830
        /*09fc*/ 	.short	0x010a
        /*09fe*/ 	.byte	0x3f
	.zero		1


	//   ....[25]....
        /*0a00*/ 	.word	0x00002420
        /*0a04*/ 	.word	0x000000ff
        /*0a08*/ 	.word	0x00000000
        /*0a0c*/ 	.short	0x0101
        /*0a0e*/ 	.byte	0x04
	.zero		1


	//   ....[26]....
        /*0a10*/ 	.word	0x00003720
        /*0a14*/ 	.word	0x000000ff
        /*0a18*/ 	.word	0x0002a830
        /*0a1c*/ 	.short	0x010a
        /*0a1e*/ 	.byte	0x06
	.zero		1


	//   ....[27]....
        /*0a20*/ 	.word	0x00003760
        /*0a24*/ 	.word	0x000000ff
        /*0a28*/ 	.word	0x0002a830
        /*0a2c*/ 	.short	0x010a
        /*0a2e*/ 	.byte	0x06
	.zero		1


	//   ....[28]....
        /*0a30*/ 	.word	0x00003fe0
        /*0a34*/ 	.word	0x000000ff
        /*0a38*/ 	.word	0x0002a850
        /*0a3c*/ 	.short	0x010a
        /*0a3e*/ 	.byte	0x05
	.zero		1


	//   ....[29]....
        /*0a40*/ 	.word	0x00004020
        /*0a44*/ 	.word	0x000000ff
        /*0a48*/ 	.word	0x0002a850
        /*0a4c*/ 	.short	0x010a
        /*0a4e*/ 	.byte	0x05
	.zero		1


	//   ....[30]....
        /*0a50*/ 	.word	0x00004310
        /*0a54*/ 	.word	0x000000ff
        /*0a58*/ 	.word	0x00000000
        /*0a5c*/ 	.short	0x0101
        /*0a5e*/ 	.byte	0x06
	.zero		1


	//   ....[31]....
        /*0a60*/ 	.word	0x000058c0
        /*0a64*/ 	.word	0x000000ff
        /*0a68*/ 	.word	0x00000000
        /*0a6c*/ 	.short	0x0101
        /*0a6e*/ 	.byte	0x05
	.zero		1


	//   ....[32]....
        /*0a70*/ 	.word	0x00005a90
        /*0a74*/ 	.word	0x000000ff
        /*0a78*/ 	.word	0x0002a830
        /*0a7c*/ 	.short	0x010a
        /*0a7e*/ 	.byte	0x05
	.zero		1


	//   ....[33]....
        /*0a80*/ 	.word	0x00005ad0
        /*0a84*/ 	.word	0x000000ff
        /*0a88*/ 	.word	0x0002a830
        /*0a8c*/ 	.short	0x010a
        /*0a8e*/ 	.byte	0x05
	.zero		1


	//   ....[34]....
        /*0a90*/ 	.word	0x00006350
        /*0a94*/ 	.word	0x000000ff
        /*0a98*/ 	.word	0x0002a850
        /*0a9c*/ 	.short	0x010a
        /*0a9e*/ 	.byte	0x05
	.zero		1


	//   ....[35]....
        /*0aa0*/ 	.word	0x00006390
        /*0aa4*/ 	.word	0x000000ff
        /*0aa8*/ 	.word	0x0002a850
        /*0aac*/ 	.short	0x010a
        /*0aae*/ 	.byte	0x05
	.zero		1


	//   ....[36]....
        /*0ab0*/ 	.word	0x000067b0
        /*0ab4*/ 	.word	0x000000ff
        /*0ab8*/ 	.word	0x00000000
        /*0abc*/ 	.short	0x0101
        /*0abe*/ 	.byte	0x04
	.zero		1


	//   ....[37]....
        /*0ac0*/ 	.word	0x00007540
        /*0ac4*/ 	.word	0x000000ff
        /*0ac8*/ 	.word	0x00000000
        /*0acc*/ 	.short	0x0101
        /*0ace*/ 	.byte	0x05
	.zero		1


	//   ....[38]....
        /*0ad0*/ 	.word	0x00007a60
        /*0ad4*/ 	.word	0x000000ff
        /*0ad8*/ 	.word	0x0002a850
        /*0adc*/ 	.short	0x010a
        /*0ade*/ 	.byte	0x05
	.zero		1


	//   ....[39]....
        /*0ae0*/ 	.word	0x00007aa0
        /*0ae4*/ 	.word	0x000000ff
        /*0ae8*/ 	.word	0x0002a850
        /*0aec*/ 	.short	0x010a
        /*0aee*/ 	.byte	0x05
	.zero		1


	//   ....[40]....
        /*0af0*/ 	.word	0x000080b0
        /*0af4*/ 	.word	0x000000ff
        /*0af8*/ 	.word	0x00000000
        /*0afc*/ 	.short	0x0101
        /*0afe*/ 	.byte	0x04
	.zero		1


	//   ....[41]....
        /*0b00*/ 	.word	0x00009420
        /*0b04*/ 	.word	0x00000015
        /*0b08*/ 	.word	0x00000000
        /*0b0c*/ 	.short	0x0101
        /*0b0e*/ 	.byte	0x3f
	.zero		1


	//   ....[42]....
        /*0b10*/ 	.word	0x0000c080
        /*0b14*/ 	.word	0x00000007
        /*0b18*/ 	.word	0x0002a840
        /*0b1c*/ 	.short	0x010a
        /*0b1e*/ 	.byte	0x3f
	.zero		1


	//   ....[43]....
        /*0b20*/ 	.word	0x0000c750
        /*0b24*/ 	.word	0x00000007
        /*0b28*/ 	.word	0x0002a830
        /*0b2c*/ 	.short	0x0107
        /*0b2e*/ 	.byte	0x3f
	.zero		1


	//   ....[44]....
        /*0b30*/ 	.word	0x0000c820
        /*0b34*/ 	.word	0x00000007
        /*0b38*/ 	.word	0x0002a830
        /*0b3c*/ 	.short	0x0101
        /*0b3e*/ 	.byte	0x3f
	.zero		1


	//   ....[45]....
        /*0b40*/ 	.word	0x0000d3f0
        /*0b44*/ 	.word	0x00000016
        /*0b48*/ 	.word	0x0002a800
        /*0b4c*/ 	.short	0x0107
        /*0b4e*/ 	.byte	0x3f
	.zero		1


	//   ....[46]....
        /*0b50*/ 	.word	0x0000d4f0
        /*0b54*/ 	.word	0x00000016
        /*0b58*/ 	.word	0x0002a800
        /*0b5c*/ 	.short	0x0101
        /*0b5e*/ 	.byte	0x3f
	.zero		1


	//   ....[47]....
        /*0b60*/ 	.word	0x0000d510
        /*0b64*/ 	.word	0x00000016
        /*0b68*/ 	.word	0x0002a820
        /*0b6c*/ 	.short	0x010a
        /*0b6e*/ 	.byte	0x3f
	.zero		1


	//   ....[48]....
        /*0b70*/ 	.word	0x0000d890
        /*0b74*/ 	.word	0x00000005
        /*0b78*/ 	.word	0x0002a840
        /*0b7c*/ 	.short	0x010a
        /*0b7e*/ 	.byte	0x3f
	.zero		1


	//   ....[49]....
        /*0b80*/ 	.word	0x0000dd90
        /*0b84*/ 	.word	0x00000005
        /*0b88*/ 	.word	0x0002a830
        /*0b8c*/ 	.short	0x0107
        /*0b8e*/ 	.byte	0x3f
	.zero		1


	//   ....[50]....
        /*0b90*/ 	.word	0x0000de40
        /*0b94*/ 	.word	0x00000005
        /*0b98*/ 	.word	0x0002a830
        /*0b9c*/ 	.short	0x0101
        /*0b9e*/ 	.byte	0x3f
	.zero		1


	//   ....[51]....
        /*0ba0*/ 	.word	0x0000dea0
        /*0ba4*/ 	.word	0x00000005
        /*0ba8*/ 	.word	0x0002a860
        /*0bac*/ 	.short	0x010a
        /*0bae*/ 	.byte	0x3f
	.zero		1


	//   ....[52]....
        /*0bb0*/ 	.word	0x0000e2f0
        /*0bb4*/ 	.word	0x00000005
        /*0bb8*/ 	.word	0x0002a850
        /*0bbc*/ 	.short	0x0107
        /*0bbe*/ 	.byte	0x3f
	.zero		1


	//   ....[53]....
        /*0bc0*/ 	.word	0x0000e430
        /*0bc4*/ 	.word	0x00000005
        /*0bc8*/ 	.word	0x0002a850
        /*0bcc*/ 	.short	0x0101
        /*0bce*/ 	.byte	0x3f
	.zero		1


	//   ....[54]....
        /*0bd0*/ 	.word	0x0000e6b0
        /*0bd4*/ 	.word	0x00000000
        /*0bd8*/ 	.word	0x0002a860
        /*0bdc*/ 	.short	0x010a
        /*0bde*/ 	.byte	0x3f
	.zero		1


	//   ....[55]....
        /*0be0*/ 	.word	0x0000eb10
        /*0be4*/ 	.word	0x00000000
        /*0be8*/ 	.word	0x0002a850
        /*0bec*/ 	.short	0x0107
        /*0bee*/ 	.byte	0x3f
	.zero		1


	//   ....[56]....
        /*0bf0*/ 	.word	0x0000ebc0
        /*0bf4*/ 	.word	0x00000000
        /*0bf8*/ 	.word	0x0002a850
        /*0bfc*/ 	.short	0x0101
        /*0bfe*/ 	.byte	0x3f
	.zero		1


	//   ....[57]....
        /*0c00*/ 	.word	0x0000f8f0
        /*0c04*/ 	.word	0x00000004
        /*0c08*/ 	.word	0x0002a820
        /*0c0c*/ 	.short	0x010a
        /*0c0e*/ 	.byte	0x3f
	.zero		1


	//   ....[58]....
        /*0c10*/ 	.word	0x0000fa90
        /*0c14*/ 	.word	0x00000005
        /*0c18*/ 	.word	0x0002a840
        /*0c1c*/ 	.short	0x010a
        /*0c1e*/ 	.byte	0x3f
	.zero		1


	//   ....[59]....
        /*0c20*/ 	.word	0x0000fb30
        /*0c24*/ 	.word	0x0000001b
        /*0c28*/ 	.word	0x0002a840
        /*0c2c*/ 	.short	0x010a
        /*0c2e*/ 	.byte	0x3f
	.zero		1


	//   ....[60]....
        /*0c30*/ 	.word	0x0000fb70
        /*0c34*/ 	.word	0x00000005
        /*0c38*/ 	.word	0x0002a860
        /*0c3c*/ 	.short	0x010a
        /*0c3e*/ 	.byte	0x3f
	.zero		1


	//   ....[61]....
        /*0c40*/ 	.word	0x0000fbb0
        /*0c44*/ 	.word	0x0000001b
        /*0c48*/ 	.word	0x0002a860
        /*0c4c*/ 	.short	0x010a
        /*0c4e*/ 	.byte	0x3f
	.zero		1


	//   ....[62]....
        /*0c50*/ 	.word	0x0000fc20
        /*0c54*/ 	.word	0x00000003
        /*0c58*/ 	.word	0x0002a800
        /*0c5c*/ 	.short	0x010a
        /*0c5e*/ 	.byte	0x3f
	.zero		1


	//   ....[63]....
        /*0c60*/ 	.word	0x0000fc70
        /*0c64*/ 	.word	0x00000000
        /*0c68*/ 	.word	0x0002a830
        /*0c6c*/ 	.short	0x010a
        /*0c6e*/ 	.byte	0x3f
	.zero		1


	//   ....[64]....
        /*0c70*/ 	.word	0x0000fcd0
        /*0c74*/ 	.word	0x00000003
        /*0c78*/ 	.word	0x0002a830
        /*0c7c*/ 	.short	0x010a
        /*0c7e*/ 	.byte	0x3f
	.zero		1


	//   ....[65]....
        /*0c80*/ 	.word	0x0000fd30
        /*0c84*/ 	.word	0x00000003
        /*0c88*/ 	.word	0x0002a850
        /*0c8c*/ 	.short	0x010a
        /*0c8e*/ 	.byte	0x3f
	.zero		1


	//   ....[66]....
        /*0c90*/ 	.word	0x0000fd90
        /*0c94*/ 	.word	0x00000003
        /*0c98*/ 	.word	0x0002a830
        /*0c9c*/ 	.short	0x010a
        /*0c9e*/ 	.byte	0x3f
	.zero		1


	//   ....[67]....
        /*0ca0*/ 	.word	0x0000fdf0
        /*0ca4*/ 	.word	0x00000003
        /*0ca8*/ 	.word	0x0002a850
        /*0cac*/ 	.short	0x010a
        /*0cae*/ 	.byte	0x3f
	.zero		1


	//   ....[68]....
        /*0cb0*/ 	.word	0x0000fe50
        /*0cb4*/ 	.word	0x00000007
        /*0cb8*/ 	.word	0x0002a850
        /*0cbc*/ 	.short	0x010a
        /*0cbe*/ 	.byte	0x3f
	.zero		1


	//   ....[69]....
        /*0cc0*/ 	.word	0x0000ff60
        /*0cc4*/ 	.word	0x00000007
        /*0cc8*/ 	.word	0x0002a840
        /*0ccc*/ 	.short	0x010a
        /*0cce*/ 	.byte	0x3f
	.zero		1


	//   ....[70]....
        /*0cd0*/ 	.word	0x000112c0
        /*0cd4*/ 	.word	0x00000016
        /*0cd8*/ 	.word	0x0002a820
        /*0cdc*/ 	.short	0x010a
        /*0cde*/ 	.byte	0x3f
	.zero		1


	//   ....[71]....
        /*0ce0*/ 	.word	0x00011310
        /*0ce4*/ 	.word	0x00000005
        /*0ce8*/ 	.word	0x0002a840
        /*0cec*/ 	.short	0x010a
        /*0cee*/ 	.byte	0x3f
	.zero		1


	//   ....[72]....
        /*0cf0*/ 	.word	0x00011ad0
        /*0cf4*/ 	.word	0x00000005
        /*0cf8*/ 	.word	0x0002a860
        /*0cfc*/ 	.short	0x010a
        /*0cfe*/ 	.byte	0x3f
	.zero		1


	//   ....[73]....
        /*0d00*/ 	.word	0x000122d0
        /*0d04*/ 	.word	0x00000000
        /*0d08*/ 	.word	0x0002a860
        /*0d0c*/ 	.short	0x010a
        /*0d0e*/ 	.byte	0x3f
	.zero		1


	//   ....[74]....
        /*0d10*/ 	.word	0x00013400
        /*0d14*/ 	.word	0x00000004
        /*0d18*/ 	.word	0x0002a820
        /*0d1c*/ 	.short	0x010a
        /*0d1e*/ 	.byte	0x3f
	.zero		1


	//   ....[75]....
        /*0d20*/ 	.word	0x000135a0
        /*0d24*/ 	.word	0x00000005
        /*0d28*/ 	.word	0x0002a840
        /*0d2c*/ 	.short	0x010a
        /*0d2e*/ 	.byte	0x3f
	.zero		1


	//   ....[76]....
        /*0d30*/ 	.word	0x000135f0
        /*0d34*/ 	.word	0x0000001b
        /*0d38*/ 	.word	0x0002a840
        /*0d3c*/ 	.short	0x010a
        /*0d3e*/ 	.byte	0x3f
	.zero		1


	//   ....[77]....
        /*0d40*/ 	.word	0x00013640
        /*0d44*/ 	.word	0x00000005
        /*0d48*/ 	.word	0x0002a860
        /*0d4c*/ 	.short	0x010a
        /*0d4e*/ 	.byte	0x3f
	.zero		1


	//----- nvinfo : EIATTR_NUM_MBARRIERS
	.align		4
.L_538:
        /*0d50*/ 	.byte	0x03, 0x38
        /*0d52*/ 	.short	0x0016


	//----- nvinfo : EIATTR_EXIT_INSTR_OFFSETS
	.align		4
        /*0d54*/ 	.byte	0x04, 0x1c
        /*0d56*/ 	.short	(.L_540 - .L_539)


	//   ....[0]....
.L_539:
        /*0d58*/ 	.word	0x00000990


	//   ....[1]....
        /*0d5c*/ 	.word	0x0000a2d0


	//   ....[2]....
        /*0d60*/ 	.word	0x0000fc00


	//----- nvinfo : EIATTR_MAX_THREADS
	.align		4
.L_540:
        /*0d64*/ 	.byte	0x04, 0x05
        /*0d66*/ 	.short	(.L_542 - .L_541)
.L_541:
        /*0d68*/ 	.word	0x00000180
        /*0d6c*/ 	.word	0x00000001
        /*0d70*/ 	.word	0x00000001


	//----- nvinfo : EIATTR_CRS_STACK_SIZE
	.align		4
.L_542:
        /*0d74*/ 	.byte	0x04, 0x1e
        /*0d76*/ 	.short	(.L_544 - .L_543)
.L_543:
        /*0d78*/ 	.word	0x00000000


	//----- nvinfo : EIATTR_CBANK_PARAM_SIZE
	.align		4
.L_544:
        /*0d7c*/ 	.byte	0x03, 0x19
        /*0d7e*/ 	.short	0x0af0


	//----- nvinfo : EIATTR_PARAM_CBANK
	.align		4
        /*0d80*/ 	.byte	0x04, 0x0a
        /*0d82*/ 	.short	(.L_546 - .L_545)
	.align		4
.L_545:
        /*0d84*/ 	.word	index@(.nv.constant0._ZN7cutlass13device_kernelIN5flash11enable_sm90INS1_16FlashAttnFwdSm90INS1_25CollectiveMainloopFwdSm90ILi2EN4cute5tupleIJNS5_1CILi1EEES8_S8_EEENS6_IJNS7_ILi128EEENS7_ILi96EEENS7_ILi192EEEEEELi128ENS_10bfloat16_tEfNS_4arch4Sm90ELb1ELb0ELb0ELb1ELb1ELb0ELb0ELb1ELb1ELb1ELb0ELb0EEENS1_21CollectiveEpilogueFwdINS6_IJSA_SA_SB_EEES9_SE_SG_Li256ELb1ELb1ELb0ELb0EEENS1_36VarlenDynamicPersistentTileSchedulerILi128ELi96ELi256ELi128ELb0ELb1ELb1ELb1ELb1ELb1EEEEEEEEEvNT_6ParamsE)
        /*0d88*/ 	.short	0x0210
        /*0d8a*/ 	.short	0x0af0


	//----- nvinfo : EIATTR_SW_WAR
	.align		4
.L_546:
        /*0d8c*/ 	.byte	0x04, 0x36
        /*0d8e*/ 	.short	(.L_548 - .L_547)
.L_547:
        /*0d90*/ 	.word	0x00000008
.L_548:


//--------------------- .nv.info._ZN7cutlass13device_kernelIN5flash11enable_sm90INS1_16FlashAttnFwdSm90INS1_25CollectiveMainloopFwdSm90ILi2EN4cute5tupleIJNS5_1CILi1EEES8_S8_EEENS6_IJNS7_ILi128EEENS7_ILi96EEENS7_ILi192EEEEEELi128ENS_10bfloat16_tEfNS_4arch4Sm90ELb1ELb0ELb0ELb1ELb1ELb1ELb0ELb1ELb1ELb1ELb0ELb0EEENS1_21CollectiveEpilogueFwdINS6_IJSA_SA_SB_EEES9_SE_SG_Li256ELb1ELb1ELb0ELb0EEENS1_36VarlenDynamicPersistentTileSchedulerILi128ELi96ELi256ELi128ELb0ELb1ELb1ELb1ELb1ELb1EEEEEEEEEvNT_6ParamsE --------------------------
	.section	.nv.info._ZN7cutlass13device_kernelIN5flash11enable_sm90INS1_16FlashAttnFwdSm90INS1_25CollectiveMainloopFwdSm90ILi2EN4cute5tupleIJNS5_1CILi1EEES8_S8_EEENS6_IJNS7_ILi128EEENS7_ILi96EEENS7_ILi192EEEEEELi128ENS_10bfloat16_tEfNS_4arch4Sm90ELb1ELb0ELb0ELb1ELb1ELb1ELb0ELb1ELb1ELb1ELb0ELb0EEENS1_21CollectiveEpilogueFwdINS6_IJSA_SA_SB_EEES9_SE_SG_Li256ELb1ELb1ELb0ELb0EEENS1_36VarlenDynamicPersistentTileSchedulerILi128ELi96ELi256ELi128ELb0ELb1ELb1ELb1ELb1ELb1EEEEEEEEEvNT_6ParamsE,"",@"SHT_CUDA_INFO"
	.sectionflags	@""
	.align	4


	//----- nvinfo : EIATTR_CUDA_API_VERSION
	.align		4
        /*0000*/ 	.byte	0x04, 0x37
        /*0002*/ 	.short	(.L_550 - .L_549)
.L_549:
        /*0004*/ 	.word	0x00000082


	//----- nvinfo : EIATTR_KPARAM_INFO
	.align		4
.L_550:
        /*0008*/ 	.byte	0x04, 0x17
        /*000a*/ 	.short	(.L_552 - .L_551)
.L_551:
        /*000c*/ 	.word	0x00000000
        /*0010*/ 	.short	0x0000
        /*0012*/ 	.short	0x0070
        /*0014*/ 	.byte	0x00, 0xf0, 0x01, 0x2a


	//----- nvinfo : EIATTR_SPARSE_MMA_MASK
	.align		4
.L_552:
        /*0018*/ 	.byte	0x03, 0x50
        /*001a*/ 	.short	0x0000


	//----- nvinfo : EIATTR_MAXREG_COUNT
	.align		4
        /*001c*/ 	.byte	0x03, 0x1b
        /*001e*/ 	.short	0x00a8


	//----- nvinfo : EIATTR_NUM_BARRIERS
	.align		4
        /*0020*/ 	.byte	0x02, 0x4c
        /*0022*/ 	.byte	0x10
	.zero		1


	//----- nvinfo : EIATTR_EXTERNS
	.align		4
        /*0024*/ 	.byte	0x04, 0x0f
        /*0026*/ 	.short	(.L_554 - .L_553)


	//   ....[0]....
	.align		4
.L_553:
        /*0028*/ 	.word	index@(__assertfail)


	//----- nvinfo : EIATTR_ANNOTATIONS
	.align		4
.L_554:
        /*002c*/ 	.byte	0x04, 0x55
        /*002e*/ 	.short	(.L_556 - .L_555)


	//   ....[0]....
.L_555:
        /* <DEDUP_REMOVED lines=32> */


	//----- nvinfo : EIATTR_MERCURY_ISA_VERSION
	.align		4
.L_556:
        /*0218*/ 	.byte	0x03, 0x5f
        /*021a*/ 	.short	0x0101


	//----- nvinfo : EIATTR_UNUSED_LOAD_BYTE_OFFSET
	.align		4
        /*021c*/ 	.byte	0x04, 0x44
        /*021e*/ 	.short	(.L_558 - .L_557)


	//   ....[0]....
.L_557:
        /*0220*/ 	.word	0x00000a50
        /*0224*/ 	.word	0x0000fff0


	//   ....[1]....
        /*0228*/ 	.word	0x0001a0c0
        /*022c*/ 	.word	0x0000fff0


	//----- nvinfo : EIATTR_INT_WARP_WIDE_INSTR_OFFSETS
	.align		4
.L_558:
        /*0230*/ 	.byte	0x04, 0x31
        /*0232*/ 	.short	(.L_560 - .L_559)


	//   ....[0]....
.L_559:
        /*0234*/ 	.word	0x00000130


	//   ....[1]....
        /*0238*/ 	.word	0x00000170


	//   ....[2]....
        /*023c*/ 	.word	0x000001e0


	//   ....[3]....
        /*0240*/ 	.word	0x0001e7f0


	//   ....[4]....
        /*0244*/ 	.word	0x0001e880


	//   ....[5]....
        /*0248*/ 	.word	0x00021790


	//   ....[6]....
        /*024c*/ 	.word	0x00021820


	//----- nvinfo : EIATTR_COOP_GROUP_MASK_REGIDS
	.align		4
.L_560:
        /*0250*/ 	.byte	0x04, 0x29
        /*0252*/ 	.short	(.L_562 - .L_561)


	//   ....[0]....
.L_561:
        /*0254*/ 	.word	0xffffffff


	//   ....[1]....
        /*0258*/ 	.word	0xffffffff


	//   ....[2]....
        /*025c*/ 	.word	0xffffffff


	//   ....[3]....
        /*0260*/ 	.word	0xffffffff


	//   ....[4]....
        /*0264*/ 	.word	0xffffffff


	//   ....[5]....
        /*0268*/ 	.word	0xffffffff


	//   ....[6]....
        /*026c*/ 	.word	0xffffffff


	//   ....[7]....
        /*0270*/ 	.word	0xffffffff


	//   ....[8]....
        /*0274*/ 	.word	0xffffffff


	//   ....[9]....
        /*0278*/ 	.word	0xffffffff


	//   ....[10]....
        /*027c*/ 	.word	0xffffffff


	//   ....[11]....
        /*0280*/ 	.word	0xffffffff


	//   ....[12]....
        /*0284*/ 	.word	0xffffffff


	//   ....[13]....
        /*0288*/ 	.word	0xffffffff


	//   ....[14]....
        /*028c*/ 	.word	0xffffffff


	//   ....[15]....
        /*0290*/ 	.word	0xffffffff


	//   ....[16]....
        /*0294*/ 	.word	0xffffffff


	//   ....[17]....
        /*0298*/ 	.word	0xffffffff


	//   ....[18]....
        /*029c*/ 	.word	0xffffffff


	//   ....[19]....
        /*02a0*/ 	.word	0xffffffff


	//   ....[20]....
        /*02a4*/ 	.word	0xffffffff


	//   ....[21]....
        /*02a8*/ 	.word	0xffffffff


	//   ....[22]....
        /*02ac*/ 	.word	0xffffffff


	//   ....[23]....
        /*02b0*/ 	.word	0xffffffff


	//   ....[24]....
        /*02b4*/ 	.word	0xffffffff


	//   ....[25]....
        /*02b8*/ 	.word	0xffffffff


	//   ....[26]....
        /*02bc*/ 	.word	0xffffffff


	//   ....[27]....
        /*02c0*/ 	.word	0xffffffff


	//   ....[28]....
        /*02c4*/ 	.word	0xffffffff


	//   ....[29]....
        /*02c8*/ 	.word	0xffffffff


	//   ....[30]....
        /*02cc*/ 	.word	0xffffffff


	//   ....[31]....
        /*02d0*/ 	.word	0xffffffff


	//   ....[32]....
        /*02d4*/ 	.word	0xffffffff


	//   ....[33]....
        /*02d8*/ 	.word	0xffffffff


	//   ....[34]....
        /*02dc*/ 	.word	0xffffffff


	//   ....[35]....
        /*02e0*/ 	.word	0xffffffff


	//   ....[36]....
        /*02e4*/ 	.word	0xffffffff


	//   ....[37]....
        /*02e8*/ 	.word	0xffffffff


	//   ....[38]....
        /*02ec*/ 	.word	0xffffffff


	//   ....[39]....
        /*02f0*/ 	.word	0xffffffff


	//   ....[40]....
        /*02f4*/ 	.word	0xffffffff


	//   ....[41]....
        /*02f8*/ 	.word	0xffffffff


	//   ....[42]....
        /*02fc*/ 	.word	0xffffffff


	//   ....[43]....
        /*0300*/ 	.word	0xffffffff


	//   ....[44]....
        /*0304*/ 	.word	0xffffffff


	//   ....[45]....
        /*0308*/ 	.word	0xffffffff


	//   ....[46]....
        /*030c*/ 	.word	0xffffffff


	//   ....[47]....
        /*0310*/ 	.word	0xffffffff


	//   ....[48]....
        /*0314*/ 	.word	0xffffffff


	//   ....[49]....
        /*0318*/ 	.word	0xffffffff


	//   ....[50]....
        /*031c*/ 	.word	0xffffffff


	//   ....[51]....
        /*0320*/ 	.word	0xffffffff


	//   ....[52]....
        /*0324*/ 	.word	0xffffffff


	//   ....[53]....
        /*0328*/ 	.word	0xffffffff


	//   ....[54]....
        /*032c*/ 	.word	0xffffffff


	//   ....[55]....
        /*0330*/ 	.word	0xffffffff


	//   ....[56]....
        /*0334*/ 	.word	0xffffffff


	//   ....[57]....
        /*0338*/ 	.word	0xffffffff


	//   ....[58]....
        /*033c*/ 	.word	0xffffffff


	//   ....[59]....
        /*0340*/ 	.word	0xffffffff


	//   ....[60]....
        /*0344*/ 	.word	0xffffffff


	//   ....[61]....
        /*0348*/ 	.word	0xffffffff


	//   ....[62]....
        /*034c*/ 	.word	0xffffffff


	//   ....[63]....
        /*0350*/ 	.word	0xffffffff


	//   ....[64]....
        /*0354*/ 	.word	0xffffffff


	//   ....[65]....
        /*0358*/ 	.word	0xffffffff


	//   ....[66]....
        /*035c*/ 	.word	0xffffffff


	//   ....[67]....
        /*0360*/ 	.word	0xffffffff


	//   ....[68]....
        /*0364*/ 	.word	0xffffffff


	//   ....[69]....
        /*0368*/ 	.word	0xffffffff


	//   ....[70]....
        /*036c*/ 	.word	0xffffffff


	//   ....[71]....
        /*0370*/ 	.word	0xffffffff


	//   ....[72]....
        /*0374*/ 	.word	0xffffffff


	//   ....[73]....
        /*0378*/ 	.word	0xffffffff


	//   ....[74]....
        /*037c*/ 	.word	0xffffffff


	//   ....[75]....
        /*0380*/ 	.word	0xffffffff


	//   ....[76]....
        /*0384*/ 	.word	0xffffffff


	//   ....[77]....
        /*0388*/ 	.word	0xffffffff


	//   ....[78]....
        /*038c*/ 	.word	0xffffffff


	//   ....[79]....
        /*0390*/ 	.word	0xffffffff


	//   ....[80]....
        /*0394*/ 	.word	0xffffffff


	//   ....[81]....
        /*0398*/ 	.word	0xffffffff


	//   ....[82]....
        /*039c*/ 	.word	0xffffffff


	//   ....[83]....
        /*03a0*/ 	.word	0xffffffff


	//   ....[84]....
        /*03a4*/ 	.word	0xffffffff


	//   ....[85]....
        /*03a8*/ 	.word	0xffffffff


	//   ....[86]....
        /*03ac*/ 	.word	0xffffffff


	//   ....[87]....
        /*03b0*/ 	.word	0xffffffff


	//   ....[88]....
        /*03b4*/ 	.word	0xffffffff


	//   ....[89]....
        /*03b8*/ 	.word	0xffffffff


	//   ....[90]....
        /*03bc*/ 	.word	0xffffffff


	//   ....[91]....
        /*03c0*/ 	.word	0xffffffff


	//   ....[92]....
        /*03c4*/ 	.word	0xffffffff


	//   ....[93]....
        /*03c8*/ 	.word	0xffffffff


	//   ....[94]....
        /*03cc*/ 	.word	0xffffffff


	//   ....[95]....
        /*03d0*/ 	.word	0xffffffff


	//   ....[96]....
        /*03d4*/ 	.word	0xffffffff


	//   ....[97]....
        /*03d8*/ 	.word	0xffffffff


	//   ....[98]....
        /*03dc*/ 	.word	0xffffffff


	//   ....[99]....
        /*03e0*/ 	.word	0xffffffff


	//   ....[100]....
        /*03e4*/ 	.word	0xffffffff


	//   ....[101]....
        /*03e8*/ 	.word	0xffffffff


	//   ....[102]....
        /*03ec*/ 	.word	0xffffffff


	//   ....[103]....
        /*03f0*/ 	.word	0xffffffff


	//   ....[104]....
        /*03f4*/ 	.word	0xffffffff


	//   ....[105]....
        /*03f8*/ 	.word	0xffffffff


	//   ....[106]....
        /*03fc*/ 	.word	0xffffffff


	//   ....[107]....
        /*0400*/ 	.word	0xffffffff


	//   ....[108]....
        /*0404*/ 	.word	0xffffffff


	//   ....[109]....
        /*0408*/ 	.word	0xffffffff


	//   ....[110]....
        /*040c*/ 	.word	0xffffffff


	//   ....[111]....
        /*0410*/ 	.word	0xffffffff


	//   ....[112]....
        /*0414*/ 	.word	0xffffffff


	//   ....[113]....
        /*0418*/ 	.word	0xffffffff


	//   ....[114]....
        /*041c*/ 	.word	0xffffffff


	//   ....[115]....
        /*0420*/ 	.word	0xffffffff


	//   ....[116]....
        /*0424*/ 	.word	0xffffffff


	//   ....[117]....
        /*0428*/ 	.word	0xffffffff


	//   ....[118]....
        /*042c*/ 	.word	0xffffffff


	//   ....[119]....
        /*0430*/ 	.word	0xffffffff


	//   ....[120]....
        /*0434*/ 	.word	0xffffffff


	//   ....[121]....
        /*0438*/ 	.word	0xffffffff


	//   ....[122]....
        /*043c*/ 	.word	0xffffffff


	//   ....[123]....
        /*0440*/ 	.word	0xffffffff


	//   ....[124]....
        /*0444*/ 	.word	0xffffffff


	//   ....[125]....
        /*0448*/ 	.word	0xffffffff


	//   ....[126]....
        /*044c*/ 	.word	0xffffffff


	//   ....[127]....
        /*0450*/ 	.word	0xffffffff


	//   ....[128]....
        /*0454*/ 	.word	0xffffffff


	//   ....[129]....
        /*0458*/ 	.word	0xffffffff


	//   ....[130]....
        /*045c*/ 	.word	0xffffffff


	//   ....[131]....
        /*0460*/ 	.word	0xffffffff


	//   ....[132]....
        /*0464*/ 	.word	0xffffffff


	//   ....[133]....
        /*0468*/ 	.word	0xffffffff


	//   ....[134]....
        /*046c*/ 	.word	0xffffffff


	//   ....[135]....
        /*0470*/ 	.word	0xffffffff


	//   ....[136]....
        /*0474*/ 	.word	0xffffffff


	//   ....[137]....
        /*0478*/ 	.word	0xffffffff


	//   ....[138]....
        /*047c*/ 	.word	0xffffffff


	//   ....[139]....
        /*0480*/ 	.word	0xffffffff


	//   ....[140]....
        /*0484*/ 	.word	0xffffffff


	//   ....[141]....
        /*0488*/ 	.word	0xffffffff


	//   ....[142]....
        /*048c*/ 	.word	0xffffffff


	//   ....[143]....
        /*0490*/ 	.word	0xffffffff


	//   ....[144]....
        /*0494*/ 	.word	0xffffffff


	//   ....[145]....
        /*0498*/ 	.word	0xffffffff


	//   ....[146]....
        /*049c*/ 	.word	0xffffffff


	//   ....[147]....
        /*04a0*/ 	.word	0xffffffff


	//   ....[148]....
        /*04a4*/ 	.word	0xffffffff


	//   ....[149]....
        /*04a8*/ 	.word	0xffffffff


	//   ....[150]....
        /*04ac*/ 	.word	0xffffffff


	//   ....[151]....
        /*04b0*/ 	.word	0xffffffff


	//   ....[152]....
        /*04b4*/ 	.word	0xffffffff


	//   ....[153]....
        /*04b8*/ 	.word	0xffffffff


	//   ....[154]....
        /*04bc*/ 	.word	0xffffffff


	//   ....[155]....
        /*04c0*/ 	.word	0xffffffff


	//   ....[156]....
        /*04c4*/ 	.word	0xffffffff


	//   ....[157]....
        /*04c8*/ 	.word	0xffffffff


	//   ....[158]....
        /*04cc*/ 	.word	0xffffffff


	//   ....[159]....
        /*04d0*/ 	.word	0xffffffff


	//   ....[160]....
        /*04d4*/ 	.word	0xffffffff


	//   ....[161]....
        /*04d8*/ 	.word	0xffffffff


	//   ....[162]....
        /*04dc*/ 	.word	0xffffffff


	//   ....[163]....
        /*04e0*/ 	.word	0xffffffff


	//   ....[164]....
        /*04e4*/ 	.word	0xffffffff


	//   ....[165]....
        /*04e8*/ 	.word	0xffffffff


	//   ....[166]....
        /*04ec*/ 	.word	0xffffffff


	//   ....[167]....
        /*04f0*/ 	.word	0xffffffff


	//   ....[168]....
        /*04f4*/ 	.word	0xffffffff


	//   ....[169]....
        /*04f8*/ 	.word	0xffffffff


	//   ....[170]....
        /*04fc*/ 	.word	0xffffffff


	//   ....[171]....
        /*0500*/ 	.word	0xffffffff


	//   ....[172]....
        /*0504*/ 	.word	0xffffffff


	//   ....[173]....
        /*0508*/ 	.word	0xffffffff


	//   ....[174]....
        /*050c*/ 	.word	0xffffffff


	//   ....[175]....
        /*0510*/ 	.word	0xffffffff


	//   ....[176]....
        /*0514*/ 	.word	0xffffffff


	//   ....[177]....
        /*0518*/ 	.word	0xffffffff


	//   ....[178]....
        /*051c*/ 	.word	0xffffffff


	//   ....[179]....
        /*0520*/ 	.word	0x0500000f


	//   ....[180]....
        /*0524*/ 	.word	0x0500000f


	//   ....[181]....
        /*0528*/ 	.word	0x0500000f


	//   ....[182]....
        /*052c*/ 	.word	0x0500000f


	//   ....[183]....
        /*0530*/ 	.word	0x0500000f


	//   ....[184]....
        /*0534*/ 	.word	0x0500000f


	//   ....[185]....
        /*0538*/ 	.word	0x0500000f


	//   ....[186]....
        /*053c*/ 	.word	0x0500000f


	//   ....[187]....
        /*0540*/ 	.word	0x0500000f


	//   ....[188]....
        /*0544*/ 	.word	0x0500000f


	//   ....[189]....
        /*0548*/ 	.word	0x0500000f


	//   ....[190]....
        /*054c*/ 	.word	0x0500000f


	//   ....[191]....
        /*0550*/ 	.word	0x0500000f


	//   ....[192]....
        /*0554*/ 	.word	0x0500000f


	//   ....[193]....
        /*0558*/ 	.word	0x0500000f


	//   ....[194]....
        /*055c*/ 	.word	0x0500000f


	//   ....[195]....
        /*0560*/ 	.word	0x0500000f


	//   ....[196]....
        /*0564*/ 	.word	0x0500000f


	//   ....[197]....
        /*0568*/ 	.word	0x0500000f


	//   ....[198]....
        /*056c*/ 	.word	0x0500000f


	//   ....[199]....
        /*0570*/ 	.word	0x0500000f


	//   ....[200]....
        /*0574*/ 	.word	0x0500000f


	//   ....[201]....
        /*0578*/ 	.word	0x0500000f


	//   ....[202]....
        /*057c*/ 	.word	0x0500000f


	//   ....[203]....
        /*0580*/ 	.word	0x0500000f


	//   ....[204]....
        /*0584*/ 	.word	0x0500000f


	//   ....[205]....
        /*0588*/ 	.word	0x0500000f


	//   ....[206]....
        /*058c*/ 	.word	0x0500000f


	//   ....[207]....
        /*0590*/ 	.word	0x0500000f


	//   ....[208]....
        /*0594*/ 	.word	0x0500000f


	//   ....[209]....
        /*0598*/ 	.word	0x0500000f


	//   ....[210]....
        /*059c*/ 	.word	0x0500000f


	//   ....[211]....
        /*05a0*/ 	.word	0x0500000f


	//   ....[212]....
        /*05a4*/ 	.word	0x0500000f


	//   ....[213]....
        /*05a8*/ 	.word	0x0500000f


	//   ....[214]....
        /*05ac*/ 	.word	0x0500000f


	//   ....[215]....
        /*05b0*/ 	.word	0x0500000f


	//   ....[216]....
        /*05b4*/ 	.word	0x0500000f


	//   ....[217]....
        /*05b8*/ 	.word	0x0500000f


	//   ....[218]....
        /*05bc*/ 	.word	0x0500000f


	//   ....[219]....
        /*05c0*/ 	.word	0x0500000f


	//   ....[220]....
        /*05c4*/ 	.word	0x0500000f


	//   ....[221]....
        /*05c8*/ 	.word	0x0500000f


	//   ....[222]....
        /*05cc*/ 	.word	0x0500000f


	//   ....[223]....
        /*05d0*/ 	.word	0x0500000f


	//   ....[224]....
        /*05d4*/ 	.word	0x0500000f


	//   ....[225]....
        /*05d8*/ 	.word	0x0500000f


	//   ....[226]....
        /*05dc*/ 	.word	0x0500000f


	//   ....[227]....
        /*05e0*/ 	.word	0x0500000f


	//   ....[228]....
        /*05e4*/ 	.word	0x0500000f


	//   ....[229]....
        /*05e8*/ 	.word	0x0500000f


	//   ....[230]....
        /*05ec*/ 	.word	0x0500000f


	//   ....[231]....
        /*05f0*/ 	.word	0x0500000f


	//   ....[232]....
        /*05f4*/ 	.word	0x0500000f


	//   ....[233]....
        /*05f8*/ 	.word	0x0500000f


	//   ....[234]....
        /*05fc*/ 	.word	0x0500000f


	//   ....[235]....
        /*0600*/ 	.word	0x0500000f


	//   ....[236]....
        /*0604*/ 	.word	0x0500000f


	//   ....[237]....
        /*0608*/ 	.word	0x0500000f


	//   ....[238]....
        /*060c*/ 	.word	0x0500000f


	//   ....[239]....
        /*0610*/ 	.word	0x0500000f


	//   ....[240]....
        /*0614*/ 	.word	0x0500000f


	//   ....[241]....
        /*0618*/ 	.word	0x0500000f


	//   ....[242]....
        /*061c*/ 	.word	0x0500000f


	//   ....[243]....
        /*0620*/ 	.word	0x0500000f


	//   ....[244]....
        /*0624*/ 	.word	0x0500000f


	//   ....[245]....
        /*0628*/ 	.word	0x0500000f


	//   ....[246]....
        /*062c*/ 	.word	0x0500000f


	//   ....[247]....
        /*0630*/ 	.word	0x0500000f


	//   ....[248]....
        /*0634*/ 	.word	0x0500000f


	//   ....[249]....
        /*0638*/ 	.word	0x0500000f


	//   ....[250]....
        /*063c*/ 	.word	0x0500000f


	//   ....[251]....
        /*0640*/ 	.word	0x0500000f


	//   ....[252]....
        /*0644*/ 	.word	0x0500000f


	//   ....[253]....
        /*0648*/ 	.word	0x0500000f


	//   ....[254]....
        /*064c*/ 	.word	0x0500000f


	//   ....[255]....
        /*0650*/ 	.word	0x0500000f


	//   ....[0]....
        /*0654*/ 	.word	0x0500000f


	//   ....[1]....
        /*0658*/ 	.word	0x0500000f


	//   ....[2]....
        /*065c*/ 	.word	0x0500000f


	//   ....[3]....
        /*0660*/ 	.word	0x0500000f


	//   ....[4]....
        /*0664*/ 	.word	0x0500000f


	//   ....[5]....
        /*0668*/ 	.word	0x0500000f


	//   ....[6]....
        /*066c*/ 	.word	0x0500000f


	//   ....[7]....
        /*0670*/ 	.word	0x0500000f


	//   ....[8]....
        /*0674*/ 	.word	0x0500000f


	//   ....[9]....
        /*0678*/ 	.word	0x0500000f


	//   ....[10]....
        /*067c*/ 	.word	0x0500000f


	//   ....[11]....
        /*0680*/ 	.word	0x0500000f


	//   ....[12]....
        /*0684*/ 	.word	0x0500000f


	//   ....[13]....
        /*0688*/ 	.word	0x0500000f


	//   ....[14]....
        /*068c*/ 	.word	0x0500000f


	//   ....[15]....
        /*0690*/ 	.word	0x0500000f


	//   ....[16]....
        /*0694*/ 	.word	0x0500000f


	//   ....[17]....
        /*0698*/ 	.word	0x0500000f


	//   ....[18]....
        /*069c*/ 	.word	0x0500000f


	//   ....[19]....
        /*06a0*/ 	.word	0x0500000f


	//   ....[20]....
        /*06a4*/ 	.word	0x0500000f


	//   ....[21]....
        /*06a8*/ 	.word	0x0500000f


	//   ....[22]....
        /*06ac*/ 	.word	0x0500000f


	//   ....[23]....
        /*06b0*/ 	.word	0x0500000f


	//   ....[24]....
        /*06b4*/ 	.word	0x0500000f


	//   ....[25]....
        /*06b8*/ 	.word	0x0500000f


	//   ....[26]....
        /*06bc*/ 	.word	0x0500000f


	//   ....[27]....
        /*06c0*/ 	.word	0x0500000f


	//   ....[28]....
        /*06c4*/ 	.word	0x0500000f


	//   ....[29]....
        /*06c8*/ 	.word	0x0500000f


	//   ....[30]....
        /*06cc*/ 	.word	0x0500000f


	//   ....[31]....
        /*06d0*/ 	.word	0x0500000f


	//   ....[32]....
        /*06d4*/ 	.word	0x0500000f


	//   ....[33]....
        /*06d8*/ 	.word	0x0500000f


	//   ....[34]....
        /*06dc*/ 	.word	0x0500000f


	//----- nvinfo : EIATTR_COOP_GROUP_INSTR_OFFSETS
	.align		4
.L_562:
        /*06e0*/ 	.byte	0x04, 0x28
        /*06e2*/ 	.short	(.L_564 - .L_563)


	//   ....[0]....
.L_563:
        /*06e4*/ 	.word	0x00000060


	//   ....[1]....
        /*06e8*/ 	.word	0x00000140


	//   ....[2]....
        /*06ec*/ 	.word	0x00000190


	//   ....[3]....
        /*06f0*/ 	.word	0x000003c0


	//   ....[4]....
        /*06f4*/ 	.word	0x00000520


	//   ....[5]....
        /*06f8*/ 	.word	0x00000640


	//   ....[6]....
        /*06fc*/ 	.word	0x000007a0


	//   ....[7]....
        /*0700*/ 	.word	0x00003760


	//   ....[8]....
        /*0704*/ 	.word	0x00003770


	//   ....[9]....
        /*0708*/ 	.word	0x00004e00


	//   ....[10]....
        /*070c*/ 	.word	0x00004e10


	//   ....[11]....
        /*0710*/ 	.word	0x00006f70


	//   ....[12]....
        /*0714*/ 	.word	0x00006f80


	//   ....[13]....
        /*0718*/ 	.word	0x00008780


	//   ....[14]....
        /*071c*/ 	.word	0x00008790


	//   ....[15]....
        /*0720*/ 	.word	0x0000a160


	//   ....[16]....
        /*0724*/ 	.word	0x0000a170


	//   ....[17]....
        /*0728*/ 	.word	0x0000a400


	//   ....[18]....
        /*072c*/ 	.word	0x0000a410


	//   ....[19]....
        /*0730*/ 	.word	0x0000a970


	//   ....[20]....
        /*0734*/ 	.word	0x0000a980


	//   ....[21]....
        /*0738*/ 	.word	0x0000ab00


	//   ....[22]....
        /*073c*/ 	.word	0x0000ab20


	//   ....[23]....
        /*0740*/ 	.word	0x0000b150


	//   ....[24]....
        /*0744*/ 	.word	0x0000b850


	//   ....[25]....
        /*0748*/ 	.word	0x0000b860


	//   ....[26]....
        /*074c*/ 	.word	0x0000b870


	//   ....[27]....
        /*0750*/ 	.word	0x0000b880


	//   ....[28]....
        /*0754*/ 	.word	0x0000c0f0


	//   ....[29]....
        /*0758*/ 	.word	0x0000c100


	//   ....[30]....
        /*075c*/ 	.word	0x0000c110


	//   ....[31]....
        /*0760*/ 	.word	0x0000c120


	//   ....[32]....
        /*0764*/ 	.word	0x0000f200


	//   ....[33]....
        /*0768*/ 	.word	0x0000f210


	//   ....[34]....
        /*076c*/ 	.word	0x0000f220


	//   ....[35]....
        /*0770*/ 	.word	0x0000f230


	//   ....[36]....
        /*0774*/ 	.word	0x0000f8e0


	//   ....[37]....
        /*0778*/ 	.word	0x0000f8f0


	//   ....[38]....
        /*077c*/ 	.word	0x0000f900


	//   ....[39]....
        /*0780*/ 	.word	0x0000f910


	//   ....[40]....
        /*0784*/ 	.word	0x00013350


	//   ....[41]....
        /*0788*/ 	.word	0x00013370


	//   ....[42]....
        /*078c*/ 	.word	0x00013850


	//   ....[43]....
        /*0790*/ 	.word	0x00013950


	//   ....[44]....
        /*0794*/ 	.word	0x00013f80


	//   ....[45]....
        /*0798*/ 	.word	0x00014010


	//   ....[46]....
        /*079c*/ 	.word	0x00015c10


	//   ....[47]....
        /*07a0*/ 	.word	0x00015c30


	//   ....[48]....
        /*07a4*/ 	.word	0x00016130


	//   ....[49]....
        /*07a8*/ 	.word	0x00016220


	//   ....[50]....
        /*07ac*/ 	.word	0x00016750


	//   ....[51]....
        /*07b0*/ 	.word	0x000167e0


	//   ....[52]....
        /*07b4*/ 	.word	0x000185c0


	//   ....[53]....
        /*07b8*/ 	.word	0x000185d0


	//   ....[54]....
        /*07bc*/ 	.word	0x00018600


	//   ....[55]....
        /*07c0*/ 	.word	0x00018620


	//   ....[56]....
        /*07c4*/ 	.word	0x000197b0


	//   ....[57]....
        /*07c8*/ 	.word	0x000199b0


	//   ....[58]....
        /*07cc*/ 	.word	0x00019a30


	//   ....[59]....
        /*07d0*/ 	.word	0x00019a50


	//   ....[60]....
        /*07d4*/ 	.word	0x0001ab00


	//   ....[61]....
        /*07d8*/ 	.word	0x0001ab40


	//   ....[62]....
        /*07dc*/ 	.word	0x0001ab80


	//   ....[63]....
        /*07e0*/ 	.word	0x0001abc0


	//   ....[64]....
        /*07e4*/ 	.word	0x0001b150


	//   ....[65]....
        /*07e8*/ 	.word	0x0001b160


	//   ....[66]....
        /*07ec*/ 	.word	0x0001b220


	//   ....[67]....
        /*07f0*/ 	.word	0x0001b240


	//   ....[68]....
        /*07f4*/ 	.word	0x0001b300


	//   ....[69]....
        /*07f8*/ 	.word	0x0001b320


	//   ....[70]....
        /*07fc*/ 	.word	0x0001b3f0


	//   ....[71]....
        /*0800*/ 	.word	0x0001b410


	//   ....[72]....
        /*0804*/ 	.word	0x0001bc20


	//   ....[73]....
        /*0808*/ 	.word	0x0001bc40


	//   ....[74]....
        /*080c*/ 	.word	0x0001bd00


	//   ....[75]....
        /*0810*/ 	.word	0x0001bd20


	//   ....[76]....
        /*0814*/ 	.word	0x0001bde0


	//   ....[77]....
        /*0818*/ 	.word	0x0001be00


	//   ....[78]....
        /*081c*/ 	.word	0x0001bed0


	//   ....[79]....
        /*0820*/ 	.word	0x0001bef0


	//   ....[80]....
        /*0824*/ 	.word	0x0001c040


	//   ....[81]....
        /*0828*/ 	.word	0x0001c1f0


	//   ....[82]....
        /*082c*/ 	.word	0x0001c220


	//   ....[83]....
        /*0830*/ 	.word	0x0001c250


	//   ....[84]....
        /*0834*/ 	.word	0x0001c280


	//   ....[85]....
        /*0838*/ 	.word	0x0001c2b0


	//   ....[86]....
        /*083c*/ 	.word	0x0001c2e0


	//   ....[87]....
        /*0840*/ 	.word	0x0001c450


	//   ....[88]....
        /*0844*/ 	.word	0x0001c480


	//   ....[89]....
        /*0848*/ 	.word	0x0001c4b0


	//   ....[90]....
        /*084c*/ 	.word	0x0001c4e0


	//   ....[91]....
        /*0850*/ 	.word	0x0001c510


	//   ....[92]....
        /*0854*/ 	.word	0x0001c540


	//   ....[93]....
        /*0858*/ 	.word	0x0001c5d0


	//   ....[94]....
        /*085c*/ 	.word	0x0001c630


	//   ....[95]....
        /*0860*/ 	.word	0x0001c6c0


	//   ....[96]....
        /*0864*/ 	.word	0x0001d4b0


	//   ....[97]....
        /*0868*/ 	.word	0x0001f4b0


	//   ....[98]....
        /*086c*/ 	.word	0x0001f4d0


	//   ....[99]....
        /*0870*/ 	.word	0x0001f580


	//   ....[100]....
        /*0874*/ 	.word	0x0001f5a0


	//   ....[101]....
        /*0878*/ 	.word	0x0001f640


	//   ....[102]....
        /*087c*/ 	.word	0x0001f660


	//   ....[103]....
        /*0880*/ 	.word	0x0001f700


	//   ....[104]....
        /*0884*/ 	.word	0x0001f720


	//   ....[105]....
        /*0888*/ 	.word	0x0001f7c0


	//   ....[106]....
        /*088c*/ 	.word	0x0001f7e0


	//   ....[107]....
        /*0890*/ 	.word	0x0001f7f0


	//   ....[108]....
        /*0894*/ 	.word	0x0001f880


	//   ....[109]....
        /*0898*/ 	.word	0x00020030


	//   ....[110]....
        /*089c*/ 	.word	0x00020060


	//   ....[111]....
        /*08a0*/ 	.word	0x00020080


	//   ....[112]....
        /*08a4*/ 	.word	0x00020110


	//   ....[113]....
        /*08a8*/ 	.word	0x00020120


	//   ....[114]....
        /*08ac*/ 	.word	0x000201c0


	//   ....[115]....
        /*08b0*/ 	.word	0x000201d0


	//   ....[116]....
        /*08b4*/ 	.word	0x00020270


	//   ....[117]....
        /*08b8*/ 	.word	0x00020280


	//   ....[118]....
        /*08bc*/ 	.word	0x00020320


	//   ....[119]....
        /*08c0*/ 	.word	0x00020330


	//   ....[120]....
        /*08c4*/ 	.word	0x000203d0


	//   ....[121]....
        /*08c8*/ 	.word	0x000203e0


	//   ....[122]....
        /*08cc*/ 	.word	0x00020480


	//   ....[123]....
        /*08d0*/ 	.word	0x00020490


	//   ....[124]....
        /*08d4*/ 	.word	0x000204a0


	//   ....[125]....
        /*08d8*/ 	.word	0x00020c70


	//   ....[126]....
        /*08dc*/ 	.word	0x00020c80


	//   ....[127]....
        /*08e0*/ 	.word	0x00020c90


	//   ....[128]....
        /*08e4*/ 	.word	0x00020d20


	//   ....[129]....
        /*08e8*/ 	.word	0x00020d30


	//   ....[130]....
        /*08ec*/ 	.word	0x00020d90


	//   ....[131]....
        /*08f0*/ 	.word	0x00020dc0


	//   ....[132]....
        /*08f4*/ 	.word	0x00020e00


	//   ....[133]....
        /*08f8*/ 	.word	0x00020e30


	//   ....[134]....
        /*08fc*/ 	.word	0x00020e70


	//   ....[135]....
        /*0900*/ 	.word	0x00020ea0


	//   ....[136]....
        /*0904*/ 	.word	0x00020ee0


	//   ....[137]....
        /*0908*/ 	.word	0x00021160


	//   ....[138]....
        /*090c*/ 	.word	0x00021180


	//   ....[139]....
        /*0910*/ 	.word	0x00021210


	//   ....[140]....
        /*0914*/ 	.word	0x00021220


	//   ....[141]....
        /*0918*/ 	.word	0x00021290


	//   ....[142]....
        /*091c*/ 	.word	0x000212a0


	//   ....[143]....
        /*0920*/ 	.word	0x00021310


	//   ....[144]....
        /*0924*/ 	.word	0x00021320


	//   ....[145]....
        /*0928*/ 	.word	0x00021390


	//   ....[146]....
        /*092c*/ 	.word	0x000213a0


	//   ....[147]....
        /*0930*/ 	.word	0x000213b0


	//   ....[148]....
        /*0934*/ 	.word	0x00021420


	//   ....[149]....
        /*0938*/ 	.word	0x000219b0


	//   ....[150]....
        /*093c*/ 	.word	0x000219e0


	//   ....[151]....
        /*0940*/ 	.word	0x00021a00


	//   ....[152]....
        /*0944*/ 	.word	0x00021a10


	//   ....[153]....
        /*0948*/ 	.word	0x00021a50


	//   ....[154]....
        /*094c*/ 	.word	0x00021a70


	//   ....[155]....
        /*0950*/ 	.word	0x00021ae0


	//   ....[156]....
        /*0954*/ 	.word	0x00021b00


	//   ....[157]....
        /*0958*/ 	.word	0x00021b60


	//   ....[158]....
        /*095c*/ 	.word	0x00021b80


	//   ....[159]....
        /*0960*/ 	.word	0x00021bd0


	//   ....[160]....
        /*0964*/ 	.word	0x00021bf0


	//   ....[161]....
        /*0968*/ 	.word	0x00021fe0


	//   ....[162]....
        /*096c*/ 	.word	0x00022010


	//   ....[163]....
        /*0970*/ 	.word	0x00022040


	//   ....[164]....
        /*0974*/ 	.word	0x00022070


	//   ....[165]....
        /*0978*/ 	.word	0x000220a0


	//   ....[166]....
        /*097c*/ 	.word	0x000220d0


	//   ....[167]....
        /*0980*/ 	.word	0x00022100


	//   ....[168]....
        /*0984*/ 	.word	0x00022130


	//   ....[169]....
        /*0988*/ 	.word	0x000222b0


	//   ....[170]....
        /*098c*/ 	.word	0x000222e0


	//   ....[171]....
        /*0990*/ 	.word	0x00022310


	//   ....[172]....
        /*0994*/ 	.word	0x00022340


	//   ....[173]....
        /*0998*/ 	.word	0x00022370


	//   ....[174]....
        /*099c*/ 	.word	0x000223a0


	//   ....[175]....
        /*09a0*/ 	.word	0x00022460


	//   ....[176]....
        /*09a4*/ 	.word	0x00022480


	//   ....[177]....
        /*09a8*/ 	.word	0x000224f0


	//   ....[178]....
        /*09ac*/ 	.word	0x00022b90


	//   ....[179]....
        /*09b0*/ 	.word	0x00022ed0


	//   ....[180]....
        /*09b4*/ 	.word	0x00022f60


	//   ....[181]....
        /*09b8*/ 	.word	0x00023000


	//   ....[182]....
        /*09bc*/ 	.word	0x00023090


	//   ....[183]....
        /*09c0*/ 	.word	0x00023180


	//   ....[184]....
        /*09c4*/ 	.word	0x00023210


	//   ....[185]....
        /*09c8*/ 	.word	0x000232b0


	//   ....[186]....
        /*09cc*/ 	.word	0x00023340


	//   ....[187]....
        /*09d0*/ 	.word	0x00023430


	//   ....[188]....
        /*09d4*/ 	.word	0x000234c0


	//   ....[189]....
        /*09d8*/ 	.word	0x00023560


	//   ....[190]....
        /*09dc*/ 	.word	0x000235f0


	//   ....[191]....
        /*09e0*/ 	.word	0x000236e0


	//   ....[192]....
        /*09e4*/ 	.word	0x00023770


	//   ....[193]....
        /*09e8*/ 	.word	0x000237c0


	//   ....[194]....
        /*09ec*/ 	.word	0x00023810


	//   ....[195]....
        /*09f0*/ 	.word	0x000238a0


	//   ....[196]....
        /*09f4*/ 	.word	0x00023930


	//   ....[197]....
        /*09f8*/ 	.word	0x00023980


	//   ....[198]....
        /*09fc*/ 	.word	0x000239d0


	//   ....[199]....
        /*0a00*/ 	.word	0x00023ac0


	//   ....[200]....
        /*0a04*/ 	.word	0x00023b50


	//   ....[201]....
        /*0a08*/ 	.word	0x00023ba0


	//   ....[202]....
        /*0a0c*/ 	.word	0x00023bf0


	//   ....[203]....
        /*0a10*/ 	.word	0x00023c80


	//   ....[204]....
        /*0a14*/ 	.word	0x00023d10


	//   ....[205]....
        /*0a18*/ 	.word	0x00023d60


	//   ....[206]....
        /*0a1c*/ 	.word	0x00023db0


	//   ....[207]....
        /*0a20*/ 	.word	0x000240b0


	//   ....[208]....
        /*0a24*/ 	.word	0x00024390


	//   ....[209]....
        /*0a28*/ 	.word	0x00024480


	//   ....[210]....
        /*0a2c*/ 	.word	0x00024520


	//   ....[211]....
        /*0a30*/ 	.word	0x00024580


	//   ....[212]....
        /*0a34*/ 	.word	0x00024690


	//   ....[213]....
        /*0a38*/ 	.word	0x00024700


	//   ....[214]....
        /*0a3c*/ 	.word	0x00024810


	//   ....[215]....
        /*0a40*/ 	.word	0x00024880


	//   ....[216]....
        /*0a44*/ 	.word	0x00024990


	//   ....[217]....
        /*0a48*/ 	.word	0x00024a00


	//   ....[218]....
        /*0a4c*/ 	.word	0x00024b10


	//   ....[219]....
        /*0a50*/ 	.word	0x00024b80


	//   ....[220]....
        /*0a54*/ 	.word	0x00024c20


	//   ....[221]....
        /*0a58*/ 	.word	0x00024d30


	//   ....[222]....
        /*0a5c*/ 	.word	0x00024d90


	//   ....[223]....
        /*0a60*/ 	.word	0x00024df0


	//   ....[224]....
        /*0a64*/ 	.word	0x00024ef0


	//   ....[225]....
        /*0a68*/ 	.word	0x00024f50


	//   ....[226]....
        /*0a6c*/ 	.word	0x00025060


	//   ....[227]....
        /*0a70*/ 	.word	0x000250c0


	//   ....[228]....
        /*0a74*/ 	.word	0x000251d0


	//   ....[229]....
        /*0a78*/ 	.word	0x00025230


	//   ....[230]....
        /*0a7c*/ 	.word	0x00025340


	//   ....[231]....
        /*0a80*/ 	.word	0x000253a0


	//   ....[232]....
        /*0a84*/ 	.word	0x000254b0


	//   ....[233]....
        /*0a88*/ 	.word	0x00025510


	//   ....[234]....
        /*0a8c*/ 	.word	0x00025620


	//   ....[235]....
        /*0a90*/ 	.word	0x00025680


	//   ....[236]....
        /*0a94*/ 	.word	0x00025770


	//   ....[237]....
        /*0a98*/ 	.word	0x000258a0


	//   ....[238]....
        /*0a9c*/ 	.word	0x00025950


	//   ....[239]....
        /*0aa0*/ 	.word	0x000259d0


	//   ....[240]....
        /*0aa4*/ 	.word	0x00025ab0


	//   ....[241]....
        /*0aa8*/ 	.word	0x00025b10


	//   ....[242]....
        /*0aac*/ 	.word	0x00025be0


	//   ....[243]....
        /*0ab0*/ 	.word	0x00025c40


	//   ....[244]....
        /*0ab4*/ 	.word	0x00025d10


	//   ....[245]....
        /*0ab8*/ 	.word	0x00025d70


	//   ....[246]....
        /*0abc*/ 	.word	0x00025e40


	//   ....[247]....
        /*0ac0*/ 	.word	0x00025ea0


	//   ....[248]....
        /*0ac4*/ 	.word	0x00025f70


	//   ....[249]....
        /*0ac8*/ 	.word	0x00026060


	//   ....[250]....
        /*0acc*/ 	.word	0x00026100


	//   ....[251]....
        /*0ad0*/ 	.word	0x00026160


	//   ....[252]....
        /*0ad4*/ 	.word	0x00026250


	//   ....[253]....
        /*0ad8*/ 	.word	0x000262b0


	//   ....[254]....
        /*0adc*/ 	.word	0x00026390


	//   ....[255]....
        /*0ae0*/ 	.word	0x000263f0


	//   ....[0]....
        /*0ae4*/ 	.word	0x000264d0


	//   ....[1]....
        /*0ae8*/ 	.word	0x00026530


	//   ....[2]....
        /*0aec*/ 	.word	0x00026610


	//   ....[3]....
        /*0af0*/ 	.word	0x00026670


	//   ....[4]....
        /*0af4*/ 	.word	0x00026740


	//   ....[5]....
        /*0af8*/ 	.word	0x00026870


	//   ....[6]....
        /*0afc*/ 	.word	0x00026970


	//   ....[7]....
        /*0b00*/ 	.word	0x00026a00


	//   ....[8]....
        /*0b04*/ 	.word	0x00026ad0


	//   ....[9]....
        /*0b08*/ 	.word	0x00026b30


	//   ....[10]....
        /*0b0c*/ 	.word	0x00026c00


	//   ....[11]....
        /*0b10*/ 	.word	0x00026c60


	//   ....[12]....
        /*0b14*/ 	.word	0x00026d40


	//   ....[13]....
        /*0b18*/ 	.word	0x00026da0


	//   ....[14]....
        /*0b1c*/ 	.word	0x00026e70


	//   ....[15]....
        /*0b20*/ 	.word	0x00026ed0


	//   ....[16]....
        /*0b24*/ 	.word	0x00026f90


	//   ....[17]....
        /*0b28*/ 	.word	0x00027020


	//   ....[18]....
        /*0b2c*/ 	.word	0x000270c0


	//   ....[19]....
        /*0b30*/ 	.word	0x000271e0


	//   ....[20]....
        /*0b34*/ 	.word	0x00027250


	//   ....[21]....
        /*0b38*/ 	.word	0x000272c0


	//   ....[22]....
        /*0b3c*/ 	.word	0x00027330


	//   ....[23]....
        /*0b40*/ 	.word	0x000273a0


	//   ....[24]....
        /*0b44*/ 	.word	0x00027420


	//   ....[25]....
        /*0b48*/ 	.word	0x000274b0


	//   ....[26]....
        /*0b4c*/ 	.word	0x00027540


	//   ....[27]....
        /*0b50*/ 	.word	0x000275b0


	//   ....[28]....
        /*0b54*/ 	.word	0x00027620


	//   ....[29]....
        /*0b58*/ 	.word	0x00027690


	//   ....[30]....
        /*0b5c*/ 	.word	0x00027710


	//   ....[31]....
        /*0b60*/ 	.word	0x00027780


	//   ....[32]....
        /*0b64*/ 	.word	0x00027820


	//   ....[33]....
        /*0b68*/ 	.word	0x000278b0


	//   ....[34]....
        /*0b6c*/ 	.word	0x000279d0


	//----- nvinfo : EIATTR_REG_RECONFIG
	.align		4
.L_564:
        /*0b70*/ 	.byte	0x01, 0x54
	.zero		2


	//----- nvinfo : EIATTR_SYSCALL_OFFSETS
	.align		4
        /*0b74*/ 	.byte	0x04, 0x46
        /*0b76*/ 	.short	(.L_566 - .L_565)


	//   ....[0]....
.L_565:
        /*0b78*/ 	.word	0x00001b00


	//   ....[1]....
        /*0b7c*/ 	.word	0x00001c50


	//   ....[2]....
        /*0b80*/ 	.word	0x0000b2f0


	//   ....[3]....
        /*0b84*/ 	.word	0x0000b610


	//   ....[4]....
        /*0b88*/ 	.word	0x0001e9e0


	//   ....[5]....
        /*0b8c*/ 	.word	0x0001eb30


	//   ....[6]....
        /*0b90*/ 	.word	0x0001ec20


	//   ....[7]....
        /*0b94*/ 	.word	0x0001fc30


	//----- nvinfo : EIATTR_MBARRIER_INSTR_OFFSETS
	.align		4
.L_566:
        /*0b98*/ 	.byte	0x04, 0x39
        /*0b9a*/ 	.short	(.L_568 - .L_567)


	//   ....[0]....
.L_567:
        /*0b9c*/ 	.word	0x00000270
        /*0ba0*/ 	.word	0x000000ff
        /*0ba4*/ 	.word	0x0002a800
        /*0ba8*/ 	.short	0x0100
        /*0baa*/ 	.byte	0x08
	.zero		1


	//   ....[1]....
        /*0bac*/ 	.word	0x00000280
        /*0bb0*/ 	.word	0x000000ff
        /*0bb4*/ 	.word	0x0002a820
        /*0bb8*/ 	.short	0x0100
        /*0bba*/ 	.byte	0x08
	.zero		1


	//   ....[2]....
        /*0bbc*/ 	.word	0x00000370
        /*0bc0*/ 	.word	0x000000ff
        /*0bc4*/ 	.word	0x0002a830
        /*0bc8*/ 	.short	0x0100
        /*0bca*/ 	.byte	0x08
	.zero		1


	//   ....[3]....
        /*0bcc*/ 	.word	0x00000380
        /*0bd0*/ 	.word	0x000000ff
        /*0bd4*/ 	.word	0x0002a840
        /*0bd8*/ 	.short	0x0100
        /*0bda*/ 	.byte	0x08
	.zero		1


	//   ....[4]....
        /*0bdc*/ 	.word	0x00000390
        /*0be0*/ 	.word	0x000000ff
        /*0be4*/ 	.word	0x0002a838
        /*0be8*/ 	.short	0x0100
        /*0bea*/ 	.byte	0x08
	.zero		1


	//   ....[5]....
        /*0bec*/ 	.word	0x000003a0
        /*0bf0*/ 	.word	0x000000ff
        /*0bf4*/ 	.word	0x0002a848
        /*0bf8*/ 	.short	0x0100
        /*0bfa*/ 	.byte	0x08
	.zero		1


	//   ....[6]....
        /*0bfc*/ 	.word	0x000004d0
        /*0c00*/ 	.word	0x000000ff
        /*0c04*/ 	.word	0x0002a850
        /*0c08*/ 	.short	0x0100
        /*0c0a*/ 	.byte	0x08
	.zero		1


	//   ....[7]....
        /*0c0c*/ 	.word	0x000004e0
        /*0c10*/ 	.word	0x000000ff
        /*0c14*/ 	.word	0x0002a860
        /*0c18*/ 	.short	0x0100
        /*0c1a*/ 	.byte	0x08
	.zero		1


	//   ....[8]....
        /*0c1c*/ 	.word	0x000004f0
        /*0c20*/ 	.word	0x000000ff
        /*0c24*/ 	.word	0x0002a858
        /*0c28*/ 	.short	0x0100
        /*0c2a*/ 	.byte	0x08
	.zero		1


	//   ....[9]....
        /*0c2c*/ 	.word	0x00000500
        /*0c30*/ 	.word	0x000000ff
        /*0c34*/ 	.word	0x0002a868
        /*0c38*/ 	.short	0x0100
        /*0c3a*/ 	.byte	0x08
	.zero		1


	//   ....[10]....
        /*0c3c*/ 	.word	0x000005f0
        /*0c40*/ 	.word	0x000000ff
        /*0c44*/ 	.word	0x0002a870
        /*0c48*/ 	.short	0x0100
        /*0c4a*/ 	.byte	0x06
	.zero		1


	//   ....[11]....
        /*0c4c*/ 	.word	0x00000600
        /*0c50*/ 	.word	0x000000ff
        /*0c54*/ 	.word	0x0002a880
        /*0c58*/ 	.short	0x0100
        /*0c5a*/ 	.byte	0x06
	.zero		1


	//   ....[12]....
        /*0c5c*/ 	.word	0x00000610
        /*0c60*/ 	.word	0x000000ff
        /*0c64*/ 	.word	0x0002a878
        /*0c68*/ 	.short	0x0100
        /*0c6a*/ 	.byte	0x06
	.zero		1


	//   ....[13]....
        /*0c6c*/ 	.word	0x00000620
        /*0c70*/ 	.word	0x000000ff
        /*0c74*/ 	.word	0x0002a888
        /*0c78*/ 	.short	0x0100
        /*0c7a*/ 	.byte	0x06
	.zero		1


	//   ....[14]....
        /*0c7c*/ 	.word	0x00000750
        /*0c80*/ 	.word	0x000000ff
        /*0c84*/ 	.word	0x0002a890
        /*0c88*/ 	.short	0x0100
        /*0c8a*/ 	.byte	0x08
	.zero		1


	//   ....[15]....
        /*0c8c*/ 	.word	0x00000760
        /*0c90*/ 	.word	0x000000ff
        /*0c94*/ 	.word	0x0002a8a0
        /*0c98*/ 	.short	0x0100
        /*0c9a*/ 	.byte	0x08
	.zero		1


	//   ....[16]....
        /*0c9c*/ 	.word	0x00000770
        /*0ca0*/ 	.word	0x000000ff
        /*0ca4*/ 	.word	0x0002a898
        /*0ca8*/ 	.short	0x0100
        /*0caa*/ 	.byte	0x08
	.zero		1


	//   ....[17]....
        /*0cac*/ 	.word	0x00000780
        /*0cb0*/ 	.word	0x000000ff
        /*0cb4*/ 	.word	0x0002a8a8
        /*0cb8*/ 	.short	0x0100
        /*0cba*/ 	.byte	0x08
	.zero		1


	//   ....[18]....
        /*0cbc*/ 	.word	0x000008b0
        /*0cc0*/ 	.word	0x000000ff
        /*0cc4*/ 	.word	0x0002a8b0
        /*0cc8*/ 	.short	0x0100
        /*0cca*/ 	.byte	0x08
	.zero		1


	//   ....[19]....
        /*0ccc*/ 	.word	0x000008c0
        /*0cd0*/ 	.word	0x000000ff
        /*0cd4*/ 	.word	0x0002a8c0
        /*0cd8*/ 	.short	0x0100
        /*0cda*/ 	.byte	0x08
	.zero		1


	//   ....[20]....
        /*0cdc*/ 	.word	0x000008d0
        /*0ce0*/ 	.word	0x000000ff
        /*0ce4*/ 	.word	0x0002a8b8
        /*0ce8*/ 	.short	0x0100
        /*0cea*/ 	.byte	0x08
	.zero		1


	//   ....[21]....
        /*0cec*/ 	.word	0x000008e0
        /*0cf0*/ 	.word	0x000000ff
        /*0cf4*/ 	.word	0x0002a8c8
        /*0cf8*/ 	.short	0x0100
        /*0cfa*/ 	.byte	0x08
	.zero		1


	//   ....[22]....
        /*0cfc*/ 	.word	0x00003710
        /*0d00*/ 	.word	0x00000055
        /*0d04*/ 	.word	0x0002a890
        /*0d08*/ 	.short	0x010a
        /*0d0a*/ 	.byte	0x3f
	.zero		1


	//   ....[23]....
        /*0d0c*/ 	.word	0x00006f10
        /*0d10*/ 	.word	0x00000055
        /*0d14*/ 	.word	0x0002a890
        /*0d18*/ 	.short	0x010a
        /*0d1a*/ 	.byte	0x3f
	.zero		1


	//   ....[24]....
        /*0d1c*/ 	.word	0x00009fa0
        /*0d20*/ 	.word	0x00000055
        /*0d24*/ 	.word	0x0002a890
        /*0d28*/ 	.short	0x010a
        /*0d2a*/ 	.byte	0x3f
	.zero		1


	//   ....[25]....
        /*0d2c*/ 	.word	0x0000a760
        /*0d30*/ 	.word	0x0000000b
        /*0d34*/ 	.word	0x00000000
        /*0d38*/ 	.short	0x0101
        /*0d3a*/ 	.byte	0x3f
	.zero		1


	//   ....[26]....
        /*0d3c*/ 	.word	0x0000a7a0
        /*0d40*/ 	.word	0x00000055
        /*0d44*/ 	.word	0x0002a8b0
        /*0d48*/ 	.short	0x010a
        /*0d4a*/ 	.byte	0x3f
	.zero		1


	//   ....[27]....
        /*0d4c*/ 	.word	0x0000ad50
        /*0d50*/ 	.word	0x00000055
        /*0d54*/ 	.word	0x00000000
        /*0d58*/ 	.short	0x0101
        /*0d5a*/ 	.byte	0x3f
	.zero		1


	//   ....[28]....
        /*0d5c*/ 	.word	0x0000b370
        /*0d60*/ 	.word	0x00000012
        /*0d64*/ 	.word	0x0002a800
        /*0d68*/ 	.short	0x010a
        /*0d6a*/ 	.byte	0x3f
	.zero		1


	//   ....[29]....
        /*0d6c*/ 	.word	0x0000b3c0
        /*0d70*/ 	.word	0x00000012
        /*0d74*/ 	.word	0x0002a800
        /*0d78*/ 	.short	0x010a
        /*0d7a*/ 	.byte	0x3f
	.zero		1


	//   ....[30]....
        /*0d7c*/ 	.word	0x0000c7e0
        /*0d80*/ 	.word	0x00000012
        /*0d84*/ 	.word	0x0002a800
        /*0d88*/ 	.short	0x010a
        /*0d8a*/ 	.byte	0x3f
	.zero		1


	//   ....[31]....
        /*0d8c*/ 	.word	0x0000fd80
        /*0d90*/ 	.word	0x00000012
        /*0d94*/ 	.word	0x0002a800
        /*0d98*/ 	.short	0x010a
        /*0d9a*/ 	.byte	0x3f
	.zero		1


	//   ....[32]....
        /*0d9c*/ 	.word	0x00012920
        /*0da0*/ 	.word	0x00000000
        /*0da4*/ 	.word	0x0002a830
        /*0da8*/ 	.short	0x010a
        /*0daa*/ 	.byte	0x3f
	.zero		1


	//   ....[33]....
        /*0dac*/ 	.word	0x00012960
        /*0db0*/ 	.word	0x00000000
        /*0db4*/ 	.word	0x0002a830
        /*0db8*/ 	.short	0x010a
        /*0dba*/ 	.byte	0x3f
	.zero		1


	//   ....[34]....
        /*0dbc*/ 	.word	0x00014090
        /*0dc0*/ 	.word	0x00000007
        /*0dc4*/ 	.word	0x00000000
        /*0dc8*/ 	.short	0x0101
        /*0dca*/ 	.byte	0x3f
	.zero		1


	//   ....[35]....
        /*0dcc*/ 	.word	0x00014c00
        /*0dd0*/ 	.word	0x0000000f
        /*0dd4*/ 	.word	0x0002a830
        /*0dd8*/ 	.short	0x010a
        /*0dda*/ 	.byte	0x3f
	.zero		1


	//   ....[36]....
        /*0ddc*/ 	.word	0x00014c70
        /*0de0*/ 	.word	0x0000000f
        /*0de4*/ 	.word	0x0002a830
        /*0de8*/ 	.short	0x010a
        /*0dea*/ 	.byte	0x3f
	.zero		1


	//   ....[37]....
        /*0dec*/ 	.word	0x000157e0
        /*0df0*/ 	.word	0x0000000a
        /*0df4*/ 	.word	0x0002a850
        /*0df8*/ 	.short	0x010a
        /*0dfa*/ 	.byte	0x3f
	.zero		1


	//   ....[38]....
        /*0dfc*/ 	.word	0x00015880
        /*0e00*/ 	.word	0x0000000a
        /*0e04*/ 	.word	0x0002a850
        /*0e08*/ 	.short	0x010a
        /*0e0a*/ 	.byte	0x3f
	.zero		1


	//   ....[39]....
        /*0e0c*/ 	.word	0x00015bd0
        /*0e10*/ 	.word	0x0000000f
        /*0e14*/ 	.word	0x00000000
        /*0e18*/ 	.short	0x0101
        /*0e1a*/ 	.byte	0x3f
	.zero		1


	//   ....[40]....
        /*0e1c*/ 	.word	0x000170a0
        /*0e20*/ 	.word	0x0000000d
        /*0e24*/ 	.word	0x00000000
        /*0e28*/ 	.short	0x0101
        /*0e2a*/ 	.byte	0x3f
	.zero		1


	//   ....[41]....
        /*0e2c*/ 	.word	0x00017350
        /*0e30*/ 	.word	0x00000004
        /*0e34*/ 	.word	0x0002a830
        /*0e38*/ 	.short	0x010a
        /*0e3a*/ 	.byte	0x3f
	.zero		1


	//   ....[42]....
        /*0e3c*/ 	.word	0x000173c0
        /*0e40*/ 	.word	0x00000004
        /*0e44*/ 	.word	0x0002a830
        /*0e48*/ 	.short	0x010a
        /*0e4a*/ 	.byte	0x3f
	.zero		1


	//   ....[43]....
        /*0e4c*/ 	.word	0x00017f30
        /*0e50*/ 	.word	0x0000000a
        /*0e54*/ 	.word	0x0002a850
        /*0e58*/ 	.short	0x010a
        /*0e5a*/ 	.byte	0x3f
	.zero		1


	//   ....[44]....
        /*0e5c*/ 	.word	0x00017fd0
        /*0e60*/ 	.word	0x0000000a
        /*0e64*/ 	.word	0x0002a850
        /*0e68*/ 	.short	0x010a
        /*0e6a*/ 	.byte	0x3f
	.zero		1


	//   ....[45]....
        /*0e6c*/ 	.word	0x00018e80
        /*0e70*/ 	.word	0x00000007
        /*0e74*/ 	.word	0x00000000
        /*0e78*/ 	.short	0x0101
        /*0e7a*/ 	.byte	0x3f
	.zero		1


	//   ....[46]....
        /*0e7c*/ 	.word	0x000190a0
        /*0e80*/ 	.word	0x00000067
        /*0e84*/ 	.word	0x00000000
        /*0e88*/ 	.short	0x0101
        /*0e8a*/ 	.byte	0x3f
	.zero		1


	//   ....[47]....
        /*0e8c*/ 	.word	0x000196b0
        /*0e90*/ 	.word	0x0000000c
        /*0e94*/ 	.word	0x0002a850
        /*0e98*/ 	.short	0x010a
        /*0e9a*/ 	.byte	0x3f
	.zero		1


	//   ....[48]....
        /*0e9c*/ 	.word	0x00019750
        /*0ea0*/ 	.word	0x0000000c
        /*0ea4*/ 	.word	0x0002a850
        /*0ea8*/ 	.short	0x010a
        /*0eaa*/ 	.byte	0x3f
	.zero		1


	//   ....[49]....
        /*0eac*/ 	.word	0x00019c50
        /*0eb0*/ 	.word	0x00000003
        /*0eb4*/ 	.word	0x00000000
        /*0eb8*/ 	.short	0x0101
        /*0eba*/ 	.byte	0x3f
	.zero		1


	//   ....[50]....
        /*0ebc*/ 	.word	0x0001b140
        /*0ec0*/ 	.word	0x00000000
        /*0ec4*/ 	.word	0x00000000
        /*0ec8*/ 	.short	0x0101
        /*0eca*/ 	.byte	0x3f
	.zero		1


	//   ....[51]....
        /*0ecc*/ 	.word	0x0001d590
        /*0ed0*/ 	.word	0x00000016
        /*0ed4*/ 	.word	0x0002a820
        /*0ed8*/ 	.short	0x010a
        /*0eda*/ 	.byte	0x3f
	.zero		1


	//   ....[52]....
        /*0edc*/ 	.word	0x0001d620
        /*0ee0*/ 	.word	0x0000000b
        /*0ee4*/ 	.word	0x0002a8a0
        /*0ee8*/ 	.short	0x010a
        /*0eea*/ 	.byte	0x3f
	.zero		1


	//   ....[53]....
        /*0eec*/ 	.word	0x0001da60
        /*0ef0*/ 	.word	0x0000000b
        /*0ef4*/ 	.word	0x0002a8c0
        /*0ef8*/ 	.short	0x010a
        /*0efa*/ 	.byte	0x3f
	.zero		1


	//   ....[54]....
        /*0efc*/ 	.word	0x0001de90
        /*0f00*/ 	.word	0x0000000a
        /*0f04*/ 	.word	0x0002a8a0
        /*0f08*/ 	.short	0x010a
        /*0f0a*/ 	.byte	0x3f
	.zero		1


	//   ....[55]....
        /*0f0c*/ 	.word	0x0001e2c0
        /*0f10*/ 	.word	0x0000000a
        /*0f14*/ 	.word	0x0002a8c0
        /*0f18*/ 	.short	0x010a
        /*0f1a*/ 	.byte	0x3f
	.zero		1


	//   ....[56]....
        /*0f1c*/ 	.word	0x0001f260
        /*0f20*/ 	.word	0x00000007
        /*0f24*/ 	.word	0x0002a840
        /*0f28*/ 	.short	0x010a
        /*0f2a*/ 	.byte	0x3f
	.zero		1


	//   ....[57]....
        /*0f2c*/ 	.word	0x0001f940
        /*0f30*/ 	.word	0x00000007
        /*0f34*/ 	.word	0x0002a830
        /*0f38*/ 	.short	0x0107
        /*0f3a*/ 	.byte	0x3f
	.zero		1


	//   ....[58]....
        /*0f3c*/ 	.word	0x0001fa00
        /*0f40*/ 	.word	0x00000007
        /*0f44*/ 	.word	0x0002a830
        /*0f48*/ 	.short	0x0101
        /*0f4a*/ 	.byte	0x3f
	.zero		1


	//   ....[59]....
        /*0f4c*/ 	.word	0x000205f0
        /*0f50*/ 	.word	0x00000016
        /*0f54*/ 	.word	0x0002a800
        /*0f58*/ 	.short	0x0107
        /*0f5a*/ 	.byte	0x3f
	.zero		1


	//   ....[60]....
        /*0f5c*/ 	.word	0x000206f0
        /*0f60*/ 	.word	0x00000016
        /*0f64*/ 	.word	0x0002a800
        /*0f68*/ 	.short	0x0101
        /*0f6a*/ 	.byte	0x3f
	.zero		1


	//   ....[61]....
        /*0f6c*/ 	.word	0x00020710
        /*0f70*/ 	.word	0x00000016
        /*0f74*/ 	.word	0x0002a820
        /*0f78*/ 	.short	0x010a
        /*0f7a*/ 	.byte	0x3f
	.zero		1


	//   ....[62]....
        /*0f7c*/ 	.word	0x00020a80
        /*0f80*/ 	.word	0x00000005
        /*0f84*/ 	.word	0x0002a840
        /*0f88*/ 	.short	0x010a
        /*0f8a*/ 	.byte	0x3f
	.zero		1


	//   ....[63]....
        /*0f8c*/ 	.word	0x00020f80
        /*0f90*/ 	.word	0x00000005
        /*0f94*/ 	.word	0x0002a830
        /*0f98*/ 	.short	0x0107
        /*0f9a*/ 	.byte	0x3f
	.zero		1


	//   ....[64]....
        /*0f9c*/ 	.word	0x00021030
        /*0fa0*/ 	.word	0x00000005
        /*0fa4*/ 	.word	0x0002a830
        /*0fa8*/ 	.short	0x0101
        /*0faa*/ 	.byte	0x3f
	.zero		1


	//   ....[65]....
        /*0fac*/ 	.word	0x00021090
        /*0fb0*/ 	.word	0x00000005
        /*0fb4*/ 	.word	0x0002a860
        /*0fb8*/ 	.short	0x010a
        /*0fba*/ 	.byte	0x3f
	.zero		1


	//   ....[66]....
        /*0fbc*/ 	.word	0x00021500
        /*0fc0*/ 	.word	0x00000005
        /*0fc4*/ 	.word	0x0002a850
        /*0fc8*/ 	.short	0x0107
        /*0fca*/ 	.byte	0x3f
	.zero		1


	//   ....[67]....
        /*0fcc*/ 	.word	0x00021630
        /*0fd0*/ 	.word	0x00000005
        /*0fd4*/ 	.word	0x0002a850
        /*0fd8*/ 	.short	0x0101
        /*0fda*/ 	.byte	0x3f
	.zero		1


	//   ....[68]....
        /*0fdc*/ 	.word	0x000218c0
        /*0fe0*/ 	.word	0x00000000
        /*0fe4*/ 	.word	0x0002a860
        /*0fe8*/ 	.short	0x010a
        /*0fea*/ 	.byte	0x3f
	.zero		1


	//   ....[69]....
        /*0fec*/ 	.word	0x00021d30
        /*0ff0*/ 	.word	0x00000000
        /*0ff4*/ 	.word	0x0002a850
        /*0ff8*/ 	.short	0x0107
        /*0ffa*/ 	.byte	0x3f
	.zero		1


	//   ....[70]....
        /*0ffc*/ 	.word	0x00021df0
        /*1000*/ 	.word	0x00000000
        /*1004*/ 	.word	0x0002a850
        /*1008*/ 	.short	0x0101
        /*100a*/ 	.byte	0x3f
	.zero		1


	//   ....[71]....
        /*100c*/ 	.word	0x00022b10
        /*1010*/ 	.word	0x00000005
        /*1014*/ 	.word	0x0002a820
        /*1018*/ 	.short	0x010a
        /*101a*/ 	.byte	0x3f
	.zero		1


	//   ....[72]....
        /*101c*/ 	.word	0x00022ca0
        /*1020*/ 	.word	0x00000003
        /*1024*/ 	.word	0x0002a840
        /*1028*/ 	.short	0x010a
        /*102a*/ 	.byte	0x3f
	.zero		1


	//   ....[73]....
        /*102c*/ 	.word	0x00022d40
        /*1030*/ 	.word	0x00000005
        /*1034*/ 	.word	0x0002a840
        /*1038*/ 	.short	0x010a
        /*103a*/ 	.byte	0x3f
	.zero		1


	//   ....[74]....
        /*103c*/ 	.word	0x00022d80
        /*1040*/ 	.word	0x00000003
        /*1044*/ 	.word	0x0002a860
        /*1048*/ 	.short	0x010a
        /*104a*/ 	.byte	0x3f
	.zero		1


	//   ....[75]....
        /*104c*/ 	.word	0x00022dc0
        /*1050*/ 	.word	0x00000005
        /*1054*/ 	.word	0x0002a860
        /*1058*/ 	.short	0x010a
        /*105a*/ 	.byte	0x3f
	.zero		1


	//   ....[76]....
        /*105c*/ 	.word	0x00022e20
        /*1060*/ 	.word	0x00000055
        /*1064*/ 	.word	0x0002a890
        /*1068*/ 	.short	0x010a
        /*106a*/ 	.byte	0x3f
	.zero		1


	//   ....[77]....
        /*106c*/ 	.word	0x000230d0
        /*1070*/ 	.word	0x00000055
        /*1074*/ 	.word	0x0002a890
        /*1078*/ 	.short	0x010a
        /*107a*/ 	.byte	0x3f
	.zero		1


	//   ....[78]....
        /*107c*/ 	.word	0x00023380
        /*1080*/ 	.word	0x00000055
        /*1084*/ 	.word	0x0002a890
        /*1088*/ 	.short	0x010a
        /*108a*/ 	.byte	0x3f
	.zero		1


	//   ....[79]....
        /*108c*/ 	.word	0x00023630
        /*1090*/ 	.word	0x00000055
        /*1094*/ 	.word	0x0002a8b0
        /*1098*/ 	.short	0x010a
        /*109a*/ 	.byte	0x3f
	.zero		1


	//   ....[80]....
        /*109c*/ 	.word	0x00023a10
        /*10a0*/ 	.word	0x00000012
        /*10a4*/ 	.word	0x0002a800
        /*10a8*/ 	.short	0x010a
        /*10aa*/ 	.byte	0x3f
	.zero		1


	//   ....[81]....
        /*10ac*/ 	.word	0x00023df0
        /*10b0*/ 	.word	0x00000012
        /*10b4*/ 	.word	0x0002a800
        /*10b8*/ 	.short	0x010a
        /*10ba*/ 	.byte	0x3f
	.zero		1


	//   ....[82]....
        /*10bc*/ 	.word	0x00023e40
        /*10c0*/ 	.word	0x00000000
        /*10c4*/ 	.word	0x0002a830
        /*10c8*/ 	.short	0x010a
        /*10ca*/ 	.byte	0x3f
	.zero		1


	//   ....[83]....
        /*10cc*/ 	.word	0x00023e90
        /*10d0*/ 	.word	0x0000000f
        /*10d4*/ 	.word	0x0002a830
        /*10d8*/ 	.short	0x010a
        /*10da*/ 	.byte	0x3f
	.zero		1


	//   ....[84]....
        /*10dc*/ 	.word	0x00023ee0
        /*10e0*/ 	.word	0x0000000a
        /*10e4*/ 	.word	0x0002a850
        /*10e8*/ 	.short	0x010a
        /*10ea*/ 	.byte	0x3f
	.zero		1


	//   ....[85]....
        /*10ec*/ 	.word	0x00023f30
        /*10f0*/ 	.word	0x00000004
        /*10f4*/ 	.word	0x0002a830
        /*10f8*/ 	.short	0x010a
        /*10fa*/ 	.byte	0x3f
	.zero		1


	//   ....[86]....
        /*10fc*/ 	.word	0x00023f80
        /*1100*/ 	.word	0x0000000a
        /*1104*/ 	.word	0x0002a850
        /*1108*/ 	.short	0x010a
        /*110a*/ 	.byte	0x3f
	.zero		1


	//   ....[87]....
        /*110c*/ 	.word	0x00023fd0
        /*1110*/ 	.word	0x0000000c
        /*1114*/ 	.word	0x0002a850
        /*1118*/ 	.short	0x010a
        /*111a*/ 	.byte	0x3f
	.zero		1


	//   ....[88]....
        /*111c*/ 	.word	0x00024170
        /*1120*/ 	.word	0x00000016
        /*1124*/ 	.word	0x0002a820
        /*1128*/ 	.short	0x010a
        /*112a*/ 	.byte	0x3f
	.zero		1


	//   ....[89]....
        /*112c*/ 	.word	0x000241c0
        /*1130*/ 	.word	0x0000000b
        /*1134*/ 	.word	0x0002a8a0
        /*1138*/ 	.short	0x010a
        /*113a*/ 	.byte	0x3f
	.zero		1


	//   ....[90]....
        /*113c*/ 	.word	0x00024210
        /*1140*/ 	.word	0x0000000b
        /*1144*/ 	.word	0x0002a8c0
        /*1148*/ 	.short	0x010a
        /*114a*/ 	.byte	0x3f
	.zero		1


	//   ....[91]....
        /*114c*/ 	.word	0x00024260
        /*1150*/ 	.word	0x0000000a
        /*1154*/ 	.word	0x0002a8a0
        /*1158*/ 	.short	0x010a
        /*115a*/ 	.byte	0x3f
	.zero		1


	//   ....[92]....
        /*115c*/ 	.word	0x000242b0
        /*1160*/ 	.word	0x0000000a
        /*1164*/ 	.word	0x0002a8c0
        /*1168*/ 	.short	0x010a
        /*116a*/ 	.byte	0x3f
	.zero		1


	//   ....[93]....
        /*116c*/ 	.word	0x000243d0
        /*1170*/ 	.word	0x00000007
        /*1174*/ 	.word	0x0002a840
        /*1178*/ 	.short	0x010a
        /*117a*/ 	.byte	0x3f
	.zero		1


	//   ....[94]....
        /*117c*/ 	.word	0x000257a0
        /*1180*/ 	.word	0x00000016
        /*1184*/ 	.word	0x0002a820
        /*1188*/ 	.short	0x010a
        /*118a*/ 	.byte	0x3f
	.zero		1


	//   ....[95]....
        /*118c*/ 	.word	0x000257f0
        /*1190*/ 	.word	0x00000005
        /*1194*/ 	.word	0x0002a840
        /*1198*/ 	.short	0x010a
        /*119a*/ 	.byte	0x3f
	.zero		1


	//   ....[96]....
        /*119c*/ 	.word	0x00025fb0
        /*11a0*/ 	.word	0x00000005
        /*11a4*/ 	.word	0x0002a860
        /*11a8*/ 	.short	0x010a
        /*11aa*/ 	.byte	0x3f
	.zero		1


	//   ....[97]....
        /*11ac*/ 	.word	0x000267c0
        /*11b0*/ 	.word	0x00000000
        /*11b4*/ 	.word	0x0002a860
        /*11b8*/ 	.short	0x010a
        /*11ba*/ 	.byte	0x3f
	.zero		1


	//   ....[98]....
        /*11bc*/ 	.word	0x000278f0
        /*11c0*/ 	.word	0x00000005
        /*11c4*/ 	.word	0x0002a820
        /*11c8*/ 	.short	0x010a
        /*11ca*/ 	.byte	0x3f
	.zero		1


	//   ....[99]....
        /*11cc*/ 	.word	0x00027a90
        /*11d0*/ 	.word	0x00000003
        /*11d4*/ 	.word	0x0002a840
        /*11d8*/ 	.short	0x010a
        /*11da*/ 	.byte	0x3f
	.zero		1


	//   ....[100]....
        /*11dc*/ 	.word	0x00027ae0
        /*11e0*/ 	.word	0x00000005
        /*11e4*/ 	.word	0x0002a840
        /*11e8*/ 	.short	0x010a
        /*11ea*/ 	.byte	0x3f
	.zero		1


	//   ....[101]....
        /*11ec*/ 	.word	0x00027b30
        /*11f0*/ 	.word	0x00000003
        /*11f4*/ 	.word	0x0002a860
        /*11f8*/ 	.short	0x010a
        /*11fa*/ 	.byte	0x3f
	.zero		1


	//----- nvinfo : EIATTR_NUM_MBARRIERS
	.align		4
.L_568:
        /*11fc*/ 	.byte	0x03, 0x38
        /*11fe*/ 	.short	0x0016


	//----- nvinfo : EIATTR_EXIT_INSTR_OFFSETS
	.align		4
        /*1200*/ 	.byte	0x04, 0x1c
        /*1202*/ 	.short	(.L_570 - .L_569)


	//   ....[0]....
.L_569:
        /*1204*/ 	.word	0x00022e10


	//----- nvinfo : EIATTR_MAX_THREADS
	.align		4
.L_570:
        /*1208*/ 	.byte	0x04, 0x05
        /*120a*/ 	.short	(.L_572 - .L_571)
.L_571:
        /*120c*/ 	.word	0x00000180
        /*1210*/ 	.word	0x00000001
        /*1214*/ 	.word	0x00000001


	//----- nvinfo : EIATTR_CRS_STACK_SIZE
	.align		4
.L_572:
        /*1218*/ 	.byte	0x04, 0x1e
        /*121a*/ 	.short	(.L_574 - .L_573)
.L_573:
        /*121c*/ 	.word	0x00000000


	//----- nvinfo : EIATTR_CBANK_PARAM_SIZE
	.align		4
.L_574:
        /*1220*/ 	.byte	0x03, 0x19
        /*1222*/ 	.short	0x0af0


	//----- nvinfo : EIATTR_PARAM_CBANK
	.align		4
        /*1224*/ 	.byte	0x04, 0x0a
        /*1226*/ 	.short	(.L_576 - .L_575)
	.align		4
.L_575:
        /*1228*/ 	.word	index@(.nv.constant0._ZN7cutlass13device_kernelIN5flash11enable_sm90INS1_16FlashAttnFwdSm90INS1_25CollectiveMainloopFwdSm90ILi2EN4cute5tupleIJNS5_1CILi1EEES8_S8_EEENS6_IJNS7_ILi128EEENS7_ILi96EEENS7_ILi192EEEEEELi128ENS_10bfloat16_tEfNS_4arch4Sm90ELb1ELb0ELb0ELb1ELb1ELb1ELb0ELb1ELb1ELb1ELb0ELb0EEENS1_21CollectiveEpilogueFwdINS6_IJSA_SA_SB_EEES9_SE_SG_Li256ELb1ELb1ELb0ELb0EEENS1_36VarlenDynamicPersistentTileSchedulerILi128ELi96ELi256ELi128ELb0ELb1ELb1ELb1ELb1ELb1EEEEEEEEEvNT_6ParamsE)
        /*122c*/ 	.short	0x0210
        /*122e*/ 	.short	0x0af0


	//----- nvinfo : EIATTR_SW_WAR
	.align		4
.L_576:
        /*1230*/ 	.byte	0x04, 0x36
        /*1232*/ 	.short	(.L_578 - .L_577)
.L_577:
        /*1234*/ 	.word	0x00000008
.L_578:


//--------------------- .nv.info._ZN7cutlass13device_kernelIN5flash11enable_sm90INS1_16FlashAttnFwdSm90INS1_25CollectiveMainloopFwdSm90ILi2EN4cute5tupleIJNS5_1CILi1EEES8_S8_EEENS6_IJNS7_ILi64EEESA_SA_EEELi512ENS_10bfloat16_tEfNS_4arch4Sm90ELb0ELb0ELb0ELb0ELb1ELb0ELb0ELb0ELb0ELb1ELb0ELb0EEENS1_21CollectiveEpilogueFwdINS6_IJSA_NS7_ILi512EEESA_EEES9_SC_SE_Li256ELb0ELb1ELb0ELb0EEENS1_29StaticPersistentTileSchedulerILb0EEEEEEEEEvNT_6ParamsE --------------------------
	.section	.nv.info._ZN7cutlass13device_kernelIN5flash11enable_sm90INS1_16FlashAttnFwdSm90INS1_25CollectiveMainloopFwdSm90ILi2EN4cute5tupleIJNS5_1CILi1EEES8_S8_EEENS6_IJNS7_ILi64EEESA_SA_EEELi512ENS_10bfloat16_tEfNS_4arch4Sm90ELb0ELb0ELb0ELb0ELb1ELb0ELb0ELb0ELb0ELb1ELb0ELb0EEENS1_21CollectiveEpilogueFwdINS6_IJSA_NS7_ILi512EEESA_EEES9_SC_SE_Li256ELb0ELb1ELb0ELb0EEENS1_29StaticPersistentTileSchedulerILb0EEEEEEEEEvNT_6ParamsE,"",@"SHT_CUDA_INFO"
	.sectionflags	@""
	.align	4


	//----- nvinfo : EIATTR_CUDA_API_VERSION
	.align		4
        /*0000*/ 	.byte	0x04, 0x37
        /*0002*/ 	.short	(.L_580 - .L_579)
.L_579:
        /*0004*/ 	.word	0x00000082


	//----- nvinfo : EIATTR_KPARAM_INFO
	.align		4
.L_580:
        /*0008*/ 	.byte	0x04, 0x17
        /*000a*/ 	.short	(.L_582 - .L_581)
.L_581:
        /*000c*/ 	.word	0x00000000
        /*0010*/ 	.short	0x0000
        /*0012*/ 	.short	0x0070
        /*0014*/ 	.byte	0x00, 0xf0, 0x01, 0x28


	//----- nvinfo : EIATTR_SPARSE_MMA_MASK
	.align		4
.L_582:
        /*0018*/ 	.byte	0x03, 0x50
        /*001a*/ 	.short	0x0000


	//----- nvinfo : EIATTR_MAXREG_COUNT
	.align		4
        /*001c*/ 	.byte	0x03, 0x1b
        /*001e*/ 	.short	0x00a8


	//----- nvinfo : EIATTR_NUM_BARRIERS
	.align		4
        /*0020*/ 	.byte	0x02, 0x4c
        /*0022*/ 	.byte	0x10
	.zero		1


	//----- nvinfo : EIATTR_EXTERNS
	.align		4
        /*0024*/ 	.byte	0x04, 0x0f
        /*0026*/ 	.short	(.L_584 - .L_583)


	//   ....[0]....
	.align		4
.L_583:
        /*0028*/ 	.word	index@(__assertfail)


	//----- nvinfo : EIATTR_ANNOTATIONS
	.align		4
.L_584:
        /*002c*/ 	.byte	0x04, 0x55
        /*002e*/ 	.short	(.L_586 - .L_585)


	//   ....[0]....
.L_585:
        /* <DEDUP_REMOVED lines=15> */


	//----- nvinfo : EIATTR_MERCURY_ISA_VERSION
	.align		4
.L_586:
        /*0108*/ 	.byte	0x03, 0x5f
        /*010a*/ 	.short	0x0101


	//----- nvinfo : EIATTR_INT_WARP_WIDE_INSTR_OFFSETS
	.align		4
        /*010c*/ 	.byte	0x04, 0x31
        /*010e*/ 	.short	(.L_588 - .L_587)


	//   ....[0]....
.L_587:
        /*0110*/ 	.word	0x000000c0


	//   ....[1]....
        /*0114*/ 	.word	0x000000d0


	//   ....[2]....
        /*0118*/ 	.word	0x00000170


	//----- nvinfo : EIATTR_COOP_GROUP_MASK_REGIDS
	.align		4
.L_588:
        /*011c*/ 	.byte	0x04, 0x29
        /*011e*/ 	.short	(.L_590 - .L_589)


	//   ....[0]....
.L_589:
        /*0120*/ 	.word	0xffffffff


	//   ....[1]....
        /*0124*/ 	.word	0xffffffff


	//   ....[2]....
        /*0128*/ 	.word	0xffffffff


	//   ....[3]....
        /*012c*/ 	.word	0xffffffff


	//   ....[4]....
        /*0130*/ 	.word	0xffffffff


	//   ....[5]....
        /*0134*/ 	.word	0xffffffff


	//   ....[6]....
        /*0138*/ 	.word	0xffffffff


	//   ....[7]....
        /*013c*/ 	.word	0xffffffff


	//   ....[8]....
        /*0140*/ 	.word	0xffffffff


	//   ....[9]....
        /*0144*/ 	.word	0xffffffff


	//   ....[10]....
        /*0148*/ 	.word	0xffffffff


	//   ....[11]....
        /*014c*/ 	.word	0xffffffff


	//   ....[12]....
        /*0150*/ 	.word	0xffffffff


	//   ....[13]....
        /*0154*/ 	.word	0xffffffff


	//   ....[14]....
        /*0158*/ 	.word	0xffffffff


	//   ....[15]....
        /*015c*/ 	.word	0xffffffff


	//   ....[16]....
        /*0160*/ 	.word	0xffffffff


	//   ....[17]....
        /*0164*/ 	.word	0xffffffff


	//   ....[18]....
        /*0168*/ 	.word	0xffffffff


	//   ....[19]....
        /*016c*/ 	.word	0xffffffff


	//   ....[20]....
        /*0170*/ 	.word	0xffffffff


	//   ....[21]....
        /*0174*/ 	.word	0xffffffff


	//   ....[22]....
        /*0178*/ 	.word	0xffffffff


	//   ....[23]....
        /*017c*/ 	.word	0xffffffff


	//   ....[24]....
        /*0180*/ 	.word	0xffffffff


	//   ....[25]....
        /*0184*/ 	.word	0xffffffff


	//   ....[26]....
        /*0188*/ 	.word	0xffffffff


	//   ....[27]....
        /*018c*/ 	.word	0xffffffff


	//   ....[28]....
        /*0190*/ 	.word	0xffffffff


	//   ....[29]....
        /*0194*/ 	.word	0xffffffff


	//   ....[30]....
        /*0198*/ 	.word	0xffffffff


	//   ....[31]....
        /*019c*/ 	.word	0xffffffff


	//   ....[32]....
        /*01a0*/ 	.word	0xffffffff


	//   ....[33]....
        /*01a4*/ 	.word	0xffffffff


	//   ....[34]....
        /*01a8*/ 	.word	0xffffffff


	//   ....[35]....
        /*01ac*/ 	.word	0xffffffff


	//   ....[36]....
        /*01b0*/ 	.word	0xffffffff


	//   ....[37]....
        /*01b4*/ 	.word	0xffffffff


	//   ....[38]....
        /*01b8*/ 	.word	0xffffffff


	//   ....[39]....
        /*01bc*/ 	.word	0xffffffff


	//   ....[40]....
        /*01c0*/ 	.word	0xffffffff


	//   ....[41]....
        /*01c4*/ 	.word	0xffffffff


	//   ....[42]....
        /*01c8*/ 	.word	0xffffffff


	//   ....[43]....
        /*01cc*/ 	.word	0xffffffff


	//   ....[44]....
        /*01d0*/ 	.word	0xffffffff


	//   ....[45]....
        /*01d4*/ 	.word	0xffffffff


	//   ....[46]....
        /*01d8*/ 	.word	0xffffffff


	//   ....[47]....
        /*01dc*/ 	.word	0xffffffff


	//   ....[48]....
        /*01e0*/ 	.word	0xffffffff


	//   ....[49]....
        /*01e4*/ 	.word	0xffffffff


	//   ....[50]....
        /*01e8*/ 	.word	0xffffffff


	//   ....[51]....
        /*01ec*/ 	.word	0xffffffff


	//   ....[52]....
        /*01f0*/ 	.word	0xffffffff


	//   ....[53]....
        /*01f4*/ 	.word	0xffffffff


	//   ....[54]....
        /*01f8*/ 	.word	0xffffffff


	//   ....[55]....
        /*01fc*/ 	.word	0xffffffff


	//   ....[56]....
        /*0200*/ 	.word	0xffffffff


	//   ....[57]....
        /*0204*/ 	.word	0xffffffff


	//   ....[58]....
        /*0208*/ 	.word	0xffffffff


	//   ....[59]....
        /*020c*/ 	.word	0xffffffff


	//   ....[60]....
        /*0210*/ 	.word	0xffffffff


	//   ....[61]....
        /*0214*/ 	.word	0xffffffff


	//   ....[62]....
        /*0218*/ 	.word	0xffffffff


	//   ....[63]....
        /*021c*/ 	.word	0xffffffff


	//   ....[64]....
        /*0220*/ 	.word	0xffffffff


	//   ....[65]....
        /*0224*/ 	.word	0xffffffff


	//   ....[66]....
        /*0228*/ 	.word	0xffffffff


	//   ....[67]....
        /*022c*/ 	.word	0xffffffff


	//   ....[68]....
        /*0230*/ 	.word	0xffffffff


	//   ....[69]....
        /*0234*/ 	.word	0xffffffff


	//   ....[70]....
        /*0238*/ 	.word	0xffffffff


	//   ....[71]....
        /*023c*/ 	.word	0xffffffff


	//   ....[72]....
        /*0240*/ 	.word	0x0500000f


	//   ....[73]....
        /*0244*/ 	.word	0x0500000f


	//   ....[74]....
        /*0248*/ 	.word	0x0500000f


	//   ....[75]....
        /*024c*/ 	.word	0x0500000f


	//   ....[76]....
        /*0250*/ 	.word	0x0500000f


	//   ....[77]....
        /*0254*/ 	.word	0x0500000f


	//   ....[78]....
        /*0258*/ 	.word	0x0500000f


	//   ....[79]....
        /*025c*/ 	.word	0x0500000f


	//   ....[80]....
        /*0260*/ 	.word	0x0500000f


	//   ....[81]....
        /*0264*/ 	.word	0x0500000f


	//   ....[82]....
        /*0268*/ 	.word	0x0500000f


	//   ....[83]....
        /*026c*/ 	.word	0x0500000f


	//   ....[84]....
        /*0270*/ 	.word	0x0500000f


	//   ....[85]....
        /*0274*/ 	.word	0x0500000f


	//   ....[86]....
        /*0278*/ 	.word	0x0500000f


	//   ....[87]....
        /*027c*/ 	.word	0x0500000f


	//   ....[88]....
        /*0280*/ 	.word	0x0500000f


	//   ....[89]....
        /*0284*/ 	.word	0x0500000f


	//   ....[90]....
        /*0288*/ 	.word	0x0500000f


	//   ....[91]....
        /*028c*/ 	.word	0x0500000f


	//   ....[92]....
        /*0290*/ 	.word	0x0500000f


	//   ....[93]....
        /*0294*/ 	.word	0x0500000f


	//   ....[94]....
        /*0298*/ 	.word	0x0500000f


	//   ....[95]....
        /*029c*/ 	.word	0x0500000f


	//   ....[96]....
        /*02a0*/ 	.word	0x0500000f


	//   ....[97]....
        /*02a4*/ 	.word	0x0500000f


	//   ....[98]....
        /*02a8*/ 	.word	0x0500000f


	//   ....[99]....
        /*02ac*/ 	.word	0x0500000f


	//   ....[100]....
        /*02b0*/ 	.word	0x0500000f


	//   ....[101]....
        /*02b4*/ 	.word	0x0500000f


	//   ....[102]....
        /*02b8*/ 	.word	0x0500000f


	//   ....[103]....
        /*02bc*/ 	.word	0x0500000f


	//   ....[104]....
        /*02c0*/ 	.word	0x0500000f


	//   ....[105]....
        /*02c4*/ 	.word	0x0500000f


	//   ....[106]....
        /*02c8*/ 	.word	0x0500000f


	//   ....[107]....
        /*02cc*/ 	.word	0x0500000f


	//   ....[108]....
        /*02d0*/ 	.word	0x0500000f


	//   ....[109]....
        /*02d4*/ 	.word	0x0500000f


	//   ....[110]....
        /*02d8*/ 	.word	0x0500000f


	//   ....[111]....
        /*02dc*/ 	.word	0x0500000f


	//   ....[112]....
        /*02e0*/ 	.word	0x0500000f


	//   ....[113]....
        /*02e4*/ 	.word	0x0500000f


	//----- nvinfo : EIATTR_COOP_GROUP_INSTR_OFFSETS
	.align		4
.L_590:
        /*02e8*/ 	.byte	0x04, 0x28
        /*02ea*/ 	.short	(.L_592 - .L_591)


	//   ....[0]....
.L_591:
        /*02ec*/ 	.word	0x00000070


	//   ....[1]....
        /*02f0*/ 	.word	0x000000b0


	//   ....[2]....
        /*02f4*/ 	.word	0x00000290


	//   ....[3]....
        /*02f8*/ 	.word	0x000003f0


	//   ....[4]....
        /*02fc*/ 	.word	0x00000510


	//   ....[5]....
        /*0300*/ 	.word	0x00000670


	//   ....[6]....
        /*0304*/ 	.word	0x000010e0


	//   ....[7]....
        /*0308*/ 	.word	0x000029b0


	//   ....[8]....
        /*030c*/ 	.word	0x000033b0


	//   ....[9]....
        /*0310*/ 	.word	0x00003420


	//   ....[10]....
        /*0314*/ 	.word	0x00003600


	//   ....[11]....
        /*0318*/ 	.word	0x000036e0


	//   ....[12]....
        /*031c*/ 	.word	0x00003f50


	//   ....[13]....
        /*0320*/ 	.word	0x00004470


	//   ....[14]....
        /*0324*/ 	.word	0x000044a0


	//   ....[15]....
        /*0328*/ 	.word	0x000046e0


	//   ....[16]....
        /*032c*/ 	.word	0x00004880


	//   ....[17]....
        /*0330*/ 	.word	0x00005890


	//   ....[18]....
        /*0334*/ 	.word	0x00005940


	//   ....[19]....
        /*0338*/ 	.word	0x00005980


	//   ....[20]....
        /*033c*/ 	.word	0x00005a10


	//   ....[21]....
        /*0340*/ 	.word	0x00005a40


	//   ....[22]....
        /*0344*/ 	.word	0x00006470


	//   ....[23]....
        /*0348*/ 	.word	0x00007770


	//   ....[24]....
        /*034c*/ 	.word	0x000077a0


	//   ....[25]....
        /*0350*/ 	.word	0x000077d0


	//   ....[26]....
        /*0354*/ 	.word	0x000077e0


	//   ....[27]....
        /*0358*/ 	.word	0x00007e00


	//   ....[28]....
        /*035c*/ 	.word	0x00007e20


	//   ....[29]....
        /*0360*/ 	.word	0x00008070


	//   ....[30]....
        /*0364*/ 	.word	0x000080a0


	//   ....[31]....
        /*0368*/ 	.word	0x00009ad0


	//   ....[32]....
        /*036c*/ 	.word	0x00009b00


	//   ....[33]....
        /*0370*/ 	.word	0x00009b20


	//   ....[34]....
        /*0374*/ 	.word	0x00009b60


	//   ....[35]....
        /*0378*/ 	.word	0x00009bd0


	//   ....[36]....
        /*037c*/ 	.word	0x00009bf0


	//   ....[37]....
        /*0380*/ 	.word	0x00009c10


	//   ....[38]....
        /*0384*/ 	.word	0x00009c30


	//   ....[39]....
        /*0388*/ 	.word	0x0000a260


	//   ....[40]....
        /*038c*/ 	.word	0x0000a280


	//   ....[41]....
        /*0390*/ 	.word	0x0000a2b0


	//   ....[42]....
        /*0394*/ 	.word	0x0000a2f0


	//   ....[43]....
        /*0398*/ 	.word	0x0000a340


	//   ....[44]....
        /*039c*/ 	.word	0x0000a360


	//   ....[45]....
        /*03a0*/ 	.word	0x0000a390


	//   ....[46]....
        /*03a4*/ 	.word	0x0000a3b0


	//   ....[47]....
        /*03a8*/ 	.word	0x0000a880


	//   ....[48]....
        /*03ac*/ 	.word	0x0000a8b0


	//   ....[49]....
        /*03b0*/ 	.word	0x0000a990


	//   ....[50]....
        /*03b4*/ 	.word	0x0000a9d0


	//   ....[51]....
        /*03b8*/ 	.word	0x0000aa70


	//   ....[52]....
        /*03bc*/ 	.word	0x0000aaa0


	//   ....[53]....
        /*03c0*/ 	.word	0x0000adb0


	//   ....[54]....
        /*03c4*/ 	.word	0x0000ae20


	//   ....[55]....
        /*03c8*/ 	.word	0x0000b4d0


	//   ....[56]....
        /*03cc*/ 	.word	0x0000b4f0


	//   ....[57]....
        /*03d0*/ 	.word	0x0000b500


	//   ....[58]....
        /*03d4*/ 	.word	0x0000b510


	//   ....[59]....
        /*03d8*/ 	.word	0x0000b530


	//   ....[60]....
        /*03dc*/ 	.word	0x0000b590


	//   ....[61]....
        /*03e0*/ 	.word	0x0000b5a0


	//   ....[62]....
        /*03e4*/ 	.word	0x0000b5b0


	//   ....[63]....
        /*03e8*/ 	.word	0x0000b910


	//   ....[64]....
        /*03ec*/ 	.word	0x0000b940


	//   ....[65]....
        /*03f0*/ 	.word	0x0000b990


	//   ....[66]....
        /*03f4*/ 	.word	0x0000b9b0


	//   ....[67]....
        /*03f8*/ 	.word	0x0000ba40


	//   ....[68]....
        /*03fc*/ 	.word	0x0000ba60


	//   ....[69]....
        /*0400*/ 	.word	0x0000ba80


	//   ....[70]....
        /*0404*/ 	.word	0x0000baa0


	//   ....[71]....
        /*0408*/ 	.word	0x0000c040


	//   ....[72]....
        /*040c*/ 	.word	0x0000c5d0


	//   ....[73]....
        /*0410*/ 	.word	0x0000c6c0


	//   ....[74]....
        /*0414*/ 	.word	0x0000c760


	//   ....[75]....
        /*0418*/ 	.word	0x0000c7d0


	//   ....[76]....
        /*041c*/ 	.word	0x0000c8b0


	//   ....[77]....
        /*0420*/ 	.word	0x0000c920


	//   ....[78]....
        /*0424*/ 	.word	0x0000c9f0


	//   ....[79]....
        /*0428*/ 	.word	0x0000ca60


	//   ....[80]....
        /*042c*/ 	.word	0x0000cb20


	//   ....[81]....
        /*0430*/ 	.word	0x0000cbd0


	//   ....[82]....
        /*0434*/ 	.word	0x0000cc20


	//   ....[83]....
        /*0438*/ 	.word	0x0000cca0


	//   ....[84]....
        /*043c*/ 	.word	0x0000cd40


	//   ....[85]....
        /*0440*/ 	.word	0x0000cda0


	//   ....[86]....
        /*0444*/ 	.word	0x0000ce60


	//   ....[87]....
        /*0448*/ 	.word	0x0000cec0


	//   ....[88]....
        /*044c*/ 	.word	0x0000cf60


	//   ....[89]....
        /*0450*/ 	.word	0x0000d0a0


	//   ....[90]....
        /*0454*/ 	.word	0x0000d170


	//   ....[91]....
        /*0458*/ 	.word	0x0000d300


	//   ....[92]....
        /*045c*/ 	.word	0x0000d440


	//   ....[93]....
        /*0460*/ 	.word	0x0000d550


	//   ....[94]....
        /*0464*/ 	.word	0x0000d690


	//   ....[95]....
        /*0468*/ 	.word	0x0000d7a0


	//   ....[96]....
        /*046c*/ 	.word	0x0000d870


	//   ....[97]....
        /*0470*/ 	.word	0x0000d950


	//   ....[98]....
        /*0474*/ 	.word	0x0000d9f0


	//   ....[99]....
        /*0478*/ 	.word	0x0000da50


	//   ....[100]....
        /*047c*/ 	.word	0x0000daf0


	//   ....[101]....
        /*0480*/ 	.word	0x0000db50


	//   ....[102]....
        /*0484*/ 	.word	0x0000dc00


	//   ....[103]....
        /*0488*/ 	.word	0x0000dc60


	//   ....[104]....
        /*048c*/ 	.word	0x0000dd10


	//   ....[105]....
        /*0490*/ 	.word	0x0000ddf0


	//   ....[106]....
        /*0494*/ 	.word	0x0000dec0


	//   ....[107]....
        /*0498*/ 	.word	0x0000df90


	//   ....[108]....
        /*049c*/ 	.word	0x0000e0a0


	//   ....[109]....
        /*04a0*/ 	.word	0x0000e1b0


	//   ....[110]....
        /*04a4*/ 	.word	0x0000e290


	//   ....[111]....
        /*04a8*/ 	.word	0x0000e390


	//   ....[112]....
        /*04ac*/ 	.word	0x0000e460


	//   ....[113]....
        /*04b0*/ 	.word	0x0000e570


	//----- nvinfo : EIATTR_REG_RECONFIG
	.align		4
.L_592:
        /*04b4*/ 	.byte	0x01, 0x54
	.zero		2


	//----- nvinfo : EIATTR_SYSCALL_OFFSETS
	.align		4
        /*04b8*/ 	.byte	0x04, 0x46
        /*04ba*/ 	.short	(.L_594 - .L_593)


	//   ....[0]....
.L_593:
        /*04bc*/ 	.word	0x00002b70


	//   ....[1]....
        /*04c0*/ 	.word	0x00009380


	//   ....[2]....
        /*04c4*/ 	.word	0x000094c0


	//   ....[3]....
        /*04c8*/ 	.word	0x000095b0


	//   ....[4]....
        /*04cc*/ 	.word	0x00009f60


	//----- nvinfo : EIATTR_MBARRIER_INSTR_OFFSETS
	.align		4
.L_594:
        /*04d0*/ 	.byte	0x04, 0x39
        /*04d2*/ 	.short	(.L_596 - .L_595)


	//   ....[0]....
.L_595:
        /*04d4*/ 	.word	0x00000180
        /*04d8*/ 	.word	0x000000ff
        /*04dc*/ 	.word	0x00028c00
        /*04e0*/ 	.short	0x0100
        /*04e2*/ 	.byte	0x08
	.zero		1


	//   ....[1]....
        /*04e4*/ 	.word	0x00000190
        /*04e8*/ 	.word	0x000000ff
        /*04ec*/ 	.word	0x00028c20
        /*04f0*/ 	.short	0x0100
        /*04f2*/ 	.byte	0x08
	.zero		1


	//   ....[2]....
        /*04f4*/ 	.word	0x00000240
        /*04f8*/ 	.word	0x000000ff
        /*04fc*/ 	.word	0x00028c30
        /*0500*/ 	.short	0x0100
        /*0502*/ 	.byte	0x06
	.zero		1


	//   ....[3]....
        /*0504*/ 	.word	0x00000250
        /*0508*/ 	.word	0x000000ff
        /*050c*/ 	.word	0x00028c40
        /*0510*/ 	.short	0x0100
        /*0512*/ 	.byte	0x06
	.zero		1


	//   ....[4]....
        /*0514*/ 	.word	0x00000260
        /*0518*/ 	.word	0x000000ff
        /*051c*/ 	.word	0x00028c38
        /*0520*/ 	.short	0x0100
        /*0522*/ 	.byte	0x06
	.zero		1


	//   ....[5]....
        /*0524*/ 	.word	0x00000270
        /*0528*/ 	.word	0x000000ff
        /*052c*/ 	.word	0x00028c48
        /*0530*/ 	.short	0x0100
        /*0532*/ 	.byte	0x06
	.zero		1


	//   ....[6]....
        /*0534*/ 	.word	0x000003a0
        /*0538*/ 	.word	0x000000ff
        /*053c*/ 	.word	0x00028c50
        /*0540*/ 	.short	0x0100
        /*0542*/ 	.byte	0x08
	.zero		1


	//   ....[7]....
        /*0544*/ 	.word	0x000003b0
        /*0548*/ 	.word	0x000000ff
        /*054c*/ 	.word	0x00028c60
        /*0550*/ 	.short	0x0100
        /*0552*/ 	.byte	0x08
	.zero		1


	//   ....[8]....
        /*0554*/ 	.word	0x000003c0
        /*0558*/ 	.word	0x000000ff
        /*055c*/ 	.word	0x00028c58
        /*0560*/ 	.short	0x0100
        /*0562*/ 	.byte	0x08
	.zero		1


	//   ....[9]....
        /*0564*/ 	.word	0x000003d0
        /*0568*/ 	.word	0x000000ff
        /*056c*/ 	.word	0x00028c68
        /*0570*/ 	.short	0x0100
        /*0572*/ 	.byte	0x08
	.zero		1


	//   ....[10]....
        /*0574*/ 	.word	0x000004c0
        /*0578*/ 	.word	0x000000ff
        /*057c*/ 	.word	0x00028c70
        /*0580*/ 	.short	0x0100
        /*0582*/ 	.byte	0x06
	.zero		1


	//   ....[11]....
        /*0584*/ 	.word	0x000004d0
        /*0588*/ 	.word	0x000000ff
        /*058c*/ 	.word	0x00028c80
        /*0590*/ 	.short	0x0100
        /*0592*/ 	.byte	0x06
	.zero		1


	//   ....[12]....
        /*0594*/ 	.word	0x000004e0
        /*0598*/ 	.word	0x000000ff
        /*059c*/ 	.word	0x00028c78
        /*05a0*/ 	.short	0x0100
        /*05a2*/ 	.byte	0x06
	.zero		1


	//   ....[13]....
        /*05a4*/ 	.word	0x000004f0
        /*05a8*/ 	.word	0x000000ff
        /*05ac*/ 	.word	0x00028c88
        /*05b0*/ 	.short	0x0100
        /*05b2*/ 	.byte	0x06
	.zero		1


	//   ....[14]....
        /*05b4*/ 	.word	0x00000620
        /*05b8*/ 	.word	0x000000ff
        /*05bc*/ 	.word	0x00028c90
        /*05c0*/ 	.short	0x0100
        /*05c2*/ 	.byte	0x08
	.zero		1


	//   ....[15]....
        /*05c4*/ 	.word	0x00000630
        /*05c8*/ 	.word	0x000000ff
        /*05cc*/ 	.word	0x00028ca0
        /*05d0*/ 	.short	0x0100
        /*05d2*/ 	.byte	0x08
	.zero		1


	//   ....[16]....
        /*05d4*/ 	.word	0x00000640
        /*05d8*/ 	.word	0x000000ff
        /*05dc*/ 	.word	0x00028c98
        /*05e0*/ 	.short	0x0100
        /*05e2*/ 	.byte	0x08
	.zero		1


	//   ....[17]....
        /*05e4*/ 	.word	0x00000650
        /*05e8*/ 	.word	0x000000ff
        /*05ec*/ 	.word	0x00028ca8
        /*05f0*/ 	.short	0x0100
        /*05f2*/ 	.byte	0x08
	.zero		1


	//   ....[18]....
        /*05f4*/ 	.word	0x00000790
        /*05f8*/ 	.word	0x000000ff
        /*05fc*/ 	.word	0x00028cb0
        /*0600*/ 	.short	0x0100
        /*0602*/ 	.byte	0x08
	.zero		1


	//   ....[19]....
        /*0604*/ 	.word	0x000007a0
        /*0608*/ 	.word	0x000000ff
        /*060c*/ 	.word	0x00028cc0
        /*0610*/ 	.short	0x0100
        /*0612*/ 	.byte	0x08
	.zero		1


	//   ....[20]....
        /*0614*/ 	.word	0x000007b0
        /*0618*/ 	.word	0x000000ff
        /*061c*/ 	.word	0x00028cb8
        /*0620*/ 	.short	0x0100
        /*0622*/ 	.byte	0x08
	.zero		1


	//   ....[21]....
        /*0624*/ 	.word	0x000007c0
        /*0628*/ 	.word	0x000000ff
        /*062c*/ 	.word	0x00028cc8
        /*0630*/ 	.short	0x0100
        /*0632*/ 	.byte	0x08
	.zero		1


	//   ....[22]....
        /*0634*/ 	.word	0x000011f0
        /*0638*/ 	.word	0x000000ff
        /*063c*/ 	.word	0x00028c50
        /*0640*/ 	.short	0x010a
        /*0642*/ 	.byte	0x10
	.zero		1


	//   ....[23]....
        /*0644*/ 	.word	0x000014d0
        /*0648*/ 	.word	0x000000ff
        /*064c*/ 	.word	0x00000000
        /*0650*/ 	.short	0x0101
        /*0652*/ 	.byte	0x06
	.zero		1


	//   ....[24]....
        /*0654*/ 	.word	0x00001e10
        /*0658*/ 	.word	0x000000ff
        /*065c*/ 	.word	0x00028c50
        /*0660*/ 	.short	0x010a
        /*0662*/ 	.byte	0x06
	.zero		1


	//   ....[25]....
        /*0664*/ 	.word	0x00001e50
        /*0668*/ 	.word	0x000000ff
        /*066c*/ 	.word	0x00028c50
        /*0670*/ 	.short	0x010a
        /*0672*/ 	.byte	0x06
	.zero		1


	//   ....[26]....
        /*0674*/ 	.word	0x000020b0
        /*0678*/ 	.word	0x000000ff
        /*067c*/ 	.word	0x00000000
        /*0680*/ 	.short	0x0101
        /*0682*/ 	.byte	0x06
	.zero		1


	//   ....[27]....
        /*0684*/ 	.word	0x00002bf0
        /*0688*/ 	.word	0x000000ff
        /*068c*/ 	.word	0x00028c00
        /*0690*/ 	.short	0x010a
        /*0692*/ 	.byte	0x2a
	.zero		1


	//   ....[28]....
        /*0694*/ 	.word	0x00002c70
        /*0698*/ 	.word	0x00000007
        /*069c*/ 	.word	0x00028c30
        /*06a0*/ 	.short	0x010a
        /*06a2*/ 	.byte	0x3f
	.zero		1


	//   ....[29]....
        /*06a4*/ 	.word	0x00002cb0
        /*06a8*/ 	.word	0x00000007
        /*06ac*/ 	.word	0x00028c30
        /*06b0*/ 	.short	0x010a
        /*06b2*/ 	.byte	0x3f
	.zero		1


	//   ....[30]....
        /*06b4*/ 	.word	0x00003080
        /*06b8*/ 	.word	0x000000ff
        /*06bc*/ 	.word	0x00000000
        /*06c0*/ 	.short	0x0101
        /*06c2*/ 	.byte	0x06
	.zero		1


	//   ....[31]....
        /*06c4*/ 	.word	0x00003d00
        /*06c8*/ 	.word	0x00000007
        /*06cc*/ 	.word	0x00028c50
        /*06d0*/ 	.short	0x010a
        /*06d2*/ 	.byte	0x3f
	.zero		1


	//   ....[32]....
        /*06d4*/ 	.word	0x00003d50
        /*06d8*/ 	.word	0x00000007
        /*06dc*/ 	.word	0x00028c50
        /*06e0*/ 	.short	0x010a
        /*06e2*/ 	.byte	0x3f
	.zero		1


	//   ....[33]....
        /*06e4*/ 	.word	0x00003fe0
        /*06e8*/ 	.word	0x000000ff
        /*06ec*/ 	.word	0x00000000
        /*06f0*/ 	.short	0x0101
        /*06f2*/ 	.byte	0x06
	.zero		1


	//   ....[34]....
        /*06f4*/ 	.word	0x00004120
        /*06f8*/ 	.word	0x000000ff
        /*06fc*/ 	.word	0x00028c30
        /*0700*/ 	.short	0x010a
        /*0702*/ 	.byte	0x15
	.zero		1


	//   ....[35]....
        /*0704*/ 	.word	0x00004160
        /*0708*/ 	.word	0x000000ff
        /*070c*/ 	.word	0x00028c30
        /*0710*/ 	.short	0x010a
        /*0712*/ 	.byte	0x15
	.zero		1


	//   ....[36]....
        /*0714*/ 	.word	0x000043a0
        /*0718*/ 	.word	0x000000ff
        /*071c*/ 	.word	0x00000000
        /*0720*/ 	.short	0x0101
        /*0722*/ 	.byte	0x06
	.zero		1


	//   ....[37]....
        /*0724*/ 	.word	0x00005650
        /*0728*/ 	.word	0x000000ff
        /*072c*/ 	.word	0x00028c50
        /*0730*/ 	.short	0x010a
        /*0732*/ 	.byte	0x15
	.zero		1


	//   ....[38]....
        /*0734*/ 	.word	0x00005690
        /*0738*/ 	.word	0x000000ff
        /*073c*/ 	.word	0x00028c50
        /*0740*/ 	.short	0x010a
        /*0742*/ 	.byte	0x15
	.zero		1


	//   ....[39]....
        /*0744*/ 	.word	0x00005920
        /*0748*/ 	.word	0x000000ff
        /*074c*/ 	.word	0x00000000
        /*0750*/ 	.short	0x0101
        /*0752*/ 	.byte	0x15
	.zero		1


	//   ....[40]....
        /*0754*/ 	.word	0x00007e30
        /*0758*/ 	.word	0x000000ff
        /*075c*/ 	.word	0x00000000
        /*0760*/ 	.short	0x0101
        /*0762*/ 	.byte	0x04
	.zero		1


	//   ....[41]....
        /*0764*/ 	.word	0x000098d0
        /*0768*/ 	.word	0x00000013
        /*076c*/ 	.word	0x00028c40
        /*0770*/ 	.short	0x010a
        /*0772*/ 	.byte	0x3f
	.zero		1


	//   ....[42]....
        /*0774*/ 	.word	0x00009d40
        /*0778*/ 	.word	0x00000013
        /*077c*/ 	.word	0x00028c30
        /*0780*/ 	.short	0x0107
        /*0782*/ 	.byte	0x3f
	.zero		1


	//   ....[43]....
        /*0784*/ 	.word	0x00009e00
        /*0788*/ 	.word	0x00000013
        /*078c*/ 	.word	0x00028c30
        /*0790*/ 	.short	0x0101
        /*0792*/ 	.byte	0x3f
	.zero		1


	//   ....[44]....
        /*0794*/ 	.word	0x0000a470
        /*0798*/ 	.word	0x000000ff
        /*079c*/ 	.word	0x00028c00
        /*07a0*/ 	.short	0x0107
        /*07a2*/ 	.byte	0x27
	.zero		1


	//   ....[45]....
        /*07a4*/ 	.word	0x0000a4d0
        /*07a8*/ 	.word	0x000000ff
        /*07ac*/ 	.word	0x00028c00
        /*07b0*/ 	.short	0x0101
        /*07b2*/ 	.byte	0x27
	.zero		1


	//   ....[46]....
        /*07b4*/ 	.word	0x0000a4f0
        /*07b8*/ 	.word	0x000000ff
        /*07bc*/ 	.word	0x00028c20
        /*07c0*/ 	.short	0x010a
        /*07c2*/ 	.byte	0x27
	.zero		1


	//   ....[47]....
        /*07c4*/ 	.word	0x0000a580
        /*07c8*/ 	.word	0x00000013
        /*07cc*/ 	.word	0x00028c60
        /*07d0*/ 	.short	0x010a
        /*07d2*/ 	.byte	0x3f
	.zero		1


	//   ....[48]....
        /*07d4*/ 	.word	0x0000afb0
        /*07d8*/ 	.word	0x00000013
        /*07dc*/ 	.word	0x00028c50
        /*07e0*/ 	.short	0x0107
        /*07e2*/ 	.byte	0x3f
	.zero		1


	//   ....[49]....
        /*07e4*/ 	.word	0x0000b090
        /*07e8*/ 	.word	0x00000013
        /*07ec*/ 	.word	0x00028c50
        /*07f0*/ 	.short	0x0101
        /*07f2*/ 	.byte	0x3f
	.zero		1


	//   ....[50]....
        /*07f4*/ 	.word	0x0000b330
        /*07f8*/ 	.word	0x00000009
        /*07fc*/ 	.word	0x00028c40
        /*0800*/ 	.short	0x010a
        /*0802*/ 	.byte	0x3f
	.zero		1


	//   ....[51]....
        /*0804*/ 	.word	0x0000b660
        /*0808*/ 	.word	0x00000009
        /*080c*/ 	.word	0x00028c30
        /*0810*/ 	.short	0x0107
        /*0812*/ 	.byte	0x3f
	.zero		1


	//   ....[52]....
        /*0814*/ 	.word	0x0000b720
        /*0818*/ 	.word	0x00000009
        /*081c*/ 	.word	0x00028c30
        /*0820*/ 	.short	0x0101
        /*0822*/ 	.byte	0x3f
	.zero		1


	//   ....[53]....
        /*0824*/ 	.word	0x0000b750
        /*0828*/ 	.word	0x00000009
        /*082c*/ 	.word	0x00028c60
        /*0830*/ 	.short	0x010a
        /*0832*/ 	.byte	0x3f
	.zero		1


	//   ....[54]....
        /*0834*/ 	.word	0x0000bd60
        /*0838*/ 	.word	0x00000009
        /*083c*/ 	.word	0x00028c50
        /*0840*/ 	.short	0x0107
        /*0842*/ 	.byte	0x3f
	.zero		1


	//   ....[55]....
        /*0844*/ 	.word	0x0000be30
        /*0848*/ 	.word	0x00000009
        /*084c*/ 	.word	0x00028c50
        /*0850*/ 	.short	0x0101
        /*0852*/ 	.byte	0x3f
	.zero		1


	//   ....[56]....
        /*0854*/ 	.word	0x0000bfc0
        /*0858*/ 	.word	0x00000004
        /*085c*/ 	.word	0x00028c20
        /*0860*/ 	.short	0x010a
        /*0862*/ 	.byte	0x3f
	.zero		1


	//   ....[57]....
        /*0864*/ 	.word	0x0000c140
        /*0868*/ 	.word	0x00000005
        /*086c*/ 	.word	0x00028c40
        /*0870*/ 	.short	0x010a
        /*0872*/ 	.byte	0x3f
	.zero		1


	//   ....[58]....
        /*0874*/ 	.word	0x0000c1e0
        /*0878*/ 	.word	0x00000011
        /*087c*/ 	.word	0x00028c40
        /*0880*/ 	.short	0x010a
        /*0882*/ 	.byte	0x3f
	.zero		1


	//   ....[59]....
        /*0884*/ 	.word	0x0000c220
        /*0888*/ 	.word	0x00000005
        /*088c*/ 	.word	0x00028c60
        /*0890*/ 	.short	0x010a
        /*0892*/ 	.byte	0x3f
	.zero		1


	//   ....[60]....
        /*0894*/ 	.word	0x0000c260
        /*0898*/ 	.word	0x00000011
        /*089c*/ 	.word	0x00028c60
        /*08a0*/ 	.short	0x010a
        /*08a2*/ 	.byte	0x3f
	.zero		1


	//   ....[61]....
        /*08a4*/ 	.word	0x0000c2d0
        /*08a8*/ 	.word	0x00000003
        /*08ac*/ 	.word	0x00028c50
        /*08b0*/ 	.short	0x010a
        /*08b2*/ 	.byte	0x3f
	.zero		1


	//   ....[62]....
        /*08b4*/ 	.word	0x0000c330
        /*08b8*/ 	.word	0x00000004
        /*08bc*/ 	.word	0x00028c50
        /*08c0*/ 	.short	0x010a
        /*08c2*/ 	.byte	0x3f
	.zero		1


	//   ....[63]....
        /*08c4*/ 	.word	0x0000c390
        /*08c8*/ 	.word	0x00000003
        /*08cc*/ 	.word	0x00028c00
        /*08d0*/ 	.short	0x010a
        /*08d2*/ 	.byte	0x3f
	.zero		1


	//   ....[64]....
        /*08d4*/ 	.word	0x0000c3e0
        /*08d8*/ 	.word	0x00000007
        /*08dc*/ 	.word	0x00028c30
        /*08e0*/ 	.short	0x010a
        /*08e2*/ 	.byte	0x3f
	.zero		1


	//   ....[65]....
        /*08e4*/ 	.word	0x0000c430
        /*08e8*/ 	.word	0x00000007
        /*08ec*/ 	.word	0x00028c50
        /*08f0*/ 	.short	0x010a
        /*08f2*/ 	.byte	0x3f
	.zero		1


	//   ....[66]....
        /*08f4*/ 	.word	0x0000c490
        /*08f8*/ 	.word	0x00000003
        /*08fc*/ 	.word	0x00028c30
        /*0900*/ 	.short	0x010a
        /*0902*/ 	.byte	0x3f
	.zero		1


	//   ....[67]....
        /*0904*/ 	.word	0x0000c4f0
        /*0908*/ 	.word	0x00000007
        /*090c*/ 	.word	0x00028c50
        /*0910*/ 	.short	0x010a
        /*0912*/ 	.byte	0x3f
	.zero		1


	//   ....[68]....
        /*0914*/ 	.word	0x0000c610
        /*0918*/ 	.word	0x00000013
        /*091c*/ 	.word	0x00028c40
        /*0920*/ 	.short	0x010a
        /*0922*/ 	.byte	0x3f
	.zero		1


	//   ....[69]....
        /*0924*/ 	.word	0x0000cfa0
        /*0928*/ 	.word	0x00000003
        /*092c*/ 	.word	0x00028c20
        /*0930*/ 	.short	0x010a
        /*0932*/ 	.byte	0x3f
	.zero		1


	//   ....[70]....
        /*0934*/ 	.word	0x0000cff0
        /*0938*/ 	.word	0x00000013
        /*093c*/ 	.word	0x00028c60
        /*0940*/ 	.short	0x010a
        /*0942*/ 	.byte	0x3f
	.zero		1


	//   ....[71]....
        /*0944*/ 	.word	0x0000d8a0
        /*0948*/ 	.word	0x00000009
        /*094c*/ 	.word	0x00028c40
        /*0950*/ 	.short	0x010a
        /*0952*/ 	.byte	0x3f
	.zero		1


	//   ....[72]....
        /*0954*/ 	.word	0x0000dd40
        /*0958*/ 	.word	0x00000009
        /*095c*/ 	.word	0x00028c60
        /*0960*/ 	.short	0x010a
        /*0962*/ 	.byte	0x3f
	.zero		1


	//   ....[73]....
        /*0964*/ 	.word	0x0000e490
        /*0968*/ 	.word	0x00000004
        /*096c*/ 	.word	0x00028c20
        /*0970*/ 	.short	0x010a
        /*0972*/ 	.byte	0x3f
	.zero		1


	//   ....[74]....
        /*0974*/ 	.word	0x0000e630
        /*0978*/ 	.word	0x00000005
        /*097c*/ 	.word	0x00028c40
        /*0980*/ 	.short	0x010a
        /*0982*/ 	.byte	0x3f
	.zero		1


	//   ....[75]....
        /*0984*/ 	.word	0x0000e680
        /*0988*/ 	.word	0x00000011
        /*098c*/ 	.word	0x00028c40
        /*0990*/ 	.short	0x010a
        /*0992*/ 	.byte	0x3f
	.zero		1


	//   ....[76]....
        /*0994*/ 	.word	0x0000e6d0
        /*0998*/ 	.word	0x00000005
        /*099c*/ 	.word	0x00028c60
        /*09a0*/ 	.short	0x010a
        /*09a2*/ 	.byte	0x3f
	.zero		1


	//----- nvinfo : EIATTR_NUM_MBARRIERS
	.align		4
.L_596:
        /*09a4*/ 	.byte	0x03, 0x38
        /*09a6*/ 	.short	0x0016


	//----- nvinfo : EIATTR_EXIT_INSTR_OFFSETS
	.align		4
        /*09a8*/ 	.byte	0x04, 0x1c
        /*09aa*/ 	.short	(.L_598 - .L_597)


	//   ....[0]....
.L_597:
        /*09ac*/ 	.word	0x00000920


	//   ....[1]....
        /*09b0*/ 	.word	0x000082f0


	//   ....[2]....
        /*09b4*/ 	.word	0x0000c2b0


	//----- nvinfo : EIATTR_MAX_THREADS
	.align		4
.L_598:
        /*09b8*/ 	.byte	0x04, 0x05
        /*09ba*/ 	.short	(.L_600 - .L_599)
.L_599:
        /*09bc*/ 	.word	0x00000180
        /*09c0*/ 	.word	0x00000001
        /*09c4*/ 	.word	0x00000001


	//----- nvinfo : EIATTR_CRS_STACK_SIZE
	.align		4
.L_600:
        /*09c8*/ 	.byte	0x04, 0x1e
        /*09ca*/ 	.short	(.L_602 - .L_601)
.L_601:
        /*09cc*/ 	.word	0x00000000


	//----- nvinfo : EIATTR_CBANK_PARAM_SIZE
	.align		4
.L_602:
        /*09d0*/ 	.byte	0x03, 0x19
        /*09d2*/ 	.short	0x0a70


	//----- nvinfo : EIATTR_PARAM_CBANK
	.align		4
        /*09d4*/ 	.byte	0x04, 0x0a
        /*09d6*/ 	.short	(.L_604 - .L_603)
	.align		4
.L_603:
        /*09d8*/ 	.word	index@(.nv.constant0._ZN7cutlass13device_kernelIN5flash11enable_sm90INS1_16FlashAttnFwdSm90INS1_25CollectiveMainloopFwdSm90ILi2EN4cute5tupleIJNS5_1CILi1EEES8_S8_EEENS6_IJNS7_ILi64EEESA_SA_EEELi512ENS_10bfloat16_tEfNS_4arch4Sm90ELb0ELb0ELb0ELb0ELb1ELb0ELb0ELb0ELb0ELb1ELb0ELb0EEENS1_21CollectiveEpilogueFwdINS6_IJSA_NS7_ILi512EEESA_EEES9_SC_SE_Li256ELb0ELb1ELb0ELb0EEENS1_29StaticPersistentTileSchedulerILb0EEEEEEEEEvNT_6ParamsE)
        /*09dc*/ 	.short	0x0210
        /*09de*/ 	.short	0x0a70


	//----- nvinfo : EIATTR_SW_WAR
	.align		4
.L_604:
        /*09e0*/ 	.byte	0x04, 0x36
        /*09e2*/ 	.short	(.L_606 - .L_605)
.L_605:
        /*09e4*/ 	.word	0x00000008
.L_606:


//--------------------- .nv.info._ZN7cutlass13device_kernelIN5flash11enable_sm90INS1_16FlashAttnFwdSm90INS1_25CollectiveMainloopFwdSm90ILi2EN4cute5tupleIJNS5_1CILi1EEES8_S8_EEENS6_IJNS7_ILi64EEESA_SA_EEELi512ENS_10bfloat16_tEfNS_4arch4Sm90ELb0ELb0ELb0ELb0ELb1ELb0ELb1ELb0ELb0ELb1ELb0ELb0EEENS1_21CollectiveEpilogueFwdINS6_IJSA_NS7_ILi512EEESA_EEES9_SC_SE_Li256ELb0ELb1ELb0ELb0EEENS1_29StaticPersistentTileSchedulerILb0EEEEEEEEEvNT_6ParamsE --------------------------
	.section	.nv.info._ZN7cutlass13device_kernelIN5flash11enable_sm90INS1_16FlashAttnFwdSm90INS1_25CollectiveMainloopFwdSm90ILi2EN4cute5tupleIJNS5_1CILi1EEES8_S8_EEENS6_IJNS7_ILi64EEESA_SA_EEELi512ENS_10bfloat16_tEfNS_4arch4Sm90ELb0ELb0ELb0ELb0ELb1ELb0ELb1ELb0ELb0ELb1ELb0ELb0EEENS1_21CollectiveEpilogueFwdINS6_IJSA_NS7_ILi512EEESA_EEES9_SC_SE_Li256ELb0ELb1ELb0ELb0EEENS1_29StaticPersistentTileSchedulerILb0EEEEEEEEEvNT_6ParamsE,"",@"SHT_CUDA_INFO"
	.sectionflags	@""
	.align	4


	//----- nvinfo : EIATTR_CUDA_API_VERSION
	.align		4
        /*0000*/ 	.byte	0x04, 0x37
        /*0002*/ 	.short	(.L_608 - .L_607)
.L_607:
        /*0004*/ 	.word	0x00000082


	//----- nvinfo : EIATTR_KPARAM_INFO
	.align		4
.L_608:
        /*0008*/ 	.byte	0x04, 0x17
        /*000a*/ 	.short	(.L_610 - .L_609)
.L_609:
        /*000c*/ 	.word	0x00000000
        /*0010*/ 	.short	0x0000
        /*0012*/ 	.short	0x0070
        /*0014*/ 	.byte	0x00, 0xf0, 0x01, 0x2c


	//----- nvinfo : EIATTR_SPARSE_MMA_MASK
	.align		4
.L_610:
        /*0018*/ 	.byte	0x03, 0x50
        /*001a*/ 	.short	0x0000


	//----- nvinfo : EIATTR_MAXREG_COUNT
	.align		4
        /*001c*/ 	.byte	0x03, 0x1b
        /*001e*/ 	.short	0x00a8


	//----- nvinfo : EIATTR_NUM_BARRIERS
	.align		4
        /*0020*/ 	.byte	0x02, 0x4c
        /*0022*/ 	.byte	0x10
	.zero		1


	//----- nvinfo : EIATTR_EXTERNS
	.align		4
        /*0024*/ 	.byte	0x04, 0x0f
        /*0026*/ 	.short	(.L_612 - .L_611)


	//   ....[0]....
	.align		4
.L_611:
        /*0028*/ 	.word	index@(__assertfail)


	//----- nvinfo : EIATTR_ANNOTATIONS
	.align		4
.L_612:
        /*002c*/ 	.byte	0x04, 0x55
        /*002e*/ 	.short	(.L_614 - .L_613)


	//   ....[0]....
.L_613:
        /* <DEDUP_REMOVED lines=17> */


	//----- nvinfo : EIATTR_MERCURY_ISA_VERSION
	.align		4
.L_614:
        /*0128*/ 	.byte	0x03, 0x5f
        /*012a*/ 	.short	0x0101


	//----- nvinfo : EIATTR_INT_WARP_WIDE_INSTR_OFFSETS
	.align		4
        /*012c*/ 	.byte	0x04, 0x31
        /*012e*/ 	.short	(.L_616 - .L_615)


	//   ....[0]....
.L_615:
        /*0130*/ 	.word	0x000000d0


	//   ....[1]....
        /*0134*/ 	.word	0x000000e0


	//   ....[2]....
        /*0138*/ 	.word	0x000000f0


	//   ....[3]....
        /*013c*/ 	.word	0x00000190


	//----- nvinfo : EIATTR_COOP_GROUP_MASK_REGIDS
	.align		4
.L_616:
        /*0140*/ 	.byte	0x04, 0x29
        /*0142*/ 	.short	(.L_618 - .L_617)


	//   ....[0]....
.L_617:
        /*0144*/ 	.word	0xffffffff


	//   ....[1]....
        /*0148*/ 	.word	0xffffffff


	//   ....[2]....
        /*014c*/ 	.word	0xffffffff


	//   ....[3]....
        /*0150*/ 	.word	0xffffffff


	//   ....[4]....
        /*0154*/ 	.word	0xffffffff


	//   ....[5]....
        /*0158*/ 	.word	0xffffffff


	//   ....[6]....
        /*015c*/ 	.word	0xffffffff


	//   ....[7]....
        /*0160*/ 	.word	0xffffffff


	//   ....[8]....
        /*0164*/ 	.word	0xffffffff


	//   ....[9]....
        /*0168*/ 	.word	0xffffffff


	//   ....[10]....
        /*016c*/ 	.word	0xffffffff


	//   ....[11]....
        /*0170*/ 	.word	0xffffffff


	//   ....[12]....
        /*0174*/ 	.word	0xffffffff


	//   ....[13]....
        /*0178*/ 	.word	0xffffffff


	//   ....[14]....
        /*017c*/ 	.word	0xffffffff


	//   ....[15]....
        /*0180*/ 	.word	0xffffffff


	//   ....[16]....
        /*0184*/ 	.word	0xffffffff


	//   ....[17]....
        /*0188*/ 	.word	0xffffffff


	//   ....[18]....
        /*018c*/ 	.word	0xffffffff


	//   ....[19]....
        /*0190*/ 	.word	0xffffffff


	//   ....[20]....
        /*0194*/ 	.word	0xffffffff


	//   ....[21]....
        /*0198*/ 	.word	0xffffffff


	//   ....[22]....
        /*019c*/ 	.word	0xffffffff


	//   ....[23]....
        /*01a0*/ 	.word	0xffffffff


	//   ....[24]....
        /*01a4*/ 	.word	0xffffffff


	//   ....[25]....
        /*01a8*/ 	.word	0xffffffff


	//   ....[26]....
        /*01ac*/ 	.word	0xffffffff


	//   ....[27]....
        /*01b0*/ 	.word	0xffffffff


	//   ....[28]....
        /*01b4*/ 	.word	0xffffffff


	//   ....[29]....
        /*01b8*/ 	.word	0xffffffff


	//   ....[30]....
        /*01bc*/ 	.word	0xffffffff


	//   ....[31]....
        /*01c0*/ 	.word	0xffffffff


	//   ....[32]....
        /*01c4*/ 	.word	0xffffffff


	//   ....[33]....
        /*01c8*/ 	.word	0xffffffff


	//   ....[34]....
        /*01cc*/ 	.word	0xffffffff


	//   ....[35]....
        /*01d0*/ 	.word	0xffffffff


	//   ....[36]....
        /*01d4*/ 	.word	0xffffffff


	//   ....[37]....
        /*01d8*/ 	.word	0xffffffff


	//   ....[38]....
        /*01dc*/ 	.word	0xffffffff


	//   ....[39]....
        /*01e0*/ 	.word	0xffffffff


	//   ....[40]....
        /*01e4*/ 	.word	0xffffffff


	//   ....[41]....
        /*01e8*/ 	.word	0xffffffff


	//   ....[42]....
        /*01ec*/ 	.word	0xffffffff


	//   ....[43]....
        /*01f0*/ 	.word	0xffffffff


	//   ....[44]....
        /*01f4*/ 	.word	0xffffffff


	//   ....[45]....
        /*01f8*/ 	.word	0xffffffff


	//   ....[46]....
        /*01fc*/ 	.word	0xffffffff


	//   ....[47]....
        /*0200*/ 	.word	0xffffffff


	//   ....[48]....
        /*0204*/ 	.word	0xffffffff


	//   ....[49]....
        /*0208*/ 	.word	0xffffffff


	//   ....[50]....
        /*020c*/ 	.word	0xffffffff


	//   ....[51]....
        /*0210*/ 	.word	0xffffffff


	//   ....[52]....
        /*0214*/ 	.word	0xffffffff


	//   ....[53]....
        /*0218*/ 	.word	0xffffffff


	//   ....[54]....
        /*021c*/ 	.word	0xffffffff


	//   ....[55]....
        /*0220*/ 	.word	0xffffffff


	//   ....[56]....
        /*0224*/ 	.word	0xffffffff


	//   ....[57]....
        /*0228*/ 	.word	0xffffffff


	//   ....[58]....
        /*022c*/ 	.word	0xffffffff


	//   ....[59]....
        /*0230*/ 	.word	0xffffffff


	//   ....[60]....
        /*0234*/ 	.word	0xffffffff


	//   ....[61]....
        /*0238*/ 	.word	0xffffffff


	//   ....[62]....
        /*023c*/ 	.word	0xffffffff


	//   ....[63]....
        /*0240*/ 	.word	0xffffffff


	//   ....[64]....
        /*0244*/ 	.word	0xffffffff


	//   ....[65]....
        /*0248*/ 	.word	0xffffffff


	//   ....[66]....
        /*024c*/ 	.word	0xffffffff


	//   ....[67]....
        /*0250*/ 	.word	0xffffffff


	//   ....[68]....
        /*0254*/ 	.word	0xffffffff


	//   ....[69]....
        /*0258*/ 	.word	0xffffffff


	//   ....[70]....
        /*025c*/ 	.word	0xffffffff


	//   ....[71]....
        /*0260*/ 	.word	0xffffffff


	//   ....[72]....
        /*0264*/ 	.word	0xffffffff


	//   ....[73]....
        /*0268*/ 	.word	0xffffffff


	//   ....[74]....
        /*026c*/ 	.word	0xffffffff


	//   ....[75]....
        /*0270*/ 	.word	0xffffffff


	//   ....[76]....
        /*0274*/ 	.word	0xffffffff


	//   ....[77]....
        /*0278*/ 	.word	0xffffffff


	//   ....[78]....
        /*027c*/ 	.word	0xffffffff


	//   ....[79]....
        /*0280*/ 	.word	0xffffffff


	//   ....[80]....
        /*0284*/ 	.word	0xffffffff


	//   ....[81]....
        /*0288*/ 	.word	0xffffffff


	//   ....[82]....
        /*028c*/ 	.word	0x0500000f


	//   ....[83]....
        /*0290*/ 	.word	0x0500000f


	//   ....[84]....
        /*0294*/ 	.word	0x0500000f


	//   ....[85]....
        /*0298*/ 	.word	0x0500000f


	//   ....[86]....
        /*029c*/ 	.word	0x0500000f


	//   ....[87]....
        /*02a0*/ 	.word	0x0500000f


	//   ....[88]....
        /*02a4*/ 	.word	0x0500000f


	//   ....[89]....
        /*02a8*/ 	.word	0x0500000f


	//   ....[90]....
        /*02ac*/ 	.word	0x0500000f


	//   ....[91]....
        /*02b0*/ 	.word	0x0500000f


	//   ....[92]....
        /*02b4*/ 	.word	0x0500000f


	//   ....[93]....
        /*02b8*/ 	.word	0x0500000f


	//   ....[94]....
        /*02bc*/ 	.word	0x0500000f


	//   ....[95]....
        /*02c0*/ 	.word	0x0500000f


	//   ....[96]....
        /*02c4*/ 	.word	0x0500000f


	//   ....[97]....
        /*02c8*/ 	.word	0x0500000f


	//   ....[98]....
        /*02cc*/ 	.word	0x0500000f


	//   ....[99]....
        /*02d0*/ 	.word	0x0500000f


	//   ....[100]....
        /*02d4*/ 	.word	0x0500000f


	//   ....[101]....
        /*02d8*/ 	.word	0x0500000f


	//   ....[102]....
        /*02dc*/ 	.word	0x0500000f


	//   ....[103]....
        /*02e0*/ 	.word	0x0500000f


	//   ....[104]....
        /*02e4*/ 	.word	0x0500000f


	//   ....[105]....
        /*02e8*/ 	.word	0x0500000f


	//   ....[106]....
        /*02ec*/ 	.word	0x0500000f


	//   ....[107]....
        /*02f0*/ 	.word	0x0500000f


	//   ....[108]....
        /*02f4*/ 	.word	0x0500000f


	//   ....[109]....
        /*02f8*/ 	.word	0x0500000f


	//   ....[110]....
        /*02fc*/ 	.word	0x0500000f


	//   ....[111]....
        /*0300*/ 	.word	0x0500000f


	//   ....[112]....
        /*0304*/ 	.word	0x0500000f


	//   ....[113]....
        /*0308*/ 	.word	0x0500000f


	//   ....[114]....
        /*030c*/ 	.word	0x0500000f


	//   ....[115]....
        /*0310*/ 	.word	0x0500000f


	//   ....[116]....
        /*0314*/ 	.word	0x0500000f


	//   ....[117]....
        /*0318*/ 	.word	0x0500000f


	//   ....[118]....
        /*031c*/ 	.word	0x0500000f


	//   ....[119]....
        /*0320*/ 	.word	0x0500000f


	//   ....[120]....
        /*0324*/ 	.word	0x0500000f


	//   ....[121]....
        /*0328*/ 	.word	0x0500000f


	//   ....[122]....
        /*032c*/ 	.word	0x0500000f


	//   ....[123]....
        /*0330*/ 	.word	0x0500000f


	//   ....[124]....
        /*0334*/ 	.word	0x0500000f


	//   ....[125]....
        /*0338*/ 	.word	0x0500000f


	//   ....[126]....
        /*033c*/ 	.word	0x0500000f


	//   ....[127]....
        /*0340*/ 	.word	0x0500000f


	//   ....[128]....
        /*0344*/ 	.word	0x0500000f


	//   ....[129]....
        /*0348*/ 	.word	0x0500000f


	//   ....[130]....
        /*034c*/ 	.word	0x0500000f


	//   ....[131]....
        /*0350*/ 	.word	0x0500000f


	//----- nvinfo : EIATTR_COOP_GROUP_INSTR_OFFSETS
	.align		4
.L_618:
        /*0354*/ 	.byte	0x04, 0x28
        /*0356*/ 	.short	(.L_620 - .L_619)


	//   ....[0]....
.L_619:
        /*0358*/ 	.word	0x00000080


	//   ....[1]....
        /*035c*/ 	.word	0x00000090


	//   ....[2]....
        /*0360*/ 	.word	0x000002c0


	//   ....[3]....
        /*0364*/ 	.word	0x00000420


	//   ....[4]....
        /*0368*/ 	.word	0x00000540


	//   ....[5]....
        /*036c*/ 	.word	0x000006a0


	//   ....[6]....
        /*0370*/ 	.word	0x000010b0


	//   ....[7]....
        /*0374*/ 	.word	0x00002810


	//   ....[8]....
        /*0378*/ 	.word	0x00002fb0


	//   ....[9]....
        /*037c*/ 	.word	0x000043e0


	//   ....[10]....
        /*0380*/ 	.word	0x00004500


	//   ....[11]....
        /*0384*/ 	.word	0x00004690


	//   ....[12]....
        /*0388*/ 	.word	0x00004740


	//   ....[13]....
        /*038c*/ 	.word	0x00004e90


	//   ....[14]....
        /*0390*/ 	.word	0x00005430


	//   ....[15]....
        /*0394*/ 	.word	0x000065f0


	//   ....[16]....
        /*0398*/ 	.word	0x00006640


	//   ....[17]....
        /*039c*/ 	.word	0x000068f0


	//   ....[18]....
        /*03a0*/ 	.word	0x00006ac0


	//   ....[19]....
        /*03a4*/ 	.word	0x00007940


	//   ....[20]....
        /*03a8*/ 	.word	0x000079f0


	//   ....[21]....
        /*03ac*/ 	.word	0x00007a20


	//   ....[22]....
        /*03b0*/ 	.word	0x00007a90


	//   ....[23]....
        /*03b4*/ 	.word	0x00007ac0


	//   ....[24]....
        /*03b8*/ 	.word	0x00008af0


	//   ....[25]....
        /*03bc*/ 	.word	0x000097b0


	//   ....[26]....
        /*03c0*/ 	.word	0x000097f0


	//   ....[27]....
        /*03c4*/ 	.word	0x00009820


	//   ....[28]....
        /*03c8*/ 	.word	0x00009840


	//   ....[29]....
        /*03cc*/ 	.word	0x00009e70


	//   ....[30]....
        /*03d0*/ 	.word	0x00009e90


	//   ....[31]....
        /*03d4*/ 	.word	0x0000a0d0


	//   ....[32]....
        /*03d8*/ 	.word	0x0000a100


	//   ....[33]....
        /*03dc*/ 	.word	0x0000bde0


	//   ....[34]....
        /*03e0*/ 	.word	0x0000be10


	//   ....[35]....
        /*03e4*/ 	.word	0x0000beb0


	//   ....[36]....
        /*03e8*/ 	.word	0x0000bed0


	//   ....[37]....
        /*03ec*/ 	.word	0x0000bf40


	//   ....[38]....
        /*03f0*/ 	.word	0x0000bf60


	//   ....[39]....
        /*03f4*/ 	.word	0x0000bf70


	//   ....[40]....
        /*03f8*/ 	.word	0x0000bf80


	//   ....[41]....
        /*03fc*/ 	.word	0x0000c620


	//   ....[42]....
        /*0400*/ 	.word	0x0000c650


	//   ....[43]....
        /*0404*/ 	.word	0x0000c710


	//   ....[44]....
        /*0408*/ 	.word	0x0000c720


	//   ....[45]....
        /*040c*/ 	.word	0x0000c7b0


	//   ....[46]....
        /*0410*/ 	.word	0x0000c7c0


	//   ....[47]....
        /*0414*/ 	.word	0x0000c7e0


	//   ....[48]....
        /*0418*/ 	.word	0x0000c820


	//   ....[49]....
        /*041c*/ 	.word	0x0000cd80


	//   ....[50]....
        /*0420*/ 	.word	0x0000cdb0


	//   ....[51]....
        /*0424*/ 	.word	0x0000cdc0


	//   ....[52]....
        /*0428*/ 	.word	0x0000cde0


	//   ....[53]....
        /*042c*/ 	.word	0x0000cf50


	//   ....[54]....
        /*0430*/ 	.word	0x0000cf90


	//   ....[55]....
        /*0434*/ 	.word	0x0000cfb0


	//   ....[56]....
        /*0438*/ 	.word	0x0000d080


	//   ....[57]....
        /*043c*/ 	.word	0x0000d5a0


	//   ....[58]....
        /*0440*/ 	.word	0x0000d5d0


	//   ....[59]....
        /*0444*/ 	.word	0x0000d600


	//   ....[60]....
        /*0448*/ 	.word	0x0000d6c0


	//   ....[61]....
        /*044c*/ 	.word	0x0000d700


	//   ....[62]....
        /*0450*/ 	.word	0x0000d720


	//   ....[63]....
        /*0454*/ 	.word	0x0000d740


	//   ....[64]....
        /*0458*/ 	.word	0x0000dad0


	//   ....[65]....
        /*045c*/ 	.word	0x0000e330


	//   ....[66]....
        /*0460*/ 	.word	0x0000e350


	//   ....[67]....
        /*0464*/ 	.word	0x0000e3a0


	//   ....[68]....
        /*0468*/ 	.word	0x0000e3b0


	//   ....[69]....
        /*046c*/ 	.word	0x0000e3f0


	//   ....[70]....
        /*0470*/ 	.word	0x0000e400


	//   ....[71]....
        /*0474*/ 	.word	0x0000e410


	//   ....[72]....
        /*0478*/ 	.word	0x0000e450


	//   ....[73]....
        /*047c*/ 	.word	0x0000e780


	//   ....[74]....
        /*0480*/ 	.word	0x0000e7b0


	//   ....[75]....
        /*0484*/ 	.word	0x0000e7e0


	//   ....[76]....
        /*0488*/ 	.word	0x0000e820


	//   ....[77]....
        /*048c*/ 	.word	0x0000e840


	//   ....[78]....
        /*0490*/ 	.word	0x0000e900


	//   ....[79]....
        /*0494*/ 	.word	0x0000e920


	//   ....[80]....
        /*0498*/ 	.word	0x0000e9a0


	//   ....[81]....
        /*049c*/ 	.word	0x0000eee0


	//   ....[82]....
        /*04a0*/ 	.word	0x0000f400


	//   ....[83]....
        /*04a4*/ 	.word	0x0000f4f0


	//   ....[84]....
        /*04a8*/ 	.word	0x0000f590


	//   ....[85]....
        /*04ac*/ 	.word	0x0000f600


	//   ....[86]....
        /*04b0*/ 	.word	0x0000f6f0


	//   ....[87]....
        /*04b4*/ 	.word	0x0000f760


	//   ....[88]....
        /*04b8*/ 	.word	0x0000f850


	//   ....[89]....
        /*04bc*/ 	.word	0x0000f8c0


	//   ....[90]....
        /*04c0*/ 	.word	0x0000f960


	//   ....[91]....
        /*04c4*/ 	.word	0x0000fa50


	//   ....[92]....
        /*04c8*/ 	.word	0x0000fad0


	//   ....[93]....
        /*04cc*/ 	.word	0x0000fb30


	//   ....[94]....
        /*04d0*/ 	.word	0x0000fc20


	//   ....[95]....
        /*04d4*/ 	.word	0x0000fca0


	//   ....[96]....
        /*04d8*/ 	.word	0x0000fd80


	//   ....[97]....
        /*04dc*/ 	.word	0x0000fdf0


	//   ....[98]....
        /*04e0*/ 	.word	0x0000feb0


	//   ....[99]....
        /*04e4*/ 	.word	0x0000ff50


	//   ....[100]....
        /*04e8*/ 	.word	0x00010010


	//   ....[101]....
        /*04ec*/ 	.word	0x00010140


	//   ....[102]....
        /*04f0*/ 	.word	0x00010230


	//   ....[103]....
        /*04f4*/ 	.word	0x000103e0


	//   ....[104]....
        /*04f8*/ 	.word	0x00010430


	//   ....[105]....
        /*04fc*/ 	.word	0x00010540


	//   ....[106]....
        /*0500*/ 	.word	0x00010620


	//   ....[107]....
        /*0504*/ 	.word	0x000107a0


	//   ....[108]....
        /*0508*/ 	.word	0x00010890


	//   ....[109]....
        /*050c*/ 	.word	0x000109f0


	//   ....[110]....
        /*0510*/ 	.word	0x00010b30


	//   ....[111]....
        /*0514*/ 	.word	0x00010c40


	//   ....[112]....
        /*0518*/ 	.word	0x00010d80


	//   ....[113]....
        /*051c*/ 	.word	0x00010e80


	//   ....[114]....
        /*0520*/ 	.word	0x00010f50


	//   ....[115]....
        /*0524*/ 	.word	0x00011030


	//   ....[116]....
        /*0528*/ 	.word	0x000110d0


	//   ....[117]....
        /*052c*/ 	.word	0x00011130


	//   ....[118]....
        /*0530*/ 	.word	0x000111e0


	//   ....[119]....
        /*0534*/ 	.word	0x00011240


	//   ....[120]....
        /*0538*/ 	.word	0x000112f0


	//   ....[121]....
        /*053c*/ 	.word	0x00011350


	//   ....[122]....
        /*0540*/ 	.word	0x00011400


	//   ....[123]....
        /*0544*/ 	.word	0x000114f0


	//   ....[124]....
        /*0548*/ 	.word	0x000115c0


	//   ....[125]....
        /*054c*/ 	.word	0x00011690


	//   ....[126]....
        /*0550*/ 	.word	0x000117a0


	//   ....[127]....
        /*0554*/ 	.word	0x000118c0


	//   ....[128]....
        /*0558*/ 	.word	0x000119a0


	//   ....[129]....
        /*055c*/ 	.word	0x00011aa0


	//   ....[130]....
        /*0560*/ 	.word	0x00011b70


	//   ....[131]....
        /*0564*/ 	.word	0x00011c80


	//----- nvinfo : EIATTR_REG_RECONFIG
	.align		4
.L_620:
        /*0568*/ 	.byte	0x01, 0x54
	.zero		2


	//----- nvinfo : EIATTR_SYSCALL_OFFSETS
	.align		4
        /*056c*/ 	.byte	0x04, 0x46
        /*056e*/ 	.short	(.L_622 - .L_621)


	//   ....[0]....
.L_621:
        /*0570*/ 	.word	0x00002a10


	//   ....[1]....
        /*0574*/ 	.word	0x0000b680


	//   ....[2]....
        /*0578*/ 	.word	0x0000b7c0


	//   ....[3]....
        /*057c*/ 	.word	0x0000b8b0


	//   ....[4]....
        /*0580*/ 	.word	0x0000c2c0


	//   ....[5]....
        /*0584*/ 	.word	0x0000ca60


	//----- nvinfo : EIATTR_MBARRIER_INSTR_OFFSETS
	.align		4
.L_622:
        /*0588*/ 	.byte	0x04, 0x39
        /*058a*/ 	.short	(.L_624 - .L_623)


	//   ....[0]....
.L_623:
        /*058c*/ 	.word	0x000001a0
        /*0590*/ 	.word	0x000000ff
        /*0594*/ 	.word	0x00038800
        /*0598*/ 	.short	0x0100
        /*059a*/ 	.byte	0x08
	.zero		1


	//   ....[1]....
        /*059c*/ 	.word	0x000001b0
        /*05a0*/ 	.word	0x000000ff
        /*05a4*/ 	.word	0x00038810
        /*05a8*/ 	.short	0x0100
        /*05aa*/ 	.byte	0x08
	.zero		1


	//   ....[2]....
        /*05ac*/ 	.word	0x000001c0
        /*05b0*/ 	.word	0x000000ff
        /*05b4*/ 	.word	0x00038820
        /*05b8*/ 	.short	0x0100
        /*05ba*/ 	.byte	0x08
	.zero		1


	//   ....[3]....
        /*05bc*/ 	.word	0x00000270
        /*05c0*/ 	.word	0x000000ff
        /*05c4*/ 	.word	0x00038830
        /*05c8*/ 	.short	0x0100
        /*05ca*/ 	.byte	0x06
	.zero		1


	//   ....[4]....
        /*05cc*/ 	.word	0x00000280
        /*05d0*/ 	.word	0x000000ff
        /*05d4*/ 	.word	0x00038840
        /*05d8*/ 	.short	0x0100
        /*05da*/ 	.byte	0x06
	.zero		1


	//   ....[5]....
        /*05dc*/ 	.word	0x00000290
        /*05e0*/ 	.word	0x000000ff
        /*05e4*/ 	.word	0x00038838
        /*05e8*/ 	.short	0x0100
        /*05ea*/ 	.byte	0x06
	.zero		1


	//   ....[6]....
        /*05ec*/ 	.word	0x000002a0
        /*05f0*/ 	.word	0x000000ff
        /*05f4*/ 	.word	0x00038848
        /*05f8*/ 	.short	0x0100
        /*05fa*/ 	.byte	0x06
	.zero		1


	//   ....[7]....
        /*05fc*/ 	.word	0x000003d0
        /*0600*/ 	.word	0x000000ff
        /*0604*/ 	.word	0x00038850
        /*0608*/ 	.short	0x0100
        /*060a*/ 	.byte	0x08
	.zero		1


	//   ....[8]....
        /*060c*/ 	.word	0x000003e0
        /*0610*/ 	.word	0x000000ff
        /*0614*/ 	.word	0x00038860
        /*0618*/ 	.short	0x0100
        /*061a*/ 	.byte	0x08
	.zero		1


	//   ....[9]....
        /*061c*/ 	.word	0x000003f0
        /*0620*/ 	.word	0x000000ff
        /*0624*/ 	.word	0x00038858
        /*0628*/ 	.short	0x0100
        /*062a*/ 	.byte	0x08
	.zero		1


	//   ....[10]....
        /*062c*/ 	.word	0x00000400
        /*0630*/ 	.word	0x000000ff
        /*0634*/ 	.word	0x00038868
        /*0638*/ 	.short	0x0100
        /*063a*/ 	.byte	0x08
	.zero		1


	//   ....[11]....
        /*063c*/ 	.word	0x000004f0
        /*0640*/ 	.word	0x000000ff
        /*0644*/ 	.word	0x00038870
        /*0648*/ 	.short	0x0100
        /*064a*/ 	.byte	0x06
	.zero		1


	//   ....[12]....
        /*064c*/ 	.word	0x00000500
        /*0650*/ 	.word	0x000000ff
        /*0654*/ 	.word	0x00038880
        /*0658*/ 	.short	0x0100
        /*065a*/ 	.byte	0x06
	.zero		1


	//   ....[13]....
        /*065c*/ 	.word	0x00000510
        /*0660*/ 	.word	0x000000ff
        /*0664*/ 	.word	0x00038878
        /*0668*/ 	.short	0x0100
        /*066a*/ 	.byte	0x06
	.zero		1


	//   ....[14]....
        /*066c*/ 	.word	0x00000520
        /*0670*/ 	.word	0x000000ff
        /*0674*/ 	.word	0x00038888
        /*0678*/ 	.short	0x0100
        /*067a*/ 	.byte	0x06
	.zero		1


	//   ....[15]....
        /*067c*/ 	.word	0x00000650
        /*0680*/ 	.word	0x000000ff
        /*0684*/ 	.word	0x00038890
        /*0688*/ 	.short	0x0100
        /*068a*/ 	.byte	0x08
	.zero		1


	//   ....[16]....
        /*068c*/ 	.word	0x00000660
        /*0690*/ 	.word	0x000000ff
        /*0694*/ 	.word	0x000388a0
        /*0698*/ 	.short	0x0100
        /*069a*/ 	.byte	0x08
	.zero		1


	//   ....[17]....
        /*069c*/ 	.word	0x00000670
        /*06a0*/ 	.word	0x000000ff
        /*06a4*/ 	.word	0x00038898
        /*06a8*/ 	.short	0x0100
        /*06aa*/ 	.byte	0x08
	.zero		1


	//   ....[18]....
        /*06ac*/ 	.word	0x00000680
        /*06b0*/ 	.word	0x000000ff
        /*06b4*/ 	.word	0x000388a8
        /*06b8*/ 	.short	0x0100
        /*06ba*/ 	.byte	0x08
	.zero		1


	//   ....[19]....
        /*06bc*/ 	.word	0x000007b0
        /*06c0*/ 	.word	0x000000ff
        /*06c4*/ 	.word	0x000388b0
        /*06c8*/ 	.short	0x0100
        /*06ca*/ 	.byte	0x08
	.zero		1


	//   ....[20]....
        /*06cc*/ 	.word	0x000007c0
        /*06d0*/ 	.word	0x000000ff
        /*06d4*/ 	.word	0x000388c0
        /*06d8*/ 	.short	0x0100
        /*06da*/ 	.byte	0x08
	.zero		1


	//   ....[21]....
        /*06dc*/ 	.word	0x000007d0
        /*06e0*/ 	.word	0x000000ff
        /*06e4*/ 	.word	0x000388b8
        /*06e8*/ 	.short	0x0100
        /*06ea*/ 	.byte	0x08
	.zero		1


	//   ....[22]....
        /*06ec*/ 	.word	0x000007e0
        /*06f0*/ 	.word	0x000000ff
        /*06f4*/ 	.word	0x000388c8
        /*06f8*/ 	.short	0x0100
        /*06fa*/ 	.byte	0x08
	.zero		1


	//   ....[23]....
        /*06fc*/ 	.word	0x00001400
        /*0700*/ 	.word	0x000000ff
        /*0704*/ 	.word	0x00000000
        /*0708*/ 	.short	0x0101
        /*070a*/ 	.byte	0x06
	.zero		1


	//   ....[24]....
        /*070c*/ 	.word	0x00001f00
        /*0710*/ 	.word	0x000000ff
        /*0714*/ 	.word	0x00000000
        /*0718*/ 	.short	0x0101
        /*071a*/ 	.byte	0x06
	.zero		1


	//   ....[25]....
        /*071c*/ 	.word	0x00002a70
        /*0720*/ 	.word	0x000000ff
        /*0724*/ 	.word	0x00038800
        /*0728*/ 	.short	0x010a
        /*072a*/ 	.byte	0x26
	.zero		1


	//   ....[26]....
        /*072c*/ 	.word	0x00002ae0
        /*0730*/ 	.word	0x00000008
        /*0734*/ 	.word	0x00038830
        /*0738*/ 	.short	0x010a
        /*073a*/ 	.byte	0x3f
	.zero		1


	//   ....[27]....
        /*073c*/ 	.word	0x00002b20
        /*0740*/ 	.word	0x00000008
        /*0744*/ 	.word	0x00038830
        /*0748*/ 	.short	0x010a
        /*074a*/ 	.byte	0x3f
	.zero		1


	//   ....[28]....
        /*074c*/ 	.word	0x00002da0
        /*0750*/ 	.word	0x000000ff
        /*0754*/ 	.word	0x00038810
        /*0758*/ 	.short	0x010a
        /*075a*/ 	.byte	0x26
	.zero		1


	//   ....[29]....
        /*075c*/ 	.word	0x00002de0
        /*0760*/ 	.word	0x00000008
        /*0764*/ 	.word	0x00038850
        /*0768*/ 	.short	0x010a
        /*076a*/ 	.byte	0x3f
	.zero		1


	//   ....[30]....
        /*076c*/ 	.word	0x00002e20
        /*0770*/ 	.word	0x00000008
        /*0774*/ 	.word	0x00038850
        /*0778*/ 	.short	0x010a
        /*077a*/ 	.byte	0x3f
	.zero		1


	//   ....[31]....
        /*077c*/ 	.word	0x000040b0
        /*0780*/ 	.word	0x000000ff
        /*0784*/ 	.word	0x00000000
        /*0788*/ 	.short	0x0101
        /*078a*/ 	.byte	0x07
	.zero		1


	//   ....[32]....
        /*078c*/ 	.word	0x00004f10
        /*0790*/ 	.word	0x000000ff
        /*0794*/ 	.word	0x00000000
        /*0798*/ 	.short	0x0101
        /*079a*/ 	.byte	0x07
	.zero		1


	//   ....[33]....
        /*079c*/ 	.word	0x00005020
        /*07a0*/ 	.word	0x000000ff
        /*07a4*/ 	.word	0x00038830
        /*07a8*/ 	.short	0x010a
        /*07aa*/ 	.byte	0x07
	.zero		1


	//   ....[34]....
        /*07ac*/ 	.word	0x00005060
        /*07b0*/ 	.word	0x000000ff
        /*07b4*/ 	.word	0x00038830
        /*07b8*/ 	.short	0x010a
        /*07ba*/ 	.byte	0x07
	.zero		1


	//   ....[35]....
        /*07bc*/ 	.word	0x00005270
        /*07c0*/ 	.word	0x000000ff
        /*07c4*/ 	.word	0x00038850
        /*07c8*/ 	.short	0x010a
        /*07ca*/ 	.byte	0x07
	.zero		1


	//   ....[36]....
        /*07cc*/ 	.word	0x000052b0
        /*07d0*/ 	.word	0x000000ff
        /*07d4*/ 	.word	0x00038850
        /*07d8*/ 	.short	0x010a
        /*07da*/ 	.byte	0x07
	.zero		1


	//   ....[37]....
        /*07dc*/ 	.word	0x000064f0
        /*07e0*/ 	.word	0x000000ff
        /*07e4*/ 	.word	0x00000000
        /*07e8*/ 	.short	0x0101
        /*07ea*/ 	.byte	0x0b
	.zero		1


	//   ....[38]....
        /*07ec*/ 	.word	0x000079d0
        /*07f0*/ 	.word	0x000000ff
        /*07f4*/ 	.word	0x00000000
        /*07f8*/ 	.short	0x0101
        /*07fa*/ 	.byte	0x07
	.zero		1


	//   ....[39]....
        /*07fc*/ 	.word	0x00009e80
        /*0800*/ 	.word	0x000000ff
        /*0804*/ 	.word	0x00000000
        /*0808*/ 	.short	0x0101
        /*080a*/ 	.byte	0x04
	.zero		1


	//   ....[40]....
        /*080c*/ 	.word	0x0000bbd0
        /*0810*/ 	.word	0x00000019
        /*0814*/ 	.word	0x00038840
        /*0818*/ 	.short	0x010a
        /*081a*/ 	.byte	0x3f
	.zero		1


	//   ....[41]....
        /*081c*/ 	.word	0x0000c080
        /*0820*/ 	.word	0x00000019
        /*0824*/ 	.word	0x00038830
        /*0828*/ 	.short	0x0107
        /*082a*/ 	.byte	0x3f
	.zero		1


	//   ....[42]....
        /*082c*/ 	.word	0x0000c140
        /*0830*/ 	.word	0x00000019
        /*0834*/ 	.word	0x00038830
        /*0838*/ 	.short	0x0101
        /*083a*/ 	.byte	0x3f
	.zero		1


	//   ....[43]....
        /*083c*/ 	.word	0x0000c8e0
        /*0840*/ 	.word	0x000000ff
        /*0844*/ 	.word	0x00038800
        /*0848*/ 	.short	0x0107
        /*084a*/ 	.byte	0x25
	.zero		1


	//   ....[44]....
        /*084c*/ 	.word	0x0000c930
        /*0850*/ 	.word	0x000000ff
        /*0854*/ 	.word	0x00038800
        /*0858*/ 	.short	0x0101
        /*085a*/ 	.byte	0x25
	.zero		1


	//   ....[45]....
        /*085c*/ 	.word	0x0000d2a0
        /*0860*/ 	.word	0x000000ff
        /*0864*/ 	.word	0x00038810
        /*0868*/ 	.short	0x0107
        /*086a*/ 	.byte	0x25
	.zero		1


	//   ....[46]....
        /*086c*/ 	.word	0x0000d300
        /*0870*/ 	.word	0x000000ff
        /*0874*/ 	.word	0x00038810
        /*0878*/ 	.short	0x0101
        /*087a*/ 	.byte	0x25
	.zero		1


	//   ....[47]....
        /*087c*/ 	.word	0x0000d320
        /*0880*/ 	.word	0x000000ff
        /*0884*/ 	.word	0x00038820
        /*0888*/ 	.short	0x010a
        /*088a*/ 	.byte	0x25
	.zero		1


	//   ....[48]....
        /*088c*/ 	.word	0x0000d3b0
        /*0890*/ 	.word	0x00000019
        /*0894*/ 	.word	0x00038860
        /*0898*/ 	.short	0x010a
        /*089a*/ 	.byte	0x3f
	.zero		1


	//   ....[49]....
        /*089c*/ 	.word	0x0000de10
        /*08a0*/ 	.word	0x00000019
        /*08a4*/ 	.word	0x00038850
        /*08a8*/ 	.short	0x0107
        /*08aa*/ 	.byte	0x3f
	.zero		1


	//   ....[50]....
        /*08ac*/ 	.word	0x0000def0
        /*08b0*/ 	.word	0x00000019
        /*08b4*/ 	.word	0x00038850
        /*08b8*/ 	.short	0x0101
        /*08ba*/ 	.byte	0x3f
	.zero		1


	//   ....[51]....
        /*08bc*/ 	.word	0x0000e190
        /*08c0*/ 	.word	0x00000008
        /*08c4*/ 	.word	0x00038840
        /*08c8*/ 	.short	0x010a
        /*08ca*/ 	.byte	0x3f
	.zero		1


	//   ....[52]....
        /*08cc*/ 	.word	0x0000e4d0
        /*08d0*/ 	.word	0x00000008
        /*08d4*/ 	.word	0x00038830
        /*08d8*/ 	.short	0x0107
        /*08da*/ 	.byte	0x3f
	.zero		1


	//   ....[53]....
        /*08dc*/ 	.word	0x0000e590
        /*08e0*/ 	.word	0x00000008
        /*08e4*/ 	.word	0x00038830
        /*08e8*/ 	.short	0x0101
        /*08ea*/ 	.byte	0x3f
	.zero		1


	//   ....[54]....
        /*08ec*/ 	.word	0x0000e5c0
        /*08f0*/ 	.word	0x00000008
        /*08f4*/ 	.word	0x00038860
        /*08f8*/ 	.short	0x010a
        /*08fa*/ 	.byte	0x3f
	.zero		1


	//   ....[55]....
        /*08fc*/ 	.word	0x0000ec00
        /*0900*/ 	.word	0x00000008
        /*0904*/ 	.word	0x00038850
        /*0908*/ 	.short	0x0107
        /*090a*/ 	.byte	0x3f
	.zero		1


	//   ....[56]....
        /*090c*/ 	.word	0x0000ecd0
        /*0910*/ 	.word	0x00000008
        /*0914*/ 	.word	0x00038850
        /*0918*/ 	.short	0x0101
        /*091a*/ 	.byte	0x3f
	.zero		1


	//   ....[57]....
        /*091c*/ 	.word	0x0000ee60
        /*0920*/ 	.word	0x00000005
        /*0924*/ 	.word	0x00038820
        /*0928*/ 	.short	0x010a
        /*092a*/ 	.byte	0x3f
	.zero		1


	//   ....[58]....
        /*092c*/ 	.word	0x0000efd0
        /*0930*/ 	.word	0x00000003
        /*0934*/ 	.word	0x00038840
        /*0938*/ 	.short	0x010a
        /*093a*/ 	.byte	0x3f
	.zero		1


	//   ....[59]....
        /*093c*/ 	.word	0x0000f070
        /*0940*/ 	.word	0x00000005
        /*0944*/ 	.word	0x00038840
        /*0948*/ 	.short	0x010a
        /*094a*/ 	.byte	0x3f
	.zero		1


	//   ....[60]....
        /*094c*/ 	.word	0x0000f0b0
        /*0950*/ 	.word	0x00000003
        /*0954*/ 	.word	0x00038860
        /*0958*/ 	.short	0x010a
        /*095a*/ 	.byte	0x3f
	.zero		1


	//   ....[61]....
        /*095c*/ 	.word	0x0000f0f0
        /*0960*/ 	.word	0x00000005
        /*0964*/ 	.word	0x00038860
        /*0968*/ 	.short	0x010a
        /*096a*/ 	.byte	0x3f
	.zero		1


	//   ....[62]....
        /*096c*/ 	.word	0x0000f160
        /*0970*/ 	.word	0x00000000
        /*0974*/ 	.word	0x00038800
        /*0978*/ 	.short	0x010a
        /*097a*/ 	.byte	0x3f
	.zero		1


	//   ....[63]....
        /*097c*/ 	.word	0x0000f1b0
        /*0980*/ 	.word	0x00000008
        /*0984*/ 	.word	0x00038830
        /*0988*/ 	.short	0x010a
        /*098a*/ 	.byte	0x3f
	.zero		1


	//   ....[64]....
        /*098c*/ 	.word	0x0000f210
        /*0990*/ 	.word	0x00000004
        /*0994*/ 	.word	0x00038810
        /*0998*/ 	.short	0x010a
        /*099a*/ 	.byte	0x3f
	.zero		1


	//   ....[65]....
        /*099c*/ 	.word	0x0000f260
        /*09a0*/ 	.word	0x00000008
        /*09a4*/ 	.word	0x00038850
        /*09a8*/ 	.short	0x010a
        /*09aa*/ 	.byte	0x3f
	.zero		1


	//   ....[66]....
        /*09ac*/ 	.word	0x0000f2c0
        /*09b0*/ 	.word	0x00000004
        /*09b4*/ 	.word	0x00038830
        /*09b8*/ 	.short	0x010a
        /*09ba*/ 	.byte	0x3f
	.zero		1


	//   ....[67]....
        /*09bc*/ 	.word	0x0000f320
        /*09c0*/ 	.word	0x00000004
        /*09c4*/ 	.word	0x00038850
        /*09c8*/ 	.short	0x010a
        /*09ca*/ 	.byte	0x3f
	.zero		1


	//   ....[68]....
        /*09cc*/ 	.word	0x0000f440
        /*09d0*/ 	.word	0x00000019
        /*09d4*/ 	.word	0x00038840
        /*09d8*/ 	.short	0x010a
        /*09da*/ 	.byte	0x3f
	.zero		1


	//   ....[69]....
        /*09dc*/ 	.word	0x000106a0
        /*09e0*/ 	.word	0x00000003
        /*09e4*/ 	.word	0x00038820
        /*09e8*/ 	.short	0x010a
        /*09ea*/ 	.byte	0x3f
	.zero		1


	//   ....[70]....
        /*09ec*/ 	.word	0x000106f0
        /*09f0*/ 	.word	0x00000019
        /*09f4*/ 	.word	0x00038860
        /*09f8*/ 	.short	0x010a
        /*09fa*/ 	.byte	0x3f
	.zero		1


	//   ....[71]....
        /*09fc*/ 	.word	0x00010f80
        /*0a00*/ 	.word	0x00000008
        /*0a04*/ 	.word	0x00038840
        /*0a08*/ 	.short	0x010a
        /*0a0a*/ 	.byte	0x3f
	.zero		1


	//   ....[72]....
        /*0a0c*/ 	.word	0x00011440
        /*0a10*/ 	.word	0x00000008
        /*0a14*/ 	.word	0x00038860
        /*0a18*/ 	.short	0x010a
        /*0a1a*/ 	.byte	0x3f
	.zero		1


	//   ....[73]....
        /*0a1c*/ 	.word	0x00011ba0
        /*0a20*/ 	.word	0x00000005
        /*0a24*/ 	.word	0x00038820
        /*0a28*/ 	.short	0x010a
        /*0a2a*/ 	.byte	0x3f
	.zero		1


	//   ....[74]....
        /*0a2c*/ 	.word	0x00011d40
        /*0a30*/ 	.word	0x00000003
        /*0a34*/ 	.word	0x00038840
        /*0a38*/ 	.short	0x010a
        /*0a3a*/ 	.byte	0x3f
	.zero		1


	//   ....[75]....
        /*0a3c*/ 	.word	0x00011d90
        /*0a40*/ 	.word	0x00000005
        /*0a44*/ 	.word	0x00038840
        /*0a48*/ 	.short	0x010a
        /*0a4a*/ 	.byte	0x3f
	.zero		1


	//   ....[76]....
        /*0a4c*/ 	.word	0x00011de0
        /*0a50*/ 	.word	0x00000003
        /*0a54*/ 	.word	0x00038860
        /*0a58*/ 	.short	0x010a
        /*0a5a*/ 	.byte	0x3f
	.zero		1


	//----- nvinfo : EIATTR_NUM_MBARRIERS
	.align		4
.L_624:
        /*0a5c*/ 	.byte	0x03, 0x38
        /*0a5e*/ 	.short	0x0017


	//----- nvinfo : EIATTR_EXIT_INSTR_OFFSETS
	.align		4
        /*0a60*/ 	.byte	0x04, 0x1c
        /*0a62*/ 	.short	(.L_626 - .L_625)


	//   ....[0]....
.L_625:
        /*0a64*/ 	.word	0x00000930


	//   ....[1]....
        /*0a68*/ 	.word	0x0000a350


	//   ....[2]....
        /*0a6c*/ 	.word	0x0000f140


	//----- nvinfo : EIATTR_MAX_THREADS
	.align		4
.L_626:
        /*0a70*/ 	.byte	0x04, 0x05
        /*0a72*/ 	.short	(.L_628 - .L_627)
.L_627:
        /*0a74*/ 	.word	0x00000180
        /*0a78*/ 	.word	0x00000001
        /*0a7c*/ 	.word	0x00000001


	//----- nvinfo : EIATTR_CRS_STACK_SIZE
	.align		4
.L_628:
        /*0a80*/ 	.byte	0x04, 0x1e
        /*0a82*/ 	.short	(.L_630 - .L_629)
.L_629:
        /*0a84*/ 	.word	0x00000000


	//----- nvinfo : EIATTR_CBANK_PARAM_SIZE
	.align		4
.L_630:
        /*0a88*/ 	.byte	0x03, 0x19
        /*0a8a*/ 	.short	0x0b70


	//----- nvinfo : EIATTR_PARAM_CBANK
	.align		4
        /*0a8c*/ 	.byte	0x04, 0x0a
        /*0a8e*/ 	.short	(.L_632 - .L_631)
	.align		4
.L_631:
        /*0a90*/ 	.word	index@(.nv.constant0._ZN7cutlass13device_kernelIN5flash11enable_sm90INS1_16FlashAttnFwdSm90INS1_25CollectiveMainloopFwdSm90ILi2EN4cute5tupleIJNS5_1CILi1EEES8_S8_EEENS6_IJNS7_ILi64EEESA_SA_EEELi512ENS_10bfloat16_tEfNS_4arch4Sm90ELb0ELb0ELb0ELb0ELb1ELb0ELb1ELb0ELb0ELb1ELb0ELb0EEENS1_21CollectiveEpilogueFwdINS6_IJSA_NS7_ILi512EEESA_EEES9_SC_SE_Li256ELb0ELb1ELb0ELb0EEENS1_29StaticPersistentTileSchedulerILb0EEEEEEEEEvNT_6ParamsE)
        /*0a94*/ 	.short	0x0210
        /*0a96*/ 	.short	0x0b70


	//----- nvinfo : EIATTR_SW_WAR
	.align		4
.L_632:
        /*0a98*/ 	.byte	0x04, 0x36
        /*0a9a*/ 	.short	(.L_634 - .L_633)
.L_633:
        /*0a9c*/ 	.word	0x00000008
.L_634:


//--------------------- .nv.info._ZN7cutlass13device_kernelIN5flash11enable_sm90INS1_16FlashAttnFwdSm90INS1_25CollectiveMainloopFwdSm90ILi2EN4cute5tupleIJNS5_1CILi1EEES8_S8_EEENS6_IJNS7_ILi64EEESA_SA_EEELi512ENS_10bfloat16_tEfNS_4arch4Sm90ELb0ELb0ELb0ELb1ELb1ELb0ELb0ELb0ELb0ELb1ELb0ELb0EEENS1_21CollectiveEpilogueFwdINS6_IJSA_NS7_ILi512EEESA_EEES9_SC_SE_Li256ELb1ELb1ELb0ELb0EEENS1_36VarlenDynamicPersistentTileSchedulerILi64ELi64ELi256ELi128ELb0ELb1ELb1ELb0ELb1ELb1EEEEEEEEEvNT_6ParamsE --------------------------
	.section	.nv.info._ZN7cutlass13device_kernelIN5flash11enable_sm90INS1_16FlashAttnFwdSm90INS1_25CollectiveMainloopFwdSm90ILi2EN4cute5tupleIJNS5_1CILi1EEES8_S8_EEENS6_IJNS7_ILi64EEESA_SA_EEELi512ENS_10bfloat16_tEfNS_4arch4Sm90ELb0ELb0ELb0ELb1ELb1ELb0ELb0ELb0ELb0ELb1ELb0ELb0EEENS1_21CollectiveEpilogueFwdINS6_IJSA_NS7_ILi512EEESA_EEES9_SC_SE_Li256ELb1ELb1ELb0ELb0EEENS1_36VarlenDynamicPersistentTileSchedulerILi64ELi64ELi256ELi128ELb0ELb1ELb1ELb0ELb1ELb1EEEEEEEEEvNT_6ParamsE,"",@"SHT_CUDA_INFO"
	.sectionflags	@""
	.align	4


	//----- nvinfo : EIATTR_CUDA_API_VERSION
	.align		4
        /*0000*/ 	.byte	0x04, 0x37
        /*0002*/ 	.short	(.L_636 - .L_635)
.L_635:
        /*0004*/ 	.word	0x00000082


	//----- nvinfo : EIATTR_KPARAM_INFO
	.align		4
.L_636:
        /*0008*/ 	.byte	0x04, 0x17
        /*000a*/ 	.short	(.L_638 - .L_637)
.L_637:
        /*000c*/ 	.word	0x00000000
        /*0010*/ 	.short	0x0000
        /*0012*/ 	.short	0x0070
        /*0014*/ 	.byte	0x00, 0xf0, 0x01, 0x2a


	//----- nvinfo : EIATTR_SPARSE_MMA_MASK
	.align		4
.L_638:
        /*0018*/ 	.byte	0x03, 0x50
        /*001a*/ 	.short	0x0000


	//----- nvinfo : EIATTR_MAXREG_COUNT
	.align		4
        /*001c*/ 	.byte	0x03, 0x1b
        /*001e*/ 	.short	0x00a8


	//----- nvinfo : EIATTR_NUM_BARRIERS
	.align		4
        /*0020*/ 	.byte	0x02, 0x4c
        /*0022*/ 	.byte	0x10
	.zero		1


	//----- nvinfo : EIATTR_EXTERNS
	.align		4
        /*0024*/ 	.byte	0x04, 0x0f
        /*0026*/ 	.short	(.L_640 - .L_639)


	//   ....[0]....
	.align		4
.L_639:
        /*0028*/ 	.word	index@(__assertfail)


	//----- nvinfo : EIATTR_ANNOTATIONS
	.align		4
.L_640:
        /*002c*/ 	.byte	0x04, 0x55
        /*002e*/ 	.short	(.L_642 - .L_641)


	//   ....[0]....
.L_641:
        /* <DEDUP_REMOVED lines=19> */


	//----- nvinfo : EIATTR_MERCURY_ISA_VERSION
	.align		4
.L_642:
        /*0150*/ 	.byte	0x03, 0x5f
        /*0152*/ 	.short	0x0101


	//----- nvinfo : EIATTR_UNUSED_LOAD_BYTE_OFFSET
	.align		4
        /*0154*/ 	.byte	0x04, 0x44
        /*0156*/ 	.short	(.L_644 - .L_643)


	//   ....[0]....
.L_643:
        /*0158*/ 	.word	0x00000950
        /*015c*/ 	.word	0x0000fff0


	//   ....[1]....
        /*0160*/ 	.word	0x00006b60
        /*0164*/ 	.word	0x0000fff0


	//----- nvinfo : EIATTR_INT_WARP_WIDE_INSTR_OFFSETS
	.align		4
.L_644:
        /*0168*/ 	.byte	0x04, 0x31
        /*016a*/ 	.short	(.L_646 - .L_645)


	//   ....[0]....
.L_645:
        /*016c*/ 	.word	0x000000c0


	//   ....[1]....
        /*0170*/ 	.word	0x000000d0


	//   ....[2]....
        /*0174*/ 	.word	0x00000170


	//   ....[3]....
        /*0178*/ 	.word	0x0000ab70


	//   ....[4]....
        /*017c*/ 	.word	0x0000ac00


	//   ....[5]....
        /*0180*/ 	.word	0x0000e090


	//   ....[6]....
        /*0184*/ 	.word	0x0000e120


	//----- nvinfo : EIATTR_COOP_GROUP_MASK_REGIDS
	.align		4
.L_646:
        /*0188*/ 	.byte	0x04, 0x29
        /*018a*/ 	.short	(.L_648 - .L_647)


	//   ....[0]....
.L_647:
        /*018c*/ 	.word	0xffffffff


	//   ....[1]....
        /*0190*/ 	.word	0xffffffff


	//   ....[2]....
        /*0194*/ 	.word	0xffffffff


	//   ....[3]....
        /*0198*/ 	.word	0xffffffff


	//   ....[4]....
        /*019c*/ 	.word	0xffffffff


	//   ....[5]....
        /*01a0*/ 	.word	0xffffffff


	//   ....[6]....
        /*01a4*/ 	.word	0xffffffff


	//   ....[7]....
        /*01a8*/ 	.word	0xffffffff


	//   ....[8]....
        /*01ac*/ 	.word	0xffffffff


	//   ....[9]....
        /*01b0*/ 	.word	0xffffffff


	//   ....[10]....
        /*01b4*/ 	.word	0xffffffff


	//   ....[11]....
        /*01b8*/ 	.word	0xffffffff


	//   ....[12]....
        /*01bc*/ 	.word	0xffffffff


	//   ....[13]....
        /*01c0*/ 	.word	0xffffffff


	//   ....[14]....
        /*01c4*/ 	.word	0xffffffff


	//   ....[15]....
        /*01c8*/ 	.word	0xffffffff


	//   ....[16]....
        /*01cc*/ 	.word	0xffffffff


	//   ....[17]....
        /*01d0*/ 	.word	0xffffffff


	//   ....[18]....
        /*01d4*/ 	.word	0xffffffff


	//   ....[19]....
        /*01d8*/ 	.word	0xffffffff


	//   ....[20]....
        /*01dc*/ 	.word	0xffffffff


	//   ....[21]....
        /*01e0*/ 	.word	0xffffffff


	//   ....[22]....
        /*01e4*/ 	.word	0xffffffff


	//   ....[23]....
        /*01e8*/ 	.word	0xffffffff


	//   ....[24]....
        /*01ec*/ 	.word	0xffffffff


	//   ....[25]....
        /*01f0*/ 	.word	0xffffffff


	//   ....[26]....
        /*01f4*/ 	.word	0xffffffff


	//   ....[27]....
        /*01f8*/ 	.word	0xffffffff


	//   ....[28]....
        /*01fc*/ 	.word	0xffffffff


	//   ....[29]....
        /*0200*/ 	.word	0xffffffff


	//   ....[30]....
        /*0204*/ 	.word	0xffffffff


	//   ....[31]....
        /*0208*/ 	.word	0xffffffff


	//   ....[32]....
        /*020c*/ 	.word	0xffffffff


	//   ....[33]....
        /*0210*/ 	.word	0xffffffff


	//   ....[34]....
        /*0214*/ 	.word	0xffffffff


	//   ....[35]....
        /*0218*/ 	.word	0xffffffff


	//   ....[36]....
        /*021c*/ 	.word	0xffffffff


	//   ....[37]....
        /*0220*/ 	.word	0xffffffff


	//   ....[38]....
        /*0224*/ 	.word	0xffffffff


	//   ....[39]....
        /*0228*/ 	.word	0xffffffff


	//   ....[40]....
        /*022c*/ 	.word	0xffffffff


	//   ....[41]....
        /*0230*/ 	.word	0xffffffff


	//   ....[42]....
        /*0234*/ 	.word	0xffffffff


	//   ....[43]....
        /*0238*/ 	.word	0xffffffff


	//   ....[44]....
        /*023c*/ 	.word	0xffffffff


	//   ....[45]....
        /*0240*/ 	.word	0xffffffff


	//   ....[46]....
        /*0244*/ 	.word	0xffffffff


	//   ....[47]....
        /*0248*/ 	.word	0xffffffff


	//   ....[48]....
        /*024c*/ 	.word	0xffffffff


	//   ....[49]....
        /*0250*/ 	.word	0xffffffff


	//   ....[50]....
        /*0254*/ 	.word	0xffffffff


	//   ....[51]....
        /*0258*/ 	.word	0xffffffff


	//   ....[52]....
        /*025c*/ 	.word	0xffffffff


	//   ....[53]....
        /*0260*/ 	.word	0xffffffff


	//   ....[54]....
        /*0264*/ 	.word	0xffffffff


	//   ....[55]....
        /*0268*/ 	.word	0xffffffff


	//   ....[56]....
        /*026c*/ 	.word	0xffffffff


	//   ....[57]....
        /*0270*/ 	.word	0xffffffff


	//   ....[58]....
        /*0274*/ 	.word	0xffffffff


	//   ....[59]....
        /*0278*/ 	.word	0xffffffff


	//   ....[60]....
        /*027c*/ 	.word	0xffffffff


	//   ....[61]....
        /*0280*/ 	.word	0xffffffff


	//   ....[62]....
        /*0284*/ 	.word	0xffffffff


	//   ....[63]....
        /*0288*/ 	.word	0xffffffff


	//   ....[64]....
        /*028c*/ 	.word	0xffffffff


	//   ....[65]....
        /*0290*/ 	.word	0xffffffff


	//   ....[66]....
        /*0294*/ 	.word	0xffffffff


	//   ....[67]....
        /*0298*/ 	.word	0xffffffff


	//   ....[68]....
        /*029c*/ 	.word	0xffffffff


	//   ....[69]....
        /*02a0*/ 	.word	0xffffffff


	//   ....[70]....
        /*02a4*/ 	.word	0xffffffff


	//   ....[71]....
        /*02a8*/ 	.word	0xffffffff


	//   ....[72]....
        /*02ac*/ 	.word	0xffffffff


	//   ....[73]....
        /*02b0*/ 	.word	0xffffffff


	//   ....[74]....
        /*02b4*/ 	.word	0xffffffff


	//   ....[75]....
        /*02b8*/ 	.word	0xffffffff


	//   ....[76]....
        /*02bc*/ 	.word	0xffffffff


	//   ....[77]....
        /*02c0*/ 	.word	0xffffffff


	//   ....[78]....
        /*02c4*/ 	.word	0xffffffff


	//   ....[79]....
        /*02c8*/ 	.word	0xffffffff


	//   ....[80]....
        /*02cc*/ 	.word	0xffffffff


	//   ....[81]....
        /*02d0*/ 	.word	0xffffffff


	//   ....[82]....
        /*02d4*/ 	.word	0xffffffff


	//   ....[83]....
        /*02d8*/ 	.word	0xffffffff


	//   ....[84]....
        /*02dc*/ 	.word	0xffffffff


	//   ....[85]....
        /*02e0*/ 	.word	0xffffffff


	//   ....[86]....
        /*02e4*/ 	.word	0xffffffff


	//   ....[87]....
        /*02e8*/ 	.word	0xffffffff


	//   ....[88]....
        /*02ec*/ 	.word	0xffffffff


	//   ....[89]....
        /*02f0*/ 	.word	0xffffffff


	//   ....[90]....
        /*02f4*/ 	.word	0xffffffff


	//   ....[91]....
        /*02f8*/ 	.word	0xffffffff


	//   ....[92]....
        /*02fc*/ 	.word	0xffffffff


	//   ....[93]....
        /*0300*/ 	.word	0xffffffff


	//   ....[94]....
        /*0304*/ 	.word	0xffffffff


	//   ....[95]....
        /*0308*/ 	.word	0xffffffff


	//   ....[96]....
        /*030c*/ 	.word	0xffffffff


	//   ....[97]....
        /*0310*/ 	.word	0xffffffff


	//   ....[98]....
        /*0314*/ 	.word	0xffffffff


	//   ....[99]....
        /*0318*/ 	.word	0xffffffff


	//   ....[100]....
        /*031c*/ 	.word	0xffffffff


	//   ....[101]....
        /*0320*/ 	.word	0xffffffff


	//   ....[102]....
        /*0324*/ 	.word	0xffffffff


	//   ....[103]....
        /*0328*/ 	.word	0xffffffff


	//   ....[104]....
        /*032c*/ 	.word	0xffffffff


	//   ....[105]....
        /*0330*/ 	.word	0xffffffff


	//   ....[106]....
        /*0334*/ 	.word	0xffffffff


	//   ....[107]....
        /*0338*/ 	.word	0xffffffff


	//   ....[108]....
        /*033c*/ 	.word	0xffffffff


	//   ....[109]....
        /*0340*/ 	.word	0x0500000f


	//   ....[110]....
        /*0344*/ 	.word	0x0500000f


	//   ....[111]....
        /*0348*/ 	.word	0x0500000f


	//   ....[112]....
        /*034c*/ 	.word	0x0500000f


	//   ....[113]....
        /*0350*/ 	.word	0x0500000f


	//   ....[114]....
        /*0354*/ 	.word	0x0500000f


	//   ....[115]....
        /*0358*/ 	.word	0x0500000f


	//   ....[116]....
        /*035c*/ 	.word	0x0500000f


	//   ....[117]....
        /*0360*/ 	.word	0x0500000f


	//   ....[118]....
        /*0364*/ 	.word	0x0500000f


	//   ....[119]....
        /*0368*/ 	.word	0x0500000f


	//   ....[120]....
        /*036c*/ 	.word	0x0500000f


	//   ....[121]....
        /*0370*/ 	.word	0x0500000f


	//   ....[122]....
        /*0374*/ 	.word	0x0500000f


	//   ....[123]....
        /*0378*/ 	.word	0x0500000f


	//   ....[124]....
        /*037c*/ 	.word	0x0500000f


	//   ....[125]....
        /*0380*/ 	.word	0x0500000f


	//   ....[126]....
        /*0384*/ 	.word	0x0500000f


	//   ....[127]....
        /*0388*/ 	.word	0x0500000f


	//   ....[128]....
        /*038c*/ 	.word	0x0500000f


	//   ....[129]....
        /*0390*/ 	.word	0x0500000f


	//   ....[130]....
        /*0394*/ 	.word	0x0500000f


	//   ....[131]....
        /*0398*/ 	.word	0x0500000f


	//   ....[132]....
        /*039c*/ 	.word	0x0500000f


	//   ....[133]....
        /*03a0*/ 	.word	0x0500000f


	//   ....[134]....
        /*03a4*/ 	.word	0x0500000f


	//   ....[135]....
        /*03a8*/ 	.word	0x0500000f


	//   ....[136]....
        /*03ac*/ 	.word	0x0500000f


	//   ....[137]....
        /*03b0*/ 	.word	0x0500000f


	//   ....[138]....
        /*03b4*/ 	.word	0x0500000f


	//   ....[139]....
        /*03b8*/ 	.word	0x0500000f


	//   ....[140]....
        /*03bc*/ 	.word	0x0500000f


	//   ....[141]....
        /*03c0*/ 	.word	0x0500000f


	//   ....[142]....
        /*03c4*/ 	.word	0x0500000f


	//   ....[143]....
        /*03c8*/ 	.word	0x0500000f


	//   ....[144]....
        /*03cc*/ 	.word	0x0500000f


	//   ....[145]....
        /*03d0*/ 	.word	0x0500000f


	//   ....[146]....
        /*03d4*/ 	.word	0x0500000f


	//   ....[147]....
        /*03d8*/ 	.word	0x0500000f


	//   ....[148]....
        /*03dc*/ 	.word	0x0500000f


	//   ....[149]....
        /*03e0*/ 	.word	0x0500000f


	//   ....[150]....
        /*03e4*/ 	.word	0x0500000f


	//   ....[151]....
        /*03e8*/ 	.word	0x0500000f


	//   ....[152]....
        /*03ec*/ 	.word	0x0500000f


	//   ....[153]....
        /*03f0*/ 	.word	0x0500000f


	//   ....[154]....
        /*03f4*/ 	.word	0x0500000f


	//   ....[155]....
        /*03f8*/ 	.word	0x0500000f


	//   ....[156]....
        /*03fc*/ 	.word	0x0500000f


	//   ....[157]....
        /*0400*/ 	.word	0x0500000f


	//   ....[158]....
        /*0404*/ 	.word	0x0500000f


	//   ....[159]....
        /*0408*/ 	.word	0x0500000f


	//   ....[160]....
        /*040c*/ 	.word	0x0500000f


	//   ....[161]....
        /*0410*/ 	.word	0x0500000f


	//   ....[162]....
        /*0414*/ 	.word	0x0500000f


	//   ....[163]....
        /*0418*/ 	.word	0x0500000f


	//   ....[164]....
        /*041c*/ 	.word	0x0500000f


	//   ....[165]....
        /*0420*/ 	.word	0x0500000f


	//   ....[166]....
        /*0424*/ 	.word	0x0500000f


	//   ....[167]....
        /*0428*/ 	.word	0x0500000f


	//----- nvinfo : EIATTR_COOP_GROUP_INSTR_OFFSETS
	.align		4
.L_648:
        /*042c*/ 	.byte	0x04, 0x28
        /*042e*/ 	.short	(.L_650 - .L_649)


	//   ....[0]....
.L_649:
        /*0430*/ 	.word	0x00000070


	//   ....[1]....
        /*0434*/ 	.word	0x000000b0


	//   ....[2]....
        /*0438*/ 	.word	0x00000290


	//   ....[3]....
        /*043c*/ 	.word	0x000003f0


	//   ....[4]....
        /*0440*/ 	.word	0x00000510


	//   ....[5]....
        /*0444*/ 	.word	0x00000670


	//   ....[6]....
        /*0448*/ 	.word	0x000017c0


	//   ....[7]....
        /*044c*/ 	.word	0x000030d0


	//   ....[8]....
        /*0450*/ 	.word	0x00003ae0


	//   ....[9]....
        /*0454*/ 	.word	0x00003b40


	//   ....[10]....
        /*0458*/ 	.word	0x00003d50


	//   ....[11]....
        /*045c*/ 	.word	0x00003e10


	//   ....[12]....
        /*0460*/ 	.word	0x00004670


	//   ....[13]....
        /*0464*/ 	.word	0x00004ba0


	//   ....[14]....
        /*0468*/ 	.word	0x00004bd0


	//   ....[15]....
        /*046c*/ 	.word	0x00004ea0


	//   ....[16]....
        /*0470*/ 	.word	0x00005070


	//   ....[17]....
        /*0474*/ 	.word	0x00005fb0


	//   ....[18]....
        /*0478*/ 	.word	0x00006060


	//   ....[19]....
        /*047c*/ 	.word	0x000060a0


	//   ....[20]....
        /*0480*/ 	.word	0x00006120


	//   ....[21]....
        /*0484*/ 	.word	0x00006140


	//   ....[22]....
        /*0488*/ 	.word	0x00007a80


	//   ....[23]....
        /*048c*/ 	.word	0x000080c0


	//   ....[24]....
        /*0490*/ 	.word	0x00008100


	//   ....[25]....
        /*0494*/ 	.word	0x00008120


	//   ....[26]....
        /*0498*/ 	.word	0x00008140


	//   ....[27]....
        /*049c*/ 	.word	0x000087f0


	//   ....[28]....
        /*04a0*/ 	.word	0x00008800


	//   ....[29]....
        /*04a4*/ 	.word	0x00008a30


	//   ....[30]....
        /*04a8*/ 	.word	0x00008a50


	//   ....[31]....
        /*04ac*/ 	.word	0x00009640


	//   ....[32]....
        /*04b0*/ 	.word	0x00009660


	//   ....[33]....
        /*04b4*/ 	.word	0x000098a0


	//   ....[34]....
        /*04b8*/ 	.word	0x000098c0


	//   ....[35]....
        /*04bc*/ 	.word	0x00009b70


	//   ....[36]....
        /*04c0*/ 	.word	0x00009d40


	//   ....[37]....
        /*04c4*/ 	.word	0x00009d70


	//   ....[38]....
        /*04c8*/ 	.word	0x00009da0


	//   ....[39]....
        /*04cc*/ 	.word	0x00009dd0


	//   ....[40]....
        /*04d0*/ 	.word	0x00009e00


	//   ....[41]....
        /*04d4*/ 	.word	0x00009e30


	//   ....[42]....
        /*04d8*/ 	.word	0x00009f80


	//   ....[43]....
        /*04dc*/ 	.word	0x00009fb0


	//   ....[44]....
        /*04e0*/ 	.word	0x00009fe0


	//   ....[45]....
        /*04e4*/ 	.word	0x0000a010


	//   ....[46]....
        /*04e8*/ 	.word	0x0000a040


	//   ....[47]....
        /*04ec*/ 	.word	0x0000a070


	//   ....[48]....
        /*04f0*/ 	.word	0x0000a100


	//   ....[49]....
        /*04f4*/ 	.word	0x0000a130


	//   ....[50]....
        /*04f8*/ 	.word	0x0000a1b0


	//   ....[51]....
        /*04fc*/ 	.word	0x0000b900


	//   ....[52]....
        /*0500*/ 	.word	0x0000b920


	//   ....[53]....
        /*0504*/ 	.word	0x0000b9b0


	//   ....[54]....
        /*0508*/ 	.word	0x0000b9d0


	//   ....[55]....
        /*050c*/ 	.word	0x0000ba50


	//   ....[56]....
        /*0510*/ 	.word	0x0000ba70


	//   ....[57]....
        /*0514*/ 	.word	0x0000ba80


	//   ....[58]....
        /*0518*/ 	.word	0x0000ba90


	//   ....[59]....
        /*051c*/ 	.word	0x0000c230


	//   ....[60]....
        /*0520*/ 	.word	0x0000c260


	//   ....[61]....
        /*0524*/ 	.word	0x0000c300


	//   ....[62]....
        /*0528*/ 	.word	0x0000c320


	//   ....[63]....
        /*052c*/ 	.word	0x0000c3a0


	//   ....[64]....
        /*0530*/ 	.word	0x0000c3c0


	//   ....[65]....
        /*0534*/ 	.word	0x0000c3d0


	//   ....[66]....
        /*0538*/ 	.word	0x0000c3e0


	//   ....[67]....
        /*053c*/ 	.word	0x0000c880


	//   ....[68]....
        /*0540*/ 	.word	0x0000c940


	//   ....[69]....
        /*0544*/ 	.word	0x0000ca90


	//   ....[70]....
        /*0548*/ 	.word	0x0000cad0


	//   ....[71]....
        /*054c*/ 	.word	0x0000cae0


	//   ....[72]....
        /*0550*/ 	.word	0x0000caf0


	//   ....[73]....
        /*0554*/ 	.word	0x0000cc40


	//   ....[74]....
        /*0558*/ 	.word	0x0000cd90


	//   ....[75]....
        /*055c*/ 	.word	0x0000d5a0


	//   ....[76]....
        /*0560*/ 	.word	0x0000d5c0


	//   ....[77]....
        /*0564*/ 	.word	0x0000d610


	//   ....[78]....
        /*0568*/ 	.word	0x0000d620


	//   ....[79]....
        /*056c*/ 	.word	0x0000d660


	//   ....[80]....
        /*0570*/ 	.word	0x0000d670


	//   ....[81]....
        /*0574*/ 	.word	0x0000d680


	//   ....[82]....
        /*0578*/ 	.word	0x0000d6c0


	//   ....[83]....
        /*057c*/ 	.word	0x0000d9e0


	//   ....[84]....
        /*0580*/ 	.word	0x0000da20


	//   ....[85]....
        /*0584*/ 	.word	0x0000da40


	//   ....[86]....
        /*0588*/ 	.word	0x0000da60


	//   ....[87]....
        /*058c*/ 	.word	0x0000da90


	//   ....[88]....
        /*0590*/ 	.word	0x0000dab0


	//   ....[89]....
        /*0594*/ 	.word	0x0000dbb0


	//   ....[90]....
        /*0598*/ 	.word	0x0000dd00


	//   ....[91]....
        /*059c*/ 	.word	0x0000e300


	//   ....[92]....
        /*05a0*/ 	.word	0x0000e330


	//   ....[93]....
        /*05a4*/ 	.word	0x0000e360


	//   ....[94]....
        /*05a8*/ 	.word	0x0000e390


	//   ....[95]....
        /*05ac*/ 	.word	0x0000e3c0


	//   ....[96]....
        /*05b0*/ 	.word	0x0000e3f0


	//   ....[97]....
        /*05b4*/ 	.word	0x0000e420


	//   ....[98]....
        /*05b8*/ 	.word	0x0000e450


	//   ....[99]....
        /*05bc*/ 	.word	0x0000e5d0


	//   ....[100]....
        /*05c0*/ 	.word	0x0000e600


	//   ....[101]....
        /*05c4*/ 	.word	0x0000e630


	//   ....[102]....
        /*05c8*/ 	.word	0x0000e660


	//   ....[103]....
        /*05cc*/ 	.word	0x0000e690


	//   ....[104]....
        /*05d0*/ 	.word	0x0000e6c0


	//   ....[105]....
        /*05d4*/ 	.word	0x0000e780


	//   ....[106]....
        /*05d8*/ 	.word	0x0000e7a0


	//   ....[107]....
        /*05dc*/ 	.word	0x0000e810


	//   ....[108]....
        /*05e0*/ 	.word	0x0000ec80


	//   ....[109]....
        /*05e4*/ 	.word	0x0000f200


	//   ....[110]....
        /*05e8*/ 	.word	0x0000f2f0


	//   ....[111]....
        /*05ec*/ 	.word	0x0000f390


	//   ....[112]....
        /*05f0*/ 	.word	0x0000f3f0


	//   ....[113]....
        /*05f4*/ 	.word	0x0000f4e0


	//   ....[114]....
        /*05f8*/ 	.word	0x0000f550


	//   ....[115]....
        /*05fc*/ 	.word	0x0000f640


	//   ....[116]....
        /*0600*/ 	.word	0x0000f6b0


	//   ....[117]....
        /*0604*/ 	.word	0x0000f790


	//   ....[118]....
        /*0608*/ 	.word	0x0000f840


	//   ....[119]....
        /*060c*/ 	.word	0x0000f8b0


	//   ....[120]....
        /*0610*/ 	.word	0x0000f910


	//   ....[121]....
        /*0614*/ 	.word	0x0000fa00


	//   ....[122]....
        /*0618*/ 	.word	0x0000fa60


	//   ....[123]....
        /*061c*/ 	.word	0x0000fb60


	//   ....[124]....
        /*0620*/ 	.word	0x0000fbc0


	//   ....[125]....
        /*0624*/ 	.word	0x0000fc60


	//   ....[126]....
        /*0628*/ 	.word	0x0000fde0


	//   ....[127]....
        /*062c*/ 	.word	0x0000fee0


	//   ....[128]....
        /*0630*/ 	.word	0x00010160


	//   ....[129]....
        /*0634*/ 	.word	0x000101b0


	//   ....[130]....
        /*0638*/ 	.word	0x00010380


	//   ....[131]....
        /*063c*/ 	.word	0x000103d0


	//   ....[132]....
        /*0640*/ 	.word	0x000105a0


	//   ....[133]....
        /*0644*/ 	.word	0x000105f0


	//   ....[134]....
        /*0648*/ 	.word	0x000106e0


	//   ....[135]....
        /*064c*/ 	.word	0x00010780


	//   ....[136]....
        /*0650*/ 	.word	0x000107e0


	//   ....[137]....
        /*0654*/ 	.word	0x00010890


	//   ....[138]....
        /*0658*/ 	.word	0x000108f0


	//   ....[139]....
        /*065c*/ 	.word	0x000109a0


	//   ....[140]....
        /*0660*/ 	.word	0x00010a00


	//   ....[141]....
        /*0664*/ 	.word	0x00010ab0


	//   ....[142]....
        /*0668*/ 	.word	0x00010ba0


	//   ....[143]....
        /*066c*/ 	.word	0x00010c70


	//   ....[144]....
        /*0670*/ 	.word	0x00010d90


	//   ....[145]....
        /*0674*/ 	.word	0x00010e90


	//   ....[146]....
        /*0678*/ 	.word	0x00010fc0


	//   ....[147]....
        /*067c*/ 	.word	0x000110a0


	//   ....[148]....
        /*0680*/ 	.word	0x000111a0


	//   ....[149]....
        /*0684*/ 	.word	0x00011280


	//   ....[150]....
        /*0688*/ 	.word	0x00011310


	//   ....[151]....
        /*068c*/ 	.word	0x000113b0


	//   ....[152]....
        /*0690*/ 	.word	0x000114d0


	//   ....[153]....
        /*0694*/ 	.word	0x00011540


	//   ....[154]....
        /*0698*/ 	.word	0x000115b0


	//   ....[155]....
        /*069c*/ 	.word	0x00011620


	//   ....[156]....
        /*06a0*/ 	.word	0x00011690


	//   ....[157]....
        /*06a4*/ 	.word	0x00011710


	//   ....[158]....
        /*06a8*/ 	.word	0x000117a0


	//   ....[159]....
        /*06ac*/ 	.word	0x00011830


	//   ....[160]....
        /*06b0*/ 	.word	0x000118a0


	//   ....[161]....
        /*06b4*/ 	.word	0x00011910


	//   ....[162]....
        /*06b8*/ 	.word	0x00011980


	//   ....[163]....
        /*06bc*/ 	.word	0x00011a00


	//   ....[164]....
        /*06c0*/ 	.word	0x00011a70


	//   ....[165]....
        /*06c4*/ 	.word	0x00011b10


	//   ....[166]....
        /*06c8*/ 	.word	0x00011ba0


	//   ....[167]....
        /*06cc*/ 	.word	0x00011cc0


	//----- nvinfo : EIATTR_REG_RECONFIG
	.align		4
.L_650:
        /*06d0*/ 	.byte	0x01, 0x54
	.zero		2


	//----- nvinfo : EIATTR_SYSCALL_OFFSETS
	.align		4
        /*06d4*/ 	.byte	0x04, 0x46
        /*06d6*/ 	.short	(.L_652 - .L_651)


	//   ....[0]....
.L_651:
        /*06d8*/ 	.word	0x00003290


	//   ....[1]....
        /*06dc*/ 	.word	0x0000ad60


	//   ....[2]....
        /*06e0*/ 	.word	0x0000aeb0


	//   ....[3]....
        /*06e4*/ 	.word	0x0000afa0


	//   ....[4]....
        /*06e8*/ 	.word	0x0000bed0


	//----- nvinfo : EIATTR_MBARRIER_INSTR_OFFSETS
	.align		4
.L_652:
        /*06ec*/ 	.byte	0x04, 0x39
        /*06ee*/ 	.short	(.L_654 - .L_653)


	//   ....[0]....
.L_653:
        /*06f0*/ 	.word	0x00000180
        /*06f4*/ 	.word	0x000000ff
        /*06f8*/ 	.word	0x00028c00
        /*06fc*/ 	.short	0x0100
        /*06fe*/ 	.byte	0x08
	.zero		1


	//   ....[1]....
        /*0700*/ 	.word	0x00000190
        /*0704*/ 	.word	0x000000ff
        /*0708*/ 	.word	0x00028c20
        /*070c*/ 	.short	0x0100
        /*070e*/ 	.byte	0x08
	.zero		1


	//   ....[2]....
        /*0710*/ 	.word	0x00000240
        /*0714*/ 	.word	0x000000ff
        /*0718*/ 	.word	0x00028c30
        /*071c*/ 	.short	0x0100
        /*071e*/ 	.byte	0x06
	.zero		1


	//   ....[3]....
        /*0720*/ 	.word	0x00000250
        /*0724*/ 	.word	0x000000ff
        /*0728*/ 	.word	0x00028c40
        /*072c*/ 	.short	0x0100
        /*072e*/ 	.byte	0x06
	.zero		1


	//   ....[4]....
        /*0730*/ 	.word	0x00000260
        /*0734*/ 	.word	0x000000ff
        /*0738*/ 	.word	0x00028c38
        /*073c*/ 	.short	0x0100
        /*073e*/ 	.byte	0x06
	.zero		1


	//   ....[5]....
        /*0740*/ 	.word	0x00000270
        /*0744*/ 	.word	0x000000ff
        /*0748*/ 	.word	0x00028c48
        /*074c*/ 	.short	0x0100
        /*074e*/ 	.byte	0x06
	.zero		1


	//   ....[6]....
        /*0750*/ 	.word	0x000003a0
        /*0754*/ 	.word	0x000000ff
        /*0758*/ 	.word	0x00028c50
        /*075c*/ 	.short	0x0100
        /*075e*/ 	.byte	0x08
	.zero		1


	//   ....[7]....
        /*0760*/ 	.word	0x000003b0
        /*0764*/ 	.word	0x000000ff
        /*0768*/ 	.word	0x00028c60
        /*076c*/ 	.short	0x0100
        /*076e*/ 	.byte	0x08
	.zero		1


	//   ....[8]....
        /*0770*/ 	.word	0x000003c0
        /*0774*/ 	.word	0x000000ff
        /*0778*/ 	.word	0x00028c58
        /*077c*/ 	.short	0x0100
        /*077e*/ 	.byte	0x08
	.zero		1


	//   ....[9]....
        /*0780*/ 	.word	0x000003d0
        /*0784*/ 	.word	0x000000ff
        /*0788*/ 	.word	0x00028c68
        /*078c*/ 	.short	0x0100
        /*078e*/ 	.byte	0x08
	.zero		1


	//   ....[10]....
        /*0790*/ 	.word	0x000004c0
        /*0794*/ 	.word	0x000000ff
        /*0798*/ 	.word	0x00028c70
        /*079c*/ 	.short	0x0100
        /*079e*/ 	.byte	0x06
	.zero		1


	//   ....[11]....
        /*07a0*/ 	.word	0x000004d0
        /*07a4*/ 	.word	0x000000ff
        /*07a8*/ 	.word	0x00028c80
        /*07ac*/ 	.short	0x0100
        /*07ae*/ 	.byte	0x06
	.zero		1


	//   ....[12]....
        /*07b0*/ 	.word	0x000004e0
        /*07b4*/ 	.word	0x000000ff
        /*07b8*/ 	.word	0x00028c78
        /*07bc*/ 	.short	0x0100
        /*07be*/ 	.byte	0x06
	.zero		1


	//   ....[13]....
        /*07c0*/ 	.word	0x000004f0
        /*07c4*/ 	.word	0x000000ff
        /*07c8*/ 	.word	0x00028c88
        /*07cc*/ 	.short	0x0100
        /*07ce*/ 	.byte	0x06
	.zero		1


	//   ....[14]....
        /*07d0*/ 	.word	0x00000620
        /*07d4*/ 	.word	0x000000ff
        /*07d8*/ 	.word	0x00028c90
        /*07dc*/ 	.short	0x0100
        /*07de*/ 	.byte	0x08
	.zero		1


	//   ....[15]....
        /*07e0*/ 	.word	0x00000630
        /*07e4*/ 	.word	0x000000ff
        /*07e8*/ 	.word	0x00028ca0
        /*07ec*/ 	.short	0x0100
        /*07ee*/ 	.byte	0x08
	.zero		1


	//   ....[16]....
        /*07f0*/ 	.word	0x00000640
        /*07f4*/ 	.word	0x000000ff
        /*07f8*/ 	.word	0x00028c98
        /*07fc*/ 	.short	0x0100
        /*07fe*/ 	.byte	0x08
	.zero		1


	//   ....[17]....
        /*0800*/ 	.word	0x00000650
        /*0804*/ 	.word	0x000000ff
        /*0808*/ 	.word	0x00028ca8
        /*080c*/ 	.short	0x0100
        /*080e*/ 	.byte	0x08
	.zero		1


	//   ....[18]....
        /*0810*/ 	.word	0x00000790
        /*0814*/ 	.word	0x000000ff
        /*0818*/ 	.word	0x00028cb0
        /*081c*/ 	.short	0x0100
        /*081e*/ 	.byte	0x08
	.zero		1


	//   ....[19]....
        /*0820*/ 	.word	0x000007a0
        /*0824*/ 	.word	0x000000ff
        /*0828*/ 	.word	0x00028cc0
        /*082c*/ 	.short	0x0100
        /*082e*/ 	.byte	0x08
	.zero		1


	//   ....[20]....
        /*0830*/ 	.word	0x000007b0
        /*0834*/ 	.word	0x000000ff
        /*0838*/ 	.word	0x00028cb8
        /*083c*/ 	.short	0x0100
        /*083e*/ 	.byte	0x08
	.zero		1


	//   ....[21]....
        /*0840*/ 	.word	0x000007c0
        /*0844*/ 	.word	0x000000ff
        /*0848*/ 	.word	0x00028cc8
        /*084c*/ 	.short	0x0100
        /*084e*/ 	.byte	0x08
	.zero		1


	//   ....[22]....
        /*0850*/ 	.word	0x000018d0
        /*0854*/ 	.word	0x000000ff
        /*0858*/ 	.word	0x00028c50
        /*085c*/ 	.short	0x010a
        /*085e*/ 	.byte	0x10
	.zero		1


	//   ....[23]....
        /*0860*/ 	.word	0x00001bb0
        /*0864*/ 	.word	0x000000ff
        /*0868*/ 	.word	0x00000000
        /*086c*/ 	.short	0x0101
        /*086e*/ 	.byte	0x06
	.zero		1


	//   ....[24]....
        /*0870*/ 	.word	0x00002510
        /*0874*/ 	.word	0x000000ff
        /*0878*/ 	.word	0x00028c50
        /*087c*/ 	.short	0x010a
        /*087e*/ 	.byte	0x15
	.zero		1


	//   ....[25]....
        /*0880*/ 	.word	0x00002550
        /*0884*/ 	.word	0x000000ff
        /*0888*/ 	.word	0x00028c50
        /*088c*/ 	.short	0x010a
        /*088e*/ 	.byte	0x15
	.zero		1


	//   ....[26]....
        /*0890*/ 	.word	0x00002780
        /*0894*/ 	.word	0x000000ff
        /*0898*/ 	.word	0x00000000
        /*089c*/ 	.short	0x0101
        /*089e*/ 	.byte	0x06
	.zero		1


	//   ....[27]....
        /*08a0*/ 	.word	0x00003310
        /*08a4*/ 	.word	0x000000ff
        /*08a8*/ 	.word	0x00028c00
        /*08ac*/ 	.short	0x010a
        /*08ae*/ 	.byte	0x29
	.zero		1


	//   ....[28]....
        /*08b0*/ 	.word	0x00003390
        /*08b4*/ 	.word	0x00000007
        /*08b8*/ 	.word	0x00028c30
        /*08bc*/ 	.short	0x010a
        /*08be*/ 	.byte	0x3f
	.zero		1


	//   ....[29]....
        /*08c0*/ 	.word	0x000033d0
        /*08c4*/ 	.word	0x00000007
        /*08c8*/ 	.word	0x00028c30
        /*08cc*/ 	.short	0x010a
        /*08ce*/ 	.byte	0x3f
	.zero		1


	//   ....[30]....
        /*08d0*/ 	.word	0x000037a0
        /*08d4*/ 	.word	0x000000ff
        /*08d8*/ 	.word	0x00000000
        /*08dc*/ 	.short	0x0101
        /*08de*/ 	.byte	0x06
	.zero		1


	//   ....[31]....
        /*08e0*/ 	.word	0x00004420
        /*08e4*/ 	.word	0x00000007
        /*08e8*/ 	.word	0x00028c50
        /*08ec*/ 	.short	0x010a
        /*08ee*/ 	.byte	0x3f
	.zero		1


	//   ....[32]....
        /*08f0*/ 	.word	0x00004470
        /*08f4*/ 	.word	0x00000007
        /*08f8*/ 	.word	0x00028c50
        /*08fc*/ 	.short	0x010a
        /*08fe*/ 	.byte	0x3f
	.zero		1


	//   ....[33]....
        /*0900*/ 	.word	0x00004700
        /*0904*/ 	.word	0x000000ff
        /*0908*/ 	.word	0x00000000
        /*090c*/ 	.short	0x0101
        /*090e*/ 	.byte	0x06
	.zero		1


	//   ....[34]....
        /*0910*/ 	.word	0x00004840
        /*0914*/ 	.word	0x000000ff
        /*0918*/ 	.word	0x00028c30
        /*091c*/ 	.short	0x010a
        /*091e*/ 	.byte	0x15
	.zero		1


	//   ....[35]....
        /*0920*/ 	.word	0x00004880
        /*0924*/ 	.word	0x000000ff
        /*0928*/ 	.word	0x00028c30
        /*092c*/ 	.short	0x010a
        /*092e*/ 	.byte	0x15
	.zero		1


	//   ....[36]....
        /*0930*/ 	.word	0x00004ac0
        /*0934*/ 	.word	0x000000ff
        /*0938*/ 	.word	0x00000000
        /*093c*/ 	.short	0x0101
        /*093e*/ 	.byte	0x06
	.zero		1


	//   ....[37]....
        /*0940*/ 	.word	0x00005d70
        /*0944*/ 	.word	0x000000ff
        /*0948*/ 	.word	0x00028c50
        /*094c*/ 	.short	0x010a
        /*094e*/ 	.byte	0x15
	.zero		1


	//   ....[38]....
        /*0950*/ 	.word	0x00005db0
        /*0954*/ 	.word	0x000000ff
        /*0958*/ 	.word	0x00028c50
        /*095c*/ 	.short	0x010a
        /*095e*/ 	.byte	0x15
	.zero		1


	//   ....[39]....
        /*0960*/ 	.word	0x00006040
        /*0964*/ 	.word	0x000000ff
        /*0968*/ 	.word	0x00000000
        /*096c*/ 	.short	0x0101
        /*096e*/ 	.byte	0x15
	.zero		1


	//   ....[40]....
        /*0970*/ 	.word	0x000087e0
        /*0974*/ 	.word	0x000000ff
        /*0978*/ 	.word	0x00000000
        /*097c*/ 	.short	0x0101
        /*097e*/ 	.byte	0x04
	.zero		1


	//   ....[41]....
        /*0980*/ 	.word	0x0000b6b0
        /*0984*/ 	.word	0x0000001b
        /*0988*/ 	.word	0x00028c40
        /*098c*/ 	.short	0x010a
        /*098e*/ 	.byte	0x3f
	.zero		1


	//   ....[42]....
        /*0990*/ 	.word	0x0000bb90
        /*0994*/ 	.word	0x0000001b
        /*0998*/ 	.word	0x00028c30
        /*099c*/ 	.short	0x0107
        /*099e*/ 	.byte	0x3f
	.zero		1


	//   ....[43]....
        /*09a0*/ 	.word	0x0000bc70
        /*09a4*/ 	.word	0x0000001b
        /*09a8*/ 	.word	0x00028c30
        /*09ac*/ 	.short	0x0101
        /*09ae*/ 	.byte	0x3f
	.zero		1


	//   ....[44]....
        /*09b0*/ 	.word	0x0000c4e0
        /*09b4*/ 	.word	0x00000017
        /*09b8*/ 	.word	0x00028c00
        /*09bc*/ 	.short	0x0107
        /*09be*/ 	.byte	0x3f
	.zero		1


	//   ....[45]....
        /*09c0*/ 	.word	0x0000c5d0
        /*09c4*/ 	.word	0x00000017
        /*09c8*/ 	.word	0x00028c00
        /*09cc*/ 	.short	0x0101
        /*09ce*/ 	.byte	0x3f
	.zero		1


	//   ....[46]....
        /*09d0*/ 	.word	0x0000c5f0
        /*09d4*/ 	.word	0x00000017
        /*09d8*/ 	.word	0x00028c20
        /*09dc*/ 	.short	0x010a
        /*09de*/ 	.byte	0x3f
	.zero		1


	//   ....[47]....
        /*09e0*/ 	.word	0x0000c680
        /*09e4*/ 	.word	0x0000001b
        /*09e8*/ 	.word	0x00028c60
        /*09ec*/ 	.short	0x010a
        /*09ee*/ 	.byte	0x3f
	.zero		1


	//   ....[48]....
        /*09f0*/ 	.word	0x0000cfb0
        /*09f4*/ 	.word	0x0000001b
        /*09f8*/ 	.word	0x00028c50
        /*09fc*/ 	.short	0x0107
        /*09fe*/ 	.byte	0x3f
	.zero		1


	//   ....[49]....
        /*0a00*/ 	.word	0x0000d080
        /*0a04*/ 	.word	0x0000001b
        /*0a08*/ 	.word	0x00028c50
        /*0a0c*/ 	.short	0x0101
        /*0a0e*/ 	.byte	0x3f
	.zero		1


	//   ....[50]....
        /*0a10*/ 	.word	0x0000d400
        /*0a14*/ 	.word	0x00000006
        /*0a18*/ 	.word	0x00028c40
        /*0a1c*/ 	.short	0x010a
        /*0a1e*/ 	.byte	0x3f
	.zero		1


	//   ....[51]....
        /*0a20*/ 	.word	0x0000d740
        /*0a24*/ 	.word	0x00000006
        /*0a28*/ 	.word	0x00028c30
        /*0a2c*/ 	.short	0x0107
        /*0a2e*/ 	.byte	0x3f
	.zero		1


	//   ....[52]....
        /*0a30*/ 	.word	0x0000d800
        /*0a34*/ 	.word	0x00000006
        /*0a38*/ 	.word	0x00028c30
        /*0a3c*/ 	.short	0x0101
        /*0a3e*/ 	.byte	0x3f
	.zero		1


	//   ....[53]....
        /*0a40*/ 	.word	0x0000d830
        /*0a44*/ 	.word	0x00000006
        /*0a48*/ 	.word	0x00028c60
        /*0a4c*/ 	.short	0x010a
        /*0a4e*/ 	.byte	0x3f
	.zero		1


	//   ....[54]....
        /*0a50*/ 	.word	0x0000df00
        /*0a54*/ 	.word	0x00000006
        /*0a58*/ 	.word	0x00028c50
        /*0a5c*/ 	.short	0x0107
        /*0a5e*/ 	.byte	0x3f
	.zero		1


	//   ....[55]....
        /*0a60*/ 	.word	0x0000dfc0
        /*0a64*/ 	.word	0x00000006
        /*0a68*/ 	.word	0x00028c50
        /*0a6c*/ 	.short	0x0101
        /*0a6e*/ 	.byte	0x3f
	.zero		1


	//   ....[56]....
        /*0a70*/ 	.word	0x0000ec00
        /*0a74*/ 	.word	0x00000005
        /*0a78*/ 	.word	0x00028c20
        /*0a7c*/ 	.short	0x010a
        /*0a7e*/ 	.byte	0x3f
	.zero		1


	//   ....[57]....
        /*0a80*/ 	.word	0x0000ed80
        /*0a84*/ 	.word	0x00000003
        /*0a88*/ 	.word	0x00028c40
        /*0a8c*/ 	.short	0x010a
        /*0a8e*/ 	.byte	0x3f
	.zero		1


	//   ....[58]....
        /*0a90*/ 	.word	0x0000ee20
        /*0a94*/ 	.word	0x00000005
        /*0a98*/ 	.word	0x00028c40
        /*0a9c*/ 	.short	0x010a
        /*0a9e*/ 	.byte	0x3f
	.zero		1


	//   ....[59]....
        /*0aa0*/ 	.word	0x0000ee60
        /*0aa4*/ 	.word	0x00000003
        /*0aa8*/ 	.word	0x00028c60
        /*0aac*/ 	.short	0x010a
        /*0aae*/ 	.byte	0x3f
	.zero		1


	//   ....[60]....
        /*0ab0*/ 	.word	0x0000eea0
        /*0ab4*/ 	.word	0x00000005
        /*0ab8*/ 	.word	0x00028c60
        /*0abc*/ 	.short	0x010a
        /*0abe*/ 	.byte	0x3f
	.zero		1


	//   ....[61]....
        /*0ac0*/ 	.word	0x0000ef10
        /*0ac4*/ 	.word	0x00000003
        /*0ac8*/ 	.word	0x00028c50
        /*0acc*/ 	.short	0x010a
        /*0ace*/ 	.byte	0x3f
	.zero		1


	//   ....[62]....
        /*0ad0*/ 	.word	0x0000ef70
        /*0ad4*/ 	.word	0x00000004
        /*0ad8*/ 	.word	0x00028c50
        /*0adc*/ 	.short	0x010a
        /*0ade*/ 	.byte	0x3f
	.zero		1


	//   ....[63]....
        /*0ae0*/ 	.word	0x0000efd0
        /*0ae4*/ 	.word	0x00000003
        /*0ae8*/ 	.word	0x00028c00
        /*0aec*/ 	.short	0x010a
        /*0aee*/ 	.byte	0x3f
	.zero		1


	//   ....[64]....
        /*0af0*/ 	.word	0x0000f020
        /*0af4*/ 	.word	0x00000007
        /*0af8*/ 	.word	0x00028c30
        /*0afc*/ 	.short	0x010a
        /*0afe*/ 	.byte	0x3f
	.zero		1


	//   ....[65]....
        /*0b00*/ 	.word	0x0000f070
        /*0b04*/ 	.word	0x00000007
        /*0b08*/ 	.word	0x00028c50
        /*0b0c*/ 	.short	0x010a
        /*0b0e*/ 	.byte	0x3f
	.zero		1


	//   ....[66]....
        /*0b10*/ 	.word	0x0000f0d0
        /*0b14*/ 	.word	0x00000004
        /*0b18*/ 	.word	0x00028c30
        /*0b1c*/ 	.short	0x010a
        /*0b1e*/ 	.byte	0x3f
	.zero		1


	//   ....[67]....
        /*0b20*/ 	.word	0x0000f130
        /*0b24*/ 	.word	0x00000008
        /*0b28*/ 	.word	0x00028c50
        /*0b2c*/ 	.short	0x010a
        /*0b2e*/ 	.byte	0x3f
	.zero		1


	//   ....[68]....
        /*0b30*/ 	.word	0x0000f240
        /*0b34*/ 	.word	0x0000001b
        /*0b38*/ 	.word	0x00028c40
        /*0b3c*/ 	.short	0x010a
        /*0b3e*/ 	.byte	0x3f
	.zero		1


	//   ....[69]....
        /*0b40*/ 	.word	0x0000fce0
        /*0b44*/ 	.word	0x00000017
        /*0b48*/ 	.word	0x00028c20
        /*0b4c*/ 	.short	0x010a
        /*0b4e*/ 	.byte	0x3f
	.zero		1


	//   ....[70]....
        /*0b50*/ 	.word	0x0000fd30
        /*0b54*/ 	.word	0x0000001b
        /*0b58*/ 	.word	0x00028c60
        /*0b5c*/ 	.short	0x010a
        /*0b5e*/ 	.byte	0x3f
	.zero		1


	//   ....[71]....
        /*0b60*/ 	.word	0x00010630
        /*0b64*/ 	.word	0x00000006
        /*0b68*/ 	.word	0x00028c40
        /*0b6c*/ 	.short	0x010a
        /*0b6e*/ 	.byte	0x3f
	.zero		1


	//   ....[72]....
        /*0b70*/ 	.word	0x00010af0
        /*0b74*/ 	.word	0x00000006
        /*0b78*/ 	.word	0x00028c60
        /*0b7c*/ 	.short	0x010a
        /*0b7e*/ 	.byte	0x3f
	.zero		1


	//   ....[73]....
        /*0b80*/ 	.word	0x00011be0
        /*0b84*/ 	.word	0x00000005
        /*0b88*/ 	.word	0x00028c20
        /*0b8c*/ 	.short	0x010a
        /*0b8e*/ 	.byte	0x3f
	.zero		1


	//   ....[74]....
        /*0b90*/ 	.word	0x00011d80
        /*0b94*/ 	.word	0x00000003
        /*0b98*/ 	.word	0x00028c40
        /*0b9c*/ 	.short	0x010a
        /*0b9e*/ 	.byte	0x3f
	.zero		1


	//   ....[75]....
        /*0ba0*/ 	.word	0x00011dd0
        /*0ba4*/ 	.word	0x00000005
        /*0ba8*/ 	.word	0x00028c40
        /*0bac*/ 	.short	0x010a
        /*0bae*/ 	.byte	0x3f
	.zero		1


	//   ....[76]....
        /*0bb0*/ 	.word	0x00011e20
        /*0bb4*/ 	.word	0x00000003
        /*0bb8*/ 	.word	0x00028c60
        /*0bbc*/ 	.short	0x010a
        /*0bbe*/ 	.byte	0x3f
	.zero		1


	//----- nvinfo : EIATTR_NUM_MBARRIERS
	.align		4
.L_654:
        /*0bc0*/ 	.byte	0x03, 0x38
        /*0bc2*/ 	.short	0x0016


	//----- nvinfo : EIATTR_EXIT_INSTR_OFFSETS
	.align		4
        /*0bc4*/ 	.byte	0x04, 0x1c
        /*0bc6*/ 	.short	(.L_656 - .L_655)


	//   ....[0]....
.L_655:
        /*0bc8*/ 	.word	0x00000980


	//   ....[1]....
        /*0bcc*/ 	.word	0x00009b20


	//   ....[2]....
        /*0bd0*/ 	.word	0x0000eef0


	//----- nvinfo : EIATTR_MAX_THREADS
	.align		4
.L_656:
        /*0bd4*/ 	.byte	0x04, 0x05
        /*0bd6*/ 	.short	(.L_658 - .L_657)
.L_657:
        /*0bd8*/ 	.word	0x00000180
        /*0bdc*/ 	.word	0x00000001
        /*0be0*/ 	.word	0x00000001


	//----- nvinfo : EIATTR_CRS_STACK_SIZE
	.align		4
.L_658:
        /*0be4*/ 	.byte	0x04, 0x1e
        /*0be6*/ 	.short	(.L_660 - .L_659)
.L_659:
        /*0be8*/ 	.word	0x00000000


	//----- nvinfo : EIATTR_CBANK_PARAM_SIZE
	.align		4
.L_660:
        /*0bec*/ 	.byte	0x03, 0x19
        /*0bee*/ 	.short	0x0af0


	//----- nvinfo : EIATTR_PARAM_CBANK
	.align		4
        /*0bf0*/ 	.byte	0x04, 0x0a
        /*0bf2*/ 	.short	(.L_662 - .L_661)
	.align		4
.L_661:
        /*0bf4*/ 	.word	index@(.nv.constant0._ZN7cutlass13device_kernelIN5flash11enable_sm90INS1_16FlashAttnFwdSm90INS1_25CollectiveMainloopFwdSm90ILi2EN4cute5tupleIJNS5_1CILi1EEES8_S8_EEENS6_IJNS7_ILi64EEESA_SA_EEELi512ENS_10bfloat16_tEfNS_4arch4Sm90ELb0ELb0ELb0ELb1ELb1ELb0ELb0ELb0ELb0ELb1ELb0ELb0EEENS1_21CollectiveEpilogueFwdINS6_IJSA_NS7_ILi512EEESA_EEES9_SC_SE_Li256ELb1ELb1ELb0ELb0EEENS1_36VarlenDynamicPersistentTileSchedulerILi64ELi64ELi256ELi128ELb0ELb1ELb1ELb0ELb1ELb1EEEEEEEEEvNT_6ParamsE)
        /*0bf8*/ 	.short	0x0210
        /*0bfa*/ 	.short	0x0af0


	//----- nvinfo : EIATTR_SW_WAR
	.align		4
.L_662:
        /*0bfc*/ 	.byte	0x04, 0x36
        /*0bfe*/ 	.short	(.L_664 - .L_663)
.L_663:
        /*0c00*/ 	.word	0x00000008
.L_664:


//--------------------- .nv.info._ZN7cutlass13device_kernelIN5flash11enable_sm90INS1_16FlashAttnFwdSm90INS1_25CollectiveMainloopFwdSm90ILi2EN4cute5tupleIJNS5_1CILi1EEES8_S8_EEENS6_IJNS7_ILi64EEESA_SA_EEELi512ENS_10bfloat16_tEfNS_4arch4Sm90ELb0ELb0ELb0ELb1ELb1ELb1ELb0ELb0ELb0ELb1ELb0ELb0EEENS1_21CollectiveEpilogueFwdINS6_IJSA_NS7_ILi512EEESA_EEES9_SC_SE_Li256ELb1ELb1ELb0ELb0EEENS1_36VarlenDynamicPersistentTileSchedulerILi64ELi64ELi256ELi128ELb0ELb1ELb1ELb0ELb1ELb1EEEEEEEEEvNT_6ParamsE --------------------------
	.section	.nv.info._ZN7cutlass13device_kernelIN5flash11enable_sm90INS1_16FlashAttnFwdSm90INS1_25CollectiveMainloopFwdSm90ILi2EN4cute5tupleIJNS5_1CILi1EEES8_S8_EEENS6_IJNS7_ILi64EEESA_SA_EEELi512ENS_10bfloat16_tEfNS_4arch4Sm90ELb0ELb0ELb0ELb1ELb1ELb1ELb0ELb0ELb0ELb1ELb0ELb0EEENS1_21CollectiveEpilogueFwdINS6_IJSA_NS7_ILi512EEESA_EEES9_SC_SE_Li256ELb1ELb1ELb0ELb0EEENS1_36VarlenDynamicPersistentTileSchedulerILi64ELi64ELi256ELi128ELb0ELb1ELb1ELb0ELb1ELb1EEEEEEEEEvNT_6ParamsE,"",@"SHT_CUDA_INFO"
	.sectionflags	@""
	.align	4


	//----- nvinfo : EIATTR_CUDA_API_VERSION
	.align		4
        /*0000*/ 	.byte	0x04, 0x37
        /*0002*/ 	.short	(.L_666 - .L_665)
.L_665:
        /*0004*/ 	.word	0x00000082


	//----- nvinfo : EIATTR_KPARAM_INFO
	.align		4
.L_666:
        /*0008*/ 	.byte	0x04, 0x17
        /*000a*/ 	.short	(.L_668 - .L_667)
.L_667:
        /*000c*/ 	.word	0x00000000
        /*0010*/ 	.short	0x0000
        /*0012*/ 	.short	0x0070
        /*0014*/ 	.byte	0x00, 0xf0, 0x01, 0x2a


	//----- nvinfo : EIATTR_SPARSE_MMA_MASK
	.align		4
.L_668:
        /*0018*/ 	.byte	0x03, 0x50
        /*001a*/ 	.short	0x0000


	//----- nvinfo : EIATTR_MAXREG_COUNT
	.align		4
        /*001c*/ 	.byte	0x03, 0x1b
        /*001e*/ 	.short	0x00a8


	//----- nvinfo : EIATTR_NUM_BARRIERS
	.align		4
        /*0020*/ 	.byte	0x02, 0x4c
        /*0022*/ 	.byte	0x10
	.zero		1


	//----- nvinfo : EIATTR_EXTERNS
	.align		4
        /*0024*/ 	.byte	0x04, 0x0f
        /*0026*/ 	.short	(.L_670 - .L_669)


	//   ....[0]....
	.align		4
.L_669:
        /*0028*/ 	.word	index@(__assertfail)


	//----- nvinfo : EIATTR_ANNOTATIONS
	.align		4
.L_670:
        /*002c*/ 	.byte	0x04, 0x55
        /*002e*/ 	.short	(.L_672 - .L_671)


	//   ....[0]....
.L_671:
        /* <DEDUP_REMOVED lines=47> */


	//----- nvinfo : EIATTR_MERCURY_ISA_VERSION
	.align		4
.L_672:
        /*0310*/ 	.byte	0x03, 0x5f
        /*0312*/ 	.short	0x0101


	//----- nvinfo : EIATTR_UNUSED_LOAD_BYTE_OFFSET
	.align		4
        /*0314*/ 	.byte	0x04, 0x44
        /*0316*/ 	.short	(.L_674 - .L_673)


	//   ....[0]....
.L_673:
        /*0318*/ 	.word	0x00000a20
        /*031c*/ 	.word	0x0000fff0


	//   ....[1]....
        /*0320*/ 	.word	0x0000cb80
        /*0324*/ 	.word	0x0000fff0


	//----- nvinfo : EIATTR_INT_WARP_WIDE_INSTR_OFFSETS
	.align		4
.L_674:
        /*0328*/ 	.byte	0x04, 0x31
        /*032a*/ 	.short	(.L_676 - .L_675)


	//   ....[0]....
.L_675:
        /*032c*/ 	.word	0x00000130


	//   ....[1]....
        /*0330*/ 	.word	0x00000170


	//   ....[2]....
        /*0334*/ 	.word	0x00000240


	//   ....[3]....
        /*0338*/ 	.word	0x000129b0


	//   ....[4]....
        /*033c*/ 	.word	0x00012a40


	//   ....[5]....
        /*0340*/ 	.word	0x00016020


	//   ....[6]....
        /*0344*/ 	.word	0x000160b0


	//----- nvinfo : EIATTR_COOP_GROUP_MASK_REGIDS
	.align		4
.L_676:
        /*0348*/ 	.byte	0x04, 0x29
        /*034a*/ 	.short	(.L_678 - .L_677)


	//   ....[0]....
.L_677:
        /*034c*/ 	.word	0xffffffff


	//   ....[1]....
        /*0350*/ 	.word	0xffffffff


	//   ....[2]....
        /*0354*/ 	.word	0xffffffff


	//   ....[3]....
        /*0358*/ 	.word	0xffffffff


	//   ....[4]....
        /*035c*/ 	.word	0xffffffff


	//   ....[5]....
        /*0360*/ 	.word	0xffffffff


	//   ....[6]....
        /*0364*/ 	.word	0xffffffff


	//   ....[7]....
        /*0368*/ 	.word	0xffffffff


	//   ....[8]....
        /*036c*/ 	.word	0xffffffff


	//   ....[9]....
        /*0370*/ 	.word	0xffffffff


	//   ....[10]....
        /*0374*/ 	.word	0xffffffff


	//   ....[11]....
        /*0378*/ 	.word	0xffffffff


	//   ....[12]....
        /*037c*/ 	.word	0xffffffff


	//   ....[13]....
        /*0380*/ 	.word	0xffffffff


	//   ....[14]....
        /*0384*/ 	.word	0xffffffff


	//   ....[15]....
        /*0388*/ 	.word	0xffffffff


	//   ....[16]....
        /*038c*/ 	.word	0xffffffff


	//   ....[17]....
        /*0390*/ 	.word	0xffffffff


	//   ....[18]....
        /*0394*/ 	.word	0xffffffff


	//   ....[19]....
        /*0398*/ 	.word	0xffffffff


	//   ....[20]....
        /*039c*/ 	.word	0xffffffff


	//   ....[21]....
        /*03a0*/ 	.word	0xffffffff


	//   ....[22]....
        /*03a4*/ 	.word	0xffffffff


	//   ....[23]....
        /*03a8*/ 	.word	0xffffffff


	//   ....[24]....
        /*03ac*/ 	.word	0xffffffff


	//   ....[25]....
        /*03b0*/ 	.word	0xffffffff


	//   ....[26]....
        /*03b4*/ 	.word	0xffffffff


	//   ....[27]....
        /*03b8*/ 	.word	0xffffffff


	//   ....[28]....
        /*03bc*/ 	.word	0xffffffff


	//   ....[29]....
        /*03c0*/ 	.word	0xffffffff


	//   ....[30]....
        /*03c4*/ 	.word	0xffffffff


	//   ....[31]....
        /*03c8*/ 	.word	0xffffffff


	//   ....[32]....
        /*03cc*/ 	.word	0xffffffff


	//   ....[33]....
        /*03d0*/ 	.word	0xffffffff


	//   ....[34]....
        /*03d4*/ 	.word	0xffffffff


	//   ....[35]....
        /*03d8*/ 	.word	0xffffffff


	//   ....[36]....
        /*03dc*/ 	.word	0xffffffff


	//   ....[37]....
        /*03e0*/ 	.word	0xffffffff


	//   ....[38]....
        /*03e4*/ 	.word	0xffffffff


	//   ....[39]....
        /*03e8*/ 	.word	0xffffffff


	//   ....[40]....
        /*03ec*/ 	.word	0xffffffff


	//   ....[41]....
        /*03f0*/ 	.word	0xffffffff


	//   ....[42]....
        /*03f4*/ 	.word	0xffffffff


	//   ....[43]....
        /*03f8*/ 	.word	0xffffffff


	//   ....[44]....
        /*03fc*/ 	.word	0xffffffff


	//   ....[45]....
        /*0400*/ 	.word	0xffffffff


	//   ....[46]....
        /*0404*/ 	.word	0xffffffff


	//   ....[47]....
        /*0408*/ 	.word	0xffffffff


	//   ....[48]....
        /*040c*/ 	.word	0xffffffff


	//   ....[49]....
        /*0410*/ 	.word	0xffffffff


	//   ....[50]....
        /*0414*/ 	.word	0xffffffff


	//   ....[51]....
        /*0418*/ 	.word	0xffffffff


	//   ....[52]....
        /*041c*/ 	.word	0xffffffff


	//   ....[53]....
        /*0420*/ 	.word	0xffffffff


	//   ....[54]....
        /*0424*/ 	.word	0xffffffff


	//   ....[55]....
        /*0428*/ 	.word	0xffffffff


	//   ....[56]....
        /*042c*/ 	.word	0xffffffff


	//   ....[57]....
        /*0430*/ 	.word	0xffffffff


	//   ....[58]....
        /*0434*/ 	.word	0xffffffff


	//   ....[59]....
        /*0438*/ 	.word	0xffffffff


	//   ....[60]....
        /*043c*/ 	.word	0xffffffff


	//   ....[61]....
        /*0440*/ 	.word	0xffffffff


	//   ....[62]....
        /*0444*/ 	.word	0xffffffff


	//   ....[63]....
        /*0448*/ 	.word	0xffffffff


	//   ....[64]....
        /*044c*/ 	.word	0xffffffff


	//   ....[65]....
        /*0450*/ 	.word	0xffffffff


	//   ....[66]....
        /*0454*/ 	.word	0xffffffff


	//   ....[67]....
        /*0458*/ 	.word	0xffffffff


	//   ....[68]....
        /*045c*/ 	.word	0xffffffff


	//   ....[69]....
        /*0460*/ 	.word	0xffffffff


	//   ....[70]....
        /*0464*/ 	.word	0xffffffff


	//   ....[71]....
        /*0468*/ 	.word	0xffffffff


	//   ....[72]....
        /*046c*/ 	.word	0xffffffff


	//   ....[73]....
        /*0470*/ 	.word	0xffffffff


	//   ....[74]....
        /*0474*/ 	.word	0xffffffff


	//   ....[75]....
        /*0478*/ 	.word	0xffffffff


	//   ....[76]....
        /*047c*/ 	.word	0xffffffff


	//   ....[77]....
        /*0480*/ 	.word	0xffffffff


	//   ....[78]....
        /*0484*/ 	.word	0xffffffff


	//   ....[79]....
        /*0488*/ 	.word	0xffffffff


	//   ....[80]....
        /*048c*/ 	.word	0xffffffff


	//   ....[81]....
        /*0490*/ 	.word	0xffffffff


	//   ....[82]....
        /*0494*/ 	.word	0xffffffff


	//   ....[83]....
        /*0498*/ 	.word	0xffffffff


	//   ....[84]....
        /*049c*/ 	.word	0xffffffff


	//   ....[85]....
        /*04a0*/ 	.word	0xffffffff


	//   ....[86]....
        /*04a4*/ 	.word	0xffffffff


	//   ....[87]....
        /*04a8*/ 	.word	0xffffffff


	//   ....[88]....
        /*04ac*/ 	.word	0xffffffff


	//   ....[89]....
        /*04b0*/ 	.word	0xffffffff


	//   ....[90]....
        /*04b4*/ 	.word	0xffffffff


	//   ....[91]....
        /*04b8*/ 	.word	0xffffffff


	//   ....[92]....
        /*04bc*/ 	.word	0xffffffff


	//   ....[93]....
        /*04c0*/ 	.word	0xffffffff


	//   ....[94]....
        /*04c4*/ 	.word	0xffffffff


	//   ....[95]....
        /*04c8*/ 	.word	0xffffffff


	//   ....[96]....
        /*04cc*/ 	.word	0xffffffff


	//   ....[97]....
        /*04d0*/ 	.word	0xffffffff


	//   ....[98]....
        /*04d4*/ 	.word	0xffffffff


	//   ....[99]....
        /*04d8*/ 	.word	0xffffffff


	//   ....[100]....
        /*04dc*/ 	.word	0xffffffff


	//   ....[101]....
        /*04e0*/ 	.word	0xffffffff


	//   ....[102]....
        /*04e4*/ 	.word	0xffffffff


	//   ....[103]....
        /*04e8*/ 	.word	0xffffffff


	//   ....[104]....
        /*04ec*/ 	.word	0xffffffff


	//   ....[105]....
        /*04f0*/ 	.word	0xffffffff


	//   ....[106]....
        /*04f4*/ 	.word	0xffffffff


	//   ....[107]....
        /*04f8*/ 	.word	0xffffffff


	//   ....[108]....
        /*04fc*/ 	.word	0xffffffff


	//   ....[109]....
        /*0500*/ 	.word	0xffffffff


	//   ....[110]....
        /*0504*/ 	.word	0xffffffff


	//   ....[111]....
        /*0508*/ 	.word	0xffffffff


	//   ....[112]....
        /*050c*/ 	.word	0xffffffff


	//   ....[113]....
        /*0510*/ 	.word	0xffffffff


	//   ....[114]....
        /*0514*/ 	.word	0xffffffff


	//   ....[115]....
        /*0518*/ 	.word	0xffffffff


	//   ....[116]....
        /*051c*/ 	.word	0xffffffff


	//   ....[117]....
        /*0520*/ 	.word	0xffffffff


	//   ....[118]....
        /*0524*/ 	.word	0xffffffff


	//   ....[119]....
        /*0528*/ 	.word	0xffffffff


	//   ....[120]....
        /*052c*/ 	.word	0xffffffff


	//   ....[121]....
        /*0530*/ 	.word	0xffffffff


	//   ....[122]....
        /*0534*/ 	.word	0xffffffff


	//   ....[123]....
        /*0538*/ 	.word	0xffffffff


	//   ....[124]....
        /*053c*/ 	.word	0xffffffff


	//   ....[125]....
        /*0540*/ 	.word	0xffffffff


	//   ....[126]....
        /*0544*/ 	.word	0xffffffff


	//   ....[127]....
        /*0548*/ 	.word	0x0500000f


	//   ....[128]....
        /*054c*/ 	.word	0x0500000f


	//   ....[129]....
        /*0550*/ 	.word	0x0500000f


	//   ....[130]....
        /*0554*/ 	.word	0x0500000f


	//   ....[131]....
        /*0558*/ 	.word	0x0500000f


	//   ....[132]....
        /*055c*/ 	.word	0x0500000f


	//   ....[133]....
        /*0560*/ 	.word	0x0500000f


	//   ....[134]....
        /*0564*/ 	.word	0x0500000f


	//   ....[135]....
        /*0568*/ 	.word	0x0500000f


	//   ....[136]....
        /*056c*/ 	.word	0x0500000f


	//   ....[137]....
        /*0570*/ 	.word	0x0500000f


	//   ....[138]....
        /*0574*/ 	.word	0x0500000f


	//   ....[139]....
        /*0578*/ 	.word	0x0500000f


	//   ....[140]....
        /*057c*/ 	.word	0x0500000f


	//   ....[141]....
        /*0580*/ 	.word	0x0500000f


	//   ....[142]....
        /*0584*/ 	.word	0x0500000f


	//   ....[143]....
        /*0588*/ 	.word	0x0500000f


	//   ....[144]....
        /*058c*/ 	.word	0x0500000f


	//   ....[145]....
        /*0590*/ 	.word	0x0500000f


	//   ....[146]....
        /*0594*/ 	.word	0x0500000f


	//   ....[147]....
        /*0598*/ 	.word	0x0500000f


	//   ....[148]....
        /*059c*/ 	.word	0x0500000f


	//   ....[149]....
        /*05a0*/ 	.word	0x0500000f


	//   ....[150]....
        /*05a4*/ 	.word	0x0500000f


	//   ....[151]....
        /*05a8*/ 	.word	0x0500000f


	//   ....[152]....
        /*05ac*/ 	.word	0x0500000f


	//   ....[153]....
        /*05b0*/ 	.word	0x0500000f


	//   ....[154]....
        /*05b4*/ 	.word	0x0500000f


	//   ....[155]....
        /*05b8*/ 	.word	0x0500000f


	//   ....[156]....
        /*05bc*/ 	.word	0x0500000f


	//   ....[157]....
        /*05c0*/ 	.word	0x0500000f


	//   ....[158]....
        /*05c4*/ 	.word	0x0500000f


	//   ....[159]....
        /*05c8*/ 	.word	0x0500000f


	//   ....[160]....
        /*05cc*/ 	.word	0x0500000f


	//   ....[161]....
        /*05d0*/ 	.word	0x0500000f


	//   ....[162]....
        /*05d4*/ 	.word	0x0500000f


	//   ....[163]....
        /*05d8*/ 	.word	0x0500000f


	//   ....[164]....
        /*05dc*/ 	.word	0x0500000f


	//   ....[165]....
        /*05e0*/ 	.word	0x0500000f


	//   ....[166]....
        /*05e4*/ 	.word	0x0500000f


	//   ....[167]....
        /*05e8*/ 	.word	0x0500000f


	//   ....[168]....
        /*05ec*/ 	.word	0x0500000f


	//   ....[169]....
        /*05f0*/ 	.word	0x0500000f


	//   ....[170]....
        /*05f4*/ 	.word	0x0500000f


	//   ....[171]....
        /*05f8*/ 	.word	0x0500000f


	//   ....[172]....
        /*05fc*/ 	.word	0x0500000f


	//   ....[173]....
        /*0600*/ 	.word	0x0500000f


	//   ....[174]....
        /*0604*/ 	.word	0x0500000f


	//   ....[175]....
        /*0608*/ 	.word	0x0500000f


	//   ....[176]....
        /*060c*/ 	.word	0x0500000f


	//   ....[177]....
        /*0610*/ 	.word	0x0500000f


	//   ....[178]....
        /*0614*/ 	.word	0x0500000f


	//   ....[179]....
        /*0618*/ 	.word	0x0500000f


	//   ....[180]....
        /*061c*/ 	.word	0x0500000f


	//   ....[181]....
        /*0620*/ 	.word	0x0500000f


	//   ....[182]....
        /*0624*/ 	.word	0x0500000f


	//   ....[183]....
        /*0628*/ 	.word	0x0500000f


	//   ....[184]....
        /*062c*/ 	.word	0x0500000f


	//   ....[185]....
        /*0630*/ 	.word	0x0500000f


	//   ....[186]....
        /*0634*/ 	.word	0x0500000f


	//   ....[187]....
        /*0638*/ 	.word	0x0500000f


	//   ....[188]....
        /*063c*/ 	.word	0x0500000f


	//   ....[189]....
        /*0640*/ 	.word	0x0500000f


	//   ....[190]....
        /*0644*/ 	.word	0x0500000f


	//   ....[191]....
        /*0648*/ 	.word	0x0500000f


	//   ....[192]....
        /*064c*/ 	.word	0x0500000f


	//   ....[193]....
        /*0650*/ 	.word	0x0500000f


	//   ....[194]....
        /*0654*/ 	.word	0x0500000f


	//   ....[195]....
        /*0658*/ 	.word	0x0500000f


	//   ....[196]....
        /*065c*/ 	.word	0x0500000f


	//   ....[197]....
        /*0660*/ 	.word	0x0500000f


	//   ....[198]....
        /*0664*/ 	.word	0x0500000f


	//   ....[199]....
        /*0668*/ 	.word	0x0500000f


	//   ....[200]....
        /*066c*/ 	.word	0x0500000f


	//----- nvinfo : EIATTR_COOP_GROUP_INSTR_OFFSETS
	.align		4
.L_678:
        /*0670*/ 	.byte	0x04, 0x28
        /*0672*/ 	.short	(.L_680 - .L_679)


	//   ....[0]....
.L_679:
        /*0674*/ 	.word	0x00000060


	//   ....[1]....
        /*0678*/ 	.word	0x00000140


	//   ....[2]....
        /*067c*/ 	.word	0x00000180


	//   ....[3]....
        /*0680*/ 	.word	0x00000370


	//   ....[4]....
        /*0684*/ 	.word	0x000004d0


	//   ....[5]....
        /*0688*/ 	.word	0x000005f0


	//   ....[6]....
        /*068c*/ 	.word	0x00000750


	//   ....[7]....
        /*0690*/ 	.word	0x00002a20


	//   ....[8]....
        /*0694*/ 	.word	0x00002a30


	//   ....[9]....
        /*0698*/ 	.word	0x000034e0


	//   ....[10]....
        /*069c*/ 	.word	0x000034f0


	//   ....[11]....
        /*06a0*/ 	.word	0x00003ee0


	//   ....[12]....
        /*06a4*/ 	.word	0x00003ef0


	//   ....[13]....
        /*06a8*/ 	.word	0x000042d0


	//   ....[14]....
        /*06ac*/ 	.word	0x000042e0


	//   ....[15]....
        /*06b0*/ 	.word	0x00004fe0


	//   ....[16]....
        /*06b4*/ 	.word	0x00006ac0


	//   ....[17]....
        /*06b8*/ 	.word	0x00007080


	//   ....[18]....
        /*06bc*/ 	.word	0x00007090


	//   ....[19]....
        /*06c0*/ 	.word	0x000070a0


	//   ....[20]....
        /*06c4*/ 	.word	0x000070b0


	//   ....[21]....
        /*06c8*/ 	.word	0x00008080


	//   ....[22]....
        /*06cc*/ 	.word	0x00008090


	//   ....[23]....
        /*06d0*/ 	.word	0x000080a0


	//   ....[24]....
        /*06d4*/ 	.word	0x000080b0


	//   ....[25]....
        /*06d8*/ 	.word	0x00009890


	//   ....[26]....
        /*06dc*/ 	.word	0x00009970


	//   ....[27]....
        /*06e0*/ 	.word	0x00009b10


	//   ....[28]....
        /*06e4*/ 	.word	0x00009be0


	//   ....[29]....
        /*06e8*/ 	.word	0x0000a510


	//   ....[30]....
        /*06ec*/ 	.word	0x0000aad0


	//   ....[31]....
        /*06f0*/ 	.word	0x0000aaf0


	//   ....[32]....
        /*06f4*/ 	.word	0x0000b0c0


	//   ....[33]....
        /*06f8*/ 	.word	0x0000b290


	//   ....[34]....
        /*06fc*/ 	.word	0x0000bfb0


	//   ....[35]....
        /*0700*/ 	.word	0x0000c090


	//   ....[36]....
        /*0704*/ 	.word	0x0000c0a0


	//   ....[37]....
        /*0708*/ 	.word	0x0000c0d0


	//   ....[38]....
        /*070c*/ 	.word	0x0000c0e0


	//   ....[39]....
        /*0710*/ 	.word	0x0000dc70


	//   ....[40]....
        /*0714*/ 	.word	0x0000e150


	//   ....[41]....
        /*0718*/ 	.word	0x0000e170


	//   ....[42]....
        /*071c*/ 	.word	0x0000e1a0


	//   ....[43]....
        /*0720*/ 	.word	0x0000e1b0


	//   ....[44]....
        /*0724*/ 	.word	0x0000e900


	//   ....[45]....
        /*0728*/ 	.word	0x0000e940


	//   ....[46]....
        /*072c*/ 	.word	0x0000ebe0


	//   ....[47]....
        /*0730*/ 	.word	0x0000ec00


	//   ....[48]....
        /*0734*/ 	.word	0x0000f8b0


	//   ....[49]....
        /*0738*/ 	.word	0x0000f8f0


	//   ....[50]....
        /*073c*/ 	.word	0x0000fb90


	//   ....[51]....
        /*0740*/ 	.word	0x0000fbb0


	//   ....[52]....
        /*0744*/ 	.word	0x0000fe60


	//   ....[53]....
        /*0748*/ 	.word	0x00010010


	//   ....[54]....
        /*074c*/ 	.word	0x00010040


	//   ....[55]....
        /*0750*/ 	.word	0x00010070


	//   ....[56]....
        /*0754*/ 	.word	0x000100a0


	//   ....[57]....
        /*0758*/ 	.word	0x000100d0


	//   ....[58]....
        /*075c*/ 	.word	0x00010100


	//   ....[59]....
        /*0760*/ 	.word	0x00010270


	//   ....[60]....
        /*0764*/ 	.word	0x000102a0


	//   ....[61]....
        /*0768*/ 	.word	0x000102d0


	//   ....[62]....
        /*076c*/ 	.word	0x00010300


	//   ....[63]....
        /*0770*/ 	.word	0x00010330


	//   ....[64]....
        /*0774*/ 	.word	0x00010360


	//   ....[65]....
        /*0778*/ 	.word	0x000103f0


	//   ....[66]....
        /*077c*/ 	.word	0x00010420


	//   ....[67]....
        /*0780*/ 	.word	0x000104a0


	//   ....[68]....
        /*0784*/ 	.word	0x00010fd0


	//   ....[69]....
        /*0788*/ 	.word	0x000137e0


	//   ....[70]....
        /*078c*/ 	.word	0x00013800


	//   ....[71]....
        /*0790*/ 	.word	0x00013890


	//   ....[72]....
        /*0794*/ 	.word	0x000138b0


	//   ....[73]....
        /*0798*/ 	.word	0x00013930


	//   ....[74]....
        /*079c*/ 	.word	0x00013950


	//   ....[75]....
        /*07a0*/ 	.word	0x00013960


	//   ....[76]....
        /*07a4*/ 	.word	0x00013970


	//   ....[77]....
        /*07a8*/ 	.word	0x00014190


	//   ....[78]....
        /*07ac*/ 	.word	0x000141c0


	//   ....[79]....
        /*07b0*/ 	.word	0x00014260


	//   ....[80]....
        /*07b4*/ 	.word	0x00014280


	//   ....[81]....
        /*07b8*/ 	.word	0x00014300


	//   ....[82]....
        /*07bc*/ 	.word	0x00014320


	//   ....[83]....
        /*07c0*/ 	.word	0x00014330


	//   ....[84]....
        /*07c4*/ 	.word	0x000143a0


	//   ....[85]....
        /*07c8*/ 	.word	0x000147f0


	//   ....[86]....
        /*07cc*/ 	.word	0x000148b0


	//   ....[87]....
        /*07d0*/ 	.word	0x00014a00


	//   ....[88]....
        /*07d4*/ 	.word	0x00014a40


	//   ....[89]....
        /*07d8*/ 	.word	0x00014a50


	//   ....[90]....
        /*07dc*/ 	.word	0x00014a60


	//   ....[91]....
        /*07e0*/ 	.word	0x00014bb0


	//   ....[92]....
        /*07e4*/ 	.word	0x00014d00


	//   ....[93]....
        /*07e8*/ 	.word	0x00015530


	//   ....[94]....
        /*07ec*/ 	.word	0x00015550


	//   ....[95]....
        /*07f0*/ 	.word	0x000155a0


	//   ....[96]....
        /*07f4*/ 	.word	0x000155b0


	//   ....[97]....
        /*07f8*/ 	.word	0x000155f0


	//   ....[98]....
        /*07fc*/ 	.word	0x00015600


	//   ....[99]....
        /*0800*/ 	.word	0x00015610


	//   ....[100]....
        /*0804*/ 	.word	0x00015650


	//   ....[101]....
        /*0808*/ 	.word	0x00015970


	//   ....[102]....
        /*080c*/ 	.word	0x000159b0


	//   ....[103]....
        /*0810*/ 	.word	0x000159d0


	//   ....[104]....
        /*0814*/ 	.word	0x000159f0


	//   ....[105]....
        /*0818*/ 	.word	0x00015a20


	//   ....[106]....
        /*081c*/ 	.word	0x00015a40


	//   ....[107]....
        /*0820*/ 	.word	0x00015b40


	//   ....[108]....
        /*0824*/ 	.word	0x00015c90


	//   ....[109]....
        /*0828*/ 	.word	0x00016280


	//   ....[110]....
        /*082c*/ 	.word	0x000162b0


	//   ....[111]....
        /*0830*/ 	.word	0x000162f0


	//   ....[112]....
        /*0834*/ 	.word	0x00016320


	//   ....[113]....
        /*0838*/ 	.word	0x00016350


	//   ....[114]....
        /*083c*/ 	.word	0x00016380


	//   ....[115]....
        /*0840*/ 	.word	0x000163b0


	//   ....[116]....
        /*0844*/ 	.word	0x000163e0


	//   ....[117]....
        /*0848*/ 	.word	0x00016560


	//   ....[118]....
        /*084c*/ 	.word	0x00016590


	//   ....[119]....
        /*0850*/ 	.word	0x000165c0


	//   ....[120]....
        /*0854*/ 	.word	0x000165f0


	//   ....[121]....
        /*0858*/ 	.word	0x00016620


	//   ....[122]....
        /*085c*/ 	.word	0x00016650


	//   ....[123]....
        /*0860*/ 	.word	0x00016710


	//   ....[124]....
        /*0864*/ 	.word	0x00016730


	//   ....[125]....
        /*0868*/ 	.word	0x000167a0


	//   ....[126]....
        /*086c*/ 	.word	0x00016c10


	//   ....[127]....
        /*0870*/ 	.word	0x00016f20


	//   ....[128]....
        /*0874*/ 	.word	0x00016fb0


	//   ....[129]....
        /*0878*/ 	.word	0x00017090


	//   ....[130]....
        /*087c*/ 	.word	0x00017120


	//   ....[131]....
        /*0880*/ 	.word	0x00017200


	//   ....[132]....
        /*0884*/ 	.word	0x00017290


	//   ....[133]....
        /*0888*/ 	.word	0x00017410


	//   ....[134]....
        /*088c*/ 	.word	0x000174a0


	//   ....[135]....
        /*0890*/ 	.word	0x000174f0


	//   ....[136]....
        /*0894*/ 	.word	0x00017540


	//   ....[137]....
        /*0898*/ 	.word	0x00017620


	//   ....[138]....
        /*089c*/ 	.word	0x000176b0


	//   ....[139]....
        /*08a0*/ 	.word	0x00017700


	//   ....[140]....
        /*08a4*/ 	.word	0x00017750


	//   ....[141]....
        /*08a8*/ 	.word	0x000179a0


	//   ....[142]....
        /*08ac*/ 	.word	0x00017c80


	//   ....[143]....
        /*08b0*/ 	.word	0x00017d70


	//   ....[144]....
        /*08b4*/ 	.word	0x00017e10


	//   ....[145]....
        /*08b8*/ 	.word	0x00017e70


	//   ....[146]....
        /*08bc*/ 	.word	0x00017f60


	//   ....[147]....
        /*08c0*/ 	.word	0x00017fd0


	//   ....[148]....
        /*08c4*/ 	.word	0x000180c0


	//   ....[149]....
        /*08c8*/ 	.word	0x00018130


	//   ....[150]....
        /*08cc*/ 	.word	0x000181d0


	//   ....[151]....
        /*08d0*/ 	.word	0x000182c0


	//   ....[152]....
        /*08d4*/ 	.word	0x00018330


	//   ....[153]....
        /*08d8*/ 	.word	0x00018390


	//   ....[154]....
        /*08dc*/ 	.word	0x00018480


	//   ....[155]....
        /*08e0*/ 	.word	0x000184e0


	//   ....[156]....
        /*08e4*/ 	.word	0x000185e0


	//   ....[157]....
        /*08e8*/ 	.word	0x00018640


	//   ....[158]....
        /*08ec*/ 	.word	0x00018720


	//   ....[159]....
        /*08f0*/ 	.word	0x00018860


	//   ....[160]....
        /*08f4*/ 	.word	0x00018950


	//   ....[161]....
        /*08f8*/ 	.word	0x00018be0


	//   ....[162]....
        /*08fc*/ 	.word	0x00018c30


	//   ....[163]....
        /*0900*/ 	.word	0x00018e00


	//   ....[164]....
        /*0904*/ 	.word	0x00018e50


	//   ....[165]....
        /*0908*/ 	.word	0x00019020


	//   ....[166]....
        /*090c*/ 	.word	0x00019070


	//   ....[167]....
        /*0910*/ 	.word	0x00019160


	//   ....[168]....
        /*0914*/ 	.word	0x00019200


	//   ....[169]....
        /*0918*/ 	.word	0x00019260


	//   ....[170]....
        /*091c*/ 	.word	0x00019310


	//   ....[171]....
        /*0920*/ 	.word	0x00019370


	//   ....[172]....
        /*0924*/ 	.word	0x00019420


	//   ....[173]....
        /*0928*/ 	.word	0x00019480


	//   ....[174]....
        /*092c*/ 	.word	0x00019530


	//   ....[175]....
        /*0930*/ 	.word	0x00019620


	//   ....[176]....
        /*0934*/ 	.word	0x00019700


	//   ....[177]....
        /*0938*/ 	.word	0x00019810


	//   ....[178]....
        /*093c*/ 	.word	0x00019910


	//   ....[179]....
        /*0940*/ 	.word	0x00019a40


	//   ....[180]....
        /*0944*/ 	.word	0x00019b20


	//   ....[181]....
        /*0948*/ 	.word	0x00019c20


	//   ....[182]....
        /*094c*/ 	.word	0x00019d00


	//   ....[183]....
        /*0950*/ 	.word	0x00019d90


	//   ....[184]....
        /*0954*/ 	.word	0x00019e30


	//   ....[185]....
        /*0958*/ 	.word	0x00019f50


	//   ....[186]....
        /*095c*/ 	.word	0x00019fc0


	//   ....[187]....
        /*0960*/ 	.word	0x0001a030


	//   ....[188]....
        /*0964*/ 	.word	0x0001a0a0


	//   ....[189]....
        /*0968*/ 	.word	0x0001a110


	//   ....[190]....
        /*096c*/ 	.word	0x0001a190


	//   ....[191]....
        /*0970*/ 	.word	0x0001a220


	//   ....[192]....
        /*0974*/ 	.word	0x0001a2b0


	//   ....[193]....
        /*0978*/ 	.word	0x0001a320


	//   ....[194]....
        /*097c*/ 	.word	0x0001a390


	//   ....[195]....
        /*0980*/ 	.word	0x0001a400


	//   ....[196]....
        /*0984*/ 	.word	0x0001a480


	//   ....[197]....
        /*0988*/ 	.word	0x0001a4f0


	//   ....[198]....
        /*098c*/ 	.word	0x0001a590


	//   ....[199]....
        /*0990*/ 	.word	0x0001a620


	//   ....[200]....
        /*0994*/ 	.word	0x0001a740


	//----- nvinfo : EIATTR_REG_RECONFIG
	.align		4
.L_680:
        /*0998*/ 	.byte	0x01, 0x54
	.zero		2


	//----- nvinfo : EIATTR_SYSCALL_OFFSETS
	.align		4
        /*099c*/ 	.byte	0x04, 0x46
        /*099e*/ 	.short	(.L_682 - .L_681)


	//   ....[0]....
.L_681:
        /*09a0*/ 	.word	0x00001ca0


	//   ....[1]....
        /*09a4*/ 	.word	0x00001df0


	//   ....[2]....
        /*09a8*/ 	.word	0x00006c60


	//   ....[3]....
        /*09ac*/ 	.word	0x00006ff0


	//   ....[4]....
        /*09b0*/ 	.word	0x00012ba0


	//   ....[5]....
        /*09b4*/ 	.word	0x00012cf0


	//   ....[6]....
        /*09b8*/ 	.word	0x00012de0


	//   ....[7]....
        /*09bc*/ 	.word	0x00013dd0


	//----- nvinfo : EIATTR_MBARRIER_INSTR_OFFSETS
	.align		4
.L_682:
        /*09c0*/ 	.byte	0x04, 0x39
        /*09c2*/ 	.short	(.L_684 - .L_683)


	//   ....[0]....
.L_683:
        /*09c4*/ 	.word	0x00000260
        /*09c8*/ 	.word	0x000000ff
        /*09cc*/ 	.word	0x00028c00
        /*09d0*/ 	.short	0x0100
        /*09d2*/ 	.byte	0x08
	.zero		1


	//   ....[1]....
        /*09d4*/ 	.word	0x00000270
        /*09d8*/ 	.word	0x000000ff
        /*09dc*/ 	.word	0x00028c20
        /*09e0*/ 	.short	0x0100
        /*09e2*/ 	.byte	0x08
	.zero		1


	//   ....[2]....
        /*09e4*/ 	.word	0x00000320
        /*09e8*/ 	.word	0x000000ff
        /*09ec*/ 	.word	0x00028c30
        /*09f0*/ 	.short	0x0100
        /*09f2*/ 	.byte	0x06
	.zero		1


	//   ....[3]....
        /*09f4*/ 	.word	0x00000330
        /*09f8*/ 	.word	0x000000ff
        /*09fc*/ 	.word	0x00028c40
        /*0a00*/ 	.short	0x0100
        /*0a02*/ 	.byte	0x06
	.zero		1


	//   ....[4]....
        /*0a04*/ 	.word	0x00000340
        /*0a08*/ 	.word	0x000000ff
        /*0a0c*/ 	.word	0x00028c38
        /*0a10*/ 	.short	0x0100
        /*0a12*/ 	.byte	0x06
	.zero		1


	//   ....[5]....
        /*0a14*/ 	.word	0x00000350
        /*0a18*/ 	.word	0x000000ff
        /*0a1c*/ 	.word	0x00028c48
        /*0a20*/ 	.short	0x0100
        /*0a22*/ 	.byte	0x06
	.zero		1


	//   ....[6]....
        /*0a24*/ 	.word	0x00000480
        /*0a28*/ 	.word	0x000000ff
        /*0a2c*/ 	.word	0x00028c50
        /*0a30*/ 	.short	0x0100
        /*0a32*/ 	.byte	0x08
	.zero		1


	//   ....[7]....
        /*0a34*/ 	.word	0x00000490
        /*0a38*/ 	.word	0x000000ff
        /*0a3c*/ 	.word	0x00028c60
        /*0a40*/ 	.short	0x0100
        /*0a42*/ 	.byte	0x08
	.zero		1


	//   ....[8]....
        /*0a44*/ 	.word	0x000004a0
        /*0a48*/ 	.word	0x000000ff
        /*0a4c*/ 	.word	0x00028c58
        /*0a50*/ 	.short	0x0100
        /*0a52*/ 	.byte	0x08
	.zero		1


	//   ....[9]....
        /*0a54*/ 	.word	0x000004b0
        /*0a58*/ 	.word	0x000000ff
        /*0a5c*/ 	.word	0x00028c68
        /*0a60*/ 	.short	0x0100
        /*0a62*/ 	.byte	0x08
	.zero		1


	//   ....[10]....
        /*0a64*/ 	.word	0x000005a0
        /*0a68*/ 	.word	0x000000ff
        /*0a6c*/ 	.word	0x00028c70
        /*0a70*/ 	.short	0x0100
        /*0a72*/ 	.byte	0x06
	.zero		1


	//   ....[11]....
        /*0a74*/ 	.word	0x000005b0
        /*0a78*/ 	.word	0x000000ff
        /*0a7c*/ 	.word	0x00028c80
        /*0a80*/ 	.short	0x0100
        /*0a82*/ 	.byte	0x06
	.zero		1


	//   ....[12]....
        /*0a84*/ 	.word	0x000005c0
        /*0a88*/ 	.word	0x000000ff
        /*0a8c*/ 	.word	0x00028c78
        /*0a90*/ 	.short	0x0100
        /*0a92*/ 	.byte	0x06
	.zero		1


	//   ....[13]....
        /*0a94*/ 	.word	0x000005d0
        /*0a98*/ 	.word	0x000000ff
        /*0a9c*/ 	.word	0x00028c88
        /*0aa0*/ 	.short	0x0100
        /*0aa2*/ 	.byte	0x06
	.zero		1


	//   ....[14]....
        /*0aa4*/ 	.word	0x00000700
        /*0aa8*/ 	.word	0x000000ff
        /*0aac*/ 	.word	0x00028c90
        /*0ab0*/ 	.short	0x0100
        /*0ab2*/ 	.byte	0x08
	.zero		1


	//   ....[15]....
        /*0ab4*/ 	.word	0x00000710
        /*0ab8*/ 	.word	0x000000ff
        /*0abc*/ 	.word	0x00028ca0
        /*0ac0*/ 	.short	0x0100
        /*0ac2*/ 	.byte	0x08
	.zero		1


	//   ....[16]....
        /*0ac4*/ 	.word	0x00000720
        /*0ac8*/ 	.word	0x000000ff
        /*0acc*/ 	.word	0x00028c98
        /*0ad0*/ 	.short	0x0100
        /*0ad2*/ 	.byte	0x08
	.zero		1


	//   ....[17]....
        /*0ad4*/ 	.word	0x00000730
        /*0ad8*/ 	.word	0x000000ff
        /*0adc*/ 	.word	0x00028ca8
        /*0ae0*/ 	.short	0x0100
        /*0ae2*/ 	.byte	0x08
	.zero		1


	//   ....[18]....
        /*0ae4*/ 	.word	0x00000860
        /*0ae8*/ 	.word	0x000000ff
        /*0aec*/ 	.word	0x00028cb0
        /*0af0*/ 	.short	0x0100
        /*0af2*/ 	.byte	0x08
	.zero		1


	//   ....[19]....
        /*0af4*/ 	.word	0x00000870
        /*0af8*/ 	.word	0x000000ff
        /*0afc*/ 	.word	0x00028cc0
        /*0b00*/ 	.short	0x0100
        /*0b02*/ 	.byte	0x08
	.zero		1


	//   ....[20]....
        /*0b04*/ 	.word	0x00000880
        /*0b08*/ 	.word	0x000000ff
        /*0b0c*/ 	.word	0x00028cb8
        /*0b10*/ 	.short	0x0100
        /*0b12*/ 	.byte	0x08
	.zero		1


	//   ....[21]....
        /*0b14*/ 	.word	0x00000890
        /*0b18*/ 	.word	0x000000ff
        /*0b1c*/ 	.word	0x00028cc8
        /*0b20*/ 	.short	0x0100
        /*0b22*/ 	.byte	0x08
	.zero		1


	//   ....[22]....
        /*0b24*/ 	.word	0x000029d0
        /*0b28*/ 	.word	0x00000040
        /*0b2c*/ 	.word	0x00028c90
        /*0b30*/ 	.short	0x010a
        /*0b32*/ 	.byte	0x3f
	.zero		1


	//   ....[23]....
        /*0b34*/ 	.word	0x00003490
        /*0b38*/ 	.word	0x00000040
        /*0b3c*/ 	.word	0x00028c90
        /*0b40*/ 	.short	0x010a
        /*0b42*/ 	.byte	0x3f
	.zero		1


	//   ....[24]....
        /*0b44*/ 	.word	0x00003d30
        /*0b48*/ 	.word	0x00000040
        /*0b4c*/ 	.word	0x00028c90
        /*0b50*/ 	.short	0x010a
        /*0b52*/ 	.byte	0x3f
	.zero		1


	//   ....[25]....
        /*0b54*/ 	.word	0x00004110
        /*0b58*/ 	.word	0x00000004
        /*0b5c*/ 	.word	0x00000000
        /*0b60*/ 	.short	0x0101
        /*0b62*/ 	.byte	0x3f
	.zero		1


	//   ....[26]....
        /*0b64*/ 	.word	0x00004150
        /*0b68*/ 	.word	0x00000040
        /*0b6c*/ 	.word	0x00028cb0
        /*0b70*/ 	.short	0x010a
        /*0b72*/ 	.byte	0x3f
	.zero		1


	//   ....[27]....
        /*0b74*/ 	.word	0x00004980
        /*0b78*/ 	.word	0x00000040
        /*0b7c*/ 	.word	0x00000000
        /*0b80*/ 	.short	0x0101
        /*0b82*/ 	.byte	0x3f
	.zero		1


	//   ....[28]....
        /*0b84*/ 	.word	0x000050d0
        /*0b88*/ 	.word	0x00000003
        /*0b8c*/ 	.word	0x00028c50
        /*0b90*/ 	.short	0x010a
        /*0b92*/ 	.byte	0x3f
	.zero		1


	//   ....[29]....
        /*0b94*/ 	.word	0x00005480
        /*0b98*/ 	.word	0x0000000a
        /*0b9c*/ 	.word	0x00000000
        /*0ba0*/ 	.short	0x0101
        /*0ba2*/ 	.byte	0x3f
	.zero		1


	//   ....[30]....
        /*0ba4*/ 	.word	0x00005db0
        /*0ba8*/ 	.word	0x00000003
        /*0bac*/ 	.word	0x00028c50
        /*0bb0*/ 	.short	0x010a
        /*0bb2*/ 	.byte	0x3f
	.zero		1


	//   ....[31]....
        /*0bb4*/ 	.word	0x00005e00
        /*0bb8*/ 	.word	0x00000003
        /*0bbc*/ 	.word	0x00028c50
        /*0bc0*/ 	.short	0x010a
        /*0bc2*/ 	.byte	0x3f
	.zero		1


	//   ....[32]....
        /*0bc4*/ 	.word	0x00006110
        /*0bc8*/ 	.word	0x0000000a
        /*0bcc*/ 	.word	0x00000000
        /*0bd0*/ 	.short	0x0101
        /*0bd2*/ 	.byte	0x3f
	.zero		1


	//   ....[33]....
        /*0bd4*/ 	.word	0x00006d00
        /*0bd8*/ 	.word	0x00000002
        /*0bdc*/ 	.word	0x00028c00
        /*0be0*/ 	.short	0x010a
        /*0be2*/ 	.byte	0x3f
	.zero		1


	//   ....[34]....
        /*0be4*/ 	.word	0x00006d50
        /*0be8*/ 	.word	0x00000002
        /*0bec*/ 	.word	0x00028c00
        /*0bf0*/ 	.short	0x010a
        /*0bf2*/ 	.byte	0x3f
	.zero		1


	//   ....[35]....
        /*0bf4*/ 	.word	0x00007310
        /*0bf8*/ 	.word	0x00000002
        /*0bfc*/ 	.word	0x00028c00
        /*0c00*/ 	.short	0x010a
        /*0c02*/ 	.byte	0x3f
	.zero		1


	//   ....[36]....
        /*0c04*/ 	.word	0x00008280
        /*0c08*/ 	.word	0x00000002
        /*0c0c*/ 	.word	0x00028c00
        /*0c10*/ 	.short	0x010a
        /*0c12*/ 	.byte	0x3f
	.zero		1


	//   ....[37]....
        /*0c14*/ 	.word	0x000090e0
        /*0c18*/ 	.word	0x0000000e
        /*0c1c*/ 	.word	0x00028c30
        /*0c20*/ 	.short	0x010a
        /*0c22*/ 	.byte	0x3f
	.zero		1


	//   ....[38]....
        /*0c24*/ 	.word	0x00009190
        /*0c28*/ 	.word	0x0000000e
        /*0c2c*/ 	.word	0x00028c30
        /*0c30*/ 	.short	0x010a
        /*0c32*/ 	.byte	0x3f
	.zero		1


	//   ....[39]....
        /*0c34*/ 	.word	0x00009e40
        /*0c38*/ 	.word	0x0000000a
        /*0c3c*/ 	.word	0x00000000
        /*0c40*/ 	.short	0x0101
        /*0c42*/ 	.byte	0x3f
	.zero		1


	//   ....[40]....
        /*0c44*/ 	.word	0x0000a220
        /*0c48*/ 	.word	0x0000000e
        /*0c4c*/ 	.word	0x00028c50
        /*0c50*/ 	.short	0x010a
        /*0c52*/ 	.byte	0x3f
	.zero		1


	//   ....[41]....
        /*0c54*/ 	.word	0x0000a2b0
        /*0c58*/ 	.word	0x0000000e
        /*0c5c*/ 	.word	0x00028c50
        /*0c60*/ 	.short	0x010a
        /*0c62*/ 	.byte	0x3f
	.zero		1


	//   ....[42]....
        /*0c64*/ 	.word	0x0000a590
        /*0c68*/ 	.word	0x0000000e
        /*0c6c*/ 	.word	0x00000000
        /*0c70*/ 	.short	0x0101
        /*0c72*/ 	.byte	0x3f
	.zero		1


	//   ....[43]....
        /*0c74*/ 	.word	0x0000a6b0
        /*0c78*/ 	.word	0x00000015
        /*0c7c*/ 	.word	0x00028c30
        /*0c80*/ 	.short	0x010a
        /*0c82*/ 	.byte	0x3f
	.zero		1


	//   ....[44]....
        /*0c84*/ 	.word	0x0000a760
        /*0c88*/ 	.word	0x00000015
        /*0c8c*/ 	.word	0x00028c30
        /*0c90*/ 	.short	0x010a
        /*0c92*/ 	.byte	0x3f
	.zero		1


	//   ....[45]....
        /*0c94*/ 	.word	0x0000acb0
        /*0c98*/ 	.word	0x00000014
        /*0c9c*/ 	.word	0x00000000
        /*0ca0*/ 	.short	0x0101
        /*0ca2*/ 	.byte	0x3f
	.zero		1


	//   ....[46]....
        /*0ca4*/ 	.word	0x0000bce0
        /*0ca8*/ 	.word	0x00000015
        /*0cac*/ 	.word	0x00028c50
        /*0cb0*/ 	.short	0x010a
        /*0cb2*/ 	.byte	0x3f
	.zero		1


	//   ....[47]....
        /*0cb4*/ 	.word	0x0000bd30
        /*0cb8*/ 	.word	0x00000015
        /*0cbc*/ 	.word	0x00028c50
        /*0cc0*/ 	.short	0x010a
        /*0cc2*/ 	.byte	0x3f
	.zero		1


	//   ....[48]....
        /*0cc4*/ 	.word	0x0000c040
        /*0cc8*/ 	.word	0x00000015
        /*0ccc*/ 	.word	0x00000000
        /*0cd0*/ 	.short	0x0101
        /*0cd2*/ 	.byte	0x3f
	.zero		1


	//   ....[49]....
        /*0cd4*/ 	.word	0x0000e8e0
        /*0cd8*/ 	.word	0x00000000
        /*0cdc*/ 	.word	0x00000000
        /*0ce0*/ 	.short	0x0101
        /*0ce2*/ 	.byte	0x3f
	.zero		1


	//   ....[50]....
        /*0ce4*/ 	.word	0x000110b0
        /*0ce8*/ 	.word	0x00000017
        /*0cec*/ 	.word	0x00028c20
        /*0cf0*/ 	.short	0x010a
        /*0cf2*/ 	.byte	0x3f
	.zero		1


	//   ....[51]....
        /*0cf4*/ 	.word	0x00011140
        /*0cf8*/ 	.word	0x00000003
        /*0cfc*/ 	.word	0x00028ca0
        /*0d00*/ 	.short	0x010a
        /*0d02*/ 	.byte	0x3f
	.zero		1


	//   ....[52]....
        /*0d04*/ 	.word	0x00011390
        /*0d08*/ 	.word	0x00000003
        /*0d0c*/ 	.word	0x00028cc0
        /*0d10*/ 	.short	0x010a
        /*0d12*/ 	.byte	0x3f
	.zero		1


	//   ....[53]....
        /*0d14*/ 	.word	0x00011d60
        /*0d18*/ 	.word	0x00000006
        /*0d1c*/ 	.word	0x00028ca0
        /*0d20*/ 	.short	0x010a
        /*0d22*/ 	.byte	0x3f
	.zero		1


	//   ....[54]....
        /*0d24*/ 	.word	0x00011fa0
        /*0d28*/ 	.word	0x00000006
        /*0d2c*/ 	.word	0x00028cc0
        /*0d30*/ 	.short	0x010a
        /*0d32*/ 	.byte	0x3f
	.zero		1


	//   ....[55]....
        /*0d34*/ 	.word	0x00013570
        /*0d38*/ 	.word	0x0000001b
        /*0d3c*/ 	.word	0x00028c40
        /*0d40*/ 	.short	0x010a
        /*0d42*/ 	.byte	0x3f
	.zero		1


	//   ....[56]....
        /*0d44*/ 	.word	0x00013a70
        /*0d48*/ 	.word	0x0000001b
        /*0d4c*/ 	.word	0x00028c30
        /*0d50*/ 	.short	0x0107
        /*0d52*/ 	.byte	0x3f
	.zero		1


	//   ....[57]....
        /*0d54*/ 	.word	0x00013b40
        /*0d58*/ 	.word	0x0000001b
        /*0d5c*/ 	.word	0x00028c30
        /*0d60*/ 	.short	0x0101
        /*0d62*/ 	.byte	0x3f
	.zero		1


	//   ....[58]....
        /*0d64*/ 	.word	0x00014440
        /*0d68*/ 	.word	0x00000017
        /*0d6c*/ 	.word	0x00028c00
        /*0d70*/ 	.short	0x0107
        /*0d72*/ 	.byte	0x3f
	.zero		1


	//   ....[59]....
        /*0d74*/ 	.word	0x00014530
        /*0d78*/ 	.word	0x00000017
        /*0d7c*/ 	.word	0x00028c00
        /*0d80*/ 	.short	0x0101
        /*0d82*/ 	.byte	0x3f
	.zero		1


	//   ....[60]....
        /*0d84*/ 	.word	0x00014550
        /*0d88*/ 	.word	0x00000017
        /*0d8c*/ 	.word	0x00028c20
        /*0d90*/ 	.short	0x010a
        /*0d92*/ 	.byte	0x3f
	.zero		1


	//   ....[61]....
        /*0d94*/ 	.word	0x000145e0
        /*0d98*/ 	.word	0x0000001b
        /*0d9c*/ 	.word	0x00028c60
        /*0da0*/ 	.short	0x010a
        /*0da2*/ 	.byte	0x3f
	.zero		1


	//   ....[62]....
        /*0da4*/ 	.word	0x00014f20
        /*0da8*/ 	.word	0x0000001b
        /*0dac*/ 	.word	0x00028c50
        /*0db0*/ 	.short	0x0107
        /*0db2*/ 	.byte	0x3f
	.zero		1


	//   ....[63]....
        /*0db4*/ 	.word	0x00014ff0
        /*0db8*/ 	.word	0x0000001b
        /*0dbc*/ 	.word	0x00028c50
        /*0dc0*/ 	.short	0x0101
        /*0dc2*/ 	.byte	0x3f
	.zero		1


	//   ....[64]....
        /*0dc4*/ 	.word	0x00015390
        /*0dc8*/ 	.word	0x00000006
        /*0dcc*/ 	.word	0x00028c40
        /*0dd0*/ 	.short	0x010a
        /*0dd2*/ 	.byte	0x3f
	.zero		1


	//   ....[65]....
        /*0dd4*/ 	.word	0x000156d0
        /*0dd8*/ 	.word	0x00000006
        /*0ddc*/ 	.word	0x00028c30
        /*0de0*/ 	.short	0x0107
        /*0de2*/ 	.byte	0x3f
	.zero		1


	//   ....[66]....
        /*0de4*/ 	.word	0x00015790
        /*0de8*/ 	.word	0x00000006
        /*0dec*/ 	.word	0x00028c30
        /*0df0*/ 	.short	0x0101
        /*0df2*/ 	.byte	0x3f
	.zero		1


	//   ....[67]....
        /*0df4*/ 	.word	0x000157c0
        /*0df8*/ 	.word	0x00000006
        /*0dfc*/ 	.word	0x00028c60
        /*0e00*/ 	.short	0x010a
        /*0e02*/ 	.byte	0x3f
	.zero		1


	//   ....[68]....
        /*0e04*/ 	.word	0x00015e90
        /*0e08*/ 	.word	0x00000006
        /*0e0c*/ 	.word	0x00028c50
        /*0e10*/ 	.short	0x0107
        /*0e12*/ 	.byte	0x3f
	.zero		1


	//   ....[69]....
        /*0e14*/ 	.word	0x00015f50
        /*0e18*/ 	.word	0x00000006
        /*0e1c*/ 	.word	0x00028c50
        /*0e20*/ 	.short	0x0101
        /*0e22*/ 	.byte	0x3f
	.zero		1


	//   ....[70]....
        /*0e24*/ 	.word	0x00016b90
        /*0e28*/ 	.word	0x00000004
        /*0e2c*/ 	.word	0x00028c20
        /*0e30*/ 	.short	0x010a
        /*0e32*/ 	.byte	0x3f
	.zero		1


	//   ....[71]....
        /*0e34*/ 	.word	0x00016cf0
        /*0e38*/ 	.word	0x00000005
        /*0e3c*/ 	.word	0x00028c40
        /*0e40*/ 	.short	0x010a
        /*0e42*/ 	.byte	0x3f
	.zero		1


	//   ....[72]....
        /*0e44*/ 	.word	0x00016d90
        /*0e48*/ 	.word	0x00000019
        /*0e4c*/ 	.word	0x00028c40
        /*0e50*/ 	.short	0x010a
        /*0e52*/ 	.byte	0x3f
	.zero		1


	//   ....[73]....
        /*0e54*/ 	.word	0x00016dd0
        /*0e58*/ 	.word	0x00000005
        /*0e5c*/ 	.word	0x00028c60
        /*0e60*/ 	.short	0x010a
        /*0e62*/ 	.byte	0x3f
	.zero		1


	//   ....[74]....
        /*0e64*/ 	.word	0x00016e10
        /*0e68*/ 	.word	0x00000019
        /*0e6c*/ 	.word	0x00028c60
        /*0e70*/ 	.short	0x010a
        /*0e72*/ 	.byte	0x3f
	.zero		1


	//   ....[75]....
        /*0e74*/ 	.word	0x00016e70
        /*0e78*/ 	.word	0x00000040
        /*0e7c*/ 	.word	0x00028c90
        /*0e80*/ 	.short	0x010a
        /*0e82*/ 	.byte	0x3f
	.zero		1


	//   ....[76]....
        /*0e84*/ 	.word	0x00016fe0
        /*0e88*/ 	.word	0x00000040
        /*0e8c*/ 	.word	0x00028c90
        /*0e90*/ 	.short	0x010a
        /*0e92*/ 	.byte	0x3f
	.zero		1


	//   ....[77]....
        /*0e94*/ 	.word	0x00017160
        /*0e98*/ 	.word	0x00000040
        /*0e9c*/ 	.word	0x00028c90
        /*0ea0*/ 	.short	0x010a
        /*0ea2*/ 	.byte	0x3f
	.zero		1


	//   ....[78]....
        /*0ea4*/ 	.word	0x000172c0
        /*0ea8*/ 	.word	0x00000040
        /*0eac*/ 	.word	0x00028cb0
        /*0eb0*/ 	.short	0x010a
        /*0eb2*/ 	.byte	0x3f
	.zero		1


	//   ....[79]....
        /*0eb4*/ 	.word	0x00017310
        /*0eb8*/ 	.word	0x00000003
        /*0ebc*/ 	.word	0x00028c50
        /*0ec0*/ 	.short	0x010a
        /*0ec2*/ 	.byte	0x3f
	.zero		1


	//   ....[80]....
        /*0ec4*/ 	.word	0x00017360
        /*0ec8*/ 	.word	0x00000003
        /*0ecc*/ 	.word	0x00028c50
        /*0ed0*/ 	.short	0x010a
        /*0ed2*/ 	.byte	0x3f
	.zero		1


	//   ....[81]....
        /*0ed4*/ 	.word	0x00017570
        /*0ed8*/ 	.word	0x00000002
        /*0edc*/ 	.word	0x00028c00
        /*0ee0*/ 	.short	0x010a
        /*0ee2*/ 	.byte	0x3f
	.zero		1


	//   ....[82]....
        /*0ee4*/ 	.word	0x00017780
        /*0ee8*/ 	.word	0x00000002
        /*0eec*/ 	.word	0x00028c00
        /*0ef0*/ 	.short	0x010a
        /*0ef2*/ 	.byte	0x3f
	.zero		1


	//   ....[83]....
        /*0ef4*/ 	.word	0x000177d0
        /*0ef8*/ 	.word	0x0000000e
        /*0efc*/ 	.word	0x00028c30
        /*0f00*/ 	.short	0x010a
        /*0f02*/ 	.byte	0x3f
	.zero		1


	//   ....[84]....
        /*0f04*/ 	.word	0x00017820
        /*0f08*/ 	.word	0x0000000e
        /*0f0c*/ 	.word	0x00028c50
        /*0f10*/ 	.short	0x010a
        /*0f12*/ 	.byte	0x3f
	.zero		1


	//   ....[85]....
        /*0f14*/ 	.word	0x00017870
        /*0f18*/ 	.word	0x00000015
        /*0f1c*/ 	.word	0x00028c30
        /*0f20*/ 	.short	0x010a
        /*0f22*/ 	.byte	0x3f
	.zero		1


	//   ....[86]....
        /*0f24*/ 	.word	0x000178c0
        /*0f28*/ 	.word	0x00000015
        /*0f2c*/ 	.word	0x00028c50
        /*0f30*/ 	.short	0x010a
        /*0f32*/ 	.byte	0x3f
	.zero		1


	//   ....[87]....
        /*0f34*/ 	.word	0x00017a60
        /*0f38*/ 	.word	0x00000017
        /*0f3c*/ 	.word	0x00028c20
        /*0f40*/ 	.short	0x010a
        /*0f42*/ 	.byte	0x3f
	.zero		1


	//   ....[88]....
        /*0f44*/ 	.word	0x00017ab0
        /*0f48*/ 	.word	0x00000003
        /*0f4c*/ 	.word	0x00028ca0
        /*0f50*/ 	.short	0x010a
        /*0f52*/ 	.byte	0x3f
	.zero		1


	//   ....[89]....
        /*0f54*/ 	.word	0x00017b00
        /*0f58*/ 	.word	0x00000003
        /*0f5c*/ 	.word	0x00028cc0
        /*0f60*/ 	.short	0x010a
        /*0f62*/ 	.byte	0x3f
	.zero		1


	//   ....[90]....
        /*0f64*/ 	.word	0x00017b50
        /*0f68*/ 	.word	0x00000006
        /*0f6c*/ 	.word	0x00028ca0
        /*0f70*/ 	.short	0x010a
        /*0f72*/ 	.byte	0x3f
	.zero		1


	//   ....[91]....
        /*0f74*/ 	.word	0x00017ba0
        /*0f78*/ 	.word	0x00000006
        /*0f7c*/ 	.word	0x00028cc0
        /*0f80*/ 	.short	0x010a
        /*0f82*/ 	.byte	0x3f
	.zero		1


	//   ....[92]....
        /*0f84*/ 	.word	0x00017cc0
        /*0f88*/ 	.word	0x0000001b
        /*0f8c*/ 	.word	0x00028c40
        /*0f90*/ 	.short	0x010a
        /*0f92*/ 	.byte	0x3f
	.zero		1


	//   ....[93]....
        /*0f94*/ 	.word	0x00018760
        /*0f98*/ 	.word	0x00000017
        /*0f9c*/ 	.word	0x00028c20
        /*0fa0*/ 	.short	0x010a
        /*0fa2*/ 	.byte	0x3f
	.zero		1


	//   ....[94]....
        /*0fa4*/ 	.word	0x000187b0
        /*0fa8*/ 	.word	0x0000001b
        /*0fac*/ 	.word	0x00028c60
        /*0fb0*/ 	.short	0x010a
        /*0fb2*/ 	.byte	0x3f
	.zero		1


	//   ....[95]....
        /*0fb4*/ 	.word	0x000190b0
        /*0fb8*/ 	.word	0x00000006
        /*0fbc*/ 	.word	0x00028c40
        /*0fc0*/ 	.short	0x010a
        /*0fc2*/ 	.byte	0x3f
	.zero		1


	//   ....[96]....
        /*0fc4*/ 	.word	0x00019570
        /*0fc8*/ 	.word	0x00000006
        /*0fcc*/ 	.word	0x00028c60
        /*0fd0*/ 	.short	0x010a
        /*0fd2*/ 	.byte	0x3f
	.zero		1


	//   ....[97]....
        /*0fd4*/ 	.word	0x0001a660
        /*0fd8*/ 	.word	0x00000004
        /*0fdc*/ 	.word	0x00028c20
        /*0fe0*/ 	.short	0x010a
        /*0fe2*/ 	.byte	0x3f
	.zero		1


	//   ....[98]....
        /*0fe4*/ 	.word	0x0001a800
        /*0fe8*/ 	.word	0x00000005
        /*0fec*/ 	.word	0x00028c40
        /*0ff0*/ 	.short	0x010a
        /*0ff2*/ 	.byte	0x3f
	.zero		1


	//   ....[99]....
        /*0ff4*/ 	.word	0x0001a850
        /*0ff8*/ 	.word	0x00000019
        /*0ffc*/ 	.word	0x00028c40
        /*1000*/ 	.short	0x010a
        /*1002*/ 	.byte	0x3f
	.zero		1


	//   ....[100]....
        /*1004*/ 	.word	0x0001a8a0
        /*1008*/ 	.word	0x00000005
        /*100c*/ 	.word	0x00028c60
        /*1010*/ 	.short	0x010a
        /*1012*/ 	.byte	0x3f
	.zero		1


	//----- nvinfo : EIATTR_NUM_MBARRIERS
	.align		4
.L_684:
        /*1014*/ 	.byte	0x03, 0x38
        /*1016*/ 	.short	0x0016


	//----- nvinfo : EIATTR_EXIT_INSTR_OFFSETS
	.align		4
        /*1018*/ 	.byte	0x04, 0x1c
        /*101a*/ 	.short	(.L_686 - .L_685)


	//   ....[0]....
.L_685:
        /*101c*/ 	.word	0x00016e60


	//----- nvinfo : EIATTR_MAX_THREADS
	.align		4
.L_686:
        /*1020*/ 	.byte	0x04, 0x05
        /*1022*/ 	.short	(.L_688 - .L_687)
.L_687:
        /*1024*/ 	.word	0x00000180
        /*1028*/ 	.word	0x00000001
        /*102c*/ 	.word	0x00000001


	//----- nvinfo : EIATTR_CRS_STACK_SIZE
	.align		4
.L_688:
        /*1030*/ 	.byte	0x04, 0x1e
        /*1032*/ 	.short	(.L_690 - .L_689)
.L_689:
        /*1034*/ 	.word	0x00000000


	//----- nvinfo : EIATTR_CBANK_PARAM_SIZE
	.align		4
.L_690:
        /*1038*/ 	.byte	0x03, 0x19
        /*103a*/ 	.short	0x0af0


	//----- nvinfo : EIATTR_PARAM_CBANK
	.align		4
        /*103c*/ 	.byte	0x04, 0x0a
        /*103e*/ 	.short	(.L_692 - .L_691)
	.align		4
.L_691:
        /*1040*/ 	.word	index@(.nv.constant0._ZN7cutlass13device_kernelIN5flash11enable_sm90INS1_16FlashAttnFwdSm90INS1_25CollectiveMainloopFwdSm90ILi2EN4cute5tupleIJNS5_1CILi1EEES8_S8_EEENS6_IJNS7_ILi64EEESA_SA_EEELi512ENS_10bfloat16_tEfNS_4arch4Sm90ELb0ELb0ELb0ELb1ELb1ELb1ELb0ELb0ELb0ELb1ELb0ELb0EEENS1_21CollectiveEpilogueFwdINS6_IJSA_NS7_ILi512EEESA_EEES9_SC_SE_Li256ELb1ELb1ELb0ELb0EEENS1_36VarlenDynamicPersistentTileSchedulerILi64ELi64ELi256ELi128ELb0ELb1ELb1ELb0ELb1ELb1EEEEEEEEEvNT_6ParamsE)
        /*1044*/ 	.short	0x0210
        /*1046*/ 	.short	0x0af0


	//----- nvinfo : EIATTR_SW_WAR
	.align		4
.L_692:
        /*1048*/ 	.byte	0x04, 0x36
        /*104a*/ 	.short	(.L_694 - .L_693)
.L_693:
        /*104c*/ 	.word	0x00000008
.L_694:


//--------------------- .nv.info._ZN7cutlass13device_kernelIN5flash11enable_sm90INS1_16FlashAttnFwdSm90INS1_25CollectiveMainloopFwdSm90ILi2EN4cute5tupleIJNS5_1CILi1EEES8_S8_EEENS6_IJNS7_ILi64EEESA_SA_EEELi512ENS_10bfloat16_tEfNS_4arch4Sm90ELb0ELb0ELb0ELb1ELb1ELb0ELb1ELb0ELb0ELb1ELb0ELb0EEENS1_21CollectiveEpilogueFwdINS6_IJSA_NS7_ILi512EEESA_EEES9_SC_SE_Li256ELb1ELb1ELb0ELb0EEENS1_36VarlenDynamicPersistentTileSchedulerILi64ELi64ELi256ELi128ELb0ELb1ELb1ELb0ELb1ELb1EEEEEEEEEvNT_6ParamsE --------------------------
	.section	.nv.info._ZN7cutlass13device_kernelIN5flash11enable_sm90INS1_16FlashAttnFwdSm90INS1_25CollectiveMainloopFwdSm90ILi2EN4cute5tupleIJNS5_1CILi1EEES8_S8_EEENS6_IJNS7_ILi64EEESA_SA_EEELi512ENS_10bfloat16_tEfNS_4arch4Sm90ELb0ELb0ELb0ELb1ELb1ELb0ELb1ELb0ELb0ELb1ELb0ELb0EEENS1_21CollectiveEpilogueFwdINS6_IJSA_NS7_ILi512EEESA_EEES9_SC_SE_Li256ELb1ELb1ELb0ELb0EEENS1_36VarlenDynamicPersistentTileSchedulerILi64ELi64ELi256ELi128ELb0ELb1ELb1ELb0ELb1ELb1EEEEEEEEEvNT_6ParamsE,"",@"SHT_CUDA_INFO"
	.sectionflags	@""
	.align	4


	//----- nvinfo : EIATTR_CUDA_API_VERSION
	.align		4
        /*0000*/ 	.byte	0x04, 0x37
        /*0002*/ 	.short	(.L_696 - .L_695)
.L_695:
        /*0004*/ 	.word	0x00000082


	//----- nvinfo : EIATTR_KPARAM_INFO
	.align		4
.L_696:
        /*0008*/ 	.byte	0x04, 0x17
        /*000a*/ 	.short	(.L_698 - .L_697)
.L_697:
        /*000c*/ 	.word	0x00000000
        /*0010*/ 	.short	0x0000
        /*0012*/ 	.short	0x0070
        /*0014*/ 	.byte	0x00, 0xf0, 0x01, 0x2e


	//----- nvinfo : EIATTR_SPARSE_MMA_MASK
	.align		4
.L_698:
        /*0018*/ 	.byte	0x03, 0x50
        /*001a*/ 	.short	0x0000


	//----- nvinfo : EIATTR_MAXREG_COUNT
	.align		4
        /*001c*/ 	.byte	0x03, 0x1b
        /*001e*/ 	.short	0x00a8


	//----- nvinfo : EIATTR_NUM_BARRIERS
	.align		4
        /*0020*/ 	.byte	0x02, 0x4c
        /*0022*/ 	.byte	0x10
	.zero		1


	//----- nvinfo : EIATTR_EXTERNS
	.align		4
        /*0024*/ 	.byte	0x04, 0x0f
        /*0026*/ 	.short	(.L_700 - .L_699)


	//   ....[0]....
	.align		4
.L_699:
        /*0028*/ 	.word	index@(__assertfail)


	//----- nvinfo : EIATTR_ANNOTATIONS
	.align		4
.L_700:
        /*002c*/ 	.byte	0x04, 0x55
        /*002e*/ 	.short	(.L_702 - .L_701)


	//   ....[0]....
.L_701:
        /* <DEDUP_REMOVED lines=18> */


	//----- nvinfo : EIATTR_MERCURY_ISA_VERSION
	.align		4
.L_702:
        /*0140*/ 	.byte	0x03, 0x5f
        /*0142*/ 	.short	0x0101


	//----- nvinfo : EIATTR_UNUSED_LOAD_BYTE_OFFSET
	.align		4
        /*0144*/ 	.byte	0x04, 0x44
        /*0146*/ 	.short	(.L_704 - .L_703)


	//   ....[0]....
.L_703:
        /*0148*/ 	.word	0x00000970
        /*014c*/ 	.word	0x0000fff0


	//   ....[1]....
        /*0150*/ 	.word	0x00008a60
        /*0154*/ 	.word	0x0000fff0


	//----- nvinfo : EIATTR_INT_WARP_WIDE_INSTR_OFFSETS
	.align		4
.L_704:
        /*0158*/ 	.byte	0x04, 0x31
        /*015a*/ 	.short	(.L_706 - .L_705)


	//   ....[0]....
.L_705:
        /*015c*/ 	.word	0x000000c0


	//   ....[1]....
        /*0160*/ 	.word	0x000000d0


	//   ....[2]....
        /*0164*/ 	.word	0x000000e0


	//   ....[3]....
        /*0168*/ 	.word	0x00000180


	//   ....[4]....
        /*016c*/ 	.word	0x0000c8e0


	//   ....[5]....
        /*0170*/ 	.word	0x0000c970


	//   ....[6]....
        /*0174*/ 	.word	0x00010cd0


	//   ....[7]....
        /*0178*/ 	.word	0x00010d60


	//----- nvinfo : EIATTR_COOP_GROUP_MASK_REGIDS
	.align		4
.L_706:
        /*017c*/ 	.byte	0x04, 0x29
        /*017e*/ 	.short	(.L_708 - .L_707)


	//   ....[0]....
.L_707:
        /*0180*/ 	.word	0xffffffff


	//   ....[1]....
        /*0184*/ 	.word	0xffffffff


	//   ....[2]....
        /*0188*/ 	.word	0xffffffff


	//   ....[3]....
        /*018c*/ 	.word	0xffffffff


	//   ....[4]....
        /*0190*/ 	.word	0xffffffff


	//   ....[5]....
        /*0194*/ 	.word	0xffffffff


	//   ....[6]....
        /*0198*/ 	.word	0xffffffff


	//   ....[7]....
        /*019c*/ 	.word	0xffffffff


	//   ....[8]....
        /*01a0*/ 	.word	0xffffffff


	//   ....[9]....
        /*01a4*/ 	.word	0xffffffff


	//   ....[10]....
        /*01a8*/ 	.word	0xffffffff


	//   ....[11]....
        /*01ac*/ 	.word	0xffffffff


	//   ....[12]....
        /*01b0*/ 	.word	0xffffffff


	//   ....[13]....
        /*01b4*/ 	.word	0xffffffff


	//   ....[14]....
        /*01b8*/ 	.word	0xffffffff


	//   ....[15]....
        /*01bc*/ 	.word	0xffffffff


	//   ....[16]....
        /*01c0*/ 	.word	0xffffffff


	//   ....[17]....
        /*01c4*/ 	.word	0xffffffff


	//   ....[18]....
        /*01c8*/ 	.word	0xffffffff


	//   ....[19]....
        /*01cc*/ 	.word	0xffffffff


	//   ....[20]....
        /*01d0*/ 	.word	0xffffffff


	//   ....[21]....
        /*01d4*/ 	.word	0xffffffff


	//   ....[22]....
        /*01d8*/ 	.word	0xffffffff


	//   ....[23]....
        /*01dc*/ 	.word	0xffffffff


	//   ....[24]....
        /*01e0*/ 	.word	0xffffffff


	//   ....[25]....
        /*01e4*/ 	.word	0xffffffff


	//   ....[26]....
        /*01e8*/ 	.word	0xffffffff


	//   ....[27]....
        /*01ec*/ 	.word	0xffffffff


	//   ....[28]....
        /*01f0*/ 	.word	0xffffffff


	//   ....[29]....
        /*01f4*/ 	.word	0xffffffff


	//   ....[30]....
        /*01f8*/ 	.word	0xffffffff


	//   ....[31]....
        /*01fc*/ 	.word	0xffffffff


	//   ....[32]....
        /*0200*/ 	.word	0xffffffff


	//   ....[33]....
        /*0204*/ 	.word	0xffffffff


	//   ....[34]....
        /*0208*/ 	.word	0xffffffff


	//   ....[35]....
        /*020c*/ 	.word	0xffffffff


	//   ....[36]....
        /*0210*/ 	.word	0xffffffff


	//   ....[37]....
        /*0214*/ 	.word	0xffffffff


	//   ....[38]....
        /*0218*/ 	.word	0xffffffff


	//   ....[39]....
        /*021c*/ 	.word	0xffffffff


	//   ....[40]....
        /*0220*/ 	.word	0xffffffff


	//   ....[41]....
        /*0224*/ 	.word	0xffffffff


	//   ....[42]....
        /*0228*/ 	.word	0xffffffff


	//   ....[43]....
        /*022c*/ 	.word	0xffffffff


	//   ....[44]....
        /*0230*/ 	.word	0xffffffff


	//   ....[45]....
        /*0234*/ 	.word	0xffffffff


	//   ....[46]....
        /*0238*/ 	.word	0xffffffff


	//   ....[47]....
        /*023c*/ 	.word	0xffffffff


	//   ....[48]....
        /*0240*/ 	.word	0xffffffff


	//   ....[49]....
        /*0244*/ 	.word	0xffffffff


	//   ....[50]....
        /*0248*/ 	.word	0xffffffff


	//   ....[51]....
        /*024c*/ 	.word	0xffffffff


	//   ....[52]....
        /*0250*/ 	.word	0xffffffff


	//   ....[53]....
        /*0254*/ 	.word	0xffffffff


	//   ....[54]....
        /*0258*/ 	.word	0xffffffff


	//   ....[55]....
        /*025c*/ 	.word	0xffffffff


	//   ....[56]....
        /*0260*/ 	.word	0xffffffff


	//   ....[57]....
        /*0264*/ 	.word	0xffffffff


	//   ....[58]....
        /*0268*/ 	.word	0xffffffff


	//   ....[59]....
        /*026c*/ 	.word	0xffffffff


	//   ....[60]....
        /*0270*/ 	.word	0xffffffff


	//   ....[61]....
        /*0274*/ 	.word	0xffffffff


	//   ....[62]....
        /*0278*/ 	.word	0xffffffff


	//   ....[63]....
        /*027c*/ 	.word	0xffffffff


	//   ....[64]....
        /*0280*/ 	.word	0xffffffff


	//   ....[65]....
        /*0284*/ 	.word	0xffffffff


	//   ....[66]....
        /*0288*/ 	.word	0xffffffff


	//   ....[67]....
        /*028c*/ 	.word	0xffffffff


	//   ....[68]....
        /*0290*/ 	.word	0xffffffff


	//   ....[69]....
        /*0294*/ 	.word	0xffffffff


	//   ....[70]....
        /*0298*/ 	.word	0xffffffff


	//   ....[71]....
        /*029c*/ 	.word	0xffffffff


	//   ....[72]....
        /*02a0*/ 	.word	0xffffffff


	//   ....[73]....
        /*02a4*/ 	.word	0xffffffff


	//   ....[74]....
        /*02a8*/ 	.word	0xffffffff


	//   ....[75]....
        /*02ac*/ 	.word	0xffffffff


	//   ....[76]....
        /*02b0*/ 	.word	0xffffffff


	//   ....[77]....
        /*02b4*/ 	.word	0xffffffff


	//   ....[78]....
        /*02b8*/ 	.word	0xffffffff


	//   ....[79]....
        /*02bc*/ 	.word	0xffffffff


	//   ....[80]....
        /*02c0*/ 	.word	0xffffffff


	//   ....[81]....
        /*02c4*/ 	.word	0xffffffff


	//   ....[82]....
        /*02c8*/ 	.word	0xffffffff


	//   ....[83]....
        /*02cc*/ 	.word	0xffffffff


	//   ....[84]....
        /*02d0*/ 	.word	0xffffffff


	//   ....[85]....
        /*02d4*/ 	.word	0xffffffff


	//   ....[86]....
        /*02d8*/ 	.word	0xffffffff


	//   ....[87]....
        /*02dc*/ 	.word	0xffffffff


	//   ....[88]....
        /*02e0*/ 	.word	0xffffffff


	//   ....[89]....
        /*02e4*/ 	.word	0xffffffff


	//   ....[90]....
        /*02e8*/ 	.word	0xffffffff


	//   ....[91]....
        /*02ec*/ 	.word	0xffffffff


	//   ....[92]....
        /*02f0*/ 	.word	0xffffffff


	//   ....[93]....
        /*02f4*/ 	.word	0xffffffff


	//   ....[94]....
        /*02f8*/ 	.word	0xffffffff


	//   ....[95]....
        /*02fc*/ 	.word	0xffffffff


	//   ....[96]....
        /*0300*/ 	.word	0xffffffff


	//   ....[97]....
        /*0304*/ 	.word	0xffffffff


	//   ....[98]....
        /*0308*/ 	.word	0xffffffff


	//   ....[99]....
        /*030c*/ 	.word	0xffffffff


	//   ....[100]....
        /*0310*/ 	.word	0xffffffff


	//   ....[101]....
        /*0314*/ 	.word	0xffffffff


	//   ....[102]....
        /*0318*/ 	.word	0xffffffff


	//   ....[103]....
        /*031c*/ 	.word	0xffffffff


	//   ....[104]....
        /*0320*/ 	.word	0xffffffff


	//   ....[105]....
        /*0324*/ 	.word	0xffffffff


	//   ....[106]....
        /*0328*/ 	.word	0xffffffff


	//   ....[107]....
        /*032c*/ 	.word	0xffffffff


	//   ....[108]....
        /*0330*/ 	.word	0xffffffff


	//   ....[109]....
        /*0334*/ 	.word	0xffffffff


	//   ....[110]....
        /*0338*/ 	.word	0xffffffff


	//   ....[111]....
        /*033c*/ 	.word	0xffffffff


	//   ....[112]....
        /*0340*/ 	.word	0xffffffff


	//   ....[113]....
        /*0344*/ 	.word	0xffffffff


	//   ....[114]....
        /*0348*/ 	.word	0xffffffff


	//   ....[115]....
        /*034c*/ 	.word	0xffffffff


	//   ....[116]....
        /*0350*/ 	.word	0xffffffff


	//   ....[117]....
        /*0354*/ 	.word	0xffffffff


	//   ....[118]....
        /*0358*/ 	.word	0xffffffff


	//   ....[119]....
        /*035c*/ 	.word	0x0500000f


	//   ....[120]....
        /*0360*/ 	.word	0x0500000f


	//   ....[121]....
        /*0364*/ 	.word	0x0500000f


	//   ....[122]....
        /*0368*/ 	.word	0x0500000f


	//   ....[123]....
        /*036c*/ 	.word	0x0500000f


	//   ....[124]....
        /*0370*/ 	.word	0x0500000f


	//   ....[125]....
        /*0374*/ 	.word	0x0500000f


	//   ....[126]....
        /*0378*/ 	.word	0x0500000f


	//   ....[127]....
        /*037c*/ 	.word	0x0500000f


	//   ....[128]....
        /*0380*/ 	.word	0x0500000f


	//   ....[129]....
        /*0384*/ 	.word	0x0500000f


	//   ....[130]....
        /*0388*/ 	.word	0x0500000f


	//   ....[131]....
        /*038c*/ 	.word	0x0500000f


	//   ....[132]....
        /*0390*/ 	.word	0x0500000f


	//   ....[133]....
        /*0394*/ 	.word	0x0500000f


	//   ....[134]....
        /*0398*/ 	.word	0x0500000f


	//   ....[135]....
        /*039c*/ 	.word	0x0500000f


	//   ....[136]....
        /*03a0*/ 	.word	0x0500000f


	//   ....[137]....
        /*03a4*/ 	.word	0x0500000f


	//   ....[138]....
        /*03a8*/ 	.word	0x0500000f


	//   ....[139]....
        /*03ac*/ 	.word	0x0500000f


	//   ....[140]....
        /*03b0*/ 	.word	0x0500000f


	//   ....[141]....
        /*03b4*/ 	.word	0x0500000f


	//   ....[142]....
        /*03b8*/ 	.word	0x0500000f


	//   ....[143]....
        /*03bc*/ 	.word	0x0500000f


	//   ....[144]....
        /*03c0*/ 	.word	0x0500000f


	//   ....[145]....
        /*03c4*/ 	.word	0x0500000f


	//   ....[146]....
        /*03c8*/ 	.word	0x0500000f


	//   ....[147]....
        /*03cc*/ 	.word	0x0500000f


	//   ....[148]....
        /*03d0*/ 	.word	0x0500000f


	//   ....[149]....
        /*03d4*/ 	.word	0x0500000f


	//   ....[150]....
        /*03d8*/ 	.word	0x0500000f


	//   ....[151]....
        /*03dc*/ 	.word	0x0500000f


	//   ....[152]....
        /*03e0*/ 	.word	0x0500000f


	//   ....[153]....
        /*03e4*/ 	.word	0x0500000f


	//   ....[154]....
        /*03e8*/ 	.word	0x0500000f


	//   ....[155]....
        /*03ec*/ 	.word	0x0500000f


	//   ....[156]....
        /*03f0*/ 	.word	0x0500000f


	//   ....[157]....
        /*03f4*/ 	.word	0x0500000f


	//   ....[158]....
        /*03f8*/ 	.word	0x0500000f


	//   ....[159]....
        /*03fc*/ 	.word	0x0500000f


	//   ....[160]....
        /*0400*/ 	.word	0x0500000f


	//   ....[161]....
        /*0404*/ 	.word	0x0500000f


	//   ....[162]....
        /*0408*/ 	.word	0x0500000f


	//   ....[163]....
        /*040c*/ 	.word	0x0500000f


	//   ....[164]....
        /*0410*/ 	.word	0x0500000f


	//   ....[165]....
        /*0414*/ 	.word	0x0500000f


	//   ....[166]....
        /*0418*/ 	.word	0x0500000f


	//   ....[167]....
        /*041c*/ 	.word	0x0500000f


	//   ....[168]....
        /*0420*/ 	.word	0x0500000f


	//   ....[169]....
        /*0424*/ 	.word	0x0500000f


	//   ....[170]....
        /*0428*/ 	.word	0x0500000f


	//   ....[171]....
        /*042c*/ 	.word	0x0500000f


	//   ....[172]....
        /*0430*/ 	.word	0x0500000f


	//   ....[173]....
        /*0434*/ 	.word	0x0500000f


	//   ....[174]....
        /*0438*/ 	.word	0x0500000f


	//   ....[175]....
        /*043c*/ 	.word	0x0500000f


	//   ....[176]....
        /*0440*/ 	.word	0x0500000f


	//   ....[177]....
        /*0444*/ 	.word	0x0500000f


	//   ....[178]....
        /*0448*/ 	.word	0x0500000f


	//   ....[179]....
        /*044c*/ 	.word	0x0500000f


	//   ....[180]....
        /*0450*/ 	.word	0x0500000f


	//   ....[181]....
        /*0454*/ 	.word	0x0500000f


	//   ....[182]....
        /*0458*/ 	.word	0x0500000f


	//   ....[183]....
        /*045c*/ 	.word	0x0500000f


	//   ....[184]....
        /*0460*/ 	.word	0x0500000f


	//   ....[185]....
        /*0464*/ 	.word	0x0500000f


	//----- nvinfo : EIATTR_COOP_GROUP_INSTR_OFFSETS
	.align		4
.L_708:
        /*0468*/ 	.byte	0x04, 0x28
        /*046a*/ 	.short	(.L_710 - .L_709)


	//   ....[0]....
.L_709:
        /*046c*/ 	.word	0x00000080


	//   ....[1]....
        /*0470*/ 	.word	0x00000090


	//   ....[2]....
        /*0474*/ 	.word	0x000002b0


	//   ....[3]....
        /*0478*/ 	.word	0x00000410


	//   ....[4]....
        /*047c*/ 	.word	0x00000530


	//   ....[5]....
        /*0480*/ 	.word	0x00000690


	//   ....[6]....
        /*0484*/ 	.word	0x000016f0


	//   ....[7]....
        /*0488*/ 	.word	0x00002e50


	//   ....[8]....
        /*048c*/ 	.word	0x000035c0


	//   ....[9]....
        /*0490*/ 	.word	0x00004a20


	//   ....[10]....
        /*0494*/ 	.word	0x00004a80


	//   ....[11]....
        /*0498*/ 	.word	0x00004cb0


	//   ....[12]....
        /*049c*/ 	.word	0x00004d30


	//   ....[13]....
        /*04a0*/ 	.word	0x00005490


	//   ....[14]....
        /*04a4*/ 	.word	0x00005a10


	//   ....[15]....
        /*04a8*/ 	.word	0x00006b70


	//   ....[16]....
        /*04ac*/ 	.word	0x00006ba0


	//   ....[17]....
        /*04b0*/ 	.word	0x00006de0


	//   ....[18]....
        /*04b4*/ 	.word	0x00006f30


	//   ....[19]....
        /*04b8*/ 	.word	0x00007eb0


	//   ....[20]....
        /*04bc*/ 	.word	0x00007f60


	//   ....[21]....
        /*04c0*/ 	.word	0x00007f90


	//   ....[22]....
        /*04c4*/ 	.word	0x00008010


	//   ....[23]....
        /*04c8*/ 	.word	0x00008040


	//   ....[24]....
        /*04cc*/ 	.word	0x00009a60


	//   ....[25]....
        /*04d0*/ 	.word	0x00009f10


	//   ....[26]....
        /*04d4*/ 	.word	0x00009f40


	//   ....[27]....
        /*04d8*/ 	.word	0x00009f60


	//   ....[28]....
        /*04dc*/ 	.word	0x00009f90


	//   ....[29]....
        /*04e0*/ 	.word	0x0000a610


	//   ....[30]....
        /*04e4*/ 	.word	0x0000a630


	//   ....[31]....
        /*04e8*/ 	.word	0x0000a860


	//   ....[32]....
        /*04ec*/ 	.word	0x0000a880


	//   ....[33]....
        /*04f0*/ 	.word	0x0000b3b0


	//   ....[34]....
        /*04f4*/ 	.word	0x0000b3e0


	//   ....[35]....
        /*04f8*/ 	.word	0x0000b620


	//   ....[36]....
        /*04fc*/ 	.word	0x0000b640


	//   ....[37]....
        /*0500*/ 	.word	0x0000b8f0


	//   ....[38]....
        /*0504*/ 	.word	0x0000bac0


	//   ....[39]....
        /*0508*/ 	.word	0x0000baf0


	//   ....[40]....
        /*050c*/ 	.word	0x0000bb20


	//   ....[41]....
        /*0510*/ 	.word	0x0000bb50


	//   ....[42]....
        /*0514*/ 	.word	0x0000bb80


	//   ....[43]....
        /*0518*/ 	.word	0x0000bbb0


	//   ....[44]....
        /*051c*/ 	.word	0x0000bd00


	//   ....[45]....
        /*0520*/ 	.word	0x0000bd30


	//   ....[46]....
        /*0524*/ 	.word	0x0000bd60


	//   ....[47]....
        /*0528*/ 	.word	0x0000bd90


	//   ....[48]....
        /*052c*/ 	.word	0x0000bdc0


	//   ....[49]....
        /*0530*/ 	.word	0x0000bdf0


	//   ....[50]....
        /*0534*/ 	.word	0x0000be80


	//   ....[51]....
        /*0538*/ 	.word	0x0000beb0


	//   ....[52]....
        /*053c*/ 	.word	0x0000bf30


	//   ....[53]....
        /*0540*/ 	.word	0x0000d700


	//   ....[54]....
        /*0544*/ 	.word	0x0000d720


	//   ....[55]....
        /*0548*/ 	.word	0x0000d7b0


	//   ....[56]....
        /*054c*/ 	.word	0x0000d7d0


	//   ....[57]....
        /*0550*/ 	.word	0x0000d850


	//   ....[58]....
        /*0554*/ 	.word	0x0000d870


	//   ....[59]....
        /*0558*/ 	.word	0x0000d880


	//   ....[60]....
        /*055c*/ 	.word	0x0000d890


	//   ....[61]....
        /*0560*/ 	.word	0x0000e020


	//   ....[62]....
        /*0564*/ 	.word	0x0000e060


	//   ....[63]....
        /*0568*/ 	.word	0x0000e120


	//   ....[64]....
        /*056c*/ 	.word	0x0000e140


	//   ....[65]....
        /*0570*/ 	.word	0x0000e1e0


	//   ....[66]....
        /*0574*/ 	.word	0x0000e200


	//   ....[67]....
        /*0578*/ 	.word	0x0000e210


	//   ....[68]....
        /*057c*/ 	.word	0x0000e290


	//   ....[69]....
        /*0580*/ 	.word	0x0000eb00


	//   ....[70]....
        /*0584*/ 	.word	0x0000eb20


	//   ....[71]....
        /*0588*/ 	.word	0x0000ecc0


	//   ....[72]....
        /*058c*/ 	.word	0x0000ecf0


	//   ....[73]....
        /*0590*/ 	.word	0x0000ee00


	//   ....[74]....
        /*0594*/ 	.word	0x0000ee10


	//   ....[75]....
        /*0598*/ 	.word	0x0000ee40


	//   ....[76]....
        /*059c*/ 	.word	0x0000ee50


	//   ....[77]....
        /*05a0*/ 	.word	0x0000f480


	//   ....[78]....
        /*05a4*/ 	.word	0x0000f4e0


	//   ....[79]....
        /*05a8*/ 	.word	0x0000f6a0


	//   ....[80]....
        /*05ac*/ 	.word	0x0000f6e0


	//   ....[81]....
        /*05b0*/ 	.word	0x0000f6f0


	//   ....[82]....
        /*05b4*/ 	.word	0x0000f700


	//   ....[83]....
        /*05b8*/ 	.word	0x0000f850


	//   ....[84]....
        /*05bc*/ 	.word	0x0000f9a0


	//   ....[85]....
        /*05c0*/ 	.word	0x000101e0


	//   ....[86]....
        /*05c4*/ 	.word	0x00010200


	//   ....[87]....
        /*05c8*/ 	.word	0x00010250


	//   ....[88]....
        /*05cc*/ 	.word	0x00010260


	//   ....[89]....
        /*05d0*/ 	.word	0x000102a0


	//   ....[90]....
        /*05d4*/ 	.word	0x000102b0


	//   ....[91]....
        /*05d8*/ 	.word	0x000102c0


	//   ....[92]....
        /*05dc*/ 	.word	0x00010300


	//   ....[93]....
        /*05e0*/ 	.word	0x00010620


	//   ....[94]....
        /*05e4*/ 	.word	0x00010660


	//   ....[95]....
        /*05e8*/ 	.word	0x00010680


	//   ....[96]....
        /*05ec*/ 	.word	0x000106a0


	//   ....[97]....
        /*05f0*/ 	.word	0x000106d0


	//   ....[98]....
        /*05f4*/ 	.word	0x000106f0


	//   ....[99]....
        /*05f8*/ 	.word	0x000107f0


	//   ....[100]....
        /*05fc*/ 	.word	0x00010940


	//   ....[101]....
        /*0600*/ 	.word	0x00010f40


	//   ....[102]....
        /*0604*/ 	.word	0x00010f70


	//   ....[103]....
        /*0608*/ 	.word	0x00010fa0


	//   ....[104]....
        /*060c*/ 	.word	0x00010fd0


	//   ....[105]....
        /*0610*/ 	.word	0x00011000


	//   ....[106]....
        /*0614*/ 	.word	0x00011030


	//   ....[107]....
        /*0618*/ 	.word	0x00011060


	//   ....[108]....
        /*061c*/ 	.word	0x00011090


	//   ....[109]....
        /*0620*/ 	.word	0x00011210


	//   ....[110]....
        /*0624*/ 	.word	0x00011240


	//   ....[111]....
        /*0628*/ 	.word	0x00011270


	//   ....[112]....
        /*062c*/ 	.word	0x000112a0


	//   ....[113]....
        /*0630*/ 	.word	0x000112d0


	//   ....[114]....
        /*0634*/ 	.word	0x00011300


	//   ....[115]....
        /*0638*/ 	.word	0x000113c0


	//   ....[116]....
        /*063c*/ 	.word	0x000113e0


	//   ....[117]....
        /*0640*/ 	.word	0x00011450


	//   ....[118]....
        /*0644*/ 	.word	0x000118c0


	//   ....[119]....
        /*0648*/ 	.word	0x00011de0


	//   ....[120]....
        /*064c*/ 	.word	0x00011ed0


	//   ....[121]....
        /*0650*/ 	.word	0x00011f70


	//   ....[122]....
        /*0654*/ 	.word	0x00011fd0


	//   ....[123]....
        /*0658*/ 	.word	0x000120c0


	//   ....[124]....
        /*065c*/ 	.word	0x00012130


	//   ....[125]....
        /*0660*/ 	.word	0x00012220


	//   ....[126]....
        /*0664*/ 	.word	0x00012290


	//   ....[127]....
        /*0668*/ 	.word	0x00012330


	//   ....[128]....
        /*066c*/ 	.word	0x00012430


	//   ....[129]....
        /*0670*/ 	.word	0x000124c0


	//   ....[130]....
        /*0674*/ 	.word	0x00012520


	//   ....[131]....
        /*0678*/ 	.word	0x00012610


	//   ....[132]....
        /*067c*/ 	.word	0x00012690


	//   ....[133]....
        /*0680*/ 	.word	0x00012790


	//   ....[134]....
        /*0684*/ 	.word	0x00012800


	//   ....[135]....
        /*0688*/ 	.word	0x000128e0


	//   ....[136]....
        /*068c*/ 	.word	0x00012bf0


	//   ....[137]....
        /*0690*/ 	.word	0x00012cb0


	//   ....[138]....
        /*0694*/ 	.word	0x00012f20


	//   ....[139]....
        /*0698*/ 	.word	0x00012f70


	//   ....[140]....
        /*069c*/ 	.word	0x00013180


	//   ....[141]....
        /*06a0*/ 	.word	0x000131d0


	//   ....[142]....
        /*06a4*/ 	.word	0x00013380


	//   ....[143]....
        /*06a8*/ 	.word	0x000133d0


	//   ....[144]....
        /*06ac*/ 	.word	0x00013510


	//   ....[145]....
        /*06b0*/ 	.word	0x00013610


	//   ....[146]....
        /*06b4*/ 	.word	0x00013880


	//   ....[147]....
        /*06b8*/ 	.word	0x000138d0


	//   ....[148]....
        /*06bc*/ 	.word	0x00013aa0


	//   ....[149]....
        /*06c0*/ 	.word	0x00013af0


	//   ....[150]....
        /*06c4*/ 	.word	0x00013cc0


	//   ....[151]....
        /*06c8*/ 	.word	0x00013d10


	//   ....[152]....
        /*06cc*/ 	.word	0x00013e00


	//   ....[153]....
        /*06d0*/ 	.word	0x00013ea0


	//   ....[154]....
        /*06d4*/ 	.word	0x00013f00


	//   ....[155]....
        /*06d8*/ 	.word	0x00013fb0


	//   ....[156]....
        /*06dc*/ 	.word	0x00014010


	//   ....[157]....
        /*06e0*/ 	.word	0x000140c0


	//   ....[158]....
        /*06e4*/ 	.word	0x00014120


	//   ....[159]....
        /*06e8*/ 	.word	0x000141d0


	//   ....[160]....
        /*06ec*/ 	.word	0x000142c0


	//   ....[161]....
        /*06f0*/ 	.word	0x000143a0


	//   ....[162]....
        /*06f4*/ 	.word	0x000144b0


	//   ....[163]....
        /*06f8*/ 	.word	0x000145b0


	//   ....[164]....
        /*06fc*/ 	.word	0x000146e0


	//   ....[165]....
        /*0700*/ 	.word	0x000147c0


	//   ....[166]....
        /*0704*/ 	.word	0x000148c0


	//   ....[167]....
        /*0708*/ 	.word	0x000149a0


	//   ....[168]....
        /*070c*/ 	.word	0x00014a30


	//   ....[169]....
        /*0710*/ 	.word	0x00014ad0


	//   ....[170]....
        /*0714*/ 	.word	0x00014bf0


	//   ....[171]....
        /*0718*/ 	.word	0x00014c60


	//   ....[172]....
        /*071c*/ 	.word	0x00014cd0


	//   ....[173]....
        /*0720*/ 	.word	0x00014d40


	//   ....[174]....
        /*0724*/ 	.word	0x00014db0


	//   ....[175]....
        /*0728*/ 	.word	0x00014e30


	//   ....[176]....
        /*072c*/ 	.word	0x00014ec0


	//   ....[177]....
        /*0730*/ 	.word	0x00014f50


	//   ....[178]....
        /*0734*/ 	.word	0x00014fc0


	//   ....[179]....
        /*0738*/ 	.word	0x00015030


	//   ....[180]....
        /*073c*/ 	.word	0x000150a0


	//   ....[181]....
        /*0740*/ 	.word	0x00015120


	//   ....[182]....
        /*0744*/ 	.word	0x00015190


	//   ....[183]....
        /*0748*/ 	.word	0x00015230


	//   ....[184]....
        /*074c*/ 	.word	0x000152c0


	//   ....[185]....
        /*0750*/ 	.word	0x000153e0


	//----- nvinfo : EIATTR_REG_RECONFIG
	.align		4
.L_710:
        /*0754*/ 	.byte	0x01, 0x54
	.zero		2


	//----- nvinfo : EIATTR_SYSCALL_OFFSETS
	.align		4
        /*0758*/ 	.byte	0x04, 0x46
        /*075a*/ 	.short	(.L_712 - .L_711)


	//   ....[0]....
.L_711:
        /*075c*/ 	.word	0x00003010


	//   ....[1]....
        /*0760*/ 	.word	0x0000cad0


	//   ....[2]....
        /*0764*/ 	.word	0x0000cc20


	//   ....[3]....
        /*0768*/ 	.word	0x0000cd10


	//   ....[4]....
        /*076c*/ 	.word	0x0000dc30


	//   ....[5]....
        /*0770*/ 	.word	0x0000e510


	//----- nvinfo : EIATTR_MBARRIER_INSTR_OFFSETS
	.align		4
.L_712:
        /*0774*/ 	.byte	0x04, 0x39
        /*0776*/ 	.short	(.L_714 - .L_713)


	//   ....[0]....
.L_713:
        /*0778*/ 	.word	0x00000190
        /*077c*/ 	.word	0x000000ff
        /*0780*/ 	.word	0x00038800
        /*0784*/ 	.short	0x0100
        /*0786*/ 	.byte	0x08
	.zero		1


	//   ....[1]....
        /*0788*/ 	.word	0x000001a0
        /*078c*/ 	.word	0x000000ff
        /*0790*/ 	.word	0x00038810
        /*0794*/ 	.short	0x0100
        /*0796*/ 	.byte	0x08
	.zero		1


	//   ....[2]....
        /*0798*/ 	.word	0x000001b0
        /*079c*/ 	.word	0x000000ff
        /*07a0*/ 	.word	0x00038820
        /*07a4*/ 	.short	0x0100
        /*07a6*/ 	.byte	0x08
	.zero		1


	//   ....[3]....
        /*07a8*/ 	.word	0x00000260
        /*07ac*/ 	.word	0x000000ff
        /*07b0*/ 	.word	0x00038830
        /*07b4*/ 	.short	0x0100
        /*07b6*/ 	.byte	0x06
	.zero		1


	//   ....[4]....
        /*07b8*/ 	.word	0x00000270
        /*07bc*/ 	.word	0x000000ff
        /*07c0*/ 	.word	0x00038840
        /*07c4*/ 	.short	0x0100
        /*07c6*/ 	.byte	0x06
	.zero		1


	//   ....[5]....
        /*07c8*/ 	.word	0x00000280
        /*07cc*/ 	.word	0x000000ff
        /*07d0*/ 	.word	0x00038838
        /*07d4*/ 	.short	0x0100
        /*07d6*/ 	.byte	0x06
	.zero		1


	//   ....[6]....
        /*07d8*/ 	.word	0x00000290
        /*07dc*/ 	.word	0x000000ff
        /*07e0*/ 	.word	0x00038848
        /*07e4*/ 	.short	0x0100
        /*07e6*/ 	.byte	0x06
	.zero		1


	//   ....[7]....
        /*07e8*/ 	.word	0x000003c0
        /*07ec*/ 	.word	0x000000ff
        /*07f0*/ 	.word	0x00038850
        /*07f4*/ 	.short	0x0100
        /*07f6*/ 	.byte	0x08
	.zero		1


	//   ....[8]....
        /*07f8*/ 	.word	0x000003d0
        /*07fc*/ 	.word	0x000000ff
        /*0800*/ 	.word	0x00038860
        /*0804*/ 	.short	0x0100
        /*0806*/ 	.byte	0x08
	.zero		1


	//   ....[9]....
        /*0808*/ 	.word	0x000003e0
        /*080c*/ 	.word	0x000000ff
        /*0810*/ 	.word	0x00038858
        /*0814*/ 	.short	0x0100
        /*0816*/ 	.byte	0x08
	.zero		1


	//   ....[10]....
        /*0818*/ 	.word	0x000003f0
        /*081c*/ 	.word	0x000000ff
        /*0820*/ 	.word	0x00038868
        /*0824*/ 	.short	0x0100
        /*0826*/ 	.byte	0x08
	.zero		1


	//   ....[11]....
        /*0828*/ 	.word	0x000004e0
        /*082c*/ 	.word	0x000000ff
        /*0830*/ 	.word	0x00038870
        /*0834*/ 	.short	0x0100
        /*0836*/ 	.byte	0x06
	.zero		1


	//   ....[12]....
        /*0838*/ 	.word	0x000004f0
        /*083c*/ 	.word	0x000000ff
        /*0840*/ 	.word	0x00038880
        /*0844*/ 	.short	0x0100
        /*0846*/ 	.byte	0x06
	.zero		1


	//   ....[13]....
        /*0848*/ 	.word	0x00000500
        /*084c*/ 	.word	0x000000ff
        /*0850*/ 	.word	0x00038878
        /*0854*/ 	.short	0x0100
        /*0856*/ 	.byte	0x06
	.zero		1


	//   ....[14]....
        /*0858*/ 	.word	0x00000510
        /*085c*/ 	.word	0x000000ff
        /*0860*/ 	.word	0x00038888
        /*0864*/ 	.short	0x0100
        /*0866*/ 	.byte	0x06
	.zero		1


	//   ....[15]....
        /*0868*/ 	.word	0x00000640
        /*086c*/ 	.word	0x000000ff
        /*0870*/ 	.word	0x00038890
        /*0874*/ 	.short	0x0100
        /*0876*/ 	.byte	0x08
	.zero		1


	//   ....[16]....
        /*0878*/ 	.word	0x00000650
        /*087c*/ 	.word	0x000000ff
        /*0880*/ 	.word	0x000388a0
        /*0884*/ 	.short	0x0100
        /*0886*/ 	.byte	0x08
	.zero		1


	//   ....[17]....
        /*0888*/ 	.word	0x00000660
        /*088c*/ 	.word	0x000000ff
        /*0890*/ 	.word	0x00038898
        /*0894*/ 	.short	0x0100
        /*0896*/ 	.byte	0x08
	.zero		1


	//   ....[18]....
        /*0898*/ 	.word	0x00000670
        /*089c*/ 	.word	0x000000ff
        /*08a0*/ 	.word	0x000388a8
        /*08a4*/ 	.short	0x0100
        /*08a6*/ 	.byte	0x08
	.zero		1


	//   ....[19]....
        /*08a8*/ 	.word	0x000007b0
        /*08ac*/ 	.word	0x000000ff
        /*08b0*/ 	.word	0x000388b0
        /*08b4*/ 	.short	0x0100
        /*08b6*/ 	.byte	0x08
	.zero		1


	//   ....[20]....
        /*08b8*/ 	.word	0x000007c0
        /*08bc*/ 	.word	0x000000ff
        /*08c0*/ 	.word	0x000388c0
        /*08c4*/ 	.short	0x0100
        /*08c6*/ 	.byte	0x08
	.zero		1


	//   ....[21]....
        /*08c8*/ 	.word	0x000007d0
        /*08cc*/ 	.word	0x000000ff
        /*08d0*/ 	.word	0x000388b8
        /*08d4*/ 	.short	0x0100
        /*08d6*/ 	.byte	0x08
	.zero		1


	//   ....[22]....
        /*08d8*/ 	.word	0x000007e0
        /*08dc*/ 	.word	0x000000ff
        /*08e0*/ 	.word	0x000388c8
        /*08e4*/ 	.short	0x0100
        /*08e6*/ 	.byte	0x08
	.zero		1


	//   ....[23]....
        /*08e8*/ 	.word	0x00001a50
        /*08ec*/ 	.word	0x000000ff
        /*08f0*/ 	.word	0x00000000
        /*08f4*/ 	.short	0x0101
        /*08f6*/ 	.byte	0x06
	.zero		1


	//   ....[24]....
        /*08f8*/ 	.word	0x00002520
        /*08fc*/ 	.word	0x000000ff
        /*0900*/ 	.word	0x00000000
        /*0904*/ 	.short	0x0101
        /*0906*/ 	.byte	0x06
	.zero		1


	//   ....[25]....
        /*0908*/ 	.word	0x00003080
        /*090c*/ 	.word	0x000000ff
        /*0910*/ 	.word	0x00038800
        /*0914*/ 	.short	0x010a
        /*0916*/ 	.byte	0x28
	.zero		1


	//   ....[26]....
        /*0918*/ 	.word	0x000030f0
        /*091c*/ 	.word	0x00000007
        /*0920*/ 	.word	0x00038830
        /*0924*/ 	.short	0x010a
        /*0926*/ 	.byte	0x3f
	.zero		1


	//   ....[27]....
        /*0928*/ 	.word	0x00003130
        /*092c*/ 	.word	0x00000007
        /*0930*/ 	.word	0x00038830
        /*0934*/ 	.short	0x010a
        /*0936*/ 	.byte	0x3f
	.zero		1


	//   ....[28]....
        /*0938*/ 	.word	0x000033b0
        /*093c*/ 	.word	0x000000ff
        /*0940*/ 	.word	0x00038810
        /*0944*/ 	.short	0x010a
        /*0946*/ 	.byte	0x28
	.zero		1


	//   ....[29]....
        /*0948*/ 	.word	0x000033f0
        /*094c*/ 	.word	0x00000007
        /*0950*/ 	.word	0x00038850
        /*0954*/ 	.short	0x010a
        /*0956*/ 	.byte	0x3f
	.zero		1


	//   ....[30]....
        /*0958*/ 	.word	0x00003430
        /*095c*/ 	.word	0x00000007
        /*0960*/ 	.word	0x00038850
        /*0964*/ 	.short	0x010a
        /*0966*/ 	.byte	0x3f
	.zero		1


	//   ....[31]....
        /*0968*/ 	.word	0x000046f0
        /*096c*/ 	.word	0x000000ff
        /*0970*/ 	.word	0x00000000
        /*0974*/ 	.short	0x0101
        /*0976*/ 	.byte	0x05
	.zero		1


	//   ....[32]....
        /*0978*/ 	.word	0x00005510
        /*097c*/ 	.word	0x000000ff
        /*0980*/ 	.word	0x00000000
        /*0984*/ 	.short	0x0101
        /*0986*/ 	.byte	0x05
	.zero		1


	//   ....[33]....
        /*0988*/ 	.word	0x00005620
        /*098c*/ 	.word	0x000000ff
        /*0990*/ 	.word	0x00038830
        /*0994*/ 	.short	0x010a
        /*0996*/ 	.byte	0x05
	.zero		1


	//   ....[34]....
        /*0998*/ 	.word	0x00005660
        /*099c*/ 	.word	0x000000ff
        /*09a0*/ 	.word	0x00038830
        /*09a4*/ 	.short	0x010a
        /*09a6*/ 	.byte	0x05
	.zero		1


	//   ....[35]....
        /*09a8*/ 	.word	0x00005840
        /*09ac*/ 	.word	0x000000ff
        /*09b0*/ 	.word	0x00038850
        /*09b4*/ 	.short	0x010a
        /*09b6*/ 	.byte	0x05
	.zero		1


	//   ....[36]....
        /*09b8*/ 	.word	0x00005880
        /*09bc*/ 	.word	0x000000ff
        /*09c0*/ 	.word	0x00038850
        /*09c4*/ 	.short	0x010a
        /*09c6*/ 	.byte	0x05
	.zero		1


	//   ....[37]....
        /*09c8*/ 	.word	0x00006a90
        /*09cc*/ 	.word	0x000000ff
        /*09d0*/ 	.word	0x00000000
        /*09d4*/ 	.short	0x0101
        /*09d6*/ 	.byte	0x0a
	.zero		1


	//   ....[38]....
        /*09d8*/ 	.word	0x00007f40
        /*09dc*/ 	.word	0x000000ff
        /*09e0*/ 	.word	0x00000000
        /*09e4*/ 	.short	0x0101
        /*09e6*/ 	.byte	0x05
	.zero		1


	//   ....[39]....
        /*09e8*/ 	.word	0x0000a620
        /*09ec*/ 	.word	0x000000ff
        /*09f0*/ 	.word	0x00000000
        /*09f4*/ 	.short	0x0101
        /*09f6*/ 	.byte	0x06
	.zero		1


	//   ....[40]....
        /*09f8*/ 	.word	0x0000d460
        /*09fc*/ 	.word	0x0000001e
        /*0a00*/ 	.word	0x00038840
        /*0a04*/ 	.short	0x010a
        /*0a06*/ 	.byte	0x3f
	.zero		1


	//   ....[41]....
        /*0a08*/ 	.word	0x0000d990
        /*0a0c*/ 	.word	0x0000001e
        /*0a10*/ 	.word	0x00038830
        /*0a14*/ 	.short	0x0107
        /*0a16*/ 	.byte	0x3f
	.zero		1


	//   ....[42]....
        /*0a18*/ 	.word	0x0000da70
        /*0a1c*/ 	.word	0x0000001e
        /*0a20*/ 	.word	0x00038830
        /*0a24*/ 	.short	0x0101
        /*0a26*/ 	.byte	0x3f
	.zero		1


	//   ....[43]....
        /*0a28*/ 	.word	0x0000e350
        /*0a2c*/ 	.word	0x00000017
        /*0a30*/ 	.word	0x00038800
        /*0a34*/ 	.short	0x0107
        /*0a36*/ 	.byte	0x3f
	.zero		1


	//   ....[44]....
        /*0a38*/ 	.word	0x0000e3e0
        /*0a3c*/ 	.word	0x00000017
        /*0a40*/ 	.word	0x00038800
        /*0a44*/ 	.short	0x0101
        /*0a46*/ 	.byte	0x3f
	.zero		1


	//   ....[45]....
        /*0a48*/ 	.word	0x0000f0f0
        /*0a4c*/ 	.word	0x00000017
        /*0a50*/ 	.word	0x00038810
        /*0a54*/ 	.short	0x0107
        /*0a56*/ 	.byte	0x3f
	.zero		1


	//   ....[46]....
        /*0a58*/ 	.word	0x0000f1f0
        /*0a5c*/ 	.word	0x00000017
        /*0a60*/ 	.word	0x00038810
        /*0a64*/ 	.short	0x0101
        /*0a66*/ 	.byte	0x3f
	.zero		1


	//   ....[47]....
        /*0a68*/ 	.word	0x0000f210
        /*0a6c*/ 	.word	0x00000017
        /*0a70*/ 	.word	0x00038820
        /*0a74*/ 	.short	0x010a
        /*0a76*/ 	.byte	0x3f
	.zero		1


	//   ....[48]....
        /*0a78*/ 	.word	0x0000f2a0
        /*0a7c*/ 	.word	0x0000001e
        /*0a80*/ 	.word	0x00038860
        /*0a84*/ 	.short	0x010a
        /*0a86*/ 	.byte	0x3f
	.zero		1


	//   ....[49]....
        /*0a88*/ 	.word	0x0000fbc0
        /*0a8c*/ 	.word	0x0000001e
        /*0a90*/ 	.word	0x00038850
        /*0a94*/ 	.short	0x0107
        /*0a96*/ 	.byte	0x3f
	.zero		1


	//   ....[50]....
        /*0a98*/ 	.word	0x0000fc90
        /*0a9c*/ 	.word	0x0000001e
        /*0aa0*/ 	.word	0x00038850
        /*0aa4*/ 	.short	0x0101
        /*0aa6*/ 	.byte	0x3f
	.zero		1


	//   ....[51]....
        /*0aa8*/ 	.word	0x00010040
        /*0aac*/ 	.word	0x00000006
        /*0ab0*/ 	.word	0x00038840
        /*0ab4*/ 	.short	0x010a
        /*0ab6*/ 	.byte	0x3f
	.zero		1


	//   ....[52]....
        /*0ab8*/ 	.word	0x00010380
        /*0abc*/ 	.word	0x00000006
        /*0ac0*/ 	.word	0x00038830
        /*0ac4*/ 	.short	0x0107
        /*0ac6*/ 	.byte	0x3f
	.zero		1


	//   ....[53]....
        /*0ac8*/ 	.word	0x00010440
        /*0acc*/ 	.word	0x00000006
        /*0ad0*/ 	.word	0x00038830
        /*0ad4*/ 	.short	0x0101
        /*0ad6*/ 	.byte	0x3f
	.zero		1


	//   ....[54]....
        /*0ad8*/ 	.word	0x00010470
        /*0adc*/ 	.word	0x00000006
        /*0ae0*/ 	.word	0x00038860
        /*0ae4*/ 	.short	0x010a
        /*0ae6*/ 	.byte	0x3f
	.zero		1


	//   ....[55]....
        /*0ae8*/ 	.word	0x00010b40
        /*0aec*/ 	.word	0x00000006
        /*0af0*/ 	.word	0x00038850
        /*0af4*/ 	.short	0x0107
        /*0af6*/ 	.byte	0x3f
	.zero		1


	//   ....[56]....
        /*0af8*/ 	.word	0x00010c00
        /*0afc*/ 	.word	0x00000006
        /*0b00*/ 	.word	0x00038850
        /*0b04*/ 	.short	0x0101
        /*0b06*/ 	.byte	0x3f
	.zero		1


	//   ....[57]....
        /*0b08*/ 	.word	0x00011840
        /*0b0c*/ 	.word	0x00000007
        /*0b10*/ 	.word	0x00038820
        /*0b14*/ 	.short	0x010a
        /*0b16*/ 	.byte	0x3f
	.zero		1


	//   ....[58]....
        /*0b18*/ 	.word	0x000119c0
        /*0b1c*/ 	.word	0x00000005
        /*0b20*/ 	.word	0x00038840
        /*0b24*/ 	.short	0x010a
        /*0b26*/ 	.byte	0x3f
	.zero		1


	//   ....[59]....
        /*0b28*/ 	.word	0x00011a60
        /*0b2c*/ 	.word	0x00000003
        /*0b30*/ 	.word	0x00038840
        /*0b34*/ 	.short	0x010a
        /*0b36*/ 	.byte	0x3f
	.zero		1


	//   ....[60]....
        /*0b38*/ 	.word	0x00011aa0
        /*0b3c*/ 	.word	0x00000005
        /*0b40*/ 	.word	0x00038860
        /*0b44*/ 	.short	0x010a
        /*0b46*/ 	.byte	0x3f
	.zero		1


	//   ....[61]....
        /*0b48*/ 	.word	0x00011ae0
        /*0b4c*/ 	.word	0x00000003
        /*0b50*/ 	.word	0x00038860
        /*0b54*/ 	.short	0x010a
        /*0b56*/ 	.byte	0x3f
	.zero		1


	//   ....[62]....
        /*0b58*/ 	.word	0x00011b50
        /*0b5c*/ 	.word	0x00000000
        /*0b60*/ 	.word	0x00038800
        /*0b64*/ 	.short	0x010a
        /*0b66*/ 	.byte	0x3f
	.zero		1


	//   ....[63]....
        /*0b68*/ 	.word	0x00011ba0
        /*0b6c*/ 	.word	0x00000007
        /*0b70*/ 	.word	0x00038830
        /*0b74*/ 	.short	0x010a
        /*0b76*/ 	.byte	0x3f
	.zero		1


	//   ....[64]....
        /*0b78*/ 	.word	0x00011c00
        /*0b7c*/ 	.word	0x00000006
        /*0b80*/ 	.word	0x00038810
        /*0b84*/ 	.short	0x010a
        /*0b86*/ 	.byte	0x3f
	.zero		1


	//   ....[65]....
        /*0b88*/ 	.word	0x00011c50
        /*0b8c*/ 	.word	0x00000007
        /*0b90*/ 	.word	0x00038850
        /*0b94*/ 	.short	0x010a
        /*0b96*/ 	.byte	0x3f
	.zero		1


	//   ....[66]....
        /*0b98*/ 	.word	0x00011cb0
        /*0b9c*/ 	.word	0x00000004
        /*0ba0*/ 	.word	0x00038830
        /*0ba4*/ 	.short	0x010a
        /*0ba6*/ 	.byte	0x3f
	.zero		1


	//   ....[67]....
        /*0ba8*/ 	.word	0x00011d10
        /*0bac*/ 	.word	0x00000004
        /*0bb0*/ 	.word	0x00038850
        /*0bb4*/ 	.short	0x010a
        /*0bb6*/ 	.byte	0x3f
	.zero		1


	//   ....[68]....
        /*0bb8*/ 	.word	0x00011e20
        /*0bbc*/ 	.word	0x0000001e
        /*0bc0*/ 	.word	0x00038840
        /*0bc4*/ 	.short	0x010a
        /*0bc6*/ 	.byte	0x3f
	.zero		1


	//   ....[69]....
        /*0bc8*/ 	.word	0x00013410
        /*0bcc*/ 	.word	0x00000017
        /*0bd0*/ 	.word	0x00038820
        /*0bd4*/ 	.short	0x010a
        /*0bd6*/ 	.byte	0x3f
	.zero		1


	//   ....[70]....
        /*0bd8*/ 	.word	0x00013460
        /*0bdc*/ 	.word	0x0000001e
        /*0be0*/ 	.word	0x00038860
        /*0be4*/ 	.short	0x010a
        /*0be6*/ 	.byte	0x3f
	.zero		1


	//   ....[71]....
        /*0be8*/ 	.word	0x00013d50
        /*0bec*/ 	.word	0x00000006
        /*0bf0*/ 	.word	0x00038840
        /*0bf4*/ 	.short	0x010a
        /*0bf6*/ 	.byte	0x3f
	.zero		1


	//   ....[72]....
        /*0bf8*/ 	.word	0x00014210
        /*0bfc*/ 	.word	0x00000006
        /*0c00*/ 	.word	0x00038860
        /*0c04*/ 	.short	0x010a
        /*0c06*/ 	.byte	0x3f
	.zero		1


	//   ....[73]....
        /*0c08*/ 	.word	0x00015300
        /*0c0c*/ 	.word	0x00000007
        /*0c10*/ 	.word	0x00038820
        /*0c14*/ 	.short	0x010a
        /*0c16*/ 	.byte	0x3f
	.zero		1


	//   ....[74]....
        /*0c18*/ 	.word	0x000154a0
        /*0c1c*/ 	.word	0x00000005
        /*0c20*/ 	.word	0x00038840
        /*0c24*/ 	.short	0x010a
        /*0c26*/ 	.byte	0x3f
	.zero		1


	//   ....[75]....
        /*0c28*/ 	.word	0x000154f0
        /*0c2c*/ 	.word	0x00000003
        /*0c30*/ 	.word	0x00038840
        /*0c34*/ 	.short	0x010a
        /*0c36*/ 	.byte	0x3f
	.zero		1


	//   ....[76]....
        /*0c38*/ 	.word	0x00015540
        /*0c3c*/ 	.word	0x00000005
        /*0c40*/ 	.word	0x00038860
        /*0c44*/ 	.short	0x010a
        /*0c46*/ 	.byte	0x3f
	.zero		1


	//----- nvinfo : EIATTR_NUM_MBARRIERS
	.align		4
.L_714:
        /*0c48*/ 	.byte	0x03, 0x38
        /*0c4a*/ 	.short	0x0017


	//----- nvinfo : EIATTR_EXIT_INSTR_OFFSETS
	.align		4
        /*0c4c*/ 	.byte	0x04, 0x1c
        /*0c4e*/ 	.short	(.L_716 - .L_715)


	//   ....[0]....
.L_715:
        /*0c50*/ 	.word	0x000009a0


	//   ....[1]....
        /*0c54*/ 	.word	0x0000b8a0


	//   ....[2]....
        /*0c58*/ 	.word	0x00011b30


	//----- nvinfo : EIATTR_MAX_THREADS
	.align		4
.L_716:
        /*0c5c*/ 	.byte	0x04, 0x05
        /*0c5e*/ 	.short	(.L_718 - .L_717)
.L_717:
        /*0c60*/ 	.word	0x00000180
        /*0c64*/ 	.word	0x00000001
        /*0c68*/ 	.word	0x00000001


	//----- nvinfo : EIATTR_CRS_STACK_SIZE
	.align		4
.L_718:
        /*0c6c*/ 	.byte	0x04, 0x1e
        /*0c6e*/ 	.short	(.L_720 - .L_719)
.L_719:
        /*0c70*/ 	.word	0x00000000


	//----- nvinfo : EIATTR_CBANK_PARAM_SIZE
	.align		4
.L_720:
        /*0c74*/ 	.byte	0x03, 0x19
        /*0c76*/ 	.short	0x0bf0


	//----- nvinfo : EIATTR_PARAM_CBANK
	.align		4
        /*0c78*/ 	.byte	0x04, 0x0a
        /*0c7a*/ 	.short	(.L_722 - .L_721)
	.align		4
.L_721:
        /*0c7c*/ 	.word	index@(.nv.constant0._ZN7cutlass13device_kernelIN5flash11enable_sm90INS1_16FlashAttnFwdSm90INS1_25CollectiveMainloopFwdSm90ILi2EN4cute5tupleIJNS5_1CILi1EEES8_S8_EEENS6_IJNS7_ILi64EEESA_SA_EEELi512ENS_10bfloat16_tEfNS_4arch4Sm90ELb0ELb0ELb0ELb1ELb1ELb0ELb1ELb0ELb0ELb1ELb0ELb0EEENS1_21CollectiveEpilogueFwdINS6_IJSA_NS7_ILi512EEESA_EEES9_SC_SE_Li256ELb1ELb1ELb0ELb0EEENS1_36VarlenDynamicPersistentTileSchedulerILi64ELi64ELi256ELi128ELb0ELb1ELb1ELb0ELb1ELb1EEEEEEEEEvNT_6ParamsE)
        /*0c80*/ 	.short	0x0210
        /*0c82*/ 	.short	0x0bf0


	//----- nvinfo : EIATTR_SW_WAR
	.align		4
.L_722:
        /*0c84*/ 	.byte	0x04, 0x36
        /*0c86*/ 	.short	(.L_724 - .L_723)
.L_723:
        /*0c88*/ 	.word	0x00000008
.L_724:


//--------------------- .nv.info._ZN7cutlass13device_kernelIN5flash11enable_sm90INS1_16FlashAttnFwdSm90INS1_25CollectiveMainloopFwdSm90ILi2EN4cute5tupleIJNS5_1CILi1EEES8_S8_EEENS6_IJNS7_ILi64EEESA_SA_EEELi512ENS_10bfloat16_tEfNS_4arch4Sm90ELb0ELb0ELb0ELb1ELb1ELb1ELb1ELb0ELb0ELb1ELb0ELb0EEENS1_21CollectiveEpilogueFwdINS6_IJSA_NS7_ILi512EEESA_EEES9_SC_SE_Li256ELb1ELb1ELb0ELb0EEENS1_36VarlenDynamicPersistentTileSchedulerILi64ELi64ELi256ELi128ELb0ELb1ELb1ELb0ELb1ELb1EEEEEEEEEvNT_6ParamsE --------------------------
	.section	.nv.info._ZN7cutlass13device_kernelIN5flash11enable_sm90INS1_16FlashAttnFwdSm90INS1_25CollectiveMainloopFwdSm90ILi2EN4cute5tupleIJNS5_1CILi1EEES8_S8_EEENS6_IJNS7_ILi64EEESA_SA_EEELi512ENS_10bfloat16_tEfNS_4arch4Sm90ELb0ELb0ELb0ELb1ELb1ELb1ELb1ELb0ELb0ELb1ELb0ELb0EEENS1_21CollectiveEpilogueFwdINS6_IJSA_NS7_ILi512EEESA_EEES9_SC_SE_Li256ELb1ELb1ELb0ELb0EEENS1_36VarlenDynamicPersistentTileSchedulerILi64ELi64ELi256ELi128ELb0ELb1ELb1ELb0ELb1ELb1EEEEEEEEEvNT_6ParamsE,"",@"SHT_CUDA_INFO"
	.sectionflags	@""
	.align	4


	//----- nvinfo : EIATTR_CUDA_API_VERSION
	.align		4
        /*0000*/ 	.byte	0x04, 0x37
        /*0002*/ 	.short	(.L_726 - .L_725)
.L_725:
        /*0004*/ 	.word	0x00000082


	//----- nvinfo : EIATTR_KPARAM_INFO
	.align		4
.L_726:
        /*0008*/ 	.byte	0x04, 0x17
        /*000a*/ 	.short	(.L_728 - .L_727)
.L_727:
        /*000c*/ 	.word	0x00000000
        /*0010*/ 	.short	0x0000
        /*0012*/ 	.short	0x0070
        /*0014*/ 	.byte	0x00, 0xf0, 0x01, 0x2e


	//----- nvinfo : EIATTR_SPARSE_MMA_MASK
	.align		4
.L_728:
        /*0018*/ 	.byte	0x03, 0x50
        /*001a*/ 	.short	0x0000


	//----- nvinfo : EIATTR_MAXREG_COUNT
	.align		4
        /*001c*/ 	.byte	0x03, 0x1b
        /*001e*/ 	.short	0x00a8


	//----- nvinfo : EIATTR_NUM_BARRIERS
	.align		4
        /*0020*/ 	.byte	0x02, 0x4c
        /*0022*/ 	.byte	0x10
	.zero		1


	//----- nvinfo : EIATTR_EXTERNS
	.align		4
        /*0024*/ 	.byte	0x04, 0x0f
        /*0026*/ 	.short	(.L_730 - .L_729)


	//   ....[0]....
	.align		4
.L_729:
        /*0028*/ 	.word	index@(__assertfail)


	//----- nvinfo : EIATTR_ANNOTATIONS
	.align		4
.L_730:
        /*002c*/ 	.byte	0x04, 0x55
        /*002e*/ 	.short	(.L_732 - .L_731)


	//   ....[0]....
.L_731:
        /* <DEDUP_REMOVED lines=66> */


	//----- nvinfo : EIATTR_MERCURY_ISA_VERSION
	.align		4
.L_732:
        /*0440*/ 	.byte	0x03, 0x5f
        /*0442*/ 	.short	0x0101


	//----- nvinfo : EIATTR_UNUSED_LOAD_BYTE_OFFSET
	.align		4
        /*0444*/ 	.byte	0x04, 0x44
        /*0446*/ 	.short	(.L_734 - .L_733)


	//   ....[0]....
.L_733:
        /*0448*/ 	.word	0x00000a50
        /*044c*/ 	.word	0x0000fff0


	//   ....[1]....
        /*0450*/ 	.word	0x0000fd40
        /*0454*/ 	.word	0x0000fff0


	//----- nvinfo : EIATTR_INT_WARP_WIDE_INSTR_OFFSETS
	.align		4
.L_734:
        /*0458*/ 	.byte	0x04, 0x31
        /*045a*/ 	.short	(.L_736 - .L_735)


	//   ....[0]....
.L_735:
        /*045c*/ 	.word	0x00000130


	//   ....[1]....
        /*0460*/ 	.word	0x00000170


	//   ....[2]....
        /*0464*/ 	.word	0x000001e0


	//   ....[3]....
        /*0468*/ 	.word	0x00000250


	//   ....[4]....
        /*046c*/ 	.word	0x00015b80


	//   ....[5]....
        /*0470*/ 	.word	0x00015c10


	//   ....[6]....
        /*0474*/ 	.word	0x0001a130


	//   ....[7]....
        /*0478*/ 	.word	0x0001a1c0


	//----- nvinfo : EIATTR_COOP_GROUP_MASK_REGIDS
	.align		4
.L_736:
        /*047c*/ 	.byte	0x04, 0x29
        /*047e*/ 	.short	(.L_738 - .L_737)


	//   ....[0]....
.L_737:
        /*0480*/ 	.word	0xffffffff


	//   ....[1]....
        /*0484*/ 	.word	0xffffffff


	//   ....[2]....
        /*0488*/ 	.word	0xffffffff


	//   ....[3]....
        /*048c*/ 	.word	0xffffffff


	//   ....[4]....
        /*0490*/ 	.word	0xffffffff


	//   ....[5]....
        /*0494*/ 	.word	0xffffffff


	//   ....[6]....
        /*0498*/ 	.word	0xffffffff


	//   ....[7]....
        /*049c*/ 	.word	0xffffffff


	//   ....[8]....
        /*04a0*/ 	.word	0xffffffff


	//   ....[9]....
        /*04a4*/ 	.word	0xffffffff


	//   ....[10]....
        /*04a8*/ 	.word	0xffffffff


	//   ....[11]....
        /*04ac*/ 	.word	0xffffffff


	//   ....[12]....
        /*04b0*/ 	.word	0xffffffff


	//   ....[13]....
        /*04b4*/ 	.word	0xffffffff


	//   ....[14]....
        /*04b8*/ 	.word	0xffffffff


	//   ....[15]....
        /*04bc*/ 	.word	0xffffffff


	//   ....[16]....
        /*04c0*/ 	.word	0xffffffff


	//   ....[17]....
        /*04c4*/ 	.word	0xffffffff


	//   ....[18]....
        /*04c8*/ 	.word	0xffffffff


	//   ....[19]....
        /*04cc*/ 	.word	0xffffffff


	//   ....[20]....
        /*04d0*/ 	.word	0xffffffff


	//   ....[21]....
        /*04d4*/ 	.word	0xffffffff


	//   ....[22]....
        /*04d8*/ 	.word	0xffffffff


	//   ....[23]....
        /*04dc*/ 	.word	0xffffffff


	//   ....[24]....
        /*04e0*/ 	.word	0xffffffff


	//   ....[25]....
        /*04e4*/ 	.word	0xffffffff


	//   ....[26]....
        /*04e8*/ 	.word	0xffffffff


	//   ....[27]....
        /*04ec*/ 	.word	0xffffffff


	//   ....[28]....
        /*04f0*/ 	.word	0xffffffff


	//   ....[29]....
        /*04f4*/ 	.word	0xffffffff


	//   ....[30]....
        /*04f8*/ 	.word	0xffffffff


	//   ....[31]....
        /*04fc*/ 	.word	0xffffffff


	//   ....[32]....
        /*0500*/ 	.word	0xffffffff


	//   ....[33]....
        /*0504*/ 	.word	0xffffffff


	//   ....[34]....
        /*0508*/ 	.word	0xffffffff


	//   ....[35]....
        /*050c*/ 	.word	0xffffffff


	//   ....[36]....
        /*0510*/ 	.word	0xffffffff


	//   ....[37]....
        /*0514*/ 	.word	0xffffffff


	//   ....[38]....
        /*0518*/ 	.word	0xffffffff


	//   ....[39]....
        /*051c*/ 	.word	0xffffffff


	//   ....[40]....
        /*0520*/ 	.word	0xffffffff


	//   ....[41]....
        /*0524*/ 	.word	0xffffffff


	//   ....[42]....
        /*0528*/ 	.word	0xffffffff


	//   ....[43]....
        /*052c*/ 	.word	0xffffffff


	//   ....[44]....
        /*0530*/ 	.word	0xffffffff


	//   ....[45]....
        /*0534*/ 	.word	0xffffffff


	//   ....[46]....
        /*0538*/ 	.word	0xffffffff


	//   ....[47]....
        /*053c*/ 	.word	0xffffffff


	//   ....[48]....
        /*0540*/ 	.word	0xffffffff


	//   ....[49]....
        /*0544*/ 	.word	0xffffffff


	//   ....[50]....
        /*0548*/ 	.word	0xffffffff


	//   ....[51]....
        /*054c*/ 	.word	0xffffffff


	//   ....[52]....
        /*0550*/ 	.word	0xffffffff


	//   ....[53]....
        /*0554*/ 	.word	0xffffffff


	//   ....[54]....
        /*0558*/ 	.word	0xffffffff


	//   ....[55]....
        /*055c*/ 	.word	0xffffffff


	//   ....[56]....
        /*0560*/ 	.word	0xffffffff


	//   ....[57]....
        /*0564*/ 	.word	0xffffffff


	//   ....[58]....
        /*0568*/ 	.word	0xffffffff


	//   ....[59]....
        /*056c*/ 	.word	0xffffffff


	//   ....[60]....
        /*0570*/ 	.word	0xffffffff


	//   ....[61]....
        /*0574*/ 	.word	0xffffffff


	//   ....[62]....
        /*0578*/ 	.word	0xffffffff


	//   ....[63]....
        /*057c*/ 	.word	0xffffffff


	//   ....[64]....
        /*0580*/ 	.word	0xffffffff


	//   ....[65]....
        /*0584*/ 	.word	0xffffffff


	//   ....[66]....
        /*0588*/ 	.word	0xffffffff


	//   ....[67]....
        /*058c*/ 	.word	0xffffffff


	//   ....[68]....
        /*0590*/ 	.word	0xffffffff


	//   ....[69]....
        /*0594*/ 	.word	0xffffffff


	//   ....[70]....
        /*0598*/ 	.word	0xffffffff


	//   ....[71]....
        /*059c*/ 	.word	0xffffffff


	//   ....[72]....
        /*05a0*/ 	.word	0xffffffff


	//   ....[73]....
        /*05a4*/ 	.word	0xffffffff


	//   ....[74]....
        /*05a8*/ 	.word	0xffffffff


	//   ....[75]....
        /*05ac*/ 	.word	0xffffffff


	//   ....[76]....
        /*05b0*/ 	.word	0xffffffff


	//   ....[77]....
        /*05b4*/ 	.word	0xffffffff


	//   ....[78]....
        /*05b8*/ 	.word	0xffffffff


	//   ....[79]....
        /*05bc*/ 	.word	0xffffffff


	//   ....[80]....
        /*05c0*/ 	.word	0xffffffff


	//   ....[81]....
        /*05c4*/ 	.word	0xffffffff


	//   ....[82]....
        /*05c8*/ 	.word	0xffffffff


	//   ....[83]....
        /*05cc*/ 	.word	0xffffffff


	//   ....[84]....
        /*05d0*/ 	.word	0xffffffff


	//   ....[85]....
        /*05d4*/ 	.word	0xffffffff


	//   ....[86]....
        /*05d8*/ 	.word	0xffffffff


	//   ....[87]....
        /*05dc*/ 	.word	0xffffffff


	//   ....[88]....
        /*05e0*/ 	.word	0xffffffff


	//   ....[89]....
        /*05e4*/ 	.word	0xffffffff


	//   ....[90]....
        /*05e8*/ 	.word	0xffffffff


	//   ....[91]....
        /*05ec*/ 	.word	0xffffffff


	//   ....[92]....
        /*05f0*/ 	.word	0xffffffff


	//   ....[93]....
        /*05f4*/ 	.word	0xffffffff


	//   ....[94]....
        /*05f8*/ 	.word	0xffffffff


	//   ....[95]....
        /*05fc*/ 	.word	0xffffffff


	//   ....[96]....
        /*0600*/ 	.word	0xffffffff


	//   ....[97]....
        /*0604*/ 	.word	0xffffffff


	//   ....[98]....
        /*0608*/ 	.word	0xffffffff


	//   ....[99]....
        /*060c*/ 	.word	0xffffffff


	//   ....[100]....
        /*0610*/ 	.word	0xffffffff


	//   ....[101]....
        /*0614*/ 	.word	0xffffffff


	//   ....[102]....
        /*0618*/ 	.word	0xffffffff


	//   ....[103]....
        /*061c*/ 	.word	0xffffffff


	//   ....[104]....
        /*0620*/ 	.word	0xffffffff


	//   ....[105]....
        /*0624*/ 	.word	0xffffffff


	//   ....[106]....
        /*0628*/ 	.word	0xffffffff


	//   ....[107]....
        /*062c*/ 	.word	0xffffffff


	//   ....[108]....
        /*0630*/ 	.word	0xffffffff


	//   ....[109]....
        /*0634*/ 	.word	0xffffffff


	//   ....[110]....
        /*0638*/ 	.word	0xffffffff


	//   ....[111]....
        /*063c*/ 	.word	0xffffffff


	//   ....[112]....
        /*0640*/ 	.word	0xffffffff


	//   ....[113]....
        /*0644*/ 	.word	0xffffffff


	//   ....[114]....
        /*0648*/ 	.word	0xffffffff


	//   ....[115]....
        /*064c*/ 	.word	0xffffffff


	//   ....[116]....
        /*0650*/ 	.word	0xffffffff


	//   ....[117]....
        /*0654*/ 	.word	0xffffffff


	//   ....[118]....
        /*0658*/ 	.word	0xffffffff


	//   ....[119]....
        /*065c*/ 	.word	0xffffffff


	//   ....[120]....
        /*0660*/ 	.word	0xffffffff


	//   ....[121]....
        /*0664*/ 	.word	0xffffffff


	//   ....[122]....
        /*0668*/ 	.word	0xffffffff


	//   ....[123]....
        /*066c*/ 	.word	0xffffffff


	//   ....[124]....
        /*0670*/ 	.word	0xffffffff


	//   ....[125]....
        /*0674*/ 	.word	0xffffffff


	//   ....[126]....
        /*0678*/ 	.word	0xffffffff


	//   ....[127]....
        /*067c*/ 	.word	0xffffffff


	//   ....[128]....
        /*0680*/ 	.word	0xffffffff


	//   ....[129]....
        /*0684*/ 	.word	0xffffffff


	//   ....[130]....
        /*0688*/ 	.word	0xffffffff


	//   ....[131]....
        /*068c*/ 	.word	0xffffffff


	//   ....[132]....
        /*0690*/ 	.word	0xffffffff


	//   ....[133]....
        /*0694*/ 	.word	0xffffffff


	//   ....[134]....
        /*0698*/ 	.word	0xffffffff


	//   ....[135]....
        /*069c*/ 	.word	0xffffffff


	//   ....[136]....
        /*06a0*/ 	.word	0xffffffff


	//   ....[137]....
        /*06a4*/ 	.word	0x0500000f


	//   ....[138]....
        /*06a8*/ 	.word	0x0500000f


	//   ....[139]....
        /*06ac*/ 	.word	0x0500000f


	//   ....[140]....
        /*06b0*/ 	.word	0x0500000f


	//   ....[141]....
        /*06b4*/ 	.word	0x0500000f


	//   ....[142]....
        /*06b8*/ 	.word	0x0500000f


	//   ....[143]....
        /*06bc*/ 	.word	0x0500000f


	//   ....[144]....
        /*06c0*/ 	.word	0x0500000f


	//   ....[145]....
        /*06c4*/ 	.word	0x0500000f


	//   ....[146]....
        /*06c8*/ 	.word	0x0500000f


	//   ....[147]....
        /*06cc*/ 	.word	0x0500000f


	//   ....[148]....
        /*06d0*/ 	.word	0x0500000f


	//   ....[149]....
        /*06d4*/ 	.word	0x0500000f


	//   ....[150]....
        /*06d8*/ 	.word	0x0500000f


	//   ....[151]....
        /*06dc*/ 	.word	0x0500000f


	//   ....[152]....
        /*06e0*/ 	.word	0x0500000f


	//   ....[153]....
        /*06e4*/ 	.word	0x0500000f


	//   ....[154]....
        /*06e8*/ 	.word	0x0500000f


	//   ....[155]....
        /*06ec*/ 	.word	0x0500000f


	//   ....[156]....
        /*06f0*/ 	.word	0x0500000f


	//   ....[157]....
        /*06f4*/ 	.word	0x0500000f


	//   ....[158]....
        /*06f8*/ 	.word	0x0500000f


	//   ....[159]....
        /*06fc*/ 	.word	0x0500000f


	//   ....[160]....
        /*0700*/ 	.word	0x0500000f


	//   ....[161]....
        /*0704*/ 	.word	0x0500000f


	//   ....[162]....
        /*0708*/ 	.word	0x0500000f


	//   ....[163]....
        /*070c*/ 	.word	0x0500000f


	//   ....[164]....
        /*0710*/ 	.word	0x0500000f


	//   ....[165]....
        /*0714*/ 	.word	0x0500000f


	//   ....[166]....
        /*0718*/ 	.word	0x0500000f


	//   ....[167]....
        /*071c*/ 	.word	0x0500000f


	//   ....[168]....
        /*0720*/ 	.word	0x0500000f


	//   ....[169]....
        /*0724*/ 	.word	0x0500000f


	//   ....[170]....
        /*0728*/ 	.word	0x0500000f


	//   ....[171]....
        /*072c*/ 	.word	0x0500000f


	//   ....[172]....
        /*0730*/ 	.word	0x0500000f


	//   ....[173]....
        /*0734*/ 	.word	0x0500000f


	//   ....[174]....
        /*0738*/ 	.word	0x0500000f


	//   ....[175]....
        /*073c*/ 	.word	0x0500000f


	//   ....[176]....
        /*0740*/ 	.word	0x0500000f


	//   ....[177]....
        /*0744*/ 	.word	0x0500000f


	//   ....[178]....
        /*0748*/ 	.word	0x0500000f


	//   ....[179]....
        /*074c*/ 	.word	0x0500000f


	//   ....[180]....
        /*0750*/ 	.word	0x0500000f


	//   ....[181]....
        /*0754*/ 	.word	0x0500000f


	//   ....[182]....
        /*0758*/ 	.word	0x0500000f


	//   ....[183]....
        /*075c*/ 	.word	0x0500000f


	//   ....[184]....
        /*0760*/ 	.word	0x0500000f


	//   ....[185]....
        /*0764*/ 	.word	0x0500000f


	//   ....[186]....
        /*0768*/ 	.word	0x0500000f


	//   ....[187]....
        /*076c*/ 	.word	0x0500000f


	//   ....[188]....
        /*0770*/ 	.word	0x0500000f


	//   ....[189]....
        /*0774*/ 	.word	0x0500000f


	//   ....[190]....
        /*0778*/ 	.word	0x0500000f


	//   ....[191]....
        /*077c*/ 	.word	0x0500000f


	//   ....[192]....
        /*0780*/ 	.word	0x0500000f


	//   ....[193]....
        /*0784*/ 	.word	0x0500000f


	//   ....[194]....
        /*0788*/ 	.word	0x0500000f


	//   ....[195]....
        /*078c*/ 	.word	0x0500000f


	//   ....[196]....
        /*0790*/ 	.word	0x0500000f


	//   ....[197]....
        /*0794*/ 	.word	0x0500000f


	//   ....[198]....
        /*0798*/ 	.word	0x0500000f


	//   ....[199]....
        /*079c*/ 	.word	0x0500000f


	//   ....[200]....
        /*07a0*/ 	.word	0x0500000f


	//   ....[201]....
        /*07a4*/ 	.word	0x0500000f


	//   ....[202]....
        /*07a8*/ 	.word	0x0500000f


	//   ....[203]....
        /*07ac*/ 	.word	0x0500000f


	//   ....[204]....
        /*07b0*/ 	.word	0x0500000f


	//   ....[205]....
        /*07b4*/ 	.word	0x0500000f


	//   ....[206]....
        /*07b8*/ 	.word	0x0500000f


	//   ....[207]....
        /*07bc*/ 	.word	0x0500000f


	//   ....[208]....
        /*07c0*/ 	.word	0x0500000f


	//   ....[209]....
        /*07c4*/ 	.word	0x0500000f


	//   ....[210]....
        /*07c8*/ 	.word	0x0500000f


	//   ....[211]....
        /*07cc*/ 	.word	0x0500000f


	//   ....[212]....
        /*07d0*/ 	.word	0x0500000f


	//   ....[213]....
        /*07d4*/ 	.word	0x0500000f


	//   ....[214]....
        /*07d8*/ 	.word	0x0500000f


	//   ....[215]....
        /*07dc*/ 	.word	0x0500000f


	//   ....[216]....
        /*07e0*/ 	.word	0x0500000f


	//   ....[217]....
        /*07e4*/ 	.word	0x0500000f


	//   ....[218]....
        /*07e8*/ 	.word	0x0500000f


	//----- nvinfo : EIATTR_COOP_GROUP_INSTR_OFFSETS
	.align		4
.L_738:
        /*07ec*/ 	.byte	0x04, 0x28
        /*07ee*/ 	.short	(.L_740 - .L_739)


	//   ....[0]....
.L_739:
        /*07f0*/ 	.word	0x00000060


	//   ....[1]....
        /*07f4*/ 	.word	0x00000140


	//   ....[2]....
        /*07f8*/ 	.word	0x00000180


	//   ....[3]....
        /*07fc*/ 	.word	0x00000390


	//   ....[4]....
        /*0800*/ 	.word	0x000004f0


	//   ....[5]....
        /*0804*/ 	.word	0x00000610


	//   ....[6]....
        /*0808*/ 	.word	0x00000770


	//   ....[7]....
        /*080c*/ 	.word	0x00002ae0


	//   ....[8]....
        /*0810*/ 	.word	0x00002af0


	//   ....[9]....
        /*0814*/ 	.word	0x000035a0


	//   ....[10]....
        /*0818*/ 	.word	0x000035b0


	//   ....[11]....
        /*081c*/ 	.word	0x00003fa0


	//   ....[12]....
        /*0820*/ 	.word	0x00003fb0


	//   ....[13]....
        /*0824*/ 	.word	0x00004390


	//   ....[14]....
        /*0828*/ 	.word	0x000043a0


	//   ....[15]....
        /*082c*/ 	.word	0x000051f0


	//   ....[16]....
        /*0830*/ 	.word	0x00006aa0


	//   ....[17]....
        /*0834*/ 	.word	0x00007060


	//   ....[18]....
        /*0838*/ 	.word	0x00007070


	//   ....[19]....
        /*083c*/ 	.word	0x00007080


	//   ....[20]....
        /*0840*/ 	.word	0x00007090


	//   ....[21]....
        /*0844*/ 	.word	0x00008060


	//   ....[22]....
        /*0848*/ 	.word	0x00008070


	//   ....[23]....
        /*084c*/ 	.word	0x00008080


	//   ....[24]....
        /*0850*/ 	.word	0x00008090


	//   ....[25]....
        /*0854*/ 	.word	0x00009760


	//   ....[26]....
        /*0858*/ 	.word	0x0000b260


	//   ....[27]....
        /*085c*/ 	.word	0x0000b330


	//   ....[28]....
        /*0860*/ 	.word	0x0000b4e0


	//   ....[29]....
        /*0864*/ 	.word	0x0000b580


	//   ....[30]....
        /*0868*/ 	.word	0x0000be10


	//   ....[31]....
        /*086c*/ 	.word	0x0000c540


	//   ....[32]....
        /*0870*/ 	.word	0x0000dd40


	//   ....[33]....
        /*0874*/ 	.word	0x0000dd60


	//   ....[34]....
        /*0878*/ 	.word	0x0000e520


	//   ....[35]....
        /*087c*/ 	.word	0x0000e650


	//   ....[36]....
        /*0880*/ 	.word	0x0000f170


	//   ....[37]....
        /*0884*/ 	.word	0x0000f260


	//   ....[38]....
        /*0888*/ 	.word	0x0000f270


	//   ....[39]....
        /*088c*/ 	.word	0x0000f2a0


	//   ....[40]....
        /*0890*/ 	.word	0x0000f2b0


	//   ....[41]....
        /*0894*/ 	.word	0x00010e30


	//   ....[42]....
        /*0898*/ 	.word	0x00011300


	//   ....[43]....
        /*089c*/ 	.word	0x00011330


	//   ....[44]....
        /*08a0*/ 	.word	0x00011360


	//   ....[45]....
        /*08a4*/ 	.word	0x00011370


	//   ....[46]....
        /*08a8*/ 	.word	0x00011ae0


	//   ....[47]....
        /*08ac*/ 	.word	0x00011b10


	//   ....[48]....
        /*08b0*/ 	.word	0x00011da0


	//   ....[49]....
        /*08b4*/ 	.word	0x00011dc0


	//   ....[50]....
        /*08b8*/ 	.word	0x00012a70


	//   ....[51]....
        /*08bc*/ 	.word	0x00012ab0


	//   ....[52]....
        /*08c0*/ 	.word	0x00012d50


	//   ....[53]....
        /*08c4*/ 	.word	0x00012d70


	//   ....[54]....
        /*08c8*/ 	.word	0x00013020


	//   ....[55]....
        /*08cc*/ 	.word	0x000131d0


	//   ....[56]....
        /*08d0*/ 	.word	0x00013200


	//   ....[57]....
        /*08d4*/ 	.word	0x00013230


	//   ....[58]....
        /*08d8*/ 	.word	0x00013260


	//   ....[59]....
        /*08dc*/ 	.word	0x00013290


	//   ....[60]....
        /*08e0*/ 	.word	0x000132c0


	//   ....[61]....
        /*08e4*/ 	.word	0x00013430


	//   ....[62]....
        /*08e8*/ 	.word	0x00013460


	//   ....[63]....
        /*08ec*/ 	.word	0x00013490


	//   ....[64]....
        /*08f0*/ 	.word	0x000134c0


	//   ....[65]....
        /*08f4*/ 	.word	0x000134f0


	//   ....[66]....
        /*08f8*/ 	.word	0x00013520


	//   ....[67]....
        /*08fc*/ 	.word	0x000135b0


	//   ....[68]....
        /*0900*/ 	.word	0x000135e0


	//   ....[69]....
        /*0904*/ 	.word	0x00013660


	//   ....[70]....
        /*0908*/ 	.word	0x000141a0


	//   ....[71]....
        /*090c*/ 	.word	0x000169b0


	//   ....[72]....
        /*0910*/ 	.word	0x000169d0


	//   ....[73]....
        /*0914*/ 	.word	0x00016a60


	//   ....[74]....
        /*0918*/ 	.word	0x00016a80


	//   ....[75]....
        /*091c*/ 	.word	0x00016b00


	//   ....[76]....
        /*0920*/ 	.word	0x00016b20


	//   ....[77]....
        /*0924*/ 	.word	0x00016b30


	//   ....[78]....
        /*0928*/ 	.word	0x00016b40


	//   ....[79]....
        /*092c*/ 	.word	0x00017310


	//   ....[80]....
        /*0930*/ 	.word	0x00017340


	//   ....[81]....
        /*0934*/ 	.word	0x000173f0


	//   ....[82]....
        /*0938*/ 	.word	0x00017400


	//   ....[83]....
        /*093c*/ 	.word	0x00017410


	//   ....[84]....
        /*0940*/ 	.word	0x00017420


	//   ....[85]....
        /*0944*/ 	.word	0x000174a0


	//   ....[86]....
        /*0948*/ 	.word	0x000174b0


	//   ....[87]....
        /*094c*/ 	.word	0x00017e20


	//   ....[88]....
        /*0950*/ 	.word	0x00017eb0


	//   ....[89]....
        /*0954*/ 	.word	0x00017f30


	//   ....[90]....
        /*0958*/ 	.word	0x00018080


	//   ....[91]....
        /*095c*/ 	.word	0x000180e0


	//   ....[92]....
        /*0960*/ 	.word	0x00018100


	//   ....[93]....
        /*0964*/ 	.word	0x00018110


	//   ....[94]....
        /*0968*/ 	.word	0x000183a0


	//   ....[95]....
        /*096c*/ 	.word	0x00018900


	//   ....[96]....
        /*0970*/ 	.word	0x00018930


	//   ....[97]....
        /*0974*/ 	.word	0x00018b20


	//   ....[98]....
        /*0978*/ 	.word	0x00018b60


	//   ....[99]....
        /*097c*/ 	.word	0x00018b70


	//   ....[100]....
        /*0980*/ 	.word	0x00018b80


	//   ....[101]....
        /*0984*/ 	.word	0x00018cd0


	//   ....[102]....
        /*0988*/ 	.word	0x00018e20


	//   ....[103]....
        /*098c*/ 	.word	0x00019640


	//   ....[104]....
        /*0990*/ 	.word	0x00019660


	//   ....[105]....
        /*0994*/ 	.word	0x000196b0


	//   ....[106]....
        /*0998*/ 	.word	0x000196c0


	//   ....[107]....
        /*099c*/ 	.word	0x00019700


	//   ....[108]....
        /*09a0*/ 	.word	0x00019710


	//   ....[109]....
        /*09a4*/ 	.word	0x00019720


	//   ....[110]....
        /*09a8*/ 	.word	0x00019760


	//   ....[111]....
        /*09ac*/ 	.word	0x00019a80


	//   ....[112]....
        /*09b0*/ 	.word	0x00019ac0


	//   ....[113]....
        /*09b4*/ 	.word	0x00019ae0


	//   ....[114]....
        /*09b8*/ 	.word	0x00019b00


	//   ....[115]....
        /*09bc*/ 	.word	0x00019b30


	//   ....[116]....
        /*09c0*/ 	.word	0x00019b50


	//   ....[117]....
        /*09c4*/ 	.word	0x00019c50


	//   ....[118]....
        /*09c8*/ 	.word	0x00019da0


	//   ....[119]....
        /*09cc*/ 	.word	0x0001a390


	//   ....[120]....
        /*09d0*/ 	.word	0x0001a3c0


	//   ....[121]....
        /*09d4*/ 	.word	0x0001a400


	//   ....[122]....
        /*09d8*/ 	.word	0x0001a430


	//   ....[123]....
        /*09dc*/ 	.word	0x0001a460


	//   ....[124]....
        /*09e0*/ 	.word	0x0001a490


	//   ....[125]....
        /*09e4*/ 	.word	0x0001a4c0


	//   ....[126]....
        /*09e8*/ 	.word	0x0001a4f0


	//   ....[127]....
        /*09ec*/ 	.word	0x0001a670


	//   ....[128]....
        /*09f0*/ 	.word	0x0001a6a0


	//   ....[129]....
        /*09f4*/ 	.word	0x0001a6d0


	//   ....[130]....
        /*09f8*/ 	.word	0x0001a700


	//   ....[131]....
        /*09fc*/ 	.word	0x0001a730


	//   ....[132]....
        /*0a00*/ 	.word	0x0001a760


	//   ....[133]....
        /*0a04*/ 	.word	0x0001a820


	//   ....[134]....
        /*0a08*/ 	.word	0x0001a840


	//   ....[135]....
        /*0a0c*/ 	.word	0x0001a8b0


	//   ....[136]....
        /*0a10*/ 	.word	0x0001ad20


	//   ....[137]....
        /*0a14*/ 	.word	0x0001b040


	//   ....[138]....
        /*0a18*/ 	.word	0x0001b0d0


	//   ....[139]....
        /*0a1c*/ 	.word	0x0001b1b0


	//   ....[140]....
        /*0a20*/ 	.word	0x0001b240


	//   ....[141]....
        /*0a24*/ 	.word	0x0001b320


	//   ....[142]....
        /*0a28*/ 	.word	0x0001b3b0


	//   ....[143]....
        /*0a2c*/ 	.word	0x0001b490


	//   ....[144]....
        /*0a30*/ 	.word	0x0001b520


	//   ....[145]....
        /*0a34*/ 	.word	0x0001b570


	//   ....[146]....
        /*0a38*/ 	.word	0x0001b5c0


	//   ....[147]....
        /*0a3c*/ 	.word	0x0001b6a0


	//   ....[148]....
        /*0a40*/ 	.word	0x0001b730


	//   ....[149]....
        /*0a44*/ 	.word	0x0001b780


	//   ....[150]....
        /*0a48*/ 	.word	0x0001b7d0


	//   ....[151]....
        /*0a4c*/ 	.word	0x0001ba70


	//   ....[152]....
        /*0a50*/ 	.word	0x0001bd50


	//   ....[153]....
        /*0a54*/ 	.word	0x0001be40


	//   ....[154]....
        /*0a58*/ 	.word	0x0001bee0


	//   ....[155]....
        /*0a5c*/ 	.word	0x0001bf40


	//   ....[156]....
        /*0a60*/ 	.word	0x0001c030


	//   ....[157]....
        /*0a64*/ 	.word	0x0001c0a0


	//   ....[158]....
        /*0a68*/ 	.word	0x0001c190


	//   ....[159]....
        /*0a6c*/ 	.word	0x0001c200


	//   ....[160]....
        /*0a70*/ 	.word	0x0001c2a0


	//   ....[161]....
        /*0a74*/ 	.word	0x0001c390


	//   ....[162]....
        /*0a78*/ 	.word	0x0001c430


	//   ....[163]....
        /*0a7c*/ 	.word	0x0001c490


	//   ....[164]....
        /*0a80*/ 	.word	0x0001c550


	//   ....[165]....
        /*0a84*/ 	.word	0x0001c5b0


	//   ....[166]....
        /*0a88*/ 	.word	0x0001c650


	//   ....[167]....
        /*0a8c*/ 	.word	0x0001c700


	//   ....[168]....
        /*0a90*/ 	.word	0x0001c7a0


	//   ....[169]....
        /*0a94*/ 	.word	0x0001cad0


	//   ....[170]....
        /*0a98*/ 	.word	0x0001cb90


	//   ....[171]....
        /*0a9c*/ 	.word	0x0001ce00


	//   ....[172]....
        /*0aa0*/ 	.word	0x0001ce80


	//   ....[173]....
        /*0aa4*/ 	.word	0x0001d090


	//   ....[174]....
        /*0aa8*/ 	.word	0x0001d0e0


	//   ....[175]....
        /*0aac*/ 	.word	0x0001d250


	//   ....[176]....
        /*0ab0*/ 	.word	0x0001d2e0


	//   ....[177]....
        /*0ab4*/ 	.word	0x0001d420


	//   ....[178]....
        /*0ab8*/ 	.word	0x0001d520


	//   ....[179]....
        /*0abc*/ 	.word	0x0001d790


	//   ....[180]....
        /*0ac0*/ 	.word	0x0001d7e0


	//   ....[181]....
        /*0ac4*/ 	.word	0x0001d9b0


	//   ....[182]....
        /*0ac8*/ 	.word	0x0001da00


	//   ....[183]....
        /*0acc*/ 	.word	0x0001dbd0


	//   ....[184]....
        /*0ad0*/ 	.word	0x0001dc20


	//   ....[185]....
        /*0ad4*/ 	.word	0x0001dd10


	//   ....[186]....
        /*0ad8*/ 	.word	0x0001ddb0


	//   ....[187]....
        /*0adc*/ 	.word	0x0001de10


	//   ....[188]....
        /*0ae0*/ 	.word	0x0001dec0


	//   ....[189]....
        /*0ae4*/ 	.word	0x0001df20


	//   ....[190]....
        /*0ae8*/ 	.word	0x0001dfd0


	//   ....[191]....
        /*0aec*/ 	.word	0x0001e030


	//   ....[192]....
        /*0af0*/ 	.word	0x0001e0e0


	//   ....[193]....
        /*0af4*/ 	.word	0x0001e1d0


	//   ....[194]....
        /*0af8*/ 	.word	0x0001e2b0


	//   ....[195]....
        /*0afc*/ 	.word	0x0001e3c0


	//   ....[196]....
        /*0b00*/ 	.word	0x0001e4c0


	//   ....[197]....
        /*0b04*/ 	.word	0x0001e5f0


	//   ....[198]....
        /*0b08*/ 	.word	0x0001e6d0


	//   ....[199]....
        /*0b0c*/ 	.word	0x0001e7d0


	//   ....[200]....
        /*0b10*/ 	.word	0x0001e8b0


	//   ....[201]....
        /*0b14*/ 	.word	0x0001e940


	//   ....[202]....
        /*0b18*/ 	.word	0x0001e9e0


	//   ....[203]....
        /*0b1c*/ 	.word	0x0001eb00


	//   ....[204]....
        /*0b20*/ 	.word	0x0001eb70


	//   ....[205]....
        /*0b24*/ 	.word	0x0001ebe0


	//   ....[206]....
        /*0b28*/ 	.word	0x0001ec50


	//   ....[207]....
        /*0b2c*/ 	.word	0x0001ecc0


	//   ....[208]....
        /*0b30*/ 	.word	0x0001ed40


	//   ....[209]....
        /*0b34*/ 	.word	0x0001edd0


	//   ....[210]....
        /*0b38*/ 	.word	0x0001ee60


	//   ....[211]....
        /*0b3c*/ 	.word	0x0001eed0


	//   ....[212]....
        /*0b40*/ 	.word	0x0001ef40


	//   ....[213]....
        /*0b44*/ 	.word	0x0001efb0


	//   ....[214]....
        /*0b48*/ 	.word	0x0001f030


	//   ....[215]....
        /*0b4c*/ 	.word	0x0001f0a0


	//   ....[216]....
        /*0b50*/ 	.word	0x0001f140


	//   ....[217]....
        /*0b54*/ 	.word	0x0001f1d0


	//   ....[218]....
        /*0b58*/ 	.word	0x0001f2f0


	//----- nvinfo : EIATTR_REG_RECONFIG
	.align		4
.L_740:
        /*0b5c*/ 	.byte	0x01, 0x54
	.zero		2


	//----- nvinfo : EIATTR_SYSCALL_OFFSETS
	.align		4
        /*0b60*/ 	.byte	0x04, 0x46
        /*0b62*/ 	.short	(.L_742 - .L_741)


	//   ....[0]....
.L_741:
        /*0b64*/ 	.word	0x00001d60


	//   ....[1]....
        /*0b68*/ 	.word	0x00001eb0


	//   ....[2]....
        /*0b6c*/ 	.word	0x00006c40


	//   ....[3]....
        /*0b70*/ 	.word	0x00006fd0


	//   ....[4]....
        /*0b74*/ 	.word	0x00015d70


	//   ....[5]....
        /*0b78*/ 	.word	0x00015ec0


	//   ....[6]....
        /*0b7c*/ 	.word	0x00015fb0


	//   ....[7]....
        /*0b80*/ 	.word	0x00016f10


	//   ....[8]....
        /*0b84*/ 	.word	0x00017780


	//----- nvinfo : EIATTR_MBARRIER_INSTR_OFFSETS
	.align		4
.L_742:
        /*0b88*/ 	.byte	0x04, 0x39
        /*0b8a*/ 	.short	(.L_744 - .L_743)


	//   ....[0]....
.L_743:
        /*0b8c*/ 	.word	0x00000270
        /*0b90*/ 	.word	0x000000ff
        /*0b94*/ 	.word	0x00038800
        /*0b98*/ 	.short	0x0100
        /*0b9a*/ 	.byte	0x08
	.zero		1


	//   ....[1]....
        /*0b9c*/ 	.word	0x00000280
        /*0ba0*/ 	.word	0x000000ff
        /*0ba4*/ 	.word	0x00038810
        /*0ba8*/ 	.short	0x0100
        /*0baa*/ 	.byte	0x08
	.zero		1


	//   ....[2]....
        /*0bac*/ 	.word	0x00000290
        /*0bb0*/ 	.word	0x000000ff
        /*0bb4*/ 	.word	0x00038820
        /*0bb8*/ 	.short	0x0100
        /*0bba*/ 	.byte	0x08
	.zero		1


	//   ....[3]....
        /*0bbc*/ 	.word	0x00000340
        /*0bc0*/ 	.word	0x000000ff
        /*0bc4*/ 	.word	0x00038830
        /*0bc8*/ 	.short	0x0100
        /*0bca*/ 	.byte	0x06
	.zero		1


	//   ....[4]....
        /*0bcc*/ 	.word	0x00000350
        /*0bd0*/ 	.word	0x000000ff
        /*0bd4*/ 	.word	0x00038840
        /*0bd8*/ 	.short	0x0100
        /*0bda*/ 	.byte	0x06
	.zero		1


	//   ....[5]....
        /*0bdc*/ 	.word	0x00000360
        /*0be0*/ 	.word	0x000000ff
        /*0be4*/ 	.word	0x00038838
        /*0be8*/ 	.short	0x0100
        /*0bea*/ 	.byte	0x06
	.zero		1


	//   ....[6]....
        /*0bec*/ 	.word	0x00000370
        /*0bf0*/ 	.word	0x000000ff
        /*0bf4*/ 	.word	0x00038848
        /*0bf8*/ 	.short	0x0100
        /*0bfa*/ 	.byte	0x06
	.zero		1


	//   ....[7]....
        /*0bfc*/ 	.word	0x000004a0
        /*0c00*/ 	.word	0x000000ff
        /*0c04*/ 	.word	0x00038850
        /*0c08*/ 	.short	0x0100
        /*0c0a*/ 	.byte	0x08
	.zero		1


	//   ....[8]....
        /*0c0c*/ 	.word	0x000004b0
        /*0c10*/ 	.word	0x000000ff
        /*0c14*/ 	.word	0x00038860
        /*0c18*/ 	.short	0x0100
        /*0c1a*/ 	.byte	0x08
	.zero		1


	//   ....[9]....
        /*0c1c*/ 	.word	0x000004c0
        /*0c20*/ 	.word	0x000000ff
        /*0c24*/ 	.word	0x00038858
        /*0c28*/ 	.short	0x0100
        /*0c2a*/ 	.byte	0x08
	.zero		1


	//   ....[10]....
        /*0c2c*/ 	.word	0x000004d0
        /*0c30*/ 	.word	0x000000ff
        /*0c34*/ 	.word	0x00038868
        /*0c38*/ 	.short	0x0100
        /*0c3a*/ 	.byte	0x08
	.zero		1


	//   ....[11]....
        /*0c3c*/ 	.word	0x000005c0
        /*0c40*/ 	.word	0x000000ff
        /*0c44*/ 	.word	0x00038870
        /*0c48*/ 	.short	0x0100
        /*0c4a*/ 	.byte	0x06
	.zero		1


	//   ....[12]....
        /*0c4c*/ 	.word	0x000005d0
        /*0c50*/ 	.word	0x000000ff
        /*0c54*/ 	.word	0x00038880
        /*0c58*/ 	.short	0x0100
        /*0c5a*/ 	.byte	0x06
	.zero		1


	//   ....[13]....
        /*0c5c*/ 	.word	0x000005e0
        /*0c60*/ 	.word	0x000000ff
        /*0c64*/ 	.word	0x00038878
        /*0c68*/ 	.short	0x0100
        /*0c6a*/ 	.byte	0x06
	.zero		1


	//   ....[14]....
        /*0c6c*/ 	.word	0x000005f0
        /*0c70*/ 	.word	0x000000ff
        /*0c74*/ 	.word	0x00038888
        /*0c78*/ 	.short	0x0100
        /*0c7a*/ 	.byte	0x06
	.zero		1


	//   ....[15]....
        /*0c7c*/ 	.word	0x00000720
        /*0c80*/ 	.word	0x000000ff
        /*0c84*/ 	.word	0x00038890
        /*0c88*/ 	.short	0x0100
        /*0c8a*/ 	.byte	0x08
	.zero		1


	//   ....[16]....
        /*0c8c*/ 	.word	0x00000730
        /*0c90*/ 	.word	0x000000ff
        /*0c94*/ 	.word	0x000388a0
        /*0c98*/ 	.short	0x0100
        /*0c9a*/ 	.byte	0x08
	.zero		1


	//   ....[17]....
        /*0c9c*/ 	.word	0x00000740
        /*0ca0*/ 	.word	0x000000ff
        /*0ca4*/ 	.word	0x00038898
        /*0ca8*/ 	.short	0x0100
        /*0caa*/ 	.byte	0x08
	.zero		1


	//   ....[18]....
        /*0cac*/ 	.word	0x00000750
        /*0cb0*/ 	.word	0x000000ff
        /*0cb4*/ 	.word	0x000388a8
        /*0cb8*/ 	.short	0x0100
        /*0cba*/ 	.byte	0x08
	.zero		1


	//   ....[19]....
        /*0cbc*/ 	.word	0x00000880
        /*0cc0*/ 	.word	0x000000ff
        /*0cc4*/ 	.word	0x000388b0
        /*0cc8*/ 	.short	0x0100
        /*0cca*/ 	.byte	0x08
	.zero		1


	//   ....[20]....
        /*0ccc*/ 	.word	0x00000890
        /*0cd0*/ 	.word	0x000000ff
        /*0cd4*/ 	.word	0x000388c0
        /*0cd8*/ 	.short	0x0100
        /*0cda*/ 	.byte	0x08
	.zero		1


	//   ....[21]....
        /*0cdc*/ 	.word	0x000008a0
        /*0ce0*/ 	.word	0x000000ff
        /*0ce4*/ 	.word	0x000388b8
        /*0ce8*/ 	.short	0x0100
        /*0cea*/ 	.byte	0x08
	.zero		1


	//   ....[22]....
        /*0cec*/ 	.word	0x000008b0
        /*0cf0*/ 	.word	0x000000ff
        /*0cf4*/ 	.word	0x000388c8
        /*0cf8*/ 	.short	0x0100
        /*0cfa*/ 	.byte	0x08
	.zero		1


	//   ....[23]....
        /*0cfc*/ 	.word	0x00002a90
        /*0d00*/ 	.word	0x00000040
        /*0d04*/ 	.word	0x00038890
        /*0d08*/ 	.short	0x010a
        /*0d0a*/ 	.byte	0x3f
	.zero		1


	//   ....[24]....
        /*0d0c*/ 	.word	0x00003550
        /*0d10*/ 	.word	0x00000040
        /*0d14*/ 	.word	0x00038890
        /*0d18*/ 	.short	0x010a
        /*0d1a*/ 	.byte	0x3f
	.zero		1


	//   ....[25]....
        /*0d1c*/ 	.word	0x00003df0
        /*0d20*/ 	.word	0x00000040
        /*0d24*/ 	.word	0x00038890
        /*0d28*/ 	.short	0x010a
        /*0d2a*/ 	.byte	0x3f
	.zero		1


	//   ....[26]....
        /*0d2c*/ 	.word	0x000041d0
        /*0d30*/ 	.word	0x00000004
        /*0d34*/ 	.word	0x00000000
        /*0d38*/ 	.short	0x0101
        /*0d3a*/ 	.byte	0x3f
	.zero		1


	//   ....[27]....
        /*0d3c*/ 	.word	0x00004210
        /*0d40*/ 	.word	0x00000040
        /*0d44*/ 	.word	0x000388b0
        /*0d48*/ 	.short	0x010a
        /*0d4a*/ 	.byte	0x3f
	.zero		1


	//   ....[28]....
        /*0d4c*/ 	.word	0x00004ac0
        /*0d50*/ 	.word	0x00000040
        /*0d54*/ 	.word	0x00000000
        /*0d58*/ 	.short	0x0101
        /*0d5a*/ 	.byte	0x3f
	.zero		1


	//   ....[29]....
        /*0d5c*/ 	.word	0x00005540
        /*0d60*/ 	.word	0x00000003
        /*0d64*/ 	.word	0x00000000
        /*0d68*/ 	.short	0x0101
        /*0d6a*/ 	.byte	0x3f
	.zero		1


	//   ....[30]....
        /*0d6c*/ 	.word	0x00006110
        /*0d70*/ 	.word	0x00000003
        /*0d74*/ 	.word	0x00000000
        /*0d78*/ 	.short	0x0101
        /*0d7a*/ 	.byte	0x3f
	.zero		1


	//   ....[31]....
        /*0d7c*/ 	.word	0x00006ce0
        /*0d80*/ 	.word	0x00000002
        /*0d84*/ 	.word	0x00038800
        /*0d88*/ 	.short	0x010a
        /*0d8a*/ 	.byte	0x3f
	.zero		1


	//   ....[32]....
        /*0d8c*/ 	.word	0x00006d30
        /*0d90*/ 	.word	0x00000002
        /*0d94*/ 	.word	0x00038800
        /*0d98*/ 	.short	0x010a
        /*0d9a*/ 	.byte	0x3f
	.zero		1


	//   ....[33]....
        /*0d9c*/ 	.word	0x000072f0
        /*0da0*/ 	.word	0x00000002
        /*0da4*/ 	.word	0x00038800
        /*0da8*/ 	.short	0x010a
        /*0daa*/ 	.byte	0x3f
	.zero		1


	//   ....[34]....
        /*0dac*/ 	.word	0x00008260
        /*0db0*/ 	.word	0x00000002
        /*0db4*/ 	.word	0x00038800
        /*0db8*/ 	.short	0x010a
        /*0dba*/ 	.byte	0x3f
	.zero		1


	//   ....[35]....
        /*0dbc*/ 	.word	0x000090c0
        /*0dc0*/ 	.word	0x0000000d
        /*0dc4*/ 	.word	0x00038830
        /*0dc8*/ 	.short	0x010a
        /*0dca*/ 	.byte	0x3f
	.zero		1


	//   ....[36]....
        /*0dcc*/ 	.word	0x00009170
        /*0dd0*/ 	.word	0x0000000d
        /*0dd4*/ 	.word	0x00038830
        /*0dd8*/ 	.short	0x010a
        /*0dda*/ 	.byte	0x3f
	.zero		1


	//   ....[37]....
        /*0ddc*/ 	.word	0x00009480
        /*0de0*/ 	.word	0x00000002
        /*0de4*/ 	.word	0x00038810
        /*0de8*/ 	.short	0x010a
        /*0dea*/ 	.byte	0x3f
	.zero		1


	//   ....[38]....
        /*0dec*/ 	.word	0x000094d0
        /*0df0*/ 	.word	0x0000000d
        /*0df4*/ 	.word	0x00038850
        /*0df8*/ 	.short	0x010a
        /*0dfa*/ 	.byte	0x3f
	.zero		1


	//   ....[39]....
        /*0dfc*/ 	.word	0x00009580
        /*0e00*/ 	.word	0x0000000d
        /*0e04*/ 	.word	0x00038850
        /*0e08*/ 	.short	0x010a
        /*0e0a*/ 	.byte	0x3f
	.zero		1


	//   ....[40]....
        /*0e0c*/ 	.word	0x0000b710
        /*0e10*/ 	.word	0x0000000c
        /*0e14*/ 	.word	0x00000000
        /*0e18*/ 	.short	0x0101
        /*0e1a*/ 	.byte	0x3f
	.zero		1


	//   ....[41]....
        /*0e1c*/ 	.word	0x0000bea0
        /*0e20*/ 	.word	0x0000000d
        /*0e24*/ 	.word	0x00000000
        /*0e28*/ 	.short	0x0101
        /*0e2a*/ 	.byte	0x3f
	.zero		1


	//   ....[42]....
        /*0e2c*/ 	.word	0x0000bfc0
        /*0e30*/ 	.word	0x0000000e
        /*0e34*/ 	.word	0x00038830
        /*0e38*/ 	.short	0x010a
        /*0e3a*/ 	.byte	0x3f
	.zero		1


	//   ....[43]....
        /*0e3c*/ 	.word	0x0000c070
        /*0e40*/ 	.word	0x0000000e
        /*0e44*/ 	.word	0x00038830
        /*0e48*/ 	.short	0x010a
        /*0e4a*/ 	.byte	0x3f
	.zero		1


	//   ....[44]....
        /*0e4c*/ 	.word	0x0000c2e0
        /*0e50*/ 	.word	0x0000000e
        /*0e54*/ 	.word	0x00038850
        /*0e58*/ 	.short	0x010a
        /*0e5a*/ 	.byte	0x3f
	.zero		1


	//   ....[45]....
        /*0e5c*/ 	.word	0x0000c350
        /*0e60*/ 	.word	0x0000000e
        /*0e64*/ 	.word	0x00038850
        /*0e68*/ 	.short	0x010a
        /*0e6a*/ 	.byte	0x3f
	.zero		1


	//   ....[46]....
        /*0e6c*/ 	.word	0x0000e090
        /*0e70*/ 	.word	0x00000099
        /*0e74*/ 	.word	0x00000000
        /*0e78*/ 	.short	0x0101
        /*0e7a*/ 	.byte	0x3f
	.zero		1


	//   ....[47]....
        /*0e7c*/ 	.word	0x0000f200
        /*0e80*/ 	.word	0x0000000e
        /*0e84*/ 	.word	0x00000000
        /*0e88*/ 	.short	0x0101
        /*0e8a*/ 	.byte	0x3f
	.zero		1


	//   ....[48]....
        /*0e8c*/ 	.word	0x00011ac0
        /*0e90*/ 	.word	0x00000000
        /*0e94*/ 	.word	0x00000000
        /*0e98*/ 	.short	0x0101
        /*0e9a*/ 	.byte	0x3f
	.zero		1


	//   ....[49]....
        /*0e9c*/ 	.word	0x00014280
        /*0ea0*/ 	.word	0x00000017
        /*0ea4*/ 	.word	0x00038820
        /*0ea8*/ 	.short	0x010a
        /*0eaa*/ 	.byte	0x3f
	.zero		1


	//   ....[50]....
        /*0eac*/ 	.word	0x00014310
        /*0eb0*/ 	.word	0x00000003
        /*0eb4*/ 	.word	0x000388a0
        /*0eb8*/ 	.short	0x010a
        /*0eba*/ 	.byte	0x3f
	.zero		1


	//   ....[51]....
        /*0ebc*/ 	.word	0x00014560
        /*0ec0*/ 	.word	0x00000003
        /*0ec4*/ 	.word	0x000388c0
        /*0ec8*/ 	.short	0x010a
        /*0eca*/ 	.byte	0x3f
	.zero		1


	//   ....[52]....
        /*0ecc*/ 	.word	0x00014f30
        /*0ed0*/ 	.word	0x00000006
        /*0ed4*/ 	.word	0x000388a0
        /*0ed8*/ 	.short	0x010a
        /*0eda*/ 	.byte	0x3f
	.zero		1


	//   ....[53]....
        /*0edc*/ 	.word	0x00015170
        /*0ee0*/ 	.word	0x00000006
        /*0ee4*/ 	.word	0x000388c0
        /*0ee8*/ 	.short	0x010a
        /*0eea*/ 	.byte	0x3f
	.zero		1


	//   ....[54]....
        /*0eec*/ 	.word	0x00016730
        /*0ef0*/ 	.word	0x0000001b
        /*0ef4*/ 	.word	0x00038840
        /*0ef8*/ 	.short	0x010a
        /*0efa*/ 	.byte	0x3f
	.zero		1


	//   ....[55]....
        /*0efc*/ 	.word	0x00016c40
        /*0f00*/ 	.word	0x0000001b
        /*0f04*/ 	.word	0x00038830
        /*0f08*/ 	.short	0x0107
        /*0f0a*/ 	.byte	0x3f
	.zero		1


	//   ....[56]....
        /*0f0c*/ 	.word	0x00016d10
        /*0f10*/ 	.word	0x0000001b
        /*0f14*/ 	.word	0x00038830
        /*0f18*/ 	.short	0x0101
        /*0f1a*/ 	.byte	0x3f
	.zero		1


	//   ....[57]....
        /*0f1c*/ 	.word	0x000175c0
        /*0f20*/ 	.word	0x00000017
        /*0f24*/ 	.word	0x00038800
        /*0f28*/ 	.short	0x0107
        /*0f2a*/ 	.byte	0x3f
	.zero		1


	//   ....[58]....
        /*0f2c*/ 	.word	0x00017650
        /*0f30*/ 	.word	0x00000017
        /*0f34*/ 	.word	0x00038800
        /*0f38*/ 	.short	0x0101
        /*0f3a*/ 	.byte	0x3f
	.zero		1


	//   ....[59]....
        /*0f3c*/ 	.word	0x00018560
        /*0f40*/ 	.word	0x00000017
        /*0f44*/ 	.word	0x00038810
        /*0f48*/ 	.short	0x0107
        /*0f4a*/ 	.byte	0x3f
	.zero		1


	//   ....[60]....
        /*0f4c*/ 	.word	0x00018660
        /*0f50*/ 	.word	0x00000017
        /*0f54*/ 	.word	0x00038810
        /*0f58*/ 	.short	0x0101
        /*0f5a*/ 	.byte	0x3f
	.zero		1


	//   ....[61]....
        /*0f5c*/ 	.word	0x00018680
        /*0f60*/ 	.word	0x00000017
        /*0f64*/ 	.word	0x00038820
        /*0f68*/ 	.short	0x010a
        /*0f6a*/ 	.byte	0x3f
	.zero		1


	//   ....[62]....
        /*0f6c*/ 	.word	0x00018710
        /*0f70*/ 	.word	0x0000001b
        /*0f74*/ 	.word	0x00038860
        /*0f78*/ 	.short	0x010a
        /*0f7a*/ 	.byte	0x3f
	.zero		1


	//   ....[63]....
        /*0f7c*/ 	.word	0x00019040
        /*0f80*/ 	.word	0x0000001b
        /*0f84*/ 	.word	0x00038850
        /*0f88*/ 	.short	0x0107
        /*0f8a*/ 	.byte	0x3f
	.zero		1


	//   ....[64]....
        /*0f8c*/ 	.word	0x00019110
        /*0f90*/ 	.word	0x0000001b
        /*0f94*/ 	.word	0x00038850
        /*0f98*/ 	.short	0x0101
        /*0f9a*/ 	.byte	0x3f
	.zero		1


	//   ....[65]....
        /*0f9c*/ 	.word	0x000194a0
        /*0fa0*/ 	.word	0x00000006
        /*0fa4*/ 	.word	0x00038840
        /*0fa8*/ 	.short	0x010a
        /*0faa*/ 	.byte	0x3f
	.zero		1


	//   ....[66]....
        /*0fac*/ 	.word	0x000197e0
        /*0fb0*/ 	.word	0x00000006
        /*0fb4*/ 	.word	0x00038830
        /*0fb8*/ 	.short	0x0107
        /*0fba*/ 	.byte	0x3f
	.zero		1


	//   ....[67]....
        /*0fbc*/ 	.word	0x000198a0
        /*0fc0*/ 	.word	0x00000006
        /*0fc4*/ 	.word	0x00038830
        /*0fc8*/ 	.short	0x0101
        /*0fca*/ 	.byte	0x3f
	.zero		1


	//   ....[68]....
        /*0fcc*/ 	.word	0x000198d0
        /*0fd0*/ 	.word	0x00000006
        /*0fd4*/ 	.word	0x00038860
        /*0fd8*/ 	.short	0x010a
        /*0fda*/ 	.byte	0x3f
	.zero		1


	//   ....[69]....
        /*0fdc*/ 	.word	0x00019fa0
        /*0fe0*/ 	.word	0x00000006
        /*0fe4*/ 	.word	0x00038850
        /*0fe8*/ 	.short	0x0107
        /*0fea*/ 	.byte	0x3f
	.zero		1


	//   ....[70]....
        /*0fec*/ 	.word	0x0001a060
        /*0ff0*/ 	.word	0x00000006
        /*0ff4*/ 	.word	0x00038850
        /*0ff8*/ 	.short	0x0101
        /*0ffa*/ 	.byte	0x3f
	.zero		1


	//   ....[71]....
        /*0ffc*/ 	.word	0x0001aca0
        /*1000*/ 	.word	0x00000004
        /*1004*/ 	.word	0x00038820
        /*1008*/ 	.short	0x010a
        /*100a*/ 	.byte	0x3f
	.zero		1


	//   ....[72]....
        /*100c*/ 	.word	0x0001ae10
        /*1010*/ 	.word	0x00000005
        /*1014*/ 	.word	0x00038840
        /*1018*/ 	.short	0x010a
        /*101a*/ 	.byte	0x3f
	.zero		1


	//   ....[73]....
        /*101c*/ 	.word	0x0001aeb0
        /*1020*/ 	.word	0x00000019
        /*1024*/ 	.word	0x00038840
        /*1028*/ 	.short	0x010a
        /*102a*/ 	.byte	0x3f
	.zero		1


	//   ....[74]....
        /*102c*/ 	.word	0x0001aef0
        /*1030*/ 	.word	0x00000005
        /*1034*/ 	.word	0x00038860
        /*1038*/ 	.short	0x010a
        /*103a*/ 	.byte	0x3f
	.zero		1


	//   ....[75]....
        /*103c*/ 	.word	0x0001af30
        /*1040*/ 	.word	0x00000019
        /*1044*/ 	.word	0x00038860
        /*1048*/ 	.short	0x010a
        /*104a*/ 	.byte	0x3f
	.zero		1


	//   ....[76]....
        /*104c*/ 	.word	0x0001af90
        /*1050*/ 	.word	0x00000040
        /*1054*/ 	.word	0x00038890
        /*1058*/ 	.short	0x010a
        /*105a*/ 	.byte	0x3f
	.zero		1


	//   ....[77]....
        /*105c*/ 	.word	0x0001b100
        /*1060*/ 	.word	0x00000040
        /*1064*/ 	.word	0x00038890
        /*1068*/ 	.short	0x010a
        /*106a*/ 	.byte	0x3f
	.zero		1


	//   ....[78]....
        /*106c*/ 	.word	0x0001b280
        /*1070*/ 	.word	0x00000040
        /*1074*/ 	.word	0x00038890
        /*1078*/ 	.short	0x010a
        /*107a*/ 	.byte	0x3f
	.zero		1


	//   ....[79]....
        /*107c*/ 	.word	0x0001b3e0
        /*1080*/ 	.word	0x00000040
        /*1084*/ 	.word	0x000388b0
        /*1088*/ 	.short	0x010a
        /*108a*/ 	.byte	0x3f
	.zero		1


	//   ....[80]....
        /*108c*/ 	.word	0x0001b5f0
        /*1090*/ 	.word	0x00000002
        /*1094*/ 	.word	0x00038800
        /*1098*/ 	.short	0x010a
        /*109a*/ 	.byte	0x3f
	.zero		1


	//   ....[81]....
        /*109c*/ 	.word	0x0001b800
        /*10a0*/ 	.word	0x00000002
        /*10a4*/ 	.word	0x00038800
        /*10a8*/ 	.short	0x010a
        /*10aa*/ 	.byte	0x3f
	.zero		1


	//   ....[82]....
        /*10ac*/ 	.word	0x0001b850
        /*10b0*/ 	.word	0x0000000d
        /*10b4*/ 	.word	0x00038830
        /*10b8*/ 	.short	0x010a
        /*10ba*/ 	.byte	0x3f
	.zero		1


	//   ....[83]....
        /*10bc*/ 	.word	0x0001b8a0
        /*10c0*/ 	.word	0x00000002
        /*10c4*/ 	.word	0x00038810
        /*10c8*/ 	.short	0x010a
        /*10ca*/ 	.byte	0x3f
	.zero		1


	//   ....[84]....
        /*10cc*/ 	.word	0x0001b8f0
        /*10d0*/ 	.word	0x0000000d
        /*10d4*/ 	.word	0x00038850
        /*10d8*/ 	.short	0x010a
        /*10da*/ 	.byte	0x3f
	.zero		1


	//   ....[85]....
        /*10dc*/ 	.word	0x0001b940
        /*10e0*/ 	.word	0x0000000e
        /*10e4*/ 	.word	0x00038830
        /*10e8*/ 	.short	0x010a
        /*10ea*/ 	.byte	0x3f
	.zero		1


	//   ....[86]....
        /*10ec*/ 	.word	0x0001b990
        /*10f0*/ 	.word	0x0000000e
        /*10f4*/ 	.word	0x00038850
        /*10f8*/ 	.short	0x010a
        /*10fa*/ 	.byte	0x3f
	.zero		1


	//   ....[87]....
        /*10fc*/ 	.word	0x0001bb30
        /*1100*/ 	.word	0x00000017
        /*1104*/ 	.word	0x00038820
        /*1108*/ 	.short	0x010a
        /*110a*/ 	.byte	0x3f
	.zero		1


	//   ....[88]....
        /*110c*/ 	.word	0x0001bb80
        /*1110*/ 	.word	0x00000003
        /*1114*/ 	.word	0x000388a0
        /*1118*/ 	.short	0x010a
        /*111a*/ 	.byte	0x3f
	.zero		1


	//   ....[89]....
        /*111c*/ 	.word	0x0001bbd0
        /*1120*/ 	.word	0x00000003
        /*1124*/ 	.word	0x000388c0
        /*1128*/ 	.short	0x010a
        /*112a*/ 	.byte	0x3f
	.zero		1


	//   ....[90]....
        /*112c*/ 	.word	0x0001bc20
        /*1130*/ 	.word	0x00000006
        /*1134*/ 	.word	0x000388a0
        /*1138*/ 	.short	0x010a
        /*113a*/ 	.byte	0x3f
	.zero		1


	//   ....[91]....
        /*113c*/ 	.word	0x0001bc70
        /*1140*/ 	.word	0x00000006
        /*1144*/ 	.word	0x000388c0
        /*1148*/ 	.short	0x010a
        /*114a*/ 	.byte	0x3f
	.zero		1


	//   ....[92]....
        /*114c*/ 	.word	0x0001bd90
        /*1150*/ 	.word	0x0000001b
        /*1154*/ 	.word	0x00038840
        /*1158*/ 	.short	0x010a
        /*115a*/ 	.byte	0x3f
	.zero		1


	//   ....[93]....
        /*115c*/ 	.word	0x0001d320
        /*1160*/ 	.word	0x00000017
        /*1164*/ 	.word	0x00038820
        /*1168*/ 	.short	0x010a
        /*116a*/ 	.byte	0x3f
	.zero		1


	//   ....[94]....
        /*116c*/ 	.word	0x0001d370
        /*1170*/ 	.word	0x0000001b
        /*1174*/ 	.word	0x00038860
        /*1178*/ 	.short	0x010a
        /*117a*/ 	.byte	0x3f
	.zero		1


	//   ....[95]....
        /*117c*/ 	.word	0x0001dc60
        /*1180*/ 	.word	0x00000006
        /*1184*/ 	.word	0x00038840
        /*1188*/ 	.short	0x010a
        /*118a*/ 	.byte	0x3f
	.zero		1


	//   ....[96]....
        /*118c*/ 	.word	0x0001e120
        /*1190*/ 	.word	0x00000006
        /*1194*/ 	.word	0x00038860
        /*1198*/ 	.short	0x010a
        /*119a*/ 	.byte	0x3f
	.zero		1


	//   ....[97]....
        /*119c*/ 	.word	0x0001f210
        /*11a0*/ 	.word	0x00000004
        /*11a4*/ 	.word	0x00038820
        /*11a8*/ 	.short	0x010a
        /*11aa*/ 	.byte	0x3f
	.zero		1


	//   ....[98]....
        /*11ac*/ 	.word	0x0001f3b0
        /*11b0*/ 	.word	0x00000005
        /*11b4*/ 	.word	0x00038840
        /*11b8*/ 	.short	0x010a
        /*11ba*/ 	.byte	0x3f
	.zero		1


	//   ....[99]....
        /*11bc*/ 	.word	0x0001f400
        /*11c0*/ 	.word	0x00000019
        /*11c4*/ 	.word	0x00038840
        /*11c8*/ 	.short	0x010a
        /*11ca*/ 	.byte	0x3f
	.zero		1


	//   ....[100]....
        /*11cc*/ 	.word	0x0001f450
        /*11d0*/ 	.word	0x00000005
        /*11d4*/ 	.word	0x00038860
        /*11d8*/ 	.short	0x010a
        /*11da*/ 	.byte	0x3f
	.zero		1


	//----- nvinfo : EIATTR_NUM_MBARRIERS
	.align		4
.L_744:
        /*11dc*/ 	.byte	0x03, 0x38
        /*11de*/ 	.short	0x0017


	//----- nvinfo : EIATTR_EXIT_INSTR_OFFSETS
	.align		4
        /*11e0*/ 	.byte	0x04, 0x1c
        /*11e2*/ 	.short	(.L_746 - .L_745)


	//   ....[0]....
.L_745:
        /*11e4*/ 	.word	0x0001af80


	//----- nvinfo : EIATTR_MAX_THREADS
	.align		4
.L_746:
        /*11e8*/ 	.byte	0x04, 0x05
        /*11ea*/ 	.short	(.L_748 - .L_747)
.L_747:
        /*11ec*/ 	.word	0x00000180
        /*11f0*/ 	.word	0x00000001
        /*11f4*/ 	.word	0x00000001


	//----- nvinfo : EIATTR_CRS_STACK_SIZE
	.align		4
.L_748:
        /*11f8*/ 	.byte	0x04, 0x1e
        /*11fa*/ 	.short	(.L_750 - .L_749)
.L_749:
        /*11fc*/ 	.word	0x00000000


	//----- nvinfo : EIATTR_CBANK_PARAM_SIZE
	.align		4
.L_750:
        /*1200*/ 	.byte	0x03, 0x19
        /*1202*/ 	.short	0x0bf0


	//----- nvinfo : EIATTR_PARAM_CBANK
	.align		4
        /*1204*/ 	.byte	0x04, 0x0a
        /*1206*/ 	.short	(.L_752 - .L_751)
	.align		4
.L_751:
        /*1208*/ 	.word	index@(.nv.constant0._ZN7cutlass13device_kernelIN5flash11enable_sm90INS1_16FlashAttnFwdSm90INS1_25CollectiveMainloopFwdSm90ILi2EN4cute5tupleIJNS5_1CILi1EEES8_S8_EEENS6_IJNS7_ILi64EEESA_SA_EEELi512ENS_10bfloat16_tEfNS_4arch4Sm90ELb0ELb0ELb0ELb1ELb1ELb1ELb1ELb0ELb0ELb1ELb0ELb0EEENS1_21CollectiveEpilogueFwdINS6_IJSA_NS7_ILi512EEESA_EEES9_SC_SE_Li256ELb1ELb1ELb0ELb0EEENS1_36VarlenDynamicPersistentTileSchedulerILi64ELi64ELi256ELi128ELb0ELb1ELb1ELb0ELb1ELb1EEEEEEEEEvNT_6ParamsE)
        /*120c*/ 	.short	0x0210
        /*120e*/ 	.short	0x0bf0


	//----- nvinfo : EIATTR_SW_WAR
	.align		4
.L_752:
        /*1210*/ 	.byte	0x04, 0x36
        /*1212*/ 	.short	(.L_754 - .L_753)
.L_753:
        /*1214*/ 	.word	0x00000008
.L_754:


//--------------------- .nv.info._ZN7cutlass13device_kernelIN5flash11enable_sm90INS1_16FlashAttnFwdSm90INS1_25CollectiveMainloopFwdSm90ILi2EN4cute5tupleIJNS5_1CILi1EEES8_S8_EEENS6_IJNS7_ILi64EEESA_SA_EEELi512ENS_10bfloat16_tEfNS_4arch4Sm90ELb0ELb1ELb0ELb0ELb1ELb0ELb0ELb0ELb0ELb1ELb0ELb0EEENS1_21CollectiveEpilogueFwdINS6_IJSA_NS7_ILi512EEESA_EEES9_SC_SE_Li256ELb0ELb1ELb0ELb0EEENS1_30DynamicPersistentTileSchedulerILi256ELi128ELb0ELb1ELb1EEEEEEEEEvNT_6ParamsE --------------------------
	.section	.nv.info._ZN7cutlass13device_kernelIN5flash11enable_sm90INS1_16FlashAttnFwdSm90INS1_25CollectiveMainloopFwdSm90ILi2EN4cute5tupleIJNS5_1CILi1EEES8_S8_EEENS6_IJNS7_ILi64EEESA_SA_EEELi512ENS_10bfloat16_tEfNS_4arch4Sm90ELb0ELb1ELb0ELb0ELb1ELb0ELb0ELb0ELb0ELb1ELb0ELb0EEENS1_21CollectiveEpilogueFwdINS6_IJSA_NS7_ILi512EEESA_EEES9_SC_SE_Li256ELb0ELb1ELb0ELb0EEENS1_30DynamicPersistentTileSchedulerILi256ELi128ELb0ELb1ELb1EEEEEEEEEvNT_6ParamsE,"",@"SHT_CUDA_INFO"
	.sectionflags	@""
	.align	4


	//----- nvinfo : EIATTR_CUDA_API_VERSION
	.align		4
        /*0000*/ 	.byte	0x04, 0x37
        /*0002*/ 	.short	(.L_756 - .L_755)
.L_755:
        /*0004*/ 	.word	0x00000082


	//----- nvinfo : EIATTR_KPARAM_INFO
	.align		4
.L_756:
        /*0008*/ 	.byte	0x04, 0x17
        /*000a*/ 	.short	(.L_758 - .L_757)
.L_757:
        /*000c*/ 	.word	0x00000000
        /*0010*/ 	.short	0x0000
        /*0012*/ 	.short	0x0070
        /*0014*/ 	.byte	0x00, 0xf0, 0x01, 0x2a


	//----- nvinfo : EIATTR_SPARSE_MMA_MASK
	.align		4
.L_758:
        /*0018*/ 	.byte	0x03, 0x50
        /*001a*/ 	.short	0x0000


	//----- nvinfo : EIATTR_MAXREG_COUNT
	.align		4
        /*001c*/ 	.byte	0x03, 0x1b
        /*001e*/ 	.short	0x00a8


	//----- nvinfo : EIATTR_NUM_BARRIERS
	.align		4
        /*0020*/ 	.byte	0x02, 0x4c
        /*0022*/ 	.byte	0x10
	.zero		1


	//----- nvinfo : EIATTR_EXTERNS
	.align		4
        /*0024*/ 	.byte	0x04, 0x0f
        /*0026*/ 	.short	(.L_760 - .L_759)


	//   ....[0]....
	.align		4
.L_759:
        /*0028*/ 	.word	index@(__assertfail)


	//----- nvinfo : EIATTR_ANNOTATIONS
	.align		4
.L_760:
        /*002c*/ 	.byte	0x04, 0x55
        /*002e*/ 	.short	(.L_762 - .L_761)


	//   ....[0]....
.L_761:
        /*0030*/ 	.word	0x00000001
        /*0034*/ 	.byte	0xd0, 0xf9, 0x00, 0x00, 0x01, 0x00, 0x00, 0x00, 0xe0, 0xfa, 0x00, 0x00, 0x01, 0x00, 0x00, 0x00
        /*0044*/ 	.byte	0xe0, 0xfe, 0x00, 0x00, 0x01, 0x00, 0x00, 0x00, 0x30, 0x11, 0x01, 0x00, 0x01, 0x00, 0x00, 0x00
        /*0054*/ 	.byte	0xf0, 0x16, 0x01, 0x00, 0x01, 0x00, 0x00, 0x00, 0xd0, 0x1c, 0x01, 0x00, 0x01, 0x00, 0x00, 0x00
        /*0064*/ 	.byte	0xf0, 0x1c, 0x01, 0x00, 0x01, 0x00, 0x00, 0x00, 0x30, 0x1e, 0x01, 0x00, 0x01, 0x00, 0x00, 0x00
        /*0074*/ 	.byte	0xe0, 0x38, 0x01, 0x00


	//----- nvinfo : EIATTR_MERCURY_ISA_VERSION
	.align		4
.L_762:
        /*0078*/ 	.byte	0x03, 0x5f
        /*007a*/ 	.short	0x0101


	//----- nvinfo : EIATTR_INT_WARP_WIDE_INSTR_OFFSETS
	.align		4
        /*007c*/ 	.byte	0x04, 0x31
        /*007e*/ 	.short	(.L_764 - .L_763)


	//   ....[0]....
.L_763:
        /*0080*/ 	.word	0x000000c0


	//   ....[1]....
        /*0084*/ 	.word	0x000000d0


	//   ....[2]....
        /*0088*/ 	.word	0x00000170


	//   ....[3]....
        /*008c*/ 	.word	0x00010850


	//   ....[4]....
        /*0090*/ 	.word	0x000108e0


	//   ....[5]....
        /*0094*/ 	.word	0x00013670


	//   ....[6]....
        /*0098*/ 	.word	0x00013700


	//----- nvinfo : EIATTR_COOP_GROUP_MASK_REGIDS
	.align		4
.L_764:
        /*009c*/ 	.byte	0x04, 0x29
        /*009e*/ 	.short	(.L_766 - .L_765)


	//   ....[0]....
.L_765:
        /*00a0*/ 	.word	0xffffffff


	//   ....[1]....
        /*00a4*/ 	.word	0xffffffff


	//   ....[2]....
        /*00a8*/ 	.word	0xffffffff


	//   ....[3]....
        /*00ac*/ 	.word	0xffffffff


	//   ....[4]....
        /*00b0*/ 	.word	0xffffffff


	//   ....[5]....
        /*00b4*/ 	.word	0xffffffff


	//   ....[6]....
        /*00b8*/ 	.word	0xffffffff


	//   ....[7]....
        /*00bc*/ 	.word	0xffffffff


	//   ....[8]....
        /*00c0*/ 	.word	0xffffffff


	//   ....[9]....
        /*00c4*/ 	.word	0xffffffff


	//   ....[10]....
        /*00c8*/ 	.word	0xffffffff


	//   ....[11]....
        /*00cc*/ 	.word	0xffffffff


	//   ....[12]....
        /*00d0*/ 	.word	0xffffffff


	//   ....[13]....
        /*00d4*/ 	.word	0xffffffff


	//   ....[14]....
        /*00d8*/ 	.word	0xffffffff


	//   ....[15]....
        /*00dc*/ 	.word	0xffffffff


	//   ....[16]....
        /*00e0*/ 	.word	0xffffffff


	//   ....[17]....
        /*00e4*/ 	.word	0xffffffff


	//   ....[18]....
        /*00e8*/ 	.word	0xffffffff


	//   ....[19]....
        /*00ec*/ 	.word	0xffffffff


	//   ....[20]....
        /*00f0*/ 	.word	0xffffffff


	//   ....[21]....
        /*00f4*/ 	.word	0xffffffff


	//   ....[22]....
        /*00f8*/ 	.word	0xffffffff


	//   ....[23]....
        /*00fc*/ 	.word	0xffffffff


	//   ....[24]....
        /*0100*/ 	.word	0xffffffff


	//   ....[25]....
        /*0104*/ 	.word	0xffffffff


	//   ....[26]....
        /*0108*/ 	.word	0xffffffff


	//   ....[27]....
        /*010c*/ 	.word	0xffffffff


	//   ....[28]....
        /*0110*/ 	.word	0xffffffff


	//   ....[29]....
        /*0114*/ 	.word	0xffffffff


	//   ....[30]....
        /*0118*/ 	.word	0xffffffff


	//   ....[31]....
        /*011c*/ 	.word	0xffffffff


	//   ....[32]....
        /*0120*/ 	.word	0xffffffff


	//   ....[33]....
        /*0124*/ 	.word	0xffffffff


	//   ....[34]....
        /*0128*/ 	.word	0xffffffff


	//   ....[35]....
        /*012c*/ 	.word	0xffffffff


	//   ....[36]....
        /*0130*/ 	.word	0xffffffff


	//   ....[37]....
        /*0134*/ 	.word	0xffffffff


	//   ....[38]....
        /*0138*/ 	.word	0xffffffff


	//   ....[39]....
        /*013c*/ 	.word	0xffffffff


	//   ....[40]....
        /*0140*/ 	.word	0xffffffff


	//   ....[41]....
        /*0144*/ 	.word	0xffffffff


	//   ....[42]....
        /*0148*/ 	.word	0xffffffff


	//   ....[43]....
        /*014c*/ 	.word	0xffffffff


	//   ....[44]....
        /*0150*/ 	.word	0xffffffff


	//   ....[45]....
        /*0154*/ 	.word	0xffffffff


	//   ....[46]....
        /*0158*/ 	.word	0xffffffff


	//   ....[47]....
        /*015c*/ 	.word	0xffffffff


	//   ....[48]....
        /*0160*/ 	.word	0xffffffff


	//   ....[49]....
        /*0164*/ 	.word	0xffffffff


	//   ....[50]....
        /*0168*/ 	.word	0xffffffff


	//   ....[51]....
        /*016c*/ 	.word	0xffffffff


	//   ....[52]....
        /*0170*/ 	.word	0xffffffff


	//   ....[53]....
        /*0174*/ 	.word	0xffffffff


	//   ....[54]....
        /*0178*/ 	.word	0xffffffff


	//   ....[55]....
        /*017c*/ 	.word	0xffffffff


	//   ....[56]....
        /*0180*/ 	.word	0xffffffff


	//   ....[57]....
        /*0184*/ 	.word	0xffffffff


	//   ....[58]....
        /*0188*/ 	.word	0xffffffff


	//   ....[59]....
        /*018c*/ 	.word	0xffffffff


	//   ....[60]....
        /*0190*/ 	.word	0xffffffff


	//   ....[61]....
        /*0194*/ 	.word	0xffffffff


	//   ....[62]....
        /*0198*/ 	.word	0xffffffff


	//   ....[63]....
        /*019c*/ 	.word	0xffffffff


	//   ....[64]....
        /*01a0*/ 	.word	0xffffffff


	//   ....[65]....
        /*01a4*/ 	.word	0xffffffff


	//   ....[66]....
        /*01a8*/ 	.word	0xffffffff


	//   ....[67]....
        /*01ac*/ 	.word	0xffffffff


	//   ....[68]....
        /*01b0*/ 	.word	0xffffffff


	//   ....[69]....
        /*01b4*/ 	.word	0xffffffff


	//   ....[70]....
        /*01b8*/ 	.word	0xffffffff


	//   ....[71]....
        /*01bc*/ 	.word	0xffffffff


	//   ....[72]....
        /*01c0*/ 	.word	0xffffffff


	//   ....[73]....
        /*01c4*/ 	.word	0xffffffff


	//   ....[74]....
        /*01c8*/ 	.word	0xffffffff


	//   ....[75]....
        /*01cc*/ 	.word	0xffffffff


	//   ....[76]....
        /*01d0*/ 	.word	0xffffffff


	//   ....[77]....
        /*01d4*/ 	.word	0xffffffff


	//   ....[78]....
        /*01d8*/ 	.word	0xffffffff


	//   ....[79]....
        /*01dc*/ 	.word	0xffffffff


	//   ....[80]....
        /*01e0*/ 	.word	0xffffffff


	//   ....[81]....
        /*01e4*/ 	.word	0xffffffff


	//   ....[82]....
        /*01e8*/ 	.word	0xffffffff


	//   ....[83]....
        /*01ec*/ 	.word	0xffffffff


	//   ....[84]....
        /*01f0*/ 	.word	0xffffffff


	//   ....[85]....
        /*01f4*/ 	.word	0xffffffff


	//   ....[86]....
        /*01f8*/ 	.word	0xffffffff


	//   ....[87]....
        /*01fc*/ 	.word	0xffffffff


	//   ....[88]....
        /*0200*/ 	.word	0xffffffff


	//   ....[89]....
        /*0204*/ 	.word	0xffffffff


	//   ....[90]....
        /*0208*/ 	.word	0xffffffff


	//   ....[91]....
        /*020c*/ 	.word	0xffffffff


	//   ....[92]....
        /*0210*/ 	.word	0xffffffff


	//   ....[93]....
        /*0214*/ 	.word	0xffffffff


	//   ....[94]....
        /*0218*/ 	.word	0x0500000f


	//   ....[95]....
        /*021c*/ 	.word	0x0500000f


	//   ....[96]....
        /*0220*/ 	.word	0x0500000f


	//   ....[97]....
        /*0224*/ 	.word	0x0500000f


	//   ....[98]....
        /*0228*/ 	.word	0x0500000f


	//   ....[99]....
        /*022c*/ 	.word	0x0500000f


	//   ....[100]....
        /*0230*/ 	.word	0x0500000f


	//   ....[101]....
        /*0234*/ 	.word	0x0500000f


	//   ....[102]....
        /*0238*/ 	.word	0x0500000f


	//   ....[103]....
        /*023c*/ 	.word	0x0500000f


	//   ....[104]....
        /*0240*/ 	.word	0x0500000f


	//   ....[105]....
        /*0244*/ 	.word	0x0500000f


	//   ....[106]....
        /*0248*/ 	.word	0x0500000f


	//   ....[107]....
        /*024c*/ 	.word	0x0500000f


	//   ....[108]....
        /*0250*/ 	.word	0x0500000f


	//   ....[109]....
        /*0254*/ 	.word	0x0500000f


	//   ....[110]....
        /*0258*/ 	.word	0x0500000f


	//   ....[111]....
        /*025c*/ 	.word	0x0500000f


	//   ....[112]....
        /*0260*/ 	.word	0x0500000f


	//   ....[113]....
        /*0264*/ 	.word	0x0500000f


	//   ....[114]....
        /*0268*/ 	.word	0x0500000f


	//   ....[115]....
        /*026c*/ 	.word	0x0500000f


	//   ....[116]....
        /*0270*/ 	.word	0x0500000f


	//   ....[117]....
        /*0274*/ 	.word	0x0500000f


	//   ....[118]....
        /*0278*/ 	.word	0x0500000f


	//   ....[119]....
        /*027c*/ 	.word	0x0500000f


	//   ....[120]....
        /*0280*/ 	.word	0x0500000f


	//   ....[121]....
        /*0284*/ 	.word	0x0500000f


	//   ....[122]....
        /*0288*/ 	.word	0x0500000f


	//   ....[123]....
        /*028c*/ 	.word	0x0500000f


	//   ....[124]....
        /*0290*/ 	.word	0x0500000f


	//   ....[125]....
        /*0294*/ 	.word	0x0500000f


	//   ....[126]....
        /*0298*/ 	.word	0x0500000f


	//   ....[127]....
        /*029c*/ 	.word	0x0500000f


	//   ....[128]....
        /*02a0*/ 	.word	0x0500000f


	//   ....[129]....
        /*02a4*/ 	.word	0x0500000f


	//   ....[130]....
        /*02a8*/ 	.word	0x0500000f


	//   ....[131]....
        /*02ac*/ 	.word	0x0500000f


	//   ....[132]....
        /*02b0*/ 	.word	0x0500000f


	//   ....[133]....
        /*02b4*/ 	.word	0x0500000f


	//   ....[134]....
        /*02b8*/ 	.word	0x0500000f


	//   ....[135]....
        /*02bc*/ 	.word	0x0500000f


	//   ....[136]....
        /*02c0*/ 	.word	0x0500000f


	//----- nvinfo : EIATTR_COOP_GROUP_INSTR_OFFSETS
	.align		4
.L_766:
        /*02c4*/ 	.byte	0x04, 0x28
        /*02c6*/ 	.short	(.L_768 - .L_767)


	//   ....[0]....
.L_767:
        /*02c8*/ 	.word	0x00000070


	//   ....[1]....
        /*02cc*/ 	.word	0x000000b0


	//   ....[2]....
        /*02d0*/ 	.word	0x00000290


	//   ....[3]....
        /*02d4*/ 	.word	0x000003f0


	//   ....[4]....
        /*02d8*/ 	.word	0x00000510


	//   ....[5]....
        /*02dc*/ 	.word	0x00000670


	//   ....[6]....
        /*02e0*/ 	.word	0x00001b50


	//   ....[7]....
        /*02e4*/ 	.word	0x00003cc0


	//   ....[8]....
        /*02e8*/ 	.word	0x000043c0


	//   ....[9]....
        /*02ec*/ 	.word	0x00004630


	//   ....[10]....
        /*02f0*/ 	.word	0x00004f70


	//   ....[11]....
        /*02f4*/ 	.word	0x00005070


	//   ....[12]....
        /*02f8*/ 	.word	0x000053c0


	//   ....[13]....
        /*02fc*/ 	.word	0x00005490


	//   ....[14]....
        /*0300*/ 	.word	0x00005cd0


	//   ....[15]....
        /*0304*/ 	.word	0x000063c0


	//   ....[16]....
        /*0308*/ 	.word	0x00006600


	//   ....[17]....
        /*030c*/ 	.word	0x00006cf0


	//   ....[18]....
        /*0310*/ 	.word	0x00006df0


	//   ....[19]....
        /*0314*/ 	.word	0x000071a0


	//   ....[20]....
        /*0318*/ 	.word	0x000072b0


	//   ....[21]....
        /*031c*/ 	.word	0x00008360


	//   ....[22]....
        /*0320*/ 	.word	0x00008aa0


	//   ....[23]....
        /*0324*/ 	.word	0x00008ad0


	//   ....[24]....
        /*0328*/ 	.word	0x00008d70


	//   ....[25]....
        /*032c*/ 	.word	0x00008f40


	//   ....[26]....
        /*0330*/ 	.word	0x00009eb0


	//   ....[27]....
        /*0334*/ 	.word	0x0000a350


	//   ....[28]....
        /*0338*/ 	.word	0x0000a580


	//   ....[29]....
        /*033c*/ 	.word	0x0000ac70


	//   ....[30]....
        /*0340*/ 	.word	0x0000ad70


	//   ....[31]....
        /*0344*/ 	.word	0x0000b160


	//   ....[32]....
        /*0348*/ 	.word	0x0000b2f0


	//   ....[33]....
        /*034c*/ 	.word	0x0000c2e0


	//   ....[34]....
        /*0350*/ 	.word	0x0000c3b0


	//   ....[35]....
        /*0354*/ 	.word	0x0000c3f0


	//   ....[36]....
        /*0358*/ 	.word	0x0000c480


	//   ....[37]....
        /*035c*/ 	.word	0x0000c4c0


	//   ....[38]....
        /*0360*/ 	.word	0x0000d760


	//   ....[39]....
        /*0364*/ 	.word	0x0000e1d0


	//   ....[40]....
        /*0368*/ 	.word	0x0000e200


	//   ....[41]....
        /*036c*/ 	.word	0x0000e230


	//   ....[42]....
        /*0370*/ 	.word	0x0000e250


	//   ....[43]....
        /*0374*/ 	.word	0x0000e8a0


	//   ....[44]....
        /*0378*/ 	.word	0x0000e8b0


	//   ....[45]....
        /*037c*/ 	.word	0x0000eae0


	//   ....[46]....
        /*0380*/ 	.word	0x0000eb00


	//   ....[47]....
        /*0384*/ 	.word	0x0000f470


	//   ....[48]....
        /*0388*/ 	.word	0x0000f4b0


	//   ....[49]....
        /*038c*/ 	.word	0x0000f6f0


	//   ....[50]....
        /*0390*/ 	.word	0x0000f710


	//   ....[51]....
        /*0394*/ 	.word	0x0000fa00


	//   ....[52]....
        /*0398*/ 	.word	0x00011290


	//   ....[53]....
        /*039c*/ 	.word	0x000112b0


	//   ....[54]....
        /*03a0*/ 	.word	0x000112f0


	//   ....[55]....
        /*03a4*/ 	.word	0x00011320


	//   ....[56]....
        /*03a8*/ 	.word	0x00011370


	//   ....[57]....
        /*03ac*/ 	.word	0x000113a0


	//   ....[58]....
        /*03b0*/ 	.word	0x000113c0


	//   ....[59]....
        /*03b4*/ 	.word	0x00011400


	//   ....[60]....
        /*03b8*/ 	.word	0x00011a30


	//   ....[61]....
        /*03bc*/ 	.word	0x00011a50


	//   ....[62]....
        /*03c0*/ 	.word	0x00011ab0


	//   ....[63]....
        /*03c4*/ 	.word	0x00011af0


	//   ....[64]....
        /*03c8*/ 	.word	0x00011b30


	//   ....[65]....
        /*03cc*/ 	.word	0x00011b60


	//   ....[66]....
        /*03d0*/ 	.word	0x00011b70


	//   ....[67]....
        /*03d4*/ 	.word	0x00011bb0


	//   ....[68]....
        /*03d8*/ 	.word	0x00012010


	//   ....[69]....
        /*03dc*/ 	.word	0x00012040


	//   ....[70]....
        /*03e0*/ 	.word	0x00012070


	//   ....[71]....
        /*03e4*/ 	.word	0x000120d0


	//   ....[72]....
        /*03e8*/ 	.word	0x00012220


	//   ....[73]....
        /*03ec*/ 	.word	0x00012240


	//   ....[74]....
        /*03f0*/ 	.word	0x00012250


	//   ....[75]....
        /*03f4*/ 	.word	0x000123a0


	//   ....[76]....
        /*03f8*/ 	.word	0x00012c00


	//   ....[77]....
        /*03fc*/ 	.word	0x00012c20


	//   ....[78]....
        /*0400*/ 	.word	0x00012c40


	//   ....[79]....
        /*0404*/ 	.word	0x00012c70


	//   ....[80]....
        /*0408*/ 	.word	0x00012c90


	//   ....[81]....
        /*040c*/ 	.word	0x00012cc0


	//   ....[82]....
        /*0410*/ 	.word	0x00012ce0


	//   ....[83]....
        /*0414*/ 	.word	0x00012cf0


	//   ....[84]....
        /*0418*/ 	.word	0x00013030


	//   ....[85]....
        /*041c*/ 	.word	0x00013070


	//   ....[86]....
        /*0420*/ 	.word	0x000130a0


	//   ....[87]....
        /*0424*/ 	.word	0x000130e0


	//   ....[88]....
        /*0428*/ 	.word	0x00013100


	//   ....[89]....
        /*042c*/ 	.word	0x000131b0


	//   ....[90]....
        /*0430*/ 	.word	0x000131d0


	//   ....[91]....
        /*0434*/ 	.word	0x000131e0


	//   ....[92]....
        /*0438*/ 	.word	0x00013820


	//   ....[93]....
        /*043c*/ 	.word	0x00013a00


	//   ....[94]....
        /*0440*/ 	.word	0x00014100


	//   ....[95]....
        /*0444*/ 	.word	0x000141e0


	//   ....[96]....
        /*0448*/ 	.word	0x00014280


	//   ....[97]....
        /*044c*/ 	.word	0x00014300


	//   ....[98]....
        /*0450*/ 	.word	0x000143b0


	//   ....[99]....
        /*0454*/ 	.word	0x00014430


	//   ....[100]....
        /*0458*/ 	.word	0x000144e0


	//   ....[101]....
        /*045c*/ 	.word	0x00014560


	//   ....[102]....
        /*0460*/ 	.word	0x000145f0


	//   ....[103]....
        /*0464*/ 	.word	0x00014680


	//   ....[104]....
        /*0468*/ 	.word	0x000146f0


	//   ....[105]....
        /*046c*/ 	.word	0x00014770


	//   ....[106]....
        /*0470*/ 	.word	0x00014820


	//   ....[107]....
        /*0474*/ 	.word	0x000148a0


	//   ....[108]....
        /*0478*/ 	.word	0x00014940


	//   ....[109]....
        /*047c*/ 	.word	0x000149c0


	//   ....[110]....
        /*0480*/ 	.word	0x00014a50


	//   ....[111]....
        /*0484*/ 	.word	0x00014b80


	//   ....[112]....
        /*0488*/ 	.word	0x00014c80


	//   ....[113]....
        /*048c*/ 	.word	0x00014ea0


	//   ....[114]....
        /*0490*/ 	.word	0x00014ef0


	//   ....[115]....
        /*0494*/ 	.word	0x000150b0


	//   ....[116]....
        /*0498*/ 	.word	0x00015100


	//   ....[117]....
        /*049c*/ 	.word	0x000152c0


	//   ....[118]....
        /*04a0*/ 	.word	0x00015310


	//   ....[119]....
        /*04a4*/ 	.word	0x000153f0


	//   ....[120]....
        /*04a8*/ 	.word	0x00015490


	//   ....[121]....
        /*04ac*/ 	.word	0x000154f0


	//   ....[122]....
        /*04b0*/ 	.word	0x00015590


	//   ....[123]....
        /*04b4*/ 	.word	0x000155f0


	//   ....[124]....
        /*04b8*/ 	.word	0x00015690


	//   ....[125]....
        /*04bc*/ 	.word	0x000156f0


	//   ....[126]....
        /*04c0*/ 	.word	0x00015790


	//   ....[127]....
        /*04c4*/ 	.word	0x00015870


	//   ....[128]....
        /*04c8*/ 	.word	0x00015940


	//   ....[129]....
        /*04cc*/ 	.word	0x00015a30


	//   ....[130]....
        /*04d0*/ 	.word	0x00015b40


	//   ....[131]....
        /*04d4*/ 	.word	0x00015c50


	//   ....[132]....
        /*04d8*/ 	.word	0x00015d30


	//   ....[133]....
        /*04dc*/ 	.word	0x00015e40


	//   ....[134]....
        /*04e0*/ 	.word	0x00015f20


	//   ....[135]....
        /*04e4*/ 	.word	0x00015fb0


	//   ....[136]....
        /*04e8*/ 	.word	0x000160d0


	//----- nvinfo : EIATTR_REG_RECONFIG
	.align		4
.L_768:
        /*04ec*/ 	.byte	0x01, 0x54
	.zero		2


	//----- nvinfo : EIATTR_SYSCALL_OFFSETS
	.align		4
        /*04f0*/ 	.byte	0x04, 0x46
        /*04f2*/ 	.short	(.L_770 - .L_769)


	//   ....[0]....
.L_769:
        /*04f4*/ 	.word	0x00003e90


	//   ....[1]....
        /*04f8*/ 	.word	0x00010a40


	//   ....[2]....
        /*04fc*/ 	.word	0x00010b90


	//   ....[3]....
        /*0500*/ 	.word	0x00010c80


	//   ....[4]....
        /*0504*/ 	.word	0x000116d0


	//----- nvinfo : EIATTR_MBARRIER_INSTR_OFFSETS
	.align		4
.L_770:
        /*0508*/ 	.byte	0x04, 0x39
        /*050a*/ 	.short	(.L_772 - .L_771)


	//   ....[0]....
.L_771:
        /*050c*/ 	.word	0x00000180
        /*0510*/ 	.word	0x000000ff
        /*0514*/ 	.word	0x00028c00
        /*0518*/ 	.short	0x0100
        /*051a*/ 	.byte	0x08
	.zero		1


	//   ....[1]....
        /*051c*/ 	.word	0x00000190
        /*0520*/ 	.word	0x000000ff
        /*0524*/ 	.word	0x00028c20
        /*0528*/ 	.short	0x0100
        /*052a*/ 	.byte	0x08
	.zero		1


	//   ....[2]....
        /*052c*/ 	.word	0x00000240
        /*0530*/ 	.word	0x000000ff
        /*0534*/ 	.word	0x00028c30
        /*0538*/ 	.short	0x0100
        /*053a*/ 	.byte	0x06
	.zero		1


	//   ....[3]....
        /*053c*/ 	.word	0x00000250
        /*0540*/ 	.word	0x000000ff
        /*0544*/ 	.word	0x00028c40
        /*0548*/ 	.short	0x0100
        /*054a*/ 	.byte	0x06
	.zero		1


	//   ....[4]....
        /*054c*/ 	.word	0x00000260
        /*0550*/ 	.word	0x000000ff
        /*0554*/ 	.word	0x00028c38
        /*0558*/ 	.short	0x0100
        /*055a*/ 	.byte	0x06
	.zero		1


	//   ....[5]....
        /*055c*/ 	.word	0x00000270
        /*0560*/ 	.word	0x000000ff
        /*0564*/ 	.word	0x00028c48
        /*0568*/ 	.short	0x0100
        /*056a*/ 	.byte	0x06
	.zero		1


	//   ....[6]....
        /*056c*/ 	.word	0x000003a0
        /*0570*/ 	.word	0x000000ff
        /*0574*/ 	.word	0x00028c50
        /*0578*/ 	.short	0x0100
        /*057a*/ 	.byte	0x08
	.zero		1


	//   ....[7]....
        /*057c*/ 	.word	0x000003b0
        /*0580*/ 	.word	0x000000ff
        /*0584*/ 	.word	0x00028c60
        /*0588*/ 	.short	0x0100
        /*058a*/ 	.byte	0x08
	.zero		1


	//   ....[8]....
        /*058c*/ 	.word	0x000003c0
        /*0590*/ 	.word	0x000000ff
        /*0594*/ 	.word	0x00028c58
        /*0598*/ 	.short	0x0100
        /*059a*/ 	.byte	0x08
	.zero		1


	//   ....[9]....
        /*059c*/ 	.word	0x000003d0
        /*05a0*/ 	.word	0x000000ff
        /*05a4*/ 	.word	0x00028c68
        /*05a8*/ 	.short	0x0100
        /*05aa*/ 	.byte	0x08
	.zero		1


	//   ....[10]....
        /*05ac*/ 	.word	0x000004c0
        /*05b0*/ 	.word	0x000000ff
        /*05b4*/ 	.word	0x00028c70
        /*05b8*/ 	.short	0x0100
        /*05ba*/ 	.byte	0x06
	.zero		1


	//   ....[11]....
        /*05bc*/ 	.word	0x000004d0
        /*05c0*/ 	.word	0x000000ff
        /*05c4*/ 	.word	0x00028c80
        /*05c8*/ 	.short	0x0100
        /*05ca*/ 	.byte	0x06
	.zero		1


	//   ....[12]....
        /*05cc*/ 	.word	0x000004e0
        /*05d0*/ 	.word	0x000000ff
        /*05d4*/ 	.word	0x00028c78
        /*05d8*/ 	.short	0x0100
        /*05da*/ 	.byte	0x06
	.zero		1


	//   ....[13]....
        /*05dc*/ 	.word	0x000004f0
        /*05e0*/ 	.word	0x000000ff
        /*05e4*/ 	.word	0x00028c88
        /*05e8*/ 	.short	0x0100
        /*05ea*/ 	.byte	0x06
	.zero		1


	//   ....[14]....
        /*05ec*/ 	.word	0x00000620
        /*05f0*/ 	.word	0x000000ff
        /*05f4*/ 	.word	0x00028c90
        /*05f8*/ 	.short	0x0100
        /*05fa*/ 	.byte	0x08
	.zero		1


	//   ....[15]....
        /*05fc*/ 	.word	0x00000630
        /*0600*/ 	.word	0x000000ff
        /*0604*/ 	.word	0x00028ca0
        /*0608*/ 	.short	0x0100
        /*060a*/ 	.byte	0x08
	.zero		1


	//   ....[16]....
        /*060c*/ 	.word	0x00000640
        /*0610*/ 	.word	0x000000ff
        /*0614*/ 	.word	0x00028c98
        /*0618*/ 	.short	0x0100
        /*061a*/ 	.byte	0x08
	.zero		1


	//   ....[17]....
        /*061c*/ 	.word	0x00000650
        /*0620*/ 	.word	0x000000ff
        /*0624*/ 	.word	0x00028ca8
        /*0628*/ 	.short	0x0100
        /*062a*/ 	.byte	0x08
	.zero		1


	//   ....[18]....
        /*062c*/ 	.word	0x00000790
        /*0630*/ 	.word	0x000000ff
        /*0634*/ 	.word	0x00028cb0
        /*0638*/ 	.short	0x0100
        /*063a*/ 	.byte	0x08
	.zero		1


	//   ....[19]....
        /*063c*/ 	.word	0x000007a0
        /*0640*/ 	.word	0x000000ff
        /*0644*/ 	.word	0x00028cc0
        /*0648*/ 	.short	0x0100
        /*064a*/ 	.byte	0x08
	.zero		1


	//   ....[20]....
        /*064c*/ 	.word	0x000007b0
        /*0650*/ 	.word	0x000000ff
        /*0654*/ 	.word	0x00028cb8
        /*0658*/ 	.short	0x0100
        /*065a*/ 	.byte	0x08
	.zero		1


	//   ....[21]....
        /*065c*/ 	.word	0x000007c0
        /*0660*/ 	.word	0x000000ff
        /*0664*/ 	.word	0x00028cc8
        /*0668*/ 	.short	0x0100
        /*066a*/ 	.byte	0x08
	.zero		1


	//   ....[22]....
        /*066c*/ 	.word	0x00001c60
        /*0670*/ 	.word	0x000000ff
        /*0674*/ 	.word	0x00028c50
        /*0678*/ 	.short	0x010a
        /*067a*/ 	.byte	0x15
	.zero		1


	//   ....[23]....
        /*067c*/ 	.word	0x00001f20
        /*0680*/ 	.word	0x000000ff
        /*0684*/ 	.word	0x00000000
        /*0688*/ 	.short	0x0101
        /*068a*/ 	.byte	0x06
	.zero		1


	//   ....[24]....
        /*068c*/ 	.word	0x00002860
        /*0690*/ 	.word	0x000000ff
        /*0694*/ 	.word	0x00028c50
        /*0698*/ 	.short	0x010a
        /*069a*/ 	.byte	0x15
	.zero		1


	//   ....[25]....
        /*069c*/ 	.word	0x000028a0
        /*06a0*/ 	.word	0x000000ff
        /*06a4*/ 	.word	0x00028c50
        /*06a8*/ 	.short	0x010a
        /*06aa*/ 	.byte	0x15
	.zero		1


	//   ....[26]....
        /*06ac*/ 	.word	0x00002a80
        /*06b0*/ 	.word	0x000000ff
        /*06b4*/ 	.word	0x00000000
        /*06b8*/ 	.short	0x0101
        /*06ba*/ 	.byte	0x06
	.zero		1


	//   ....[27]....
        /*06bc*/ 	.word	0x00003f10
        /*06c0*/ 	.word	0x000000ff
        /*06c4*/ 	.word	0x00028c00
        /*06c8*/ 	.short	0x010a
        /*06ca*/ 	.byte	0x2a
	.zero		1


	//   ....[28]....
        /*06cc*/ 	.word	0x00003f90
        /*06d0*/ 	.word	0x00000009
        /*06d4*/ 	.word	0x00028c30
        /*06d8*/ 	.short	0x010a
        /*06da*/ 	.byte	0x3f
	.zero		1


	//   ....[29]....
        /*06dc*/ 	.word	0x00003fd0
        /*06e0*/ 	.word	0x00000009
        /*06e4*/ 	.word	0x00028c30
        /*06e8*/ 	.short	0x010a
        /*06ea*/ 	.byte	0x3f
	.zero		1


	//   ....[30]....
        /*06ec*/ 	.word	0x000043d0
        /*06f0*/ 	.word	0x000000ff
        /*06f4*/ 	.word	0x00000000
        /*06f8*/ 	.short	0x0101
        /*06fa*/ 	.byte	0x06
	.zero		1


	//   ....[31]....
        /*06fc*/ 	.word	0x00005a90
        /*0700*/ 	.word	0x00000009
        /*0704*/ 	.word	0x00028c50
        /*0708*/ 	.short	0x010a
        /*070a*/ 	.byte	0x3f
	.zero		1


	//   ....[32]....
        /*070c*/ 	.word	0x00005ad0
        /*0710*/ 	.word	0x00000009
        /*0714*/ 	.word	0x00028c50
        /*0718*/ 	.short	0x010a
        /*071a*/ 	.byte	0x3f
	.zero		1


	//   ....[33]....
        /*071c*/ 	.word	0x00005e00
        /*0720*/ 	.word	0x000000ff
        /*0724*/ 	.word	0x00000000
        /*0728*/ 	.short	0x0101
        /*072a*/ 	.byte	0x0e
	.zero		1


	//   ....[34]....
        /*072c*/ 	.word	0x00006100
        /*0730*/ 	.word	0x000000ff
        /*0734*/ 	.word	0x00028c30
        /*0738*/ 	.short	0x010a
        /*073a*/ 	.byte	0x15
	.zero		1


	//   ....[35]....
        /*073c*/ 	.word	0x00006140
        /*0740*/ 	.word	0x000000ff
        /*0744*/ 	.word	0x00028c30
        /*0748*/ 	.short	0x010a
        /*074a*/ 	.byte	0x15
	.zero		1


	//   ....[36]....
        /*074c*/ 	.word	0x00006400
        /*0750*/ 	.word	0x000000ff
        /*0754*/ 	.word	0x00000000
        /*0758*/ 	.short	0x0101
        /*075a*/ 	.byte	0x06
	.zero		1


	//   ....[37]....
        /*075c*/ 	.word	0x00008120
        /*0760*/ 	.word	0x000000ff
        /*0764*/ 	.word	0x00028c50
        /*0768*/ 	.short	0x010a
        /*076a*/ 	.byte	0x15
	.zero		1


	//   ....[38]....
        /*076c*/ 	.word	0x00008160
        /*0770*/ 	.word	0x000000ff
        /*0774*/ 	.word	0x00028c50
        /*0778*/ 	.short	0x010a
        /*077a*/ 	.byte	0x15
	.zero		1


	//   ....[39]....
        /*077c*/ 	.word	0x00008410
        /*0780*/ 	.word	0x000000ff
        /*0784*/ 	.word	0x00000000
        /*0788*/ 	.short	0x0101
        /*078a*/ 	.byte	0x15
	.zero		1


	//   ....[40]....
        /*078c*/ 	.word	0x00008780
        /*0790*/ 	.word	0x000000ff
        /*0794*/ 	.word	0x00028c30
        /*0798*/ 	.short	0x010a
        /*079a*/ 	.byte	0x15
	.zero		1


	//   ....[41]....
        /*079c*/ 	.word	0x000087c0
        /*07a0*/ 	.word	0x000000ff
        /*07a4*/ 	.word	0x00028c30
        /*07a8*/ 	.short	0x010a
        /*07aa*/ 	.byte	0x15
	.zero		1


	//   ....[42]....
        /*07ac*/ 	.word	0x000089c0
        /*07b0*/ 	.word	0x000000ff
        /*07b4*/ 	.word	0x00000000
        /*07b8*/ 	.short	0x0101
        /*07ba*/ 	.byte	0x06
	.zero		1


	//   ....[43]....
        /*07bc*/ 	.word	0x00009c70
        /*07c0*/ 	.word	0x000000ff
        /*07c4*/ 	.word	0x00028c50
        /*07c8*/ 	.short	0x010a
        /*07ca*/ 	.byte	0x15
	.zero		1


	//   ....[44]....
        /*07cc*/ 	.word	0x00009cb0
        /*07d0*/ 	.word	0x000000ff
        /*07d4*/ 	.word	0x00028c50
        /*07d8*/ 	.short	0x010a
        /*07da*/ 	.byte	0x15
	.zero		1


	//   ....[45]....
        /*07dc*/ 	.word	0x00009f40
        /*07e0*/ 	.word	0x000000ff
        /*07e4*/ 	.word	0x00000000
        /*07e8*/ 	.short	0x0101
        /*07ea*/ 	.byte	0x15
	.zero		1


	//   ....[46]....
        /*07ec*/ 	.word	0x0000a0a0
        /*07f0*/ 	.word	0x000000ff
        /*07f4*/ 	.word	0x00028c30
        /*07f8*/ 	.short	0x010a
        /*07fa*/ 	.byte	0x15
	.zero		1


	//   ....[47]....
        /*07fc*/ 	.word	0x0000a0e0
        /*0800*/ 	.word	0x000000ff
        /*0804*/ 	.word	0x00028c30
        /*0808*/ 	.short	0x010a
        /*080a*/ 	.byte	0x15
	.zero		1


	//   ....[48]....
        /*080c*/ 	.word	0x0000a380
        /*0810*/ 	.word	0x000000ff
        /*0814*/ 	.word	0x00000000
        /*0818*/ 	.short	0x0101
        /*081a*/ 	.byte	0x06
	.zero		1


	//   ....[49]....
        /*081c*/ 	.word	0x0000c0a0
        /*0820*/ 	.word	0x000000ff
        /*0824*/ 	.word	0x00028c50
        /*0828*/ 	.short	0x010a
        /*082a*/ 	.byte	0x15
	.zero		1


	//   ....[50]....
        /*082c*/ 	.word	0x0000c0e0
        /*0830*/ 	.word	0x000000ff
        /*0834*/ 	.word	0x00028c50
        /*0838*/ 	.short	0x010a
        /*083a*/ 	.byte	0x15
	.zero		1


	//   ....[51]....
        /*083c*/ 	.word	0x0000c390
        /*0840*/ 	.word	0x000000ff
        /*0844*/ 	.word	0x00000000
        /*0848*/ 	.short	0x0101
        /*084a*/ 	.byte	0x15
	.zero		1


	//   ....[52]....
        /*084c*/ 	.word	0x0000e870
        /*0850*/ 	.word	0x000000ff
        /*0854*/ 	.word	0x00000000
        /*0858*/ 	.short	0x0101
        /*085a*/ 	.byte	0x05
	.zero		1


	//   ....[53]....
        /*085c*/ 	.word	0x00011080
        /*0860*/ 	.word	0x00000019
        /*0864*/ 	.word	0x00028c40
        /*0868*/ 	.short	0x010a
        /*086a*/ 	.byte	0x3f
	.zero		1


	//   ....[54]....
        /*086c*/ 	.word	0x000114b0
        /*0870*/ 	.word	0x00000019
        /*0874*/ 	.word	0x00028c30
        /*0878*/ 	.short	0x0107
        /*087a*/ 	.byte	0x3f
	.zero		1


	//   ....[55]....
        /*087c*/ 	.word	0x00011580
        /*0880*/ 	.word	0x00000019
        /*0884*/ 	.word	0x00028c30
        /*0888*/ 	.short	0x0101
        /*088a*/ 	.byte	0x3f
	.zero		1


	//   ....[56]....
        /*088c*/ 	.word	0x00011c60
        /*0890*/ 	.word	0x00000011
        /*0894*/ 	.word	0x00028c00
        /*0898*/ 	.short	0x0107
        /*089a*/ 	.byte	0x3f
	.zero		1


	//   ....[57]....
        /*089c*/ 	.word	0x00011d50
        /*08a0*/ 	.word	0x00000011
        /*08a4*/ 	.word	0x00028c00
        /*08a8*/ 	.short	0x0101
        /*08aa*/ 	.byte	0x3f
	.zero		1


	//   ....[58]....
        /*08ac*/ 	.word	0x00011d70
        /*08b0*/ 	.word	0x00000011
        /*08b4*/ 	.word	0x00028c20
        /*08b8*/ 	.short	0x010a
        /*08ba*/ 	.byte	0x3f
	.zero		1


	//   ....[59]....
        /*08bc*/ 	.word	0x00011e00
        /*08c0*/ 	.word	0x00000019
        /*08c4*/ 	.word	0x00028c60
        /*08c8*/ 	.short	0x010a
        /*08ca*/ 	.byte	0x3f
	.zero		1


	//   ....[60]....
        /*08cc*/ 	.word	0x00012660
        /*08d0*/ 	.word	0x00000019
        /*08d4*/ 	.word	0x00028c50
        /*08d8*/ 	.short	0x0107
        /*08da*/ 	.byte	0x3f
	.zero		1


	//   ....[61]....
        /*08dc*/ 	.word	0x00012730
        /*08e0*/ 	.word	0x00000019
        /*08e4*/ 	.word	0x00028c50
        /*08e8*/ 	.short	0x0101
        /*08ea*/ 	.byte	0x3f
	.zero		1


	//   ....[62]....
        /*08ec*/ 	.word	0x00012a60
        /*08f0*/ 	.word	0x00000008
        /*08f4*/ 	.word	0x00028c40
        /*08f8*/ 	.short	0x010a
        /*08fa*/ 	.byte	0x3f
	.zero		1


	//   ....[63]....
        /*08fc*/ 	.word	0x00012d90
        /*0900*/ 	.word	0x00000008
        /*0904*/ 	.word	0x00028c30
        /*0908*/ 	.short	0x0107
        /*090a*/ 	.byte	0x3f
	.zero		1


	//   ....[64]....
        /*090c*/ 	.word	0x00012e50
        /*0910*/ 	.word	0x00000008
        /*0914*/ 	.word	0x00028c30
        /*0918*/ 	.short	0x0101
        /*091a*/ 	.byte	0x3f
	.zero		1


	//   ....[65]....
        /*091c*/ 	.word	0x00012e80
        /*0920*/ 	.word	0x00000008
        /*0924*/ 	.word	0x00028c60
        /*0928*/ 	.short	0x010a
        /*092a*/ 	.byte	0x3f
	.zero		1


	//   ....[66]....
        /*092c*/ 	.word	0x000134e0
        /*0930*/ 	.word	0x00000008
        /*0934*/ 	.word	0x00028c50
        /*0938*/ 	.short	0x0107
        /*093a*/ 	.byte	0x3f
	.zero		1


	//   ....[67]....
        /*093c*/ 	.word	0x000135a0
        /*0940*/ 	.word	0x00000008
        /*0944*/ 	.word	0x00028c50
        /*0948*/ 	.short	0x0101
        /*094a*/ 	.byte	0x3f
	.zero		1


	//   ....[68]....
        /*094c*/ 	.word	0x00013980
        /*0950*/ 	.word	0x00000007
        /*0954*/ 	.word	0x00028c20
        /*0958*/ 	.short	0x010a
        /*095a*/ 	.byte	0x3f
	.zero		1


	//   ....[69]....
        /*095c*/ 	.word	0x00013b00
        /*0960*/ 	.word	0x00000005
        /*0964*/ 	.word	0x00028c40
        /*0968*/ 	.short	0x010a
        /*096a*/ 	.byte	0x3f
	.zero		1


	//   ....[70]....
        /*096c*/ 	.word	0x00013ba0
        /*0970*/ 	.word	0x00000003
        /*0974*/ 	.word	0x00028c40
        /*0978*/ 	.short	0x010a
        /*097a*/ 	.byte	0x3f
	.zero		1


	//   ....[71]....
        /*097c*/ 	.word	0x00013be0
        /*0980*/ 	.word	0x00000005
        /*0984*/ 	.word	0x00028c60
        /*0988*/ 	.short	0x010a
        /*098a*/ 	.byte	0x3f
	.zero		1


	//   ....[72]....
        /*098c*/ 	.word	0x00013c20
        /*0990*/ 	.word	0x00000003
        /*0994*/ 	.word	0x00028c60
        /*0998*/ 	.short	0x010a
        /*099a*/ 	.byte	0x3f
	.zero		1


	//   ....[73]....
        /*099c*/ 	.word	0x00013c90
        /*09a0*/ 	.word	0x00000003
        /*09a4*/ 	.word	0x00028c50
        /*09a8*/ 	.short	0x010a
        /*09aa*/ 	.byte	0x3f
	.zero		1


	//   ....[74]....
        /*09ac*/ 	.word	0x00013cf0
        /*09b0*/ 	.word	0x00000003
        /*09b4*/ 	.word	0x00028c50
        /*09b8*/ 	.short	0x010a
        /*09ba*/ 	.byte	0x3f
	.zero		1


	//   ....[75]....
        /*09bc*/ 	.word	0x00013d50
        /*09c0*/ 	.word	0x00000003
        /*09c4*/ 	.word	0x00028c00
        /*09c8*/ 	.short	0x010a
        /*09ca*/ 	.byte	0x3f
	.zero		1


	//   ....[76]....
        /*09cc*/ 	.word	0x00013da0
        /*09d0*/ 	.word	0x00000009
        /*09d4*/ 	.word	0x00028c30
        /*09d8*/ 	.short	0x010a
        /*09da*/ 	.byte	0x3f
	.zero		1


	//   ....[77]....
        /*09dc*/ 	.word	0x00013df0
        /*09e0*/ 	.word	0x00000009
        /*09e4*/ 	.word	0x00028c50
        /*09e8*/ 	.short	0x010a
        /*09ea*/ 	.byte	0x3f
	.zero		1


	//   ....[78]....
        /*09ec*/ 	.word	0x00013e50
        /*09f0*/ 	.word	0x00000006
        /*09f4*/ 	.word	0x00028c30
        /*09f8*/ 	.short	0x010a
        /*09fa*/ 	.byte	0x3f
	.zero		1


	//   ....[79]....
        /*09fc*/ 	.word	0x00013eb0
        /*0a00*/ 	.word	0x0000000a
        /*0a04*/ 	.word	0x00028c50
        /*0a08*/ 	.short	0x010a
        /*0a0a*/ 	.byte	0x3f
	.zero		1


	//   ....[80]....
        /*0a0c*/ 	.word	0x00013f10
        /*0a10*/ 	.word	0x00000006
        /*0a14*/ 	.word	0x00028c30
        /*0a18*/ 	.short	0x010a
        /*0a1a*/ 	.byte	0x3f
	.zero		1


	//   ....[81]....
        /*0a1c*/ 	.word	0x00013f70
        /*0a20*/ 	.word	0x00000008
        /*0a24*/ 	.word	0x00028c50
        /*0a28*/ 	.short	0x010a
        /*0a2a*/ 	.byte	0x3f
	.zero		1


	//   ....[82]....
        /*0a2c*/ 	.word	0x00013fd0
        /*0a30*/ 	.word	0x00000005
        /*0a34*/ 	.word	0x00028c30
        /*0a38*/ 	.short	0x010a
        /*0a3a*/ 	.byte	0x3f
	.zero		1


	//   ....[83]....
        /*0a3c*/ 	.word	0x00014030
        /*0a40*/ 	.word	0x00000007
        /*0a44*/ 	.word	0x00028c50
        /*0a48*/ 	.short	0x010a
        /*0a4a*/ 	.byte	0x3f
	.zero		1


	//   ....[84]....
        /*0a4c*/ 	.word	0x00014130
        /*0a50*/ 	.word	0x00000019
        /*0a54*/ 	.word	0x00028c40
        /*0a58*/ 	.short	0x010a
        /*0a5a*/ 	.byte	0x3f
	.zero		1


	//   ....[85]....
        /*0a5c*/ 	.word	0x00014a80
        /*0a60*/ 	.word	0x00000011
        /*0a64*/ 	.word	0x00028c20
        /*0a68*/ 	.short	0x010a
        /*0a6a*/ 	.byte	0x3f
	.zero		1


	//   ....[86]....
        /*0a6c*/ 	.word	0x00014ad0
        /*0a70*/ 	.word	0x00000019
        /*0a74*/ 	.word	0x00028c60
        /*0a78*/ 	.short	0x010a
        /*0a7a*/ 	.byte	0x3f
	.zero		1


	//   ....[87]....
        /*0a7c*/ 	.word	0x00015340
        /*0a80*/ 	.word	0x00000008
        /*0a84*/ 	.word	0x00028c40
        /*0a88*/ 	.short	0x010a
        /*0a8a*/ 	.byte	0x3f
	.zero		1


	//   ....[88]....
        /*0a8c*/ 	.word	0x000157c0
        /*0a90*/ 	.word	0x00000008
        /*0a94*/ 	.word	0x00028c60
        /*0a98*/ 	.short	0x010a
        /*0a9a*/ 	.byte	0x3f
	.zero		1


	//   ....[89]....
        /*0a9c*/ 	.word	0x00015ff0
        /*0aa0*/ 	.word	0x00000007
        /*0aa4*/ 	.word	0x00028c20
        /*0aa8*/ 	.short	0x010a
        /*0aaa*/ 	.byte	0x3f
	.zero		1


	//   ....[90]....
        /*0aac*/ 	.word	0x00016190
        /*0ab0*/ 	.word	0x00000005
        /*0ab4*/ 	.word	0x00028c40
        /*0ab8*/ 	.short	0x010a
        /*0aba*/ 	.byte	0x3f
	.zero		1


	//   ....[91]....
        /*0abc*/ 	.word	0x000161e0
        /*0ac0*/ 	.word	0x00000003
        /*0ac4*/ 	.word	0x00028c40
        /*0ac8*/ 	.short	0x010a
        /*0aca*/ 	.byte	0x3f
	.zero		1


	//   ....[92]....
        /*0acc*/ 	.word	0x00016230
        /*0ad0*/ 	.word	0x00000005
        /*0ad4*/ 	.word	0x00028c60
        /*0ad8*/ 	.short	0x010a
        /*0ada*/ 	.byte	0x3f
	.zero		1


	//----- nvinfo : EIATTR_NUM_MBARRIERS
	.align		4
.L_772:
        /*0adc*/ 	.byte	0x03, 0x38
        /*0ade*/ 	.short	0x0016


	//----- nvinfo : EIATTR_EXIT_INSTR_OFFSETS
	.align		4
        /*0ae0*/ 	.byte	0x04, 0x1c
        /*0ae2*/ 	.short	(.L_774 - .L_773)


	//   ....[0]....
.L_773:
        /*0ae4*/ 	.word	0x00000930


	//   ....[1]....
        /*0ae8*/ 	.word	0x0000f970


	//   ....[2]....
        /*0aec*/ 	.word	0x00013c70


	//----- nvinfo : EIATTR_MAX_THREADS
	.align		4
.L_774:
        /*0af0*/ 	.byte	0x04, 0x05
        /*0af2*/ 	.short	(.L_776 - .L_775)
.L_775:
        /*0af4*/ 	.word	0x00000180
        /*0af8*/ 	.word	0x00000001
        /*0afc*/ 	.word	0x00000001


	//----- nvinfo : EIATTR_CRS_STACK_SIZE
	.align		4
.L_776:
        /*0b00*/ 	.byte	0x04, 0x1e
        /*0b02*/ 	.short	(.L_778 - .L_777)
.L_777:
        /*0b04*/ 	.word	0x00000000


	//----- nvinfo : EIATTR_CBANK_PARAM_SIZE
	.align		4
.L_778:
        /*0b08*/ 	.byte	0x03, 0x19
        /*0b0a*/ 	.short	0x0af0


	//----- nvinfo : EIATTR_PARAM_CBANK
	.align		4
        /*0b0c*/ 	.byte	0x04, 0x0a
        /*0b0e*/ 	.short	(.L_780 - .L_779)
	.align		4
.L_779:
        /*0b10*/ 	.word	index@(.nv.constant0._ZN7cutlass13device_kernelIN5flash11enable_sm90INS1_16FlashAttnFwdSm90INS1_25CollectiveMainloopFwdSm90ILi2EN4cute5tupleIJNS5_1CILi1EEES8_S8_EEENS6_IJNS7_ILi64EEESA_SA_EEELi512ENS_10bfloat16_tEfNS_4arch4Sm90ELb0ELb1ELb0ELb0ELb1ELb0ELb0ELb0ELb0ELb1ELb0ELb0EEENS1_21CollectiveEpilogueFwdINS6_IJSA_NS7_ILi512EEESA_EEES9_SC_SE_Li256ELb0ELb1ELb0ELb0EEENS1_30DynamicPersistentTileSchedulerILi256ELi128ELb0ELb1ELb1EEEEEEEEEvNT_6ParamsE)
        /*0b14*/ 	.short	0x0210
        /*0b16*/ 	.short	0x0af0


	//----- nvinfo : EIATTR_SW_WAR
	.align		4
.L_780:
        /*0b18*/ 	.byte	0x04, 0x36
        /*0b1a*/ 	.short	(.L_782 - .L_781)
.L_781:
        /*0b1c*/ 	.word	0x00000008
.L_782:


//--------------------- .nv.info._ZN7cutlass13device_kernelIN5flash11enable_sm90INS1_16FlashAttnFwdSm90INS1_25CollectiveMainloopFwdSm90ILi2EN4cute5tupleIJNS5_1CILi1EEES8_S8_EEENS6_IJNS7_ILi64EEESA_SA_EEELi512ENS_10bfloat16_tEfNS_4arch4Sm90ELb0ELb1ELb0ELb0ELb1ELb0ELb1ELb0ELb0ELb1ELb0ELb0EEENS1_21CollectiveEpilogueFwdINS6_IJSA_NS7_ILi512EEESA_EEES9_SC_SE_Li256ELb0ELb1ELb0ELb0EEENS1_30DynamicPersistentTileSchedulerILi256ELi128ELb0ELb1ELb1EEEEEEEEEvNT_6ParamsE --------------------------
	.section	.nv.info._ZN7cutlass13device_kernelIN5flash11enable_sm90INS1_16FlashAttnFwdSm90INS1_25CollectiveMainloopFwdSm90ILi2EN4cute5tupleIJNS5_1CILi1EEES8_S8_EEENS6_IJNS7_ILi64EEESA_SA_EEELi512ENS_10bfloat16_tEfNS_4arch4Sm90ELb0ELb1ELb0ELb0ELb1ELb0ELb1ELb0ELb0ELb1ELb0ELb0EEENS1_21CollectiveEpilogueFwdINS6_IJSA_NS7_ILi512EEESA_EEES9_SC_SE_Li256ELb0ELb1ELb0ELb0EEENS1_30DynamicPersistentTileSchedulerILi256ELi128ELb0ELb1ELb1EEEEEEEEEvNT_6ParamsE,"",@"SHT_CUDA_INFO"
	.sectionflags	@""
	.align	4


	//----- nvinfo : EIATTR_CUDA_API_VERSION
	.align		4
        /*0000*/ 	.byte	0x04, 0x37
        /*0002*/ 	.short	(.L_784 - .L_783)
.L_783:
        /*0004*/ 	.word	0x00000082


	//----- nvinfo : EIATTR_KPARAM_INFO
	.align		4
.L_784:
        /*0008*/ 	.byte	0x04, 0x17
        /*000a*/ 	.short	(.L_786 - .L_785)
.L_785:
        /*000c*/ 	.word	0x00000000
        /*0010*/ 	.short	0x0000
        /*0012*/ 	.short	0x0070
        /*0014*/ 	.byte	0x00, 0xf0, 0x01, 0x2e


	//----- nvinfo : EIATTR_SPARSE_MMA_MASK
	.align		4
.L_786:
        /*0018*/ 	.byte	0x03, 0x50
        /*001a*/ 	.short	0x0000


	//----- nvinfo : EIATTR_MAXREG_COUNT
	.align		4
        /*001c*/ 	.byte	0x03, 0x1b
        /*001e*/ 	.short	0x00a8


	//----- nvinfo : EIATTR_NUM_BARRIERS
	.align		4
        /*0020*/ 	.byte	0x02, 0x4c
        /*0022*/ 	.byte	0x10
	.zero		1


	//----- nvinfo : EIATTR_EXTERNS
	.align		4
        /*0024*/ 	.byte	0x04, 0x0f
        /*0026*/ 	.short	(.L_788 - .L_787)


	//   ....[0]....
	.align		4
.L_787:
        /*0028*/ 	.word	index@(__assertfail)


	//----- nvinfo : EIATTR_ANNOTATIONS
	.align		4
.L_788:
        /*002c*/ 	.byte	0x04, 0x55
        /*002e*/ 	.short	(.L_790 - .L_789)


	//   ....[0]....
.L_789:
        /* <DEDUP_REMOVED lines=12> */


	//----- nvinfo : EIATTR_MERCURY_ISA_VERSION
	.align		4
.L_790:
        /*00d8*/ 	.byte	0x03, 0x5f
        /*00da*/ 	.short	0x0101


	//----- nvinfo : EIATTR_INT_WARP_WIDE_INSTR_OFFSETS
	.align		4
        /*00dc*/ 	.byte	0x04, 0x31
        /*00de*/ 	.short	(.L_792 - .L_791)


	//   ....[0]....
.L_791:
        /*00e0*/ 	.word	0x000000c0


	//   ....[1]....
        /*00e4*/ 	.word	0x000000d0


	//   ....[2]....
        /*00e8*/ 	.word	0x000000e0


	//   ....[3]....
        /*00ec*/ 	.word	0x00000180


	//   ....[4]....
        /*00f0*/ 	.word	0x00025390


	//   ....[5]....
        /*00f4*/ 	.word	0x00025420


	//   ....[6]....
        /*00f8*/ 	.word	0x00028d30


	//   ....[7]....
        /*00fc*/ 	.word	0x00028dc0


	//----- nvinfo : EIATTR_COOP_GROUP_MASK_REGIDS
	.align		4
.L_792:
        /*0100*/ 	.byte	0x04, 0x29
        /*0102*/ 	.short	(.L_794 - .L_793)


	//   ....[0]....
.L_793:
        /*0104*/ 	.word	0xffffffff


	//   ....[1]....
        /*0108*/ 	.word	0xffffffff


	//   ....[2]....
        /*010c*/ 	.word	0xffffffff


	//   ....[3]....
        /*0110*/ 	.word	0xffffffff


	//   ....[4]....
        /*0114*/ 	.word	0xffffffff


	//   ....[5]....
        /*0118*/ 	.word	0xffffffff


	//   ....[6]....
        /*011c*/ 	.word	0xffffffff


	//   ....[7]....
        /*0120*/ 	.word	0xffffffff


	//   ....[8]....
        /*0124*/ 	.word	0xffffffff


	//   ....[9]....
        /*0128*/ 	.word	0xffffffff


	//   ....[10]....
        /*012c*/ 	.word	0xffffffff


	//   ....[11]....
        /*0130*/ 	.word	0xffffffff


	//   ....[12]....
        /*0134*/ 	.word	0xffffffff


	//   ....[13]....
        /*0138*/ 	.word	0xffffffff


	//   ....[14]....
        /*013c*/ 	.word	0xffffffff


	//   ....[15]....
        /*0140*/ 	.word	0xffffffff


	//   ....[16]....
        /*0144*/ 	.word	0xffffffff


	//   ....[17]....
        /*0148*/ 	.word	0xffffffff


	//   ....[18]....
        /*014c*/ 	.word	0xffffffff


	//   ....[19]....
        /*0150*/ 	.word	0xffffffff


	//   ....[20]....
        /*0154*/ 	.word	0xffffffff


	//   ....[21]....
        /*0158*/ 	.word	0xffffffff


	//   ....[22]....
        /*015c*/ 	.word	0xffffffff


	//   ....[23]....
        /*0160*/ 	.word	0xffffffff


	//   ....[24]....
        /*0164*/ 	.word	0xffffffff


	//   ....[25]....
        /*0168*/ 	.word	0xffffffff


	//   ....[26]....
        /*016c*/ 	.word	0xffffffff


	//   ....[27]....
        /*0170*/ 	.word	0xffffffff


	//   ....[28]....
        /*0174*/ 	.word	0xffffffff


	//   ....[29]....
        /*0178*/ 	.word	0xffffffff


	//   ....[30]....
        /*017c*/ 	.word	0xffffffff


	//   ....[31]....
        /*0180*/ 	.word	0xffffffff


	//   ....[32]....
        /*0184*/ 	.word	0xffffffff


	//   ....[33]....
        /*0188*/ 	.word	0xffffffff


	//   ....[34]....
        /*018c*/ 	.word	0xffffffff


	//   ....[35]....
        /*0190*/ 	.word	0xffffffff


	//   ....[36]....
        /*0194*/ 	.word	0xffffffff


	//   ....[37]....
        /*0198*/ 	.word	0xffffffff


	//   ....[38]....
        /*019c*/ 	.word	0xffffffff


	//   ....[39]....
        /*01a0*/ 	.word	0xffffffff


	//   ....[40]....
        /*01a4*/ 	.word	0xffffffff


	//   ....[41]....
        /*01a8*/ 	.word	0xffffffff


	//   ....[42]....
        /*01ac*/ 	.word	0xffffffff


	//   ....[43]....
        /*01b0*/ 	.word	0xffffffff


	//   ....[44]....
        /*01b4*/ 	.word	0xffffffff


	//   ....[45]....
        /*01b8*/ 	.word	0xffffffff


	//   ....[46]....
        /*01bc*/ 	.word	0xffffffff


	//   ....[47]....
        /*01c0*/ 	.word	0xffffffff


	//   ....[48]....
        /*01c4*/ 	.word	0xffffffff


	//   ....[49]....
        /*01c8*/ 	.word	0xffffffff


	//   ....[50]....
        /*01cc*/ 	.word	0xffffffff


	//   ....[51]....
        /*01d0*/ 	.word	0xffffffff


	//   ....[52]....
        /*01d4*/ 	.word	0xffffffff


	//   ....[53]....
        /*01d8*/ 	.word	0xffffffff


	//   ....[54]....
        /*01dc*/ 	.word	0xffffffff


	//   ....[55]....
        /*01e0*/ 	.word	0xffffffff


	//   ....[56]....
        /*01e4*/ 	.word	0xffffffff


	//   ....[57]....
        /*01e8*/ 	.word	0xffffffff


	//   ....[58]....
        /*01ec*/ 	.word	0xffffffff


	//   ....[59]....
        /*01f0*/ 	.word	0xffffffff


	//   ....[60]....
        /*01f4*/ 	.word	0xffffffff


	//   ....[61]....
        /*01f8*/ 	.word	0xffffffff


	//   ....[62]....
        /*01fc*/ 	.word	0xffffffff


	//   ....[63]....
        /*0200*/ 	.word	0xffffffff


	//   ....[64]....
        /*0204*/ 	.word	0xffffffff


	//   ....[65]....
        /*0208*/ 	.word	0xffffffff


	//   ....[66]....
        /*020c*/ 	.word	0xffffffff


	//   ....[67]....
        /*0210*/ 	.word	0xffffffff


	//   ....[68]....
        /*0214*/ 	.word	0xffffffff


	//   ....[69]....
        /*0218*/ 	.word	0xffffffff


	//   ....[70]....
        /*021c*/ 	.word	0xffffffff


	//   ....[71]....
        /*0220*/ 	.word	0xffffffff


	//   ....[72]....
        /*0224*/ 	.word	0xffffffff


	//   ....[73]....
        /*0228*/ 	.word	0xffffffff


	//   ....[74]....
        /*022c*/ 	.word	0xffffffff


	//   ....[75]....
        /*0230*/ 	.word	0xffffffff


	//   ....[76]....
        /*0234*/ 	.word	0xffffffff


	//   ....[77]....
        /*0238*/ 	.word	0xffffffff


	//   ....[78]....
        /*023c*/ 	.word	0xffffffff


	//   ....[79]....
        /*0240*/ 	.word	0xffffffff


	//   ....[80]....
        /*0244*/ 	.word	0xffffffff


	//   ....[81]....
        /*0248*/ 	.word	0xffffffff


	//   ....[82]....
        /*024c*/ 	.word	0xffffffff


	//   ....[83]....
        /*0250*/ 	.word	0xffffffff


	//   ....[84]....
        /*0254*/ 	.word	0xffffffff


	//   ....[85]....
        /*0258*/ 	.word	0xffffffff


	//   ....[86]....
        /*025c*/ 	.word	0xffffffff


	//   ....[87]....
        /*0260*/ 	.word	0xffffffff


	//   ....[88]....
        /*0264*/ 	.word	0xffffffff


	//   ....[89]....
        /*0268*/ 	.word	0xffffffff


	//   ....[90]....
        /*026c*/ 	.word	0xffffffff


	//   ....[91]....
        /*0270*/ 	.word	0xffffffff


	//   ....[92]....
        /*0274*/ 	.word	0xffffffff


	//   ....[93]....
        /*0278*/ 	.word	0xffffffff


	//   ....[94]....
        /*027c*/ 	.word	0xffffffff


	//   ....[95]....
        /*0280*/ 	.word	0xffffffff


	//   ....[96]....
        /*0284*/ 	.word	0xffffffff


	//   ....[97]....
        /*0288*/ 	.word	0xffffffff


	//   ....[98]....
        /*028c*/ 	.word	0x0500000f


	//   ....[99]....
        /*0290*/ 	.word	0x0500000f


	//   ....[100]....
        /*0294*/ 	.word	0x0500000f


	//   ....[101]....
        /*0298*/ 	.word	0x0500000f


	//   ....[102]....
        /*029c*/ 	.word	0x0500000f


	//   ....[103]....
        /*02a0*/ 	.word	0x0500000f


	//   ....[104]....
        /*02a4*/ 	.word	0x0500000f


	//   ....[105]....
        /*02a8*/ 	.word	0x0500000f


	//   ....[106]....
        /*02ac*/ 	.word	0x0500000f


	//   ....[107]....
        /*02b0*/ 	.word	0x0500000f


	//   ....[108]....
        /*02b4*/ 	.word	0x0500000f


	//   ....[109]....
        /*02b8*/ 	.word	0x0500000f


	//   ....[110]....
        /*02bc*/ 	.word	0x0500000f


	//   ....[111]....
        /*02c0*/ 	.word	0x0500000f


	//   ....[112]....
        /*02c4*/ 	.word	0x0500000f


	//   ....[113]....
        /*02c8*/ 	.word	0x0500000f


	//   ....[114]....
        /*02cc*/ 	.word	0x0500000f


	//   ....[115]....
        /*02d0*/ 	.word	0x0500000f


	//   ....[116]....
        /*02d4*/ 	.word	0x0500000f


	//   ....[117]....
        /*02d8*/ 	.word	0x0500000f


	//   ....[118]....
        /*02dc*/ 	.word	0x0500000f


	//   ....[119]....
        /*02e0*/ 	.word	0x0500000f


	//   ....[120]....
        /*02e4*/ 	.word	0x0500000f


	//   ....[121]....
        /*02e8*/ 	.word	0x0500000f


	//   ....[122]....
        /*02ec*/ 	.word	0x0500000f


	//   ....[123]....
        /*02f0*/ 	.word	0x0500000f


	//   ....[124]....
        /*02f4*/ 	.word	0x0500000f


	//   ....[125]....
        /*02f8*/ 	.word	0x0500000f


	//   ....[126]....
        /*02fc*/ 	.word	0x0500000f


	//   ....[127]....
        /*0300*/ 	.word	0x0500000f


	//   ....[128]....
        /*0304*/ 	.word	0x0500000f


	//   ....[129]....
        /*0308*/ 	.word	0x0500000f


	//   ....[130]....
        /*030c*/ 	.word	0x0500000f


	//   ....[131]....
        /*0310*/ 	.word	0x0500000f


	//   ....[132]....
        /*0314*/ 	.word	0x0500000f


	//   ....[133]....
        /*0318*/ 	.word	0x0500000f


	//   ....[134]....
        /*031c*/ 	.word	0x0500000f


	//   ....[135]....
        /*0320*/ 	.word	0x0500000f


	//   ....[136]....
        /*0324*/ 	.word	0x0500000f


	//   ....[137]....
        /*0328*/ 	.word	0x0500000f


	//   ....[138]....
        /*032c*/ 	.word	0x0500000f


	//   ....[139]....
        /*0330*/ 	.word	0x0500000f


	//   ....[140]....
        /*0334*/ 	.word	0x0500000f


	//   ....[141]....
        /*0338*/ 	.word	0x0500000f


	//   ....[142]....
        /*033c*/ 	.word	0x0500000f


	//   ....[143]....
        /*0340*/ 	.word	0x0500000f


	//   ....[144]....
        /*0344*/ 	.word	0x0500000f


	//   ....[145]....
        /*0348*/ 	.word	0x0500000f


	//   ....[146]....
        /*034c*/ 	.word	0x0500000f


	//   ....[147]....
        /*0350*/ 	.word	0x0500000f


	//   ....[148]....
        /*0354*/ 	.word	0x0500000f


	//   ....[149]....
        /*0358*/ 	.word	0xffffffff


	//   ....[150]....
        /*035c*/ 	.word	0xffffffff


	//   ....[151]....
        /*0360*/ 	.word	0xffffffff


	//   ....[152]....
        /*0364*/ 	.word	0xffffffff


	//   ....[153]....
        /*0368*/ 	.word	0xffffffff


	//   ....[154]....
        /*036c*/ 	.word	0xffffffff


	//   ....[155]....
        /*0370*/ 	.word	0xffffffff


	//   ....[156]....
        /*0374*/ 	.word	0xffffffff


	//----- nvinfo : EIATTR_COOP_GROUP_INSTR_OFFSETS
	.align		4
.L_794:
        /*0378*/ 	.byte	0x04, 0x28
        /*037a*/ 	.short	(.L_796 - .L_795)


	//   ....[0]....
.L_795:
        /*037c*/ 	.word	0x00000080


	//   ....[1]....
        /*0380*/ 	.word	0x00000090


	//   ....[2]....
        /*0384*/ 	.word	0x000002b0


	//   ....[3]....
        /*0388*/ 	.word	0x00000410


	//   ....[4]....
        /*038c*/ 	.word	0x00000530


	//   ....[5]....
        /*0390*/ 	.word	0x00000690


	//   ....[6]....
        /*0394*/ 	.word	0x000021c0


	//   ....[7]....
        /*0398*/ 	.word	0x00009c50


	//   ....[8]....
        /*039c*/ 	.word	0x0000bd00


	//   ....[9]....
        /*03a0*/ 	.word	0x0000cf10


	//   ....[10]....
        /*03a4*/ 	.word	0x0000d150


	//   ....[11]....
        /*03a8*/ 	.word	0x0000dc00


	//   ....[12]....
        /*03ac*/ 	.word	0x0000dea0


	//   ....[13]....
        /*03b0*/ 	.word	0x0000e350


	//   ....[14]....
        /*03b4*/ 	.word	0x0000e450


	//   ....[15]....
        /*03b8*/ 	.word	0x00011000


	//   ....[16]....
        /*03bc*/ 	.word	0x00012960


	//   ....[17]....
        /*03c0*/ 	.word	0x00013be0


	//   ....[18]....
        /*03c4*/ 	.word	0x00013c20


	//   ....[19]....
        /*03c8*/ 	.word	0x00013c60


	//   ....[20]....
        /*03cc*/ 	.word	0x00013c80


	//   ....[21]....
        /*03d0*/ 	.word	0x00018300


	//   ....[22]....
        /*03d4*/ 	.word	0x000196c0


	//   ....[23]....
        /*03d8*/ 	.word	0x0001a920


	//   ....[24]....
        /*03dc*/ 	.word	0x0001ab30


	//   ....[25]....
        /*03e0*/ 	.word	0x0001b710


	//   ....[26]....
        /*03e4*/ 	.word	0x0001b770


	//   ....[27]....
        /*03e8*/ 	.word	0x0001b7b0


	//   ....[28]....
        /*03ec*/ 	.word	0x0001b7d0


	//   ....[29]....
        /*03f0*/ 	.word	0x0001fed0


	//   ....[30]....
        /*03f4*/ 	.word	0x00020060


	//   ....[31]....
        /*03f8*/ 	.word	0x00020080


	//   ....[32]....
        /*03fc*/ 	.word	0x000200c0


	//   ....[33]....
        /*0400*/ 	.word	0x000200e0


	//   ....[34]....
        /*0404*/ 	.word	0x00021a80


	//   ....[35]....
        /*0408*/ 	.word	0x00022a50


	//   ....[36]....
        /*040c*/ 	.word	0x00022a80


	//   ....[37]....
        /*0410*/ 	.word	0x00022ac0


	//   ....[38]....
        /*0414*/ 	.word	0x00022ad0


	//   ....[39]....
        /*0418*/ 	.word	0x00023130


	//   ....[40]....
        /*041c*/ 	.word	0x00023140


	//   ....[41]....
        /*0420*/ 	.word	0x00023370


	//   ....[42]....
        /*0424*/ 	.word	0x00023390


	//   ....[43]....
        /*0428*/ 	.word	0x00023d40


	//   ....[44]....
        /*042c*/ 	.word	0x00023d60


	//   ....[45]....
        /*0430*/ 	.word	0x00023fa0


	//   ....[46]....
        /*0434*/ 	.word	0x00023fc0


	//   ....[47]....
        /*0438*/ 	.word	0x000242b0


	//   ....[48]....
        /*043c*/ 	.word	0x00025e30


	//   ....[49]....
        /*0440*/ 	.word	0x00025e50


	//   ....[50]....
        /*0444*/ 	.word	0x00025e70


	//   ....[51]....
        /*0448*/ 	.word	0x00025ec0


	//   ....[52]....
        /*044c*/ 	.word	0x00025ef0


	//   ....[53]....
        /*0450*/ 	.word	0x00025f40


	//   ....[54]....
        /*0454*/ 	.word	0x00025f70


	//   ....[55]....
        /*0458*/ 	.word	0x00025f80


	//   ....[56]....
        /*045c*/ 	.word	0x00026620


	//   ....[57]....
        /*0460*/ 	.word	0x00026650


	//   ....[58]....
        /*0464*/ 	.word	0x000266a0


	//   ....[59]....
        /*0468*/ 	.word	0x00026700


	//   ....[60]....
        /*046c*/ 	.word	0x00026720


	//   ....[61]....
        /*0470*/ 	.word	0x000267a0


	//   ....[62]....
        /*0474*/ 	.word	0x000267c0


	//   ....[63]....
        /*0478*/ 	.word	0x000267e0


	//   ....[64]....
        /*047c*/ 	.word	0x00026e30


	//   ....[65]....
        /*0480*/ 	.word	0x00026e60


	//   ....[66]....
        /*0484*/ 	.word	0x00026e70


	//   ....[67]....
        /*0488*/ 	.word	0x00026f10


	//   ....[68]....
        /*048c*/ 	.word	0x00027020


	//   ....[69]....
        /*0490*/ 	.word	0x00027030


	//   ....[70]....
        /*0494*/ 	.word	0x00027040


	//   ....[71]....
        /*0498*/ 	.word	0x00027150


	//   ....[72]....
        /*049c*/ 	.word	0x000276e0


	//   ....[73]....
        /*04a0*/ 	.word	0x00027710


	//   ....[74]....
        /*04a4*/ 	.word	0x00027740


	//   ....[75]....
        /*04a8*/ 	.word	0x000277a0


	//   ....[76]....
        /*04ac*/ 	.word	0x000278f0


	//   ....[77]....
        /*04b0*/ 	.word	0x00027910


	//   ....[78]....
        /*04b4*/ 	.word	0x00027920


	//   ....[79]....
        /*04b8*/ 	.word	0x00027a70


	//   ....[80]....
        /*04bc*/ 	.word	0x000282c0


	//   ....[81]....
        /*04c0*/ 	.word	0x000282e0


	//   ....[82]....
        /*04c4*/ 	.word	0x00028300


	//   ....[83]....
        /*04c8*/ 	.word	0x00028330


	//   ....[84]....
        /*04cc*/ 	.word	0x00028340


	//   ....[85]....
        /*04d0*/ 	.word	0x00028380


	//   ....[86]....
        /*04d4*/ 	.word	0x00028390


	//   ....[87]....
        /*04d8*/ 	.word	0x000283a0


	//   ....[88]....
        /*04dc*/ 	.word	0x000286e0


	//   ....[89]....
        /*04e0*/ 	.word	0x00028720


	//   ....[90]....
        /*04e4*/ 	.word	0x00028740


	//   ....[91]....
        /*04e8*/ 	.word	0x000287a0


	//   ....[92]....
        /*04ec*/ 	.word	0x000287d0


	//   ....[93]....
        /*04f0*/ 	.word	0x00028880


	//   ....[94]....
        /*04f4*/ 	.word	0x000288a0


	//   ....[95]....
        /*04f8*/ 	.word	0x000288b0


	//   ....[96]....
        /*04fc*/ 	.word	0x00028ee0


	//   ....[97]....
        /*0500*/ 	.word	0x000290c0


	//   ....[98]....
        /*0504*/ 	.word	0x00029660


	//   ....[99]....
        /*0508*/ 	.word	0x00029740


	//   ....[100]....
        /*050c*/ 	.word	0x000297e0


	//   ....[101]....
        /*0510*/ 	.word	0x00029840


	//   ....[102]....
        /*0514*/ 	.word	0x00029900


	//   ....[103]....
        /*0518*/ 	.word	0x00029970


	//   ....[104]....
        /*051c*/ 	.word	0x00029a30


	//   ....[105]....
        /*0520*/ 	.word	0x00029aa0


	//   ....[106]....
        /*0524*/ 	.word	0x00029b50


	//   ....[107]....
        /*0528*/ 	.word	0x00029bf0


	//   ....[108]....
        /*052c*/ 	.word	0x00029c70


	//   ....[109]....
        /*0530*/ 	.word	0x00029cd0


	//   ....[110]....
        /*0534*/ 	.word	0x00029db0


	//   ....[111]....
        /*0538*/ 	.word	0x00029e20


	//   ....[112]....
        /*053c*/ 	.word	0x00029f00


	//   ....[113]....
        /*0540*/ 	.word	0x00029f60


	//   ....[114]....
        /*0544*/ 	.word	0x0002a010


	//   ....[115]....
        /*0548*/ 	.word	0x0002a0a0


	//   ....[116]....
        /*054c*/ 	.word	0x0002a140


	//   ....[117]....
        /*0550*/ 	.word	0x0002a260


	//   ....[118]....
        /*0554*/ 	.word	0x0002a350


	//   ....[119]....
        /*0558*/ 	.word	0x0002a500


	//   ....[120]....
        /*055c*/ 	.word	0x0002a550


	//   ....[121]....
        /*0560*/ 	.word	0x0002a660


	//   ....[122]....
        /*0564*/ 	.word	0x0002a740


	//   ....[123]....
        /*0568*/ 	.word	0x0002a8b0


	//   ....[124]....
        /*056c*/ 	.word	0x0002a9b0


	//   ....[125]....
        /*0570*/ 	.word	0x0002abd0


	//   ....[126]....
        /*0574*/ 	.word	0x0002ac20


	//   ....[127]....
        /*0578*/ 	.word	0x0002ade0


	//   ....[128]....
        /*057c*/ 	.word	0x0002ae30


	//   ....[129]....
        /*0580*/ 	.word	0x0002aff0


	//   ....[130]....
        /*0584*/ 	.word	0x0002b040


	//   ....[131]....
        /*0588*/ 	.word	0x0002b120


	//   ....[132]....
        /*058c*/ 	.word	0x0002b1c0


	//   ....[133]....
        /*0590*/ 	.word	0x0002b220


	//   ....[134]....
        /*0594*/ 	.word	0x0002b2c0


	//   ....[135]....
        /*0598*/ 	.word	0x0002b320


	//   ....[136]....
        /*059c*/ 	.word	0x0002b3d0


	//   ....[137]....
        /*05a0*/ 	.word	0x0002b430


	//   ....[138]....
        /*05a4*/ 	.word	0x0002b4e0


	//   ....[139]....
        /*05a8*/ 	.word	0x0002b5c0


	//   ....[140]....
        /*05ac*/ 	.word	0x0002b6a0


	//   ....[141]....
        /*05b0*/ 	.word	0x0002b780


	//   ....[142]....
        /*05b4*/ 	.word	0x0002b890


	//   ....[143]....
        /*05b8*/ 	.word	0x0002b9a0


	//   ....[144]....
        /*05bc*/ 	.word	0x0002ba80


	//   ....[145]....
        /*05c0*/ 	.word	0x0002bb90


	//   ....[146]....
        /*05c4*/ 	.word	0x0002bc70


	//   ....[147]....
        /*05c8*/ 	.word	0x0002bd00


	//   ....[148]....
        /*05cc*/ 	.word	0x0002be20


	//   ....[149]....
        /*05d0*/ 	.word	0x0002de20


	//   ....[150]....
        /*05d4*/ 	.word	0x0002f520


	//   ....[151]....
        /*05d8*/ 	.word	0x0002f7d0


	//   ....[152]....
        /*05dc*/ 	.word	0x00030510


	//   ....[153]....
        /*05e0*/ 	.word	0x00030550


	//   ....[154]....
        /*05e4*/ 	.word	0x000305c0


	//   ....[155]....
        /*05e8*/ 	.word	0x000305e0


	//   ....[156]....
        /*05ec*/ 	.word	0x0003d700


	//----- nvinfo : EIATTR_REG_RECONFIG
	.align		4
.L_796:
        /*05f0*/ 	.byte	0x01, 0x54
	.zero		2


	//----- nvinfo : EIATTR_SYSCALL_OFFSETS
	.align		4
        /*05f4*/ 	.byte	0x04, 0x46
        /*05f6*/ 	.short	(.L_798 - .L_797)


	//   ....[0]....
.L_797:
        /*05f8*/ 	.word	0x0000a200


	//   ....[1]....
        /*05fc*/ 	.word	0x00025580


	//   ....[2]....
        /*0600*/ 	.word	0x000256d0


	//   ....[3]....
        /*0604*/ 	.word	0x000257c0


	//   ....[4]....
        /*0608*/ 	.word	0x00026270


	//   ....[5]....
        /*060c*/ 	.word	0x00026b00


	//----- nvinfo : EIATTR_MBARRIER_INSTR_OFFSETS
	.align		4
.L_798:
        /*0610*/ 	.byte	0x04, 0x39
        /*0612*/ 	.short	(.L_800 - .L_799)


	//   ....[0]....
.L_799:
        /*0614*/ 	.word	0x00000190
        /*0618*/ 	.word	0x000000ff
        /*061c*/ 	.word	0x00038800
        /*0620*/ 	.short	0x0100
        /*0622*/ 	.byte	0x08
	.zero		1


	//   ....[1]....
        /*0624*/ 	.word	0x000001a0
        /*0628*/ 	.word	0x000000ff
        /*062c*/ 	.word	0x00038810
        /*0630*/ 	.short	0x0100
        /*0632*/ 	.byte	0x08
	.zero		1


	//   ....[2]....
        /*0634*/ 	.word	0x000001b0
        /*0638*/ 	.word	0x000000ff
        /*063c*/ 	.word	0x00038820
        /*0640*/ 	.short	0x0100
        /*0642*/ 	.byte	0x08
	.zero		1


	//   ....[3]....
        /*0644*/ 	.word	0x00000260
        /*0648*/ 	.word	0x000000ff
        /*064c*/ 	.word	0x00038830
        /*0650*/ 	.short	0x0100
        /*0652*/ 	.byte	0x06
	.zero		1


	//   ....[4]....
        /*0654*/ 	.word	0x00000270
        /*0658*/ 	.word	0x000000ff
        /*065c*/ 	.word	0x00038840
        /*0660*/ 	.short	0x0100
        /*0662*/ 	.byte	0x06
	.zero		1


	//   ....[5]....
        /*0664*/ 	.word	0x00000280
        /*0668*/ 	.word	0x000000ff
        /*066c*/ 	.word	0x00038838
        /*0670*/ 	.short	0x0100
        /*0672*/ 	.byte	0x06
	.zero		1


	//   ....[6]....
        /*0674*/ 	.word	0x00000290
        /*0678*/ 	.word	0x000000ff
        /*067c*/ 	.word	0x00038848
        /*0680*/ 	.short	0x0100
        /*0682*/ 	.byte	0x06
	.zero		1


	//   ....[7]....
        /*0684*/ 	.word	0x000003c0
        /*0688*/ 	.word	0x000000ff
        /*068c*/ 	.word	0x00038850
        /*0690*/ 	.short	0x0100
        /*0692*/ 	.byte	0x08
	.zero		1


	//   ....[8]....
        /*0694*/ 	.word	0x000003d0
        /*0698*/ 	.word	0x000000ff
        /*069c*/ 	.word	0x00038860
        /*06a0*/ 	.short	0x0100
        /*06a2*/ 	.byte	0x08
	.zero		1


	//   ....[9]....
        /*06a4*/ 	.word	0x000003e0
        /*06a8*/ 	.word	0x000000ff
        /*06ac*/ 	.word	0x00038858
        /*06b0*/ 	.short	0x0100
        /*06b2*/ 	.byte	0x08
	.zero		1


	//   ....[10]....
        /*06b4*/ 	.word	0x000003f0
        /*06b8*/ 	.word	0x000000ff
        /*06bc*/ 	.word	0x00038868
        /*06c0*/ 	.short	0x0100
        /*06c2*/ 	.byte	0x08
	.zero		1


	//   ....[11]....
        /*06c4*/ 	.word	0x000004e0
        /*06c8*/ 	.word	0x000000ff
        /*06cc*/ 	.word	0x00038870
        /*06d0*/ 	.short	0x0100
        /*06d2*/ 	.byte	0x06
	.zero		1


	//   ....[12]....
        /*06d4*/ 	.word	0x000004f0
        /*06d8*/ 	.word	0x000000ff
        /*06dc*/ 	.word	0x00038880
        /*06e0*/ 	.short	0x0100
        /*06e2*/ 	.byte	0x06
	.zero		1


	//   ....[13]....
        /*06e4*/ 	.word	0x00000500
        /*06e8*/ 	.word	0x000000ff
        /*06ec*/ 	.word	0x00038878
        /*06f0*/ 	.short	0x0100
        /*06f2*/ 	.byte	0x06
	.zero		1


	//   ....[14]....
        /*06f4*/ 	.word	0x00000510
        /*06f8*/ 	.word	0x000000ff
        /*06fc*/ 	.word	0x00038888
        /*0700*/ 	.short	0x0100
        /*0702*/ 	.byte	0x06
	.zero		1


	//   ....[15]....
        /*0704*/ 	.word	0x00000640
        /*0708*/ 	.word	0x000000ff
        /*070c*/ 	.word	0x00038890
        /*0710*/ 	.short	0x0100
        /*0712*/ 	.byte	0x08
	.zero		1


	//   ....[16]....
        /*0714*/ 	.word	0x00000650
        /*0718*/ 	.word	0x000000ff
        /*071c*/ 	.word	0x000388a0
        /*0720*/ 	.short	0x0100
        /*0722*/ 	.byte	0x08
	.zero		1


	//   ....[17]....
        /*0724*/ 	.word	0x00000660
        /*0728*/ 	.word	0x000000ff
        /*072c*/ 	.word	0x00038898
        /*0730*/ 	.short	0x0100
        /*0732*/ 	.byte	0x08
	.zero		1


	//   ....[18]....
        /*0734*/ 	.word	0x00000670
        /*0738*/ 	.word	0x000000ff
        /*073c*/ 	.word	0x000388a8
        /*0740*/ 	.short	0x0100
        /*0742*/ 	.byte	0x08
	.zero		1


	//   ....[19]....
        /*0744*/ 	.word	0x000007d0
        /*0748*/ 	.word	0x000000ff
        /*074c*/ 	.word	0x000388b0
        /*0750*/ 	.short	0x0100
        /*0752*/ 	.byte	0x08
	.zero		1


	//   ....[20]....
        /*0754*/ 	.word	0x000007e0
        /*0758*/ 	.word	0x000000ff
        /*075c*/ 	.word	0x000388c0
        /*0760*/ 	.short	0x0100
        /*0762*/ 	.byte	0x08
	.zero		1


	//   ....[21]....
        /*0764*/ 	.word	0x000007f0
        /*0768*/ 	.word	0x000000ff
        /*076c*/ 	.word	0x000388b8
        /*0770*/ 	.short	0x0100
        /*0772*/ 	.byte	0x08
	.zero		1


	//   ....[22]....
        /*0774*/ 	.word	0x00000800
        /*0778*/ 	.word	0x000000ff
        /*077c*/ 	.word	0x000388c8
        /*0780*/ 	.short	0x0100
        /*0782*/ 	.byte	0x08
	.zero		1


	//   ....[23]....
        /*0784*/ 	.word	0x00004570
        /*0788*/ 	.word	0x00000004
        /*078c*/ 	.word	0x00000000
        /*0790*/ 	.short	0x0101
        /*0792*/ 	.byte	0x3f
	.zero		1


	//   ....[24]....
        /*0794*/ 	.word	0x00008300
        /*0798*/ 	.word	0x00000006
        /*079c*/ 	.word	0x00000000
        /*07a0*/ 	.short	0x0101
        /*07a2*/ 	.byte	0x3f
	.zero		1


	//   ....[25]....
        /*07a4*/ 	.word	0x0000a6f0
        /*07a8*/ 	.word	0x000000ff
        /*07ac*/ 	.word	0x00038800
        /*07b0*/ 	.short	0x010a
        /*07b2*/ 	.byte	0x2c
	.zero		1


	//   ....[26]....
        /*07b4*/ 	.word	0x0000ab70
        /*07b8*/ 	.word	0x0000000a
        /*07bc*/ 	.word	0x00000000
        /*07c0*/ 	.short	0x010a
        /*07c2*/ 	.byte	0x3f
	.zero		1


	//   ....[27]....
        /*07c4*/ 	.word	0x0000abd0
        /*07c8*/ 	.word	0x0000000a
        /*07cc*/ 	.word	0x00000000
        /*07d0*/ 	.short	0x010a
        /*07d2*/ 	.byte	0x3f
	.zero		1


	//   ....[28]....
        /*07d4*/ 	.word	0x0000af80
        /*07d8*/ 	.word	0x000000ff
        /*07dc*/ 	.word	0x00038810
        /*07e0*/ 	.short	0x010a
        /*07e2*/ 	.byte	0x2c
	.zero		1


	//   ....[29]....
        /*07e4*/ 	.word	0x0000b080
        /*07e8*/ 	.word	0x0000000a
        /*07ec*/ 	.word	0x00000000
        /*07f0*/ 	.short	0x010a
        /*07f2*/ 	.byte	0x3f
	.zero		1


	//   ....[30]....
        /*07f4*/ 	.word	0x0000b0e0
        /*07f8*/ 	.word	0x0000000a
        /*07fc*/ 	.word	0x00000000
        /*0800*/ 	.short	0x010a
        /*0802*/ 	.byte	0x3f
	.zero		1


	//   ....[31]....
        /*0804*/ 	.word	0x0000ccd0
        /*0808*/ 	.word	0x00000003
        /*080c*/ 	.word	0x00000000
        /*0810*/ 	.short	0x0101
        /*0812*/ 	.byte	0x3f
	.zero		1


	//   ....[32]....
        /*0814*/ 	.word	0x00011110
        /*0818*/ 	.word	0x00000000
        /*081c*/ 	.word	0x00000000
        /*0820*/ 	.short	0x0101
        /*0822*/ 	.byte	0x3f
	.zero		1


	//   ....[33]....
        /*0824*/ 	.word	0x00011880
        /*0828*/ 	.word	0x00000006
        /*082c*/ 	.word	0x00000000
        /*0830*/ 	.short	0x010a
        /*0832*/ 	.byte	0x3f
	.zero		1


	//   ....[34]....
        /*0834*/ 	.word	0x00011920
        /*0838*/ 	.word	0x00000008
        /*083c*/ 	.word	0x00000000
        /*0840*/ 	.short	0x010a
        /*0842*/ 	.byte	0x3f
	.zero		1


	//   ....[35]....
        /*0844*/ 	.word	0x00011d40
        /*0848*/ 	.word	0x0000000e
        /*084c*/ 	.word	0x00000000
        /*0850*/ 	.short	0x010a
        /*0852*/ 	.byte	0x3f
	.zero		1


	//   ....[36]....
        /*0854*/ 	.word	0x00011da0
        /*0858*/ 	.word	0x0000000e
        /*085c*/ 	.word	0x00000000
        /*0860*/ 	.short	0x010a
        /*0862*/ 	.byte	0x3f
	.zero		1


	//   ....[37]....
        /*0864*/ 	.word	0x00013990
        /*0868*/ 	.word	0x00000003
        /*086c*/ 	.word	0x00000000
        /*0870*/ 	.short	0x0101
        /*0872*/ 	.byte	0x3f
	.zero		1


	//   ....[38]....
        /*0874*/ 	.word	0x00018410
        /*0878*/ 	.word	0x00000003
        /*087c*/ 	.word	0x00000000
        /*0880*/ 	.short	0x0101
        /*0882*/ 	.byte	0x3f
	.zero		1


	//   ....[39]....
        /*0884*/ 	.word	0x000185e0
        /*0888*/ 	.word	0x00000006
        /*088c*/ 	.word	0x00000000
        /*0890*/ 	.short	0x010a
        /*0892*/ 	.byte	0x3f
	.zero		1


	//   ....[40]....
        /*0894*/ 	.word	0x00018680
        /*0898*/ 	.word	0x00000008
        /*089c*/ 	.word	0x00000000
        /*08a0*/ 	.short	0x010a
        /*08a2*/ 	.byte	0x3f
	.zero		1


	//   ....[41]....
        /*08a4*/ 	.word	0x00018aa0
        /*08a8*/ 	.word	0x0000000e
        /*08ac*/ 	.word	0x00000000
        /*08b0*/ 	.short	0x010a
        /*08b2*/ 	.byte	0x3f
	.zero		1


	//   ....[42]....
        /*08b4*/ 	.word	0x00018b00
        /*08b8*/ 	.word	0x0000000e
        /*08bc*/ 	.word	0x00000000
        /*08c0*/ 	.short	0x010a
        /*08c2*/ 	.byte	0x3f
	.zero		1


	//   ....[43]....
        /*08c4*/ 	.word	0x0001a6f0
        /*08c8*/ 	.word	0x00000003
        /*08cc*/ 	.word	0x00000000
        /*08d0*/ 	.short	0x0101
        /*08d2*/ 	.byte	0x3f
	.zero		1


	//   ....[44]....
        /*08d4*/ 	.word	0x0001ffe0
        /*08d8*/ 	.word	0x00000003
        /*08dc*/ 	.word	0x00000000
        /*08e0*/ 	.short	0x0101
        /*08e2*/ 	.byte	0x3f
	.zero		1


	//   ....[45]....
        /*08e4*/ 	.word	0x00023110
        /*08e8*/ 	.word	0x000000ff
        /*08ec*/ 	.word	0x00000000
        /*08f0*/ 	.short	0x0101
        /*08f2*/ 	.byte	0x05
	.zero		1


	//   ....[46]....
        /*08f4*/ 	.word	0x00025be0
        /*08f8*/ 	.word	0x0000001b
        /*08fc*/ 	.word	0x00038840
        /*0900*/ 	.short	0x010a
        /*0902*/ 	.byte	0x3f
	.zero		1


	//   ....[47]....
        /*0904*/ 	.word	0x00026050
        /*0908*/ 	.word	0x0000001b
        /*090c*/ 	.word	0x00038830
        /*0910*/ 	.short	0x0107
        /*0912*/ 	.byte	0x3f
	.zero		1


	//   ....[48]....
        /*0914*/ 	.word	0x00026100
        /*0918*/ 	.word	0x0000001b
        /*091c*/ 	.word	0x00038830
        /*0920*/ 	.short	0x0101
        /*0922*/ 	.byte	0x3f
	.zero		1


	//   ....[49]....
        /*0924*/ 	.word	0x000268d0
        /*0928*/ 	.word	0x00000011
        /*092c*/ 	.word	0x00038800
        /*0930*/ 	.short	0x0107
        /*0932*/ 	.byte	0x3f
	.zero		1


	//   ....[50]....
        /*0934*/ 	.word	0x00026970
        /*0938*/ 	.word	0x00000011
        /*093c*/ 	.word	0x00038800
        /*0940*/ 	.short	0x0101
        /*0942*/ 	.byte	0x3f
	.zero		1


	//   ....[51]....
        /*0944*/ 	.word	0x00027330
        /*0948*/ 	.word	0x00000011
        /*094c*/ 	.word	0x00038810
        /*0950*/ 	.short	0x0107
        /*0952*/ 	.byte	0x3f
	.zero		1


	//   ....[52]....
        /*0954*/ 	.word	0x00027420
        /*0958*/ 	.word	0x00000011
        /*095c*/ 	.word	0x00038810
        /*0960*/ 	.short	0x0101
        /*0962*/ 	.byte	0x3f
	.zero		1


	//   ....[53]....
        /*0964*/ 	.word	0x00027440
        /*0968*/ 	.word	0x00000011
        /*096c*/ 	.word	0x00038820
        /*0970*/ 	.short	0x010a
        /*0972*/ 	.byte	0x3f
	.zero		1


	//   ....[54]....
        /*0974*/ 	.word	0x000274c0
        /*0978*/ 	.word	0x0000001b
        /*097c*/ 	.word	0x00038860
        /*0980*/ 	.short	0x010a
        /*0982*/ 	.byte	0x3f
	.zero		1


	//   ....[55]....
        /*0984*/ 	.word	0x00027d30
        /*0988*/ 	.word	0x0000001b
        /*098c*/ 	.word	0x00038850
        /*0990*/ 	.short	0x0107
        /*0992*/ 	.byte	0x3f
	.zero		1


	//   ....[56]....
        /*0994*/ 	.word	0x00027df0
        /*0998*/ 	.word	0x0000001b
        /*099c*/ 	.word	0x00038850
        /*09a0*/ 	.short	0x0101
        /*09a2*/ 	.byte	0x3f
	.zero		1


	//   ....[57]....
        /*09a4*/ 	.word	0x00028120
        /*09a8*/ 	.word	0x00000008
        /*09ac*/ 	.word	0x00038840
        /*09b0*/ 	.short	0x010a
        /*09b2*/ 	.byte	0x3f
	.zero		1


	//   ....[58]....
        /*09b4*/ 	.word	0x00028450
        /*09b8*/ 	.word	0x00000008
        /*09bc*/ 	.word	0x00038830
        /*09c0*/ 	.short	0x0107
        /*09c2*/ 	.byte	0x3f
	.zero		1


	//   ....[59]....
        /*09c4*/ 	.word	0x00028500
        /*09c8*/ 	.word	0x00000008
        /*09cc*/ 	.word	0x00038830
        /*09d0*/ 	.short	0x0101
        /*09d2*/ 	.byte	0x3f
	.zero		1


	//   ....[60]....
        /*09d4*/ 	.word	0x00028530
        /*09d8*/ 	.word	0x00000008
        /*09dc*/ 	.word	0x00038860
        /*09e0*/ 	.short	0x010a
        /*09e2*/ 	.byte	0x3f
	.zero		1


	//   ....[61]....
        /*09e4*/ 	.word	0x00028bb0
        /*09e8*/ 	.word	0x00000008
        /*09ec*/ 	.word	0x00038850
        /*09f0*/ 	.short	0x0107
        /*09f2*/ 	.byte	0x3f
	.zero		1


	//   ....[62]....
        /*09f4*/ 	.word	0x00028c60
        /*09f8*/ 	.word	0x00000008
        /*09fc*/ 	.word	0x00038850
        /*0a00*/ 	.short	0x0101
        /*0a02*/ 	.byte	0x3f
	.zero		1


	//   ....[63]....
        /*0a04*/ 	.word	0x00029040
        /*0a08*/ 	.word	0x00000005
        /*0a0c*/ 	.word	0x00038820
        /*0a10*/ 	.short	0x010a
        /*0a12*/ 	.byte	0x3f
	.zero		1


	//   ....[64]....
        /*0a14*/ 	.word	0x000291c0
        /*0a18*/ 	.word	0x00000003
        /*0a1c*/ 	.word	0x00038840
        /*0a20*/ 	.short	0x010a
        /*0a22*/ 	.byte	0x3f
	.zero		1


	//   ....[65]....
        /*0a24*/ 	.word	0x00029260
        /*0a28*/ 	.word	0x00000005
        /*0a2c*/ 	.word	0x00038840
        /*0a30*/ 	.short	0x010a
        /*0a32*/ 	.byte	0x3f
	.zero		1


	//   ....[66]....
        /*0a34*/ 	.word	0x000292a0
        /*0a38*/ 	.word	0x00000003
        /*0a3c*/ 	.word	0x00038860
        /*0a40*/ 	.short	0x010a
        /*0a42*/ 	.byte	0x3f
	.zero		1


	//   ....[67]....
        /*0a44*/ 	.word	0x000292e0
        /*0a48*/ 	.word	0x00000005
        /*0a4c*/ 	.word	0x00038860
        /*0a50*/ 	.short	0x010a
        /*0a52*/ 	.byte	0x3f
	.zero		1


	//   ....[68]....
        /*0a54*/ 	.word	0x00029350
        /*0a58*/ 	.word	0x00000003
        /*0a5c*/ 	.word	0x00038800
        /*0a60*/ 	.short	0x010a
        /*0a62*/ 	.byte	0x3f
	.zero		1


	//   ....[69]....
        /*0a64*/ 	.word	0x000293a0
        /*0a68*/ 	.word	0x0000000a
        /*0a6c*/ 	.word	0x00000000
        /*0a70*/ 	.short	0x010a
        /*0a72*/ 	.byte	0x3f
	.zero		1


	//   ....[70]....
        /*0a74*/ 	.word	0x00029400
        /*0a78*/ 	.word	0x00000008
        /*0a7c*/ 	.word	0x00038810
        /*0a80*/ 	.short	0x010a
        /*0a82*/ 	.byte	0x3f
	.zero		1


	//   ....[71]....
        /*0a84*/ 	.word	0x00029450
        /*0a88*/ 	.word	0x0000000a
        /*0a8c*/ 	.word	0x00000000
        /*0a90*/ 	.short	0x010a
        /*0a92*/ 	.byte	0x3f
	.zero		1


	//   ....[72]....
        /*0a94*/ 	.word	0x000294a0
        /*0a98*/ 	.word	0x00000008
        /*0a9c*/ 	.word	0x00000000
        /*0aa0*/ 	.short	0x010a
        /*0aa2*/ 	.byte	0x3f
	.zero		1


	//   ....[73]....
        /*0aa4*/ 	.word	0x000294f0
        /*0aa8*/ 	.word	0x0000000e
        /*0aac*/ 	.word	0x00000000
        /*0ab0*/ 	.short	0x010a
        /*0ab2*/ 	.byte	0x3f
	.zero		1


	//   ....[74]....
        /*0ab4*/ 	.word	0x00029540
        /*0ab8*/ 	.word	0x00000008
        /*0abc*/ 	.word	0x00000000
        /*0ac0*/ 	.short	0x010a
        /*0ac2*/ 	.byte	0x3f
	.zero		1


	//   ....[75]....
        /*0ac4*/ 	.word	0x00029590
        /*0ac8*/ 	.word	0x0000000e
        /*0acc*/ 	.word	0x00000000
        /*0ad0*/ 	.short	0x010a
        /*0ad2*/ 	.byte	0x3f
	.zero		1


	//   ....[76]....
        /*0ad4*/ 	.word	0x00029690
        /*0ad8*/ 	.word	0x0000001b
        /*0adc*/ 	.word	0x00038840
        /*0ae0*/ 	.short	0x010a
        /*0ae2*/ 	.byte	0x3f
	.zero		1


	//   ....[77]....
        /*0ae4*/ 	.word	0x0002a7b0
        /*0ae8*/ 	.word	0x00000011
        /*0aec*/ 	.word	0x00038820
        /*0af0*/ 	.short	0x010a
        /*0af2*/ 	.byte	0x3f
	.zero		1


	//   ....[78]....
        /*0af4*/ 	.word	0x0002a800
        /*0af8*/ 	.word	0x0000001b
        /*0afc*/ 	.word	0x00038860
        /*0b00*/ 	.short	0x010a
        /*0b02*/ 	.byte	0x3f
	.zero		1


	//   ....[79]....
        /*0b04*/ 	.word	0x0002b070
        /*0b08*/ 	.word	0x00000008
        /*0b0c*/ 	.word	0x00038840
        /*0b10*/ 	.short	0x010a
        /*0b12*/ 	.byte	0x3f
	.zero		1


	//   ....[80]....
        /*0b14*/ 	.word	0x0002b510
        /*0b18*/ 	.word	0x00000008
        /*0b1c*/ 	.word	0x00038860
        /*0b20*/ 	.short	0x010a
        /*0b22*/ 	.byte	0x3f
	.zero		1


	//   ....[81]....
        /*0b24*/ 	.word	0x0002bd40
        /*0b28*/ 	.word	0x00000005
        /*0b2c*/ 	.word	0x00038820
        /*0b30*/ 	.short	0x010a
        /*0b32*/ 	.byte	0x3f
	.zero		1


	//   ....[82]....
        /*0b34*/ 	.word	0x0002bee0
        /*0b38*/ 	.word	0x00000003
        /*0b3c*/ 	.word	0x00038840
        /*0b40*/ 	.short	0x010a
        /*0b42*/ 	.byte	0x3f
	.zero		1


	//   ....[83]....
        /*0b44*/ 	.word	0x0002bf30
        /*0b48*/ 	.word	0x00000005
        /*0b4c*/ 	.word	0x00038840
        /*0b50*/ 	.short	0x010a
        /*0b52*/ 	.byte	0x3f
	.zero		1


	//   ....[84]....
        /*0b54*/ 	.word	0x0002bf80
        /*0b58*/ 	.word	0x00000003
        /*0b5c*/ 	.word	0x00038860
        /*0b60*/ 	.short	0x010a
        /*0b62*/ 	.byte	0x3f
	.zero		1


	//   ....[85]....
        /*0b64*/ 	.word	0x0002c340
        /*0b68*/ 	.word	0x0000001a
        /*0b6c*/ 	.word	0x00000000
        /*0b70*/ 	.short	0x010a
        /*0b72*/ 	.byte	0x3f
	.zero		1


	//   ....[86]....
        /*0b74*/ 	.word	0x0002c480
        /*0b78*/ 	.word	0x00000009
        /*0b7c*/ 	.word	0x00000000
        /*0b80*/ 	.short	0x010a
        /*0b82*/ 	.byte	0x3f
	.zero		1


	//   ....[87]....
        /*0b84*/ 	.word	0x0002cae0
        /*0b88*/ 	.word	0x0000003a
        /*0b8c*/ 	.word	0x00000000
        /*0b90*/ 	.short	0x010a
        /*0b92*/ 	.byte	0x3f
	.zero		1


	//   ....[88]....
        /*0b94*/ 	.word	0x0002cc20
        /*0b98*/ 	.word	0x00000038
        /*0b9c*/ 	.word	0x00000000
        /*0ba0*/ 	.short	0x010a
        /*0ba2*/ 	.byte	0x3f
	.zero		1


	//   ....[89]....
        /*0ba4*/ 	.word	0x0002f140
        /*0ba8*/ 	.word	0x00000009
        /*0bac*/ 	.word	0x00000000
        /*0bb0*/ 	.short	0x0101
        /*0bb2*/ 	.byte	0x3f
	.zero		1


	//   ....[90]....
        /*0bb4*/ 	.word	0x0003d8a0
        /*0bb8*/ 	.word	0x00000005
        /*0bbc*/ 	.word	0x00000000
        /*0bc0*/ 	.short	0x0101
        /*0bc2*/ 	.byte	0x3f
	.zero		1


	//   ....[91]....
        /*0bc4*/ 	.word	0x0003d8d0
        /*0bc8*/ 	.word	0x00000009
        /*0bcc*/ 	.word	0x00000000
        /*0bd0*/ 	.short	0x010a
        /*0bd2*/ 	.byte	0x3f
	.zero		1


	//   ....[92]....
        /*0bd4*/ 	.word	0x0003d920
        /*0bd8*/ 	.word	0x00000038
        /*0bdc*/ 	.word	0x00000000
        /*0be0*/ 	.short	0x010a
        /*0be2*/ 	.byte	0x3f
	.zero		1


	//----- nvinfo : EIATTR_NUM_MBARRIERS
	.align		4
.L_800:
        /*0be4*/ 	.byte	0x03, 0x38
        /*0be6*/ 	.short	0x0017


	//----- nvinfo : EIATTR_EXIT_INSTR_OFFSETS
	.align		4
        /*0be8*/ 	.byte	0x04, 0x1c
        /*0bea*/ 	.short	(.L_802 - .L_801)


	//   ....[0]....
.L_801:
        /*0bec*/ 	.word	0x00000a40


	//   ....[1]....
        /*0bf0*/ 	.word	0x00024220


	//   ....[2]....
        /*0bf4*/ 	.word	0x00029330


	//----- nvinfo : EIATTR_MAX_THREADS
	.align		4
.L_802:
        /*0bf8*/ 	.byte	0x04, 0x05
        /*0bfa*/ 	.short	(.L_804 - .L_803)
.L_803:
        /*0bfc*/ 	.word	0x00000180
        /*0c00*/ 	.word	0x00000001
        /*0c04*/ 	.word	0x00000001


	//----- nvinfo : EIATTR_CRS_STACK_SIZE
	.align		4
.L_804:
        /*0c08*/ 	.byte	0x04, 0x1e
        /*0c0a*/ 	.short	(.L_806 - .L_805)
.L_805:
        /*0c0c*/ 	.word	0x00000000


	//----- nvinfo : EIATTR_CBANK_PARAM_SIZE
	.align		4
.L_806:
        /*0c10*/ 	.byte	0x03, 0x19
        /*0c12*/ 	.short	0x0bf0


	//----- nvinfo : EIATTR_PARAM_CBANK
	.align		4
        /*0c14*/ 	.byte	0x04, 0x0a
        /*0c16*/ 	.short	(.L_808 - .L_807)
	.align		4
.L_807:
        /*0c18*/ 	.word	index@(.nv.constant0._ZN7cutlass13device_kernelIN5flash11enable_sm90INS1_16FlashAttnFwdSm90INS1_25CollectiveMainloopFwdSm90ILi2EN4cute5tupleIJNS5_1CILi1EEES8_S8_EEENS6_IJNS7_ILi64EEESA_SA_EEELi512ENS_10bfloat16_tEfNS_4arch4Sm90ELb0ELb1ELb0ELb0ELb1ELb0ELb1ELb0ELb0ELb1ELb0ELb0EEENS1_21CollectiveEpilogueFwdINS6_IJSA_NS7_ILi512EEESA_EEES9_SC_SE_Li256ELb0ELb1ELb0ELb0EEENS1_30DynamicPersistentTileSchedulerILi256ELi128ELb0ELb1ELb1EEEEEEEEEvNT_6ParamsE)
        /*0c1c*/ 	.short	0x0210
        /*0c1e*/ 	.short	0x0bf0


	//----- nvinfo : EIATTR_SW_WAR
	.align		4
.L_808:
        /*0c20*/ 	.byte	0x04, 0x36
        /*0c22*/ 	.short	(.L_810 - .L_809)
.L_809:
        /*0c24*/ 	.word	0x00000008
.L_810:


//--------------------- .nv.info._ZN7cutlass13device_kernelIN5flash11enable_sm90INS1_16FlashAttnFwdSm90INS1_25CollectiveMainloopFwdSm90ILi2EN4cute5tupleIJNS5_1CILi1EEES8_S8_EEENS6_IJNS7_ILi64EEESA_SA_EEELi512ENS_10bfloat16_tEfNS_4arch4Sm90ELb0ELb1ELb0ELb1ELb1ELb0ELb0ELb0ELb0ELb1ELb0ELb0EEENS1_21CollectiveEpilogueFwdINS6_IJSA_NS7_ILi512EEESA_EEES9_SC_SE_Li256ELb1ELb1ELb0ELb0EEENS1_36VarlenDynamicPersistentTileSchedulerILi64ELi64ELi256ELi128ELb0ELb1ELb1ELb1ELb0ELb1EEEEEEEEEvNT_6ParamsE --------------------------
	.section	.nv.info._ZN7cutlass13device_kernelIN5flash11enable_sm90INS1_16FlashAttnFwdSm90INS1_25CollectiveMainloopFwdSm90ILi2EN4cute5tupleIJNS5_1CILi1EEES8_S8_EEENS6_IJNS7_ILi64EEESA_SA_EEELi512ENS_10bfloat16_tEfNS_4arch4Sm90ELb0ELb1ELb0ELb1ELb1ELb0ELb0ELb0ELb0ELb1ELb0ELb0EEENS1_21CollectiveEpilogueFwdINS6_IJSA_NS7_ILi512EEESA_EEES9_SC_SE_Li256ELb1ELb1ELb0ELb0EEENS1_36VarlenDynamicPersistentTileSchedulerILi64ELi64ELi256ELi128ELb0ELb1ELb1ELb1ELb0ELb1EEEEEEEEEvNT_6ParamsE,"",@"SHT_CUDA_INFO"
	.sectionflags	@""
	.align	4


	//----- nvinfo : EIATTR_CUDA_API_VERSION
	.align		4
        /*0000*/ 	.byte	0x04, 0x37
        /*0002*/ 	.short	(.L_812 - .L_811)
.L_811:
        /*0004*/ 	.word	0x00000082


	//----- nvinfo : EIATTR_KPARAM_INFO
	.align		4
.L_812:
        /*0008*/ 	.byte	0x04, 0x17
        /*000a*/ 	.short	(.L_814 - .L_813)
.L_813:
        /*000c*/ 	.word	0x00000000
        /*0010*/ 	.short	0x0000
        /*0012*/ 	.short	0x0070
        /*0014*/ 	.byte	0x00, 0xf0, 0x01, 0x2a


	//----- nvinfo : EIATTR_SPARSE_MMA_MASK
	.align		4
.L_814:
        /*0018*/ 	.byte	0x03, 0x50
        /*001a*/ 	.short	0x0000


	//----- nvinfo : EIATTR_MAXREG_COUNT
	.align		4
        /*001c*/ 	.byte	0x03, 0x1b
        /*001e*/ 	.short	0x00a8


	//----- nvinfo : EIATTR_NUM_BARRIERS
	.align		4
        /*0020*/ 	.byte	0x02, 0x4c
        /*0022*/ 	.byte	0x10
	.zero		1


	//----- nvinfo : EIATTR_EXTERNS
	.align		4
        /*0024*/ 	.byte	0x04, 0x0f
        /*0026*/ 	.short	(.L_816 - .L_815)


	//   ....[0]....
	.align		4
.L_815:
        /*0028*/ 	.word	index@(__assertfail)


	//----- nvinfo : EIATTR_ANNOTATIONS
	.align		4
.L_816:
        /*002c*/ 	.byte	0x04, 0x55
        /*002e*/ 	.short	(.L_818 - .L_817)


	//   ....[0]....
.L_817:
        /* <DEDUP_REMOVED lines=10> */


	//----- nvinfo : EIATTR_MERCURY_ISA_VERSION
	.align		4
.L_818:
        /*00b8*/ 	.byte	0x03, 0x5f
        /*00ba*/ 	.short	0x0101


	//----- nvinfo : EIATTR_UNUSED_LOAD_BYTE_OFFSET
	.align		4
        /*00bc*/ 	.byte	0x04, 0x44
        /*00be*/ 	.short	(.L_820 - .L_819)


	//   ....[0]....
.L_819:
        /*00c0*/ 	.word	0x00000940
        /*00c4*/ 	.word	0x0000fff0


	//   ....[1]....
        /*00c8*/ 	.word	0x0000cf30
        /*00cc*/ 	.word	0x0000fff0


	//----- nvinfo : EIATTR_INT_WARP_WIDE_INSTR_OFFSETS
	.align		4
.L_820:
        /*00d0*/ 	.byte	0x04, 0x31
        /*00d2*/ 	.short	(.L_822 - .L_821)


	//   ....[0]....
.L_821:
        /*00d4*/ 	.word	0x000000c0


	//   ....[1]....
        /*00d8*/ 	.word	0x000000d0


	//   ....[2]....
        /*00dc*/ 	.word	0x00000170


	//   ....[3]....
        /*00e0*/ 	.word	0x00011480


	//   ....[4]....
        /*00e4*/ 	.word	0x00011510


	//   ....[5]....
        /*00e8*/ 	.word	0x000149d0


	//   ....[6]....
        /*00ec*/ 	.word	0x00014a60


	//----- nvinfo : EIATTR_COOP_GROUP_MASK_REGIDS
	.align		4
.L_822:
        /*00f0*/ 	.byte	0x04, 0x29
        /*00f2*/ 	.short	(.L_824 - .L_823)


	//   ....[0]....
.L_823:
        /*00f4*/ 	.word	0xffffffff


	//   ....[1]....
        /*00f8*/ 	.word	0xffffffff


	//   ....[2]....
        /*00fc*/ 	.word	0xffffffff


	//   ....[3]....
        /*0100*/ 	.word	0xffffffff


	//   ....[4]....
        /*0104*/ 	.word	0xffffffff


	//   ....[5]....
        /*0108*/ 	.word	0xffffffff


	//   ....[6]....
        /*010c*/ 	.word	0xffffffff


	//   ....[7]....
        /*0110*/ 	.word	0xffffffff


	//   ....[8]....
        /*0114*/ 	.word	0xffffffff


	//   ....[9]....
        /*0118*/ 	.word	0xffffffff


	//   ....[10]....
        /*011c*/ 	.word	0xffffffff


	//   ....[11]....
        /*0120*/ 	.word	0xffffffff


	//   ....[12]....
        /*0124*/ 	.word	0xffffffff


	//   ....[13]....
        /*0128*/ 	.word	0xffffffff


	//   ....[14]....
        /*012c*/ 	.word	0xffffffff


	//   ....[15]....
        /*0130*/ 	.word	0xffffffff


	//   ....[16]....
        /*0134*/ 	.word	0xffffffff


	//   ....[17]....
        /*0138*/ 	.word	0xffffffff


	//   ....[18]....
        /*013c*/ 	.word	0xffffffff


	//   ....[19]....
        /*0140*/ 	.word	0xffffffff


	//   ....[20]....
        /*0144*/ 	.word	0xffffffff


	//   ....[21]....
        /*0148*/ 	.word	0xffffffff


	//   ....[22]....
        /*014c*/ 	.word	0xffffffff


	//   ....[23]....
        /*0150*/ 	.word	0xffffffff


	//   ....[24]....
        /*0154*/ 	.word	0xffffffff


	//   ....[25]....
        /*0158*/ 	.word	0xffffffff


	//   ....[26]....
        /*015c*/ 	.word	0xffffffff


	//   ....[27]....
        /*0160*/ 	.word	0xffffffff


	//   ....[28]....
        /*0164*/ 	.word	0xffffffff


	//   ....[29]....
        /*0168*/ 	.word	0xffffffff


	//   ....[30]....
        /*016c*/ 	.word	0xffffffff


	//   ....[31]....
        /*0170*/ 	.word	0xffffffff


	//   ....[32]....
        /*0174*/ 	.word	0xffffffff


	//   ....[33]....
        /*0178*/ 	.word	0xffffffff


	//   ....[34]....
        /*017c*/ 	.word	0xffffffff


	//   ....[35]....
        /*0180*/ 	.word	0xffffffff


	//   ....[36]....
        /*0184*/ 	.word	0xffffffff


	//   ....[37]....
        /*0188*/ 	.word	0xffffffff


	//   ....[38]....
        /*018c*/ 	.word	0xffffffff


	//   ....[39]....
        /*0190*/ 	.word	0xffffffff


	//   ....[40]....
        /*0194*/ 	.word	0xffffffff


	//   ....[41]....
        /*0198*/ 	.word	0xffffffff


	//   ....[42]....
        /*019c*/ 	.word	0xffffffff


	//   ....[43]....
        /*01a0*/ 	.word	0xffffffff


	//   ....[44]....
        /*01a4*/ 	.word	0xffffffff


	//   ....[45]....
        /*01a8*/ 	.word	0xffffffff


	//   ....[46]....
        /*01ac*/ 	.word	0xffffffff


	//   ....[47]....
        /*01b0*/ 	.word	0xffffffff


	//   ....[48]....
        /*01b4*/ 	.word	0xffffffff


	//   ....[49]....
        /*01b8*/ 	.word	0xffffffff


	//   ....[50]....
        /*01bc*/ 	.word	0xffffffff


	//   ....[51]....
        /*01c0*/ 	.word	0xffffffff


	//   ....[52]....
        /*01c4*/ 	.word	0xffffffff


	//   ....[53]....
        /*01c8*/ 	.word	0xffffffff


	//   ....[54]....
        /*01cc*/ 	.word	0xffffffff


	//   ....[55]....
        /*01d0*/ 	.word	0xffffffff


	//   ....[56]....
        /*01d4*/ 	.word	0xffffffff


	//   ....[57]....
        /*01d8*/ 	.word	0xffffffff


	//   ....[58]....
        /*01dc*/ 	.word	0xffffffff


	//   ....[59]....
        /*01e0*/ 	.word	0xffffffff


	//   ....[60]....
        /*01e4*/ 	.word	0xffffffff


	//   ....[61]....
        /*01e8*/ 	.word	0xffffffff


	//   ....[62]....
        /*01ec*/ 	.word	0xffffffff


	//   ....[63]....
        /*01f0*/ 	.word	0xffffffff


	//   ....[64]....
        /*01f4*/ 	.word	0xffffffff


	//   ....[65]....
        /*01f8*/ 	.word	0xffffffff


	//   ....[66]....
        /*01fc*/ 	.word	0xffffffff


	//   ....[67]....
        /*0200*/ 	.word	0xffffffff


	//   ....[68]....
        /*0204*/ 	.word	0xffffffff


	//   ....[69]....
        /*0208*/ 	.word	0xffffffff


	//   ....[70]....
        /*020c*/ 	.word	0xffffffff


	//   ....[71]....
        /*0210*/ 	.word	0xffffffff


	//   ....[72]....
        /*0214*/ 	.word	0xffffffff


	//   ....[73]....
        /*0218*/ 	.word	0xffffffff


	//   ....[74]....
        /*021c*/ 	.word	0xffffffff


	//   ....[75]....
        /*0220*/ 	.word	0xffffffff


	//   ....[76]....
        /*0224*/ 	.word	0xffffffff


	//   ....[77]....
        /*0228*/ 	.word	0xffffffff


	//   ....[78]....
        /*022c*/ 	.word	0xffffffff


	//   ....[79]....
        /*0230*/ 	.word	0xffffffff


	//   ....[80]....
        /*0234*/ 	.word	0xffffffff


	//   ....[81]....
        /*0238*/ 	.word	0xffffffff


	//   ....[82]....
        /*023c*/ 	.word	0xffffffff


	//   ....[83]....
        /*0240*/ 	.word	0xffffffff


	//   ....[84]....
        /*0244*/ 	.word	0xffffffff


	//   ....[85]....
        /*0248*/ 	.word	0xffffffff


	//   ....[86]....
        /*024c*/ 	.word	0xffffffff


	//   ....[87]....
        /*0250*/ 	.word	0xffffffff


	//   ....[88]....
        /*0254*/ 	.word	0xffffffff


	//   ....[89]....
        /*0258*/ 	.word	0xffffffff


	//   ....[90]....
        /*025c*/ 	.word	0xffffffff


	//   ....[91]....
        /*0260*/ 	.word	0xffffffff


	//   ....[92]....
        /*0264*/ 	.word	0xffffffff


	//   ....[93]....
        /*0268*/ 	.word	0xffffffff


	//   ....[94]....
        /*026c*/ 	.word	0xffffffff


	//   ....[95]....
        /*0270*/ 	.word	0xffffffff


	//   ....[96]....
        /*0274*/ 	.word	0xffffffff


	//   ....[97]....
        /*0278*/ 	.word	0xffffffff


	//   ....[98]....
        /*027c*/ 	.word	0xffffffff


	//   ....[99]....
        /*0280*/ 	.word	0xffffffff


	//   ....[100]....
        /*0284*/ 	.word	0xffffffff


	//   ....[101]....
        /*0288*/ 	.word	0xffffffff


	//   ....[102]....
        /*028c*/ 	.word	0xffffffff


	//   ....[103]....
        /*0290*/ 	.word	0xffffffff


	//   ....[104]....
        /*0294*/ 	.word	0xffffffff


	//   ....[105]....
        /*0298*/ 	.word	0xffffffff


	//   ....[106]....
        /*029c*/ 	.word	0xffffffff


	//   ....[107]....
        /*02a0*/ 	.word	0xffffffff


	//   ....[108]....
        /*02a4*/ 	.word	0xffffffff


	//   ....[109]....
        /*02a8*/ 	.word	0xffffffff


	//   ....[110]....
        /*02ac*/ 	.word	0xffffffff


	//   ....[111]....
        /*02b0*/ 	.word	0xffffffff


	//   ....[112]....
        /*02b4*/ 	.word	0xffffffff


	//   ....[113]....
        /*02b8*/ 	.word	0xffffffff


	//   ....[114]....
        /*02bc*/ 	.word	0xffffffff


	//   ....[115]....
        /*02c0*/ 	.word	0xffffffff


	//   ....[116]....
        /*02c4*/ 	.word	0xffffffff


	//   ....[117]....
        /*02c8*/ 	.word	0xffffffff


	//   ....[118]....
        /*02cc*/ 	.word	0xffffffff


	//   ....[119]....
        /*02d0*/ 	.word	0xffffffff


	//   ....[120]....
        /*02d4*/ 	.word	0xffffffff


	//   ....[121]....
        /*02d8*/ 	.word	0xffffffff


	//   ....[122]....
        /*02dc*/ 	.word	0xffffffff


	//   ....[123]....
        /*02e0*/ 	.word	0xffffffff


	//   ....[124]....
        /*02e4*/ 	.word	0xffffffff


	//   ....[125]....
        /*02e8*/ 	.word	0x0500000f


	//   ....[126]....
        /*02ec*/ 	.word	0x0500000f


	//   ....[127]....
        /*02f0*/ 	.word	0x0500000f


	//   ....[128]....
        /*02f4*/ 	.word	0x0500000f


	//   ....[129]....
        /*02f8*/ 	.word	0x0500000f


	//   ....[130]....
        /*02fc*/ 	.word	0x0500000f


	//   ....[131]....
        /*0300*/ 	.word	0x0500000f


	//   ....[132]....
        /*0304*/ 	.word	0x0500000f


	//   ....[133]....
        /*0308*/ 	.word	0x0500000f


	//   ....[134]....
        /*030c*/ 	.word	0x0500000f


	//   ....[135]....
        /*0310*/ 	.word	0x0500000f


	//   ....[136]....
        /*0314*/ 	.word	0x0500000f


	//   ....[137]....
        /*0318*/ 	.word	0x0500000f


	//   ....[138]....
        /*031c*/ 	.word	0x0500000f


	//   ....[139]....
        /*0320*/ 	.word	0x0500000f


	//   ....[140]....
        /*0324*/ 	.word	0x0500000f


	//   ....[141]....
        /*0328*/ 	.word	0x0500000f


	//   ....[142]....
        /*032c*/ 	.word	0x0500000f


	//   ....[143]....
        /*0330*/ 	.word	0x0500000f


	//   ....[144]....
        /*0334*/ 	.word	0x0500000f


	//   ....[145]....
        /*0338*/ 	.word	0x0500000f


	//   ....[146]....
        /*033c*/ 	.word	0x0500000f


	//   ....[147]....
        /*0340*/ 	.word	0x0500000f


	//   ....[148]....
        /*0344*/ 	.word	0x0500000f


	//   ....[149]....
        /*0348*/ 	.word	0x0500000f


	//   ....[150]....
        /*034c*/ 	.word	0x0500000f


	//   ....[151]....
        /*0350*/ 	.word	0x0500000f


	//   ....[152]....
        /*0354*/ 	.word	0x0500000f


	//   ....[153]....
        /*0358*/ 	.word	0x0500000f


	//   ....[154]....
        /*035c*/ 	.word	0x0500000f


	//   ....[155]....
        /*0360*/ 	.word	0x0500000f


	//   ....[156]....
        /*0364*/ 	.word	0x0500000f


	//   ....[157]....
        /*0368*/ 	.word	0x0500000f


	//   ....[158]....
        /*036c*/ 	.word	0x0500000f


	//   ....[159]....
        /*0370*/ 	.word	0x0500000f


	//   ....[160]....
        /*0374*/ 	.word	0x0500000f


	//   ....[161]....
        /*0378*/ 	.word	0x0500000f


	//   ....[162]....
        /*037c*/ 	.word	0x0500000f


	//   ....[163]....
        /*0380*/ 	.word	0x0500000f


	//   ....[164]....
        /*0384*/ 	.word	0x0500000f


	//   ....[165]....
        /*0388*/ 	.word	0x0500000f


	//   ....[166]....
        /*038c*/ 	.word	0x0500000f


	//   ....[167]....
        /*0390*/ 	.word	0x0500000f


	//   ....[168]....
        /*0394*/ 	.word	0x0500000f


	//   ....[169]....
        /*0398*/ 	.word	0x0500000f


	//   ....[170]....
        /*039c*/ 	.word	0x0500000f


	//   ....[171]....
        /*03a0*/ 	.word	0x0500000f


	//   ....[172]....
        /*03a4*/ 	.word	0x0500000f


	//   ....[173]....
        /*03a8*/ 	.word	0x0500000f


	//   ....[174]....
        /*03ac*/ 	.word	0x0500000f


	//   ....[175]....
        /*03b0*/ 	.word	0x0500000f


	//   ....[176]....
        /*03b4*/ 	.word	0x0500000f


	//   ....[177]....
        /*03b8*/ 	.word	0x0500000f


	//   ....[178]....
        /*03bc*/ 	.word	0x0500000f


	//   ....[179]....
        /*03c0*/ 	.word	0x0500000f


	//   ....[180]....
        /*03c4*/ 	.word	0x0500000f


	//   ....[181]....
        /*03c8*/ 	.word	0x0500000f


	//   ....[182]....
        /*03cc*/ 	.word	0x0500000f


	//   ....[183]....
        /*03d0*/ 	.word	0x0500000f


	//----- nvinfo : EIATTR_COOP_GROUP_INSTR_OFFSETS
	.align		4
.L_824:
        /*03d4*/ 	.byte	0x04, 0x28
        /*03d6*/ 	.short	(.L_826 - .L_825)


	//   ....[0]....
.L_825:
        /*03d8*/ 	.word	0x00000070


	//   ....[1]....
        /*03dc*/ 	.word	0x000000b0


	//   ....[2]....
        /*03e0*/ 	.word	0x00000290


	//   ....[3]....
        /*03e4*/ 	.word	0x000003f0


	//   ....[4]....
        /*03e8*/ 	.word	0x00000510


	//   ....[5]....
        /*03ec*/ 	.word	0x00000670


	//   ....[6]....
        /*03f0*/ 	.word	0x00001cc0


	//   ....[7]....
        /*03f4*/ 	.word	0x00003df0


	//   ....[8]....
        /*03f8*/ 	.word	0x00004510


	//   ....[9]....
        /*03fc*/ 	.word	0x00004b90


	//   ....[10]....
        /*0400*/ 	.word	0x00005060


	//   ....[11]....
        /*0404*/ 	.word	0x00005160


	//   ....[12]....
        /*0408*/ 	.word	0x000054f0


	//   ....[13]....
        /*040c*/ 	.word	0x00005560


	//   ....[14]....
        /*0410*/ 	.word	0x00005dc0


	//   ....[15]....
        /*0414*/ 	.word	0x00006460


	//   ....[16]....
        /*0418*/ 	.word	0x00006680


	//   ....[17]....
        /*041c*/ 	.word	0x00006d70


	//   ....[18]....
        /*0420*/ 	.word	0x00006e70


	//   ....[19]....
        /*0424*/ 	.word	0x00007240


	//   ....[20]....
        /*0428*/ 	.word	0x000072c0


	//   ....[21]....
        /*042c*/ 	.word	0x000083e0


	//   ....[22]....
        /*0430*/ 	.word	0x00008b40


	//   ....[23]....
        /*0434*/ 	.word	0x00008b70


	//   ....[24]....
        /*0438*/ 	.word	0x00008dd0


	//   ....[25]....
        /*043c*/ 	.word	0x00008fa0


	//   ....[26]....
        /*0440*/ 	.word	0x00009f50


	//   ....[27]....
        /*0444*/ 	.word	0x0000a3e0


	//   ....[28]....
        /*0448*/ 	.word	0x0000a600


	//   ....[29]....
        /*044c*/ 	.word	0x0000acf0


	//   ....[30]....
        /*0450*/ 	.word	0x0000adf0


	//   ....[31]....
        /*0454*/ 	.word	0x0000b1c0


	//   ....[32]....
        /*0458*/ 	.word	0x0000b240


	//   ....[33]....
        /*045c*/ 	.word	0x0000c360


	//   ....[34]....
        /*0460*/ 	.word	0x0000c430


	//   ....[35]....
        /*0464*/ 	.word	0x0000c470


	//   ....[36]....
        /*0468*/ 	.word	0x0000c510


	//   ....[37]....
        /*046c*/ 	.word	0x0000c540


	//   ....[38]....
        /*0470*/ 	.word	0x0000de50


	//   ....[39]....
        /*0474*/ 	.word	0x0000e490


	//   ....[40]....
        /*0478*/ 	.word	0x0000e4c0


	//   ....[41]....
        /*047c*/ 	.word	0x0000e4e0


	//   ....[42]....
        /*0480*/ 	.word	0x0000e500


	//   ....[43]....
        /*0484*/ 	.word	0x0000eb90


	//   ....[44]....
        /*0488*/ 	.word	0x0000eba0


	//   ....[45]....
        /*048c*/ 	.word	0x0000edd0


	//   ....[46]....
        /*0490*/ 	.word	0x0000edf0


	//   ....[47]....
        /*0494*/ 	.word	0x0000f990


	//   ....[48]....
        /*0498*/ 	.word	0x0000f9c0


	//   ....[49]....
        /*049c*/ 	.word	0x0000fc00


	//   ....[50]....
        /*04a0*/ 	.word	0x0000fc20


	//   ....[51]....
        /*04a4*/ 	.word	0x0000fee0


	//   ....[52]....
        /*04a8*/ 	.word	0x00010090


	//   ....[53]....
        /*04ac*/ 	.word	0x000100c0


	//   ....[54]....
        /*04b0*/ 	.word	0x000100f0


	//   ....[55]....
        /*04b4*/ 	.word	0x00010120


	//   ....[56]....
        /*04b8*/ 	.word	0x00010150


	//   ....[57]....
        /*04bc*/ 	.word	0x00010180


	//   ....[58]....
        /*04c0*/ 	.word	0x000102d0


	//   ....[59]....
        /*04c4*/ 	.word	0x00010300


	//   ....[60]....
        /*04c8*/ 	.word	0x00010330


	//   ....[61]....
        /*04cc*/ 	.word	0x00010360


	//   ....[62]....
        /*04d0*/ 	.word	0x00010390


	//   ....[63]....
        /*04d4*/ 	.word	0x000103c0


	//   ....[64]....
        /*04d8*/ 	.word	0x00010450


	//   ....[65]....
        /*04dc*/ 	.word	0x000104b0


	//   ....[66]....
        /*04e0*/ 	.word	0x00010540


	//   ....[67]....
        /*04e4*/ 	.word	0x000122a0


	//   ....[68]....
        /*04e8*/ 	.word	0x000122c0


	//   ....[69]....
        /*04ec*/ 	.word	0x00012350


	//   ....[70]....
        /*04f0*/ 	.word	0x00012370


	//   ....[71]....
        /*04f4*/ 	.word	0x000123f0


	//   ....[72]....
        /*04f8*/ 	.word	0x00012410


	//   ....[73]....
        /*04fc*/ 	.word	0x00012420


	//   ....[74]....
        /*0500*/ 	.word	0x00012430


	//   ....[75]....
        /*0504*/ 	.word	0x00012b70


	//   ....[76]....
        /*0508*/ 	.word	0x00012ba0


	//   ....[77]....
        /*050c*/ 	.word	0x00012c40


	//   ....[78]....
        /*0510*/ 	.word	0x00012c60


	//   ....[79]....
        /*0514*/ 	.word	0x00012ce0


	//   ....[80]....
        /*0518*/ 	.word	0x00012d00


	//   ....[81]....
        /*051c*/ 	.word	0x00012d10


	//   ....[82]....
        /*0520*/ 	.word	0x00012d20


	//   ....[83]....
        /*0524*/ 	.word	0x00013190


	//   ....[84]....
        /*0528*/ 	.word	0x000131c0


	//   ....[85]....
        /*052c*/ 	.word	0x000133b0


	//   ....[86]....
        /*0530*/ 	.word	0x000133f0


	//   ....[87]....
        /*0534*/ 	.word	0x00013400


	//   ....[88]....
        /*0538*/ 	.word	0x00013410


	//   ....[89]....
        /*053c*/ 	.word	0x00013560


	//   ....[90]....
        /*0540*/ 	.word	0x000136b0


	//   ....[91]....
        /*0544*/ 	.word	0x00013ee0


	//   ....[92]....
        /*0548*/ 	.word	0x00013f00


	//   ....[93]....
        /*054c*/ 	.word	0x00013f50


	//   ....[94]....
        /*0550*/ 	.word	0x00013f60


	//   ....[95]....
        /*0554*/ 	.word	0x00013fa0


	//   ....[96]....
        /*0558*/ 	.word	0x00013fb0


	//   ....[97]....
        /*055c*/ 	.word	0x00013fc0


	//   ....[98]....
        /*0560*/ 	.word	0x00014000


	//   ....[99]....
        /*0564*/ 	.word	0x00014320


	//   ....[100]....
        /*0568*/ 	.word	0x00014360


	//   ....[101]....
        /*056c*/ 	.word	0x00014380


	//   ....[102]....
        /*0570*/ 	.word	0x000143a0


	//   ....[103]....
        /*0574*/ 	.word	0x000143d0


	//   ....[104]....
        /*0578*/ 	.word	0x000143f0


	//   ....[105]....
        /*057c*/ 	.word	0x000144f0


	//   ....[106]....
        /*0580*/ 	.word	0x00014640


	//   ....[107]....
        /*0584*/ 	.word	0x00014c40


	//   ....[108]....
        /*0588*/ 	.word	0x00014c90


	//   ....[109]....
        /*058c*/ 	.word	0x00014cc0


	//   ....[110]....
        /*0590*/ 	.word	0x00014cf0


	//   ....[111]....
        /*0594*/ 	.word	0x00014d00


	//   ....[112]....
        /*0598*/ 	.word	0x00014d30


	//   ....[113]....
        /*059c*/ 	.word	0x00014d60


	//   ....[114]....
        /*05a0*/ 	.word	0x00014d90


	//   ....[115]....
        /*05a4*/ 	.word	0x00014f10


	//   ....[116]....
        /*05a8*/ 	.word	0x00014f40


	//   ....[117]....
        /*05ac*/ 	.word	0x00014f70


	//   ....[118]....
        /*05b0*/ 	.word	0x00014fa0


	//   ....[119]....
        /*05b4*/ 	.word	0x00014fd0


	//   ....[120]....
        /*05b8*/ 	.word	0x00015000


	//   ....[121]....
        /*05bc*/ 	.word	0x000150c0


	//   ....[122]....
        /*05c0*/ 	.word	0x000150e0


	//   ....[123]....
        /*05c4*/ 	.word	0x00015150


	//   ....[124]....
        /*05c8*/ 	.word	0x000157f0


	//   ....[125]....
        /*05cc*/ 	.word	0x00015f00


	//   ....[126]....
        /*05d0*/ 	.word	0x00015ff0


	//   ....[127]....
        /*05d4*/ 	.word	0x00016090


	//   ....[128]....
        /*05d8*/ 	.word	0x000160f0


	//   ....[129]....
        /*05dc*/ 	.word	0x000161e0


	//   ....[130]....
        /*05e0*/ 	.word	0x00016250


	//   ....[131]....
        /*05e4*/ 	.word	0x00016340


	//   ....[132]....
        /*05e8*/ 	.word	0x000163b0


	//   ....[133]....
        /*05ec*/ 	.word	0x00016450


	//   ....[134]....
        /*05f0*/ 	.word	0x00016540


	//   ....[135]....
        /*05f4*/ 	.word	0x000165b0


	//   ....[136]....
        /*05f8*/ 	.word	0x00016610


	//   ....[137]....
        /*05fc*/ 	.word	0x00016700


	//   ....[138]....
        /*0600*/ 	.word	0x00016760


	//   ....[139]....
        /*0604*/ 	.word	0x00016860


	//   ....[140]....
        /*0608*/ 	.word	0x000168c0


	//   ....[141]....
        /*060c*/ 	.word	0x00016960


	//   ....[142]....
        /*0610*/ 	.word	0x00016ae0


	//   ....[143]....
        /*0614*/ 	.word	0x00016be0


	//   ....[144]....
        /*0618*/ 	.word	0x00016e50


	//   ....[145]....
        /*061c*/ 	.word	0x00016ea0


	//   ....[146]....
        /*0620*/ 	.word	0x00017070


	//   ....[147]....
        /*0624*/ 	.word	0x000170c0


	//   ....[148]....
        /*0628*/ 	.word	0x00017290


	//   ....[149]....
        /*062c*/ 	.word	0x000172e0


	//   ....[150]....
        /*0630*/ 	.word	0x000173d0


	//   ....[151]....
        /*0634*/ 	.word	0x00017470


	//   ....[152]....
        /*0638*/ 	.word	0x000174d0


	//   ....[153]....
        /*063c*/ 	.word	0x00017580


	//   ....[154]....
        /*0640*/ 	.word	0x000175e0


	//   ....[155]....
        /*0644*/ 	.word	0x00017690


	//   ....[156]....
        /*0648*/ 	.word	0x000176f0


	//   ....[157]....
        /*064c*/ 	.word	0x000177a0


	//   ....[158]....
        /*0650*/ 	.word	0x00017890


	//   ....[159]....
        /*0654*/ 	.word	0x00017970


	//   ....[160]....
        /*0658*/ 	.word	0x00017a80


	//   ....[161]....
        /*065c*/ 	.word	0x00017b80


	//   ....[162]....
        /*0660*/ 	.word	0x00017cb0


	//   ....[163]....
        /*0664*/ 	.word	0x00017d90


	//   ....[164]....
        /*0668*/ 	.word	0x00017e90


	//   ....[165]....
        /*066c*/ 	.word	0x00017f70


	//   ....[166]....
        /*0670*/ 	.word	0x00018000


	//   ....[167]....
        /*0674*/ 	.word	0x000180a0


	//   ....[168]....
        /*0678*/ 	.word	0x000181c0


	//   ....[169]....
        /*067c*/ 	.word	0x00018230


	//   ....[170]....
        /*0680*/ 	.word	0x000182a0


	//   ....[171]....
        /*0684*/ 	.word	0x00018310


	//   ....[172]....
        /*0688*/ 	.word	0x00018380


	//   ....[173]....
        /*068c*/ 	.word	0x00018400


	//   ....[174]....
        /*0690*/ 	.word	0x00018490


	//   ....[175]....
        /*0694*/ 	.word	0x00018520


	//   ....[176]....
        /*0698*/ 	.word	0x00018590


	//   ....[177]....
        /*069c*/ 	.word	0x00018600


	//   ....[178]....
        /*06a0*/ 	.word	0x00018670


	//   ....[179]....
        /*06a4*/ 	.word	0x000186f0


	//   ....[180]....
        /*06a8*/ 	.word	0x00018760


	//   ....[181]....
        /*06ac*/ 	.word	0x00018800


	//   ....[182]....
        /*06b0*/ 	.word	0x00018890


	//   ....[183]....
        /*06b4*/ 	.word	0x000189b0


	//----- nvinfo : EIATTR_REG_RECONFIG
	.align		4
.L_826:
        /*06b8*/ 	.byte	0x01, 0x54
	.zero		2


	//----- nvinfo : EIATTR_SYSCALL_OFFSETS
	.align		4
        /*06bc*/ 	.byte	0x04, 0x46
        /*06be*/ 	.short	(.L_828 - .L_827)


	//   ....[0]....
.L_827:
        /*06c0*/ 	.word	0x00003fc0


	//   ....[1]....
        /*06c4*/ 	.word	0x00011670


	//   ....[2]....
        /*06c8*/ 	.word	0x000117c0


	//   ....[3]....
        /*06cc*/ 	.word	0x000118b0


	//   ....[4]....
        /*06d0*/ 	.word	0x00012750


	//----- nvinfo : EIATTR_MBARRIER_INSTR_OFFSETS
	.align		4
.L_828:
        /*06d4*/ 	.byte	0x04, 0x39
        /*06d6*/ 	.short	(.L_830 - .L_829)


	//   ....[0]....
.L_829:
        /*06d8*/ 	.word	0x00000180
        /*06dc*/ 	.word	0x000000ff
        /*06e0*/ 	.word	0x00028c00
        /*06e4*/ 	.short	0x0100
        /*06e6*/ 	.byte	0x08
	.zero		1


	//   ....[1]....
        /*06e8*/ 	.word	0x00000190
        /*06ec*/ 	.word	0x000000ff
        /*06f0*/ 	.word	0x00028c20
        /*06f4*/ 	.short	0x0100
        /*06f6*/ 	.byte	0x08
	.zero		1


	//   ....[2]....
        /*06f8*/ 	.word	0x00000240
        /*06fc*/ 	.word	0x000000ff
        /*0700*/ 	.word	0x00028c30
        /*0704*/ 	.short	0x0100
        /*0706*/ 	.byte	0x06
	.zero		1


	//   ....[3]....
        /*0708*/ 	.word	0x00000250
        /*070c*/ 	.word	0x000000ff
        /*0710*/ 	.word	0x00028c40
        /*0714*/ 	.short	0x0100
        /*0716*/ 	.byte	0x06
	.zero		1


	//   ....[4]....
        /*0718*/ 	.word	0x00000260
        /*071c*/ 	.word	0x000000ff
        /*0720*/ 	.word	0x00028c38
        /*0724*/ 	.short	0x0100
        /*0726*/ 	.byte	0x06
	.zero		1


	//   ....[5]....
        /*0728*/ 	.word	0x00000270
        /*072c*/ 	.word	0x000000ff
        /*0730*/ 	.word	0x00028c48
        /*0734*/ 	.short	0x0100
        /*0736*/ 	.byte	0x06
	.zero		1


	//   ....[6]....
        /*0738*/ 	.word	0x000003a0
        /*073c*/ 	.word	0x000000ff
        /*0740*/ 	.word	0x00028c50
        /*0744*/ 	.short	0x0100
        /*0746*/ 	.byte	0x08
	.zero		1


	//   ....[7]....
        /*0748*/ 	.word	0x000003b0
        /*074c*/ 	.word	0x000000ff
        /*0750*/ 	.word	0x00028c60
        /*0754*/ 	.short	0x0100
        /*0756*/ 	.byte	0x08
	.zero		1


	//   ....[8]....
        /*0758*/ 	.word	0x000003c0
        /*075c*/ 	.word	0x000000ff
        /*0760*/ 	.word	0x00028c58
        /*0764*/ 	.short	0x0100
        /*0766*/ 	.byte	0x08
	.zero		1


	//   ....[9]....
        /*0768*/ 	.word	0x000003d0
        /*076c*/ 	.word	0x000000ff
        /*0770*/ 	.word	0x00028c68
        /*0774*/ 	.short	0x0100
        /*0776*/ 	.byte	0x08
	.zero		1


	//   ....[10]....
        /*0778*/ 	.word	0x000004c0
        /*077c*/ 	.word	0x000000ff
        /*0780*/ 	.word	0x00028c70
        /*0784*/ 	.short	0x0100
        /*0786*/ 	.byte	0x06
	.zero		1


	//   ....[11]....
        /*0788*/ 	.word	0x000004d0
        /*078c*/ 	.word	0x000000ff
        /*0790*/ 	.word	0x00028c80
        /*0794*/ 	.short	0x0100
        /*0796*/ 	.byte	0x06
	.zero		1


	//   ....[12]....
        /*0798*/ 	.word	0x000004e0
        /*079c*/ 	.word	0x000000ff
        /*07a0*/ 	.word	0x00028c78
        /*07a4*/ 	.short	0x0100
        /*07a6*/ 	.byte	0x06
	.zero		1


	//   ....[13]....
        /*07a8*/ 	.word	0x000004f0
        /*07ac*/ 	.word	0x000000ff
        /*07b0*/ 	.word	0x00028c88
        /*07b4*/ 	.short	0x0100
        /*07b6*/ 	.byte	0x06
	.zero		1


	//   ....[14]....
        /*07b8*/ 	.word	0x00000620
        /*07bc*/ 	.word	0x000000ff
        /*07c0*/ 	.word	0x00028c90
        /*07c4*/ 	.short	0x0100
        /*07c6*/ 	.byte	0x08
	.zero		1


	//   ....[15]....
        /*07c8*/ 	.word	0x00000630
        /*07cc*/ 	.word	0x000000ff
        /*07d0*/ 	.word	0x00028ca0
        /*07d4*/ 	.short	0x0100
        /*07d6*/ 	.byte	0x08
	.zero		1


	//   ....[16]....
        /*07d8*/ 	.word	0x00000640
        /*07dc*/ 	.word	0x000000ff
        /*07e0*/ 	.word	0x00028c98
        /*07e4*/ 	.short	0x0100
        /*07e6*/ 	.byte	0x08
	.zero		1


	//   ....[17]....
        /*07e8*/ 	.word	0x00000650
        /*07ec*/ 	.word	0x000000ff
        /*07f0*/ 	.word	0x00028ca8
        /*07f4*/ 	.short	0x0100
        /*07f6*/ 	.byte	0x08
	.zero		1


	//   ....[18]....
        /*07f8*/ 	.word	0x00000790
        /*07fc*/ 	.word	0x000000ff
        /*0800*/ 	.word	0x00028cb0
        /*0804*/ 	.short	0x0100
        /*0806*/ 	.byte	0x08
	.zero		1


	//   ....[19]....
        /*0808*/ 	.word	0x000007a0
        /*080c*/ 	.word	0x000000ff
        /*0810*/ 	.word	0x00028cc0
        /*0814*/ 	.short	0x0100
        /*0816*/ 	.byte	0x08
	.zero		1


	//   ....[20]....
        /*0818*/ 	.word	0x000007b0
        /*081c*/ 	.word	0x000000ff
        /*0820*/ 	.word	0x00028cb8
        /*0824*/ 	.short	0x0100
        /*0826*/ 	.byte	0x08
	.zero		1


	//   ....[21]....
        /*0828*/ 	.word	0x000007c0
        /*082c*/ 	.word	0x000000ff
        /*0830*/ 	.word	0x00028cc8
        /*0834*/ 	.short	0x0100
        /*0836*/ 	.byte	0x08
	.zero		1


	//   ....[22]....
        /*0838*/ 	.word	0x00001dd0
        /*083c*/ 	.word	0x000000ff
        /*0840*/ 	.word	0x00028c50
        /*0844*/ 	.short	0x010a
        /*0846*/ 	.byte	0x15
	.zero		1


	//   ....[23]....
        /*0848*/ 	.word	0x00002090
        /*084c*/ 	.word	0x000000ff
        /*0850*/ 	.word	0x00000000
        /*0854*/ 	.short	0x0101
        /*0856*/ 	.byte	0x06
	.zero		1


	//   ....[24]....
        /*0858*/ 	.word	0x000029d0
        /*085c*/ 	.word	0x000000ff
        /*0860*/ 	.word	0x00028c50
        /*0864*/ 	.short	0x010a
        /*0866*/ 	.byte	0x15
	.zero		1


	//   ....[25]....
        /*0868*/ 	.word	0x00002a10
        /*086c*/ 	.word	0x000000ff
        /*0870*/ 	.word	0x00028c50
        /*0874*/ 	.short	0x010a
        /*0876*/ 	.byte	0x15
	.zero		1


	//   ....[26]....
        /*0878*/ 	.word	0x00002bf0
        /*087c*/ 	.word	0x000000ff
        /*0880*/ 	.word	0x00000000
        /*0884*/ 	.short	0x0101
        /*0886*/ 	.byte	0x06
	.zero		1


	//   ....[27]....
        /*0888*/ 	.word	0x00004040
        /*088c*/ 	.word	0x000000ff
        /*0890*/ 	.word	0x00028c00
        /*0894*/ 	.short	0x010a
        /*0896*/ 	.byte	0x29
	.zero		1


	//   ....[28]....
        /*0898*/ 	.word	0x000040c0
        /*089c*/ 	.word	0x00000007
        /*08a0*/ 	.word	0x00028c30
        /*08a4*/ 	.short	0x010a
        /*08a6*/ 	.byte	0x3f
	.zero		1


	//   ....[29]....
        /*08a8*/ 	.word	0x00004100
        /*08ac*/ 	.word	0x00000007
        /*08b0*/ 	.word	0x00028c30
        /*08b4*/ 	.short	0x010a
        /*08b6*/ 	.byte	0x3f
	.zero		1


	//   ....[30]....
        /*08b8*/ 	.word	0x000044f0
        /*08bc*/ 	.word	0x000000ff
        /*08c0*/ 	.word	0x00000000
        /*08c4*/ 	.short	0x0101
        /*08c6*/ 	.byte	0x06
	.zero		1


	//   ....[31]....
        /*08c8*/ 	.word	0x00005b80
        /*08cc*/ 	.word	0x00000007
        /*08d0*/ 	.word	0x00028c50
        /*08d4*/ 	.short	0x010a
        /*08d6*/ 	.byte	0x3f
	.zero		1


	//   ....[32]....
        /*08d8*/ 	.word	0x00005bc0
        /*08dc*/ 	.word	0x00000007
        /*08e0*/ 	.word	0x00028c50
        /*08e4*/ 	.short	0x010a
        /*08e6*/ 	.byte	0x3f
	.zero		1


	//   ....[33]....
        /*08e8*/ 	.word	0x00005ea0
        /*08ec*/ 	.word	0x000000ff
        /*08f0*/ 	.word	0x00000000
        /*08f4*/ 	.short	0x0101
        /*08f6*/ 	.byte	0x0b
	.zero		1


	//   ....[34]....
        /*08f8*/ 	.word	0x000061b0
        /*08fc*/ 	.word	0x000000ff
        /*0900*/ 	.word	0x00028c30
        /*0904*/ 	.short	0x010a
        /*0906*/ 	.byte	0x15
	.zero		1


	//   ....[35]....
        /*0908*/ 	.word	0x000061f0
        /*090c*/ 	.word	0x000000ff
        /*0910*/ 	.word	0x00028c30
        /*0914*/ 	.short	0x010a
        /*0916*/ 	.byte	0x15
	.zero		1


	//   ....[36]....
        /*0918*/ 	.word	0x00006480
        /*091c*/ 	.word	0x000000ff
        /*0920*/ 	.word	0x00000000
        /*0924*/ 	.short	0x0101
        /*0926*/ 	.byte	0x06
	.zero		1


	//   ....[37]....
        /*0928*/ 	.word	0x000081a0
        /*092c*/ 	.word	0x000000ff
        /*0930*/ 	.word	0x00028c50
        /*0934*/ 	.short	0x010a
        /*0936*/ 	.byte	0x15
	.zero		1


	//   ....[38]....
        /*0938*/ 	.word	0x000081e0
        /*093c*/ 	.word	0x000000ff
        /*0940*/ 	.word	0x00028c50
        /*0944*/ 	.short	0x010a
        /*0946*/ 	.byte	0x15
	.zero		1


	//   ....[39]....
        /*0948*/ 	.word	0x00008490
        /*094c*/ 	.word	0x000000ff
        /*0950*/ 	.word	0x00000000
        /*0954*/ 	.short	0x0101
        /*0956*/ 	.byte	0x15
	.zero		1


	//   ....[40]....
        /*0958*/ 	.word	0x00008820
        /*095c*/ 	.word	0x000000ff
        /*0960*/ 	.word	0x00028c30
        /*0964*/ 	.short	0x010a
        /*0966*/ 	.byte	0x16
	.zero		1


	//   ....[41]....
        /*0968*/ 	.word	0x00008860
        /*096c*/ 	.word	0x000000ff
        /*0970*/ 	.word	0x00028c30
        /*0974*/ 	.short	0x010a
        /*0976*/ 	.byte	0x16
	.zero		1


	//   ....[42]....
        /*0978*/ 	.word	0x00008a60
        /*097c*/ 	.word	0x000000ff
        /*0980*/ 	.word	0x00000000
        /*0984*/ 	.short	0x0101
        /*0986*/ 	.byte	0x06
	.zero		1


	//   ....[43]....
        /*0988*/ 	.word	0x00009d10
        /*098c*/ 	.word	0x000000ff
        /*0990*/ 	.word	0x00028c50
        /*0994*/ 	.short	0x010a
        /*0996*/ 	.byte	0x16
	.zero		1


	//   ....[44]....
        /*0998*/ 	.word	0x00009d50
        /*099c*/ 	.word	0x000000ff
        /*09a0*/ 	.word	0x00028c50
        /*09a4*/ 	.short	0x010a
        /*09a6*/ 	.byte	0x16
	.zero		1


	//   ....[45]....
        /*09a8*/ 	.word	0x00009fe0
        /*09ac*/ 	.word	0x000000ff
        /*09b0*/ 	.word	0x00000000
        /*09b4*/ 	.short	0x0101
        /*09b6*/ 	.byte	0x16
	.zero		1


	//   ....[46]....
        /*09b8*/ 	.word	0x0000a130
        /*09bc*/ 	.word	0x000000ff
        /*09c0*/ 	.word	0x00028c30
        /*09c4*/ 	.short	0x010a
        /*09c6*/ 	.byte	0x15
	.zero		1


	//   ....[47]....
        /*09c8*/ 	.word	0x0000a170
        /*09cc*/ 	.word	0x000000ff
        /*09d0*/ 	.word	0x00028c30
        /*09d4*/ 	.short	0x010a
        /*09d6*/ 	.byte	0x15
	.zero		1


	//   ....[48]....
        /*09d8*/ 	.word	0x0000a400
        /*09dc*/ 	.word	0x000000ff
        /*09e0*/ 	.word	0x00000000
        /*09e4*/ 	.short	0x0101
        /*09e6*/ 	.byte	0x06
	.zero		1


	//   ....[49]....
        /*09e8*/ 	.word	0x0000c120
        /*09ec*/ 	.word	0x000000ff
        /*09f0*/ 	.word	0x00028c50
        /*09f4*/ 	.short	0x010a
        /*09f6*/ 	.byte	0x15
	.zero		1


	//   ....[50]....
        /*09f8*/ 	.word	0x0000c160
        /*09fc*/ 	.word	0x000000ff
        /*0a00*/ 	.word	0x00028c50
        /*0a04*/ 	.short	0x010a
        /*0a06*/ 	.byte	0x15
	.zero		1


	//   ....[51]....
        /*0a08*/ 	.word	0x0000c410
        /*0a0c*/ 	.word	0x000000ff
        /*0a10*/ 	.word	0x00000000
        /*0a14*/ 	.short	0x0101
        /*0a16*/ 	.byte	0x15
	.zero		1


	//   ....[52]....
        /*0a18*/ 	.word	0x0000eb70
        /*0a1c*/ 	.word	0x000000ff
        /*0a20*/ 	.word	0x00000000
        /*0a24*/ 	.short	0x0101
        /*0a26*/ 	.byte	0x04
	.zero		1


	//   ....[53]....
        /*0a28*/ 	.word	0x00012060
        /*0a2c*/ 	.word	0x0000001b
        /*0a30*/ 	.word	0x00028c40
        /*0a34*/ 	.short	0x010a
        /*0a36*/ 	.byte	0x3f
	.zero		1


	//   ....[54]....
        /*0a38*/ 	.word	0x00012530
        /*0a3c*/ 	.word	0x0000001b
        /*0a40*/ 	.word	0x00028c30
        /*0a44*/ 	.short	0x0107
        /*0a46*/ 	.byte	0x3f
	.zero		1


	//   ....[55]....
        /*0a48*/ 	.word	0x00012600
        /*0a4c*/ 	.word	0x0000001b
        /*0a50*/ 	.word	0x00028c30
        /*0a54*/ 	.short	0x0101
        /*0a56*/ 	.byte	0x3f
	.zero		1


	//   ....[56]....
        /*0a58*/ 	.word	0x00012e20
        /*0a5c*/ 	.word	0x00000017
        /*0a60*/ 	.word	0x00028c00
        /*0a64*/ 	.short	0x0107
        /*0a66*/ 	.byte	0x3f
	.zero		1


	//   ....[57]....
        /*0a68*/ 	.word	0x00012f10
        /*0a6c*/ 	.word	0x00000017
        /*0a70*/ 	.word	0x00028c00
        /*0a74*/ 	.short	0x0101
        /*0a76*/ 	.byte	0x3f
	.zero		1


	//   ....[58]....
        /*0a78*/ 	.word	0x00012f30
        /*0a7c*/ 	.word	0x00000017
        /*0a80*/ 	.word	0x00028c20
        /*0a84*/ 	.short	0x010a
        /*0a86*/ 	.byte	0x3f
	.zero		1


	//   ....[59]....
        /*0a88*/ 	.word	0x00012fc0
        /*0a8c*/ 	.word	0x0000001b
        /*0a90*/ 	.word	0x00028c60
        /*0a94*/ 	.short	0x010a
        /*0a96*/ 	.byte	0x3f
	.zero		1


	//   ....[60]....
        /*0a98*/ 	.word	0x000138d0
        /*0a9c*/ 	.word	0x0000001b
        /*0aa0*/ 	.word	0x00028c50
        /*0aa4*/ 	.short	0x0107
        /*0aa6*/ 	.byte	0x3f
	.zero		1


	//   ....[61]....
        /*0aa8*/ 	.word	0x000139a0
        /*0aac*/ 	.word	0x0000001b
        /*0ab0*/ 	.word	0x00028c50
        /*0ab4*/ 	.short	0x0101
        /*0ab6*/ 	.byte	0x3f
	.zero		1


	//   ....[62]....
        /*0ab8*/ 	.word	0x00013d40
        /*0abc*/ 	.word	0x00000006
        /*0ac0*/ 	.word	0x00028c40
        /*0ac4*/ 	.short	0x010a
        /*0ac6*/ 	.byte	0x3f
	.zero		1


	//   ....[63]....
        /*0ac8*/ 	.word	0x00014080
        /*0acc*/ 	.word	0x00000006
        /*0ad0*/ 	.word	0x00028c30
        /*0ad4*/ 	.short	0x0107
        /*0ad6*/ 	.byte	0x3f
	.zero		1


	//   ....[64]....
        /*0ad8*/ 	.word	0x00014140
        /*0adc*/ 	.word	0x00000006
        /*0ae0*/ 	.word	0x00028c30
        /*0ae4*/ 	.short	0x0101
        /*0ae6*/ 	.byte	0x3f
	.zero		1


	//   ....[65]....
        /*0ae8*/ 	.word	0x00014170
        /*0aec*/ 	.word	0x00000006
        /*0af0*/ 	.word	0x00028c60
        /*0af4*/ 	.short	0x010a
        /*0af6*/ 	.byte	0x3f
	.zero		1


	//   ....[66]....
        /*0af8*/ 	.word	0x00014840
        /*0afc*/ 	.word	0x00000006
        /*0b00*/ 	.word	0x00028c50
        /*0b04*/ 	.short	0x0107
        /*0b06*/ 	.byte	0x3f
	.zero		1


	//   ....[67]....
        /*0b08*/ 	.word	0x00014900
        /*0b0c*/ 	.word	0x00000006
        /*0b10*/ 	.word	0x00028c50
        /*0b14*/ 	.short	0x0101
        /*0b16*/ 	.byte	0x3f
	.zero		1


	//   ....[68]....
        /*0b18*/ 	.word	0x00015770
        /*0b1c*/ 	.word	0x00000005
        /*0b20*/ 	.word	0x00028c20
        /*0b24*/ 	.short	0x010a
        /*0b26*/ 	.byte	0x3f
	.zero		1


	//   ....[69]....
        /*0b28*/ 	.word	0x000158f0
        /*0b2c*/ 	.word	0x00000003
        /*0b30*/ 	.word	0x00028c40
        /*0b34*/ 	.short	0x010a
        /*0b36*/ 	.byte	0x3f
	.zero		1


	//   ....[70]....
        /*0b38*/ 	.word	0x00015990
        /*0b3c*/ 	.word	0x00000005
        /*0b40*/ 	.word	0x00028c40
        /*0b44*/ 	.short	0x010a
        /*0b46*/ 	.byte	0x3f
	.zero		1


	//   ....[71]....
        /*0b48*/ 	.word	0x000159d0
        /*0b4c*/ 	.word	0x00000003
        /*0b50*/ 	.word	0x00028c60
        /*0b54*/ 	.short	0x010a
        /*0b56*/ 	.byte	0x3f
	.zero		1


	//   ....[72]....
        /*0b58*/ 	.word	0x00015a10
        /*0b5c*/ 	.word	0x00000005
        /*0b60*/ 	.word	0x00028c60
        /*0b64*/ 	.short	0x010a
        /*0b66*/ 	.byte	0x3f
	.zero		1


	//   ....[73]....
        /*0b68*/ 	.word	0x00015a80
        /*0b6c*/ 	.word	0x00000006
        /*0b70*/ 	.word	0x00028c50
        /*0b74*/ 	.short	0x010a
        /*0b76*/ 	.byte	0x3f
	.zero		1


	//   ....[74]....
        /*0b78*/ 	.word	0x00015ae0
        /*0b7c*/ 	.word	0x00000005
        /*0b80*/ 	.word	0x00028c50
        /*0b84*/ 	.short	0x010a
        /*0b86*/ 	.byte	0x3f
	.zero		1


	//   ....[75]....
        /*0b88*/ 	.word	0x00015b40
        /*0b8c*/ 	.word	0x00000003
        /*0b90*/ 	.word	0x00028c00
        /*0b94*/ 	.short	0x010a
        /*0b96*/ 	.byte	0x3f
	.zero		1


	//   ....[76]....
        /*0b98*/ 	.word	0x00015b90
        /*0b9c*/ 	.word	0x00000007
        /*0ba0*/ 	.word	0x00028c30
        /*0ba4*/ 	.short	0x010a
        /*0ba6*/ 	.byte	0x3f
	.zero		1


	//   ....[77]....
        /*0ba8*/ 	.word	0x00015be0
        /*0bac*/ 	.word	0x00000007
        /*0bb0*/ 	.word	0x00028c50
        /*0bb4*/ 	.short	0x010a
        /*0bb6*/ 	.byte	0x3f
	.zero		1


	//   ....[78]....
        /*0bb8*/ 	.word	0x00015c40
        /*0bbc*/ 	.word	0x00000005
        /*0bc0*/ 	.word	0x00028c30
        /*0bc4*/ 	.short	0x010a
        /*0bc6*/ 	.byte	0x3f
	.zero		1


	//   ....[79]....
        /*0bc8*/ 	.word	0x00015ca0
        /*0bcc*/ 	.word	0x00000007
        /*0bd0*/ 	.word	0x00028c50
        /*0bd4*/ 	.short	0x010a
        /*0bd6*/ 	.byte	0x3f
	.zero		1


	//   ....[80]....
        /*0bd8*/ 	.word	0x00015d00
        /*0bdc*/ 	.word	0x00000006
        /*0be0*/ 	.word	0x00028c30
        /*0be4*/ 	.short	0x010a
        /*0be6*/ 	.byte	0x3f
	.zero		1


	//   ....[81]....
        /*0be8*/ 	.word	0x00015d60
        /*0bec*/ 	.word	0x00000008
        /*0bf0*/ 	.word	0x00028c50
        /*0bf4*/ 	.short	0x010a
        /*0bf6*/ 	.byte	0x3f
	.zero		1


	//   ....[82]....
        /*0bf8*/ 	.word	0x00015dc0
        /*0bfc*/ 	.word	0x00000005
        /*0c00*/ 	.word	0x00028c30
        /*0c04*/ 	.short	0x010a
        /*0c06*/ 	.byte	0x3f
	.zero		1


	//   ....[83]....
        /*0c08*/ 	.word	0x00015e20
        /*0c0c*/ 	.word	0x00000007
        /*0c10*/ 	.word	0x00028c50
        /*0c14*/ 	.short	0x010a
        /*0c16*/ 	.byte	0x3f
	.zero		1


	//   ....[84]....
        /*0c18*/ 	.word	0x00015f40
        /*0c1c*/ 	.word	0x0000001b
        /*0c20*/ 	.word	0x00028c40
        /*0c24*/ 	.short	0x010a
        /*0c26*/ 	.byte	0x3f
	.zero		1


	//   ....[85]....
        /*0c28*/ 	.word	0x000169e0
        /*0c2c*/ 	.word	0x00000017
        /*0c30*/ 	.word	0x00028c20
        /*0c34*/ 	.short	0x010a
        /*0c36*/ 	.byte	0x3f
	.zero		1


	//   ....[86]....
        /*0c38*/ 	.word	0x00016a30
        /*0c3c*/ 	.word	0x0000001b
        /*0c40*/ 	.word	0x00028c60
        /*0c44*/ 	.short	0x010a
        /*0c46*/ 	.byte	0x3f
	.zero		1


	//   ....[87]....
        /*0c48*/ 	.word	0x00017320
        /*0c4c*/ 	.word	0x00000006
        /*0c50*/ 	.word	0x00028c40
        /*0c54*/ 	.short	0x010a
        /*0c56*/ 	.byte	0x3f
	.zero		1


	//   ....[88]....
        /*0c58*/ 	.word	0x000177e0
        /*0c5c*/ 	.word	0x00000006
        /*0c60*/ 	.word	0x00028c60
        /*0c64*/ 	.short	0x010a
        /*0c66*/ 	.byte	0x3f
	.zero		1


	//   ....[89]....
        /*0c68*/ 	.word	0x000188d0
        /*0c6c*/ 	.word	0x00000005
        /*0c70*/ 	.word	0x00028c20
        /*0c74*/ 	.short	0x010a
        /*0c76*/ 	.byte	0x3f
	.zero		1


	//   ....[90]....
        /*0c78*/ 	.word	0x00018a70
        /*0c7c*/ 	.word	0x00000003
        /*0c80*/ 	.word	0x00028c40
        /*0c84*/ 	.short	0x010a
        /*0c86*/ 	.byte	0x3f
	.zero		1


	//   ....[91]....
        /*0c88*/ 	.word	0x00018ac0
        /*0c8c*/ 	.word	0x00000005
        /*0c90*/ 	.word	0x00028c40
        /*0c94*/ 	.short	0x010a
        /*0c96*/ 	.byte	0x3f
	.zero		1


	//   ....[92]....
        /*0c98*/ 	.word	0x00018b10
        /*0c9c*/ 	.word	0x00000003
        /*0ca0*/ 	.word	0x00028c60
        /*0ca4*/ 	.short	0x010a
        /*0ca6*/ 	.byte	0x3f
	.zero		1


	//----- nvinfo : EIATTR_NUM_MBARRIERS
	.align		4
.L_830:
        /*0ca8*/ 	.byte	0x03, 0x38
        /*0caa*/ 	.short	0x0016


	//----- nvinfo : EIATTR_EXIT_INSTR_OFFSETS
	.align		4
        /*0cac*/ 	.byte	0x04, 0x1c
        /*0cae*/ 	.short	(.L_832 - .L_831)


	//   ....[0]....
.L_831:
        /*0cb0*/ 	.word	0x00000970


	//   ....[1]....
        /*0cb4*/ 	.word	0x0000fe80


	//   ....[2]....
        /*0cb8*/ 	.word	0x00015a60


	//----- nvinfo : EIATTR_MAX_THREADS
	.align		4
.L_832:
        /*0cbc*/ 	.byte	0x04, 0x05
        /*0cbe*/ 	.short	(.L_834 - .L_833)
.L_833:
        /*0cc0*/ 	.word	0x00000180
        /*0cc4*/ 	.word	0x00000001
        /*0cc8*/ 	.word	0x00000001


	//----- nvinfo : EIATTR_CRS_STACK_SIZE
	.align		4
.L_834:
        /*0ccc*/ 	.byte	0x04, 0x1e
        /*0cce*/ 	.short	(.L_836 - .L_835)
.L_835:
        /*0cd0*/ 	.word	0x00000000


	//----- nvinfo : EIATTR_CBANK_PARAM_SIZE
	.align		4
.L_836:
        /*0cd4*/ 	.byte	0x03, 0x19
        /*0cd6*/ 	.short	0x0af0


	//----- nvinfo : EIATTR_PARAM_CBANK
	.align		4
        /*0cd8*/ 	.byte	0x04, 0x0a
        /*0cda*/ 	.short	(.L_838 - .L_837)
	.align		4
.L_837:
        /*0cdc*/ 	.word	index@(.nv.constant0._ZN7cutlass13device_kernelIN5flash11enable_sm90INS1_16FlashAttnFwdSm90INS1_25CollectiveMainloopFwdSm90ILi2EN4cute5tupleIJNS5_1CILi1EEES8_S8_EEENS6_IJNS7_ILi64EEESA_SA_EEELi512ENS_10bfloat16_tEfNS_4arch4Sm90ELb0ELb1ELb0ELb1ELb1ELb0ELb0ELb0ELb0ELb1ELb0ELb0EEENS1_21CollectiveEpilogueFwdINS6_IJSA_NS7_ILi512EEESA_EEES9_SC_SE_Li256ELb1ELb1ELb0ELb0EEENS1_36VarlenDynamicPersistentTileSchedulerILi64ELi64ELi256ELi128ELb0ELb1ELb1ELb1ELb0ELb1EEEEEEEEEvNT_6ParamsE)
        /*0ce0*/ 	.short	0x0210
        /*0ce2*/ 	.short	0x0af0


	//----- nvinfo : EIATTR_SW_WAR
	.align		4
.L_838:
        /*0ce4*/ 	.byte	0x04, 0x36
        /*0ce6*/ 	.short	(.L_840 - .L_839)
.L_839:
        /*0ce8*/ 	.word	0x00000008
.L_840:


//--------------------- .nv.info._ZN7cutlass13device_kernelIN5flash11enable_sm90INS1_16FlashAttnFwdSm90INS1_25CollectiveMainloopFwdSm90ILi2EN4cute5tupleIJNS5_1CILi1EEES8_S8_EEENS6_IJNS7_ILi64EEESA_SA_EEELi512ENS_10bfloat16_tEfNS_4arch4Sm90ELb0ELb1ELb0ELb1ELb1ELb1ELb0ELb0ELb0ELb1ELb0ELb0EEENS1_21CollectiveEpilogueFwdINS6_IJSA_NS7_ILi512EEESA_EEES9_SC_SE_Li256ELb1ELb1ELb0ELb0EEENS1_36VarlenDynamicPersistentTileSchedulerILi64ELi64ELi256ELi128ELb0ELb1ELb1ELb1ELb0ELb1EEEEEEEEEvNT_6ParamsE --------------------------
	.section	.nv.info._ZN7cutlass13device_kernelIN5flash11enable_sm90INS1_16FlashAttnFwdSm90INS1_25CollectiveMainloopFwdSm90ILi2EN4cute5tupleIJNS5_1CILi1EEES8_S8_EEENS6_IJNS7_ILi64EEESA_SA_EEELi512ENS_10bfloat16_tEfNS_4arch4Sm90ELb0ELb1ELb0ELb1ELb1ELb1ELb0ELb0ELb0ELb1ELb0ELb0EEENS1_21CollectiveEpilogueFwdINS6_IJSA_NS7_ILi512EEESA_EEES9_SC_SE_Li256ELb1ELb1ELb0ELb0EEENS1_36VarlenDynamicPersistentTileSchedulerILi64ELi64ELi256ELi128ELb0ELb1ELb1ELb1ELb0ELb1EEEEEEEEEvNT_6ParamsE,"",@"SHT_CUDA_INFO"
	.sectionflags	@""
	.align	4


	//----- nvinfo : EIATTR_CUDA_API_VERSION
	.align		4
        /*0000*/ 	.byte	0x04, 0x37
        /*0002*/ 	.short	(.L_842 - .L_841)
.L_841:
        /*0004*/ 	.word	0x00000082


	//----- nvinfo : EIATTR_KPARAM_INFO
	.align		4
.L_842:
        /*0008*/ 	.byte	0x04, 0x17
        /*000a*/ 	.short	(.L_844 - .L_843)
.L_843:
        /*000c*/ 	.word	0x00000000
        /*0010*/ 	.short	0x0000
        /*0012*/ 	.short	0x0070
        /*0014*/ 	.byte	0x00, 0xf0, 0x01, 0x2a


	//----- nvinfo : EIATTR_SPARSE_MMA_MASK
	.align		4
.L_844:
        /*0018*/ 	.byte	0x03, 0x50
        /*001a*/ 	.short	0x0000


	//----- nvinfo : EIATTR_MAXREG_COUNT
	.align		4
        /*001c*/ 	.byte	0x03, 0x1b
        /*001e*/ 	.short	0x00a8


	//----- nvinfo : EIATTR_NUM_BARRIERS
	.align		4
        /*0020*/ 	.byte	0x02, 0x4c
        /*0022*/ 	.byte	0x10
	.zero		1


	//----- nvinfo : EIATTR_EXTERNS
	.align		4
        /*0024*/ 	.byte	0x04, 0x0f
        /*0026*/ 	.short	(.L_846 - .L_845)


	//   ....[0]....
	.align		4
.L_845:
        /*0028*/ 	.word	index@(__assertfail)


	//----- nvinfo : EIATTR_ANNOTATIONS
	.align		4
.L_846:
        /*002c*/ 	.byte	0x04, 0x55
        /*002e*/ 	.short	(.L_848 - .L_847)


	//   ....[0]....
.L_847:
        /* <DEDUP_REMOVED lines=50> */


	//----- nvinfo : EIATTR_MERCURY_ISA_VERSION
	.align		4
.L_848:
        /*0340*/ 	.byte	0x03, 0x5f
        /*0342*/ 	.short	0x0101


	//----- nvinfo : EIATTR_UNUSED_LOAD_BYTE_OFFSET
	.align		4
        /*0344*/ 	.byte	0x04, 0x44
        /*0346*/ 	.short	(.L_850 - .L_849)


	//   ....[0]....
.L_849:
        /*0348*/ 	.word	0x00000a20
        /*034c*/ 	.word	0x0000fff0


	//   ....[1]....
        /*0350*/ 	.word	0x00014700
        /*0354*/ 	.word	0x0000fff0


	//----- nvinfo : EIATTR_INT_WARP_WIDE_INSTR_OFFSETS
	.align		4
.L_850:
        /*0358*/ 	.byte	0x04, 0x31
        /*035a*/ 	.short	(.L_852 - .L_851)


	//   ....[0]....
.L_851:
        /*035c*/ 	.word	0x00000130


	//   ....[1]....
        /*0360*/ 	.word	0x00000170


	//   ....[2]....
        /*0364*/ 	.word	0x000001e0


	//   ....[3]....
        /*0368*/ 	.word	0x0001ae90


	//   ....[4]....
        /*036c*/ 	.word	0x0001af20


	//   ....[5]....
        /*0370*/ 	.word	0x0001e4d0


	//   ....[6]....
        /*0374*/ 	.word	0x0001e560


	//----- nvinfo : EIATTR_COOP_GROUP_MASK_REGIDS
	.align		4
.L_852:
        /*0378*/ 	.byte	0x04, 0x29
        /*037a*/ 	.short	(.L_854 - .L_853)


	//   ....[0]....
.L_853:
        /*037c*/ 	.word	0xffffffff


	//   ....[1]....
        /*0380*/ 	.word	0xffffffff


	//   ....[2]....
        /*0384*/ 	.word	0xffffffff


	//   ....[3]....
        /*0388*/ 	.word	0xffffffff


	//   ....[4]....
        /*038c*/ 	.word	0xffffffff


	//   ....[5]....
        /*0390*/ 	.word	0xffffffff


	//   ....[6]....
        /*0394*/ 	.word	0xffffffff


	//   ....[7]....
        /*0398*/ 	.word	0xffffffff


	//   ....[8]....
        /*039c*/ 	.word	0xffffffff


	//   ....[9]....
        /*03a0*/ 	.word	0xffffffff


	//   ....[10]....
        /*03a4*/ 	.word	0xffffffff


	//   ....[11]....
        /*03a8*/ 	.word	0xffffffff


	//   ....[12]....
        /*03ac*/ 	.word	0xffffffff


	//   ....[13]....
        /*03b0*/ 	.word	0xffffffff


	//   ....[14]....
        /*03b4*/ 	.word	0xffffffff


	//   ....[15]....
        /*03b8*/ 	.word	0xffffffff


	//   ....[16]....
        /*03bc*/ 	.word	0xffffffff


	//   ....[17]....
        /*03c0*/ 	.word	0xffffffff


	//   ....[18]....
        /*03c4*/ 	.word	0xffffffff


	//   ....[19]....
        /*03c8*/ 	.word	0xffffffff


	//   ....[20]....
        /*03cc*/ 	.word	0xffffffff


	//   ....[21]....
        /*03d0*/ 	.word	0xffffffff


	//   ....[22]....
        /*03d4*/ 	.word	0xffffffff


	//   ....[23]....
        /*03d8*/ 	.word	0xffffffff


	//   ....[24]....
        /*03dc*/ 	.word	0xffffffff


	//   ....[25]....
        /*03e0*/ 	.word	0xffffffff


	//   ....[26]....
        /*03e4*/ 	.word	0xffffffff


	//   ....[27]....
        /*03e8*/ 	.word	0xffffffff


	//   ....[28]....
        /*03ec*/ 	.word	0xffffffff


	//   ....[29]....
        /*03f0*/ 	.word	0xffffffff


	//   ....[30]....
        /*03f4*/ 	.word	0xffffffff


	//   ....[31]....
        /*03f8*/ 	.word	0xffffffff


	//   ....[32]....
        /*03fc*/ 	.word	0xffffffff


	//   ....[33]....
        /*0400*/ 	.word	0xffffffff


	//   ....[34]....
        /*0404*/ 	.word	0xffffffff


	//   ....[35]....
        /*0408*/ 	.word	0xffffffff


	//   ....[36]....
        /*040c*/ 	.word	0xffffffff


	//   ....[37]....
        /*0410*/ 	.word	0xffffffff


	//   ....[38]....
        /*0414*/ 	.word	0xffffffff


	//   ....[39]....
        /*0418*/ 	.word	0xffffffff


	//   ....[40]....
        /*041c*/ 	.word	0xffffffff


	//   ....[41]....
        /*0420*/ 	.word	0xffffffff


	//   ....[42]....
        /*0424*/ 	.word	0xffffffff


	//   ....[43]....
        /*0428*/ 	.word	0xffffffff


	//   ....[44]....
        /*042c*/ 	.word	0xffffffff


	//   ....[45]....
        /*0430*/ 	.word	0xffffffff


	//   ....[46]....
        /*0434*/ 	.word	0xffffffff


	//   ....[47]....
        /*0438*/ 	.word	0xffffffff


	//   ....[48]....
        /*043c*/ 	.word	0xffffffff


	//   ....[49]....
        /*0440*/ 	.word	0xffffffff


	//   ....[50]....
        /*0444*/ 	.word	0xffffffff


	//   ....[51]....
        /*0448*/ 	.word	0xffffffff


	//   ....[52]....
        /*044c*/ 	.word	0xffffffff


	//   ....[53]....
        /*0450*/ 	.word	0xffffffff


	//   ....[54]....
        /*0454*/ 	.word	0xffffffff


	//   ....[55]....
        /*0458*/ 	.word	0xffffffff


	//   ....[56]....
        /*045c*/ 	.word	0xffffffff


	//   ....[57]....
        /*0460*/ 	.word	0xffffffff


	//   ....[58]....
        /*0464*/ 	.word	0xffffffff


	//   ....[59]....
        /*0468*/ 	.word	0xffffffff


	//   ....[60]....
        /*046c*/ 	.word	0xffffffff


	//   ....[61]....
        /*0470*/ 	.word	0xffffffff


	//   ....[62]....
        /*0474*/ 	.word	0xffffffff


	//   ....[63]....
        /*0478*/ 	.word	0xffffffff


	//   ....[64]....
        /*047c*/ 	.word	0xffffffff


	//   ....[65]....
        /*0480*/ 	.word	0xffffffff


	//   ....[66]....
        /*0484*/ 	.word	0xffffffff


	//   ....[67]....
        /*0488*/ 	.word	0xffffffff


	//   ....[68]....
        /*048c*/ 	.word	0xffffffff


	//   ....[69]....
        /*0490*/ 	.word	0xffffffff


	//   ....[70]....
        /*0494*/ 	.word	0xffffffff


	//   ....[71]....
        /*0498*/ 	.word	0xffffffff


	//   ....[72]....
        /*049c*/ 	.word	0xffffffff


	//   ....[73]....
        /*04a0*/ 	.word	0xffffffff


	//   ....[74]....
        /*04a4*/ 	.word	0xffffffff


	//   ....[75]....
        /*04a8*/ 	.word	0xffffffff


	//   ....[76]....
        /*04ac*/ 	.word	0xffffffff


	//   ....[77]....
        /*04b0*/ 	.word	0xffffffff


	//   ....[78]....
        /*04b4*/ 	.word	0xffffffff


	//   ....[79]....
        /*04b8*/ 	.word	0xffffffff


	//   ....[80]....
        /*04bc*/ 	.word	0xffffffff


	//   ....[81]....
        /*04c0*/ 	.word	0xffffffff


	//   ....[82]....
        /*04c4*/ 	.word	0xffffffff


	//   ....[83]....
        /*04c8*/ 	.word	0xffffffff


	//   ....[84]....
        /*04cc*/ 	.word	0xffffffff


	//   ....[85]....
        /*04d0*/ 	.word	0xffffffff


	//   ....[86]....
        /*04d4*/ 	.word	0xffffffff


	//   ....[87]....
        /*04d8*/ 	.word	0xffffffff


	//   ....[88]....
        /*04dc*/ 	.word	0xffffffff


	//   ....[89]....
        /*04e0*/ 	.word	0xffffffff


	//   ....[90]....
        /*04e4*/ 	.word	0xffffffff


	//   ....[91]....
        /*04e8*/ 	.word	0xffffffff


	//   ....[92]....
        /*04ec*/ 	.word	0xffffffff


	//   ....[93]....
        /*04f0*/ 	.word	0xffffffff


	//   ....[94]....
        /*04f4*/ 	.word	0xffffffff


	//   ....[95]....
        /*04f8*/ 	.word	0xffffffff


	//   ....[96]....
        /*04fc*/ 	.word	0xffffffff


	//   ....[97]....
        /*0500*/ 	.word	0xffffffff


	//   ....[98]....
        /*0504*/ 	.word	0xffffffff


	//   ....[99]....
        /*0508*/ 	.word	0xffffffff


	//   ....[100]....
        /*050c*/ 	.word	0xffffffff


	//   ....[101]....
        /*0510*/ 	.word	0xffffffff


	//   ....[102]....
        /*0514*/ 	.word	0xffffffff


	//   ....[103]....
        /*0518*/ 	.word	0xffffffff


	//   ....[104]....
        /*051c*/ 	.word	0xffffffff


	//   ....[105]....
        /*0520*/ 	.word	0xffffffff


	//   ....[106]....
        /*0524*/ 	.word	0xffffffff


	//   ....[107]....
        /*0528*/ 	.word	0xffffffff


	//   ....[108]....
        /*052c*/ 	.word	0xffffffff


	//   ....[109]....
        /*0530*/ 	.word	0xffffffff


	//   ....[110]....
        /*0534*/ 	.word	0xffffffff


	//   ....[111]....
        /*0538*/ 	.word	0xffffffff


	//   ....[112]....
        /*053c*/ 	.word	0xffffffff


	//   ....[113]....
        /*0540*/ 	.word	0xffffffff


	//   ....[114]....
        /*0544*/ 	.word	0xffffffff


	//   ....[115]....
        /*0548*/ 	.word	0xffffffff


	//   ....[116]....
        /*054c*/ 	.word	0xffffffff


	//   ....[117]....
        /*0550*/ 	.word	0xffffffff


	//   ....[118]....
        /*0554*/ 	.word	0xffffffff


	//   ....[119]....
        /*0558*/ 	.word	0xffffffff


	//   ....[120]....
        /*055c*/ 	.word	0xffffffff


	//   ....[121]....
        /*0560*/ 	.word	0xffffffff


	//   ....[122]....
        /*0564*/ 	.word	0xffffffff


	//   ....[123]....
        /*0568*/ 	.word	0xffffffff


	//   ....[124]....
        /*056c*/ 	.word	0xffffffff


	//   ....[125]....
        /*0570*/ 	.word	0xffffffff


	//   ....[126]....
        /*0574*/ 	.word	0xffffffff


	//   ....[127]....
        /*0578*/ 	.word	0xffffffff


	//   ....[128]....
        /*057c*/ 	.word	0xffffffff


	//   ....[129]....
        /*0580*/ 	.word	0xffffffff


	//   ....[130]....
        /*0584*/ 	.word	0xffffffff


	//   ....[131]....
        /*0588*/ 	.word	0xffffffff


	//   ....[132]....
        /*058c*/ 	.word	0xffffffff


	//   ....[133]....
        /*0590*/ 	.word	0xffffffff


	//   ....[134]....
        /*0594*/ 	.word	0xffffffff


	//   ....[135]....
        /*0598*/ 	.word	0xffffffff


	//   ....[136]....
        /*059c*/ 	.word	0xffffffff


	//   ....[137]....
        /*05a0*/ 	.word	0xffffffff


	//   ....[138]....
        /*05a4*/ 	.word	0xffffffff


	//   ....[139]....
        /*05a8*/ 	.word	0xffffffff


	//   ....[140]....
        /*05ac*/ 	.word	0xffffffff


	//   ....[141]....
        /*05b0*/ 	.word	0xffffffff


	//   ....[142]....
        /*05b4*/ 	.word	0xffffffff


	//   ....[143]....
        /*05b8*/ 	.word	0xffffffff


	//   ....[144]....
        /*05bc*/ 	.word	0xffffffff


	//   ....[145]....
        /*05c0*/ 	.word	0xffffffff


	//   ....[146]....
        /*05c4*/ 	.word	0xffffffff


	//   ....[147]....
        /*05c8*/ 	.word	0xffffffff


	//   ....[148]....
        /*05cc*/ 	.word	0xffffffff


	//   ....[149]....
        /*05d0*/ 	.word	0xffffffff


	//   ....[150]....
        /*05d4*/ 	.word	0xffffffff


	//   ....[151]....
        /*05d8*/ 	.word	0x0500000f


	//   ....[152]....
        /*05dc*/ 	.word	0x0500000f


	//   ....[153]....
        /*05e0*/ 	.word	0x0500000f


	//   ....[154]....
        /*05e4*/ 	.word	0x0500000f


	//   ....[155]....
        /*05e8*/ 	.word	0x0500000f


	//   ....[156]....
        /*05ec*/ 	.word	0x0500000f


	//   ....[157]....
        /*05f0*/ 	.word	0x0500000f


	//   ....[158]....
        /*05f4*/ 	.word	0x0500000f


	//   ....[159]....
        /*05f8*/ 	.word	0x0500000f


	//   ....[160]....
        /*05fc*/ 	.word	0x0500000f


	//   ....[161]....
        /*0600*/ 	.word	0x0500000f


	//   ....[162]....
        /*0604*/ 	.word	0x0500000f


	//   ....[163]....
        /*0608*/ 	.word	0x0500000f


	//   ....[164]....
        /*060c*/ 	.word	0x0500000f


	//   ....[165]....
        /*0610*/ 	.word	0x0500000f


	//   ....[166]....
        /*0614*/ 	.word	0x0500000f


	//   ....[167]....
        /*0618*/ 	.word	0x0500000f


	//   ....[168]....
        /*061c*/ 	.word	0x0500000f


	//   ....[169]....
        /*0620*/ 	.word	0x0500000f


	//   ....[170]....
        /*0624*/ 	.word	0x0500000f


	//   ....[171]....
        /*0628*/ 	.word	0x0500000f


	//   ....[172]....
        /*062c*/ 	.word	0x0500000f


	//   ....[173]....
        /*0630*/ 	.word	0x0500000f


	//   ....[174]....
        /*0634*/ 	.word	0x0500000f


	//   ....[175]....
        /*0638*/ 	.word	0x0500000f


	//   ....[176]....
        /*063c*/ 	.word	0x0500000f


	//   ....[177]....
        /*0640*/ 	.word	0x0500000f


	//   ....[178]....
        /*0644*/ 	.word	0x0500000f


	//   ....[179]....
        /*0648*/ 	.word	0x0500000f


	//   ....[180]....
        /*064c*/ 	.word	0x0500000f


	//   ....[181]....
        /*0650*/ 	.word	0x0500000f


	//   ....[182]....
        /*0654*/ 	.word	0x0500000f


	//   ....[183]....
        /*0658*/ 	.word	0x0500000f


	//   ....[184]....
        /*065c*/ 	.word	0x0500000f


	//   ....[185]....
        /*0660*/ 	.word	0x0500000f


	//   ....[186]....
        /*0664*/ 	.word	0x0500000f


	//   ....[187]....
        /*0668*/ 	.word	0x0500000f


	//   ....[188]....
        /*066c*/ 	.word	0x0500000f


	//   ....[189]....
        /*0670*/ 	.word	0x0500000f


	//   ....[190]....
        /*0674*/ 	.word	0x0500000f


	//   ....[191]....
        /*0678*/ 	.word	0x0500000f


	//   ....[192]....
        /*067c*/ 	.word	0x0500000f


	//   ....[193]....
        /*0680*/ 	.word	0x0500000f


	//   ....[194]....
        /*0684*/ 	.word	0x0500000f


	//   ....[195]....
        /*0688*/ 	.word	0x0500000f


	//   ....[196]....
        /*068c*/ 	.word	0x0500000f


	//   ....[197]....
        /*0690*/ 	.word	0x0500000f


	//   ....[198]....
        /*0694*/ 	.word	0x0500000f


	//   ....[199]....
        /*0698*/ 	.word	0x0500000f


	//   ....[200]....
        /*069c*/ 	.word	0x0500000f


	//   ....[201]....
        /*06a0*/ 	.word	0x0500000f


	//   ....[202]....
        /*06a4*/ 	.word	0x0500000f


	//   ....[203]....
        /*06a8*/ 	.word	0x0500000f


	//   ....[204]....
        /*06ac*/ 	.word	0x0500000f


	//   ....[205]....
        /*06b0*/ 	.word	0x0500000f


	//   ....[206]....
        /*06b4*/ 	.word	0x0500000f


	//   ....[207]....
        /*06b8*/ 	.word	0x0500000f


	//   ....[208]....
        /*06bc*/ 	.word	0x0500000f


	//   ....[209]....
        /*06c0*/ 	.word	0x0500000f


	//   ....[210]....
        /*06c4*/ 	.word	0x0500000f


	//   ....[211]....
        /*06c8*/ 	.word	0x0500000f


	//   ....[212]....
        /*06cc*/ 	.word	0x0500000f


	//   ....[213]....
        /*06d0*/ 	.word	0x0500000f


	//   ....[214]....
        /*06d4*/ 	.word	0x0500000f


	//   ....[215]....
        /*06d8*/ 	.word	0x0500000f


	//   ....[216]....
        /*06dc*/ 	.word	0x0500000f


	//   ....[217]....
        /*06e0*/ 	.word	0x0500000f


	//   ....[218]....
        /*06e4*/ 	.word	0x0500000f


	//   ....[219]....
        /*06e8*/ 	.word	0x0500000f


	//   ....[220]....
        /*06ec*/ 	.word	0x0500000f


	//   ....[221]....
        /*06f0*/ 	.word	0x0500000f


	//   ....[222]....
        /*06f4*/ 	.word	0x0500000f


	//   ....[223]....
        /*06f8*/ 	.word	0x0500000f


	//   ....[224]....
        /*06fc*/ 	.word	0x0500000f


	//   ....[225]....
        /*0700*/ 	.word	0x0500000f


	//   ....[226]....
        /*0704*/ 	.word	0x0500000f


	//   ....[227]....
        /*0708*/ 	.word	0x0500000f


	//   ....[228]....
        /*070c*/ 	.word	0x0500000f


	//   ....[229]....
        /*0710*/ 	.word	0x0500000f


	//   ....[230]....
        /*0714*/ 	.word	0x0500000f


	//   ....[231]....
        /*0718*/ 	.word	0x0500000f


	//   ....[232]....
        /*071c*/ 	.word	0x0500000f


	//----- nvinfo : EIATTR_COOP_GROUP_INSTR_OFFSETS
	.align		4
.L_854:
        /*0720*/ 	.byte	0x04, 0x28
        /*0722*/ 	.short	(.L_856 - .L_855)


	//   ....[0]....
.L_855:
        /*0724*/ 	.word	0x00000060


	//   ....[1]....
        /*0728*/ 	.word	0x00000140


	//   ....[2]....
        /*072c*/ 	.word	0x00000190


	//   ....[3]....
        /*0730*/ 	.word	0x00000380


	//   ....[4]....
        /*0734*/ 	.word	0x000004e0


	//   ....[5]....
        /*0738*/ 	.word	0x00000600


	//   ....[6]....
        /*073c*/ 	.word	0x00000760


	//   ....[7]....
        /*0740*/ 	.word	0x00002ea0


	//   ....[8]....
        /*0744*/ 	.word	0x00002eb0


	//   ....[9]....
        /*0748*/ 	.word	0x00003970


	//   ....[10]....
        /*074c*/ 	.word	0x00003980


	//   ....[11]....
        /*0750*/ 	.word	0x000043d0


	//   ....[12]....
        /*0754*/ 	.word	0x000043e0


	//   ....[13]....
        /*0758*/ 	.word	0x000047b0


	//   ....[14]....
        /*075c*/ 	.word	0x000047d0


	//   ....[15]....
        /*0760*/ 	.word	0x00005940


	//   ....[16]....
        /*0764*/ 	.word	0x00007cf0


	//   ....[17]....
        /*0768*/ 	.word	0x00008480


	//   ....[18]....
        /*076c*/ 	.word	0x00008490


	//   ....[19]....
        /*0770*/ 	.word	0x000084a0


	//   ....[20]....
        /*0774*/ 	.word	0x000084b0


	//   ....[21]....
        /*0778*/ 	.word	0x000087b0


	//   ....[22]....
        /*077c*/ 	.word	0x000087c0


	//   ....[23]....
        /*0780*/ 	.word	0x000087d0


	//   ....[24]....
        /*0784*/ 	.word	0x000087e0


	//   ....[25]....
        /*0788*/ 	.word	0x00009b90


	//   ....[26]....
        /*078c*/ 	.word	0x00009bb0


	//   ....[27]....
        /*0790*/ 	.word	0x00009bc0


	//   ....[28]....
        /*0794*/ 	.word	0x00009bd0


	//   ....[29]....
        /*0798*/ 	.word	0x00009cc0


	//   ....[30]....
        /*079c*/ 	.word	0x00009ce0


	//   ....[31]....
        /*07a0*/ 	.word	0x00009d70


	//   ....[32]....
        /*07a4*/ 	.word	0x00009da0


	//   ....[33]....
        /*07a8*/ 	.word	0x0000b540


	//   ....[34]....
        /*07ac*/ 	.word	0x0000bc20


	//   ....[35]....
        /*07b0*/ 	.word	0x0000c120


	//   ....[36]....
        /*07b4*/ 	.word	0x0000c230


	//   ....[37]....
        /*07b8*/ 	.word	0x0000c510


	//   ....[38]....
        /*07bc*/ 	.word	0x0000c5d0


	//   ....[39]....
        /*07c0*/ 	.word	0x0000cef0


	//   ....[40]....
        /*07c4*/ 	.word	0x0000d620


	//   ....[41]....
        /*07c8*/ 	.word	0x0000d870


	//   ....[42]....
        /*07cc*/ 	.word	0x0000dfb0


	//   ....[43]....
        /*07d0*/ 	.word	0x0000e0d0


	//   ....[44]....
        /*07d4*/ 	.word	0x0000e640


	//   ....[45]....
        /*07d8*/ 	.word	0x0000e6a0


	//   ....[46]....
        /*07dc*/ 	.word	0x0000f810


	//   ....[47]....
        /*07e0*/ 	.word	0x000100b0


	//   ....[48]....
        /*07e4*/ 	.word	0x000100d0


	//   ....[49]....
        /*07e8*/ 	.word	0x000106a0


	//   ....[50]....
        /*07ec*/ 	.word	0x00010870


	//   ....[51]....
        /*07f0*/ 	.word	0x00011590


	//   ....[52]....
        /*07f4*/ 	.word	0x00011b20


	//   ....[53]....
        /*07f8*/ 	.word	0x00011d30


	//   ....[54]....
        /*07fc*/ 	.word	0x00012410


	//   ....[55]....
        /*0800*/ 	.word	0x000124c0


	//   ....[56]....
        /*0804*/ 	.word	0x00012ae0


	//   ....[57]....
        /*0808*/ 	.word	0x00012cb0


	//   ....[58]....
        /*080c*/ 	.word	0x00013b00


	//   ....[59]....
        /*0810*/ 	.word	0x00013c00


	//   ....[60]....
        /*0814*/ 	.word	0x00013c10


	//   ....[61]....
        /*0818*/ 	.word	0x00013c50


	//   ....[62]....
        /*081c*/ 	.word	0x00013c60


	//   ....[63]....
        /*0820*/ 	.word	0x00015780


	//   ....[64]....
        /*0824*/ 	.word	0x00015c80


	//   ....[65]....
        /*0828*/ 	.word	0x00015ca0


	//   ....[66]....
        /*082c*/ 	.word	0x00015cd0


	//   ....[67]....
        /*0830*/ 	.word	0x00015ce0


	//   ....[68]....
        /*0834*/ 	.word	0x00016430


	//   ....[69]....
        /*0838*/ 	.word	0x00016470


	//   ....[70]....
        /*083c*/ 	.word	0x00016710


	//   ....[71]....
        /*0840*/ 	.word	0x00016730


	//   ....[72]....
        /*0844*/ 	.word	0x000173a0


	//   ....[73]....
        /*0848*/ 	.word	0x000173e0


	//   ....[74]....
        /*084c*/ 	.word	0x00017680


	//   ....[75]....
        /*0850*/ 	.word	0x000176a0


	//   ....[76]....
        /*0854*/ 	.word	0x00017950


	//   ....[77]....
        /*0858*/ 	.word	0x00017b00


	//   ....[78]....
        /*085c*/ 	.word	0x00017b30


	//   ....[79]....
        /*0860*/ 	.word	0x00017b60


	//   ....[80]....
        /*0864*/ 	.word	0x00017b90


	//   ....[81]....
        /*0868*/ 	.word	0x00017bc0


	//   ....[82]....
        /*086c*/ 	.word	0x00017bf0


	//   ....[83]....
        /*0870*/ 	.word	0x00017d60


	//   ....[84]....
        /*0874*/ 	.word	0x00017d90


	//   ....[85]....
        /*0878*/ 	.word	0x00017dc0


	//   ....[86]....
        /*087c*/ 	.word	0x00017df0


	//   ....[87]....
        /*0880*/ 	.word	0x00017e20


	//   ....[88]....
        /*0884*/ 	.word	0x00017e50


	//   ....[89]....
        /*0888*/ 	.word	0x00017ee0


	//   ....[90]....
        /*088c*/ 	.word	0x00017f40


	//   ....[91]....
        /*0890*/ 	.word	0x00017fd0


	//   ....[92]....
        /*0894*/ 	.word	0x000190a0


	//   ....[93]....
        /*0898*/ 	.word	0x0001bcb0


	//   ....[94]....
        /*089c*/ 	.word	0x0001bcd0


	//   ....[95]....
        /*08a0*/ 	.word	0x0001bd60


	//   ....[96]....
        /*08a4*/ 	.word	0x0001bd80


	//   ....[97]....
        /*08a8*/ 	.word	0x0001be00


	//   ....[98]....
        /*08ac*/ 	.word	0x0001be20


	//   ....[99]....
        /*08b0*/ 	.word	0x0001be30


	//   ....[100]....
        /*08b4*/ 	.word	0x0001be40


	//   ....[101]....
        /*08b8*/ 	.word	0x0001c650


	//   ....[102]....
        /*08bc*/ 	.word	0x0001c680


	//   ....[103]....
        /*08c0*/ 	.word	0x0001c720


	//   ....[104]....
        /*08c4*/ 	.word	0x0001c740


	//   ....[105]....
        /*08c8*/ 	.word	0x0001c7c0


	//   ....[106]....
        /*08cc*/ 	.word	0x0001c7e0


	//   ....[107]....
        /*08d0*/ 	.word	0x0001c7f0


	//   ....[108]....
        /*08d4*/ 	.word	0x0001c860


	//   ....[109]....
        /*08d8*/ 	.word	0x0001ccb0


	//   ....[110]....
        /*08dc*/ 	.word	0x0001cd70


	//   ....[111]....
        /*08e0*/ 	.word	0x0001cec0


	//   ....[112]....
        /*08e4*/ 	.word	0x0001cf00


	//   ....[113]....
        /*08e8*/ 	.word	0x0001cf10


	//   ....[114]....
        /*08ec*/ 	.word	0x0001cf20


	//   ....[115]....
        /*08f0*/ 	.word	0x0001d070


	//   ....[116]....
        /*08f4*/ 	.word	0x0001d1c0


	//   ....[117]....
        /*08f8*/ 	.word	0x0001d9e0


	//   ....[118]....
        /*08fc*/ 	.word	0x0001da00


	//   ....[119]....
        /*0900*/ 	.word	0x0001da50


	//   ....[120]....
        /*0904*/ 	.word	0x0001da60


	//   ....[121]....
        /*0908*/ 	.word	0x0001daa0


	//   ....[122]....
        /*090c*/ 	.word	0x0001dab0


	//   ....[123]....
        /*0910*/ 	.word	0x0001dac0


	//   ....[124]....
        /*0914*/ 	.word	0x0001db00


	//   ....[125]....
        /*0918*/ 	.word	0x0001de20


	//   ....[126]....
        /*091c*/ 	.word	0x0001de60


	//   ....[127]....
        /*0920*/ 	.word	0x0001de80


	//   ....[128]....
        /*0924*/ 	.word	0x0001dea0


	//   ....[129]....
        /*0928*/ 	.word	0x0001ded0


	//   ....[130]....
        /*092c*/ 	.word	0x0001def0


	//   ....[131]....
        /*0930*/ 	.word	0x0001dff0


	//   ....[132]....
        /*0934*/ 	.word	0x0001e140


	//   ....[133]....
        /*0938*/ 	.word	0x0001e740


	//   ....[134]....
        /*093c*/ 	.word	0x0001e790


	//   ....[135]....
        /*0940*/ 	.word	0x0001e7c0


	//   ....[136]....
        /*0944*/ 	.word	0x0001e7f0


	//   ....[137]....
        /*0948*/ 	.word	0x0001e800


	//   ....[138]....
        /*094c*/ 	.word	0x0001e830


	//   ....[139]....
        /*0950*/ 	.word	0x0001e860


	//   ....[140]....
        /*0954*/ 	.word	0x0001e890


	//   ....[141]....
        /*0958*/ 	.word	0x0001ea10


	//   ....[142]....
        /*095c*/ 	.word	0x0001ea40


	//   ....[143]....
        /*0960*/ 	.word	0x0001ea70


	//   ....[144]....
        /*0964*/ 	.word	0x0001eaa0


	//   ....[145]....
        /*0968*/ 	.word	0x0001ead0


	//   ....[146]....
        /*096c*/ 	.word	0x0001eb00


	//   ....[147]....
        /*0970*/ 	.word	0x0001ebc0


	//   ....[148]....
        /*0974*/ 	.word	0x0001ebe0


	//   ....[149]....
        /*0978*/ 	.word	0x0001ec50


	//   ....[150]....
        /*097c*/ 	.word	0x0001f2f0


	//   ....[151]....
        /*0980*/ 	.word	0x0001f610


	//   ....[152]....
        /*0984*/ 	.word	0x0001f6a0


	//   ....[153]....
        /*0988*/ 	.word	0x0001f780


	//   ....[154]....
        /*098c*/ 	.word	0x0001f810


	//   ....[155]....
        /*0990*/ 	.word	0x0001f8f0


	//   ....[156]....
        /*0994*/ 	.word	0x0001f980


	//   ....[157]....
        /*0998*/ 	.word	0x0001fb00


	//   ....[158]....
        /*099c*/ 	.word	0x0001fb90


	//   ....[159]....
        /*09a0*/ 	.word	0x0001fbe0


	//   ....[160]....
        /*09a4*/ 	.word	0x0001fc30


	//   ....[161]....
        /*09a8*/ 	.word	0x0001fcc0


	//   ....[162]....
        /*09ac*/ 	.word	0x0001fd50


	//   ....[163]....
        /*09b0*/ 	.word	0x0001fda0


	//   ....[164]....
        /*09b4*/ 	.word	0x0001fdf0


	//   ....[165]....
        /*09b8*/ 	.word	0x0001fee0


	//   ....[166]....
        /*09bc*/ 	.word	0x0001ff90


	//   ....[167]....
        /*09c0*/ 	.word	0x00020010


	//   ....[168]....
        /*09c4*/ 	.word	0x00020080


	//   ....[169]....
        /*09c8*/ 	.word	0x000201b0


	//   ....[170]....
        /*09cc*/ 	.word	0x000202d0


	//   ....[171]....
        /*09d0*/ 	.word	0x000203a0


	//   ....[172]....
        /*09d4*/ 	.word	0x000203f0


	//   ....[173]....
        /*09d8*/ 	.word	0x00020780


	//   ....[174]....
        /*09dc*/ 	.word	0x00020a60


	//   ....[175]....
        /*09e0*/ 	.word	0x00020b50


	//   ....[176]....
        /*09e4*/ 	.word	0x00020bf0


	//   ....[177]....
        /*09e8*/ 	.word	0x00020c50


	//   ....[178]....
        /*09ec*/ 	.word	0x00020d40


	//   ....[179]....
        /*09f0*/ 	.word	0x00020db0


	//   ....[180]....
        /*09f4*/ 	.word	0x00020ea0


	//   ....[181]....
        /*09f8*/ 	.word	0x00020f10


	//   ....[182]....
        /*09fc*/ 	.word	0x00020fb0


	//   ....[183]....
        /*0a00*/ 	.word	0x000210a0


	//   ....[184]....
        /*0a04*/ 	.word	0x00021110


	//   ....[185]....
        /*0a08*/ 	.word	0x00021170


	//   ....[186]....
        /*0a0c*/ 	.word	0x00021260


	//   ....[187]....
        /*0a10*/ 	.word	0x000212c0


	//   ....[188]....
        /*0a14*/ 	.word	0x000213c0


	//   ....[189]....
        /*0a18*/ 	.word	0x00021420


	//   ....[190]....
        /*0a1c*/ 	.word	0x00021500


	//   ....[191]....
        /*0a20*/ 	.word	0x00021640


	//   ....[192]....
        /*0a24*/ 	.word	0x00021740


	//   ....[193]....
        /*0a28*/ 	.word	0x000219c0


	//   ....[194]....
        /*0a2c*/ 	.word	0x00021a10


	//   ....[195]....
        /*0a30*/ 	.word	0x00021be0


	//   ....[196]....
        /*0a34*/ 	.word	0x00021c30


	//   ....[197]....
        /*0a38*/ 	.word	0x00021e00


	//   ....[198]....
        /*0a3c*/ 	.word	0x00021e50


	//   ....[199]....
        /*0a40*/ 	.word	0x00021f40


	//   ....[200]....
        /*0a44*/ 	.word	0x00021fe0


	//   ....[201]....
        /*0a48*/ 	.word	0x00022040


	//   ....[202]....
        /*0a4c*/ 	.word	0x000220f0


	//   ....[203]....
        /*0a50*/ 	.word	0x00022150


	//   ....[204]....
        /*0a54*/ 	.word	0x00022200


	//   ....[205]....
        /*0a58*/ 	.word	0x00022260


	//   ....[206]....
        /*0a5c*/ 	.word	0x00022310


	//   ....[207]....
        /*0a60*/ 	.word	0x00022400


	//   ....[208]....
        /*0a64*/ 	.word	0x000224e0


	//   ....[209]....
        /*0a68*/ 	.word	0x000225f0


	//   ....[210]....
        /*0a6c*/ 	.word	0x000226f0


	//   ....[211]....
        /*0a70*/ 	.word	0x00022820


	//   ....[212]....
        /*0a74*/ 	.word	0x00022900


	//   ....[213]....
        /*0a78*/ 	.word	0x00022a00


	//   ....[214]....
        /*0a7c*/ 	.word	0x00022ae0


	//   ....[215]....
        /*0a80*/ 	.word	0x00022b70


	//   ....[216]....
        /*0a84*/ 	.word	0x00022c10


	//   ....[217]....
        /*0a88*/ 	.word	0x00022d30


	//   ....[218]....
        /*0a8c*/ 	.word	0x00022da0


	//   ....[219]....
        /*0a90*/ 	.word	0x00022e10


	//   ....[220]....
        /*0a94*/ 	.word	0x00022e80


	//   ....[221]....
        /*0a98*/ 	.word	0x00022ef0


	//   ....[222]....
        /*0a9c*/ 	.word	0x00022f70


	//   ....[223]....
        /*0aa0*/ 	.word	0x00023000


	//   ....[224]....
        /*0aa4*/ 	.word	0x00023090


	//   ....[225]....
        /*0aa8*/ 	.word	0x00023100


	//   ....[226]....
        /*0aac*/ 	.word	0x00023170


	//   ....[227]....
        /*0ab0*/ 	.word	0x000231e0


	//   ....[228]....
        /*0ab4*/ 	.word	0x00023260


	//   ....[229]....
        /*0ab8*/ 	.word	0x000232d0


	//   ....[230]....
        /*0abc*/ 	.word	0x00023370


	//   ....[231]....
        /*0ac0*/ 	.word	0x00023400


	//   ....[232]....
        /*0ac4*/ 	.word	0x00023520


	//----- nvinfo : EIATTR_REG_RECONFIG
	.align		4
.L_856:
        /*0ac8*/ 	.byte	0x01, 0x54
	.zero		2


	//----- nvinfo : EIATTR_SYSCALL_OFFSETS
	.align		4
        /*0acc*/ 	.byte	0x04, 0x46
        /*0ace*/ 	.short	(.L_858 - .L_857)


	//   ....[0]....
.L_857:
        /*0ad0*/ 	.word	0x000020b0


	//   ....[1]....
        /*0ad4*/ 	.word	0x00002200


	//   ....[2]....
        /*0ad8*/ 	.word	0x00007ea0


	//   ....[3]....
        /*0adc*/ 	.word	0x000081d0


	//   ....[4]....
        /*0ae0*/ 	.word	0x0001b080


	//   ....[5]....
        /*0ae4*/ 	.word	0x0001b1d0


	//   ....[6]....
        /*0ae8*/ 	.word	0x0001b2c0


	//   ....[7]....
        /*0aec*/ 	.word	0x0001c290


	//----- nvinfo : EIATTR_MBARRIER_INSTR_OFFSETS
	.align		4
.L_858:
        /*0af0*/ 	.byte	0x04, 0x39
        /*0af2*/ 	.short	(.L_860 - .L_859)


	//   ....[0]....
.L_859:
        /*0af4*/ 	.word	0x00000270
        /*0af8*/ 	.word	0x000000ff
        /*0afc*/ 	.word	0x00028c00
        /*0b00*/ 	.short	0x0100
        /*0b02*/ 	.byte	0x08
	.zero		1


	//   ....[1]....
        /*0b04*/ 	.word	0x00000280
        /*0b08*/ 	.word	0x000000ff
        /*0b0c*/ 	.word	0x00028c20
        /*0b10*/ 	.short	0x0100
        /*0b12*/ 	.byte	0x08
	.zero		1


	//   ....[2]....
        /*0b14*/ 	.word	0x00000330
        /*0b18*/ 	.word	0x000000ff
        /*0b1c*/ 	.word	0x00028c30
        /*0b20*/ 	.short	0x0100
        /*0b22*/ 	.byte	0x06
	.zero		1


	//   ....[3]....
        /*0b24*/ 	.word	0x00000340
        /*0b28*/ 	.word	0x000000ff
        /*0b2c*/ 	.word	0x00028c40
        /*0b30*/ 	.short	0x0100
        /*0b32*/ 	.byte	0x06
	.zero		1


	//   ....[4]....
        /*0b34*/ 	.word	0x00000350
        /*0b38*/ 	.word	0x000000ff
        /*0b3c*/ 	.word	0x00028c38
        /*0b40*/ 	.short	0x0100
        /*0b42*/ 	.byte	0x06
	.zero		1


	//   ....[5]....
        /*0b44*/ 	.word	0x00000360
        /*0b48*/ 	.word	0x000000ff
        /*0b4c*/ 	.word	0x00028c48
        /*0b50*/ 	.short	0x0100
        /*0b52*/ 	.byte	0x06
	.zero		1


	//   ....[6]....
        /*0b54*/ 	.word	0x00000490
        /*0b58*/ 	.word	0x000000ff
        /*0b5c*/ 	.word	0x00028c50
        /*0b60*/ 	.short	0x0100
        /*0b62*/ 	.byte	0x08
	.zero		1


	//   ....[7]....
        /*0b64*/ 	.word	0x000004a0
        /*0b68*/ 	.word	0x000000ff
        /*0b6c*/ 	.word	0x00028c60
        /*0b70*/ 	.short	0x0100
        /*0b72*/ 	.byte	0x08
	.zero		1


	//   ....[8]....
        /*0b74*/ 	.word	0x000004b0
        /*0b78*/ 	.word	0x000000ff
        /*0b7c*/ 	.word	0x00028c58
        /*0b80*/ 	.short	0x0100
        /*0b82*/ 	.byte	0x08
	.zero		1


	//   ....[9]....
        /*0b84*/ 	.word	0x000004c0
        /*0b88*/ 	.word	0x000000ff
        /*0b8c*/ 	.word	0x00028c68
        /*0b90*/ 	.short	0x0100
        /*0b92*/ 	.byte	0x08
	.zero		1


	//   ....[10]....
        /*0b94*/ 	.word	0x000005b0
        /*0b98*/ 	.word	0x000000ff
        /*0b9c*/ 	.word	0x00028c70
        /*0ba0*/ 	.short	0x0100
        /*0ba2*/ 	.byte	0x06
	.zero		1


	//   ....[11]....
        /*0ba4*/ 	.word	0x000005c0
        /*0ba8*/ 	.word	0x000000ff
        /*0bac*/ 	.word	0x00028c80
        /*0bb0*/ 	.short	0x0100
        /*0bb2*/ 	.byte	0x06
	.zero		1


	//   ....[12]....
        /*0bb4*/ 	.word	0x000005d0
        /*0bb8*/ 	.word	0x000000ff
        /*0bbc*/ 	.word	0x00028c78
        /*0bc0*/ 	.short	0x0100
        /*0bc2*/ 	.byte	0x06
	.zero		1


	//   ....[13]....
        /*0bc4*/ 	.word	0x000005e0
        /*0bc8*/ 	.word	0x000000ff
        /*0bcc*/ 	.word	0x00028c88
        /*0bd0*/ 	.short	0x0100
        /*0bd2*/ 	.byte	0x06
	.zero		1


	//   ....[14]....
        /*0bd4*/ 	.word	0x00000710
        /*0bd8*/ 	.word	0x000000ff
        /*0bdc*/ 	.word	0x00028c90
        /*0be0*/ 	.short	0x0100
        /*0be2*/ 	.byte	0x08
	.zero		1


	//   ....[15]....
        /*0be4*/ 	.word	0x00000720
        /*0be8*/ 	.word	0x000000ff
        /*0bec*/ 	.word	0x00028ca0
        /*0bf0*/ 	.short	0x0100
        /*0bf2*/ 	.byte	0x08
	.zero		1


	//   ....[16]....
        /*0bf4*/ 	.word	0x00000730
        /*0bf8*/ 	.word	0x000000ff
        /*0bfc*/ 	.word	0x00028c98
        /*0c00*/ 	.short	0x0100
        /*0c02*/ 	.byte	0x08
	.zero		1


	//   ....[17]....
        /*0c04*/ 	.word	0x00000740
        /*0c08*/ 	.word	0x000000ff
        /*0c0c*/ 	.word	0x00028ca8
        /*0c10*/ 	.short	0x0100
        /*0c12*/ 	.byte	0x08
	.zero		1


	//   ....[18]....
        /*0c14*/ 	.word	0x00000870
        /*0c18*/ 	.word	0x000000ff
        /*0c1c*/ 	.word	0x00028cb0
        /*0c20*/ 	.short	0x0100
        /*0c22*/ 	.byte	0x08
	.zero		1


	//   ....[19]....
        /*0c24*/ 	.word	0x00000880
        /*0c28*/ 	.word	0x000000ff
        /*0c2c*/ 	.word	0x00028cc0
        /*0c30*/ 	.short	0x0100
        /*0c32*/ 	.byte	0x08
	.zero		1


	//   ....[20]....
        /*0c34*/ 	.word	0x00000890
        /*0c38*/ 	.word	0x000000ff
        /*0c3c*/ 	.word	0x00028cb8
        /*0c40*/ 	.short	0x0100
        /*0c42*/ 	.byte	0x08
	.zero		1


	//   ....[21]....
        /*0c44*/ 	.word	0x000008a0
        /*0c48*/ 	.word	0x000000ff
        /*0c4c*/ 	.word	0x00028cc8
        /*0c50*/ 	.short	0x0100
        /*0c52*/ 	.byte	0x08
	.zero		1


	//   ....[22]....
        /*0c54*/ 	.word	0x00002e50
        /*0c58*/ 	.word	0x0000003f
        /*0c5c*/ 	.word	0x00028c90
        /*0c60*/ 	.short	0x010a
        /*0c62*/ 	.byte	0x3f
	.zero		1


	//   ....[23]....
        /*0c64*/ 	.word	0x00003920
        /*0c68*/ 	.word	0x0000003f
        /*0c6c*/ 	.word	0x00028c90
        /*0c70*/ 	.short	0x010a
        /*0c72*/ 	.byte	0x3f
	.zero		1


	//   ....[24]....
        /*0c74*/ 	.word	0x00004220
        /*0c78*/ 	.word	0x0000003f
        /*0c7c*/ 	.word	0x00028c90
        /*0c80*/ 	.short	0x010a
        /*0c82*/ 	.byte	0x3f
	.zero		1


	//   ....[25]....
        /*0c84*/ 	.word	0x00004600
        /*0c88*/ 	.word	0x00000004
        /*0c8c*/ 	.word	0x00000000
        /*0c90*/ 	.short	0x0101
        /*0c92*/ 	.byte	0x3f
	.zero		1


	//   ....[26]....
        /*0c94*/ 	.word	0x00004640
        /*0c98*/ 	.word	0x0000003f
        /*0c9c*/ 	.word	0x00028cb0
        /*0ca0*/ 	.short	0x010a
        /*0ca2*/ 	.byte	0x3f
	.zero		1


	//   ....[27]....
        /*0ca4*/ 	.word	0x00004f20
        /*0ca8*/ 	.word	0x0000003f
        /*0cac*/ 	.word	0x00000000
        /*0cb0*/ 	.short	0x0101
        /*0cb2*/ 	.byte	0x3f
	.zero		1


	//   ....[28]....
        /*0cb4*/ 	.word	0x00005a60
        /*0cb8*/ 	.word	0x00000003
        /*0cbc*/ 	.word	0x00028c50
        /*0cc0*/ 	.short	0x010a
        /*0cc2*/ 	.byte	0x3f
	.zero		1


	//   ....[29]....
        /*0cc4*/ 	.word	0x00005e20
        /*0cc8*/ 	.word	0x0000000e
        /*0ccc*/ 	.word	0x00000000
        /*0cd0*/ 	.short	0x0101
        /*0cd2*/ 	.byte	0x3f
	.zero		1


	//   ....[30]....
        /*0cd4*/ 	.word	0x00006740
        /*0cd8*/ 	.word	0x00000007
        /*0cdc*/ 	.word	0x00028c50
        /*0ce0*/ 	.short	0x010a
        /*0ce2*/ 	.byte	0x3f
	.zero		1


	//   ....[31]....
        /*0ce4*/ 	.word	0x00006790
        /*0ce8*/ 	.word	0x00000007
        /*0cec*/ 	.word	0x00028c50
        /*0cf0*/ 	.short	0x010a
        /*0cf2*/ 	.byte	0x3f
	.zero		1


	//   ....[32]....
        /*0cf4*/ 	.word	0x00006a80
        /*0cf8*/ 	.word	0x0000000e
        /*0cfc*/ 	.word	0x00000000
        /*0d00*/ 	.short	0x0101
        /*0d02*/ 	.byte	0x3f
	.zero		1


	//   ....[33]....
        /*0d04*/ 	.word	0x00007f40
        /*0d08*/ 	.word	0x00000002
        /*0d0c*/ 	.word	0x00028c00
        /*0d10*/ 	.short	0x010a
        /*0d12*/ 	.byte	0x3f
	.zero		1


	//   ....[34]....
        /*0d14*/ 	.word	0x00007f90
        /*0d18*/ 	.word	0x00000002
        /*0d1c*/ 	.word	0x00028c00
        /*0d20*/ 	.short	0x010a
        /*0d22*/ 	.byte	0x3f
	.zero		1


	//   ....[35]....
        /*0d24*/ 	.word	0x00008a50
        /*0d28*/ 	.word	0x00000002
        /*0d2c*/ 	.word	0x00028c00
        /*0d30*/ 	.short	0x010a
        /*0d32*/ 	.byte	0x3f
	.zero		1


	//   ....[36]....
        /*0d34*/ 	.word	0x0000a020
        /*0d38*/ 	.word	0x00000002
        /*0d3c*/ 	.word	0x00028c00
        /*0d40*/ 	.short	0x010a
        /*0d42*/ 	.byte	0x3f
	.zero		1


	//   ....[37]....
        /*0d44*/ 	.word	0x0000b030
        /*0d48*/ 	.word	0x0000000f
        /*0d4c*/ 	.word	0x00028c30
        /*0d50*/ 	.short	0x010a
        /*0d52*/ 	.byte	0x3f
	.zero		1


	//   ....[38]....
        /*0d54*/ 	.word	0x0000b0e0
        /*0d58*/ 	.word	0x0000000f
        /*0d5c*/ 	.word	0x00028c30
        /*0d60*/ 	.short	0x010a
        /*0d62*/ 	.byte	0x3f
	.zero		1


	//   ....[39]....
        /*0d64*/ 	.word	0x0000b580
        /*0d68*/ 	.word	0x00000000
        /*0d6c*/ 	.word	0x00000000
        /*0d70*/ 	.short	0x0101
        /*0d72*/ 	.byte	0x3f
	.zero		1


	//   ....[40]....
        /*0d74*/ 	.word	0x0000cbe0
        /*0d78*/ 	.word	0x0000000f
        /*0d7c*/ 	.word	0x00028c50
        /*0d80*/ 	.short	0x010a
        /*0d82*/ 	.byte	0x3f
	.zero		1


	//   ....[41]....
        /*0d84*/ 	.word	0x0000cc90
        /*0d88*/ 	.word	0x0000000f
        /*0d8c*/ 	.word	0x00028c50
        /*0d90*/ 	.short	0x010a
        /*0d92*/ 	.byte	0x3f
	.zero		1


	//   ....[42]....
        /*0d94*/ 	.word	0x0000cf80
        /*0d98*/ 	.word	0x0000000f
        /*0d9c*/ 	.word	0x00000000
        /*0da0*/ 	.short	0x0101
        /*0da2*/ 	.byte	0x3f
	.zero		1


	//   ....[43]....
        /*0da4*/ 	.word	0x0000d2a0
        /*0da8*/ 	.word	0x000000d1
        /*0dac*/ 	.word	0x00028c30
        /*0db0*/ 	.short	0x010a
        /*0db2*/ 	.byte	0x3f
	.zero		1


	//   ....[44]....
        /*0db4*/ 	.word	0x0000d310
        /*0db8*/ 	.word	0x000000d1
        /*0dbc*/ 	.word	0x00028c30
        /*0dc0*/ 	.short	0x010a
        /*0dc2*/ 	.byte	0x3f
	.zero		1


	//   ....[45]....
        /*0dc4*/ 	.word	0x0000d640
        /*0dc8*/ 	.word	0x00000007
        /*0dcc*/ 	.word	0x00000000
        /*0dd0*/ 	.short	0x0101
        /*0dd2*/ 	.byte	0x3f
	.zero		1


	//   ....[46]....
        /*0dd4*/ 	.word	0x0000f550
        /*0dd8*/ 	.word	0x000000d1
        /*0ddc*/ 	.word	0x00028c50
        /*0de0*/ 	.short	0x010a
        /*0de2*/ 	.byte	0x3f
	.zero		1


	//   ....[47]....
        /*0de4*/ 	.word	0x0000f5a0
        /*0de8*/ 	.word	0x000000d1
        /*0dec*/ 	.word	0x00028c50
        /*0df0*/ 	.short	0x010a
        /*0df2*/ 	.byte	0x3f
	.zero		1


	//   ....[48]....
        /*0df4*/ 	.word	0x0000f8c0
        /*0df8*/ 	.word	0x000000d1
        /*0dfc*/ 	.word	0x00000000
        /*0e00*/ 	.short	0x0101
        /*0e02*/ 	.byte	0x3f
	.zero		1


	//   ....[49]....
        /*0e04*/ 	.word	0x0000fcc0
        /*0e08*/ 	.word	0x0000000f
        /*0e0c*/ 	.word	0x00028c30
        /*0e10*/ 	.short	0x010a
        /*0e12*/ 	.byte	0x3f
	.zero		1


	//   ....[50]....
        /*0e14*/ 	.word	0x0000fd30
        /*0e18*/ 	.word	0x0000000f
        /*0e1c*/ 	.word	0x00028c30
        /*0e20*/ 	.short	0x010a
        /*0e22*/ 	.byte	0x3f
	.zero		1


	//   ....[51]....
        /*0e24*/ 	.word	0x00010290
        /*0e28*/ 	.word	0x0000000e
        /*0e2c*/ 	.word	0x00000000
        /*0e30*/ 	.short	0x0101
        /*0e32*/ 	.byte	0x3f
	.zero		1


	//   ....[52]....
        /*0e34*/ 	.word	0x000112c0
        /*0e38*/ 	.word	0x0000000f
        /*0e3c*/ 	.word	0x00028c50
        /*0e40*/ 	.short	0x010a
        /*0e42*/ 	.byte	0x3f
	.zero		1


	//   ....[53]....
        /*0e44*/ 	.word	0x00011310
        /*0e48*/ 	.word	0x0000000f
        /*0e4c*/ 	.word	0x00028c50
        /*0e50*/ 	.short	0x010a
        /*0e52*/ 	.byte	0x3f
	.zero		1


	//   ....[54]....
        /*0e54*/ 	.word	0x00011620
        /*0e58*/ 	.word	0x0000000f
        /*0e5c*/ 	.word	0x00000000
        /*0e60*/ 	.short	0x0101
        /*0e62*/ 	.byte	0x3f
	.zero		1


	//   ....[55]....
        /*0e64*/ 	.word	0x00011770
        /*0e68*/ 	.word	0x00000014
        /*0e6c*/ 	.word	0x00028c30
        /*0e70*/ 	.short	0x010a
        /*0e72*/ 	.byte	0x3f
	.zero		1


	//   ....[56]....
        /*0e74*/ 	.word	0x000117e0
        /*0e78*/ 	.word	0x00000014
        /*0e7c*/ 	.word	0x00028c30
        /*0e80*/ 	.short	0x010a
        /*0e82*/ 	.byte	0x3f
	.zero		1


	//   ....[57]....
        /*0e84*/ 	.word	0x00011b60
        /*0e88*/ 	.word	0x00000006
        /*0e8c*/ 	.word	0x00000000
        /*0e90*/ 	.short	0x0101
        /*0e92*/ 	.byte	0x3f
	.zero		1


	//   ....[58]....
        /*0e94*/ 	.word	0x00013840
        /*0e98*/ 	.word	0x00000014
        /*0e9c*/ 	.word	0x00028c50
        /*0ea0*/ 	.short	0x010a
        /*0ea2*/ 	.byte	0x3f
	.zero		1


	//   ....[59]....
        /*0ea4*/ 	.word	0x00013890
        /*0ea8*/ 	.word	0x00000014
        /*0eac*/ 	.word	0x00028c50
        /*0eb0*/ 	.short	0x010a
        /*0eb2*/ 	.byte	0x3f
	.zero		1


	//   ....[60]....
        /*0eb4*/ 	.word	0x00013ba0
        /*0eb8*/ 	.word	0x00000014
        /*0ebc*/ 	.word	0x00000000
        /*0ec0*/ 	.short	0x0101
        /*0ec2*/ 	.byte	0x3f
	.zero		1


	//   ....[61]....
        /*0ec4*/ 	.word	0x00016410
        /*0ec8*/ 	.word	0x00000000
        /*0ecc*/ 	.word	0x00000000
        /*0ed0*/ 	.short	0x0101
        /*0ed2*/ 	.byte	0x3f
	.zero		1


	//   ....[62]....
        /*0ed4*/ 	.word	0x00019180
        /*0ed8*/ 	.word	0x00000017
        /*0edc*/ 	.word	0x00028c20
        /*0ee0*/ 	.short	0x010a
        /*0ee2*/ 	.byte	0x3f
	.zero		1


	//   ....[63]....
        /*0ee4*/ 	.word	0x00019210
        /*0ee8*/ 	.word	0x0000000c
        /*0eec*/ 	.word	0x00028ca0
        /*0ef0*/ 	.short	0x010a
        /*0ef2*/ 	.byte	0x3f
	.zero		1


	//   ....[64]....
        /*0ef4*/ 	.word	0x00019460
        /*0ef8*/ 	.word	0x0000000c
        /*0efc*/ 	.word	0x00028cc0
        /*0f00*/ 	.short	0x010a
        /*0f02*/ 	.byte	0x3f
	.zero		1


	//   ....[65]....
        /*0f04*/ 	.word	0x00019e30
        /*0f08*/ 	.word	0x0000000a
        /*0f0c*/ 	.word	0x00028ca0
        /*0f10*/ 	.short	0x010a
        /*0f12*/ 	.byte	0x3f
	.zero		1


	//   ....[66]....
        /*0f14*/ 	.word	0x0001a070
        /*0f18*/ 	.word	0x0000000a
        /*0f1c*/ 	.word	0x00028cc0
        /*0f20*/ 	.short	0x010a
        /*0f22*/ 	.byte	0x3f
	.zero		1


	//   ....[67]....
        /*0f24*/ 	.word	0x0001ba90
        /*0f28*/ 	.word	0x0000001b
        /*0f2c*/ 	.word	0x00028c40
        /*0f30*/ 	.short	0x010a
        /*0f32*/ 	.byte	0x3f
	.zero		1


	//   ....[68]....
        /*0f34*/ 	.word	0x0001bf40
        /*0f38*/ 	.word	0x0000001b
        /*0f3c*/ 	.word	0x00028c30
        /*0f40*/ 	.short	0x0107
        /*0f42*/ 	.byte	0x3f
	.zero		1


	//   ....[69]....
        /*0f44*/ 	.word	0x0001c010
        /*0f48*/ 	.word	0x0000001b
        /*0f4c*/ 	.word	0x00028c30
        /*0f50*/ 	.short	0x0101
        /*0f52*/ 	.byte	0x3f
	.zero		1


	//   ....[70]....
        /*0f54*/ 	.word	0x0001c900
        /*0f58*/ 	.word	0x00000017
        /*0f5c*/ 	.word	0x00028c00
        /*0f60*/ 	.short	0x0107
        /*0f62*/ 	.byte	0x3f
	.zero		1


	//   ....[71]....
        /*0f64*/ 	.word	0x0001c9f0
        /*0f68*/ 	.word	0x00000017
        /*0f6c*/ 	.word	0x00028c00
        /*0f70*/ 	.short	0x0101
        /*0f72*/ 	.byte	0x3f
	.zero		1


	//   ....[72]....
        /*0f74*/ 	.word	0x0001ca10
        /*0f78*/ 	.word	0x00000017
        /*0f7c*/ 	.word	0x00028c20
        /*0f80*/ 	.short	0x010a
        /*0f82*/ 	.byte	0x3f
	.zero		1


	//   ....[73]....
        /*0f84*/ 	.word	0x0001caa0
        /*0f88*/ 	.word	0x0000001b
        /*0f8c*/ 	.word	0x00028c60
        /*0f90*/ 	.short	0x010a
        /*0f92*/ 	.byte	0x3f
	.zero		1


	//   ....[74]....
        /*0f94*/ 	.word	0x0001d3e0
        /*0f98*/ 	.word	0x0000001b
        /*0f9c*/ 	.word	0x00028c50
        /*0fa0*/ 	.short	0x0107
        /*0fa2*/ 	.byte	0x3f
	.zero		1


	//   ....[75]....
        /*0fa4*/ 	.word	0x0001d4b0
        /*0fa8*/ 	.word	0x0000001b
        /*0fac*/ 	.word	0x00028c50
        /*0fb0*/ 	.short	0x0101
        /*0fb2*/ 	.byte	0x3f
	.zero		1


	//   ....[76]....
        /*0fb4*/ 	.word	0x0001d840
        /*0fb8*/ 	.word	0x00000006
        /*0fbc*/ 	.word	0x00028c40
        /*0fc0*/ 	.short	0x010a
        /*0fc2*/ 	.byte	0x3f
	.zero		1


	//   ....[77]....
        /*0fc4*/ 	.word	0x0001db80
        /*0fc8*/ 	.word	0x00000006
        /*0fcc*/ 	.word	0x00028c30
        /*0fd0*/ 	.short	0x0107
        /*0fd2*/ 	.byte	0x3f
	.zero		1


	//   ....[78]....
        /*0fd4*/ 	.word	0x0001dc40
        /*0fd8*/ 	.word	0x00000006
        /*0fdc*/ 	.word	0x00028c30
        /*0fe0*/ 	.short	0x0101
        /*0fe2*/ 	.byte	0x3f
	.zero		1


	//   ....[79]....
        /*0fe4*/ 	.word	0x0001dc70
        /*0fe8*/ 	.word	0x00000006
        /*0fec*/ 	.word	0x00028c60
        /*0ff0*/ 	.short	0x010a
        /*0ff2*/ 	.byte	0x3f
	.zero		1


	//   ....[80]....
        /*0ff4*/ 	.word	0x0001e340
        /*0ff8*/ 	.word	0x00000006
        /*0ffc*/ 	.word	0x00028c50
        /*1000*/ 	.short	0x0107
        /*1002*/ 	.byte	0x3f
	.zero		1


	//   ....[81]....
        /*1004*/ 	.word	0x0001e400
        /*1008*/ 	.word	0x00000006
        /*100c*/ 	.word	0x00028c50
        /*1010*/ 	.short	0x0101
        /*1012*/ 	.byte	0x3f
	.zero		1


	//   ....[82]....
        /*1014*/ 	.word	0x0001f270
        /*1018*/ 	.word	0x00000004
        /*101c*/ 	.word	0x00028c20
        /*1020*/ 	.short	0x010a
        /*1022*/ 	.byte	0x3f
	.zero		1


	//   ....[83]....
        /*1024*/ 	.word	0x0001f3e0
        /*1028*/ 	.word	0x00000005
        /*102c*/ 	.word	0x00028c40
        /*1030*/ 	.short	0x010a
        /*1032*/ 	.byte	0x3f
	.zero		1


	//   ....[84]....
        /*1034*/ 	.word	0x0001f480
        /*1038*/ 	.word	0x00000019
        /*103c*/ 	.word	0x00028c40
        /*1040*/ 	.short	0x010a
        /*1042*/ 	.byte	0x3f
	.zero		1


	//   ....[85]....
        /*1044*/ 	.word	0x0001f4c0
        /*1048*/ 	.word	0x00000005
        /*104c*/ 	.word	0x00028c60
        /*1050*/ 	.short	0x010a
        /*1052*/ 	.byte	0x3f
	.zero		1


	//   ....[86]....
        /*1054*/ 	.word	0x0001f500
        /*1058*/ 	.word	0x00000019
        /*105c*/ 	.word	0x00028c60
        /*1060*/ 	.short	0x010a
        /*1062*/ 	.byte	0x3f
	.zero		1


	//   ....[87]....
        /*1064*/ 	.word	0x0001f560
        /*1068*/ 	.word	0x0000003f
        /*106c*/ 	.word	0x00028c90
        /*1070*/ 	.short	0x010a
        /*1072*/ 	.byte	0x3f
	.zero		1


	//   ....[88]....
        /*1074*/ 	.word	0x0001f6d0
        /*1078*/ 	.word	0x0000003f
        /*107c*/ 	.word	0x00028c90
        /*1080*/ 	.short	0x010a
        /*1082*/ 	.byte	0x3f
	.zero		1


	//   ....[89]....
        /*1084*/ 	.word	0x0001f850
        /*1088*/ 	.word	0x0000003f
        /*108c*/ 	.word	0x00028c90
        /*1090*/ 	.short	0x010a
        /*1092*/ 	.byte	0x3f
	.zero		1


	//   ....[90]....
        /*1094*/ 	.word	0x0001f9b0
        /*1098*/ 	.word	0x0000003f
        /*109c*/ 	.word	0x00028cb0
        /*10a0*/ 	.short	0x010a
        /*10a2*/ 	.byte	0x3f
	.zero		1


	//   ....[91]....
        /*10a4*/ 	.word	0x0001fa00
        /*10a8*/ 	.word	0x00000003
        /*10ac*/ 	.word	0x00028c50
        /*10b0*/ 	.short	0x010a
        /*10b2*/ 	.byte	0x3f
	.zero		1


	//   ....[92]....
        /*10b4*/ 	.word	0x0001fa50
        /*10b8*/ 	.word	0x00000007
        /*10bc*/ 	.word	0x00028c50
        /*10c0*/ 	.short	0x010a
        /*10c2*/ 	.byte	0x3f
	.zero		1


	//   ....[93]....
        /*10c4*/ 	.word	0x0001fe20
        /*10c8*/ 	.word	0x00000002
        /*10cc*/ 	.word	0x00028c00
        /*10d0*/ 	.short	0x010a
        /*10d2*/ 	.byte	0x3f
	.zero		1


	//   ....[94]....
        /*10d4*/ 	.word	0x00020420
        /*10d8*/ 	.word	0x00000002
        /*10dc*/ 	.word	0x00028c00
        /*10e0*/ 	.short	0x010a
        /*10e2*/ 	.byte	0x3f
	.zero		1


	//   ....[95]....
        /*10e4*/ 	.word	0x00020470
        /*10e8*/ 	.word	0x0000000f
        /*10ec*/ 	.word	0x00028c30
        /*10f0*/ 	.short	0x010a
        /*10f2*/ 	.byte	0x3f
	.zero		1


	//   ....[96]....
        /*10f4*/ 	.word	0x000204c0
        /*10f8*/ 	.word	0x0000000f
        /*10fc*/ 	.word	0x00028c50
        /*1100*/ 	.short	0x010a
        /*1102*/ 	.byte	0x3f
	.zero		1


	//   ....[97]....
        /*1104*/ 	.word	0x00020510
        /*1108*/ 	.word	0x000000d1
        /*110c*/ 	.word	0x00028c30
        /*1110*/ 	.short	0x010a
        /*1112*/ 	.byte	0x3f
	.zero		1


	//   ....[98]....
        /*1114*/ 	.word	0x00020560
        /*1118*/ 	.word	0x000000d1
        /*111c*/ 	.word	0x00028c50
        /*1120*/ 	.short	0x010a
        /*1122*/ 	.byte	0x3f
	.zero		1


	//   ....[99]....
        /*1124*/ 	.word	0x000205b0
        /*1128*/ 	.word	0x0000000f
        /*112c*/ 	.word	0x00028c30
        /*1130*/ 	.short	0x010a
        /*1132*/ 	.byte	0x3f
	.zero		1


	//   ....[100]....
        /*1134*/ 	.word	0x00020600
        /*1138*/ 	.word	0x0000000f
        /*113c*/ 	.word	0x00028c50
        /*1140*/ 	.short	0x010a
        /*1142*/ 	.byte	0x3f
	.zero		1


	//   ....[101]....
        /*1144*/ 	.word	0x00020650
        /*1148*/ 	.word	0x00000014
        /*114c*/ 	.word	0x00028c30
        /*1150*/ 	.short	0x010a
        /*1152*/ 	.byte	0x3f
	.zero		1


	//   ....[102]....
        /*1154*/ 	.word	0x000206a0
        /*1158*/ 	.word	0x00000014
        /*115c*/ 	.word	0x00028c50
        /*1160*/ 	.short	0x010a
        /*1162*/ 	.byte	0x3f
	.zero		1


	//   ....[103]....
        /*1164*/ 	.word	0x00020840
        /*1168*/ 	.word	0x00000017
        /*116c*/ 	.word	0x00028c20
        /*1170*/ 	.short	0x010a
        /*1172*/ 	.byte	0x3f
	.zero		1


	//   ....[104]....
        /*1174*/ 	.word	0x00020890
        /*1178*/ 	.word	0x0000000c
        /*117c*/ 	.word	0x00028ca0
        /*1180*/ 	.short	0x010a
        /*1182*/ 	.byte	0x3f
	.zero		1


	//   ....[105]....
        /*1184*/ 	.word	0x000208e0
        /*1188*/ 	.word	0x0000000c
        /*118c*/ 	.word	0x00028cc0
        /*1190*/ 	.short	0x010a
        /*1192*/ 	.byte	0x3f
	.zero		1


	//   ....[106]....
        /*1194*/ 	.word	0x00020930
        /*1198*/ 	.word	0x0000000a
        /*119c*/ 	.word	0x00028ca0
        /*11a0*/ 	.short	0x010a
        /*11a2*/ 	.byte	0x3f
	.zero		1


	//   ....[107]....
        /*11a4*/ 	.word	0x00020980
        /*11a8*/ 	.word	0x0000000a
        /*11ac*/ 	.word	0x00028cc0
        /*11b0*/ 	.short	0x010a
        /*11b2*/ 	.byte	0x3f
	.zero		1


	//   ....[108]....
        /*11b4*/ 	.word	0x00020aa0
        /*11b8*/ 	.word	0x0000001b
        /*11bc*/ 	.word	0x00028c40
        /*11c0*/ 	.short	0x010a
        /*11c2*/ 	.byte	0x3f
	.zero		1


	//   ....[109]....
        /*11c4*/ 	.word	0x00021540
        /*11c8*/ 	.word	0x00000017
        /*11cc*/ 	.word	0x00028c20
        /*11d0*/ 	.short	0x010a
        /*11d2*/ 	.byte	0x3f
	.zero		1


	//   ....[110]....
        /*11d4*/ 	.word	0x00021590
        /*11d8*/ 	.word	0x0000001b
        /*11dc*/ 	.word	0x00028c60
        /*11e0*/ 	.short	0x010a
        /*11e2*/ 	.byte	0x3f
	.zero		1


	//   ....[111]....
        /*11e4*/ 	.word	0x00021e90
        /*11e8*/ 	.word	0x00000006
        /*11ec*/ 	.word	0x00028c40
        /*11f0*/ 	.short	0x010a
        /*11f2*/ 	.byte	0x3f
	.zero		1


	//   ....[112]....
        /*11f4*/ 	.word	0x00022350
        /*11f8*/ 	.word	0x00000006
        /*11fc*/ 	.word	0x00028c60
        /*1200*/ 	.short	0x010a
        /*1202*/ 	.byte	0x3f
	.zero		1


	//   ....[113]....
        /*1204*/ 	.word	0x00023440
        /*1208*/ 	.word	0x00000004
        /*120c*/ 	.word	0x00028c20
        /*1210*/ 	.short	0x010a
        /*1212*/ 	.byte	0x3f
	.zero		1


	//   ....[114]....
        /*1214*/ 	.word	0x000235e0
        /*1218*/ 	.word	0x00000005
        /*121c*/ 	.word	0x00028c40
        /*1220*/ 	.short	0x010a
        /*1222*/ 	.byte	0x3f
	.zero		1


	//   ....[115]....
        /*1224*/ 	.word	0x00023630
        /*1228*/ 	.word	0x00000019
        /*122c*/ 	.word	0x00028c40
        /*1230*/ 	.short	0x010a
        /*1232*/ 	.byte	0x3f
	.zero		1


	//   ....[116]....
        /*1234*/ 	.word	0x00023680
        /*1238*/ 	.word	0x00000005
        /*123c*/ 	.word	0x00028c60
        /*1240*/ 	.short	0x010a
        /*1242*/ 	.byte	0x3f
	.zero		1


	//----- nvinfo : EIATTR_NUM_MBARRIERS
	.align		4
.L_860:
        /*1244*/ 	.byte	0x03, 0x38
        /*1246*/ 	.short	0x0016


	//----- nvinfo : EIATTR_EXIT_INSTR_OFFSETS
	.align		4
        /*1248*/ 	.byte	0x04, 0x1c
        /*124a*/ 	.short	(.L_862 - .L_861)


	//   ....[0]....
.L_861:
        /*124c*/ 	.word	0x0001f550


	//----- nvinfo : EIATTR_MAX_THREADS
	.align		4
.L_862:
        /*1250*/ 	.byte	0x04, 0x05
        /*1252*/ 	.short	(.L_864 - .L_863)
.L_863:
        /*1254*/ 	.word	0x00000180
        /*1258*/ 	.word	0x00000001
        /*125c*/ 	.word	0x00000001


	//----- nvinfo : EIATTR_CRS_STACK_SIZE
	.align		4
.L_864:
        /*1260*/ 	.byte	0x04, 0x1e
        /*1262*/ 	.short	(.L_866 - .L_865)
.L_865:
        /*1264*/ 	.word	0x00000000


	//----- nvinfo : EIATTR_CBANK_PARAM_SIZE
	.align		4
.L_866:
        /*1268*/ 	.byte	0x03, 0x19
        /*126a*/ 	.short	0x0af0


	//----- nvinfo : EIATTR_PARAM_CBANK
	.align		4
        /*126c*/ 	.byte	0x04, 0x0a
        /*126e*/ 	.short	(.L_868 - .L_867)
	.align		4
.L_867:
        /*1270*/ 	.word	index@(.nv.constant0._ZN7cutlass13device_kernelIN5flash11enable_sm90INS1_16FlashAttnFwdSm90INS1_25CollectiveMainloopFwdSm90ILi2EN4cute5tupleIJNS5_1CILi1EEES8_S8_EEENS6_IJNS7_ILi64EEESA_SA_EEELi512ENS_10bfloat16_tEfNS_4arch4Sm90ELb0ELb1ELb0ELb1ELb1ELb1ELb0ELb0ELb0ELb1ELb0ELb0EEENS1_21CollectiveEpilogueFwdINS6_IJSA_NS7_ILi512EEESA_EEES9_SC_SE_Li256ELb1ELb1ELb0ELb0EEENS1_36VarlenDynamicPersistentTileSchedulerILi64ELi64ELi256ELi128ELb0ELb1ELb1ELb1ELb0ELb1EEEEEEEEEvNT_6ParamsE)
        /*1274*/ 	.short	0x0210
        /*1276*/ 	.short	0x0af0


	//----- nvinfo : EIATTR_SW_WAR
	.align		4
.L_868:
        /*1278*/ 	.byte	0x04, 0x36
        /*127a*/ 	.short	(.L_870 - .L_869)
.L_869:
        /*127c*/ 	.word	0x00000008
.L_870:


//--------------------- .nv.info._ZN7cutlass13device_kernelIN5flash11enable_sm90INS1_16FlashAttnFwdSm90INS1_25CollectiveMainloopFwdSm90ILi2EN4cute5tupleIJNS5_1CILi1EEES8_S8_EEENS6_IJNS7_ILi64EEESA_SA_EEELi512ENS_10bfloat16_tEfNS_4arch4Sm90ELb0ELb1ELb0ELb1ELb1ELb0ELb1ELb0ELb0ELb1ELb0ELb0EEENS1_21CollectiveEpilogueFwdINS6_IJSA_NS7_ILi512EEESA_EEES9_SC_SE_Li256ELb1ELb1ELb0ELb0EEENS1_36VarlenDynamicPersistentTileSchedulerILi64ELi64ELi256ELi128ELb0ELb1ELb1ELb1ELb0ELb1EEEEEEEEEvNT_6ParamsE --------------------------
	.section	.nv.info._ZN7cutlass13device_kernelIN5flash11enable_sm90INS1_16FlashAttnFwdSm90INS1_25CollectiveMainloopFwdSm90ILi2EN4cute5tupleIJNS5_1CILi1EEES8_S8_EEENS6_IJNS7_ILi64EEESA_SA_EEELi512ENS_10bfloat16_tEfNS_4arch4Sm90ELb0ELb1ELb0ELb1ELb1ELb0ELb1ELb0ELb0ELb1ELb0ELb0EEENS1_21CollectiveEpilogueFwdINS6_IJSA_NS7_ILi512EEESA_EEES9_SC_SE_Li256ELb1ELb1ELb0ELb0EEENS1_36VarlenDynamicPersistentTileSchedulerILi64ELi64ELi256ELi128ELb0ELb1ELb1ELb1ELb0ELb1EEEEEEEEEvNT_6ParamsE,"",@"SHT_CUDA_INFO"
	.sectionflags	@""
	.align	4


	//----- nvinfo : EIATTR_CUDA_API_VERSION
	.align		4
        /*0000*/ 	.byte	0x04, 0x37
        /*0002*/ 	.short	(.L_872 - .L_871)
.L_871:
        /*0004*/ 	.word	0x00000082


	//----- nvinfo : EIATTR_KPARAM_INFO
	.align		4
.L_872:
        /*0008*/ 	.byte	0x04, 0x17
        /*000a*/ 	.short	(.L_874 - .L_873)
.L_873:
        /*000c*/ 	.word	0x00000000
        /*0010*/ 	.short	0x0000
        /*0012*/ 	.short	0x0070
        /*0014*/ 	.byte	0x00, 0xf0, 0x01, 0x2e


	//----- nvinfo : EIATTR_SPARSE_MMA_MASK
	.align		4
.L_874:
        /*0018*/ 	.byte	0x03, 0x50
        /*001a*/ 	.short	0x0000


	//----- nvinfo : EIATTR_MAXREG_COUNT
	.align		4
        /*001c*/ 	.byte	0x03, 0x1b
        /*001e*/ 	.short	0x00a8


	//----- nvinfo : EIATTR_NUM_BARRIERS
	.align		4
        /*0020*/ 	.byte	0x02, 0x4c
        /*0022*/ 	.byte	0x10
	.zero		1


	//----- nvinfo : EIATTR_EXTERNS
	.align		4
        /*0024*/ 	.byte	0x04, 0x0f
        /*0026*/ 	.short	(.L_876 - .L_875)


	//   ....[0]....
	.align		4
.L_875:
        /*0028*/ 	.word	index@(__assertfail)


	//----- nvinfo : EIATTR_ANNOTATIONS
	.align		4
.L_876:
        /*002c*/ 	.byte	0x04, 0x55
        /*002e*/ 	.short	(.L_878 - .L_877)


	//   ....[0]....
.L_877:
        /* <DEDUP_REMOVED lines=19> */


	//----- nvinfo : EIATTR_MERCURY_ISA_VERSION
	.align		4
.L_878:
        /*0148*/ 	.byte	0x03, 0x5f
        /*014a*/ 	.short	0x0101


	//----- nvinfo : EIATTR_UNUSED_LOAD_BYTE_OFFSET
	.align		4
        /*014c*/ 	.byte	0x04, 0x44
        /*014e*/ 	.short	(.L_880 - .L_879)


	//   ....[0]....
.L_879:
        /*0150*/ 	.word	0x00000a70
        /*0154*/ 	.word	0x0000fff0


	//   ....[1]....
        /*0158*/ 	.word	0x00021640
        /*015c*/ 	.word	0x0000fff0


	//----- nvinfo : EIATTR_INT_WARP_WIDE_INSTR_OFFSETS
	.align		4
.L_880:
        /*0160*/ 	.byte	0x04, 0x31
        /*0162*/ 	.short	(.L_882 - .L_881)


	//   ....[0]....
.L_881:
        /*0164*/ 	.word	0x000000c0


	//   ....[1]....
        /*0168*/ 	.word	0x000000d0


	//   ....[2]....
        /*016c*/ 	.word	0x000000e0


	//   ....[3]....
        /*0170*/ 	.word	0x00000180


	//   ....[4]....
        /*0174*/ 	.word	0x00025e30


	//   ....[5]....
        /*0178*/ 	.word	0x00025ec0


	//   ....[6]....
        /*017c*/ 	.word	0x0002a190


	//   ....[7]....
        /*0180*/ 	.word	0x0002a220


	//----- nvinfo : EIATTR_COOP_GROUP_MASK_REGIDS
	.align		4
.L_882:
        /*0184*/ 	.byte	0x04, 0x29
        /*0186*/ 	.short	(.L_884 - .L_883)


	//   ....[0]....
.L_883:
        /*0188*/ 	.word	0xffffffff


	//   ....[1]....
        /*018c*/ 	.word	0xffffffff


	//   ....[2]....
        /*0190*/ 	.word	0xffffffff


	//   ....[3]....
        /*0194*/ 	.word	0xffffffff


	//   ....[4]....
        /*0198*/ 	.word	0xffffffff


	//   ....[5]....
        /*019c*/ 	.word	0xffffffff


	//   ....[6]....
        /*01a0*/ 	.word	0xffffffff


	//   ....[7]....
        /*01a4*/ 	.word	0xffffffff


	//   ....[8]....
        /*01a8*/ 	.word	0xffffffff


	//   ....[9]....
        /*01ac*/ 	.word	0xffffffff


	//   ....[10]....
        /*01b0*/ 	.word	0xffffffff


	//   ....[11]....
        /*01b4*/ 	.word	0xffffffff


	//   ....[12]....
        /*01b8*/ 	.word	0xffffffff


	//   ....[13]....
        /*01bc*/ 	.word	0xffffffff


	//   ....[14]....
        /*01c0*/ 	.word	0xffffffff


	//   ....[15]....
        /*01c4*/ 	.word	0xffffffff


	//   ....[16]....
        /*01c8*/ 	.word	0xffffffff


	//   ....[17]....
        /*01cc*/ 	.word	0xffffffff


	//   ....[18]....
        /*01d0*/ 	.word	0xffffffff


	//   ....[19]....
        /*01d4*/ 	.word	0xffffffff


	//   ....[20]....
        /*01d8*/ 	.word	0xffffffff


	//   ....[21]....
        /*01dc*/ 	.word	0xffffffff


	//   ....[22]....
        /*01e0*/ 	.word	0xffffffff


	//   ....[23]....
        /*01e4*/ 	.word	0xffffffff


	//   ....[24]....
        /*01e8*/ 	.word	0xffffffff


	//   ....[25]....
        /*01ec*/ 	.word	0xffffffff


	//   ....[26]....
        /*01f0*/ 	.word	0xffffffff


	//   ....[27]....
        /*01f4*/ 	.word	0xffffffff


	//   ....[28]....
        /*01f8*/ 	.word	0xffffffff


	//   ....[29]....
        /*01fc*/ 	.word	0xffffffff


	//   ....[30]....
        /*0200*/ 	.word	0xffffffff


	//   ....[31]....
        /*0204*/ 	.word	0xffffffff


	//   ....[32]....
        /*0208*/ 	.word	0xffffffff


	//   ....[33]....
        /*020c*/ 	.word	0xffffffff


	//   ....[34]....
        /*0210*/ 	.word	0xffffffff


	//   ....[35]....
        /*0214*/ 	.word	0xffffffff


	//   ....[36]....
        /*0218*/ 	.word	0xffffffff


	//   ....[37]....
        /*021c*/ 	.word	0xffffffff


	//   ....[38]....
        /*0220*/ 	.word	0xffffffff


	//   ....[39]....
        /*0224*/ 	.word	0xffffffff


	//   ....[40]....
        /*0228*/ 	.word	0xffffffff


	//   ....[41]....
        /*022c*/ 	.word	0xffffffff


	//   ....[42]....
        /*0230*/ 	.word	0xffffffff


	//   ....[43]....
        /*0234*/ 	.word	0xffffffff


	//   ....[44]....
        /*0238*/ 	.word	0xffffffff


	//   ....[45]....
        /*023c*/ 	.word	0xffffffff


	//   ....[46]....
        /*0240*/ 	.word	0xffffffff


	//   ....[47]....
        /*0244*/ 	.word	0xffffffff


	//   ....[48]....
        /*0248*/ 	.word	0xffffffff


	//   ....[49]....
        /*024c*/ 	.word	0xffffffff


	//   ....[50]....
        /*0250*/ 	.word	0xffffffff


	//   ....[51]....
        /*0254*/ 	.word	0xffffffff


	//   ....[52]....
        /*0258*/ 	.word	0xffffffff


	//   ....[53]....
        /*025c*/ 	.word	0xffffffff


	//   ....[54]....
        /*0260*/ 	.word	0xffffffff


	//   ....[55]....
        /*0264*/ 	.word	0xffffffff


	//   ....[56]....
        /*0268*/ 	.word	0xffffffff


	//   ....[57]....
        /*026c*/ 	.word	0xffffffff


	//   ....[58]....
        /*0270*/ 	.word	0xffffffff


	//   ....[59]....
        /*0274*/ 	.word	0xffffffff


	//   ....[60]....
        /*0278*/ 	.word	0xffffffff


	//   ....[61]....
        /*027c*/ 	.word	0xffffffff


	//   ....[62]....
        /*0280*/ 	.word	0xffffffff


	//   ....[63]....
        /*0284*/ 	.word	0xffffffff


	//   ....[64]....
        /*0288*/ 	.word	0xffffffff


	//   ....[65]....
        /*028c*/ 	.word	0xffffffff


	//   ....[66]....
        /*0290*/ 	.word	0xffffffff


	//   ....[67]....
        /*0294*/ 	.word	0xffffffff


	//   ....[68]....
        /*0298*/ 	.word	0xffffffff


	//   ....[69]....
        /*029c*/ 	.word	0xffffffff


	//   ....[70]....
        /*02a0*/ 	.word	0xffffffff


	//   ....[71]....
        /*02a4*/ 	.word	0xffffffff


	//   ....[72]....
        /*02a8*/ 	.word	0xffffffff


	//   ....[73]....
        /*02ac*/ 	.word	0xffffffff


	//   ....[74]....
        /*02b0*/ 	.word	0xffffffff


	//   ....[75]....
        /*02b4*/ 	.word	0xffffffff


	//   ....[76]....
        /*02b8*/ 	.word	0xffffffff


	//   ....[77]....
        /*02bc*/ 	.word	0xffffffff


	//   ....[78]....
        /*02c0*/ 	.word	0xffffffff


	//   ....[79]....
        /*02c4*/ 	.word	0xffffffff


	//   ....[80]....
        /*02c8*/ 	.word	0xffffffff


	//   ....[81]....
        /*02cc*/ 	.word	0xffffffff


	//   ....[82]....
        /*02d0*/ 	.word	0xffffffff


	//   ....[83]....
        /*02d4*/ 	.word	0xffffffff


	//   ....[84]....
        /*02d8*/ 	.word	0xffffffff


	//   ....[85]....
        /*02dc*/ 	.word	0xffffffff


	//   ....[86]....
        /*02e0*/ 	.word	0xffffffff


	//   ....[87]....
        /*02e4*/ 	.word	0xffffffff


	//   ....[88]....
        /*02e8*/ 	.word	0xffffffff


	//   ....[89]....
        /*02ec*/ 	.word	0xffffffff


	//   ....[90]....
        /*02f0*/ 	.word	0xffffffff


	//   ....[91]....
        /*02f4*/ 	.word	0xffffffff


	//   ....[92]....
        /*02f8*/ 	.word	0xffffffff


	//   ....[93]....
        /*02fc*/ 	.word	0xffffffff


	//   ....[94]....
        /*0300*/ 	.word	0xffffffff


	//   ....[95]....
        /*0304*/ 	.word	0xffffffff


	//   ....[96]....
        /*0308*/ 	.word	0xffffffff


	//   ....[97]....
        /*030c*/ 	.word	0xffffffff


	//   ....[98]....
        /*0310*/ 	.word	0xffffffff


	//   ....[99]....
        /*0314*/ 	.word	0xffffffff


	//   ....[100]....
        /*0318*/ 	.word	0xffffffff


	//   ....[101]....
        /*031c*/ 	.word	0xffffffff


	//   ....[102]....
        /*0320*/ 	.word	0xffffffff


	//   ....[103]....
        /*0324*/ 	.word	0xffffffff


	//   ....[104]....
        /*0328*/ 	.word	0xffffffff


	//   ....[105]....
        /*032c*/ 	.word	0xffffffff


	//   ....[106]....
        /*0330*/ 	.word	0xffffffff


	//   ....[107]....
        /*0334*/ 	.word	0xffffffff


	//   ....[108]....
        /*0338*/ 	.word	0xffffffff


	//   ....[109]....
        /*033c*/ 	.word	0xffffffff


	//   ....[110]....
        /*0340*/ 	.word	0xffffffff


	//   ....[111]....
        /*0344*/ 	.word	0xffffffff


	//   ....[112]....
        /*0348*/ 	.word	0xffffffff


	//   ....[113]....
        /*034c*/ 	.word	0xffffffff


	//   ....[114]....
        /*0350*/ 	.word	0xffffffff


	//   ....[115]....
        /*0354*/ 	.word	0xffffffff


	//   ....[116]....
        /*0358*/ 	.word	0xffffffff


	//   ....[117]....
        /*035c*/ 	.word	0xffffffff


	//   ....[118]....
        /*0360*/ 	.word	0xffffffff


	//   ....[119]....
        /*0364*/ 	.word	0xffffffff


	//   ....[120]....
        /*0368*/ 	.word	0xffffffff


	//   ....[121]....
        /*036c*/ 	.word	0xffffffff


	//   ....[122]....
        /*0370*/ 	.word	0xffffffff


	//   ....[123]....
        /*0374*/ 	.word	0xffffffff


	//   ....[124]....
        /*0378*/ 	.word	0xffffffff


	//   ....[125]....
        /*037c*/ 	.word	0xffffffff


	//   ....[126]....
        /*0380*/ 	.word	0xffffffff


	//   ....[127]....
        /*0384*/ 	.word	0xffffffff


	//   ....[128]....
        /*0388*/ 	.word	0xffffffff


	//   ....[129]....
        /*038c*/ 	.word	0x0500000f


	//   ....[130]....
        /*0390*/ 	.word	0x0500000f


	//   ....[131]....
        /*0394*/ 	.word	0x0500000f


	//   ....[132]....
        /*0398*/ 	.word	0x0500000f


	//   ....[133]....
        /*039c*/ 	.word	0x0500000f


	//   ....[134]....
        /*03a0*/ 	.word	0x0500000f


	//   ....[135]....
        /*03a4*/ 	.word	0x0500000f


	//   ....[136]....
        /*03a8*/ 	.word	0x0500000f


	//   ....[137]....
        /*03ac*/ 	.word	0x0500000f


	//   ....[138]....
        /*03b0*/ 	.word	0x0500000f


	//   ....[139]....
        /*03b4*/ 	.word	0x0500000f


	//   ....[140]....
        /*03b8*/ 	.word	0x0500000f


	//   ....[141]....
        /*03bc*/ 	.word	0x0500000f


	//   ....[142]....
        /*03c0*/ 	.word	0x0500000f


	//   ....[143]....
        /*03c4*/ 	.word	0x0500000f


	//   ....[144]....
        /*03c8*/ 	.word	0x0500000f


	//   ....[145]....
        /*03cc*/ 	.word	0x0500000f


	//   ....[146]....
        /*03d0*/ 	.word	0x0500000f


	//   ....[147]....
        /*03d4*/ 	.word	0x0500000f


	//   ....[148]....
        /*03d8*/ 	.word	0x0500000f


	//   ....[149]....
        /*03dc*/ 	.word	0x0500000f


	//   ....[150]....
        /*03e0*/ 	.word	0x0500000f


	//   ....[151]....
        /*03e4*/ 	.word	0x0500000f


	//   ....[152]....
        /*03e8*/ 	.word	0x0500000f


	//   ....[153]....
        /*03ec*/ 	.word	0x0500000f


	//   ....[154]....
        /*03f0*/ 	.word	0x0500000f


	//   ....[155]....
        /*03f4*/ 	.word	0x0500000f


	//   ....[156]....
        /*03f8*/ 	.word	0x0500000f


	//   ....[157]....
        /*03fc*/ 	.word	0x0500000f


	//   ....[158]....
        /*0400*/ 	.word	0x0500000f


	//   ....[159]....
        /*0404*/ 	.word	0x0500000f


	//   ....[160]....
        /*0408*/ 	.word	0x0500000f


	//   ....[161]....
        /*040c*/ 	.word	0x0500000f


	//   ....[162]....
        /*0410*/ 	.word	0x0500000f


	//   ....[163]....
        /*0414*/ 	.word	0x0500000f


	//   ....[164]....
        /*0418*/ 	.word	0x0500000f


	//   ....[165]....
        /*041c*/ 	.word	0x0500000f


	//   ....[166]....
        /*0420*/ 	.word	0x0500000f


	//   ....[167]....
        /*0424*/ 	.word	0x0500000f


	//   ....[168]....
        /*0428*/ 	.word	0x0500000f


	//   ....[169]....
        /*042c*/ 	.word	0x0500000f


	//   ....[170]....
        /*0430*/ 	.word	0x0500000f


	//   ....[171]....
        /*0434*/ 	.word	0x0500000f


	//   ....[172]....
        /*0438*/ 	.word	0x0500000f


	//   ....[173]....
        /*043c*/ 	.word	0x0500000f


	//   ....[174]....
        /*0440*/ 	.word	0x0500000f


	//   ....[175]....
        /*0444*/ 	.word	0x0500000f


	//   ....[176]....
        /*0448*/ 	.word	0x0500000f


	//   ....[177]....
        /*044c*/ 	.word	0x0500000f


	//   ....[178]....
        /*0450*/ 	.word	0x0500000f


	//   ....[179]....
        /*0454*/ 	.word	0x0500000f


	//   ....[180]....
        /*0458*/ 	.word	0x0500000f


	//   ....[181]....
        /*045c*/ 	.word	0x0500000f


	//   ....[182]....
        /*0460*/ 	.word	0x0500000f


	//   ....[183]....
        /*0464*/ 	.word	0x0500000f


	//   ....[184]....
        /*0468*/ 	.word	0x0500000f


	//   ....[185]....
        /*046c*/ 	.word	0x0500000f


	//   ....[186]....
        /*0470*/ 	.word	0x0500000f


	//   ....[187]....
        /*0474*/ 	.word	0x0500000f


	//   ....[188]....
        /*0478*/ 	.word	0x0500000f


	//   ....[189]....
        /*047c*/ 	.word	0x0500000f


	//   ....[190]....
        /*0480*/ 	.word	0x0500000f


	//   ....[191]....
        /*0484*/ 	.word	0x0500000f


	//   ....[192]....
        /*0488*/ 	.word	0x0500000f


	//   ....[193]....
        /*048c*/ 	.word	0x0500000f


	//   ....[194]....
        /*0490*/ 	.word	0x0500000f


	//   ....[195]....
        /*0494*/ 	.word	0x0500000f


	//   ....[196]....
        /*0498*/ 	.word	0xffffffff


	//   ....[197]....
        /*049c*/ 	.word	0xffffffff


	//   ....[198]....
        /*04a0*/ 	.word	0xffffffff


	//   ....[199]....
        /*04a4*/ 	.word	0xffffffff


	//   ....[200]....
        /*04a8*/ 	.word	0xffffffff


	//   ....[201]....
        /*04ac*/ 	.word	0xffffffff


	//   ....[202]....
        /*04b0*/ 	.word	0xffffffff


	//   ....[203]....
        /*04b4*/ 	.word	0xffffffff


	//----- nvinfo : EIATTR_COOP_GROUP_INSTR_OFFSETS
	.align		4
.L_884:
        /*04b8*/ 	.byte	0x04, 0x28
        /*04ba*/ 	.short	(.L_886 - .L_885)


	//   ....[0]....
.L_885:
        /*04bc*/ 	.word	0x00000080


	//   ....[1]....
        /*04c0*/ 	.word	0x00000090


	//   ....[2]....
        /*04c4*/ 	.word	0x000002b0


	//   ....[3]....
        /*04c8*/ 	.word	0x00000410


	//   ....[4]....
        /*04cc*/ 	.word	0x00000530


	//   ....[5]....
        /*04d0*/ 	.word	0x00000690


	//   ....[6]....
        /*04d4*/ 	.word	0x00002320


	//   ....[7]....
        /*04d8*/ 	.word	0x00009d50


	//   ....[8]....
        /*04dc*/ 	.word	0x0000bdf0


	//   ....[9]....
        /*04e0*/ 	.word	0x0000d000


	//   ....[10]....
        /*04e4*/ 	.word	0x0000d240


	//   ....[11]....
        /*04e8*/ 	.word	0x0000dcf0


	//   ....[12]....
        /*04ec*/ 	.word	0x0000df90


	//   ....[13]....
        /*04f0*/ 	.word	0x0000e430


	//   ....[14]....
        /*04f4*/ 	.word	0x0000e530


	//   ....[15]....
        /*04f8*/ 	.word	0x000110e0


	//   ....[16]....
        /*04fc*/ 	.word	0x00012a40


	//   ....[17]....
        /*0500*/ 	.word	0x00013cc0


	//   ....[18]....
        /*0504*/ 	.word	0x00013d00


	//   ....[19]....
        /*0508*/ 	.word	0x00013d40


	//   ....[20]....
        /*050c*/ 	.word	0x00013d60


	//   ....[21]....
        /*0510*/ 	.word	0x000183e0


	//   ....[22]....
        /*0514*/ 	.word	0x000197c0


	//   ....[23]....
        /*0518*/ 	.word	0x0001aa20


	//   ....[24]....
        /*051c*/ 	.word	0x0001ac30


	//   ....[25]....
        /*0520*/ 	.word	0x0001b810


	//   ....[26]....
        /*0524*/ 	.word	0x0001b870


	//   ....[27]....
        /*0528*/ 	.word	0x0001b8b0


	//   ....[28]....
        /*052c*/ 	.word	0x0001b8d0


	//   ....[29]....
        /*0530*/ 	.word	0x0001ffd0


	//   ....[30]....
        /*0534*/ 	.word	0x00020180


	//   ....[31]....
        /*0538*/ 	.word	0x000201a0


	//   ....[32]....
        /*053c*/ 	.word	0x000201e0


	//   ....[33]....
        /*0540*/ 	.word	0x00020200


	//   ....[34]....
        /*0544*/ 	.word	0x00022760


	//   ....[35]....
        /*0548*/ 	.word	0x00022dc0


	//   ....[36]....
        /*054c*/ 	.word	0x00022de0


	//   ....[37]....
        /*0550*/ 	.word	0x00022e10


	//   ....[38]....
        /*0554*/ 	.word	0x00022e20


	//   ....[39]....
        /*0558*/ 	.word	0x000234c0


	//   ....[40]....
        /*055c*/ 	.word	0x000234d0


	//   ....[41]....
        /*0560*/ 	.word	0x00023700


	//   ....[42]....
        /*0564*/ 	.word	0x00023720


	//   ....[43]....
        /*0568*/ 	.word	0x000242e0


	//   ....[44]....
        /*056c*/ 	.word	0x00024320


	//   ....[45]....
        /*0570*/ 	.word	0x00024560


	//   ....[46]....
        /*0574*/ 	.word	0x00024580


	//   ....[47]....
        /*0578*/ 	.word	0x00024830


	//   ....[48]....
        /*057c*/ 	.word	0x00024a00


	//   ....[49]....
        /*0580*/ 	.word	0x00024a30


	//   ....[50]....
        /*0584*/ 	.word	0x00024a60


	//   ....[51]....
        /*0588*/ 	.word	0x00024a90


	//   ....[52]....
        /*058c*/ 	.word	0x00024ac0


	//   ....[53]....
        /*0590*/ 	.word	0x00024af0


	//   ....[54]....
        /*0594*/ 	.word	0x00024c40


	//   ....[55]....
        /*0598*/ 	.word	0x00024c70


	//   ....[56]....
        /*059c*/ 	.word	0x00024ca0


	//   ....[57]....
        /*05a0*/ 	.word	0x00024cd0


	//   ....[58]....
        /*05a4*/ 	.word	0x00024d00


	//   ....[59]....
        /*05a8*/ 	.word	0x00024d30


	//   ....[60]....
        /*05ac*/ 	.word	0x00024dc0


	//   ....[61]....
        /*05b0*/ 	.word	0x00024e20


	//   ....[62]....
        /*05b4*/ 	.word	0x00024eb0


	//   ....[63]....
        /*05b8*/ 	.word	0x00026c20


	//   ....[64]....
        /*05bc*/ 	.word	0x00026c40


	//   ....[65]....
        /*05c0*/ 	.word	0x00026cd0


	//   ....[66]....
        /*05c4*/ 	.word	0x00026cf0


	//   ....[67]....
        /*05c8*/ 	.word	0x00026d70


	//   ....[68]....
        /*05cc*/ 	.word	0x00026d90


	//   ....[69]....
        /*05d0*/ 	.word	0x00026da0


	//   ....[70]....
        /*05d4*/ 	.word	0x00026db0


	//   ....[71]....
        /*05d8*/ 	.word	0x00027550


	//   ....[72]....
        /*05dc*/ 	.word	0x00027590


	//   ....[73]....
        /*05e0*/ 	.word	0x00027640


	//   ....[74]....
        /*05e4*/ 	.word	0x00027650


	//   ....[75]....
        /*05e8*/ 	.word	0x000276e0


	//   ....[76]....
        /*05ec*/ 	.word	0x000276f0


	//   ....[77]....
        /*05f0*/ 	.word	0x00027710


	//   ....[78]....
        /*05f4*/ 	.word	0x00027750


	//   ....[79]....
        /*05f8*/ 	.word	0x00027fd0


	//   ....[80]....
        /*05fc*/ 	.word	0x00027ff0


	//   ....[81]....
        /*0600*/ 	.word	0x00028190


	//   ....[82]....
        /*0604*/ 	.word	0x000281c0


	//   ....[83]....
        /*0608*/ 	.word	0x000282d0


	//   ....[84]....
        /*060c*/ 	.word	0x000282e0


	//   ....[85]....
        /*0610*/ 	.word	0x00028310


	//   ....[86]....
        /*0614*/ 	.word	0x00028320


	//   ....[87]....
        /*0618*/ 	.word	0x00028950


	//   ....[88]....
        /*061c*/ 	.word	0x000289b0


	//   ....[89]....
        /*0620*/ 	.word	0x00028b70


	//   ....[90]....
        /*0624*/ 	.word	0x00028bb0


	//   ....[91]....
        /*0628*/ 	.word	0x00028bc0


	//   ....[92]....
        /*062c*/ 	.word	0x00028bd0


	//   ....[93]....
        /*0630*/ 	.word	0x00028d20


	//   ....[94]....
        /*0634*/ 	.word	0x00028e70


	//   ....[95]....
        /*0638*/ 	.word	0x000296a0


	//   ....[96]....
        /*063c*/ 	.word	0x000296c0


	//   ....[97]....
        /*0640*/ 	.word	0x00029710


	//   ....[98]....
        /*0644*/ 	.word	0x00029720


	//   ....[99]....
        /*0648*/ 	.word	0x00029760


	//   ....[100]....
        /*064c*/ 	.word	0x00029770


	//   ....[101]....
        /*0650*/ 	.word	0x00029780


	//   ....[102]....
        /*0654*/ 	.word	0x000297c0


	//   ....[103]....
        /*0658*/ 	.word	0x00029ae0


	//   ....[104]....
        /*065c*/ 	.word	0x00029b20


	//   ....[105]....
        /*0660*/ 	.word	0x00029b40


	//   ....[106]....
        /*0664*/ 	.word	0x00029b60


	//   ....[107]....
        /*0668*/ 	.word	0x00029b90


	//   ....[108]....
        /*066c*/ 	.word	0x00029bb0


	//   ....[109]....
        /*0670*/ 	.word	0x00029cb0


	//   ....[110]....
        /*0674*/ 	.word	0x00029e00


	//   ....[111]....
        /*0678*/ 	.word	0x0002a400


	//   ....[112]....
        /*067c*/ 	.word	0x0002a450


	//   ....[113]....
        /*0680*/ 	.word	0x0002a480


	//   ....[114]....
        /*0684*/ 	.word	0x0002a4b0


	//   ....[115]....
        /*0688*/ 	.word	0x0002a4c0


	//   ....[116]....
        /*068c*/ 	.word	0x0002a4f0


	//   ....[117]....
        /*0690*/ 	.word	0x0002a520


	//   ....[118]....
        /*0694*/ 	.word	0x0002a550


	//   ....[119]....
        /*0698*/ 	.word	0x0002a6d0


	//   ....[120]....
        /*069c*/ 	.word	0x0002a700


	//   ....[121]....
        /*06a0*/ 	.word	0x0002a730


	//   ....[122]....
        /*06a4*/ 	.word	0x0002a760


	//   ....[123]....
        /*06a8*/ 	.word	0x0002a790


	//   ....[124]....
        /*06ac*/ 	.word	0x0002a7c0


	//   ....[125]....
        /*06b0*/ 	.word	0x0002a880


	//   ....[126]....
        /*06b4*/ 	.word	0x0002a8a0


	//   ....[127]....
        /*06b8*/ 	.word	0x0002a910


	//   ....[128]....
        /*06bc*/ 	.word	0x0002afb0


	//   ....[129]....
        /*06c0*/ 	.word	0x0002b550


	//   ....[130]....
        /*06c4*/ 	.word	0x0002b640


	//   ....[131]....
        /*06c8*/ 	.word	0x0002b6e0


	//   ....[132]....
        /*06cc*/ 	.word	0x0002b740


	//   ....[133]....
        /*06d0*/ 	.word	0x0002b830


	//   ....[134]....
        /*06d4*/ 	.word	0x0002b8a0


	//   ....[135]....
        /*06d8*/ 	.word	0x0002b990


	//   ....[136]....
        /*06dc*/ 	.word	0x0002ba00


	//   ....[137]....
        /*06e0*/ 	.word	0x0002baa0


	//   ....[138]....
        /*06e4*/ 	.word	0x0002bba0


	//   ....[139]....
        /*06e8*/ 	.word	0x0002bc30


	//   ....[140]....
        /*06ec*/ 	.word	0x0002bc90


	//   ....[141]....
        /*06f0*/ 	.word	0x0002bd60


	//   ....[142]....
        /*06f4*/ 	.word	0x0002bde0


	//   ....[143]....
        /*06f8*/ 	.word	0x0002bec0


	//   ....[144]....
        /*06fc*/ 	.word	0x0002bf30


	//   ....[145]....
        /*0700*/ 	.word	0x0002bff0


	//   ....[146]....
        /*0704*/ 	.word	0x0002c300


	//   ....[147]....
        /*0708*/ 	.word	0x0002c3c0


	//   ....[148]....
        /*070c*/ 	.word	0x0002c630


	//   ....[149]....
        /*0710*/ 	.word	0x0002c680


	//   ....[150]....
        /*0714*/ 	.word	0x0002c890


	//   ....[151]....
        /*0718*/ 	.word	0x0002c8e0


	//   ....[152]....
        /*071c*/ 	.word	0x0002ca90


	//   ....[153]....
        /*0720*/ 	.word	0x0002cae0


	//   ....[154]....
        /*0724*/ 	.word	0x0002cc20


	//   ....[155]....
        /*0728*/ 	.word	0x0002cd20


	//   ....[156]....
        /*072c*/ 	.word	0x0002cf90


	//   ....[157]....
        /*0730*/ 	.word	0x0002cfe0


	//   ....[158]....
        /*0734*/ 	.word	0x0002d1b0


	//   ....[159]....
        /*0738*/ 	.word	0x0002d200


	//   ....[160]....
        /*073c*/ 	.word	0x0002d3d0


	//   ....[161]....
        /*0740*/ 	.word	0x0002d420


	//   ....[162]....
        /*0744*/ 	.word	0x0002d510


	//   ....[163]....
        /*0748*/ 	.word	0x0002d5b0


	//   ....[164]....
        /*074c*/ 	.word	0x0002d610


	//   ....[165]....
        /*0750*/ 	.word	0x0002d6c0


	//   ....[166]....
        /*0754*/ 	.word	0x0002d720


	//   ....[167]....
        /*0758*/ 	.word	0x0002d7d0


	//   ....[168]....
        /*075c*/ 	.word	0x0002d830


	//   ....[169]....
        /*0760*/ 	.word	0x0002d8e0


	//   ....[170]....
        /*0764*/ 	.word	0x0002d9d0


	//   ....[171]....
        /*0768*/ 	.word	0x0002dab0


	//   ....[172]....
        /*076c*/ 	.word	0x0002dbc0


	//   ....[173]....
        /*0770*/ 	.word	0x0002dcc0


	//   ....[174]....
        /*0774*/ 	.word	0x0002ddf0


	//   ....[175]....
        /*0778*/ 	.word	0x0002ded0


	//   ....[176]....
        /*077c*/ 	.word	0x0002dfd0


	//   ....[177]....
        /*0780*/ 	.word	0x0002e0b0


	//   ....[178]....
        /*0784*/ 	.word	0x0002e140


	//   ....[179]....
        /*0788*/ 	.word	0x0002e1e0


	//   ....[180]....
        /*078c*/ 	.word	0x0002e300


	//   ....[181]....
        /*0790*/ 	.word	0x0002e370


	//   ....[182]....
        /*0794*/ 	.word	0x0002e3e0


	//   ....[183]....
        /*0798*/ 	.word	0x0002e450


	//   ....[184]....
        /*079c*/ 	.word	0x0002e4c0


	//   ....[185]....
        /*07a0*/ 	.word	0x0002e540


	//   ....[186]....
        /*07a4*/ 	.word	0x0002e5d0


	//   ....[187]....
        /*07a8*/ 	.word	0x0002e660


	//   ....[188]....
        /*07ac*/ 	.word	0x0002e6d0


	//   ....[189]....
        /*07b0*/ 	.word	0x0002e740


	//   ....[190]....
        /*07b4*/ 	.word	0x0002e7b0


	//   ....[191]....
        /*07b8*/ 	.word	0x0002e830


	//   ....[192]....
        /*07bc*/ 	.word	0x0002e8a0


	//   ....[193]....
        /*07c0*/ 	.word	0x0002e940


	//   ....[194]....
        /*07c4*/ 	.word	0x0002e9d0


	//   ....[195]....
        /*07c8*/ 	.word	0x0002eaf0


	//   ....[196]....
        /*07cc*/ 	.word	0x00030af0


	//   ....[197]....
        /*07d0*/ 	.word	0x000321f0


	//   ....[198]....
        /*07d4*/ 	.word	0x000324a0


	//   ....[199]....
        /*07d8*/ 	.word	0x000331e0


	//   ....[200]....
        /*07dc*/ 	.word	0x00033220


	//   ....[201]....
        /*07e0*/ 	.word	0x00033290


	//   ....[202]....
        /*07e4*/ 	.word	0x000332b0


	//   ....[203]....
        /*07e8*/ 	.word	0x000403b0


	//----- nvinfo : EIATTR_REG_RECONFIG
	.align		4
.L_886:
        /*07ec*/ 	.byte	0x01, 0x54
	.zero		2


	//----- nvinfo : EIATTR_SYSCALL_OFFSETS
	.align		4
        /*07f0*/ 	.byte	0x04, 0x46
        /*07f2*/ 	.short	(.L_888 - .L_887)


	//   ....[0]....
.L_887:
        /*07f4*/ 	.word	0x0000a300


	//   ....[1]....
        /*07f8*/ 	.word	0x00026020


	//   ....[2]....
        /*07fc*/ 	.word	0x00026170


	//   ....[3]....
        /*0800*/ 	.word	0x00026260


	//   ....[4]....
        /*0804*/ 	.word	0x00027150


	//   ....[5]....
        /*0808*/ 	.word	0x000279e0


	//----- nvinfo : EIATTR_MBARRIER_INSTR_OFFSETS
	.align		4
.L_888:
        /*080c*/ 	.byte	0x04, 0x39
        /*080e*/ 	.short	(.L_890 - .L_889)


	//   ....[0]....
.L_889:
        /*0810*/ 	.word	0x00000190
        /*0814*/ 	.word	0x000000ff
        /*0818*/ 	.word	0x00038800
        /*081c*/ 	.short	0x0100
        /*081e*/ 	.byte	0x08
	.zero		1


	//   ....[1]....
        /*0820*/ 	.word	0x000001a0
        /*0824*/ 	.word	0x000000ff
        /*0828*/ 	.word	0x00038810
        /*082c*/ 	.short	0x0100
        /*082e*/ 	.byte	0x08
	.zero		1


	//   ....[2]....
        /*0830*/ 	.word	0x000001b0
        /*0834*/ 	.word	0x000000ff
        /*0838*/ 	.word	0x00038820
        /*083c*/ 	.short	0x0100
        /*083e*/ 	.byte	0x08
	.zero		1


	//   ....[3]....
        /*0840*/ 	.word	0x00000260
        /*0844*/ 	.word	0x000000ff
        /*0848*/ 	.word	0x00038830
        /*084c*/ 	.short	0x0100
        /*084e*/ 	.byte	0x06
	.zero		1


	//   ....[4]....
        /*0850*/ 	.word	0x00000270
        /*0854*/ 	.word	0x000000ff
        /*0858*/ 	.word	0x00038840
        /*085c*/ 	.short	0x0100
        /*085e*/ 	.byte	0x06
	.zero		1


	//   ....[5]....
        /*0860*/ 	.word	0x00000280
        /*0864*/ 	.word	0x000000ff
        /*0868*/ 	.word	0x00038838
        /*086c*/ 	.short	0x0100
        /*086e*/ 	.byte	0x06
	.zero		1


	//   ....[6]....
        /*0870*/ 	.word	0x00000290
        /*0874*/ 	.word	0x000000ff
        /*0878*/ 	.word	0x00038848
        /*087c*/ 	.short	0x0100
        /*087e*/ 	.byte	0x06
	.zero		1


	//   ....[7]....
        /*0880*/ 	.word	0x000003c0
        /*0884*/ 	.word	0x000000ff
        /*0888*/ 	.word	0x00038850
        /*088c*/ 	.short	0x0100
        /*088e*/ 	.byte	0x08
	.zero		1


	//   ....[8]....
        /*0890*/ 	.word	0x000003d0
        /*0894*/ 	.word	0x000000ff
        /*0898*/ 	.word	0x00038860
        /*089c*/ 	.short	0x0100
        /*089e*/ 	.byte	0x08
	.zero		1


	//   ....[9]....
        /*08a0*/ 	.word	0x000003e0
        /*08a4*/ 	.word	0x000000ff
        /*08a8*/ 	.word	0x00038858
        /*08ac*/ 	.short	0x0100
        /*08ae*/ 	.byte	0x08
	.zero		1


	//   ....[10]....
        /*08b0*/ 	.word	0x000003f0
        /*08b4*/ 	.word	0x000000ff
        /*08b8*/ 	.word	0x00038868
        /*08bc*/ 	.short	0x0100
        /*08be*/ 	.byte	0x08
	.zero		1


	//   ....[11]....
        /*08c0*/ 	.word	0x000004e0
        /*08c4*/ 	.word	0x000000ff
        /*08c8*/ 	.word	0x00038870
        /*08cc*/ 	.short	0x0100
        /*08ce*/ 	.byte	0x06
	.zero		1


	//   ....[12]....
        /*08d0*/ 	.word	0x000004f0
        /*08d4*/ 	.word	0x000000ff
        /*08d8*/ 	.word	0x00038880
        /*08dc*/ 	.short	0x0100
        /*08de*/ 	.byte	0x06
	.zero		1


	//   ....[13]....
        /*08e0*/ 	.word	0x00000500
        /*08e4*/ 	.word	0x000000ff
        /*08e8*/ 	.word	0x00038878
        /*08ec*/ 	.short	0x0100
        /*08ee*/ 	.byte	0x06
	.zero		1


	//   ....[14]....
        /*08f0*/ 	.word	0x00000510
        /*08f4*/ 	.word	0x000000ff
        /*08f8*/ 	.word	0x00038888
        /*08fc*/ 	.short	0x0100
        /*08fe*/ 	.byte	0x06
	.zero		1


	//   ....[15]....
        /*0900*/ 	.word	0x00000640
        /*0904*/ 	.word	0x000000ff
        /*0908*/ 	.word	0x00038890
        /*090c*/ 	.short	0x0100
        /*090e*/ 	.byte	0x08
	.zero		1


	//   ....[16]....
        /*0910*/ 	.word	0x00000650
        /*0914*/ 	.word	0x000000ff
        /*0918*/ 	.word	0x000388a0
        /*091c*/ 	.short	0x0100
        /*091e*/ 	.byte	0x08
	.zero		1


	//   ....[17]....
        /*0920*/ 	.word	0x00000660
        /*0924*/ 	.word	0x000000ff
        /*0928*/ 	.word	0x00038898
        /*092c*/ 	.short	0x0100
        /*092e*/ 	.byte	0x08
	.zero		1


	//   ....[18]....
        /*0930*/ 	.word	0x00000670
        /*0934*/ 	.word	0x000000ff
        /*0938*/ 	.word	0x000388a8
        /*093c*/ 	.short	0x0100
        /*093e*/ 	.byte	0x08
	.zero		1


	//   ....[19]....
        /*0940*/ 	.word	0x000007b0
        /*0944*/ 	.word	0x000000ff
        /*0948*/ 	.word	0x000388b0
        /*094c*/ 	.short	0x0100
        /*094e*/ 	.byte	0x08
	.zero		1


	//   ....[20]....
        /*0950*/ 	.word	0x000007c0
        /*0954*/ 	.word	0x000000ff
        /*0958*/ 	.word	0x000388c0
        /*095c*/ 	.short	0x0100
        /*095e*/ 	.byte	0x08
	.zero		1


	//   ....[21]....
        /*0960*/ 	.word	0x000007d0
        /*0964*/ 	.word	0x000000ff
        /*0968*/ 	.word	0x000388b8
        /*096c*/ 	.short	0x0100
        /*096e*/ 	.byte	0x08
	.zero		1


	//   ....[22]....
        /*0970*/ 	.word	0x000007e0
        /*0974*/ 	.word	0x000000ff
        /*0978*/ 	.word	0x000388c8
        /*097c*/ 	.short	0x0100
        /*097e*/ 	.byte	0x08
	.zero		1


	//   ....[23]....
        /*0980*/ 	.word	0x000046d0
        /*0984*/ 	.word	0x00000004
        /*0988*/ 	.word	0x00000000
        /*098c*/ 	.short	0x0101
        /*098e*/ 	.byte	0x3f
	.zero		1


	//   ....[24]....
        /*0990*/ 	.word	0x00008460
        /*0994*/ 	.word	0x00000006
        /*0998*/ 	.word	0x00000000
        /*099c*/ 	.short	0x0101
        /*099e*/ 	.byte	0x3f
	.zero		1


	//   ....[25]....
        /*09a0*/ 	.word	0x0000a7f0
        /*09a4*/ 	.word	0x000000ff
        /*09a8*/ 	.word	0x00038800
        /*09ac*/ 	.short	0x010a
        /*09ae*/ 	.byte	0x2e
	.zero		1


	//   ....[26]....
        /*09b0*/ 	.word	0x0000ac60
        /*09b4*/ 	.word	0x0000000a
        /*09b8*/ 	.word	0x00000000
        /*09bc*/ 	.short	0x010a
        /*09be*/ 	.byte	0x3f
	.zero		1


	//   ....[27]....
        /*09c0*/ 	.word	0x0000acc0
        /*09c4*/ 	.word	0x0000000a
        /*09c8*/ 	.word	0x00000000
        /*09cc*/ 	.short	0x010a
        /*09ce*/ 	.byte	0x3f
	.zero		1


	//   ....[28]....
        /*09d0*/ 	.word	0x0000b070
        /*09d4*/ 	.word	0x000000ff
        /*09d8*/ 	.word	0x00038810
        /*09dc*/ 	.short	0x010a
        /*09de*/ 	.byte	0x2e
	.zero		1


	//   ....[29]....
        /*09e0*/ 	.word	0x0000b170
        /*09e4*/ 	.word	0x0000000a
        /*09e8*/ 	.word	0x00000000
        /*09ec*/ 	.short	0x010a
        /*09ee*/ 	.byte	0x3f
	.zero		1


	//   ....[30]....
        /*09f0*/ 	.word	0x0000b1d0
        /*09f4*/ 	.word	0x0000000a
        /*09f8*/ 	.word	0x00000000
        /*09fc*/ 	.short	0x010a
        /*09fe*/ 	.byte	0x3f
	.zero		1


	//   ....[31]....
        /*0a00*/ 	.word	0x0000cdc0
        /*0a04*/ 	.word	0x00000003
        /*0a08*/ 	.word	0x00000000
        /*0a0c*/ 	.short	0x0101
        /*0a0e*/ 	.byte	0x3f
	.zero		1


	//   ....[32]....
        /*0a10*/ 	.word	0x000111f0
        /*0a14*/ 	.word	0x00000000
        /*0a18*/ 	.word	0x00000000
        /*0a1c*/ 	.short	0x0101
        /*0a1e*/ 	.byte	0x3f
	.zero		1


	//   ....[33]....
        /*0a20*/ 	.word	0x00011960
        /*0a24*/ 	.word	0x00000006
        /*0a28*/ 	.word	0x00000000
        /*0a2c*/ 	.short	0x010a
        /*0a2e*/ 	.byte	0x3f
	.zero		1


	//   ....[34]....
        /*0a30*/ 	.word	0x00011a00
        /*0a34*/ 	.word	0x00000008
        /*0a38*/ 	.word	0x00000000
        /*0a3c*/ 	.short	0x010a
        /*0a3e*/ 	.byte	0x3f
	.zero		1


	//   ....[35]....
        /*0a40*/ 	.word	0x00011e20
        /*0a44*/ 	.word	0x0000000e
        /*0a48*/ 	.word	0x00000000
        /*0a4c*/ 	.short	0x010a
        /*0a4e*/ 	.byte	0x3f
	.zero		1


	//   ....[36]....
        /*0a50*/ 	.word	0x00011e80
        /*0a54*/ 	.word	0x0000000e
        /*0a58*/ 	.word	0x00000000
        /*0a5c*/ 	.short	0x010a
        /*0a5e*/ 	.byte	0x3f
	.zero		1


	//   ....[37]....
        /*0a60*/ 	.word	0x00013a70
        /*0a64*/ 	.word	0x00000003
        /*0a68*/ 	.word	0x00000000
        /*0a6c*/ 	.short	0x0101
        /*0a6e*/ 	.byte	0x3f
	.zero		1


	//   ....[38]....
        /*0a70*/ 	.word	0x000184f0
        /*0a74*/ 	.word	0x00000003
        /*0a78*/ 	.word	0x00000000
        /*0a7c*/ 	.short	0x0101
        /*0a7e*/ 	.byte	0x3f
	.zero		1


	//   ....[39]....
        /*0a80*/ 	.word	0x000186e0
        /*0a84*/ 	.word	0x00000006
        /*0a88*/ 	.word	0x00000000
        /*0a8c*/ 	.short	0x010a
        /*0a8e*/ 	.byte	0x3f
	.zero		1


	//   ....[40]....
        /*0a90*/ 	.word	0x00018780
        /*0a94*/ 	.word	0x00000008
        /*0a98*/ 	.word	0x00000000
        /*0a9c*/ 	.short	0x010a
        /*0a9e*/ 	.byte	0x3f
	.zero		1


	//   ....[41]....
        /*0aa0*/ 	.word	0x00018ba0
        /*0aa4*/ 	.word	0x0000000e
        /*0aa8*/ 	.word	0x00000000
        /*0aac*/ 	.short	0x010a
        /*0aae*/ 	.byte	0x3f
	.zero		1


	//   ....[42]....
        /*0ab0*/ 	.word	0x00018c00
        /*0ab4*/ 	.word	0x0000000e
        /*0ab8*/ 	.word	0x00000000
        /*0abc*/ 	.short	0x010a
        /*0abe*/ 	.byte	0x3f
	.zero		1


	//   ....[43]....
        /*0ac0*/ 	.word	0x0001a7f0
        /*0ac4*/ 	.word	0x00000003
        /*0ac8*/ 	.word	0x00000000
        /*0acc*/ 	.short	0x0101
        /*0ace*/ 	.byte	0x3f
	.zero		1


	//   ....[44]....
        /*0ad0*/ 	.word	0x00020100
        /*0ad4*/ 	.word	0x00000003
        /*0ad8*/ 	.word	0x00000000
        /*0adc*/ 	.short	0x0101
        /*0ade*/ 	.byte	0x3f
	.zero		1


	//   ....[45]....
        /*0ae0*/ 	.word	0x00023470
        /*0ae4*/ 	.word	0x000000ff
        /*0ae8*/ 	.word	0x00000000
        /*0aec*/ 	.short	0x0101
        /*0aee*/ 	.byte	0x04
	.zero		1


	//   ....[46]....
        /*0af0*/ 	.word	0x000269d0
        /*0af4*/ 	.word	0x00000011
        /*0af8*/ 	.word	0x00038840
        /*0afc*/ 	.short	0x010a
        /*0afe*/ 	.byte	0x3f
	.zero		1


	//   ....[47]....
        /*0b00*/ 	.word	0x00026eb0
        /*0b04*/ 	.word	0x00000011
        /*0b08*/ 	.word	0x00038830
        /*0b0c*/ 	.short	0x0107
        /*0b0e*/ 	.byte	0x3f
	.zero		1


	//   ....[48]....
        /*0b10*/ 	.word	0x00026f90
        /*0b14*/ 	.word	0x00000011
        /*0b18*/ 	.word	0x00038830
        /*0b1c*/ 	.short	0x0101
        /*0b1e*/ 	.byte	0x3f
	.zero		1


	//   ....[49]....
        /*0b20*/ 	.word	0x00027820
        /*0b24*/ 	.word	0x00000017
        /*0b28*/ 	.word	0x00038800
        /*0b2c*/ 	.short	0x0107
        /*0b2e*/ 	.byte	0x3f
	.zero		1


	//   ....[50]....
        /*0b30*/ 	.word	0x000278b0
        /*0b34*/ 	.word	0x00000017
        /*0b38*/ 	.word	0x00038800
        /*0b3c*/ 	.short	0x0101
        /*0b3e*/ 	.byte	0x3f
	.zero		1


	//   ....[51]....
        /*0b40*/ 	.word	0x000285c0
        /*0b44*/ 	.word	0x00000017
        /*0b48*/ 	.word	0x00038810
        /*0b4c*/ 	.short	0x0107
        /*0b4e*/ 	.byte	0x3f
	.zero		1


	//   ....[52]....
        /*0b50*/ 	.word	0x000286c0
        /*0b54*/ 	.word	0x00000017
        /*0b58*/ 	.word	0x00038810
        /*0b5c*/ 	.short	0x0101
        /*0b5e*/ 	.byte	0x3f
	.zero		1


	//   ....[53]....
        /*0b60*/ 	.word	0x000286e0
        /*0b64*/ 	.word	0x00000017
        /*0b68*/ 	.word	0x00038820
        /*0b6c*/ 	.short	0x010a
        /*0b6e*/ 	.byte	0x3f
	.zero		1


	//   ....[54]....
        /*0b70*/ 	.word	0x00028770
        /*0b74*/ 	.word	0x00000011
        /*0b78*/ 	.word	0x00038860
        /*0b7c*/ 	.short	0x010a
        /*0b7e*/ 	.byte	0x3f
	.zero		1


	//   ....[55]....
        /*0b80*/ 	.word	0x00029090
        /*0b84*/ 	.word	0x00000011
        /*0b88*/ 	.word	0x00038850
        /*0b8c*/ 	.short	0x0107
        /*0b8e*/ 	.byte	0x3f
	.zero		1


	//   ....[56]....
        /*0b90*/ 	.word	0x00029160
        /*0b94*/ 	.word	0x00000011
        /*0b98*/ 	.word	0x00038850
        /*0b9c*/ 	.short	0x0101
        /*0b9e*/ 	.byte	0x3f
	.zero		1


	//   ....[57]....
        /*0ba0*/ 	.word	0x00029500
        /*0ba4*/ 	.word	0x00000006
        /*0ba8*/ 	.word	0x00038840
        /*0bac*/ 	.short	0x010a
        /*0bae*/ 	.byte	0x3f
	.zero		1


	//   ....[58]....
        /*0bb0*/ 	.word	0x00029840
        /*0bb4*/ 	.word	0x00000006
        /*0bb8*/ 	.word	0x00038830
        /*0bbc*/ 	.short	0x0107
        /*0bbe*/ 	.byte	0x3f
	.zero		1


	//   ....[59]....
        /*0bc0*/ 	.word	0x00029900
        /*0bc4*/ 	.word	0x00000006
        /*0bc8*/ 	.word	0x00038830
        /*0bcc*/ 	.short	0x0101
        /*0bce*/ 	.byte	0x3f
	.zero		1


	//   ....[60]....
        /*0bd0*/ 	.word	0x00029930
        /*0bd4*/ 	.word	0x00000006
        /*0bd8*/ 	.word	0x00038860
        /*0bdc*/ 	.short	0x010a
        /*0bde*/ 	.byte	0x3f
	.zero		1


	//   ....[61]....
        /*0be0*/ 	.word	0x0002a000
        /*0be4*/ 	.word	0x00000006
        /*0be8*/ 	.word	0x00038850
        /*0bec*/ 	.short	0x0107
        /*0bee*/ 	.byte	0x3f
	.zero		1


	//   ....[62]....
        /*0bf0*/ 	.word	0x0002a0c0
        /*0bf4*/ 	.word	0x00000006
        /*0bf8*/ 	.word	0x00038850
        /*0bfc*/ 	.short	0x0101
        /*0bfe*/ 	.byte	0x3f
	.zero		1


	//   ....[63]....
        /*0c00*/ 	.word	0x0002af30
        /*0c04*/ 	.word	0x00000007
        /*0c08*/ 	.word	0x00038820
        /*0c0c*/ 	.short	0x010a
        /*0c0e*/ 	.byte	0x3f
	.zero		1


	//   ....[64]....
        /*0c10*/ 	.word	0x0002b0b0
        /*0c14*/ 	.word	0x00000005
        /*0c18*/ 	.word	0x00038840
        /*0c1c*/ 	.short	0x010a
        /*0c1e*/ 	.byte	0x3f
	.zero		1


	//   ....[65]....
        /*0c20*/ 	.word	0x0002b150
        /*0c24*/ 	.word	0x00000003
        /*0c28*/ 	.word	0x00038840
        /*0c2c*/ 	.short	0x010a
        /*0c2e*/ 	.byte	0x3f
	.zero		1


	//   ....[66]....
        /*0c30*/ 	.word	0x0002b190
        /*0c34*/ 	.word	0x00000005
        /*0c38*/ 	.word	0x00038860
        /*0c3c*/ 	.short	0x010a
        /*0c3e*/ 	.byte	0x3f
	.zero		1


	//   ....[67]....
        /*0c40*/ 	.word	0x0002b1d0
        /*0c44*/ 	.word	0x00000003
        /*0c48*/ 	.word	0x00038860
        /*0c4c*/ 	.short	0x010a
        /*0c4e*/ 	.byte	0x3f
	.zero		1


	//   ....[68]....
        /*0c50*/ 	.word	0x0002b240
        /*0c54*/ 	.word	0x00000003
        /*0c58*/ 	.word	0x00038800
        /*0c5c*/ 	.short	0x010a
        /*0c5e*/ 	.byte	0x3f
	.zero		1


	//   ....[69]....
        /*0c60*/ 	.word	0x0002b290
        /*0c64*/ 	.word	0x0000000a
        /*0c68*/ 	.word	0x00000000
        /*0c6c*/ 	.short	0x010a
        /*0c6e*/ 	.byte	0x3f
	.zero		1


	//   ....[70]....
        /*0c70*/ 	.word	0x0002b2f0
        /*0c74*/ 	.word	0x00000008
        /*0c78*/ 	.word	0x00038810
        /*0c7c*/ 	.short	0x010a
        /*0c7e*/ 	.byte	0x3f
	.zero		1


	//   ....[71]....
        /*0c80*/ 	.word	0x0002b340
        /*0c84*/ 	.word	0x0000000a
        /*0c88*/ 	.word	0x00000000
        /*0c8c*/ 	.short	0x010a
        /*0c8e*/ 	.byte	0x3f
	.zero		1


	//   ....[72]....
        /*0c90*/ 	.word	0x0002b390
        /*0c94*/ 	.word	0x00000008
        /*0c98*/ 	.word	0x00000000
        /*0c9c*/ 	.short	0x010a
        /*0c9e*/ 	.byte	0x3f
	.zero		1


	//   ....[73]....
        /*0ca0*/ 	.word	0x0002b3e0
        /*0ca4*/ 	.word	0x0000000e
        /*0ca8*/ 	.word	0x00000000
        /*0cac*/ 	.short	0x010a
        /*0cae*/ 	.byte	0x3f
	.zero		1


	//   ....[74]....
        /*0cb0*/ 	.word	0x0002b430
        /*0cb4*/ 	.word	0x00000008
        /*0cb8*/ 	.word	0x00000000
        /*0cbc*/ 	.short	0x010a
        /*0cbe*/ 	.byte	0x3f
	.zero		1


	//   ....[75]....
        /*0cc0*/ 	.word	0x0002b480
        /*0cc4*/ 	.word	0x0000000e
        /*0cc8*/ 	.word	0x00000000
        /*0ccc*/ 	.short	0x010a
        /*0cce*/ 	.byte	0x3f
	.zero		1


	//   ....[76]....
        /*0cd0*/ 	.word	0x0002b590
        /*0cd4*/ 	.word	0x00000011
        /*0cd8*/ 	.word	0x00038840
        /*0cdc*/ 	.short	0x010a
        /*0cde*/ 	.byte	0x3f
	.zero		1


	//   ....[77]....
        /*0ce0*/ 	.word	0x0002cb20
        /*0ce4*/ 	.word	0x00000017
        /*0ce8*/ 	.word	0x00038820
        /*0cec*/ 	.short	0x010a
        /*0cee*/ 	.byte	0x3f
	.zero		1


	//   ....[78]....
        /*0cf0*/ 	.word	0x0002cb70
        /*0cf4*/ 	.word	0x00000011
        /*0cf8*/ 	.word	0x00038860
        /*0cfc*/ 	.short	0x010a
        /*0cfe*/ 	.byte	0x3f
	.zero		1


	//   ....[79]....
        /*0d00*/ 	.word	0x0002d460
        /*0d04*/ 	.word	0x00000006
        /*0d08*/ 	.word	0x00038840
        /*0d0c*/ 	.short	0x010a
        /*0d0e*/ 	.byte	0x3f
	.zero		1


	//   ....[80]....
        /*0d10*/ 	.word	0x0002d920
        /*0d14*/ 	.word	0x00000006
        /*0d18*/ 	.word	0x00038860
        /*0d1c*/ 	.short	0x010a
        /*0d1e*/ 	.byte	0x3f
	.zero		1


	//   ....[81]....
        /*0d20*/ 	.word	0x0002ea10
        /*0d24*/ 	.word	0x00000007
        /*0d28*/ 	.word	0x00038820
        /*0d2c*/ 	.short	0x010a
        /*0d2e*/ 	.byte	0x3f
	.zero		1


	//   ....[82]....
        /*0d30*/ 	.word	0x0002ebb0
        /*0d34*/ 	.word	0x00000005
        /*0d38*/ 	.word	0x00038840
        /*0d3c*/ 	.short	0x010a
        /*0d3e*/ 	.byte	0x3f
	.zero		1


	//   ....[83]....
        /*0d40*/ 	.word	0x0002ec00
        /*0d44*/ 	.word	0x00000003
        /*0d48*/ 	.word	0x00038840
        /*0d4c*/ 	.short	0x010a
        /*0d4e*/ 	.byte	0x3f
	.zero		1


	//   ....[84]....
        /*0d50*/ 	.word	0x0002ec50
        /*0d54*/ 	.word	0x00000005
        /*0d58*/ 	.word	0x00038860
        /*0d5c*/ 	.short	0x010a
        /*0d5e*/ 	.byte	0x3f
	.zero		1


	//   ....[85]....
        /*0d60*/ 	.word	0x0002f010
        /*0d64*/ 	.word	0x0000001a
        /*0d68*/ 	.word	0x00000000
        /*0d6c*/ 	.short	0x010a
        /*0d6e*/ 	.byte	0x3f
	.zero		1


	//   ....[86]....
        /*0d70*/ 	.word	0x0002f150
        /*0d74*/ 	.word	0x00000009
        /*0d78*/ 	.word	0x00000000
        /*0d7c*/ 	.short	0x010a
        /*0d7e*/ 	.byte	0x3f
	.zero		1


	//   ....[87]....
        /*0d80*/ 	.word	0x0002f7b0
        /*0d84*/ 	.word	0x0000003a
        /*0d88*/ 	.word	0x00000000
        /*0d8c*/ 	.short	0x010a
        /*0d8e*/ 	.byte	0x3f
	.zero		1


	//   ....[88]....
        /*0d90*/ 	.word	0x0002f8f0
        /*0d94*/ 	.word	0x00000038
        /*0d98*/ 	.word	0x00000000
        /*0d9c*/ 	.short	0x010a
        /*0d9e*/ 	.byte	0x3f
	.zero		1


	//   ....[89]....
        /*0da0*/ 	.word	0x00031e10
        /*0da4*/ 	.word	0x00000009
        /*0da8*/ 	.word	0x00000000
        /*0dac*/ 	.short	0x0101
        /*0dae*/ 	.byte	0x3f
	.zero		1


	//   ....[90]....
        /*0db0*/ 	.word	0x00040550
        /*0db4*/ 	.word	0x00000005
        /*0db8*/ 	.word	0x00000000
        /*0dbc*/ 	.short	0x0101
        /*0dbe*/ 	.byte	0x3f
	.zero		1


	//   ....[91]....
        /*0dc0*/ 	.word	0x00040580
        /*0dc4*/ 	.word	0x00000009
        /*0dc8*/ 	.word	0x00000000
        /*0dcc*/ 	.short	0x010a
        /*0dce*/ 	.byte	0x3f
	.zero		1


	//   ....[92]....
        /*0dd0*/ 	.word	0x000405d0
        /*0dd4*/ 	.word	0x00000038
        /*0dd8*/ 	.word	0x00000000
        /*0ddc*/ 	.short	0x010a
        /*0dde*/ 	.byte	0x3f
	.zero		1


	//----- nvinfo : EIATTR_NUM_MBARRIERS
	.align		4
.L_890:
        /*0de0*/ 	.byte	0x03, 0x38
        /*0de2*/ 	.short	0x0017


	//----- nvinfo : EIATTR_EXIT_INSTR_OFFSETS
	.align		4
        /*0de4*/ 	.byte	0x04, 0x1c
        /*0de6*/ 	.short	(.L_892 - .L_891)


	//   ....[0]....
.L_891:
        /*0de8*/ 	.word	0x00000aa0


	//   ....[1]....
        /*0dec*/ 	.word	0x000247e0


	//   ....[2]....
        /*0df0*/ 	.word	0x0002b220


	//----- nvinfo : EIATTR_MAX_THREADS
	.align		4
.L_892:
        /*0df4*/ 	.byte	0x04, 0x05
        /*0df6*/ 	.short	(.L_894 - .L_893)
.L_893:
        /*0df8*/ 	.word	0x00000180
        /*0dfc*/ 	.word	0x00000001
        /*0e00*/ 	.word	0x00000001


	//----- nvinfo : EIATTR_CRS_STACK_SIZE
	.align		4
.L_894:
        /*0e04*/ 	.byte	0x04, 0x1e
        /*0e06*/ 	.short	(.L_896 - .L_895)
.L_895:
        /*0e08*/ 	.word	0x00000000


	//----- nvinfo : EIATTR_CBANK_PARAM_SIZE
	.align		4
.L_896:
        /*0e0c*/ 	.byte	0x03, 0x19
        /*0e0e*/ 	.short	0x0bf0


	//----- nvinfo : EIATTR_PARAM_CBANK
	.align		4
        /*0e10*/ 	.byte	0x04, 0x0a
        /*0e12*/ 	.short	(.L_898 - .L_897)
	.align		4
.L_897:
        /*0e14*/ 	.word	index@(.nv.constant0._ZN7cutlass13device_kernelIN5flash11enable_sm90INS1_16FlashAttnFwdSm90INS1_25CollectiveMainloopFwdSm90ILi2EN4cute5tupleIJNS5_1CILi1EEES8_S8_EEENS6_IJNS7_ILi64EEESA_SA_EEELi512ENS_10bfloat16_tEfNS_4arch4Sm90ELb0ELb1ELb0ELb1ELb1ELb0ELb1ELb0ELb0ELb1ELb0ELb0EEENS1_21CollectiveEpilogueFwdINS6_IJSA_NS7_ILi512EEESA_EEES9_SC_SE_Li256ELb1ELb1ELb0ELb0EEENS1_36VarlenDynamicPersistentTileSchedulerILi64ELi64ELi256ELi128ELb0ELb1ELb1ELb1ELb0ELb1EEEEEEEEEvNT_6ParamsE)
        /*0e18*/ 	.short	0x0210
        /*0e1a*/ 	.short	0x0bf0


	//----- nvinfo : EIATTR_SW_WAR
	.align		4
.L_898:
        /*0e1c*/ 	.byte	0x04, 0x36
        /*0e1e*/ 	.short	(.L_900 - .L_899)
.L_899:
        /*0e20*/ 	.word	0x00000008
.L_900:


//--------------------- .nv.info._ZN7cutlass13device_kernelIN5flash11enable_sm90INS1_16FlashAttnFwdSm90INS1_25CollectiveMainloopFwdSm90ILi2EN4cute5tupleIJNS5_1CILi1EEES8_S8_EEENS6_IJNS7_ILi64EEESA_SA_EEELi512ENS_10bfloat16_tEfNS_4arch4Sm90ELb0ELb1ELb0ELb1ELb1ELb1ELb1ELb0ELb0ELb1ELb0ELb0EEENS1_21CollectiveEpilogueFwdINS6_IJSA_NS7_ILi512EEESA_EEES9_SC_SE_Li256ELb1ELb1ELb0ELb0EEENS1_36VarlenDynamicPersistentTileSchedulerILi64ELi64ELi256ELi128ELb0ELb1ELb1ELb1ELb0ELb1EEEEEEEEEvNT_6ParamsE --------------------------
	.section	.nv.info._ZN7cutlass13device_kernelIN5flash11enable_sm90INS1_16FlashAttnFwdSm90INS1_25CollectiveMainloopFwdSm90ILi2EN4cute5tupleIJNS5_1CILi1EEES8_S8_EEENS6_IJNS7_ILi64EEESA_SA_EEELi512ENS_10bfloat16_tEfNS_4arch4Sm90ELb0ELb1ELb0ELb1ELb1ELb1ELb1ELb0ELb0ELb1ELb0ELb0EEENS1_21CollectiveEpilogueFwdINS6_IJSA_NS7_ILi512EEESA_EEES9_SC_SE_Li256ELb1ELb1ELb0ELb0EEENS1_36VarlenDynamicPersistentTileSchedulerILi64ELi64ELi256ELi128ELb0ELb1ELb1ELb1ELb0ELb1EEEEEEEEEvNT_6ParamsE,"",@"SHT_CUDA_INFO"
	.sectionflags	@""
	.align	4


	//----- nvinfo : EIATTR_CUDA_API_VERSION
	.align		4
        /*0000*/ 	.byte	0x04, 0x37
        /*0002*/ 	.short	(.L_902 - .L_901)
.L_901:
        /*0004*/ 	.word	0x00000082


	//----- nvinfo : EIATTR_KPARAM_INFO
	.align		4
.L_902:
        /*0008*/ 	.byte	0x04, 0x17
        /*000a*/ 	.short	(.L_904 - .L_903)
.L_903:
        /*000c*/ 	.word	0x00000000
        /*0010*/ 	.short	0x0000
        /*0012*/ 	.short	0x0070
        /*0014*/ 	.byte	0x00, 0xf0, 0x01, 0x2e


	//----- nvinfo : EIATTR_SPARSE_MMA_MASK
	.align		4
.L_904:
        /*0018*/ 	.byte	0x03, 0x50
        /*001a*/ 	.short	0x0000


	//----- nvinfo : EIATTR_MAXREG_COUNT
	.align		4
        /*001c*/ 	.byte	0x03, 0x1b
        /*001e*/ 	.short	0x00a8


	//----- nvinfo : EIATTR_NUM_BARRIERS
	.align		4
        /*0020*/ 	.byte	0x02, 0x4c
        /*0022*/ 	.byte	0x10
	.zero		1


	//----- nvinfo : EIATTR_EXTERNS
	.align		4
        /*0024*/ 	.byte	0x04, 0x0f
        /*0026*/ 	.short	(.L_906 - .L_905)


	//   ....[0]....
	.align		4
.L_905:
        /*0028*/ 	.word	index@(__assertfail)


	//----- nvinfo : EIATTR_ANNOTATIONS
	.align		4
.L_906:
        /*002c*/ 	.byte	0x04, 0x55
        /*002e*/ 	.short	(.L_908 - .L_907)


	//   ....[0]....
.L_907:
        /* <DEDUP_REMOVED lines=47> */


	//----- nvinfo : EIATTR_MERCURY_ISA_VERSION
	.align		4
.L_908:
        /*0308*/ 	.byte	0x03, 0x5f
        /*030a*/ 	.short	0x0101


	//----- nvinfo : EIATTR_UNUSED_LOAD_BYTE_OFFSET
	.align		4
        /*030c*/ 	.byte	0x04, 0x44
        /*030e*/ 	.short	(.L_910 - .L_909)


	//   ....[0]....
.L_909:
        /*0310*/ 	.word	0x00000ae0
        /*0314*/ 	.word	0x0000fff0


	//   ....[1]....
        /*0318*/ 	.word	0x000294e0
        /*031c*/ 	.word	0x0000fff0


	//----- nvinfo : EIATTR_INT_WARP_WIDE_INSTR_OFFSETS
	.align		4
.L_910:
        /*0320*/ 	.byte	0x04, 0x31
        /*0322*/ 	.short	(.L_912 - .L_911)


	//   ....[0]....
.L_911:
        /*0324*/ 	.word	0x00000180


	//   ....[1]....
        /*0328*/ 	.word	0x000001c0


	//   ....[2]....
        /*032c*/ 	.word	0x00000230


	//   ....[3]....
        /*0330*/ 	.word	0x000002a0


	//   ....[4]....
        /*0334*/ 	.word	0x0002faf0


	//   ....[5]....
        /*0338*/ 	.word	0x0002fb80


	//   ....[6]....
        /*033c*/ 	.word	0x00034070


	//   ....[7]....
        /*0340*/ 	.word	0x00034100


	//----- nvinfo : EIATTR_COOP_GROUP_MASK_REGIDS
	.align		4
.L_912:
        /*0344*/ 	.byte	0x04, 0x29
        /*0346*/ 	.short	(.L_914 - .L_913)


	//   ....[0]....
.L_913:
        /*0348*/ 	.word	0xffffffff


	//   ....[1]....
        /*034c*/ 	.word	0xffffffff


	//   ....[2]....
        /*0350*/ 	.word	0xffffffff


	//   ....[3]....
        /*0354*/ 	.word	0xffffffff


	//   ....[4]....
        /*0358*/ 	.word	0xffffffff


	//   ....[5]....
        /*035c*/ 	.word	0xffffffff


	//   ....[6]....
        /*0360*/ 	.word	0xffffffff


	//   ....[7]....
        /*0364*/ 	.word	0xffffffff


	//   ....[8]....
        /*0368*/ 	.word	0xffffffff


	//   ....[9]....
        /*036c*/ 	.word	0xffffffff


	//   ....[10]....
        /*0370*/ 	.word	0xffffffff


	//   ....[11]....
        /*0374*/ 	.word	0xffffffff


	//   ....[12]....
        /*0378*/ 	.word	0xffffffff


	//   ....[13]....
        /*037c*/ 	.word	0xffffffff


	//   ....[14]....
        /*0380*/ 	.word	0xffffffff


	//   ....[15]....
        /*0384*/ 	.word	0xffffffff


	//   ....[16]....
        /*0388*/ 	.word	0xffffffff


	//   ....[17]....
        /*038c*/ 	.word	0xffffffff


	//   ....[18]....
        /*0390*/ 	.word	0xffffffff


	//   ....[19]....
        /*0394*/ 	.word	0xffffffff


	//   ....[20]....
        /*0398*/ 	.word	0xffffffff


	//   ....[21]....
        /*039c*/ 	.word	0xffffffff


	//   ....[22]....
        /*03a0*/ 	.word	0xffffffff


	//   ....[23]....
        /*03a4*/ 	.word	0xffffffff


	//   ....[24]....
        /*03a8*/ 	.word	0xffffffff


	//   ....[25]....
        /*03ac*/ 	.word	0xffffffff


	//   ....[26]....
        /*03b0*/ 	.word	0xffffffff


	//   ....[27]....
        /*03b4*/ 	.word	0xffffffff


	//   ....[28]....
        /*03b8*/ 	.word	0xffffffff


	//   ....[29]....
        /*03bc*/ 	.word	0xffffffff


	//   ....[30]....
        /*03c0*/ 	.word	0xffffffff


	//   ....[31]....
        /*03c4*/ 	.word	0xffffffff


	//   ....[32]....
        /*03c8*/ 	.word	0xffffffff


	//   ....[33]....
        /*03cc*/ 	.word	0xffffffff


	//   ....[34]....
        /*03d0*/ 	.word	0xffffffff


	//   ....[35]....
        /*03d4*/ 	.word	0xffffffff


	//   ....[36]....
        /*03d8*/ 	.word	0xffffffff


	//   ....[37]....
        /*03dc*/ 	.word	0xffffffff


	//   ....[38]....
        /*03e0*/ 	.word	0xffffffff


	//   ....[39]....
        /*03e4*/ 	.word	0xffffffff


	//   ....[40]....
        /*03e8*/ 	.word	0xffffffff


	//   ....[41]....
        /*03ec*/ 	.word	0xffffffff


	//   ....[42]....
        /*03f0*/ 	.word	0xffffffff


	//   ....[43]....
        /*03f4*/ 	.word	0xffffffff


	//   ....[44]....
        /*03f8*/ 	.word	0xffffffff


	//   ....[45]....
        /*03fc*/ 	.word	0xffffffff


	//   ....[46]....
        /*0400*/ 	.word	0xffffffff


	//   ....[47]....
        /*0404*/ 	.word	0xffffffff


	//   ....[48]....
        /*0408*/ 	.word	0xffffffff


	//   ....[49]....
        /*040c*/ 	.word	0xffffffff


	//   ....[50]....
        /*0410*/ 	.word	0xffffffff


	//   ....[51]....
        /*0414*/ 	.word	0xffffffff


	//   ....[52]....
        /*0418*/ 	.word	0xffffffff


	//   ....[53]....
        /*041c*/ 	.word	0xffffffff


	//   ....[54]....
        /*0420*/ 	.word	0xffffffff


	//   ....[55]....
        /*0424*/ 	.word	0xffffffff


	//   ....[56]....
        /*0428*/ 	.word	0xffffffff


	//   ....[57]....
        /*042c*/ 	.word	0xffffffff


	//   ....[58]....
        /*0430*/ 	.word	0xffffffff


	//   ....[59]....
        /*0434*/ 	.word	0xffffffff


	//   ....[60]....
        /*0438*/ 	.word	0xffffffff


	//   ....[61]....
        /*043c*/ 	.word	0xffffffff


	//   ....[62]....
        /*0440*/ 	.word	0xffffffff


	//   ....[63]....
        /*0444*/ 	.word	0xffffffff


	//   ....[64]....
        /*0448*/ 	.word	0xffffffff


	//   ....[65]....
        /*044c*/ 	.word	0xffffffff


	//   ....[66]....
        /*0450*/ 	.word	0xffffffff


	//   ....[67]....
        /*0454*/ 	.word	0xffffffff


	//   ....[68]....
        /*0458*/ 	.word	0xffffffff


	//   ....[69]....
        /*045c*/ 	.word	0xffffffff


	//   ....[70]....
        /*0460*/ 	.word	0xffffffff


	//   ....[71]....
        /*0464*/ 	.word	0xffffffff


	//   ....[72]....
        /*0468*/ 	.word	0xffffffff


	//   ....[73]....
        /*046c*/ 	.word	0xffffffff


	//   ....[74]....
        /*0470*/ 	.word	0xffffffff


	//   ....[75]....
        /*0474*/ 	.word	0xffffffff


	//   ....[76]....
        /*0478*/ 	.word	0xffffffff


	//   ....[77]....
        /*047c*/ 	.word	0xffffffff


	//   ....[78]....
        /*0480*/ 	.word	0xffffffff


	//   ....[79]....
        /*0484*/ 	.word	0xffffffff


	//   ....[80]....
        /*0488*/ 	.word	0xffffffff


	//   ....[81]....
        /*048c*/ 	.word	0xffffffff


	//   ....[82]....
        /*0490*/ 	.word	0xffffffff


	//   ....[83]....
        /*0494*/ 	.word	0xffffffff


	//   ....[84]....
        /*0498*/ 	.word	0xffffffff


	//   ....[85]....
        /*049c*/ 	.word	0xffffffff


	//   ....[86]....
        /*04a0*/ 	.word	0xffffffff


	//   ....[87]....
        /*04a4*/ 	.word	0xffffffff


	//   ....[88]....
        /*04a8*/ 	.word	0xffffffff


	//   ....[89]....
        /*04ac*/ 	.word	0xffffffff


	//   ....[90]....
        /*04b0*/ 	.word	0xffffffff


	//   ....[91]....
        /*04b4*/ 	.word	0xffffffff


	//   ....[92]....
        /*04b8*/ 	.word	0xffffffff


	//   ....[93]....
        /*04bc*/ 	.word	0xffffffff


	//   ....[94]....
        /*04c0*/ 	.word	0xffffffff


	//   ....[95]....
        /*04c4*/ 	.word	0xffffffff


	//   ....[96]....
        /*04c8*/ 	.word	0xffffffff


	//   ....[97]....
        /*04cc*/ 	.word	0xffffffff


	//   ....[98]....
        /*04d0*/ 	.word	0xffffffff


	//   ....[99]....
        /*04d4*/ 	.word	0xffffffff


	//   ....[100]....
        /*04d8*/ 	.word	0xffffffff


	//   ....[101]....
        /*04dc*/ 	.word	0xffffffff


	//   ....[102]....
        /*04e0*/ 	.word	0xffffffff


	//   ....[103]....
        /*04e4*/ 	.word	0xffffffff


	//   ....[104]....
        /*04e8*/ 	.word	0xffffffff


	//   ....[105]....
        /*04ec*/ 	.word	0xffffffff


	//   ....[106]....
        /*04f0*/ 	.word	0xffffffff


	//   ....[107]....
        /*04f4*/ 	.word	0xffffffff


	//   ....[108]....
        /*04f8*/ 	.word	0xffffffff


	//   ....[109]....
        /*04fc*/ 	.word	0xffffffff


	//   ....[110]....
        /*0500*/ 	.word	0xffffffff


	//   ....[111]....
        /*0504*/ 	.word	0xffffffff


	//   ....[112]....
        /*0508*/ 	.word	0xffffffff


	//   ....[113]....
        /*050c*/ 	.word	0xffffffff


	//   ....[114]....
        /*0510*/ 	.word	0xffffffff


	//   ....[115]....
        /*0514*/ 	.word	0xffffffff


	//   ....[116]....
        /*0518*/ 	.word	0xffffffff


	//   ....[117]....
        /*051c*/ 	.word	0xffffffff


	//   ....[118]....
        /*0520*/ 	.word	0xffffffff


	//   ....[119]....
        /*0524*/ 	.word	0xffffffff


	//   ....[120]....
        /*0528*/ 	.word	0xffffffff


	//   ....[121]....
        /*052c*/ 	.word	0xffffffff


	//   ....[122]....
        /*0530*/ 	.word	0xffffffff


	//   ....[123]....
        /*0534*/ 	.word	0xffffffff


	//   ....[124]....
        /*0538*/ 	.word	0xffffffff


	//   ....[125]....
        /*053c*/ 	.word	0xffffffff


	//   ....[126]....
        /*0540*/ 	.word	0xffffffff


	//   ....[127]....
        /*0544*/ 	.word	0xffffffff


	//   ....[128]....
        /*0548*/ 	.word	0xffffffff


	//   ....[129]....
        /*054c*/ 	.word	0xffffffff


	//   ....[130]....
        /*0550*/ 	.word	0xffffffff


	//   ....[131]....
        /*0554*/ 	.word	0xffffffff


	//   ....[132]....
        /*0558*/ 	.word	0xffffffff


	//   ....[133]....
        /*055c*/ 	.word	0xffffffff


	//   ....[134]....
        /*0560*/ 	.word	0xffffffff


	//   ....[135]....
        /*0564*/ 	.word	0xffffffff


	//   ....[136]....
        /*0568*/ 	.word	0xffffffff


	//   ....[137]....
        /*056c*/ 	.word	0xffffffff


	//   ....[138]....
        /*0570*/ 	.word	0xffffffff


	//   ....[139]....
        /*0574*/ 	.word	0xffffffff


	//   ....[140]....
        /*0578*/ 	.word	0xffffffff


	//   ....[141]....
        /*057c*/ 	.word	0xffffffff


	//   ....[142]....
        /*0580*/ 	.word	0xffffffff


	//   ....[143]....
        /*0584*/ 	.word	0xffffffff


	//   ....[144]....
        /*0588*/ 	.word	0xffffffff


	//   ....[145]....
        /*058c*/ 	.word	0xffffffff


	//   ....[146]....
        /*0590*/ 	.word	0xffffffff


	//   ....[147]....
        /*0594*/ 	.word	0xffffffff


	//   ....[148]....
        /*0598*/ 	.word	0xffffffff


	//   ....[149]....
        /*059c*/ 	.word	0xffffffff


	//   ....[150]....
        /*05a0*/ 	.word	0xffffffff


	//   ....[151]....
        /*05a4*/ 	.word	0xffffffff


	//   ....[152]....
        /*05a8*/ 	.word	0xffffffff


	//   ....[153]....
        /*05ac*/ 	.word	0xffffffff


	//   ....[154]....
        /*05b0*/ 	.word	0xffffffff


	//   ....[155]....
        /*05b4*/ 	.word	0x0500000f


	//   ....[156]....
        /*05b8*/ 	.word	0x0500000f


	//   ....[157]....
        /*05bc*/ 	.word	0x0500000f


	//   ....[158]....
        /*05c0*/ 	.word	0x0500000f


	//   ....[159]....
        /*05c4*/ 	.word	0x0500000f


	//   ....[160]....
        /*05c8*/ 	.word	0x0500000f


	//   ....[161]....
        /*05cc*/ 	.word	0x0500000f


	//   ....[162]....
        /*05d0*/ 	.word	0x0500000f


	//   ....[163]....
        /*05d4*/ 	.word	0x0500000f


	//   ....[164]....
        /*05d8*/ 	.word	0x0500000f


	//   ....[165]....
        /*05dc*/ 	.word	0x0500000f


	//   ....[166]....
        /*05e0*/ 	.word	0x0500000f


	//   ....[167]....
        /*05e4*/ 	.word	0x0500000f


	//   ....[168]....
        /*05e8*/ 	.word	0x0500000f


	//   ....[169]....
        /*05ec*/ 	.word	0x0500000f


	//   ....[170]....
        /*05f0*/ 	.word	0x0500000f


	//   ....[171]....
        /*05f4*/ 	.word	0x0500000f


	//   ....[172]....
        /*05f8*/ 	.word	0x0500000f


	//   ....[173]....
        /*05fc*/ 	.word	0x0500000f


	//   ....[174]....
        /*0600*/ 	.word	0x0500000f


	//   ....[175]....
        /*0604*/ 	.word	0x0500000f


	//   ....[176]....
        /*0608*/ 	.word	0x0500000f


	//   ....[177]....
        /*060c*/ 	.word	0x0500000f


	//   ....[178]....
        /*0610*/ 	.word	0x0500000f


	//   ....[179]....
        /*0614*/ 	.word	0x0500000f


	//   ....[180]....
        /*0618*/ 	.word	0x0500000f


	//   ....[181]....
        /*061c*/ 	.word	0x0500000f


	//   ....[182]....
        /*0620*/ 	.word	0x0500000f


	//   ....[183]....
        /*0624*/ 	.word	0x0500000f


	//   ....[184]....
        /*0628*/ 	.word	0x0500000f


	//   ....[185]....
        /*062c*/ 	.word	0x0500000f


	//   ....[186]....
        /*0630*/ 	.word	0x0500000f


	//   ....[187]....
        /*0634*/ 	.word	0x0500000f


	//   ....[188]....
        /*0638*/ 	.word	0x0500000f


	//   ....[189]....
        /*063c*/ 	.word	0x0500000f


	//   ....[190]....
        /*0640*/ 	.word	0x0500000f


	//   ....[191]....
        /*0644*/ 	.word	0x0500000f


	//   ....[192]....
        /*0648*/ 	.word	0x0500000f


	//   ....[193]....
        /*064c*/ 	.word	0x0500000f


	//   ....[194]....
        /*0650*/ 	.word	0x0500000f


	//   ....[195]....
        /*0654*/ 	.word	0x0500000f


	//   ....[196]....
        /*0658*/ 	.word	0x0500000f


	//   ....[197]....
        /*065c*/ 	.word	0x0500000f


	//   ....[198]....
        /*0660*/ 	.word	0x0500000f


	//   ....[199]....
        /*0664*/ 	.word	0x0500000f


	//   ....[200]....
        /*0668*/ 	.word	0x0500000f


	//   ....[201]....
        /*066c*/ 	.word	0x0500000f


	//   ....[202]....
        /*0670*/ 	.word	0x0500000f


	//   ....[203]....
        /*0674*/ 	.word	0x0500000f


	//   ....[204]....
        /*0678*/ 	.word	0x0500000f


	//   ....[205]....
        /*067c*/ 	.word	0x0500000f


	//   ....[206]....
        /*0680*/ 	.word	0x0500000f


	//   ....[207]....
        /*0684*/ 	.word	0x0500000f


	//   ....[208]....
        /*0688*/ 	.word	0x0500000f


	//   ....[209]....
        /*068c*/ 	.word	0x0500000f


	//   ....[210]....
        /*0690*/ 	.word	0x0500000f


	//   ....[211]....
        /*0694*/ 	.word	0x0500000f


	//   ....[212]....
        /*0698*/ 	.word	0x0500000f


	//   ....[213]....
        /*069c*/ 	.word	0x0500000f


	//   ....[214]....
        /*06a0*/ 	.word	0x0500000f


	//   ....[215]....
        /*06a4*/ 	.word	0x0500000f


	//   ....[216]....
        /*06a8*/ 	.word	0x0500000f


	//   ....[217]....
        /*06ac*/ 	.word	0x0500000f


	//   ....[218]....
        /*06b0*/ 	.word	0x0500000f


	//   ....[219]....
        /*06b4*/ 	.word	0x0500000f


	//   ....[220]....
        /*06b8*/ 	.word	0x0500000f


	//   ....[221]....
        /*06bc*/ 	.word	0x0500000f


	//   ....[222]....
        /*06c0*/ 	.word	0x0500000f


	//   ....[223]....
        /*06c4*/ 	.word	0x0500000f


	//   ....[224]....
        /*06c8*/ 	.word	0x0500000f


	//   ....[225]....
        /*06cc*/ 	.word	0x0500000f


	//   ....[226]....
        /*06d0*/ 	.word	0x0500000f


	//   ....[227]....
        /*06d4*/ 	.word	0x0500000f


	//   ....[228]....
        /*06d8*/ 	.word	0x0500000f


	//   ....[229]....
        /*06dc*/ 	.word	0x0500000f


	//   ....[230]....
        /*06e0*/ 	.word	0x0500000f


	//   ....[231]....
        /*06e4*/ 	.word	0x0500000f


	//   ....[232]....
        /*06e8*/ 	.word	0x0500000f


	//   ....[233]....
        /*06ec*/ 	.word	0x0500000f


	//   ....[234]....
        /*06f0*/ 	.word	0x0500000f


	//   ....[235]....
        /*06f4*/ 	.word	0x0500000f


	//   ....[236]....
        /*06f8*/ 	.word	0x0500000f


	//   ....[237]....
        /*06fc*/ 	.word	0x0500000f


	//   ....[238]....
        /*0700*/ 	.word	0x0500000f


	//   ....[239]....
        /*0704*/ 	.word	0x0500000f


	//   ....[240]....
        /*0708*/ 	.word	0x0500000f


	//   ....[241]....
        /*070c*/ 	.word	0x0500000f


	//   ....[242]....
        /*0710*/ 	.word	0x0500000f


	//   ....[243]....
        /*0714*/ 	.word	0x0500000f


	//   ....[244]....
        /*0718*/ 	.word	0x0500000f


	//   ....[245]....
        /*071c*/ 	.word	0xffffffff


	//   ....[246]....
        /*0720*/ 	.word	0xffffffff


	//   ....[247]....
        /*0724*/ 	.word	0xffffffff


	//   ....[248]....
        /*0728*/ 	.word	0xffffffff


	//   ....[249]....
        /*072c*/ 	.word	0xffffffff


	//   ....[250]....
        /*0730*/ 	.word	0xffffffff


	//   ....[251]....
        /*0734*/ 	.word	0xffffffff


	//   ....[252]....
        /*0738*/ 	.word	0xffffffff


	//----- nvinfo : EIATTR_COOP_GROUP_INSTR_OFFSETS
	.align		4
.L_914:
        /*073c*/ 	.byte	0x04, 0x28
        /*073e*/ 	.short	(.L_916 - .L_915)


	//   ....[0]....
.L_915:
        /*0740*/ 	.word	0x000000c0


	//   ....[1]....
        /*0744*/ 	.word	0x00000190


	//   ....[2]....
        /*0748*/ 	.word	0x000001e0


	//   ....[3]....
        /*074c*/ 	.word	0x00000400


	//   ....[4]....
        /*0750*/ 	.word	0x00000560


	//   ....[5]....
        /*0754*/ 	.word	0x00000680


	//   ....[6]....
        /*0758*/ 	.word	0x000007e0


	//   ....[7]....
        /*075c*/ 	.word	0x00002d90


	//   ....[8]....
        /*0760*/ 	.word	0x00002da0


	//   ....[9]....
        /*0764*/ 	.word	0x00003840


	//   ....[10]....
        /*0768*/ 	.word	0x00003850


	//   ....[11]....
        /*076c*/ 	.word	0x00004240


	//   ....[12]....
        /*0770*/ 	.word	0x00004250


	//   ....[13]....
        /*0774*/ 	.word	0x00004610


	//   ....[14]....
        /*0778*/ 	.word	0x00004630


	//   ....[15]....
        /*077c*/ 	.word	0x00005c80


	//   ....[16]....
        /*0780*/ 	.word	0x0000d8e0


	//   ....[17]....
        /*0784*/ 	.word	0x0000e880


	//   ....[18]....
        /*0788*/ 	.word	0x0000e890


	//   ....[19]....
        /*078c*/ 	.word	0x0000e8a0


	//   ....[20]....
        /*0790*/ 	.word	0x0000e8b0


	//   ....[21]....
        /*0794*/ 	.word	0x0000ebf0


	//   ....[22]....
        /*0798*/ 	.word	0x0000ec00


	//   ....[23]....
        /*079c*/ 	.word	0x0000ec10


	//   ....[24]....
        /*07a0*/ 	.word	0x0000ec20


	//   ....[25]....
        /*07a4*/ 	.word	0x0000ff50


	//   ....[26]....
        /*07a8*/ 	.word	0x0000ff70


	//   ....[27]....
        /*07ac*/ 	.word	0x0000ff80


	//   ....[28]....
        /*07b0*/ 	.word	0x0000ff90


	//   ....[29]....
        /*07b4*/ 	.word	0x00010070


	//   ....[30]....
        /*07b8*/ 	.word	0x00010090


	//   ....[31]....
        /*07bc*/ 	.word	0x000100a0


	//   ....[32]....
        /*07c0*/ 	.word	0x00010120


	//   ....[33]....
        /*07c4*/ 	.word	0x00012bd0


	//   ....[34]....
        /*07c8*/ 	.word	0x00013de0


	//   ....[35]....
        /*07cc*/ 	.word	0x00013ff0


	//   ....[36]....
        /*07d0*/ 	.word	0x00014be0


	//   ....[37]....
        /*07d4*/ 	.word	0x00014c20


	//   ....[38]....
        /*07d8*/ 	.word	0x00014c70


	//   ....[39]....
        /*07dc*/ 	.word	0x00014c90


	//   ....[40]....
        /*07e0*/ 	.word	0x000193a0


	//   ....[41]....
        /*07e4*/ 	.word	0x0001a9b0


	//   ....[42]....
        /*07e8*/ 	.word	0x0001bbc0


	//   ....[43]....
        /*07ec*/ 	.word	0x0001bc00


	//   ....[44]....
        /*07f0*/ 	.word	0x0001bc50


	//   ....[45]....
        /*07f4*/ 	.word	0x0001bc70


	//   ....[46]....
        /*07f8*/ 	.word	0x00020300


	//   ....[47]....
        /*07fc*/ 	.word	0x000216c0


	//   ....[48]....
        /*0800*/ 	.word	0x000228c0


	//   ....[49]....
        /*0804*/ 	.word	0x00022ad0


	//   ....[50]....
        /*0808*/ 	.word	0x000236c0


	//   ....[51]....
        /*080c*/ 	.word	0x00023700


	//   ....[52]....
        /*0810*/ 	.word	0x00023750


	//   ....[53]....
        /*0814*/ 	.word	0x00023770


	//   ....[54]....
        /*0818*/ 	.word	0x00027e80


	//   ....[55]....
        /*081c*/ 	.word	0x00028020


	//   ....[56]....
        /*0820*/ 	.word	0x00028040


	//   ....[57]....
        /*0824*/ 	.word	0x00028080


	//   ....[58]....
        /*0828*/ 	.word	0x000280a0


	//   ....[59]....
        /*082c*/ 	.word	0x0002a890


	//   ....[60]....
        /*0830*/ 	.word	0x0002abd0


	//   ....[61]....
        /*0834*/ 	.word	0x0002abf0


	//   ....[62]....
        /*0838*/ 	.word	0x0002ac20


	//   ....[63]....
        /*083c*/ 	.word	0x0002ac30


	//   ....[64]....
        /*0840*/ 	.word	0x0002b290


	//   ....[65]....
        /*0844*/ 	.word	0x0002b2b0


	//   ....[66]....
        /*0848*/ 	.word	0x0002b4e0


	//   ....[67]....
        /*084c*/ 	.word	0x0002b500


	//   ....[68]....
        /*0850*/ 	.word	0x0002c040


	//   ....[69]....
        /*0854*/ 	.word	0x0002c060


	//   ....[70]....
        /*0858*/ 	.word	0x0002c290


	//   ....[71]....
        /*085c*/ 	.word	0x0002c2b0


	//   ....[72]....
        /*0860*/ 	.word	0x0002c550


	//   ....[73]....
        /*0864*/ 	.word	0x0002c720


	//   ....[74]....
        /*0868*/ 	.word	0x0002c750


	//   ....[75]....
        /*086c*/ 	.word	0x0002c780


	//   ....[76]....
        /*0870*/ 	.word	0x0002c7b0


	//   ....[77]....
        /*0874*/ 	.word	0x0002c7e0


	//   ....[78]....
        /*0878*/ 	.word	0x0002c810


	//   ....[79]....
        /*087c*/ 	.word	0x0002c980


	//   ....[80]....
        /*0880*/ 	.word	0x0002c9b0


	//   ....[81]....
        /*0884*/ 	.word	0x0002c9e0


	//   ....[82]....
        /*0888*/ 	.word	0x0002ca10


	//   ....[83]....
        /*088c*/ 	.word	0x0002ca40


	//   ....[84]....
        /*0890*/ 	.word	0x0002ca70


	//   ....[85]....
        /*0894*/ 	.word	0x0002cb00


	//   ....[86]....
        /*0898*/ 	.word	0x0002cb60


	//   ....[87]....
        /*089c*/ 	.word	0x0002cbf0


	//   ....[88]....
        /*08a0*/ 	.word	0x0002dd00


	//   ....[89]....
        /*08a4*/ 	.word	0x00030900


	//   ....[90]....
        /*08a8*/ 	.word	0x00030920


	//   ....[91]....
        /*08ac*/ 	.word	0x000309b0


	//   ....[92]....
        /*08b0*/ 	.word	0x000309d0


	//   ....[93]....
        /*08b4*/ 	.word	0x00030a50


	//   ....[94]....
        /*08b8*/ 	.word	0x00030a70


	//   ....[95]....
        /*08bc*/ 	.word	0x00030a80


	//   ....[96]....
        /*08c0*/ 	.word	0x00030a90


	//   ....[97]....
        /*08c4*/ 	.word	0x00031270


	//   ....[98]....
        /*08c8*/ 	.word	0x000312a0


	//   ....[99]....
        /*08cc*/ 	.word	0x00031350


	//   ....[100]....
        /*08d0*/ 	.word	0x00031360


	//   ....[101]....
        /*08d4*/ 	.word	0x00031370


	//   ....[102]....
        /*08d8*/ 	.word	0x00031380


	//   ....[103]....
        /*08dc*/ 	.word	0x00031400


	//   ....[104]....
        /*08e0*/ 	.word	0x00031410


	//   ....[105]....
        /*08e4*/ 	.word	0x00031d70


	//   ....[106]....
        /*08e8*/ 	.word	0x00031e00


	//   ....[107]....
        /*08ec*/ 	.word	0x00031e80


	//   ....[108]....
        /*08f0*/ 	.word	0x00031fd0


	//   ....[109]....
        /*08f4*/ 	.word	0x00032030


	//   ....[110]....
        /*08f8*/ 	.word	0x00032050


	//   ....[111]....
        /*08fc*/ 	.word	0x00032060


	//   ....[112]....
        /*0900*/ 	.word	0x000322f0


	//   ....[113]....
        /*0904*/ 	.word	0x00032850


	//   ....[114]....
        /*0908*/ 	.word	0x000328b0


	//   ....[115]....
        /*090c*/ 	.word	0x00032aa0


	//   ....[116]....
        /*0910*/ 	.word	0x00032ab0


	//   ....[117]....
        /*0914*/ 	.word	0x00032ad0


	//   ....[118]....
        /*0918*/ 	.word	0x00032b00


	//   ....[119]....
        /*091c*/ 	.word	0x00032b20


	//   ....[120]....
        /*0920*/ 	.word	0x00032d70


	//   ....[121]....
        /*0924*/ 	.word	0x00033580


	//   ....[122]....
        /*0928*/ 	.word	0x000335a0


	//   ....[123]....
        /*092c*/ 	.word	0x000335f0


	//   ....[124]....
        /*0930*/ 	.word	0x00033600


	//   ....[125]....
        /*0934*/ 	.word	0x00033640


	//   ....[126]....
        /*0938*/ 	.word	0x00033650


	//   ....[127]....
        /*093c*/ 	.word	0x00033660


	//   ....[128]....
        /*0940*/ 	.word	0x000336a0


	//   ....[129]....
        /*0944*/ 	.word	0x000339c0


	//   ....[130]....
        /*0948*/ 	.word	0x00033a00


	//   ....[131]....
        /*094c*/ 	.word	0x00033a20


	//   ....[132]....
        /*0950*/ 	.word	0x00033a40


	//   ....[133]....
        /*0954*/ 	.word	0x00033a70


	//   ....[134]....
        /*0958*/ 	.word	0x00033a90


	//   ....[135]....
        /*095c*/ 	.word	0x00033b90


	//   ....[136]....
        /*0960*/ 	.word	0x00033ce0


	//   ....[137]....
        /*0964*/ 	.word	0x000342e0


	//   ....[138]....
        /*0968*/ 	.word	0x00034330


	//   ....[139]....
        /*096c*/ 	.word	0x00034360


	//   ....[140]....
        /*0970*/ 	.word	0x00034390


	//   ....[141]....
        /*0974*/ 	.word	0x000343a0


	//   ....[142]....
        /*0978*/ 	.word	0x000343d0


	//   ....[143]....
        /*097c*/ 	.word	0x00034400


	//   ....[144]....
        /*0980*/ 	.word	0x00034430


	//   ....[145]....
        /*0984*/ 	.word	0x000345b0


	//   ....[146]....
        /*0988*/ 	.word	0x000345e0


	//   ....[147]....
        /*098c*/ 	.word	0x00034610


	//   ....[148]....
        /*0990*/ 	.word	0x00034640


	//   ....[149]....
        /*0994*/ 	.word	0x00034670


	//   ....[150]....
        /*0998*/ 	.word	0x000346a0


	//   ....[151]....
        /*099c*/ 	.word	0x00034760


	//   ....[152]....
        /*09a0*/ 	.word	0x00034780


	//   ....[153]....
        /*09a4*/ 	.word	0x000347f0


	//   ....[154]....
        /*09a8*/ 	.word	0x00034e90


	//   ....[155]....
        /*09ac*/ 	.word	0x000351b0


	//   ....[156]....
        /*09b0*/ 	.word	0x00035240


	//   ....[157]....
        /*09b4*/ 	.word	0x00035320


	//   ....[158]....
        /*09b8*/ 	.word	0x000353b0


	//   ....[159]....
        /*09bc*/ 	.word	0x00035490


	//   ....[160]....
        /*09c0*/ 	.word	0x00035520


	//   ....[161]....
        /*09c4*/ 	.word	0x00035600


	//   ....[162]....
        /*09c8*/ 	.word	0x00035690


	//   ....[163]....
        /*09cc*/ 	.word	0x000356e0


	//   ....[164]....
        /*09d0*/ 	.word	0x00035730


	//   ....[165]....
        /*09d4*/ 	.word	0x000357d0


	//   ....[166]....
        /*09d8*/ 	.word	0x00035860


	//   ....[167]....
        /*09dc*/ 	.word	0x000358b0


	//   ....[168]....
        /*09e0*/ 	.word	0x00035900


	//   ....[169]....
        /*09e4*/ 	.word	0x000359f0


	//   ....[170]....
        /*09e8*/ 	.word	0x00035aa0


	//   ....[171]....
        /*09ec*/ 	.word	0x00035b20


	//   ....[172]....
        /*09f0*/ 	.word	0x00035b90


	//   ....[173]....
        /*09f4*/ 	.word	0x00035ca0


	//   ....[174]....
        /*09f8*/ 	.word	0x00035dc0


	//   ....[175]....
        /*09fc*/ 	.word	0x00035ea0


	//   ....[176]....
        /*0a00*/ 	.word	0x00035ef0


	//   ....[177]....
        /*0a04*/ 	.word	0x000361e0


	//   ....[178]....
        /*0a08*/ 	.word	0x000364b0


	//   ....[179]....
        /*0a0c*/ 	.word	0x000365a0


	//   ....[180]....
        /*0a10*/ 	.word	0x00036640


	//   ....[181]....
        /*0a14*/ 	.word	0x000366a0


	//   ....[182]....
        /*0a18*/ 	.word	0x00036790


	//   ....[183]....
        /*0a1c*/ 	.word	0x00036800


	//   ....[184]....
        /*0a20*/ 	.word	0x000368f0


	//   ....[185]....
        /*0a24*/ 	.word	0x00036960


	//   ....[186]....
        /*0a28*/ 	.word	0x00036a00


	//   ....[187]....
        /*0a2c*/ 	.word	0x00036af0


	//   ....[188]....
        /*0a30*/ 	.word	0x00036b90


	//   ....[189]....
        /*0a34*/ 	.word	0x00036bf0


	//   ....[190]....
        /*0a38*/ 	.word	0x00036cb0


	//   ....[191]....
        /*0a3c*/ 	.word	0x00036d10


	//   ....[192]....
        /*0a40*/ 	.word	0x00036db0


	//   ....[193]....
        /*0a44*/ 	.word	0x00036e60


	//   ....[194]....
        /*0a48*/ 	.word	0x00036f00


	//   ....[195]....
        /*0a4c*/ 	.word	0x00037230


	//   ....[196]....
        /*0a50*/ 	.word	0x000372f0


	//   ....[197]....
        /*0a54*/ 	.word	0x00037560


	//   ....[198]....
        /*0a58*/ 	.word	0x000375e0


	//   ....[199]....
        /*0a5c*/ 	.word	0x000377f0


	//   ....[200]....
        /*0a60*/ 	.word	0x00037840


	//   ....[201]....
        /*0a64*/ 	.word	0x000379b0


	//   ....[202]....
        /*0a68*/ 	.word	0x00037a40


	//   ....[203]....
        /*0a6c*/ 	.word	0x00037b80


	//   ....[204]....
        /*0a70*/ 	.word	0x00037c80


	//   ....[205]....
        /*0a74*/ 	.word	0x00037ef0


	//   ....[206]....
        /*0a78*/ 	.word	0x00037f40


	//   ....[207]....
        /*0a7c*/ 	.word	0x00038110


	//   ....[208]....
        /*0a80*/ 	.word	0x00038160


	//   ....[209]....
        /*0a84*/ 	.word	0x00038330


	//   ....[210]....
        /*0a88*/ 	.word	0x00038380


	//   ....[211]....
        /*0a8c*/ 	.word	0x00038470


	//   ....[212]....
        /*0a90*/ 	.word	0x00038510


	//   ....[213]....
        /*0a94*/ 	.word	0x00038570


	//   ....[214]....
        /*0a98*/ 	.word	0x00038620


	//   ....[215]....
        /*0a9c*/ 	.word	0x00038680


	//   ....[216]....
        /*0aa0*/ 	.word	0x00038730


	//   ....[217]....
        /*0aa4*/ 	.word	0x00038790


	//   ....[218]....
        /*0aa8*/ 	.word	0x00038840


	//   ....[219]....
        /*0aac*/ 	.word	0x00038930


	//   ....[220]....
        /*0ab0*/ 	.word	0x00038a10


	//   ....[221]....
        /*0ab4*/ 	.word	0x00038b20


	//   ....[222]....
        /*0ab8*/ 	.word	0x00038c20


	//   ....[223]....
        /*0abc*/ 	.word	0x00038d50


	//   ....[224]....
        /*0ac0*/ 	.word	0x00038e30


	//   ....[225]....
        /*0ac4*/ 	.word	0x00038f30


	//   ....[226]....
        /*0ac8*/ 	.word	0x00039010


	//   ....[227]....
        /*0acc*/ 	.word	0x000390a0


	//   ....[228]....
        /*0ad0*/ 	.word	0x00039140


	//   ....[229]....
        /*0ad4*/ 	.word	0x00039260


	//   ....[230]....
        /*0ad8*/ 	.word	0x000392d0


	//   ....[231]....
        /*0adc*/ 	.word	0x00039340


	//   ....[232]....
        /*0ae0*/ 	.word	0x000393b0


	//   ....[233]....
        /*0ae4*/ 	.word	0x00039420


	//   ....[234]....
        /*0ae8*/ 	.word	0x000394a0


	//   ....[235]....
        /*0aec*/ 	.word	0x00039530


	//   ....[236]....
        /*0af0*/ 	.word	0x000395c0


	//   ....[237]....
        /*0af4*/ 	.word	0x00039630


	//   ....[238]....
        /*0af8*/ 	.word	0x000396a0


	//   ....[239]....
        /*0afc*/ 	.word	0x00039710


	//   ....[240]....
        /*0b00*/ 	.word	0x00039790


	//   ....[241]....
        /*0b04*/ 	.word	0x00039800


	//   ....[242]....
        /*0b08*/ 	.word	0x000398a0


	//   ....[243]....
        /*0b0c*/ 	.word	0x00039930


	//   ....[244]....
        /*0b10*/ 	.word	0x00039a50


	//   ....[245]....
        /*0b14*/ 	.word	0x0003b990


	//   ....[246]....
        /*0b18*/ 	.word	0x0003d010


	//   ....[247]....
        /*0b1c*/ 	.word	0x0003d310


	//   ....[248]....
        /*0b20*/ 	.word	0x0003e020


	//   ....[249]....
        /*0b24*/ 	.word	0x0003e070


	//   ....[250]....
        /*0b28*/ 	.word	0x0003e090


	//   ....[251]....
        /*0b2c*/ 	.word	0x0003e0a0


	//   ....[252]....
        /*0b30*/ 	.word	0x00048cf0


	//----- nvinfo : EIATTR_REG_RECONFIG
	.align		4
.L_916:
        /*0b34*/ 	.byte	0x01, 0x54
	.zero		2


	//----- nvinfo : EIATTR_SYSCALL_OFFSETS
	.align		4
        /*0b38*/ 	.byte	0x04, 0x46
        /*0b3a*/ 	.short	(.L_918 - .L_917)


	//   ....[0]....
.L_917:
        /*0b3c*/ 	.word	0x00002050


	//   ....[1]....
        /*0b40*/ 	.word	0x000021a0


	//   ....[2]....
        /*0b44*/ 	.word	0x0000dd20


	//   ....[3]....
        /*0b48*/ 	.word	0x0000e630


	//   ....[4]....
        /*0b4c*/ 	.word	0x0002fce0


	//   ....[5]....
        /*0b50*/ 	.word	0x0002fe30


	//   ....[6]....
        /*0b54*/ 	.word	0x0002ff20


	//   ....[7]....
        /*0b58*/ 	.word	0x00030e60


	//   ....[8]....
        /*0b5c*/ 	.word	0x000316e0


	//----- nvinfo : EIATTR_MBARRIER_INSTR_OFFSETS
	.align		4
.L_918:
        /*0b60*/ 	.byte	0x04, 0x39
        /*0b62*/ 	.short	(.L_920 - .L_919)


	//   ....[0]....
.L_919:
        /*0b64*/ 	.word	0x000002d0
        /*0b68*/ 	.word	0x000000ff
        /*0b6c*/ 	.word	0x00038800
        /*0b70*/ 	.short	0x0100
        /*0b72*/ 	.byte	0x08
	.zero		1


	//   ....[1]....
        /*0b74*/ 	.word	0x000002f0
        /*0b78*/ 	.word	0x000000ff
        /*0b7c*/ 	.word	0x00038810
        /*0b80*/ 	.short	0x0100
        /*0b82*/ 	.byte	0x08
	.zero		1


	//   ....[2]....
        /*0b84*/ 	.word	0x00000300
        /*0b88*/ 	.word	0x000000ff
        /*0b8c*/ 	.word	0x00038820
        /*0b90*/ 	.short	0x0100
        /*0b92*/ 	.byte	0x08
	.zero		1


	//   ....[3]....
        /*0b94*/ 	.word	0x000003b0
        /*0b98*/ 	.word	0x000000ff
        /*0b9c*/ 	.word	0x00038830
        /*0ba0*/ 	.short	0x0100
        /*0ba2*/ 	.byte	0x06
	.zero		1


	//   ....[4]....
        /*0ba4*/ 	.word	0x000003c0
        /*0ba8*/ 	.word	0x000000ff
        /*0bac*/ 	.word	0x00038840
        /*0bb0*/ 	.short	0x0100
        /*0bb2*/ 	.byte	0x06
	.zero		1


	//   ....[5]....
        /*0bb4*/ 	.word	0x000003d0
        /*0bb8*/ 	.word	0x000000ff
        /*0bbc*/ 	.word	0x00038838
        /*0bc0*/ 	.short	0x0100
        /*0bc2*/ 	.byte	0x06
	.zero		1


	//   ....[6]....
        /*0bc4*/ 	.word	0x000003e0
        /*0bc8*/ 	.word	0x000000ff
        /*0bcc*/ 	.word	0x00038848
        /*0bd0*/ 	.short	0x0100
        /*0bd2*/ 	.byte	0x06
	.zero		1


	//   ....[7]....
        /*0bd4*/ 	.word	0x00000510
        /*0bd8*/ 	.word	0x000000ff
        /*0bdc*/ 	.word	0x00038850
        /*0be0*/ 	.short	0x0100
        /*0be2*/ 	.byte	0x08
	.zero		1


	//   ....[8]....
        /*0be4*/ 	.word	0x00000520
        /*0be8*/ 	.word	0x000000ff
        /*0bec*/ 	.word	0x00038860
        /*0bf0*/ 	.short	0x0100
        /*0bf2*/ 	.byte	0x08
	.zero		1


	//   ....[9]....
        /*0bf4*/ 	.word	0x00000530
        /*0bf8*/ 	.word	0x000000ff
        /*0bfc*/ 	.word	0x00038858
        /*0c00*/ 	.short	0x0100
        /*0c02*/ 	.byte	0x08
	.zero		1


	//   ....[10]....
        /*0c04*/ 	.word	0x00000540
        /*0c08*/ 	.word	0x000000ff
        /*0c0c*/ 	.word	0x00038868
        /*0c10*/ 	.short	0x0100
        /*0c12*/ 	.byte	0x08
	.zero		1


	//   ....[11]....
        /*0c14*/ 	.word	0x00000630
        /*0c18*/ 	.word	0x000000ff
        /*0c1c*/ 	.word	0x00038870
        /*0c20*/ 	.short	0x0100
        /*0c22*/ 	.byte	0x06
	.zero		1


	//   ....[12]....
        /*0c24*/ 	.word	0x00000640
        /*0c28*/ 	.word	0x000000ff
        /*0c2c*/ 	.word	0x00038880
        /*0c30*/ 	.short	0x0100
        /*0c32*/ 	.byte	0x06
	.zero		1


	//   ....[13]....
        /*0c34*/ 	.word	0x00000650
        /*0c38*/ 	.word	0x000000ff
        /*0c3c*/ 	.word	0x00038878
        /*0c40*/ 	.short	0x0100
        /*0c42*/ 	.byte	0x06
	.zero		1


	//   ....[14]....
        /*0c44*/ 	.word	0x00000660
        /*0c48*/ 	.word	0x000000ff
        /*0c4c*/ 	.word	0x00038888
        /*0c50*/ 	.short	0x0100
        /*0c52*/ 	.byte	0x06
	.zero		1


	//   ....[15]....
        /*0c54*/ 	.word	0x00000790
        /*0c58*/ 	.word	0x000000ff
        /*0c5c*/ 	.word	0x00038890
        /*0c60*/ 	.short	0x0100
        /*0c62*/ 	.byte	0x08
	.zero		1


	//   ....[16]....
        /*0c64*/ 	.word	0x000007a0
        /*0c68*/ 	.word	0x000000ff
        /*0c6c*/ 	.word	0x000388a0
        /*0c70*/ 	.short	0x0100
        /*0c72*/ 	.byte	0x08
	.zero		1


	//   ....[17]....
        /*0c74*/ 	.word	0x000007b0
        /*0c78*/ 	.word	0x000000ff
        /*0c7c*/ 	.word	0x00038898
        /*0c80*/ 	.short	0x0100
        /*0c82*/ 	.byte	0x08
	.zero		1


	//   ....[18]....
        /*0c84*/ 	.word	0x000007c0
        /*0c88*/ 	.word	0x000000ff
        /*0c8c*/ 	.word	0x000388a8
        /*0c90*/ 	.short	0x0100
        /*0c92*/ 	.byte	0x08
	.zero		1


	//   ....[19]....
        /*0c94*/ 	.word	0x000008f0
        /*0c98*/ 	.word	0x000000ff
        /*0c9c*/ 	.word	0x000388b0
        /*0ca0*/ 	.short	0x0100
        /*0ca2*/ 	.byte	0x08
	.zero		1


	//   ....[20]....
        /*0ca4*/ 	.word	0x00000900
        /*0ca8*/ 	.word	0x000000ff
        /*0cac*/ 	.word	0x000388c0
        /*0cb0*/ 	.short	0x0100
        /*0cb2*/ 	.byte	0x08
	.zero		1


	//   ....[21]....
        /*0cb4*/ 	.word	0x00000910
        /*0cb8*/ 	.word	0x000000ff
        /*0cbc*/ 	.word	0x000388b8
        /*0cc0*/ 	.short	0x0100
        /*0cc2*/ 	.byte	0x08
	.zero		1


	//   ....[22]....
        /*0cc4*/ 	.word	0x00000920
        /*0cc8*/ 	.word	0x000000ff
        /*0ccc*/ 	.word	0x000388c8
        /*0cd0*/ 	.short	0x0100
        /*0cd2*/ 	.byte	0x08
	.zero		1


	//   ....[23]....
        /*0cd4*/ 	.word	0x00002d40
        /*0cd8*/ 	.word	0x0000003d
        /*0cdc*/ 	.word	0x00038890
        /*0ce0*/ 	.short	0x010a
        /*0ce2*/ 	.byte	0x3f
	.zero		1


	//   ....[24]....
        /*0ce4*/ 	.word	0x000037f0
        /*0ce8*/ 	.word	0x0000003d
        /*0cec*/ 	.word	0x00038890
        /*0cf0*/ 	.short	0x010a
        /*0cf2*/ 	.byte	0x3f
	.zero		1


	//   ....[25]....
        /*0cf4*/ 	.word	0x00004090
        /*0cf8*/ 	.word	0x0000003d
        /*0cfc*/ 	.word	0x00038890
        /*0d00*/ 	.short	0x010a
        /*0d02*/ 	.byte	0x3f
	.zero		1


	//   ....[26]....
        /*0d04*/ 	.word	0x00004470
        /*0d08*/ 	.word	0x00000004
        /*0d0c*/ 	.word	0x00000000
        /*0d10*/ 	.short	0x0101
        /*0d12*/ 	.byte	0x3f
	.zero		1


	//   ....[27]....
        /*0d14*/ 	.word	0x000044a0
        /*0d18*/ 	.word	0x0000003d
        /*0d1c*/ 	.word	0x000388b0
        /*0d20*/ 	.short	0x010a
        /*0d22*/ 	.byte	0x3f
	.zero		1


	//   ....[28]....
        /*0d24*/ 	.word	0x00004cb0
        /*0d28*/ 	.word	0x0000003d
        /*0d2c*/ 	.word	0x00000000
        /*0d30*/ 	.short	0x0101
        /*0d32*/ 	.byte	0x3f
	.zero		1


	//   ....[29]....
        /*0d34*/ 	.word	0x000080b0
        /*0d38*/ 	.word	0x0000000c
        /*0d3c*/ 	.word	0x00000000
        /*0d40*/ 	.short	0x0101
        /*0d42*/ 	.byte	0x3f
	.zero		1


	//   ....[30]....
        /*0d44*/ 	.word	0x0000bec0
        /*0d48*/ 	.word	0x0000000c
        /*0d4c*/ 	.word	0x00000000
        /*0d50*/ 	.short	0x0101
        /*0d52*/ 	.byte	0x3f
	.zero		1


	//   ....[31]....
        /*0d54*/ 	.word	0x0000e3b0
        /*0d58*/ 	.word	0x00000002
        /*0d5c*/ 	.word	0x00038800
        /*0d60*/ 	.short	0x010a
        /*0d62*/ 	.byte	0x3f
	.zero		1


	//   ....[32]....
        /*0d64*/ 	.word	0x0000e400
        /*0d68*/ 	.word	0x00000002
        /*0d6c*/ 	.word	0x00038800
        /*0d70*/ 	.short	0x010a
        /*0d72*/ 	.byte	0x3f
	.zero		1


	//   ....[33]....
        /*0d74*/ 	.word	0x0000ee80
        /*0d78*/ 	.word	0x00000002
        /*0d7c*/ 	.word	0x00038800
        /*0d80*/ 	.short	0x010a
        /*0d82*/ 	.byte	0x3f
	.zero		1


	//   ....[34]....
        /*0d84*/ 	.word	0x000103e0
        /*0d88*/ 	.word	0x00000002
        /*0d8c*/ 	.word	0x00038800
        /*0d90*/ 	.short	0x010a
        /*0d92*/ 	.byte	0x3f
	.zero		1


	//   ....[35]....
        /*0d94*/ 	.word	0x00011af0
        /*0d98*/ 	.word	0x00000004
        /*0d9c*/ 	.word	0x00000000
        /*0da0*/ 	.short	0x010a
        /*0da2*/ 	.byte	0x3f
	.zero		1


	//   ....[36]....
        /*0da4*/ 	.word	0x00011b90
        /*0da8*/ 	.word	0x00000006
        /*0dac*/ 	.word	0x00000000
        /*0db0*/ 	.short	0x010a
        /*0db2*/ 	.byte	0x3f
	.zero		1


	//   ....[37]....
        /*0db4*/ 	.word	0x00011fb0
        /*0db8*/ 	.word	0x00000002
        /*0dbc*/ 	.word	0x00000000
        /*0dc0*/ 	.short	0x010a
        /*0dc2*/ 	.byte	0x3f
	.zero		1


	//   ....[38]....
        /*0dc4*/ 	.word	0x00012010
        /*0dc8*/ 	.word	0x00000002
        /*0dcc*/ 	.word	0x00000000
        /*0dd0*/ 	.short	0x010a
        /*0dd2*/ 	.byte	0x3f
	.zero		1


	//   ....[39]....
        /*0dd4*/ 	.word	0x00013bb0
        /*0dd8*/ 	.word	0x0000000e
        /*0ddc*/ 	.word	0x00000000
        /*0de0*/ 	.short	0x0101
        /*0de2*/ 	.byte	0x3f
	.zero		1


	//   ....[40]....
        /*0de4*/ 	.word	0x000194b0
        /*0de8*/ 	.word	0x00000002
        /*0dec*/ 	.word	0x00000000
        /*0df0*/ 	.short	0x0101
        /*0df2*/ 	.byte	0x3f
	.zero		1


	//   ....[41]....
        /*0df4*/ 	.word	0x000198d0
        /*0df8*/ 	.word	0x00000004
        /*0dfc*/ 	.word	0x00000000
        /*0e00*/ 	.short	0x010a
        /*0e02*/ 	.byte	0x3f
	.zero		1


	//   ....[42]....
        /*0e04*/ 	.word	0x00019970
        /*0e08*/ 	.word	0x00000006
        /*0e0c*/ 	.word	0x00000000
        /*0e10*/ 	.short	0x010a
        /*0e12*/ 	.byte	0x3f
	.zero		1


	//   ....[43]....
        /*0e14*/ 	.word	0x00019d90
        /*0e18*/ 	.word	0x0000000c
        /*0e1c*/ 	.word	0x00000000
        /*0e20*/ 	.short	0x010a
        /*0e22*/ 	.byte	0x3f
	.zero		1


	//   ....[44]....
        /*0e24*/ 	.word	0x00019df0
        /*0e28*/ 	.word	0x0000000c
        /*0e2c*/ 	.word	0x00000000
        /*0e30*/ 	.short	0x010a
        /*0e32*/ 	.byte	0x3f
	.zero		1


	//   ....[45]....
        /*0e34*/ 	.word	0x0001b980
        /*0e38*/ 	.word	0x0000000c
        /*0e3c*/ 	.word	0x00000000
        /*0e40*/ 	.short	0x0101
        /*0e42*/ 	.byte	0x3f
	.zero		1


	//   ....[46]....
        /*0e44*/ 	.word	0x00020410
        /*0e48*/ 	.word	0x00000002
        /*0e4c*/ 	.word	0x00000000
        /*0e50*/ 	.short	0x0101
        /*0e52*/ 	.byte	0x3f
	.zero		1


	//   ....[47]....
        /*0e54*/ 	.word	0x000205e0
        /*0e58*/ 	.word	0x00000004
        /*0e5c*/ 	.word	0x00000000
        /*0e60*/ 	.short	0x010a
        /*0e62*/ 	.byte	0x3f
	.zero		1


	//   ....[48]....
        /*0e64*/ 	.word	0x00020680
        /*0e68*/ 	.word	0x00000006
        /*0e6c*/ 	.word	0x00000000
        /*0e70*/ 	.short	0x010a
        /*0e72*/ 	.byte	0x3f
	.zero		1


	//   ....[49]....
        /*0e74*/ 	.word	0x00020aa0
        /*0e78*/ 	.word	0x0000000c
        /*0e7c*/ 	.word	0x00000000
        /*0e80*/ 	.short	0x010a
        /*0e82*/ 	.byte	0x3f
	.zero		1


	//   ....[50]....
        /*0e84*/ 	.word	0x00020b00
        /*0e88*/ 	.word	0x0000000c
        /*0e8c*/ 	.word	0x00000000
        /*0e90*/ 	.short	0x010a
        /*0e92*/ 	.byte	0x3f
	.zero		1


	//   ....[51]....
        /*0e94*/ 	.word	0x00022690
        /*0e98*/ 	.word	0x0000000c
        /*0e9c*/ 	.word	0x00000000
        /*0ea0*/ 	.short	0x0101
        /*0ea2*/ 	.byte	0x3f
	.zero		1


	//   ....[52]....
        /*0ea4*/ 	.word	0x00027f90
        /*0ea8*/ 	.word	0x00000002
        /*0eac*/ 	.word	0x00000000
        /*0eb0*/ 	.short	0x0101
        /*0eb2*/ 	.byte	0x3f
	.zero		1


	//   ....[53]....
        /*0eb4*/ 	.word	0x0002b280
        /*0eb8*/ 	.word	0x00000003
        /*0ebc*/ 	.word	0x00000000
        /*0ec0*/ 	.short	0x0101
        /*0ec2*/ 	.byte	0x3f
	.zero		1


	//   ....[54]....
        /*0ec4*/ 	.word	0x0002dde0
        /*0ec8*/ 	.word	0x00000017
        /*0ecc*/ 	.word	0x00038820
        /*0ed0*/ 	.short	0x010a
        /*0ed2*/ 	.byte	0x3f
	.zero		1


	//   ....[55]....
        /*0ed4*/ 	.word	0x0002de90
        /*0ed8*/ 	.word	0x00000003
        /*0edc*/ 	.word	0x000388a0
        /*0ee0*/ 	.short	0x010a
        /*0ee2*/ 	.byte	0x3f
	.zero		1


	//   ....[56]....
        /*0ee4*/ 	.word	0x0002e0c0
        /*0ee8*/ 	.word	0x00000003
        /*0eec*/ 	.word	0x000388c0
        /*0ef0*/ 	.short	0x010a
        /*0ef2*/ 	.byte	0x3f
	.zero		1


	//   ....[57]....
        /*0ef4*/ 	.word	0x0002eab0
        /*0ef8*/ 	.word	0x0000000a
        /*0efc*/ 	.word	0x000388a0
        /*0f00*/ 	.short	0x010a
        /*0f02*/ 	.byte	0x3f
	.zero		1


	//   ....[58]....
        /*0f04*/ 	.word	0x0002ecd0
        /*0f08*/ 	.word	0x0000000a
        /*0f0c*/ 	.word	0x000388c0
        /*0f10*/ 	.short	0x010a
        /*0f12*/ 	.byte	0x3f
	.zero		1


	//   ....[59]....
        /*0f14*/ 	.word	0x000306d0
        /*0f18*/ 	.word	0x00000011
        /*0f1c*/ 	.word	0x00038840
        /*0f20*/ 	.short	0x010a
        /*0f22*/ 	.byte	0x3f
	.zero		1


	//   ....[60]....
        /*0f24*/ 	.word	0x00030b90
        /*0f28*/ 	.word	0x00000011
        /*0f2c*/ 	.word	0x00038830
        /*0f30*/ 	.short	0x0107
        /*0f32*/ 	.byte	0x3f
	.zero		1


	//   ....[61]....
        /*0f34*/ 	.word	0x00030c60
        /*0f38*/ 	.word	0x00000011
        /*0f3c*/ 	.word	0x00038830
        /*0f40*/ 	.short	0x0101
        /*0f42*/ 	.byte	0x3f
	.zero		1


	//   ....[62]....
        /*0f44*/ 	.word	0x00031520
        /*0f48*/ 	.word	0x00000017
        /*0f4c*/ 	.word	0x00038800
        /*0f50*/ 	.short	0x0107
        /*0f52*/ 	.byte	0x3f
	.zero		1


	//   ....[63]....
        /*0f54*/ 	.word	0x000315b0
        /*0f58*/ 	.word	0x00000017
        /*0f5c*/ 	.word	0x00038800
        /*0f60*/ 	.short	0x0101
        /*0f62*/ 	.byte	0x3f
	.zero		1


	//   ....[64]....
        /*0f64*/ 	.word	0x000324b0
        /*0f68*/ 	.word	0x00000017
        /*0f6c*/ 	.word	0x00038810
        /*0f70*/ 	.short	0x0107
        /*0f72*/ 	.byte	0x3f
	.zero		1


	//   ....[65]....
        /*0f74*/ 	.word	0x000325b0
        /*0f78*/ 	.word	0x00000017
        /*0f7c*/ 	.word	0x00038810
        /*0f80*/ 	.short	0x0101
        /*0f82*/ 	.byte	0x3f
	.zero		1


	//   ....[66]....
        /*0f84*/ 	.word	0x000325d0
        /*0f88*/ 	.word	0x00000017
        /*0f8c*/ 	.word	0x00038820
        /*0f90*/ 	.short	0x010a
        /*0f92*/ 	.byte	0x3f
	.zero		1


	//   ....[67]....
        /*0f94*/ 	.word	0x00032660
        /*0f98*/ 	.word	0x00000011
        /*0f9c*/ 	.word	0x00038860
        /*0fa0*/ 	.short	0x010a
        /*0fa2*/ 	.byte	0x3f
	.zero		1


	//   ....[68]....
        /*0fa4*/ 	.word	0x00032f90
        /*0fa8*/ 	.word	0x00000011
        /*0fac*/ 	.word	0x00038850
        /*0fb0*/ 	.short	0x0107
        /*0fb2*/ 	.byte	0x3f
	.zero		1


	//   ....[69]....
        /*0fb4*/ 	.word	0x00033060
        /*0fb8*/ 	.word	0x00000011
        /*0fbc*/ 	.word	0x00038850
        /*0fc0*/ 	.short	0x0101
        /*0fc2*/ 	.byte	0x3f
	.zero		1


	//   ....[70]....
        /*0fc4*/ 	.word	0x000333e0
        /*0fc8*/ 	.word	0x00000006
        /*0fcc*/ 	.word	0x00038840
        /*0fd0*/ 	.short	0x010a
        /*0fd2*/ 	.byte	0x3f
	.zero		1


	//   ....[71]....
        /*0fd4*/ 	.word	0x00033720
        /*0fd8*/ 	.word	0x00000006
        /*0fdc*/ 	.word	0x00038830
        /*0fe0*/ 	.short	0x0107
        /*0fe2*/ 	.byte	0x3f
	.zero		1


	//   ....[72]....
        /*0fe4*/ 	.word	0x000337e0
        /*0fe8*/ 	.word	0x00000006
        /*0fec*/ 	.word	0x00038830
        /*0ff0*/ 	.short	0x0101
        /*0ff2*/ 	.byte	0x3f
	.zero		1


	//   ....[73]....
        /*0ff4*/ 	.word	0x00033810
        /*0ff8*/ 	.word	0x00000006
        /*0ffc*/ 	.word	0x00038860
        /*1000*/ 	.short	0x010a
        /*1002*/ 	.byte	0x3f
	.zero		1


	//   ....[74]....
        /*1004*/ 	.word	0x00033ee0
        /*1008*/ 	.word	0x00000006
        /*100c*/ 	.word	0x00038850
        /*1010*/ 	.short	0x0107
        /*1012*/ 	.byte	0x3f
	.zero		1


	//   ....[75]....
        /*1014*/ 	.word	0x00033fa0
        /*1018*/ 	.word	0x00000006
        /*101c*/ 	.word	0x00038850
        /*1020*/ 	.short	0x0101
        /*1022*/ 	.byte	0x3f
	.zero		1


	//   ....[76]....
        /*1024*/ 	.word	0x00034e10
        /*1028*/ 	.word	0x00000004
        /*102c*/ 	.word	0x00038820
        /*1030*/ 	.short	0x010a
        /*1032*/ 	.byte	0x3f
	.zero		1


	//   ....[77]....
        /*1034*/ 	.word	0x00034f80
        /*1038*/ 	.word	0x00000005
        /*103c*/ 	.word	0x00038840
        /*1040*/ 	.short	0x010a
        /*1042*/ 	.byte	0x3f
	.zero		1


	//   ....[78]....
        /*1044*/ 	.word	0x00035020
        /*1048*/ 	.word	0x00000019
        /*104c*/ 	.word	0x00038840
        /*1050*/ 	.short	0x010a
        /*1052*/ 	.byte	0x3f
	.zero		1


	//   ....[79]....
        /*1054*/ 	.word	0x00035060
        /*1058*/ 	.word	0x00000005
        /*105c*/ 	.word	0x00038860
        /*1060*/ 	.short	0x010a
        /*1062*/ 	.byte	0x3f
	.zero		1


	//   ....[80]....
        /*1064*/ 	.word	0x000350a0
        /*1068*/ 	.word	0x00000019
        /*106c*/ 	.word	0x00038860
        /*1070*/ 	.short	0x010a
        /*1072*/ 	.byte	0x3f
	.zero		1


	//   ....[81]....
        /*1074*/ 	.word	0x00035100
        /*1078*/ 	.word	0x0000003d
        /*107c*/ 	.word	0x00038890
        /*1080*/ 	.short	0x010a
        /*1082*/ 	.byte	0x3f
	.zero		1


	//   ....[82]....
        /*1084*/ 	.word	0x00035270
        /*1088*/ 	.word	0x0000003d
        /*108c*/ 	.word	0x00038890
        /*1090*/ 	.short	0x010a
        /*1092*/ 	.byte	0x3f
	.zero		1


	//   ....[83]....
        /*1094*/ 	.word	0x000353f0
        /*1098*/ 	.word	0x0000003d
        /*109c*/ 	.word	0x00038890
        /*10a0*/ 	.short	0x010a
        /*10a2*/ 	.byte	0x3f
	.zero		1


	//   ....[84]....
        /*10a4*/ 	.word	0x00035550
        /*10a8*/ 	.word	0x0000003d
        /*10ac*/ 	.word	0x000388b0
        /*10b0*/ 	.short	0x010a
        /*10b2*/ 	.byte	0x3f
	.zero		1


	//   ....[85]....
        /*10b4*/ 	.word	0x00035930
        /*10b8*/ 	.word	0x00000002
        /*10bc*/ 	.word	0x00038800
        /*10c0*/ 	.short	0x010a
        /*10c2*/ 	.byte	0x3f
	.zero		1


	//   ....[86]....
        /*10c4*/ 	.word	0x00035f20
        /*10c8*/ 	.word	0x00000002
        /*10cc*/ 	.word	0x00038800
        /*10d0*/ 	.short	0x010a
        /*10d2*/ 	.byte	0x3f
	.zero		1


	//   ....[87]....
        /*10d4*/ 	.word	0x00035f70
        /*10d8*/ 	.word	0x00000006
        /*10dc*/ 	.word	0x00000000
        /*10e0*/ 	.short	0x010a
        /*10e2*/ 	.byte	0x3f
	.zero		1


	//   ....[88]....
        /*10e4*/ 	.word	0x00035fc0
        /*10e8*/ 	.word	0x00000002
        /*10ec*/ 	.word	0x00000000
        /*10f0*/ 	.short	0x010a
        /*10f2*/ 	.byte	0x3f
	.zero		1


	//   ....[89]....
        /*10f4*/ 	.word	0x00036010
        /*10f8*/ 	.word	0x00000006
        /*10fc*/ 	.word	0x00000000
        /*1100*/ 	.short	0x010a
        /*1102*/ 	.byte	0x3f
	.zero		1


	//   ....[90]....
        /*1104*/ 	.word	0x00036060
        /*1108*/ 	.word	0x0000000c
        /*110c*/ 	.word	0x00000000
        /*1110*/ 	.short	0x010a
        /*1112*/ 	.byte	0x3f
	.zero		1


	//   ....[91]....
        /*1114*/ 	.word	0x000360b0
        /*1118*/ 	.word	0x00000006
        /*111c*/ 	.word	0x00000000
        /*1120*/ 	.short	0x010a
        /*1122*/ 	.byte	0x3f
	.zero		1


	//   ....[92]....
        /*1124*/ 	.word	0x00036100
        /*1128*/ 	.word	0x0000000c
        /*112c*/ 	.word	0x00000000
        /*1130*/ 	.short	0x010a
        /*1132*/ 	.byte	0x3f
	.zero		1


	//   ....[93]....
        /*1134*/ 	.word	0x000362a0
        /*1138*/ 	.word	0x00000017
        /*113c*/ 	.word	0x00038820
        /*1140*/ 	.short	0x010a
        /*1142*/ 	.byte	0x3f
	.zero		1


	//   ....[94]....
        /*1144*/ 	.word	0x000362f0
        /*1148*/ 	.word	0x00000003
        /*114c*/ 	.word	0x000388a0
        /*1150*/ 	.short	0x010a
        /*1152*/ 	.byte	0x3f
	.zero		1


	//   ....[95]....
        /*1154*/ 	.word	0x00036340
        /*1158*/ 	.word	0x00000003
        /*115c*/ 	.word	0x000388c0
        /*1160*/ 	.short	0x010a
        /*1162*/ 	.byte	0x3f
	.zero		1


	//   ....[96]....
        /*1164*/ 	.word	0x00036390
        /*1168*/ 	.word	0x0000000a
        /*116c*/ 	.word	0x000388a0
        /*1170*/ 	.short	0x010a
        /*1172*/ 	.byte	0x3f
	.zero		1


	//   ....[97]....
        /*1174*/ 	.word	0x000363e0
        /*1178*/ 	.word	0x0000000a
        /*117c*/ 	.word	0x000388c0
        /*1180*/ 	.short	0x010a
        /*1182*/ 	.byte	0x3f
	.zero		1


	//   ....[98]....
        /*1184*/ 	.word	0x000364f0
        /*1188*/ 	.word	0x00000011
        /*118c*/ 	.word	0x00038840
        /*1190*/ 	.short	0x010a
        /*1192*/ 	.byte	0x3f
	.zero		1


	//   ....[99]....
        /*1194*/ 	.word	0x00037a80
        /*1198*/ 	.word	0x00000017
        /*119c*/ 	.word	0x00038820
        /*11a0*/ 	.short	0x010a
        /*11a2*/ 	.byte	0x3f
	.zero		1


	//   ....[100]....
        /*11a4*/ 	.word	0x00037ad0
        /*11a8*/ 	.word	0x00000011
        /*11ac*/ 	.word	0x00038860
        /*11b0*/ 	.short	0x010a
        /*11b2*/ 	.byte	0x3f
	.zero		1


	//   ....[101]....
        /*11b4*/ 	.word	0x000383c0
        /*11b8*/ 	.word	0x00000006
        /*11bc*/ 	.word	0x00038840
        /*11c0*/ 	.short	0x010a
        /*11c2*/ 	.byte	0x3f
	.zero		1


	//   ....[102]....
        /*11c4*/ 	.word	0x00038880
        /*11c8*/ 	.word	0x00000006
        /*11cc*/ 	.word	0x00038860
        /*11d0*/ 	.short	0x010a
        /*11d2*/ 	.byte	0x3f
	.zero		1


	//   ....[103]....
        /*11d4*/ 	.word	0x00039970
        /*11d8*/ 	.word	0x00000004
        /*11dc*/ 	.word	0x00038820
        /*11e0*/ 	.short	0x010a
        /*11e2*/ 	.byte	0x3f
	.zero		1


	//   ....[104]....
        /*11e4*/ 	.word	0x00039b10
        /*11e8*/ 	.word	0x00000005
        /*11ec*/ 	.word	0x00038840
        /*11f0*/ 	.short	0x010a
        /*11f2*/ 	.byte	0x3f
	.zero		1


	//   ....[105]....
        /*11f4*/ 	.word	0x00039b60
        /*11f8*/ 	.word	0x00000019
        /*11fc*/ 	.word	0x00038840
        /*1200*/ 	.short	0x010a
        /*1202*/ 	.byte	0x3f
	.zero		1


	//   ....[106]....
        /*1204*/ 	.word	0x00039bb0
        /*1208*/ 	.word	0x00000005
        /*120c*/ 	.word	0x00038860
        /*1210*/ 	.short	0x010a
        /*1212*/ 	.byte	0x3f
	.zero		1


	//   ....[107]....
        /*1214*/ 	.word	0x00039dd0
        /*1218*/ 	.word	0x0000000d
        /*121c*/ 	.word	0x00000000
        /*1220*/ 	.short	0x010a
        /*1222*/ 	.byte	0x3f
	.zero		1


	//   ....[108]....
        /*1224*/ 	.word	0x00039f10
        /*1228*/ 	.word	0x0000000a
        /*122c*/ 	.word	0x00000000
        /*1230*/ 	.short	0x010a
        /*1232*/ 	.byte	0x3f
	.zero		1


	//   ....[109]....
        /*1234*/ 	.word	0x0003a4d0
        /*1238*/ 	.word	0x0000000a
        /*123c*/ 	.word	0x00038810
        /*1240*/ 	.short	0x010a
        /*1242*/ 	.byte	0x3f
	.zero		1


	//   ....[110]....
        /*1244*/ 	.word	0x0003a650
        /*1248*/ 	.word	0x0000000e
        /*124c*/ 	.word	0x00000000
        /*1250*/ 	.short	0x010a
        /*1252*/ 	.byte	0x3f
	.zero		1


	//   ....[111]....
        /*1254*/ 	.word	0x0003a790
        /*1258*/ 	.word	0x0000000a
        /*125c*/ 	.word	0x00000000
        /*1260*/ 	.short	0x010a
        /*1262*/ 	.byte	0x3f
	.zero		1


	//   ....[112]....
        /*1264*/ 	.word	0x0003cc60
        /*1268*/ 	.word	0x00000008
        /*126c*/ 	.word	0x00000000
        /*1270*/ 	.short	0x0101
        /*1272*/ 	.byte	0x3f
	.zero		1


	//   ....[113]....
        /*1274*/ 	.word	0x00048ea0
        /*1278*/ 	.word	0x00000000
        /*127c*/ 	.word	0x00000000
        /*1280*/ 	.short	0x0101
        /*1282*/ 	.byte	0x3f
	.zero		1


	//   ....[114]....
        /*1284*/ 	.word	0x00048ec0
        /*1288*/ 	.word	0x0000000a
        /*128c*/ 	.word	0x00000000
        /*1290*/ 	.short	0x010a
        /*1292*/ 	.byte	0x3f
	.zero		1


	//   ....[115]....
        /*1294*/ 	.word	0x00048f10
        /*1298*/ 	.word	0x0000000a
        /*129c*/ 	.word	0x00038810
        /*12a0*/ 	.short	0x010a
        /*12a2*/ 	.byte	0x3f
	.zero		1


	//   ....[116]....
        /*12a4*/ 	.word	0x00048f60
        /*12a8*/ 	.word	0x0000000a
        /*12ac*/ 	.word	0x00000000
        /*12b0*/ 	.short	0x010a
        /*12b2*/ 	.byte	0x3f
	.zero		1


	//----- nvinfo : EIATTR_NUM_MBARRIERS
	.align		4
.L_920:
        /*12b4*/ 	.byte	0x03, 0x38
        /*12b6*/ 	.short	0x0017


	//----- nvinfo : EIATTR_EXIT_INSTR_OFFSETS
	.align		4
        /*12b8*/ 	.byte	0x04, 0x1c
        /*12ba*/ 	.short	(.L_922 - .L_921)


	//   ....[0]....
.L_921:
        /*12bc*/ 	.word	0x000350f0


	//----- nvinfo : EIATTR_MAX_THREADS
	.align		4
.L_922:
        /*12c0*/ 	.byte	0x04, 0x05
        /*12c2*/ 	.short	(.L_924 - .L_923)
.L_923:
        /*12c4*/ 	.word	0x00000180
        /*12c8*/ 	.word	0x00000001
        /*12cc*/ 	.word	0x00000001


	//----- nvinfo : EIATTR_CRS_STACK_SIZE
	.align		4
.L_924:
        /*12d0*/ 	.byte	0x04, 0x1e
        /*12d2*/ 	.short	(.L_926 - .L_925)
.L_925:
        /*12d4*/ 	.word	0x00000000


	//----- nvinfo : EIATTR_CBANK_PARAM_SIZE
	.align		4
.L_926:
        /*12d8*/ 	.byte	0x03, 0x19
        /*12da*/ 	.short	0x0bf0


	//----- nvinfo : EIATTR_PARAM_CBANK
	.align		4
        /*12dc*/ 	.byte	0x04, 0x0a
        /*12de*/ 	.short	(.L_928 - .L_927)
	.align		4
.L_927:
        /*12e0*/ 	.word	index@(.nv.constant0._ZN7cutlass13device_kernelIN5flash11enable_sm90INS1_16FlashAttnFwdSm90INS1_25CollectiveMainloopFwdSm90ILi2EN4cute5tupleIJNS5_1CILi1EEES8_S8_EEENS6_IJNS7_ILi64EEESA_SA_EEELi512ENS_10bfloat16_tEfNS_4arch4Sm90ELb0ELb1ELb0ELb1ELb1ELb1ELb1ELb0ELb0ELb1ELb0ELb0EEENS1_21CollectiveEpilogueFwdINS6_IJSA_NS7_ILi512EEESA_EEES9_SC_SE_Li256ELb1ELb1ELb0ELb0EEENS1_36VarlenDynamicPersistentTileSchedulerILi64ELi64ELi256ELi128ELb0ELb1ELb1ELb1ELb0ELb1EEEEEEEEEvNT_6ParamsE)
        /*12e4*/ 	.short	0x0210
        /*12e6*/ 	.short	0x0bf0


	//----- nvinfo : EIATTR_SW_WAR
	.align		4
.L_928:
        /*12e8*/ 	.byte	0x04, 0x36
        /*12ea*/ 	.short	(.L_930 - .L_929)
.L_929:
        /*12ec*/ 	.word	0x00000008
.L_930:


//--------------------- .nv.info._ZN7cutlass13device_kernelIN5flash11enable_sm90INS1_16FlashAttnFwdSm90INS1_25CollectiveMainloopFwdSm90ILi2EN4cute5tupleIJNS5_1CILi1EEES8_S8_EEENS6_IJNS7_ILi64EEESA_SA_EEELi512ENS_10bfloat16_tEfNS_4arch4Sm90ELb1ELb0ELb0ELb0ELb1ELb0ELb0ELb0ELb0ELb1ELb0ELb0EEENS1_21CollectiveEpilogueFwdINS6_IJSA_NS7_ILi512EEESA_EEES9_SC_SE_Li256ELb0ELb1ELb0ELb0EEENS1_30DynamicPersistentTileSchedulerILi256ELi128ELb0ELb1ELb1EEEEEEEEEvNT_6ParamsE --------------------------
	.section	.nv.info._ZN7cutlass13device_kernelIN5flash11enable_sm90INS1_16FlashAttnFwdSm90INS1_25CollectiveMainloopFwdSm90ILi2EN4cute5tupleIJNS5_1CILi1EEES8_S8_EEENS6_IJNS7_ILi64EEESA_SA_EEELi512ENS_10bfloat16_tEfNS_4arch4Sm90ELb1ELb0ELb0ELb0ELb1ELb0ELb0ELb0ELb0ELb1ELb0ELb0EEENS1_21CollectiveEpilogueFwdINS6_IJSA_NS7_ILi512EEESA_EEES9_SC_SE_Li256ELb0ELb1ELb0ELb0EEENS1_30DynamicPersistentTileSchedulerILi256ELi128ELb0ELb1ELb1EEEEEEEEEvNT_6ParamsE,"",@"SHT_CUDA_INFO"
	.sectionflags	@""
	.align	4


	//----- nvinfo : EIATTR_CUDA_API_VERSION
	.align		4
        /*0000*/ 	.byte	0x04, 0x37
        /*0002*/ 	.short	(.L_932 - .L_931)
.L_931:
        /*0004*/ 	.word	0x00000082


	//----- nvinfo : EIATTR_KPARAM_INFO
	.align		4
.L_932:
        /*0008*/ 	.byte	0x04, 0x17
        /*000a*/ 	.short	(.L_934 - .L_933)
.L_933:
        /*000c*/ 	.word	0x00000000
        /*0010*/ 	.short	0x0000
        /*0012*/ 	.short	0x0070
        /*0014*/ 	.byte	0x00, 0xf0, 0x01, 0x2a


	//----- nvinfo : EIATTR_SPARSE_MMA_MASK
	.align		4
.L_934:
        /*0018*/ 	.byte	0x03, 0x50
        /*001a*/ 	.short	0x0000


	//----- nvinfo : EIATTR_MAXREG_COUNT
	.align		4
        /*001c*/ 	.byte	0x03, 0x1b
        /*001e*/ 	.short	0x00a8


	//----- nvinfo : EIATTR_NUM_BARRIERS
	.align		4
        /*0020*/ 	.byte	0x02, 0x4c
        /*0022*/ 	.byte	0x10
	.zero		1


	//----- nvinfo : EIATTR_EXTERNS
	.align		4
        /*0024*/ 	.byte	0x04, 0x0f
        /*0026*/ 	.short	(.L_936 - .L_935)


	//   ....[0]....
	.align		4
.L_935:
        /*0028*/ 	.word	index@(__assertfail)


	//----- nvinfo : EIATTR_ANNOTATIONS
	.align		4
.L_936:
        /*002c*/ 	.byte	0x04, 0x55
        /*002e*/ 	.short	(.L_938 - .L_937)


	//   ....[0]....
.L_937:
        /*0030*/ 	.word	0x00000001
        /*0034*/ 	.byte	0xd0, 0xbc, 0x00, 0x00, 0x01, 0x00, 0x00, 0x00, 0xe0, 0xbd, 0x00, 0x00, 0x01, 0x00, 0x00, 0x00
        /*0044*/ 	.byte	0xd0, 0xc1, 0x00, 0x00, 0x01, 0x00, 0x00, 0x00, 0x90, 0xd0, 0x00, 0x00, 0x01, 0x00, 0x00, 0x00
        /*0054*/ 	.byte	0x50, 0xd6, 0x00, 0x00, 0x01, 0x00, 0x00, 0x00, 0x50, 0xdc, 0x00, 0x00, 0x01, 0x00, 0x00, 0x00
        /*0064*/ 	.byte	0x70, 0xdc, 0x00, 0x00, 0x01, 0x00, 0x00, 0x00, 0xb0, 0xdd, 0x00, 0x00, 0x01, 0x00, 0x00, 0x00
        /*0074*/ 	.byte	0x60, 0xf8, 0x00, 0x00


	//----- nvinfo : EIATTR_MERCURY_ISA_VERSION
	.align		4
.L_938:
        /*0078*/ 	.byte	0x03, 0x5f
        /*007a*/ 	.short	0x0101


	//----- nvinfo : EIATTR_INT_WARP_WIDE_INSTR_OFFSETS
	.align		4
        /*007c*/ 	.byte	0x04, 0x31
        /*007e*/ 	.short	(.L_940 - .L_939)


	//   ....[0]....
.L_939:
        /*0080*/ 	.word	0x000000c0


	//   ....[1]....
        /*0084*/ 	.word	0x000000d0


	//   ....[2]....
        /*0088*/ 	.word	0x00000170


	//   ....[3]....
        /*008c*/ 	.word	0x0000c7b0


	//   ....[4]....
        /*0090*/ 	.word	0x0000c840


	//   ....[5]....
        /*0094*/ 	.word	0x0000f5f0


	//   ....[6]....
        /*0098*/ 	.word	0x0000f680


	//----- nvinfo : EIATTR_COOP_GROUP_MASK_REGIDS
	.align		4
.L_940:
        /*009c*/ 	.byte	0x04, 0x29
        /*009e*/ 	.short	(.L_942 - .L_941)


	//   ....[0]....
.L_941:
        /*00a0*/ 	.word	0xffffffff


	//   ....[1]....
        /*00a4*/ 	.word	0xffffffff


	//   ....[2]....
        /*00a8*/ 	.word	0xffffffff


	//   ....[3]....
        /*00ac*/ 	.word	0xffffffff


	//   ....[4]....
        /*00b0*/ 	.word	0xffffffff


	//   ....[5]....
        /*00b4*/ 	.word	0xffffffff


	//   ....[6]....
        /*00b8*/ 	.word	0xffffffff


	//   ....[7]....
        /*00bc*/ 	.word	0xffffffff


	//   ....[8]....
        /*00c0*/ 	.word	0xffffffff


	//   ....[9]....
        /*00c4*/ 	.word	0xffffffff


	//   ....[10]....
        /*00c8*/ 	.word	0xffffffff


	//   ....[11]....
        /*00cc*/ 	.word	0xffffffff


	//   ....[12]....
        /*00d0*/ 	.word	0xffffffff


	//   ....[13]....
        /*00d4*/ 	.word	0xffffffff


	//   ....[14]....
        /*00d8*/ 	.word	0xffffffff


	//   ....[15]....
        /*00dc*/ 	.word	0xffffffff


	//   ....[16]....
        /*00e0*/ 	.word	0xffffffff


	//   ....[17]....
        /*00e4*/ 	.word	0xffffffff


	//   ....[18]....
        /*00e8*/ 	.word	0xffffffff


	//   ....[19]....
        /*00ec*/ 	.word	0xffffffff


	//   ....[20]....
        /*00f0*/ 	.word	0xffffffff


	//   ....[21]....
        /*00f4*/ 	.word	0xffffffff


	//   ....[22]....
        /*00f8*/ 	.word	0xffffffff


	//   ....[23]....
        /*00fc*/ 	.word	0xffffffff


	//   ....[24]....
        /*0100*/ 	.word	0xffffffff


	//   ....[25]....
        /*0104*/ 	.word	0xffffffff


	//   ....[26]....
        /*0108*/ 	.word	0xffffffff


	//   ....[27]....
        /*010c*/ 	.word	0xffffffff


	//   ....[28]....
        /*0110*/ 	.word	0xffffffff


	//   ....[29]....
        /*0114*/ 	.word	0xffffffff


	//   ....[30]....
        /*0118*/ 	.word	0xffffffff


	//   ....[31]....
        /*011c*/ 	.word	0xffffffff


	//   ....[32]....
        /*0120*/ 	.word	0xffffffff


	//   ....[33]....
        /*0124*/ 	.word	0xffffffff


	//   ....[34]....
        /*0128*/ 	.word	0xffffffff


	//   ....[35]....
        /*012c*/ 	.word	0xffffffff


	//   ....[36]....
        /*0130*/ 	.word	0xffffffff


	//   ....[37]....
        /*0134*/ 	.word	0xffffffff


	//   ....[38]....
        /*0138*/ 	.word	0xffffffff


	//   ....[39]....
        /*013c*/ 	.word	0xffffffff


	//   ....[40]....
        /*0140*/ 	.word	0xffffffff


	//   ....[41]....
        /*0144*/ 	.word	0xffffffff


	//   ....[42]....
        /*0148*/ 	.word	0xffffffff


	//   ....[43]....
        /*014c*/ 	.word	0xffffffff


	//   ....[44]....
        /*0150*/ 	.word	0xffffffff


	//   ....[45]....
        /*0154*/ 	.word	0xffffffff


	//   ....[46]....
        /*0158*/ 	.word	0xffffffff


	//   ....[47]....
        /*015c*/ 	.word	0xffffffff


	//   ....[48]....
        /*0160*/ 	.word	0xffffffff


	//   ....[49]....
        /*0164*/ 	.word	0xffffffff


	//   ....[50]....
        /*0168*/ 	.word	0xffffffff


	//   ....[51]....
        /*016c*/ 	.word	0xffffffff


	//   ....[52]....
        /*0170*/ 	.word	0xffffffff


	//   ....[53]....
        /*0174*/ 	.word	0xffffffff


	//   ....[54]....
        /*0178*/ 	.word	0xffffffff


	//   ....[55]....
        /*017c*/ 	.word	0xffffffff


	//   ....[56]....
        /*0180*/ 	.word	0xffffffff


	//   ....[57]....
        /*0184*/ 	.word	0xffffffff


	//   ....[58]....
        /*0188*/ 	.word	0xffffffff


	//   ....[59]....
        /*018c*/ 	.word	0xffffffff


	//   ....[60]....
        /*0190*/ 	.word	0xffffffff


	//   ....[61]....
        /*0194*/ 	.word	0xffffffff


	//   ....[62]....
        /*0198*/ 	.word	0xffffffff


	//   ....[63]....
        /*019c*/ 	.word	0xffffffff


	//   ....[64]....
        /*01a0*/ 	.word	0xffffffff


	//   ....[65]....
        /*01a4*/ 	.word	0xffffffff


	//   ....[66]....
        /*01a8*/ 	.word	0xffffffff


	//   ....[67]....
        /*01ac*/ 	.word	0xffffffff


	//   ....[68]....
        /*01b0*/ 	.word	0xffffffff


	//   ....[69]....
        /*01b4*/ 	.word	0xffffffff


	//   ....[70]....
        /*01b8*/ 	.word	0xffffffff


	//   ....[71]....
        /*01bc*/ 	.word	0xffffffff


	//   ....[72]....
        /*01c0*/ 	.word	0xffffffff


	//   ....[73]....
        /*01c4*/ 	.word	0xffffffff


	//   ....[74]....
        /*01c8*/ 	.word	0xffffffff


	//   ....[75]....
        /*01cc*/ 	.word	0xffffffff


	//   ....[76]....
        /*01d0*/ 	.word	0xffffffff


	//   ....[77]....
        /*01d4*/ 	.word	0xffffffff


	//   ....[78]....
        /*01d8*/ 	.word	0xffffffff


	//   ....[79]....
        /*01dc*/ 	.word	0xffffffff


	//   ....[80]....
        /*01e0*/ 	.word	0xffffffff


	//   ....[81]....
        /*01e4*/ 	.word	0xffffffff


	//   ....[82]....
        /*01e8*/ 	.word	0xffffffff


	//   ....[83]....
        /*01ec*/ 	.word	0xffffffff


	//   ....[84]....
        /*01f0*/ 	.word	0xffffffff


	//   ....[85]....
        /*01f4*/ 	.word	0xffffffff


	//   ....[86]....
        /*01f8*/ 	.word	0xffffffff


	//   ....[87]....
        /*01fc*/ 	.word	0x0500000f


	//   ....[88]....
        /*0200*/ 	.word	0x0500000f


	//   ....[89]....
        /*0204*/ 	.word	0x0500000f


	//   ....[90]....
        /*0208*/ 	.word	0x0500000f


	//   ....[91]....
        /*020c*/ 	.word	0x0500000f


	//   ....[92]....
        /*0210*/ 	.word	0x0500000f


	//   ....[93]....
        /*0214*/ 	.word	0x0500000f


	//   ....[94]....
        /*0218*/ 	.word	0x0500000f


	//   ....[95]....
        /*021c*/ 	.word	0x0500000f


	//   ....[96]....
        /*0220*/ 	.word	0x0500000f


	//   ....[97]....
        /*0224*/ 	.word	0x0500000f


	//   ....[98]....
        /*0228*/ 	.word	0x0500000f


	//   ....[99]....
        /*022c*/ 	.word	0x0500000f


	//   ....[100]....
        /*0230*/ 	.word	0x0500000f


	//   ....[101]....
        /*0234*/ 	.word	0x0500000f


	//   ....[102]....
        /*0238*/ 	.word	0x0500000f


	//   ....[103]....
        /*023c*/ 	.word	0x0500000f


	//   ....[104]....
        /*0240*/ 	.word	0x0500000f


	//   ....[105]....
        /*0244*/ 	.word	0x0500000f


	//   ....[106]....
        /*0248*/ 	.word	0x0500000f


	//   ....[107]....
        /*024c*/ 	.word	0x0500000f


	//   ....[108]....
        /*0250*/ 	.word	0x0500000f


	//   ....[109]....
        /*0254*/ 	.word	0x0500000f


	//   ....[110]....
        /*0258*/ 	.word	0x0500000f


	//   ....[111]....
        /*025c*/ 	.word	0x0500000f


	//   ....[112]....
        /*0260*/ 	.word	0x0500000f


	//   ....[113]....
        /*0264*/ 	.word	0x0500000f


	//   ....[114]....
        /*0268*/ 	.word	0x0500000f


	//   ....[115]....
        /*026c*/ 	.word	0x0500000f


	//   ....[116]....
        /*0270*/ 	.word	0x0500000f


	//   ....[117]....
        /*0274*/ 	.word	0x0500000f


	//   ....[118]....
        /*0278*/ 	.word	0x0500000f


	//   ....[119]....
        /*027c*/ 	.word	0x0500000f


	//   ....[120]....
        /*0280*/ 	.word	0x0500000f


	//   ....[121]....
        /*0284*/ 	.word	0x0500000f


	//   ....[122]....
        /*0288*/ 	.word	0x0500000f


	//   ....[123]....
        /*028c*/ 	.word	0x0500000f


	//   ....[124]....
        /*0290*/ 	.word	0x0500000f


	//   ....[125]....
        /*0294*/ 	.word	0x0500000f


	//   ....[126]....
        /*0298*/ 	.word	0x0500000f


	//   ....[127]....
        /*029c*/ 	.word	0x0500000f


	//   ....[128]....
        /*02a0*/ 	.word	0x0500000f


	//   ....[129]....
        /*02a4*/ 	.word	0x0500000f


	//----- nvinfo : EIATTR_COOP_GROUP_INSTR_OFFSETS
	.align		4
.L_942:
        /*02a8*/ 	.byte	0x04, 0x28
        /*02aa*/ 	.short	(.L_944 - .L_943)


	//   ....[0]....
.L_943:
        /*02ac*/ 	.word	0x00000070


	//   ....[1]....
        /*02b0*/ 	.word	0x000000b0


	//   ....[2]....
        /*02b4*/ 	.word	0x00000290


	//   ....[3]....
        /*02b8*/ 	.word	0x000003f0


	//   ....[4]....
        /*02bc*/ 	.word	0x00000510


	//   ....[5]....
        /*02c0*/ 	.word	0x00000670


	//   ....[6]....
        /*02c4*/ 	.word	0x00001830


	//   ....[7]....
        /*02c8*/ 	.word	0x00003610


	//   ....[8]....
        /*02cc*/ 	.word	0x00003c90


	//   ....[9]....
        /*02d0*/ 	.word	0x00003cc0


	//   ....[10]....
        /*02d4*/ 	.word	0x00004090


	//   ....[11]....
        /*02d8*/ 	.word	0x00004190


	//   ....[12]....
        /*02dc*/ 	.word	0x000043c0


	//   ....[13]....
        /*02e0*/ 	.word	0x00004510


	//   ....[14]....
        /*02e4*/ 	.word	0x00004dc0


	//   ....[15]....
        /*02e8*/ 	.word	0x000052d0


	//   ....[16]....
        /*02ec*/ 	.word	0x000052f0


	//   ....[17]....
        /*02f0*/ 	.word	0x00005680


	//   ....[18]....
        /*02f4*/ 	.word	0x00005780


	//   ....[19]....
        /*02f8*/ 	.word	0x000059d0


	//   ....[20]....
        /*02fc*/ 	.word	0x00005b30


	//   ....[21]....
        /*0300*/ 	.word	0x00006ce0


	//   ....[22]....
        /*0304*/ 	.word	0x000071e0


	//   ....[23]....
        /*0308*/ 	.word	0x00007210


	//   ....[24]....
        /*030c*/ 	.word	0x00007460


	//   ....[25]....
        /*0310*/ 	.word	0x00007630


	//   ....[26]....
        /*0314*/ 	.word	0x000085f0


	//   ....[27]....
        /*0318*/ 	.word	0x000086c0


	//   ....[28]....
        /*031c*/ 	.word	0x00008700


	//   ....[29]....
        /*0320*/ 	.word	0x00008790


	//   ....[30]....
        /*0324*/ 	.word	0x000087d0


	//   ....[31]....
        /*0328*/ 	.word	0x00009210


	//   ....[32]....
        /*032c*/ 	.word	0x0000a4e0


	//   ....[33]....
        /*0330*/ 	.word	0x0000a510


	//   ....[34]....
        /*0334*/ 	.word	0x0000a540


	//   ....[35]....
        /*0338*/ 	.word	0x0000a560


	//   ....[36]....
        /*033c*/ 	.word	0x0000abb0


	//   ....[37]....
        /*0340*/ 	.word	0x0000abc0


	//   ....[38]....
        /*0344*/ 	.word	0x0000adf0


	//   ....[39]....
        /*0348*/ 	.word	0x0000ae10


	//   ....[40]....
        /*034c*/ 	.word	0x0000b7a0


	//   ....[41]....
        /*0350*/ 	.word	0x0000b7c0


	//   ....[42]....
        /*0354*/ 	.word	0x0000b9f0


	//   ....[43]....
        /*0358*/ 	.word	0x0000ba10


	//   ....[44]....
        /*035c*/ 	.word	0x0000bd00


	//   ....[45]....
        /*0360*/ 	.word	0x0000d1f0


	//   ....[46]....
        /*0364*/ 	.word	0x0000d210


	//   ....[47]....
        /*0368*/ 	.word	0x0000d250


	//   ....[48]....
        /*036c*/ 	.word	0x0000d280


	//   ....[49]....
        /*0370*/ 	.word	0x0000d2d0


	//   ....[50]....
        /*0374*/ 	.word	0x0000d300


	//   ....[51]....
        /*0378*/ 	.word	0x0000d320


	//   ....[52]....
        /*037c*/ 	.word	0x0000d360


	//   ....[53]....
        /*0380*/ 	.word	0x0000d9a0


	//   ....[54]....
        /*0384*/ 	.word	0x0000d9c0


	//   ....[55]....
        /*0388*/ 	.word	0x0000da30


	//   ....[56]....
        /*038c*/ 	.word	0x0000da70


	//   ....[57]....
        /*0390*/ 	.word	0x0000dab0


	//   ....[58]....
        /*0394*/ 	.word	0x0000dae0


	//   ....[59]....
        /*0398*/ 	.word	0x0000daf0


	//   ....[60]....
        /*039c*/ 	.word	0x0000db30


	//   ....[61]....
        /*03a0*/ 	.word	0x0000df90


	//   ....[62]....
        /*03a4*/ 	.word	0x0000dfc0


	//   ....[63]....
        /*03a8*/ 	.word	0x0000dff0


	//   ....[64]....
        /*03ac*/ 	.word	0x0000e050


	//   ....[65]....
        /*03b0*/ 	.word	0x0000e1a0


	//   ....[66]....
        /*03b4*/ 	.word	0x0000e1c0


	//   ....[67]....
        /*03b8*/ 	.word	0x0000e1d0


	//   ....[68]....
        /*03bc*/ 	.word	0x0000e320


	//   ....[69]....
        /*03c0*/ 	.word	0x0000eb80


	//   ....[70]....
        /*03c4*/ 	.word	0x0000eba0


	//   ....[71]....
        /*03c8*/ 	.word	0x0000ebc0


	//   ....[72]....
        /*03cc*/ 	.word	0x0000ebf0


	//   ....[73]....
        /*03d0*/ 	.word	0x0000ec10


	//   ....[74]....
        /*03d4*/ 	.word	0x0000ec40


	//   ....[75]....
        /*03d8*/ 	.word	0x0000ec60


	//   ....[76]....
        /*03dc*/ 	.word	0x0000ec70


	//   ....[77]....
        /*03e0*/ 	.word	0x0000efb0


	//   ....[78]....
        /*03e4*/ 	.word	0x0000eff0


	//   ....[79]....
        /*03e8*/ 	.word	0x0000f020


	//   ....[80]....
        /*03ec*/ 	.word	0x0000f060


	//   ....[81]....
        /*03f0*/ 	.word	0x0000f080


	//   ....[82]....
        /*03f4*/ 	.word	0x0000f130


	//   ....[83]....
        /*03f8*/ 	.word	0x0000f150


	//   ....[84]....
        /*03fc*/ 	.word	0x0000f160


	//   ....[85]....
        /*0400*/ 	.word	0x0000f7a0


	//   ....[86]....
        /*0404*/ 	.word	0x0000f980


	//   ....[87]....
        /*0408*/ 	.word	0x0000ffc0


	//   ....[88]....
        /*040c*/ 	.word	0x000100a0


	//   ....[89]....
        /*0410*/ 	.word	0x00010140


	//   ....[90]....
        /*0414*/ 	.word	0x000101c0


	//   ....[91]....
        /*0418*/ 	.word	0x00010270


	//   ....[92]....
        /*041c*/ 	.word	0x000102f0


	//   ....[93]....
        /*0420*/ 	.word	0x000103a0


	//   ....[94]....
        /*0424*/ 	.word	0x00010420


	//   ....[95]....
        /*0428*/ 	.word	0x000104b0


	//   ....[96]....
        /*042c*/ 	.word	0x00010540


	//   ....[97]....
        /*0430*/ 	.word	0x000105c0


	//   ....[98]....
        /*0434*/ 	.word	0x00010640


	//   ....[99]....
        /*0438*/ 	.word	0x000106f0


	//   ....[100]....
        /*043c*/ 	.word	0x00010770


	//   ....[101]....
        /*0440*/ 	.word	0x00010810


	//   ....[102]....
        /*0444*/ 	.word	0x00010890


	//   ....[103]....
        /*0448*/ 	.word	0x00010920


	//   ....[104]....
        /*044c*/ 	.word	0x00010a50


	//   ....[105]....
        /*0450*/ 	.word	0x00010b40


	//   ....[106]....
        /*0454*/ 	.word	0x00010d70


	//   ....[107]....
        /*0458*/ 	.word	0x00010dc0


	//   ....[108]....
        /*045c*/ 	.word	0x00010f80


	//   ....[109]....
        /*0460*/ 	.word	0x00010fd0


	//   ....[110]....
        /*0464*/ 	.word	0x00011190


	//   ....[111]....
        /*0468*/ 	.word	0x000111e0


	//   ....[112]....
        /*046c*/ 	.word	0x000112c0


	//   ....[113]....
        /*0470*/ 	.word	0x00011360


	//   ....[114]....
        /*0474*/ 	.word	0x000113c0


	//   ....[115]....
        /*0478*/ 	.word	0x00011460


	//   ....[116]....
        /*047c*/ 	.word	0x000114c0


	//   ....[117]....
        /*0480*/ 	.word	0x00011560


	//   ....[118]....
        /*0484*/ 	.word	0x000115c0


	//   ....[119]....
        /*0488*/ 	.word	0x00011660


	//   ....[120]....
        /*048c*/ 	.word	0x00011740


	//   ....[121]....
        /*0490*/ 	.word	0x00011810


	//   ....[122]....
        /*0494*/ 	.word	0x00011900


	//   ....[123]....
        /*0498*/ 	.word	0x00011a10


	//   ....[124]....
        /*049c*/ 	.word	0x00011b20


	//   ....[125]....
        /*04a0*/ 	.word	0x00011c00


	//   ....[126]....
        /*04a4*/ 	.word	0x00011d10


	//   ....[127]....
        /*04a8*/ 	.word	0x00011df0


	//   ....[128]....
        /*04ac*/ 	.word	0x00011e80


	//   ....[129]....
        /*04b0*/ 	.word	0x00011fa0


	//----- nvinfo : EIATTR_REG_RECONFIG
	.align		4
.L_944:
        /*04b4*/ 	.byte	0x01, 0x54
	.zero		2


	//----- nvinfo : EIATTR_SYSCALL_OFFSETS
	.align		4
        /*04b8*/ 	.byte	0x04, 0x46
        /*04ba*/ 	.short	(.L_946 - .L_945)


	//   ....[0]....
.L_945:
        /*04bc*/ 	.word	0x000037e0


	//   ....[1]....
        /*04c0*/ 	.word	0x0000c9a0


	//   ....[2]....
        /*04c4*/ 	.word	0x0000caf0


	//   ....[3]....
        /*04c8*/ 	.word	0x0000cbe0


	//   ....[4]....
        /*04cc*/ 	.word	0x0000d630


	//----- nvinfo : EIATTR_MBARRIER_INSTR_OFFSETS
	.align		4
.L_946:
        /*04d0*/ 	.byte	0x04, 0x39
        /*04d2*/ 	.short	(.L_948 - .L_947)


	//   ....[0]....
.L_947:
        /*04d4*/ 	.word	0x00000180
        /*04d8*/ 	.word	0x000000ff
        /*04dc*/ 	.word	0x00028c00
        /*04e0*/ 	.short	0x0100
        /*04e2*/ 	.byte	0x08
	.zero		1


	//   ....[1]....
        /*04e4*/ 	.word	0x00000190
        /*04e8*/ 	.word	0x000000ff
        /*04ec*/ 	.word	0x00028c20
        /*04f0*/ 	.short	0x0100
        /*04f2*/ 	.byte	0x08
	.zero		1


	//   ....[2]....
        /*04f4*/ 	.word	0x00000240
        /*04f8*/ 	.word	0x000000ff
        /*04fc*/ 	.word	0x00028c30
        /*0500*/ 	.short	0x0100
        /*0502*/ 	.byte	0x06
	.zero		1


	//   ....[3]....
        /*0504*/ 	.word	0x00000250
        /*0508*/ 	.word	0x000000ff
        /*050c*/ 	.word	0x00028c40
        /*0510*/ 	.short	0x0100
        /*0512*/ 	.byte	0x06
	.zero		1


	//   ....[4]....
        /*0514*/ 	.word	0x00000260
        /*0518*/ 	.word	0x000000ff
        /*051c*/ 	.word	0x00028c38
        /*0520*/ 	.short	0x0100
        /*0522*/ 	.byte	0x06
	.zero		1


	//   ....[5]....
        /*0524*/ 	.word	0x00000270
        /*0528*/ 	.word	0x000000ff
        /*052c*/ 	.word	0x00028c48
        /*0530*/ 	.short	0x0100
        /*0532*/ 	.byte	0x06
	.zero		1


	//   ....[6]....
        /*0534*/ 	.word	0x000003a0
        /*0538*/ 	.word	0x000000ff
        /*053c*/ 	.word	0x00028c50
        /*0540*/ 	.short	0x0100
        /*0542*/ 	.byte	0x08
	.zero		1


	//   ....[7]....
        /*0544*/ 	.word	0x000003b0
        /*0548*/ 	.word	0x000000ff
        /*054c*/ 	.word	0x00028c60
        /*0550*/ 	.short	0x0100
        /*0552*/ 	.byte	0x08
	.zero		1


	//   ....[8]....
        /*0554*/ 	.word	0x000003c0
        /*0558*/ 	.word	0x000000ff
        /*055c*/ 	.word	0x00028c58
        /*0560*/ 	.short	0x0100
        /*0562*/ 	.byte	0x08
	.zero		1


	//   ....[9]....
        /*0564*/ 	.word	0x000003d0
        /*0568*/ 	.word	0x000000ff
        /*056c*/ 	.word	0x00028c68
        /*0570*/ 	.short	0x0100
        /*0572*/ 	.byte	0x08
	.zero		1


	//   ....[10]....
        /*0574*/ 	.word	0x000004c0
        /*0578*/ 	.word	0x000000ff
        /*057c*/ 	.word	0x00028c70
        /*0580*/ 	.short	0x0100
        /*0582*/ 	.byte	0x06
	.zero		1


	//   ....[11]....
        /*0584*/ 	.word	0x000004d0
        /*0588*/ 	.word	0x000000ff
        /*058c*/ 	.word	0x00028c80
        /*0590*/ 	.short	0x0100
        /*0592*/ 	.byte	0x06
	.zero		1


	//   ....[12]....
        /*0594*/ 	.word	0x000004e0
        /*0598*/ 	.word	0x000000ff
        /*059c*/ 	.word	0x00028c78
        /*05a0*/ 	.short	0x0100
        /*05a2*/ 	.byte	0x06
	.zero		1


	//   ....[13]....
        /*05a4*/ 	.word	0x000004f0
        /*05a8*/ 	.word	0x000000ff
        /*05ac*/ 	.word	0x00028c88
        /*05b0*/ 	.short	0x0100
        /*05b2*/ 	.byte	0x06
	.zero		1


	//   ....[14]....
        /*05b4*/ 	.word	0x00000620
        /*05b8*/ 	.word	0x000000ff
        /*05bc*/ 	.word	0x00028c90
        /*05c0*/ 	.short	0x0100
        /*05c2*/ 	.byte	0x08
	.zero		1


	//   ....[15]....
        /*05c4*/ 	.word	0x00000630
        /*05c8*/ 	.word	0x000000ff
        /*05cc*/ 	.word	0x00028ca0
        /*05d0*/ 	.short	0x0100
        /*05d2*/ 	.byte	0x08
	.zero		1


	//   ....[16]....
        /*05d4*/ 	.word	0x00000640
        /*05d8*/ 	.word	0x000000ff
        /*05dc*/ 	.word	0x00028c98
        /*05e0*/ 	.short	0x0100
        /*05e2*/ 	.byte	0x08
	.zero		1


	//   ....[17]....
        /*05e4*/ 	.word	0x00000650
        /*05e8*/ 	.word	0x000000ff
        /*05ec*/ 	.word	0x00028ca8
        /*05f0*/ 	.short	0x0100
        /*05f2*/ 	.byte	0x08
	.zero		1


	//   ....[18]....
        /*05f4*/ 	.word	0x00000790
        /*05f8*/ 	.word	0x000000ff
        /*05fc*/ 	.word	0x00028cb0
        /*0600*/ 	.short	0x0100
        /*0602*/ 	.byte	0x08
	.zero		1


	//   ....[19]....
        /*0604*/ 	.word	0x000007a0
        /*0608*/ 	.word	0x000000ff
        /*060c*/ 	.word	0x00028cc0
        /*0610*/ 	.short	0x0100
        /*0612*/ 	.byte	0x08
	.zero		1


	//   ....[20]....
        /*0614*/ 	.word	0x000007b0
        /*0618*/ 	.word	0x000000ff
        /*061c*/ 	.word	0x00028cb8
        /*0620*/ 	.short	0x0100
        /*0622*/ 	.byte	0x08
	.zero		1


	//   ....[21]....
        /*0624*/ 	.word	0x000007c0
        /*0628*/ 	.word	0x000000ff
        /*062c*/ 	.word	0x00028cc8
        /*0630*/ 	.short	0x0100
        /*0632*/ 	.byte	0x08
	.zero		1


	//   ....[22]....
        /*0634*/ 	.word	0x00001940
        /*0638*/ 	.word	0x000000ff
        /*063c*/ 	.word	0x00028c50
        /*0640*/ 	.short	0x010a
        /*0642*/ 	.byte	0x15
	.zero		1


	//   ....[23]....
        /*0644*/ 	.word	0x00001bf0
        /*0648*/ 	.word	0x000000ff
        /*064c*/ 	.word	0x00000000
        /*0650*/ 	.short	0x0101
        /*0652*/ 	.byte	0x06
	.zero		1


	//   ....[24]....
        /*0654*/ 	.word	0x00002540
        /*0658*/ 	.word	0x000000ff
        /*065c*/ 	.word	0x00028c50
        /*0660*/ 	.short	0x010a
        /*0662*/ 	.byte	0x15
	.zero		1


	//   ....[25]....
        /*0664*/ 	.word	0x00002580
        /*0668*/ 	.word	0x000000ff
        /*066c*/ 	.word	0x00028c50
        /*0670*/ 	.short	0x010a
        /*0672*/ 	.byte	0x15
	.zero		1


	//   ....[26]....
        /*0674*/ 	.word	0x00002760
        /*0678*/ 	.word	0x000000ff
        /*067c*/ 	.word	0x00000000
        /*0680*/ 	.short	0x0101
        /*0682*/ 	.byte	0x06
	.zero		1


	//   ....[27]....
        /*0684*/ 	.word	0x00003860
        /*0688*/ 	.word	0x000000ff
        /*068c*/ 	.word	0x00028c00
        /*0690*/ 	.short	0x010a
        /*0692*/ 	.byte	0x2a
	.zero		1


	//   ....[28]....
        /*0694*/ 	.word	0x000038e0
        /*0698*/ 	.word	0x00000007
        /*069c*/ 	.word	0x00028c30
        /*06a0*/ 	.short	0x010a
        /*06a2*/ 	.byte	0x3f
	.zero		1


	//   ....[29]....
        /*06a4*/ 	.word	0x00003920
        /*06a8*/ 	.word	0x00000007
        /*06ac*/ 	.word	0x00028c30
        /*06b0*/ 	.short	0x010a
        /*06b2*/ 	.byte	0x3f
	.zero		1


	//   ....[30]....
        /*06b4*/ 	.word	0x00003dc0
        /*06b8*/ 	.word	0x000000ff
        /*06bc*/ 	.word	0x00000000
        /*06c0*/ 	.short	0x0101
        /*06c2*/ 	.byte	0x06
	.zero		1


	//   ....[31]....
        /*06c4*/ 	.word	0x00004b80
        /*06c8*/ 	.word	0x00000007
        /*06cc*/ 	.word	0x00028c50
        /*06d0*/ 	.short	0x010a
        /*06d2*/ 	.byte	0x3f
	.zero		1


	//   ....[32]....
        /*06d4*/ 	.word	0x00004bc0
        /*06d8*/ 	.word	0x00000007
        /*06dc*/ 	.word	0x00028c50
        /*06e0*/ 	.short	0x010a
        /*06e2*/ 	.byte	0x3f
	.zero		1


	//   ....[33]....
        /*06e4*/ 	.word	0x00004ed0
        /*06e8*/ 	.word	0x000000ff
        /*06ec*/ 	.word	0x00000000
        /*06f0*/ 	.short	0x0101
        /*06f2*/ 	.byte	0x06
	.zero		1


	//   ....[34]....
        /*06f4*/ 	.word	0x00005040
        /*06f8*/ 	.word	0x000000ff
        /*06fc*/ 	.word	0x00028c30
        /*0700*/ 	.short	0x010a
        /*0702*/ 	.byte	0x17
	.zero		1


	//   ....[35]....
        /*0704*/ 	.word	0x00005080
        /*0708*/ 	.word	0x000000ff
        /*070c*/ 	.word	0x00028c30
        /*0710*/ 	.short	0x010a
        /*0712*/ 	.byte	0x17
	.zero		1


	//   ....[36]....
        /*0714*/ 	.word	0x00005330
        /*0718*/ 	.word	0x000000ff
        /*071c*/ 	.word	0x00000000
        /*0720*/ 	.short	0x0101
        /*0722*/ 	.byte	0x06
	.zero		1


	//   ....[37]....
        /*0724*/ 	.word	0x00006aa0
        /*0728*/ 	.word	0x000000ff
        /*072c*/ 	.word	0x00028c50
        /*0730*/ 	.short	0x010a
        /*0732*/ 	.byte	0x17
	.zero		1


	//   ....[38]....
        /*0734*/ 	.word	0x00006ae0
        /*0738*/ 	.word	0x000000ff
        /*073c*/ 	.word	0x00028c50
        /*0740*/ 	.short	0x010a
        /*0742*/ 	.byte	0x17
	.zero		1


	//   ....[39]....
        /*0744*/ 	.word	0x00006da0
        /*0748*/ 	.word	0x000000ff
        /*074c*/ 	.word	0x00000000
        /*0750*/ 	.short	0x0101
        /*0752*/ 	.byte	0x17
	.zero		1


	//   ....[40]....
        /*0754*/ 	.word	0x00006ec0
        /*0758*/ 	.word	0x000000ff
        /*075c*/ 	.word	0x00028c30
        /*0760*/ 	.short	0x010a
        /*0762*/ 	.byte	0x16
	.zero		1


	//   ....[41]....
        /*0764*/ 	.word	0x00006f00
        /*0768*/ 	.word	0x000000ff
        /*076c*/ 	.word	0x00028c30
        /*0770*/ 	.short	0x010a
        /*0772*/ 	.byte	0x16
	.zero		1


	//   ....[42]....
        /*0774*/ 	.word	0x00007100
        /*0778*/ 	.word	0x000000ff
        /*077c*/ 	.word	0x00000000
        /*0780*/ 	.short	0x0101
        /*0782*/ 	.byte	0x06
	.zero		1


	//   ....[43]....
        /*0784*/ 	.word	0x000083b0
        /*0788*/ 	.word	0x000000ff
        /*078c*/ 	.word	0x00028c50
        /*0790*/ 	.short	0x010a
        /*0792*/ 	.byte	0x16
	.zero		1


	//   ....[44]....
        /*0794*/ 	.word	0x000083f0
        /*0798*/ 	.word	0x000000ff
        /*079c*/ 	.word	0x00028c50
        /*07a0*/ 	.short	0x010a
        /*07a2*/ 	.byte	0x16
	.zero		1


	//   ....[45]....
        /*07a4*/ 	.word	0x000086a0
        /*07a8*/ 	.word	0x000000ff
        /*07ac*/ 	.word	0x00000000
        /*07b0*/ 	.short	0x0101
        /*07b2*/ 	.byte	0x16
	.zero		1


	//   ....[46]....
        /*07b4*/ 	.word	0x0000ab80
        /*07b8*/ 	.word	0x000000ff
        /*07bc*/ 	.word	0x00000000
        /*07c0*/ 	.short	0x0101
        /*07c2*/ 	.byte	0x05
	.zero		1


	//   ....[47]....
        /*07c4*/ 	.word	0x0000cfe0
        /*07c8*/ 	.word	0x00000019
        /*07cc*/ 	.word	0x00028c40
        /*07d0*/ 	.short	0x010a
        /*07d2*/ 	.byte	0x3f
	.zero		1


	//   ....[48]....
        /*07d4*/ 	.word	0x0000d410
        /*07d8*/ 	.word	0x00000019
        /*07dc*/ 	.word	0x00028c30
        /*07e0*/ 	.short	0x0107
        /*07e2*/ 	.byte	0x3f
	.zero		1


	//   ....[49]....
        /*07e4*/ 	.word	0x0000d4e0
        /*07e8*/ 	.word	0x00000019
        /*07ec*/ 	.word	0x00028c30
        /*07f0*/ 	.short	0x0101
        /*07f2*/ 	.byte	0x3f
	.zero		1


	//   ....[50]....
        /*07f4*/ 	.word	0x0000dbe0
        /*07f8*/ 	.word	0x00000011
        /*07fc*/ 	.word	0x00028c00
        /*0800*/ 	.short	0x0107
        /*0802*/ 	.byte	0x3f
	.zero		1


	//   ....[51]....
        /*0804*/ 	.word	0x0000dcd0
        /*0808*/ 	.word	0x00000011
        /*080c*/ 	.word	0x00028c00
        /*0810*/ 	.short	0x0101
        /*0812*/ 	.byte	0x3f
	.zero		1


	//   ....[52]....
        /*0814*/ 	.word	0x0000dcf0
        /*0818*/ 	.word	0x00000011
        /*081c*/ 	.word	0x00028c20
        /*0820*/ 	.short	0x010a
        /*0822*/ 	.byte	0x3f
	.zero		1


	//   ....[53]....
        /*0824*/ 	.word	0x0000dd80
        /*0828*/ 	.word	0x00000019
        /*082c*/ 	.word	0x00028c60
        /*0830*/ 	.short	0x010a
        /*0832*/ 	.byte	0x3f
	.zero		1


	//   ....[54]....
        /*0834*/ 	.word	0x0000e5e0
        /*0838*/ 	.word	0x00000019
        /*083c*/ 	.word	0x00028c50
        /*0840*/ 	.short	0x0107
        /*0842*/ 	.byte	0x3f
	.zero		1


	//   ....[55]....
        /*0844*/ 	.word	0x0000e6b0
        /*0848*/ 	.word	0x00000019
        /*084c*/ 	.word	0x00028c50
        /*0850*/ 	.short	0x0101
        /*0852*/ 	.byte	0x3f
	.zero		1


	//   ....[56]....
        /*0854*/ 	.word	0x0000e9e0
        /*0858*/ 	.word	0x00000008
        /*085c*/ 	.word	0x00028c40
        /*0860*/ 	.short	0x010a
        /*0862*/ 	.byte	0x3f
	.zero		1


	//   ....[57]....
        /*0864*/ 	.word	0x0000ed10
        /*0868*/ 	.word	0x00000008
        /*086c*/ 	.word	0x00028c30
        /*0870*/ 	.short	0x0107
        /*0872*/ 	.byte	0x3f
	.zero		1


	//   ....[58]....
        /*0874*/ 	.word	0x0000edd0
        /*0878*/ 	.word	0x00000008
        /*087c*/ 	.word	0x00028c30
        /*0880*/ 	.short	0x0101
        /*0882*/ 	.byte	0x3f
	.zero		1


	//   ....[59]....
        /*0884*/ 	.word	0x0000ee00
        /*0888*/ 	.word	0x00000008
        /*088c*/ 	.word	0x00028c60
        /*0890*/ 	.short	0x010a
        /*0892*/ 	.byte	0x3f
	.zero		1


	//   ....[60]....
        /*0894*/ 	.word	0x0000f460
        /*0898*/ 	.word	0x00000008
        /*089c*/ 	.word	0x00028c50
        /*08a0*/ 	.short	0x0107
        /*08a2*/ 	.byte	0x3f
	.zero		1


	//   ....[61]....
        /*08a4*/ 	.word	0x0000f520
        /*08a8*/ 	.word	0x00000008
        /*08ac*/ 	.word	0x00028c50
        /*08b0*/ 	.short	0x0101
        /*08b2*/ 	.byte	0x3f
	.zero		1


	//   ....[62]....
        /*08b4*/ 	.word	0x0000f900
        /*08b8*/ 	.word	0x00000007
        /*08bc*/ 	.word	0x00028c20
        /*08c0*/ 	.short	0x010a
        /*08c2*/ 	.byte	0x3f
	.zero		1


	//   ....[63]....
        /*08c4*/ 	.word	0x0000fa80
        /*08c8*/ 	.word	0x00000005
        /*08cc*/ 	.word	0x00028c40
        /*08d0*/ 	.short	0x010a
        /*08d2*/ 	.byte	0x3f
	.zero		1


	//   ....[64]....
        /*08d4*/ 	.word	0x0000fb20
        /*08d8*/ 	.word	0x00000003
        /*08dc*/ 	.word	0x00028c40
        /*08e0*/ 	.short	0x010a
        /*08e2*/ 	.byte	0x3f
	.zero		1


	//   ....[65]....
        /*08e4*/ 	.word	0x0000fb60
        /*08e8*/ 	.word	0x00000005
        /*08ec*/ 	.word	0x00028c60
        /*08f0*/ 	.short	0x010a
        /*08f2*/ 	.byte	0x3f
	.zero		1


	//   ....[66]....
        /*08f4*/ 	.word	0x0000fba0
        /*08f8*/ 	.word	0x00000003
        /*08fc*/ 	.word	0x00028c60
        /*0900*/ 	.short	0x010a
        /*0902*/ 	.byte	0x3f
	.zero		1


	//   ....[67]....
        /*0904*/ 	.word	0x0000fc10
        /*0908*/ 	.word	0x00000003
        /*090c*/ 	.word	0x00028c50
        /*0910*/ 	.short	0x010a
        /*0912*/ 	.byte	0x3f
	.zero		1


	//   ....[68]....
        /*0914*/ 	.word	0x0000fc70
        /*0918*/ 	.word	0x00000003
        /*091c*/ 	.word	0x00028c50
        /*0920*/ 	.short	0x010a
        /*0922*/ 	.byte	0x3f
	.zero		1


	//   ....[69]....
        /*0924*/ 	.word	0x0000fcd0
        /*0928*/ 	.word	0x00000003
        /*092c*/ 	.word	0x00028c00
        /*0930*/ 	.short	0x010a
        /*0932*/ 	.byte	0x3f
	.zero		1


	//   ....[70]....
        /*0934*/ 	.word	0x0000fd20
        /*0938*/ 	.word	0x00000007
        /*093c*/ 	.word	0x00028c30
        /*0940*/ 	.short	0x010a
        /*0942*/ 	.byte	0x3f
	.zero		1


	//   ....[71]....
        /*0944*/ 	.word	0x0000fd70
        /*0948*/ 	.word	0x00000007
        /*094c*/ 	.word	0x00028c50
        /*0950*/ 	.short	0x010a
        /*0952*/ 	.byte	0x3f
	.zero		1


	//   ....[72]....
        /*0954*/ 	.word	0x0000fdd0
        /*0958*/ 	.word	0x00000006
        /*095c*/ 	.word	0x00028c30
        /*0960*/ 	.short	0x010a
        /*0962*/ 	.byte	0x3f
	.zero		1


	//   ....[73]....
        /*0964*/ 	.word	0x0000fe30
        /*0968*/ 	.word	0x00000008
        /*096c*/ 	.word	0x00028c50
        /*0970*/ 	.short	0x010a
        /*0972*/ 	.byte	0x3f
	.zero		1


	//   ....[74]....
        /*0974*/ 	.word	0x0000fe90
        /*0978*/ 	.word	0x00000006
        /*097c*/ 	.word	0x00028c30
        /*0980*/ 	.short	0x010a
        /*0982*/ 	.byte	0x3f
	.zero		1


	//   ....[75]....
        /*0984*/ 	.word	0x0000fef0
        /*0988*/ 	.word	0x00000008
        /*098c*/ 	.word	0x00028c50
        /*0990*/ 	.short	0x010a
        /*0992*/ 	.byte	0x3f
	.zero		1


	//   ....[76]....
        /*0994*/ 	.word	0x0000fff0
        /*0998*/ 	.word	0x00000019
        /*099c*/ 	.word	0x00028c40
        /*09a0*/ 	.short	0x010a
        /*09a2*/ 	.byte	0x3f
	.zero		1


	//   ....[77]....
        /*09a4*/ 	.word	0x00010950
        /*09a8*/ 	.word	0x00000011
        /*09ac*/ 	.word	0x00028c20
        /*09b0*/ 	.short	0x010a
        /*09b2*/ 	.byte	0x3f
	.zero		1


	//   ....[78]....
        /*09b4*/ 	.word	0x000109a0
        /*09b8*/ 	.word	0x00000019
        /*09bc*/ 	.word	0x00028c60
        /*09c0*/ 	.short	0x010a
        /*09c2*/ 	.byte	0x3f
	.zero		1


	//   ....[79]....
        /*09c4*/ 	.word	0x00011210
        /*09c8*/ 	.word	0x00000008
        /*09cc*/ 	.word	0x00028c40
        /*09d0*/ 	.short	0x010a
        /*09d2*/ 	.byte	0x3f
	.zero		1


	//   ....[80]....
        /*09d4*/ 	.word	0x00011690
        /*09d8*/ 	.word	0x00000008
        /*09dc*/ 	.word	0x00028c60
        /*09e0*/ 	.short	0x010a
        /*09e2*/ 	.byte	0x3f
	.zero		1


	//   ....[81]....
        /*09e4*/ 	.word	0x00011ec0
        /*09e8*/ 	.word	0x00000007
        /*09ec*/ 	.word	0x00028c20
        /*09f0*/ 	.short	0x010a
        /*09f2*/ 	.byte	0x3f
	.zero		1


	//   ....[82]....
        /*09f4*/ 	.word	0x00012060
        /*09f8*/ 	.word	0x00000005
        /*09fc*/ 	.word	0x00028c40
        /*0a00*/ 	.short	0x010a
        /*0a02*/ 	.byte	0x3f
	.zero		1


	//   ....[83]....
        /*0a04*/ 	.word	0x000120b0
        /*0a08*/ 	.word	0x00000003
        /*0a0c*/ 	.word	0x00028c40
        /*0a10*/ 	.short	0x010a
        /*0a12*/ 	.byte	0x3f
	.zero		1


	//   ....[84]....
        /*0a14*/ 	.word	0x00012100
        /*0a18*/ 	.word	0x00000005
        /*0a1c*/ 	.word	0x00028c60
        /*0a20*/ 	.short	0x010a
        /*0a22*/ 	.byte	0x3f
	.zero		1


	//----- nvinfo : EIATTR_NUM_MBARRIERS
	.align		4
.L_948:
        /*0a24*/ 	.byte	0x03, 0x38
        /*0a26*/ 	.short	0x0016


	//----- nvinfo : EIATTR_EXIT_INSTR_OFFSETS
	.align		4
        /*0a28*/ 	.byte	0x04, 0x1c
        /*0a2a*/ 	.short	(.L_950 - .L_949)


	//   ....[0]....
.L_949:
        /*0a2c*/ 	.word	0x00000930


	//   ....[1]....
        /*0a30*/ 	.word	0x0000bc70


	//   ....[2]....
        /*0a34*/ 	.word	0x0000fbf0


	//----- nvinfo : EIATTR_MAX_THREADS
	.align		4
.L_950:
        /*0a38*/ 	.byte	0x04, 0x05
        /*0a3a*/ 	.short	(.L_952 - .L_951)
.L_951:
        /*0a3c*/ 	.word	0x00000180
        /*0a40*/ 	.word	0x00000001
        /*0a44*/ 	.word	0x00000001


	//----- nvinfo : EIATTR_CRS_STACK_SIZE
	.align		4
.L_952:
        /*0a48*/ 	.byte	0x04, 0x1e
        /*0a4a*/ 	.short	(.L_954 - .L_953)
.L_953:
        /*0a4c*/ 	.word	0x00000000


	//----- nvinfo : EIATTR_CBANK_PARAM_SIZE
	.align		4
.L_954:
        /*0a50*/ 	.byte	0x03, 0x19
        /*0a52*/ 	.short	0x0af0


	//----- nvinfo : EIATTR_PARAM_CBANK
	.align		4
        /*0a54*/ 	.byte	0x04, 0x0a
        /*0a56*/ 	.short	(.L_956 - .L_955)
	.align		4
.L_955:
        /*0a58*/ 	.word	index@(.nv.constant0._ZN7cutlass13device_kernelIN5flash11enable_sm90INS1_16FlashAttnFwdSm90INS1_25CollectiveMainloopFwdSm90ILi2EN4cute5tupleIJNS5_1CILi1EEES8_S8_EEENS6_IJNS7_ILi64EEESA_SA_EEELi512ENS_10bfloat16_tEfNS_4arch4Sm90ELb1ELb0ELb0ELb0ELb1ELb0ELb0ELb0ELb0ELb1ELb0ELb0EEENS1_21CollectiveEpilogueFwdINS6_IJSA_NS7_ILi512EEESA_EEES9_SC_SE_Li256ELb0ELb1ELb0ELb0EEENS1_30DynamicPersistentTileSchedulerILi256ELi128ELb0ELb1ELb1EEEEEEEEEvNT_6ParamsE)
        /*0a5c*/ 	.short	0x0210
        /*0a5e*/ 	.short	0x0af0


	//----- nvinfo : EIATTR_SW_WAR
	.align		4
.L_956:
        /*0a60*/ 	.byte	0x04, 0x36
        /*0a62*/ 	.short	(.L_958 - .L_957)
.L_957:
        /*0a64*/ 	.word	0x00000008
.L_958:


//--------------------- .nv.info._ZN7cutlass13device_kernelIN5flash11enable_sm90INS1_16FlashAttnFwdSm90INS1_25CollectiveMainloopFwdSm90ILi2EN4cute5tupleIJNS5_1CILi1EEES8_S8_EEENS6_IJNS7_ILi64EEESA_SA_EEELi512ENS_10bfloat16_tEfNS_4arch4Sm90ELb1ELb0ELb0ELb0ELb1ELb0ELb1ELb0ELb0ELb1ELb0ELb0EEENS1_21CollectiveEpilogueFwdINS6_IJSA_NS7_ILi512EEESA_EEES9_SC_SE_Li256ELb0ELb1ELb0ELb0EEENS1_30DynamicPersistentTileSchedulerILi256ELi128ELb0ELb1ELb1EEEEEEEEEvNT_6ParamsE --------------------------
	.section	.nv.info._ZN7cutlass13device_kernelIN5flash11enable_sm90INS1_16FlashAttnFwdSm90INS1_25CollectiveMainloopFwdSm90ILi2EN4cute5tupleIJNS5_1CILi1EEES8_S8_EEENS6_IJNS7_ILi64EEESA_SA_EEELi512ENS_10bfloat16_tEfNS_4arch4Sm90ELb1ELb0ELb0ELb0ELb1ELb0ELb1ELb0ELb0ELb1ELb0ELb0EEENS1_21CollectiveEpilogueFwdINS6_IJSA_NS7_ILi512EEESA_EEES9_SC_SE_Li256ELb0ELb1ELb0ELb0EEENS1_30DynamicPersistentTileSchedulerILi256ELi128ELb0ELb1ELb1EEEEEEEEEvNT_6ParamsE,"",@"SHT_CUDA_INFO"
	.sectionflags	@""
	.align	4


	//----- nvinfo : EIATTR_CUDA_API_VERSION
	.align		4
        /*0000*/ 	.byte	0x04, 0x37
        /*0002*/ 	.short	(.L_960 - .L_959)
.L_959:
        /*0004*/ 	.word	0x00000082


	//----- nvinfo : EIATTR_KPARAM_INFO
	.align		4
.L_960:
        /*0008*/ 	.byte	0x04, 0x17
        /*000a*/ 	.short	(.L_962 - .L_961)
.L_961:
        /*000c*/ 	.word	0x00000000
        /*0010*/ 	.short	0x0000
        /*0012*/ 	.short	0x0070
        /*0014*/ 	.byte	0x00, 0xf0, 0x01, 0x2e


	//----- nvinfo : EIATTR_SPARSE_MMA_MASK
	.align		4
.L_962:
        /*0018*/ 	.byte	0x03, 0x50
        /*001a*/ 	.short	0x0000


	//----- nvinfo : EIATTR_MAXREG_COUNT
	.align		4
        /*001c*/ 	.byte	0x03, 0x1b
        /*001e*/ 	.short	0x00a8


	//----- nvinfo : EIATTR_NUM_BARRIERS
	.align		4
        /*0020*/ 	.byte	0x02, 0x4c
        /*0022*/ 	.byte	0x10
	.zero		1


	//----- nvinfo : EIATTR_EXTERNS
	.align		4
        /*0024*/ 	.byte	0x04, 0x0f
        /*0026*/ 	.short	(.L_964 - .L_963)


	//   ....[0]....
	.align		4
.L_963:
        /*0028*/ 	.word	index@(__assertfail)


	//----- nvinfo : EIATTR_ANNOTATIONS
	.align		4
.L_964:
        /*002c*/ 	.byte	0x04, 0x55
        /*002e*/ 	.short	(.L_966 - .L_965)


	//   ....[0]....
.L_965:
        /*0030*/ 	.word	0x00000001
        /*0034*/ 	.byte	0xb0, 0xf9, 0x00, 0x00, 0x01, 0x00, 0x00, 0x00, 0xb0, 0xfa, 0x00, 0x00, 0x01, 0x00, 0x00, 0x00
        /*0044*/ 	.byte	0xf0, 0x01, 0x01, 0x00, 0x01, 0x00, 0x00, 0x00, 0x20, 0x02, 0x01, 0x00, 0x01, 0x00, 0x00, 0x00
        /*0054*/ 	.byte	0x10, 0x10, 0x01, 0x00, 0x01, 0x00, 0x00, 0x00, 0x20, 0x10, 0x01, 0x00, 0x01, 0x00, 0x00, 0x00
        /*0064*/ 	.byte	0x80, 0x1e, 0x01, 0x00, 0x01, 0x00, 0x00, 0x00, 0x90, 0x1e, 0x01, 0x00, 0x01, 0x00, 0x00, 0x00
        /*0074*/ 	.byte	0x10, 0x27, 0x01, 0x00, 0x01, 0x00, 0x00, 0x00, 0x30, 0x27, 0x01, 0x00, 0x01, 0x00, 0x00, 0x00
        /*0084*/ 	.byte	0x70, 0x28, 0x01, 0x00, 0x01, 0x00, 0x00, 0x00, 0x90, 0x28, 0x01, 0x00, 0x01, 0x00, 0x00, 0x00
        /*0094*/ 	.byte	0x80, 0x43, 0x01, 0x00


	//----- nvinfo : EIATTR_MERCURY_ISA_VERSION
	.align		4
.L_966:
        /*0098*/ 	.byte	0x03, 0x5f
        /*009a*/ 	.short	0x0101


	//----- nvinfo : EIATTR_INT_WARP_WIDE_INSTR_OFFSETS
	.align		4
        /*009c*/ 	.byte	0x04, 0x31
        /*009e*/ 	.short	(.L_968 - .L_967)


	//   ....[0]....
.L_967:
        /*00a0*/ 	.word	0x000000c0


	//   ....[1]....
        /*00a4*/ 	.word	0x000000d0


	//   ....[2]....
        /*00a8*/ 	.word	0x000000e0


	//   ....[3]....
        /*00ac*/ 	.word	0x00000180


	//   ....[4]....
        /*00b0*/ 	.word	0x00010730


	//   ....[5]....
        /*00b4*/ 	.word	0x000107c0


	//   ....[6]....
        /*00b8*/ 	.word	0x00014110


	//   ....[7]....
        /*00bc*/ 	.word	0x000141a0


	//----- nvinfo : EIATTR_COOP_GROUP_MASK_REGIDS
	.align		4
.L_968:
        /*00c0*/ 	.byte	0x04, 0x29
        /*00c2*/ 	.short	(.L_970 - .L_969)


	//   ....[0]....
.L_969:
        /*00c4*/ 	.word	0xffffffff


	//   ....[1]....
        /*00c8*/ 	.word	0xffffffff


	//   ....[2]....
        /*00cc*/ 	.word	0xffffffff


	//   ....[3]....
        /*00d0*/ 	.word	0xffffffff


	//   ....[4]....
        /*00d4*/ 	.word	0xffffffff


	//   ....[5]....
        /*00d8*/ 	.word	0xffffffff


	//   ....[6]....
        /*00dc*/ 	.word	0xffffffff


	//   ....[7]....
        /*00e0*/ 	.word	0xffffffff


	//   ....[8]....
        /*00e4*/ 	.word	0xffffffff


	//   ....[9]....
        /*00e8*/ 	.word	0xffffffff


	//   ....[10]....
        /*00ec*/ 	.word	0xffffffff


	//   ....[11]....
        /*00f0*/ 	.word	0xffffffff


	//   ....[12]....
        /*00f4*/ 	.word	0xffffffff


	//   ....[13]....
        /*00f8*/ 	.word	0xffffffff


	//   ....[14]....
        /*00fc*/ 	.word	0xffffffff


	//   ....[15]....
        /*0100*/ 	.word	0xffffffff


	//   ....[16]....
        /*0104*/ 	.word	0xffffffff


	//   ....[17]....
        /*0108*/ 	.word	0xffffffff


	//   ....[18]....
        /*010c*/ 	.word	0xffffffff


	//   ....[19]....
        /*0110*/ 	.word	0xffffffff


	//   ....[20]....
        /*0114*/ 	.word	0xffffffff


	//   ....[21]....
        /*0118*/ 	.word	0xffffffff


	//   ....[22]....
        /*011c*/ 	.word	0xffffffff


	//   ....[23]....
        /*0120*/ 	.word	0xffffffff


	//   ....[24]....
        /*0124*/ 	.word	0xffffffff


	//   ....[25]....
        /*0128*/ 	.word	0xffffffff


	//   ....[26]....
        /*012c*/ 	.word	0xffffffff


	//   ....[27]....
        /*0130*/ 	.word	0xffffffff


	//   ....[28]....
        /*0134*/ 	.word	0xffffffff


	//   ....[29]....
        /*0138*/ 	.word	0xffffffff


	//   ....[30]....
        /*013c*/ 	.word	0xffffffff


	//   ....[31]....
        /*0140*/ 	.word	0xffffffff


	//   ....[32]....
        /*0144*/ 	.word	0xffffffff


	//   ....[33]....
        /*0148*/ 	.word	0xffffffff


	//   ....[34]....
        /*014c*/ 	.word	0xffffffff


	//   ....[35]....
        /*0150*/ 	.word	0xffffffff


	//   ....[36]....
        /*0154*/ 	.word	0xffffffff


	//   ....[37]....
        /*0158*/ 	.word	0xffffffff


	//   ....[38]....
        /*015c*/ 	.word	0xffffffff


	//   ....[39]....
        /*0160*/ 	.word	0xffffffff


	//   ....[40]....
        /*0164*/ 	.word	0xffffffff


	//   ....[41]....
        /*0168*/ 	.word	0xffffffff


	//   ....[42]....
        /*016c*/ 	.word	0xffffffff


	//   ....[43]....
        /*0170*/ 	.word	0xffffffff


	//   ....[44]....
        /*0174*/ 	.word	0xffffffff


	//   ....[45]....
        /*0178*/ 	.word	0xffffffff


	//   ....[46]....
        /*017c*/ 	.word	0xffffffff


	//   ....[47]....
        /*0180*/ 	.word	0xffffffff


	//   ....[48]....
        /*0184*/ 	.word	0xffffffff


	//   ....[49]....
        /*0188*/ 	.word	0xffffffff


	//   ....[50]....
        /*018c*/ 	.word	0xffffffff


	//   ....[51]....
        /*0190*/ 	.word	0xffffffff


	//   ....[52]....
        /*0194*/ 	.word	0xffffffff


	//   ....[53]....
        /*0198*/ 	.word	0xffffffff


	//   ....[54]....
        /*019c*/ 	.word	0xffffffff


	//   ....[55]....
        /*01a0*/ 	.word	0xffffffff


	//   ....[56]....
        /*01a4*/ 	.word	0xffffffff


	//   ....[57]....
        /*01a8*/ 	.word	0xffffffff


	//   ....[58]....
        /*01ac*/ 	.word	0xffffffff


	//   ....[59]....
        /*01b0*/ 	.word	0xffffffff


	//   ....[60]....
        /*01b4*/ 	.word	0xffffffff


	//   ....[61]....
        /*01b8*/ 	.word	0xffffffff


	//   ....[62]....
        /*01bc*/ 	.word	0xffffffff


	//   ....[63]....
        /*01c0*/ 	.word	0xffffffff


	//   ....[64]....
        /*01c4*/ 	.word	0xffffffff


	//   ....[65]....
        /*01c8*/ 	.word	0xffffffff


	//   ....[66]....
        /*01cc*/ 	.word	0xffffffff


	//   ....[67]....
        /*01d0*/ 	.word	0xffffffff


	//   ....[68]....
        /*01d4*/ 	.word	0xffffffff


	//   ....[69]....
        /*01d8*/ 	.word	0xffffffff


	//   ....[70]....
        /*01dc*/ 	.word	0xffffffff


	//   ....[71]....
        /*01e0*/ 	.word	0xffffffff


	//   ....[72]....
        /*01e4*/ 	.word	0xffffffff


	//   ....[73]....
        /*01e8*/ 	.word	0xffffffff


	//   ....[74]....
        /*01ec*/ 	.word	0xffffffff


	//   ....[75]....
        /*01f0*/ 	.word	0xffffffff


	//   ....[76]....
        /*01f4*/ 	.word	0xffffffff


	//   ....[77]....
        /*01f8*/ 	.word	0xffffffff


	//   ....[78]....
        /*01fc*/ 	.word	0xffffffff


	//   ....[79]....
        /*0200*/ 	.word	0xffffffff


	//   ....[80]....
        /*0204*/ 	.word	0xffffffff


	//   ....[81]....
        /*0208*/ 	.word	0xffffffff


	//   ....[82]....
        /*020c*/ 	.word	0xffffffff


	//   ....[83]....
        /*0210*/ 	.word	0xffffffff


	//   ....[84]....
        /*0214*/ 	.word	0xffffffff


	//   ....[85]....
        /*0218*/ 	.word	0xffffffff


	//   ....[86]....
        /*021c*/ 	.word	0xffffffff


	//   ....[87]....
        /*0220*/ 	.word	0xffffffff


	//   ....[88]....
        /*0224*/ 	.word	0xffffffff


	//   ....[89]....
        /*0228*/ 	.word	0xffffffff


	//   ....[90]....
        /*022c*/ 	.word	0xffffffff


	//   ....[91]....
        /*0230*/ 	.word	0xffffffff


	//   ....[92]....
        /*0234*/ 	.word	0xffffffff


	//   ....[93]....
        /*0238*/ 	.word	0xffffffff


	//   ....[94]....
        /*023c*/ 	.word	0xffffffff


	//   ....[95]....
        /*0240*/ 	.word	0xffffffff


	//   ....[96]....
        /*0244*/ 	.word	0xffffffff


	//   ....[97]....
        /*0248*/ 	.word	0xffffffff


	//   ....[98]....
        /*024c*/ 	.word	0x0500000f


	//   ....[99]....
        /*0250*/ 	.word	0x0500000f


	//   ....[100]....
        /*0254*/ 	.word	0x0500000f


	//   ....[101]....
        /*0258*/ 	.word	0x0500000f


	//   ....[102]....
        /*025c*/ 	.word	0x0500000f


	//   ....[103]....
        /*0260*/ 	.word	0x0500000f


	//   ....[104]....
        /*0264*/ 	.word	0x0500000f


	//   ....[105]....
        /*0268*/ 	.word	0x0500000f


	//   ....[106]....
        /*026c*/ 	.word	0x0500000f


	//   ....[107]....
        /*0270*/ 	.word	0x0500000f


	//   ....[108]....
        /*0274*/ 	.word	0x0500000f


	//   ....[109]....
        /*0278*/ 	.word	0x0500000f


	//   ....[110]....
        /*027c*/ 	.word	0x0500000f


	//   ....[111]....
        /*0280*/ 	.word	0x0500000f


	//   ....[112]....
        /*0284*/ 	.word	0x0500000f


	//   ....[113]....
        /*0288*/ 	.word	0x0500000f


	//   ....[114]....
        /*028c*/ 	.word	0x0500000f


	//   ....[115]....
        /*0290*/ 	.word	0x0500000f


	//   ....[116]....
        /*0294*/ 	.word	0x0500000f


	//   ....[117]....
        /*0298*/ 	.word	0x0500000f


	//   ....[118]....
        /*029c*/ 	.word	0x0500000f


	//   ....[119]....
        /*02a0*/ 	.word	0x0500000f


	//   ....[120]....
        /*02a4*/ 	.word	0x0500000f


	//   ....[121]....
        /*02a8*/ 	.word	0x0500000f


	//   ....[122]....
        /*02ac*/ 	.word	0x0500000f


	//   ....[123]....
        /*02b0*/ 	.word	0x0500000f


	//   ....[124]....
        /*02b4*/ 	.word	0x0500000f


	//   ....[125]....
        /*02b8*/ 	.word	0x0500000f


	//   ....[126]....
        /*02bc*/ 	.word	0x0500000f


	//   ....[127]....
        /*02c0*/ 	.word	0x0500000f


	//   ....[128]....
        /*02c4*/ 	.word	0x0500000f


	//   ....[129]....
        /*02c8*/ 	.word	0x0500000f


	//   ....[130]....
        /*02cc*/ 	.word	0x0500000f


	//   ....[131]....
        /*02d0*/ 	.word	0x0500000f


	//   ....[132]....
        /*02d4*/ 	.word	0x0500000f


	//   ....[133]....
        /*02d8*/ 	.word	0x0500000f


	//   ....[134]....
        /*02dc*/ 	.word	0x0500000f


	//   ....[135]....
        /*02e0*/ 	.word	0x0500000f


	//   ....[136]....
        /*02e4*/ 	.word	0x0500000f


	//   ....[137]....
        /*02e8*/ 	.word	0x0500000f


	//   ....[138]....
        /*02ec*/ 	.word	0x0500000f


	//   ....[139]....
        /*02f0*/ 	.word	0x0500000f


	//   ....[140]....
        /*02f4*/ 	.word	0x0500000f


	//   ....[141]....
        /*02f8*/ 	.word	0x0500000f


	//   ....[142]....
        /*02fc*/ 	.word	0x0500000f


	//   ....[143]....
        /*0300*/ 	.word	0x0500000f


	//   ....[144]....
        /*0304*/ 	.word	0x0500000f


	//   ....[145]....
        /*0308*/ 	.word	0x0500000f


	//   ....[146]....
        /*030c*/ 	.word	0x0500000f


	//   ....[147]....
        /*0310*/ 	.word	0x0500000f


	//   ....[148]....
        /*0314*/ 	.word	0x0500000f


	//----- nvinfo : EIATTR_COOP_GROUP_INSTR_OFFSETS
	.align		4
.L_970:
        /*0318*/ 	.byte	0x04, 0x28
        /*031a*/ 	.short	(.L_972 - .L_971)


	//   ....[0]....
.L_971:
        /*031c*/ 	.word	0x00000080


	//   ....[1]....
        /*0320*/ 	.word	0x00000090


	//   ....[2]....
        /*0324*/ 	.word	0x000002b0


	//   ....[3]....
        /*0328*/ 	.word	0x00000410


	//   ....[4]....
        /*032c*/ 	.word	0x00000530


	//   ....[5]....
        /*0330*/ 	.word	0x00000690


	//   ....[6]....
        /*0334*/ 	.word	0x00001860


	//   ....[7]....
        /*0338*/ 	.word	0x000035b0


	//   ....[8]....
        /*033c*/ 	.word	0x00004540


	//   ....[9]....
        /*0340*/ 	.word	0x00005200


	//   ....[10]....
        /*0344*/ 	.word	0x00005220


	//   ....[11]....
        /*0348*/ 	.word	0x00005570


	//   ....[12]....
        /*034c*/ 	.word	0x000056a0


	//   ....[13]....
        /*0350*/ 	.word	0x000058d0


	//   ....[14]....
        /*0354*/ 	.word	0x00005a00


	//   ....[15]....
        /*0358*/ 	.word	0x00006250


	//   ....[16]....
        /*035c*/ 	.word	0x00006fd0


	//   ....[17]....
        /*0360*/ 	.word	0x00007c10


	//   ....[18]....
        /*0364*/ 	.word	0x00007c30


	//   ....[19]....
        /*0368*/ 	.word	0x00007f60


	//   ....[20]....
        /*036c*/ 	.word	0x00008060


	//   ....[21]....
        /*0370*/ 	.word	0x000083d0


	//   ....[22]....
        /*0374*/ 	.word	0x00008440


	//   ....[23]....
        /*0378*/ 	.word	0x00009590


	//   ....[24]....
        /*037c*/ 	.word	0x0000a260


	//   ....[25]....
        /*0380*/ 	.word	0x0000af50


	//   ....[26]....
        /*0384*/ 	.word	0x0000af80


	//   ....[27]....
        /*0388*/ 	.word	0x0000b1c0


	//   ....[28]....
        /*038c*/ 	.word	0x0000b390


	//   ....[29]....
        /*0390*/ 	.word	0x0000c300


	//   ....[30]....
        /*0394*/ 	.word	0x0000c3d0


	//   ....[31]....
        /*0398*/ 	.word	0x0000c400


	//   ....[32]....
        /*039c*/ 	.word	0x0000c460


	//   ....[33]....
        /*03a0*/ 	.word	0x0000c480


	//   ....[34]....
        /*03a4*/ 	.word	0x0000d680


	//   ....[35]....
        /*03a8*/ 	.word	0x0000e1c0


	//   ....[36]....
        /*03ac*/ 	.word	0x0000e1f0


	//   ....[37]....
        /*03b0*/ 	.word	0x0000e220


	//   ....[38]....
        /*03b4*/ 	.word	0x0000e240


	//   ....[39]....
        /*03b8*/ 	.word	0x0000e880


	//   ....[40]....
        /*03bc*/ 	.word	0x0000e8a0


	//   ....[41]....
        /*03c0*/ 	.word	0x0000ead0


	//   ....[42]....
        /*03c4*/ 	.word	0x0000eaf0


	//   ....[43]....
        /*03c8*/ 	.word	0x0000f470


	//   ....[44]....
        /*03cc*/ 	.word	0x0000f490


	//   ....[45]....
        /*03d0*/ 	.word	0x0000f6d0


	//   ....[46]....
        /*03d4*/ 	.word	0x0000f6f0


	//   ....[47]....
        /*03d8*/ 	.word	0x0000f9e0


	//   ....[48]....
        /*03dc*/ 	.word	0x000111d0


	//   ....[49]....
        /*03e0*/ 	.word	0x000111f0


	//   ....[50]....
        /*03e4*/ 	.word	0x00011210


	//   ....[51]....
        /*03e8*/ 	.word	0x00011260


	//   ....[52]....
        /*03ec*/ 	.word	0x00011290


	//   ....[53]....
        /*03f0*/ 	.word	0x000112e0


	//   ....[54]....
        /*03f4*/ 	.word	0x00011310


	//   ....[55]....
        /*03f8*/ 	.word	0x00011320


	//   ....[56]....
        /*03fc*/ 	.word	0x000119e0


	//   ....[57]....
        /*0400*/ 	.word	0x00011a10


	//   ....[58]....
        /*0404*/ 	.word	0x00011a60


	//   ....[59]....
        /*0408*/ 	.word	0x00011ad0


	//   ....[60]....
        /*040c*/ 	.word	0x00011af0


	//   ....[61]....
        /*0410*/ 	.word	0x00011b70


	//   ....[62]....
        /*0414*/ 	.word	0x00011b90


	//   ....[63]....
        /*0418*/ 	.word	0x00011bb0


	//   ....[64]....
        /*041c*/ 	.word	0x000121b0


	//   ....[65]....
        /*0420*/ 	.word	0x000121e0


	//   ....[66]....
        /*0424*/ 	.word	0x00012240


	//   ....[67]....
        /*0428*/ 	.word	0x00012330


	//   ....[68]....
        /*042c*/ 	.word	0x00012350


	//   ....[69]....
        /*0430*/ 	.word	0x00012450


	//   ....[70]....
        /*0434*/ 	.word	0x00012460


	//   ....[71]....
        /*0438*/ 	.word	0x00012490


	//   ....[72]....
        /*043c*/ 	.word	0x00012a60


	//   ....[73]....
        /*0440*/ 	.word	0x00012a90


	//   ....[74]....
        /*0444*/ 	.word	0x00012ac0


	//   ....[75]....
        /*0448*/ 	.word	0x00012b20


	//   ....[76]....
        /*044c*/ 	.word	0x00012c70


	//   ....[77]....
        /*0450*/ 	.word	0x00012c90


	//   ....[78]....
        /*0454*/ 	.word	0x00012ca0


	//   ....[79]....
        /*0458*/ 	.word	0x00012df0


	//   ....[80]....
        /*045c*/ 	.word	0x00013670


	//   ....[81]....
        /*0460*/ 	.word	0x00013690


	//   ....[82]....
        /*0464*/ 	.word	0x000136e0


	//   ....[83]....
        /*0468*/ 	.word	0x000136f0


	//   ....[84]....
        /*046c*/ 	.word	0x00013730


	//   ....[85]....
        /*0470*/ 	.word	0x00013740


	//   ....[86]....
        /*0474*/ 	.word	0x00013750


	//   ....[87]....
        /*0478*/ 	.word	0x00013790


	//   ....[88]....
        /*047c*/ 	.word	0x00013ab0


	//   ....[89]....
        /*0480*/ 	.word	0x00013af0


	//   ....[90]....
        /*0484*/ 	.word	0x00013b10


	//   ....[91]....
        /*0488*/ 	.word	0x00013b80


	//   ....[92]....
        /*048c*/ 	.word	0x00013ba0


	//   ....[93]....
        /*0490*/ 	.word	0x00013bc0


	//   ....[94]....
        /*0494*/ 	.word	0x00013c60


	//   ....[95]....
        /*0498*/ 	.word	0x00013c80


	//   ....[96]....
        /*049c*/ 	.word	0x000142c0


	//   ....[97]....
        /*04a0*/ 	.word	0x000144a0


	//   ....[98]....
        /*04a4*/ 	.word	0x00014a20


	//   ....[99]....
        /*04a8*/ 	.word	0x00014b00


	//   ....[100]....
        /*04ac*/ 	.word	0x00014ba0


	//   ....[101]....
        /*04b0*/ 	.word	0x00014c00


	//   ....[102]....
        /*04b4*/ 	.word	0x00014cc0


	//   ....[103]....
        /*04b8*/ 	.word	0x00014d30


	//   ....[104]....
        /*04bc*/ 	.word	0x00014df0


	//   ....[105]....
        /*04c0*/ 	.word	0x00014e60


	//   ....[106]....
        /*04c4*/ 	.word	0x00014f10


	//   ....[107]....
        /*04c8*/ 	.word	0x00014fb0


	//   ....[108]....
        /*04cc*/ 	.word	0x00015040


	//   ....[109]....
        /*04d0*/ 	.word	0x000150a0


	//   ....[110]....
        /*04d4*/ 	.word	0x00015180


	//   ....[111]....
        /*04d8*/ 	.word	0x000151f0


	//   ....[112]....
        /*04dc*/ 	.word	0x000152d0


	//   ....[113]....
        /*04e0*/ 	.word	0x00015330


	//   ....[114]....
        /*04e4*/ 	.word	0x000153e0


	//   ....[115]....
        /*04e8*/ 	.word	0x00015470


	//   ....[116]....
        /*04ec*/ 	.word	0x00015520


	//   ....[117]....
        /*04f0*/ 	.word	0x00015620


	//   ....[118]....
        /*04f4*/ 	.word	0x00015710


	//   ....[119]....
        /*04f8*/ 	.word	0x000158c0


	//   ....[120]....
        /*04fc*/ 	.word	0x00015910


	//   ....[121]....
        /*0500*/ 	.word	0x00015a20


	//   ....[122]....
        /*0504*/ 	.word	0x00015b00


	//   ....[123]....
        /*0508*/ 	.word	0x00015c70


	//   ....[124]....
        /*050c*/ 	.word	0x00015d70


	//   ....[125]....
        /*0510*/ 	.word	0x00015f90


	//   ....[126]....
        /*0514*/ 	.word	0x00015fe0


	//   ....[127]....
        /*0518*/ 	.word	0x000161a0


	//   ....[128]....
        /*051c*/ 	.word	0x000161f0


	//   ....[129]....
        /*0520*/ 	.word	0x000163b0


	//   ....[130]....
        /*0524*/ 	.word	0x00016400


	//   ....[131]....
        /*0528*/ 	.word	0x000164e0


	//   ....[132]....
        /*052c*/ 	.word	0x00016580


	//   ....[133]....
        /*0530*/ 	.word	0x000165e0


	//   ....[134]....
        /*0534*/ 	.word	0x00016690


	//   ....[135]....
        /*0538*/ 	.word	0x000166f0


	//   ....[136]....
        /*053c*/ 	.word	0x000167a0


	//   ....[137]....
        /*0540*/ 	.word	0x00016800


	//   ....[138]....
        /*0544*/ 	.word	0x000168b0


	//   ....[139]....
        /*0548*/ 	.word	0x000169a0


	//   ....[140]....
        /*054c*/ 	.word	0x00016a80


	//   ....[141]....
        /*0550*/ 	.word	0x00016b60


	//   ....[142]....
        /*0554*/ 	.word	0x00016c70


	//   ....[143]....
        /*0558*/ 	.word	0x00016d90


	//   ....[144]....
        /*055c*/ 	.word	0x00016e70


	//   ....[145]....
        /*0560*/ 	.word	0x00016f80


	//   ....[146]....
        /*0564*/ 	.word	0x00017060


	//   ....[147]....
        /*0568*/ 	.word	0x000170f0


	//   ....[148]....
        /*056c*/ 	.word	0x00017210


	//----- nvinfo : EIATTR_REG_RECONFIG
	.align		4
.L_972:
        /*0570*/ 	.byte	0x01, 0x54
	.zero		2


	//----- nvinfo : EIATTR_SYSCALL_OFFSETS
	.align		4
        /*0574*/ 	.byte	0x04, 0x46
        /*0576*/ 	.short	(.L_974 - .L_973)


	//   ....[0]....
.L_973:
        /*0578*/ 	.word	0x00003760


	//   ....[1]....
        /*057c*/ 	.word	0x00010920


	//   ....[2]....
        /*0580*/ 	.word	0x00010a70


	//   ....[3]....
        /*0584*/ 	.word	0x00010b60


	//   ....[4]....
        /*0588*/ 	.word	0x00011620


	//   ....[5]....
        /*058c*/ 	.word	0x00011e60


	//----- nvinfo : EIATTR_MBARRIER_INSTR_OFFSETS
	.align		4
.L_974:
        /*0590*/ 	.byte	0x04, 0x39
        /*0592*/ 	.short	(.L_976 - .L_975)


	//   ....[0]....
.L_975:
        /*0594*/ 	.word	0x00000190
        /*0598*/ 	.word	0x000000ff
        /*059c*/ 	.word	0x00038800
        /*05a0*/ 	.short	0x0100
        /*05a2*/ 	.byte	0x08
	.zero		1


	//   ....[1]....
        /*05a4*/ 	.word	0x000001a0
        /*05a8*/ 	.word	0x000000ff
        /*05ac*/ 	.word	0x00038810
        /*05b0*/ 	.short	0x0100
        /*05b2*/ 	.byte	0x08
	.zero		1


	//   ....[2]....
        /*05b4*/ 	.word	0x000001b0
        /*05b8*/ 	.word	0x000000ff
        /*05bc*/ 	.word	0x00038820
        /*05c0*/ 	.short	0x0100
        /*05c2*/ 	.byte	0x08
	.zero		1


	//   ....[3]....
        /*05c4*/ 	.word	0x00000260
        /*05c8*/ 	.word	0x000000ff
        /*05cc*/ 	.word	0x00038830
        /*05d0*/ 	.short	0x0100
        /*05d2*/ 	.byte	0x06
	.zero		1


	//   ....[4]....
        /*05d4*/ 	.word	0x00000270
        /*05d8*/ 	.word	0x000000ff
        /*05dc*/ 	.word	0x00038840
        /*05e0*/ 	.short	0x0100
        /*05e2*/ 	.byte	0x06
	.zero		1


	//   ....[5]....
        /*05e4*/ 	.word	0x00000280
        /*05e8*/ 	.word	0x000000ff
        /*05ec*/ 	.word	0x00038838
        /*05f0*/ 	.short	0x0100
        /*05f2*/ 	.byte	0x06
	.zero		1


	//   ....[6]....
        /*05f4*/ 	.word	0x00000290
        /*05f8*/ 	.word	0x000000ff
        /*05fc*/ 	.word	0x00038848
        /*0600*/ 	.short	0x0100
        /*0602*/ 	.byte	0x06
	.zero		1


	//   ....[7]....
        /*0604*/ 	.word	0x000003c0
        /*0608*/ 	.word	0x000000ff
        /*060c*/ 	.word	0x00038850
        /*0610*/ 	.short	0x0100
        /*0612*/ 	.byte	0x08
	.zero		1


	//   ....[8]....
        /*0614*/ 	.word	0x000003d0
        /*0618*/ 	.word	0x000000ff
        /*061c*/ 	.word	0x00038860
        /*0620*/ 	.short	0x0100
        /*0622*/ 	.byte	0x08
	.zero		1


	//   ....[9]....
        /*0624*/ 	.word	0x000003e0
        /*0628*/ 	.word	0x000000ff
        /*062c*/ 	.word	0x00038858
        /*0630*/ 	.short	0x0100
        /*0632*/ 	.byte	0x08
	.zero		1


	//   ....[10]....
        /*0634*/ 	.word	0x000003f0
        /*0638*/ 	.word	0x000000ff
        /*063c*/ 	.word	0x00038868
        /*0640*/ 	.short	0x0100
        /*0642*/ 	.byte	0x08
	.zero		1


	//   ....[11]....
        /*0644*/ 	.word	0x000004e0
        /*0648*/ 	.word	0x000000ff
        /*064c*/ 	.word	0x00038870
        /*0650*/ 	.short	0x0100
        /*0652*/ 	.byte	0x06
	.zero		1


	//   ....[12]....
        /*0654*/ 	.word	0x000004f0
        /*0658*/ 	.word	0x000000ff
        /*065c*/ 	.word	0x00038880
        /*0660*/ 	.short	0x0100
        /*0662*/ 	.byte	0x06
	.zero		1


	//   ....[13]....
        /*0664*/ 	.word	0x00000500
        /*0668*/ 	.word	0x000000ff
        /*066c*/ 	.word	0x00038878
        /*0670*/ 	.short	0x0100
        /*0672*/ 	.byte	0x06
	.zero		1


	//   ....[14]....
        /*0674*/ 	.word	0x00000510
        /*0678*/ 	.word	0x000000ff
        /*067c*/ 	.word	0x00038888
        /*0680*/ 	.short	0x0100
        /*0682*/ 	.byte	0x06
	.zero		1


	//   ....[15]....
        /*0684*/ 	.word	0x00000640
        /*0688*/ 	.word	0x000000ff
        /*068c*/ 	.word	0x00038890
        /*0690*/ 	.short	0x0100
        /*0692*/ 	.byte	0x08
	.zero		1


	//   ....[16]....
        /*0694*/ 	.word	0x00000650
        /*0698*/ 	.word	0x000000ff
        /*069c*/ 	.word	0x000388a0
        /*06a0*/ 	.short	0x0100
        /*06a2*/ 	.byte	0x08
	.zero		1


	//   ....[17]....
        /*06a4*/ 	.word	0x00000660
        /*06a8*/ 	.word	0x000000ff
        /*06ac*/ 	.word	0x00038898
        /*06b0*/ 	.short	0x0100
        /*06b2*/ 	.byte	0x08
	.zero		1


	//   ....[18]....
        /*06b4*/ 	.word	0x00000670
        /*06b8*/ 	.word	0x000000ff
        /*06bc*/ 	.word	0x000388a8
        /*06c0*/ 	.short	0x0100
        /*06c2*/ 	.byte	0x08
	.zero		1


	//   ....[19]....
        /*06c4*/ 	.word	0x000007b0
        /*06c8*/ 	.word	0x000000ff
        /*06cc*/ 	.word	0x000388b0
        /*06d0*/ 	.short	0x0100
        /*06d2*/ 	.byte	0x08
	.zero		1


	//   ....[20]....
        /*06d4*/ 	.word	0x000007c0
        /*06d8*/ 	.word	0x000000ff
        /*06dc*/ 	.word	0x000388c0
        /*06e0*/ 	.short	0x0100
        /*06e2*/ 	.byte	0x08
	.zero		1


	//   ....[21]....
        /*06e4*/ 	.word	0x000007d0
        /*06e8*/ 	.word	0x000000ff
        /*06ec*/ 	.word	0x000388b8
        /*06f0*/ 	.short	0x0100
        /*06f2*/ 	.byte	0x08
	.zero		1


	//   ....[22]....
        /*06f4*/ 	.word	0x000007e0
        /*06f8*/ 	.word	0x000000ff
        /*06fc*/ 	.word	0x000388c8
        /*0700*/ 	.short	0x0100
        /*0702*/ 	.byte	0x08
	.zero		1


	//   ....[23]....
        /*0704*/ 	.word	0x00001c30
        /*0708*/ 	.word	0x00000000
        /*070c*/ 	.word	0x00000000
        /*0710*/ 	.short	0x0101
        /*0712*/ 	.byte	0x3f
	.zero		1


	//   ....[24]....
        /*0714*/ 	.word	0x00002730
        /*0718*/ 	.word	0x00000000
        /*071c*/ 	.word	0x00000000
        /*0720*/ 	.short	0x0101
        /*0722*/ 	.byte	0x3f
	.zero		1


	//   ....[25]....
        /*0724*/ 	.word	0x000037e0
        /*0728*/ 	.word	0x00000011
        /*072c*/ 	.word	0x00038800
        /*0730*/ 	.short	0x010a
        /*0732*/ 	.byte	0x3f
	.zero		1


	//   ....[26]....
        /*0734*/ 	.word	0x00003840
        /*0738*/ 	.word	0x00000009
        /*073c*/ 	.word	0x00038830
        /*0740*/ 	.short	0x010a
        /*0742*/ 	.byte	0x3f
	.zero		1


	//   ....[27]....
        /*0744*/ 	.word	0x000038b0
        /*0748*/ 	.word	0x00000009
        /*074c*/ 	.word	0x00038830
        /*0750*/ 	.short	0x010a
        /*0752*/ 	.byte	0x3f
	.zero		1


	//   ....[28]....
        /*0754*/ 	.word	0x00003b30
        /*0758*/ 	.word	0x00000011
        /*075c*/ 	.word	0x00038810
        /*0760*/ 	.short	0x010a
        /*0762*/ 	.byte	0x3f
	.zero		1


	//   ....[29]....
        /*0764*/ 	.word	0x00003b70
        /*0768*/ 	.word	0x00000009
        /*076c*/ 	.word	0x00038850
        /*0770*/ 	.short	0x010a
        /*0772*/ 	.byte	0x3f
	.zero		1


	//   ....[30]....
        /*0774*/ 	.word	0x00003c40
        /*0778*/ 	.word	0x00000009
        /*077c*/ 	.word	0x00038850
        /*0780*/ 	.short	0x010a
        /*0782*/ 	.byte	0x3f
	.zero		1


	//   ....[31]....
        /*0784*/ 	.word	0x00005c20
        /*0788*/ 	.word	0x00000018
        /*078c*/ 	.word	0x00000000
        /*0790*/ 	.short	0x0101
        /*0792*/ 	.byte	0x3f
	.zero		1


	//   ....[32]....
        /*0794*/ 	.word	0x00006380
        /*0798*/ 	.word	0x0000000a
        /*079c*/ 	.word	0x00000000
        /*07a0*/ 	.short	0x0101
        /*07a2*/ 	.byte	0x3f
	.zero		1


	//   ....[33]....
        /*07a4*/ 	.word	0x000064d0
        /*07a8*/ 	.word	0x00000009
        /*07ac*/ 	.word	0x00038830
        /*07b0*/ 	.short	0x010a
        /*07b2*/ 	.byte	0x3f
	.zero		1


	//   ....[34]....
        /*07b4*/ 	.word	0x00006520
        /*07b8*/ 	.word	0x00000009
        /*07bc*/ 	.word	0x00038830
        /*07c0*/ 	.short	0x010a
        /*07c2*/ 	.byte	0x3f
	.zero		1


	//   ....[35]....
        /*07c4*/ 	.word	0x000066a0
        /*07c8*/ 	.word	0x00000009
        /*07cc*/ 	.word	0x00038850
        /*07d0*/ 	.short	0x010a
        /*07d2*/ 	.byte	0x3f
	.zero		1


	//   ....[36]....
        /*07d4*/ 	.word	0x000066f0
        /*07d8*/ 	.word	0x00000009
        /*07dc*/ 	.word	0x00038850
        /*07e0*/ 	.short	0x010a
        /*07e2*/ 	.byte	0x3f
	.zero		1


	//   ....[37]....
        /*07e4*/ 	.word	0x00008680
        /*07e8*/ 	.word	0x00000098
        /*07ec*/ 	.word	0x00000000
        /*07f0*/ 	.short	0x0101
        /*07f2*/ 	.byte	0x3f
	.zero		1


	//   ....[38]....
        /*07f4*/ 	.word	0x00009640
        /*07f8*/ 	.word	0x0000000a
        /*07fc*/ 	.word	0x00000000
        /*0800*/ 	.short	0x0101
        /*0802*/ 	.byte	0x3f
	.zero		1


	//   ....[39]....
        /*0804*/ 	.word	0x00009760
        /*0808*/ 	.word	0x00000009
        /*080c*/ 	.word	0x00038830
        /*0810*/ 	.short	0x010a
        /*0812*/ 	.byte	0x3f
	.zero		1


	//   ....[40]....
        /*0814*/ 	.word	0x000097b0
        /*0818*/ 	.word	0x00000009
        /*081c*/ 	.word	0x00038830
        /*0820*/ 	.short	0x010a
        /*0822*/ 	.byte	0x3f
	.zero		1


	//   ....[41]....
        /*0824*/ 	.word	0x00009930
        /*0828*/ 	.word	0x00000009
        /*082c*/ 	.word	0x00038850
        /*0830*/ 	.short	0x010a
        /*0832*/ 	.byte	0x3f
	.zero		1


	//   ....[42]....
        /*0834*/ 	.word	0x00009980
        /*0838*/ 	.word	0x00000009
        /*083c*/ 	.word	0x00038850
        /*0840*/ 	.short	0x010a
        /*0842*/ 	.byte	0x3f
	.zero		1


	//   ....[43]....
        /*0844*/ 	.word	0x0000b710
        /*0848*/ 	.word	0x0000009a
        /*084c*/ 	.word	0x00000000
        /*0850*/ 	.short	0x0101
        /*0852*/ 	.byte	0x3f
	.zero		1


	//   ....[44]....
        /*0854*/ 	.word	0x0000c3a0
        /*0858*/ 	.word	0x0000000a
        /*085c*/ 	.word	0x00000000
        /*0860*/ 	.short	0x0101
        /*0862*/ 	.byte	0x3f
	.zero		1


	//   ....[45]....
        /*0864*/ 	.word	0x0000e870
        /*0868*/ 	.word	0x00000000
        /*086c*/ 	.word	0x00000000
        /*0870*/ 	.short	0x0101
        /*0872*/ 	.byte	0x3f
	.zero		1


	//   ....[46]....
        /*0874*/ 	.word	0x00010f80
        /*0878*/ 	.word	0x0000001b
        /*087c*/ 	.word	0x00038840
        /*0880*/ 	.short	0x010a
        /*0882*/ 	.byte	0x3f
	.zero		1


	//   ....[47]....
        /*0884*/ 	.word	0x000113f0
        /*0888*/ 	.word	0x0000001b
        /*088c*/ 	.word	0x00038830
        /*0890*/ 	.short	0x0107
        /*0892*/ 	.byte	0x3f
	.zero		1


	//   ....[48]....
        /*0894*/ 	.word	0x000114b0
        /*0898*/ 	.word	0x0000001b
        /*089c*/ 	.word	0x00038830
        /*08a0*/ 	.short	0x0101
        /*08a2*/ 	.byte	0x3f
	.zero		1


	//   ....[49]....
        /*08a4*/ 	.word	0x00011ca0
        /*08a8*/ 	.word	0x00000011
        /*08ac*/ 	.word	0x00038800
        /*08b0*/ 	.short	0x0107
        /*08b2*/ 	.byte	0x3f
	.zero		1


	//   ....[50]....
        /*08b4*/ 	.word	0x00011d30
        /*08b8*/ 	.word	0x00000011
        /*08bc*/ 	.word	0x00038800
        /*08c0*/ 	.short	0x0101
        /*08c2*/ 	.byte	0x3f
	.zero		1


	//   ....[51]....
        /*08c4*/ 	.word	0x000126a0
        /*08c8*/ 	.word	0x00000011
        /*08cc*/ 	.word	0x00038810
        /*08d0*/ 	.short	0x0107
        /*08d2*/ 	.byte	0x3f
	.zero		1


	//   ....[52]....
        /*08d4*/ 	.word	0x00012790
        /*08d8*/ 	.word	0x00000011
        /*08dc*/ 	.word	0x00038810
        /*08e0*/ 	.short	0x0101
        /*08e2*/ 	.byte	0x3f
	.zero		1


	//   ....[53]....
        /*08e4*/ 	.word	0x000127b0
        /*08e8*/ 	.word	0x00000011
        /*08ec*/ 	.word	0x00038820
        /*08f0*/ 	.short	0x010a
        /*08f2*/ 	.byte	0x3f
	.zero		1


	//   ....[54]....
        /*08f4*/ 	.word	0x00012840
        /*08f8*/ 	.word	0x0000001b
        /*08fc*/ 	.word	0x00038860
        /*0900*/ 	.short	0x010a
        /*0902*/ 	.byte	0x3f
	.zero		1


	//   ....[55]....
        /*0904*/ 	.word	0x000130b0
        /*0908*/ 	.word	0x0000001b
        /*090c*/ 	.word	0x00038850
        /*0910*/ 	.short	0x0107
        /*0912*/ 	.byte	0x3f
	.zero		1


	//   ....[56]....
        /*0914*/ 	.word	0x00013180
        /*0918*/ 	.word	0x0000001b
        /*091c*/ 	.word	0x00038850
        /*0920*/ 	.short	0x0101
        /*0922*/ 	.byte	0x3f
	.zero		1


	//   ....[57]....
        /*0924*/ 	.word	0x000134d0
        /*0928*/ 	.word	0x00000008
        /*092c*/ 	.word	0x00038840
        /*0930*/ 	.short	0x010a
        /*0932*/ 	.byte	0x3f
	.zero		1


	//   ....[58]....
        /*0934*/ 	.word	0x00013810
        /*0938*/ 	.word	0x00000008
        /*093c*/ 	.word	0x00038830
        /*0940*/ 	.short	0x0107
        /*0942*/ 	.byte	0x3f
	.zero		1


	//   ....[59]....
        /*0944*/ 	.word	0x000138d0
        /*0948*/ 	.word	0x00000008
        /*094c*/ 	.word	0x00038830
        /*0950*/ 	.short	0x0101
        /*0952*/ 	.byte	0x3f
	.zero		1


	//   ....[60]....
        /*0954*/ 	.word	0x00013900
        /*0958*/ 	.word	0x00000008
        /*095c*/ 	.word	0x00038860
        /*0960*/ 	.short	0x010a
        /*0962*/ 	.byte	0x3f
	.zero		1


	//   ....[61]....
        /*0964*/ 	.word	0x00013f80
        /*0968*/ 	.word	0x00000008
        /*096c*/ 	.word	0x00038850
        /*0970*/ 	.short	0x0107
        /*0972*/ 	.byte	0x3f
	.zero		1


	//   ....[62]....
        /*0974*/ 	.word	0x00014040
        /*0978*/ 	.word	0x00000008
        /*097c*/ 	.word	0x00038850
        /*0980*/ 	.short	0x0101
        /*0982*/ 	.byte	0x3f
	.zero		1


	//   ....[63]....
        /*0984*/ 	.word	0x00014420
        /*0988*/ 	.word	0x00000005
        /*098c*/ 	.word	0x00038820
        /*0990*/ 	.short	0x010a
        /*0992*/ 	.byte	0x3f
	.zero		1


	//   ....[64]....
        /*0994*/ 	.word	0x000145a0
        /*0998*/ 	.word	0x00000003
        /*099c*/ 	.word	0x00038840
        /*09a0*/ 	.short	0x010a
        /*09a2*/ 	.byte	0x3f
	.zero		1


	//   ....[65]....
        /*09a4*/ 	.word	0x00014640
        /*09a8*/ 	.word	0x00000005
        /*09ac*/ 	.word	0x00038840
        /*09b0*/ 	.short	0x010a
        /*09b2*/ 	.byte	0x3f
	.zero		1


	//   ....[66]....
        /*09b4*/ 	.word	0x00014680
        /*09b8*/ 	.word	0x00000003
        /*09bc*/ 	.word	0x00038860
        /*09c0*/ 	.short	0x010a
        /*09c2*/ 	.byte	0x3f
	.zero		1


	//   ....[67]....
        /*09c4*/ 	.word	0x000146c0
        /*09c8*/ 	.word	0x00000005
        /*09cc*/ 	.word	0x00038860
        /*09d0*/ 	.short	0x010a
        /*09d2*/ 	.byte	0x3f
	.zero		1


	//   ....[68]....
        /*09d4*/ 	.word	0x00014720
        /*09d8*/ 	.word	0x00000011
        /*09dc*/ 	.word	0x00038800
        /*09e0*/ 	.short	0x010a
        /*09e2*/ 	.byte	0x3f
	.zero		1


	//   ....[69]....
        /*09e4*/ 	.word	0x00014770
        /*09e8*/ 	.word	0x00000009
        /*09ec*/ 	.word	0x00038830
        /*09f0*/ 	.short	0x010a
        /*09f2*/ 	.byte	0x3f
	.zero		1


	//   ....[70]....
        /*09f4*/ 	.word	0x000147c0
        /*09f8*/ 	.word	0x00000011
        /*09fc*/ 	.word	0x00038810
        /*0a00*/ 	.short	0x010a
        /*0a02*/ 	.byte	0x3f
	.zero		1


	//   ....[71]....
        /*0a04*/ 	.word	0x00014810
        /*0a08*/ 	.word	0x00000009
        /*0a0c*/ 	.word	0x00038850
        /*0a10*/ 	.short	0x010a
        /*0a12*/ 	.byte	0x3f
	.zero		1


	//   ....[72]....
        /*0a14*/ 	.word	0x00014860
        /*0a18*/ 	.word	0x00000009
        /*0a1c*/ 	.word	0x00038830
        /*0a20*/ 	.short	0x010a
        /*0a22*/ 	.byte	0x3f
	.zero		1


	//   ....[73]....
        /*0a24*/ 	.word	0x000148b0
        /*0a28*/ 	.word	0x00000009
        /*0a2c*/ 	.word	0x00038850
        /*0a30*/ 	.short	0x010a
        /*0a32*/ 	.byte	0x3f
	.zero		1


	//   ....[74]....
        /*0a34*/ 	.word	0x00014900
        /*0a38*/ 	.word	0x00000009
        /*0a3c*/ 	.word	0x00038830
        /*0a40*/ 	.short	0x010a
        /*0a42*/ 	.byte	0x3f
	.zero		1


	//   ....[75]....
        /*0a44*/ 	.word	0x00014950
        /*0a48*/ 	.word	0x00000009
        /*0a4c*/ 	.word	0x00038850
        /*0a50*/ 	.short	0x010a
        /*0a52*/ 	.byte	0x3f
	.zero		1


	//   ....[76]....
        /*0a54*/ 	.word	0x00014a50
        /*0a58*/ 	.word	0x0000001b
        /*0a5c*/ 	.word	0x00038840
        /*0a60*/ 	.short	0x010a
        /*0a62*/ 	.byte	0x3f
	.zero		1


	//   ....[77]....
        /*0a64*/ 	.word	0x00015b70
        /*0a68*/ 	.word	0x00000011
        /*0a6c*/ 	.word	0x00038820
        /*0a70*/ 	.short	0x010a
        /*0a72*/ 	.byte	0x3f
	.zero		1


	//   ....[78]....
        /*0a74*/ 	.word	0x00015bc0
        /*0a78*/ 	.word	0x0000001b
        /*0a7c*/ 	.word	0x00038860
        /*0a80*/ 	.short	0x010a
        /*0a82*/ 	.byte	0x3f
	.zero		1


	//   ....[79]....
        /*0a84*/ 	.word	0x00016430
        /*0a88*/ 	.word	0x00000008
        /*0a8c*/ 	.word	0x00038840
        /*0a90*/ 	.short	0x010a
        /*0a92*/ 	.byte	0x3f
	.zero		1


	//   ....[80]....
        /*0a94*/ 	.word	0x000168f0
        /*0a98*/ 	.word	0x00000008
        /*0a9c*/ 	.word	0x00038860
        /*0aa0*/ 	.short	0x010a
        /*0aa2*/ 	.byte	0x3f
	.zero		1


	//   ....[81]....
        /*0aa4*/ 	.word	0x00017130
        /*0aa8*/ 	.word	0x00000005
        /*0aac*/ 	.word	0x00038820
        /*0ab0*/ 	.short	0x010a
        /*0ab2*/ 	.byte	0x3f
	.zero		1


	//   ....[82]....
        /*0ab4*/ 	.word	0x000172d0
        /*0ab8*/ 	.word	0x00000003
        /*0abc*/ 	.word	0x00038840
        /*0ac0*/ 	.short	0x010a
        /*0ac2*/ 	.byte	0x3f
	.zero		1


	//   ....[83]....
        /*0ac4*/ 	.word	0x00017320
        /*0ac8*/ 	.word	0x00000005
        /*0acc*/ 	.word	0x00038840
        /*0ad0*/ 	.short	0x010a
        /*0ad2*/ 	.byte	0x3f
	.zero		1


	//   ....[84]....
        /*0ad4*/ 	.word	0x00017370
        /*0ad8*/ 	.word	0x00000003
        /*0adc*/ 	.word	0x00038860
        /*0ae0*/ 	.short	0x010a
        /*0ae2*/ 	.byte	0x3f
	.zero		1


	//----- nvinfo : EIATTR_NUM_MBARRIERS
	.align		4
.L_976:
        /*0ae4*/ 	.byte	0x03, 0x38
        /*0ae6*/ 	.short	0x0017


	//----- nvinfo : EIATTR_EXIT_INSTR_OFFSETS
	.align		4
        /*0ae8*/ 	.byte	0x04, 0x1c
        /*0aea*/ 	.short	(.L_978 - .L_977)


	//   ....[0]....
.L_977:
        /*0aec*/ 	.word	0x00000960


	//   ....[1]....
        /*0af0*/ 	.word	0x0000f950


	//   ....[2]....
        /*0af4*/ 	.word	0x00014710


	//----- nvinfo : EIATTR_MAX_THREADS
	.align		4
.L_978:
        /*0af8*/ 	.byte	0x04, 0x05
        /*0afa*/ 	.short	(.L_980 - .L_979)
.L_979:
        /*0afc*/ 	.word	0x00000180
        /*0b00*/ 	.word	0x00000001
        /*0b04*/ 	.word	0x00000001


	//----- nvinfo : EIATTR_CRS_STACK_SIZE
	.align		4
.L_980:
        /*0b08*/ 	.byte	0x04, 0x1e
        /*0b0a*/ 	.short	(.L_982 - .L_981)
.L_981:
        /*0b0c*/ 	.word	0x00000000


	//----- nvinfo : EIATTR_CBANK_PARAM_SIZE
	.align		4
.L_982:
        /*0b10*/ 	.byte	0x03, 0x19
        /*0b12*/ 	.short	0x0bf0


	//----- nvinfo : EIATTR_PARAM_CBANK
	.align		4
        /*0b14*/ 	.byte	0x04, 0x0a
        /*0b16*/ 	.short	(.L_984 - .L_983)
	.align		4
.L_983:
        /*0b18*/ 	.word	index@(.nv.constant0._ZN7cutlass13device_kernelIN5flash11enable_sm90INS1_16FlashAttnFwdSm90INS1_25CollectiveMainloopFwdSm90ILi2EN4cute5tupleIJNS5_1CILi1EEES8_S8_EEENS6_IJNS7_ILi64EEESA_SA_EEELi512ENS_10bfloat16_tEfNS_4arch4Sm90ELb1ELb0ELb0ELb0ELb1ELb0ELb1ELb0ELb0ELb1ELb0ELb0EEENS1_21CollectiveEpilogueFwdINS6_IJSA_NS7_ILi512EEESA_EEES9_SC_SE_Li256ELb0ELb1ELb0ELb0EEENS1_30DynamicPersistentTileSchedulerILi256ELi128ELb0ELb1ELb1EEEEEEEEEvNT_6ParamsE)
        /*0b1c*/ 	.short	0x0210
        /*0b1e*/ 	.short	0x0bf0


	//----- nvinfo : EIATTR_SW_WAR
	.align		4
.L_984:
        /*0b20*/ 	.byte	0x04, 0x36
        /*0b22*/ 	.short	(.L_986 - .L_985)
.L_985:
        /*0b24*/ 	.word	0x00000008
.L_986:


//--------------------- .nv.info._ZN7cutlass13device_kernelIN5flash11enable_sm90INS1_16FlashAttnFwdSm90INS1_25CollectiveMainloopFwdSm90ILi2EN4cute5tupleIJNS5_1CILi1EEES8_S8_EEENS6_IJNS7_ILi64EEESA_SA_EEELi512ENS_10bfloat16_tEfNS_4arch4Sm90ELb1ELb0ELb0ELb1ELb1ELb0ELb0ELb0ELb0ELb1ELb0ELb0EEENS1_21CollectiveEpilogueFwdINS6_IJSA_NS7_ILi512EEESA_EEES9_SC_SE_Li256ELb1ELb1ELb0ELb0EEENS1_36VarlenDynamicPersistentTileSchedulerILi64ELi64ELi256ELi128ELb0ELb1ELb1ELb1ELb1ELb1EEEEEEEEEvNT_6ParamsE --------------------------
	.section	.nv.info._ZN7cutlass13device_kernelIN5flash11enable_sm90INS1_16FlashAttnFwdSm90INS1_25CollectiveMainloopFwdSm90ILi2EN4cute5tupleIJNS5_1CILi1EEES8_S8_EEENS6_IJNS7_ILi64EEESA_SA_EEELi512ENS_10bfloat16_tEfNS_4arch4Sm90ELb1ELb0ELb0ELb1ELb1ELb0ELb0ELb0ELb0ELb1ELb0ELb0EEENS1_21CollectiveEpilogueFwdINS6_IJSA_NS7_ILi512EEESA_EEES9_SC_SE_Li256ELb1ELb1ELb0ELb0EEENS1_36VarlenDynamicPersistentTileSchedulerILi64ELi64ELi256ELi128ELb0ELb1ELb1ELb1ELb1ELb1EEEEEEEEEvNT_6ParamsE,"",@"SHT_CUDA_INFO"
	.sectionflags	@""
	.align	4


	//----- nvinfo : EIATTR_CUDA_API_VERSION
	.align		4
        /*0000*/ 	.byte	0x04, 0x37
        /*0002*/ 	.short	(.L_988 - .L_987)
.L_987:
        /*0004*/ 	.word	0x00000082


	//----- nvinfo : EIATTR_KPARAM_INFO
	.align		4
.L_988:
        /*0008*/ 	.byte	0x04, 0x17
        /*000a*/ 	.short	(.L_990 - .L_989)
.L_989:
        /*000c*/ 	.word	0x00000000
        /*0010*/ 	.short	0x0000
        /*0012*/ 	.short	0x0070
        /*0014*/ 	.byte	0x00, 0xf0, 0x01, 0x2a


	//----- nvinfo : EIATTR_SPARSE_MMA_MASK
	.align		4
.L_990:
        /*0018*/ 	.byte	0x03, 0x50
        /*001a*/ 	.short	0x0000


	//----- nvinfo : EIATTR_MAXREG_COUNT
	.align		4
        /*001c*/ 	.byte	0x03, 0x1b
        /*001e*/ 	.short	0x00a8


	//----- nvinfo : EIATTR_NUM_BARRIERS
	.align		4
        /*0020*/ 	.byte	0x02, 0x4c
        /*0022*/ 	.byte	0x10
	.zero		1


	//----- nvinfo : EIATTR_EXTERNS
	.align		4
        /*0024*/ 	.byte	0x04, 0x0f
        /*0026*/ 	.short	(.L_992 - .L_991)


	//   ....[0]....
	.align		4
.L_991:
        /*0028*/ 	.word	index@(__assertfail)


	//----- nvinfo : EIATTR_ANNOTATIONS
	.align		4
.L_992:
        /*002c*/ 	.byte	0x04, 0x55
        /*002e*/ 	.short	(.L_994 - .L_993)


	//   ....[0]....
.L_993:
        /* <DEDUP_REMOVED lines=18> */


	//----- nvinfo : EIATTR_MERCURY_ISA_VERSION
	.align		4
.L_994:
        /*0138*/ 	.byte	0x03, 0x5f
        /*013a*/ 	.short	0x0101


	//----- nvinfo : EIATTR_UNUSED_LOAD_BYTE_OFFSET
	.align		4
        /*013c*/ 	.byte	0x04, 0x44
        /*013e*/ 	.short	(.L_996 - .L_995)


	//   ....[0]....
.L_995:
        /*0140*/ 	.word	0x00000940
        /*0144*/ 	.word	0x0000fff0


	//   ....[1]....
        /*0148*/ 	.word	0x000092e0
        /*014c*/ 	.word	0x0000fff0


	//----- nvinfo : EIATTR_INT_WARP_WIDE_INSTR_OFFSETS
	.align		4
.L_996:
        /*0150*/ 	.byte	0x04, 0x31
        /*0152*/ 	.short	(.L_998 - .L_997)


	//   ....[0]....
.L_997:
        /*0154*/ 	.word	0x000000c0


	//   ....[1]....
        /*0158*/ 	.word	0x000000d0


	//   ....[2]....
        /*015c*/ 	.word	0x00000170


	//   ....[3]....
        /*0160*/ 	.word	0x0000d590


	//   ....[4]....
        /*0164*/ 	.word	0x0000d620


	//   ....[5]....
        /*0168*/ 	.word	0x00010a90


	//   ....[6]....
        /*016c*/ 	.word	0x00010b20


	//----- nvinfo : EIATTR_COOP_GROUP_MASK_REGIDS
	.align		4
.L_998:
        /*0170*/ 	.byte	0x04, 0x29
        /*0172*/ 	.short	(.L_1000 - .L_999)


	//   ....[0]....
.L_999:
        /*0174*/ 	.word	0xffffffff


	//   ....[1]....
        /*0178*/ 	.word	0xffffffff


	//   ....[2]....
        /*017c*/ 	.word	0xffffffff


	//   ....[3]....
        /*0180*/ 	.word	0xffffffff


	//   ....[4]....
        /*0184*/ 	.word	0xffffffff


	//   ....[5]....
        /*0188*/ 	.word	0xffffffff


	//   ....[6]....
        /*018c*/ 	.word	0xffffffff


	//   ....[7]....
        /*0190*/ 	.word	0xffffffff


	//   ....[8]....
        /*0194*/ 	.word	0xffffffff


	//   ....[9]....
        /*0198*/ 	.word	0xffffffff


	//   ....[10]....
        /*019c*/ 	.word	0xffffffff


	//   ....[11]....
        /*01a0*/ 	.word	0xffffffff


	//   ....[12]....
        /*01a4*/ 	.word	0xffffffff


	//   ....[13]....
        /*01a8*/ 	.word	0xffffffff


	//   ....[14]....
        /*01ac*/ 	.word	0xffffffff


	//   ....[15]....
        /*01b0*/ 	.word	0xffffffff


	//   ....[16]....
        /*01b4*/ 	.word	0xffffffff


	//   ....[17]....
        /*01b8*/ 	.word	0xffffffff


	//   ....[18]....
        /*01bc*/ 	.word	0xffffffff


	//   ....[19]....
        /*01c0*/ 	.word	0xffffffff


	//   ....[20]....
        /*01c4*/ 	.word	0xffffffff


	//   ....[21]....
        /*01c8*/ 	.word	0xffffffff


	//   ....[22]....
        /*01cc*/ 	.word	0xffffffff


	//   ....[23]....
        /*01d0*/ 	.word	0xffffffff


	//   ....[24]....
        /*01d4*/ 	.word	0xffffffff


	//   ....[25]....
        /*01d8*/ 	.word	0xffffffff


	//   ....[26]....
        /*01dc*/ 	.word	0xffffffff


	//   ....[27]....
        /*01e0*/ 	.word	0xffffffff


	//   ....[28]....
        /*01e4*/ 	.word	0xffffffff


	//   ....[29]....
        /*01e8*/ 	.word	0xffffffff


	//   ....[30]....
        /*01ec*/ 	.word	0xffffffff


	//   ....[31]....
        /*01f0*/ 	.word	0xffffffff


	//   ....[32]....
        /*01f4*/ 	.word	0xffffffff


	//   ....[33]....
        /*01f8*/ 	.word	0xffffffff


	//   ....[34]....
        /*01fc*/ 	.word	0xffffffff


	//   ....[35]....
        /*0200*/ 	.word	0xffffffff


	//   ....[36]....
        /*0204*/ 	.word	0xffffffff


	//   ....[37]....
        /*0208*/ 	.word	0xffffffff


	//   ....[38]....
        /*020c*/ 	.word	0xffffffff


	//   ....[39]....
        /*0210*/ 	.word	0xffffffff


	//   ....[40]....
        /*0214*/ 	.word	0xffffffff


	//   ....[41]....
        /*0218*/ 	.word	0xffffffff


	//   ....[42]....
        /*021c*/ 	.word	0xffffffff


	//   ....[43]....
        /*0220*/ 	.word	0xffffffff


	//   ....[44]....
        /*0224*/ 	.word	0xffffffff


	//   ....[45]....
        /*0228*/ 	.word	0xffffffff


	//   ....[46]....
        /*022c*/ 	.word	0xffffffff


	//   ....[47]....
        /*0230*/ 	.word	0xffffffff


	//   ....[48]....
        /*0234*/ 	.word	0xffffffff


	//   ....[49]....
        /*0238*/ 	.word	0xffffffff


	//   ....[50]....
        /*023c*/ 	.word	0xffffffff


	//   ....[51]....
        /*0240*/ 	.word	0xffffffff


	//   ....[52]....
        /*0244*/ 	.word	0xffffffff


	//   ....[53]....
        /*0248*/ 	.word	0xffffffff


	//   ....[54]....
        /*024c*/ 	.word	0xffffffff


	//   ....[55]....
        /*0250*/ 	.word	0xffffffff


	//   ....[56]....
        /*0254*/ 	.word	0xffffffff


	//   ....[57]....
        /*0258*/ 	.word	0xffffffff


	//   ....[58]....
        /*025c*/ 	.word	0xffffffff


	//   ....[59]....
        /*0260*/ 	.word	0xffffffff


	//   ....[60]....
        /*0264*/ 	.word	0xffffffff


	//   ....[61]....
        /*0268*/ 	.word	0xffffffff


	//   ....[62]....
        /*026c*/ 	.word	0xffffffff


	//   ....[63]....
        /*0270*/ 	.word	0xffffffff


	//   ....[64]....
        /*0274*/ 	.word	0xffffffff


	//   ....[65]....
        /*0278*/ 	.word	0xffffffff


	//   ....[66]....
        /*027c*/ 	.word	0xffffffff


	//   ....[67]....
        /*0280*/ 	.word	0xffffffff


	//   ....[68]....
        /*0284*/ 	.word	0xffffffff


	//   ....[69]....
        /*0288*/ 	.word	0xffffffff


	//   ....[70]....
        /*028c*/ 	.word	0xffffffff


	//   ....[71]....
        /*0290*/ 	.word	0xffffffff


	//   ....[72]....
        /*0294*/ 	.word	0xffffffff


	//   ....[73]....
        /*0298*/ 	.word	0xffffffff


	//   ....[74]....
        /*029c*/ 	.word	0xffffffff


	//   ....[75]....
        /*02a0*/ 	.word	0xffffffff


	//   ....[76]....
        /*02a4*/ 	.word	0xffffffff


	//   ....[77]....
        /*02a8*/ 	.word	0xffffffff


	//   ....[78]....
        /*02ac*/ 	.word	0xffffffff


	//   ....[79]....
        /*02b0*/ 	.word	0xffffffff


	//   ....[80]....
        /*02b4*/ 	.word	0xffffffff


	//   ....[81]....
        /*02b8*/ 	.word	0xffffffff


	//   ....[82]....
        /*02bc*/ 	.word	0xffffffff


	//   ....[83]....
        /*02c0*/ 	.word	0xffffffff


	//   ....[84]....
        /*02c4*/ 	.word	0xffffffff


	//   ....[85]....
        /*02c8*/ 	.word	0xffffffff


	//   ....[86]....
        /*02cc*/ 	.word	0xffffffff


	//   ....[87]....
        /*02d0*/ 	.word	0xffffffff


	//   ....[88]....
        /*02d4*/ 	.word	0xffffffff


	//   ....[89]....
        /*02d8*/ 	.word	0xffffffff


	//   ....[90]....
        /*02dc*/ 	.word	0xffffffff


	//   ....[91]....
        /*02e0*/ 	.word	0xffffffff


	//   ....[92]....
        /*02e4*/ 	.word	0xffffffff


	//   ....[93]....
        /*02e8*/ 	.word	0xffffffff


	//   ....[94]....
        /*02ec*/ 	.word	0xffffffff


	//   ....[95]....
        /*02f0*/ 	.word	0xffffffff


	//   ....[96]....
        /*02f4*/ 	.word	0xffffffff


	//   ....[97]....
        /*02f8*/ 	.word	0xffffffff


	//   ....[98]....
        /*02fc*/ 	.word	0xffffffff


	//   ....[99]....
        /*0300*/ 	.word	0xffffffff


	//   ....[100]....
        /*0304*/ 	.word	0xffffffff


	//   ....[101]....
        /*0308*/ 	.word	0xffffffff


	//   ....[102]....
        /*030c*/ 	.word	0xffffffff


	//   ....[103]....
        /*0310*/ 	.word	0xffffffff


	//   ....[104]....
        /*0314*/ 	.word	0xffffffff


	//   ....[105]....
        /*0318*/ 	.word	0xffffffff


	//   ....[106]....
        /*031c*/ 	.word	0xffffffff


	//   ....[107]....
        /*0320*/ 	.word	0xffffffff


	//   ....[108]....
        /*0324*/ 	.word	0xffffffff


	//   ....[109]....
        /*0328*/ 	.word	0xffffffff


	//   ....[110]....
        /*032c*/ 	.word	0xffffffff


	//   ....[111]....
        /*0330*/ 	.word	0xffffffff


	//   ....[112]....
        /*0334*/ 	.word	0xffffffff


	//   ....[113]....
        /*0338*/ 	.word	0xffffffff


	//   ....[114]....
        /*033c*/ 	.word	0xffffffff


	//   ....[115]....
        /*0340*/ 	.word	0xffffffff


	//   ....[116]....
        /*0344*/ 	.word	0xffffffff


	//   ....[117]....
        /*0348*/ 	.word	0xffffffff


	//   ....[118]....
        /*034c*/ 	.word	0x0500000f


	//   ....[119]....
        /*0350*/ 	.word	0x0500000f


	//   ....[120]....
        /*0354*/ 	.word	0x0500000f


	//   ....[121]....
        /*0358*/ 	.word	0x0500000f


	//   ....[122]....
        /*035c*/ 	.word	0x0500000f


	//   ....[123]....
        /*0360*/ 	.word	0x0500000f


	//   ....[124]....
        /*0364*/ 	.word	0x0500000f


	//   ....[125]....
        /*0368*/ 	.word	0x0500000f


	//   ....[126]....
        /*036c*/ 	.word	0x0500000f


	//   ....[127]....
        /*0370*/ 	.word	0x0500000f


	//   ....[128]....
        /*0374*/ 	.word	0x0500000f


	//   ....[129]....
        /*0378*/ 	.word	0x0500000f


	//   ....[130]....
        /*037c*/ 	.word	0x0500000f


	//   ....[131]....
        /*0380*/ 	.word	0x0500000f


	//   ....[132]....
        /*0384*/ 	.word	0x0500000f


	//   ....[133]....
        /*0388*/ 	.word	0x0500000f


	//   ....[134]....
        /*038c*/ 	.word	0x0500000f


	//   ....[135]....
        /*0390*/ 	.word	0x0500000f


	//   ....[136]....
        /*0394*/ 	.word	0x0500000f


	//   ....[137]....
        /*0398*/ 	.word	0x0500000f


	//   ....[138]....
        /*039c*/ 	.word	0x0500000f


	//   ....[139]....
        /*03a0*/ 	.word	0x0500000f


	//   ....[140]....
        /*03a4*/ 	.word	0x0500000f


	//   ....[141]....
        /*03a8*/ 	.word	0x0500000f


	//   ....[142]....
        /*03ac*/ 	.word	0x0500000f


	//   ....[143]....
        /*03b0*/ 	.word	0x0500000f


	//   ....[144]....
        /*03b4*/ 	.word	0x0500000f


	//   ....[145]....
        /*03b8*/ 	.word	0x0500000f


	//   ....[146]....
        /*03bc*/ 	.word	0x0500000f


	//   ....[147]....
        /*03c0*/ 	.word	0x0500000f


	//   ....[148]....
        /*03c4*/ 	.word	0x0500000f


	//   ....[149]....
        /*03c8*/ 	.word	0x0500000f


	//   ....[150]....
        /*03cc*/ 	.word	0x0500000f


	//   ....[151]....
        /*03d0*/ 	.word	0x0500000f


	//   ....[152]....
        /*03d4*/ 	.word	0x0500000f


	//   ....[153]....
        /*03d8*/ 	.word	0x0500000f


	//   ....[154]....
        /*03dc*/ 	.word	0x0500000f


	//   ....[155]....
        /*03e0*/ 	.word	0x0500000f


	//   ....[156]....
        /*03e4*/ 	.word	0x0500000f


	//   ....[157]....
        /*03e8*/ 	.word	0x0500000f


	//   ....[158]....
        /*03ec*/ 	.word	0x0500000f


	//   ....[159]....
        /*03f0*/ 	.word	0x0500000f


	//   ....[160]....
        /*03f4*/ 	.word	0x0500000f


	//   ....[161]....
        /*03f8*/ 	.word	0x0500000f


	//   ....[162]....
        /*03fc*/ 	.word	0x0500000f


	//   ....[163]....
        /*0400*/ 	.word	0x0500000f


	//   ....[164]....
        /*0404*/ 	.word	0x0500000f


	//   ....[165]....
        /*0408*/ 	.word	0x0500000f


	//   ....[166]....
        /*040c*/ 	.word	0x0500000f


	//   ....[167]....
        /*0410*/ 	.word	0x0500000f


	//   ....[168]....
        /*0414*/ 	.word	0x0500000f


	//   ....[169]....
        /*0418*/ 	.word	0x0500000f


	//   ....[170]....
        /*041c*/ 	.word	0x0500000f


	//   ....[171]....
        /*0420*/ 	.word	0x0500000f


	//   ....[172]....
        /*0424*/ 	.word	0x0500000f


	//   ....[173]....
        /*0428*/ 	.word	0x0500000f


	//   ....[174]....
        /*042c*/ 	.word	0x0500000f


	//   ....[175]....
        /*0430*/ 	.word	0x0500000f


	//   ....[176]....
        /*0434*/ 	.word	0x0500000f


	//----- nvinfo : EIATTR_COOP_GROUP_INSTR_OFFSETS
	.align		4
.L_1000:
        /*0438*/ 	.byte	0x04, 0x28
        /*043a*/ 	.short	(.L_1002 - .L_1001)


	//   ....[0]....
.L_1001:
        /*043c*/ 	.word	0x00000070


	//   ....[1]....
        /*0440*/ 	.word	0x000000b0


	//   ....[2]....
        /*0444*/ 	.word	0x00000290


	//   ....[3]....
        /*0448*/ 	.word	0x000003f0


	//   ....[4]....
        /*044c*/ 	.word	0x00000510


	//   ....[5]....
        /*0450*/ 	.word	0x00000670


	//   ....[6]....
        /*0454*/ 	.word	0x000019e0


	//   ....[7]....
        /*0458*/ 	.word	0x00003780


	//   ....[8]....
        /*045c*/ 	.word	0x00003de0


	//   ....[9]....
        /*0460*/ 	.word	0x00003e10


	//   ....[10]....
        /*0464*/ 	.word	0x000041d0


	//   ....[11]....
        /*0468*/ 	.word	0x000042d0


	//   ....[12]....
        /*046c*/ 	.word	0x00004500


	//   ....[13]....
        /*0470*/ 	.word	0x00004650


	//   ....[14]....
        /*0474*/ 	.word	0x00004f00


	//   ....[15]....
        /*0478*/ 	.word	0x000053f0


	//   ....[16]....
        /*047c*/ 	.word	0x00005410


	//   ....[17]....
        /*0480*/ 	.word	0x000057b0


	//   ....[18]....
        /*0484*/ 	.word	0x000058b0


	//   ....[19]....
        /*0488*/ 	.word	0x00005af0


	//   ....[20]....
        /*048c*/ 	.word	0x00005c50


	//   ....[21]....
        /*0490*/ 	.word	0x00006e00


	//   ....[22]....
        /*0494*/ 	.word	0x00007300


	//   ....[23]....
        /*0498*/ 	.word	0x00007330


	//   ....[24]....
        /*049c*/ 	.word	0x00007580


	//   ....[25]....
        /*04a0*/ 	.word	0x00007750


	//   ....[26]....
        /*04a4*/ 	.word	0x00008710


	//   ....[27]....
        /*04a8*/ 	.word	0x000087e0


	//   ....[28]....
        /*04ac*/ 	.word	0x00008820


	//   ....[29]....
        /*04b0*/ 	.word	0x000088c0


	//   ....[30]....
        /*04b4*/ 	.word	0x000088f0


	//   ....[31]....
        /*04b8*/ 	.word	0x0000a200


	//   ....[32]....
        /*04bc*/ 	.word	0x0000a830


	//   ....[33]....
        /*04c0*/ 	.word	0x0000a860


	//   ....[34]....
        /*04c4*/ 	.word	0x0000a880


	//   ....[35]....
        /*04c8*/ 	.word	0x0000a8a0


	//   ....[36]....
        /*04cc*/ 	.word	0x0000af30


	//   ....[37]....
        /*04d0*/ 	.word	0x0000af40


	//   ....[38]....
        /*04d4*/ 	.word	0x0000b170


	//   ....[39]....
        /*04d8*/ 	.word	0x0000b190


	//   ....[40]....
        /*04dc*/ 	.word	0x0000bd40


	//   ....[41]....
        /*04e0*/ 	.word	0x0000bd70


	//   ....[42]....
        /*04e4*/ 	.word	0x0000bfb0


	//   ....[43]....
        /*04e8*/ 	.word	0x0000bfd0


	//   ....[44]....
        /*04ec*/ 	.word	0x0000c290


	//   ....[45]....
        /*04f0*/ 	.word	0x0000c440


	//   ....[46]....
        /*04f4*/ 	.word	0x0000c470


	//   ....[47]....
        /*04f8*/ 	.word	0x0000c4a0


	//   ....[48]....
        /*04fc*/ 	.word	0x0000c4d0


	//   ....[49]....
        /*0500*/ 	.word	0x0000c500


	//   ....[50]....
        /*0504*/ 	.word	0x0000c530


	//   ....[51]....
        /*0508*/ 	.word	0x0000c680


	//   ....[52]....
        /*050c*/ 	.word	0x0000c6b0


	//   ....[53]....
        /*0510*/ 	.word	0x0000c6e0


	//   ....[54]....
        /*0514*/ 	.word	0x0000c710


	//   ....[55]....
        /*0518*/ 	.word	0x0000c740


	//   ....[56]....
        /*051c*/ 	.word	0x0000c770


	//   ....[57]....
        /*0520*/ 	.word	0x0000c800


	//   ....[58]....
        /*0524*/ 	.word	0x0000c860


	//   ....[59]....
        /*0528*/ 	.word	0x0000c8f0


	//   ....[60]....
        /*052c*/ 	.word	0x0000e320


	//   ....[61]....
        /*0530*/ 	.word	0x0000e340


	//   ....[62]....
        /*0534*/ 	.word	0x0000e3d0


	//   ....[63]....
        /*0538*/ 	.word	0x0000e3f0


	//   ....[64]....
        /*053c*/ 	.word	0x0000e470


	//   ....[65]....
        /*0540*/ 	.word	0x0000e490


	//   ....[66]....
        /*0544*/ 	.word	0x0000e4a0


	//   ....[67]....
        /*0548*/ 	.word	0x0000e4b0


	//   ....[68]....
        /*054c*/ 	.word	0x0000ec30


	//   ....[69]....
        /*0550*/ 	.word	0x0000ec60


	//   ....[70]....
        /*0554*/ 	.word	0x0000ed00


	//   ....[71]....
        /*0558*/ 	.word	0x0000ed20


	//   ....[72]....
        /*055c*/ 	.word	0x0000eda0


	//   ....[73]....
        /*0560*/ 	.word	0x0000edc0


	//   ....[74]....
        /*0564*/ 	.word	0x0000edd0


	//   ....[75]....
        /*0568*/ 	.word	0x0000ede0


	//   ....[76]....
        /*056c*/ 	.word	0x0000f280


	//   ....[77]....
        /*0570*/ 	.word	0x0000f340


	//   ....[78]....
        /*0574*/ 	.word	0x0000f490


	//   ....[79]....
        /*0578*/ 	.word	0x0000f4d0


	//   ....[80]....
        /*057c*/ 	.word	0x0000f4e0


	//   ....[81]....
        /*0580*/ 	.word	0x0000f4f0


	//   ....[82]....
        /*0584*/ 	.word	0x0000f640


	//   ....[83]....
        /*0588*/ 	.word	0x0000f790


	//   ....[84]....
        /*058c*/ 	.word	0x0000ffa0


	//   ....[85]....
        /*0590*/ 	.word	0x0000ffc0


	//   ....[86]....
        /*0594*/ 	.word	0x00010010


	//   ....[87]....
        /*0598*/ 	.word	0x00010020


	//   ....[88]....
        /*059c*/ 	.word	0x00010060


	//   ....[89]....
        /*05a0*/ 	.word	0x00010070


	//   ....[90]....
        /*05a4*/ 	.word	0x00010080


	//   ....[91]....
        /*05a8*/ 	.word	0x000100c0


	//   ....[92]....
        /*05ac*/ 	.word	0x000103e0


	//   ....[93]....
        /*05b0*/ 	.word	0x00010420


	//   ....[94]....
        /*05b4*/ 	.word	0x00010440


	//   ....[95]....
        /*05b8*/ 	.word	0x00010460


	//   ....[96]....
        /*05bc*/ 	.word	0x00010490


	//   ....[97]....
        /*05c0*/ 	.word	0x000104b0


	//   ....[98]....
        /*05c4*/ 	.word	0x000105b0


	//   ....[99]....
        /*05c8*/ 	.word	0x00010700


	//   ....[100]....
        /*05cc*/ 	.word	0x00010d00


	//   ....[101]....
        /*05d0*/ 	.word	0x00010d50


	//   ....[102]....
        /*05d4*/ 	.word	0x00010d80


	//   ....[103]....
        /*05d8*/ 	.word	0x00010db0


	//   ....[104]....
        /*05dc*/ 	.word	0x00010dc0


	//   ....[105]....
        /*05e0*/ 	.word	0x00010df0


	//   ....[106]....
        /*05e4*/ 	.word	0x00010e20


	//   ....[107]....
        /*05e8*/ 	.word	0x00010e50


	//   ....[108]....
        /*05ec*/ 	.word	0x00010fd0


	//   ....[109]....
        /*05f0*/ 	.word	0x00011000


	//   ....[110]....
        /*05f4*/ 	.word	0x00011030


	//   ....[111]....
        /*05f8*/ 	.word	0x00011060


	//   ....[112]....
        /*05fc*/ 	.word	0x00011090


	//   ....[113]....
        /*0600*/ 	.word	0x000110c0


	//   ....[114]....
        /*0604*/ 	.word	0x00011180


	//   ....[115]....
        /*0608*/ 	.word	0x000111a0


	//   ....[116]....
        /*060c*/ 	.word	0x00011210


	//   ....[117]....
        /*0610*/ 	.word	0x000118b0


	//   ....[118]....
        /*0614*/ 	.word	0x00011f00


	//   ....[119]....
        /*0618*/ 	.word	0x00011ff0


	//   ....[120]....
        /*061c*/ 	.word	0x00012090


	//   ....[121]....
        /*0620*/ 	.word	0x000120f0


	//   ....[122]....
        /*0624*/ 	.word	0x000121e0


	//   ....[123]....
        /*0628*/ 	.word	0x00012250


	//   ....[124]....
        /*062c*/ 	.word	0x00012340


	//   ....[125]....
        /*0630*/ 	.word	0x000123b0


	//   ....[126]....
        /*0634*/ 	.word	0x00012490


	//   ....[127]....
        /*0638*/ 	.word	0x00012540


	//   ....[128]....
        /*063c*/ 	.word	0x000125b0


	//   ....[129]....
        /*0640*/ 	.word	0x00012610


	//   ....[130]....
        /*0644*/ 	.word	0x00012700


	//   ....[131]....
        /*0648*/ 	.word	0x00012760


	//   ....[132]....
        /*064c*/ 	.word	0x00012860


	//   ....[133]....
        /*0650*/ 	.word	0x000128c0


	//   ....[134]....
        /*0654*/ 	.word	0x000129a0


	//   ....[135]....
        /*0658*/ 	.word	0x00012ae0


	//   ....[136]....
        /*065c*/ 	.word	0x00012bd0


	//   ....[137]....
        /*0660*/ 	.word	0x00012e60


	//   ....[138]....
        /*0664*/ 	.word	0x00012eb0


	//   ....[139]....
        /*0668*/ 	.word	0x00013080


	//   ....[140]....
        /*066c*/ 	.word	0x000130d0


	//   ....[141]....
        /*0670*/ 	.word	0x000132a0


	//   ....[142]....
        /*0674*/ 	.word	0x000132f0


	//   ....[143]....
        /*0678*/ 	.word	0x000133e0


	//   ....[144]....
        /*067c*/ 	.word	0x00013480


	//   ....[145]....
        /*0680*/ 	.word	0x000134e0


	//   ....[146]....
        /*0684*/ 	.word	0x00013590


	//   ....[147]....
        /*0688*/ 	.word	0x000135f0


	//   ....[148]....
        /*068c*/ 	.word	0x000136a0


	//   ....[149]....
        /*0690*/ 	.word	0x00013700


	//   ....[150]....
        /*0694*/ 	.word	0x000137b0


	//   ....[151]....
        /*0698*/ 	.word	0x000138a0


	//   ....[152]....
        /*069c*/ 	.word	0x00013970


	//   ....[153]....
        /*06a0*/ 	.word	0x00013a90


	//   ....[154]....
        /*06a4*/ 	.word	0x00013b90


	//   ....[155]....
        /*06a8*/ 	.word	0x00013cc0


	//   ....[156]....
        /*06ac*/ 	.word	0x00013da0


	//   ....[157]....
        /*06b0*/ 	.word	0x00013ea0


	//   ....[158]....
        /*06b4*/ 	.word	0x00013f80


	//   ....[159]....
        /*06b8*/ 	.word	0x00014010


	//   ....[160]....
        /*06bc*/ 	.word	0x000140b0


	//   ....[161]....
        /*06c0*/ 	.word	0x000141d0


	//   ....[162]....
        /*06c4*/ 	.word	0x00014240


	//   ....[163]....
        /*06c8*/ 	.word	0x000142b0


	//   ....[164]....
        /*06cc*/ 	.word	0x00014320


	//   ....[165]....
        /*06d0*/ 	.word	0x00014390


	//   ....[166]....
        /*06d4*/ 	.word	0x00014410


	//   ....[167]....
        /*06d8*/ 	.word	0x000144a0


	//   ....[168]....
        /*06dc*/ 	.word	0x00014530


	//   ....[169]....
        /*06e0*/ 	.word	0x000145a0


	//   ....[170]....
        /*06e4*/ 	.word	0x00014610


	//   ....[171]....
        /*06e8*/ 	.word	0x00014680


	//   ....[172]....
        /*06ec*/ 	.word	0x00014700


	//   ....[173]....
        /*06f0*/ 	.word	0x00014770


	//   ....[174]....
        /*06f4*/ 	.word	0x00014810


	//   ....[175]....
        /*06f8*/ 	.word	0x000148a0


	//   ....[176]....
        /*06fc*/ 	.word	0x000149c0


	//----- nvinfo : EIATTR_REG_RECONFIG
	.align		4
.L_1002:
        /*0700*/ 	.byte	0x01, 0x54
	.zero		2


	//----- nvinfo : EIATTR_SYSCALL_OFFSETS
	.align		4
        /*0704*/ 	.byte	0x04, 0x46
        /*0706*/ 	.short	(.L_1004 - .L_1003)


	//   ....[0]....
.L_1003:
        /*0708*/ 	.word	0x00003950


	//   ....[1]....
        /*070c*/ 	.word	0x0000d780


	//   ....[2]....
        /*0710*/ 	.word	0x0000d8d0


	//   ....[3]....
        /*0714*/ 	.word	0x0000d9c0


	//   ....[4]....
        /*0718*/ 	.word	0x0000e8d0


	//----- nvinfo : EIATTR_MBARRIER_INSTR_OFFSETS
	.align		4
.L_1004:
        /*071c*/ 	.byte	0x04, 0x39
        /*071e*/ 	.short	(.L_1006 - .L_1005)


	//   ....[0]....
.L_1005:
        /*0720*/ 	.word	0x00000180
        /*0724*/ 	.word	0x000000ff
        /*0728*/ 	.word	0x00028c00
        /*072c*/ 	.short	0x0100
        /*072e*/ 	.byte	0x08
	.zero		1


	//   ....[1]....
        /*0730*/ 	.word	0x00000190
        /*0734*/ 	.word	0x000000ff
        /*0738*/ 	.word	0x00028c20
        /*073c*/ 	.short	0x0100
        /*073e*/ 	.byte	0x08
	.zero		1


	//   ....[2]....
        /*0740*/ 	.word	0x00000240
        /*0744*/ 	.word	0x000000ff
        /*0748*/ 	.word	0x00028c30
        /*074c*/ 	.short	0x0100
        /*074e*/ 	.byte	0x06
	.zero		1


	//   ....[3]....
        /*0750*/ 	.word	0x00000250
        /*0754*/ 	.word	0x000000ff
        /*0758*/ 	.word	0x00028c40
        /*075c*/ 	.short	0x0100
        /*075e*/ 	.byte	0x06
	.zero		1


	//   ....[4]....
        /*0760*/ 	.word	0x00000260
        /*0764*/ 	.word	0x000000ff
        /*0768*/ 	.word	0x00028c38
        /*076c*/ 	.short	0x0100
        /*076e*/ 	.byte	0x06
	.zero		1


	//   ....[5]....
        /*0770*/ 	.word	0x00000270
        /*0774*/ 	.word	0x000000ff
        /*0778*/ 	.word	0x00028c48
        /*077c*/ 	.short	0x0100
        /*077e*/ 	.byte	0x06
	.zero		1


	//   ....[6]....
        /*0780*/ 	.word	0x000003a0
        /*0784*/ 	.word	0x000000ff
        /*0788*/ 	.word	0x00028c50
        /*078c*/ 	.short	0x0100
        /*078e*/ 	.byte	0x08
	.zero		1


	//   ....[7]....
        /*0790*/ 	.word	0x000003b0
        /*0794*/ 	.word	0x000000ff
        /*0798*/ 	.word	0x00028c60
        /*079c*/ 	.short	0x0100
        /*079e*/ 	.byte	0x08
	.zero		1


	//   ....[8]....
        /*07a0*/ 	.word	0x000003c0
        /*07a4*/ 	.word	0x000000ff
        /*07a8*/ 	.word	0x00028c58
        /*07ac*/ 	.short	0x0100
        /*07ae*/ 	.byte	0x08
	.zero		1


	//   ....[9]....
        /*07b0*/ 	.word	0x000003d0
        /*07b4*/ 	.word	0x000000ff
        /*07b8*/ 	.word	0x00028c68
        /*07bc*/ 	.short	0x0100
        /*07be*/ 	.byte	0x08
	.zero		1


	//   ....[10]....
        /*07c0*/ 	.word	0x000004c0
        /*07c4*/ 	.word	0x000000ff
        /*07c8*/ 	.word	0x00028c70
        /*07cc*/ 	.short	0x0100
        /*07ce*/ 	.byte	0x06
	.zero		1


	//   ....[11]....
        /*07d0*/ 	.word	0x000004d0
        /*07d4*/ 	.word	0x000000ff
        /*07d8*/ 	.word	0x00028c80
        /*07dc*/ 	.short	0x0100
        /*07de*/ 	.byte	0x06
	.zero		1


	//   ....[12]....
        /*07e0*/ 	.word	0x000004e0
        /*07e4*/ 	.word	0x000000ff
        /*07e8*/ 	.word	0x00028c78
        /*07ec*/ 	.short	0x0100
        /*07ee*/ 	.byte	0x06
	.zero		1


	//   ....[13]....
        /*07f0*/ 	.word	0x000004f0
        /*07f4*/ 	.word	0x000000ff
        /*07f8*/ 	.word	0x00028c88
        /*07fc*/ 	.short	0x0100
        /*07fe*/ 	.byte	0x06
	.zero		1


	//   ....[14]....
        /*0800*/ 	.word	0x00000620
        /*0804*/ 	.word	0x000000ff
        /*0808*/ 	.word	0x00028c90
        /*080c*/ 	.short	0x0100
        /*080e*/ 	.byte	0x08
	.zero		1


	//   ....[15]....
        /*0810*/ 	.word	0x00000630
        /*0814*/ 	.word	0x000000ff
        /*0818*/ 	.word	0x00028ca0
        /*081c*/ 	.short	0x0100
        /*081e*/ 	.byte	0x08
	.zero		1


	//   ....[16]....
        /*0820*/ 	.word	0x00000640
        /*0824*/ 	.word	0x000000ff
        /*0828*/ 	.word	0x00028c98
        /*082c*/ 	.short	0x0100
        /*082e*/ 	.byte	0x08
	.zero		1


	//   ....[17]....
        /*0830*/ 	.word	0x00000650
        /*0834*/ 	.word	0x000000ff
        /*0838*/ 	.word	0x00028ca8
        /*083c*/ 	.short	0x0100
        /*083e*/ 	.byte	0x08
	.zero		1


	//   ....[18]....
        /*0840*/ 	.word	0x00000790
        /*0844*/ 	.word	0x000000ff
        /*0848*/ 	.word	0x00028cb0
        /*084c*/ 	.short	0x0100
        /*084e*/ 	.byte	0x08
	.zero		1


	//   ....[19]....
        /*0850*/ 	.word	0x000007a0
        /*0854*/ 	.word	0x000000ff
        /*0858*/ 	.word	0x00028cc0
        /*085c*/ 	.short	0x0100
        /*085e*/ 	.byte	0x08
	.zero		1


	//   ....[20]....
        /*0860*/ 	.word	0x000007b0
        /*0864*/ 	.word	0x000000ff
        /*0868*/ 	.word	0x00028cb8
        /*086c*/ 	.short	0x0100
        /*086e*/ 	.byte	0x08
	.zero		1


	//   ....[21]....
        /*0870*/ 	.word	0x000007c0
        /*0874*/ 	.word	0x000000ff
        /*0878*/ 	.word	0x00028cc8
        /*087c*/ 	.short	0x0100
        /*087e*/ 	.byte	0x08
	.zero		1


	//   ....[22]....
        /*0880*/ 	.word	0x00001af0
        /*0884*/ 	.word	0x000000ff
        /*0888*/ 	.word	0x00028c50
        /*088c*/ 	.short	0x010a
        /*088e*/ 	.byte	0x15
	.zero		1


	//   ....[23]....
        /*0890*/ 	.word	0x00001da0
        /*0894*/ 	.word	0x000000ff
        /*0898*/ 	.word	0x00000000
        /*089c*/ 	.short	0x0101
        /*089e*/ 	.byte	0x06
	.zero		1


	//   ....[24]....
        /*08a0*/ 	.word	0x000026f0
        /*08a4*/ 	.word	0x000000ff
        /*08a8*/ 	.word	0x00028c50
        /*08ac*/ 	.short	0x010a
        /*08ae*/ 	.byte	0x15
	.zero		1


	//   ....[25]....
        /*08b0*/ 	.word	0x00002730
        /*08b4*/ 	.word	0x000000ff
        /*08b8*/ 	.word	0x00028c50
        /*08bc*/ 	.short	0x010a
        /*08be*/ 	.byte	0x15
	.zero		1


	//   ....[26]....
        /*08c0*/ 	.word	0x00002910
        /*08c4*/ 	.word	0x000000ff
        /*08c8*/ 	.word	0x00000000
        /*08cc*/ 	.short	0x0101
        /*08ce*/ 	.byte	0x06
	.zero		1


	//   ....[27]....
        /*08d0*/ 	.word	0x000039d0
        /*08d4*/ 	.word	0x000000ff
        /*08d8*/ 	.word	0x00028c00
        /*08dc*/ 	.short	0x010a
        /*08de*/ 	.byte	0x29
	.zero		1


	//   ....[28]....
        /*08e0*/ 	.word	0x00003a50
        /*08e4*/ 	.word	0x00000007
        /*08e8*/ 	.word	0x00028c30
        /*08ec*/ 	.short	0x010a
        /*08ee*/ 	.byte	0x3f
	.zero		1


	//   ....[29]....
        /*08f0*/ 	.word	0x00003a90
        /*08f4*/ 	.word	0x00000007
        /*08f8*/ 	.word	0x00028c30
        /*08fc*/ 	.short	0x010a
        /*08fe*/ 	.byte	0x3f
	.zero		1


	//   ....[30]....
        /*0900*/ 	.word	0x00003ec0
        /*0904*/ 	.word	0x000000ff
        /*0908*/ 	.word	0x00000000
        /*090c*/ 	.short	0x0101
        /*090e*/ 	.byte	0x06
	.zero		1


	//   ....[31]....
        /*0910*/ 	.word	0x00004cc0
        /*0914*/ 	.word	0x00000007
        /*0918*/ 	.word	0x00028c50
        /*091c*/ 	.short	0x010a
        /*091e*/ 	.byte	0x3f
	.zero		1


	//   ....[32]....
        /*0920*/ 	.word	0x00004d00
        /*0924*/ 	.word	0x00000007
        /*0928*/ 	.word	0x00028c50
        /*092c*/ 	.short	0x010a
        /*092e*/ 	.byte	0x3f
	.zero		1


	//   ....[33]....
        /*0930*/ 	.word	0x00005000
        /*0934*/ 	.word	0x000000ff
        /*0938*/ 	.word	0x00000000
        /*093c*/ 	.short	0x0101
        /*093e*/ 	.byte	0x06
	.zero		1


	//   ....[34]....
        /*0940*/ 	.word	0x00005160
        /*0944*/ 	.word	0x000000ff
        /*0948*/ 	.word	0x00028c30
        /*094c*/ 	.short	0x010a
        /*094e*/ 	.byte	0x17
	.zero		1


	//   ....[35]....
        /*0950*/ 	.word	0x000051a0
        /*0954*/ 	.word	0x000000ff
        /*0958*/ 	.word	0x00028c30
        /*095c*/ 	.short	0x010a
        /*095e*/ 	.byte	0x17
	.zero		1


	//   ....[36]....
        /*0960*/ 	.word	0x00005450
        /*0964*/ 	.word	0x000000ff
        /*0968*/ 	.word	0x00000000
        /*096c*/ 	.short	0x0101
        /*096e*/ 	.byte	0x06
	.zero		1


	//   ....[37]....
        /*0970*/ 	.word	0x00006bc0
        /*0974*/ 	.word	0x000000ff
        /*0978*/ 	.word	0x00028c50
        /*097c*/ 	.short	0x010a
        /*097e*/ 	.byte	0x17
	.zero		1


	//   ....[38]....
        /*0980*/ 	.word	0x00006c00
        /*0984*/ 	.word	0x000000ff
        /*0988*/ 	.word	0x00028c50
        /*098c*/ 	.short	0x010a
        /*098e*/ 	.byte	0x17
	.zero		1


	//   ....[39]....
        /*0990*/ 	.word	0x00006ec0
        /*0994*/ 	.word	0x000000ff
        /*0998*/ 	.word	0x00000000
        /*099c*/ 	.short	0x0101
        /*099e*/ 	.byte	0x17
	.zero		1


	//   ....[40]....
        /*09a0*/ 	.word	0x00006fe0
        /*09a4*/ 	.word	0x000000ff
        /*09a8*/ 	.word	0x00028c30
        /*09ac*/ 	.short	0x010a
        /*09ae*/ 	.byte	0x16
	.zero		1


	//   ....[41]....
        /*09b0*/ 	.word	0x00007020
        /*09b4*/ 	.word	0x000000ff
        /*09b8*/ 	.word	0x00028c30
        /*09bc*/ 	.short	0x010a
        /*09be*/ 	.byte	0x16
	.zero		1


	//   ....[42]....
        /*09c0*/ 	.word	0x00007220
        /*09c4*/ 	.word	0x000000ff
        /*09c8*/ 	.word	0x00000000
        /*09cc*/ 	.short	0x0101
        /*09ce*/ 	.byte	0x06
	.zero		1


	//   ....[43]....
        /*09d0*/ 	.word	0x000084d0
        /*09d4*/ 	.word	0x000000ff
        /*09d8*/ 	.word	0x00028c50
        /*09dc*/ 	.short	0x010a
        /*09de*/ 	.byte	0x16
	.zero		1


	//   ....[44]....
        /*09e0*/ 	.word	0x00008510
        /*09e4*/ 	.word	0x000000ff
        /*09e8*/ 	.word	0x00028c50
        /*09ec*/ 	.short	0x010a
        /*09ee*/ 	.byte	0x16
	.zero		1


	//   ....[45]....
        /*09f0*/ 	.word	0x000087c0
        /*09f4*/ 	.word	0x000000ff
        /*09f8*/ 	.word	0x00000000
        /*09fc*/ 	.short	0x0101
        /*09fe*/ 	.byte	0x16
	.zero		1


	//   ....[46]....
        /*0a00*/ 	.word	0x0000af00
        /*0a04*/ 	.word	0x000000ff
        /*0a08*/ 	.word	0x00000000
        /*0a0c*/ 	.short	0x0101
        /*0a0e*/ 	.byte	0x04
	.zero		1


	//   ....[47]....
        /*0a10*/ 	.word	0x0000e0e0
        /*0a14*/ 	.word	0x0000001b
        /*0a18*/ 	.word	0x00028c40
        /*0a1c*/ 	.short	0x010a
        /*0a1e*/ 	.byte	0x3f
	.zero		1


	//   ....[48]....
        /*0a20*/ 	.word	0x0000e5b0
        /*0a24*/ 	.word	0x0000001b
        /*0a28*/ 	.word	0x00028c30
        /*0a2c*/ 	.short	0x0107
        /*0a2e*/ 	.byte	0x3f
	.zero		1


	//   ....[49]....
        /*0a30*/ 	.word	0x0000e690
        /*0a34*/ 	.word	0x0000001b
        /*0a38*/ 	.word	0x00028c30
        /*0a3c*/ 	.short	0x0101
        /*0a3e*/ 	.byte	0x3f
	.zero		1


	//   ....[50]....
        /*0a40*/ 	.word	0x0000eee0
        /*0a44*/ 	.word	0x00000017
        /*0a48*/ 	.word	0x00028c00
        /*0a4c*/ 	.short	0x0107
        /*0a4e*/ 	.byte	0x3f
	.zero		1


	//   ....[51]....
        /*0a50*/ 	.word	0x0000efd0
        /*0a54*/ 	.word	0x00000017
        /*0a58*/ 	.word	0x00028c00
        /*0a5c*/ 	.short	0x0101
        /*0a5e*/ 	.byte	0x3f
	.zero		1


	//   ....[52]....
        /*0a60*/ 	.word	0x0000eff0
        /*0a64*/ 	.word	0x00000017
        /*0a68*/ 	.word	0x00028c20
        /*0a6c*/ 	.short	0x010a
        /*0a6e*/ 	.byte	0x3f
	.zero		1


	//   ....[53]....
        /*0a70*/ 	.word	0x0000f080
        /*0a74*/ 	.word	0x0000001b
        /*0a78*/ 	.word	0x00028c60
        /*0a7c*/ 	.short	0x010a
        /*0a7e*/ 	.byte	0x3f
	.zero		1


	//   ....[54]....
        /*0a80*/ 	.word	0x0000f9b0
        /*0a84*/ 	.word	0x0000001b
        /*0a88*/ 	.word	0x00028c50
        /*0a8c*/ 	.short	0x0107
        /*0a8e*/ 	.byte	0x3f
	.zero		1


	//   ....[55]....
        /*0a90*/ 	.word	0x0000fa80
        /*0a94*/ 	.word	0x0000001b
        /*0a98*/ 	.word	0x00028c50
        /*0a9c*/ 	.short	0x0101
        /*0a9e*/ 	.byte	0x3f
	.zero		1


	//   ....[56]....
        /*0aa0*/ 	.word	0x0000fe00
        /*0aa4*/ 	.word	0x00000006
        /*0aa8*/ 	.word	0x00028c40
        /*0aac*/ 	.short	0x010a
        /*0aae*/ 	.byte	0x3f
	.zero		1


	//   ....[57]....
        /*0ab0*/ 	.word	0x00010140
        /*0ab4*/ 	.word	0x00000006
        /*0ab8*/ 	.word	0x00028c30
        /*0abc*/ 	.short	0x0107
        /*0abe*/ 	.byte	0x3f
	.zero		1


	//   ....[58]....
        /*0ac0*/ 	.word	0x00010200
        /*0ac4*/ 	.word	0x00000006
        /*0ac8*/ 	.word	0x00028c30
        /*0acc*/ 	.short	0x0101
        /*0ace*/ 	.byte	0x3f
	.zero		1


	//   ....[59]....
        /*0ad0*/ 	.word	0x00010230
        /*0ad4*/ 	.word	0x00000006
        /*0ad8*/ 	.word	0x00028c60
        /*0adc*/ 	.short	0x010a
        /*0ade*/ 	.byte	0x3f
	.zero		1


	//   ....[60]....
        /*0ae0*/ 	.word	0x00010900
        /*0ae4*/ 	.word	0x00000006
        /*0ae8*/ 	.word	0x00028c50
        /*0aec*/ 	.short	0x0107
        /*0aee*/ 	.byte	0x3f
	.zero		1


	//   ....[61]....
        /*0af0*/ 	.word	0x000109c0
        /*0af4*/ 	.word	0x00000006
        /*0af8*/ 	.word	0x00028c50
        /*0afc*/ 	.short	0x0101
        /*0afe*/ 	.byte	0x3f
	.zero		1


	//   ....[62]....
        /*0b00*/ 	.word	0x00011830
        /*0b04*/ 	.word	0x00000005
        /*0b08*/ 	.word	0x00028c20
        /*0b0c*/ 	.short	0x010a
        /*0b0e*/ 	.byte	0x3f
	.zero		1


	//   ....[63]....
        /*0b10*/ 	.word	0x000119b0
        /*0b14*/ 	.word	0x00000003
        /*0b18*/ 	.word	0x00028c40
        /*0b1c*/ 	.short	0x010a
        /*0b1e*/ 	.byte	0x3f
	.zero		1


	//   ....[64]....
        /*0b20*/ 	.word	0x00011a50
        /*0b24*/ 	.word	0x00000005
        /*0b28*/ 	.word	0x00028c40
        /*0b2c*/ 	.short	0x010a
        /*0b2e*/ 	.byte	0x3f
	.zero		1


	//   ....[65]....
        /*0b30*/ 	.word	0x00011a90
        /*0b34*/ 	.word	0x00000003
        /*0b38*/ 	.word	0x00028c60
        /*0b3c*/ 	.short	0x010a
        /*0b3e*/ 	.byte	0x3f
	.zero		1


	//   ....[66]....
        /*0b40*/ 	.word	0x00011ad0
        /*0b44*/ 	.word	0x00000005
        /*0b48*/ 	.word	0x00028c60
        /*0b4c*/ 	.short	0x010a
        /*0b4e*/ 	.byte	0x3f
	.zero		1


	//   ....[67]....
        /*0b50*/ 	.word	0x00011b40
        /*0b54*/ 	.word	0x00000004
        /*0b58*/ 	.word	0x00028c50
        /*0b5c*/ 	.short	0x010a
        /*0b5e*/ 	.byte	0x3f
	.zero		1


	//   ....[68]....
        /*0b60*/ 	.word	0x00011ba0
        /*0b64*/ 	.word	0x00000004
        /*0b68*/ 	.word	0x00028c50
        /*0b6c*/ 	.short	0x010a
        /*0b6e*/ 	.byte	0x3f
	.zero		1


	//   ....[69]....
        /*0b70*/ 	.word	0x00011c00
        /*0b74*/ 	.word	0x00000003
        /*0b78*/ 	.word	0x00028c00
        /*0b7c*/ 	.short	0x010a
        /*0b7e*/ 	.byte	0x3f
	.zero		1


	//   ....[70]....
        /*0b80*/ 	.word	0x00011c50
        /*0b84*/ 	.word	0x00000007
        /*0b88*/ 	.word	0x00028c30
        /*0b8c*/ 	.short	0x010a
        /*0b8e*/ 	.byte	0x3f
	.zero		1


	//   ....[71]....
        /*0b90*/ 	.word	0x00011ca0
        /*0b94*/ 	.word	0x00000007
        /*0b98*/ 	.word	0x00028c50
        /*0b9c*/ 	.short	0x010a
        /*0b9e*/ 	.byte	0x3f
	.zero		1


	//   ....[72]....
        /*0ba0*/ 	.word	0x00011d00
        /*0ba4*/ 	.word	0x00000006
        /*0ba8*/ 	.word	0x00028c30
        /*0bac*/ 	.short	0x010a
        /*0bae*/ 	.byte	0x3f
	.zero		1


	//   ....[73]....
        /*0bb0*/ 	.word	0x00011d60
        /*0bb4*/ 	.word	0x00000008
        /*0bb8*/ 	.word	0x00028c50
        /*0bbc*/ 	.short	0x010a
        /*0bbe*/ 	.byte	0x3f
	.zero		1


	//   ....[74]....
        /*0bc0*/ 	.word	0x00011dc0
        /*0bc4*/ 	.word	0x00000006
        /*0bc8*/ 	.word	0x00028c30
        /*0bcc*/ 	.short	0x010a
        /*0bce*/ 	.byte	0x3f
	.zero		1


	//   ....[75]....
        /*0bd0*/ 	.word	0x00011e20
        /*0bd4*/ 	.word	0x00000008
        /*0bd8*/ 	.word	0x00028c50
        /*0bdc*/ 	.short	0x010a
        /*0bde*/ 	.byte	0x3f
	.zero		1


	//   ....[76]....
        /*0be0*/ 	.word	0x00011f40
        /*0be4*/ 	.word	0x0000001b
        /*0be8*/ 	.word	0x00028c40
        /*0bec*/ 	.short	0x010a
        /*0bee*/ 	.byte	0x3f
	.zero		1


	//   ....[77]....
        /*0bf0*/ 	.word	0x000129e0
        /*0bf4*/ 	.word	0x00000017
        /*0bf8*/ 	.word	0x00028c20
        /*0bfc*/ 	.short	0x010a
        /*0bfe*/ 	.byte	0x3f
	.zero		1


	//   ....[78]....
        /*0c00*/ 	.word	0x00012a30
        /*0c04*/ 	.word	0x0000001b
        /*0c08*/ 	.word	0x00028c60
        /*0c0c*/ 	.short	0x010a
        /*0c0e*/ 	.byte	0x3f
	.zero		1


	//   ....[79]....
        /*0c10*/ 	.word	0x00013330
        /*0c14*/ 	.word	0x00000006
        /*0c18*/ 	.word	0x00028c40
        /*0c1c*/ 	.short	0x010a
        /*0c1e*/ 	.byte	0x3f
	.zero		1


	//   ....[80]....
        /*0c20*/ 	.word	0x000137f0
        /*0c24*/ 	.word	0x00000006
        /*0c28*/ 	.word	0x00028c60
        /*0c2c*/ 	.short	0x010a
        /*0c2e*/ 	.byte	0x3f
	.zero		1


	//   ....[81]....
        /*0c30*/ 	.word	0x000148e0
        /*0c34*/ 	.word	0x00000005
        /*0c38*/ 	.word	0x00028c20
        /*0c3c*/ 	.short	0x010a
        /*0c3e*/ 	.byte	0x3f
	.zero		1


	//   ....[82]....
        /*0c40*/ 	.word	0x00014a80
        /*0c44*/ 	.word	0x00000003
        /*0c48*/ 	.word	0x00028c40
        /*0c4c*/ 	.short	0x010a
        /*0c4e*/ 	.byte	0x3f
	.zero		1


	//   ....[83]....
        /*0c50*/ 	.word	0x00014ad0
        /*0c54*/ 	.word	0x00000005
        /*0c58*/ 	.word	0x00028c40
        /*0c5c*/ 	.short	0x010a
        /*0c5e*/ 	.byte	0x3f
	.zero		1


	//   ....[84]....
        /*0c60*/ 	.word	0x00014b20
        /*0c64*/ 	.word	0x00000003
        /*0c68*/ 	.word	0x00028c60
        /*0c6c*/ 	.short	0x010a
        /*0c6e*/ 	.byte	0x3f
	.zero		1


	//----- nvinfo : EIATTR_NUM_MBARRIERS
	.align		4
.L_1006:
        /*0c70*/ 	.byte	0x03, 0x38
        /*0c72*/ 	.short	0x0016


	//----- nvinfo : EIATTR_EXIT_INSTR_OFFSETS
	.align		4
        /*0c74*/ 	.byte	0x04, 0x1c
        /*0c76*/ 	.short	(.L_1008 - .L_1007)


	//   ....[0]....
.L_1007:
        /*0c78*/ 	.word	0x00000970


	//   ....[1]....
        /*0c7c*/ 	.word	0x0000c230


	//   ....[2]....
        /*0c80*/ 	.word	0x00011b20


	//----- nvinfo : EIATTR_MAX_THREADS
	.align		4
.L_1008:
        /*0c84*/ 	.byte	0x04, 0x05
        /*0c86*/ 	.short	(.L_1010 - .L_1009)
.L_1009:
        /*0c88*/ 	.word	0x00000180
        /*0c8c*/ 	.word	0x00000001
        /*0c90*/ 	.word	0x00000001


	//----- nvinfo : EIATTR_CRS_STACK_SIZE
	.align		4
.L_1010:
        /*0c94*/ 	.byte	0x04, 0x1e
        /*0c96*/ 	.short	(.L_1012 - .L_1011)
.L_1011:
        /*0c98*/ 	.word	0x00000000


	//----- nvinfo : EIATTR_CBANK_PARAM_SIZE
	.align		4
.L_1012:
        /*0c9c*/ 	.byte	0x03, 0x19
        /*0c9e*/ 	.short	0x0af0


	//----- nvinfo : EIATTR_PARAM_CBANK
	.align		4
        /*0ca0*/ 	.byte	0x04, 0x0a
        /*0ca2*/ 	.short	(.L_1014 - .L_1013)
	.align		4
.L_1013:
        /*0ca4*/ 	.word	index@(.nv.constant0._ZN7cutlass13device_kernelIN5flash11enable_sm90INS1_16FlashAttnFwdSm90INS1_25CollectiveMainloopFwdSm90ILi2EN4cute5tupleIJNS5_1CILi1EEES8_S8_EEENS6_IJNS7_ILi64EEESA_SA_EEELi512ENS_10bfloat16_tEfNS_4arch4Sm90ELb1ELb0ELb0ELb1ELb1ELb0ELb0ELb0ELb0ELb1ELb0ELb0EEENS1_21CollectiveEpilogueFwdINS6_IJSA_NS7_ILi512EEESA_EEES9_SC_SE_Li256ELb1ELb1ELb0ELb0EEENS1_36VarlenDynamicPersistentTileSchedulerILi64ELi64ELi256ELi128ELb0ELb1ELb1ELb1ELb1ELb1EEEEEEEEEvNT_6ParamsE)
        /*0ca8*/ 	.short	0x0210
        /*0caa*/ 	.short	0x0af0


	//----- nvinfo : EIATTR_SW_WAR
	.align		4
.L_1014:
        /*0cac*/ 	.byte	0x04, 0x36
        /*0cae*/ 	.short	(.L_1016 - .L_1015)
.L_1015:
        /*0cb0*/ 	.word	0x00000008
.L_1016:


//--------------------- .nv.info._ZN7cutlass13device_kernelIN5flash11enable_sm90INS1_16FlashAttnFwdSm90INS1_25CollectiveMainloopFwdSm90ILi2EN4cute5tupleIJNS5_1CILi1EEES8_S8_EEENS6_IJNS7_ILi64EEESA_SA_EEELi512ENS_10bfloat16_tEfNS_4arch4Sm90ELb1ELb0ELb0ELb1ELb1ELb1ELb0ELb0ELb0ELb1ELb0ELb0EEENS1_21CollectiveEpilogueFwdINS6_IJSA_NS7_ILi512EEESA_EEES9_SC_SE_Li256ELb1ELb1ELb0ELb0EEENS1_36VarlenDynamicPersistentTileSchedulerILi64ELi64ELi256ELi128ELb0ELb1ELb1ELb1ELb1ELb1EEEEEEEEEvNT_6ParamsE --------------------------
	.section	.nv.info._ZN7cutlass13device_kernelIN5flash11enable_sm90INS1_16FlashAttnFwdSm90INS1_25CollectiveMainloopFwdSm90ILi2EN4cute5tupleIJNS5_1CILi1EEES8_S8_EEENS6_IJNS7_ILi64EEESA_SA_EEELi512ENS_10bfloat16_tEfNS_4arch4Sm90ELb1ELb0ELb0ELb1ELb1ELb1ELb0ELb0ELb0ELb1ELb0ELb0EEENS1_21CollectiveEpilogueFwdINS6_IJSA_NS7_ILi512EEESA_EEES9_SC_SE_Li256ELb1ELb1ELb0ELb0EEENS1_36VarlenDynamicPersistentTileSchedulerILi64ELi64ELi256ELi128ELb0ELb1ELb1ELb1ELb1ELb1EEEEEEEEEvNT_6ParamsE,"",@"SHT_CUDA_INFO"
	.sectionflags	@""
	.align	4


	//----- nvinfo : EIATTR_CUDA_API_VERSION
	.align		4
        /*0000*/ 	.byte	0x04, 0x37
        /*0002*/ 	.short	(.L_1018 - .L_1017)
.L_1017:
        /*0004*/ 	.word	0x00000082


	//----- nvinfo : EIATTR_KPARAM_INFO
	.align		4
.L_1018:
        /*0008*/ 	.byte	0x04, 0x17
        /*000a*/ 	.short	(.L_1020 - .L_1019)
.L_1019:
        /*000c*/ 	.word	0x00000000
        /*0010*/ 	.short	0x0000
        /*0012*/ 	.short	0x0070
        /*0014*/ 	.byte	0x00, 0xf0, 0x01, 0x2a


	//----- nvinfo : EIATTR_SPARSE_MMA_MASK
	.align		4
.L_1020:
        /*0018*/ 	.byte	0x03, 0x50
        /*001a*/ 	.short	0x0000


	//----- nvinfo : EIATTR_MAXREG_COUNT
	.align		4
        /*001c*/ 	.byte	0x03, 0x1b
        /*001e*/ 	.short	0x00a8


	//----- nvinfo : EIATTR_NUM_BARRIERS
	.align		4
        /*0020*/ 	.byte	0x02, 0x4c
        /*0022*/ 	.byte	0x10
	.zero		1


	//----- nvinfo : EIATTR_EXTERNS
	.align		4
        /*0024*/ 	.byte	0x04, 0x0f
        /*0026*/ 	.short	(.L_1022 - .L_1021)


	//   ....[0]....
	.align		4
.L_1021:
        /*0028*/ 	.word	index@(__assertfail)


	//----- nvinfo : EIATTR_ANNOTATIONS
	.align		4
.L_1022:
        /*002c*/ 	.byte	0x04, 0x55
        /*002e*/ 	.short	(.L_1024 - .L_1023)


	//   ....[0]....
.L_1023:
        /* <DEDUP_REMOVED lines=50> */


	//----- nvinfo : EIATTR_MERCURY_ISA_VERSION
	.align		4
.L_1024:
        /*0340*/ 	.byte	0x03, 0x5f
        /*0342*/ 	.short	0x0101


	//----- nvinfo : EIATTR_UNUSED_LOAD_BYTE_OFFSET
	.align		4
        /*0344*/ 	.byte	0x04, 0x44
        /*0346*/ 	.short	(.L_1026 - .L_1025)


	//   ....[0]....
.L_1025:
        /*0348*/ 	.word	0x00000a10
        /*034c*/ 	.word	0x0000fff0


	//   ....[1]....
        /*0350*/ 	.word	0x00010220
        /*0354*/ 	.word	0x0000fff0


	//----- nvinfo : EIATTR_INT_WARP_WIDE_INSTR_OFFSETS
	.align		4
.L_1026:
        /*0358*/ 	.byte	0x04, 0x31
        /*035a*/ 	.short	(.L_1028 - .L_1027)


	//   ....[0]....
.L_1027:
        /*035c*/ 	.word	0x00000130


	//   ....[1]....
        /*0360*/ 	.word	0x00000160


	//   ....[2]....
        /*0364*/ 	.word	0x00000230


	//   ....[3]....
        /*0368*/ 	.word	0x000163e0


	//   ....[4]....
        /*036c*/ 	.word	0x00016470


	//   ....[5]....
        /*0370*/ 	.word	0x00019a30


	//   ....[6]....
        /*0374*/ 	.word	0x00019ac0


	//----- nvinfo : EIATTR_COOP_GROUP_MASK_REGIDS
	.align		4
.L_1028:
        /*0378*/ 	.byte	0x04, 0x29
        /*037a*/ 	.short	(.L_1030 - .L_1029)


	//   ....[0]....
.L_1029:
        /*037c*/ 	.word	0xffffffff


	//   ....[1]....
        /*0380*/ 	.word	0xffffffff


	//   ....[2]....
        /*0384*/ 	.word	0xffffffff


	//   ....[3]....
        /*0388*/ 	.word	0xffffffff


	//   ....[4]....
        /*038c*/ 	.word	0xffffffff


	//   ....[5]....
        /*0390*/ 	.word	0xffffffff


	//   ....[6]....
        /*0394*/ 	.word	0xffffffff


	//   ....[7]....
        /*0398*/ 	.word	0xffffffff


	//   ....[8]....
        /*039c*/ 	.word	0xffffffff


	//   ....[9]....
        /*03a0*/ 	.word	0xffffffff


	//   ....[10]....
        /*03a4*/ 	.word	0xffffffff


	//   ....[11]....
        /*03a8*/ 	.word	0xffffffff


	//   ....[12]....
        /*03ac*/ 	.word	0xffffffff


	//   ....[13]....
        /*03b0*/ 	.word	0xffffffff


	//   ....[14]....
        /*03b4*/ 	.word	0xffffffff


	//   ....[15]....
        /*03b8*/ 	.word	0xffffffff


	//   ....[16]....
        /*03bc*/ 	.word	0xffffffff


	//   ....[17]....
        /*03c0*/ 	.word	0xffffffff


	//   ....[18]....
        /*03c4*/ 	.word	0xffffffff


	//   ....[19]....
        /*03c8*/ 	.word	0xffffffff


	//   ....[20]....
        /*03cc*/ 	.word	0xffffffff


	//   ....[21]....
        /*03d0*/ 	.word	0xffffffff


	//   ....[22]....
        /*03d4*/ 	.word	0xffffffff


	//   ....[23]....
        /*03d8*/ 	.word	0xffffffff


	//   ....[24]....
        /*03dc*/ 	.word	0xffffffff


	//   ....[25]....
        /*03e0*/ 	.word	0xffffffff


	//   ....[26]....
        /*03e4*/ 	.word	0xffffffff


	//   ....[27]....
        /*03e8*/ 	.word	0xffffffff


	//   ....[28]....
        /*03ec*/ 	.word	0xffffffff


	//   ....[29]....
        /*03f0*/ 	.word	0xffffffff


	//   ....[30]....
        /*03f4*/ 	.word	0xffffffff


	//   ....[31]....
        /*03f8*/ 	.word	0xffffffff


	//   ....[32]....
        /*03fc*/ 	.word	0xffffffff


	//   ....[33]....
        /*0400*/ 	.word	0xffffffff


	//   ....[34]....
        /*0404*/ 	.word	0xffffffff


	//   ....[35]....
        /*0408*/ 	.word	0xffffffff


	//   ....[36]....
        /*040c*/ 	.word	0xffffffff


	//   ....[37]....
        /*0410*/ 	.word	0xffffffff


	//   ....[38]....
        /*0414*/ 	.word	0xffffffff


	//   ....[39]....
        /*0418*/ 	.word	0xffffffff


	//   ....[40]....
        /*041c*/ 	.word	0xffffffff


	//   ....[41]....
        /*0420*/ 	.word	0xffffffff


	//   ....[42]....
        /*0424*/ 	.word	0xffffffff


	//   ....[43]....
        /*0428*/ 	.word	0xffffffff


	//   ....[44]....
        /*042c*/ 	.word	0xffffffff


	//   ....[45]....
        /*0430*/ 	.word	0xffffffff


	//   ....[46]....
        /*0434*/ 	.word	0xffffffff


	//   ....[47]....
        /*0438*/ 	.word	0xffffffff


	//   ....[48]....
        /*043c*/ 	.word	0xffffffff


	//   ....[49]....
        /*0440*/ 	.word	0xffffffff


	//   ....[50]....
        /*0444*/ 	.word	0xffffffff


	//   ....[51]....
        /*0448*/ 	.word	0xffffffff


	//   ....[52]....
        /*044c*/ 	.word	0xffffffff


	//   ....[53]....
        /*0450*/ 	.word	0xffffffff


	//   ....[54]....
        /*0454*/ 	.word	0xffffffff


	//   ....[55]....
        /*0458*/ 	.word	0xffffffff


	//   ....[56]....
        /*045c*/ 	.word	0xffffffff


	//   ....[57]....
        /*0460*/ 	.word	0xffffffff


	//   ....[58]....
        /*0464*/ 	.word	0xffffffff


	//   ....[59]....
        /*0468*/ 	.word	0xffffffff


	//   ....[60]....
        /*046c*/ 	.word	0xffffffff


	//   ....[61]....
        /*0470*/ 	.word	0xffffffff


	//   ....[62]....
        /*0474*/ 	.word	0xffffffff


	//   ....[63]....
        /*0478*/ 	.word	0xffffffff


	//   ....[64]....
        /*047c*/ 	.word	0xffffffff


	//   ....[65]....
        /*0480*/ 	.word	0xffffffff


	//   ....[66]....
        /*0484*/ 	.word	0xffffffff


	//   ....[67]....
        /*0488*/ 	.word	0xffffffff


	//   ....[68]....
        /*048c*/ 	.word	0xffffffff


	//   ....[69]....
        /*0490*/ 	.word	0xffffffff


	//   ....[70]....
        /*0494*/ 	.word	0xffffffff


	//   ....[71]....
        /*0498*/ 	.word	0xffffffff


	//   ....[72]....
        /*049c*/ 	.word	0xffffffff


	//   ....[73]....
        /*04a0*/ 	.word	0xffffffff


	//   ....[74]....
        /*04a4*/ 	.word	0xffffffff


	//   ....[75]....
        /*04a8*/ 	.word	0xffffffff


	//   ....[76]....
        /*04ac*/ 	.word	0xffffffff


	//   ....[77]....
        /*04b0*/ 	.word	0xffffffff


	//   ....[78]....
        /*04b4*/ 	.word	0xffffffff


	//   ....[79]....
        /*04b8*/ 	.word	0xffffffff


	//   ....[80]....
        /*04bc*/ 	.word	0xffffffff


	//   ....[81]....
        /*04c0*/ 	.word	0xffffffff


	//   ....[82]....
        /*04c4*/ 	.word	0xffffffff


	//   ....[83]....
        /*04c8*/ 	.word	0xffffffff


	//   ....[84]....
        /*04cc*/ 	.word	0xffffffff


	//   ....[85]....
        /*04d0*/ 	.word	0xffffffff


	//   ....[86]....
        /*04d4*/ 	.word	0xffffffff


	//   ....[87]....
        /*04d8*/ 	.word	0xffffffff


	//   ....[88]....
        /*04dc*/ 	.word	0xffffffff


	//   ....[89]....
        /*04e0*/ 	.word	0xffffffff


	//   ....[90]....
        /*04e4*/ 	.word	0xffffffff


	//   ....[91]....
        /*04e8*/ 	.word	0xffffffff


	//   ....[92]....
        /*04ec*/ 	.word	0xffffffff


	//   ....[93]....
        /*04f0*/ 	.word	0xffffffff


	//   ....[94]....
        /*04f4*/ 	.word	0xffffffff


	//   ....[95]....
        /*04f8*/ 	.word	0xffffffff


	//   ....[96]....
        /*04fc*/ 	.word	0xffffffff


	//   ....[97]....
        /*0500*/ 	.word	0xffffffff


	//   ....[98]....
        /*0504*/ 	.word	0xffffffff


	//   ....[99]....
        /*0508*/ 	.word	0xffffffff


	//   ....[100]....
        /*050c*/ 	.word	0xffffffff


	//   ....[101]....
        /*0510*/ 	.word	0xffffffff


	//   ....[102]....
        /*0514*/ 	.word	0xffffffff


	//   ....[103]....
        /*0518*/ 	.word	0xffffffff


	//   ....[104]....
        /*051c*/ 	.word	0xffffffff


	//   ....[105]....
        /*0520*/ 	.word	0xffffffff


	//   ....[106]....
        /*0524*/ 	.word	0xffffffff


	//   ....[107]....
        /*0528*/ 	.word	0xffffffff


	//   ....[108]....
        /*052c*/ 	.word	0xffffffff


	//   ....[109]....
        /*0530*/ 	.word	0xffffffff


	//   ....[110]....
        /*0534*/ 	.word	0xffffffff


	//   ....[111]....
        /*0538*/ 	.word	0xffffffff


	//   ....[112]....
        /*053c*/ 	.word	0xffffffff


	//   ....[113]....
        /*0540*/ 	.word	0xffffffff


	//   ....[114]....
        /*0544*/ 	.word	0xffffffff


	//   ....[115]....
        /*0548*/ 	.word	0xffffffff


	//   ....[116]....
        /*054c*/ 	.word	0xffffffff


	//   ....[117]....
        /*0550*/ 	.word	0xffffffff


	//   ....[118]....
        /*0554*/ 	.word	0xffffffff


	//   ....[119]....
        /*0558*/ 	.word	0xffffffff


	//   ....[120]....
        /*055c*/ 	.word	0xffffffff


	//   ....[121]....
        /*0560*/ 	.word	0xffffffff


	//   ....[122]....
        /*0564*/ 	.word	0xffffffff


	//   ....[123]....
        /*0568*/ 	.word	0xffffffff


	//   ....[124]....
        /*056c*/ 	.word	0xffffffff


	//   ....[125]....
        /*0570*/ 	.word	0xffffffff


	//   ....[126]....
        /*0574*/ 	.word	0xffffffff


	//   ....[127]....
        /*0578*/ 	.word	0xffffffff


	//   ....[128]....
        /*057c*/ 	.word	0xffffffff


	//   ....[129]....
        /*0580*/ 	.word	0xffffffff


	//   ....[130]....
        /*0584*/ 	.word	0xffffffff


	//   ....[131]....
        /*0588*/ 	.word	0xffffffff


	//   ....[132]....
        /*058c*/ 	.word	0xffffffff


	//   ....[133]....
        /*0590*/ 	.word	0xffffffff


	//   ....[134]....
        /*0594*/ 	.word	0xffffffff


	//   ....[135]....
        /*0598*/ 	.word	0xffffffff


	//   ....[136]....
        /*059c*/ 	.word	0xffffffff


	//   ....[137]....
        /*05a0*/ 	.word	0xffffffff


	//   ....[138]....
        /*05a4*/ 	.word	0xffffffff


	//   ....[139]....
        /*05a8*/ 	.word	0xffffffff


	//   ....[140]....
        /*05ac*/ 	.word	0xffffffff


	//   ....[141]....
        /*05b0*/ 	.word	0xffffffff


	//   ....[142]....
        /*05b4*/ 	.word	0xffffffff


	//   ....[143]....
        /*05b8*/ 	.word	0xffffffff


	//   ....[144]....
        /*05bc*/ 	.word	0x0500000f


	//   ....[145]....
        /*05c0*/ 	.word	0x0500000f


	//   ....[146]....
        /*05c4*/ 	.word	0x0500000f


	//   ....[147]....
        /*05c8*/ 	.word	0x0500000f


	//   ....[148]....
        /*05cc*/ 	.word	0x0500000f


	//   ....[149]....
        /*05d0*/ 	.word	0x0500000f


	//   ....[150]....
        /*05d4*/ 	.word	0x0500000f


	//   ....[151]....
        /*05d8*/ 	.word	0x0500000f


	//   ....[152]....
        /*05dc*/ 	.word	0x0500000f


	//   ....[153]....
        /*05e0*/ 	.word	0x0500000f


	//   ....[154]....
        /*05e4*/ 	.word	0x0500000f


	//   ....[155]....
        /*05e8*/ 	.word	0x0500000f


	//   ....[156]....
        /*05ec*/ 	.word	0x0500000f


	//   ....[157]....
        /*05f0*/ 	.word	0x0500000f


	//   ....[158]....
        /*05f4*/ 	.word	0x0500000f


	//   ....[159]....
        /*05f8*/ 	.word	0x0500000f


	//   ....[160]....
        /*05fc*/ 	.word	0x0500000f


	//   ....[161]....
        /*0600*/ 	.word	0x0500000f


	//   ....[162]....
        /*0604*/ 	.word	0x0500000f


	//   ....[163]....
        /*0608*/ 	.word	0x0500000f


	//   ....[164]....
        /*060c*/ 	.word	0x0500000f


	//   ....[165]....
        /*0610*/ 	.word	0x0500000f


	//   ....[166]....
        /*0614*/ 	.word	0x0500000f


	//   ....[167]....
        /*0618*/ 	.word	0x0500000f


	//   ....[168]....
        /*061c*/ 	.word	0x0500000f


	//   ....[169]....
        /*0620*/ 	.word	0x0500000f


	//   ....[170]....
        /*0624*/ 	.word	0x0500000f


	//   ....[171]....
        /*0628*/ 	.word	0x0500000f


	//   ....[172]....
        /*062c*/ 	.word	0x0500000f


	//   ....[173]....
        /*0630*/ 	.word	0x0500000f


	//   ....[174]....
        /*0634*/ 	.word	0x0500000f


	//   ....[175]....
        /*0638*/ 	.word	0x0500000f


	//   ....[176]....
        /*063c*/ 	.word	0x0500000f


	//   ....[177]....
        /*0640*/ 	.word	0x0500000f


	//   ....[178]....
        /*0644*/ 	.word	0x0500000f


	//   ....[179]....
        /*0648*/ 	.word	0x0500000f


	//   ....[180]....
        /*064c*/ 	.word	0x0500000f


	//   ....[181]....
        /*0650*/ 	.word	0x0500000f


	//   ....[182]....
        /*0654*/ 	.word	0x0500000f


	//   ....[183]....
        /*0658*/ 	.word	0x0500000f


	//   ....[184]....
        /*065c*/ 	.word	0x0500000f


	//   ....[185]....
        /*0660*/ 	.word	0x0500000f


	//   ....[186]....
        /*0664*/ 	.word	0x0500000f


	//   ....[187]....
        /*0668*/ 	.word	0x0500000f


	//   ....[188]....
        /*066c*/ 	.word	0x0500000f


	//   ....[189]....
        /*0670*/ 	.word	0x0500000f


	//   ....[190]....
        /*0674*/ 	.word	0x0500000f


	//   ....[191]....
        /*0678*/ 	.word	0x0500000f


	//   ....[192]....
        /*067c*/ 	.word	0x0500000f


	//   ....[193]....
        /*0680*/ 	.word	0x0500000f


	//   ....[194]....
        /*0684*/ 	.word	0x0500000f


	//   ....[195]....
        /*0688*/ 	.word	0x0500000f


	//   ....[196]....
        /*068c*/ 	.word	0x0500000f


	//   ....[197]....
        /*0690*/ 	.word	0x0500000f


	//   ....[198]....
        /*0694*/ 	.word	0x0500000f


	//   ....[199]....
        /*0698*/ 	.word	0x0500000f


	//   ....[200]....
        /*069c*/ 	.word	0x0500000f


	//   ....[201]....
        /*06a0*/ 	.word	0x0500000f


	//   ....[202]....
        /*06a4*/ 	.word	0x0500000f


	//   ....[203]....
        /*06a8*/ 	.word	0x0500000f


	//   ....[204]....
        /*06ac*/ 	.word	0x0500000f


	//   ....[205]....
        /*06b0*/ 	.word	0x0500000f


	//   ....[206]....
        /*06b4*/ 	.word	0x0500000f


	//   ....[207]....
        /*06b8*/ 	.word	0x0500000f


	//   ....[208]....
        /*06bc*/ 	.word	0x0500000f


	//   ....[209]....
        /*06c0*/ 	.word	0x0500000f


	//   ....[210]....
        /*06c4*/ 	.word	0x0500000f


	//   ....[211]....
        /*06c8*/ 	.word	0x0500000f


	//   ....[212]....
        /*06cc*/ 	.word	0x0500000f


	//   ....[213]....
        /*06d0*/ 	.word	0x0500000f


	//   ....[214]....
        /*06d4*/ 	.word	0x0500000f


	//   ....[215]....
        /*06d8*/ 	.word	0x0500000f


	//   ....[216]....
        /*06dc*/ 	.word	0x0500000f


	//   ....[217]....
        /*06e0*/ 	.word	0x0500000f


	//   ....[218]....
        /*06e4*/ 	.word	0x0500000f


	//   ....[219]....
        /*06e8*/ 	.word	0x0500000f


	//   ....[220]....
        /*06ec*/ 	.word	0x0500000f


	//   ....[221]....
        /*06f0*/ 	.word	0x0500000f


	//   ....[222]....
        /*06f4*/ 	.word	0x0500000f


	//   ....[223]....
        /*06f8*/ 	.word	0x0500000f


	//   ....[224]....
        /*06fc*/ 	.word	0x0500000f


	//   ....[225]....
        /*0700*/ 	.word	0x0500000f


	//----- nvinfo : EIATTR_COOP_GROUP_INSTR_OFFSETS
	.align		4
.L_1030:
        /*0704*/ 	.byte	0x04, 0x28
        /*0706*/ 	.short	(.L_1032 - .L_1031)


	//   ....[0]....
.L_1031:
        /*0708*/ 	.word	0x00000060


	//   ....[1]....
        /*070c*/ 	.word	0x00000120


	//   ....[2]....
        /*0710*/ 	.word	0x000001f0


	//   ....[3]....
        /*0714*/ 	.word	0x00000370


	//   ....[4]....
        /*0718*/ 	.word	0x000004d0


	//   ....[5]....
        /*071c*/ 	.word	0x000005f0


	//   ....[6]....
        /*0720*/ 	.word	0x00000750


	//   ....[7]....
        /*0724*/ 	.word	0x00002b00


	//   ....[8]....
        /*0728*/ 	.word	0x00002b10


	//   ....[9]....
        /*072c*/ 	.word	0x000035d0


	//   ....[10]....
        /*0730*/ 	.word	0x000035e0


	//   ....[11]....
        /*0734*/ 	.word	0x00003fe0


	//   ....[12]....
        /*0738*/ 	.word	0x00003ff0


	//   ....[13]....
        /*073c*/ 	.word	0x000043d0


	//   ....[14]....
        /*0740*/ 	.word	0x000043e0


	//   ....[15]....
        /*0744*/ 	.word	0x000051c0


	//   ....[16]....
        /*0748*/ 	.word	0x000071c0


	//   ....[17]....
        /*074c*/ 	.word	0x00007950


	//   ....[18]....
        /*0750*/ 	.word	0x00007960


	//   ....[19]....
        /*0754*/ 	.word	0x00007970


	//   ....[20]....
        /*0758*/ 	.word	0x00007980


	//   ....[21]....
        /*075c*/ 	.word	0x00007ca0


	//   ....[22]....
        /*0760*/ 	.word	0x00007cb0


	//   ....[23]....
        /*0764*/ 	.word	0x00007cc0


	//   ....[24]....
        /*0768*/ 	.word	0x00007cd0


	//   ....[25]....
        /*076c*/ 	.word	0x00009040


	//   ....[26]....
        /*0770*/ 	.word	0x00009060


	//   ....[27]....
        /*0774*/ 	.word	0x00009070


	//   ....[28]....
        /*0778*/ 	.word	0x00009080


	//   ....[29]....
        /*077c*/ 	.word	0x00009170


	//   ....[30]....
        /*0780*/ 	.word	0x00009190


	//   ....[31]....
        /*0784*/ 	.word	0x00009220


	//   ....[32]....
        /*0788*/ 	.word	0x00009250


	//   ....[33]....
        /*078c*/ 	.word	0x0000a8f0


	//   ....[34]....
        /*0790*/ 	.word	0x0000a910


	//   ....[35]....
        /*0794*/ 	.word	0x0000ad60


	//   ....[36]....
        /*0798*/ 	.word	0x0000aed0


	//   ....[37]....
        /*079c*/ 	.word	0x0000afa0


	//   ....[38]....
        /*07a0*/ 	.word	0x0000b0e0


	//   ....[39]....
        /*07a4*/ 	.word	0x0000bab0


	//   ....[40]....
        /*07a8*/ 	.word	0x0000c090


	//   ....[41]....
        /*07ac*/ 	.word	0x0000c0b0


	//   ....[42]....
        /*07b0*/ 	.word	0x0000c610


	//   ....[43]....
        /*07b4*/ 	.word	0x0000c650


	//   ....[44]....
        /*07b8*/ 	.word	0x0000cb80


	//   ....[45]....
        /*07bc*/ 	.word	0x0000cd50


	//   ....[46]....
        /*07c0*/ 	.word	0x0000db90


	//   ....[47]....
        /*07c4*/ 	.word	0x0000e160


	//   ....[48]....
        /*07c8*/ 	.word	0x0000e190


	//   ....[49]....
        /*07cc*/ 	.word	0x0000e750


	//   ....[50]....
        /*07d0*/ 	.word	0x0000e920


	//   ....[51]....
        /*07d4*/ 	.word	0x0000f640


	//   ....[52]....
        /*07d8*/ 	.word	0x0000f730


	//   ....[53]....
        /*07dc*/ 	.word	0x0000f740


	//   ....[54]....
        /*07e0*/ 	.word	0x0000f780


	//   ....[55]....
        /*07e4*/ 	.word	0x0000f790


	//   ....[56]....
        /*07e8*/ 	.word	0x00011300


	//   ....[57]....
        /*07ec*/ 	.word	0x000117d0


	//   ....[58]....
        /*07f0*/ 	.word	0x000117f0


	//   ....[59]....
        /*07f4*/ 	.word	0x00011820


	//   ....[60]....
        /*07f8*/ 	.word	0x00011830


	//   ....[61]....
        /*07fc*/ 	.word	0x00011f70


	//   ....[62]....
        /*0800*/ 	.word	0x00011fe0


	//   ....[63]....
        /*0804*/ 	.word	0x00012260


	//   ....[64]....
        /*0808*/ 	.word	0x00012280


	//   ....[65]....
        /*080c*/ 	.word	0x00012f00


	//   ....[66]....
        /*0810*/ 	.word	0x00012f40


	//   ....[67]....
        /*0814*/ 	.word	0x000131f0


	//   ....[68]....
        /*0818*/ 	.word	0x00013210


	//   ....[69]....
        /*081c*/ 	.word	0x000134c0


	//   ....[70]....
        /*0820*/ 	.word	0x00013670


	//   ....[71]....
        /*0824*/ 	.word	0x000136a0


	//   ....[72]....
        /*0828*/ 	.word	0x000136d0


	//   ....[73]....
        /*082c*/ 	.word	0x00013700


	//   ....[74]....
        /*0830*/ 	.word	0x00013730


	//   ....[75]....
        /*0834*/ 	.word	0x00013760


	//   ....[76]....
        /*0838*/ 	.word	0x000138d0


	//   ....[77]....
        /*083c*/ 	.word	0x00013900


	//   ....[78]....
        /*0840*/ 	.word	0x00013930


	//   ....[79]....
        /*0844*/ 	.word	0x00013960


	//   ....[80]....
        /*0848*/ 	.word	0x00013990


	//   ....[81]....
        /*084c*/ 	.word	0x000139c0


	//   ....[82]....
        /*0850*/ 	.word	0x00013a50


	//   ....[83]....
        /*0854*/ 	.word	0x00013ab0


	//   ....[84]....
        /*0858*/ 	.word	0x00013b40


	//   ....[85]....
        /*085c*/ 	.word	0x00014940


	//   ....[86]....
        /*0860*/ 	.word	0x00017200


	//   ....[87]....
        /*0864*/ 	.word	0x00017220


	//   ....[88]....
        /*0868*/ 	.word	0x000172b0


	//   ....[89]....
        /*086c*/ 	.word	0x000172d0


	//   ....[90]....
        /*0870*/ 	.word	0x00017350


	//   ....[91]....
        /*0874*/ 	.word	0x00017370


	//   ....[92]....
        /*0878*/ 	.word	0x00017380


	//   ....[93]....
        /*087c*/ 	.word	0x00017390


	//   ....[94]....
        /*0880*/ 	.word	0x00017bb0


	//   ....[95]....
        /*0884*/ 	.word	0x00017be0


	//   ....[96]....
        /*0888*/ 	.word	0x00017c80


	//   ....[97]....
        /*088c*/ 	.word	0x00017ca0


	//   ....[98]....
        /*0890*/ 	.word	0x00017d20


	//   ....[99]....
        /*0894*/ 	.word	0x00017d40


	//   ....[100]....
        /*0898*/ 	.word	0x00017d50


	//   ....[101]....
        /*089c*/ 	.word	0x00017dc0


	//   ....[102]....
        /*08a0*/ 	.word	0x00018210


	//   ....[103]....
        /*08a4*/ 	.word	0x000182d0


	//   ....[104]....
        /*08a8*/ 	.word	0x00018420


	//   ....[105]....
        /*08ac*/ 	.word	0x00018460


	//   ....[106]....
        /*08b0*/ 	.word	0x00018470


	//   ....[107]....
        /*08b4*/ 	.word	0x00018480


	//   ....[108]....
        /*08b8*/ 	.word	0x000185d0


	//   ....[109]....
        /*08bc*/ 	.word	0x00018720


	//   ....[110]....
        /*08c0*/ 	.word	0x00018f40


	//   ....[111]....
        /*08c4*/ 	.word	0x00018f60


	//   ....[112]....
        /*08c8*/ 	.word	0x00018fb0


	//   ....[113]....
        /*08cc*/ 	.word	0x00018fc0


	//   ....[114]....
        /*08d0*/ 	.word	0x00019000


	//   ....[115]....
        /*08d4*/ 	.word	0x00019010


	//   ....[116]....
        /*08d8*/ 	.word	0x00019020


	//   ....[117]....
        /*08dc*/ 	.word	0x00019060


	//   ....[118]....
        /*08e0*/ 	.word	0x00019380


	//   ....[119]....
        /*08e4*/ 	.word	0x000193c0


	//   ....[120]....
        /*08e8*/ 	.word	0x000193e0


	//   ....[121]....
        /*08ec*/ 	.word	0x00019400


	//   ....[122]....
        /*08f0*/ 	.word	0x00019430


	//   ....[123]....
        /*08f4*/ 	.word	0x00019450


	//   ....[124]....
        /*08f8*/ 	.word	0x00019550


	//   ....[125]....
        /*08fc*/ 	.word	0x000196a0


	//   ....[126]....
        /*0900*/ 	.word	0x00019c90


	//   ....[127]....
        /*0904*/ 	.word	0x00019cc0


	//   ....[128]....
        /*0908*/ 	.word	0x00019d00


	//   ....[129]....
        /*090c*/ 	.word	0x00019d30


	//   ....[130]....
        /*0910*/ 	.word	0x00019d60


	//   ....[131]....
        /*0914*/ 	.word	0x00019d90


	//   ....[132]....
        /*0918*/ 	.word	0x00019dc0


	//   ....[133]....
        /*091c*/ 	.word	0x00019df0


	//   ....[134]....
        /*0920*/ 	.word	0x00019f70


	//   ....[135]....
        /*0924*/ 	.word	0x00019fa0


	//   ....[136]....
        /*0928*/ 	.word	0x00019fd0


	//   ....[137]....
        /*092c*/ 	.word	0x0001a000


	//   ....[138]....
        /*0930*/ 	.word	0x0001a030


	//   ....[139]....
        /*0934*/ 	.word	0x0001a060


	//   ....[140]....
        /*0938*/ 	.word	0x0001a120


	//   ....[141]....
        /*093c*/ 	.word	0x0001a140


	//   ....[142]....
        /*0940*/ 	.word	0x0001a1b0


	//   ....[143]....
        /*0944*/ 	.word	0x0001a850


	//   ....[144]....
        /*0948*/ 	.word	0x0001ab60


	//   ....[145]....
        /*094c*/ 	.word	0x0001abf0


	//   ....[146]....
        /*0950*/ 	.word	0x0001acd0


	//   ....[147]....
        /*0954*/ 	.word	0x0001ad60


	//   ....[148]....
        /*0958*/ 	.word	0x0001ae40


	//   ....[149]....
        /*095c*/ 	.word	0x0001aed0


	//   ....[150]....
        /*0960*/ 	.word	0x0001b050


	//   ....[151]....
        /*0964*/ 	.word	0x0001b0e0


	//   ....[152]....
        /*0968*/ 	.word	0x0001b130


	//   ....[153]....
        /*096c*/ 	.word	0x0001b180


	//   ....[154]....
        /*0970*/ 	.word	0x0001b210


	//   ....[155]....
        /*0974*/ 	.word	0x0001b2a0


	//   ....[156]....
        /*0978*/ 	.word	0x0001b2f0


	//   ....[157]....
        /*097c*/ 	.word	0x0001b340


	//   ....[158]....
        /*0980*/ 	.word	0x0001b430


	//   ....[159]....
        /*0984*/ 	.word	0x0001b4e0


	//   ....[160]....
        /*0988*/ 	.word	0x0001b560


	//   ....[161]....
        /*098c*/ 	.word	0x0001b5d0


	//   ....[162]....
        /*0990*/ 	.word	0x0001b700


	//   ....[163]....
        /*0994*/ 	.word	0x0001b820


	//   ....[164]....
        /*0998*/ 	.word	0x0001b8f0


	//   ....[165]....
        /*099c*/ 	.word	0x0001b940


	//   ....[166]....
        /*09a0*/ 	.word	0x0001bc30


	//   ....[167]....
        /*09a4*/ 	.word	0x0001bf10


	//   ....[168]....
        /*09a8*/ 	.word	0x0001c000


	//   ....[169]....
        /*09ac*/ 	.word	0x0001c0a0


	//   ....[170]....
        /*09b0*/ 	.word	0x0001c100


	//   ....[171]....
        /*09b4*/ 	.word	0x0001c1f0


	//   ....[172]....
        /*09b8*/ 	.word	0x0001c260


	//   ....[173]....
        /*09bc*/ 	.word	0x0001c350


	//   ....[174]....
        /*09c0*/ 	.word	0x0001c3c0


	//   ....[175]....
        /*09c4*/ 	.word	0x0001c460


	//   ....[176]....
        /*09c8*/ 	.word	0x0001c550


	//   ....[177]....
        /*09cc*/ 	.word	0x0001c5c0


	//   ....[178]....
        /*09d0*/ 	.word	0x0001c620


	//   ....[179]....
        /*09d4*/ 	.word	0x0001c710


	//   ....[180]....
        /*09d8*/ 	.word	0x0001c770


	//   ....[181]....
        /*09dc*/ 	.word	0x0001c870


	//   ....[182]....
        /*09e0*/ 	.word	0x0001c8d0


	//   ....[183]....
        /*09e4*/ 	.word	0x0001c9b0


	//   ....[184]....
        /*09e8*/ 	.word	0x0001caf0


	//   ....[185]....
        /*09ec*/ 	.word	0x0001cbf0


	//   ....[186]....
        /*09f0*/ 	.word	0x0001ce70


	//   ....[187]....
        /*09f4*/ 	.word	0x0001cec0


	//   ....[188]....
        /*09f8*/ 	.word	0x0001d090


	//   ....[189]....
        /*09fc*/ 	.word	0x0001d0e0


	//   ....[190]....
        /*0a00*/ 	.word	0x0001d2b0


	//   ....[191]....
        /*0a04*/ 	.word	0x0001d300


	//   ....[192]....
        /*0a08*/ 	.word	0x0001d3f0


	//   ....[193]....
        /*0a0c*/ 	.word	0x0001d490


	//   ....[194]....
        /*0a10*/ 	.word	0x0001d4f0


	//   ....[195]....
        /*0a14*/ 	.word	0x0001d5a0


	//   ....[196]....
        /*0a18*/ 	.word	0x0001d600


	//   ....[197]....
        /*0a1c*/ 	.word	0x0001d6b0


	//   ....[198]....
        /*0a20*/ 	.word	0x0001d710


	//   ....[199]....
        /*0a24*/ 	.word	0x0001d7c0


	//   ....[200]....
        /*0a28*/ 	.word	0x0001d8b0


	//   ....[201]....
        /*0a2c*/ 	.word	0x0001d980


	//   ....[202]....
        /*0a30*/ 	.word	0x0001daa0


	//   ....[203]....
        /*0a34*/ 	.word	0x0001dba0


	//   ....[204]....
        /*0a38*/ 	.word	0x0001dcd0


	//   ....[205]....
        /*0a3c*/ 	.word	0x0001ddb0


	//   ....[206]....
        /*0a40*/ 	.word	0x0001deb0


	//   ....[207]....
        /*0a44*/ 	.word	0x0001df90


	//   ....[208]....
        /*0a48*/ 	.word	0x0001e020


	//   ....[209]....
        /*0a4c*/ 	.word	0x0001e0c0


	//   ....[210]....
        /*0a50*/ 	.word	0x0001e1e0


	//   ....[211]....
        /*0a54*/ 	.word	0x0001e250


	//   ....[212]....
        /*0a58*/ 	.word	0x0001e2c0


	//   ....[213]....
        /*0a5c*/ 	.word	0x0001e330


	//   ....[214]....
        /*0a60*/ 	.word	0x0001e3a0


	//   ....[215]....
        /*0a64*/ 	.word	0x0001e420


	//   ....[216]....
        /*0a68*/ 	.word	0x0001e4b0


	//   ....[217]....
        /*0a6c*/ 	.word	0x0001e540


	//   ....[218]....
        /*0a70*/ 	.word	0x0001e5b0


	//   ....[219]....
        /*0a74*/ 	.word	0x0001e620


	//   ....[220]....
        /*0a78*/ 	.word	0x0001e690


	//   ....[221]....
        /*0a7c*/ 	.word	0x0001e710


	//   ....[222]....
        /*0a80*/ 	.word	0x0001e780


	//   ....[223]....
        /*0a84*/ 	.word	0x0001e820


	//   ....[224]....
        /*0a88*/ 	.word	0x0001e8b0


	//   ....[225]....
        /*0a8c*/ 	.word	0x0001e9e0


	//----- nvinfo : EIATTR_REG_RECONFIG
	.align		4
.L_1032:
        /*0a90*/ 	.byte	0x01, 0x54
	.zero		2


	//----- nvinfo : EIATTR_SYSCALL_OFFSETS
	.align		4
        /*0a94*/ 	.byte	0x04, 0x46
        /*0a96*/ 	.short	(.L_1034 - .L_1033)


	//   ....[0]....
.L_1033:
        /*0a98*/ 	.word	0x00001da0


	//   ....[1]....
        /*0a9c*/ 	.word	0x00001ef0


	//   ....[2]....
        /*0aa0*/ 	.word	0x00007370


	//   ....[3]....
        /*0aa4*/ 	.word	0x000076a0


	//   ....[4]....
        /*0aa8*/ 	.word	0x000165d0


	//   ....[5]....
        /*0aac*/ 	.word	0x00016720


	//   ....[6]....
        /*0ab0*/ 	.word	0x00016810


	//   ....[7]....
        /*0ab4*/ 	.word	0x000177f0


	//----- nvinfo : EIATTR_MBARRIER_INSTR_OFFSETS
	.align		4
.L_1034:
        /*0ab8*/ 	.byte	0x04, 0x39
        /*0aba*/ 	.short	(.L_1036 - .L_1035)


	//   ....[0]....
.L_1035:
        /*0abc*/ 	.word	0x00000250
        /*0ac0*/ 	.word	0x000000ff
        /*0ac4*/ 	.word	0x00028c00
        /*0ac8*/ 	.short	0x0100
        /*0aca*/ 	.byte	0x08
	.zero		1


	//   ....[1]....
        /*0acc*/ 	.word	0x00000270
        /*0ad0*/ 	.word	0x000000ff
        /*0ad4*/ 	.word	0x00028c20
        /*0ad8*/ 	.short	0x0100
        /*0ada*/ 	.byte	0x08
	.zero		1


	//   ....[2]....
        /*0adc*/ 	.word	0x00000320
        /*0ae0*/ 	.word	0x000000ff
        /*0ae4*/ 	.word	0x00028c30
        /*0ae8*/ 	.short	0x0100
        /*0aea*/ 	.byte	0x06
	.zero		1


	//   ....[3]....
        /*0aec*/ 	.word	0x00000330
        /*0af0*/ 	.word	0x000000ff
        /*0af4*/ 	.word	0x00028c40
        /*0af8*/ 	.short	0x0100
        /*0afa*/ 	.byte	0x06
	.zero		1


	//   ....[4]....
        /*0afc*/ 	.word	0x00000340
        /*0b00*/ 	.word	0x000000ff
        /*0b04*/ 	.word	0x00028c38
        /*0b08*/ 	.short	0x0100
        /*0b0a*/ 	.byte	0x06
	.zero		1


	//   ....[5]....
        /*0b0c*/ 	.word	0x00000350
        /*0b10*/ 	.word	0x000000ff
        /*0b14*/ 	.word	0x00028c48
        /*0b18*/ 	.short	0x0100
        /*0b1a*/ 	.byte	0x06
	.zero		1


	//   ....[6]....
        /*0b1c*/ 	.word	0x00000480
        /*0b20*/ 	.word	0x000000ff
        /*0b24*/ 	.word	0x00028c50
        /*0b28*/ 	.short	0x0100
        /*0b2a*/ 	.byte	0x08
	.zero		1


	//   ....[7]....
        /*0b2c*/ 	.word	0x00000490
        /*0b30*/ 	.word	0x000000ff
        /*0b34*/ 	.word	0x00028c60
        /*0b38*/ 	.short	0x0100
        /*0b3a*/ 	.byte	0x08
	.zero		1


	//   ....[8]....
        /*0b3c*/ 	.word	0x000004a0
        /*0b40*/ 	.word	0x000000ff
        /*0b44*/ 	.word	0x00028c58
        /*0b48*/ 	.short	0x0100
        /*0b4a*/ 	.byte	0x08
	.zero		1


	//   ....[9]....
        /*0b4c*/ 	.word	0x000004b0
        /*0b50*/ 	.word	0x000000ff
        /*0b54*/ 	.word	0x00028c68
        /*0b58*/ 	.short	0x0100
        /*0b5a*/ 	.byte	0x08
	.zero		1


	//   ....[10]....
        /*0b5c*/ 	.word	0x000005a0
        /*0b60*/ 	.word	0x000000ff
        /*0b64*/ 	.word	0x00028c70
        /*0b68*/ 	.short	0x0100
        /*0b6a*/ 	.byte	0x06
	.zero		1


	//   ....[11]....
        /*0b6c*/ 	.word	0x000005b0
        /*0b70*/ 	.word	0x000000ff
        /*0b74*/ 	.word	0x00028c80
        /*0b78*/ 	.short	0x0100
        /*0b7a*/ 	.byte	0x06
	.zero		1


	//   ....[12]....
        /*0b7c*/ 	.word	0x000005c0
        /*0b80*/ 	.word	0x000000ff
        /*0b84*/ 	.word	0x00028c78
        /*0b88*/ 	.short	0x0100
        /*0b8a*/ 	.byte	0x06
	.zero		1


	//   ....[13]....
        /*0b8c*/ 	.word	0x000005d0
        /*0b90*/ 	.word	0x000000ff
        /*0b94*/ 	.word	0x00028c88
        /*0b98*/ 	.short	0x0100
        /*0b9a*/ 	.byte	0x06
	.zero		1


	//   ....[14]....
        /*0b9c*/ 	.word	0x00000700
        /*0ba0*/ 	.word	0x000000ff
        /*0ba4*/ 	.word	0x00028c90
        /*0ba8*/ 	.short	0x0100
        /*0baa*/ 	.byte	0x08
	.zero		1


	//   ....[15]....
        /*0bac*/ 	.word	0x00000710
        /*0bb0*/ 	.word	0x000000ff
        /*0bb4*/ 	.word	0x00028ca0
        /*0bb8*/ 	.short	0x0100
        /*0bba*/ 	.byte	0x08
	.zero		1


	//   ....[16]....
        /*0bbc*/ 	.word	0x00000720
        /*0bc0*/ 	.word	0x000000ff
        /*0bc4*/ 	.word	0x00028c98
        /*0bc8*/ 	.short	0x0100
        /*0bca*/ 	.byte	0x08
	.zero		1


	//   ....[17]....
        /*0bcc*/ 	.word	0x00000730
        /*0bd0*/ 	.word	0x000000ff
        /*0bd4*/ 	.word	0x00028ca8
        /*0bd8*/ 	.short	0x0100
        /*0bda*/ 	.byte	0x08
	.zero		1


	//   ....[18]....
        /*0bdc*/ 	.word	0x00000860
        /*0be0*/ 	.word	0x000000ff
        /*0be4*/ 	.word	0x00028cb0
        /*0be8*/ 	.short	0x0100
        /*0bea*/ 	.byte	0x08
	.zero		1


	//   ....[19]....
        /*0bec*/ 	.word	0x00000870
        /*0bf0*/ 	.word	0x000000ff
        /*0bf4*/ 	.word	0x00028cc0
        /*0bf8*/ 	.short	0x0100
        /*0bfa*/ 	.byte	0x08
	.zero		1


	//   ....[20]....
        /*0bfc*/ 	.word	0x00000880
        /*0c00*/ 	.word	0x000000ff
        /*0c04*/ 	.word	0x00028cb8
        /*0c08*/ 	.short	0x0100
        /*0c0a*/ 	.byte	0x08
	.zero		1


	//   ....[21]....
        /*0c0c*/ 	.word	0x00000890
        /*0c10*/ 	.word	0x000000ff
        /*0c14*/ 	.word	0x00028cc8
        /*0c18*/ 	.short	0x0100
        /*0c1a*/ 	.byte	0x08
	.zero		1


	//   ....[22]....
        /*0c1c*/ 	.word	0x00002ab0
        /*0c20*/ 	.word	0x0000003f
        /*0c24*/ 	.word	0x00028c90
        /*0c28*/ 	.short	0x010a
        /*0c2a*/ 	.byte	0x3f
	.zero		1


	//   ....[23]....
        /*0c2c*/ 	.word	0x00003580
        /*0c30*/ 	.word	0x0000003f
        /*0c34*/ 	.word	0x00028c90
        /*0c38*/ 	.short	0x010a
        /*0c3a*/ 	.byte	0x3f
	.zero		1


	//   ....[24]....
        /*0c3c*/ 	.word	0x00003e30
        /*0c40*/ 	.word	0x0000003f
        /*0c44*/ 	.word	0x00028c90
        /*0c48*/ 	.short	0x010a
        /*0c4a*/ 	.byte	0x3f
	.zero		1


	//   ....[25]....
        /*0c4c*/ 	.word	0x00004210
        /*0c50*/ 	.word	0x00000004
        /*0c54*/ 	.word	0x00000000
        /*0c58*/ 	.short	0x0101
        /*0c5a*/ 	.byte	0x3f
	.zero		1


	//   ....[26]....
        /*0c5c*/ 	.word	0x00004250
        /*0c60*/ 	.word	0x0000003f
        /*0c64*/ 	.word	0x00028cb0
        /*0c68*/ 	.short	0x010a
        /*0c6a*/ 	.byte	0x3f
	.zero		1


	//   ....[27]....
        /*0c6c*/ 	.word	0x00004b00
        /*0c70*/ 	.word	0x0000003f
        /*0c74*/ 	.word	0x00000000
        /*0c78*/ 	.short	0x0101
        /*0c7a*/ 	.byte	0x3f
	.zero		1


	//   ....[28]....
        /*0c7c*/ 	.word	0x000052c0
        /*0c80*/ 	.word	0x00000003
        /*0c84*/ 	.word	0x00028c50
        /*0c88*/ 	.short	0x010a
        /*0c8a*/ 	.byte	0x3f
	.zero		1


	//   ....[29]....
        /*0c8c*/ 	.word	0x00005660
        /*0c90*/ 	.word	0x00000003
        /*0c94*/ 	.word	0x00000000
        /*0c98*/ 	.short	0x0101
        /*0c9a*/ 	.byte	0x3f
	.zero		1


	//   ....[30]....
        /*0c9c*/ 	.word	0x00005f90
        /*0ca0*/ 	.word	0x00000014
        /*0ca4*/ 	.word	0x00028c50
        /*0ca8*/ 	.short	0x010a
        /*0caa*/ 	.byte	0x3f
	.zero		1


	//   ....[31]....
        /*0cac*/ 	.word	0x00005fe0
        /*0cb0*/ 	.word	0x00000014
        /*0cb4*/ 	.word	0x00028c50
        /*0cb8*/ 	.short	0x010a
        /*0cba*/ 	.byte	0x3f
	.zero		1


	//   ....[32]....
        /*0cbc*/ 	.word	0x000062d0
        /*0cc0*/ 	.word	0x0000000d
        /*0cc4*/ 	.word	0x00000000
        /*0cc8*/ 	.short	0x0101
        /*0cca*/ 	.byte	0x3f
	.zero		1


	//   ....[33]....
        /*0ccc*/ 	.word	0x00007410
        /*0cd0*/ 	.word	0x00000002
        /*0cd4*/ 	.word	0x00028c00
        /*0cd8*/ 	.short	0x010a
        /*0cda*/ 	.byte	0x3f
	.zero		1


	//   ....[34]....
        /*0cdc*/ 	.word	0x00007460
        /*0ce0*/ 	.word	0x00000002
        /*0ce4*/ 	.word	0x00028c00
        /*0ce8*/ 	.short	0x010a
        /*0cea*/ 	.byte	0x3f
	.zero		1


	//   ....[35]....
        /*0cec*/ 	.word	0x00007f30
        /*0cf0*/ 	.word	0x00000002
        /*0cf4*/ 	.word	0x00028c00
        /*0cf8*/ 	.short	0x010a
        /*0cfa*/ 	.byte	0x3f
	.zero		1


	//   ....[36]....
        /*0cfc*/ 	.word	0x000094d0
        /*0d00*/ 	.word	0x00000002
        /*0d04*/ 	.word	0x00028c00
        /*0d08*/ 	.short	0x010a
        /*0d0a*/ 	.byte	0x3f
	.zero		1


	//   ....[37]....
        /*0d0c*/ 	.word	0x0000a480
        /*0d10*/ 	.word	0x00000014
        /*0d14*/ 	.word	0x00028c30
        /*0d18*/ 	.short	0x010a
        /*0d1a*/ 	.byte	0x3f
	.zero		1


	//   ....[38]....
        /*0d1c*/ 	.word	0x0000a530
        /*0d20*/ 	.word	0x00000014
        /*0d24*/ 	.word	0x00028c30
        /*0d28*/ 	.short	0x010a
        /*0d2a*/ 	.byte	0x3f
	.zero		1


	//   ....[39]....
        /*0d2c*/ 	.word	0x0000b1f0
        /*0d30*/ 	.word	0x00000003
        /*0d34*/ 	.word	0x00000000
        /*0d38*/ 	.short	0x0101
        /*0d3a*/ 	.byte	0x3f
	.zero		1


	//   ....[40]....
        /*0d3c*/ 	.word	0x0000b7c0
        /*0d40*/ 	.word	0x00000014
        /*0d44*/ 	.word	0x00028c50
        /*0d48*/ 	.short	0x010a
        /*0d4a*/ 	.byte	0x3f
	.zero		1


	//   ....[41]....
        /*0d4c*/ 	.word	0x0000b850
        /*0d50*/ 	.word	0x00000014
        /*0d54*/ 	.word	0x00028c50
        /*0d58*/ 	.short	0x010a
        /*0d5a*/ 	.byte	0x3f
	.zero		1


	//   ....[42]....
        /*0d5c*/ 	.word	0x0000bb50
        /*0d60*/ 	.word	0x00000014
        /*0d64*/ 	.word	0x00000000
        /*0d68*/ 	.short	0x0101
        /*0d6a*/ 	.byte	0x3f
	.zero		1


	//   ....[43]....
        /*0d6c*/ 	.word	0x0000bd00
        /*0d70*/ 	.word	0x000000ba
        /*0d74*/ 	.word	0x00028c30
        /*0d78*/ 	.short	0x010a
        /*0d7a*/ 	.byte	0x3f
	.zero		1


	//   ....[44]....
        /*0d7c*/ 	.word	0x0000bd70
        /*0d80*/ 	.word	0x000000ba
        /*0d84*/ 	.word	0x00028c30
        /*0d88*/ 	.short	0x010a
        /*0d8a*/ 	.byte	0x3f
	.zero		1


	//   ....[45]....
        /*0d8c*/ 	.word	0x0000c770
        /*0d90*/ 	.word	0x0000000e
        /*0d94*/ 	.word	0x00000000
        /*0d98*/ 	.short	0x0101
        /*0d9a*/ 	.byte	0x3f
	.zero		1


	//   ....[46]....
        /*0d9c*/ 	.word	0x0000d8d0
        /*0da0*/ 	.word	0x000000ba
        /*0da4*/ 	.word	0x00028c50
        /*0da8*/ 	.short	0x010a
        /*0daa*/ 	.byte	0x3f
	.zero		1


	//   ....[47]....
        /*0dac*/ 	.word	0x0000d920
        /*0db0*/ 	.word	0x000000ba
        /*0db4*/ 	.word	0x00028c50
        /*0db8*/ 	.short	0x010a
        /*0dba*/ 	.byte	0x3f
	.zero		1


	//   ....[48]....
        /*0dbc*/ 	.word	0x0000dc40
        /*0dc0*/ 	.word	0x000000ba
        /*0dc4*/ 	.word	0x00000000
        /*0dc8*/ 	.short	0x0101
        /*0dca*/ 	.byte	0x3f
	.zero		1


	//   ....[49]....
        /*0dcc*/ 	.word	0x0000dd80
        /*0dd0*/ 	.word	0x000000d7
        /*0dd4*/ 	.word	0x00028c30
        /*0dd8*/ 	.short	0x010a
        /*0dda*/ 	.byte	0x3f
	.zero		1


	//   ....[50]....
        /*0ddc*/ 	.word	0x0000ddf0
        /*0de0*/ 	.word	0x000000d7
        /*0de4*/ 	.word	0x00028c30
        /*0de8*/ 	.short	0x010a
        /*0dea*/ 	.byte	0x3f
	.zero		1


	//   ....[51]....
        /*0dec*/ 	.word	0x0000e340
        /*0df0*/ 	.word	0x0000000d
        /*0df4*/ 	.word	0x00000000
        /*0df8*/ 	.short	0x0101
        /*0dfa*/ 	.byte	0x3f
	.zero		1


	//   ....[52]....
        /*0dfc*/ 	.word	0x0000f370
        /*0e00*/ 	.word	0x000000d7
        /*0e04*/ 	.word	0x00028c50
        /*0e08*/ 	.short	0x010a
        /*0e0a*/ 	.byte	0x3f
	.zero		1


	//   ....[53]....
        /*0e0c*/ 	.word	0x0000f3c0
        /*0e10*/ 	.word	0x000000d7
        /*0e14*/ 	.word	0x00028c50
        /*0e18*/ 	.short	0x010a
        /*0e1a*/ 	.byte	0x3f
	.zero		1


	//   ....[54]....
        /*0e1c*/ 	.word	0x0000f6f0
        /*0e20*/ 	.word	0x000000d7
        /*0e24*/ 	.word	0x00000000
        /*0e28*/ 	.short	0x0101
        /*0e2a*/ 	.byte	0x3f
	.zero		1


	//   ....[55]....
        /*0e2c*/ 	.word	0x00011f50
        /*0e30*/ 	.word	0x00000003
        /*0e34*/ 	.word	0x00000000
        /*0e38*/ 	.short	0x0101
        /*0e3a*/ 	.byte	0x3f
	.zero		1


	//   ....[56]....
        /*0e3c*/ 	.word	0x00014a20
        /*0e40*/ 	.word	0x00000017
        /*0e44*/ 	.word	0x00028c20
        /*0e48*/ 	.short	0x010a
        /*0e4a*/ 	.byte	0x3f
	.zero		1


	//   ....[57]....
        /*0e4c*/ 	.word	0x00014ab0
        /*0e50*/ 	.word	0x00000003
        /*0e54*/ 	.word	0x00028ca0
        /*0e58*/ 	.short	0x010a
        /*0e5a*/ 	.byte	0x3f
	.zero		1


	//   ....[58]....
        /*0e5c*/ 	.word	0x00014d00
        /*0e60*/ 	.word	0x00000003
        /*0e64*/ 	.word	0x00028cc0
        /*0e68*/ 	.short	0x010a
        /*0e6a*/ 	.byte	0x3f
	.zero		1


	//   ....[59]....
        /*0e6c*/ 	.word	0x000156d0
        /*0e70*/ 	.word	0x00000008
        /*0e74*/ 	.word	0x00028ca0
        /*0e78*/ 	.short	0x010a
        /*0e7a*/ 	.byte	0x3f
	.zero		1


	//   ....[60]....
        /*0e7c*/ 	.word	0x00015910
        /*0e80*/ 	.word	0x00000008
        /*0e84*/ 	.word	0x00028cc0
        /*0e88*/ 	.short	0x010a
        /*0e8a*/ 	.byte	0x3f
	.zero		1


	//   ....[61]....
        /*0e8c*/ 	.word	0x00016fe0
        /*0e90*/ 	.word	0x0000001f
        /*0e94*/ 	.word	0x00028c40
        /*0e98*/ 	.short	0x010a
        /*0e9a*/ 	.byte	0x3f
	.zero		1


	//   ....[62]....
        /*0e9c*/ 	.word	0x00017490
        /*0ea0*/ 	.word	0x0000001f
        /*0ea4*/ 	.word	0x00028c30
        /*0ea8*/ 	.short	0x0107
        /*0eaa*/ 	.byte	0x3f
	.zero		1


	//   ....[63]....
        /*0eac*/ 	.word	0x00017560
        /*0eb0*/ 	.word	0x0000001f
        /*0eb4*/ 	.word	0x00028c30
        /*0eb8*/ 	.short	0x0101
        /*0eba*/ 	.byte	0x3f
	.zero		1


	//   ....[64]....
        /*0ebc*/ 	.word	0x00017e60
        /*0ec0*/ 	.word	0x00000017
        /*0ec4*/ 	.word	0x00028c00
        /*0ec8*/ 	.short	0x0107
        /*0eca*/ 	.byte	0x3f
	.zero		1


	//   ....[65]....
        /*0ecc*/ 	.word	0x00017f50
        /*0ed0*/ 	.word	0x00000017
        /*0ed4*/ 	.word	0x00028c00
        /*0ed8*/ 	.short	0x0101
        /*0eda*/ 	.byte	0x3f
	.zero		1


	//   ....[66]....
        /*0edc*/ 	.word	0x00017f70
        /*0ee0*/ 	.word	0x00000017
        /*0ee4*/ 	.word	0x00028c20
        /*0ee8*/ 	.short	0x010a
        /*0eea*/ 	.byte	0x3f
	.zero		1


	//   ....[67]....
        /*0eec*/ 	.word	0x00018000
        /*0ef0*/ 	.word	0x0000001f
        /*0ef4*/ 	.word	0x00028c60
        /*0ef8*/ 	.short	0x010a
        /*0efa*/ 	.byte	0x3f
	.zero		1


	//   ....[68]....
        /*0efc*/ 	.word	0x00018940
        /*0f00*/ 	.word	0x0000001f
        /*0f04*/ 	.word	0x00028c50
        /*0f08*/ 	.short	0x0107
        /*0f0a*/ 	.byte	0x3f
	.zero		1


	//   ....[69]....
        /*0f0c*/ 	.word	0x00018a10
        /*0f10*/ 	.word	0x0000001f
        /*0f14*/ 	.word	0x00028c50
        /*0f18*/ 	.short	0x0101
        /*0f1a*/ 	.byte	0x3f
	.zero		1


	//   ....[70]....
        /*0f1c*/ 	.word	0x00018da0
        /*0f20*/ 	.word	0x00000006
        /*0f24*/ 	.word	0x00028c40
        /*0f28*/ 	.short	0x010a
        /*0f2a*/ 	.byte	0x3f
	.zero		1


	//   ....[71]....
        /*0f2c*/ 	.word	0x000190e0
        /*0f30*/ 	.word	0x00000006
        /*0f34*/ 	.word	0x00028c30
        /*0f38*/ 	.short	0x0107
        /*0f3a*/ 	.byte	0x3f
	.zero		1


	//   ....[72]....
        /*0f3c*/ 	.word	0x000191a0
        /*0f40*/ 	.word	0x00000006
        /*0f44*/ 	.word	0x00028c30
        /*0f48*/ 	.short	0x0101
        /*0f4a*/ 	.byte	0x3f
	.zero		1


	//   ....[73]....
        /*0f4c*/ 	.word	0x000191d0
        /*0f50*/ 	.word	0x00000006
        /*0f54*/ 	.word	0x00028c60
        /*0f58*/ 	.short	0x010a
        /*0f5a*/ 	.byte	0x3f
	.zero		1


	//   ....[74]....
        /*0f5c*/ 	.word	0x000198a0
        /*0f60*/ 	.word	0x00000006
        /*0f64*/ 	.word	0x00028c50
        /*0f68*/ 	.short	0x0107
        /*0f6a*/ 	.byte	0x3f
	.zero		1


	//   ....[75]....
        /*0f6c*/ 	.word	0x00019960
        /*0f70*/ 	.word	0x00000006
        /*0f74*/ 	.word	0x00028c50
        /*0f78*/ 	.short	0x0101
        /*0f7a*/ 	.byte	0x3f
	.zero		1


	//   ....[76]....
        /*0f7c*/ 	.word	0x0001a7d0
        /*0f80*/ 	.word	0x00000004
        /*0f84*/ 	.word	0x00028c20
        /*0f88*/ 	.short	0x010a
        /*0f8a*/ 	.byte	0x3f
	.zero		1


	//   ....[77]....
        /*0f8c*/ 	.word	0x0001a930
        /*0f90*/ 	.word	0x00000005
        /*0f94*/ 	.word	0x00028c40
        /*0f98*/ 	.short	0x010a
        /*0f9a*/ 	.byte	0x3f
	.zero		1


	//   ....[78]....
        /*0f9c*/ 	.word	0x0001a9d0
        /*0fa0*/ 	.word	0x00000019
        /*0fa4*/ 	.word	0x00028c40
        /*0fa8*/ 	.short	0x010a
        /*0faa*/ 	.byte	0x3f
	.zero		1


	//   ....[79]....
        /*0fac*/ 	.word	0x0001aa10
        /*0fb0*/ 	.word	0x00000005
        /*0fb4*/ 	.word	0x00028c60
        /*0fb8*/ 	.short	0x010a
        /*0fba*/ 	.byte	0x3f
	.zero		1


	//   ....[80]....
        /*0fbc*/ 	.word	0x0001aa50
        /*0fc0*/ 	.word	0x00000019
        /*0fc4*/ 	.word	0x00028c60
        /*0fc8*/ 	.short	0x010a
        /*0fca*/ 	.byte	0x3f
	.zero		1


	//   ....[81]....
        /*0fcc*/ 	.word	0x0001aab0
        /*0fd0*/ 	.word	0x0000003f
        /*0fd4*/ 	.word	0x00028c90
        /*0fd8*/ 	.short	0x010a
        /*0fda*/ 	.byte	0x3f
	.zero		1


	//   ....[82]....
        /*0fdc*/ 	.word	0x0001ac20
        /*0fe0*/ 	.word	0x0000003f
        /*0fe4*/ 	.word	0x00028c90
        /*0fe8*/ 	.short	0x010a
        /*0fea*/ 	.byte	0x3f
	.zero		1


	//   ....[83]....
        /*0fec*/ 	.word	0x0001ada0
        /*0ff0*/ 	.word	0x0000003f
        /*0ff4*/ 	.word	0x00028c90
        /*0ff8*/ 	.short	0x010a
        /*0ffa*/ 	.byte	0x3f
	.zero		1


	//   ....[84]....
        /*0ffc*/ 	.word	0x0001af00
        /*1000*/ 	.word	0x0000003f
        /*1004*/ 	.word	0x00028cb0
        /*1008*/ 	.short	0x010a
        /*100a*/ 	.byte	0x3f
	.zero		1


	//   ....[85]....
        /*100c*/ 	.word	0x0001af50
        /*1010*/ 	.word	0x00000003
        /*1014*/ 	.word	0x00028c50
        /*1018*/ 	.short	0x010a
        /*101a*/ 	.byte	0x3f
	.zero		1


	//   ....[86]....
        /*101c*/ 	.word	0x0001afa0
        /*1020*/ 	.word	0x00000014
        /*1024*/ 	.word	0x00028c50
        /*1028*/ 	.short	0x010a
        /*102a*/ 	.byte	0x3f
	.zero		1


	//   ....[87]....
        /*102c*/ 	.word	0x0001b370
        /*1030*/ 	.word	0x00000002
        /*1034*/ 	.word	0x00028c00
        /*1038*/ 	.short	0x010a
        /*103a*/ 	.byte	0x3f
	.zero		1


	//   ....[88]....
        /*103c*/ 	.word	0x0001b970
        /*1040*/ 	.word	0x00000002
        /*1044*/ 	.word	0x00028c00
        /*1048*/ 	.short	0x010a
        /*104a*/ 	.byte	0x3f
	.zero		1


	//   ....[89]....
        /*104c*/ 	.word	0x0001b9c0
        /*1050*/ 	.word	0x00000014
        /*1054*/ 	.word	0x00028c30
        /*1058*/ 	.short	0x010a
        /*105a*/ 	.byte	0x3f
	.zero		1


	//   ....[90]....
        /*105c*/ 	.word	0x0001ba10
        /*1060*/ 	.word	0x00000014
        /*1064*/ 	.word	0x00028c50
        /*1068*/ 	.short	0x010a
        /*106a*/ 	.byte	0x3f
	.zero		1


	//   ....[91]....
        /*106c*/ 	.word	0x0001ba60
        /*1070*/ 	.word	0x000000ba
        /*1074*/ 	.word	0x00028c30
        /*1078*/ 	.short	0x010a
        /*107a*/ 	.byte	0x3f
	.zero		1


	//   ....[92]....
        /*107c*/ 	.word	0x0001bab0
        /*1080*/ 	.word	0x000000ba
        /*1084*/ 	.word	0x00028c50
        /*1088*/ 	.short	0x010a
        /*108a*/ 	.byte	0x3f
	.zero		1


	//   ....[93]....
        /*108c*/ 	.word	0x0001bb00
        /*1090*/ 	.word	0x000000d7
        /*1094*/ 	.word	0x00028c30
        /*1098*/ 	.short	0x010a
        /*109a*/ 	.byte	0x3f
	.zero		1


	//   ....[94]....
        /*109c*/ 	.word	0x0001bb50
        /*10a0*/ 	.word	0x000000d7
        /*10a4*/ 	.word	0x00028c50
        /*10a8*/ 	.short	0x010a
        /*10aa*/ 	.byte	0x3f
	.zero		1


	//   ....[95]....
        /*10ac*/ 	.word	0x0001bcf0
        /*10b0*/ 	.word	0x00000017
        /*10b4*/ 	.word	0x00028c20
        /*10b8*/ 	.short	0x010a
        /*10ba*/ 	.byte	0x3f
	.zero		1


	//   ....[96]....
        /*10bc*/ 	.word	0x0001bd40
        /*10c0*/ 	.word	0x00000003
        /*10c4*/ 	.word	0x00028ca0
        /*10c8*/ 	.short	0x010a
        /*10ca*/ 	.byte	0x3f
	.zero		1


	//   ....[97]....
        /*10cc*/ 	.word	0x0001bd90
        /*10d0*/ 	.word	0x00000003
        /*10d4*/ 	.word	0x00028cc0
        /*10d8*/ 	.short	0x010a
        /*10da*/ 	.byte	0x3f
	.zero		1


	//   ....[98]....
        /*10dc*/ 	.word	0x0001bde0
        /*10e0*/ 	.word	0x00000008
        /*10e4*/ 	.word	0x00028ca0
        /*10e8*/ 	.short	0x010a
        /*10ea*/ 	.byte	0x3f
	.zero		1


	//   ....[99]....
        /*10ec*/ 	.word	0x0001be30
        /*10f0*/ 	.word	0x00000008
        /*10f4*/ 	.word	0x00028cc0
        /*10f8*/ 	.short	0x010a
        /*10fa*/ 	.byte	0x3f
	.zero		1


	//   ....[100]....
        /*10fc*/ 	.word	0x0001bf50
        /*1100*/ 	.word	0x0000001f
        /*1104*/ 	.word	0x00028c40
        /*1108*/ 	.short	0x010a
        /*110a*/ 	.byte	0x3f
	.zero		1


	//   ....[101]....
        /*110c*/ 	.word	0x0001c9f0
        /*1110*/ 	.word	0x00000017
        /*1114*/ 	.word	0x00028c20
        /*1118*/ 	.short	0x010a
        /*111a*/ 	.byte	0x3f
	.zero		1


	//   ....[102]....
        /*111c*/ 	.word	0x0001ca40
        /*1120*/ 	.word	0x0000001f
        /*1124*/ 	.word	0x00028c60
        /*1128*/ 	.short	0x010a
        /*112a*/ 	.byte	0x3f
	.zero		1


	//   ....[103]....
        /*112c*/ 	.word	0x0001d340
        /*1130*/ 	.word	0x00000006
        /*1134*/ 	.word	0x00028c40
        /*1138*/ 	.short	0x010a
        /*113a*/ 	.byte	0x3f
	.zero		1


	//   ....[104]....
        /*113c*/ 	.word	0x0001d800
        /*1140*/ 	.word	0x00000006
        /*1144*/ 	.word	0x00028c60
        /*1148*/ 	.short	0x010a
        /*114a*/ 	.byte	0x3f
	.zero		1


	//   ....[105]....
        /*114c*/ 	.word	0x0001e900
        /*1150*/ 	.word	0x00000004
        /*1154*/ 	.word	0x00028c20
        /*1158*/ 	.short	0x010a
        /*115a*/ 	.byte	0x3f
	.zero		1


	//   ....[106]....
        /*115c*/ 	.word	0x0001eaa0
        /*1160*/ 	.word	0x00000005
        /*1164*/ 	.word	0x00028c40
        /*1168*/ 	.short	0x010a
        /*116a*/ 	.byte	0x3f
	.zero		1


	//   ....[107]....
        /*116c*/ 	.word	0x0001eaf0
        /*1170*/ 	.word	0x00000019
        /*1174*/ 	.word	0x00028c40
        /*1178*/ 	.short	0x010a
        /*117a*/ 	.byte	0x3f
	.zero		1


	//   ....[108]....
        /*117c*/ 	.word	0x0001eb40
        /*1180*/ 	.word	0x00000005
        /*1184*/ 	.word	0x00028c60
        /*1188*/ 	.short	0x010a
        /*118a*/ 	.byte	0x3f
	.zero		1


	//----- nvinfo : EIATTR_NUM_MBARRIERS
	.align		4
.L_1036:
        /*118c*/ 	.byte	0x03, 0x38
        /*118e*/ 	.short	0x0016


	//----- nvinfo : EIATTR_EXIT_INSTR_OFFSETS
	.align		4
        /*1190*/ 	.byte	0x04, 0x1c
        /*1192*/ 	.short	(.L_1038 - .L_1037)


	//   ....[0]....
.L_1037:
        /*1194*/ 	.word	0x0001aaa0


	//----- nvinfo : EIATTR_MAX_THREADS
	.align		4
.L_1038:
        /*1198*/ 	.byte	0x04, 0x05
        /*119a*/ 	.short	(.L_1040 - .L_1039)
.L_1039:
        /*119c*/ 	.word	0x00000180
        /*11a0*/ 	.word	0x00000001
        /*11a4*/ 	.word	0x00000001


	//----- nvinfo : EIATTR_CRS_STACK_SIZE
	.align		4
.L_1040:
        /*11a8*/ 	.byte	0x04, 0x1e
        /*11aa*/ 	.short	(.L_1042 - .L_1041)
.L_1041:
        /*11ac*/ 	.word	0x00000000


	//----- nvinfo : EIATTR_CBANK_PARAM_SIZE
	.align		4
.L_1042:
        /*11b0*/ 	.byte	0x03, 0x19
        /*11b2*/ 	.short	0x0af0


	//----- nvinfo : EIATTR_PARAM_CBANK
	.align		4
        /*11b4*/ 	.byte	0x04, 0x0a
        /*11b6*/ 	.short	(.L_1044 - .L_1043)
	.align		4
.L_1043:
        /*11b8*/ 	.word	index@(.nv.constant0._ZN7cutlass13device_kernelIN5flash11enable_sm90INS1_16FlashAttnFwdSm90INS1_25CollectiveMainloopFwdSm90ILi2EN4cute5tupleIJNS5_1CILi1EEES8_S8_EEENS6_IJNS7_ILi64EEESA_SA_EEELi512ENS_10bfloat16_tEfNS_4arch4Sm90ELb1ELb0ELb0ELb1ELb1ELb1ELb0ELb0ELb0ELb1ELb0ELb0EEENS1_21CollectiveEpilogueFwdINS6_IJSA_NS7_ILi512EEESA_EEES9_SC_SE_Li256ELb1ELb1ELb0ELb0EEENS1_36VarlenDynamicPersistentTileSchedulerILi64ELi64ELi256ELi128ELb0ELb1ELb1ELb1ELb1ELb1EEEEEEEEEvNT_6ParamsE)
        /*11bc*/ 	.short	0x0210
        /*11be*/ 	.short	0x0af0


	//----- nvinfo : EIATTR_SW_WAR
	.align		4
.L_1044:
        /*11c0*/ 	.byte	0x04, 0x36
        /*11c2*/ 	.short	(.L_1046 - .L_1045)
.L_1045:
        /*11c4*/ 	.word	0x00000008
.L_1046:


//--------------------- .nv.info._ZN7cutlass13device_kernelIN5flash11enable_sm90INS1_16FlashAttnFwdSm90INS1_25CollectiveMainloopFwdSm90ILi2EN4cute5tupleIJNS5_1CILi1EEES8_S8_EEENS6_IJNS7_ILi64EEESA_SA_EEELi512ENS_10bfloat16_tEfNS_4arch4Sm90ELb1ELb0ELb0ELb1ELb1ELb0ELb1ELb0ELb0ELb1ELb0ELb0EEENS1_21CollectiveEpilogueFwdINS6_IJSA_NS7_ILi512EEESA_EEES9_SC_SE_Li256ELb1ELb1ELb0ELb0EEENS1_36VarlenDynamicPersistentTileSchedulerILi64ELi64ELi256ELi128ELb0ELb1ELb1ELb1ELb1ELb1EEEEEEEEEvNT_6ParamsE --------------------------
	.section	.nv.info._ZN7cutlass13device_kernelIN5flash11enable_sm90INS1_16FlashAttnFwdSm90INS1_25CollectiveMainloopFwdSm90ILi2EN4cute5tupleIJNS5_1CILi1EEES8_S8_EEENS6_IJNS7_ILi64EEESA_SA_EEELi512ENS_10bfloat16_tEfNS_4arch4Sm90ELb1ELb0ELb0ELb1ELb1ELb0ELb1ELb0ELb0ELb1ELb0ELb0EEENS1_21CollectiveEpilogueFwdINS6_IJSA_NS7_ILi512EEESA_EEES9_SC_SE_Li256ELb1ELb1ELb0ELb0EEENS1_36VarlenDynamicPersistentTileSchedulerILi64ELi64ELi256ELi128ELb0ELb1ELb1ELb1ELb1ELb1EEEEEEEEEvNT_6ParamsE,"",@"SHT_CUDA_INFO"
	.sectionflags	@""
	.align	4


	//----- nvinfo : EIATTR_CUDA_API_VERSION
	.align		4
        /*0000*/ 	.byte	0x04, 0x37
        /*0002*/ 	.short	(.L_1048 - .L_1047)
.L_1047:
        /*0004*/ 	.word	0x00000082


	//----- nvinfo : EIATTR_KPARAM_INFO
	.align		4
.L_1048:
        /*0008*/ 	.byte	0x04, 0x17
        /*000a*/ 	.short	(.L_1050 - .L_1049)
.L_1049:
        /*000c*/ 	.word	0x00000000
        /*0010*/ 	.short	0x0000
        /*0012*/ 	.short	0x0070
        /*0014*/ 	.byte	0x00, 0xf0, 0x01, 0x2e


	//----- nvinfo : EIATTR_SPARSE_MMA_MASK
	.align		4
.L_1050:
        /*0018*/ 	.byte	0x03, 0x50
        /*001a*/ 	.short	0x0000


	//----- nvinfo : EIATTR_MAXREG_COUNT
	.align		4
        /*001c*/ 	.byte	0x03, 0x1b
        /*001e*/ 	.short	0x00a8


	//----- nvinfo : EIATTR_NUM_BARRIERS
	.align		4
        /*0020*/ 	.byte	0x02, 0x4c
        /*0022*/ 	.byte	0x10
	.zero		1


	//----- nvinfo : EIATTR_EXTERNS
	.align		4
        /*0024*/ 	.byte	0x04, 0x0f
        /*0026*/ 	.short	(.L_1052 - .L_1051)


	//   ....[0]....
	.align		4
.L_1051:
        /*0028*/ 	.word	index@(__assertfail)


	//----- nvinfo : EIATTR_ANNOTATIONS
	.align		4
.L_1052:
        /*002c*/ 	.byte	0x04, 0x55
        /*002e*/ 	.short	(.L_1054 - .L_1053)


	//   ....[0]....
.L_1053:
        /* <DEDUP_REMOVED lines=17> */


	//----- nvinfo : EIATTR_MERCURY_ISA_VERSION
	.align		4
.L_1054:
        /*0130*/ 	.byte	0x03, 0x5f
        /*0132*/ 	.short	0x0101


	//----- nvinfo : EIATTR_UNUSED_LOAD_BYTE_OFFSET
	.align		4
        /*0134*/ 	.byte	0x04, 0x44
        /*0136*/ 	.short	(.L_1056 - .L_1055)


	//   ....[0]....
.L_1055:
        /*0138*/ 	.word	0x00000970
        /*013c*/ 	.word	0x0000fff0


	//   ....[1]....
        /*0140*/ 	.word	0x0000cf90
        /*0144*/ 	.word	0x0000fff0


	//----- nvinfo : EIATTR_INT_WARP_WIDE_INSTR_OFFSETS
	.align		4
.L_1056:
        /*0148*/ 	.byte	0x04, 0x31
        /*014a*/ 	.short	(.L_1058 - .L_1057)


	//   ....[0]....
.L_1057:
        /*014c*/ 	.word	0x000000c0


	//   ....[1]....
        /*0150*/ 	.word	0x000000d0


	//   ....[2]....
        /*0154*/ 	.word	0x000000e0


	//   ....[3]....
        /*0158*/ 	.word	0x00000180


	//   ....[4]....
        /*015c*/ 	.word	0x00011220


	//   ....[5]....
        /*0160*/ 	.word	0x000112b0


	//   ....[6]....
        /*0164*/ 	.word	0x000155c0


	//   ....[7]....
        /*0168*/ 	.word	0x00015650


	//----- nvinfo : EIATTR_COOP_GROUP_MASK_REGIDS
	.align		4
.L_1058:
        /*016c*/ 	.byte	0x04, 0x29
        /*016e*/ 	.short	(.L_1060 - .L_1059)


	//   ....[0]....
.L_1059:
        /*0170*/ 	.word	0xffffffff


	//   ....[1]....
        /*0174*/ 	.word	0xffffffff


	//   ....[2]....
        /*0178*/ 	.word	0xffffffff


	//   ....[3]....
        /*017c*/ 	.word	0xffffffff


	//   ....[4]....
        /*0180*/ 	.word	0xffffffff


	//   ....[5]....
        /*0184*/ 	.word	0xffffffff


	//   ....[6]....
        /*0188*/ 	.word	0xffffffff


	//   ....[7]....
        /*018c*/ 	.word	0xffffffff


	//   ....[8]....
        /*0190*/ 	.word	0xffffffff


	//   ....[9]....
        /*0194*/ 	.word	0xffffffff


	//   ....[10]....
        /*0198*/ 	.word	0xffffffff


	//   ....[11]....
        /*019c*/ 	.word	0xffffffff


	//   ....[12]....
        /*01a0*/ 	.word	0xffffffff


	//   ....[13]....
        /*01a4*/ 	.word	0xffffffff


	//   ....[14]....
        /*01a8*/ 	.word	0xffffffff


	//   ....[15]....
        /*01ac*/ 	.word	0xffffffff


	//   ....[16]....
        /*01b0*/ 	.word	0xffffffff


	//   ....[17]....
        /*01b4*/ 	.word	0xffffffff


	//   ....[18]....
        /*01b8*/ 	.word	0xffffffff


	//   ....[19]....
        /*01bc*/ 	.word	0xffffffff


	//   ....[20]....
        /*01c0*/ 	.word	0xffffffff


	//   ....[21]....
        /*01c4*/ 	.word	0xffffffff


	//   ....[22]....
        /*01c8*/ 	.word	0xffffffff


	//   ....[23]....
        /*01cc*/ 	.word	0xffffffff


	//   ....[24]....
        /*01d0*/ 	.word	0xffffffff


	//   ....[25]....
        /*01d4*/ 	.word	0xffffffff


	//   ....[26]....
        /*01d8*/ 	.word	0xffffffff


	//   ....[27]....
        /*01dc*/ 	.word	0xffffffff


	//   ....[28]....
        /*01e0*/ 	.word	0xffffffff


	//   ....[29]....
        /*01e4*/ 	.word	0xffffffff


	//   ....[30]....
        /*01e8*/ 	.word	0xffffffff


	//   ....[31]....
        /*01ec*/ 	.word	0xffffffff


	//   ....[32]....
        /*01f0*/ 	.word	0xffffffff


	//   ....[33]....
        /*01f4*/ 	.word	0xffffffff


	//   ....[34]....
        /*01f8*/ 	.word	0xffffffff


	//   ....[35]....
        /*01fc*/ 	.word	0xffffffff


	//   ....[36]....
        /*0200*/ 	.word	0xffffffff


	//   ....[37]....
        /*0204*/ 	.word	0xffffffff


	//   ....[38]....
        /*0208*/ 	.word	0xffffffff


	//   ....[39]....
        /*020c*/ 	.word	0xffffffff


	//   ....[40]....
        /*0210*/ 	.word	0xffffffff


	//   ....[41]....
        /*0214*/ 	.word	0xffffffff


	//   ....[42]....
        /*0218*/ 	.word	0xffffffff


	//   ....[43]....
        /*021c*/ 	.word	0xffffffff


	//   ....[44]....
        /*0220*/ 	.word	0xffffffff


	//   ....[45]....
        /*0224*/ 	.word	0xffffffff


	//   ....[46]....
        /*0228*/ 	.word	0xffffffff


	//   ....[47]....
        /*022c*/ 	.word	0xffffffff


	//   ....[48]....
        /*0230*/ 	.word	0xffffffff


	//   ....[49]....
        /*0234*/ 	.word	0xffffffff


	//   ....[50]....
        /*0238*/ 	.word	0xffffffff


	//   ....[51]....
        /*023c*/ 	.word	0xffffffff


	//   ....[52]....
        /*0240*/ 	.word	0xffffffff


	//   ....[53]....
        /*0244*/ 	.word	0xffffffff


	//   ....[54]....
        /*0248*/ 	.word	0xffffffff


	//   ....[55]....
        /*024c*/ 	.word	0xffffffff


	//   ....[56]....
        /*0250*/ 	.word	0xffffffff


	//   ....[57]....
        /*0254*/ 	.word	0xffffffff


	//   ....[58]....
        /*0258*/ 	.word	0xffffffff


	//   ....[59]....
        /*025c*/ 	.word	0xffffffff


	//   ....[60]....
        /*0260*/ 	.word	0xffffffff


	//   ....[61]....
        /*0264*/ 	.word	0xffffffff


	//   ....[62]....
        /*0268*/ 	.word	0xffffffff


	//   ....[63]....
        /*026c*/ 	.word	0xffffffff


	//   ....[64]....
        /*0270*/ 	.word	0xffffffff


	//   ....[65]....
        /*0274*/ 	.word	0xffffffff


	//   ....[66]....
        /*0278*/ 	.word	0xffffffff


	//   ....[67]....
        /*027c*/ 	.word	0xffffffff


	//   ....[68]....
        /*0280*/ 	.word	0xffffffff


	//   ....[69]....
        /*0284*/ 	.word	0xffffffff


	//   ....[70]....
        /*0288*/ 	.word	0xffffffff


	//   ....[71]....
        /*028c*/ 	.word	0xffffffff


	//   ....[72]....
        /*0290*/ 	.word	0xffffffff


	//   ....[73]....
        /*0294*/ 	.word	0xffffffff


	//   ....[74]....
        /*0298*/ 	.word	0xffffffff


	//   ....[75]....
        /*029c*/ 	.word	0xffffffff


	//   ....[76]....
        /*02a0*/ 	.word	0xffffffff


	//   ....[77]....
        /*02a4*/ 	.word	0xffffffff


	//   ....[78]....
        /*02a8*/ 	.word	0xffffffff


	//   ....[79]....
        /*02ac*/ 	.word	0xffffffff


	//   ....[80]....
        /*02b0*/ 	.word	0xffffffff


	//   ....[81]....
        /*02b4*/ 	.word	0xffffffff


	//   ....[82]....
        /*02b8*/ 	.word	0xffffffff


	//   ....[83]....
        /*02bc*/ 	.word	0xffffffff


	//   ....[84]....
        /*02c0*/ 	.word	0xffffffff


	//   ....[85]....
        /*02c4*/ 	.word	0xffffffff


	//   ....[86]....
        /*02c8*/ 	.word	0xffffffff


	//   ....[87]....
        /*02cc*/ 	.word	0xffffffff


	//   ....[88]....
        /*02d0*/ 	.word	0xffffffff


	//   ....[89]....
        /*02d4*/ 	.word	0xffffffff


	//   ....[90]....
        /*02d8*/ 	.word	0xffffffff


	//   ....[91]....
        /*02dc*/ 	.word	0xffffffff


	//   ....[92]....
        /*02e0*/ 	.word	0xffffffff


	//   ....[93]....
        /*02e4*/ 	.word	0xffffffff


	//   ....[94]....
        /*02e8*/ 	.word	0xffffffff


	//   ....[95]....
        /*02ec*/ 	.word	0xffffffff


	//   ....[96]....
        /*02f0*/ 	.word	0xffffffff


	//   ....[97]....
        /*02f4*/ 	.word	0xffffffff


	//   ....[98]....
        /*02f8*/ 	.word	0xffffffff


	//   ....[99]....
        /*02fc*/ 	.word	0xffffffff


	//   ....[100]....
        /*0300*/ 	.word	0xffffffff


	//   ....[101]....
        /*0304*/ 	.word	0xffffffff


	//   ....[102]....
        /*0308*/ 	.word	0xffffffff


	//   ....[103]....
        /*030c*/ 	.word	0xffffffff


	//   ....[104]....
        /*0310*/ 	.word	0xffffffff


	//   ....[105]....
        /*0314*/ 	.word	0xffffffff


	//   ....[106]....
        /*0318*/ 	.word	0xffffffff


	//   ....[107]....
        /*031c*/ 	.word	0xffffffff


	//   ....[108]....
        /*0320*/ 	.word	0xffffffff


	//   ....[109]....
        /*0324*/ 	.word	0xffffffff


	//   ....[110]....
        /*0328*/ 	.word	0xffffffff


	//   ....[111]....
        /*032c*/ 	.word	0xffffffff


	//   ....[112]....
        /*0330*/ 	.word	0xffffffff


	//   ....[113]....
        /*0334*/ 	.word	0xffffffff


	//   ....[114]....
        /*0338*/ 	.word	0xffffffff


	//   ....[115]....
        /*033c*/ 	.word	0xffffffff


	//   ....[116]....
        /*0340*/ 	.word	0xffffffff


	//   ....[117]....
        /*0344*/ 	.word	0xffffffff


	//   ....[118]....
        /*0348*/ 	.word	0xffffffff


	//   ....[119]....
        /*034c*/ 	.word	0xffffffff


	//   ....[120]....
        /*0350*/ 	.word	0xffffffff


	//   ....[121]....
        /*0354*/ 	.word	0xffffffff


	//   ....[122]....
        /*0358*/ 	.word	0xffffffff


	//   ....[123]....
        /*035c*/ 	.word	0xffffffff


	//   ....[124]....
        /*0360*/ 	.word	0xffffffff


	//   ....[125]....
        /*0364*/ 	.word	0xffffffff


	//   ....[126]....
        /*0368*/ 	.word	0xffffffff


	//   ....[127]....
        /*036c*/ 	.word	0xffffffff


	//   ....[128]....
        /*0370*/ 	.word	0xffffffff


	//   ....[129]....
        /*0374*/ 	.word	0x0500000f


	//   ....[130]....
        /*0378*/ 	.word	0x0500000f


	//   ....[131]....
        /*037c*/ 	.word	0x0500000f


	//   ....[132]....
        /*0380*/ 	.word	0x0500000f


	//   ....[133]....
        /*0384*/ 	.word	0x0500000f


	//   ....[134]....
        /*0388*/ 	.word	0x0500000f


	//   ....[135]....
        /*038c*/ 	.word	0x0500000f


	//   ....[136]....
        /*0390*/ 	.word	0x0500000f


	//   ....[137]....
        /*0394*/ 	.word	0x0500000f


	//   ....[138]....
        /*0398*/ 	.word	0x0500000f


	//   ....[139]....
        /*039c*/ 	.word	0x0500000f


	//   ....[140]....
        /*03a0*/ 	.word	0x0500000f


	//   ....[141]....
        /*03a4*/ 	.word	0x0500000f


	//   ....[142]....
        /*03a8*/ 	.word	0x0500000f


	//   ....[143]....
        /*03ac*/ 	.word	0x0500000f


	//   ....[144]....
        /*03b0*/ 	.word	0x0500000f


	//   ....[145]....
        /*03b4*/ 	.word	0x0500000f


	//   ....[146]....
        /*03b8*/ 	.word	0x0500000f


	//   ....[147]....
        /*03bc*/ 	.word	0x0500000f


	//   ....[148]....
        /*03c0*/ 	.word	0x0500000f


	//   ....[149]....
        /*03c4*/ 	.word	0x0500000f


	//   ....[150]....
        /*03c8*/ 	.word	0x0500000f


	//   ....[151]....
        /*03cc*/ 	.word	0x0500000f


	//   ....[152]....
        /*03d0*/ 	.word	0x0500000f


	//   ....[153]....
        /*03d4*/ 	.word	0x0500000f


	//   ....[154]....
        /*03d8*/ 	.word	0x0500000f


	//   ....[155]....
        /*03dc*/ 	.word	0x0500000f


	//   ....[156]....
        /*03e0*/ 	.word	0x0500000f


	//   ....[157]....
        /*03e4*/ 	.word	0x0500000f


	//   ....[158]....
        /*03e8*/ 	.word	0x0500000f


	//   ....[159]....
        /*03ec*/ 	.word	0x0500000f


	//   ....[160]....
        /*03f0*/ 	.word	0x0500000f


	//   ....[161]....
        /*03f4*/ 	.word	0x0500000f


	//   ....[162]....
        /*03f8*/ 	.word	0x0500000f


	//   ....[163]....
        /*03fc*/ 	.word	0x0500000f


	//   ....[164]....
        /*0400*/ 	.word	0x0500000f


	//   ....[165]....
        /*0404*/ 	.word	0x0500000f


	//   ....[166]....
        /*0408*/ 	.word	0x0500000f


	//   ....[167]....
        /*040c*/ 	.word	0x0500000f


	//   ....[168]....
        /*0410*/ 	.word	0x0500000f


	//   ....[169]....
        /*0414*/ 	.word	0x0500000f


	//   ....[170]....
        /*0418*/ 	.word	0x0500000f


	//   ....[171]....
        /*041c*/ 	.word	0x0500000f


	//   ....[172]....
        /*0420*/ 	.word	0x0500000f


	//   ....[173]....
        /*0424*/ 	.word	0x0500000f


	//   ....[174]....
        /*0428*/ 	.word	0x0500000f


	//   ....[175]....
        /*042c*/ 	.word	0x0500000f


	//   ....[176]....
        /*0430*/ 	.word	0x0500000f


	//   ....[177]....
        /*0434*/ 	.word	0x0500000f


	//   ....[178]....
        /*0438*/ 	.word	0x0500000f


	//   ....[179]....
        /*043c*/ 	.word	0x0500000f


	//   ....[180]....
        /*0440*/ 	.word	0x0500000f


	//   ....[181]....
        /*0444*/ 	.word	0x0500000f


	//   ....[182]....
        /*0448*/ 	.word	0x0500000f


	//   ....[183]....
        /*044c*/ 	.word	0x0500000f


	//   ....[184]....
        /*0450*/ 	.word	0x0500000f


	//   ....[185]....
        /*0454*/ 	.word	0x0500000f


	//   ....[186]....
        /*0458*/ 	.word	0x0500000f


	//   ....[187]....
        /*045c*/ 	.word	0x0500000f


	//   ....[188]....
        /*0460*/ 	.word	0x0500000f


	//   ....[189]....
        /*0464*/ 	.word	0x0500000f


	//   ....[190]....
        /*0468*/ 	.word	0x0500000f


	//   ....[191]....
        /*046c*/ 	.word	0x0500000f


	//   ....[192]....
        /*0470*/ 	.word	0x0500000f


	//   ....[193]....
        /*0474*/ 	.word	0x0500000f


	//   ....[194]....
        /*0478*/ 	.word	0x0500000f


	//   ....[195]....
        /*047c*/ 	.word	0x0500000f


	//----- nvinfo : EIATTR_COOP_GROUP_INSTR_OFFSETS
	.align		4
.L_1060:
        /*0480*/ 	.byte	0x04, 0x28
        /*0482*/ 	.short	(.L_1062 - .L_1061)


	//   ....[0]....
.L_1061:
        /*0484*/ 	.word	0x00000080


	//   ....[1]....
        /*0488*/ 	.word	0x00000090


	//   ....[2]....
        /*048c*/ 	.word	0x000002b0


	//   ....[3]....
        /*0490*/ 	.word	0x00000410


	//   ....[4]....
        /*0494*/ 	.word	0x00000530


	//   ....[5]....
        /*0498*/ 	.word	0x00000690


	//   ....[6]....
        /*049c*/ 	.word	0x000019c0


	//   ....[7]....
        /*04a0*/ 	.word	0x00003710


	//   ....[8]....
        /*04a4*/ 	.word	0x00004690


	//   ....[9]....
        /*04a8*/ 	.word	0x00005300


	//   ....[10]....
        /*04ac*/ 	.word	0x00005330


	//   ....[11]....
        /*04b0*/ 	.word	0x00005680


	//   ....[12]....
        /*04b4*/ 	.word	0x00005780


	//   ....[13]....
        /*04b8*/ 	.word	0x000059c0


	//   ....[14]....
        /*04bc*/ 	.word	0x00005b00


	//   ....[15]....
        /*04c0*/ 	.word	0x00006360


	//   ....[16]....
        /*04c4*/ 	.word	0x000070b0


	//   ....[17]....
        /*04c8*/ 	.word	0x00007cf0


	//   ....[18]....
        /*04cc*/ 	.word	0x00007d10


	//   ....[19]....
        /*04d0*/ 	.word	0x00008040


	//   ....[20]....
        /*04d4*/ 	.word	0x00008140


	//   ....[21]....
        /*04d8*/ 	.word	0x000084b0


	//   ....[22]....
        /*04dc*/ 	.word	0x00008510


	//   ....[23]....
        /*04e0*/ 	.word	0x00009670


	//   ....[24]....
        /*04e4*/ 	.word	0x0000a340


	//   ....[25]....
        /*04e8*/ 	.word	0x0000b020


	//   ....[26]....
        /*04ec*/ 	.word	0x0000b050


	//   ....[27]....
        /*04f0*/ 	.word	0x0000b290


	//   ....[28]....
        /*04f4*/ 	.word	0x0000b460


	//   ....[29]....
        /*04f8*/ 	.word	0x0000c3d0


	//   ....[30]....
        /*04fc*/ 	.word	0x0000c4a0


	//   ....[31]....
        /*0500*/ 	.word	0x0000c4c0


	//   ....[32]....
        /*0504*/ 	.word	0x0000c520


	//   ....[33]....
        /*0508*/ 	.word	0x0000c540


	//   ....[34]....
        /*050c*/ 	.word	0x0000de80


	//   ....[35]....
        /*0510*/ 	.word	0x0000e4a0


	//   ....[36]....
        /*0514*/ 	.word	0x0000e4d0


	//   ....[37]....
        /*0518*/ 	.word	0x0000e4f0


	//   ....[38]....
        /*051c*/ 	.word	0x0000e520


	//   ....[39]....
        /*0520*/ 	.word	0x0000eba0


	//   ....[40]....
        /*0524*/ 	.word	0x0000ebc0


	//   ....[41]....
        /*0528*/ 	.word	0x0000ee00


	//   ....[42]....
        /*052c*/ 	.word	0x0000ee20


	//   ....[43]....
        /*0530*/ 	.word	0x0000f9d0


	//   ....[44]....
        /*0534*/ 	.word	0x0000fa00


	//   ....[45]....
        /*0538*/ 	.word	0x0000fc40


	//   ....[46]....
        /*053c*/ 	.word	0x0000fc60


	//   ....[47]....
        /*0540*/ 	.word	0x0000ff00


	//   ....[48]....
        /*0544*/ 	.word	0x000100d0


	//   ....[49]....
        /*0548*/ 	.word	0x00010100


	//   ....[50]....
        /*054c*/ 	.word	0x00010130


	//   ....[51]....
        /*0550*/ 	.word	0x00010160


	//   ....[52]....
        /*0554*/ 	.word	0x00010190


	//   ....[53]....
        /*0558*/ 	.word	0x000101c0


	//   ....[54]....
        /*055c*/ 	.word	0x00010310


	//   ....[55]....
        /*0560*/ 	.word	0x00010340


	//   ....[56]....
        /*0564*/ 	.word	0x00010370


	//   ....[57]....
        /*0568*/ 	.word	0x000103a0


	//   ....[58]....
        /*056c*/ 	.word	0x000103d0


	//   ....[59]....
        /*0570*/ 	.word	0x00010400


	//   ....[60]....
        /*0574*/ 	.word	0x00010490


	//   ....[61]....
        /*0578*/ 	.word	0x000104f0


	//   ....[62]....
        /*057c*/ 	.word	0x00010580


	//   ....[63]....
        /*0580*/ 	.word	0x00012010


	//   ....[64]....
        /*0584*/ 	.word	0x00012030


	//   ....[65]....
        /*0588*/ 	.word	0x000120c0


	//   ....[66]....
        /*058c*/ 	.word	0x000120e0


	//   ....[67]....
        /*0590*/ 	.word	0x00012160


	//   ....[68]....
        /*0594*/ 	.word	0x00012180


	//   ....[69]....
        /*0598*/ 	.word	0x00012190


	//   ....[70]....
        /*059c*/ 	.word	0x000121a0


	//   ....[71]....
        /*05a0*/ 	.word	0x00012930


	//   ....[72]....
        /*05a4*/ 	.word	0x00012960


	//   ....[73]....
        /*05a8*/ 	.word	0x00012a20


	//   ....[74]....
        /*05ac*/ 	.word	0x00012a40


	//   ....[75]....
        /*05b0*/ 	.word	0x00012ae0


	//   ....[76]....
        /*05b4*/ 	.word	0x00012b00


	//   ....[77]....
        /*05b8*/ 	.word	0x00012b10


	//   ....[78]....
        /*05bc*/ 	.word	0x00012b90


	//   ....[79]....
        /*05c0*/ 	.word	0x00013400


	//   ....[80]....
        /*05c4*/ 	.word	0x00013420


	//   ....[81]....
        /*05c8*/ 	.word	0x000135c0


	//   ....[82]....
        /*05cc*/ 	.word	0x000135f0


	//   ....[83]....
        /*05d0*/ 	.word	0x00013700


	//   ....[84]....
        /*05d4*/ 	.word	0x00013710


	//   ....[85]....
        /*05d8*/ 	.word	0x00013740


	//   ....[86]....
        /*05dc*/ 	.word	0x00013750


	//   ....[87]....
        /*05e0*/ 	.word	0x00013d80


	//   ....[88]....
        /*05e4*/ 	.word	0x00013de0


	//   ....[89]....
        /*05e8*/ 	.word	0x00013fa0


	//   ....[90]....
        /*05ec*/ 	.word	0x00013fe0


	//   ....[91]....
        /*05f0*/ 	.word	0x00013ff0


	//   ....[92]....
        /*05f4*/ 	.word	0x00014000


	//   ....[93]....
        /*05f8*/ 	.word	0x00014150


	//   ....[94]....
        /*05fc*/ 	.word	0x000142a0


	//   ....[95]....
        /*0600*/ 	.word	0x00014ad0


	//   ....[96]....
        /*0604*/ 	.word	0x00014af0


	//   ....[97]....
        /*0608*/ 	.word	0x00014b40


	//   ....[98]....
        /*060c*/ 	.word	0x00014b50


	//   ....[99]....
        /*0610*/ 	.word	0x00014b90


	//   ....[100]....
        /*0614*/ 	.word	0x00014ba0


	//   ....[101]....
        /*0618*/ 	.word	0x00014bb0


	//   ....[102]....
        /*061c*/ 	.word	0x00014bf0


	//   ....[103]....
        /*0620*/ 	.word	0x00014f10


	//   ....[104]....
        /*0624*/ 	.word	0x00014f50


	//   ....[105]....
        /*0628*/ 	.word	0x00014f70


	//   ....[106]....
        /*062c*/ 	.word	0x00014f90


	//   ....[107]....
        /*0630*/ 	.word	0x00014fc0


	//   ....[108]....
        /*0634*/ 	.word	0x00014fe0


	//   ....[109]....
        /*0638*/ 	.word	0x000150e0


	//   ....[110]....
        /*063c*/ 	.word	0x00015230


	//   ....[111]....
        /*0640*/ 	.word	0x00015830


	//   ....[112]....
        /*0644*/ 	.word	0x00015880


	//   ....[113]....
        /*0648*/ 	.word	0x000158b0


	//   ....[114]....
        /*064c*/ 	.word	0x000158e0


	//   ....[115]....
        /*0650*/ 	.word	0x000158f0


	//   ....[116]....
        /*0654*/ 	.word	0x00015920


	//   ....[117]....
        /*0658*/ 	.word	0x00015950


	//   ....[118]....
        /*065c*/ 	.word	0x00015980


	//   ....[119]....
        /*0660*/ 	.word	0x00015b00


	//   ....[120]....
        /*0664*/ 	.word	0x00015b30


	//   ....[121]....
        /*0668*/ 	.word	0x00015b60


	//   ....[122]....
        /*066c*/ 	.word	0x00015b90


	//   ....[123]....
        /*0670*/ 	.word	0x00015bc0


	//   ....[124]....
        /*0674*/ 	.word	0x00015bf0


	//   ....[125]....
        /*0678*/ 	.word	0x00015cb0


	//   ....[126]....
        /*067c*/ 	.word	0x00015cd0


	//   ....[127]....
        /*0680*/ 	.word	0x00015d40


	//   ....[128]....
        /*0684*/ 	.word	0x000163e0


	//   ....[129]....
        /*0688*/ 	.word	0x00016960


	//   ....[130]....
        /*068c*/ 	.word	0x00016a50


	//   ....[131]....
        /*0690*/ 	.word	0x00016af0


	//   ....[132]....
        /*0694*/ 	.word	0x00016b50


	//   ....[133]....
        /*0698*/ 	.word	0x00016c40


	//   ....[134]....
        /*069c*/ 	.word	0x00016cb0


	//   ....[135]....
        /*06a0*/ 	.word	0x00016da0


	//   ....[136]....
        /*06a4*/ 	.word	0x00016e10


	//   ....[137]....
        /*06a8*/ 	.word	0x00016eb0


	//   ....[138]....
        /*06ac*/ 	.word	0x00016fb0


	//   ....[139]....
        /*06b0*/ 	.word	0x00017040


	//   ....[140]....
        /*06b4*/ 	.word	0x000170a0


	//   ....[141]....
        /*06b8*/ 	.word	0x00017190


	//   ....[142]....
        /*06bc*/ 	.word	0x00017210


	//   ....[143]....
        /*06c0*/ 	.word	0x00017310


	//   ....[144]....
        /*06c4*/ 	.word	0x00017380


	//   ....[145]....
        /*06c8*/ 	.word	0x00017460


	//   ....[146]....
        /*06cc*/ 	.word	0x00017770


	//   ....[147]....
        /*06d0*/ 	.word	0x00017830


	//   ....[148]....
        /*06d4*/ 	.word	0x00017aa0


	//   ....[149]....
        /*06d8*/ 	.word	0x00017af0


	//   ....[150]....
        /*06dc*/ 	.word	0x00017d00


	//   ....[151]....
        /*06e0*/ 	.word	0x00017d50


	//   ....[152]....
        /*06e4*/ 	.word	0x00017f00


	//   ....[153]....
        /*06e8*/ 	.word	0x00017f50


	//   ....[154]....
        /*06ec*/ 	.word	0x00018090


	//   ....[155]....
        /*06f0*/ 	.word	0x00018190


	//   ....[156]....
        /*06f4*/ 	.word	0x00018400


	//   ....[157]....
        /*06f8*/ 	.word	0x00018450


	//   ....[158]....
        /*06fc*/ 	.word	0x00018620


	//   ....[159]....
        /*0700*/ 	.word	0x00018670


	//   ....[160]....
        /*0704*/ 	.word	0x00018840


	//   ....[161]....
        /*0708*/ 	.word	0x00018890


	//   ....[162]....
        /*070c*/ 	.word	0x00018980


	//   ....[163]....
        /*0710*/ 	.word	0x00018a20


	//   ....[164]....
        /*0714*/ 	.word	0x00018a80


	//   ....[165]....
        /*0718*/ 	.word	0x00018b30


	//   ....[166]....
        /*071c*/ 	.word	0x00018b90


	//   ....[167]....
        /*0720*/ 	.word	0x00018c40


	//   ....[168]....
        /*0724*/ 	.word	0x00018ca0


	//   ....[169]....
        /*0728*/ 	.word	0x00018d50


	//   ....[170]....
        /*072c*/ 	.word	0x00018e40


	//   ....[171]....
        /*0730*/ 	.word	0x00018f20


	//   ....[172]....
        /*0734*/ 	.word	0x00019030


	//   ....[173]....
        /*0738*/ 	.word	0x00019130


	//   ....[174]....
        /*073c*/ 	.word	0x00019260


	//   ....[175]....
        /*0740*/ 	.word	0x00019340


	//   ....[176]....
        /*0744*/ 	.word	0x00019440


	//   ....[177]....
        /*0748*/ 	.word	0x00019520


	//   ....[178]....
        /*074c*/ 	.word	0x000195b0


	//   ....[179]....
        /*0750*/ 	.word	0x00019650


	//   ....[180]....
        /*0754*/ 	.word	0x00019770


	//   ....[181]....
        /*0758*/ 	.word	0x000197e0


	//   ....[182]....
        /*075c*/ 	.word	0x00019850


	//   ....[183]....
        /*0760*/ 	.word	0x000198c0


	//   ....[184]....
        /*0764*/ 	.word	0x00019930


	//   ....[185]....
        /*0768*/ 	.word	0x000199b0


	//   ....[186]....
        /*076c*/ 	.word	0x00019a40


	//   ....[187]....
        /*0770*/ 	.word	0x00019ad0


	//   ....[188]....
        /*0774*/ 	.word	0x00019b40


	//   ....[189]....
        /*0778*/ 	.word	0x00019bb0


	//   ....[190]....
        /*077c*/ 	.word	0x00019c20


	//   ....[191]....
        /*0780*/ 	.word	0x00019ca0


	//   ....[192]....
        /*0784*/ 	.word	0x00019d10


	//   ....[193]....
        /*0788*/ 	.word	0x00019db0


	//   ....[194]....
        /*078c*/ 	.word	0x00019e40


	//   ....[195]....
        /*0790*/ 	.word	0x00019f60


	//----- nvinfo : EIATTR_REG_RECONFIG
	.align		4
.L_1062:
        /*0794*/ 	.byte	0x01, 0x54
	.zero		2


	//----- nvinfo : EIATTR_SYSCALL_OFFSETS
	.align		4
        /*0798*/ 	.byte	0x04, 0x46
        /*079a*/ 	.short	(.L_1064 - .L_1063)


	//   ....[0]....
.L_1063:
        /*079c*/ 	.word	0x000038c0


	//   ....[1]....
        /*07a0*/ 	.word	0x00011410


	//   ....[2]....
        /*07a4*/ 	.word	0x00011560


	//   ....[3]....
        /*07a8*/ 	.word	0x00011650


	//   ....[4]....
        /*07ac*/ 	.word	0x00012540


	//   ....[5]....
        /*07b0*/ 	.word	0x00012e10


	//----- nvinfo : EIATTR_MBARRIER_INSTR_OFFSETS
	.align		4
.L_1064:
        /*07b4*/ 	.byte	0x04, 0x39
        /*07b6*/ 	.short	(.L_1066 - .L_1065)


	//   ....[0]....
.L_1065:
        /*07b8*/ 	.word	0x00000190
        /*07bc*/ 	.word	0x000000ff
        /*07c0*/ 	.word	0x00038800
        /*07c4*/ 	.short	0x0100
        /*07c6*/ 	.byte	0x08
	.zero		1


	//   ....[1]....
        /*07c8*/ 	.word	0x000001a0
        /*07cc*/ 	.word	0x000000ff
        /*07d0*/ 	.word	0x00038810
        /*07d4*/ 	.short	0x0100
        /*07d6*/ 	.byte	0x08
	.zero		1


	//   ....[2]....
        /*07d8*/ 	.word	0x000001b0
        /*07dc*/ 	.word	0x000000ff
        /*07e0*/ 	.word	0x00038820
        /*07e4*/ 	.short	0x0100
        /*07e6*/ 	.byte	0x08
	.zero		1


	//   ....[3]....
        /*07e8*/ 	.word	0x00000260
        /*07ec*/ 	.word	0x000000ff
        /*07f0*/ 	.word	0x00038830
        /*07f4*/ 	.short	0x0100
        /*07f6*/ 	.byte	0x06
	.zero		1


	//   ....[4]....
        /*07f8*/ 	.word	0x00000270
        /*07fc*/ 	.word	0x000000ff
        /*0800*/ 	.word	0x00038840
        /*0804*/ 	.short	0x0100
        /*0806*/ 	.byte	0x06
	.zero		1


	//   ....[5]....
        /*0808*/ 	.word	0x00000280
        /*080c*/ 	.word	0x000000ff
        /*0810*/ 	.word	0x00038838
        /*0814*/ 	.short	0x0100
        /*0816*/ 	.byte	0x06
	.zero		1


	//   ....[6]....
        /*0818*/ 	.word	0x00000290
        /*081c*/ 	.word	0x000000ff
        /*0820*/ 	.word	0x00038848
        /*0824*/ 	.short	0x0100
        /*0826*/ 	.byte	0x06
	.zero		1


	//   ....[7]....
        /*0828*/ 	.word	0x000003c0
        /*082c*/ 	.word	0x000000ff
        /*0830*/ 	.word	0x00038850
        /*0834*/ 	.short	0x0100
        /*0836*/ 	.byte	0x08
	.zero		1


	//   ....[8]....
        /*0838*/ 	.word	0x000003d0
        /*083c*/ 	.word	0x000000ff
        /*0840*/ 	.word	0x00038860
        /*0844*/ 	.short	0x0100
        /*0846*/ 	.byte	0x08
	.zero		1


	//   ....[9]....
        /*0848*/ 	.word	0x000003e0
        /*084c*/ 	.word	0x000000ff
        /*0850*/ 	.word	0x00038858
        /*0854*/ 	.short	0x0100
        /*0856*/ 	.byte	0x08
	.zero		1


	//   ....[10]....
        /*0858*/ 	.word	0x000003f0
        /*085c*/ 	.word	0x000000ff
        /*0860*/ 	.word	0x00038868
        /*0864*/ 	.short	0x0100
        /*0866*/ 	.byte	0x08
	.zero		1


	//   ....[11]....
        /*0868*/ 	.word	0x000004e0
        /*086c*/ 	.word	0x000000ff
        /*0870*/ 	.word	0x00038870
        /*0874*/ 	.short	0x0100
        /*0876*/ 	.byte	0x06
	.zero		1


	//   ....[12]....
        /*0878*/ 	.word	0x000004f0
        /*087c*/ 	.word	0x000000ff
        /*0880*/ 	.word	0x00038880
        /*0884*/ 	.short	0x0100
        /*0886*/ 	.byte	0x06
	.zero		1


	//   ....[13]....
        /*0888*/ 	.word	0x00000500
        /*088c*/ 	.word	0x000000ff
        /*0890*/ 	.word	0x00038878
        /*0894*/ 	.short	0x0100
        /*0896*/ 	.byte	0x06
	.zero		1


	//   ....[14]....
        /*0898*/ 	.word	0x00000510
        /*089c*/ 	.word	0x000000ff
        /*08a0*/ 	.word	0x00038888
        /*08a4*/ 	.short	0x0100
        /*08a6*/ 	.byte	0x06
	.zero		1


	//   ....[15]....
        /*08a8*/ 	.word	0x00000640
        /*08ac*/ 	.word	0x000000ff
        /*08b0*/ 	.word	0x00038890
        /*08b4*/ 	.short	0x0100
        /*08b6*/ 	.byte	0x08
	.zero		1


	//   ....[16]....
        /*08b8*/ 	.word	0x00000650
        /*08bc*/ 	.word	0x000000ff
        /*08c0*/ 	.word	0x000388a0
        /*08c4*/ 	.short	0x0100
        /*08c6*/ 	.byte	0x08
	.zero		1


	//   ....[17]....
        /*08c8*/ 	.word	0x00000660
        /*08cc*/ 	.word	0x000000ff
        /*08d0*/ 	.word	0x00038898
        /*08d4*/ 	.short	0x0100
        /*08d6*/ 	.byte	0x08
	.zero		1


	//   ....[18]....
        /*08d8*/ 	.word	0x00000670
        /*08dc*/ 	.word	0x000000ff
        /*08e0*/ 	.word	0x000388a8
        /*08e4*/ 	.short	0x0100
        /*08e6*/ 	.byte	0x08
	.zero		1


	//   ....[19]....
        /*08e8*/ 	.word	0x000007b0
        /*08ec*/ 	.word	0x000000ff
        /*08f0*/ 	.word	0x000388b0
        /*08f4*/ 	.short	0x0100
        /*08f6*/ 	.byte	0x08
	.zero		1


	//   ....[20]....
        /*08f8*/ 	.word	0x000007c0
        /*08fc*/ 	.word	0x000000ff
        /*0900*/ 	.word	0x000388c0
        /*0904*/ 	.short	0x0100
        /*0906*/ 	.byte	0x08
	.zero		1


	//   ....[21]....
        /*0908*/ 	.word	0x000007d0
        /*090c*/ 	.word	0x000000ff
        /*0910*/ 	.word	0x000388b8
        /*0914*/ 	.short	0x0100
        /*0916*/ 	.byte	0x08
	.zero		1


	//   ....[22]....
        /*0918*/ 	.word	0x000007e0
        /*091c*/ 	.word	0x000000ff
        /*0920*/ 	.word	0x000388c8
        /*0924*/ 	.short	0x0100
        /*0926*/ 	.byte	0x08
	.zero		1


	//   ....[23]....
        /*0928*/ 	.word	0x00001d90
        /*092c*/ 	.word	0x00000003
        /*0930*/ 	.word	0x00000000
        /*0934*/ 	.short	0x0101
        /*0936*/ 	.byte	0x3f
	.zero		1


	//   ....[24]....
        /*0938*/ 	.word	0x00002890
        /*093c*/ 	.word	0x00000003
        /*0940*/ 	.word	0x00000000
        /*0944*/ 	.short	0x0101
        /*0946*/ 	.byte	0x3f
	.zero		1


	//   ....[25]....
        /*0948*/ 	.word	0x00003940
        /*094c*/ 	.word	0x00000011
        /*0950*/ 	.word	0x00038800
        /*0954*/ 	.short	0x010a
        /*0956*/ 	.byte	0x3f
	.zero		1


	//   ....[26]....
        /*0958*/ 	.word	0x000039a0
        /*095c*/ 	.word	0x00000009
        /*0960*/ 	.word	0x00038830
        /*0964*/ 	.short	0x010a
        /*0966*/ 	.byte	0x3f
	.zero		1


	//   ....[27]....
        /*0968*/ 	.word	0x00003a10
        /*096c*/ 	.word	0x00000009
        /*0970*/ 	.word	0x00038830
        /*0974*/ 	.short	0x010a
        /*0976*/ 	.byte	0x3f
	.zero		1


	//   ....[28]....
        /*0978*/ 	.word	0x00003c90
        /*097c*/ 	.word	0x00000011
        /*0980*/ 	.word	0x00038810
        /*0984*/ 	.short	0x010a
        /*0986*/ 	.byte	0x3f
	.zero		1


	//   ....[29]....
        /*0988*/ 	.word	0x00003cd0
        /*098c*/ 	.word	0x00000009
        /*0990*/ 	.word	0x00038850
        /*0994*/ 	.short	0x010a
        /*0996*/ 	.byte	0x3f
	.zero		1


	//   ....[30]....
        /*0998*/ 	.word	0x00003da0
        /*099c*/ 	.word	0x00000009
        /*09a0*/ 	.word	0x00038850
        /*09a4*/ 	.short	0x010a
        /*09a6*/ 	.byte	0x3f
	.zero		1


	//   ....[31]....
        /*09a8*/ 	.word	0x00005bf0
        /*09ac*/ 	.word	0x00000019
        /*09b0*/ 	.word	0x00000000
        /*09b4*/ 	.short	0x0101
        /*09b6*/ 	.byte	0x3f
	.zero		1


	//   ....[32]....
        /*09b8*/ 	.word	0x00006410
        /*09bc*/ 	.word	0x00000009
        /*09c0*/ 	.word	0x00000000
        /*09c4*/ 	.short	0x0101
        /*09c6*/ 	.byte	0x3f
	.zero		1


	//   ....[33]....
        /*09c8*/ 	.word	0x000065b0
        /*09cc*/ 	.word	0x00000009
        /*09d0*/ 	.word	0x00038830
        /*09d4*/ 	.short	0x010a
        /*09d6*/ 	.byte	0x3f
	.zero		1


	//   ....[34]....
        /*09d8*/ 	.word	0x00006600
        /*09dc*/ 	.word	0x00000009
        /*09e0*/ 	.word	0x00038830
        /*09e4*/ 	.short	0x010a
        /*09e6*/ 	.byte	0x3f
	.zero		1


	//   ....[35]....
        /*09e8*/ 	.word	0x00006780
        /*09ec*/ 	.word	0x00000009
        /*09f0*/ 	.word	0x00038850
        /*09f4*/ 	.short	0x010a
        /*09f6*/ 	.byte	0x3f
	.zero		1


	//   ....[36]....
        /*09f8*/ 	.word	0x000067d0
        /*09fc*/ 	.word	0x00000009
        /*0a00*/ 	.word	0x00038850
        /*0a04*/ 	.short	0x010a
        /*0a06*/ 	.byte	0x3f
	.zero		1


	//   ....[37]....
        /*0a08*/ 	.word	0x00008770
        /*0a0c*/ 	.word	0x00000099
        /*0a10*/ 	.word	0x00000000
        /*0a14*/ 	.short	0x0101
        /*0a16*/ 	.byte	0x3f
	.zero		1


	//   ....[38]....
        /*0a18*/ 	.word	0x00009730
        /*0a1c*/ 	.word	0x00000009
        /*0a20*/ 	.word	0x00000000
        /*0a24*/ 	.short	0x0101
        /*0a26*/ 	.byte	0x3f
	.zero		1


	//   ....[39]....
        /*0a28*/ 	.word	0x00009840
        /*0a2c*/ 	.word	0x00000009
        /*0a30*/ 	.word	0x00038830
        /*0a34*/ 	.short	0x010a
        /*0a36*/ 	.byte	0x3f
	.zero		1


	//   ....[40]....
        /*0a38*/ 	.word	0x00009890
        /*0a3c*/ 	.word	0x00000009
        /*0a40*/ 	.word	0x00038830
        /*0a44*/ 	.short	0x010a
        /*0a46*/ 	.byte	0x3f
	.zero		1


	//   ....[41]....
        /*0a48*/ 	.word	0x00009a10
        /*0a4c*/ 	.word	0x00000009
        /*0a50*/ 	.word	0x00038850
        /*0a54*/ 	.short	0x010a
        /*0a56*/ 	.byte	0x3f
	.zero		1


	//   ....[42]....
        /*0a58*/ 	.word	0x00009a60
        /*0a5c*/ 	.word	0x00000009
        /*0a60*/ 	.word	0x00038850
        /*0a64*/ 	.short	0x010a
        /*0a66*/ 	.byte	0x3f
	.zero		1


	//   ....[43]....
        /*0a68*/ 	.word	0x0000b800
        /*0a6c*/ 	.word	0x00000099
        /*0a70*/ 	.word	0x00000000
        /*0a74*/ 	.short	0x0101
        /*0a76*/ 	.byte	0x3f
	.zero		1


	//   ....[44]....
        /*0a78*/ 	.word	0x0000c480
        /*0a7c*/ 	.word	0x00000009
        /*0a80*/ 	.word	0x00000000
        /*0a84*/ 	.short	0x0101
        /*0a86*/ 	.byte	0x3f
	.zero		1


	//   ....[45]....
        /*0a88*/ 	.word	0x0000ebd0
        /*0a8c*/ 	.word	0x00000000
        /*0a90*/ 	.word	0x00000000
        /*0a94*/ 	.short	0x0101
        /*0a96*/ 	.byte	0x3f
	.zero		1


	//   ....[46]....
        /*0a98*/ 	.word	0x00011dc0
        /*0a9c*/ 	.word	0x0000001b
        /*0aa0*/ 	.word	0x00038840
        /*0aa4*/ 	.short	0x010a
        /*0aa6*/ 	.byte	0x3f
	.zero		1


	//   ....[47]....
        /*0aa8*/ 	.word	0x000122a0
        /*0aac*/ 	.word	0x0000001b
        /*0ab0*/ 	.word	0x00038830
        /*0ab4*/ 	.short	0x0107
        /*0ab6*/ 	.byte	0x3f
	.zero		1


	//   ....[48]....
        /*0ab8*/ 	.word	0x00012380
        /*0abc*/ 	.word	0x0000001b
        /*0ac0*/ 	.word	0x00038830
        /*0ac4*/ 	.short	0x0101
        /*0ac6*/ 	.byte	0x3f
	.zero		1


	//   ....[49]....
        /*0ac8*/ 	.word	0x00012c50
        /*0acc*/ 	.word	0x00000017
        /*0ad0*/ 	.word	0x00038800
        /*0ad4*/ 	.short	0x0107
        /*0ad6*/ 	.byte	0x3f
	.zero		1


	//   ....[50]....
        /*0ad8*/ 	.word	0x00012ce0
        /*0adc*/ 	.word	0x00000017
        /*0ae0*/ 	.word	0x00038800
        /*0ae4*/ 	.short	0x0101
        /*0ae6*/ 	.byte	0x3f
	.zero		1


	//   ....[51]....
        /*0ae8*/ 	.word	0x000139f0
        /*0aec*/ 	.word	0x00000017
        /*0af0*/ 	.word	0x00038810
        /*0af4*/ 	.short	0x0107
        /*0af6*/ 	.byte	0x3f
	.zero		1


	//   ....[52]....
        /*0af8*/ 	.word	0x00013af0
        /*0afc*/ 	.word	0x00000017
        /*0b00*/ 	.word	0x00038810
        /*0b04*/ 	.short	0x0101
        /*0b06*/ 	.byte	0x3f
	.zero		1


	//   ....[53]....
        /*0b08*/ 	.word	0x00013b10
        /*0b0c*/ 	.word	0x00000017
        /*0b10*/ 	.word	0x00038820
        /*0b14*/ 	.short	0x010a
        /*0b16*/ 	.byte	0x3f
	.zero		1


	//   ....[54]....
        /*0b18*/ 	.word	0x00013ba0
        /*0b1c*/ 	.word	0x0000001b
        /*0b20*/ 	.word	0x00038860
        /*0b24*/ 	.short	0x010a
        /*0b26*/ 	.byte	0x3f
	.zero		1


	//   ....[55]....
        /*0b28*/ 	.word	0x000144c0
        /*0b2c*/ 	.word	0x0000001b
        /*0b30*/ 	.word	0x00038850
        /*0b34*/ 	.short	0x0107
        /*0b36*/ 	.byte	0x3f
	.zero		1


	//   ....[56]....
        /*0b38*/ 	.word	0x00014590
        /*0b3c*/ 	.word	0x0000001b
        /*0b40*/ 	.word	0x00038850
        /*0b44*/ 	.short	0x0101
        /*0b46*/ 	.byte	0x3f
	.zero		1


	//   ....[57]....
        /*0b48*/ 	.word	0x00014930
        /*0b4c*/ 	.word	0x00000006
        /*0b50*/ 	.word	0x00038840
        /*0b54*/ 	.short	0x010a
        /*0b56*/ 	.byte	0x3f
	.zero		1


	//   ....[58]....
        /*0b58*/ 	.word	0x00014c70
        /*0b5c*/ 	.word	0x00000006
        /*0b60*/ 	.word	0x00038830
        /*0b64*/ 	.short	0x0107
        /*0b66*/ 	.byte	0x3f
	.zero		1


	//   ....[59]....
        /*0b68*/ 	.word	0x00014d30
        /*0b6c*/ 	.word	0x00000006
        /*0b70*/ 	.word	0x00038830
        /*0b74*/ 	.short	0x0101
        /*0b76*/ 	.byte	0x3f
	.zero		1


	//   ....[60]....
        /*0b78*/ 	.word	0x00014d60
        /*0b7c*/ 	.word	0x00000006
        /*0b80*/ 	.word	0x00038860
        /*0b84*/ 	.short	0x010a
        /*0b86*/ 	.byte	0x3f
	.zero		1


	//   ....[61]....
        /*0b88*/ 	.word	0x00015430
        /*0b8c*/ 	.word	0x00000006
        /*0b90*/ 	.word	0x00038850
        /*0b94*/ 	.short	0x0107
        /*0b96*/ 	.byte	0x3f
	.zero		1


	//   ....[62]....
        /*0b98*/ 	.word	0x000154f0
        /*0b9c*/ 	.word	0x00000006
        /*0ba0*/ 	.word	0x00038850
        /*0ba4*/ 	.short	0x0101
        /*0ba6*/ 	.byte	0x3f
	.zero		1


	//   ....[63]....
        /*0ba8*/ 	.word	0x00016360
        /*0bac*/ 	.word	0x00000007
        /*0bb0*/ 	.word	0x00038820
        /*0bb4*/ 	.short	0x010a
        /*0bb6*/ 	.byte	0x3f
	.zero		1


	//   ....[64]....
        /*0bb8*/ 	.word	0x000164e0
        /*0bbc*/ 	.word	0x00000005
        /*0bc0*/ 	.word	0x00038840
        /*0bc4*/ 	.short	0x010a
        /*0bc6*/ 	.byte	0x3f
	.zero		1


	//   ....[65]....
        /*0bc8*/ 	.word	0x00016580
        /*0bcc*/ 	.word	0x00000003
        /*0bd0*/ 	.word	0x00038840
        /*0bd4*/ 	.short	0x010a
        /*0bd6*/ 	.byte	0x3f
	.zero		1


	//   ....[66]....
        /*0bd8*/ 	.word	0x000165c0
        /*0bdc*/ 	.word	0x00000005
        /*0be0*/ 	.word	0x00038860
        /*0be4*/ 	.short	0x010a
        /*0be6*/ 	.byte	0x3f
	.zero		1


	//   ....[67]....
        /*0be8*/ 	.word	0x00016600
        /*0bec*/ 	.word	0x00000003
        /*0bf0*/ 	.word	0x00038860
        /*0bf4*/ 	.short	0x010a
        /*0bf6*/ 	.byte	0x3f
	.zero		1


	//   ....[68]....
        /*0bf8*/ 	.word	0x00016660
        /*0bfc*/ 	.word	0x00000011
        /*0c00*/ 	.word	0x00038800
        /*0c04*/ 	.short	0x010a
        /*0c06*/ 	.byte	0x3f
	.zero		1


	//   ....[69]....
        /*0c08*/ 	.word	0x000166b0
        /*0c0c*/ 	.word	0x00000009
        /*0c10*/ 	.word	0x00038830
        /*0c14*/ 	.short	0x010a
        /*0c16*/ 	.byte	0x3f
	.zero		1


	//   ....[70]....
        /*0c18*/ 	.word	0x00016700
        /*0c1c*/ 	.word	0x00000011
        /*0c20*/ 	.word	0x00038810
        /*0c24*/ 	.short	0x010a
        /*0c26*/ 	.byte	0x3f
	.zero		1


	//   ....[71]....
        /*0c28*/ 	.word	0x00016750
        /*0c2c*/ 	.word	0x00000009
        /*0c30*/ 	.word	0x00038850
        /*0c34*/ 	.short	0x010a
        /*0c36*/ 	.byte	0x3f
	.zero		1


	//   ....[72]....
        /*0c38*/ 	.word	0x000167a0
        /*0c3c*/ 	.word	0x00000009
        /*0c40*/ 	.word	0x00038830
        /*0c44*/ 	.short	0x010a
        /*0c46*/ 	.byte	0x3f
	.zero		1


	//   ....[73]....
        /*0c48*/ 	.word	0x000167f0
        /*0c4c*/ 	.word	0x00000009
        /*0c50*/ 	.word	0x00038850
        /*0c54*/ 	.short	0x010a
        /*0c56*/ 	.byte	0x3f
	.zero		1


	//   ....[74]....
        /*0c58*/ 	.word	0x00016840
        /*0c5c*/ 	.word	0x00000009
        /*0c60*/ 	.word	0x00038830
        /*0c64*/ 	.short	0x010a
        /*0c66*/ 	.byte	0x3f
	.zero		1


	//   ....[75]....
        /*0c68*/ 	.word	0x00016890
        /*0c6c*/ 	.word	0x00000009
        /*0c70*/ 	.word	0x00038850
        /*0c74*/ 	.short	0x010a
        /*0c76*/ 	.byte	0x3f
	.zero		1


	//   ....[76]....
        /*0c78*/ 	.word	0x000169a0
        /*0c7c*/ 	.word	0x0000001b
        /*0c80*/ 	.word	0x00038840
        /*0c84*/ 	.short	0x010a
        /*0c86*/ 	.byte	0x3f
	.zero		1


	//   ....[77]....
        /*0c88*/ 	.word	0x00017f90
        /*0c8c*/ 	.word	0x00000017
        /*0c90*/ 	.word	0x00038820
        /*0c94*/ 	.short	0x010a
        /*0c96*/ 	.byte	0x3f
	.zero		1


	//   ....[78]....
        /*0c98*/ 	.word	0x00017fe0
        /*0c9c*/ 	.word	0x0000001b
        /*0ca0*/ 	.word	0x00038860
        /*0ca4*/ 	.short	0x010a
        /*0ca6*/ 	.byte	0x3f
	.zero		1


	//   ....[79]....
        /*0ca8*/ 	.word	0x000188d0
        /*0cac*/ 	.word	0x00000006
        /*0cb0*/ 	.word	0x00038840
        /*0cb4*/ 	.short	0x010a
        /*0cb6*/ 	.byte	0x3f
	.zero		1


	//   ....[80]....
        /*0cb8*/ 	.word	0x00018d90
        /*0cbc*/ 	.word	0x00000006
        /*0cc0*/ 	.word	0x00038860
        /*0cc4*/ 	.short	0x010a
        /*0cc6*/ 	.byte	0x3f
	.zero		1


	//   ....[81]....
        /*0cc8*/ 	.word	0x00019e80
        /*0ccc*/ 	.word	0x00000007
        /*0cd0*/ 	.word	0x00038820
        /*0cd4*/ 	.short	0x010a
        /*0cd6*/ 	.byte	0x3f
	.zero		1


	//   ....[82]....
        /*0cd8*/ 	.word	0x0001a020
        /*0cdc*/ 	.word	0x00000005
        /*0ce0*/ 	.word	0x00038840
        /*0ce4*/ 	.short	0x010a
        /*0ce6*/ 	.byte	0x3f
	.zero		1


	//   ....[83]....
        /*0ce8*/ 	.word	0x0001a070
        /*0cec*/ 	.word	0x00000003
        /*0cf0*/ 	.word	0x00038840
        /*0cf4*/ 	.short	0x010a
        /*0cf6*/ 	.byte	0x3f
	.zero		1


	//   ....[84]....
        /*0cf8*/ 	.word	0x0001a0c0
        /*0cfc*/ 	.word	0x00000005
        /*0d00*/ 	.word	0x00038860
        /*0d04*/ 	.short	0x010a
        /*0d06*/ 	.byte	0x3f
	.zero		1


	//----- nvinfo : EIATTR_NUM_MBARRIERS
	.align		4
.L_1066:
        /*0d08*/ 	.byte	0x03, 0x38
        /*0d0a*/ 	.short	0x0017


	//----- nvinfo : EIATTR_EXIT_INSTR_OFFSETS
	.align		4
        /*0d0c*/ 	.byte	0x04, 0x1c
        /*0d0e*/ 	.short	(.L_1068 - .L_1067)


	//   ....[0]....
.L_1067:
        /*0d10*/ 	.word	0x000009a0


	//   ....[1]....
        /*0d14*/ 	.word	0x0000feb0


	//   ....[2]....
        /*0d18*/ 	.word	0x00016650


	//----- nvinfo : EIATTR_MAX_THREADS
	.align		4
.L_1068:
        /*0d1c*/ 	.byte	0x04, 0x05
        /*0d1e*/ 	.short	(.L_1070 - .L_1069)
.L_1069:
        /*0d20*/ 	.word	0x00000180
        /*0d24*/ 	.word	0x00000001
        /*0d28*/ 	.word	0x00000001


	//----- nvinfo : EIATTR_CRS_STACK_SIZE
	.align		4
.L_1070:
        /*0d2c*/ 	.byte	0x04, 0x1e
        /*0d2e*/ 	.short	(.L_1072 - .L_1071)
.L_1071:
        /*0d30*/ 	.word	0x00000000


	//----- nvinfo : EIATTR_CBANK_PARAM_SIZE
	.align		4
.L_1072:
        /*0d34*/ 	.byte	0x03, 0x19
        /*0d36*/ 	.short	0x0bf0


	//----- nvinfo : EIATTR_PARAM_CBANK
	.align		4
        /*0d38*/ 	.byte	0x04, 0x0a
        /*0d3a*/ 	.short	(.L_1074 - .L_1073)
	.align		4
.L_1073:
        /*0d3c*/ 	.word	index@(.nv.constant0._ZN7cutlass13device_kernelIN5flash11enable_sm90INS1_16FlashAttnFwdSm90INS1_25CollectiveMainloopFwdSm90ILi2EN4cute5tupleIJNS5_1CILi1EEES8_S8_EEENS6_IJNS7_ILi64EEESA_SA_EEELi512ENS_10bfloat16_tEfNS_4arch4Sm90ELb1ELb0ELb0ELb1ELb1ELb0ELb1ELb0ELb0ELb1ELb0ELb0EEENS1_21CollectiveEpilogueFwdINS6_IJSA_NS7_ILi512EEESA_EEES9_SC_SE_Li256ELb1ELb1ELb0ELb0EEENS1_36VarlenDynamicPersistentTileSchedulerILi64ELi64ELi256ELi128ELb0ELb1ELb1ELb1ELb1ELb1EEEEEEEEEvNT_6ParamsE)
        /*0d40*/ 	.short	0x0210
        /*0d42*/ 	.short	0x0bf0


	//----- nvinfo : EIATTR_SW_WAR
	.align		4
.L_1074:
        /*0d44*/ 	.byte	0x04, 0x36
        /*0d46*/ 	.short	(.L_1076 - .L_1075)
.L_1075:
        /*0d48*/ 	.word	0x00000008
.L_1076:


//--------------------- .nv.info._ZN7cutlass13device_kernelIN5flash11enable_sm90INS1_16FlashAttnFwdSm90INS1_25CollectiveMainloopFwdSm90ILi2EN4cute5tupleIJNS5_1CILi1EEES8_S8_EEENS6_IJNS7_ILi64EEESA_SA_EEELi512ENS_10bfloat16_tEfNS_4arch4Sm90ELb1ELb0ELb0ELb1ELb1ELb1ELb1ELb0ELb0ELb1ELb0ELb0EEENS1_21CollectiveEpilogueFwdINS6_IJSA_NS7_ILi512EEESA_EEES9_SC_SE_Li256ELb1ELb1ELb0ELb0EEENS1_36VarlenDynamicPersistentTileSchedulerILi64ELi64ELi256ELi128ELb0ELb1ELb1ELb1ELb1ELb1EEEEEEEEEvNT_6ParamsE --------------------------
	.section	.nv.info._ZN7cutlass13device_kernelIN5flash11enable_sm90INS1_16FlashAttnFwdSm90INS1_25CollectiveMainloopFwdSm90ILi2EN4cute5tupleIJNS5_1CILi1EEES8_S8_EEENS6_IJNS7_ILi64EEESA_SA_EEELi512ENS_10bfloat16_tEfNS_4arch4Sm90ELb1ELb0ELb0ELb1ELb1ELb1ELb1ELb0ELb0ELb1ELb0ELb0EEENS1_21CollectiveEpilogueFwdINS6_IJSA_NS7_ILi512EEESA_EEES9_SC_SE_Li256ELb1ELb1ELb0ELb0EEENS1_36VarlenDynamicPersistentTileSchedulerILi64ELi64ELi256ELi128ELb0ELb1ELb1ELb1ELb1ELb1EEEEEEEEEvNT_6ParamsE,"",@"SHT_CUDA_INFO"
	.sectionflags	@""
	.align	4


	//----- nvinfo : EIATTR_CUDA_API_VERSION
	.align		4
        /*0000*/ 	.byte	0x04, 0x37
        /*0002*/ 	.short	(.L_1078 - .L_1077)
.L_1077:
        /*0004*/ 	.word	0x00000082


	//----- nvinfo : EIATTR_KPARAM_INFO
	.align		4
.L_1078:
        /*0008*/ 	.byte	0x04, 0x17
        /*000a*/ 	.short	(.L_1080 - .L_1079)
.L_1079:
        /*000c*/ 	.word	0x00000000
        /*0010*/ 	.short	0x0000
        /*0012*/ 	.short	0x0070
        /*0014*/ 	.byte	0x00, 0xf0, 0x01, 0x2e


	//----- nvinfo : EIATTR_SPARSE_MMA_MASK
	.align		4
.L_1080:
        /*0018*/ 	.byte	0x03, 0x50
        /*001a*/ 	.short	0x0000


	//----- nvinfo : EIATTR_MAXREG_COUNT
	.align		4
        /*001c*/ 	.byte	0x03, 0x1b
        /*001e*/ 	.short	0x00a8


	//----- nvinfo : EIATTR_NUM_BARRIERS
	.align		4
        /*0020*/ 	.byte	0x02, 0x4c
        /*0022*/ 	.byte	0x10
	.zero		1


	//----- nvinfo : EIATTR_EXTERNS
	.align		4
        /*0024*/ 	.byte	0x04, 0x0f
        /*0026*/ 	.short	(.L_1082 - .L_1081)


	//   ....[0]....
	.align		4
.L_1081:
        /*0028*/ 	.word	index@(__assertfail)


	//----- nvinfo : EIATTR_ANNOTATIONS
	.align		4
.L_1082:
        /*002c*/ 	.byte	0x04, 0x55
        /*002e*/ 	.short	(.L_1084 - .L_1083)


	//   ....[0]....
.L_1083:
        /* <DEDUP_REMOVED lines=68> */


	//----- nvinfo : EIATTR_MERCURY_ISA_VERSION
	.align		4
.L_1084:
        /*0460*/ 	.byte	0x03, 0x5f
        /*0462*/ 	.short	0x0101


	//----- nvinfo : EIATTR_UNUSED_LOAD_BYTE_OFFSET
	.align		4
        /*0464*/ 	.byte	0x04, 0x44
        /*0466*/ 	.short	(.L_1086 - .L_1085)


	//   ....[0]....
.L_1085:
        /*0468*/ 	.word	0x00000a50
        /*046c*/ 	.word	0x0000fff0


	//   ....[1]....
        /*0470*/ 	.word	0x00014ca0
        /*0474*/ 	.word	0x0000fff0


	//----- nvinfo : EIATTR_INT_WARP_WIDE_INSTR_OFFSETS
	.align		4
.L_1086:
        /*0478*/ 	.byte	0x04, 0x31
        /*047a*/ 	.short	(.L_1088 - .L_1087)


	//   ....[0]....
.L_1087:
        /*047c*/ 	.word	0x00000130


	//   ....[1]....
        /*0480*/ 	.word	0x00000170


	//   ....[2]....
        /*0484*/ 	.word	0x000001e0


	//   ....[3]....
        /*0488*/ 	.word	0x00000250


	//   ....[4]....
        /*048c*/ 	.word	0x0001ae80


	//   ....[5]....
        /*0490*/ 	.word	0x0001af10


	//   ....[6]....
        /*0494*/ 	.word	0x0001f410


	//   ....[7]....
        /*0498*/ 	.word	0x0001f4a0


	//----- nvinfo : EIATTR_COOP_GROUP_MASK_REGIDS
	.align		4
.L_1088:
        /*049c*/ 	.byte	0x04, 0x29
        /*049e*/ 	.short	(.L_1090 - .L_1089)


	//   ....[0]....
.L_1089:
        /*04a0*/ 	.word	0xffffffff


	//   ....[1]....
        /*04a4*/ 	.word	0xffffffff


	//   ....[2]....
        /*04a8*/ 	.word	0xffffffff


	//   ....[3]....
        /*04ac*/ 	.word	0xffffffff


	//   ....[4]....
        /*04b0*/ 	.word	0xffffffff


	//   ....[5]....
        /*04b4*/ 	.word	0xffffffff


	//   ....[6]....
        /*04b8*/ 	.word	0xffffffff


	//   ....[7]....
        /*04bc*/ 	.word	0xffffffff


	//   ....[8]....
        /*04c0*/ 	.word	0xffffffff


	//   ....[9]....
        /*04c4*/ 	.word	0xffffffff


	//   ....[10]....
        /*04c8*/ 	.word	0xffffffff


	//   ....[11]....
        /*04cc*/ 	.word	0xffffffff


	//   ....[12]....
        /*04d0*/ 	.word	0xffffffff


	//   ....[13]....
        /*04d4*/ 	.word	0xffffffff


	//   ....[14]....
        /*04d8*/ 	.word	0xffffffff


	//   ....[15]....
        /*04dc*/ 	.word	0xffffffff


	//   ....[16]....
        /*04e0*/ 	.word	0xffffffff


	//   ....[17]....
        /*04e4*/ 	.word	0xffffffff


	//   ....[18]....
        /*04e8*/ 	.word	0xffffffff


	//   ....[19]....
        /*04ec*/ 	.word	0xffffffff


	//   ....[20]....
        /*04f0*/ 	.word	0xffffffff


	//   ....[21]....
        /*04f4*/ 	.word	0xffffffff


	//   ....[22]....
        /*04f8*/ 	.word	0xffffffff


	//   ....[23]....
        /*04fc*/ 	.word	0xffffffff


	//   ....[24]....
        /*0500*/ 	.word	0xffffffff


	//   ....[25]....
        /*0504*/ 	.word	0xffffffff


	//   ....[26]....
        /*0508*/ 	.word	0xffffffff


	//   ....[27]....
        /*050c*/ 	.word	0xffffffff


	//   ....[28]....
        /*0510*/ 	.word	0xffffffff


	//   ....[29]....
        /*0514*/ 	.word	0xffffffff


	//   ....[30]....
        /*0518*/ 	.word	0xffffffff


	//   ....[31]....
        /*051c*/ 	.word	0xffffffff


	//   ....[32]....
        /*0520*/ 	.word	0xffffffff


	//   ....[33]....
        /*0524*/ 	.word	0xffffffff


	//   ....[34]....
        /*0528*/ 	.word	0xffffffff


	//   ....[35]....
        /*052c*/ 	.word	0xffffffff


	//   ....[36]....
        /*0530*/ 	.word	0xffffffff


	//   ....[37]....
        /*0534*/ 	.word	0xffffffff


	//   ....[38]....
        /*0538*/ 	.word	0xffffffff


	//   ....[39]....
        /*053c*/ 	.word	0xffffffff


	//   ....[40]....
        /*0540*/ 	.word	0xffffffff


	//   ....[41]....
        /*0544*/ 	.word	0xffffffff


	//   ....[42]....
        /*0548*/ 	.word	0xffffffff


	//   ....[43]....
        /*054c*/ 	.word	0xffffffff


	//   ....[44]....
        /*0550*/ 	.word	0xffffffff


	//   ....[45]....
        /*0554*/ 	.word	0xffffffff


	//   ....[46]....
        /*0558*/ 	.word	0xffffffff


	//   ....[47]....
        /*055c*/ 	.word	0xffffffff


	//   ....[48]....
        /*0560*/ 	.word	0xffffffff


	//   ....[49]....
        /*0564*/ 	.word	0xffffffff


	//   ....[50]....
        /*0568*/ 	.word	0xffffffff


	//   ....[51]....
        /*056c*/ 	.word	0xffffffff


	//   ....[52]....
        /*0570*/ 	.word	0xffffffff


	//   ....[53]....
        /*0574*/ 	.word	0xffffffff


	//   ....[54]....
        /*0578*/ 	.word	0xffffffff


	//   ....[55]....
        /*057c*/ 	.word	0xffffffff


	//   ....[56]....
        /*0580*/ 	.word	0xffffffff


	//   ....[57]....
        /*0584*/ 	.word	0xffffffff


	//   ....[58]....
        /*0588*/ 	.word	0xffffffff


	//   ....[59]....
        /*058c*/ 	.word	0xffffffff


	//   ....[60]....
        /*0590*/ 	.word	0xffffffff


	//   ....[61]....
        /*0594*/ 	.word	0xffffffff


	//   ....[62]....
        /*0598*/ 	.word	0xffffffff


	//   ....[63]....
        /*059c*/ 	.word	0xffffffff


	//   ....[64]....
        /*05a0*/ 	.word	0xffffffff


	//   ....[65]....
        /*05a4*/ 	.word	0xffffffff


	//   ....[66]....
        /*05a8*/ 	.word	0xffffffff


	//   ....[67]....
        /*05ac*/ 	.word	0xffffffff


	//   ....[68]....
        /*05b0*/ 	.word	0xffffffff


	//   ....[69]....
        /*05b4*/ 	.word	0xffffffff


	//   ....[70]....
        /*05b8*/ 	.word	0xffffffff


	//   ....[71]....
        /*05bc*/ 	.word	0xffffffff


	//   ....[72]....
        /*05c0*/ 	.word	0xffffffff


	//   ....[73]....
        /*05c4*/ 	.word	0xffffffff


	//   ....[74]....
        /*05c8*/ 	.word	0xffffffff


	//   ....[75]....
        /*05cc*/ 	.word	0xffffffff


	//   ....[76]....
        /*05d0*/ 	.word	0xffffffff


	//   ....[77]....
        /*05d4*/ 	.word	0xffffffff


	//   ....[78]....
        /*05d8*/ 	.word	0xffffffff


	//   ....[79]....
        /*05dc*/ 	.word	0xffffffff


	//   ....[80]....
        /*05e0*/ 	.word	0xffffffff


	//   ....[81]....
        /*05e4*/ 	.word	0xffffffff


	//   ....[82]....
        /*05e8*/ 	.word	0xffffffff


	//   ....[83]....
        /*05ec*/ 	.word	0xffffffff


	//   ....[84]....
        /*05f0*/ 	.word	0xffffffff


	//   ....[85]....
        /*05f4*/ 	.word	0xffffffff


	//   ....[86]....
        /*05f8*/ 	.word	0xffffffff


	//   ....[87]....
        /*05fc*/ 	.word	0xffffffff


	//   ....[88]....
        /*0600*/ 	.word	0xffffffff


	//   ....[89]....
        /*0604*/ 	.word	0xffffffff


	//   ....[90]....
        /*0608*/ 	.word	0xffffffff


	//   ....[91]....
        /*060c*/ 	.word	0xffffffff


	//   ....[92]....
        /*0610*/ 	.word	0xffffffff


	//   ....[93]....
        /*0614*/ 	.word	0xffffffff


	//   ....[94]....
        /*0618*/ 	.word	0xffffffff


	//   ....[95]....
        /*061c*/ 	.word	0xffffffff


	//   ....[96]....
        /*0620*/ 	.word	0xffffffff


	//   ....[97]....
        /*0624*/ 	.word	0xffffffff


	//   ....[98]....
        /*0628*/ 	.word	0xffffffff


	//   ....[99]....
        /*062c*/ 	.word	0xffffffff


	//   ....[100]....
        /*0630*/ 	.word	0xffffffff


	//   ....[101]....
        /*0634*/ 	.word	0xffffffff


	//   ....[102]....
        /*0638*/ 	.word	0xffffffff


	//   ....[103]....
        /*063c*/ 	.word	0xffffffff


	//   ....[104]....
        /*0640*/ 	.word	0xffffffff


	//   ....[105]....
        /*0644*/ 	.word	0xffffffff


	//   ....[106]....
        /*0648*/ 	.word	0xffffffff


	//   ....[107]....
        /*064c*/ 	.word	0xffffffff


	//   ....[108]....
        /*0650*/ 	.word	0xffffffff


	//   ....[109]....
        /*0654*/ 	.word	0xffffffff


	//   ....[110]....
        /*0658*/ 	.word	0xffffffff


	//   ....[111]....
        /*065c*/ 	.word	0xffffffff


	//   ....[112]....
        /*0660*/ 	.word	0xffffffff


	//   ....[113]....
        /*0664*/ 	.word	0xffffffff


	//   ....[114]....
        /*0668*/ 	.word	0xffffffff


	//   ....[115]....
        /*066c*/ 	.word	0xffffffff


	//   ....[116]....
        /*0670*/ 	.word	0xffffffff


	//   ....[117]....
        /*0674*/ 	.word	0xffffffff


	//   ....[118]....
        /*0678*/ 	.word	0xffffffff


	//   ....[119]....
        /*067c*/ 	.word	0xffffffff


	//   ....[120]....
        /*0680*/ 	.word	0xffffffff


	//   ....[121]....
        /*0684*/ 	.word	0xffffffff


	//   ....[122]....
        /*0688*/ 	.word	0xffffffff


	//   ....[123]....
        /*068c*/ 	.word	0xffffffff


	//   ....[124]....
        /*0690*/ 	.word	0xffffffff


	//   ....[125]....
        /*0694*/ 	.word	0xffffffff


	//   ....[126]....
        /*0698*/ 	.word	0xffffffff


	//   ....[127]....
        /*069c*/ 	.word	0xffffffff


	//   ....[128]....
        /*06a0*/ 	.word	0xffffffff


	//   ....[129]....
        /*06a4*/ 	.word	0xffffffff


	//   ....[130]....
        /*06a8*/ 	.word	0xffffffff


	//   ....[131]....
        /*06ac*/ 	.word	0xffffffff


	//   ....[132]....
        /*06b0*/ 	.word	0xffffffff


	//   ....[133]....
        /*06b4*/ 	.word	0xffffffff


	//   ....[134]....
        /*06b8*/ 	.word	0xffffffff


	//   ....[135]....
        /*06bc*/ 	.word	0xffffffff


	//   ....[136]....
        /*06c0*/ 	.word	0xffffffff


	//   ....[137]....
        /*06c4*/ 	.word	0xffffffff


	//   ....[138]....
        /*06c8*/ 	.word	0xffffffff


	//   ....[139]....
        /*06cc*/ 	.word	0xffffffff


	//   ....[140]....
        /*06d0*/ 	.word	0xffffffff


	//   ....[141]....
        /*06d4*/ 	.word	0xffffffff


	//   ....[142]....
        /*06d8*/ 	.word	0xffffffff


	//   ....[143]....
        /*06dc*/ 	.word	0xffffffff


	//   ....[144]....
        /*06e0*/ 	.word	0xffffffff


	//   ....[145]....
        /*06e4*/ 	.word	0xffffffff


	//   ....[146]....
        /*06e8*/ 	.word	0xffffffff


	//   ....[147]....
        /*06ec*/ 	.word	0xffffffff


	//   ....[148]....
        /*06f0*/ 	.word	0xffffffff


	//   ....[149]....
        /*06f4*/ 	.word	0xffffffff


	//   ....[150]....
        /*06f8*/ 	.word	0xffffffff


	//   ....[151]....
        /*06fc*/ 	.word	0xffffffff


	//   ....[152]....
        /*0700*/ 	.word	0xffffffff


	//   ....[153]....
        /*0704*/ 	.word	0xffffffff


	//   ....[154]....
        /*0708*/ 	.word	0xffffffff


	//   ....[155]....
        /*070c*/ 	.word	0x0500000f


	//   ....[156]....
        /*0710*/ 	.word	0x0500000f


	//   ....[157]....
        /*0714*/ 	.word	0x0500000f


	//   ....[158]....
        /*0718*/ 	.word	0x0500000f


	//   ....[159]....
        /*071c*/ 	.word	0x0500000f


	//   ....[160]....
        /*0720*/ 	.word	0x0500000f


	//   ....[161]....
        /*0724*/ 	.word	0x0500000f


	//   ....[162]....
        /*0728*/ 	.word	0x0500000f


	//   ....[163]....
        /*072c*/ 	.word	0x0500000f


	//   ....[164]....
        /*0730*/ 	.word	0x0500000f


	//   ....[165]....
        /*0734*/ 	.word	0x0500000f


	//   ....[166]....
        /*0738*/ 	.word	0x0500000f


	//   ....[167]....
        /*073c*/ 	.word	0x0500000f


	//   ....[168]....
        /*0740*/ 	.word	0x0500000f


	//   ....[169]....
        /*0744*/ 	.word	0x0500000f


	//   ....[170]....
        /*0748*/ 	.word	0x0500000f


	//   ....[171]....
        /*074c*/ 	.word	0x0500000f


	//   ....[172]....
        /*0750*/ 	.word	0x0500000f


	//   ....[173]....
        /*0754*/ 	.word	0x0500000f


	//   ....[174]....
        /*0758*/ 	.word	0x0500000f


	//   ....[175]....
        /*075c*/ 	.word	0x0500000f


	//   ....[176]....
        /*0760*/ 	.word	0x0500000f


	//   ....[177]....
        /*0764*/ 	.word	0x0500000f


	//   ....[178]....
        /*0768*/ 	.word	0x0500000f


	//   ....[179]....
        /*076c*/ 	.word	0x0500000f


	//   ....[180]....
        /*0770*/ 	.word	0x0500000f


	//   ....[181]....
        /*0774*/ 	.word	0x0500000f


	//   ....[182]....
        /*0778*/ 	.word	0x0500000f


	//   ....[183]....
        /*077c*/ 	.word	0x0500000f


	//   ....[184]....
        /*0780*/ 	.word	0x0500000f


	//   ....[185]....
        /*0784*/ 	.word	0x0500000f


	//   ....[186]....
        /*0788*/ 	.word	0x0500000f


	//   ....[187]....
        /*078c*/ 	.word	0x0500000f


	//   ....[188]....
        /*0790*/ 	.word	0x0500000f


	//   ....[189]....
        /*0794*/ 	.word	0x0500000f


	//   ....[190]....
        /*0798*/ 	.word	0x0500000f


	//   ....[191]....
        /*079c*/ 	.word	0x0500000f


	//   ....[192]....
        /*07a0*/ 	.word	0x0500000f


	//   ....[193]....
        /*07a4*/ 	.word	0x0500000f


	//   ....[194]....
        /*07a8*/ 	.word	0x0500000f


	//   ....[195]....
        /*07ac*/ 	.word	0x0500000f


	//   ....[196]....
        /*07b0*/ 	.word	0x0500000f


	//   ....[197]....
        /*07b4*/ 	.word	0x0500000f


	//   ....[198]....
        /*07b8*/ 	.word	0x0500000f


	//   ....[199]....
        /*07bc*/ 	.word	0x0500000f


	//   ....[200]....
        /*07c0*/ 	.word	0x0500000f


	//   ....[201]....
        /*07c4*/ 	.word	0x0500000f


	//   ....[202]....
        /*07c8*/ 	.word	0x0500000f


	//   ....[203]....
        /*07cc*/ 	.word	0x0500000f


	//   ....[204]....
        /*07d0*/ 	.word	0x0500000f


	//   ....[205]....
        /*07d4*/ 	.word	0x0500000f


	//   ....[206]....
        /*07d8*/ 	.word	0x0500000f


	//   ....[207]....
        /*07dc*/ 	.word	0x0500000f


	//   ....[208]....
        /*07e0*/ 	.word	0x0500000f


	//   ....[209]....
        /*07e4*/ 	.word	0x0500000f


	//   ....[210]....
        /*07e8*/ 	.word	0x0500000f


	//   ....[211]....
        /*07ec*/ 	.word	0x0500000f


	//   ....[212]....
        /*07f0*/ 	.word	0x0500000f


	//   ....[213]....
        /*07f4*/ 	.word	0x0500000f


	//   ....[214]....
        /*07f8*/ 	.word	0x0500000f


	//   ....[215]....
        /*07fc*/ 	.word	0x0500000f


	//   ....[216]....
        /*0800*/ 	.word	0x0500000f


	//   ....[217]....
        /*0804*/ 	.word	0x0500000f


	//   ....[218]....
        /*0808*/ 	.word	0x0500000f


	//   ....[219]....
        /*080c*/ 	.word	0x0500000f


	//   ....[220]....
        /*0810*/ 	.word	0x0500000f


	//   ....[221]....
        /*0814*/ 	.word	0x0500000f


	//   ....[222]....
        /*0818*/ 	.word	0x0500000f


	//   ....[223]....
        /*081c*/ 	.word	0x0500000f


	//   ....[224]....
        /*0820*/ 	.word	0x0500000f


	//   ....[225]....
        /*0824*/ 	.word	0x0500000f


	//   ....[226]....
        /*0828*/ 	.word	0x0500000f


	//   ....[227]....
        /*082c*/ 	.word	0x0500000f


	//   ....[228]....
        /*0830*/ 	.word	0x0500000f


	//   ....[229]....
        /*0834*/ 	.word	0x0500000f


	//   ....[230]....
        /*0838*/ 	.word	0x0500000f


	//   ....[231]....
        /*083c*/ 	.word	0x0500000f


	//   ....[232]....
        /*0840*/ 	.word	0x0500000f


	//   ....[233]....
        /*0844*/ 	.word	0x0500000f


	//   ....[234]....
        /*0848*/ 	.word	0x0500000f


	//   ....[235]....
        /*084c*/ 	.word	0x0500000f


	//   ....[236]....
        /*0850*/ 	.word	0x0500000f


	//   ....[237]....
        /*0854*/ 	.word	0x0500000f


	//   ....[238]....
        /*0858*/ 	.word	0x0500000f


	//   ....[239]....
        /*085c*/ 	.word	0x0500000f


	//   ....[240]....
        /*0860*/ 	.word	0x0500000f


	//   ....[241]....
        /*0864*/ 	.word	0x0500000f


	//   ....[242]....
        /*0868*/ 	.word	0x0500000f


	//   ....[243]....
        /*086c*/ 	.word	0x0500000f


	//   ....[244]....
        /*0870*/ 	.word	0x0500000f


	//----- nvinfo : EIATTR_COOP_GROUP_INSTR_OFFSETS
	.align		4
.L_1090:
        /*0874*/ 	.byte	0x04, 0x28
        /*0876*/ 	.short	(.L_1092 - .L_1091)


	//   ....[0]....
.L_1091:
        /*0878*/ 	.word	0x00000060


	//   ....[1]....
        /*087c*/ 	.word	0x00000140


	//   ....[2]....
        /*0880*/ 	.word	0x00000180


	//   ....[3]....
        /*0884*/ 	.word	0x00000390


	//   ....[4]....
        /*0888*/ 	.word	0x000004f0


	//   ....[5]....
        /*088c*/ 	.word	0x00000610


	//   ....[6]....
        /*0890*/ 	.word	0x00000770


	//   ....[7]....
        /*0894*/ 	.word	0x00002c40


	//   ....[8]....
        /*0898*/ 	.word	0x00002c50


	//   ....[9]....
        /*089c*/ 	.word	0x00003700


	//   ....[10]....
        /*08a0*/ 	.word	0x00003710


	//   ....[11]....
        /*08a4*/ 	.word	0x00004150


	//   ....[12]....
        /*08a8*/ 	.word	0x00004160


	//   ....[13]....
        /*08ac*/ 	.word	0x00004540


	//   ....[14]....
        /*08b0*/ 	.word	0x00004550


	//   ....[15]....
        /*08b4*/ 	.word	0x000053c0


	//   ....[16]....
        /*08b8*/ 	.word	0x00007210


	//   ....[17]....
        /*08bc*/ 	.word	0x000079a0


	//   ....[18]....
        /*08c0*/ 	.word	0x000079b0


	//   ....[19]....
        /*08c4*/ 	.word	0x000079c0


	//   ....[20]....
        /*08c8*/ 	.word	0x000079d0


	//   ....[21]....
        /*08cc*/ 	.word	0x00007cc0


	//   ....[22]....
        /*08d0*/ 	.word	0x00007cd0


	//   ....[23]....
        /*08d4*/ 	.word	0x00007ce0


	//   ....[24]....
        /*08d8*/ 	.word	0x00007cf0


	//   ....[25]....
        /*08dc*/ 	.word	0x00009080


	//   ....[26]....
        /*08e0*/ 	.word	0x000090a0


	//   ....[27]....
        /*08e4*/ 	.word	0x000090b0


	//   ....[28]....
        /*08e8*/ 	.word	0x000090c0


	//   ....[29]....
        /*08ec*/ 	.word	0x000091d0


	//   ....[30]....
        /*08f0*/ 	.word	0x000091e0


	//   ....[31]....
        /*08f4*/ 	.word	0x000091f0


	//   ....[32]....
        /*08f8*/ 	.word	0x00009200


	//   ....[33]....
        /*08fc*/ 	.word	0x0000abc0


	//   ....[34]....
        /*0900*/ 	.word	0x0000c380


	//   ....[35]....
        /*0904*/ 	.word	0x0000c5b0


	//   ....[36]....
        /*0908*/ 	.word	0x0000c710


	//   ....[37]....
        /*090c*/ 	.word	0x0000c850


	//   ....[38]....
        /*0910*/ 	.word	0x0000ca70


	//   ....[39]....
        /*0914*/ 	.word	0x0000ca90


	//   ....[40]....
        /*0918*/ 	.word	0x0000d480


	//   ....[41]....
        /*091c*/ 	.word	0x0000e520


	//   ....[42]....
        /*0920*/ 	.word	0x0000f330


	//   ....[43]....
        /*0924*/ 	.word	0x0000f340


	//   ....[44]....
        /*0928*/ 	.word	0x0000f6b0


	//   ....[45]....
        /*092c*/ 	.word	0x0000f6d0


	//   ....[46]....
        /*0930*/ 	.word	0x0000fcb0


	//   ....[47]....
        /*0934*/ 	.word	0x0000fcd0


	//   ....[48]....
        /*0938*/ 	.word	0x00010db0


	//   ....[49]....
        /*093c*/ 	.word	0x00011df0


	//   ....[50]....
        /*0940*/ 	.word	0x00012c80


	//   ....[51]....
        /*0944*/ 	.word	0x00012ca0


	//   ....[52]....
        /*0948*/ 	.word	0x00013270


	//   ....[53]....
        /*094c*/ 	.word	0x00013440


	//   ....[54]....
        /*0950*/ 	.word	0x000140b0


	//   ....[55]....
        /*0954*/ 	.word	0x000141a0


	//   ....[56]....
        /*0958*/ 	.word	0x000141b0


	//   ....[57]....
        /*095c*/ 	.word	0x000141f0


	//   ....[58]....
        /*0960*/ 	.word	0x00014200


	//   ....[59]....
        /*0964*/ 	.word	0x00015d80


	//   ....[60]....
        /*0968*/ 	.word	0x00016250


	//   ....[61]....
        /*096c*/ 	.word	0x00016280


	//   ....[62]....
        /*0970*/ 	.word	0x000162b0


	//   ....[63]....
        /*0974*/ 	.word	0x000162c0


	//   ....[64]....
        /*0978*/ 	.word	0x00016a00


	//   ....[65]....
        /*097c*/ 	.word	0x00016a70


	//   ....[66]....
        /*0980*/ 	.word	0x00016cf0


	//   ....[67]....
        /*0984*/ 	.word	0x00016d10


	//   ....[68]....
        /*0988*/ 	.word	0x000179d0


	//   ....[69]....
        /*098c*/ 	.word	0x00017a00


	//   ....[70]....
        /*0990*/ 	.word	0x00017c80


	//   ....[71]....
        /*0994*/ 	.word	0x00017ca0


	//   ....[72]....
        /*0998*/ 	.word	0x00017f50


	//   ....[73]....
        /*099c*/ 	.word	0x00018100


	//   ....[74]....
        /*09a0*/ 	.word	0x00018130


	//   ....[75]....
        /*09a4*/ 	.word	0x00018160


	//   ....[76]....
        /*09a8*/ 	.word	0x00018190


	//   ....[77]....
        /*09ac*/ 	.word	0x000181c0


	//   ....[78]....
        /*09b0*/ 	.word	0x000181f0


	//   ....[79]....
        /*09b4*/ 	.word	0x00018360


	//   ....[80]....
        /*09b8*/ 	.word	0x00018390


	//   ....[81]....
        /*09bc*/ 	.word	0x000183c0


	//   ....[82]....
        /*09c0*/ 	.word	0x000183f0


	//   ....[83]....
        /*09c4*/ 	.word	0x00018420


	//   ....[84]....
        /*09c8*/ 	.word	0x00018450


	//   ....[85]....
        /*09cc*/ 	.word	0x000184e0


	//   ....[86]....
        /*09d0*/ 	.word	0x00018540


	//   ....[87]....
        /*09d4*/ 	.word	0x000185d0


	//   ....[88]....
        /*09d8*/ 	.word	0x000193e0


	//   ....[89]....
        /*09dc*/ 	.word	0x0001bca0


	//   ....[90]....
        /*09e0*/ 	.word	0x0001bcc0


	//   ....[91]....
        /*09e4*/ 	.word	0x0001bd50


	//   ....[92]....
        /*09e8*/ 	.word	0x0001bd70


	//   ....[93]....
        /*09ec*/ 	.word	0x0001bdf0


	//   ....[94]....
        /*09f0*/ 	.word	0x0001be10


	//   ....[95]....
        /*09f4*/ 	.word	0x0001be20


	//   ....[96]....
        /*09f8*/ 	.word	0x0001be30


	//   ....[97]....
        /*09fc*/ 	.word	0x0001c600


	//   ....[98]....
        /*0a00*/ 	.word	0x0001c630


	//   ....[99]....
        /*0a04*/ 	.word	0x0001c6e0


	//   ....[100]....
        /*0a08*/ 	.word	0x0001c6f0


	//   ....[101]....
        /*0a0c*/ 	.word	0x0001c700


	//   ....[102]....
        /*0a10*/ 	.word	0x0001c710


	//   ....[103]....
        /*0a14*/ 	.word	0x0001c790


	//   ....[104]....
        /*0a18*/ 	.word	0x0001c7a0


	//   ....[105]....
        /*0a1c*/ 	.word	0x0001d110


	//   ....[106]....
        /*0a20*/ 	.word	0x0001d1a0


	//   ....[107]....
        /*0a24*/ 	.word	0x0001d220


	//   ....[108]....
        /*0a28*/ 	.word	0x0001d370


	//   ....[109]....
        /*0a2c*/ 	.word	0x0001d3d0


	//   ....[110]....
        /*0a30*/ 	.word	0x0001d3f0


	//   ....[111]....
        /*0a34*/ 	.word	0x0001d400


	//   ....[112]....
        /*0a38*/ 	.word	0x0001d690


	//   ....[113]....
        /*0a3c*/ 	.word	0x0001dbf0


	//   ....[114]....
        /*0a40*/ 	.word	0x0001dc20


	//   ....[115]....
        /*0a44*/ 	.word	0x0001de10


	//   ....[116]....
        /*0a48*/ 	.word	0x0001de50


	//   ....[117]....
        /*0a4c*/ 	.word	0x0001de60


	//   ....[118]....
        /*0a50*/ 	.word	0x0001de70


	//   ....[119]....
        /*0a54*/ 	.word	0x0001dfc0


	//   ....[120]....
        /*0a58*/ 	.word	0x0001e110


	//   ....[121]....
        /*0a5c*/ 	.word	0x0001e920


	//   ....[122]....
        /*0a60*/ 	.word	0x0001e940


	//   ....[123]....
        /*0a64*/ 	.word	0x0001e990


	//   ....[124]....
        /*0a68*/ 	.word	0x0001e9a0


	//   ....[125]....
        /*0a6c*/ 	.word	0x0001e9e0


	//   ....[126]....
        /*0a70*/ 	.word	0x0001e9f0


	//   ....[127]....
        /*0a74*/ 	.word	0x0001ea00


	//   ....[128]....
        /*0a78*/ 	.word	0x0001ea40


	//   ....[129]....
        /*0a7c*/ 	.word	0x0001ed60


	//   ....[130]....
        /*0a80*/ 	.word	0x0001eda0


	//   ....[131]....
        /*0a84*/ 	.word	0x0001edc0


	//   ....[132]....
        /*0a88*/ 	.word	0x0001ede0


	//   ....[133]....
        /*0a8c*/ 	.word	0x0001ee10


	//   ....[134]....
        /*0a90*/ 	.word	0x0001ee30


	//   ....[135]....
        /*0a94*/ 	.word	0x0001ef30


	//   ....[136]....
        /*0a98*/ 	.word	0x0001f080


	//   ....[137]....
        /*0a9c*/ 	.word	0x0001f670


	//   ....[138]....
        /*0aa0*/ 	.word	0x0001f6a0


	//   ....[139]....
        /*0aa4*/ 	.word	0x0001f6e0


	//   ....[140]....
        /*0aa8*/ 	.word	0x0001f710


	//   ....[141]....
        /*0aac*/ 	.word	0x0001f740


	//   ....[142]....
        /*0ab0*/ 	.word	0x0001f770


	//   ....[143]....
        /*0ab4*/ 	.word	0x0001f7a0


	//   ....[144]....
        /*0ab8*/ 	.word	0x0001f7d0


	//   ....[145]....
        /*0abc*/ 	.word	0x0001f950


	//   ....[146]....
        /*0ac0*/ 	.word	0x0001f980


	//   ....[147]....
        /*0ac4*/ 	.word	0x0001f9b0


	//   ....[148]....
        /*0ac8*/ 	.word	0x0001f9e0


	//   ....[149]....
        /*0acc*/ 	.word	0x0001fa10


	//   ....[150]....
        /*0ad0*/ 	.word	0x0001fa40


	//   ....[151]....
        /*0ad4*/ 	.word	0x0001fb00


	//   ....[152]....
        /*0ad8*/ 	.word	0x0001fb20


	//   ....[153]....
        /*0adc*/ 	.word	0x0001fb90


	//   ....[154]....
        /*0ae0*/ 	.word	0x00020230


	//   ....[155]....
        /*0ae4*/ 	.word	0x00020550


	//   ....[156]....
        /*0ae8*/ 	.word	0x000205e0


	//   ....[157]....
        /*0aec*/ 	.word	0x000206c0


	//   ....[158]....
        /*0af0*/ 	.word	0x00020750


	//   ....[159]....
        /*0af4*/ 	.word	0x00020830


	//   ....[160]....
        /*0af8*/ 	.word	0x000208c0


	//   ....[161]....
        /*0afc*/ 	.word	0x000209a0


	//   ....[162]....
        /*0b00*/ 	.word	0x00020a30


	//   ....[163]....
        /*0b04*/ 	.word	0x00020a80


	//   ....[164]....
        /*0b08*/ 	.word	0x00020ad0


	//   ....[165]....
        /*0b0c*/ 	.word	0x00020b60


	//   ....[166]....
        /*0b10*/ 	.word	0x00020bf0


	//   ....[167]....
        /*0b14*/ 	.word	0x00020c40


	//   ....[168]....
        /*0b18*/ 	.word	0x00020c90


	//   ....[169]....
        /*0b1c*/ 	.word	0x00020d90


	//   ....[170]....
        /*0b20*/ 	.word	0x00020e40


	//   ....[171]....
        /*0b24*/ 	.word	0x00020ec0


	//   ....[172]....
        /*0b28*/ 	.word	0x00020f50


	//   ....[173]....
        /*0b2c*/ 	.word	0x00021070


	//   ....[174]....
        /*0b30*/ 	.word	0x000211a0


	//   ....[175]....
        /*0b34*/ 	.word	0x00021270


	//   ....[176]....
        /*0b38*/ 	.word	0x000212c0


	//   ....[177]....
        /*0b3c*/ 	.word	0x00021600


	//   ....[178]....
        /*0b40*/ 	.word	0x000218e0


	//   ....[179]....
        /*0b44*/ 	.word	0x000219d0


	//   ....[180]....
        /*0b48*/ 	.word	0x00021a70


	//   ....[181]....
        /*0b4c*/ 	.word	0x00021ad0


	//   ....[182]....
        /*0b50*/ 	.word	0x00021bc0


	//   ....[183]....
        /*0b54*/ 	.word	0x00021c30


	//   ....[184]....
        /*0b58*/ 	.word	0x00021d20


	//   ....[185]....
        /*0b5c*/ 	.word	0x00021d90


	//   ....[186]....
        /*0b60*/ 	.word	0x00021e30


	//   ....[187]....
        /*0b64*/ 	.word	0x00021f20


	//   ....[188]....
        /*0b68*/ 	.word	0x00021fc0


	//   ....[189]....
        /*0b6c*/ 	.word	0x00022020


	//   ....[190]....
        /*0b70*/ 	.word	0x000220e0


	//   ....[191]....
        /*0b74*/ 	.word	0x00022140


	//   ....[192]....
        /*0b78*/ 	.word	0x000221e0


	//   ....[193]....
        /*0b7c*/ 	.word	0x00022290


	//   ....[194]....
        /*0b80*/ 	.word	0x00022330


	//   ....[195]....
        /*0b84*/ 	.word	0x00022660


	//   ....[196]....
        /*0b88*/ 	.word	0x00022720


	//   ....[197]....
        /*0b8c*/ 	.word	0x00022990


	//   ....[198]....
        /*0b90*/ 	.word	0x00022a10


	//   ....[199]....
        /*0b94*/ 	.word	0x00022c20


	//   ....[200]....
        /*0b98*/ 	.word	0x00022c70


	//   ....[201]....
        /*0b9c*/ 	.word	0x00022de0


	//   ....[202]....
        /*0ba0*/ 	.word	0x00022e70


	//   ....[203]....
        /*0ba4*/ 	.word	0x00022fb0


	//   ....[204]....
        /*0ba8*/ 	.word	0x000230b0


	//   ....[205]....
        /*0bac*/ 	.word	0x00023320


	//   ....[206]....
        /*0bb0*/ 	.word	0x00023370


	//   ....[207]....
        /*0bb4*/ 	.word	0x00023540


	//   ....[208]....
        /*0bb8*/ 	.word	0x00023590


	//   ....[209]....
        /*0bbc*/ 	.word	0x00023760


	//   ....[210]....
        /*0bc0*/ 	.word	0x000237b0


	//   ....[211]....
        /*0bc4*/ 	.word	0x000238a0


	//   ....[212]....
        /*0bc8*/ 	.word	0x00023940


	//   ....[213]....
        /*0bcc*/ 	.word	0x000239a0


	//   ....[214]....
        /*0bd0*/ 	.word	0x00023a50


	//   ....[215]....
        /*0bd4*/ 	.word	0x00023ab0


	//   ....[216]....
        /*0bd8*/ 	.word	0x00023b60


	//   ....[217]....
        /*0bdc*/ 	.word	0x00023bc0


	//   ....[218]....
        /*0be0*/ 	.word	0x00023c70


	//   ....[219]....
        /*0be4*/ 	.word	0x00023d60


	//   ....[220]....
        /*0be8*/ 	.word	0x00023e40


	//   ....[221]....
        /*0bec*/ 	.word	0x00023f50


	//   ....[222]....
        /*0bf0*/ 	.word	0x00024050


	//   ....[223]....
        /*0bf4*/ 	.word	0x00024180


	//   ....[224]....
        /*0bf8*/ 	.word	0x00024260


	//   ....[225]....
        /*0bfc*/ 	.word	0x00024360


	//   ....[226]....
        /*0c00*/ 	.word	0x00024440


	//   ....[227]....
        /*0c04*/ 	.word	0x000244d0


	//   ....[228]....
        /*0c08*/ 	.word	0x00024570


	//   ....[229]....
        /*0c0c*/ 	.word	0x00024690


	//   ....[230]....
        /*0c10*/ 	.word	0x00024700


	//   ....[231]....
        /*0c14*/ 	.word	0x00024770


	//   ....[232]....
        /*0c18*/ 	.word	0x000247e0


	//   ....[233]....
        /*0c1c*/ 	.word	0x00024850


	//   ....[234]....
        /*0c20*/ 	.word	0x000248d0


	//   ....[235]....
        /*0c24*/ 	.word	0x00024960


	//   ....[236]....
        /*0c28*/ 	.word	0x000249f0


	//   ....[237]....
        /*0c2c*/ 	.word	0x00024a60


	//   ....[238]....
        /*0c30*/ 	.word	0x00024ad0


	//   ....[239]....
        /*0c34*/ 	.word	0x00024b40


	//   ....[240]....
        /*0c38*/ 	.word	0x00024bc0


	//   ....[241]....
        /*0c3c*/ 	.word	0x00024c30


	//   ....[242]....
        /*0c40*/ 	.word	0x00024cd0


	//   ....[243]....
        /*0c44*/ 	.word	0x00024d60


	//   ....[244]....
        /*0c48*/ 	.word	0x00024e90


	//----- nvinfo : EIATTR_REG_RECONFIG
	.align		4
.L_1092:
        /*0c4c*/ 	.byte	0x01, 0x54
	.zero		2


	//----- nvinfo : EIATTR_SYSCALL_OFFSETS
	.align		4
        /*0c50*/ 	.byte	0x04, 0x46
        /*0c52*/ 	.short	(.L_1094 - .L_1093)


	//   ....[0]....
.L_1093:
        /*0c54*/ 	.word	0x00001e50


	//   ....[1]....
        /*0c58*/ 	.word	0x00001fa0


	//   ....[2]....
        /*0c5c*/ 	.word	0x000073c0


	//   ....[3]....
        /*0c60*/ 	.word	0x000076f0


	//   ....[4]....
        /*0c64*/ 	.word	0x0001b070


	//   ....[5]....
        /*0c68*/ 	.word	0x0001b1c0


	//   ....[6]....
        /*0c6c*/ 	.word	0x0001b2b0


	//   ....[7]....
        /*0c70*/ 	.word	0x0001c200


	//   ....[8]....
        /*0c74*/ 	.word	0x0001ca70


	//----- nvinfo : EIATTR_MBARRIER_INSTR_OFFSETS
	.align		4
.L_1094:
        /*0c78*/ 	.byte	0x04, 0x39
        /*0c7a*/ 	.short	(.L_1096 - .L_1095)


	//   ....[0]....
.L_1095:
        /*0c7c*/ 	.word	0x00000270
        /*0c80*/ 	.word	0x000000ff
        /*0c84*/ 	.word	0x00038800
        /*0c88*/ 	.short	0x0100
        /*0c8a*/ 	.byte	0x08
	.zero		1


	//   ....[1]....
        /*0c8c*/ 	.word	0x00000280
        /*0c90*/ 	.word	0x000000ff
        /*0c94*/ 	.word	0x00038810
        /*0c98*/ 	.short	0x0100
        /*0c9a*/ 	.byte	0x08
	.zero		1


	//   ....[2]....
        /*0c9c*/ 	.word	0x00000290
        /*0ca0*/ 	.word	0x000000ff
        /*0ca4*/ 	.word	0x00038820
        /*0ca8*/ 	.short	0x0100
        /*0caa*/ 	.byte	0x08
	.zero		1


	//   ....[3]....
        /*0cac*/ 	.word	0x00000340
        /*0cb0*/ 	.word	0x000000ff
        /*0cb4*/ 	.word	0x00038830
        /*0cb8*/ 	.short	0x0100
        /*0cba*/ 	.byte	0x06
	.zero		1


	//   ....[4]....
        /*0cbc*/ 	.word	0x00000350
        /*0cc0*/ 	.word	0x000000ff
        /*0cc4*/ 	.word	0x00038840
        /*0cc8*/ 	.short	0x0100
        /*0cca*/ 	.byte	0x06
	.zero		1


	//   ....[5]....
        /*0ccc*/ 	.word	0x00000360
        /*0cd0*/ 	.word	0x000000ff
        /*0cd4*/ 	.word	0x00038838
        /*0cd8*/ 	.short	0x0100
        /*0cda*/ 	.byte	0x06
	.zero		1


	//   ....[6]....
        /*0cdc*/ 	.word	0x00000370
        /*0ce0*/ 	.word	0x000000ff
        /*0ce4*/ 	.word	0x00038848
        /*0ce8*/ 	.short	0x0100
        /*0cea*/ 	.byte	0x06
	.zero		1


	//   ....[7]....
        /*0cec*/ 	.word	0x000004a0
        /*0cf0*/ 	.word	0x000000ff
        /*0cf4*/ 	.word	0x00038850
        /*0cf8*/ 	.short	0x0100
        /*0cfa*/ 	.byte	0x08
	.zero		1


	//   ....[8]....
        /*0cfc*/ 	.word	0x000004b0
        /*0d00*/ 	.word	0x000000ff
        /*0d04*/ 	.word	0x00038860
        /*0d08*/ 	.short	0x0100
        /*0d0a*/ 	.byte	0x08
	.zero		1


	//   ....[9]....
        /*0d0c*/ 	.word	0x000004c0
        /*0d10*/ 	.word	0x000000ff
        /*0d14*/ 	.word	0x00038858
        /*0d18*/ 	.short	0x0100
        /*0d1a*/ 	.byte	0x08
	.zero		1


	//   ....[10]....
        /*0d1c*/ 	.word	0x000004d0
        /*0d20*/ 	.word	0x000000ff
        /*0d24*/ 	.word	0x00038868
        /*0d28*/ 	.short	0x0100
        /*0d2a*/ 	.byte	0x08
	.zero		1


	//   ....[11]....
        /*0d2c*/ 	.word	0x000005c0
        /*0d30*/ 	.word	0x000000ff
        /*0d34*/ 	.word	0x00038870
        /*0d38*/ 	.short	0x0100
        /*0d3a*/ 	.byte	0x06
	.zero		1


	//   ....[12]....
        /*0d3c*/ 	.word	0x000005d0
        /*0d40*/ 	.word	0x000000ff
        /*0d44*/ 	.word	0x00038880
        /*0d48*/ 	.short	0x0100
        /*0d4a*/ 	.byte	0x06
	.zero		1


	//   ....[13]....
        /*0d4c*/ 	.word	0x000005e0
        /*0d50*/ 	.word	0x000000ff
        /*0d54*/ 	.word	0x00038878
        /*0d58*/ 	.short	0x0100
        /*0d5a*/ 	.byte	0x06
	.zero		1


	//   ....[14]....
        /*0d5c*/ 	.word	0x000005f0
        /*0d60*/ 	.word	0x000000ff
        /*0d64*/ 	.word	0x00038888
        /*0d68*/ 	.short	0x0100
        /*0d6a*/ 	.byte	0x06
	.zero		1


	//   ....[15]....
        /*0d6c*/ 	.word	0x00000720
        /*0d70*/ 	.word	0x000000ff
        /*0d74*/ 	.word	0x00038890
        /*0d78*/ 	.short	0x0100
        /*0d7a*/ 	.byte	0x08
	.zero		1


	//   ....[16]....
        /*0d7c*/ 	.word	0x00000730
        /*0d80*/ 	.word	0x000000ff
        /*0d84*/ 	.word	0x000388a0
        /*0d88*/ 	.short	0x0100
        /*0d8a*/ 	.byte	0x08
	.zero		1


	//   ....[17]....
        /*0d8c*/ 	.word	0x00000740
        /*0d90*/ 	.word	0x000000ff
        /*0d94*/ 	.word	0x00038898
        /*0d98*/ 	.short	0x0100
        /*0d9a*/ 	.byte	0x08
	.zero		1


	//   ....[18]....
        /*0d9c*/ 	.word	0x00000750
        /*0da0*/ 	.word	0x000000ff
        /*0da4*/ 	.word	0x000388a8
        /*0da8*/ 	.short	0x0100
        /*0daa*/ 	.byte	0x08
	.zero		1


	//   ....[19]....
        /*0dac*/ 	.word	0x00000880
        /*0db0*/ 	.word	0x000000ff
        /*0db4*/ 	.word	0x000388b0
        /*0db8*/ 	.short	0x0100
        /*0dba*/ 	.byte	0x08
	.zero		1


	//   ....[20]....
        /*0dbc*/ 	.word	0x00000890
        /*0dc0*/ 	.word	0x000000ff
        /*0dc4*/ 	.word	0x000388c0
        /*0dc8*/ 	.short	0x0100
        /*0dca*/ 	.byte	0x08
	.zero		1


	//   ....[21]....
        /*0dcc*/ 	.word	0x000008a0
        /*0dd0*/ 	.word	0x000000ff
        /*0dd4*/ 	.word	0x000388b8
        /*0dd8*/ 	.short	0x0100
        /*0dda*/ 	.byte	0x08
	.zero		1


	//   ....[22]....
        /*0ddc*/ 	.word	0x000008b0
        /*0de0*/ 	.word	0x000000ff
        /*0de4*/ 	.word	0x000388c8
        /*0de8*/ 	.short	0x0100
        /*0dea*/ 	.byte	0x08
	.zero		1


	//   ....[23]....
        /*0dec*/ 	.word	0x00002bf0
        /*0df0*/ 	.word	0x0000003e
        /*0df4*/ 	.word	0x00038890
        /*0df8*/ 	.short	0x010a
        /*0dfa*/ 	.byte	0x3f
	.zero		1


	//   ....[24]....
        /*0dfc*/ 	.word	0x000036b0
        /*0e00*/ 	.word	0x0000003e
        /*0e04*/ 	.word	0x00038890
        /*0e08*/ 	.short	0x010a
        /*0e0a*/ 	.byte	0x3f
	.zero		1


	//   ....[25]....
        /*0e0c*/ 	.word	0x00003fa0
        /*0e10*/ 	.word	0x0000003e
        /*0e14*/ 	.word	0x00038890
        /*0e18*/ 	.short	0x010a
        /*0e1a*/ 	.byte	0x3f
	.zero		1


	//   ....[26]....
        /*0e1c*/ 	.word	0x00004380
        /*0e20*/ 	.word	0x00000004
        /*0e24*/ 	.word	0x00000000
        /*0e28*/ 	.short	0x0101
        /*0e2a*/ 	.byte	0x3f
	.zero		1


	//   ....[27]....
        /*0e2c*/ 	.word	0x000043c0
        /*0e30*/ 	.word	0x0000003e
        /*0e34*/ 	.word	0x000388b0
        /*0e38*/ 	.short	0x010a
        /*0e3a*/ 	.byte	0x3f
	.zero		1


	//   ....[28]....
        /*0e3c*/ 	.word	0x00004ca0
        /*0e40*/ 	.word	0x0000003e
        /*0e44*/ 	.word	0x00000000
        /*0e48*/ 	.short	0x0101
        /*0e4a*/ 	.byte	0x3f
	.zero		1


	//   ....[29]....
        /*0e4c*/ 	.word	0x00005780
        /*0e50*/ 	.word	0x00000005
        /*0e54*/ 	.word	0x00000000
        /*0e58*/ 	.short	0x0101
        /*0e5a*/ 	.byte	0x3f
	.zero		1


	//   ....[30]....
        /*0e5c*/ 	.word	0x00006330
        /*0e60*/ 	.word	0x00000004
        /*0e64*/ 	.word	0x00000000
        /*0e68*/ 	.short	0x0101
        /*0e6a*/ 	.byte	0x3f
	.zero		1


	//   ....[31]....
        /*0e6c*/ 	.word	0x00007460
        /*0e70*/ 	.word	0x00000012
        /*0e74*/ 	.word	0x00038800
        /*0e78*/ 	.short	0x010a
        /*0e7a*/ 	.byte	0x3f
	.zero		1


	//   ....[32]....
        /*0e7c*/ 	.word	0x000074b0
        /*0e80*/ 	.word	0x00000012
        /*0e84*/ 	.word	0x00038800
        /*0e88*/ 	.short	0x010a
        /*0e8a*/ 	.byte	0x3f
	.zero		1


	//   ....[33]....
        /*0e8c*/ 	.word	0x00007f30
        /*0e90*/ 	.word	0x00000012
        /*0e94*/ 	.word	0x00038800
        /*0e98*/ 	.short	0x010a
        /*0e9a*/ 	.byte	0x3f
	.zero		1


	//   ....[34]....
        /*0e9c*/ 	.word	0x00009530
        /*0ea0*/ 	.word	0x00000012
        /*0ea4*/ 	.word	0x00038800
        /*0ea8*/ 	.short	0x010a
        /*0eaa*/ 	.byte	0x3f
	.zero		1


	//   ....[35]....
        /*0eac*/ 	.word	0x0000a530
        /*0eb0*/ 	.word	0x00000014
        /*0eb4*/ 	.word	0x00038830
        /*0eb8*/ 	.short	0x010a
        /*0eba*/ 	.byte	0x3f
	.zero		1


	//   ....[36]....
        /*0ebc*/ 	.word	0x0000a5e0
        /*0ec0*/ 	.word	0x00000014
        /*0ec4*/ 	.word	0x00038830
        /*0ec8*/ 	.short	0x010a
        /*0eca*/ 	.byte	0x3f
	.zero		1


	//   ....[37]....
        /*0ecc*/ 	.word	0x0000a8f0
        /*0ed0*/ 	.word	0x00000012
        /*0ed4*/ 	.word	0x00038810
        /*0ed8*/ 	.short	0x010a
        /*0eda*/ 	.byte	0x3f
	.zero		1


	//   ....[38]....
        /*0edc*/ 	.word	0x0000a940
        /*0ee0*/ 	.word	0x00000014
        /*0ee4*/ 	.word	0x00038850
        /*0ee8*/ 	.short	0x010a
        /*0eea*/ 	.byte	0x3f
	.zero		1


	//   ....[39]....
        /*0eec*/ 	.word	0x0000a9b0
        /*0ef0*/ 	.word	0x00000014
        /*0ef4*/ 	.word	0x00038850
        /*0ef8*/ 	.short	0x010a
        /*0efa*/ 	.byte	0x3f
	.zero		1


	//   ....[40]....
        /*0efc*/ 	.word	0x0000cf10
        /*0f00*/ 	.word	0x00000000
        /*0f04*/ 	.word	0x00000000
        /*0f08*/ 	.short	0x0101
        /*0f0a*/ 	.byte	0x3f
	.zero		1


	//   ....[41]....
        /*0f0c*/ 	.word	0x0000d530
        /*0f10*/ 	.word	0x00000014
        /*0f14*/ 	.word	0x00000000
        /*0f18*/ 	.short	0x0101
        /*0f1a*/ 	.byte	0x3f
	.zero		1


	//   ....[42]....
        /*0f1c*/ 	.word	0x0000d6c0
        /*0f20*/ 	.word	0x00000015
        /*0f24*/ 	.word	0x00038830
        /*0f28*/ 	.short	0x010a
        /*0f2a*/ 	.byte	0x3f
	.zero		1


	//   ....[43]....
        /*0f2c*/ 	.word	0x0000d730
        /*0f30*/ 	.word	0x00000015
        /*0f34*/ 	.word	0x00038830
        /*0f38*/ 	.short	0x010a
        /*0f3a*/ 	.byte	0x3f
	.zero		1


	//   ....[44]....
        /*0f3c*/ 	.word	0x0000d9a0
        /*0f40*/ 	.word	0x00000015
        /*0f44*/ 	.word	0x00038850
        /*0f48*/ 	.short	0x010a
        /*0f4a*/ 	.byte	0x3f
	.zero		1


	//   ....[45]....
        /*0f4c*/ 	.word	0x0000d9f0
        /*0f50*/ 	.word	0x00000015
        /*0f54*/ 	.word	0x00038850
        /*0f58*/ 	.short	0x010a
        /*0f5a*/ 	.byte	0x3f
	.zero		1


	//   ....[46]....
        /*0f5c*/ 	.word	0x0000faf0
        /*0f60*/ 	.word	0x0000000d
        /*0f64*/ 	.word	0x00000000
        /*0f68*/ 	.short	0x0101
        /*0f6a*/ 	.byte	0x3f
	.zero		1


	//   ....[47]....
        /*0f6c*/ 	.word	0x00010e60
        /*0f70*/ 	.word	0x00000015
        /*0f74*/ 	.word	0x00000000
        /*0f78*/ 	.short	0x0101
        /*0f7a*/ 	.byte	0x3f
	.zero		1


	//   ....[48]....
        /*0f7c*/ 	.word	0x00010f90
        /*0f80*/ 	.word	0x00000015
        /*0f84*/ 	.word	0x00038830
        /*0f88*/ 	.short	0x010a
        /*0f8a*/ 	.byte	0x3f
	.zero		1


	//   ....[49]....
        /*0f8c*/ 	.word	0x00011000
        /*0f90*/ 	.word	0x00000015
        /*0f94*/ 	.word	0x00038830
        /*0f98*/ 	.short	0x010a
        /*0f9a*/ 	.byte	0x3f
	.zero		1


	//   ....[50]....
        /*0f9c*/ 	.word	0x00011270
        /*0fa0*/ 	.word	0x00000015
        /*0fa4*/ 	.word	0x00038850
        /*0fa8*/ 	.short	0x010a
        /*0faa*/ 	.byte	0x3f
	.zero		1


	//   ....[51]....
        /*0fac*/ 	.word	0x000112c0
        /*0fb0*/ 	.word	0x00000015
        /*0fb4*/ 	.word	0x00038850
        /*0fb8*/ 	.short	0x010a
        /*0fba*/ 	.byte	0x3f
	.zero		1


	//   ....[52]....
        /*0fbc*/ 	.word	0x00012e60
        /*0fc0*/ 	.word	0x0000000f
        /*0fc4*/ 	.word	0x00000000
        /*0fc8*/ 	.short	0x0101
        /*0fca*/ 	.byte	0x3f
	.zero		1


	//   ....[53]....
        /*0fcc*/ 	.word	0x00014160
        /*0fd0*/ 	.word	0x00000015
        /*0fd4*/ 	.word	0x00000000
        /*0fd8*/ 	.short	0x0101
        /*0fda*/ 	.byte	0x3f
	.zero		1


	//   ....[54]....
        /*0fdc*/ 	.word	0x000169e0
        /*0fe0*/ 	.word	0x00000000
        /*0fe4*/ 	.word	0x00000000
        /*0fe8*/ 	.short	0x0101
        /*0fea*/ 	.byte	0x3f
	.zero		1


	//   ....[55]....
        /*0fec*/ 	.word	0x000194c0
        /*0ff0*/ 	.word	0x00000017
        /*0ff4*/ 	.word	0x00038820
        /*0ff8*/ 	.short	0x010a
        /*0ffa*/ 	.byte	0x3f
	.zero		1


	//   ....[56]....
        /*0ffc*/ 	.word	0x00019550
        /*1000*/ 	.word	0x00000003
        /*1004*/ 	.word	0x000388a0
        /*1008*/ 	.short	0x010a
        /*100a*/ 	.byte	0x3f
	.zero		1


	//   ....[57]....
        /*100c*/ 	.word	0x000197a0
        /*1010*/ 	.word	0x00000003
        /*1014*/ 	.word	0x000388c0
        /*1018*/ 	.short	0x010a
        /*101a*/ 	.byte	0x3f
	.zero		1


	//   ....[58]....
        /*101c*/ 	.word	0x0001a170
        /*1020*/ 	.word	0x00000008
        /*1024*/ 	.word	0x000388a0
        /*1028*/ 	.short	0x010a
        /*102a*/ 	.byte	0x3f
	.zero		1


	//   ....[59]....
        /*102c*/ 	.word	0x0001a3b0
        /*1030*/ 	.word	0x00000008
        /*1034*/ 	.word	0x000388c0
        /*1038*/ 	.short	0x010a
        /*103a*/ 	.byte	0x3f
	.zero		1


	//   ....[60]....
        /*103c*/ 	.word	0x0001ba70
        /*1040*/ 	.word	0x0000001f
        /*1044*/ 	.word	0x00038840
        /*1048*/ 	.short	0x010a
        /*104a*/ 	.byte	0x3f
	.zero		1


	//   ....[61]....
        /*104c*/ 	.word	0x0001bf30
        /*1050*/ 	.word	0x0000001f
        /*1054*/ 	.word	0x00038830
        /*1058*/ 	.short	0x0107
        /*105a*/ 	.byte	0x3f
	.zero		1


	//   ....[62]....
        /*105c*/ 	.word	0x0001c000
        /*1060*/ 	.word	0x0000001f
        /*1064*/ 	.word	0x00038830
        /*1068*/ 	.short	0x0101
        /*106a*/ 	.byte	0x3f
	.zero		1


	//   ....[63]....
        /*106c*/ 	.word	0x0001c8b0
        /*1070*/ 	.word	0x00000017
        /*1074*/ 	.word	0x00038800
        /*1078*/ 	.short	0x0107
        /*107a*/ 	.byte	0x3f
	.zero		1


	//   ....[64]....
        /*107c*/ 	.word	0x0001c940
        /*1080*/ 	.word	0x00000017
        /*1084*/ 	.word	0x00038800
        /*1088*/ 	.short	0x0101
        /*108a*/ 	.byte	0x3f
	.zero		1


	//   ....[65]....
        /*108c*/ 	.word	0x0001d850
        /*1090*/ 	.word	0x00000017
        /*1094*/ 	.word	0x00038810
        /*1098*/ 	.short	0x0107
        /*109a*/ 	.byte	0x3f
	.zero		1


	//   ....[66]....
        /*109c*/ 	.word	0x0001d950
        /*10a0*/ 	.word	0x00000017
        /*10a4*/ 	.word	0x00038810
        /*10a8*/ 	.short	0x0101
        /*10aa*/ 	.byte	0x3f
	.zero		1


	//   ....[67]....
        /*10ac*/ 	.word	0x0001d970
        /*10b0*/ 	.word	0x00000017
        /*10b4*/ 	.word	0x00038820
        /*10b8*/ 	.short	0x010a
        /*10ba*/ 	.byte	0x3f
	.zero		1


	//   ....[68]....
        /*10bc*/ 	.word	0x0001da00
        /*10c0*/ 	.word	0x0000001f
        /*10c4*/ 	.word	0x00038860
        /*10c8*/ 	.short	0x010a
        /*10ca*/ 	.byte	0x3f
	.zero		1


	//   ....[69]....
        /*10cc*/ 	.word	0x0001e330
        /*10d0*/ 	.word	0x0000001f
        /*10d4*/ 	.word	0x00038850
        /*10d8*/ 	.short	0x0107
        /*10da*/ 	.byte	0x3f
	.zero		1


	//   ....[70]....
        /*10dc*/ 	.word	0x0001e400
        /*10e0*/ 	.word	0x0000001f
        /*10e4*/ 	.word	0x00038850
        /*10e8*/ 	.short	0x0101
        /*10ea*/ 	.byte	0x3f
	.zero		1


	//   ....[71]....
        /*10ec*/ 	.word	0x0001e780
        /*10f0*/ 	.word	0x00000006
        /*10f4*/ 	.word	0x00038840
        /*10f8*/ 	.short	0x010a
        /*10fa*/ 	.byte	0x3f
	.zero		1


	//   ....[72]....
        /*10fc*/ 	.word	0x0001eac0
        /*1100*/ 	.word	0x00000006
        /*1104*/ 	.word	0x00038830
        /*1108*/ 	.short	0x0107
        /*110a*/ 	.byte	0x3f
	.zero		1


	//   ....[73]....
        /*110c*/ 	.word	0x0001eb80
        /*1110*/ 	.word	0x00000006
        /*1114*/ 	.word	0x00038830
        /*1118*/ 	.short	0x0101
        /*111a*/ 	.byte	0x3f
	.zero		1


	//   ....[74]....
        /*111c*/ 	.word	0x0001ebb0
        /*1120*/ 	.word	0x00000006
        /*1124*/ 	.word	0x00038860
        /*1128*/ 	.short	0x010a
        /*112a*/ 	.byte	0x3f
	.zero		1


	//   ....[75]....
        /*112c*/ 	.word	0x0001f280
        /*1130*/ 	.word	0x00000006
        /*1134*/ 	.word	0x00038850
        /*1138*/ 	.short	0x0107
        /*113a*/ 	.byte	0x3f
	.zero		1


	//   ....[76]....
        /*113c*/ 	.word	0x0001f340
        /*1140*/ 	.word	0x00000006
        /*1144*/ 	.word	0x00038850
        /*1148*/ 	.short	0x0101
        /*114a*/ 	.byte	0x3f
	.zero		1


	//   ....[77]....
        /*114c*/ 	.word	0x000201b0
        /*1150*/ 	.word	0x00000004
        /*1154*/ 	.word	0x00038820
        /*1158*/ 	.short	0x010a
        /*115a*/ 	.byte	0x3f
	.zero		1


	//   ....[78]....
        /*115c*/ 	.word	0x00020320
        /*1160*/ 	.word	0x00000005
        /*1164*/ 	.word	0x00038840
        /*1168*/ 	.short	0x010a
        /*116a*/ 	.byte	0x3f
	.zero		1


	//   ....[79]....
        /*116c*/ 	.word	0x000203c0
        /*1170*/ 	.word	0x00000019
        /*1174*/ 	.word	0x00038840
        /*1178*/ 	.short	0x010a
        /*117a*/ 	.byte	0x3f
	.zero		1


	//   ....[80]....
        /*117c*/ 	.word	0x00020400
        /*1180*/ 	.word	0x00000005
        /*1184*/ 	.word	0x00038860
        /*1188*/ 	.short	0x010a
        /*118a*/ 	.byte	0x3f
	.zero		1


	//   ....[81]....
        /*118c*/ 	.word	0x00020440
        /*1190*/ 	.word	0x00000019
        /*1194*/ 	.word	0x00038860
        /*1198*/ 	.short	0x010a
        /*119a*/ 	.byte	0x3f
	.zero		1


	//   ....[82]....
        /*119c*/ 	.word	0x000204a0
        /*11a0*/ 	.word	0x0000003e
        /*11a4*/ 	.word	0x00038890
        /*11a8*/ 	.short	0x010a
        /*11aa*/ 	.byte	0x3f
	.zero		1


	//   ....[83]....
        /*11ac*/ 	.word	0x00020610
        /*11b0*/ 	.word	0x0000003e
        /*11b4*/ 	.word	0x00038890
        /*11b8*/ 	.short	0x010a
        /*11ba*/ 	.byte	0x3f
	.zero		1


	//   ....[84]....
        /*11bc*/ 	.word	0x00020790
        /*11c0*/ 	.word	0x0000003e
        /*11c4*/ 	.word	0x00038890
        /*11c8*/ 	.short	0x010a
        /*11ca*/ 	.byte	0x3f
	.zero		1


	//   ....[85]....
        /*11cc*/ 	.word	0x000208f0
        /*11d0*/ 	.word	0x0000003e
        /*11d4*/ 	.word	0x000388b0
        /*11d8*/ 	.short	0x010a
        /*11da*/ 	.byte	0x3f
	.zero		1


	//   ....[86]....
        /*11dc*/ 	.word	0x00020cd0
        /*11e0*/ 	.word	0x00000012
        /*11e4*/ 	.word	0x00038800
        /*11e8*/ 	.short	0x010a
        /*11ea*/ 	.byte	0x3f
	.zero		1


	//   ....[87]....
        /*11ec*/ 	.word	0x000212f0
        /*11f0*/ 	.word	0x00000012
        /*11f4*/ 	.word	0x00038800
        /*11f8*/ 	.short	0x010a
        /*11fa*/ 	.byte	0x3f
	.zero		1


	//   ....[88]....
        /*11fc*/ 	.word	0x00021340
        /*1200*/ 	.word	0x00000014
        /*1204*/ 	.word	0x00038830
        /*1208*/ 	.short	0x010a
        /*120a*/ 	.byte	0x3f
	.zero		1


	//   ....[89]....
        /*120c*/ 	.word	0x00021390
        /*1210*/ 	.word	0x00000012
        /*1214*/ 	.word	0x00038810
        /*1218*/ 	.short	0x010a
        /*121a*/ 	.byte	0x3f
	.zero		1


	//   ....[90]....
        /*121c*/ 	.word	0x000213e0
        /*1220*/ 	.word	0x00000014
        /*1224*/ 	.word	0x00038850
        /*1228*/ 	.short	0x010a
        /*122a*/ 	.byte	0x3f
	.zero		1


	//   ....[91]....
        /*122c*/ 	.word	0x00021430
        /*1230*/ 	.word	0x00000015
        /*1234*/ 	.word	0x00038830
        /*1238*/ 	.short	0x010a
        /*123a*/ 	.byte	0x3f
	.zero		1


	//   ....[92]....
        /*123c*/ 	.word	0x00021480
        /*1240*/ 	.word	0x00000015
        /*1244*/ 	.word	0x00038850
        /*1248*/ 	.short	0x010a
        /*124a*/ 	.byte	0x3f
	.zero		1


	//   ....[93]....
        /*124c*/ 	.word	0x000214d0
        /*1250*/ 	.word	0x00000015
        /*1254*/ 	.word	0x00038830
        /*1258*/ 	.short	0x010a
        /*125a*/ 	.byte	0x3f
	.zero		1


	//   ....[94]....
        /*125c*/ 	.word	0x00021520
        /*1260*/ 	.word	0x00000015
        /*1264*/ 	.word	0x00038850
        /*1268*/ 	.short	0x010a
        /*126a*/ 	.byte	0x3f
	.zero		1


	//   ....[95]....
        /*126c*/ 	.word	0x000216c0
        /*1270*/ 	.word	0x00000017
        /*1274*/ 	.word	0x00038820
        /*1278*/ 	.short	0x010a
        /*127a*/ 	.byte	0x3f
	.zero		1


	//   ....[96]....
        /*127c*/ 	.word	0x00021710
        /*1280*/ 	.word	0x00000003
        /*1284*/ 	.word	0x000388a0
        /*1288*/ 	.short	0x010a
        /*128a*/ 	.byte	0x3f
	.zero		1


	//   ....[97]....
        /*128c*/ 	.word	0x00021760
        /*1290*/ 	.word	0x00000003
        /*1294*/ 	.word	0x000388c0
        /*1298*/ 	.short	0x010a
        /*129a*/ 	.byte	0x3f
	.zero		1


	//   ....[98]....
        /*129c*/ 	.word	0x000217b0
        /*12a0*/ 	.word	0x00000008
        /*12a4*/ 	.word	0x000388a0
        /*12a8*/ 	.short	0x010a
        /*12aa*/ 	.byte	0x3f
	.zero		1


	//   ....[99]....
        /*12ac*/ 	.word	0x00021800
        /*12b0*/ 	.word	0x00000008
        /*12b4*/ 	.word	0x000388c0
        /*12b8*/ 	.short	0x010a
        /*12ba*/ 	.byte	0x3f
	.zero		1


	//   ....[100]....
        /*12bc*/ 	.word	0x00021920
        /*12c0*/ 	.word	0x0000001f
        /*12c4*/ 	.word	0x00038840
        /*12c8*/ 	.short	0x010a
        /*12ca*/ 	.byte	0x3f
	.zero		1


	//   ....[101]....
        /*12cc*/ 	.word	0x00022eb0
        /*12d0*/ 	.word	0x00000017
        /*12d4*/ 	.word	0x00038820
        /*12d8*/ 	.short	0x010a
        /*12da*/ 	.byte	0x3f
	.zero		1


	//   ....[102]....
        /*12dc*/ 	.word	0x00022f00
        /*12e0*/ 	.word	0x0000001f
        /*12e4*/ 	.word	0x00038860
        /*12e8*/ 	.short	0x010a
        /*12ea*/ 	.byte	0x3f
	.zero		1


	//   ....[103]....
        /*12ec*/ 	.word	0x000237f0
        /*12f0*/ 	.word	0x00000006
        /*12f4*/ 	.word	0x00038840
        /*12f8*/ 	.short	0x010a
        /*12fa*/ 	.byte	0x3f
	.zero		1


	//   ....[104]....
        /*12fc*/ 	.word	0x00023cb0
        /*1300*/ 	.word	0x00000006
        /*1304*/ 	.word	0x00038860
        /*1308*/ 	.short	0x010a
        /*130a*/ 	.byte	0x3f
	.zero		1


	//   ....[105]....
        /*130c*/ 	.word	0x00024db0
        /*1310*/ 	.word	0x00000004
        /*1314*/ 	.word	0x00038820
        /*1318*/ 	.short	0x010a
        /*131a*/ 	.byte	0x3f
	.zero		1


	//   ....[106]....
        /*131c*/ 	.word	0x00024f50
        /*1320*/ 	.word	0x00000005
        /*1324*/ 	.word	0x00038840
        /*1328*/ 	.short	0x010a
        /*132a*/ 	.byte	0x3f
	.zero		1


	//   ....[107]....
        /*132c*/ 	.word	0x00024fa0
        /*1330*/ 	.word	0x00000019
        /*1334*/ 	.word	0x00038840
        /*1338*/ 	.short	0x010a
        /*133a*/ 	.byte	0x3f
	.zero		1


	//   ....[108]....
        /*133c*/ 	.word	0x00024ff0
        /*1340*/ 	.word	0x00000005
        /*1344*/ 	.word	0x00038860
        /*1348*/ 	.short	0x010a
        /*134a*/ 	.byte	0x3f
	.zero		1


	//----- nvinfo : EIATTR_NUM_MBARRIERS
	.align		4
.L_1096:
        /*134c*/ 	.byte	0x03, 0x38
        /*134e*/ 	.short	0x0017


	//----- nvinfo : EIATTR_EXIT_INSTR_OFFSETS
	.align		4
        /*1350*/ 	.byte	0x04, 0x1c
        /*1352*/ 	.short	(.L_1098 - .L_1097)


	//   ....[0]....
.L_1097:
        /*1354*/ 	.word	0x00020490


	//----- nvinfo : EIATTR_MAX_THREADS
	.align		4
.L_1098:
        /*1358*/ 	.byte	0x04, 0x05
        /*135a*/ 	.short	(.L_1100 - .L_1099)
.L_1099:
        /*135c*/ 	.word	0x00000180
        /*1360*/ 	.word	0x00000001
        /*1364*/ 	.word	0x00000001


	//----- nvinfo : EIATTR_CRS_STACK_SIZE
	.align		4
.L_1100:
        /*1368*/ 	.byte	0x04, 0x1e
        /*136a*/ 	.short	(.L_1102 - .L_1101)
.L_1101:
        /*136c*/ 	.word	0x00000000


	//----- nvinfo : EIATTR_CBANK_PARAM_SIZE
	.align		4
.L_1102:
        /*1370*/ 	.byte	0x03, 0x19
        /*1372*/ 	.short	0x0bf0


	//----- nvinfo : EIATTR_PARAM_CBANK
	.align		4
        /*1374*/ 	.byte	0x04, 0x0a
        /*1376*/ 	.short	(.L_1104 - .L_1103)
	.align		4
.L_1103:
        /*1378*/ 	.word	index@(.nv.constant0._ZN7cutlass13device_kernelIN5flash11enable_sm90INS1_16FlashAttnFwdSm90INS1_25CollectiveMainloopFwdSm90ILi2EN4cute5tupleIJNS5_1CILi1EEES8_S8_EEENS6_IJNS7_ILi64EEESA_SA_EEELi512ENS_10bfloat16_tEfNS_4arch4Sm90ELb1ELb0ELb0ELb1ELb1ELb1ELb1ELb0ELb0ELb1ELb0ELb0EEENS1_21CollectiveEpilogueFwdINS6_IJSA_NS7_ILi512EEESA_EEES9_SC_SE_Li256ELb1ELb1ELb0ELb0EEENS1_36VarlenDynamicPersistentTileSchedulerILi64ELi64ELi256ELi128ELb0ELb1ELb1ELb1ELb1ELb1EEEEEEEEEvNT_6ParamsE)
        /*137c*/ 	.short	0x0210
        /*137e*/ 	.short	0x0bf0


	//----- nvinfo : EIATTR_SW_WAR
	.align		4
.L_1104:
        /*1380*/ 	.byte	0x04, 0x36
        /*1382*/ 	.short	(.L_1106 - .L_1105)
.L_1105:
        /*1384*/ 	.word	0x00000008
.L_1106:


//--------------------- .nv.info._ZN7cutlass13device_kernelIN5flash11enable_sm90INS1_16FlashAttnFwdSm90INS1_25CollectiveMainloopFwdSm90ILi2EN4cute5tupleIJNS5_1CILi1EEES8_S8_EEENS6_IJNS7_ILi128EEENS7_ILi96EEENS7_ILi64EEEEEELi256ENS_10bfloat16_tEfNS_4arch4Sm90ELb0ELb0ELb0ELb0ELb1ELb0ELb0ELb1ELb0ELb1ELb0ELb0EEENS1_21CollectiveEpilogueFwdINS6_IJSA_NS7_ILi256EEESB_EEES9_SE_SG_Li256ELb0ELb1ELb0ELb0EEENS1_29StaticPersistentTileSchedulerILb0EEEEEEEEEvNT_6ParamsE --------------------------
	.section	.nv.info._ZN7cutlass13device_kernelIN5flash11enable_sm90INS1_16FlashAttnFwdSm90INS1_25CollectiveMainloopFwdSm90ILi2EN4cute5tupleIJNS5_1CILi1EEES8_S8_EEENS6_IJNS7_ILi128EEENS7_ILi96EEENS7_ILi64EEEEEELi256ENS_10bfloat16_tEfNS_4arch4Sm90ELb0ELb0ELb0ELb0ELb1ELb0ELb0ELb1ELb0ELb1ELb0ELb0EEENS1_21CollectiveEpilogueFwdINS6_IJSA_NS7_ILi256EEESB_EEES9_SE_SG_Li256ELb0ELb1ELb0ELb0EEENS1_29StaticPersistentTileSchedulerILb0EEEEEEEEEvNT_6ParamsE,"",@"SHT_CUDA_INFO"
	.sectionflags	@""
	.align	4


	//----- nvinfo : EIATTR_CUDA_API_VERSION
	.align		4
        /*0000*/ 	.byte	0x04, 0x37
        /*0002*/ 	.short	(.L_1108 - .L_1107)
.L_1107:
        /*0004*/ 	.word	0x00000082


	//----- nvinfo : EIATTR_KPARAM_INFO
	.align		4
.L_1108:
        /*0008*/ 	.byte	0x04, 0x17
        /*000a*/ 	.short	(.L_1110 - .L_1109)
.L_1109:
        /*000c*/ 	.word	0x00000000
        /*0010*/ 	.short	0x0000
        /*0012*/ 	.short	0x0070
        /*0014*/ 	.byte	0x00, 0xf0, 0x01, 0x28


	//----- nvinfo : EIATTR_SPARSE_MMA_MASK
	.align		4
.L_1110:
        /*0018*/ 	.byte	0x03, 0x50
        /*001a*/ 	.short	0x0000


	//----- nvinfo : EIATTR_MAXREG_COUNT
	.align		4
        /*001c*/ 	.byte	0x03, 0x1b
        /*001e*/ 	.short	0x00a8


	//----- nvinfo : EIATTR_NUM_BARRIERS
	.align		4
        /*0020*/ 	.byte	0x02, 0x4c
        /*0022*/ 	.byte	0x10
	.zero		1


	//----- nvinfo : EIATTR_EXTERNS
	.align		4
        /*0024*/ 	.byte	0x04, 0x0f
        /*0026*/ 	.short	(.L_1112 - .L_1111)


	//   ....[0]....
	.align		4
.L_1111:
        /*0028*/ 	.word	index@(__assertfail)


	//----- nvinfo : EIATTR_ANNOTATIONS
	.align		4
.L_1112:
        /*002c*/ 	.byte	0x04, 0x55
        /*002e*/ 	.short	(.L_1114 - .L_1113)


	//   ....[0]....
.L_1113:
        /* <DEDUP_REMOVED lines=10> */


	//----- nvinfo : EIATTR_MERCURY_ISA_VERSION
	.align		4
.L_1114:
        /*00c0*/ 	.byte	0x03, 0x5f
        /*00c2*/ 	.short	0x0101


	//----- nvinfo : EIATTR_INT_WARP_WIDE_INSTR_OFFSETS
	.align		4
        /*00c4*/ 	.byte	0x04, 0x31
        /*00c6*/ 	.short	(.L_1116 - .L_1115)


	//   ....[0]....
.L_1115:
        /*00c8*/ 	.word	0x000000c0


	//   ....[1]....
        /*00cc*/ 	.word	0x000000d0


	//   ....[2]....
        /*00d0*/ 	.word	0x00000170


	//----- nvinfo : EIATTR_COOP_GROUP_MASK_REGIDS
	.align		4
.L_1116:
        /*00d4*/ 	.byte	0x04, 0x29
        /*00d6*/ 	.short	(.L_1118 - .L_1117)


	//   ....[0]....
.L_1117:
        /*00d8*/ 	.word	0xffffffff


	//   ....[1]....
        /*00dc*/ 	.word	0xffffffff


	//   ....[2]....
        /*00e0*/ 	.word	0xffffffff


	//   ....[3]....
        /*00e4*/ 	.word	0xffffffff


	//   ....[4]....
        /*00e8*/ 	.word	0xffffffff


	//   ....[5]....
        /*00ec*/ 	.word	0xffffffff


	//   ....[6]....
        /*00f0*/ 	.word	0xffffffff


	//   ....[7]....
        /*00f4*/ 	.word	0xffffffff


	//   ....[8]....
        /*00f8*/ 	.word	0xffffffff


	//   ....[9]....
        /*00fc*/ 	.word	0xffffffff


	//   ....[10]....
        /*0100*/ 	.word	0xffffffff


	//   ....[11]....
        /*0104*/ 	.word	0xffffffff


	//   ....[12]....
        /*0108*/ 	.word	0xffffffff


	//   ....[13]....
        /*010c*/ 	.word	0xffffffff


	//   ....[14]....
        /*0110*/ 	.word	0xffffffff


	//   ....[15]....
        /*0114*/ 	.word	0xffffffff


	//   ....[16]....
        /*0118*/ 	.word	0xffffffff


	//   ....[17]....
        /*011c*/ 	.word	0xffffffff


	//   ....[18]....
        /*0120*/ 	.word	0xffffffff


	//   ....[19]....
        /*0124*/ 	.word	0xffffffff


	//   ....[20]....
        /*0128*/ 	.word	0xffffffff


	//   ....[21]....
        /*012c*/ 	.word	0xffffffff


	//   ....[22]....
        /*0130*/ 	.word	0xffffffff


	//   ....[23]....
        /*0134*/ 	.word	0xffffffff


	//   ....[24]....
        /*0138*/ 	.word	0xffffffff


	//   ....[25]....
        /*013c*/ 	.word	0xffffffff


	//   ....[26]....
        /*0140*/ 	.word	0xffffffff


	//   ....[27]....
        /*0144*/ 	.word	0xffffffff


	//   ....[28]....
        /*0148*/ 	.word	0xffffffff


	//   ....[29]....
        /*014c*/ 	.word	0xffffffff


	//   ....[30]....
        /*0150*/ 	.word	0xffffffff


	//   ....[31]....
        /*0154*/ 	.word	0xffffffff


	//   ....[32]....
        /*0158*/ 	.word	0xffffffff


	//   ....[33]....
        /*015c*/ 	.word	0xffffffff


	//   ....[34]....
        /*0160*/ 	.word	0xffffffff


	//   ....[35]....
        /*0164*/ 	.word	0xffffffff


	//   ....[36]....
        /*0168*/ 	.word	0xffffffff


	//   ....[37]....
        /*016c*/ 	.word	0xffffffff


	//   ....[38]....
        /*0170*/ 	.word	0xffffffff


	//   ....[39]....
        /*0174*/ 	.word	0xffffffff


	//   ....[40]....
        /*0178*/ 	.word	0xffffffff


	//   ....[41]....
        /*017c*/ 	.word	0xffffffff


	//   ....[42]....
        /*0180*/ 	.word	0xffffffff


	//   ....[43]....
        /*0184*/ 	.word	0xffffffff


	//   ....[44]....
        /*0188*/ 	.word	0xffffffff


	//   ....[45]....
        /*018c*/ 	.word	0xffffffff


	//   ....[46]....
        /*0190*/ 	.word	0xffffffff


	//   ....[47]....
        /*0194*/ 	.word	0xffffffff


	//   ....[48]....
        /*0198*/ 	.word	0xffffffff


	//   ....[49]....
        /*019c*/ 	.word	0xffffffff


	//   ....[50]....
        /*01a0*/ 	.word	0xffffffff


	//   ....[51]....
        /*01a4*/ 	.word	0xffffffff


	//   ....[52]....
        /*01a8*/ 	.word	0xffffffff


	//   ....[53]....
        /*01ac*/ 	.word	0xffffffff


	//   ....[54]....
        /*01b0*/ 	.word	0xffffffff


	//   ....[55]....
        /*01b4*/ 	.word	0xffffffff


	//   ....[56]....
        /*01b8*/ 	.word	0xffffffff


	//   ....[57]....
        /*01bc*/ 	.word	0xffffffff


	//   ....[58]....
        /*01c0*/ 	.word	0xffffffff


	//   ....[59]....
        /*01c4*/ 	.word	0xffffffff


	//   ....[60]....
        /*01c8*/ 	.word	0xffffffff


	//   ....[61]....
        /*01cc*/ 	.word	0xffffffff


	//   ....[62]....
        /*01d0*/ 	.word	0xffffffff


	//   ....[63]....
        /*01d4*/ 	.word	0xffffffff


	//   ....[64]....
        /*01d8*/ 	.word	0xffffffff


	//   ....[65]....
        /*01dc*/ 	.word	0xffffffff


	//   ....[66]....
        /*01e0*/ 	.word	0xffffffff


	//   ....[67]....
        /*01e4*/ 	.word	0xffffffff


	//   ....[68]....
        /*01e8*/ 	.word	0xffffffff


	//   ....[69]....
        /*01ec*/ 	.word	0xffffffff


	//   ....[70]....
        /*01f0*/ 	.word	0xffffffff


	//   ....[71]....
        /*01f4*/ 	.word	0xffffffff


	//   ....[72]....
        /*01f8*/ 	.word	0xffffffff


	//   ....[73]....
        /*01fc*/ 	.word	0xffffffff


	//   ....[74]....
        /*0200*/ 	.word	0xffffffff


	//   ....[75]....
        /*0204*/ 	.word	0xffffffff


	//   ....[76]....
        /*0208*/ 	.word	0xffffffff


	//   ....[77]....
        /*020c*/ 	.word	0xffffffff


	//   ....[78]....
        /*0210*/ 	.word	0xffffffff


	//   ....[79]....
        /*0214*/ 	.word	0xffffffff


	//   ....[80]....
        /*0218*/ 	.word	0xffffffff


	//   ....[81]....
        /*021c*/ 	.word	0xffffffff


	//   ....[82]....
        /*0220*/ 	.word	0xffffffff


	//   ....[83]....
        /*0224*/ 	.word	0xffffffff


	//   ....[84]....
        /*0228*/ 	.word	0xffffffff


	//   ....[85]....
        /*022c*/ 	.word	0xffffffff


	//   ....[86]....
        /*0230*/ 	.word	0xffffffff


	//   ....[87]....
        /*0234*/ 	.word	0xffffffff


	//   ....[88]....
        /*0238*/ 	.word	0xffffffff


	//   ....[89]....
        /*023c*/ 	.word	0xffffffff


	//   ....[90]....
        /*0240*/ 	.word	0xffffffff


	//   ....[91]....
        /*0244*/ 	.word	0xffffffff


	//   ....[92]....
        /*0248*/ 	.word	0xffffffff


	//   ....[93]....
        /*024c*/ 	.word	0xffffffff


	//   ....[94]....
        /*0250*/ 	.word	0xffffffff


	//   ....[95]....
        /*0254*/ 	.word	0xffffffff


	//   ....[96]....
        /*0258*/ 	.word	0x0500000f


	//   ....[97]....
        /*025c*/ 	.word	0x0500000f


	//   ....[98]....
        /*0260*/ 	.word	0x0500000f


	//   ....[99]....
        /*0264*/ 	.word	0x0500000f


	//   ....[100]....
        /*0268*/ 	.word	0x0500000f


	//   ....[101]....
        /*026c*/ 	.word	0x0500000f


	//   ....[102]....
        /*0270*/ 	.word	0x0500000f


	//   ....[103]....
        /*0274*/ 	.word	0x0500000f


	//   ....[104]....
        /*0278*/ 	.word	0x0500000f


	//   ....[105]....
        /*027c*/ 	.word	0x0500000f


	//   ....[106]....
        /*0280*/ 	.word	0x0500000f


	//   ....[107]....
        /*0284*/ 	.word	0x0500000f


	//   ....[108]....
        /*0288*/ 	.word	0x0500000f


	//   ....[109]....
        /*028c*/ 	.word	0x0500000f


	//   ....[110]....
        /*0290*/ 	.word	0x0500000f


	//   ....[111]....
        /*0294*/ 	.word	0x0500000f


	//   ....[112]....
        /*0298*/ 	.word	0x0500000f


	//   ....[113]....
        /*029c*/ 	.word	0x0500000f


	//   ....[114]....
        /*02a0*/ 	.word	0x0500000f


	//   ....[115]....
        /*02a4*/ 	.word	0x0500000f


	//   ....[116]....
        /*02a8*/ 	.word	0x0500000f


	//   ....[117]....
        /*02ac*/ 	.word	0x0500000f


	//   ....[118]....
        /*02b0*/ 	.word	0x0500000f


	//   ....[119]....
        /*02b4*/ 	.word	0x0500000f


	//   ....[120]....
        /*02b8*/ 	.word	0x0500000f


	//   ....[121]....
        /*02bc*/ 	.word	0x0500000f


	//   ....[122]....
        /*02c0*/ 	.word	0x0500000f


	//   ....[123]....
        /*02c4*/ 	.word	0x0500000f


	//   ....[124]....
        /*02c8*/ 	.word	0x0500000f


	//   ....[125]....
        /*02cc*/ 	.word	0x0500000f


	//   ....[126]....
        /*02d0*/ 	.word	0x0500000f


	//   ....[127]....
        /*02d4*/ 	.word	0x0500000f


	//   ....[128]....
        /*02d8*/ 	.word	0x0500000f


	//   ....[129]....
        /*02dc*/ 	.word	0x0500000f


	//   ....[130]....
        /*02e0*/ 	.word	0x0500000f


	//   ....[131]....
        /*02e4*/ 	.word	0x0500000f


	//   ....[132]....
        /*02e8*/ 	.word	0x0500000f


	//   ....[133]....
        /*02ec*/ 	.word	0x0500000f


	//   ....[134]....
        /*02f0*/ 	.word	0x0500000f


	//   ....[135]....
        /*02f4*/ 	.word	0x0500000f


	//   ....[136]....
        /*02f8*/ 	.word	0x0500000f


	//   ....[137]....
        /*02fc*/ 	.word	0x0500000f


	//   ....[138]....
        /*0300*/ 	.word	0x0500000f


	//   ....[139]....
        /*0304*/ 	.word	0x0500000f


	//   ....[140]....
        /*0308*/ 	.word	0x0500000f


	//   ....[141]....
        /*030c*/ 	.word	0x0500000f


	//   ....[142]....
        /*0310*/ 	.word	0x0500000f


	//   ....[143]....
        /*0314*/ 	.word	0x0500000f


	//   ....[144]....
        /*0318*/ 	.word	0x0500000f


	//   ....[145]....
        /*031c*/ 	.word	0x0500000f


	//   ....[146]....
        /*0320*/ 	.word	0x0500000f


	//   ....[147]....
        /*0324*/ 	.word	0x0500000f


	//   ....[148]....
        /*0328*/ 	.word	0x0500000f


	//   ....[149]....
        /*032c*/ 	.word	0x0500000f


	//   ....[150]....
        /*0330*/ 	.word	0x0500000f


	//   ....[151]....
        /*0334*/ 	.word	0x0500000f


	//   ....[152]....
        /*0338*/ 	.word	0x0500000f


	//   ....[153]....
        /*033c*/ 	.word	0x0500000f


	//   ....[154]....
        /*0340*/ 	.word	0x0500000f


	//   ....[155]....
        /*0344*/ 	.word	0x0500000f


	//   ....[156]....
        /*0348*/ 	.word	0x0500000f


	//   ....[157]....
        /*034c*/ 	.word	0x0500000f


	//   ....[158]....
        /*0350*/ 	.word	0x0500000f


	//   ....[159]....
        /*0354*/ 	.word	0x0500000f


	//   ....[160]....
        /*0358*/ 	.word	0x0500000f


	//   ....[161]....
        /*035c*/ 	.word	0x0500000f


	//----- nvinfo : EIATTR_COOP_GROUP_INSTR_OFFSETS
	.align		4
.L_1118:
        /*0360*/ 	.byte	0x04, 0x28
        /*0362*/ 	.short	(.L_1120 - .L_1119)


	//   ....[0]....
.L_1119:
        /*0364*/ 	.word	0x00000080


	//   ....[1]....
        /*0368*/ 	.word	0x00000090


	//   ....[2]....
        /*036c*/ 	.word	0x000002d0


	//   ....[3]....
        /*0370*/ 	.word	0x00000430


	//   ....[4]....
        /*0374*/ 	.word	0x00000550


	//   ....[5]....
        /*0378*/ 	.word	0x000006b0


	//   ....[6]....
        /*037c*/ 	.word	0x00000ce0


	//   ....[7]....
        /*0380*/ 	.word	0x00001a70


	//   ....[8]....
        /*0384*/ 	.word	0x00001ad0


	//   ....[9]....
        /*0388*/ 	.word	0x00001f00


	//   ....[10]....
        /*038c*/ 	.word	0x00001f80


	//   ....[11]....
        /*0390*/ 	.word	0x00003050


	//   ....[12]....
        /*0394*/ 	.word	0x00003070


	//   ....[13]....
        /*0398*/ 	.word	0x00003630


	//   ....[14]....
        /*039c*/ 	.word	0x00003800


	//   ....[15]....
        /*03a0*/ 	.word	0x000048d0


	//   ....[16]....
        /*03a4*/ 	.word	0x00004910


	//   ....[17]....
        /*03a8*/ 	.word	0x000049d0


	//   ....[18]....
        /*03ac*/ 	.word	0x00004a00


	//   ....[19]....
        /*03b0*/ 	.word	0x00006430


	//   ....[20]....
        /*03b4*/ 	.word	0x00006460


	//   ....[21]....
        /*03b8*/ 	.word	0x000065a0


	//   ....[22]....
        /*03bc*/ 	.word	0x00006630


	//   ....[23]....
        /*03c0*/ 	.word	0x00006ab0


	//   ....[24]....
        /*03c4*/ 	.word	0x00006af0


	//   ....[25]....
        /*03c8*/ 	.word	0x00006c40


	//   ....[26]....
        /*03cc*/ 	.word	0x00006c60


	//   ....[27]....
        /*03d0*/ 	.word	0x00006d90


	//   ....[28]....
        /*03d4*/ 	.word	0x00006db0


	//   ....[29]....
        /*03d8*/ 	.word	0x00006ef0


	//   ....[30]....
        /*03dc*/ 	.word	0x00006f30


	//   ....[31]....
        /*03e0*/ 	.word	0x00008560


	//   ....[32]....
        /*03e4*/ 	.word	0x00008590


	//   ....[33]....
        /*03e8*/ 	.word	0x000085c0


	//   ....[34]....
        /*03ec*/ 	.word	0x000085d0


	//   ....[35]....
        /*03f0*/ 	.word	0x00008610


	//   ....[36]....
        /*03f4*/ 	.word	0x00008650


	//   ....[37]....
        /*03f8*/ 	.word	0x00008670


	//   ....[38]....
        /*03fc*/ 	.word	0x000086d0


	//   ....[39]....
        /*0400*/ 	.word	0x000086f0


	//   ....[40]....
        /*0404*/ 	.word	0x00008710


	//   ....[41]....
        /*0408*/ 	.word	0x00008750


	//   ....[42]....
        /*040c*/ 	.word	0x00008780


	//   ....[43]....
        /*0410*/ 	.word	0x00008de0


	//   ....[44]....
        /*0414*/ 	.word	0x00008e00


	//   ....[45]....
        /*0418*/ 	.word	0x00008e30


	//   ....[46]....
        /*041c*/ 	.word	0x00008e70


	//   ....[47]....
        /*0420*/ 	.word	0x00008ec0


	//   ....[48]....
        /*0424*/ 	.word	0x00008ee0


	//   ....[49]....
        /*0428*/ 	.word	0x00008f30


	//   ....[50]....
        /*042c*/ 	.word	0x00008f50


	//   ....[51]....
        /*0430*/ 	.word	0x00008fa0


	//   ....[52]....
        /*0434*/ 	.word	0x00008fc0


	//   ....[53]....
        /*0438*/ 	.word	0x00009010


	//   ....[54]....
        /*043c*/ 	.word	0x00009030


	//   ....[55]....
        /*0440*/ 	.word	0x00009080


	//   ....[56]....
        /*0444*/ 	.word	0x000090a0


	//   ....[57]....
        /*0448*/ 	.word	0x000090e0


	//   ....[58]....
        /*044c*/ 	.word	0x00009100


	//   ....[59]....
        /*0450*/ 	.word	0x00009490


	//   ....[60]....
        /*0454*/ 	.word	0x00009580


	//   ....[61]....
        /*0458*/ 	.word	0x00009710


	//   ....[62]....
        /*045c*/ 	.word	0x00009740


	//   ....[63]....
        /*0460*/ 	.word	0x00009790


	//   ....[64]....
        /*0464*/ 	.word	0x000097e0


	//   ....[65]....
        /*0468*/ 	.word	0x00009830


	//   ....[66]....
        /*046c*/ 	.word	0x000098a0


	//   ....[67]....
        /*0470*/ 	.word	0x000098b0


	//   ....[68]....
        /*0474*/ 	.word	0x000098e0


	//   ....[69]....
        /*0478*/ 	.word	0x00009900


	//   ....[70]....
        /*047c*/ 	.word	0x00009930


	//   ....[71]....
        /*0480*/ 	.word	0x0000a0c0


	//   ....[72]....
        /*0484*/ 	.word	0x0000a0e0


	//   ....[73]....
        /*0488*/ 	.word	0x0000a0f0


	//   ....[74]....
        /*048c*/ 	.word	0x0000a100


	//   ....[75]....
        /*0490*/ 	.word	0x0000a120


	//   ....[76]....
        /*0494*/ 	.word	0x0000a150


	//   ....[77]....
        /*0498*/ 	.word	0x0000a170


	//   ....[78]....
        /*049c*/ 	.word	0x0000a1a0


	//   ....[79]....
        /*04a0*/ 	.word	0x0000a1c0


	//   ....[80]....
        /*04a4*/ 	.word	0x0000a1f0


	//   ....[81]....
        /*04a8*/ 	.word	0x0000a220


	//   ....[82]....
        /*04ac*/ 	.word	0x0000a240


	//   ....[83]....
        /*04b0*/ 	.word	0x0000a5b0


	//   ....[84]....
        /*04b4*/ 	.word	0x0000a5d0


	//   ....[85]....
        /*04b8*/ 	.word	0x0000a5e0


	//   ....[86]....
        /*04bc*/ 	.word	0x0000a600


	//   ....[87]....
        /*04c0*/ 	.word	0x0000a620


	//   ....[88]....
        /*04c4*/ 	.word	0x0000a680


	//   ....[89]....
        /*04c8*/ 	.word	0x0000a6a0


	//   ....[90]....
        /*04cc*/ 	.word	0x0000a700


	//   ....[91]....
        /*04d0*/ 	.word	0x0000a720


	//   ....[92]....
        /*04d4*/ 	.word	0x0000a780


	//   ....[93]....
        /*04d8*/ 	.word	0x0000a7a0


	//   ....[94]....
        /*04dc*/ 	.word	0x0000a800


	//   ....[95]....
        /*04e0*/ 	.word	0x0000abc0


	//   ....[96]....
        /*04e4*/ 	.word	0x0000b0d0


	//   ....[97]....
        /*04e8*/ 	.word	0x0000b1c0


	//   ....[98]....
        /*04ec*/ 	.word	0x0000b260


	//   ....[99]....
        /*04f0*/ 	.word	0x0000b2d0


	//   ....[100]....
        /*04f4*/ 	.word	0x0000b380


	//   ....[101]....
        /*04f8*/ 	.word	0x0000b480


	//   ....[102]....
        /*04fc*/ 	.word	0x0000b4d0


	//   ....[103]....
        /*0500*/ 	.word	0x0000b5d0


	//   ....[104]....
        /*0504*/ 	.word	0x0000b620


	//   ....[105]....
        /*0508*/ 	.word	0x0000b680


	//   ....[106]....
        /*050c*/ 	.word	0x0000b750


	//   ....[107]....
        /*0510*/ 	.word	0x0000b840


	//   ....[108]....
        /*0514*/ 	.word	0x0000b890


	//   ....[109]....
        /*0518*/ 	.word	0x0000b920


	//   ....[110]....
        /*051c*/ 	.word	0x0000b990


	//   ....[111]....
        /*0520*/ 	.word	0x0000ba10


	//   ....[112]....
        /*0524*/ 	.word	0x0000bab0


	//   ....[113]....
        /*0528*/ 	.word	0x0000bb10


	//   ....[114]....
        /*052c*/ 	.word	0x0000bbd0


	//   ....[115]....
        /*0530*/ 	.word	0x0000bc30


	//   ....[116]....
        /*0534*/ 	.word	0x0000bcf0


	//   ....[117]....
        /*0538*/ 	.word	0x0000bd50


	//   ....[118]....
        /*053c*/ 	.word	0x0000be10


	//   ....[119]....
        /*0540*/ 	.word	0x0000be70


	//   ....[120]....
        /*0544*/ 	.word	0x0000bf30


	//   ....[121]....
        /*0548*/ 	.word	0x0000bf90


	//   ....[122]....
        /*054c*/ 	.word	0x0000c050


	//   ....[123]....
        /*0550*/ 	.word	0x0000c0b0


	//   ....[124]....
        /*0554*/ 	.word	0x0000c150


	//   ....[125]....
        /*0558*/ 	.word	0x0000c290


	//   ....[126]....
        /*055c*/ 	.word	0x0000c380


	//   ....[127]....
        /*0560*/ 	.word	0x0000c410


	//   ....[128]....
        /*0564*/ 	.word	0x0000c540


	//   ....[129]....
        /*0568*/ 	.word	0x0000c5a0


	//   ....[130]....
        /*056c*/ 	.word	0x0000c6c0


	//   ....[131]....
        /*0570*/ 	.word	0x0000c720


	//   ....[132]....
        /*0574*/ 	.word	0x0000c840


	//   ....[133]....
        /*0578*/ 	.word	0x0000c8a0


	//   ....[134]....
        /*057c*/ 	.word	0x0000c9b0


	//   ....[135]....
        /*0580*/ 	.word	0x0000ca10


	//   ....[136]....
        /*0584*/ 	.word	0x0000caf0


	//   ....[137]....
        /*0588*/ 	.word	0x0000cbd0


	//   ....[138]....
        /*058c*/ 	.word	0x0000cc70


	//   ....[139]....
        /*0590*/ 	.word	0x0000ccd0


	//   ....[140]....
        /*0594*/ 	.word	0x0000cd70


	//   ....[141]....
        /*0598*/ 	.word	0x0000cdd0


	//   ....[142]....
        /*059c*/ 	.word	0x0000ce70


	//   ....[143]....
        /*05a0*/ 	.word	0x0000ced0


	//   ....[144]....
        /*05a4*/ 	.word	0x0000cf80


	//   ....[145]....
        /*05a8*/ 	.word	0x0000cfe0


	//   ....[146]....
        /*05ac*/ 	.word	0x0000d090


	//   ....[147]....
        /*05b0*/ 	.word	0x0000d0f0


	//   ....[148]....
        /*05b4*/ 	.word	0x0000d1a0


	//   ....[149]....
        /*05b8*/ 	.word	0x0000d280


	//   ....[150]....
        /*05bc*/ 	.word	0x0000d320


	//   ....[151]....
        /*05c0*/ 	.word	0x0000d380


	//   ....[152]....
        /*05c4*/ 	.word	0x0000d450


	//   ....[153]....
        /*05c8*/ 	.word	0x0000d4b0


	//   ....[154]....
        /*05cc*/ 	.word	0x0000d580


	//   ....[155]....
        /*05d0*/ 	.word	0x0000d5e0


	//   ....[156]....
        /*05d4*/ 	.word	0x0000d6b0


	//   ....[157]....
        /*05d8*/ 	.word	0x0000d710


	//   ....[158]....
        /*05dc*/ 	.word	0x0000d7e0


	//   ....[159]....
        /*05e0*/ 	.word	0x0000d840


	//   ....[160]....
        /*05e4*/ 	.word	0x0000d920


	//   ....[161]....
        /*05e8*/ 	.word	0x0000da30


	//----- nvinfo : EIATTR_REG_RECONFIG
	.align		4
.L_1120:
        /*05ec*/ 	.byte	0x01, 0x54
	.zero		2


	//----- nvinfo : EIATTR_SYSCALL_OFFSETS
	.align		4
        /*05f0*/ 	.byte	0x04, 0x46
        /*05f2*/ 	.short	(.L_1122 - .L_1121)


	//   ....[0]....
.L_1121:
        /*05f4*/ 	.word	0x00001040


	//   ....[1]....
        /*05f8*/ 	.word	0x00007e20


	//   ....[2]....
        /*05fc*/ 	.word	0x00007f60


	//   ....[3]....
        /*0600*/ 	.word	0x00008050


	//   ....[4]....
        /*0604*/ 	.word	0x00008ae0


	//----- nvinfo : EIATTR_MBARRIER_INSTR_OFFSETS
	.align		4
.L_1122:
        /*0608*/ 	.byte	0x04, 0x39
        /*060a*/ 	.short	(.L_1124 - .L_1123)


	//   ....[0]....
.L_1123:
        /*060c*/ 	.word	0x00000180
        /*0610*/ 	.word	0x000000ff
        /*0614*/ 	.word	0x00022800
        /*0618*/ 	.short	0x0100
        /*061a*/ 	.byte	0x08
	.zero		1


	//   ....[1]....
        /*061c*/ 	.word	0x00000190
        /*0620*/ 	.word	0x000000ff
        /*0624*/ 	.word	0x00022820
        /*0628*/ 	.short	0x0100
        /*062a*/ 	.byte	0x08
	.zero		1


	//   ....[2]....
        /*062c*/ 	.word	0x00000280
        /*0630*/ 	.word	0x000000ff
        /*0634*/ 	.word	0x00022830
        /*0638*/ 	.short	0x0100
        /*063a*/ 	.byte	0x08
	.zero		1


	//   ....[3]....
        /*063c*/ 	.word	0x00000290
        /*0640*/ 	.word	0x000000ff
        /*0644*/ 	.word	0x00022840
        /*0648*/ 	.short	0x0100
        /*064a*/ 	.byte	0x08
	.zero		1


	//   ....[4]....
        /*064c*/ 	.word	0x000002a0
        /*0650*/ 	.word	0x000000ff
        /*0654*/ 	.word	0x00022838
        /*0658*/ 	.short	0x0100
        /*065a*/ 	.byte	0x08
	.zero		1


	//   ....[5]....
        /*065c*/ 	.word	0x000002b0
        /*0660*/ 	.word	0x000000ff
        /*0664*/ 	.word	0x00022848
        /*0668*/ 	.short	0x0100
        /*066a*/ 	.byte	0x08
	.zero		1


	//   ....[6]....
        /*066c*/ 	.word	0x000003e0
        /*0670*/ 	.word	0x000000ff
        /*0674*/ 	.word	0x00022850
        /*0678*/ 	.short	0x0100
        /*067a*/ 	.byte	0x08
	.zero		1


	//   ....[7]....
        /*067c*/ 	.word	0x000003f0
        /*0680*/ 	.word	0x000000ff
        /*0684*/ 	.word	0x00022860
        /*0688*/ 	.short	0x0100
        /*068a*/ 	.byte	0x08
	.zero		1


	//   ....[8]....
        /*068c*/ 	.word	0x00000400
        /*0690*/ 	.word	0x000000ff
        /*0694*/ 	.word	0x00022858
        /*0698*/ 	.short	0x0100
        /*069a*/ 	.byte	0x08
	.zero		1


	//   ....[9]....
        /*069c*/ 	.word	0x00000410
        /*06a0*/ 	.word	0x000000ff
        /*06a4*/ 	.word	0x00022868
        /*06a8*/ 	.short	0x0100
        /*06aa*/ 	.byte	0x08
	.zero		1


	//   ....[10]....
        /*06ac*/ 	.word	0x00000500
        /*06b0*/ 	.word	0x000000ff
        /*06b4*/ 	.word	0x00022870
        /*06b8*/ 	.short	0x0100
        /*06ba*/ 	.byte	0x06
	.zero		1


	//   ....[11]....
        /*06bc*/ 	.word	0x00000510
        /*06c0*/ 	.word	0x000000ff
        /*06c4*/ 	.word	0x00022880
        /*06c8*/ 	.short	0x0100
        /*06ca*/ 	.byte	0x06
	.zero		1


	//   ....[12]....
        /*06cc*/ 	.word	0x00000520
        /*06d0*/ 	.word	0x000000ff
        /*06d4*/ 	.word	0x00022878
        /*06d8*/ 	.short	0x0100
        /*06da*/ 	.byte	0x06
	.zero		1


	//   ....[13]....
        /*06dc*/ 	.word	0x00000530
        /*06e0*/ 	.word	0x000000ff
        /*06e4*/ 	.word	0x00022888
        /*06e8*/ 	.short	0x0100
        /*06ea*/ 	.byte	0x06
	.zero		1


	//   ....[14]....
        /*06ec*/ 	.word	0x00000660
        /*06f0*/ 	.word	0x000000ff
        /*06f4*/ 	.word	0x00022890
        /*06f8*/ 	.short	0x0100
        /*06fa*/ 	.byte	0x08
	.zero		1


	//   ....[15]....
        /*06fc*/ 	.word	0x00000670
        /*0700*/ 	.word	0x000000ff
        /*0704*/ 	.word	0x000228a0
        /*0708*/ 	.short	0x0100
        /*070a*/ 	.byte	0x08
	.zero		1


	//   ....[16]....
        /*070c*/ 	.word	0x00000680
        /*0710*/ 	.word	0x000000ff
        /*0714*/ 	.word	0x00022898
        /*0718*/ 	.short	0x0100
        /*071a*/ 	.byte	0x08
	.zero		1


	//   ....[17]....
        /*071c*/ 	.word	0x00000690
        /*0720*/ 	.word	0x000000ff
        /*0724*/ 	.word	0x000228a8
        /*0728*/ 	.short	0x0100
        /*072a*/ 	.byte	0x08
	.zero		1


	//   ....[18]....
        /*072c*/ 	.word	0x000007d0
        /*0730*/ 	.word	0x000000ff
        /*0734*/ 	.word	0x000228b0
        /*0738*/ 	.short	0x0100
        /*073a*/ 	.byte	0x08
	.zero		1


	//   ....[19]....
        /*073c*/ 	.word	0x000007e0
        /*0740*/ 	.word	0x000000ff
        /*0744*/ 	.word	0x000228c0
        /*0748*/ 	.short	0x0100
        /*074a*/ 	.byte	0x08
	.zero		1


	//   ....[20]....
        /*074c*/ 	.word	0x000007f0
        /*0750*/ 	.word	0x000000ff
        /*0754*/ 	.word	0x000228b8
        /*0758*/ 	.short	0x0100
        /*075a*/ 	.byte	0x08
	.zero		1


	//   ....[21]....
        /*075c*/ 	.word	0x00000800
        /*0760*/ 	.word	0x000000ff
        /*0764*/ 	.word	0x000228c8
        /*0768*/ 	.short	0x0100
        /*076a*/ 	.byte	0x08
	.zero		1


	//   ....[22]....
        /*076c*/ 	.word	0x00001090
        /*0770*/ 	.word	0x000000ff
        /*0774*/ 	.word	0x00022800
        /*0778*/ 	.short	0x010a
        /*077a*/ 	.byte	0x29
	.zero		1


	//   ....[23]....
        /*077c*/ 	.word	0x00001160
        /*0780*/ 	.word	0x000000ff
        /*0784*/ 	.word	0x00022830
        /*0788*/ 	.short	0x010a
        /*078a*/ 	.byte	0x16
	.zero		1


	//   ....[24]....
        /*078c*/ 	.word	0x000011a0
        /*0790*/ 	.word	0x000000ff
        /*0794*/ 	.word	0x00022830
        /*0798*/ 	.short	0x010a
        /*079a*/ 	.byte	0x16
	.zero		1


	//   ....[25]....
        /*079c*/ 	.word	0x000014d0
        /*07a0*/ 	.word	0x000000ff
        /*07a4*/ 	.word	0x00000000
        /*07a8*/ 	.short	0x0101
        /*07aa*/ 	.byte	0x06
	.zero		1


	//   ....[26]....
        /*07ac*/ 	.word	0x00002780
        /*07b0*/ 	.word	0x000000ff
        /*07b4*/ 	.word	0x00022850
        /*07b8*/ 	.short	0x010a
        /*07ba*/ 	.byte	0x16
	.zero		1


	//   ....[27]....
        /*07bc*/ 	.word	0x000027c0
        /*07c0*/ 	.word	0x000000ff
        /*07c4*/ 	.word	0x00022850
        /*07c8*/ 	.short	0x010a
        /*07ca*/ 	.byte	0x16
	.zero		1


	//   ....[28]....
        /*07cc*/ 	.word	0x00002ae0
        /*07d0*/ 	.word	0x000000ff
        /*07d4*/ 	.word	0x00000000
        /*07d8*/ 	.short	0x0101
        /*07da*/ 	.byte	0x16
	.zero		1


	//   ....[29]....
        /*07dc*/ 	.word	0x00002c80
        /*07e0*/ 	.word	0x000000ff
        /*07e4*/ 	.word	0x00022830
        /*07e8*/ 	.short	0x010a
        /*07ea*/ 	.byte	0x19
	.zero		1


	//   ....[30]....
        /*07ec*/ 	.word	0x00002cd0
        /*07f0*/ 	.word	0x000000ff
        /*07f4*/ 	.word	0x00022830
        /*07f8*/ 	.short	0x010a
        /*07fa*/ 	.byte	0x19
	.zero		1


	//   ....[31]....
        /*07fc*/ 	.word	0x00002f00
        /*0800*/ 	.word	0x000000ff
        /*0804*/ 	.word	0x00000000
        /*0808*/ 	.short	0x0101
        /*080a*/ 	.byte	0x06
	.zero		1


	//   ....[32]....
        /*080c*/ 	.word	0x00004580
        /*0810*/ 	.word	0x000000ff
        /*0814*/ 	.word	0x00022850
        /*0818*/ 	.short	0x010a
        /*081a*/ 	.byte	0x19
	.zero		1


	//   ....[33]....
        /*081c*/ 	.word	0x000045e0
        /*0820*/ 	.word	0x000000ff
        /*0824*/ 	.word	0x00022850
        /*0828*/ 	.short	0x010a
        /*082a*/ 	.byte	0x19
	.zero		1


	//   ....[34]....
        /*082c*/ 	.word	0x000048b0
        /*0830*/ 	.word	0x000000ff
        /*0834*/ 	.word	0x00000000
        /*0838*/ 	.short	0x0101
        /*083a*/ 	.byte	0x19
	.zero		1


	//   ....[35]....
        /*083c*/ 	.word	0x00006ad0
        /*0840*/ 	.word	0x000000ff
        /*0844*/ 	.word	0x00000000
        /*0848*/ 	.short	0x0101
        /*084a*/ 	.byte	0x16
	.zero		1


	//   ....[36]....
        /*084c*/ 	.word	0x00008370
        /*0850*/ 	.word	0x00000016
        /*0854*/ 	.word	0x00022840
        /*0858*/ 	.short	0x010a
        /*085a*/ 	.byte	0x3f
	.zero		1


	//   ....[37]....
        /*085c*/ 	.word	0x000088c0
        /*0860*/ 	.word	0x00000016
        /*0864*/ 	.word	0x00022830
        /*0868*/ 	.short	0x0107
        /*086a*/ 	.byte	0x3f
	.zero		1


	//   ....[38]....
        /*086c*/ 	.word	0x00008980
        /*0870*/ 	.word	0x00000016
        /*0874*/ 	.word	0x00022830
        /*0878*/ 	.short	0x0101
        /*087a*/ 	.byte	0x3f
	.zero		1


	//   ....[39]....
        /*087c*/ 	.word	0x000091b0
        /*0880*/ 	.word	0x000000ff
        /*0884*/ 	.word	0x00022800
        /*0888*/ 	.short	0x0107
        /*088a*/ 	.byte	0x25
	.zero		1


	//   ....[40]....
        /*088c*/ 	.word	0x00009210
        /*0890*/ 	.word	0x000000ff
        /*0894*/ 	.word	0x00022800
        /*0898*/ 	.short	0x0101
        /*089a*/ 	.byte	0x25
	.zero		1


	//   ....[41]....
        /*089c*/ 	.word	0x00009230
        /*08a0*/ 	.word	0x000000ff
        /*08a4*/ 	.word	0x00022820
        /*08a8*/ 	.short	0x010a
        /*08aa*/ 	.byte	0x25
	.zero		1


	//   ....[42]....
        /*08ac*/ 	.word	0x000092c0
        /*08b0*/ 	.word	0x00000016
        /*08b4*/ 	.word	0x00022860
        /*08b8*/ 	.short	0x010a
        /*08ba*/ 	.byte	0x3f
	.zero		1


	//   ....[43]....
        /*08bc*/ 	.word	0x00009ba0
        /*08c0*/ 	.word	0x00000016
        /*08c4*/ 	.word	0x00022850
        /*08c8*/ 	.short	0x0107
        /*08ca*/ 	.byte	0x3f
	.zero		1


	//   ....[44]....
        /*08cc*/ 	.word	0x00009c80
        /*08d0*/ 	.word	0x00000016
        /*08d4*/ 	.word	0x00022850
        /*08d8*/ 	.short	0x0101
        /*08da*/ 	.byte	0x3f
	.zero		1


	//   ....[45]....
        /*08dc*/ 	.word	0x00009f20
        /*08e0*/ 	.word	0x00000012
        /*08e4*/ 	.word	0x00022840
        /*08e8*/ 	.short	0x010a
        /*08ea*/ 	.byte	0x3f
	.zero		1


	//   ....[46]....
        /*08ec*/ 	.word	0x0000a2f0
        /*08f0*/ 	.word	0x00000012
        /*08f4*/ 	.word	0x00022830
        /*08f8*/ 	.short	0x0107
        /*08fa*/ 	.byte	0x3f
	.zero		1


	//   ....[47]....
        /*08fc*/ 	.word	0x0000a3b0
        /*0900*/ 	.word	0x00000012
        /*0904*/ 	.word	0x00022830
        /*0908*/ 	.short	0x0101
        /*090a*/ 	.byte	0x3f
	.zero		1


	//   ....[48]....
        /*090c*/ 	.word	0x0000a3e0
        /*0910*/ 	.word	0x00000012
        /*0914*/ 	.word	0x00022860
        /*0918*/ 	.short	0x010a
        /*091a*/ 	.byte	0x3f
	.zero		1


	//   ....[49]....
        /*091c*/ 	.word	0x0000a900
        /*0920*/ 	.word	0x00000012
        /*0924*/ 	.word	0x00022850
        /*0928*/ 	.short	0x0107
        /*092a*/ 	.byte	0x3f
	.zero		1


	//   ....[50]....
        /*092c*/ 	.word	0x0000a9d0
        /*0930*/ 	.word	0x00000012
        /*0934*/ 	.word	0x00022850
        /*0938*/ 	.short	0x0101
        /*093a*/ 	.byte	0x3f
	.zero		1


	//   ....[51]....
        /*093c*/ 	.word	0x0000ab40
        /*0940*/ 	.word	0x00000004
        /*0944*/ 	.word	0x00022820
        /*0948*/ 	.short	0x010a
        /*094a*/ 	.byte	0x3f
	.zero		1


	//   ....[52]....
        /*094c*/ 	.word	0x0000acc0
        /*0950*/ 	.word	0x00000003
        /*0954*/ 	.word	0x00022840
        /*0958*/ 	.short	0x010a
        /*095a*/ 	.byte	0x3f
	.zero		1


	//   ....[53]....
        /*095c*/ 	.word	0x0000ad60
        /*0960*/ 	.word	0x00000011
        /*0964*/ 	.word	0x00022840
        /*0968*/ 	.short	0x010a
        /*096a*/ 	.byte	0x3f
	.zero		1


	//   ....[54]....
        /*096c*/ 	.word	0x0000ada0
        /*0970*/ 	.word	0x00000003
        /*0974*/ 	.word	0x00022860
        /*0978*/ 	.short	0x010a
        /*097a*/ 	.byte	0x3f
	.zero		1


	//   ....[55]....
        /*097c*/ 	.word	0x0000ade0
        /*0980*/ 	.word	0x00000011
        /*0984*/ 	.word	0x00022860
        /*0988*/ 	.short	0x010a
        /*098a*/ 	.byte	0x3f
	.zero		1


	//   ....[56]....
        /*098c*/ 	.word	0x0000ae50
        /*0990*/ 	.word	0x00000003
        /*0994*/ 	.word	0x00022800
        /*0998*/ 	.short	0x010a
        /*099a*/ 	.byte	0x3f
	.zero		1


	//   ....[57]....
        /*099c*/ 	.word	0x0000aeb0
        /*09a0*/ 	.word	0x00000003
        /*09a4*/ 	.word	0x00022830
        /*09a8*/ 	.short	0x010a
        /*09aa*/ 	.byte	0x3f
	.zero		1


	//   ....[58]....
        /*09ac*/ 	.word	0x0000af10
        /*09b0*/ 	.word	0x00000009
        /*09b4*/ 	.word	0x00022850
        /*09b8*/ 	.short	0x010a
        /*09ba*/ 	.byte	0x3f
	.zero		1


	//   ....[59]....
        /*09bc*/ 	.word	0x0000af80
        /*09c0*/ 	.word	0x00000000
        /*09c4*/ 	.word	0x00022830
        /*09c8*/ 	.short	0x010a
        /*09ca*/ 	.byte	0x3f
	.zero		1


	//   ....[60]....
        /*09cc*/ 	.word	0x0000aff0
        /*09d0*/ 	.word	0x00000008
        /*09d4*/ 	.word	0x00022850
        /*09d8*/ 	.short	0x010a
        /*09da*/ 	.byte	0x3f
	.zero		1


	//   ....[61]....
        /*09dc*/ 	.word	0x0000b110
        /*09e0*/ 	.word	0x00000016
        /*09e4*/ 	.word	0x00022840
        /*09e8*/ 	.short	0x010a
        /*09ea*/ 	.byte	0x3f
	.zero		1


	//   ....[62]....
        /*09ec*/ 	.word	0x0000c190
        /*09f0*/ 	.word	0x00000003
        /*09f4*/ 	.word	0x00022820
        /*09f8*/ 	.short	0x010a
        /*09fa*/ 	.byte	0x3f
	.zero		1


	//   ....[63]....
        /*09fc*/ 	.word	0x0000c1e0
        /*0a00*/ 	.word	0x00000016
        /*0a04*/ 	.word	0x00022860
        /*0a08*/ 	.short	0x010a
        /*0a0a*/ 	.byte	0x3f
	.zero		1


	//   ....[64]....
        /*0a0c*/ 	.word	0x0000cb20
        /*0a10*/ 	.word	0x00000012
        /*0a14*/ 	.word	0x00022840
        /*0a18*/ 	.short	0x010a
        /*0a1a*/ 	.byte	0x3f
	.zero		1


	//   ....[65]....
        /*0a1c*/ 	.word	0x0000d1d0
        /*0a20*/ 	.word	0x00000012
        /*0a24*/ 	.word	0x00022860
        /*0a28*/ 	.short	0x010a
        /*0a2a*/ 	.byte	0x3f
	.zero		1


	//   ....[66]....
        /*0a2c*/ 	.word	0x0000d950
        /*0a30*/ 	.word	0x00000004
        /*0a34*/ 	.word	0x00022820
        /*0a38*/ 	.short	0x010a
        /*0a3a*/ 	.byte	0x3f
	.zero		1


	//   ....[67]....
        /*0a3c*/ 	.word	0x0000daf0
        /*0a40*/ 	.word	0x00000003
        /*0a44*/ 	.word	0x00022840
        /*0a48*/ 	.short	0x010a
        /*0a4a*/ 	.byte	0x3f
	.zero		1


	//   ....[68]....
        /*0a4c*/ 	.word	0x0000db40
        /*0a50*/ 	.word	0x00000011
        /*0a54*/ 	.word	0x00022840
        /*0a58*/ 	.short	0x010a
        /*0a5a*/ 	.byte	0x3f
	.zero		1


	//   ....[69]....
        /*0a5c*/ 	.word	0x0000db90
        /*0a60*/ 	.word	0x00000003
        /*0a64*/ 	.word	0x00022860
        /*0a68*/ 	.short	0x010a
        /*0a6a*/ 	.byte	0x3f
	.zero		1


	//----- nvinfo : EIATTR_NUM_MBARRIERS
	.align		4
.L_1124:
        /*0a6c*/ 	.byte	0x03, 0x38
        /*0a6e*/ 	.short	0x0016


	//----- nvinfo : EIATTR_EXIT_INSTR_OFFSETS
	.align		4
        /*0a70*/ 	.byte	0x04, 0x1c
        /*0a72*/ 	.short	(.L_1126 - .L_1125)


	//   ....[0]....
.L_1125:
        /*0a74*/ 	.word	0x00000950


	//   ....[1]....
        /*0a78*/ 	.word	0x00007090


	//   ....[2]....
        /*0a7c*/ 	.word	0x0000ae30


	//----- nvinfo : EIATTR_MAX_THREADS
	.align		4
.L_1126:
        /*0a80*/ 	.byte	0x04, 0x05
        /*0a82*/ 	.short	(.L_1128 - .L_1127)
.L_1127:
        /*0a84*/ 	.word	0x00000180
        /*0a88*/ 	.word	0x00000001
        /*0a8c*/ 	.word	0x00000001


	//----- nvinfo : EIATTR_CRS_STACK_SIZE
	.align		4
.L_1128:
        /*0a90*/ 	.byte	0x04, 0x1e
        /*0a92*/ 	.short	(.L_1130 - .L_1129)
.L_1129:
        /*0a94*/ 	.word	0x00000000


	//----- nvinfo : EIATTR_CBANK_PARAM_SIZE
	.align		4
.L_1130:
        /*0a98*/ 	.byte	0x03, 0x19
        /*0a9a*/ 	.short	0x0a70


	//----- nvinfo : EIATTR_PARAM_CBANK
	.align		4
        /*0a9c*/ 	.byte	0x04, 0x0a
        /*0a9e*/ 	.short	(.L_1132 - .L_1131)
	.align		4
.L_1131:
        /*0aa0*/ 	.word	index@(.nv.constant0._ZN7cutlass13device_kernelIN5flash11enable_sm90INS1_16FlashAttnFwdSm90INS1_25CollectiveMainloopFwdSm90ILi2EN4cute5tupleIJNS5_1CILi1EEES8_S8_EEENS6_IJNS7_ILi128EEENS7_ILi96EEENS7_ILi64EEEEEELi256ENS_10bfloat16_tEfNS_4arch4Sm90ELb0ELb0ELb0ELb0ELb1ELb0ELb0ELb1ELb0ELb1ELb0ELb0EEENS1_21CollectiveEpilogueFwdINS6_IJSA_NS7_ILi256EEESB_EEES9_SE_SG_Li256ELb0ELb1ELb0ELb0EEENS1_29StaticPersistentTileSchedulerILb0EEEEEEEEEvNT_6ParamsE)
        /*0aa4*/ 	.short	0x0210
        /*0aa6*/ 	.short	0x0a70


	//----- nvinfo : EIATTR_SW_WAR
	.align		4
.L_1132:
        /*0aa8*/ 	.byte	0x04, 0x36
        /*0aaa*/ 	.short	(.L_1134 - .L_1133)
.L_1133:
        /*0aac*/ 	.word	0x00000008
.L_1134:


//--------------------- .nv.info._ZN7cutlass13device_kernelIN5flash11enable_sm90INS1_16FlashAttnFwdSm90INS1_25CollectiveMainloopFwdSm90ILi2EN4cute5tupleIJNS5_1CILi1EEES8_S8_EEENS6_IJNS7_ILi128EEENS7_ILi96EEENS7_ILi64EEEEEELi256ENS_10bfloat16_tEfNS_4arch4Sm90ELb0ELb0ELb0ELb0ELb1ELb0ELb1ELb1ELb0ELb1ELb0ELb0EEENS1_21CollectiveEpilogueFwdINS6_IJSA_NS7_ILi256EEESB_EEES9_SE_SG_Li256ELb0ELb1ELb0ELb0EEENS1_29StaticPersistentTileSchedulerILb0EEEEEEEEEvNT_6ParamsE --------------------------
	.section	.nv.info._ZN7cutlass13device_kernelIN5flash11enable_sm90INS1_16FlashAttnFwdSm90INS1_25CollectiveMainloopFwdSm90ILi2EN4cute5tupleIJNS5_1CILi1EEES8_S8_EEENS6_IJNS7_ILi128EEENS7_ILi96EEENS7_ILi64EEEEEELi256ENS_10bfloat16_tEfNS_4arch4Sm90ELb0ELb0ELb0ELb0ELb1ELb0ELb1ELb1ELb0ELb1ELb0ELb0EEENS1_21CollectiveEpilogueFwdINS6_IJSA_NS7_ILi256EEESB_EEES9_SE_SG_Li256ELb0ELb1ELb0ELb0EEENS1_29StaticPersistentTileSchedulerILb0EEEEEEEEEvNT_6ParamsE,"",@"SHT_CUDA_INFO"
	.sectionflags	@""
	.align	4


	//----- nvinfo : EIATTR_CUDA_API_VERSION
	.align		4
        /*0000*/ 	.byte	0x04, 0x37
        /*0002*/ 	.short	(.L_1136 - .L_1135)
.L_1135:
        /*0004*/ 	.word	0x00000082


	//----- nvinfo : EIATTR_KPARAM_INFO
	.align		4
.L_1136:
        /*0008*/ 	.byte	0x04, 0x17
        /*000a*/ 	.short	(.L_1138 - .L_1137)
.L_1137:
        /*000c*/ 	.word	0x00000000
        /*0010*/ 	.short	0x0000
        /*0012*/ 	.short	0x0070
        /*0014*/ 	.byte	0x00, 0xf0, 0x01, 0x2c


	//----- nvinfo : EIATTR_SPARSE_MMA_MASK
	.align		4
.L_1138:
        /*0018*/ 	.byte	0x03, 0x50
        /*001a*/ 	.short	0x0000


	//----- nvinfo : EIATTR_MAXREG_COUNT
	.align		4
        /*001c*/ 	.byte	0x03, 0x1b
        /*001e*/ 	.short	0x00a8


	//----- nvinfo : EIATTR_NUM_BARRIERS
	.align		4
        /*0020*/ 	.byte	0x02, 0x4c
        /*0022*/ 	.byte	0x10
	.zero		1


	//----- nvinfo : EIATTR_EXTERNS
	.align		4
        /*0024*/ 	.byte	0x04, 0x0f
        /*0026*/ 	.short	(.L_1140 - .L_1139)


	//   ....[0]....
	.align		4
.L_1139:
        /*0028*/ 	.word	index@(__assertfail)


	//----- nvinfo : EIATTR_ANNOTATIONS
	.align		4
.L_1140:
        /*002c*/ 	.byte	0x04, 0x55
        /*002e*/ 	.short	(.L_1142 - .L_1141)


	//   ....[0]....
.L_1141:
        /* <DEDUP_REMOVED lines=12> */


	//----- nvinfo : EIATTR_MERCURY_ISA_VERSION
	.align		4
.L_1142:
        /*00e0*/ 	.byte	0x03, 0x5f
        /*00e2*/ 	.short	0x0101


	//----- nvinfo : EIATTR_INT_WARP_WIDE_INSTR_OFFSETS
	.align		4
        /*00e4*/ 	.byte	0x04, 0x31
        /*00e6*/ 	.short	(.L_1144 - .L_1143)


	//   ....[0]....
.L_1143:
        /*00e8*/ 	.word	0x000000c0


	//   ....[1]....
        /*00ec*/ 	.word	0x000000d0


	//   ....[2]....
        /*00f0*/ 	.word	0x000000e0


	//   ....[3]....
        /*00f4*/ 	.word	0x00000180


	//----- nvinfo : EIATTR_COOP_GROUP_MASK_REGIDS
	.align		4
.L_1144:
        /*00f8*/ 	.byte	0x04, 0x29
        /*00fa*/ 	.short	(.L_1146 - .L_1145)


	//   ....[0]....
.L_1145:
        /*00fc*/ 	.word	0xffffffff


	//   ....[1]....
        /*0100*/ 	.word	0xffffffff


	//   ....[2]....
        /*0104*/ 	.word	0xffffffff


	//   ....[3]....
        /*0108*/ 	.word	0xffffffff


	//   ....[4]....
        /*010c*/ 	.word	0xffffffff


	//   ....[5]....
        /*0110*/ 	.word	0xffffffff


	//   ....[6]....
        /*0114*/ 	.word	0xffffffff


	//   ....[7]....
        /*0118*/ 	.word	0xffffffff


	//   ....[8]....
        /*011c*/ 	.word	0xffffffff


	//   ....[9]....
        /*0120*/ 	.word	0xffffffff


	//   ....[10]....
        /*0124*/ 	.word	0xffffffff


	//   ....[11]....
        /*0128*/ 	.word	0xffffffff


	//   ....[12]....
        /*012c*/ 	.word	0xffffffff


	//   ....[13]....
        /*0130*/ 	.word	0xffffffff


	//   ....[14]....
        /*0134*/ 	.word	0xffffffff


	//   ....[15]....
        /*0138*/ 	.word	0xffffffff


	//   ....[16]....
        /*013c*/ 	.word	0xffffffff


	//   ....[17]....
        /*0140*/ 	.word	0xffffffff


	//   ....[18]....
        /*0144*/ 	.word	0xffffffff


	//   ....[19]....
        /*0148*/ 	.word	0xffffffff


	//   ....[20]....
        /*014c*/ 	.word	0xffffffff


	//   ....[21]....
        /*0150*/ 	.word	0xffffffff


	//   ....[22]....
        /*0154*/ 	.word	0xffffffff


	//   ....[23]....
        /*0158*/ 	.word	0xffffffff


	//   ....[24]....
        /*015c*/ 	.word	0xffffffff


	//   ....[25]....
        /*0160*/ 	.word	0xffffffff


	//   ....[26]....
        /*0164*/ 	.word	0xffffffff


	//   ....[27]....
        /*0168*/ 	.word	0xffffffff


	//   ....[28]....
        /*016c*/ 	.word	0xffffffff


	//   ....[29]....
        /*0170*/ 	.word	0xffffffff


	//   ....[30]....
        /*0174*/ 	.word	0xffffffff


	//   ....[31]....
        /*0178*/ 	.word	0xffffffff


	//   ....[32]....
        /*017c*/ 	.word	0xffffffff


	//   ....[33]....
        /*0180*/ 	.word	0xffffffff


	//   ....[34]....
        /*0184*/ 	.word	0xffffffff


	//   ....[35]....
        /*0188*/ 	.word	0xffffffff


	//   ....[36]....
        /*018c*/ 	.word	0xffffffff


	//   ....[37]....
        /*0190*/ 	.word	0xffffffff


	//   ....[38]....
        /*0194*/ 	.word	0xffffffff


	//   ....[39]....
        /*0198*/ 	.word	0xffffffff


	//   ....[40]....
        /*019c*/ 	.word	0xffffffff


	//   ....[41]....
        /*01a0*/ 	.word	0xffffffff


	//   ....[42]....
        /*01a4*/ 	.word	0xffffffff


	//   ....[43]....
        /*01a8*/ 	.word	0xffffffff


	//   ....[44]....
        /*01ac*/ 	.word	0xffffffff


	//   ....[45]....
        /*01b0*/ 	.word	0xffffffff


	//   ....[46]....
        /*01b4*/ 	.word	0xffffffff


	//   ....[47]....
        /*01b8*/ 	.word	0xffffffff


	//   ....[48]....
        /*01bc*/ 	.word	0xffffffff


	//   ....[49]....
        /*01c0*/ 	.word	0xffffffff


	//   ....[50]....
        /*01c4*/ 	.word	0xffffffff


	//   ....[51]....
        /*01c8*/ 	.word	0xffffffff


	//   ....[52]....
        /*01cc*/ 	.word	0xffffffff


	//   ....[53]....
        /*01d0*/ 	.word	0xffffffff


	//   ....[54]....
        /*01d4*/ 	.word	0xffffffff


	//   ....[55]....
        /*01d8*/ 	.word	0xffffffff


	//   ....[56]....
        /*01dc*/ 	.word	0xffffffff


	//   ....[57]....
        /*01e0*/ 	.word	0xffffffff


	//   ....[58]....
        /*01e4*/ 	.word	0xffffffff


	//   ....[59]....
        /*01e8*/ 	.word	0xffffffff


	//   ....[60]....
        /*01ec*/ 	.word	0xffffffff


	//   ....[61]....
        /*01f0*/ 	.word	0xffffffff


	//   ....[62]....
        /*01f4*/ 	.word	0xffffffff


	//   ....[63]....
        /*01f8*/ 	.word	0xffffffff


	//   ....[64]....
        /*01fc*/ 	.word	0xffffffff


	//   ....[65]....
        /*0200*/ 	.word	0xffffffff


	//   ....[66]....
        /*0204*/ 	.word	0xffffffff


	//   ....[67]....
        /*0208*/ 	.word	0xffffffff


	//   ....[68]....
        /*020c*/ 	.word	0xffffffff


	//   ....[69]....
        /*0210*/ 	.word	0xffffffff


	//   ....[70]....
        /*0214*/ 	.word	0xffffffff


	//   ....[71]....
        /*0218*/ 	.word	0xffffffff


	//   ....[72]....
        /*021c*/ 	.word	0xffffffff


	//   ....[73]....
        /*0220*/ 	.word	0xffffffff


	//   ....[74]....
        /*0224*/ 	.word	0xffffffff


	//   ....[75]....
        /*0228*/ 	.word	0xffffffff


	//   ....[76]....
        /*022c*/ 	.word	0xffffffff


	//   ....[77]....
        /*0230*/ 	.word	0xffffffff


	//   ....[78]....
        /*0234*/ 	.word	0xffffffff


	//   ....[79]....
        /*0238*/ 	.word	0xffffffff


	//   ....[80]....
        /*023c*/ 	.word	0xffffffff


	//   ....[81]....
        /*0240*/ 	.word	0xffffffff


	//   ....[82]....
        /*0244*/ 	.word	0xffffffff


	//   ....[83]....
        /*0248*/ 	.word	0xffffffff


	//   ....[84]....
        /*024c*/ 	.word	0xffffffff


	//   ....[85]....
        /*0250*/ 	.word	0xffffffff


	//   ....[86]....
        /*0254*/ 	.word	0xffffffff


	//   ....[87]....
        /*0258*/ 	.word	0xffffffff


	//   ....[88]....
        /*025c*/ 	.word	0xffffffff


	//   ....[89]....
        /*0260*/ 	.word	0xffffffff


	//   ....[90]....
        /*0264*/ 	.word	0xffffffff


	//   ....[91]....
        /*0268*/ 	.word	0xffffffff


	//   ....[92]....
        /*026c*/ 	.word	0xffffffff


	//   ....[93]....
        /*0270*/ 	.word	0xffffffff


	//   ....[94]....
        /*0274*/ 	.word	0xffffffff


	//   ....[95]....
        /*0278*/ 	.word	0xffffffff


	//   ....[96]....
        /*027c*/ 	.word	0xffffffff


	//   ....[97]....
        /*0280*/ 	.word	0xffffffff


	//   ....[98]....
        /*0284*/ 	.word	0xffffffff


	//   ....[99]....
        /*0288*/ 	.word	0xffffffff


	//   ....[100]....
        /*028c*/ 	.word	0xffffffff


	//   ....[101]....
        /*0290*/ 	.word	0xffffffff


	//   ....[102]....
        /*0294*/ 	.word	0xffffffff


	//   ....[103]....
        /*0298*/ 	.word	0xffffffff


	//   ....[104]....
        /*029c*/ 	.word	0xffffffff


	//   ....[105]....
        /*02a0*/ 	.word	0xffffffff


	//   ....[106]....
        /*02a4*/ 	.word	0xffffffff


	//   ....[107]....
        /*02a8*/ 	.word	0xffffffff


	//   ....[108]....
        /*02ac*/ 	.word	0xffffffff


	//   ....[109]....
        /*02b0*/ 	.word	0xffffffff


	//   ....[110]....
        /*02b4*/ 	.word	0xffffffff


	//   ....[111]....
        /*02b8*/ 	.word	0xffffffff


	//   ....[112]....
        /*02bc*/ 	.word	0x0500000f


	//   ....[113]....
        /*02c0*/ 	.word	0x0500000f


	//   ....[114]....
        /*02c4*/ 	.word	0x0500000f


	//   ....[115]....
        /*02c8*/ 	.word	0x0500000f


	//   ....[116]....
        /*02cc*/ 	.word	0x0500000f


	//   ....[117]....
        /*02d0*/ 	.word	0x0500000f


	//   ....[118]....
        /*02d4*/ 	.word	0x0500000f


	//   ....[119]....
        /*02d8*/ 	.word	0x0500000f


	//   ....[120]....
        /*02dc*/ 	.word	0x0500000f


	//   ....[121]....
        /*02e0*/ 	.word	0x0500000f


	//   ....[122]....
        /*02e4*/ 	.word	0x0500000f


	//   ....[123]....
        /*02e8*/ 	.word	0x0500000f


	//   ....[124]....
        /*02ec*/ 	.word	0x0500000f


	//   ....[125]....
        /*02f0*/ 	.word	0x0500000f


	//   ....[126]....
        /*02f4*/ 	.word	0x0500000f


	//   ....[127]....
        /*02f8*/ 	.word	0x0500000f


	//   ....[128]....
        /*02fc*/ 	.word	0x0500000f


	//   ....[129]....
        /*0300*/ 	.word	0x0500000f


	//   ....[130]....
        /*0304*/ 	.word	0x0500000f


	//   ....[131]....
        /*0308*/ 	.word	0x0500000f


	//   ....[132]....
        /*030c*/ 	.word	0x0500000f


	//   ....[133]....
        /*0310*/ 	.word	0x0500000f


	//   ....[134]....
        /*0314*/ 	.word	0x0500000f


	//   ....[135]....
        /*0318*/ 	.word	0x0500000f


	//   ....[136]....
        /*031c*/ 	.word	0x0500000f


	//   ....[137]....
        /*0320*/ 	.word	0x0500000f


	//   ....[138]....
        /*0324*/ 	.word	0x0500000f


	//   ....[139]....
        /*0328*/ 	.word	0x0500000f


	//   ....[140]....
        /*032c*/ 	.word	0x0500000f


	//   ....[141]....
        /*0330*/ 	.word	0x0500000f


	//   ....[142]....
        /*0334*/ 	.word	0x0500000f


	//   ....[143]....
        /*0338*/ 	.word	0x0500000f


	//   ....[144]....
        /*033c*/ 	.word	0x0500000f


	//   ....[145]....
        /*0340*/ 	.word	0x0500000f


	//   ....[146]....
        /*0344*/ 	.word	0x0500000f


	//   ....[147]....
        /*0348*/ 	.word	0x0500000f


	//   ....[148]....
        /*034c*/ 	.word	0x0500000f


	//   ....[149]....
        /*0350*/ 	.word	0x0500000f


	//   ....[150]....
        /*0354*/ 	.word	0x0500000f


	//   ....[151]....
        /*0358*/ 	.word	0x0500000f


	//   ....[152]....
        /*035c*/ 	.word	0x0500000f


	//   ....[153]....
        /*0360*/ 	.word	0x0500000f


	//   ....[154]....
        /*0364*/ 	.word	0x0500000f


	//   ....[155]....
        /*0368*/ 	.word	0x0500000f


	//   ....[156]....
        /*036c*/ 	.word	0x0500000f


	//   ....[157]....
        /*0370*/ 	.word	0x0500000f


	//   ....[158]....
        /*0374*/ 	.word	0x0500000f


	//   ....[159]....
        /*0378*/ 	.word	0x0500000f


	//   ....[160]....
        /*037c*/ 	.word	0x0500000f


	//   ....[161]....
        /*0380*/ 	.word	0x0500000f


	//   ....[162]....
        /*0384*/ 	.word	0x0500000f


	//   ....[163]....
        /*0388*/ 	.word	0x0500000f


	//   ....[164]....
        /*038c*/ 	.word	0x0500000f


	//   ....[165]....
        /*0390*/ 	.word	0x0500000f


	//   ....[166]....
        /*0394*/ 	.word	0x0500000f


	//   ....[167]....
        /*0398*/ 	.word	0x0500000f


	//   ....[168]....
        /*039c*/ 	.word	0x0500000f


	//   ....[169]....
        /*03a0*/ 	.word	0x0500000f


	//   ....[170]....
        /*03a4*/ 	.word	0x0500000f


	//   ....[171]....
        /*03a8*/ 	.word	0x0500000f


	//   ....[172]....
        /*03ac*/ 	.word	0x0500000f


	//   ....[173]....
        /*03b0*/ 	.word	0x0500000f


	//   ....[174]....
        /*03b4*/ 	.word	0x0500000f


	//   ....[175]....
        /*03b8*/ 	.word	0x0500000f


	//   ....[176]....
        /*03bc*/ 	.word	0x0500000f


	//   ....[177]....
        /*03c0*/ 	.word	0x0500000f


	//   ....[178]....
        /*03c4*/ 	.word	0x0500000f


	//   ....[179]....
        /*03c8*/ 	.word	0x0500000f


	//   ....[180]....
        /*03cc*/ 	.word	0x0500000f


	//   ....[181]....
        /*03d0*/ 	.word	0x0500000f


	//   ....[182]....
        /*03d4*/ 	.word	0x0500000f


	//   ....[183]....
        /*03d8*/ 	.word	0x0500000f


	//   ....[184]....
        /*03dc*/ 	.word	0x0500000f


	//   ....[185]....
        /*03e0*/ 	.word	0x0500000f


	//   ....[186]....
        /*03e4*/ 	.word	0x0500000f


	//   ....[187]....
        /*03e8*/ 	.word	0x0500000f


	//   ....[188]....
        /*03ec*/ 	.word	0x0500000f


	//   ....[189]....
        /*03f0*/ 	.word	0x0500000f


	//   ....[190]....
        /*03f4*/ 	.word	0x0500000f


	//   ....[191]....
        /*03f8*/ 	.word	0x0500000f


	//   ....[192]....
        /*03fc*/ 	.word	0x0500000f


	//   ....[193]....
        /*0400*/ 	.word	0x0500000f


	//----- nvinfo : EIATTR_COOP_GROUP_INSTR_OFFSETS
	.align		4
.L_1146:
        /*0404*/ 	.byte	0x04, 0x28
        /*0406*/ 	.short	(.L_1148 - .L_1147)


	//   ....[0]....
.L_1147:
        /*0408*/ 	.word	0x00000080


	//   ....[1]....
        /*040c*/ 	.word	0x00000090


	//   ....[2]....
        /*0410*/ 	.word	0x000002f0


	//   ....[3]....
        /*0414*/ 	.word	0x00000450


	//   ....[4]....
        /*0418*/ 	.word	0x00000570


	//   ....[5]....
        /*041c*/ 	.word	0x000006d0


	//   ....[6]....
        /*0420*/ 	.word	0x00000d00


	//   ....[7]....
        /*0424*/ 	.word	0x000024b0


	//   ....[8]....
        /*0428*/ 	.word	0x000024d0


	//   ....[9]....
        /*042c*/ 	.word	0x000024f0


	//   ....[10]....
        /*0430*/ 	.word	0x00002510


	//   ....[11]....
        /*0434*/ 	.word	0x00004090


	//   ....[12]....
        /*0438*/ 	.word	0x00004100


	//   ....[13]....
        /*043c*/ 	.word	0x00004110


	//   ....[14]....
        /*0440*/ 	.word	0x00004140


	//   ....[15]....
        /*0444*/ 	.word	0x000056b0


	//   ....[16]....
        /*0448*/ 	.word	0x000056f0


	//   ....[17]....
        /*044c*/ 	.word	0x000057b0


	//   ....[18]....
        /*0450*/ 	.word	0x000057d0


	//   ....[19]....
        /*0454*/ 	.word	0x00007160


	//   ....[20]....
        /*0458*/ 	.word	0x00007190


	//   ....[21]....
        /*045c*/ 	.word	0x00007250


	//   ....[22]....
        /*0460*/ 	.word	0x00007280


	//   ....[23]....
        /*0464*/ 	.word	0x000078b0


	//   ....[24]....
        /*0468*/ 	.word	0x000078f0


	//   ....[25]....
        /*046c*/ 	.word	0x00007a30


	//   ....[26]....
        /*0470*/ 	.word	0x00007a50


	//   ....[27]....
        /*0474*/ 	.word	0x00007b80


	//   ....[28]....
        /*0478*/ 	.word	0x00007ba0


	//   ....[29]....
        /*047c*/ 	.word	0x00007ce0


	//   ....[30]....
        /*0480*/ 	.word	0x00007d20


	//   ....[31]....
        /*0484*/ 	.word	0x00009430


	//   ....[32]....
        /*0488*/ 	.word	0x00009460


	//   ....[33]....
        /*048c*/ 	.word	0x00009490


	//   ....[34]....
        /*0490*/ 	.word	0x000094a0


	//   ....[35]....
        /*0494*/ 	.word	0x000094e0


	//   ....[36]....
        /*0498*/ 	.word	0x00009520


	//   ....[37]....
        /*049c*/ 	.word	0x00009540


	//   ....[38]....
        /*04a0*/ 	.word	0x000095a0


	//   ....[39]....
        /*04a4*/ 	.word	0x000095c0


	//   ....[40]....
        /*04a8*/ 	.word	0x000095e0


	//   ....[41]....
        /*04ac*/ 	.word	0x00009620


	//   ....[42]....
        /*04b0*/ 	.word	0x00009650


	//   ....[43]....
        /*04b4*/ 	.word	0x00009cc0


	//   ....[44]....
        /*04b8*/ 	.word	0x00009cf0


	//   ....[45]....
        /*04bc*/ 	.word	0x00009d40


	//   ....[46]....
        /*04c0*/ 	.word	0x00009d60


	//   ....[47]....
        /*04c4*/ 	.word	0x00009d80


	//   ....[48]....
        /*04c8*/ 	.word	0x00009d90


	//   ....[49]....
        /*04cc*/ 	.word	0x00009da0


	//   ....[50]....
        /*04d0*/ 	.word	0x00009db0


	//   ....[51]....
        /*04d4*/ 	.word	0x00009dc0


	//   ....[52]....
        /*04d8*/ 	.word	0x00009e00


	//   ....[53]....
        /*04dc*/ 	.word	0x00009e30


	//   ....[54]....
        /*04e0*/ 	.word	0x00009ec0


	//   ....[55]....
        /*04e4*/ 	.word	0x00009ff0


	//   ....[56]....
        /*04e8*/ 	.word	0x0000a060


	//   ....[57]....
        /*04ec*/ 	.word	0x0000a1f0


	//   ....[58]....
        /*04f0*/ 	.word	0x0000a210


	//   ....[59]....
        /*04f4*/ 	.word	0x0000a760


	//   ....[60]....
        /*04f8*/ 	.word	0x0000a790


	//   ....[61]....
        /*04fc*/ 	.word	0x0000a7a0


	//   ....[62]....
        /*0500*/ 	.word	0x0000a7e0


	//   ....[63]....
        /*0504*/ 	.word	0x0000a8a0


	//   ....[64]....
        /*0508*/ 	.word	0x0000a900


	//   ....[65]....
        /*050c*/ 	.word	0x0000a980


	//   ....[66]....
        /*0510*/ 	.word	0x0000a9a0


	//   ....[67]....
        /*0514*/ 	.word	0x0000aa30


	//   ....[68]....
        /*0518*/ 	.word	0x0000aa50


	//   ....[69]....
        /*051c*/ 	.word	0x0000aae0


	//   ....[70]....
        /*0520*/ 	.word	0x0000ab00


	//   ....[71]....
        /*0524*/ 	.word	0x0000ab90


	//   ....[72]....
        /*0528*/ 	.word	0x0000abb0


	//   ....[73]....
        /*052c*/ 	.word	0x0000ac40


	//   ....[74]....
        /*0530*/ 	.word	0x0000ac90


	//   ....[75]....
        /*0534*/ 	.word	0x0000b040


	//   ....[76]....
        /*0538*/ 	.word	0x0000b130


	//   ....[77]....
        /*053c*/ 	.word	0x0000b2c0


	//   ....[78]....
        /*0540*/ 	.word	0x0000b2f0


	//   ....[79]....
        /*0544*/ 	.word	0x0000b340


	//   ....[80]....
        /*0548*/ 	.word	0x0000b390


	//   ....[81]....
        /*054c*/ 	.word	0x0000b3e0


	//   ....[82]....
        /*0550*/ 	.word	0x0000b450


	//   ....[83]....
        /*0554*/ 	.word	0x0000b460


	//   ....[84]....
        /*0558*/ 	.word	0x0000b490


	//   ....[85]....
        /*055c*/ 	.word	0x0000b4b0


	//   ....[86]....
        /*0560*/ 	.word	0x0000b4e0


	//   ....[87]....
        /*0564*/ 	.word	0x0000bc70


	//   ....[88]....
        /*0568*/ 	.word	0x0000bc90


	//   ....[89]....
        /*056c*/ 	.word	0x0000bca0


	//   ....[90]....
        /*0570*/ 	.word	0x0000bcb0


	//   ....[91]....
        /*0574*/ 	.word	0x0000bcd0


	//   ....[92]....
        /*0578*/ 	.word	0x0000bd00


	//   ....[93]....
        /*057c*/ 	.word	0x0000bd20


	//   ....[94]....
        /*0580*/ 	.word	0x0000bd50


	//   ....[95]....
        /*0584*/ 	.word	0x0000bd70


	//   ....[96]....
        /*0588*/ 	.word	0x0000bda0


	//   ....[97]....
        /*058c*/ 	.word	0x0000bdd0


	//   ....[98]....
        /*0590*/ 	.word	0x0000bdf0


	//   ....[99]....
        /*0594*/ 	.word	0x0000c160


	//   ....[100]....
        /*0598*/ 	.word	0x0000c180


	//   ....[101]....
        /*059c*/ 	.word	0x0000c190


	//   ....[102]....
        /*05a0*/ 	.word	0x0000c1b0


	//   ....[103]....
        /*05a4*/ 	.word	0x0000c1d0


	//   ....[104]....
        /*05a8*/ 	.word	0x0000c230


	//   ....[105]....
        /*05ac*/ 	.word	0x0000c250


	//   ....[106]....
        /*05b0*/ 	.word	0x0000c2b0


	//   ....[107]....
        /*05b4*/ 	.word	0x0000c2d0


	//   ....[108]....
        /*05b8*/ 	.word	0x0000c330


	//   ....[109]....
        /*05bc*/ 	.word	0x0000c360


	//   ....[110]....
        /*05c0*/ 	.word	0x0000c3b0


	//   ....[111]....
        /*05c4*/ 	.word	0x0000c770


	//   ....[112]....
        /*05c8*/ 	.word	0x0000ccc0


	//   ....[113]....
        /*05cc*/ 	.word	0x0000cdb0


	//   ....[114]....
        /*05d0*/ 	.word	0x0000ce50


	//   ....[115]....
        /*05d4*/ 	.word	0x0000cec0


	//   ....[116]....
        /*05d8*/ 	.word	0x0000cf70


	//   ....[117]....
        /*05dc*/ 	.word	0x0000d070


	//   ....[118]....
        /*05e0*/ 	.word	0x0000d0c0


	//   ....[119]....
        /*05e4*/ 	.word	0x0000d1c0


	//   ....[120]....
        /*05e8*/ 	.word	0x0000d210


	//   ....[121]....
        /*05ec*/ 	.word	0x0000d270


	//   ....[122]....
        /*05f0*/ 	.word	0x0000d340


	//   ....[123]....
        /*05f4*/ 	.word	0x0000d430


	//   ....[124]....
        /*05f8*/ 	.word	0x0000d480


	//   ....[125]....
        /*05fc*/ 	.word	0x0000d540


	//   ....[126]....
        /*0600*/ 	.word	0x0000d5d0


	//   ....[127]....
        /*0604*/ 	.word	0x0000d670


	//   ....[128]....
        /*0608*/ 	.word	0x0000d740


	//   ....[129]....
        /*060c*/ 	.word	0x0000d860


	//   ....[130]....
        /*0610*/ 	.word	0x0000d8d0


	//   ....[131]....
        /*0614*/ 	.word	0x0000d930


	//   ....[132]....
        /*0618*/ 	.word	0x0000da20


	//   ....[133]....
        /*061c*/ 	.word	0x0000dac0


	//   ....[134]....
        /*0620*/ 	.word	0x0000dbc0


	//   ....[135]....
        /*0624*/ 	.word	0x0000dcc0


	//   ....[136]....
        /*0628*/ 	.word	0x0000dd30


	//   ....[137]....
        /*062c*/ 	.word	0x0000dd90


	//   ....[138]....
        /*0630*/ 	.word	0x0000de70


	//   ....[139]....
        /*0634*/ 	.word	0x0000df80


	//   ....[140]....
        /*0638*/ 	.word	0x0000dfd0


	//   ....[141]....
        /*063c*/ 	.word	0x0000e060


	//   ....[142]....
        /*0640*/ 	.word	0x0000e100


	//   ....[143]....
        /*0644*/ 	.word	0x0000e180


	//   ....[144]....
        /*0648*/ 	.word	0x0000e250


	//   ....[145]....
        /*064c*/ 	.word	0x0000e360


	//   ....[146]....
        /*0650*/ 	.word	0x0000e3b0


	//   ....[147]....
        /*0654*/ 	.word	0x0000e420


	//   ....[148]....
        /*0658*/ 	.word	0x0000e510


	//   ....[149]....
        /*065c*/ 	.word	0x0000e620


	//   ....[150]....
        /*0660*/ 	.word	0x0000e670


	//   ....[151]....
        /*0664*/ 	.word	0x0000e6f0


	//   ....[152]....
        /*0668*/ 	.word	0x0000e7d0


	//   ....[153]....
        /*066c*/ 	.word	0x0000e8e0


	//   ....[154]....
        /*0670*/ 	.word	0x0000e930


	//   ....[155]....
        /*0674*/ 	.word	0x0000e9b0


	//   ....[156]....
        /*0678*/ 	.word	0x0000ea80


	//   ....[157]....
        /*067c*/ 	.word	0x0000ebc0


	//   ....[158]....
        /*0680*/ 	.word	0x0000ec90


	//   ....[159]....
        /*0684*/ 	.word	0x0000ed30


	//   ....[160]....
        /*0688*/ 	.word	0x0000ee70


	//   ....[161]....
        /*068c*/ 	.word	0x0000eed0


	//   ....[162]....
        /*0690*/ 	.word	0x0000eff0


	//   ....[163]....
        /*0694*/ 	.word	0x0000f050


	//   ....[164]....
        /*0698*/ 	.word	0x0000f170


	//   ....[165]....
        /*069c*/ 	.word	0x0000f1d0


	//   ....[166]....
        /*06a0*/ 	.word	0x0000f2e0


	//   ....[167]....
        /*06a4*/ 	.word	0x0000f340


	//   ....[168]....
        /*06a8*/ 	.word	0x0000f420


	//   ....[169]....
        /*06ac*/ 	.word	0x0000f500


	//   ....[170]....
        /*06b0*/ 	.word	0x0000f5a0


	//   ....[171]....
        /*06b4*/ 	.word	0x0000f600


	//   ....[172]....
        /*06b8*/ 	.word	0x0000f6a0


	//   ....[173]....
        /*06bc*/ 	.word	0x0000f700


	//   ....[174]....
        /*06c0*/ 	.word	0x0000f7a0


	//   ....[175]....
        /*06c4*/ 	.word	0x0000f800


	//   ....[176]....
        /*06c8*/ 	.word	0x0000f8b0


	//   ....[177]....
        /*06cc*/ 	.word	0x0000f910


	//   ....[178]....
        /*06d0*/ 	.word	0x0000f9c0


	//   ....[179]....
        /*06d4*/ 	.word	0x0000fa20


	//   ....[180]....
        /*06d8*/ 	.word	0x0000fad0


	//   ....[181]....
        /*06dc*/ 	.word	0x0000fbb0


	//   ....[182]....
        /*06e0*/ 	.word	0x0000fc50


	//   ....[183]....
        /*06e4*/ 	.word	0x0000fcb0


	//   ....[184]....
        /*06e8*/ 	.word	0x0000fd80


	//   ....[185]....
        /*06ec*/ 	.word	0x0000fde0


	//   ....[186]....
        /*06f0*/ 	.word	0x0000feb0


	//   ....[187]....
        /*06f4*/ 	.word	0x0000ff10


	//   ....[188]....
        /*06f8*/ 	.word	0x0000ffe0


	//   ....[189]....
        /*06fc*/ 	.word	0x00010040


	//   ....[190]....
        /*0700*/ 	.word	0x00010110


	//   ....[191]....
        /*0704*/ 	.word	0x00010170


	//   ....[192]....
        /*0708*/ 	.word	0x00010250


	//   ....[193]....
        /*070c*/ 	.word	0x00010360


	//----- nvinfo : EIATTR_REG_RECONFIG
	.align		4
.L_1148:
        /*0710*/ 	.byte	0x01, 0x54
	.zero		2


	//----- nvinfo : EIATTR_SYSCALL_OFFSETS
	.align		4
        /*0714*/ 	.byte	0x04, 0x46
        /*0716*/ 	.short	(.L_1150 - .L_1149)


	//   ....[0]....
.L_1149:
        /*0718*/ 	.word	0x00001070


	//   ....[1]....
        /*071c*/ 	.word	0x00008ce0


	//   ....[2]....
        /*0720*/ 	.word	0x00008e20


	//   ....[3]....
        /*0724*/ 	.word	0x00008f10


	//   ....[4]....
        /*0728*/ 	.word	0x000099c0


	//   ....[5]....
        /*072c*/ 	.word	0x0000a480


	//----- nvinfo : EIATTR_MBARRIER_INSTR_OFFSETS
	.align		4
.L_1150:
        /*0730*/ 	.byte	0x04, 0x39
        /*0732*/ 	.short	(.L_1152 - .L_1151)


	//   ....[0]....
.L_1151:
        /*0734*/ 	.word	0x00000190
        /*0738*/ 	.word	0x000000ff
        /*073c*/ 	.word	0x00032400
        /*0740*/ 	.short	0x0100
        /*0742*/ 	.byte	0x08
	.zero		1


	//   ....[1]....
        /*0744*/ 	.word	0x000001a0
        /*0748*/ 	.word	0x000000ff
        /*074c*/ 	.word	0x00032410
        /*0750*/ 	.short	0x0100
        /*0752*/ 	.byte	0x08
	.zero		1


	//   ....[2]....
        /*0754*/ 	.word	0x000001b0
        /*0758*/ 	.word	0x000000ff
        /*075c*/ 	.word	0x00032420
        /*0760*/ 	.short	0x0100
        /*0762*/ 	.byte	0x08
	.zero		1


	//   ....[3]....
        /*0764*/ 	.word	0x000002a0
        /*0768*/ 	.word	0x000000ff
        /*076c*/ 	.word	0x00032430
        /*0770*/ 	.short	0x0100
        /*0772*/ 	.byte	0x08
	.zero		1


	//   ....[4]....
        /*0774*/ 	.word	0x000002b0
        /*0778*/ 	.word	0x000000ff
        /*077c*/ 	.word	0x00032440
        /*0780*/ 	.short	0x0100
        /*0782*/ 	.byte	0x08
	.zero		1


	//   ....[5]....
        /*0784*/ 	.word	0x000002c0
        /*0788*/ 	.word	0x000000ff
        /*078c*/ 	.word	0x00032438
        /*0790*/ 	.short	0x0100
        /*0792*/ 	.byte	0x08
	.zero		1


	//   ....[6]....
        /*0794*/ 	.word	0x000002d0
        /*0798*/ 	.word	0x000000ff
        /*079c*/ 	.word	0x00032448
        /*07a0*/ 	.short	0x0100
        /*07a2*/ 	.byte	0x08
	.zero		1


	//   ....[7]....
        /*07a4*/ 	.word	0x00000400
        /*07a8*/ 	.word	0x000000ff
        /*07ac*/ 	.word	0x00032450
        /*07b0*/ 	.short	0x0100
        /*07b2*/ 	.byte	0x08
	.zero		1


	//   ....[8]....
        /*07b4*/ 	.word	0x00000410
        /*07b8*/ 	.word	0x000000ff
        /*07bc*/ 	.word	0x00032460
        /*07c0*/ 	.short	0x0100
        /*07c2*/ 	.byte	0x08
	.zero		1


	//   ....[9]....
        /*07c4*/ 	.word	0x00000420
        /*07c8*/ 	.word	0x000000ff
        /*07cc*/ 	.word	0x00032458
        /*07d0*/ 	.short	0x0100
        /*07d2*/ 	.byte	0x08
	.zero		1


	//   ....[10]....
        /*07d4*/ 	.word	0x00000430
        /*07d8*/ 	.word	0x000000ff
        /*07dc*/ 	.word	0x00032468
        /*07e0*/ 	.short	0x0100
        /*07e2*/ 	.byte	0x08
	.zero		1


	//   ....[11]....
        /*07e4*/ 	.word	0x00000520
        /*07e8*/ 	.word	0x000000ff
        /*07ec*/ 	.word	0x00032470
        /*07f0*/ 	.short	0x0100
        /*07f2*/ 	.byte	0x06
	.zero		1


	//   ....[12]....
        /*07f4*/ 	.word	0x00000530
        /*07f8*/ 	.word	0x000000ff
        /*07fc*/ 	.word	0x00032480
        /*0800*/ 	.short	0x0100
        /*0802*/ 	.byte	0x06
	.zero		1


	//   ....[13]....
        /*0804*/ 	.word	0x00000540
        /*0808*/ 	.word	0x000000ff
        /*080c*/ 	.word	0x00032478
        /*0810*/ 	.short	0x0100
        /*0812*/ 	.byte	0x06
	.zero		1


	//   ....[14]....
        /*0814*/ 	.word	0x00000550
        /*0818*/ 	.word	0x000000ff
        /*081c*/ 	.word	0x00032488
        /*0820*/ 	.short	0x0100
        /*0822*/ 	.byte	0x06
	.zero		1


	//   ....[15]....
        /*0824*/ 	.word	0x00000680
        /*0828*/ 	.word	0x000000ff
        /*082c*/ 	.word	0x00032490
        /*0830*/ 	.short	0x0100
        /*0832*/ 	.byte	0x08
	.zero		1


	//   ....[16]....
        /*0834*/ 	.word	0x00000690
        /*0838*/ 	.word	0x000000ff
        /*083c*/ 	.word	0x000324a0
        /*0840*/ 	.short	0x0100
        /*0842*/ 	.byte	0x08
	.zero		1


	//   ....[17]....
        /*0844*/ 	.word	0x000006a0
        /*0848*/ 	.word	0x000000ff
        /*084c*/ 	.word	0x00032498
        /*0850*/ 	.short	0x0100
        /*0852*/ 	.byte	0x08
	.zero		1


	//   ....[18]....
        /*0854*/ 	.word	0x000006b0
        /*0858*/ 	.word	0x000000ff
        /*085c*/ 	.word	0x000324a8
        /*0860*/ 	.short	0x0100
        /*0862*/ 	.byte	0x08
	.zero		1


	//   ....[19]....
        /*0864*/ 	.word	0x000007f0
        /*0868*/ 	.word	0x000000ff
        /*086c*/ 	.word	0x000324b0
        /*0870*/ 	.short	0x0100
        /*0872*/ 	.byte	0x08
	.zero		1


	//   ....[20]....
        /*0874*/ 	.word	0x00000800
        /*0878*/ 	.word	0x000000ff
        /*087c*/ 	.word	0x000324c0
        /*0880*/ 	.short	0x0100
        /*0882*/ 	.byte	0x08
	.zero		1


	//   ....[21]....
        /*0884*/ 	.word	0x00000810
        /*0888*/ 	.word	0x000000ff
        /*088c*/ 	.word	0x000324b8
        /*0890*/ 	.short	0x0100
        /*0892*/ 	.byte	0x08
	.zero		1


	//   ....[22]....
        /*0894*/ 	.word	0x00000820
        /*0898*/ 	.word	0x000000ff
        /*089c*/ 	.word	0x000324c8
        /*08a0*/ 	.short	0x0100
        /*08a2*/ 	.byte	0x08
	.zero		1


	//   ....[23]....
        /*08a4*/ 	.word	0x000010c0
        /*08a8*/ 	.word	0x000000ff
        /*08ac*/ 	.word	0x00032400
        /*08b0*/ 	.short	0x010a
        /*08b2*/ 	.byte	0x33
	.zero		1


	//   ....[24]....
        /*08b4*/ 	.word	0x00001190
        /*08b8*/ 	.word	0x000000ff
        /*08bc*/ 	.word	0x00032430
        /*08c0*/ 	.short	0x010a
        /*08c2*/ 	.byte	0x1b
	.zero		1


	//   ....[25]....
        /*08c4*/ 	.word	0x000011d0
        /*08c8*/ 	.word	0x000000ff
        /*08cc*/ 	.word	0x00032430
        /*08d0*/ 	.short	0x010a
        /*08d2*/ 	.byte	0x1b
	.zero		1


	//   ....[26]....
        /*08d4*/ 	.word	0x00001430
        /*08d8*/ 	.word	0x000000ff
        /*08dc*/ 	.word	0x00032410
        /*08e0*/ 	.short	0x010a
        /*08e2*/ 	.byte	0x33
	.zero		1


	//   ....[27]....
        /*08e4*/ 	.word	0x00001470
        /*08e8*/ 	.word	0x000000ff
        /*08ec*/ 	.word	0x00032450
        /*08f0*/ 	.short	0x010a
        /*08f2*/ 	.byte	0x1b
	.zero		1


	//   ....[28]....
        /*08f4*/ 	.word	0x000014b0
        /*08f8*/ 	.word	0x000000ff
        /*08fc*/ 	.word	0x00032450
        /*0900*/ 	.short	0x010a
        /*0902*/ 	.byte	0x1b
	.zero		1


	//   ....[29]....
        /*0904*/ 	.word	0x00001d60
        /*0908*/ 	.word	0x000000ff
        /*090c*/ 	.word	0x00000000
        /*0910*/ 	.short	0x0101
        /*0912*/ 	.byte	0x06
	.zero		1


	//   ....[30]....
        /*0914*/ 	.word	0x00003220
        /*0918*/ 	.word	0x000000ff
        /*091c*/ 	.word	0x00000000
        /*0920*/ 	.short	0x0101
        /*0922*/ 	.byte	0x1b
	.zero		1


	//   ....[31]....
        /*0924*/ 	.word	0x00003380
        /*0928*/ 	.word	0x000000ff
        /*092c*/ 	.word	0x00032430
        /*0930*/ 	.short	0x010a
        /*0932*/ 	.byte	0x1c
	.zero		1


	//   ....[32]....
        /*0934*/ 	.word	0x000033c0
        /*0938*/ 	.word	0x000000ff
        /*093c*/ 	.word	0x00032430
        /*0940*/ 	.short	0x010a
        /*0942*/ 	.byte	0x1c
	.zero		1


	//   ....[33]....
        /*0944*/ 	.word	0x00003540
        /*0948*/ 	.word	0x000000ff
        /*094c*/ 	.word	0x00032450
        /*0950*/ 	.short	0x010a
        /*0952*/ 	.byte	0x1c
	.zero		1


	//   ....[34]....
        /*0954*/ 	.word	0x00003580
        /*0958*/ 	.word	0x000000ff
        /*095c*/ 	.word	0x00032450
        /*0960*/ 	.short	0x010a
        /*0962*/ 	.byte	0x1c
	.zero		1


	//   ....[35]....
        /*0964*/ 	.word	0x00003e00
        /*0968*/ 	.word	0x000000ff
        /*096c*/ 	.word	0x00000000
        /*0970*/ 	.short	0x0101
        /*0972*/ 	.byte	0x06
	.zero		1


	//   ....[36]....
        /*0974*/ 	.word	0x00005690
        /*0978*/ 	.word	0x000000ff
        /*097c*/ 	.word	0x00000000
        /*0980*/ 	.short	0x0101
        /*0982*/ 	.byte	0x1c
	.zero		1


	//   ....[37]....
        /*0984*/ 	.word	0x000078d0
        /*0988*/ 	.word	0x000000cf
        /*098c*/ 	.word	0x00000000
        /*0990*/ 	.short	0x0101
        /*0992*/ 	.byte	0x3f
	.zero		1


	//   ....[38]....
        /*0994*/ 	.word	0x00009230
        /*0998*/ 	.word	0x00000011
        /*099c*/ 	.word	0x00032440
        /*09a0*/ 	.short	0x010a
        /*09a2*/ 	.byte	0x3f
	.zero		1


	//   ....[39]....
        /*09a4*/ 	.word	0x00009790
        /*09a8*/ 	.word	0x00000011
        /*09ac*/ 	.word	0x00032430
        /*09b0*/ 	.short	0x0107
        /*09b2*/ 	.byte	0x3f
	.zero		1


	//   ....[40]....
        /*09b4*/ 	.word	0x00009850
        /*09b8*/ 	.word	0x00000011
        /*09bc*/ 	.word	0x00032430
        /*09c0*/ 	.short	0x0101
        /*09c2*/ 	.byte	0x3f
	.zero		1


	//   ....[41]....
        /*09c4*/ 	.word	0x0000a300
        /*09c8*/ 	.word	0x000000ff
        /*09cc*/ 	.word	0x00032400
        /*09d0*/ 	.short	0x0107
        /*09d2*/ 	.byte	0x25
	.zero		1


	//   ....[42]....
        /*09d4*/ 	.word	0x0000a350
        /*09d8*/ 	.word	0x000000ff
        /*09dc*/ 	.word	0x00032400
        /*09e0*/ 	.short	0x0101
        /*09e2*/ 	.byte	0x25
	.zero		1


	//   ....[43]....
        /*09e4*/ 	.word	0x0000ad50
        /*09e8*/ 	.word	0x000000ff
        /*09ec*/ 	.word	0x00032410
        /*09f0*/ 	.short	0x0107
        /*09f2*/ 	.byte	0x25
	.zero		1


	//   ....[44]....
        /*09f4*/ 	.word	0x0000adb0
        /*09f8*/ 	.word	0x000000ff
        /*09fc*/ 	.word	0x00032410
        /*0a00*/ 	.short	0x0101
        /*0a02*/ 	.byte	0x25
	.zero		1


	//   ....[45]....
        /*0a04*/ 	.word	0x0000add0
        /*0a08*/ 	.word	0x000000ff
        /*0a0c*/ 	.word	0x00032420
        /*0a10*/ 	.short	0x010a
        /*0a12*/ 	.byte	0x25
	.zero		1


	//   ....[46]....
        /*0a14*/ 	.word	0x0000ae60
        /*0a18*/ 	.word	0x00000011
        /*0a1c*/ 	.word	0x00032460
        /*0a20*/ 	.short	0x010a
        /*0a22*/ 	.byte	0x3f
	.zero		1


	//   ....[47]....
        /*0a24*/ 	.word	0x0000b750
        /*0a28*/ 	.word	0x00000011
        /*0a2c*/ 	.word	0x00032450
        /*0a30*/ 	.short	0x0107
        /*0a32*/ 	.byte	0x3f
	.zero		1


	//   ....[48]....
        /*0a34*/ 	.word	0x0000b830
        /*0a38*/ 	.word	0x00000011
        /*0a3c*/ 	.word	0x00032450
        /*0a40*/ 	.short	0x0101
        /*0a42*/ 	.byte	0x3f
	.zero		1


	//   ....[49]....
        /*0a44*/ 	.word	0x0000bad0
        /*0a48*/ 	.word	0x00000011
        /*0a4c*/ 	.word	0x00032440
        /*0a50*/ 	.short	0x010a
        /*0a52*/ 	.byte	0x3f
	.zero		1


	//   ....[50]....
        /*0a54*/ 	.word	0x0000bea0
        /*0a58*/ 	.word	0x00000011
        /*0a5c*/ 	.word	0x00032430
        /*0a60*/ 	.short	0x0107
        /*0a62*/ 	.byte	0x3f
	.zero		1


	//   ....[51]....
        /*0a64*/ 	.word	0x0000bf60
        /*0a68*/ 	.word	0x00000011
        /*0a6c*/ 	.word	0x00032430
        /*0a70*/ 	.short	0x0101
        /*0a72*/ 	.byte	0x3f
	.zero		1


	//   ....[52]....
        /*0a74*/ 	.word	0x0000bf90
        /*0a78*/ 	.word	0x00000011
        /*0a7c*/ 	.word	0x00032460
        /*0a80*/ 	.short	0x010a
        /*0a82*/ 	.byte	0x3f
	.zero		1


	//   ....[53]....
        /*0a84*/ 	.word	0x0000c4b0
        /*0a88*/ 	.word	0x00000011
        /*0a8c*/ 	.word	0x00032450
        /*0a90*/ 	.short	0x0107
        /*0a92*/ 	.byte	0x3f
	.zero		1


	//   ....[54]....
        /*0a94*/ 	.word	0x0000c580
        /*0a98*/ 	.word	0x00000011
        /*0a9c*/ 	.word	0x00032450
        /*0aa0*/ 	.short	0x0101
        /*0aa2*/ 	.byte	0x3f
	.zero		1


	//   ....[55]....
        /*0aa4*/ 	.word	0x0000c6f0
        /*0aa8*/ 	.word	0x00000007
        /*0aac*/ 	.word	0x00032420
        /*0ab0*/ 	.short	0x010a
        /*0ab2*/ 	.byte	0x3f
	.zero		1


	//   ....[56]....
        /*0ab4*/ 	.word	0x0000c870
        /*0ab8*/ 	.word	0x00000005
        /*0abc*/ 	.word	0x00032440
        /*0ac0*/ 	.short	0x010a
        /*0ac2*/ 	.byte	0x3f
	.zero		1


	//   ....[57]....
        /*0ac4*/ 	.word	0x0000c910
        /*0ac8*/ 	.word	0x00000003
        /*0acc*/ 	.word	0x00032440
        /*0ad0*/ 	.short	0x010a
        /*0ad2*/ 	.byte	0x3f
	.zero		1


	//   ....[58]....
        /*0ad4*/ 	.word	0x0000c950
        /*0ad8*/ 	.word	0x00000005
        /*0adc*/ 	.word	0x00032460
        /*0ae0*/ 	.short	0x010a
        /*0ae2*/ 	.byte	0x3f
	.zero		1


	//   ....[59]....
        /*0ae4*/ 	.word	0x0000c990
        /*0ae8*/ 	.word	0x00000003
        /*0aec*/ 	.word	0x00032460
        /*0af0*/ 	.short	0x010a
        /*0af2*/ 	.byte	0x3f
	.zero		1


	//   ....[60]....
        /*0af4*/ 	.word	0x0000ca00
        /*0af8*/ 	.word	0x00000003
        /*0afc*/ 	.word	0x00032400
        /*0b00*/ 	.short	0x010a
        /*0b02*/ 	.byte	0x3f
	.zero		1


	//   ....[61]....
        /*0b04*/ 	.word	0x0000ca60
        /*0b08*/ 	.word	0x00000004
        /*0b0c*/ 	.word	0x00032430
        /*0b10*/ 	.short	0x010a
        /*0b12*/ 	.byte	0x3f
	.zero		1


	//   ....[62]....
        /*0b14*/ 	.word	0x0000cac0
        /*0b18*/ 	.word	0x00000005
        /*0b1c*/ 	.word	0x00032410
        /*0b20*/ 	.short	0x010a
        /*0b22*/ 	.byte	0x3f
	.zero		1


	//   ....[63]....
        /*0b24*/ 	.word	0x0000cb20
        /*0b28*/ 	.word	0x00000000
        /*0b2c*/ 	.word	0x00032450
        /*0b30*/ 	.short	0x010a
        /*0b32*/ 	.byte	0x3f
	.zero		1


	//   ....[64]....
        /*0b34*/ 	.word	0x0000cb80
        /*0b38*/ 	.word	0x00000003
        /*0b3c*/ 	.word	0x00032430
        /*0b40*/ 	.short	0x010a
        /*0b42*/ 	.byte	0x3f
	.zero		1


	//   ....[65]....
        /*0b44*/ 	.word	0x0000cbe0
        /*0b48*/ 	.word	0x00000003
        /*0b4c*/ 	.word	0x00032450
        /*0b50*/ 	.short	0x010a
        /*0b52*/ 	.byte	0x3f
	.zero		1


	//   ....[66]....
        /*0b54*/ 	.word	0x0000cd00
        /*0b58*/ 	.word	0x00000011
        /*0b5c*/ 	.word	0x00032440
        /*0b60*/ 	.short	0x010a
        /*0b62*/ 	.byte	0x3f
	.zero		1


	//   ....[67]....
        /*0b64*/ 	.word	0x0000eac0
        /*0b68*/ 	.word	0x00000003
        /*0b6c*/ 	.word	0x00032420
        /*0b70*/ 	.short	0x010a
        /*0b72*/ 	.byte	0x3f
	.zero		1


	//   ....[68]....
        /*0b74*/ 	.word	0x0000eb10
        /*0b78*/ 	.word	0x00000011
        /*0b7c*/ 	.word	0x00032460
        /*0b80*/ 	.short	0x010a
        /*0b82*/ 	.byte	0x3f
	.zero		1


	//   ....[69]....
        /*0b84*/ 	.word	0x0000f450
        /*0b88*/ 	.word	0x00000011
        /*0b8c*/ 	.word	0x00032440
        /*0b90*/ 	.short	0x010a
        /*0b92*/ 	.byte	0x3f
	.zero		1


	//   ....[70]....
        /*0b94*/ 	.word	0x0000fb00
        /*0b98*/ 	.word	0x00000011
        /*0b9c*/ 	.word	0x00032460
        /*0ba0*/ 	.short	0x010a
        /*0ba2*/ 	.byte	0x3f
	.zero		1


	//   ....[71]....
        /*0ba4*/ 	.word	0x00010280
        /*0ba8*/ 	.word	0x00000007
        /*0bac*/ 	.word	0x00032420
        /*0bb0*/ 	.short	0x010a
        /*0bb2*/ 	.byte	0x3f
	.zero		1


	//   ....[72]....
        /*0bb4*/ 	.word	0x00010420
        /*0bb8*/ 	.word	0x00000005
        /*0bbc*/ 	.word	0x00032440
        /*0bc0*/ 	.short	0x010a
        /*0bc2*/ 	.byte	0x3f
	.zero		1


	//   ....[73]....
        /*0bc4*/ 	.word	0x00010470
        /*0bc8*/ 	.word	0x00000003
        /*0bcc*/ 	.word	0x00032440
        /*0bd0*/ 	.short	0x010a
        /*0bd2*/ 	.byte	0x3f
	.zero		1


	//   ....[74]....
        /*0bd4*/ 	.word	0x000104c0
        /*0bd8*/ 	.word	0x00000005
        /*0bdc*/ 	.word	0x00032460
        /*0be0*/ 	.short	0x010a
        /*0be2*/ 	.byte	0x3f
	.zero		1


	//----- nvinfo : EIATTR_NUM_MBARRIERS
	.align		4
.L_1152:
        /*0be4*/ 	.byte	0x03, 0x38
        /*0be6*/ 	.short	0x0017


	//----- nvinfo : EIATTR_EXIT_INSTR_OFFSETS
	.align		4
        /*0be8*/ 	.byte	0x04, 0x1c
        /*0bea*/ 	.short	(.L_1154 - .L_1153)


	//   ....[0]....
.L_1153:
        /*0bec*/ 	.word	0x00000970


	//   ....[1]....
        /*0bf0*/ 	.word	0x00007e80


	//   ....[2]....
        /*0bf4*/ 	.word	0x0000c9e0


	//----- nvinfo : EIATTR_MAX_THREADS
	.align		4
.L_1154:
        /*0bf8*/ 	.byte	0x04, 0x05
        /*0bfa*/ 	.short	(.L_1156 - .L_1155)
.L_1155:
        /*0bfc*/ 	.word	0x00000180
        /*0c00*/ 	.word	0x00000001
        /*0c04*/ 	.word	0x00000001


	//----- nvinfo : EIATTR_CRS_STACK_SIZE
	.align		4
.L_1156:
        /*0c08*/ 	.byte	0x04, 0x1e
        /*0c0a*/ 	.short	(.L_1158 - .L_1157)
.L_1157:
        /*0c0c*/ 	.word	0x00000000


	//----- nvinfo : EIATTR_CBANK_PARAM_SIZE
	.align		4
.L_1158:
        /*0c10*/ 	.byte	0x03, 0x19
        /*0c12*/ 	.short	0x0b70


	//----- nvinfo : EIATTR_PARAM_CBANK
	.align		4
        /*0c14*/ 	.byte	0x04, 0x0a
        /*0c16*/ 	.short	(.L_1160 - .L_1159)
	.align		4
.L_1159:
        /*0c18*/ 	.word	index@(.nv.constant0._ZN7cutlass13device_kernelIN5flash11enable_sm90INS1_16FlashAttnFwdSm90INS1_25CollectiveMainloopFwdSm90ILi2EN4cute5tupleIJNS5_1CILi1EEES8_S8_EEENS6_IJNS7_ILi128EEENS7_ILi96EEENS7_ILi64EEEEEELi256ENS_10bfloat16_tEfNS_4arch4Sm90ELb0ELb0ELb0ELb0ELb1ELb0ELb1ELb1ELb0ELb1ELb0ELb0EEENS1_21CollectiveEpilogueFwdINS6_IJSA_NS7_ILi256EEESB_EEES9_SE_SG_Li256ELb0ELb1ELb0ELb0EEENS1_29StaticPersistentTileSchedulerILb0EEEEEEEEEvNT_6ParamsE)
        /*0c1c*/ 	.short	0x0210
        /*0c1e*/ 	.short	0x0b70


	//----- nvinfo : EIATTR_SW_WAR
	.align		4
.L_1160:
        /*0c20*/ 	.byte	0x04, 0x36
        /*0c22*/ 	.short	(.L_1162 - .L_1161)
.L_1161:
        /*0c24*/ 	.word	0x00000008
.L_1162:


//--------------------- .nv.info._ZN7cutlass13device_kernelIN5flash11enable_sm90INS1_16FlashAttnFwdSm90INS1_25CollectiveMainloopFwdSm90ILi2EN4cute5tupleIJNS5_1CILi1EEES8_S8_EEENS6_IJNS7_ILi128EEENS7_ILi96EEENS7_ILi64EEEEEELi256ENS_10bfloat16_tEfNS_4arch4Sm90ELb0ELb0ELb0ELb1ELb1ELb0ELb0ELb1ELb0ELb1ELb0ELb0EEENS1_21CollectiveEpilogueFwdINS6_IJSA_NS7_ILi256EEESB_EEES9_SE_SG_Li256ELb1ELb1ELb0ELb0EEENS1_36VarlenDynamicPersistentTileSchedulerILi128ELi96ELi256ELi128ELb0ELb1ELb1ELb0ELb1ELb1EEEEEEEEEvNT_6ParamsE --------------------------
	.section	.nv.info._ZN7cutlass13device_kernelIN5flash11enable_sm90INS1_16FlashAttnFwdSm90INS1_25CollectiveMainloopFwdSm90ILi2EN4cute5tupleIJNS5_1CILi1EEES8_S8_EEENS6_IJNS7_ILi128EEENS7_ILi96EEENS7_ILi64EEEEEELi256ENS_10bfloat16_tEfNS_4arch4Sm90ELb0ELb0ELb0ELb1ELb1ELb0ELb0ELb1ELb0ELb1ELb0ELb0EEENS1_21CollectiveEpilogueFwdINS6_IJSA_NS7_ILi256EEESB_EEES9_SE_SG_Li256ELb1ELb1ELb0ELb0EEENS1_36VarlenDynamicPersistentTileSchedulerILi128ELi96ELi256ELi128ELb0ELb1ELb1ELb0ELb1ELb1EEEEEEEEEvNT_6ParamsE,"",@"SHT_CUDA_INFO"
	.sectionflags	@""
	.align	4


	//----- nvinfo : EIATTR_CUDA_API_VERSION
	.align		4
        /*0000*/ 	.byte	0x04, 0x37
        /*0002*/ 	.short	(.L_1164 - .L_1163)
.L_1163:
        /*0004*/ 	.word	0x00000082


	//----- nvinfo : EIATTR_KPARAM_INFO
	.align		4
.L_1164:
        /*0008*/ 	.byte	0x04, 0x17
        /*000a*/ 	.short	(.L_1166 - .L_1165)
.L_1165:
        /*000c*/ 	.word	0x00000000
        /*0010*/ 	.short	0x0000
        /*0012*/ 	.short	0x0070
        /*0014*/ 	.byte	0x00, 0xf0, 0x01, 0x2a


	//----- nvinfo : EIATTR_SPARSE_MMA_MASK
	.align		4
.L_1166:
        /*0018*/ 	.byte	0x03, 0x50
        /*001a*/ 	.short	0x0000


	//----- nvinfo : EIATTR_MAXREG_COUNT
	.align		4
        /*001c*/ 	.byte	0x03, 0x1b
        /*001e*/ 	.short	0x00a8


	//----- nvinfo : EIATTR_NUM_BARRIERS
	.align		4
        /*0020*/ 	.byte	0x02, 0x4c
        /*0022*/ 	.byte	0x10
	.zero		1


	//----- nvinfo : EIATTR_EXTERNS
	.align		4
        /*0024*/ 	.byte	0x04, 0x0f
        /*0026*/ 	.short	(.L_1168 - .L_1167)


	//   ....[0]....
	.align		4
.L_1167:
        /*0028*/ 	.word	index@(__assertfail)


	//----- nvinfo : EIATTR_ANNOTATIONS
	.align		4
.L_1168:
        /*002c*/ 	.byte	0x04, 0x55
        /*002e*/ 	.short	(.L_1170 - .L_1169)


	//   ....[0]....
.L_1169:
        /* <DEDUP_REMOVED lines=15> */


	//----- nvinfo : EIATTR_MERCURY_ISA_VERSION
	.align		4
.L_1170:
        /*0108*/ 	.byte	0x03, 0x5f
        /*010a*/ 	.short	0x0101


	//----- nvinfo : EIATTR_UNUSED_LOAD_BYTE_OFFSET
	.align		4
        /*010c*/ 	.byte	0x04, 0x44
        /*010e*/ 	.short	(.L_1172 - .L_1171)


	//   ....[0]....
.L_1171:
        /*0110*/ 	.word	0x00000970
        /*0114*/ 	.word	0x0000fff0


	//   ....[1]....
        /*0118*/ 	.word	0x00005a30
        /*011c*/ 	.word	0x0000fff0


	//----- nvinfo : EIATTR_INT_WARP_WIDE_INSTR_OFFSETS
	.align		4
.L_1172:
        /*0120*/ 	.byte	0x04, 0x31
        /*0122*/ 	.short	(.L_1174 - .L_1173)


	//   ....[0]....
.L_1173:
        /*0124*/ 	.word	0x000000c0


	//   ....[1]....
        /*0128*/ 	.word	0x000000d0


	//   ....[2]....
        /*012c*/ 	.word	0x00000170


	//   ....[3]....
        /*0130*/ 	.word	0x000097f0


	//   ....[4]....
        /*0134*/ 	.word	0x00009880


	//   ....[5]....
        /*0138*/ 	.word	0x0000cbd0


	//   ....[6]....
        /*013c*/ 	.word	0x0000cc60


	//----- nvinfo : EIATTR_COOP_GROUP_MASK_REGIDS
	.align		4
.L_1174:
        /*0140*/ 	.byte	0x04, 0x29
        /*0142*/ 	.short	(.L_1176 - .L_1175)


	//   ....[0]....
.L_1175:
        /*0144*/ 	.word	0xffffffff


	//   ....[1]....
        /*0148*/ 	.word	0xffffffff


	//   ....[2]....
        /*014c*/ 	.word	0xffffffff


	//   ....[3]....
        /*0150*/ 	.word	0xffffffff


	//   ....[4]....
        /*0154*/ 	.word	0xffffffff


	//   ....[5]....
        /*0158*/ 	.word	0xffffffff


	//   ....[6]....
        /*015c*/ 	.word	0xffffffff


	//   ....[7]....
        /*0160*/ 	.word	0xffffffff


	//   ....[8]....
        /*0164*/ 	.word	0xffffffff


	//   ....[9]....
        /*0168*/ 	.word	0xffffffff


	//   ....[10]....
        /*016c*/ 	.word	0xffffffff


	//   ....[11]....
        /*0170*/ 	.word	0xffffffff


	//   ....[12]....
        /*0174*/ 	.word	0xffffffff


	//   ....[13]....
        /*0178*/ 	.word	0xffffffff


	//   ....[14]....
        /*017c*/ 	.word	0xffffffff


	//   ....[15]....
        /*0180*/ 	.word	0xffffffff


	//   ....[16]....
        /*0184*/ 	.word	0xffffffff


	//   ....[17]....
        /*0188*/ 	.word	0xffffffff


	//   ....[18]....
        /*018c*/ 	.word	0xffffffff


	//   ....[19]....
        /*0190*/ 	.word	0xffffffff


	//   ....[20]....
        /*0194*/ 	.word	0xffffffff


	//   ....[21]....
        /*0198*/ 	.word	0xffffffff


	//   ....[22]....
        /*019c*/ 	.word	0xffffffff


	//   ....[23]....
        /*01a0*/ 	.word	0xffffffff


	//   ....[24]....
        /*01a4*/ 	.word	0xffffffff


	//   ....[25]....
        /*01a8*/ 	.word	0xffffffff


	//   ....[26]....
        /*01ac*/ 	.word	0xffffffff


	//   ....[27]....
        /*01b0*/ 	.word	0xffffffff


	//   ....[28]....
        /*01b4*/ 	.word	0xffffffff


	//   ....[29]....
        /*01b8*/ 	.word	0xffffffff


	//   ....[30]....
        /*01bc*/ 	.word	0xffffffff


	//   ....[31]....
        /*01c0*/ 	.word	0xffffffff


	//   ....[32]....
        /*01c4*/ 	.word	0xffffffff


	//   ....[33]....
        /*01c8*/ 	.word	0xffffffff


	//   ....[34]....
        /*01cc*/ 	.word	0xffffffff


	//   ....[35]....
        /*01d0*/ 	.word	0xffffffff


	//   ....[36]....
        /*01d4*/ 	.word	0xffffffff


	//   ....[37]....
        /*01d8*/ 	.word	0xffffffff


	//   ....[38]....
        /*01dc*/ 	.word	0xffffffff


	//   ....[39]....
        /*01e0*/ 	.word	0xffffffff


	//   ....[40]....
        /*01e4*/ 	.word	0xffffffff


	//   ....[41]....
        /*01e8*/ 	.word	0xffffffff


	//   ....[42]....
        /*01ec*/ 	.word	0xffffffff


	//   ....[43]....
        /*01f0*/ 	.word	0xffffffff


	//   ....[44]....
        /*01f4*/ 	.word	0xffffffff


	//   ....[45]....
        /*01f8*/ 	.word	0xffffffff


	//   ....[46]....
        /*01fc*/ 	.word	0xffffffff


	//   ....[47]....
        /*0200*/ 	.word	0xffffffff


	//   ....[48]....
        /*0204*/ 	.word	0xffffffff


	//   ....[49]....
        /*0208*/ 	.word	0xffffffff


	//   ....[50]....
        /*020c*/ 	.word	0xffffffff


	//   ....[51]....
        /*0210*/ 	.word	0xffffffff


	//   ....[52]....
        /*0214*/ 	.word	0xffffffff


	//   ....[53]....
        /*0218*/ 	.word	0xffffffff


	//   ....[54]....
        /*021c*/ 	.word	0xffffffff


	//   ....[55]....
        /*0220*/ 	.word	0xffffffff


	//   ....[56]....
        /*0224*/ 	.word	0xffffffff


	//   ....[57]....
        /*0228*/ 	.word	0xffffffff


	//   ....[58]....
        /*022c*/ 	.word	0xffffffff


	//   ....[59]....
        /*0230*/ 	.word	0xffffffff


	//   ....[60]....
        /*0234*/ 	.word	0xffffffff


	//   ....[61]....
        /*0238*/ 	.word	0xffffffff


	//   ....[62]....
        /*023c*/ 	.word	0xffffffff


	//   ....[63]....
        /*0240*/ 	.word	0xffffffff


	//   ....[64]....
        /*0244*/ 	.word	0xffffffff


	//   ....[65]....
        /*0248*/ 	.word	0xffffffff


	//   ....[66]....
        /*024c*/ 	.word	0xffffffff


	//   ....[67]....
        /*0250*/ 	.word	0xffffffff


	//   ....[68]....
        /*0254*/ 	.word	0xffffffff


	//   ....[69]....
        /*0258*/ 	.word	0xffffffff


	//   ....[70]....
        /*025c*/ 	.word	0xffffffff


	//   ....[71]....
        /*0260*/ 	.word	0xffffffff


	//   ....[72]....
        /*0264*/ 	.word	0xffffffff


	//   ....[73]....
        /*0268*/ 	.word	0xffffffff


	//   ....[74]....
        /*026c*/ 	.word	0xffffffff


	//   ....[75]....
        /*0270*/ 	.word	0xffffffff


	//   ....[76]....
        /*0274*/ 	.word	0xffffffff


	//   ....[77]....
        /*0278*/ 	.word	0xffffffff


	//   ....[78]....
        /*027c*/ 	.word	0xffffffff


	//   ....[79]....
        /*0280*/ 	.word	0xffffffff


	//   ....[80]....
        /*0284*/ 	.word	0xffffffff


	//   ....[81]....
        /*0288*/ 	.word	0xffffffff


	//   ....[82]....
        /*028c*/ 	.word	0xffffffff


	//   ....[83]....
        /*0290*/ 	.word	0xffffffff


	//   ....[84]....
        /*0294*/ 	.word	0xffffffff


	//   ....[85]....
        /*0298*/ 	.word	0xffffffff


	//   ....[86]....
        /*029c*/ 	.word	0xffffffff


	//   ....[87]....
        /*02a0*/ 	.word	0xffffffff


	//   ....[88]....
        /*02a4*/ 	.word	0xffffffff


	//   ....[89]....
        /*02a8*/ 	.word	0xffffffff


	//   ....[90]....
        /*02ac*/ 	.word	0xffffffff


	//   ....[91]....
        /*02b0*/ 	.word	0xffffffff


	//   ....[92]....
        /*02b4*/ 	.word	0xffffffff


	//   ....[93]....
        /*02b8*/ 	.word	0xffffffff


	//   ....[94]....
        /*02bc*/ 	.word	0xffffffff


	//   ....[95]....
        /*02c0*/ 	.word	0xffffffff


	//   ....[96]....
        /*02c4*/ 	.word	0xffffffff


	//   ....[97]....
        /*02c8*/ 	.word	0xffffffff


	//   ....[98]....
        /*02cc*/ 	.word	0xffffffff


	//   ....[99]....
        /*02d0*/ 	.word	0xffffffff


	//   ....[100]....
        /*02d4*/ 	.word	0xffffffff


	//   ....[101]....
        /*02d8*/ 	.word	0xffffffff


	//   ....[102]....
        /*02dc*/ 	.word	0xffffffff


	//   ....[103]....
        /*02e0*/ 	.word	0xffffffff


	//   ....[104]....
        /*02e4*/ 	.word	0xffffffff


	//   ....[105]....
        /*02e8*/ 	.word	0xffffffff


	//   ....[106]....
        /*02ec*/ 	.word	0xffffffff


	//   ....[107]....
        /*02f0*/ 	.word	0xffffffff


	//   ....[108]....
        /*02f4*/ 	.word	0xffffffff


	//   ....[109]....
        /*02f8*/ 	.word	0xffffffff


	//   ....[110]....
        /*02fc*/ 	.word	0xffffffff


	//   ....[111]....
        /*0300*/ 	.word	0xffffffff


	//   ....[112]....
        /*0304*/ 	.word	0xffffffff


	//   ....[113]....
        /*0308*/ 	.word	0xffffffff


	//   ....[114]....
        /*030c*/ 	.word	0xffffffff


	//   ....[115]....
        /*0310*/ 	.word	0xffffffff


	//   ....[116]....
        /*0314*/ 	.word	0xffffffff


	//   ....[117]....
        /*0318*/ 	.word	0xffffffff


	//   ....[118]....
        /*031c*/ 	.word	0xffffffff


	//   ....[119]....
        /*0320*/ 	.word	0xffffffff


	//   ....[120]....
        /*0324*/ 	.word	0xffffffff


	//   ....[121]....
        /*0328*/ 	.word	0xffffffff


	//   ....[122]....
        /*032c*/ 	.word	0xffffffff


	//   ....[123]....
        /*0330*/ 	.word	0xffffffff


	//   ....[124]....
        /*0334*/ 	.word	0xffffffff


	//   ....[125]....
        /*0338*/ 	.word	0xffffffff


	//   ....[126]....
        /*033c*/ 	.word	0xffffffff


	//   ....[127]....
        /*0340*/ 	.word	0xffffffff


	//   ....[128]....
        /*0344*/ 	.word	0xffffffff


	//   ....[129]....
        /*0348*/ 	.word	0xffffffff


	//   ....[130]....
        /*034c*/ 	.word	0xffffffff


	//   ....[131]....
        /*0350*/ 	.word	0xffffffff


	//   ....[132]....
        /*0354*/ 	.word	0xffffffff


	//   ....[133]....
        /*0358*/ 	.word	0xffffffff


	//   ....[134]....
        /*035c*/ 	.word	0xffffffff


	//   ....[135]....
        /*0360*/ 	.word	0xffffffff


	//   ....[136]....
        /*0364*/ 	.word	0xffffffff


	//   ....[137]....
        /*0368*/ 	.word	0x0500000f


	//   ....[138]....
        /*036c*/ 	.word	0x0500000f


	//   ....[139]....
        /*0370*/ 	.word	0x0500000f


	//   ....[140]....
        /*0374*/ 	.word	0x0500000f


	//   ....[141]....
        /*0378*/ 	.word	0x0500000f


	//   ....[142]....
        /*037c*/ 	.word	0x0500000f


	//   ....[143]....
        /*0380*/ 	.word	0x0500000f


	//   ....[144]....
        /*0384*/ 	.word	0x0500000f


	//   ....[145]....
        /*0388*/ 	.word	0x0500000f


	//   ....[146]....
        /*038c*/ 	.word	0x0500000f


	//   ....[147]....
        /*0390*/ 	.word	0x0500000f


	//   ....[148]....
        /*0394*/ 	.word	0x0500000f


	//   ....[149]....
        /*0398*/ 	.word	0x0500000f


	//   ....[150]....
        /*039c*/ 	.word	0x0500000f


	//   ....[151]....
        /*03a0*/ 	.word	0x0500000f


	//   ....[152]....
        /*03a4*/ 	.word	0x0500000f


	//   ....[153]....
        /*03a8*/ 	.word	0x0500000f


	//   ....[154]....
        /*03ac*/ 	.word	0x0500000f


	//   ....[155]....
        /*03b0*/ 	.word	0x0500000f


	//   ....[156]....
        /*03b4*/ 	.word	0x0500000f


	//   ....[157]....
        /*03b8*/ 	.word	0x0500000f


	//   ....[158]....
        /*03bc*/ 	.word	0x0500000f


	//   ....[159]....
        /*03c0*/ 	.word	0x0500000f


	//   ....[160]....
        /*03c4*/ 	.word	0x0500000f


	//   ....[161]....
        /*03c8*/ 	.word	0x0500000f


	//   ....[162]....
        /*03cc*/ 	.word	0x0500000f


	//   ....[163]....
        /*03d0*/ 	.word	0x0500000f


	//   ....[164]....
        /*03d4*/ 	.word	0x0500000f


	//   ....[165]....
        /*03d8*/ 	.word	0x0500000f


	//   ....[166]....
        /*03dc*/ 	.word	0x0500000f


	//   ....[167]....
        /*03e0*/ 	.word	0x0500000f


	//   ....[168]....
        /*03e4*/ 	.word	0x0500000f


	//   ....[169]....
        /*03e8*/ 	.word	0x0500000f


	//   ....[170]....
        /*03ec*/ 	.word	0x0500000f


	//   ....[171]....
        /*03f0*/ 	.word	0x0500000f


	//   ....[172]....
        /*03f4*/ 	.word	0x0500000f


	//   ....[173]....
        /*03f8*/ 	.word	0x0500000f


	//   ....[174]....
        /*03fc*/ 	.word	0x0500000f


	//   ....[175]....
        /*0400*/ 	.word	0x0500000f


	//   ....[176]....
        /*0404*/ 	.word	0x0500000f


	//   ....[177]....
        /*0408*/ 	.word	0x0500000f


	//   ....[178]....
        /*040c*/ 	.word	0x0500000f


	//   ....[179]....
        /*0410*/ 	.word	0x0500000f


	//   ....[180]....
        /*0414*/ 	.word	0x0500000f


	//   ....[181]....
        /*0418*/ 	.word	0x0500000f


	//   ....[182]....
        /*041c*/ 	.word	0x0500000f


	//   ....[183]....
        /*0420*/ 	.word	0x0500000f


	//   ....[184]....
        /*0424*/ 	.word	0x0500000f


	//   ....[185]....
        /*0428*/ 	.word	0x0500000f


	//   ....[186]....
        /*042c*/ 	.word	0x0500000f


	//   ....[187]....
        /*0430*/ 	.word	0x0500000f


	//   ....[188]....
        /*0434*/ 	.word	0x0500000f


	//   ....[189]....
        /*0438*/ 	.word	0x0500000f


	//   ....[190]....
        /*043c*/ 	.word	0x0500000f


	//   ....[191]....
        /*0440*/ 	.word	0x0500000f


	//   ....[192]....
        /*0444*/ 	.word	0x0500000f


	//   ....[193]....
        /*0448*/ 	.word	0x0500000f


	//   ....[194]....
        /*044c*/ 	.word	0x0500000f


	//   ....[195]....
        /*0450*/ 	.word	0x0500000f


	//   ....[196]....
        /*0454*/ 	.word	0x0500000f


	//   ....[197]....
        /*0458*/ 	.word	0x0500000f


	//   ....[198]....
        /*045c*/ 	.word	0x0500000f


	//   ....[199]....
        /*0460*/ 	.word	0x0500000f


	//   ....[200]....
        /*0464*/ 	.word	0x0500000f


	//   ....[201]....
        /*0468*/ 	.word	0x0500000f


	//   ....[202]....
        /*046c*/ 	.word	0x0500000f


	//   ....[203]....
        /*0470*/ 	.word	0x0500000f


	//   ....[204]....
        /*0474*/ 	.word	0x0500000f


	//   ....[205]....
        /*0478*/ 	.word	0x0500000f


	//   ....[206]....
        /*047c*/ 	.word	0x0500000f


	//   ....[207]....
        /*0480*/ 	.word	0x0500000f


	//   ....[208]....
        /*0484*/ 	.word	0x0500000f


	//   ....[209]....
        /*0488*/ 	.word	0x0500000f


	//   ....[210]....
        /*048c*/ 	.word	0x0500000f


	//   ....[211]....
        /*0490*/ 	.word	0x0500000f


	//   ....[212]....
        /*0494*/ 	.word	0x0500000f


	//   ....[213]....
        /*0498*/ 	.word	0x0500000f


	//   ....[214]....
        /*049c*/ 	.word	0x0500000f


	//   ....[215]....
        /*04a0*/ 	.word	0x0500000f


	//   ....[216]....
        /*04a4*/ 	.word	0x0500000f


	//   ....[217]....
        /*04a8*/ 	.word	0x0500000f


	//   ....[218]....
        /*04ac*/ 	.word	0x0500000f


	//   ....[219]....
        /*04b0*/ 	.word	0x0500000f


	//----- nvinfo : EIATTR_COOP_GROUP_INSTR_OFFSETS
	.align		4
.L_1176:
        /*04b4*/ 	.byte	0x04, 0x28
        /*04b6*/ 	.short	(.L_1178 - .L_1177)


	//   ....[0]....
.L_1177:
        /*04b8*/ 	.word	0x00000080


	//   ....[1]....
        /*04bc*/ 	.word	0x00000090


	//   ....[2]....
        /*04c0*/ 	.word	0x000002d0


	//   ....[3]....
        /*04c4*/ 	.word	0x00000430


	//   ....[4]....
        /*04c8*/ 	.word	0x00000550


	//   ....[5]....
        /*04cc*/ 	.word	0x000006b0


	//   ....[6]....
        /*04d0*/ 	.word	0x00001590


	//   ....[7]....
        /*04d4*/ 	.word	0x000021c0


	//   ....[8]....
        /*04d8*/ 	.word	0x00002220


	//   ....[9]....
        /*04dc*/ 	.word	0x00002650


	//   ....[10]....
        /*04e0*/ 	.word	0x000026d0


	//   ....[11]....
        /*04e4*/ 	.word	0x00003750


	//   ....[12]....
        /*04e8*/ 	.word	0x00003770


	//   ....[13]....
        /*04ec*/ 	.word	0x00003d40


	//   ....[14]....
        /*04f0*/ 	.word	0x00003f10


	//   ....[15]....
        /*04f4*/ 	.word	0x00004fb0


	//   ....[16]....
        /*04f8*/ 	.word	0x00005030


	//   ....[17]....
        /*04fc*/ 	.word	0x000050a0


	//   ....[18]....
        /*0500*/ 	.word	0x000050c0


	//   ....[19]....
        /*0504*/ 	.word	0x00006b00


	//   ....[20]....
        /*0508*/ 	.word	0x00006b30


	//   ....[21]....
        /*050c*/ 	.word	0x00006c00


	//   ....[22]....
        /*0510*/ 	.word	0x00006c30


	//   ....[23]....
        /*0514*/ 	.word	0x00007440


	//   ....[24]....
        /*0518*/ 	.word	0x00007470


	//   ....[25]....
        /*051c*/ 	.word	0x000075b0


	//   ....[26]....
        /*0520*/ 	.word	0x000075d0


	//   ....[27]....
        /*0524*/ 	.word	0x00007710


	//   ....[28]....
        /*0528*/ 	.word	0x00007730


	//   ....[29]....
        /*052c*/ 	.word	0x00007880


	//   ....[30]....
        /*0530*/ 	.word	0x000078a0


	//   ....[31]....
        /*0534*/ 	.word	0x00008210


	//   ....[32]....
        /*0538*/ 	.word	0x00008240


	//   ....[33]....
        /*053c*/ 	.word	0x00008390


	//   ....[34]....
        /*0540*/ 	.word	0x000083b0


	//   ....[35]....
        /*0544*/ 	.word	0x000084f0


	//   ....[36]....
        /*0548*/ 	.word	0x00008510


	//   ....[37]....
        /*054c*/ 	.word	0x00008660


	//   ....[38]....
        /*0550*/ 	.word	0x00008680


	//   ....[39]....
        /*0554*/ 	.word	0x00008840


	//   ....[40]....
        /*0558*/ 	.word	0x00008a10


	//   ....[41]....
        /*055c*/ 	.word	0x00008a40


	//   ....[42]....
        /*0560*/ 	.word	0x00008a70


	//   ....[43]....
        /*0564*/ 	.word	0x00008aa0


	//   ....[44]....
        /*0568*/ 	.word	0x00008ad0


	//   ....[45]....
        /*056c*/ 	.word	0x00008b00


	//   ....[46]....
        /*0570*/ 	.word	0x00008c50


	//   ....[47]....
        /*0574*/ 	.word	0x00008c80


	//   ....[48]....
        /*0578*/ 	.word	0x00008cb0


	//   ....[49]....
        /*057c*/ 	.word	0x00008ce0


	//   ....[50]....
        /*0580*/ 	.word	0x00008d10


	//   ....[51]....
        /*0584*/ 	.word	0x00008d40


	//   ....[52]....
        /*0588*/ 	.word	0x00008dd0


	//   ....[53]....
        /*058c*/ 	.word	0x00008e00


	//   ....[54]....
        /*0590*/ 	.word	0x00008e80


	//   ....[55]....
        /*0594*/ 	.word	0x0000a390


	//   ....[56]....
        /*0598*/ 	.word	0x0000a3b0


	//   ....[57]....
        /*059c*/ 	.word	0x0000a440


	//   ....[58]....
        /*05a0*/ 	.word	0x0000a460


	//   ....[59]....
        /*05a4*/ 	.word	0x0000a4e0


	//   ....[60]....
        /*05a8*/ 	.word	0x0000a500


	//   ....[61]....
        /*05ac*/ 	.word	0x0000a580


	//   ....[62]....
        /*05b0*/ 	.word	0x0000a5a0


	//   ....[63]....
        /*05b4*/ 	.word	0x0000a620


	//   ....[64]....
        /*05b8*/ 	.word	0x0000a640


	//   ....[65]....
        /*05bc*/ 	.word	0x0000a650


	//   ....[66]....
        /*05c0*/ 	.word	0x0000a660


	//   ....[67]....
        /*05c4*/ 	.word	0x0000ae90


	//   ....[68]....
        /*05c8*/ 	.word	0x0000aec0


	//   ....[69]....
        /*05cc*/ 	.word	0x0000af80


	//   ....[70]....
        /*05d0*/ 	.word	0x0000af90


	//   ....[71]....
        /*05d4*/ 	.word	0x0000b020


	//   ....[72]....
        /*05d8*/ 	.word	0x0000b030


	//   ....[73]....
        /*05dc*/ 	.word	0x0000b0c0


	//   ....[74]....
        /*05e0*/ 	.word	0x0000b0d0


	//   ....[75]....
        /*05e4*/ 	.word	0x0000b160


	//   ....[76]....
        /*05e8*/ 	.word	0x0000b170


	//   ....[77]....
        /*05ec*/ 	.word	0x0000b200


	//   ....[78]....
        /*05f0*/ 	.word	0x0000b210


	//   ....[79]....
        /*05f4*/ 	.word	0x0000b290


	//   ....[80]....
        /*05f8*/ 	.word	0x0000b2a0


	//   ....[81]....
        /*05fc*/ 	.word	0x0000b2b0


	//   ....[82]....
        /*0600*/ 	.word	0x0000b2c0


	//   ....[83]....
        /*0604*/ 	.word	0x0000b740


	//   ....[84]....
        /*0608*/ 	.word	0x0000b770


	//   ....[85]....
        /*060c*/ 	.word	0x0000b7c0


	//   ....[86]....
        /*0610*/ 	.word	0x0000b870


	//   ....[87]....
        /*0614*/ 	.word	0x0000b890


	//   ....[88]....
        /*0618*/ 	.word	0x0000b940


	//   ....[89]....
        /*061c*/ 	.word	0x0000b950


	//   ....[90]....
        /*0620*/ 	.word	0x0000b980


	//   ....[91]....
        /*0624*/ 	.word	0x0000ba10


	//   ....[92]....
        /*0628*/ 	.word	0x0000bab0


	//   ....[93]....
        /*062c*/ 	.word	0x0000bad0


	//   ....[94]....
        /*0630*/ 	.word	0x0000bae0


	//   ....[95]....
        /*0634*/ 	.word	0x0000c210


	//   ....[96]....
        /*0638*/ 	.word	0x0000c230


	//   ....[97]....
        /*063c*/ 	.word	0x0000c240


	//   ....[98]....
        /*0640*/ 	.word	0x0000c280


	//   ....[99]....
        /*0644*/ 	.word	0x0000c290


	//   ....[100]....
        /*0648*/ 	.word	0x0000c2d0


	//   ....[101]....
        /*064c*/ 	.word	0x0000c2e0


	//   ....[102]....
        /*0650*/ 	.word	0x0000c320


	//   ....[103]....
        /*0654*/ 	.word	0x0000c330


	//   ....[104]....
        /*0658*/ 	.word	0x0000c370


	//   ....[105]....
        /*065c*/ 	.word	0x0000c380


	//   ....[106]....
        /*0660*/ 	.word	0x0000c390


	//   ....[107]....
        /*0664*/ 	.word	0x0000c700


	//   ....[108]....
        /*0668*/ 	.word	0x0000c720


	//   ....[109]....
        /*066c*/ 	.word	0x0000c730


	//   ....[110]....
        /*0670*/ 	.word	0x0000c740


	//   ....[111]....
        /*0674*/ 	.word	0x0000c750


	//   ....[112]....
        /*0678*/ 	.word	0x0000c770


	//   ....[113]....
        /*067c*/ 	.word	0x0000c7e0


	//   ....[114]....
        /*0680*/ 	.word	0x0000c810


	//   ....[115]....
        /*0684*/ 	.word	0x0000c820


	//   ....[116]....
        /*0688*/ 	.word	0x0000c890


	//   ....[117]....
        /*068c*/ 	.word	0x0000c8a0


	//   ....[118]....
        /*0690*/ 	.word	0x0000c9a0


	//   ....[119]....
        /*0694*/ 	.word	0x0000ce50


	//   ....[120]....
        /*0698*/ 	.word	0x0000cea0


	//   ....[121]....
        /*069c*/ 	.word	0x0000ced0


	//   ....[122]....
        /*06a0*/ 	.word	0x0000cee0


	//   ....[123]....
        /*06a4*/ 	.word	0x0000cf10


	//   ....[124]....
        /*06a8*/ 	.word	0x0000cf40


	//   ....[125]....
        /*06ac*/ 	.word	0x0000cf70


	//   ....[126]....
        /*06b0*/ 	.word	0x0000cfa0


	//   ....[127]....
        /*06b4*/ 	.word	0x0000d120


	//   ....[128]....
        /*06b8*/ 	.word	0x0000d150


	//   ....[129]....
        /*06bc*/ 	.word	0x0000d180


	//   ....[130]....
        /*06c0*/ 	.word	0x0000d1b0


	//   ....[131]....
        /*06c4*/ 	.word	0x0000d1e0


	//   ....[132]....
        /*06c8*/ 	.word	0x0000d210


	//   ....[133]....
        /*06cc*/ 	.word	0x0000d2d0


	//   ....[134]....
        /*06d0*/ 	.word	0x0000d2f0


	//   ....[135]....
        /*06d4*/ 	.word	0x0000d360


	//   ....[136]....
        /*06d8*/ 	.word	0x0000d7d0


	//   ....[137]....
        /*06dc*/ 	.word	0x0000dcb0


	//   ....[138]....
        /*06e0*/ 	.word	0x0000dda0


	//   ....[139]....
        /*06e4*/ 	.word	0x0000de40


	//   ....[140]....
        /*06e8*/ 	.word	0x0000dea0


	//   ....[141]....
        /*06ec*/ 	.word	0x0000df90


	//   ....[142]....
        /*06f0*/ 	.word	0x0000e000


	//   ....[143]....
        /*06f4*/ 	.word	0x0000e0f0


	//   ....[144]....
        /*06f8*/ 	.word	0x0000e160


	//   ....[145]....
        /*06fc*/ 	.word	0x0000e250


	//   ....[146]....
        /*0700*/ 	.word	0x0000e2c0


	//   ....[147]....
        /*0704*/ 	.word	0x0000e3b0


	//   ....[148]....
        /*0708*/ 	.word	0x0000e420


	//   ....[149]....
        /*070c*/ 	.word	0x0000e4c0


	//   ....[150]....
        /*0710*/ 	.word	0x0000e5b0


	//   ....[151]....
        /*0714*/ 	.word	0x0000e620


	//   ....[152]....
        /*0718*/ 	.word	0x0000e680


	//   ....[153]....
        /*071c*/ 	.word	0x0000e770


	//   ....[154]....
        /*0720*/ 	.word	0x0000e7d0


	//   ....[155]....
        /*0724*/ 	.word	0x0000e8d0


	//   ....[156]....
        /*0728*/ 	.word	0x0000e930


	//   ....[157]....
        /*072c*/ 	.word	0x0000ea30


	//   ....[158]....
        /*0730*/ 	.word	0x0000ea90


	//   ....[159]....
        /*0734*/ 	.word	0x0000eb90


	//   ....[160]....
        /*0738*/ 	.word	0x0000ebf0


	//   ....[161]....
        /*073c*/ 	.word	0x0000ecf0


	//   ....[162]....
        /*0740*/ 	.word	0x0000ed50


	//   ....[163]....
        /*0744*/ 	.word	0x0000ee50


	//   ....[164]....
        /*0748*/ 	.word	0x0000eeb0


	//   ....[165]....
        /*074c*/ 	.word	0x0000ef50


	//   ....[166]....
        /*0750*/ 	.word	0x0000f0d0


	//   ....[167]....
        /*0754*/ 	.word	0x0000f1b0


	//   ....[168]....
        /*0758*/ 	.word	0x0000f260


	//   ....[169]....
        /*075c*/ 	.word	0x0000f370


	//   ....[170]....
        /*0760*/ 	.word	0x0000f3d0


	//   ....[171]....
        /*0764*/ 	.word	0x0000f4e0


	//   ....[172]....
        /*0768*/ 	.word	0x0000f540


	//   ....[173]....
        /*076c*/ 	.word	0x0000f650


	//   ....[174]....
        /*0770*/ 	.word	0x0000f6b0


	//   ....[175]....
        /*0774*/ 	.word	0x0000f7c0


	//   ....[176]....
        /*0778*/ 	.word	0x0000f820


	//   ....[177]....
        /*077c*/ 	.word	0x0000f8e0


	//   ....[178]....
        /*0780*/ 	.word	0x0000fa40


	//   ....[179]....
        /*0784*/ 	.word	0x0000fae0


	//   ....[180]....
        /*0788*/ 	.word	0x0000fb40


	//   ....[181]....
        /*078c*/ 	.word	0x0000fbf0


	//   ....[182]....
        /*0790*/ 	.word	0x0000fc50


	//   ....[183]....
        /*0794*/ 	.word	0x0000fd00


	//   ....[184]....
        /*0798*/ 	.word	0x0000fd60


	//   ....[185]....
        /*079c*/ 	.word	0x0000fe10


	//   ....[186]....
        /*07a0*/ 	.word	0x0000fe70


	//   ....[187]....
        /*07a4*/ 	.word	0x0000ff20


	//   ....[188]....
        /*07a8*/ 	.word	0x0000ff80


	//   ....[189]....
        /*07ac*/ 	.word	0x00010030


	//   ....[190]....
        /*07b0*/ 	.word	0x00010110


	//   ....[191]....
        /*07b4*/ 	.word	0x000101b0


	//   ....[192]....
        /*07b8*/ 	.word	0x00010210


	//   ....[193]....
        /*07bc*/ 	.word	0x000102e0


	//   ....[194]....
        /*07c0*/ 	.word	0x00010340


	//   ....[195]....
        /*07c4*/ 	.word	0x00010410


	//   ....[196]....
        /*07c8*/ 	.word	0x00010470


	//   ....[197]....
        /*07cc*/ 	.word	0x00010550


	//   ....[198]....
        /*07d0*/ 	.word	0x000105b0


	//   ....[199]....
        /*07d4*/ 	.word	0x00010680


	//   ....[200]....
        /*07d8*/ 	.word	0x000106e0


	//   ....[201]....
        /*07dc*/ 	.word	0x000107b0


	//   ....[202]....
        /*07e0*/ 	.word	0x00010840


	//   ....[203]....
        /*07e4*/ 	.word	0x000108e0


	//   ....[204]....
        /*07e8*/ 	.word	0x00010a00


	//   ....[205]....
        /*07ec*/ 	.word	0x00010a70


	//   ....[206]....
        /*07f0*/ 	.word	0x00010ae0


	//   ....[207]....
        /*07f4*/ 	.word	0x00010b50


	//   ....[208]....
        /*07f8*/ 	.word	0x00010bc0


	//   ....[209]....
        /*07fc*/ 	.word	0x00010c40


	//   ....[210]....
        /*0800*/ 	.word	0x00010cd0


	//   ....[211]....
        /*0804*/ 	.word	0x00010d60


	//   ....[212]....
        /*0808*/ 	.word	0x00010dd0


	//   ....[213]....
        /*080c*/ 	.word	0x00010e40


	//   ....[214]....
        /*0810*/ 	.word	0x00010eb0


	//   ....[215]....
        /*0814*/ 	.word	0x00010f30


	//   ....[216]....
        /*0818*/ 	.word	0x00010fa0


	//   ....[217]....
        /*081c*/ 	.word	0x00011040


	//   ....[218]....
        /*0820*/ 	.word	0x000110d0


	//   ....[219]....
        /*0824*/ 	.word	0x000111f0


	//----- nvinfo : EIATTR_REG_RECONFIG
	.align		4
.L_1178:
        /*0828*/ 	.byte	0x01, 0x54
	.zero		2


	//----- nvinfo : EIATTR_SYSCALL_OFFSETS
	.align		4
        /*082c*/ 	.byte	0x04, 0x46
        /*082e*/ 	.short	(.L_1180 - .L_1179)


	//   ....[0]....
.L_1179:
        /*0830*/ 	.word	0x00001770


	//   ....[1]....
        /*0834*/ 	.word	0x000099e0


	//   ....[2]....
        /*0838*/ 	.word	0x00009b30


	//   ....[3]....
        /*083c*/ 	.word	0x00009c20


	//   ....[4]....
        /*0840*/ 	.word	0x0000aaf0


	//----- nvinfo : EIATTR_MBARRIER_INSTR_OFFSETS
	.align		4
.L_1180:
        /*0844*/ 	.byte	0x04, 0x39
        /*0846*/ 	.short	(.L_1182 - .L_1181)


	//   ....[0]....
.L_1181:
        /*0848*/ 	.word	0x00000180
        /*084c*/ 	.word	0x000000ff
        /*0850*/ 	.word	0x00022800
        /*0854*/ 	.short	0x0100
        /*0856*/ 	.byte	0x08
	.zero		1


	//   ....[1]....
        /*0858*/ 	.word	0x00000190
        /*085c*/ 	.word	0x000000ff
        /*0860*/ 	.word	0x00022820
        /*0864*/ 	.short	0x0100
        /*0866*/ 	.byte	0x08
	.zero		1


	//   ....[2]....
        /*0868*/ 	.word	0x00000280
        /*086c*/ 	.word	0x000000ff
        /*0870*/ 	.word	0x00022830
        /*0874*/ 	.short	0x0100
        /*0876*/ 	.byte	0x08
	.zero		1


	//   ....[3]....
        /*0878*/ 	.word	0x00000290
        /*087c*/ 	.word	0x000000ff
        /*0880*/ 	.word	0x00022840
        /*0884*/ 	.short	0x0100
        /*0886*/ 	.byte	0x08
	.zero		1


	//   ....[4]....
        /*0888*/ 	.word	0x000002a0
        /*088c*/ 	.word	0x000000ff
        /*0890*/ 	.word	0x00022838
        /*0894*/ 	.short	0x0100
        /*0896*/ 	.byte	0x08
	.zero		1


	//   ....[5]....
        /*0898*/ 	.word	0x000002b0
        /*089c*/ 	.word	0x000000ff
        /*08a0*/ 	.word	0x00022848
        /*08a4*/ 	.short	0x0100
        /*08a6*/ 	.byte	0x08
	.zero		1


	//   ....[6]....
        /*08a8*/ 	.word	0x000003e0
        /*08ac*/ 	.word	0x000000ff
        /*08b0*/ 	.word	0x00022850
        /*08b4*/ 	.short	0x0100
        /*08b6*/ 	.byte	0x08
	.zero		1


	//   ....[7]....
        /*08b8*/ 	.word	0x000003f0
        /*08bc*/ 	.word	0x000000ff
        /*08c0*/ 	.word	0x00022860
        /*08c4*/ 	.short	0x0100
        /*08c6*/ 	.byte	0x08
	.zero		1


	//   ....[8]....
        /*08c8*/ 	.word	0x00000400
        /*08cc*/ 	.word	0x000000ff
        /*08d0*/ 	.word	0x00022858
        /*08d4*/ 	.short	0x0100
        /*08d6*/ 	.byte	0x08
	.zero		1


	//   ....[9]....
        /*08d8*/ 	.word	0x00000410
        /*08dc*/ 	.word	0x000000ff
        /*08e0*/ 	.word	0x00022868
        /*08e4*/ 	.short	0x0100
        /*08e6*/ 	.byte	0x08
	.zero		1


	//   ....[10]....
        /*08e8*/ 	.word	0x00000500
        /*08ec*/ 	.word	0x000000ff
        /*08f0*/ 	.word	0x00022870
        /*08f4*/ 	.short	0x0100
        /*08f6*/ 	.byte	0x06
	.zero		1


	//   ....[11]....
        /*08f8*/ 	.word	0x00000510
        /*08fc*/ 	.word	0x000000ff
        /*0900*/ 	.word	0x00022880
        /*0904*/ 	.short	0x0100
        /*0906*/ 	.byte	0x06
	.zero		1


	//   ....[12]....
        /*0908*/ 	.word	0x00000520
        /*090c*/ 	.word	0x000000ff
        /*0910*/ 	.word	0x00022878
        /*0914*/ 	.short	0x0100
        /*0916*/ 	.byte	0x06
	.zero		1


	//   ....[13]....
        /*0918*/ 	.word	0x00000530
        /*091c*/ 	.word	0x000000ff
        /*0920*/ 	.word	0x00022888
        /*0924*/ 	.short	0x0100
        /*0926*/ 	.byte	0x06
	.zero		1


	//   ....[14]....
        /*0928*/ 	.word	0x00000660
        /*092c*/ 	.word	0x000000ff
        /*0930*/ 	.word	0x00022890
        /*0934*/ 	.short	0x0100
        /*0936*/ 	.byte	0x08
	.zero		1


	//   ....[15]....
        /*0938*/ 	.word	0x00000670
        /*093c*/ 	.word	0x000000ff
        /*0940*/ 	.word	0x000228a0
        /*0944*/ 	.short	0x0100
        /*0946*/ 	.byte	0x08
	.zero		1


	//   ....[16]....
        /*0948*/ 	.word	0x00000680
        /*094c*/ 	.word	0x000000ff
        /*0950*/ 	.word	0x00022898
        /*0954*/ 	.short	0x0100
        /*0956*/ 	.byte	0x08
	.zero		1


	//   ....[17]....
        /*0958*/ 	.word	0x00000690
        /*095c*/ 	.word	0x000000ff
        /*0960*/ 	.word	0x000228a8
        /*0964*/ 	.short	0x0100
        /*0966*/ 	.byte	0x08
	.zero		1


	//   ....[18]....
        /*0968*/ 	.word	0x000007d0
        /*096c*/ 	.word	0x000000ff
        /*0970*/ 	.word	0x000228b0
        /*0974*/ 	.short	0x0100
        /*0976*/ 	.byte	0x08
	.zero		1


	//   ....[19]....
        /*0978*/ 	.word	0x000007e0
        /*097c*/ 	.word	0x000000ff
        /*0980*/ 	.word	0x000228c0
        /*0984*/ 	.short	0x0100
        /*0986*/ 	.byte	0x08
	.zero		1


	//   ....[20]....
        /*0988*/ 	.word	0x000007f0
        /*098c*/ 	.word	0x000000ff
        /*0990*/ 	.word	0x000228b8
        /*0994*/ 	.short	0x0100
        /*0996*/ 	.byte	0x08
	.zero		1


	//   ....[21]....
        /*0998*/ 	.word	0x00000800
        /*099c*/ 	.word	0x000000ff
        /*09a0*/ 	.word	0x000228c8
        /*09a4*/ 	.short	0x0100
        /*09a6*/ 	.byte	0x08
	.zero		1


	//   ....[22]....
        /*09a8*/ 	.word	0x000017e0
        /*09ac*/ 	.word	0x000000ff
        /*09b0*/ 	.word	0x00022800
        /*09b4*/ 	.short	0x010a
        /*09b6*/ 	.byte	0x2d
	.zero		1


	//   ....[23]....
        /*09b8*/ 	.word	0x000018b0
        /*09bc*/ 	.word	0x000000ff
        /*09c0*/ 	.word	0x00022830
        /*09c4*/ 	.short	0x010a
        /*09c6*/ 	.byte	0x16
	.zero		1


	//   ....[24]....
        /*09c8*/ 	.word	0x000018f0
        /*09cc*/ 	.word	0x000000ff
        /*09d0*/ 	.word	0x00022830
        /*09d4*/ 	.short	0x010a
        /*09d6*/ 	.byte	0x16
	.zero		1


	//   ....[25]....
        /*09d8*/ 	.word	0x00001c20
        /*09dc*/ 	.word	0x000000ff
        /*09e0*/ 	.word	0x00000000
        /*09e4*/ 	.short	0x0101
        /*09e6*/ 	.byte	0x06
	.zero		1


	//   ....[26]....
        /*09e8*/ 	.word	0x00002ed0
        /*09ec*/ 	.word	0x000000ff
        /*09f0*/ 	.word	0x00022850
        /*09f4*/ 	.short	0x010a
        /*09f6*/ 	.byte	0x16
	.zero		1


	//   ....[27]....
        /*09f8*/ 	.word	0x00002f10
        /*09fc*/ 	.word	0x000000ff
        /*0a00*/ 	.word	0x00022850
        /*0a04*/ 	.short	0x010a
        /*0a06*/ 	.byte	0x16
	.zero		1


	//   ....[28]....
        /*0a08*/ 	.word	0x00003230
        /*0a0c*/ 	.word	0x000000ff
        /*0a10*/ 	.word	0x00000000
        /*0a14*/ 	.short	0x0101
        /*0a16*/ 	.byte	0x16
	.zero		1


	//   ....[29]....
        /*0a18*/ 	.word	0x00003390
        /*0a1c*/ 	.word	0x000000ff
        /*0a20*/ 	.word	0x00022830
        /*0a24*/ 	.short	0x010a
        /*0a26*/ 	.byte	0x18
	.zero		1


	//   ....[30]....
        /*0a28*/ 	.word	0x000033d0
        /*0a2c*/ 	.word	0x000000ff
        /*0a30*/ 	.word	0x00022830
        /*0a34*/ 	.short	0x010a
        /*0a36*/ 	.byte	0x18
	.zero		1


	//   ....[31]....
        /*0a38*/ 	.word	0x00003600
        /*0a3c*/ 	.word	0x000000ff
        /*0a40*/ 	.word	0x00000000
        /*0a44*/ 	.short	0x0101
        /*0a46*/ 	.byte	0x06
	.zero		1


	//   ....[32]....
        /*0a48*/ 	.word	0x00004c70
        /*0a4c*/ 	.word	0x000000ff
        /*0a50*/ 	.word	0x00022850
        /*0a54*/ 	.short	0x010a
        /*0a56*/ 	.byte	0x18
	.zero		1


	//   ....[33]....
        /*0a58*/ 	.word	0x00004cc0
        /*0a5c*/ 	.word	0x000000ff
        /*0a60*/ 	.word	0x00022850
        /*0a64*/ 	.short	0x010a
        /*0a66*/ 	.byte	0x18
	.zero		1


	//   ....[34]....
        /*0a68*/ 	.word	0x00004f90
        /*0a6c*/ 	.word	0x000000ff
        /*0a70*/ 	.word	0x00000000
        /*0a74*/ 	.short	0x0101
        /*0a76*/ 	.byte	0x18
	.zero		1


	//   ....[35]....
        /*0a78*/ 	.word	0x00007430
        /*0a7c*/ 	.word	0x00000003
        /*0a80*/ 	.word	0x00000000
        /*0a84*/ 	.short	0x0101
        /*0a86*/ 	.byte	0x3f
	.zero		1


	//   ....[36]....
        /*0a88*/ 	.word	0x0000a100
        /*0a8c*/ 	.word	0x00000021
        /*0a90*/ 	.word	0x00022840
        /*0a94*/ 	.short	0x010a
        /*0a96*/ 	.byte	0x3f
	.zero		1


	//   ....[37]....
        /*0a98*/ 	.word	0x0000a760
        /*0a9c*/ 	.word	0x00000021
        /*0aa0*/ 	.word	0x00022830
        /*0aa4*/ 	.short	0x0107
        /*0aa6*/ 	.byte	0x3f
	.zero		1


	//   ....[38]....
        /*0aa8*/ 	.word	0x0000a840
        /*0aac*/ 	.word	0x00000021
        /*0ab0*/ 	.word	0x00022830
        /*0ab4*/ 	.short	0x0101
        /*0ab6*/ 	.byte	0x3f
	.zero		1


	//   ....[39]....
        /*0ab8*/ 	.word	0x0000b3c0
        /*0abc*/ 	.word	0x00000016
        /*0ac0*/ 	.word	0x00022800
        /*0ac4*/ 	.short	0x0107
        /*0ac6*/ 	.byte	0x3f
	.zero		1


	//   ....[40]....
        /*0ac8*/ 	.word	0x0000b4b0
        /*0acc*/ 	.word	0x00000016
        /*0ad0*/ 	.word	0x00022800
        /*0ad4*/ 	.short	0x0101
        /*0ad6*/ 	.byte	0x3f
	.zero		1


	//   ....[41]....
        /*0ad8*/ 	.word	0x0000b4d0
        /*0adc*/ 	.word	0x00000016
        /*0ae0*/ 	.word	0x00022820
        /*0ae4*/ 	.short	0x010a
        /*0ae6*/ 	.byte	0x3f
	.zero		1


	//   ....[42]....
        /*0ae8*/ 	.word	0x0000b560
        /*0aec*/ 	.word	0x00000021
        /*0af0*/ 	.word	0x00022860
        /*0af4*/ 	.short	0x010a
        /*0af6*/ 	.byte	0x3f
	.zero		1


	//   ....[43]....
        /*0af8*/ 	.word	0x0000bc60
        /*0afc*/ 	.word	0x00000021
        /*0b00*/ 	.word	0x00022850
        /*0b04*/ 	.short	0x0107
        /*0b06*/ 	.byte	0x3f
	.zero		1


	//   ....[44]....
        /*0b08*/ 	.word	0x0000bd30
        /*0b0c*/ 	.word	0x00000021
        /*0b10*/ 	.word	0x00022850
        /*0b14*/ 	.short	0x0101
        /*0b16*/ 	.byte	0x3f
	.zero		1


	//   ....[45]....
        /*0b18*/ 	.word	0x0000c070
        /*0b1c*/ 	.word	0x0000000a
        /*0b20*/ 	.word	0x00022840
        /*0b24*/ 	.short	0x010a
        /*0b26*/ 	.byte	0x3f
	.zero		1


	//   ....[46]....
        /*0b28*/ 	.word	0x0000c440
        /*0b2c*/ 	.word	0x0000000a
        /*0b30*/ 	.word	0x00022830
        /*0b34*/ 	.short	0x0107
        /*0b36*/ 	.byte	0x3f
	.zero		1


	//   ....[47]....
        /*0b38*/ 	.word	0x0000c500
        /*0b3c*/ 	.word	0x0000000a
        /*0b40*/ 	.word	0x00022830
        /*0b44*/ 	.short	0x0101
        /*0b46*/ 	.byte	0x3f
	.zero		1


	//   ....[48]....
        /*0b48*/ 	.word	0x0000c530
        /*0b4c*/ 	.word	0x0000000a
        /*0b50*/ 	.word	0x00022860
        /*0b54*/ 	.short	0x010a
        /*0b56*/ 	.byte	0x3f
	.zero		1


	//   ....[49]....
        /*0b58*/ 	.word	0x0000ca50
        /*0b5c*/ 	.word	0x0000000a
        /*0b60*/ 	.word	0x00022850
        /*0b64*/ 	.short	0x0107
        /*0b66*/ 	.byte	0x3f
	.zero		1


	//   ....[50]....
        /*0b68*/ 	.word	0x0000cb10
        /*0b6c*/ 	.word	0x0000000a
        /*0b70*/ 	.word	0x00022850
        /*0b74*/ 	.short	0x0101
        /*0b76*/ 	.byte	0x3f
	.zero		1


	//   ....[51]....
        /*0b78*/ 	.word	0x0000d750
        /*0b7c*/ 	.word	0x00000007
        /*0b80*/ 	.word	0x00022820
        /*0b84*/ 	.short	0x010a
        /*0b86*/ 	.byte	0x3f
	.zero		1


	//   ....[52]....
        /*0b88*/ 	.word	0x0000d8d0
        /*0b8c*/ 	.word	0x00000005
        /*0b90*/ 	.word	0x00022840
        /*0b94*/ 	.short	0x010a
        /*0b96*/ 	.byte	0x3f
	.zero		1


	//   ....[53]....
        /*0b98*/ 	.word	0x0000d970
        /*0b9c*/ 	.word	0x00000003
        /*0ba0*/ 	.word	0x00022840
        /*0ba4*/ 	.short	0x010a
        /*0ba6*/ 	.byte	0x3f
	.zero		1


	//   ....[54]....
        /*0ba8*/ 	.word	0x0000d9b0
        /*0bac*/ 	.word	0x00000005
        /*0bb0*/ 	.word	0x00022860
        /*0bb4*/ 	.short	0x010a
        /*0bb6*/ 	.byte	0x3f
	.zero		1


	//   ....[55]....
        /*0bb8*/ 	.word	0x0000d9f0
        /*0bbc*/ 	.word	0x00000003
        /*0bc0*/ 	.word	0x00022860
        /*0bc4*/ 	.short	0x010a
        /*0bc6*/ 	.byte	0x3f
	.zero		1


	//   ....[56]....
        /*0bc8*/ 	.word	0x0000da60
        /*0bcc*/ 	.word	0x00000003
        /*0bd0*/ 	.word	0x00022800
        /*0bd4*/ 	.short	0x010a
        /*0bd6*/ 	.byte	0x3f
	.zero		1


	//   ....[57]....
        /*0bd8*/ 	.word	0x0000dac0
        /*0bdc*/ 	.word	0x00000003
        /*0be0*/ 	.word	0x00022830
        /*0be4*/ 	.short	0x010a
        /*0be6*/ 	.byte	0x3f
	.zero		1


	//   ....[58]....
        /*0be8*/ 	.word	0x0000db20
        /*0bec*/ 	.word	0x00000009
        /*0bf0*/ 	.word	0x00022850
        /*0bf4*/ 	.short	0x010a
        /*0bf6*/ 	.byte	0x3f
	.zero		1


	//   ....[59]....
        /*0bf8*/ 	.word	0x0000db80
        /*0bfc*/ 	.word	0x00000003
        /*0c00*/ 	.word	0x00022830
        /*0c04*/ 	.short	0x010a
        /*0c06*/ 	.byte	0x3f
	.zero		1


	//   ....[60]....
        /*0c08*/ 	.word	0x0000dbe0
        /*0c0c*/ 	.word	0x00000009
        /*0c10*/ 	.word	0x00022850
        /*0c14*/ 	.short	0x010a
        /*0c16*/ 	.byte	0x3f
	.zero		1


	//   ....[61]....
        /*0c18*/ 	.word	0x0000dcf0
        /*0c1c*/ 	.word	0x00000021
        /*0c20*/ 	.word	0x00022840
        /*0c24*/ 	.short	0x010a
        /*0c26*/ 	.byte	0x3f
	.zero		1


	//   ....[62]....
        /*0c28*/ 	.word	0x0000efd0
        /*0c2c*/ 	.word	0x00000016
        /*0c30*/ 	.word	0x00022820
        /*0c34*/ 	.short	0x010a
        /*0c36*/ 	.byte	0x3f
	.zero		1


	//   ....[63]....
        /*0c38*/ 	.word	0x0000f020
        /*0c3c*/ 	.word	0x00000021
        /*0c40*/ 	.word	0x00022860
        /*0c44*/ 	.short	0x010a
        /*0c46*/ 	.byte	0x3f
	.zero		1


	//   ....[64]....
        /*0c48*/ 	.word	0x0000f990
        /*0c4c*/ 	.word	0x0000000a
        /*0c50*/ 	.word	0x00022840
        /*0c54*/ 	.short	0x010a
        /*0c56*/ 	.byte	0x3f
	.zero		1


	//   ....[65]....
        /*0c58*/ 	.word	0x00010060
        /*0c5c*/ 	.word	0x0000000a
        /*0c60*/ 	.word	0x00022860
        /*0c64*/ 	.short	0x010a
        /*0c66*/ 	.byte	0x3f
	.zero		1


	//   ....[66]....
        /*0c68*/ 	.word	0x00011110
        /*0c6c*/ 	.word	0x00000007
        /*0c70*/ 	.word	0x00022820
        /*0c74*/ 	.short	0x010a
        /*0c76*/ 	.byte	0x3f
	.zero		1


	//   ....[67]....
        /*0c78*/ 	.word	0x000112b0
        /*0c7c*/ 	.word	0x00000005
        /*0c80*/ 	.word	0x00022840
        /*0c84*/ 	.short	0x010a
        /*0c86*/ 	.byte	0x3f
	.zero		1


	//   ....[68]....
        /*0c88*/ 	.word	0x00011300
        /*0c8c*/ 	.word	0x00000003
        /*0c90*/ 	.word	0x00022840
        /*0c94*/ 	.short	0x010a
        /*0c96*/ 	.byte	0x3f
	.zero		1


	//   ....[69]....
        /*0c98*/ 	.word	0x00011350
        /*0c9c*/ 	.word	0x00000005
        /*0ca0*/ 	.word	0x00022860
        /*0ca4*/ 	.short	0x010a
        /*0ca6*/ 	.byte	0x3f
	.zero		1


	//----- nvinfo : EIATTR_NUM_MBARRIERS
	.align		4
.L_1182:
        /*0ca8*/ 	.byte	0x03, 0x38
        /*0caa*/ 	.short	0x0016


	//----- nvinfo : EIATTR_EXIT_INSTR_OFFSETS
	.align		4
        /*0cac*/ 	.byte	0x04, 0x1c
        /*0cae*/ 	.short	(.L_1184 - .L_1183)


	//   ....[0]....
.L_1183:
        /*0cb0*/ 	.word	0x000009b0


	//   ....[1]....
        /*0cb4*/ 	.word	0x000087f0


	//   ....[2]....
        /*0cb8*/ 	.word	0x0000da40


	//----- nvinfo : EIATTR_MAX_THREADS
	.align		4
.L_1184:
        /*0cbc*/ 	.byte	0x04, 0x05
        /*0cbe*/ 	.short	(.L_1186 - .L_1185)
.L_1185:
        /*0cc0*/ 	.word	0x00000180
        /*0cc4*/ 	.word	0x00000001
        /*0cc8*/ 	.word	0x00000001


	//----- nvinfo : EIATTR_CRS_STACK_SIZE
	.align		4
.L_1186:
        /*0ccc*/ 	.byte	0x04, 0x1e
        /*0cce*/ 	.short	(.L_1188 - .L_1187)
.L_1187:
        /*0cd0*/ 	.word	0x00000000


	//----- nvinfo : EIATTR_CBANK_PARAM_SIZE
	.align		4
.L_1188:
        /*0cd4*/ 	.byte	0x03, 0x19
        /*0cd6*/ 	.short	0x0af0


	//----- nvinfo : EIATTR_PARAM_CBANK
	.align		4
        /*0cd8*/ 	.byte	0x04, 0x0a
        /*0cda*/ 	.short	(.L_1190 - .L_1189)
	.align		4
.L_1189:
        /*0cdc*/ 	.word	index@(.nv.constant0._ZN7cutlass13device_kernelIN5flash11enable_sm90INS1_16FlashAttnFwdSm90INS1_25CollectiveMainloopFwdSm90ILi2EN4cute5tupleIJNS5_1CILi1EEES8_S8_EEENS6_IJNS7_ILi128EEENS7_ILi96EEENS7_ILi64EEEEEELi256ENS_10bfloat16_tEfNS_4arch4Sm90ELb0ELb0ELb0ELb1ELb1ELb0ELb0ELb1ELb0ELb1ELb0ELb0EEENS1_21CollectiveEpilogueFwdINS6_IJSA_NS7_ILi256EEESB_EEES9_SE_SG_Li256ELb1ELb1ELb0ELb0EEENS1_36VarlenDynamicPersistentTileSchedulerILi128ELi96ELi256ELi128ELb0ELb1ELb1ELb0ELb1ELb1EEEEEEEEEvNT_6ParamsE)
        /*0ce0*/ 	.short	0x0210
        /*0ce2*/ 	.short	0x0af0


	//----- nvinfo : EIATTR_SW_WAR
	.align		4
.L_1190:
        /*0ce4*/ 	.byte	0x04, 0x36
        /*0ce6*/ 	.short	(.L_1192 - .L_1191)
.L_1191:
        /*0ce8*/ 	.word	0x00000008
.L_1192:


//--------------------- .nv.info._ZN7cutlass13device_kernelIN5flash11enable_sm90INS1_16FlashAttnFwdSm90INS1_25CollectiveMainloopFwdSm90ILi2EN4cute5tupleIJNS5_1CILi1EEES8_S8_EEENS6_IJNS7_ILi128EEENS7_ILi96EEENS7_ILi64EEEEEELi256ENS_10bfloat16_tEfNS_4arch4Sm90ELb0ELb0ELb0ELb1ELb1ELb1ELb0ELb1ELb0ELb1ELb0ELb0EEENS1_21CollectiveEpilogueFwdINS6_IJSA_NS7_ILi256EEESB_EEES9_SE_SG_Li256ELb1ELb1ELb0ELb0EEENS1_36VarlenDynamicPersistentTileSchedulerILi128ELi96ELi256ELi128ELb0ELb1ELb1ELb0ELb1ELb1EEEEEEEEEvNT_6ParamsE --------------------------
	.section	.nv.info._ZN7cutlass13device_kernelIN5flash11enable_sm90INS1_16FlashAttnFwdSm90INS1_25CollectiveMainloopFwdSm90ILi2EN4cute5tupleIJNS5_1CILi1EEES8_S8_EEENS6_IJNS7_ILi128EEENS7_ILi96EEENS7_ILi64EEEEEELi256ENS_10bfloat16_tEfNS_4arch4Sm90ELb0ELb0ELb0ELb1ELb1ELb1ELb0ELb1ELb0ELb1ELb0ELb0EEENS1_21CollectiveEpilogueFwdINS6_IJSA_NS7_ILi256EEESB_EEES9_SE_SG_Li256ELb1ELb1ELb0ELb0EEENS1_36VarlenDynamicPersistentTileSchedulerILi128ELi96ELi256ELi128ELb0ELb1ELb1ELb0ELb1ELb1EEEEEEEEEvNT_6ParamsE,"",@"SHT_CUDA_INFO"
	.sectionflags	@""
	.align	4


	//----- nvinfo : EIATTR_CUDA_API_VERSION
	.align		4
        /*0000*/ 	.byte	0x04, 0x37
        /*0002*/ 	.short	(.L_1194 - .L_1193)
.L_1193:
        /*0004*/ 	.word	0x00000082


	//----- nvinfo : EIATTR_KPARAM_INFO
	.align		4
.L_1194:
        /*0008*/ 	.byte	0x04, 0x17
        /*000a*/ 	.short	(.L_1196 - .L_1195)
.L_1195:
        /*000c*/ 	.word	0x00000000
        /*0010*/ 	.short	0x0000
        /*0012*/ 	.short	0x0070
        /*0014*/ 	.byte	0x00, 0xf0, 0x01, 0x2a


	//----- nvinfo : EIATTR_SPARSE_MMA_MASK
	.align		4
.L_1196:
        /*0018*/ 	.byte	0x03, 0x50
        /*001a*/ 	.short	0x0000


	//----- nvinfo : EIATTR_MAXREG_COUNT
	.align		4
        /*001c*/ 	.byte	0x03, 0x1b
        /*001e*/ 	.short	0x00a8


	//----- nvinfo : EIATTR_NUM_BARRIERS
	.align		4
        /*0020*/ 	.byte	0x02, 0x4c
        /*0022*/ 	.byte	0x10
	.zero		1


	//----- nvinfo : EIATTR_EXTERNS
	.align		4
        /*0024*/ 	.byte	0x04, 0x0f
        /*0026*/ 	.short	(.L_1198 - .L_1197)


	//   ....[0]....
	.align		4
.L_1197:
        /*0028*/ 	.word	index@(__assertfail)


	//----- nvinfo : EIATTR_ANNOTATIONS
	.align		4
.L_1198:
        /*002c*/ 	.byte	0x04, 0x55
        /*002e*/ 	.short	(.L_1200 - .L_1199)


	//   ....[0]....
.L_1199:
        /* <DEDUP_REMOVED lines=49> */


	//----- nvinfo : EIATTR_MERCURY_ISA_VERSION
	.align		4
.L_1200:
        /*0328*/ 	.byte	0x03, 0x5f
        /*032a*/ 	.short	0x0101


	//----- nvinfo : EIATTR_UNUSED_LOAD_BYTE_OFFSET
	.align		4
        /*032c*/ 	.byte	0x04, 0x44
        /*032e*/ 	.short	(.L_1202 - .L_1201)


	//   ....[0]....
.L_1201:
        /*0330*/ 	.word	0x00000a40
        /*0334*/ 	.word	0x0000fff0


	//   ....[1]....
        /*0338*/ 	.word	0x0000cf40
        /*033c*/ 	.word	0x0000fff0


	//----- nvinfo : EIATTR_INT_WARP_WIDE_INSTR_OFFSETS
	.align		4
.L_1202:
        /*0340*/ 	.byte	0x04, 0x31
        /*0342*/ 	.short	(.L_1204 - .L_1203)


	//   ....[0]....
.L_1203:
        /*0344*/ 	.word	0x00000120


	//   ....[1]....
        /*0348*/ 	.word	0x000001c0


	//   ....[2]....
        /*034c*/ 	.word	0x00000230


	//   ....[3]....
        /*0350*/ 	.word	0x00012540


	//   ....[4]....
        /*0354*/ 	.word	0x000125d0


	//   ....[5]....
        /*0358*/ 	.word	0x000159e0


	//   ....[6]....
        /*035c*/ 	.word	0x00015a70


	//----- nvinfo : EIATTR_COOP_GROUP_MASK_REGIDS
	.align		4
.L_1204:
        /*0360*/ 	.byte	0x04, 0x29
        /*0362*/ 	.short	(.L_1206 - .L_1205)


	//   ....[0]....
.L_1205:
        /*0364*/ 	.word	0xffffffff


	//   ....[1]....
        /*0368*/ 	.word	0xffffffff


	//   ....[2]....
        /*036c*/ 	.word	0xffffffff


	//   ....[3]....
        /*0370*/ 	.word	0xffffffff


	//   ....[4]....
        /*0374*/ 	.word	0xffffffff


	//   ....[5]....
        /*0378*/ 	.word	0xffffffff


	//   ....[6]....
        /*037c*/ 	.word	0xffffffff


	//   ....[7]....
        /*0380*/ 	.word	0xffffffff


	//   ....[8]....
        /*0384*/ 	.word	0xffffffff


	//   ....[9]....
        /*0388*/ 	.word	0xffffffff


	//   ....[10]....
        /*038c*/ 	.word	0xffffffff


	//   ....[11]....
        /*0390*/ 	.word	0xffffffff


	//   ....[12]....
        /*0394*/ 	.word	0xffffffff


	//   ....[13]....
        /*0398*/ 	.word	0xffffffff


	//   ....[14]....
        /*039c*/ 	.word	0xffffffff


	//   ....[15]....
        /*03a0*/ 	.word	0xffffffff


	//   ....[16]....
        /*03a4*/ 	.word	0xffffffff


	//   ....[17]....
        /*03a8*/ 	.word	0xffffffff


	//   ....[18]....
        /*03ac*/ 	.word	0xffffffff


	//   ....[19]....
        /*03b0*/ 	.word	0xffffffff


	//   ....[20]....
        /*03b4*/ 	.word	0xffffffff


	//   ....[21]....
        /*03b8*/ 	.word	0xffffffff


	//   ....[22]....
        /*03bc*/ 	.word	0xffffffff


	//   ....[23]....
        /*03c0*/ 	.word	0xffffffff


	//   ....[24]....
        /*03c4*/ 	.word	0xffffffff


	//   ....[25]....
        /*03c8*/ 	.word	0xffffffff


	//   ....[26]....
        /*03cc*/ 	.word	0xffffffff


	//   ....[27]....
        /*03d0*/ 	.word	0xffffffff


	//   ....[28]....
        /*03d4*/ 	.word	0xffffffff


	//   ....[29]....
        /*03d8*/ 	.word	0xffffffff


	//   ....[30]....
        /*03dc*/ 	.word	0xffffffff


	//   ....[31]....
        /*03e0*/ 	.word	0xffffffff


	//   ....[32]....
        /*03e4*/ 	.word	0xffffffff


	//   ....[33]....
        /*03e8*/ 	.word	0xffffffff


	//   ....[34]....
        /*03ec*/ 	.word	0xffffffff


	//   ....[35]....
        /*03f0*/ 	.word	0xffffffff


	//   ....[36]....
        /*03f4*/ 	.word	0xffffffff


	//   ....[37]....
        /*03f8*/ 	.word	0xffffffff


	//   ....[38]....
        /*03fc*/ 	.word	0xffffffff


	//   ....[39]....
        /*0400*/ 	.word	0xffffffff


	//   ....[40]....
        /*0404*/ 	.word	0xffffffff


	//   ....[41]....
        /*0408*/ 	.word	0xffffffff


	//   ....[42]....
        /*040c*/ 	.word	0xffffffff


	//   ....[43]....
        /*0410*/ 	.word	0xffffffff


	//   ....[44]....
        /*0414*/ 	.word	0xffffffff


	//   ....[45]....
        /*0418*/ 	.word	0xffffffff


	//   ....[46]....
        /*041c*/ 	.word	0xffffffff


	//   ....[47]....
        /*0420*/ 	.word	0xffffffff


	//   ....[48]....
        /*0424*/ 	.word	0xffffffff


	//   ....[49]....
        /*0428*/ 	.word	0xffffffff


	//   ....[50]....
        /*042c*/ 	.word	0xffffffff


	//   ....[51]....
        /*0430*/ 	.word	0xffffffff


	//   ....[52]....
        /*0434*/ 	.word	0xffffffff


	//   ....[53]....
        /*0438*/ 	.word	0xffffffff


	//   ....[54]....
        /*043c*/ 	.word	0xffffffff


	//   ....[55]....
        /*0440*/ 	.word	0xffffffff


	//   ....[56]....
        /*0444*/ 	.word	0xffffffff


	//   ....[57]....
        /*0448*/ 	.word	0xffffffff


	//   ....[58]....
        /*044c*/ 	.word	0xffffffff


	//   ....[59]....
        /*0450*/ 	.word	0xffffffff


	//   ....[60]....
        /*0454*/ 	.word	0xffffffff


	//   ....[61]....
        /*0458*/ 	.word	0xffffffff


	//   ....[62]....
        /*045c*/ 	.word	0xffffffff


	//   ....[63]....
        /*0460*/ 	.word	0xffffffff


	//   ....[64]....
        /*0464*/ 	.word	0xffffffff


	//   ....[65]....
        /*0468*/ 	.word	0xffffffff


	//   ....[66]....
        /*046c*/ 	.word	0xffffffff


	//   ....[67]....
        /*0470*/ 	.word	0xffffffff


	//   ....[68]....
        /*0474*/ 	.word	0xffffffff


	//   ....[69]....
        /*0478*/ 	.word	0xffffffff


	//   ....[70]....
        /*047c*/ 	.word	0xffffffff


	//   ....[71]....
        /*0480*/ 	.word	0xffffffff


	//   ....[72]....
        /*0484*/ 	.word	0xffffffff


	//   ....[73]....
        /*0488*/ 	.word	0xffffffff


	//   ....[74]....
        /*048c*/ 	.word	0xffffffff


	//   ....[75]....
        /*0490*/ 	.word	0xffffffff


	//   ....[76]....
        /*0494*/ 	.word	0xffffffff


	//   ....[77]....
        /*0498*/ 	.word	0xffffffff


	//   ....[78]....
        /*049c*/ 	.word	0xffffffff


	//   ....[79]....
        /*04a0*/ 	.word	0xffffffff


	//   ....[80]....
        /*04a4*/ 	.word	0xffffffff


	//   ....[81]....
        /*04a8*/ 	.word	0xffffffff


	//   ....[82]....
        /*04ac*/ 	.word	0xffffffff


	//   ....[83]....
        /*04b0*/ 	.word	0xffffffff


	//   ....[84]....
        /*04b4*/ 	.word	0xffffffff


	//   ....[85]....
        /*04b8*/ 	.word	0xffffffff


	//   ....[86]....
        /*04bc*/ 	.word	0xffffffff


	//   ....[87]....
        /*04c0*/ 	.word	0xffffffff


	//   ....[88]....
        /*04c4*/ 	.word	0xffffffff


	//   ....[89]....
        /*04c8*/ 	.word	0xffffffff


	//   ....[90]....
        /*04cc*/ 	.word	0xffffffff


	//   ....[91]....
        /*04d0*/ 	.word	0xffffffff


	//   ....[92]....
        /*04d4*/ 	.word	0xffffffff


	//   ....[93]....
        /*04d8*/ 	.word	0xffffffff


	//   ....[94]....
        /*04dc*/ 	.word	0xffffffff


	//   ....[95]....
        /*04e0*/ 	.word	0xffffffff


	//   ....[96]....
        /*04e4*/ 	.word	0xffffffff


	//   ....[97]....
        /*04e8*/ 	.word	0xffffffff


	//   ....[98]....
        /*04ec*/ 	.word	0xffffffff


	//   ....[99]....
        /*04f0*/ 	.word	0xffffffff


	//   ....[100]....
        /*04f4*/ 	.word	0xffffffff


	//   ....[101]....
        /*04f8*/ 	.word	0xffffffff


	//   ....[102]....
        /*04fc*/ 	.word	0xffffffff


	//   ....[103]....
        /*0500*/ 	.word	0xffffffff


	//   ....[104]....
        /*0504*/ 	.word	0xffffffff


	//   ....[105]....
        /*0508*/ 	.word	0xffffffff


	//   ....[106]....
        /*050c*/ 	.word	0xffffffff


	//   ....[107]....
        /*0510*/ 	.word	0xffffffff


	//   ....[108]....
        /*0514*/ 	.word	0xffffffff


	//   ....[109]....
        /*0518*/ 	.word	0xffffffff


	//   ....[110]....
        /*051c*/ 	.word	0xffffffff


	//   ....[111]....
        /*0520*/ 	.word	0xffffffff


	//   ....[112]....
        /*0524*/ 	.word	0xffffffff


	//   ....[113]....
        /*0528*/ 	.word	0xffffffff


	//   ....[114]....
        /*052c*/ 	.word	0xffffffff


	//   ....[115]....
        /*0530*/ 	.word	0xffffffff


	//   ....[116]....
        /*0534*/ 	.word	0xffffffff


	//   ....[117]....
        /*0538*/ 	.word	0xffffffff


	//   ....[118]....
        /*053c*/ 	.word	0xffffffff


	//   ....[119]....
        /*0540*/ 	.word	0xffffffff


	//   ....[120]....
        /*0544*/ 	.word	0xffffffff


	//   ....[121]....
        /*0548*/ 	.word	0xffffffff


	//   ....[122]....
        /*054c*/ 	.word	0xffffffff


	//   ....[123]....
        /*0550*/ 	.word	0xffffffff


	//   ....[124]....
        /*0554*/ 	.word	0xffffffff


	//   ....[125]....
        /*0558*/ 	.word	0xffffffff


	//   ....[126]....
        /*055c*/ 	.word	0xffffffff


	//   ....[127]....
        /*0560*/ 	.word	0xffffffff


	//   ....[128]....
        /*0564*/ 	.word	0xffffffff


	//   ....[129]....
        /*0568*/ 	.word	0xffffffff


	//   ....[130]....
        /*056c*/ 	.word	0xffffffff


	//   ....[131]....
        /*0570*/ 	.word	0xffffffff


	//   ....[132]....
        /*0574*/ 	.word	0xffffffff


	//   ....[133]....
        /*0578*/ 	.word	0xffffffff


	//   ....[134]....
        /*057c*/ 	.word	0xffffffff


	//   ....[135]....
        /*0580*/ 	.word	0xffffffff


	//   ....[136]....
        /*0584*/ 	.word	0xffffffff


	//   ....[137]....
        /*0588*/ 	.word	0xffffffff


	//   ....[138]....
        /*058c*/ 	.word	0xffffffff


	//   ....[139]....
        /*0590*/ 	.word	0xffffffff


	//   ....[140]....
        /*0594*/ 	.word	0xffffffff


	//   ....[141]....
        /*0598*/ 	.word	0xffffffff


	//   ....[142]....
        /*059c*/ 	.word	0xffffffff


	//   ....[143]....
        /*05a0*/ 	.word	0xffffffff


	//   ....[144]....
        /*05a4*/ 	.word	0xffffffff


	//   ....[145]....
        /*05a8*/ 	.word	0xffffffff


	//   ....[146]....
        /*05ac*/ 	.word	0xffffffff


	//   ....[147]....
        /*05b0*/ 	.word	0xffffffff


	//   ....[148]....
        /*05b4*/ 	.word	0xffffffff


	//   ....[149]....
        /*05b8*/ 	.word	0xffffffff


	//   ....[150]....
        /*05bc*/ 	.word	0xffffffff


	//   ....[151]....
        /*05c0*/ 	.word	0xffffffff


	//   ....[152]....
        /*05c4*/ 	.word	0xffffffff


	//   ....[153]....
        /*05c8*/ 	.word	0xffffffff


	//   ....[154]....
        /*05cc*/ 	.word	0xffffffff


	//   ....[155]....
        /*05d0*/ 	.word	0xffffffff


	//   ....[156]....
        /*05d4*/ 	.word	0xffffffff


	//   ....[157]....
        /*05d8*/ 	.word	0xffffffff


	//   ....[158]....
        /*05dc*/ 	.word	0xffffffff


	//   ....[159]....
        /*05e0*/ 	.word	0xffffffff


	//   ....[160]....
        /*05e4*/ 	.word	0xffffffff


	//   ....[161]....
        /*05e8*/ 	.word	0xffffffff


	//   ....[162]....
        /*05ec*/ 	.word	0xffffffff


	//   ....[163]....
        /*05f0*/ 	.word	0x0500000f


	//   ....[164]....
        /*05f4*/ 	.word	0x0500000f


	//   ....[165]....
        /*05f8*/ 	.word	0x0500000f


	//   ....[166]....
        /*05fc*/ 	.word	0x0500000f


	//   ....[167]....
        /*0600*/ 	.word	0x0500000f


	//   ....[168]....
        /*0604*/ 	.word	0x0500000f


	//   ....[169]....
        /*0608*/ 	.word	0x0500000f


	//   ....[170]....
        /*060c*/ 	.word	0x0500000f


	//   ....[171]....
        /*0610*/ 	.word	0x0500000f


	//   ....[172]....
        /*0614*/ 	.word	0x0500000f


	//   ....[173]....
        /*0618*/ 	.word	0x0500000f


	//   ....[174]....
        /*061c*/ 	.word	0x0500000f


	//   ....[175]....
        /*0620*/ 	.word	0x0500000f


	//   ....[176]....
        /*0624*/ 	.word	0x0500000f


	//   ....[177]....
        /*0628*/ 	.word	0x0500000f


	//   ....[178]....
        /*062c*/ 	.word	0x0500000f


	//   ....[179]....
        /*0630*/ 	.word	0x0500000f


	//   ....[180]....
        /*0634*/ 	.word	0x0500000f


	//   ....[181]....
        /*0638*/ 	.word	0x0500000f


	//   ....[182]....
        /*063c*/ 	.word	0x0500000f


	//   ....[183]....
        /*0640*/ 	.word	0x0500000f


	//   ....[184]....
        /*0644*/ 	.word	0x0500000f


	//   ....[185]....
        /*0648*/ 	.word	0x0500000f


	//   ....[186]....
        /*064c*/ 	.word	0x0500000f


	//   ....[187]....
        /*0650*/ 	.word	0x0500000f


	//   ....[188]....
        /*0654*/ 	.word	0x0500000f


	//   ....[189]....
        /*0658*/ 	.word	0x0500000f


	//   ....[190]....
        /*065c*/ 	.word	0x0500000f


	//   ....[191]....
        /*0660*/ 	.word	0x0500000f


	//   ....[192]....
        /*0664*/ 	.word	0x0500000f


	//   ....[193]....
        /*0668*/ 	.word	0x0500000f


	//   ....[194]....
        /*066c*/ 	.word	0x0500000f


	//   ....[195]....
        /*0670*/ 	.word	0x0500000f


	//   ....[196]....
        /*0674*/ 	.word	0x0500000f


	//   ....[197]....
        /*0678*/ 	.word	0x0500000f


	//   ....[198]....
        /*067c*/ 	.word	0x0500000f


	//   ....[199]....
        /*0680*/ 	.word	0x0500000f


	//   ....[200]....
        /*0684*/ 	.word	0x0500000f


	//   ....[201]....
        /*0688*/ 	.word	0x0500000f


	//   ....[202]....
        /*068c*/ 	.word	0x0500000f


	//   ....[203]....
        /*0690*/ 	.word	0x0500000f


	//   ....[204]....
        /*0694*/ 	.word	0x0500000f


	//   ....[205]....
        /*0698*/ 	.word	0x0500000f


	//   ....[206]....
        /*069c*/ 	.word	0x0500000f


	//   ....[207]....
        /*06a0*/ 	.word	0x0500000f


	//   ....[208]....
        /*06a4*/ 	.word	0x0500000f


	//   ....[209]....
        /*06a8*/ 	.word	0x0500000f


	//   ....[210]....
        /*06ac*/ 	.word	0x0500000f


	//   ....[211]....
        /*06b0*/ 	.word	0x0500000f


	//   ....[212]....
        /*06b4*/ 	.word	0x0500000f


	//   ....[213]....
        /*06b8*/ 	.word	0x0500000f


	//   ....[214]....
        /*06bc*/ 	.word	0x0500000f


	//   ....[215]....
        /*06c0*/ 	.word	0x0500000f


	//   ....[216]....
        /*06c4*/ 	.word	0x0500000f


	//   ....[217]....
        /*06c8*/ 	.word	0x0500000f


	//   ....[218]....
        /*06cc*/ 	.word	0x0500000f


	//   ....[219]....
        /*06d0*/ 	.word	0x0500000f


	//   ....[220]....
        /*06d4*/ 	.word	0x0500000f


	//   ....[221]....
        /*06d8*/ 	.word	0x0500000f


	//   ....[222]....
        /*06dc*/ 	.word	0x0500000f


	//   ....[223]....
        /*06e0*/ 	.word	0x0500000f


	//   ....[224]....
        /*06e4*/ 	.word	0x0500000f


	//   ....[225]....
        /*06e8*/ 	.word	0x0500000f


	//   ....[226]....
        /*06ec*/ 	.word	0x0500000f


	//   ....[227]....
        /*06f0*/ 	.word	0x0500000f


	//   ....[228]....
        /*06f4*/ 	.word	0x0500000f


	//   ....[229]....
        /*06f8*/ 	.word	0x0500000f


	//   ....[230]....
        /*06fc*/ 	.word	0x0500000f


	//   ....[231]....
        /*0700*/ 	.word	0x0500000f


	//   ....[232]....
        /*0704*/ 	.word	0x0500000f


	//   ....[233]....
        /*0708*/ 	.word	0x0500000f


	//   ....[234]....
        /*070c*/ 	.word	0x0500000f


	//   ....[235]....
        /*0710*/ 	.word	0x0500000f


	//   ....[236]....
        /*0714*/ 	.word	0x0500000f


	//   ....[237]....
        /*0718*/ 	.word	0x0500000f


	//   ....[238]....
        /*071c*/ 	.word	0x0500000f


	//   ....[239]....
        /*0720*/ 	.word	0x0500000f


	//   ....[240]....
        /*0724*/ 	.word	0x0500000f


	//   ....[241]....
        /*0728*/ 	.word	0x0500000f


	//   ....[242]....
        /*072c*/ 	.word	0x0500000f


	//   ....[243]....
        /*0730*/ 	.word	0x0500000f


	//   ....[244]....
        /*0734*/ 	.word	0x0500000f


	//   ....[245]....
        /*0738*/ 	.word	0x0500000f


	//   ....[246]....
        /*073c*/ 	.word	0x0500000f


	//   ....[247]....
        /*0740*/ 	.word	0x0500000f


	//   ....[248]....
        /*0744*/ 	.word	0x0500000f


	//   ....[249]....
        /*0748*/ 	.word	0x0500000f


	//   ....[250]....
        /*074c*/ 	.word	0x0500000f


	//   ....[251]....
        /*0750*/ 	.word	0x0500000f


	//   ....[252]....
        /*0754*/ 	.word	0x0500000f


	//   ....[253]....
        /*0758*/ 	.word	0x0500000f


	//   ....[254]....
        /*075c*/ 	.word	0x0500000f


	//   ....[255]....
        /*0760*/ 	.word	0x0500000f


	//   ....[0]....
        /*0764*/ 	.word	0x0500000f


	//   ....[1]....
        /*0768*/ 	.word	0x0500000f


	//   ....[2]....
        /*076c*/ 	.word	0x0500000f


	//   ....[3]....
        /*0770*/ 	.word	0x0500000f


	//   ....[4]....
        /*0774*/ 	.word	0x0500000f


	//   ....[5]....
        /*0778*/ 	.word	0x0500000f


	//   ....[6]....
        /*077c*/ 	.word	0x0500000f


	//   ....[7]....
        /*0780*/ 	.word	0x0500000f


	//   ....[8]....
        /*0784*/ 	.word	0x0500000f


	//   ....[9]....
        /*0788*/ 	.word	0x0500000f


	//   ....[10]....
        /*078c*/ 	.word	0x0500000f


	//   ....[11]....
        /*0790*/ 	.word	0x0500000f


	//   ....[12]....
        /*0794*/ 	.word	0x0500000f


	//   ....[13]....
        /*0798*/ 	.word	0x0500000f


	//   ....[14]....
        /*079c*/ 	.word	0x0500000f


	//   ....[15]....
        /*07a0*/ 	.word	0x0500000f


	//   ....[16]....
        /*07a4*/ 	.word	0x0500000f


	//   ....[17]....
        /*07a8*/ 	.word	0x0500000f


	//   ....[18]....
        /*07ac*/ 	.word	0x0500000f


	//   ....[19]....
        /*07b0*/ 	.word	0x0500000f


	//----- nvinfo : EIATTR_COOP_GROUP_INSTR_OFFSETS
	.align		4
.L_1206:
        /*07b4*/ 	.byte	0x04, 0x28
        /*07b6*/ 	.short	(.L_1208 - .L_1207)


	//   ....[0]....
.L_1207:
        /*07b8*/ 	.word	0x00000060


	//   ....[1]....
        /*07bc*/ 	.word	0x00000130


	//   ....[2]....
        /*07c0*/ 	.word	0x000001e0


	//   ....[3]....
        /*07c4*/ 	.word	0x000003a0


	//   ....[4]....
        /*07c8*/ 	.word	0x00000500


	//   ....[5]....
        /*07cc*/ 	.word	0x00000620


	//   ....[6]....
        /*07d0*/ 	.word	0x00000780


	//   ....[7]....
        /*07d4*/ 	.word	0x00002cd0


	//   ....[8]....
        /*07d8*/ 	.word	0x00002ce0


	//   ....[9]....
        /*07dc*/ 	.word	0x00003450


	//   ....[10]....
        /*07e0*/ 	.word	0x00003460


	//   ....[11]....
        /*07e4*/ 	.word	0x000040d0


	//   ....[12]....
        /*07e8*/ 	.word	0x000040e0


	//   ....[13]....
        /*07ec*/ 	.word	0x00004870


	//   ....[14]....
        /*07f0*/ 	.word	0x00004880


	//   ....[15]....
        /*07f4*/ 	.word	0x00005270


	//   ....[16]....
        /*07f8*/ 	.word	0x00005280


	//   ....[17]....
        /*07fc*/ 	.word	0x00005390


	//   ....[18]....
        /*0800*/ 	.word	0x000053a0


	//   ....[19]....
        /*0804*/ 	.word	0x00005760


	//   ....[20]....
        /*0808*/ 	.word	0x00005790


	//   ....[21]....
        /*080c*/ 	.word	0x00005a60


	//   ....[22]....
        /*0810*/ 	.word	0x00005a80


	//   ....[23]....
        /*0814*/ 	.word	0x000063c0


	//   ....[24]....
        /*0818*/ 	.word	0x00006970


	//   ....[25]....
        /*081c*/ 	.word	0x00006980


	//   ....[26]....
        /*0820*/ 	.word	0x00006990


	//   ....[27]....
        /*0824*/ 	.word	0x000069a0


	//   ....[28]....
        /*0828*/ 	.word	0x00007980


	//   ....[29]....
        /*082c*/ 	.word	0x00007990


	//   ....[30]....
        /*0830*/ 	.word	0x000079a0


	//   ....[31]....
        /*0834*/ 	.word	0x000079b0


	//   ....[32]....
        /*0838*/ 	.word	0x000093e0


	//   ....[33]....
        /*083c*/ 	.word	0x00009400


	//   ....[34]....
        /*0840*/ 	.word	0x00009820


	//   ....[35]....
        /*0844*/ 	.word	0x00009890


	//   ....[36]....
        /*0848*/ 	.word	0x0000aaf0


	//   ....[37]....
        /*084c*/ 	.word	0x0000ab10


	//   ....[38]....
        /*0850*/ 	.word	0x0000b400


	//   ....[39]....
        /*0854*/ 	.word	0x0000b530


	//   ....[40]....
        /*0858*/ 	.word	0x0000c4c0


	//   ....[41]....
        /*085c*/ 	.word	0x0000c530


	//   ....[42]....
        /*0860*/ 	.word	0x0000c590


	//   ....[43]....
        /*0864*/ 	.word	0x0000c5b0


	//   ....[44]....
        /*0868*/ 	.word	0x0000e020


	//   ....[45]....
        /*086c*/ 	.word	0x0000e060


	//   ....[46]....
        /*0870*/ 	.word	0x0000e140


	//   ....[47]....
        /*0874*/ 	.word	0x0000e190


	//   ....[48]....
        /*0878*/ 	.word	0x0000ea60


	//   ....[49]....
        /*087c*/ 	.word	0x0000ea80


	//   ....[50]....
        /*0880*/ 	.word	0x0000ebe0


	//   ....[51]....
        /*0884*/ 	.word	0x0000ec00


	//   ....[52]....
        /*0888*/ 	.word	0x0000ed40


	//   ....[53]....
        /*088c*/ 	.word	0x0000ed60


	//   ....[54]....
        /*0890*/ 	.word	0x0000eeb0


	//   ....[55]....
        /*0894*/ 	.word	0x0000eed0


	//   ....[56]....
        /*0898*/ 	.word	0x0000f800


	//   ....[57]....
        /*089c*/ 	.word	0x0000f810


	//   ....[58]....
        /*08a0*/ 	.word	0x0000fa50


	//   ....[59]....
        /*08a4*/ 	.word	0x0000fa60


	//   ....[60]....
        /*08a8*/ 	.word	0x0000fc90


	//   ....[61]....
        /*08ac*/ 	.word	0x0000fca0


	//   ....[62]....
        /*08b0*/ 	.word	0x0000fed0


	//   ....[63]....
        /*08b4*/ 	.word	0x0000fee0


	//   ....[64]....
        /*08b8*/ 	.word	0x00010170


	//   ....[65]....
        /*08bc*/ 	.word	0x00010320


	//   ....[66]....
        /*08c0*/ 	.word	0x00010350


	//   ....[67]....
        /*08c4*/ 	.word	0x00010380


	//   ....[68]....
        /*08c8*/ 	.word	0x000103b0


	//   ....[69]....
        /*08cc*/ 	.word	0x000103e0


	//   ....[70]....
        /*08d0*/ 	.word	0x00010410


	//   ....[71]....
        /*08d4*/ 	.word	0x00010580


	//   ....[72]....
        /*08d8*/ 	.word	0x000105b0


	//   ....[73]....
        /*08dc*/ 	.word	0x000105e0


	//   ....[74]....
        /*08e0*/ 	.word	0x00010610


	//   ....[75]....
        /*08e4*/ 	.word	0x00010640


	//   ....[76]....
        /*08e8*/ 	.word	0x00010670


	//   ....[77]....
        /*08ec*/ 	.word	0x00010700


	//   ....[78]....
        /*08f0*/ 	.word	0x00010730


	//   ....[79]....
        /*08f4*/ 	.word	0x000107b0


	//   ....[80]....
        /*08f8*/ 	.word	0x000112e0


	//   ....[81]....
        /*08fc*/ 	.word	0x00013120


	//   ....[82]....
        /*0900*/ 	.word	0x00013140


	//   ....[83]....
        /*0904*/ 	.word	0x000131d0


	//   ....[84]....
        /*0908*/ 	.word	0x000131f0


	//   ....[85]....
        /*090c*/ 	.word	0x00013270


	//   ....[86]....
        /*0910*/ 	.word	0x00013290


	//   ....[87]....
        /*0914*/ 	.word	0x00013310


	//   ....[88]....
        /*0918*/ 	.word	0x00013330


	//   ....[89]....
        /*091c*/ 	.word	0x000133b0


	//   ....[90]....
        /*0920*/ 	.word	0x000133d0


	//   ....[91]....
        /*0924*/ 	.word	0x000133e0


	//   ....[92]....
        /*0928*/ 	.word	0x000133f0


	//   ....[93]....
        /*092c*/ 	.word	0x00013c70


	//   ....[94]....
        /*0930*/ 	.word	0x00013ca0


	//   ....[95]....
        /*0934*/ 	.word	0x00013d60


	//   ....[96]....
        /*0938*/ 	.word	0x00013d70


	//   ....[97]....
        /*093c*/ 	.word	0x00013e00


	//   ....[98]....
        /*0940*/ 	.word	0x00013e10


	//   ....[99]....
        /*0944*/ 	.word	0x00013ea0


	//   ....[100]....
        /*0948*/ 	.word	0x00013eb0


	//   ....[101]....
        /*094c*/ 	.word	0x00013f40


	//   ....[102]....
        /*0950*/ 	.word	0x00013f50


	//   ....[103]....
        /*0954*/ 	.word	0x00013fe0


	//   ....[104]....
        /*0958*/ 	.word	0x00013ff0


	//   ....[105]....
        /*095c*/ 	.word	0x00014070


	//   ....[106]....
        /*0960*/ 	.word	0x00014080


	//   ....[107]....
        /*0964*/ 	.word	0x00014090


	//   ....[108]....
        /*0968*/ 	.word	0x00014100


	//   ....[109]....
        /*096c*/ 	.word	0x00014510


	//   ....[110]....
        /*0970*/ 	.word	0x00014530


	//   ....[111]....
        /*0974*/ 	.word	0x00014550


	//   ....[112]....
        /*0978*/ 	.word	0x00014660


	//   ....[113]....
        /*097c*/ 	.word	0x00014670


	//   ....[114]....
        /*0980*/ 	.word	0x000146a0


	//   ....[115]....
        /*0984*/ 	.word	0x00014730


	//   ....[116]....
        /*0988*/ 	.word	0x000147e0


	//   ....[117]....
        /*098c*/ 	.word	0x000147f0


	//   ....[118]....
        /*0990*/ 	.word	0x00014820


	//   ....[119]....
        /*0994*/ 	.word	0x00014830


	//   ....[120]....
        /*0998*/ 	.word	0x000148c0


	//   ....[121]....
        /*099c*/ 	.word	0x00015000


	//   ....[122]....
        /*09a0*/ 	.word	0x00015020


	//   ....[123]....
        /*09a4*/ 	.word	0x00015070


	//   ....[124]....
        /*09a8*/ 	.word	0x00015080


	//   ....[125]....
        /*09ac*/ 	.word	0x000150c0


	//   ....[126]....
        /*09b0*/ 	.word	0x000150d0


	//   ....[127]....
        /*09b4*/ 	.word	0x00015110


	//   ....[128]....
        /*09b8*/ 	.word	0x00015120


	//   ....[129]....
        /*09bc*/ 	.word	0x00015160


	//   ....[130]....
        /*09c0*/ 	.word	0x00015170


	//   ....[131]....
        /*09c4*/ 	.word	0x00015180


	//   ....[132]....
        /*09c8*/ 	.word	0x000151c0


	//   ....[133]....
        /*09cc*/ 	.word	0x00015500


	//   ....[134]....
        /*09d0*/ 	.word	0x00015520


	//   ....[135]....
        /*09d4*/ 	.word	0x00015530


	//   ....[136]....
        /*09d8*/ 	.word	0x00015550


	//   ....[137]....
        /*09dc*/ 	.word	0x000155c0


	//   ....[138]....
        /*09e0*/ 	.word	0x000155e0


	//   ....[139]....
        /*09e4*/ 	.word	0x00015640


	//   ....[140]....
        /*09e8*/ 	.word	0x00015660


	//   ....[141]....
        /*09ec*/ 	.word	0x000156c0


	//   ....[142]....
        /*09f0*/ 	.word	0x000156e0


	//   ....[143]....
        /*09f4*/ 	.word	0x00015740


	//   ....[144]....
        /*09f8*/ 	.word	0x00015760


	//   ....[145]....
        /*09fc*/ 	.word	0x00015c50


	//   ....[146]....
        /*0a00*/ 	.word	0x00015c80


	//   ....[147]....
        /*0a04*/ 	.word	0x00015cb0


	//   ....[148]....
        /*0a08*/ 	.word	0x00015ce0


	//   ....[149]....
        /*0a0c*/ 	.word	0x00015d10


	//   ....[150]....
        /*0a10*/ 	.word	0x00015d40


	//   ....[151]....
        /*0a14*/ 	.word	0x00015d70


	//   ....[152]....
        /*0a18*/ 	.word	0x00015da0


	//   ....[153]....
        /*0a1c*/ 	.word	0x00015f20


	//   ....[154]....
        /*0a20*/ 	.word	0x00015f50


	//   ....[155]....
        /*0a24*/ 	.word	0x00015f80


	//   ....[156]....
        /*0a28*/ 	.word	0x00015fb0


	//   ....[157]....
        /*0a2c*/ 	.word	0x00015fe0


	//   ....[158]....
        /*0a30*/ 	.word	0x00016010


	//   ....[159]....
        /*0a34*/ 	.word	0x000160d0


	//   ....[160]....
        /*0a38*/ 	.word	0x000160f0


	//   ....[161]....
        /*0a3c*/ 	.word	0x00016160


	//   ....[162]....
        /*0a40*/ 	.word	0x000165d0


	//   ....[163]....
        /*0a44*/ 	.word	0x000168f0


	//   ....[164]....
        /*0a48*/ 	.word	0x00016980


	//   ....[165]....
        /*0a4c*/ 	.word	0x00016a20


	//   ....[166]....
        /*0a50*/ 	.word	0x00016ab0


	//   ....[167]....
        /*0a54*/ 	.word	0x00016ba0


	//   ....[168]....
        /*0a58*/ 	.word	0x00016c30


	//   ....[169]....
        /*0a5c*/ 	.word	0x00016cd0


	//   ....[170]....
        /*0a60*/ 	.word	0x00016d60


	//   ....[171]....
        /*0a64*/ 	.word	0x00016e50


	//   ....[172]....
        /*0a68*/ 	.word	0x00016ee0


	//   ....[173]....
        /*0a6c*/ 	.word	0x00016f70


	//   ....[174]....
        /*0a70*/ 	.word	0x00017000


	//   ....[175]....
        /*0a74*/ 	.word	0x00017130


	//   ....[176]....
        /*0a78*/ 	.word	0x000171d0


	//   ....[177]....
        /*0a7c*/ 	.word	0x00017260


	//   ....[178]....
        /*0a80*/ 	.word	0x000172b0


	//   ....[179]....
        /*0a84*/ 	.word	0x00017300


	//   ....[180]....
        /*0a88*/ 	.word	0x000173e0


	//   ....[181]....
        /*0a8c*/ 	.word	0x00017470


	//   ....[182]....
        /*0a90*/ 	.word	0x000174c0


	//   ....[183]....
        /*0a94*/ 	.word	0x00017510


	//   ....[184]....
        /*0a98*/ 	.word	0x00017720


	//   ....[185]....
        /*0a9c*/ 	.word	0x00017770


	//   ....[186]....
        /*0aa0*/ 	.word	0x00017800


	//   ....[187]....
        /*0aa4*/ 	.word	0x00017890


	//   ....[188]....
        /*0aa8*/ 	.word	0x00017920


	//   ....[189]....
        /*0aac*/ 	.word	0x000179b0


	//   ....[190]....
        /*0ab0*/ 	.word	0x00017a40


	//   ....[191]....
        /*0ab4*/ 	.word	0x00017ad0


	//   ....[192]....
        /*0ab8*/ 	.word	0x00017b90


	//   ....[193]....
        /*0abc*/ 	.word	0x00017e70


	//   ....[194]....
        /*0ac0*/ 	.word	0x00017f60


	//   ....[195]....
        /*0ac4*/ 	.word	0x00018000


	//   ....[196]....
        /*0ac8*/ 	.word	0x00018060


	//   ....[197]....
        /*0acc*/ 	.word	0x00018150


	//   ....[198]....
        /*0ad0*/ 	.word	0x000181c0


	//   ....[199]....
        /*0ad4*/ 	.word	0x000182b0


	//   ....[200]....
        /*0ad8*/ 	.word	0x00018320


	//   ....[201]....
        /*0adc*/ 	.word	0x00018410


	//   ....[202]....
        /*0ae0*/ 	.word	0x00018480


	//   ....[203]....
        /*0ae4*/ 	.word	0x00018570


	//   ....[204]....
        /*0ae8*/ 	.word	0x000185e0


	//   ....[205]....
        /*0aec*/ 	.word	0x00018680


	//   ....[206]....
        /*0af0*/ 	.word	0x00018770


	//   ....[207]....
        /*0af4*/ 	.word	0x000187e0


	//   ....[208]....
        /*0af8*/ 	.word	0x00018840


	//   ....[209]....
        /*0afc*/ 	.word	0x00018930


	//   ....[210]....
        /*0b00*/ 	.word	0x00018990


	//   ....[211]....
        /*0b04*/ 	.word	0x00018a90


	//   ....[212]....
        /*0b08*/ 	.word	0x00018af0


	//   ....[213]....
        /*0b0c*/ 	.word	0x00018bf0


	//   ....[214]....
        /*0b10*/ 	.word	0x00018c50


	//   ....[215]....
        /*0b14*/ 	.word	0x00018d50


	//   ....[216]....
        /*0b18*/ 	.word	0x00018db0


	//   ....[217]....
        /*0b1c*/ 	.word	0x00018eb0


	//   ....[218]....
        /*0b20*/ 	.word	0x00018f10


	//   ....[219]....
        /*0b24*/ 	.word	0x00019010


	//   ....[220]....
        /*0b28*/ 	.word	0x00019070


	//   ....[221]....
        /*0b2c*/ 	.word	0x00019150


	//   ....[222]....
        /*0b30*/ 	.word	0x00019290


	//   ....[223]....
        /*0b34*/ 	.word	0x00019370


	//   ....[224]....
        /*0b38*/ 	.word	0x000193f0


	//   ....[225]....
        /*0b3c*/ 	.word	0x00019540


	//   ....[226]....
        /*0b40*/ 	.word	0x000195a0


	//   ....[227]....
        /*0b44*/ 	.word	0x000196b0


	//   ....[228]....
        /*0b48*/ 	.word	0x00019710


	//   ....[229]....
        /*0b4c*/ 	.word	0x00019820


	//   ....[230]....
        /*0b50*/ 	.word	0x00019880


	//   ....[231]....
        /*0b54*/ 	.word	0x00019990


	//   ....[232]....
        /*0b58*/ 	.word	0x000199f0


	//   ....[233]....
        /*0b5c*/ 	.word	0x00019ab0


	//   ....[234]....
        /*0b60*/ 	.word	0x00019c10


	//   ....[235]....
        /*0b64*/ 	.word	0x00019cb0


	//   ....[236]....
        /*0b68*/ 	.word	0x00019d10


	//   ....[237]....
        /*0b6c*/ 	.word	0x00019dc0


	//   ....[238]....
        /*0b70*/ 	.word	0x00019e20


	//   ....[239]....
        /*0b74*/ 	.word	0x00019ed0


	//   ....[240]....
        /*0b78*/ 	.word	0x00019f30


	//   ....[241]....
        /*0b7c*/ 	.word	0x00019fe0


	//   ....[242]....
        /*0b80*/ 	.word	0x0001a040


	//   ....[243]....
        /*0b84*/ 	.word	0x0001a0f0


	//   ....[244]....
        /*0b88*/ 	.word	0x0001a150


	//   ....[245]....
        /*0b8c*/ 	.word	0x0001a200


	//   ....[246]....
        /*0b90*/ 	.word	0x0001a2f0


	//   ....[247]....
        /*0b94*/ 	.word	0x0001a390


	//   ....[248]....
        /*0b98*/ 	.word	0x0001a3f0


	//   ....[249]....
        /*0b9c*/ 	.word	0x0001a4c0


	//   ....[250]....
        /*0ba0*/ 	.word	0x0001a520


	//   ....[251]....
        /*0ba4*/ 	.word	0x0001a5f0


	//   ....[252]....
        /*0ba8*/ 	.word	0x0001a650


	//   ....[253]....
        /*0bac*/ 	.word	0x0001a720


	//   ....[254]....
        /*0bb0*/ 	.word	0x0001a780


	//   ....[255]....
        /*0bb4*/ 	.word	0x0001a850


	//   ....[0]....
        /*0bb8*/ 	.word	0x0001a8b0


	//   ....[1]....
        /*0bbc*/ 	.word	0x0001a980


	//   ....[2]....
        /*0bc0*/ 	.word	0x0001aa10


	//   ....[3]....
        /*0bc4*/ 	.word	0x0001aab0


	//   ....[4]....
        /*0bc8*/ 	.word	0x0001abd0


	//   ....[5]....
        /*0bcc*/ 	.word	0x0001ac40


	//   ....[6]....
        /*0bd0*/ 	.word	0x0001acb0


	//   ....[7]....
        /*0bd4*/ 	.word	0x0001ad20


	//   ....[8]....
        /*0bd8*/ 	.word	0x0001ad90


	//   ....[9]....
        /*0bdc*/ 	.word	0x0001ae10


	//   ....[10]....
        /*0be0*/ 	.word	0x0001aea0


	//   ....[11]....
        /*0be4*/ 	.word	0x0001af30


	//   ....[12]....
        /*0be8*/ 	.word	0x0001afa0


	//   ....[13]....
        /*0bec*/ 	.word	0x0001b010


	//   ....[14]....
        /*0bf0*/ 	.word	0x0001b080


	//   ....[15]....
        /*0bf4*/ 	.word	0x0001b100


	//   ....[16]....
        /*0bf8*/ 	.word	0x0001b170


	//   ....[17]....
        /*0bfc*/ 	.word	0x0001b210


	//   ....[18]....
        /*0c00*/ 	.word	0x0001b2a0


	//   ....[19]....
        /*0c04*/ 	.word	0x0001b3c0


	//----- nvinfo : EIATTR_REG_RECONFIG
	.align		4
.L_1208:
        /*0c08*/ 	.byte	0x01, 0x54
	.zero		2


	//----- nvinfo : EIATTR_SYSCALL_OFFSETS
	.align		4
        /*0c0c*/ 	.byte	0x04, 0x46
        /*0c0e*/ 	.short	(.L_1210 - .L_1209)


	//   ....[0]....
.L_1209:
        /*0c10*/ 	.word	0x000018c0


	//   ....[1]....
        /*0c14*/ 	.word	0x00001a10


	//   ....[2]....
        /*0c18*/ 	.word	0x00006560


	//   ....[3]....
        /*0c1c*/ 	.word	0x000068e0


	//   ....[4]....
        /*0c20*/ 	.word	0x00012730


	//   ....[5]....
        /*0c24*/ 	.word	0x00012880


	//   ....[6]....
        /*0c28*/ 	.word	0x00012970


	//   ....[7]....
        /*0c2c*/ 	.word	0x000138a0


	//----- nvinfo : EIATTR_MBARRIER_INSTR_OFFSETS
	.align		4
.L_1210:
        /*0c30*/ 	.byte	0x04, 0x39
        /*0c32*/ 	.short	(.L_1212 - .L_1211)


	//   ....[0]....
.L_1211:
        /*0c34*/ 	.word	0x00000250
        /*0c38*/ 	.word	0x000000ff
        /*0c3c*/ 	.word	0x00022800
        /*0c40*/ 	.short	0x0100
        /*0c42*/ 	.byte	0x08
	.zero		1


	//   ....[1]....
        /*0c44*/ 	.word	0x00000260
        /*0c48*/ 	.word	0x000000ff
        /*0c4c*/ 	.word	0x00022820
        /*0c50*/ 	.short	0x0100
        /*0c52*/ 	.byte	0x08
	.zero		1


	//   ....[2]....
        /*0c54*/ 	.word	0x00000350
        /*0c58*/ 	.word	0x000000ff
        /*0c5c*/ 	.word	0x00022830
        /*0c60*/ 	.short	0x0100
        /*0c62*/ 	.byte	0x08
	.zero		1


	//   ....[3]....
        /*0c64*/ 	.word	0x00000360
        /*0c68*/ 	.word	0x000000ff
        /*0c6c*/ 	.word	0x00022840
        /*0c70*/ 	.short	0x0100
        /*0c72*/ 	.byte	0x08
	.zero		1


	//   ....[4]....
        /*0c74*/ 	.word	0x00000370
        /*0c78*/ 	.word	0x000000ff
        /*0c7c*/ 	.word	0x00022838
        /*0c80*/ 	.short	0x0100
        /*0c82*/ 	.byte	0x08
	.zero		1


	//   ....[5]....
        /*0c84*/ 	.word	0x00000380
        /*0c88*/ 	.word	0x000000ff
        /*0c8c*/ 	.word	0x00022848
        /*0c90*/ 	.short	0x0100
        /*0c92*/ 	.byte	0x08
	.zero		1


	//   ....[6]....
        /*0c94*/ 	.word	0x000004b0
        /*0c98*/ 	.word	0x000000ff
        /*0c9c*/ 	.word	0x00022850
        /*0ca0*/ 	.short	0x0100
        /*0ca2*/ 	.byte	0x08
	.zero		1


	//   ....[7]....
        /*0ca4*/ 	.word	0x000004c0
        /*0ca8*/ 	.word	0x000000ff
        /*0cac*/ 	.word	0x00022860
        /*0cb0*/ 	.short	0x0100
        /*0cb2*/ 	.byte	0x08
	.zero		1


	//   ....[8]....
        /*0cb4*/ 	.word	0x000004d0
        /*0cb8*/ 	.word	0x000000ff
        /*0cbc*/ 	.word	0x00022858
        /*0cc0*/ 	.short	0x0100
        /*0cc2*/ 	.byte	0x08
	.zero		1


	//   ....[9]....
        /*0cc4*/ 	.word	0x000004e0
        /*0cc8*/ 	.word	0x000000ff
        /*0ccc*/ 	.word	0x00022868
        /*0cd0*/ 	.short	0x0100
        /*0cd2*/ 	.byte	0x08
	.zero		1


	//   ....[10]....
        /*0cd4*/ 	.word	0x000005d0
        /*0cd8*/ 	.word	0x000000ff
        /*0cdc*/ 	.word	0x00022870
        /*0ce0*/ 	.short	0x0100
        /*0ce2*/ 	.byte	0x06
	.zero		1


	//   ....[11]....
        /*0ce4*/ 	.word	0x000005e0
        /*0ce8*/ 	.word	0x000000ff
        /*0cec*/ 	.word	0x00022880
        /*0cf0*/ 	.short	0x0100
        /*0cf2*/ 	.byte	0x06
	.zero		1


	//   ....[12]....
        /*0cf4*/ 	.word	0x000005f0
        /*0cf8*/ 	.word	0x000000ff
        /*0cfc*/ 	.word	0x00022878
        /*0d00*/ 	.short	0x0100
        /*0d02*/ 	.byte	0x06
	.zero		1


	//   ....[13]....
        /*0d04*/ 	.word	0x00000600
        /*0d08*/ 	.word	0x000000ff
        /*0d0c*/ 	.word	0x00022888
        /*0d10*/ 	.short	0x0100
        /*0d12*/ 	.byte	0x06
	.zero		1


	//   ....[14]....
        /*0d14*/ 	.word	0x00000730
        /*0d18*/ 	.word	0x000000ff
        /*0d1c*/ 	.word	0x00022890
        /*0d20*/ 	.short	0x0100
        /*0d22*/ 	.byte	0x08
	.zero		1


	//   ....[15]....
        /*0d24*/ 	.word	0x00000740
        /*0d28*/ 	.word	0x000000ff
        /*0d2c*/ 	.word	0x000228a0
        /*0d30*/ 	.short	0x0100
        /*0d32*/ 	.byte	0x08
	.zero		1


	//   ....[16]....
        /*0d34*/ 	.word	0x00000750
        /*0d38*/ 	.word	0x000000ff
        /*0d3c*/ 	.word	0x00022898
        /*0d40*/ 	.short	0x0100
        /*0d42*/ 	.byte	0x08
	.zero		1


	//   ....[17]....
        /*0d44*/ 	.word	0x00000760
        /*0d48*/ 	.word	0x000000ff
        /*0d4c*/ 	.word	0x000228a8
        /*0d50*/ 	.short	0x0100
        /*0d52*/ 	.byte	0x08
	.zero		1


	//   ....[18]....
        /*0d54*/ 	.word	0x00000890
        /*0d58*/ 	.word	0x000000ff
        /*0d5c*/ 	.word	0x000228b0
        /*0d60*/ 	.short	0x0100
        /*0d62*/ 	.byte	0x08
	.zero		1


	//   ....[19]....
        /*0d64*/ 	.word	0x000008a0
        /*0d68*/ 	.word	0x000000ff
        /*0d6c*/ 	.word	0x000228c0
        /*0d70*/ 	.short	0x0100
        /*0d72*/ 	.byte	0x08
	.zero		1


	//   ....[20]....
        /*0d74*/ 	.word	0x000008b0
        /*0d78*/ 	.word	0x000000ff
        /*0d7c*/ 	.word	0x000228b8
        /*0d80*/ 	.short	0x0100
        /*0d82*/ 	.byte	0x08
	.zero		1


	//   ....[21]....
        /*0d84*/ 	.word	0x000008c0
        /*0d88*/ 	.word	0x000000ff
        /*0d8c*/ 	.word	0x000228c8
        /*0d90*/ 	.short	0x0100
        /*0d92*/ 	.byte	0x08
	.zero		1


	//   ....[22]....
        /*0d94*/ 	.word	0x00002c80
        /*0d98*/ 	.word	0x00000059
        /*0d9c*/ 	.word	0x00022890
        /*0da0*/ 	.short	0x010a
        /*0da2*/ 	.byte	0x3f
	.zero		1


	//   ....[23]....
        /*0da4*/ 	.word	0x00004070
        /*0da8*/ 	.word	0x00000059
        /*0dac*/ 	.word	0x00022890
        /*0db0*/ 	.short	0x010a
        /*0db2*/ 	.byte	0x3f
	.zero		1


	//   ....[24]....
        /*0db4*/ 	.word	0x000050b0
        /*0db8*/ 	.word	0x00000059
        /*0dbc*/ 	.word	0x00022890
        /*0dc0*/ 	.short	0x010a
        /*0dc2*/ 	.byte	0x3f
	.zero		1


	//   ....[25]....
        /*0dc4*/ 	.word	0x00005570
        /*0dc8*/ 	.word	0x0000000b
        /*0dcc*/ 	.word	0x00000000
        /*0dd0*/ 	.short	0x0101
        /*0dd2*/ 	.byte	0x3f
	.zero		1


	//   ....[26]....
        /*0dd4*/ 	.word	0x000055b0
        /*0dd8*/ 	.word	0x00000059
        /*0ddc*/ 	.word	0x000228b0
        /*0de0*/ 	.short	0x010a
        /*0de2*/ 	.byte	0x3f
	.zero		1


	//   ....[27]....
        /*0de4*/ 	.word	0x00005df0
        /*0de8*/ 	.word	0x00000059
        /*0dec*/ 	.word	0x00000000
        /*0df0*/ 	.short	0x0101
        /*0df2*/ 	.byte	0x3f
	.zero		1


	//   ....[28]....
        /*0df4*/ 	.word	0x00006600
        /*0df8*/ 	.word	0x00000013
        /*0dfc*/ 	.word	0x00022800
        /*0e00*/ 	.short	0x010a
        /*0e02*/ 	.byte	0x3f
	.zero		1


	//   ....[29]....
        /*0e04*/ 	.word	0x00006650
        /*0e08*/ 	.word	0x00000013
        /*0e0c*/ 	.word	0x00022800
        /*0e10*/ 	.short	0x010a
        /*0e12*/ 	.byte	0x3f
	.zero		1


	//   ....[30]....
        /*0e14*/ 	.word	0x00006c10
        /*0e18*/ 	.word	0x00000013
        /*0e1c*/ 	.word	0x00022800
        /*0e20*/ 	.short	0x010a
        /*0e22*/ 	.byte	0x3f
	.zero		1


	//   ....[31]....
        /*0e24*/ 	.word	0x00007b80
        /*0e28*/ 	.word	0x00000013
        /*0e2c*/ 	.word	0x00022800
        /*0e30*/ 	.short	0x010a
        /*0e32*/ 	.byte	0x3f
	.zero		1


	//   ....[32]....
        /*0e34*/ 	.word	0x000089e0
        /*0e38*/ 	.word	0x00000008
        /*0e3c*/ 	.word	0x00022830
        /*0e40*/ 	.short	0x010a
        /*0e42*/ 	.byte	0x3f
	.zero		1


	//   ....[33]....
        /*0e44*/ 	.word	0x00008a90
        /*0e48*/ 	.word	0x00000008
        /*0e4c*/ 	.word	0x00022830
        /*0e50*/ 	.short	0x010a
        /*0e52*/ 	.byte	0x3f
	.zero		1


	//   ....[34]....
        /*0e54*/ 	.word	0x00009cf0
        /*0e58*/ 	.word	0x00000006
        /*0e5c*/ 	.word	0x00000000
        /*0e60*/ 	.short	0x0101
        /*0e62*/ 	.byte	0x3f
	.zero		1


	//   ....[35]....
        /*0e64*/ 	.word	0x0000a130
        /*0e68*/ 	.word	0x00000008
        /*0e6c*/ 	.word	0x00022850
        /*0e70*/ 	.short	0x010a
        /*0e72*/ 	.byte	0x3f
	.zero		1


	//   ....[36]....
        /*0e74*/ 	.word	0x0000a180
        /*0e78*/ 	.word	0x00000008
        /*0e7c*/ 	.word	0x00022850
        /*0e80*/ 	.short	0x010a
        /*0e82*/ 	.byte	0x3f
	.zero		1


	//   ....[37]....
        /*0e84*/ 	.word	0x0000a540
        /*0e88*/ 	.word	0x00000008
        /*0e8c*/ 	.word	0x00000000
        /*0e90*/ 	.short	0x0101
        /*0e92*/ 	.byte	0x3f
	.zero		1


	//   ....[38]....
        /*0e94*/ 	.word	0x0000a650
        /*0e98*/ 	.word	0x00000009
        /*0e9c*/ 	.word	0x00022830
        /*0ea0*/ 	.short	0x010a
        /*0ea2*/ 	.byte	0x3f
	.zero		1


	//   ....[39]....
        /*0ea4*/ 	.word	0x0000a6c0
        /*0ea8*/ 	.word	0x00000009
        /*0eac*/ 	.word	0x00022830
        /*0eb0*/ 	.short	0x010a
        /*0eb2*/ 	.byte	0x3f
	.zero		1


	//   ....[40]....
        /*0eb4*/ 	.word	0x0000b870
        /*0eb8*/ 	.word	0x0000009d
        /*0ebc*/ 	.word	0x00000000
        /*0ec0*/ 	.short	0x0101
        /*0ec2*/ 	.byte	0x3f
	.zero		1


	//   ....[41]....
        /*0ec4*/ 	.word	0x0000c060
        /*0ec8*/ 	.word	0x00000009
        /*0ecc*/ 	.word	0x00022850
        /*0ed0*/ 	.short	0x010a
        /*0ed2*/ 	.byte	0x3f
	.zero		1


	//   ....[42]....
        /*0ed4*/ 	.word	0x0000c0b0
        /*0ed8*/ 	.word	0x00000009
        /*0edc*/ 	.word	0x00022850
        /*0ee0*/ 	.short	0x010a
        /*0ee2*/ 	.byte	0x3f
	.zero		1


	//   ....[43]....
        /*0ee4*/ 	.word	0x0000c480
        /*0ee8*/ 	.word	0x00000009
        /*0eec*/ 	.word	0x00000000
        /*0ef0*/ 	.short	0x0101
        /*0ef2*/ 	.byte	0x3f
	.zero		1


	//   ....[44]....
        /*0ef4*/ 	.word	0x0000ea50
        /*0ef8*/ 	.word	0x00000003
        /*0efc*/ 	.word	0x00000000
        /*0f00*/ 	.short	0x0101
        /*0f02*/ 	.byte	0x3f
	.zero		1


	//   ....[45]....
        /*0f04*/ 	.word	0x000113c0
        /*0f08*/ 	.word	0x00000016
        /*0f0c*/ 	.word	0x00022820
        /*0f10*/ 	.short	0x010a
        /*0f12*/ 	.byte	0x3f
	.zero		1


	//   ....[46]....
        /*0f14*/ 	.word	0x00011450
        /*0f18*/ 	.word	0x00000003
        /*0f1c*/ 	.word	0x000228a0
        /*0f20*/ 	.short	0x010a
        /*0f22*/ 	.byte	0x3f
	.zero		1


	//   ....[47]....
        /*0f24*/ 	.word	0x000116a0
        /*0f28*/ 	.word	0x00000003
        /*0f2c*/ 	.word	0x000228c0
        /*0f30*/ 	.short	0x010a
        /*0f32*/ 	.byte	0x3f
	.zero		1


	//   ....[48]....
        /*0f34*/ 	.word	0x00011cb0
        /*0f38*/ 	.word	0x00000006
        /*0f3c*/ 	.word	0x000228a0
        /*0f40*/ 	.short	0x010a
        /*0f42*/ 	.byte	0x3f
	.zero		1


	//   ....[49]....
        /*0f44*/ 	.word	0x00011ef0
        /*0f48*/ 	.word	0x00000006
        /*0f4c*/ 	.word	0x000228c0
        /*0f50*/ 	.short	0x010a
        /*0f52*/ 	.byte	0x3f
	.zero		1


	//   ....[50]....
        /*0f54*/ 	.word	0x00012eb0
        /*0f58*/ 	.word	0x00000020
        /*0f5c*/ 	.word	0x00022840
        /*0f60*/ 	.short	0x010a
        /*0f62*/ 	.byte	0x3f
	.zero		1


	//   ....[51]....
        /*0f64*/ 	.word	0x000134f0
        /*0f68*/ 	.word	0x00000020
        /*0f6c*/ 	.word	0x00022830
        /*0f70*/ 	.short	0x0107
        /*0f72*/ 	.byte	0x3f
	.zero		1


	//   ....[52]....
        /*0f74*/ 	.word	0x000135d0
        /*0f78*/ 	.word	0x00000020
        /*0f7c*/ 	.word	0x00022830
        /*0f80*/ 	.short	0x0101
        /*0f82*/ 	.byte	0x3f
	.zero		1


	//   ....[53]....
        /*0f84*/ 	.word	0x000141a0
        /*0f88*/ 	.word	0x00000016
        /*0f8c*/ 	.word	0x00022800
        /*0f90*/ 	.short	0x0107
        /*0f92*/ 	.byte	0x3f
	.zero		1


	//   ....[54]....
        /*0f94*/ 	.word	0x00014290
        /*0f98*/ 	.word	0x00000016
        /*0f9c*/ 	.word	0x00022800
        /*0fa0*/ 	.short	0x0101
        /*0fa2*/ 	.byte	0x3f
	.zero		1


	//   ....[55]....
        /*0fa4*/ 	.word	0x000142b0
        /*0fa8*/ 	.word	0x00000016
        /*0fac*/ 	.word	0x00022820
        /*0fb0*/ 	.short	0x010a
        /*0fb2*/ 	.byte	0x3f
	.zero		1


	//   ....[56]....
        /*0fb4*/ 	.word	0x00014340
        /*0fb8*/ 	.word	0x00000020
        /*0fbc*/ 	.word	0x00022860
        /*0fc0*/ 	.short	0x010a
        /*0fc2*/ 	.byte	0x3f
	.zero		1


	//   ....[57]....
        /*0fc4*/ 	.word	0x00014a40
        /*0fc8*/ 	.word	0x00000020
        /*0fcc*/ 	.word	0x00022850
        /*0fd0*/ 	.short	0x0107
        /*0fd2*/ 	.byte	0x3f
	.zero		1


	//   ....[58]....
        /*0fd4*/ 	.word	0x00014b10
        /*0fd8*/ 	.word	0x00000020
        /*0fdc*/ 	.word	0x00022850
        /*0fe0*/ 	.short	0x0101
        /*0fe2*/ 	.byte	0x3f
	.zero		1


	//   ....[59]....
        /*0fe4*/ 	.word	0x00014e60
        /*0fe8*/ 	.word	0x00000004
        /*0fec*/ 	.word	0x00022840
        /*0ff0*/ 	.short	0x010a
        /*0ff2*/ 	.byte	0x3f
	.zero		1


	//   ....[60]....
        /*0ff4*/ 	.word	0x00015240
        /*0ff8*/ 	.word	0x00000004
        /*0ffc*/ 	.word	0x00022830
        /*1000*/ 	.short	0x0107
        /*1002*/ 	.byte	0x3f
	.zero		1


	//   ....[61]....
        /*1004*/ 	.word	0x00015300
        /*1008*/ 	.word	0x00000004
        /*100c*/ 	.word	0x00022830
        /*1010*/ 	.short	0x0101
        /*1012*/ 	.byte	0x3f
	.zero		1


	//   ....[62]....
        /*1014*/ 	.word	0x00015330
        /*1018*/ 	.word	0x00000004
        /*101c*/ 	.word	0x00022860
        /*1020*/ 	.short	0x010a
        /*1022*/ 	.byte	0x3f
	.zero		1


	//   ....[63]....
        /*1024*/ 	.word	0x00015850
        /*1028*/ 	.word	0x00000004
        /*102c*/ 	.word	0x00022850
        /*1030*/ 	.short	0x0107
        /*1032*/ 	.byte	0x3f
	.zero		1


	//   ....[64]....
        /*1034*/ 	.word	0x00015910
        /*1038*/ 	.word	0x00000004
        /*103c*/ 	.word	0x00022850
        /*1040*/ 	.short	0x0101
        /*1042*/ 	.byte	0x3f
	.zero		1


	//   ....[65]....
        /*1044*/ 	.word	0x00016550
        /*1048*/ 	.word	0x00000004
        /*104c*/ 	.word	0x00022820
        /*1050*/ 	.short	0x010a
        /*1052*/ 	.byte	0x3f
	.zero		1


	//   ....[66]....
        /*1054*/ 	.word	0x000166c0
        /*1058*/ 	.word	0x00000005
        /*105c*/ 	.word	0x00022840
        /*1060*/ 	.short	0x010a
        /*1062*/ 	.byte	0x3f
	.zero		1


	//   ....[67]....
        /*1064*/ 	.word	0x00016760
        /*1068*/ 	.word	0x00000019
        /*106c*/ 	.word	0x00022840
        /*1070*/ 	.short	0x010a
        /*1072*/ 	.byte	0x3f
	.zero		1


	//   ....[68]....
        /*1074*/ 	.word	0x000167a0
        /*1078*/ 	.word	0x00000005
        /*107c*/ 	.word	0x00022860
        /*1080*/ 	.short	0x010a
        /*1082*/ 	.byte	0x3f
	.zero		1


	//   ....[69]....
        /*1084*/ 	.word	0x000167e0
        /*1088*/ 	.word	0x00000019
        /*108c*/ 	.word	0x00022860
        /*1090*/ 	.short	0x010a
        /*1092*/ 	.byte	0x3f
	.zero		1


	//   ....[70]....
        /*1094*/ 	.word	0x00016840
        /*1098*/ 	.word	0x00000059
        /*109c*/ 	.word	0x00022890
        /*10a0*/ 	.short	0x010a
        /*10a2*/ 	.byte	0x3f
	.zero		1


	//   ....[71]....
        /*10a4*/ 	.word	0x00016af0
        /*10a8*/ 	.word	0x00000059
        /*10ac*/ 	.word	0x00022890
        /*10b0*/ 	.short	0x010a
        /*10b2*/ 	.byte	0x3f
	.zero		1


	//   ....[72]....
        /*10b4*/ 	.word	0x00016da0
        /*10b8*/ 	.word	0x00000059
        /*10bc*/ 	.word	0x00022890
        /*10c0*/ 	.short	0x010a
        /*10c2*/ 	.byte	0x3f
	.zero		1


	//   ....[73]....
        /*10c4*/ 	.word	0x00017030
        /*10c8*/ 	.word	0x00000059
        /*10cc*/ 	.word	0x000228b0
        /*10d0*/ 	.short	0x010a
        /*10d2*/ 	.byte	0x3f
	.zero		1


	//   ....[74]....
        /*10d4*/ 	.word	0x00017330
        /*10d8*/ 	.word	0x00000013
        /*10dc*/ 	.word	0x00022800
        /*10e0*/ 	.short	0x010a
        /*10e2*/ 	.byte	0x3f
	.zero		1


	//   ....[75]....
        /*10e4*/ 	.word	0x00017540
        /*10e8*/ 	.word	0x00000013
        /*10ec*/ 	.word	0x00022800
        /*10f0*/ 	.short	0x010a
        /*10f2*/ 	.byte	0x3f
	.zero		1


	//   ....[76]....
        /*10f4*/ 	.word	0x00017590
        /*10f8*/ 	.word	0x00000008
        /*10fc*/ 	.word	0x00022830
        /*1100*/ 	.short	0x010a
        /*1102*/ 	.byte	0x3f
	.zero		1


	//   ....[77]....
        /*1104*/ 	.word	0x000175e0
        /*1108*/ 	.word	0x00000008
        /*110c*/ 	.word	0x00022850
        /*1110*/ 	.short	0x010a
        /*1112*/ 	.byte	0x3f
	.zero		1


	//   ....[78]....
        /*1114*/ 	.word	0x00017630
        /*1118*/ 	.word	0x00000009
        /*111c*/ 	.word	0x00022830
        /*1120*/ 	.short	0x010a
        /*1122*/ 	.byte	0x3f
	.zero		1


	//   ....[79]....
        /*1124*/ 	.word	0x00017680
        /*1128*/ 	.word	0x00000009
        /*112c*/ 	.word	0x00022850
        /*1130*/ 	.short	0x010a
        /*1132*/ 	.byte	0x3f
	.zero		1


	//   ....[80]....
        /*1134*/ 	.word	0x00017c50
        /*1138*/ 	.word	0x00000016
        /*113c*/ 	.word	0x00022820
        /*1140*/ 	.short	0x010a
        /*1142*/ 	.byte	0x3f
	.zero		1


	//   ....[81]....
        /*1144*/ 	.word	0x00017ca0
        /*1148*/ 	.word	0x00000003
        /*114c*/ 	.word	0x000228a0
        /*1150*/ 	.short	0x010a
        /*1152*/ 	.byte	0x3f
	.zero		1


	//   ....[82]....
        /*1154*/ 	.word	0x00017cf0
        /*1158*/ 	.word	0x00000003
        /*115c*/ 	.word	0x000228c0
        /*1160*/ 	.short	0x010a
        /*1162*/ 	.byte	0x3f
	.zero		1


	//   ....[83]....
        /*1164*/ 	.word	0x00017d40
        /*1168*/ 	.word	0x00000006
        /*116c*/ 	.word	0x000228a0
        /*1170*/ 	.short	0x010a
        /*1172*/ 	.byte	0x3f
	.zero		1


	//   ....[84]....
        /*1174*/ 	.word	0x00017d90
        /*1178*/ 	.word	0x00000006
        /*117c*/ 	.word	0x000228c0
        /*1180*/ 	.short	0x010a
        /*1182*/ 	.byte	0x3f
	.zero		1


	//   ....[85]....
        /*1184*/ 	.word	0x00017eb0
        /*1188*/ 	.word	0x00000020
        /*118c*/ 	.word	0x00022840
        /*1190*/ 	.short	0x010a
        /*1192*/ 	.byte	0x3f
	.zero		1


	//   ....[86]....
        /*1194*/ 	.word	0x00019190
        /*1198*/ 	.word	0x00000016
        /*119c*/ 	.word	0x00022820
        /*11a0*/ 	.short	0x010a
        /*11a2*/ 	.byte	0x3f
	.zero		1


	//   ....[87]....
        /*11a4*/ 	.word	0x000191e0
        /*11a8*/ 	.word	0x00000020
        /*11ac*/ 	.word	0x00022860
        /*11b0*/ 	.short	0x010a
        /*11b2*/ 	.byte	0x3f
	.zero		1


	//   ....[88]....
        /*11b4*/ 	.word	0x00019b60
        /*11b8*/ 	.word	0x00000004
        /*11bc*/ 	.word	0x00022840
        /*11c0*/ 	.short	0x010a
        /*11c2*/ 	.byte	0x3f
	.zero		1


	//   ....[89]....
        /*11c4*/ 	.word	0x0001a240
        /*11c8*/ 	.word	0x00000004
        /*11cc*/ 	.word	0x00022860
        /*11d0*/ 	.short	0x010a
        /*11d2*/ 	.byte	0x3f
	.zero		1


	//   ....[90]....
        /*11d4*/ 	.word	0x0001b2e0
        /*11d8*/ 	.word	0x00000004
        /*11dc*/ 	.word	0x00022820
        /*11e0*/ 	.short	0x010a
        /*11e2*/ 	.byte	0x3f
	.zero		1


	//   ....[91]....
        /*11e4*/ 	.word	0x0001b480
        /*11e8*/ 	.word	0x00000005
        /*11ec*/ 	.word	0x00022840
        /*11f0*/ 	.short	0x010a
        /*11f2*/ 	.byte	0x3f
	.zero		1


	//   ....[92]....
        /*11f4*/ 	.word	0x0001b4d0
        /*11f8*/ 	.word	0x00000019
        /*11fc*/ 	.word	0x00022840
        /*1200*/ 	.short	0x010a
        /*1202*/ 	.byte	0x3f
	.zero		1


	//   ....[93]....
        /*1204*/ 	.word	0x0001b520
        /*1208*/ 	.word	0x00000005
        /*120c*/ 	.word	0x00022860
        /*1210*/ 	.short	0x010a
        /*1212*/ 	.byte	0x3f
	.zero		1


	//----- nvinfo : EIATTR_NUM_MBARRIERS
	.align		4
.L_1212:
        /*1214*/ 	.byte	0x03, 0x38
        /*1216*/ 	.short	0x0016


	//----- nvinfo : EIATTR_EXIT_INSTR_OFFSETS
	.align		4
        /*1218*/ 	.byte	0x04, 0x1c
        /*121a*/ 	.short	(.L_1214 - .L_1213)


	//   ....[0]....
.L_1213:
        /*121c*/ 	.word	0x00016830


	//----- nvinfo : EIATTR_MAX_THREADS
	.align		4
.L_1214:
        /*1220*/ 	.byte	0x04, 0x05
        /*1222*/ 	.short	(.L_1216 - .L_1215)
.L_1215:
        /*1224*/ 	.word	0x00000180
        /*1228*/ 	.word	0x00000001
        /*122c*/ 	.word	0x00000001


	//----- nvinfo : EIATTR_CRS_STACK_SIZE
	.align		4
.L_1216:
        /*1230*/ 	.byte	0x04, 0x1e
        /*1232*/ 	.short	(.L_1218 - .L_1217)
.L_1217:
        /*1234*/ 	.word	0x00000000


	//----- nvinfo : EIATTR_CBANK_PARAM_SIZE
	.align		4
.L_1218:
        /*1238*/ 	.byte	0x03, 0x19
        /*123a*/ 	.short	0x0af0


	//----- nvinfo : EIATTR_PARAM_CBANK
	.align		4
        /*123c*/ 	.byte	0x04, 0x0a
        /*123e*/ 	.short	(.L_1220 - .L_1219)
	.align		4
.L_1219:
        /*1240*/ 	.word	index@(.nv.constant0._ZN7cutlass13device_kernelIN5flash11enable_sm90INS1_16FlashAttnFwdSm90INS1_25CollectiveMainloopFwdSm90ILi2EN4cute5tupleIJNS5_1CILi1EEES8_S8_EEENS6_IJNS7_ILi128EEENS7_ILi96EEENS7_ILi64EEEEEELi256ENS_10bfloat16_tEfNS_4arch4Sm90ELb0ELb0ELb0ELb1ELb1ELb1ELb0ELb1ELb0ELb1ELb0ELb0EEENS1_21CollectiveEpilogueFwdINS6_IJSA_NS7_ILi256EEESB_EEES9_SE_SG_Li256ELb1ELb1ELb0ELb0EEENS1_36VarlenDynamicPersistentTileSchedulerILi128ELi96ELi256ELi128ELb0ELb1ELb1ELb0ELb1ELb1EEEEEEEEEvNT_6ParamsE)
        /*1244*/ 	.short	0x0210
        /*1246*/ 	.short	0x0af0


	//----- nvinfo : EIATTR_SW_WAR
	.align		4
.L_1220:
        /*1248*/ 	.byte	0x04, 0x36
        /*124a*/ 	.short	(.L_1222 - .L_1221)
.L_1221:
        /*124c*/ 	.word	0x00000008
.L_1222:


//--------------------- .nv.info._ZN7cutlass13device_kernelIN5flash11enable_sm90INS1_16FlashAttnFwdSm90INS1_25CollectiveMainloopFwdSm90ILi2EN4cute5tupleIJNS5_1CILi1EEES8_S8_EEENS6_IJNS7_ILi128EEENS7_ILi96EEENS7_ILi64EEEEEELi256ENS_10bfloat16_tEfNS_4arch4Sm90ELb0ELb0ELb0ELb1ELb1ELb0ELb1ELb1ELb0ELb1ELb0ELb0EEENS1_21CollectiveEpilogueFwdINS6_IJSA_NS7_ILi256EEESB_EEES9_SE_SG_Li256ELb1ELb1ELb0ELb0EEENS1_36VarlenDynamicPersistentTileSchedulerILi128ELi96ELi256ELi128ELb0ELb1ELb1ELb0ELb1ELb1EEEEEEEEEvNT_6ParamsE --------------------------
	.section	.nv.info._ZN7cutlass13device_kernelIN5flash11enable_sm90INS1_16FlashAttnFwdSm90INS1_25CollectiveMainloopFwdSm90ILi2EN4cute5tupleIJNS5_1CILi1EEES8_S8_EEENS6_IJNS7_ILi128EEENS7_ILi96EEENS7_ILi64EEEEEELi256ENS_10bfloat16_tEfNS_4arch4Sm90ELb0ELb0ELb0ELb1ELb1ELb0ELb1ELb1ELb0ELb1ELb0ELb0EEENS1_21CollectiveEpilogueFwdINS6_IJSA_NS7_ILi256EEESB_EEES9_SE_SG_Li256ELb1ELb1ELb0ELb0EEENS1_36VarlenDynamicPersistentTileSchedulerILi128ELi96ELi256ELi128ELb0ELb1ELb1ELb0ELb1ELb1EEEEEEEEEvNT_6ParamsE,"",@"SHT_CUDA_INFO"
	.sectionflags	@""
	.align	4


	//----- nvinfo : EIATTR_CUDA_API_VERSION
	.align		4
        /*0000*/ 	.byte	0x04, 0x37
        /*0002*/ 	.short	(.L_1224 - .L_1223)
.L_1223:
        /*0004*/ 	.word	0x00000082


	//----- nvinfo : EIATTR_KPARAM_INFO
	.align		4
.L_1224:
        /*0008*/ 	.byte	0x04, 0x17
        /*000a*/ 	.short	(.L_1226 - .L_1225)
.L_1225:
        /*000c*/ 	.word	0x00000000
        /*0010*/ 	.short	0x0000
        /*0012*/ 	.short	0x0070
        /*0014*/ 	.byte	0x00, 0xf0, 0x01, 0x2e


	//----- nvinfo : EIATTR_SPARSE_MMA_MASK
	.align		4
.L_1226:
        /*0018*/ 	.byte	0x03, 0x50
        /*001a*/ 	.short	0x0000


	//----- nvinfo : EIATTR_MAXREG_COUNT
	.align		4
        /*001c*/ 	.byte	0x03, 0x1b
        /*001e*/ 	.short	0x00a8


	//----- nvinfo : EIATTR_NUM_BARRIERS
	.align		4
        /*0020*/ 	.byte	0x02, 0x4c
        /*0022*/ 	.byte	0x10
	.zero		1


	//----- nvinfo : EIATTR_EXTERNS
	.align		4
        /*0024*/ 	.byte	0x04, 0x0f
        /*0026*/ 	.short	(.L_1228 - .L_1227)


	//   ....[0]....
	.align		4
.L_1227:
        /*0028*/ 	.word	index@(__assertfail)


	//----- nvinfo : EIATTR_ANNOTATIONS
	.align		4
.L_1228:
        /*002c*/ 	.byte	0x04, 0x55
        /*002e*/ 	.short	(.L_1230 - .L_1229)


	//   ....[0]....
.L_1229:
        /* <DEDUP_REMOVED lines=18> */


	//----- nvinfo : EIATTR_MERCURY_ISA_VERSION
	.align		4
.L_1230:
        /*0140*/ 	.byte	0x03, 0x5f
        /*0142*/ 	.short	0x0101


	//----- nvinfo : EIATTR_UNUSED_LOAD_BYTE_OFFSET
	.align		4
        /*0144*/ 	.byte	0x04, 0x44
        /*0146*/ 	.short	(.L_1232 - .L_1231)


	//   ....[0]....
.L_1231:
        /*0148*/ 	.word	0x000009b0
        /*014c*/ 	.word	0x0000fff0


	//   ....[1]....
        /*0150*/ 	.word	0x000069b0
        /*0154*/ 	.word	0x0000fff0


	//----- nvinfo : EIATTR_INT_WARP_WIDE_INSTR_OFFSETS
	.align		4
.L_1232:
        /*0158*/ 	.byte	0x04, 0x31
        /*015a*/ 	.short	(.L_1234 - .L_1233)


	//   ....[0]....
.L_1233:
        /*015c*/ 	.word	0x000000c0


	//   ....[1]....
        /*0160*/ 	.word	0x000000d0


	//   ....[2]....
        /*0164*/ 	.word	0x000000e0


	//   ....[3]....
        /*0168*/ 	.word	0x00000180


	//   ....[4]....
        /*016c*/ 	.word	0x0000a890


	//   ....[5]....
        /*0170*/ 	.word	0x0000a920


	//   ....[6]....
        /*0174*/ 	.word	0x0000e7c0


	//   ....[7]....
        /*0178*/ 	.word	0x0000e850


	//----- nvinfo : EIATTR_COOP_GROUP_MASK_REGIDS
	.align		4
.L_1234:
        /*017c*/ 	.byte	0x04, 0x29
        /*017e*/ 	.short	(.L_1236 - .L_1235)


	//   ....[0]....
.L_1235:
        /*0180*/ 	.word	0xffffffff


	//   ....[1]....
        /*0184*/ 	.word	0xffffffff


	//   ....[2]....
        /*0188*/ 	.word	0xffffffff


	//   ....[3]....
        /*018c*/ 	.word	0xffffffff


	//   ....[4]....
        /*0190*/ 	.word	0xffffffff


	//   ....[5]....
        /*0194*/ 	.word	0xffffffff


	//   ....[6]....
        /*0198*/ 	.word	0xffffffff


	//   ....[7]....
        /*019c*/ 	.word	0xffffffff


	//   ....[8]....
        /*01a0*/ 	.word	0xffffffff


	//   ....[9]....
        /*01a4*/ 	.word	0xffffffff


	//   ....[10]....
        /*01a8*/ 	.word	0xffffffff


	//   ....[11]....
        /*01ac*/ 	.word	0xffffffff


	//   ....[12]....
        /*01b0*/ 	.word	0xffffffff


	//   ....[13]....
        /*01b4*/ 	.word	0xffffffff


	//   ....[14]....
        /*01b8*/ 	.word	0xffffffff


	//   ....[15]....
        /*01bc*/ 	.word	0xffffffff


	//   ....[16]....
        /*01c0*/ 	.word	0xffffffff


	//   ....[17]....
        /*01c4*/ 	.word	0xffffffff


	//   ....[18]....
        /*01c8*/ 	.word	0xffffffff


	//   ....[19]....
        /*01cc*/ 	.word	0xffffffff


	//   ....[20]....
        /*01d0*/ 	.word	0xffffffff


	//   ....[21]....
        /*01d4*/ 	.word	0xffffffff


	//   ....[22]....
        /*01d8*/ 	.word	0xffffffff


	//   ....[23]....
        /*01dc*/ 	.word	0xffffffff


	//   ....[24]....
        /*01e0*/ 	.word	0xffffffff


	//   ....[25]....
        /*01e4*/ 	.word	0xffffffff


	//   ....[26]....
        /*01e8*/ 	.word	0xffffffff


	//   ....[27]....
        /*01ec*/ 	.word	0xffffffff


	//   ....[28]....
        /*01f0*/ 	.word	0xffffffff


	//   ....[29]....
        /*01f4*/ 	.word	0xffffffff


	//   ....[30]....
        /*01f8*/ 	.word	0xffffffff


	//   ....[31]....
        /*01fc*/ 	.word	0xffffffff


	//   ....[32]....
        /*0200*/ 	.word	0xffffffff


	//   ....[33]....
        /*0204*/ 	.word	0xffffffff


	//   ....[34]....
        /*0208*/ 	.word	0xffffffff


	//   ....[35]....
        /*020c*/ 	.word	0xffffffff


	//   ....[36]....
        /*0210*/ 	.word	0xffffffff


	//   ....[37]....
        /*0214*/ 	.word	0xffffffff


	//   ....[38]....
        /*0218*/ 	.word	0xffffffff


	//   ....[39]....
        /*021c*/ 	.word	0xffffffff


	//   ....[40]....
        /*0220*/ 	.word	0xffffffff


	//   ....[41]....
        /*0224*/ 	.word	0xffffffff


	//   ....[42]....
        /*0228*/ 	.word	0xffffffff


	//   ....[43]....
        /*022c*/ 	.word	0xffffffff


	//   ....[44]....
        /*0230*/ 	.word	0xffffffff


	//   ....[45]....
        /*0234*/ 	.word	0xffffffff


	//   ....[46]....
        /*0238*/ 	.word	0xffffffff


	//   ....[47]....
        /*023c*/ 	.word	0xffffffff


	//   ....[48]....
        /*0240*/ 	.word	0xffffffff


	//   ....[49]....
        /*0244*/ 	.word	0xffffffff


	//   ....[50]....
        /*0248*/ 	.word	0xffffffff


	//   ....[51]....
        /*024c*/ 	.word	0xffffffff


	//   ....[52]....
        /*0250*/ 	.word	0xffffffff


	//   ....[53]....
        /*0254*/ 	.word	0xffffffff


	//   ....[54]....
        /*0258*/ 	.word	0xffffffff


	//   ....[55]....
        /*025c*/ 	.word	0xffffffff


	//   ....[56]....
        /*0260*/ 	.word	0xffffffff


	//   ....[57]....
        /*0264*/ 	.word	0xffffffff


	//   ....[58]....
        /*0268*/ 	.word	0xffffffff


	//   ....[59]....
        /*026c*/ 	.word	0xffffffff


	//   ....[60]....
        /*0270*/ 	.word	0xffffffff


	//   ....[61]....
        /*0274*/ 	.word	0xffffffff


	//   ....[62]....
        /*0278*/ 	.word	0xffffffff


	//   ....[63]....
        /*027c*/ 	.word	0xffffffff


	//   ....[64]....
        /*0280*/ 	.word	0xffffffff


	//   ....[65]....
        /*0284*/ 	.word	0xffffffff


	//   ....[66]....
        /*0288*/ 	.word	0xffffffff


	//   ....[67]....
        /*028c*/ 	.word	0xffffffff


	//   ....[68]....
        /*0290*/ 	.word	0xffffffff


	//   ....[69]....
        /*0294*/ 	.word	0xffffffff


	//   ....[70]....
        /*0298*/ 	.word	0xffffffff


	//   ....[71]....
        /*029c*/ 	.word	0xffffffff


	//   ....[72]....
        /*02a0*/ 	.word	0xffffffff


	//   ....[73]....
        /*02a4*/ 	.word	0xffffffff


	//   ....[74]....
        /*02a8*/ 	.word	0xffffffff


	//   ....[75]....
        /*02ac*/ 	.word	0xffffffff


	//   ....[76]....
        /*02b0*/ 	.word	0xffffffff


	//   ....[77]....
        /*02b4*/ 	.word	0xffffffff


	//   ....[78]....
        /*02b8*/ 	.word	0xffffffff


	//   ....[79]....
        /*02bc*/ 	.word	0xffffffff


	//   ....[80]....
        /*02c0*/ 	.word	0xffffffff


	//   ....[81]....
        /*02c4*/ 	.word	0xffffffff


	//   ....[82]....
        /*02c8*/ 	.word	0xffffffff


	//   ....[83]....
        /*02cc*/ 	.word	0xffffffff


	//   ....[84]....
        /*02d0*/ 	.word	0xffffffff


	//   ....[85]....
        /*02d4*/ 	.word	0xffffffff


	//   ....[86]....
        /*02d8*/ 	.word	0xffffffff


	//   ....[87]....
        /*02dc*/ 	.word	0xffffffff


	//   ....[88]....
        /*02e0*/ 	.word	0xffffffff


	//   ....[89]....
        /*02e4*/ 	.word	0xffffffff


	//   ....[90]....
        /*02e8*/ 	.word	0xffffffff


	//   ....[91]....
        /*02ec*/ 	.word	0xffffffff


	//   ....[92]....
        /*02f0*/ 	.word	0xffffffff


	//   ....[93]....
        /*02f4*/ 	.word	0xffffffff


	//   ....[94]....
        /*02f8*/ 	.word	0xffffffff


	//   ....[95]....
        /*02fc*/ 	.word	0xffffffff


	//   ....[96]....
        /*0300*/ 	.word	0xffffffff


	//   ....[97]....
        /*0304*/ 	.word	0xffffffff


	//   ....[98]....
        /*0308*/ 	.word	0xffffffff


	//   ....[99]....
        /*030c*/ 	.word	0xffffffff


	//   ....[100]....
        /*0310*/ 	.word	0xffffffff


	//   ....[101]....
        /*0314*/ 	.word	0xffffffff


	//   ....[102]....
        /*0318*/ 	.word	0xffffffff


	//   ....[103]....
        /*031c*/ 	.word	0xffffffff


	//   ....[104]....
        /*0320*/ 	.word	0xffffffff


	//   ....[105]....
        /*0324*/ 	.word	0xffffffff


	//   ....[106]....
        /*0328*/ 	.word	0xffffffff


	//   ....[107]....
        /*032c*/ 	.word	0xffffffff


	//   ....[108]....
        /*0330*/ 	.word	0xffffffff


	//   ....[109]....
        /*0334*/ 	.word	0xffffffff


	//   ....[110]....
        /*0338*/ 	.word	0xffffffff


	//   ....[111]....
        /*033c*/ 	.word	0xffffffff


	//   ....[112]....
        /*0340*/ 	.word	0xffffffff


	//   ....[113]....
        /*0344*/ 	.word	0xffffffff


	//   ....[114]....
        /*0348*/ 	.word	0xffffffff


	//   ....[115]....
        /*034c*/ 	.word	0xffffffff


	//   ....[116]....
        /*0350*/ 	.word	0xffffffff


	//   ....[117]....
        /*0354*/ 	.word	0xffffffff


	//   ....[118]....
        /*0358*/ 	.word	0xffffffff


	//   ....[119]....
        /*035c*/ 	.word	0xffffffff


	//   ....[120]....
        /*0360*/ 	.word	0xffffffff


	//   ....[121]....
        /*0364*/ 	.word	0xffffffff


	//   ....[122]....
        /*0368*/ 	.word	0xffffffff


	//   ....[123]....
        /*036c*/ 	.word	0xffffffff


	//   ....[124]....
        /*0370*/ 	.word	0xffffffff


	//   ....[125]....
        /*0374*/ 	.word	0xffffffff


	//   ....[126]....
        /*0378*/ 	.word	0xffffffff


	//   ....[127]....
        /*037c*/ 	.word	0xffffffff


	//   ....[128]....
        /*0380*/ 	.word	0xffffffff


	//   ....[129]....
        /*0384*/ 	.word	0xffffffff


	//   ....[130]....
        /*0388*/ 	.word	0xffffffff


	//   ....[131]....
        /*038c*/ 	.word	0xffffffff


	//   ....[132]....
        /*0390*/ 	.word	0xffffffff


	//   ....[133]....
        /*0394*/ 	.word	0xffffffff


	//   ....[134]....
        /*0398*/ 	.word	0xffffffff


	//   ....[135]....
        /*039c*/ 	.word	0xffffffff


	//   ....[136]....
        /*03a0*/ 	.word	0xffffffff


	//   ....[137]....
        /*03a4*/ 	.word	0xffffffff


	//   ....[138]....
        /*03a8*/ 	.word	0xffffffff


	//   ....[139]....
        /*03ac*/ 	.word	0xffffffff


	//   ....[140]....
        /*03b0*/ 	.word	0xffffffff


	//   ....[141]....
        /*03b4*/ 	.word	0xffffffff


	//   ....[142]....
        /*03b8*/ 	.word	0xffffffff


	//   ....[143]....
        /*03bc*/ 	.word	0xffffffff


	//   ....[144]....
        /*03c0*/ 	.word	0xffffffff


	//   ....[145]....
        /*03c4*/ 	.word	0xffffffff


	//   ....[146]....
        /*03c8*/ 	.word	0xffffffff


	//   ....[147]....
        /*03cc*/ 	.word	0xffffffff


	//   ....[148]....
        /*03d0*/ 	.word	0xffffffff


	//   ....[149]....
        /*03d4*/ 	.word	0xffffffff


	//   ....[150]....
        /*03d8*/ 	.word	0xffffffff


	//   ....[151]....
        /*03dc*/ 	.word	0xffffffff


	//   ....[152]....
        /*03e0*/ 	.word	0xffffffff


	//   ....[153]....
        /*03e4*/ 	.word	0x0500000f


	//   ....[154]....
        /*03e8*/ 	.word	0x0500000f


	//   ....[155]....
        /*03ec*/ 	.word	0x0500000f


	//   ....[156]....
        /*03f0*/ 	.word	0x0500000f


	//   ....[157]....
        /*03f4*/ 	.word	0x0500000f


	//   ....[158]....
        /*03f8*/ 	.word	0x0500000f


	//   ....[159]....
        /*03fc*/ 	.word	0x0500000f


	//   ....[160]....
        /*0400*/ 	.word	0x0500000f


	//   ....[161]....
        /*0404*/ 	.word	0x0500000f


	//   ....[162]....
        /*0408*/ 	.word	0x0500000f


	//   ....[163]....
        /*040c*/ 	.word	0x0500000f


	//   ....[164]....
        /*0410*/ 	.word	0x0500000f


	//   ....[165]....
        /*0414*/ 	.word	0x0500000f


	//   ....[166]....
        /*0418*/ 	.word	0x0500000f


	//   ....[167]....
        /*041c*/ 	.word	0x0500000f


	//   ....[168]....
        /*0420*/ 	.word	0x0500000f


	//   ....[169]....
        /*0424*/ 	.word	0x0500000f


	//   ....[170]....
        /*0428*/ 	.word	0x0500000f


	//   ....[171]....
        /*042c*/ 	.word	0x0500000f


	//   ....[172]....
        /*0430*/ 	.word	0x0500000f


	//   ....[173]....
        /*0434*/ 	.word	0x0500000f


	//   ....[174]....
        /*0438*/ 	.word	0x0500000f


	//   ....[175]....
        /*043c*/ 	.word	0x0500000f


	//   ....[176]....
        /*0440*/ 	.word	0x0500000f


	//   ....[177]....
        /*0444*/ 	.word	0x0500000f


	//   ....[178]....
        /*0448*/ 	.word	0x0500000f


	//   ....[179]....
        /*044c*/ 	.word	0x0500000f


	//   ....[180]....
        /*0450*/ 	.word	0x0500000f


	//   ....[181]....
        /*0454*/ 	.word	0x0500000f


	//   ....[182]....
        /*0458*/ 	.word	0x0500000f


	//   ....[183]....
        /*045c*/ 	.word	0x0500000f


	//   ....[184]....
        /*0460*/ 	.word	0x0500000f


	//   ....[185]....
        /*0464*/ 	.word	0x0500000f


	//   ....[186]....
        /*0468*/ 	.word	0x0500000f


	//   ....[187]....
        /*046c*/ 	.word	0x0500000f


	//   ....[188]....
        /*0470*/ 	.word	0x0500000f


	//   ....[189]....
        /*0474*/ 	.word	0x0500000f


	//   ....[190]....
        /*0478*/ 	.word	0x0500000f


	//   ....[191]....
        /*047c*/ 	.word	0x0500000f


	//   ....[192]....
        /*0480*/ 	.word	0x0500000f


	//   ....[193]....
        /*0484*/ 	.word	0x0500000f


	//   ....[194]....
        /*0488*/ 	.word	0x0500000f


	//   ....[195]....
        /*048c*/ 	.word	0x0500000f


	//   ....[196]....
        /*0490*/ 	.word	0x0500000f


	//   ....[197]....
        /*0494*/ 	.word	0x0500000f


	//   ....[198]....
        /*0498*/ 	.word	0x0500000f


	//   ....[199]....
        /*049c*/ 	.word	0x0500000f


	//   ....[200]....
        /*04a0*/ 	.word	0x0500000f


	//   ....[201]....
        /*04a4*/ 	.word	0x0500000f


	//   ....[202]....
        /*04a8*/ 	.word	0x0500000f


	//   ....[203]....
        /*04ac*/ 	.word	0x0500000f


	//   ....[204]....
        /*04b0*/ 	.word	0x0500000f


	//   ....[205]....
        /*04b4*/ 	.word	0x0500000f


	//   ....[206]....
        /*04b8*/ 	.word	0x0500000f


	//   ....[207]....
        /*04bc*/ 	.word	0x0500000f


	//   ....[208]....
        /*04c0*/ 	.word	0x0500000f


	//   ....[209]....
        /*04c4*/ 	.word	0x0500000f


	//   ....[210]....
        /*04c8*/ 	.word	0x0500000f


	//   ....[211]....
        /*04cc*/ 	.word	0x0500000f


	//   ....[212]....
        /*04d0*/ 	.word	0x0500000f


	//   ....[213]....
        /*04d4*/ 	.word	0x0500000f


	//   ....[214]....
        /*04d8*/ 	.word	0x0500000f


	//   ....[215]....
        /*04dc*/ 	.word	0x0500000f


	//   ....[216]....
        /*04e0*/ 	.word	0x0500000f


	//   ....[217]....
        /*04e4*/ 	.word	0x0500000f


	//   ....[218]....
        /*04e8*/ 	.word	0x0500000f


	//   ....[219]....
        /*04ec*/ 	.word	0x0500000f


	//   ....[220]....
        /*04f0*/ 	.word	0x0500000f


	//   ....[221]....
        /*04f4*/ 	.word	0x0500000f


	//   ....[222]....
        /*04f8*/ 	.word	0x0500000f


	//   ....[223]....
        /*04fc*/ 	.word	0x0500000f


	//   ....[224]....
        /*0500*/ 	.word	0x0500000f


	//   ....[225]....
        /*0504*/ 	.word	0x0500000f


	//   ....[226]....
        /*0508*/ 	.word	0x0500000f


	//   ....[227]....
        /*050c*/ 	.word	0x0500000f


	//   ....[228]....
        /*0510*/ 	.word	0x0500000f


	//   ....[229]....
        /*0514*/ 	.word	0x0500000f


	//   ....[230]....
        /*0518*/ 	.word	0x0500000f


	//   ....[231]....
        /*051c*/ 	.word	0x0500000f


	//   ....[232]....
        /*0520*/ 	.word	0x0500000f


	//   ....[233]....
        /*0524*/ 	.word	0x0500000f


	//   ....[234]....
        /*0528*/ 	.word	0x0500000f


	//   ....[235]....
        /*052c*/ 	.word	0x0500000f


	//   ....[236]....
        /*0530*/ 	.word	0x0500000f


	//   ....[237]....
        /*0534*/ 	.word	0x0500000f


	//   ....[238]....
        /*0538*/ 	.word	0x0500000f


	//   ....[239]....
        /*053c*/ 	.word	0x0500000f


	//   ....[240]....
        /*0540*/ 	.word	0x0500000f


	//   ....[241]....
        /*0544*/ 	.word	0x0500000f


	//   ....[242]....
        /*0548*/ 	.word	0x0500000f


	//   ....[243]....
        /*054c*/ 	.word	0x0500000f


	//   ....[244]....
        /*0550*/ 	.word	0x0500000f


	//   ....[245]....
        /*0554*/ 	.word	0x0500000f


	//   ....[246]....
        /*0558*/ 	.word	0x0500000f


	//   ....[247]....
        /*055c*/ 	.word	0x0500000f


	//   ....[248]....
        /*0560*/ 	.word	0x0500000f


	//   ....[249]....
        /*0564*/ 	.word	0x0500000f


	//   ....[250]....
        /*0568*/ 	.word	0x0500000f


	//   ....[251]....
        /*056c*/ 	.word	0x0500000f


	//----- nvinfo : EIATTR_COOP_GROUP_INSTR_OFFSETS
	.align		4
.L_1236:
        /*0570*/ 	.byte	0x04, 0x28
        /*0572*/ 	.short	(.L_1238 - .L_1237)


	//   ....[0]....
.L_1237:
        /*0574*/ 	.word	0x00000080


	//   ....[1]....
        /*0578*/ 	.word	0x00000090


	//   ....[2]....
        /*057c*/ 	.word	0x000002f0


	//   ....[3]....
        /*0580*/ 	.word	0x00000450


	//   ....[4]....
        /*0584*/ 	.word	0x00000570


	//   ....[5]....
        /*0588*/ 	.word	0x000006d0


	//   ....[6]....
        /*058c*/ 	.word	0x000015d0


	//   ....[7]....
        /*0590*/ 	.word	0x00002e10


	//   ....[8]....
        /*0594*/ 	.word	0x00002e50


	//   ....[9]....
        /*0598*/ 	.word	0x00002e80


	//   ....[10]....
        /*059c*/ 	.word	0x00002ea0


	//   ....[11]....
        /*05a0*/ 	.word	0x000048d0


	//   ....[12]....
        /*05a4*/ 	.word	0x00004930


	//   ....[13]....
        /*05a8*/ 	.word	0x00004960


	//   ....[14]....
        /*05ac*/ 	.word	0x00004980


	//   ....[15]....
        /*05b0*/ 	.word	0x00005f30


	//   ....[16]....
        /*05b4*/ 	.word	0x00005f70


	//   ....[17]....
        /*05b8*/ 	.word	0x00006010


	//   ....[18]....
        /*05bc*/ 	.word	0x00006040


	//   ....[19]....
        /*05c0*/ 	.word	0x00007ad0


	//   ....[20]....
        /*05c4*/ 	.word	0x00007b00


	//   ....[21]....
        /*05c8*/ 	.word	0x00007b70


	//   ....[22]....
        /*05cc*/ 	.word	0x00007bd0


	//   ....[23]....
        /*05d0*/ 	.word	0x00008400


	//   ....[24]....
        /*05d4*/ 	.word	0x00008440


	//   ....[25]....
        /*05d8*/ 	.word	0x00008590


	//   ....[26]....
        /*05dc*/ 	.word	0x000085b0


	//   ....[27]....
        /*05e0*/ 	.word	0x000086f0


	//   ....[28]....
        /*05e4*/ 	.word	0x00008710


	//   ....[29]....
        /*05e8*/ 	.word	0x00008860


	//   ....[30]....
        /*05ec*/ 	.word	0x00008880


	//   ....[31]....
        /*05f0*/ 	.word	0x000092b0


	//   ....[32]....
        /*05f4*/ 	.word	0x000092d0


	//   ....[33]....
        /*05f8*/ 	.word	0x00009410


	//   ....[34]....
        /*05fc*/ 	.word	0x00009430


	//   ....[35]....
        /*0600*/ 	.word	0x00009570


	//   ....[36]....
        /*0604*/ 	.word	0x00009590


	//   ....[37]....
        /*0608*/ 	.word	0x000096e0


	//   ....[38]....
        /*060c*/ 	.word	0x00009700


	//   ....[39]....
        /*0610*/ 	.word	0x000098c0


	//   ....[40]....
        /*0614*/ 	.word	0x00009a90


	//   ....[41]....
        /*0618*/ 	.word	0x00009ac0


	//   ....[42]....
        /*061c*/ 	.word	0x00009af0


	//   ....[43]....
        /*0620*/ 	.word	0x00009b20


	//   ....[44]....
        /*0624*/ 	.word	0x00009b50


	//   ....[45]....
        /*0628*/ 	.word	0x00009b80


	//   ....[46]....
        /*062c*/ 	.word	0x00009cd0


	//   ....[47]....
        /*0630*/ 	.word	0x00009d00


	//   ....[48]....
        /*0634*/ 	.word	0x00009d30


	//   ....[49]....
        /*0638*/ 	.word	0x00009d60


	//   ....[50]....
        /*063c*/ 	.word	0x00009d90


	//   ....[51]....
        /*0640*/ 	.word	0x00009dc0


	//   ....[52]....
        /*0644*/ 	.word	0x00009e50


	//   ....[53]....
        /*0648*/ 	.word	0x00009e80


	//   ....[54]....
        /*064c*/ 	.word	0x00009f00


	//   ....[55]....
        /*0650*/ 	.word	0x0000b460


	//   ....[56]....
        /*0654*/ 	.word	0x0000b480


	//   ....[57]....
        /*0658*/ 	.word	0x0000b510


	//   ....[58]....
        /*065c*/ 	.word	0x0000b530


	//   ....[59]....
        /*0660*/ 	.word	0x0000b5b0


	//   ....[60]....
        /*0664*/ 	.word	0x0000b5d0


	//   ....[61]....
        /*0668*/ 	.word	0x0000b650


	//   ....[62]....
        /*066c*/ 	.word	0x0000b670


	//   ....[63]....
        /*0670*/ 	.word	0x0000b6f0


	//   ....[64]....
        /*0674*/ 	.word	0x0000b710


	//   ....[65]....
        /*0678*/ 	.word	0x0000b720


	//   ....[66]....
        /*067c*/ 	.word	0x0000b730


	//   ....[67]....
        /*0680*/ 	.word	0x0000beb0


	//   ....[68]....
        /*0684*/ 	.word	0x0000bed0


	//   ....[69]....
        /*0688*/ 	.word	0x0000bef0


	//   ....[70]....
        /*068c*/ 	.word	0x0000bf00


	//   ....[71]....
        /*0690*/ 	.word	0x0000bf30


	//   ....[72]....
        /*0694*/ 	.word	0x0000bf50


	//   ....[73]....
        /*0698*/ 	.word	0x0000bfc0


	//   ....[74]....
        /*069c*/ 	.word	0x0000c040


	//   ....[75]....
        /*06a0*/ 	.word	0x0000c060


	//   ....[76]....
        /*06a4*/ 	.word	0x0000c080


	//   ....[77]....
        /*06a8*/ 	.word	0x0000c140


	//   ....[78]....
        /*06ac*/ 	.word	0x0000c190


	//   ....[79]....
        /*06b0*/ 	.word	0x0000c1b0


	//   ....[80]....
        /*06b4*/ 	.word	0x0000c220


	//   ....[81]....
        /*06b8*/ 	.word	0x0000c300


	//   ....[82]....
        /*06bc*/ 	.word	0x0000c330


	//   ....[83]....
        /*06c0*/ 	.word	0x0000c9c0


	//   ....[84]....
        /*06c4*/ 	.word	0x0000c9f0


	//   ....[85]....
        /*06c8*/ 	.word	0x0000ca00


	//   ....[86]....
        /*06cc*/ 	.word	0x0000ca10


	//   ....[87]....
        /*06d0*/ 	.word	0x0000cad0


	//   ....[88]....
        /*06d4*/ 	.word	0x0000cb20


	//   ....[89]....
        /*06d8*/ 	.word	0x0000cb90


	//   ....[90]....
        /*06dc*/ 	.word	0x0000cc10


	//   ....[91]....
        /*06e0*/ 	.word	0x0000cc70


	//   ....[92]....
        /*06e4*/ 	.word	0x0000cca0


	//   ....[93]....
        /*06e8*/ 	.word	0x0000cd00


	//   ....[94]....
        /*06ec*/ 	.word	0x0000cd30


	//   ....[95]....
        /*06f0*/ 	.word	0x0000cd90


	//   ....[96]....
        /*06f4*/ 	.word	0x0000cdc0


	//   ....[97]....
        /*06f8*/ 	.word	0x0000ce10


	//   ....[98]....
        /*06fc*/ 	.word	0x0000ce40


	//   ....[99]....
        /*0700*/ 	.word	0x0000d370


	//   ....[100]....
        /*0704*/ 	.word	0x0000d390


	//   ....[101]....
        /*0708*/ 	.word	0x0000d3e0


	//   ....[102]....
        /*070c*/ 	.word	0x0000d4a0


	//   ....[103]....
        /*0710*/ 	.word	0x0000d4b0


	//   ....[104]....
        /*0714*/ 	.word	0x0000d4e0


	//   ....[105]....
        /*0718*/ 	.word	0x0000d570


	//   ....[106]....
        /*071c*/ 	.word	0x0000d620


	//   ....[107]....
        /*0720*/ 	.word	0x0000d630


	//   ....[108]....
        /*0724*/ 	.word	0x0000d660


	//   ....[109]....
        /*0728*/ 	.word	0x0000d670


	//   ....[110]....
        /*072c*/ 	.word	0x0000d700


	//   ....[111]....
        /*0730*/ 	.word	0x0000de20


	//   ....[112]....
        /*0734*/ 	.word	0x0000de40


	//   ....[113]....
        /*0738*/ 	.word	0x0000de50


	//   ....[114]....
        /*073c*/ 	.word	0x0000de90


	//   ....[115]....
        /*0740*/ 	.word	0x0000dea0


	//   ....[116]....
        /*0744*/ 	.word	0x0000dee0


	//   ....[117]....
        /*0748*/ 	.word	0x0000def0


	//   ....[118]....
        /*074c*/ 	.word	0x0000df30


	//   ....[119]....
        /*0750*/ 	.word	0x0000df40


	//   ....[120]....
        /*0754*/ 	.word	0x0000df80


	//   ....[121]....
        /*0758*/ 	.word	0x0000df90


	//   ....[122]....
        /*075c*/ 	.word	0x0000dfa0


	//   ....[123]....
        /*0760*/ 	.word	0x0000e300


	//   ....[124]....
        /*0764*/ 	.word	0x0000e320


	//   ....[125]....
        /*0768*/ 	.word	0x0000e330


	//   ....[126]....
        /*076c*/ 	.word	0x0000e340


	//   ....[127]....
        /*0770*/ 	.word	0x0000e350


	//   ....[128]....
        /*0774*/ 	.word	0x0000e370


	//   ....[129]....
        /*0778*/ 	.word	0x0000e3e0


	//   ....[130]....
        /*077c*/ 	.word	0x0000e410


	//   ....[131]....
        /*0780*/ 	.word	0x0000e420


	//   ....[132]....
        /*0784*/ 	.word	0x0000e490


	//   ....[133]....
        /*0788*/ 	.word	0x0000e4a0


	//   ....[134]....
        /*078c*/ 	.word	0x0000e5a0


	//   ....[135]....
        /*0790*/ 	.word	0x0000ea40


	//   ....[136]....
        /*0794*/ 	.word	0x0000ea90


	//   ....[137]....
        /*0798*/ 	.word	0x0000eac0


	//   ....[138]....
        /*079c*/ 	.word	0x0000ead0


	//   ....[139]....
        /*07a0*/ 	.word	0x0000eb00


	//   ....[140]....
        /*07a4*/ 	.word	0x0000eb30


	//   ....[141]....
        /*07a8*/ 	.word	0x0000eb60


	//   ....[142]....
        /*07ac*/ 	.word	0x0000eb90


	//   ....[143]....
        /*07b0*/ 	.word	0x0000ed10


	//   ....[144]....
        /*07b4*/ 	.word	0x0000ed40


	//   ....[145]....
        /*07b8*/ 	.word	0x0000ed70


	//   ....[146]....
        /*07bc*/ 	.word	0x0000eda0


	//   ....[147]....
        /*07c0*/ 	.word	0x0000edd0


	//   ....[148]....
        /*07c4*/ 	.word	0x0000ee00


	//   ....[149]....
        /*07c8*/ 	.word	0x0000eec0


	//   ....[150]....
        /*07cc*/ 	.word	0x0000eee0


	//   ....[151]....
        /*07d0*/ 	.word	0x0000ef50


	//   ....[152]....
        /*07d4*/ 	.word	0x0000f3c0


	//   ....[153]....
        /*07d8*/ 	.word	0x0000f920


	//   ....[154]....
        /*07dc*/ 	.word	0x0000fa10


	//   ....[155]....
        /*07e0*/ 	.word	0x0000fab0


	//   ....[156]....
        /*07e4*/ 	.word	0x0000fb10


	//   ....[157]....
        /*07e8*/ 	.word	0x0000fc00


	//   ....[158]....
        /*07ec*/ 	.word	0x0000fc70


	//   ....[159]....
        /*07f0*/ 	.word	0x0000fd60


	//   ....[160]....
        /*07f4*/ 	.word	0x0000fdd0


	//   ....[161]....
        /*07f8*/ 	.word	0x0000fec0


	//   ....[162]....
        /*07fc*/ 	.word	0x0000ff30


	//   ....[163]....
        /*0800*/ 	.word	0x00010020


	//   ....[164]....
        /*0804*/ 	.word	0x00010090


	//   ....[165]....
        /*0808*/ 	.word	0x00010130


	//   ....[166]....
        /*080c*/ 	.word	0x00010230


	//   ....[167]....
        /*0810*/ 	.word	0x00010280


	//   ....[168]....
        /*0814*/ 	.word	0x000102e0


	//   ....[169]....
        /*0818*/ 	.word	0x00010400


	//   ....[170]....
        /*081c*/ 	.word	0x00010480


	//   ....[171]....
        /*0820*/ 	.word	0x00010570


	//   ....[172]....
        /*0824*/ 	.word	0x00010640


	//   ....[173]....
        /*0828*/ 	.word	0x000106f0


	//   ....[174]....
        /*082c*/ 	.word	0x000107f0


	//   ....[175]....
        /*0830*/ 	.word	0x00010860


	//   ....[176]....
        /*0834*/ 	.word	0x00010970


	//   ....[177]....
        /*0838*/ 	.word	0x000109e0


	//   ....[178]....
        /*083c*/ 	.word	0x00010a60


	//   ....[179]....
        /*0840*/ 	.word	0x00010b30


	//   ....[180]....
        /*0844*/ 	.word	0x00010bc0


	//   ....[181]....
        /*0848*/ 	.word	0x00010c90


	//   ....[182]....
        /*084c*/ 	.word	0x00010d30


	//   ....[183]....
        /*0850*/ 	.word	0x00010dd0


	//   ....[184]....
        /*0854*/ 	.word	0x00010e30


	//   ....[185]....
        /*0858*/ 	.word	0x00010ed0


	//   ....[186]....
        /*085c*/ 	.word	0x00011020


	//   ....[187]....
        /*0860*/ 	.word	0x00011070


	//   ....[188]....
        /*0864*/ 	.word	0x000110d0


	//   ....[189]....
        /*0868*/ 	.word	0x000111c0


	//   ....[190]....
        /*086c*/ 	.word	0x000112c0


	//   ....[191]....
        /*0870*/ 	.word	0x00011310


	//   ....[192]....
        /*0874*/ 	.word	0x00011370


	//   ....[193]....
        /*0878*/ 	.word	0x00011460


	//   ....[194]....
        /*087c*/ 	.word	0x00011560


	//   ....[195]....
        /*0880*/ 	.word	0x000115b0


	//   ....[196]....
        /*0884*/ 	.word	0x00011610


	//   ....[197]....
        /*0888*/ 	.word	0x000116f0


	//   ....[198]....
        /*088c*/ 	.word	0x00011820


	//   ....[199]....
        /*0890*/ 	.word	0x00011900


	//   ....[200]....
        /*0894*/ 	.word	0x00011990


	//   ....[201]....
        /*0898*/ 	.word	0x00011aa0


	//   ....[202]....
        /*089c*/ 	.word	0x00011b00


	//   ....[203]....
        /*08a0*/ 	.word	0x00011c10


	//   ....[204]....
        /*08a4*/ 	.word	0x00011c70


	//   ....[205]....
        /*08a8*/ 	.word	0x00011d80


	//   ....[206]....
        /*08ac*/ 	.word	0x00011de0


	//   ....[207]....
        /*08b0*/ 	.word	0x00011ef0


	//   ....[208]....
        /*08b4*/ 	.word	0x00011f50


	//   ....[209]....
        /*08b8*/ 	.word	0x00012010


	//   ....[210]....
        /*08bc*/ 	.word	0x00012170


	//   ....[211]....
        /*08c0*/ 	.word	0x00012210


	//   ....[212]....
        /*08c4*/ 	.word	0x00012270


	//   ....[213]....
        /*08c8*/ 	.word	0x00012320


	//   ....[214]....
        /*08cc*/ 	.word	0x00012380


	//   ....[215]....
        /*08d0*/ 	.word	0x00012430


	//   ....[216]....
        /*08d4*/ 	.word	0x00012490


	//   ....[217]....
        /*08d8*/ 	.word	0x00012540


	//   ....[218]....
        /*08dc*/ 	.word	0x000125a0


	//   ....[219]....
        /*08e0*/ 	.word	0x00012650


	//   ....[220]....
        /*08e4*/ 	.word	0x000126b0


	//   ....[221]....
        /*08e8*/ 	.word	0x00012760


	//   ....[222]....
        /*08ec*/ 	.word	0x00012840


	//   ....[223]....
        /*08f0*/ 	.word	0x000128e0


	//   ....[224]....
        /*08f4*/ 	.word	0x00012940


	//   ....[225]....
        /*08f8*/ 	.word	0x00012a10


	//   ....[226]....
        /*08fc*/ 	.word	0x00012a70


	//   ....[227]....
        /*0900*/ 	.word	0x00012b40


	//   ....[228]....
        /*0904*/ 	.word	0x00012ba0


	//   ....[229]....
        /*0908*/ 	.word	0x00012c80


	//   ....[230]....
        /*090c*/ 	.word	0x00012ce0


	//   ....[231]....
        /*0910*/ 	.word	0x00012db0


	//   ....[232]....
        /*0914*/ 	.word	0x00012e10


	//   ....[233]....
        /*0918*/ 	.word	0x00012ee0


	//   ....[234]....
        /*091c*/ 	.word	0x00012f70


	//   ....[235]....
        /*0920*/ 	.word	0x00013010


	//   ....[236]....
        /*0924*/ 	.word	0x00013130


	//   ....[237]....
        /*0928*/ 	.word	0x000131a0


	//   ....[238]....
        /*092c*/ 	.word	0x00013210


	//   ....[239]....
        /*0930*/ 	.word	0x00013280


	//   ....[240]....
        /*0934*/ 	.word	0x000132f0


	//   ....[241]....
        /*0938*/ 	.word	0x00013370


	//   ....[242]....
        /*093c*/ 	.word	0x00013400


	//   ....[243]....
        /*0940*/ 	.word	0x00013490


	//   ....[244]....
        /*0944*/ 	.word	0x00013500


	//   ....[245]....
        /*0948*/ 	.word	0x00013570


	//   ....[246]....
        /*094c*/ 	.word	0x000135e0


	//   ....[247]....
        /*0950*/ 	.word	0x00013660


	//   ....[248]....
        /*0954*/ 	.word	0x000136d0


	//   ....[249]....
        /*0958*/ 	.word	0x00013770


	//   ....[250]....
        /*095c*/ 	.word	0x00013800


	//   ....[251]....
        /*0960*/ 	.word	0x00013920


	//----- nvinfo : EIATTR_REG_RECONFIG
	.align		4
.L_1238:
        /*0964*/ 	.byte	0x01, 0x54
	.zero		2


	//----- nvinfo : EIATTR_SYSCALL_OFFSETS
	.align		4
        /*0968*/ 	.byte	0x04, 0x46
        /*096a*/ 	.short	(.L_1240 - .L_1239)


	//   ....[0]....
.L_1239:
        /*096c*/ 	.word	0x00001770


	//   ....[1]....
        /*0970*/ 	.word	0x0000aa80


	//   ....[2]....
        /*0974*/ 	.word	0x0000abd0


	//   ....[3]....
        /*0978*/ 	.word	0x0000acc0


	//   ....[4]....
        /*097c*/ 	.word	0x0000bab0


	//   ....[5]....
        /*0980*/ 	.word	0x0000c610


	//----- nvinfo : EIATTR_MBARRIER_INSTR_OFFSETS
	.align		4
.L_1240:
        /*0984*/ 	.byte	0x04, 0x39
        /*0986*/ 	.short	(.L_1242 - .L_1241)


	//   ....[0]....
.L_1241:
        /*0988*/ 	.word	0x00000190
        /*098c*/ 	.word	0x000000ff
        /*0990*/ 	.word	0x00032400
        /*0994*/ 	.short	0x0100
        /*0996*/ 	.byte	0x08
	.zero		1


	//   ....[1]....
        /*0998*/ 	.word	0x000001a0
        /*099c*/ 	.word	0x000000ff
        /*09a0*/ 	.word	0x00032410
        /*09a4*/ 	.short	0x0100
        /*09a6*/ 	.byte	0x08
	.zero		1


	//   ....[2]....
        /*09a8*/ 	.word	0x000001b0
        /*09ac*/ 	.word	0x000000ff
        /*09b0*/ 	.word	0x00032420
        /*09b4*/ 	.short	0x0100
        /*09b6*/ 	.byte	0x08
	.zero		1


	//   ....[3]....
        /*09b8*/ 	.word	0x000002a0
        /*09bc*/ 	.word	0x000000ff
        /*09c0*/ 	.word	0x00032430
        /*09c4*/ 	.short	0x0100
        /*09c6*/ 	.byte	0x08
	.zero		1


	//   ....[4]....
        /*09c8*/ 	.word	0x000002b0
        /*09cc*/ 	.word	0x000000ff
        /*09d0*/ 	.word	0x00032440
        /*09d4*/ 	.short	0x0100
        /*09d6*/ 	.byte	0x08
	.zero		1


	//   ....[5]....
        /*09d8*/ 	.word	0x000002c0
        /*09dc*/ 	.word	0x000000ff
        /*09e0*/ 	.word	0x00032438
        /*09e4*/ 	.short	0x0100
        /*09e6*/ 	.byte	0x08
	.zero		1


	//   ....[6]....
        /*09e8*/ 	.word	0x000002d0
        /*09ec*/ 	.word	0x000000ff
        /*09f0*/ 	.word	0x00032448
        /*09f4*/ 	.short	0x0100
        /*09f6*/ 	.byte	0x08
	.zero		1


	//   ....[7]....
        /*09f8*/ 	.word	0x00000400
        /*09fc*/ 	.word	0x000000ff
        /*0a00*/ 	.word	0x00032450
        /*0a04*/ 	.short	0x0100
        /*0a06*/ 	.byte	0x08
	.zero		1


	//   ....[8]....
        /*0a08*/ 	.word	0x00000410
        /*0a0c*/ 	.word	0x000000ff
        /*0a10*/ 	.word	0x00032460
        /*0a14*/ 	.short	0x0100
        /*0a16*/ 	.byte	0x08
	.zero		1


	//   ....[9]....
        /*0a18*/ 	.word	0x00000420
        /*0a1c*/ 	.word	0x000000ff
        /*0a20*/ 	.word	0x00032458
        /*0a24*/ 	.short	0x0100
        /*0a26*/ 	.byte	0x08
	.zero		1


	//   ....[10]....
        /*0a28*/ 	.word	0x00000430
        /*0a2c*/ 	.word	0x000000ff
        /*0a30*/ 	.word	0x00032468
        /*0a34*/ 	.short	0x0100
        /*0a36*/ 	.byte	0x08
	.zero		1


	//   ....[11]....
        /*0a38*/ 	.word	0x00000520
        /*0a3c*/ 	.word	0x000000ff
        /*0a40*/ 	.word	0x00032470
        /*0a44*/ 	.short	0x0100
        /*0a46*/ 	.byte	0x06
	.zero		1


	//   ....[12]....
        /*0a48*/ 	.word	0x00000530
        /*0a4c*/ 	.word	0x000000ff
        /*0a50*/ 	.word	0x00032480
        /*0a54*/ 	.short	0x0100
        /*0a56*/ 	.byte	0x06
	.zero		1


	//   ....[13]....
        /*0a58*/ 	.word	0x00000540
        /*0a5c*/ 	.word	0x000000ff
        /*0a60*/ 	.word	0x00032478
        /*0a64*/ 	.short	0x0100
        /*0a66*/ 	.byte	0x06
	.zero		1


	//   ....[14]....
        /*0a68*/ 	.word	0x00000550
        /*0a6c*/ 	.word	0x000000ff
        /*0a70*/ 	.word	0x00032488
        /*0a74*/ 	.short	0x0100
        /*0a76*/ 	.byte	0x06
	.zero		1


	//   ....[15]....
        /*0a78*/ 	.word	0x00000680
        /*0a7c*/ 	.word	0x000000ff
        /*0a80*/ 	.word	0x00032490
        /*0a84*/ 	.short	0x0100
        /*0a86*/ 	.byte	0x08
	.zero		1


	//   ....[16]....
        /*0a88*/ 	.word	0x00000690
        /*0a8c*/ 	.word	0x000000ff
        /*0a90*/ 	.word	0x000324a0
        /*0a94*/ 	.short	0x0100
        /*0a96*/ 	.byte	0x08
	.zero		1


	//   ....[17]....
        /*0a98*/ 	.word	0x000006a0
        /*0a9c*/ 	.word	0x000000ff
        /*0aa0*/ 	.word	0x00032498
        /*0aa4*/ 	.short	0x0100
        /*0aa6*/ 	.byte	0x08
	.zero		1


	//   ....[18]....
        /*0aa8*/ 	.word	0x000006b0
        /*0aac*/ 	.word	0x000000ff
        /*0ab0*/ 	.word	0x000324a8
        /*0ab4*/ 	.short	0x0100
        /*0ab6*/ 	.byte	0x08
	.zero		1


	//   ....[19]....
        /*0ab8*/ 	.word	0x000007f0
        /*0abc*/ 	.word	0x000000ff
        /*0ac0*/ 	.word	0x000324b0
        /*0ac4*/ 	.short	0x0100
        /*0ac6*/ 	.byte	0x08
	.zero		1


	//   ....[20]....
        /*0ac8*/ 	.word	0x00000800
        /*0acc*/ 	.word	0x000000ff
        /*0ad0*/ 	.word	0x000324c0
        /*0ad4*/ 	.short	0x0100
        /*0ad6*/ 	.byte	0x08
	.zero		1


	//   ....[21]....
        /*0ad8*/ 	.word	0x00000810
        /*0adc*/ 	.word	0x000000ff
        /*0ae0*/ 	.word	0x000324b8
        /*0ae4*/ 	.short	0x0100
        /*0ae6*/ 	.byte	0x08
	.zero		1


	//   ....[22]....
        /*0ae8*/ 	.word	0x00000820
        /*0aec*/ 	.word	0x000000ff
        /*0af0*/ 	.word	0x000324c8
        /*0af4*/ 	.short	0x0100
        /*0af6*/ 	.byte	0x08
	.zero		1


	//   ....[23]....
        /*0af8*/ 	.word	0x00001800
        /*0afc*/ 	.word	0x000000ff
        /*0b00*/ 	.word	0x00032400
        /*0b04*/ 	.short	0x010a
        /*0b06*/ 	.byte	0x28
	.zero		1


	//   ....[24]....
        /*0b08*/ 	.word	0x000018d0
        /*0b0c*/ 	.word	0x000000ff
        /*0b10*/ 	.word	0x00032430
        /*0b14*/ 	.short	0x010a
        /*0b16*/ 	.byte	0x34
	.zero		1


	//   ....[25]....
        /*0b18*/ 	.word	0x00001910
        /*0b1c*/ 	.word	0x000000ff
        /*0b20*/ 	.word	0x00032430
        /*0b24*/ 	.short	0x010a
        /*0b26*/ 	.byte	0x34
	.zero		1


	//   ....[26]....
        /*0b28*/ 	.word	0x00001c70
        /*0b2c*/ 	.word	0x000000ff
        /*0b30*/ 	.word	0x00032410
        /*0b34*/ 	.short	0x010a
        /*0b36*/ 	.byte	0x28
	.zero		1


	//   ....[27]....
        /*0b38*/ 	.word	0x00001cb0
        /*0b3c*/ 	.word	0x000000ff
        /*0b40*/ 	.word	0x00032450
        /*0b44*/ 	.short	0x010a
        /*0b46*/ 	.byte	0x34
	.zero		1


	//   ....[28]....
        /*0b48*/ 	.word	0x00001cf0
        /*0b4c*/ 	.word	0x000000ff
        /*0b50*/ 	.word	0x00032450
        /*0b54*/ 	.short	0x010a
        /*0b56*/ 	.byte	0x34
	.zero		1


	//   ....[29]....
        /*0b58*/ 	.word	0x000026c0
        /*0b5c*/ 	.word	0x000000ff
        /*0b60*/ 	.word	0x00000000
        /*0b64*/ 	.short	0x0101
        /*0b66*/ 	.byte	0x05
	.zero		1


	//   ....[30]....
        /*0b68*/ 	.word	0x00003ba0
        /*0b6c*/ 	.word	0x000000ff
        /*0b70*/ 	.word	0x00000000
        /*0b74*/ 	.short	0x0101
        /*0b76*/ 	.byte	0x34
	.zero		1


	//   ....[31]....
        /*0b78*/ 	.word	0x00003ce0
        /*0b7c*/ 	.word	0x000000ff
        /*0b80*/ 	.word	0x00032430
        /*0b84*/ 	.short	0x010a
        /*0b86*/ 	.byte	0x04
	.zero		1


	//   ....[32]....
        /*0b88*/ 	.word	0x00003d20
        /*0b8c*/ 	.word	0x000000ff
        /*0b90*/ 	.word	0x00032430
        /*0b94*/ 	.short	0x010a
        /*0b96*/ 	.byte	0x04
	.zero		1


	//   ....[33]....
        /*0b98*/ 	.word	0x00003f30
        /*0b9c*/ 	.word	0x000000ff
        /*0ba0*/ 	.word	0x00032450
        /*0ba4*/ 	.short	0x010a
        /*0ba6*/ 	.byte	0x04
	.zero		1


	//   ....[34]....
        /*0ba8*/ 	.word	0x00003f70
        /*0bac*/ 	.word	0x000000ff
        /*0bb0*/ 	.word	0x00032450
        /*0bb4*/ 	.short	0x010a
        /*0bb6*/ 	.byte	0x04
	.zero		1


	//   ....[35]....
        /*0bb8*/ 	.word	0x00004630
        /*0bbc*/ 	.word	0x000000ff
        /*0bc0*/ 	.word	0x00000000
        /*0bc4*/ 	.short	0x0101
        /*0bc6*/ 	.byte	0x05
	.zero		1


	//   ....[36]....
        /*0bc8*/ 	.word	0x00005f10
        /*0bcc*/ 	.word	0x000000ff
        /*0bd0*/ 	.word	0x00000000
        /*0bd4*/ 	.short	0x0101
        /*0bd6*/ 	.byte	0x04
	.zero		1


	//   ....[37]....
        /*0bd8*/ 	.word	0x00008430
        /*0bdc*/ 	.word	0x0000009c
        /*0be0*/ 	.word	0x00000000
        /*0be4*/ 	.short	0x0101
        /*0be6*/ 	.byte	0x3f
	.zero		1


	//   ....[38]....
        /*0be8*/ 	.word	0x0000b1c0
        /*0bec*/ 	.word	0x00000019
        /*0bf0*/ 	.word	0x00032440
        /*0bf4*/ 	.short	0x010a
        /*0bf6*/ 	.byte	0x3f
	.zero		1


	//   ....[39]....
        /*0bf8*/ 	.word	0x0000b830
        /*0bfc*/ 	.word	0x00000019
        /*0c00*/ 	.word	0x00032430
        /*0c04*/ 	.short	0x0107
        /*0c06*/ 	.byte	0x3f
	.zero		1


	//   ....[40]....
        /*0c08*/ 	.word	0x0000b900
        /*0c0c*/ 	.word	0x00000019
        /*0c10*/ 	.word	0x00032430
        /*0c14*/ 	.short	0x0101
        /*0c16*/ 	.byte	0x3f
	.zero		1


	//   ....[41]....
        /*0c18*/ 	.word	0x0000c450
        /*0c1c*/ 	.word	0x00000016
        /*0c20*/ 	.word	0x00032400
        /*0c24*/ 	.short	0x0107
        /*0c26*/ 	.byte	0x3f
	.zero		1


	//   ....[42]....
        /*0c28*/ 	.word	0x0000c4e0
        /*0c2c*/ 	.word	0x00000016
        /*0c30*/ 	.word	0x00032400
        /*0c34*/ 	.short	0x0101
        /*0c36*/ 	.byte	0x3f
	.zero		1


	//   ....[43]....
        /*0c38*/ 	.word	0x0000cf60
        /*0c3c*/ 	.word	0x00000016
        /*0c40*/ 	.word	0x00032410
        /*0c44*/ 	.short	0x0107
        /*0c46*/ 	.byte	0x3f
	.zero		1


	//   ....[44]....
        /*0c48*/ 	.word	0x0000d060
        /*0c4c*/ 	.word	0x00000016
        /*0c50*/ 	.word	0x00032410
        /*0c54*/ 	.short	0x0101
        /*0c56*/ 	.byte	0x3f
	.zero		1


	//   ....[45]....
        /*0c58*/ 	.word	0x0000d080
        /*0c5c*/ 	.word	0x00000016
        /*0c60*/ 	.word	0x00032420
        /*0c64*/ 	.short	0x010a
        /*0c66*/ 	.byte	0x3f
	.zero		1


	//   ....[46]....
        /*0c68*/ 	.word	0x0000d100
        /*0c6c*/ 	.word	0x00000019
        /*0c70*/ 	.word	0x00032460
        /*0c74*/ 	.short	0x010a
        /*0c76*/ 	.byte	0x3f
	.zero		1


	//   ....[47]....
        /*0c78*/ 	.word	0x0000d880
        /*0c7c*/ 	.word	0x00000019
        /*0c80*/ 	.word	0x00032450
        /*0c84*/ 	.short	0x0107
        /*0c86*/ 	.byte	0x3f
	.zero		1


	//   ....[48]....
        /*0c88*/ 	.word	0x0000d940
        /*0c8c*/ 	.word	0x00000019
        /*0c90*/ 	.word	0x00032450
        /*0c94*/ 	.short	0x0101
        /*0c96*/ 	.byte	0x3f
	.zero		1


	//   ....[49]....
        /*0c98*/ 	.word	0x0000dc80
        /*0c9c*/ 	.word	0x0000000a
        /*0ca0*/ 	.word	0x00032440
        /*0ca4*/ 	.short	0x010a
        /*0ca6*/ 	.byte	0x3f
	.zero		1


	//   ....[50]....
        /*0ca8*/ 	.word	0x0000e050
        /*0cac*/ 	.word	0x0000000a
        /*0cb0*/ 	.word	0x00032430
        /*0cb4*/ 	.short	0x0107
        /*0cb6*/ 	.byte	0x3f
	.zero		1


	//   ....[51]....
        /*0cb8*/ 	.word	0x0000e100
        /*0cbc*/ 	.word	0x0000000a
        /*0cc0*/ 	.word	0x00032430
        /*0cc4*/ 	.short	0x0101
        /*0cc6*/ 	.byte	0x3f
	.zero		1


	//   ....[52]....
        /*0cc8*/ 	.word	0x0000e130
        /*0ccc*/ 	.word	0x0000000a
        /*0cd0*/ 	.word	0x00032460
        /*0cd4*/ 	.short	0x010a
        /*0cd6*/ 	.byte	0x3f
	.zero		1


	//   ....[53]....
        /*0cd8*/ 	.word	0x0000e650
        /*0cdc*/ 	.word	0x0000000a
        /*0ce0*/ 	.word	0x00032450
        /*0ce4*/ 	.short	0x0107
        /*0ce6*/ 	.byte	0x3f
	.zero		1


	//   ....[54]....
        /*0ce8*/ 	.word	0x0000e700
        /*0cec*/ 	.word	0x0000000a
        /*0cf0*/ 	.word	0x00032450
        /*0cf4*/ 	.short	0x0101
        /*0cf6*/ 	.byte	0x3f
	.zero		1


	//   ....[55]....
        /*0cf8*/ 	.word	0x0000f340
        /*0cfc*/ 	.word	0x00000005
        /*0d00*/ 	.word	0x00032420
        /*0d04*/ 	.short	0x010a
        /*0d06*/ 	.byte	0x3f
	.zero		1


	//   ....[56]....
        /*0d08*/ 	.word	0x0000f4e0
        /*0d0c*/ 	.word	0x00000003
        /*0d10*/ 	.word	0x00032440
        /*0d14*/ 	.short	0x010a
        /*0d16*/ 	.byte	0x3f
	.zero		1


	//   ....[57]....
        /*0d18*/ 	.word	0x0000f580
        /*0d1c*/ 	.word	0x00000005
        /*0d20*/ 	.word	0x00032440
        /*0d24*/ 	.short	0x010a
        /*0d26*/ 	.byte	0x3f
	.zero		1


	//   ....[58]....
        /*0d28*/ 	.word	0x0000f5c0
        /*0d2c*/ 	.word	0x00000003
        /*0d30*/ 	.word	0x00032460
        /*0d34*/ 	.short	0x010a
        /*0d36*/ 	.byte	0x3f
	.zero		1


	//   ....[59]....
        /*0d38*/ 	.word	0x0000f600
        /*0d3c*/ 	.word	0x00000005
        /*0d40*/ 	.word	0x00032460
        /*0d44*/ 	.short	0x010a
        /*0d46*/ 	.byte	0x3f
	.zero		1


	//   ....[60]....
        /*0d48*/ 	.word	0x0000f670
        /*0d4c*/ 	.word	0x00000003
        /*0d50*/ 	.word	0x00032400
        /*0d54*/ 	.short	0x010a
        /*0d56*/ 	.byte	0x3f
	.zero		1


	//   ....[61]....
        /*0d58*/ 	.word	0x0000f6d0
        /*0d5c*/ 	.word	0x00000004
        /*0d60*/ 	.word	0x00032430
        /*0d64*/ 	.short	0x010a
        /*0d66*/ 	.byte	0x3f
	.zero		1


	//   ....[62]....
        /*0d68*/ 	.word	0x0000f730
        /*0d6c*/ 	.word	0x00000005
        /*0d70*/ 	.word	0x00032410
        /*0d74*/ 	.short	0x010a
        /*0d76*/ 	.byte	0x3f
	.zero		1


	//   ....[63]....
        /*0d78*/ 	.word	0x0000f790
        /*0d7c*/ 	.word	0x00000000
        /*0d80*/ 	.word	0x00032450
        /*0d84*/ 	.short	0x010a
        /*0d86*/ 	.byte	0x3f
	.zero		1


	//   ....[64]....
        /*0d88*/ 	.word	0x0000f7f0
        /*0d8c*/ 	.word	0x00000003
        /*0d90*/ 	.word	0x00032430
        /*0d94*/ 	.short	0x010a
        /*0d96*/ 	.byte	0x3f
	.zero		1


	//   ....[65]....
        /*0d98*/ 	.word	0x0000f850
        /*0d9c*/ 	.word	0x00000003
        /*0da0*/ 	.word	0x00032450
        /*0da4*/ 	.short	0x010a
        /*0da6*/ 	.byte	0x3f
	.zero		1


	//   ....[66]....
        /*0da8*/ 	.word	0x0000f960
        /*0dac*/ 	.word	0x00000019
        /*0db0*/ 	.word	0x00032440
        /*0db4*/ 	.short	0x010a
        /*0db6*/ 	.byte	0x3f
	.zero		1


	//   ....[67]....
        /*0db8*/ 	.word	0x00011720
        /*0dbc*/ 	.word	0x00000016
        /*0dc0*/ 	.word	0x00032420
        /*0dc4*/ 	.short	0x010a
        /*0dc6*/ 	.byte	0x3f
	.zero		1


	//   ....[68]....
        /*0dc8*/ 	.word	0x00011770
        /*0dcc*/ 	.word	0x00000019
        /*0dd0*/ 	.word	0x00032460
        /*0dd4*/ 	.short	0x010a
        /*0dd6*/ 	.byte	0x3f
	.zero		1


	//   ....[69]....
        /*0dd8*/ 	.word	0x000120c0
        /*0ddc*/ 	.word	0x0000000a
        /*0de0*/ 	.word	0x00032440
        /*0de4*/ 	.short	0x010a
        /*0de6*/ 	.byte	0x3f
	.zero		1


	//   ....[70]....
        /*0de8*/ 	.word	0x00012790
        /*0dec*/ 	.word	0x0000000a
        /*0df0*/ 	.word	0x00032460
        /*0df4*/ 	.short	0x010a
        /*0df6*/ 	.byte	0x3f
	.zero		1


	//   ....[71]....
        /*0df8*/ 	.word	0x00013840
        /*0dfc*/ 	.word	0x00000005
        /*0e00*/ 	.word	0x00032420
        /*0e04*/ 	.short	0x010a
        /*0e06*/ 	.byte	0x3f
	.zero		1


	//   ....[72]....
        /*0e08*/ 	.word	0x000139e0
        /*0e0c*/ 	.word	0x00000003
        /*0e10*/ 	.word	0x00032440
        /*0e14*/ 	.short	0x010a
        /*0e16*/ 	.byte	0x3f
	.zero		1


	//   ....[73]....
        /*0e18*/ 	.word	0x00013a30
        /*0e1c*/ 	.word	0x00000005
        /*0e20*/ 	.word	0x00032440
        /*0e24*/ 	.short	0x010a
        /*0e26*/ 	.byte	0x3f
	.zero		1


	//   ....[74]....
        /*0e28*/ 	.word	0x00013a80
        /*0e2c*/ 	.word	0x00000003
        /*0e30*/ 	.word	0x00032460
        /*0e34*/ 	.short	0x010a
        /*0e36*/ 	.byte	0x3f
	.zero		1


	//----- nvinfo : EIATTR_NUM_MBARRIERS
	.align		4
.L_1242:
        /*0e38*/ 	.byte	0x03, 0x38
        /*0e3a*/ 	.short	0x0017


	//----- nvinfo : EIATTR_EXIT_INSTR_OFFSETS
	.align		4
        /*0e3c*/ 	.byte	0x04, 0x1c
        /*0e3e*/ 	.short	(.L_1244 - .L_1243)


	//   ....[0]....
.L_1243:
        /*0e40*/ 	.word	0x000009f0


	//   ....[1]....
        /*0e44*/ 	.word	0x00009870


	//   ....[2]....
        /*0e48*/ 	.word	0x0000f650


	//----- nvinfo : EIATTR_MAX_THREADS
	.align		4
.L_1244:
        /*0e4c*/ 	.byte	0x04, 0x05
        /*0e4e*/ 	.short	(.L_1246 - .L_1245)
.L_1245:
        /*0e50*/ 	.word	0x00000180
        /*0e54*/ 	.word	0x00000001
        /*0e58*/ 	.word	0x00000001


	//----- nvinfo : EIATTR_CRS_STACK_SIZE
	.align		4
.L_1246:
        /*0e5c*/ 	.byte	0x04, 0x1e
        /*0e5e*/ 	.short	(.L_1248 - .L_1247)
.L_1247:
        /*0e60*/ 	.word	0x00000000


	//----- nvinfo : EIATTR_CBANK_PARAM_SIZE
	.align		4
.L_1248:
        /*0e64*/ 	.byte	0x03, 0x19
        /*0e66*/ 	.short	0x0bf0


	//----- nvinfo : EIATTR_PARAM_CBANK
	.align		4
        /*0e68*/ 	.byte	0x04, 0x0a
        /*0e6a*/ 	.short	(.L_1250 - .L_1249)
	.align		4
.L_1249:
        /*0e6c*/ 	.word	index@(.nv.constant0._ZN7cutlass13device_kernelIN5flash11enable_sm90INS1_16FlashAttnFwdSm90INS1_25CollectiveMainloopFwdSm90ILi2EN4cute5tupleIJNS5_1CILi1EEES8_S8_EEENS6_IJNS7_ILi128EEENS7_ILi96EEENS7_ILi64EEEEEELi256ENS_10bfloat16_tEfNS_4arch4Sm90ELb0ELb0ELb0ELb1ELb1ELb0ELb1ELb1ELb0ELb1ELb0ELb0EEENS1_21CollectiveEpilogueFwdINS6_IJSA_NS7_ILi256EEESB_EEES9_SE_SG_Li256ELb1ELb1ELb0ELb0EEENS1_36VarlenDynamicPersistentTileSchedulerILi128ELi96ELi256ELi128ELb0ELb1ELb1ELb0ELb1ELb1EEEEEEEEEvNT_6ParamsE)
        /*0e70*/ 	.short	0x0210
        /*0e72*/ 	.short	0x0bf0


	//----- nvinfo : EIATTR_SW_WAR
	.align		4
.L_1250:
        /*0e74*/ 	.byte	0x04, 0x36
        /*0e76*/ 	.short	(.L_1252 - .L_1251)
.L_1251:
        /*0e78*/ 	.word	0x00000008
.L_1252:


//--------------------- .nv.info._ZN7cutlass13device_kernelIN5flash11enable_sm90INS1_16FlashAttnFwdSm90INS1_25CollectiveMainloopFwdSm90ILi2EN4cute5tupleIJNS5_1CILi1EEES8_S8_EEENS6_IJNS7_ILi128EEENS7_ILi96EEENS7_ILi64EEEEEELi256ENS_10bfloat16_tEfNS_4arch4Sm90ELb0ELb0ELb0ELb1ELb1ELb1ELb1ELb1ELb0ELb1ELb0ELb0EEENS1_21CollectiveEpilogueFwdINS6_IJSA_NS7_ILi256EEESB_EEES9_SE_SG_Li256ELb1ELb1ELb0ELb0EEENS1_36VarlenDynamicPersistentTileSchedulerILi128ELi96ELi256ELi128ELb0ELb1ELb1ELb0ELb1ELb1EEEEEEEEEvNT_6ParamsE --------------------------
	.section	.nv.info._ZN7cutlass13device_kernelIN5flash11enable_sm90INS1_16FlashAttnFwdSm90INS1_25CollectiveMainloopFwdSm90ILi2EN4cute5tupleIJNS5_1CILi1EEES8_S8_EEENS6_IJNS7_ILi128EEENS7_ILi96EEENS7_ILi64EEEEEELi256ENS_10bfloat16_tEfNS_4arch4Sm90ELb0ELb0ELb0ELb1ELb1ELb1ELb1ELb1ELb0ELb1ELb0ELb0EEENS1_21CollectiveEpilogueFwdINS6_IJSA_NS7_ILi256EEESB_EEES9_SE_SG_Li256ELb1ELb1ELb0ELb0EEENS1_36VarlenDynamicPersistentTileSchedulerILi128ELi96ELi256ELi128ELb0ELb1ELb1ELb0ELb1ELb1EEEEEEEEEvNT_6ParamsE,"",@"SHT_CUDA_INFO"
	.sectionflags	@""
	.align	4


	//----- nvinfo : EIATTR_CUDA_API_VERSION
	.align		4
        /*0000*/ 	.byte	0x04, 0x37
        /*0002*/ 	.short	(.L_1254 - .L_1253)
.L_1253:
        /*0004*/ 	.word	0x00000082


	//----- nvinfo : EIATTR_KPARAM_INFO
	.align		4
.L_1254:
        /*0008*/ 	.byte	0x04, 0x17
        /*000a*/ 	.short	(.L_1256 - .L_1255)
.L_1255:
        /*000c*/ 	.word	0x00000000
        /*0010*/ 	.short	0x0000
        /*0012*/ 	.short	0x0070
        /*0014*/ 	.byte	0x00, 0xf0, 0x01, 0x2e


	//----- nvinfo : EIATTR_SPARSE_MMA_MASK
	.align		4
.L_1256:
        /*0018*/ 	.byte	0x03, 0x50
        /*001a*/ 	.short	0x0000


	//----- nvinfo : EIATTR_MAXREG_COUNT
	.align		4
        /*001c*/ 	.byte	0x03, 0x1b
        /*001e*/ 	.short	0x00a8


	//----- nvinfo : EIATTR_NUM_BARRIERS
	.align		4
        /*0020*/ 	.byte	0x02, 0x4c
        /*0022*/ 	.byte	0x10
	.zero		1


	//----- nvinfo : EIATTR_EXTERNS
	.align		4
        /*0024*/ 	.byte	0x04, 0x0f
        /*0026*/ 	.short	(.L_1258 - .L_1257)


	//   ....[0]....
	.align		4
.L_1257:
        /*0028*/ 	.word	index@(__assertfail)


	//----- nvinfo : EIATTR_ANNOTATIONS
	.align		4
.L_1258:
        /*002c*/ 	.byte	0x04, 0x55
        /*002e*/ 	.short	(.L_1260 - .L_1259)


	//   ....[0]....
.L_1259:
        /* <DEDUP_REMOVED lines=69> */


	//----- nvinfo : EIATTR_MERCURY_ISA_VERSION
	.align		4
.L_1260:
        /*0470*/ 	.byte	0x03, 0x5f
        /*0472*/ 	.short	0x0101


	//----- nvinfo : EIATTR_UNUSED_LOAD_BYTE_OFFSET
	.align		4
        /*0474*/ 	.byte	0x04, 0x44
        /*0476*/ 	.short	(.L_1262 - .L_1261)


	//   ....[0]....
.L_1261:
        /*0478*/ 	.word	0x00000a70
        /*047c*/ 	.word	0x0000fff0


	//   ....[1]....
        /*0480*/ 	.word	0x0000e570
        /*0484*/ 	.word	0x0000fff0


	//----- nvinfo : EIATTR_INT_WARP_WIDE_INSTR_OFFSETS
	.align		4
.L_1262:
        /*0488*/ 	.byte	0x04, 0x31
        /*048a*/ 	.short	(.L_1264 - .L_1263)


	//   ....[0]....
.L_1263:
        /*048c*/ 	.word	0x00000120


	//   ....[1]....
        /*0490*/ 	.word	0x00000160


	//   ....[2]....
        /*0494*/ 	.word	0x000001d0


	//   ....[3]....
        /*0498*/ 	.word	0x00000240


	//   ....[4]....
        /*049c*/ 	.word	0x00013920


	//   ....[5]....
        /*04a0*/ 	.word	0x000139b0


	//   ....[6]....
        /*04a4*/ 	.word	0x00017970


	//   ....[7]....
        /*04a8*/ 	.word	0x00017a00


	//----- nvinfo : EIATTR_COOP_GROUP_MASK_REGIDS
	.align		4
.L_1264:
        /*04ac*/ 	.byte	0x04, 0x29
        /*04ae*/ 	.short	(.L_1266 - .L_1265)


	//   ....[0]....
.L_1265:
        /*04b0*/ 	.word	0xffffffff


	//   ....[1]....
        /*04b4*/ 	.word	0xffffffff


	//   ....[2]....
        /*04b8*/ 	.word	0xffffffff


	//   ....[3]....
        /*04bc*/ 	.word	0xffffffff


	//   ....[4]....
        /*04c0*/ 	.word	0xffffffff


	//   ....[5]....
        /*04c4*/ 	.word	0xffffffff


	//   ....[6]....
        /*04c8*/ 	.word	0xffffffff


	//   ....[7]....
        /*04cc*/ 	.word	0xffffffff


	//   ....[8]....
        /*04d0*/ 	.word	0xffffffff


	//   ....[9]....
        /*04d4*/ 	.word	0xffffffff


	//   ....[10]....
        /*04d8*/ 	.word	0xffffffff


	//   ....[11]....
        /*04dc*/ 	.word	0xffffffff


	//   ....[12]....
        /*04e0*/ 	.word	0xffffffff


	//   ....[13]....
        /*04e4*/ 	.word	0xffffffff


	//   ....[14]....
        /*04e8*/ 	.word	0xffffffff


	//   ....[15]....
        /*04ec*/ 	.word	0xffffffff


	//   ....[16]....
        /*04f0*/ 	.word	0xffffffff


	//   ....[17]....
        /*04f4*/ 	.word	0xffffffff


	//   ....[18]....
        /*04f8*/ 	.word	0xffffffff


	//   ....[19]....
        /*04fc*/ 	.word	0xffffffff


	//   ....[20]....
        /*0500*/ 	.word	0xffffffff


	//   ....[21]....
        /*0504*/ 	.word	0xffffffff


	//   ....[22]....
        /*0508*/ 	.word	0xffffffff


	//   ....[23]....
        /*050c*/ 	.word	0xffffffff


	//   ....[24]....
        /*0510*/ 	.word	0xffffffff


	//   ....[25]....
        /*0514*/ 	.word	0xffffffff


	//   ....[26]....
        /*0518*/ 	.word	0xffffffff


	//   ....[27]....
        /*051c*/ 	.word	0xffffffff


	//   ....[28]....
        /*0520*/ 	.word	0xffffffff


	//   ....[29]....
        /*0524*/ 	.word	0xffffffff


	//   ....[30]....
        /*0528*/ 	.word	0xffffffff


	//   ....[31]....
        /*052c*/ 	.word	0xffffffff


	//   ....[32]....
        /*0530*/ 	.word	0xffffffff


	//   ....[33]....
        /*0534*/ 	.word	0xffffffff


	//   ....[34]....
        /*0538*/ 	.word	0xffffffff


	//   ....[35]....
        /*053c*/ 	.word	0xffffffff


	//   ....[36]....
        /*0540*/ 	.word	0xffffffff


	//   ....[37]....
        /*0544*/ 	.word	0xffffffff


	//   ....[38]....
        /*0548*/ 	.word	0xffffffff


	//   ....[39]....
        /*054c*/ 	.word	0xffffffff


	//   ....[40]....
        /*0550*/ 	.word	0xffffffff


	//   ....[41]....
        /*0554*/ 	.word	0xffffffff


	//   ....[42]....
        /*0558*/ 	.word	0xffffffff


	//   ....[43]....
        /*055c*/ 	.word	0xffffffff


	//   ....[44]....
        /*0560*/ 	.word	0xffffffff


	//   ....[45]....
        /*0564*/ 	.word	0xffffffff


	//   ....[46]....
        /*0568*/ 	.word	0xffffffff


	//   ....[47]....
        /*056c*/ 	.word	0xffffffff


	//   ....[48]....
        /*0570*/ 	.word	0xffffffff


	//   ....[49]....
        /*0574*/ 	.word	0xffffffff


	//   ....[50]....
        /*0578*/ 	.word	0xffffffff


	//   ....[51]....
        /*057c*/ 	.word	0xffffffff


	//   ....[52]....
        /*0580*/ 	.word	0xffffffff


	//   ....[53]....
        /*0584*/ 	.word	0xffffffff


	//   ....[54]....
        /*0588*/ 	.word	0xffffffff


	//   ....[55]....
        /*058c*/ 	.word	0xffffffff


	//   ....[56]....
        /*0590*/ 	.word	0xffffffff


	//   ....[57]....
        /*0594*/ 	.word	0xffffffff


	//   ....[58]....
        /*0598*/ 	.word	0xffffffff


	//   ....[59]....
        /*059c*/ 	.word	0xffffffff


	//   ....[60]....
        /*05a0*/ 	.word	0xffffffff


	//   ....[61]....
        /*05a4*/ 	.word	0xffffffff


	//   ....[62]....
        /*05a8*/ 	.word	0xffffffff


	//   ....[63]....
        /*05ac*/ 	.word	0xffffffff


	//   ....[64]....
        /*05b0*/ 	.word	0xffffffff


	//   ....[65]....
        /*05b4*/ 	.word	0xffffffff


	//   ....[66]....
        /*05b8*/ 	.word	0xffffffff


	//   ....[67]....
        /*05bc*/ 	.word	0xffffffff


	//   ....[68]....
        /*05c0*/ 	.word	0xffffffff


	//   ....[69]....
        /*05c4*/ 	.word	0xffffffff


	//   ....[70]....
        /*05c8*/ 	.word	0xffffffff


	//   ....[71]....
        /*05cc*/ 	.word	0xffffffff


	//   ....[72]....
        /*05d0*/ 	.word	0xffffffff


	//   ....[73]....
        /*05d4*/ 	.word	0xffffffff


	//   ....[74]....
        /*05d8*/ 	.word	0xffffffff


	//   ....[75]....
        /*05dc*/ 	.word	0xffffffff


	//   ....[76]....
        /*05e0*/ 	.word	0xffffffff


	//   ....[77]....
        /*05e4*/ 	.word	0xffffffff


	//   ....[78]....
        /*05e8*/ 	.word	0xffffffff


	//   ....[79]....
        /*05ec*/ 	.word	0xffffffff


	//   ....[80]....
        /*05f0*/ 	.word	0xffffffff


	//   ....[81]....
        /*05f4*/ 	.word	0xffffffff


	//   ....[82]....
        /*05f8*/ 	.word	0xffffffff


	//   ....[83]....
        /*05fc*/ 	.word	0xffffffff


	//   ....[84]....
        /*0600*/ 	.word	0xffffffff


	//   ....[85]....
        /*0604*/ 	.word	0xffffffff


	//   ....[86]....
        /*0608*/ 	.word	0xffffffff


	//   ....[87]....
        /*060c*/ 	.word	0xffffffff


	//   ....[88]....
        /*0610*/ 	.word	0xffffffff


	//   ....[89]....
        /*0614*/ 	.word	0xffffffff


	//   ....[90]....
        /*0618*/ 	.word	0xffffffff


	//   ....[91]....
        /*061c*/ 	.word	0xffffffff


	//   ....[92]....
        /*0620*/ 	.word	0xffffffff


	//   ....[93]....
        /*0624*/ 	.word	0xffffffff


	//   ....[94]....
        /*0628*/ 	.word	0xffffffff


	//   ....[95]....
        /*062c*/ 	.word	0xffffffff


	//   ....[96]....
        /*0630*/ 	.word	0xffffffff


	//   ....[97]....
        /*0634*/ 	.word	0xffffffff


	//   ....[98]....
        /*0638*/ 	.word	0xffffffff


	//   ....[99]....
        /*063c*/ 	.word	0xffffffff


	//   ....[100]....
        /*0640*/ 	.word	0xffffffff


	//   ....[101]....
        /*0644*/ 	.word	0xffffffff


	//   ....[102]....
        /*0648*/ 	.word	0xffffffff


	//   ....[103]....
        /*064c*/ 	.word	0xffffffff


	//   ....[104]....
        /*0650*/ 	.word	0xffffffff


	//   ....[105]....
        /*0654*/ 	.word	0xffffffff


	//   ....[106]....
        /*0658*/ 	.word	0xffffffff


	//   ....[107]....
        /*065c*/ 	.word	0xffffffff


	//   ....[108]....
        /*0660*/ 	.word	0xffffffff


	//   ....[109]....
        /*0664*/ 	.word	0xffffffff


	//   ....[110]....
        /*0668*/ 	.word	0xffffffff


	//   ....[111]....
        /*066c*/ 	.word	0xffffffff


	//   ....[112]....
        /*0670*/ 	.word	0xffffffff


	//   ....[113]....
        /*0674*/ 	.word	0xffffffff


	//   ....[114]....
        /*0678*/ 	.word	0xffffffff


	//   ....[115]....
        /*067c*/ 	.word	0xffffffff


	//   ....[116]....
        /*0680*/ 	.word	0xffffffff


	//   ....[117]....
        /*0684*/ 	.word	0xffffffff


	//   ....[118]....
        /*0688*/ 	.word	0xffffffff


	//   ....[119]....
        /*068c*/ 	.word	0xffffffff


	//   ....[120]....
        /*0690*/ 	.word	0xffffffff


	//   ....[121]....
        /*0694*/ 	.word	0xffffffff


	//   ....[122]....
        /*0698*/ 	.word	0xffffffff


	//   ....[123]....
        /*069c*/ 	.word	0xffffffff


	//   ....[124]....
        /*06a0*/ 	.word	0xffffffff


	//   ....[125]....
        /*06a4*/ 	.word	0xffffffff


	//   ....[126]....
        /*06a8*/ 	.word	0xffffffff


	//   ....[127]....
        /*06ac*/ 	.word	0xffffffff


	//   ....[128]....
        /*06b0*/ 	.word	0xffffffff


	//   ....[129]....
        /*06b4*/ 	.word	0xffffffff


	//   ....[130]....
        /*06b8*/ 	.word	0xffffffff


	//   ....[131]....
        /*06bc*/ 	.word	0xffffffff


	//   ....[132]....
        /*06c0*/ 	.word	0xffffffff


	//   ....[133]....
        /*06c4*/ 	.word	0xffffffff


	//   ....[134]....
        /*06c8*/ 	.word	0xffffffff


	//   ....[135]....
        /*06cc*/ 	.word	0xffffffff


	//   ....[136]....
        /*06d0*/ 	.word	0xffffffff


	//   ....[137]....
        /*06d4*/ 	.word	0xffffffff


	//   ....[138]....
        /*06d8*/ 	.word	0xffffffff


	//   ....[139]....
        /*06dc*/ 	.word	0xffffffff


	//   ....[140]....
        /*06e0*/ 	.word	0xffffffff


	//   ....[141]....
        /*06e4*/ 	.word	0xffffffff


	//   ....[142]....
        /*06e8*/ 	.word	0xffffffff


	//   ....[143]....
        /*06ec*/ 	.word	0xffffffff


	//   ....[144]....
        /*06f0*/ 	.word	0xffffffff


	//   ....[145]....
        /*06f4*/ 	.word	0xffffffff


	//   ....[146]....
        /*06f8*/ 	.word	0xffffffff


	//   ....[147]....
        /*06fc*/ 	.word	0xffffffff


	//   ....[148]....
        /*0700*/ 	.word	0xffffffff


	//   ....[149]....
        /*0704*/ 	.word	0xffffffff


	//   ....[150]....
        /*0708*/ 	.word	0xffffffff


	//   ....[151]....
        /*070c*/ 	.word	0xffffffff


	//   ....[152]....
        /*0710*/ 	.word	0xffffffff


	//   ....[153]....
        /*0714*/ 	.word	0xffffffff


	//   ....[154]....
        /*0718*/ 	.word	0xffffffff


	//   ....[155]....
        /*071c*/ 	.word	0xffffffff


	//   ....[156]....
        /*0720*/ 	.word	0xffffffff


	//   ....[157]....
        /*0724*/ 	.word	0xffffffff


	//   ....[158]....
        /*0728*/ 	.word	0xffffffff


	//   ....[159]....
        /*072c*/ 	.word	0xffffffff


	//   ....[160]....
        /*0730*/ 	.word	0xffffffff


	//   ....[161]....
        /*0734*/ 	.word	0xffffffff


	//   ....[162]....
        /*0738*/ 	.word	0xffffffff


	//   ....[163]....
        /*073c*/ 	.word	0xffffffff


	//   ....[164]....
        /*0740*/ 	.word	0xffffffff


	//   ....[165]....
        /*0744*/ 	.word	0xffffffff


	//   ....[166]....
        /*0748*/ 	.word	0xffffffff


	//   ....[167]....
        /*074c*/ 	.word	0xffffffff


	//   ....[168]....
        /*0750*/ 	.word	0xffffffff


	//   ....[169]....
        /*0754*/ 	.word	0xffffffff


	//   ....[170]....
        /*0758*/ 	.word	0xffffffff


	//   ....[171]....
        /*075c*/ 	.word	0xffffffff


	//   ....[172]....
        /*0760*/ 	.word	0xffffffff


	//   ....[173]....
        /*0764*/ 	.word	0xffffffff


	//   ....[174]....
        /*0768*/ 	.word	0xffffffff


	//   ....[175]....
        /*076c*/ 	.word	0xffffffff


	//   ....[176]....
        /*0770*/ 	.word	0xffffffff


	//   ....[177]....
        /*0774*/ 	.word	0xffffffff


	//   ....[178]....
        /*0778*/ 	.word	0xffffffff


	//   ....[179]....
        /*077c*/ 	.word	0x0500000f


	//   ....[180]....
        /*0780*/ 	.word	0x0500000f


	//   ....[181]....
        /*0784*/ 	.word	0x0500000f


	//   ....[182]....
        /*0788*/ 	.word	0x0500000f


	//   ....[183]....
        /*078c*/ 	.word	0x0500000f


	//   ....[184]....
        /*0790*/ 	.word	0x0500000f


	//   ....[185]....
        /*0794*/ 	.word	0x0500000f


	//   ....[186]....
        /*0798*/ 	.word	0x0500000f


	//   ....[187]....
        /*079c*/ 	.word	0x0500000f


	//   ....[188]....
        /*07a0*/ 	.word	0x0500000f


	//   ....[189]....
        /*07a4*/ 	.word	0x0500000f


	//   ....[190]....
        /*07a8*/ 	.word	0x0500000f


	//   ....[191]....
        /*07ac*/ 	.word	0x0500000f


	//   ....[192]....
        /*07b0*/ 	.word	0x0500000f


	//   ....[193]....
        /*07b4*/ 	.word	0x0500000f


	//   ....[194]....
        /*07b8*/ 	.word	0x0500000f


	//   ....[195]....
        /*07bc*/ 	.word	0x0500000f


	//   ....[196]....
        /*07c0*/ 	.word	0x0500000f


	//   ....[197]....
        /*07c4*/ 	.word	0x0500000f


	//   ....[198]....
        /*07c8*/ 	.word	0x0500000f


	//   ....[199]....
        /*07cc*/ 	.word	0x0500000f


	//   ....[200]....
        /*07d0*/ 	.word	0x0500000f


	//   ....[201]....
        /*07d4*/ 	.word	0x0500000f


	//   ....[202]....
        /*07d8*/ 	.word	0x0500000f


	//   ....[203]....
        /*07dc*/ 	.word	0x0500000f


	//   ....[204]....
        /*07e0*/ 	.word	0x0500000f


	//   ....[205]....
        /*07e4*/ 	.word	0x0500000f


	//   ....[206]....
        /*07e8*/ 	.word	0x0500000f


	//   ....[207]....
        /*07ec*/ 	.word	0x0500000f


	//   ....[208]....
        /*07f0*/ 	.word	0x0500000f


	//   ....[209]....
        /*07f4*/ 	.word	0x0500000f


	//   ....[210]....
        /*07f8*/ 	.word	0x0500000f


	//   ....[211]....
        /*07fc*/ 	.word	0x0500000f


	//   ....[212]....
        /*0800*/ 	.word	0x0500000f


	//   ....[213]....
        /*0804*/ 	.word	0x0500000f


	//   ....[214]....
        /*0808*/ 	.word	0x0500000f


	//   ....[215]....
        /*080c*/ 	.word	0x0500000f


	//   ....[216]....
        /*0810*/ 	.word	0x0500000f


	//   ....[217]....
        /*0814*/ 	.word	0x0500000f


	//   ....[218]....
        /*0818*/ 	.word	0x0500000f


	//   ....[219]....
        /*081c*/ 	.word	0x0500000f


	//   ....[220]....
        /*0820*/ 	.word	0x0500000f


	//   ....[221]....
        /*0824*/ 	.word	0x0500000f


	//   ....[222]....
        /*0828*/ 	.word	0x0500000f


	//   ....[223]....
        /*082c*/ 	.word	0x0500000f


	//   ....[224]....
        /*0830*/ 	.word	0x0500000f


	//   ....[225]....
        /*0834*/ 	.word	0x0500000f


	//   ....[226]....
        /*0838*/ 	.word	0x0500000f


	//   ....[227]....
        /*083c*/ 	.word	0x0500000f


	//   ....[228]....
        /*0840*/ 	.word	0x0500000f


	//   ....[229]....
        /*0844*/ 	.word	0x0500000f


	//   ....[230]....
        /*0848*/ 	.word	0x0500000f


	//   ....[231]....
        /*084c*/ 	.word	0x0500000f


	//   ....[232]....
        /*0850*/ 	.word	0x0500000f


	//   ....[233]....
        /*0854*/ 	.word	0x0500000f


	//   ....[234]....
        /*0858*/ 	.word	0x0500000f


	//   ....[235]....
        /*085c*/ 	.word	0x0500000f


	//   ....[236]....
        /*0860*/ 	.word	0x0500000f


	//   ....[237]....
        /*0864*/ 	.word	0x0500000f


	//   ....[238]....
        /*0868*/ 	.word	0x0500000f


	//   ....[239]....
        /*086c*/ 	.word	0x0500000f


	//   ....[240]....
        /*0870*/ 	.word	0x0500000f


	//   ....[241]....
        /*0874*/ 	.word	0x0500000f


	//   ....[242]....
        /*0878*/ 	.word	0x0500000f


	//   ....[243]....
        /*087c*/ 	.word	0x0500000f


	//   ....[244]....
        /*0880*/ 	.word	0x0500000f


	//   ....[245]....
        /*0884*/ 	.word	0x0500000f


	//   ....[246]....
        /*0888*/ 	.word	0x0500000f


	//   ....[247]....
        /*088c*/ 	.word	0x0500000f


	//   ....[248]....
        /*0890*/ 	.word	0x0500000f


	//   ....[249]....
        /*0894*/ 	.word	0x0500000f


	//   ....[250]....
        /*0898*/ 	.word	0x0500000f


	//   ....[251]....
        /*089c*/ 	.word	0x0500000f


	//   ....[252]....
        /*08a0*/ 	.word	0x0500000f


	//   ....[253]....
        /*08a4*/ 	.word	0x0500000f


	//   ....[254]....
        /*08a8*/ 	.word	0x0500000f


	//   ....[255]....
        /*08ac*/ 	.word	0x0500000f


	//   ....[0]....
        /*08b0*/ 	.word	0x0500000f


	//   ....[1]....
        /*08b4*/ 	.word	0x0500000f


	//   ....[2]....
        /*08b8*/ 	.word	0x0500000f


	//   ....[3]....
        /*08bc*/ 	.word	0x0500000f


	//   ....[4]....
        /*08c0*/ 	.word	0x0500000f


	//   ....[5]....
        /*08c4*/ 	.word	0x0500000f


	//   ....[6]....
        /*08c8*/ 	.word	0x0500000f


	//   ....[7]....
        /*08cc*/ 	.word	0x0500000f


	//   ....[8]....
        /*08d0*/ 	.word	0x0500000f


	//   ....[9]....
        /*08d4*/ 	.word	0x0500000f


	//   ....[10]....
        /*08d8*/ 	.word	0x0500000f


	//   ....[11]....
        /*08dc*/ 	.word	0x0500000f


	//   ....[12]....
        /*08e0*/ 	.word	0x0500000f


	//   ....[13]....
        /*08e4*/ 	.word	0x0500000f


	//   ....[14]....
        /*08e8*/ 	.word	0x0500000f


	//   ....[15]....
        /*08ec*/ 	.word	0x0500000f


	//   ....[16]....
        /*08f0*/ 	.word	0x0500000f


	//   ....[17]....
        /*08f4*/ 	.word	0x0500000f


	//   ....[18]....
        /*08f8*/ 	.word	0x0500000f


	//   ....[19]....
        /*08fc*/ 	.word	0x0500000f


	//   ....[20]....
        /*0900*/ 	.word	0x0500000f


	//   ....[21]....
        /*0904*/ 	.word	0x0500000f


	//   ....[22]....
        /*0908*/ 	.word	0x0500000f


	//   ....[23]....
        /*090c*/ 	.word	0x0500000f


	//   ....[24]....
        /*0910*/ 	.word	0x0500000f


	//   ....[25]....
        /*0914*/ 	.word	0x0500000f


	//   ....[26]....
        /*0918*/ 	.word	0x0500000f


	//   ....[27]....
        /*091c*/ 	.word	0x0500000f


	//   ....[28]....
        /*0920*/ 	.word	0x0500000f


	//   ....[29]....
        /*0924*/ 	.word	0x0500000f


	//   ....[30]....
        /*0928*/ 	.word	0x0500000f


	//   ....[31]....
        /*092c*/ 	.word	0x0500000f


	//   ....[32]....
        /*0930*/ 	.word	0x0500000f


	//   ....[33]....
        /*0934*/ 	.word	0x0500000f


	//   ....[34]....
        /*0938*/ 	.word	0x0500000f


	//   ....[35]....
        /*093c*/ 	.word	0x0500000f


	//   ....[36]....
        /*0940*/ 	.word	0x0500000f


	//   ....[37]....
        /*0944*/ 	.word	0x0500000f


	//   ....[38]....
        /*0948*/ 	.word	0x0500000f


	//   ....[39]....
        /*094c*/ 	.word	0x0500000f


	//   ....[40]....
        /*0950*/ 	.word	0x0500000f


	//   ....[41]....
        /*0954*/ 	.word	0x0500000f


	//   ....[42]....
        /*0958*/ 	.word	0x0500000f


	//   ....[43]....
        /*095c*/ 	.word	0x0500000f


	//   ....[44]....
        /*0960*/ 	.word	0x0500000f


	//   ....[45]....
        /*0964*/ 	.word	0x0500000f


	//   ....[46]....
        /*0968*/ 	.word	0x0500000f


	//   ....[47]....
        /*096c*/ 	.word	0x0500000f


	//   ....[48]....
        /*0970*/ 	.word	0x0500000f


	//   ....[49]....
        /*0974*/ 	.word	0x0500000f


	//   ....[50]....
        /*0978*/ 	.word	0x0500000f


	//   ....[51]....
        /*097c*/ 	.word	0x0500000f


	//----- nvinfo : EIATTR_COOP_GROUP_INSTR_OFFSETS
	.align		4
.L_1266:
        /*0980*/ 	.byte	0x04, 0x28
        /*0982*/ 	.short	(.L_1268 - .L_1267)


	//   ....[0]....
.L_1267:
        /*0984*/ 	.word	0x00000060


	//   ....[1]....
        /*0988*/ 	.word	0x00000130


	//   ....[2]....
        /*098c*/ 	.word	0x000001f0


	//   ....[3]....
        /*0990*/ 	.word	0x000003c0


	//   ....[4]....
        /*0994*/ 	.word	0x00000520


	//   ....[5]....
        /*0998*/ 	.word	0x00000640


	//   ....[6]....
        /*099c*/ 	.word	0x000007a0


	//   ....[7]....
        /*09a0*/ 	.word	0x00002c90


	//   ....[8]....
        /*09a4*/ 	.word	0x00002ca0


	//   ....[9]....
        /*09a8*/ 	.word	0x00003410


	//   ....[10]....
        /*09ac*/ 	.word	0x00003420


	//   ....[11]....
        /*09b0*/ 	.word	0x00004090


	//   ....[12]....
        /*09b4*/ 	.word	0x000040a0


	//   ....[13]....
        /*09b8*/ 	.word	0x00004890


	//   ....[14]....
        /*09bc*/ 	.word	0x000048a0


	//   ....[15]....
        /*09c0*/ 	.word	0x000052f0


	//   ....[16]....
        /*09c4*/ 	.word	0x00005300


	//   ....[17]....
        /*09c8*/ 	.word	0x00005410


	//   ....[18]....
        /*09cc*/ 	.word	0x00005420


	//   ....[19]....
        /*09d0*/ 	.word	0x000057d0


	//   ....[20]....
        /*09d4*/ 	.word	0x00005800


	//   ....[21]....
        /*09d8*/ 	.word	0x00005ad0


	//   ....[22]....
        /*09dc*/ 	.word	0x00005af0


	//   ....[23]....
        /*09e0*/ 	.word	0x00006490


	//   ....[24]....
        /*09e4*/ 	.word	0x00006a10


	//   ....[25]....
        /*09e8*/ 	.word	0x00006a20


	//   ....[26]....
        /*09ec*/ 	.word	0x00006a30


	//   ....[27]....
        /*09f0*/ 	.word	0x00006a40


	//   ....[28]....
        /*09f4*/ 	.word	0x00007a80


	//   ....[29]....
        /*09f8*/ 	.word	0x00007a90


	//   ....[30]....
        /*09fc*/ 	.word	0x00007aa0


	//   ....[31]....
        /*0a00*/ 	.word	0x00007ab0


	//   ....[32]....
        /*0a04*/ 	.word	0x0000a3f0


	//   ....[33]....
        /*0a08*/ 	.word	0x0000a4d0


	//   ....[34]....
        /*0a0c*/ 	.word	0x0000a4e0


	//   ....[35]....
        /*0a10*/ 	.word	0x0000a530


	//   ....[36]....
        /*0a14*/ 	.word	0x0000c3d0


	//   ....[37]....
        /*0a18*/ 	.word	0x0000c3e0


	//   ....[38]....
        /*0a1c*/ 	.word	0x0000c410


	//   ....[39]....
        /*0a20*/ 	.word	0x0000c420


	//   ....[40]....
        /*0a24*/ 	.word	0x0000daf0


	//   ....[41]....
        /*0a28*/ 	.word	0x0000db50


	//   ....[42]....
        /*0a2c*/ 	.word	0x0000dbb0


	//   ....[43]....
        /*0a30*/ 	.word	0x0000dbd0


	//   ....[44]....
        /*0a34*/ 	.word	0x0000f6a0


	//   ....[45]....
        /*0a38*/ 	.word	0x0000f7c0


	//   ....[46]....
        /*0a3c*/ 	.word	0x0000fac0


	//   ....[47]....
        /*0a40*/ 	.word	0x0000fb00


	//   ....[48]....
        /*0a44*/ 	.word	0x00010040


	//   ....[49]....
        /*0a48*/ 	.word	0x00010090


	//   ....[50]....
        /*0a4c*/ 	.word	0x000101d0


	//   ....[51]....
        /*0a50*/ 	.word	0x000101f0


	//   ....[52]....
        /*0a54*/ 	.word	0x00010330


	//   ....[53]....
        /*0a58*/ 	.word	0x00010350


	//   ....[54]....
        /*0a5c*/ 	.word	0x000104a0


	//   ....[55]....
        /*0a60*/ 	.word	0x000104c0


	//   ....[56]....
        /*0a64*/ 	.word	0x00010e60


	//   ....[57]....
        /*0a68*/ 	.word	0x00010e70


	//   ....[58]....
        /*0a6c*/ 	.word	0x00011010


	//   ....[59]....
        /*0a70*/ 	.word	0x00011020


	//   ....[60]....
        /*0a74*/ 	.word	0x000111b0


	//   ....[61]....
        /*0a78*/ 	.word	0x000111c0


	//   ....[62]....
        /*0a7c*/ 	.word	0x00011350


	//   ....[63]....
        /*0a80*/ 	.word	0x00011360


	//   ....[64]....
        /*0a84*/ 	.word	0x00011540


	//   ....[65]....
        /*0a88*/ 	.word	0x00011710


	//   ....[66]....
        /*0a8c*/ 	.word	0x00011740


	//   ....[67]....
        /*0a90*/ 	.word	0x00011770


	//   ....[68]....
        /*0a94*/ 	.word	0x000117a0


	//   ....[69]....
        /*0a98*/ 	.word	0x000117d0


	//   ....[70]....
        /*0a9c*/ 	.word	0x00011800


	//   ....[71]....
        /*0aa0*/ 	.word	0x00011970


	//   ....[72]....
        /*0aa4*/ 	.word	0x000119a0


	//   ....[73]....
        /*0aa8*/ 	.word	0x000119d0


	//   ....[74]....
        /*0aac*/ 	.word	0x00011a00


	//   ....[75]....
        /*0ab0*/ 	.word	0x00011a30


	//   ....[76]....
        /*0ab4*/ 	.word	0x00011a60


	//   ....[77]....
        /*0ab8*/ 	.word	0x00011af0


	//   ....[78]....
        /*0abc*/ 	.word	0x00011b20


	//   ....[79]....
        /*0ac0*/ 	.word	0x00011ba0


	//   ....[80]....
        /*0ac4*/ 	.word	0x000126c0


	//   ....[81]....
        /*0ac8*/ 	.word	0x00014530


	//   ....[82]....
        /*0acc*/ 	.word	0x00014550


	//   ....[83]....
        /*0ad0*/ 	.word	0x000145e0


	//   ....[84]....
        /*0ad4*/ 	.word	0x00014600


	//   ....[85]....
        /*0ad8*/ 	.word	0x00014680


	//   ....[86]....
        /*0adc*/ 	.word	0x000146a0


	//   ....[87]....
        /*0ae0*/ 	.word	0x00014720


	//   ....[88]....
        /*0ae4*/ 	.word	0x00014740


	//   ....[89]....
        /*0ae8*/ 	.word	0x000147c0


	//   ....[90]....
        /*0aec*/ 	.word	0x000147e0


	//   ....[91]....
        /*0af0*/ 	.word	0x000147f0


	//   ....[92]....
        /*0af4*/ 	.word	0x00014800


	//   ....[93]....
        /*0af8*/ 	.word	0x00014fb0


	//   ....[94]....
        /*0afc*/ 	.word	0x00014fe0


	//   ....[95]....
        /*0b00*/ 	.word	0x000150e0


	//   ....[96]....
        /*0b04*/ 	.word	0x000150f0


	//   ....[97]....
        /*0b08*/ 	.word	0x00015170


	//   ....[98]....
        /*0b0c*/ 	.word	0x00015180


	//   ....[99]....
        /*0b10*/ 	.word	0x00015190


	//   ....[100]....
        /*0b14*/ 	.word	0x00015230


	//   ....[101]....
        /*0b18*/ 	.word	0x00015260


	//   ....[102]....
        /*0b1c*/ 	.word	0x000152e0


	//   ....[103]....
        /*0b20*/ 	.word	0x00015310


	//   ....[104]....
        /*0b24*/ 	.word	0x00015390


	//   ....[105]....
        /*0b28*/ 	.word	0x000153c0


	//   ....[106]....
        /*0b2c*/ 	.word	0x000153e0


	//   ....[107]....
        /*0b30*/ 	.word	0x00015430


	//   ....[108]....
        /*0b34*/ 	.word	0x00015440


	//   ....[109]....
        /*0b38*/ 	.word	0x00015b10


	//   ....[110]....
        /*0b3c*/ 	.word	0x00015b40


	//   ....[111]....
        /*0b40*/ 	.word	0x00015b60


	//   ....[112]....
        /*0b44*/ 	.word	0x00015c30


	//   ....[113]....
        /*0b48*/ 	.word	0x00015c60


	//   ....[114]....
        /*0b4c*/ 	.word	0x00015cd0


	//   ....[115]....
        /*0b50*/ 	.word	0x00015d40


	//   ....[116]....
        /*0b54*/ 	.word	0x00015d50


	//   ....[117]....
        /*0b58*/ 	.word	0x00015dd0


	//   ....[118]....
        /*0b5c*/ 	.word	0x00015de0


	//   ....[119]....
        /*0b60*/ 	.word	0x00015e60


	//   ....[120]....
        /*0b64*/ 	.word	0x00015e70


	//   ....[121]....
        /*0b68*/ 	.word	0x00015ef0


	//   ....[122]....
        /*0b6c*/ 	.word	0x00015f00


	//   ....[123]....
        /*0b70*/ 	.word	0x00015f80


	//   ....[124]....
        /*0b74*/ 	.word	0x00015f90


	//   ....[125]....
        /*0b78*/ 	.word	0x000164c0


	//   ....[126]....
        /*0b7c*/ 	.word	0x000164e0


	//   ....[127]....
        /*0b80*/ 	.word	0x00016510


	//   ....[128]....
        /*0b84*/ 	.word	0x000165f0


	//   ....[129]....
        /*0b88*/ 	.word	0x00016600


	//   ....[130]....
        /*0b8c*/ 	.word	0x00016630


	//   ....[131]....
        /*0b90*/ 	.word	0x000166c0


	//   ....[132]....
        /*0b94*/ 	.word	0x00016770


	//   ....[133]....
        /*0b98*/ 	.word	0x00016780


	//   ....[134]....
        /*0b9c*/ 	.word	0x000167b0


	//   ....[135]....
        /*0ba0*/ 	.word	0x000167c0


	//   ....[136]....
        /*0ba4*/ 	.word	0x00016850


	//   ....[137]....
        /*0ba8*/ 	.word	0x00016f90


	//   ....[138]....
        /*0bac*/ 	.word	0x00016fb0


	//   ....[139]....
        /*0bb0*/ 	.word	0x00017000


	//   ....[140]....
        /*0bb4*/ 	.word	0x00017010


	//   ....[141]....
        /*0bb8*/ 	.word	0x00017050


	//   ....[142]....
        /*0bbc*/ 	.word	0x00017060


	//   ....[143]....
        /*0bc0*/ 	.word	0x000170a0


	//   ....[144]....
        /*0bc4*/ 	.word	0x000170b0


	//   ....[145]....
        /*0bc8*/ 	.word	0x000170f0


	//   ....[146]....
        /*0bcc*/ 	.word	0x00017100


	//   ....[147]....
        /*0bd0*/ 	.word	0x00017110


	//   ....[148]....
        /*0bd4*/ 	.word	0x00017150


	//   ....[149]....
        /*0bd8*/ 	.word	0x00017490


	//   ....[150]....
        /*0bdc*/ 	.word	0x000174b0


	//   ....[151]....
        /*0be0*/ 	.word	0x000174c0


	//   ....[152]....
        /*0be4*/ 	.word	0x000174e0


	//   ....[153]....
        /*0be8*/ 	.word	0x00017550


	//   ....[154]....
        /*0bec*/ 	.word	0x00017570


	//   ....[155]....
        /*0bf0*/ 	.word	0x000175d0


	//   ....[156]....
        /*0bf4*/ 	.word	0x000175f0


	//   ....[157]....
        /*0bf8*/ 	.word	0x00017650


	//   ....[158]....
        /*0bfc*/ 	.word	0x00017670


	//   ....[159]....
        /*0c00*/ 	.word	0x000176d0


	//   ....[160]....
        /*0c04*/ 	.word	0x000176f0


	//   ....[161]....
        /*0c08*/ 	.word	0x00017be0


	//   ....[162]....
        /*0c0c*/ 	.word	0x00017c10


	//   ....[163]....
        /*0c10*/ 	.word	0x00017c40


	//   ....[164]....
        /*0c14*/ 	.word	0x00017c70


	//   ....[165]....
        /*0c18*/ 	.word	0x00017ca0


	//   ....[166]....
        /*0c1c*/ 	.word	0x00017cd0


	//   ....[167]....
        /*0c20*/ 	.word	0x00017d00


	//   ....[168]....
        /*0c24*/ 	.word	0x00017d30


	//   ....[169]....
        /*0c28*/ 	.word	0x00017eb0


	//   ....[170]....
        /*0c2c*/ 	.word	0x00017ee0


	//   ....[171]....
        /*0c30*/ 	.word	0x00017f10


	//   ....[172]....
        /*0c34*/ 	.word	0x00017f40


	//   ....[173]....
        /*0c38*/ 	.word	0x00017f70


	//   ....[174]....
        /*0c3c*/ 	.word	0x00017fa0


	//   ....[175]....
        /*0c40*/ 	.word	0x00018060


	//   ....[176]....
        /*0c44*/ 	.word	0x00018080


	//   ....[177]....
        /*0c48*/ 	.word	0x000180f0


	//   ....[178]....
        /*0c4c*/ 	.word	0x00018560


	//   ....[179]....
        /*0c50*/ 	.word	0x00018880


	//   ....[180]....
        /*0c54*/ 	.word	0x00018910


	//   ....[181]....
        /*0c58*/ 	.word	0x000189b0


	//   ....[182]....
        /*0c5c*/ 	.word	0x00018a40


	//   ....[183]....
        /*0c60*/ 	.word	0x00018b30


	//   ....[184]....
        /*0c64*/ 	.word	0x00018bc0


	//   ....[185]....
        /*0c68*/ 	.word	0x00018c60


	//   ....[186]....
        /*0c6c*/ 	.word	0x00018cf0


	//   ....[187]....
        /*0c70*/ 	.word	0x00018de0


	//   ....[188]....
        /*0c74*/ 	.word	0x00018e70


	//   ....[189]....
        /*0c78*/ 	.word	0x00018f00


	//   ....[190]....
        /*0c7c*/ 	.word	0x00018f90


	//   ....[191]....
        /*0c80*/ 	.word	0x000190c0


	//   ....[192]....
        /*0c84*/ 	.word	0x00019160


	//   ....[193]....
        /*0c88*/ 	.word	0x000191f0


	//   ....[194]....
        /*0c8c*/ 	.word	0x00019240


	//   ....[195]....
        /*0c90*/ 	.word	0x00019290


	//   ....[196]....
        /*0c94*/ 	.word	0x00019370


	//   ....[197]....
        /*0c98*/ 	.word	0x00019400


	//   ....[198]....
        /*0c9c*/ 	.word	0x00019450


	//   ....[199]....
        /*0ca0*/ 	.word	0x000194a0


	//   ....[200]....
        /*0ca4*/ 	.word	0x00019710


	//   ....[201]....
        /*0ca8*/ 	.word	0x00019760


	//   ....[202]....
        /*0cac*/ 	.word	0x000197f0


	//   ....[203]....
        /*0cb0*/ 	.word	0x00019880


	//   ....[204]....
        /*0cb4*/ 	.word	0x00019910


	//   ....[205]....
        /*0cb8*/ 	.word	0x000199a0


	//   ....[206]....
        /*0cbc*/ 	.word	0x00019a30


	//   ....[207]....
        /*0cc0*/ 	.word	0x00019ac0


	//   ....[208]....
        /*0cc4*/ 	.word	0x00019b80


	//   ....[209]....
        /*0cc8*/ 	.word	0x00019e60


	//   ....[210]....
        /*0ccc*/ 	.word	0x00019f50


	//   ....[211]....
        /*0cd0*/ 	.word	0x00019ff0


	//   ....[212]....
        /*0cd4*/ 	.word	0x0001a050


	//   ....[213]....
        /*0cd8*/ 	.word	0x0001a140


	//   ....[214]....
        /*0cdc*/ 	.word	0x0001a1b0


	//   ....[215]....
        /*0ce0*/ 	.word	0x0001a2a0


	//   ....[216]....
        /*0ce4*/ 	.word	0x0001a310


	//   ....[217]....
        /*0ce8*/ 	.word	0x0001a400


	//   ....[218]....
        /*0cec*/ 	.word	0x0001a470


	//   ....[219]....
        /*0cf0*/ 	.word	0x0001a560


	//   ....[220]....
        /*0cf4*/ 	.word	0x0001a5d0


	//   ....[221]....
        /*0cf8*/ 	.word	0x0001a670


	//   ....[222]....
        /*0cfc*/ 	.word	0x0001a760


	//   ....[223]....
        /*0d00*/ 	.word	0x0001a820


	//   ....[224]....
        /*0d04*/ 	.word	0x0001a880


	//   ....[225]....
        /*0d08*/ 	.word	0x0001a970


	//   ....[226]....
        /*0d0c*/ 	.word	0x0001a9d0


	//   ....[227]....
        /*0d10*/ 	.word	0x0001aac0


	//   ....[228]....
        /*0d14*/ 	.word	0x0001ab20


	//   ....[229]....
        /*0d18*/ 	.word	0x0001abc0


	//   ....[230]....
        /*0d1c*/ 	.word	0x0001ac90


	//   ....[231]....
        /*0d20*/ 	.word	0x0001ad30


	//   ....[232]....
        /*0d24*/ 	.word	0x0001ae00


	//   ....[233]....
        /*0d28*/ 	.word	0x0001aea0


	//   ....[234]....
        /*0d2c*/ 	.word	0x0001af70


	//   ....[235]....
        /*0d30*/ 	.word	0x0001b010


	//   ....[236]....
        /*0d34*/ 	.word	0x0001b0c0


	//   ....[237]....
        /*0d38*/ 	.word	0x0001b160


	//   ....[238]....
        /*0d3c*/ 	.word	0x0001b3d0


	//   ....[239]....
        /*0d40*/ 	.word	0x0001b490


	//   ....[240]....
        /*0d44*/ 	.word	0x0001b550


	//   ....[241]....
        /*0d48*/ 	.word	0x0001b640


	//   ....[242]....
        /*0d4c*/ 	.word	0x0001b700


	//   ....[243]....
        /*0d50*/ 	.word	0x0001b7c0


	//   ....[244]....
        /*0d54*/ 	.word	0x0001b880


	//   ....[245]....
        /*0d58*/ 	.word	0x0001b940


	//   ....[246]....
        /*0d5c*/ 	.word	0x0001ba00


	//   ....[247]....
        /*0d60*/ 	.word	0x0001bac0


	//   ....[248]....
        /*0d64*/ 	.word	0x0001bb80


	//   ....[249]....
        /*0d68*/ 	.word	0x0001bc40


	//   ....[250]....
        /*0d6c*/ 	.word	0x0001bd00


	//   ....[251]....
        /*0d70*/ 	.word	0x0001bdb0


	//   ....[252]....
        /*0d74*/ 	.word	0x0001be10


	//   ....[253]....
        /*0d78*/ 	.word	0x0001bef0


	//   ....[254]....
        /*0d7c*/ 	.word	0x0001c030


	//   ....[255]....
        /*0d80*/ 	.word	0x0001c100


	//   ....[0]....
        /*0d84*/ 	.word	0x0001c180


	//   ....[1]....
        /*0d88*/ 	.word	0x0001c2c0


	//   ....[2]....
        /*0d8c*/ 	.word	0x0001c320


	//   ....[3]....
        /*0d90*/ 	.word	0x0001c430


	//   ....[4]....
        /*0d94*/ 	.word	0x0001c490


	//   ....[5]....
        /*0d98*/ 	.word	0x0001c5a0


	//   ....[6]....
        /*0d9c*/ 	.word	0x0001c600


	//   ....[7]....
        /*0da0*/ 	.word	0x0001c710


	//   ....[8]....
        /*0da4*/ 	.word	0x0001c770


	//   ....[9]....
        /*0da8*/ 	.word	0x0001c830


	//   ....[10]....
        /*0dac*/ 	.word	0x0001c990


	//   ....[11]....
        /*0db0*/ 	.word	0x0001ca30


	//   ....[12]....
        /*0db4*/ 	.word	0x0001ca90


	//   ....[13]....
        /*0db8*/ 	.word	0x0001cb40


	//   ....[14]....
        /*0dbc*/ 	.word	0x0001cba0


	//   ....[15]....
        /*0dc0*/ 	.word	0x0001cc50


	//   ....[16]....
        /*0dc4*/ 	.word	0x0001ccb0


	//   ....[17]....
        /*0dc8*/ 	.word	0x0001cd60


	//   ....[18]....
        /*0dcc*/ 	.word	0x0001cdc0


	//   ....[19]....
        /*0dd0*/ 	.word	0x0001ce70


	//   ....[20]....
        /*0dd4*/ 	.word	0x0001ced0


	//   ....[21]....
        /*0dd8*/ 	.word	0x0001cf80


	//   ....[22]....
        /*0ddc*/ 	.word	0x0001d070


	//   ....[23]....
        /*0de0*/ 	.word	0x0001d110


	//   ....[24]....
        /*0de4*/ 	.word	0x0001d170


	//   ....[25]....
        /*0de8*/ 	.word	0x0001d240


	//   ....[26]....
        /*0dec*/ 	.word	0x0001d2a0


	//   ....[27]....
        /*0df0*/ 	.word	0x0001d370


	//   ....[28]....
        /*0df4*/ 	.word	0x0001d3d0


	//   ....[29]....
        /*0df8*/ 	.word	0x0001d4a0


	//   ....[30]....
        /*0dfc*/ 	.word	0x0001d500


	//   ....[31]....
        /*0e00*/ 	.word	0x0001d5d0


	//   ....[32]....
        /*0e04*/ 	.word	0x0001d630


	//   ....[33]....
        /*0e08*/ 	.word	0x0001d700


	//   ....[34]....
        /*0e0c*/ 	.word	0x0001d790


	//   ....[35]....
        /*0e10*/ 	.word	0x0001d830


	//   ....[36]....
        /*0e14*/ 	.word	0x0001d950


	//   ....[37]....
        /*0e18*/ 	.word	0x0001d9c0


	//   ....[38]....
        /*0e1c*/ 	.word	0x0001da30


	//   ....[39]....
        /*0e20*/ 	.word	0x0001daa0


	//   ....[40]....
        /*0e24*/ 	.word	0x0001db10


	//   ....[41]....
        /*0e28*/ 	.word	0x0001db90


	//   ....[42]....
        /*0e2c*/ 	.word	0x0001dc20


	//   ....[43]....
        /*0e30*/ 	.word	0x0001dcb0


	//   ....[44]....
        /*0e34*/ 	.word	0x0001dd20


	//   ....[45]....
        /*0e38*/ 	.word	0x0001dd90


	//   ....[46]....
        /*0e3c*/ 	.word	0x0001de00


	//   ....[47]....
        /*0e40*/ 	.word	0x0001de80


	//   ....[48]....
        /*0e44*/ 	.word	0x0001def0


	//   ....[49]....
        /*0e48*/ 	.word	0x0001df90


	//   ....[50]....
        /*0e4c*/ 	.word	0x0001e020


	//   ....[51]....
        /*0e50*/ 	.word	0x0001e140


	//----- nvinfo : EIATTR_REG_RECONFIG
	.align		4
.L_1268:
        /*0e54*/ 	.byte	0x01, 0x54
	.zero		2


	//----- nvinfo : EIATTR_SYSCALL_OFFSETS
	.align		4
        /*0e58*/ 	.byte	0x04, 0x46
        /*0e5a*/ 	.short	(.L_1270 - .L_1269)


	//   ....[0]....
.L_1269:
        /*0e5c*/ 	.word	0x00001810


	//   ....[1]....
        /*0e60*/ 	.word	0x00001960


	//   ....[2]....
        /*0e64*/ 	.word	0x00006600


	//   ....[3]....
        /*0e68*/ 	.word	0x00006980


	//   ....[4]....
        /*0e6c*/ 	.word	0x00013b10


	//   ....[5]....
        /*0e70*/ 	.word	0x00013c60


	//   ....[6]....
        /*0e74*/ 	.word	0x00013d50


	//   ....[7]....
        /*0e78*/ 	.word	0x00014bc0


	//   ....[8]....
        /*0e7c*/ 	.word	0x00015710


	//----- nvinfo : EIATTR_MBARRIER_INSTR_OFFSETS
	.align		4
.L_1270:
        /*0e80*/ 	.byte	0x04, 0x39
        /*0e82*/ 	.short	(.L_1272 - .L_1271)


	//   ....[0]....
.L_1271:
        /*0e84*/ 	.word	0x00000260
        /*0e88*/ 	.word	0x000000ff
        /*0e8c*/ 	.word	0x00032400
        /*0e90*/ 	.short	0x0100
        /*0e92*/ 	.byte	0x08
	.zero		1


	//   ....[1]....
        /*0e94*/ 	.word	0x00000270
        /*0e98*/ 	.word	0x000000ff
        /*0e9c*/ 	.word	0x00032410
        /*0ea0*/ 	.short	0x0100
        /*0ea2*/ 	.byte	0x08
	.zero		1


	//   ....[2]....
        /*0ea4*/ 	.word	0x00000280
        /*0ea8*/ 	.word	0x000000ff
        /*0eac*/ 	.word	0x00032420
        /*0eb0*/ 	.short	0x0100
        /*0eb2*/ 	.byte	0x08
	.zero		1


	//   ....[3]....
        /*0eb4*/ 	.word	0x00000370
        /*0eb8*/ 	.word	0x000000ff
        /*0ebc*/ 	.word	0x00032430
        /*0ec0*/ 	.short	0x0100
        /*0ec2*/ 	.byte	0x08
	.zero		1


	//   ....[4]....
        /*0ec4*/ 	.word	0x00000380
        /*0ec8*/ 	.word	0x000000ff
        /*0ecc*/ 	.word	0x00032440
        /*0ed0*/ 	.short	0x0100
        /*0ed2*/ 	.byte	0x08
	.zero		1


	//   ....[5]....
        /*0ed4*/ 	.word	0x00000390
        /*0ed8*/ 	.word	0x000000ff
        /*0edc*/ 	.word	0x00032438
        /*0ee0*/ 	.short	0x0100
        /*0ee2*/ 	.byte	0x08
	.zero		1


	//   ....[6]....
        /*0ee4*/ 	.word	0x000003a0
        /*0ee8*/ 	.word	0x000000ff
        /*0eec*/ 	.word	0x00032448
        /*0ef0*/ 	.short	0x0100
        /*0ef2*/ 	.byte	0x08
	.zero		1


	//   ....[7]....
        /*0ef4*/ 	.word	0x000004d0
        /*0ef8*/ 	.word	0x000000ff
        /*0efc*/ 	.word	0x00032450
        /*0f00*/ 	.short	0x0100
        /*0f02*/ 	.byte	0x08
	.zero		1


	//   ....[8]....
        /*0f04*/ 	.word	0x000004e0
        /*0f08*/ 	.word	0x000000ff
        /*0f0c*/ 	.word	0x00032460
        /*0f10*/ 	.short	0x0100
        /*0f12*/ 	.byte	0x08
	.zero		1


	//   ....[9]....
        /*0f14*/ 	.word	0x000004f0
        /*0f18*/ 	.word	0x000000ff
        /*0f1c*/ 	.word	0x00032458
        /*0f20*/ 	.short	0x0100
        /*0f22*/ 	.byte	0x08
	.zero		1


	//   ....[10]....
        /*0f24*/ 	.word	0x00000500
        /*0f28*/ 	.word	0x000000ff
        /*0f2c*/ 	.word	0x00032468
        /*0f30*/ 	.short	0x0100
        /*0f32*/ 	.byte	0x08
	.zero		1


	//   ....[11]....
        /*0f34*/ 	.word	0x000005f0
        /*0f38*/ 	.word	0x000000ff
        /*0f3c*/ 	.word	0x00032470
        /*0f40*/ 	.short	0x0100
        /*0f42*/ 	.byte	0x06
	.zero		1


	//   ....[12]....
        /*0f44*/ 	.word	0x00000600
        /*0f48*/ 	.word	0x000000ff
        /*0f4c*/ 	.word	0x00032480
        /*0f50*/ 	.short	0x0100
        /*0f52*/ 	.byte	0x06
	.zero		1


	//   ....[13]....
        /*0f54*/ 	.word	0x00000610
        /*0f58*/ 	.word	0x000000ff
        /*0f5c*/ 	.word	0x00032478
        /*0f60*/ 	.short	0x0100
        /*0f62*/ 	.byte	0x06
	.zero		1


	//   ....[14]....
        /*0f64*/ 	.word	0x00000620
        /*0f68*/ 	.word	0x000000ff
        /*0f6c*/ 	.word	0x00032488
        /*0f70*/ 	.short	0x0100
        /*0f72*/ 	.byte	0x06
	.zero		1


	//   ....[15]....
        /*0f74*/ 	.word	0x00000750
        /*0f78*/ 	.word	0x000000ff
        /*0f7c*/ 	.word	0x00032490
        /*0f80*/ 	.short	0x0100
        /*0f82*/ 	.byte	0x08
	.zero		1


	//   ....[16]....
        /*0f84*/ 	.word	0x00000760
        /*0f88*/ 	.word	0x000000ff
        /*0f8c*/ 	.word	0x000324a0
        /*0f90*/ 	.short	0x0100
        /*0f92*/ 	.byte	0x08
	.zero		1


	//   ....[17]....
        /*0f94*/ 	.word	0x00000770
        /*0f98*/ 	.word	0x000000ff
        /*0f9c*/ 	.word	0x00032498
        /*0fa0*/ 	.short	0x0100
        /*0fa2*/ 	.byte	0x08
	.zero		1


	//   ....[18]....
        /*0fa4*/ 	.word	0x00000780
        /*0fa8*/ 	.word	0x000000ff
        /*0fac*/ 	.word	0x000324a8
        /*0fb0*/ 	.short	0x0100
        /*0fb2*/ 	.byte	0x08
	.zero		1


	//   ....[19]....
        /*0fb4*/ 	.word	0x000008b0
        /*0fb8*/ 	.word	0x000000ff
        /*0fbc*/ 	.word	0x000324b0
        /*0fc0*/ 	.short	0x0100
        /*0fc2*/ 	.byte	0x08
	.zero		1


	//   ....[20]....
        /*0fc4*/ 	.word	0x000008c0
        /*0fc8*/ 	.word	0x000000ff
        /*0fcc*/ 	.word	0x000324c0
        /*0fd0*/ 	.short	0x0100
        /*0fd2*/ 	.byte	0x08
	.zero		1


	//   ....[21]....
        /*0fd4*/ 	.word	0x000008d0
        /*0fd8*/ 	.word	0x000000ff
        /*0fdc*/ 	.word	0x000324b8
        /*0fe0*/ 	.short	0x0100
        /*0fe2*/ 	.byte	0x08
	.zero		1


	//   ....[22]....
        /*0fe4*/ 	.word	0x000008e0
        /*0fe8*/ 	.word	0x000000ff
        /*0fec*/ 	.word	0x000324c8
        /*0ff0*/ 	.short	0x0100
        /*0ff2*/ 	.byte	0x08
	.zero		1


	//   ....[23]....
        /*0ff4*/ 	.word	0x00002c40
        /*0ff8*/ 	.word	0x00000004
        /*0ffc*/ 	.word	0x00032490
        /*1000*/ 	.short	0x010a
        /*1002*/ 	.byte	0x3f
	.zero		1


	//   ....[24]....
        /*1004*/ 	.word	0x00004030
        /*1008*/ 	.word	0x00000004
        /*100c*/ 	.word	0x00032490
        /*1010*/ 	.short	0x010a
        /*1012*/ 	.byte	0x3f
	.zero		1


	//   ....[25]....
        /*1014*/ 	.word	0x00005130
        /*1018*/ 	.word	0x00000004
        /*101c*/ 	.word	0x00032490
        /*1020*/ 	.short	0x010a
        /*1022*/ 	.byte	0x3f
	.zero		1


	//   ....[26]....
        /*1024*/ 	.word	0x000055e0
        /*1028*/ 	.word	0x0000000b
        /*102c*/ 	.word	0x00000000
        /*1030*/ 	.short	0x0101
        /*1032*/ 	.byte	0x3f
	.zero		1


	//   ....[27]....
        /*1034*/ 	.word	0x00005620
        /*1038*/ 	.word	0x00000004
        /*103c*/ 	.word	0x000324b0
        /*1040*/ 	.short	0x010a
        /*1042*/ 	.byte	0x3f
	.zero		1


	//   ....[28]....
        /*1044*/ 	.word	0x00005e60
        /*1048*/ 	.word	0x00000004
        /*104c*/ 	.word	0x00000000
        /*1050*/ 	.short	0x0101
        /*1052*/ 	.byte	0x3f
	.zero		1


	//   ....[29]....
        /*1054*/ 	.word	0x000066a0
        /*1058*/ 	.word	0x00000013
        /*105c*/ 	.word	0x00032400
        /*1060*/ 	.short	0x010a
        /*1062*/ 	.byte	0x3f
	.zero		1


	//   ....[30]....
        /*1064*/ 	.word	0x000066f0
        /*1068*/ 	.word	0x00000013
        /*106c*/ 	.word	0x00032400
        /*1070*/ 	.short	0x010a
        /*1072*/ 	.byte	0x3f
	.zero		1


	//   ....[31]....
        /*1074*/ 	.word	0x00006cd0
        /*1078*/ 	.word	0x00000013
        /*107c*/ 	.word	0x00032400
        /*1080*/ 	.short	0x010a
        /*1082*/ 	.byte	0x3f
	.zero		1


	//   ....[32]....
        /*1084*/ 	.word	0x00007c80
        /*1088*/ 	.word	0x00000013
        /*108c*/ 	.word	0x00032400
        /*1090*/ 	.short	0x010a
        /*1092*/ 	.byte	0x3f
	.zero		1


	//   ....[33]....
        /*1094*/ 	.word	0x00008b90
        /*1098*/ 	.word	0x00000003
        /*109c*/ 	.word	0x00032430
        /*10a0*/ 	.short	0x010a
        /*10a2*/ 	.byte	0x3f
	.zero		1


	//   ....[34]....
        /*10a4*/ 	.word	0x00008c00
        /*10a8*/ 	.word	0x00000003
        /*10ac*/ 	.word	0x00032430
        /*10b0*/ 	.short	0x010a
        /*10b2*/ 	.byte	0x3f
	.zero		1


	//   ....[35]....
        /*10b4*/ 	.word	0x00008ff0
        /*10b8*/ 	.word	0x00000013
        /*10bc*/ 	.word	0x00032410
        /*10c0*/ 	.short	0x010a
        /*10c2*/ 	.byte	0x3f
	.zero		1


	//   ....[36]....
        /*10c4*/ 	.word	0x00009040
        /*10c8*/ 	.word	0x00000003
        /*10cc*/ 	.word	0x00032450
        /*10d0*/ 	.short	0x010a
        /*10d2*/ 	.byte	0x3f
	.zero		1


	//   ....[37]....
        /*10d4*/ 	.word	0x00009080
        /*10d8*/ 	.word	0x00000003
        /*10dc*/ 	.word	0x00032450
        /*10e0*/ 	.short	0x010a
        /*10e2*/ 	.byte	0x3f
	.zero		1


	//   ....[38]....
        /*10e4*/ 	.word	0x0000a780
        /*10e8*/ 	.word	0x00000009
        /*10ec*/ 	.word	0x00000000
        /*10f0*/ 	.short	0x0101
        /*10f2*/ 	.byte	0x3f
	.zero		1


	//   ....[39]....
        /*10f4*/ 	.word	0x0000b300
        /*10f8*/ 	.word	0x00000003
        /*10fc*/ 	.word	0x00000000
        /*1100*/ 	.short	0x0101
        /*1102*/ 	.byte	0x3f
	.zero		1


	//   ....[40]....
        /*1104*/ 	.word	0x0000b410
        /*1108*/ 	.word	0x00000003
        /*110c*/ 	.word	0x00032430
        /*1110*/ 	.short	0x010a
        /*1112*/ 	.byte	0x3f
	.zero		1


	//   ....[41]....
        /*1114*/ 	.word	0x0000b470
        /*1118*/ 	.word	0x00000003
        /*111c*/ 	.word	0x00032430
        /*1120*/ 	.short	0x010a
        /*1122*/ 	.byte	0x3f
	.zero		1


	//   ....[42]....
        /*1124*/ 	.word	0x0000b720
        /*1128*/ 	.word	0x00000003
        /*112c*/ 	.word	0x00032450
        /*1130*/ 	.short	0x010a
        /*1132*/ 	.byte	0x3f
	.zero		1


	//   ....[43]....
        /*1134*/ 	.word	0x0000b760
        /*1138*/ 	.word	0x00000003
        /*113c*/ 	.word	0x00032450
        /*1140*/ 	.short	0x010a
        /*1142*/ 	.byte	0x3f
	.zero		1


	//   ....[44]....
        /*1144*/ 	.word	0x0000c890
        /*1148*/ 	.word	0x00000009
        /*114c*/ 	.word	0x00000000
        /*1150*/ 	.short	0x0101
        /*1152*/ 	.byte	0x3f
	.zero		1


	//   ....[45]....
        /*1154*/ 	.word	0x0000dab0
        /*1158*/ 	.word	0x00000003
        /*115c*/ 	.word	0x00000000
        /*1160*/ 	.short	0x0101
        /*1162*/ 	.byte	0x3f
	.zero		1


	//   ....[46]....
        /*1164*/ 	.word	0x00010050
        /*1168*/ 	.word	0x00000000
        /*116c*/ 	.word	0x00000000
        /*1170*/ 	.short	0x0101
        /*1172*/ 	.byte	0x3f
	.zero		1


	//   ....[47]....
        /*1174*/ 	.word	0x000127a0
        /*1178*/ 	.word	0x00000017
        /*117c*/ 	.word	0x00032420
        /*1180*/ 	.short	0x010a
        /*1182*/ 	.byte	0x3f
	.zero		1


	//   ....[48]....
        /*1184*/ 	.word	0x00012850
        /*1188*/ 	.word	0x00000003
        /*118c*/ 	.word	0x000324a0
        /*1190*/ 	.short	0x010a
        /*1192*/ 	.byte	0x3f
	.zero		1


	//   ....[49]....
        /*1194*/ 	.word	0x00012a80
        /*1198*/ 	.word	0x00000003
        /*119c*/ 	.word	0x000324c0
        /*11a0*/ 	.short	0x010a
        /*11a2*/ 	.byte	0x3f
	.zero		1


	//   ....[50]....
        /*11a4*/ 	.word	0x000130b0
        /*11a8*/ 	.word	0x00000006
        /*11ac*/ 	.word	0x000324a0
        /*11b0*/ 	.short	0x010a
        /*11b2*/ 	.byte	0x3f
	.zero		1


	//   ....[51]....
        /*11b4*/ 	.word	0x000132d0
        /*11b8*/ 	.word	0x00000006
        /*11bc*/ 	.word	0x000324c0
        /*11c0*/ 	.short	0x010a
        /*11c2*/ 	.byte	0x3f
	.zero		1


	//   ....[52]....
        /*11c4*/ 	.word	0x000142a0
        /*11c8*/ 	.word	0x0000001e
        /*11cc*/ 	.word	0x00032440
        /*11d0*/ 	.short	0x010a
        /*11d2*/ 	.byte	0x3f
	.zero		1


	//   ....[53]....
        /*11d4*/ 	.word	0x00014900
        /*11d8*/ 	.word	0x0000001e
        /*11dc*/ 	.word	0x00032430
        /*11e0*/ 	.short	0x0107
        /*11e2*/ 	.byte	0x3f
	.zero		1


	//   ....[54]....
        /*11e4*/ 	.word	0x000149d0
        /*11e8*/ 	.word	0x0000001e
        /*11ec*/ 	.word	0x00032430
        /*11f0*/ 	.short	0x0101
        /*11f2*/ 	.byte	0x3f
	.zero		1


	//   ....[55]....
        /*11f4*/ 	.word	0x00015550
        /*11f8*/ 	.word	0x00000017
        /*11fc*/ 	.word	0x00032400
        /*1200*/ 	.short	0x0107
        /*1202*/ 	.byte	0x3f
	.zero		1


	//   ....[56]....
        /*1204*/ 	.word	0x000155e0
        /*1208*/ 	.word	0x00000017
        /*120c*/ 	.word	0x00032400
        /*1210*/ 	.short	0x0101
        /*1212*/ 	.byte	0x3f
	.zero		1


	//   ....[57]....
        /*1214*/ 	.word	0x00016080
        /*1218*/ 	.word	0x00000017
        /*121c*/ 	.word	0x00032410
        /*1220*/ 	.short	0x0107
        /*1222*/ 	.byte	0x3f
	.zero		1


	//   ....[58]....
        /*1224*/ 	.word	0x00016180
        /*1228*/ 	.word	0x00000017
        /*122c*/ 	.word	0x00032410
        /*1230*/ 	.short	0x0101
        /*1232*/ 	.byte	0x3f
	.zero		1


	//   ....[59]....
        /*1234*/ 	.word	0x000161a0
        /*1238*/ 	.word	0x00000017
        /*123c*/ 	.word	0x00032420
        /*1240*/ 	.short	0x010a
        /*1242*/ 	.byte	0x3f
	.zero		1


	//   ....[60]....
        /*1244*/ 	.word	0x00016280
        /*1248*/ 	.word	0x0000001e
        /*124c*/ 	.word	0x00032460
        /*1250*/ 	.short	0x010a
        /*1252*/ 	.byte	0x3f
	.zero		1


	//   ....[61]....
        /*1254*/ 	.word	0x000169d0
        /*1258*/ 	.word	0x0000001e
        /*125c*/ 	.word	0x00032450
        /*1260*/ 	.short	0x0107
        /*1262*/ 	.byte	0x3f
	.zero		1


	//   ....[62]....
        /*1264*/ 	.word	0x00016aa0
        /*1268*/ 	.word	0x0000001e
        /*126c*/ 	.word	0x00032450
        /*1270*/ 	.short	0x0101
        /*1272*/ 	.byte	0x3f
	.zero		1


	//   ....[63]....
        /*1274*/ 	.word	0x00016df0
        /*1278*/ 	.word	0x00000004
        /*127c*/ 	.word	0x00032440
        /*1280*/ 	.short	0x010a
        /*1282*/ 	.byte	0x3f
	.zero		1


	//   ....[64]....
        /*1284*/ 	.word	0x000171d0
        /*1288*/ 	.word	0x00000004
        /*128c*/ 	.word	0x00032430
        /*1290*/ 	.short	0x0107
        /*1292*/ 	.byte	0x3f
	.zero		1


	//   ....[65]....
        /*1294*/ 	.word	0x00017290
        /*1298*/ 	.word	0x00000004
        /*129c*/ 	.word	0x00032430
        /*12a0*/ 	.short	0x0101
        /*12a2*/ 	.byte	0x3f
	.zero		1


	//   ....[66]....
        /*12a4*/ 	.word	0x000172c0
        /*12a8*/ 	.word	0x00000004
        /*12ac*/ 	.word	0x00032460
        /*12b0*/ 	.short	0x010a
        /*12b2*/ 	.byte	0x3f
	.zero		1


	//   ....[67]....
        /*12b4*/ 	.word	0x000177e0
        /*12b8*/ 	.word	0x00000004
        /*12bc*/ 	.word	0x00032450
        /*12c0*/ 	.short	0x0107
        /*12c2*/ 	.byte	0x3f
	.zero		1


	//   ....[68]....
        /*12c4*/ 	.word	0x000178a0
        /*12c8*/ 	.word	0x00000004
        /*12cc*/ 	.word	0x00032450
        /*12d0*/ 	.short	0x0101
        /*12d2*/ 	.byte	0x3f
	.zero		1


	//   ....[69]....
        /*12d4*/ 	.word	0x000184e0
        /*12d8*/ 	.word	0x00000005
        /*12dc*/ 	.word	0x00032420
        /*12e0*/ 	.short	0x010a
        /*12e2*/ 	.byte	0x3f
	.zero		1


	//   ....[70]....
        /*12e4*/ 	.word	0x00018650
        /*12e8*/ 	.word	0x00000003
        /*12ec*/ 	.word	0x00032440
        /*12f0*/ 	.short	0x010a
        /*12f2*/ 	.byte	0x3f
	.zero		1


	//   ....[71]....
        /*12f4*/ 	.word	0x000186f0
        /*12f8*/ 	.word	0x00000019
        /*12fc*/ 	.word	0x00032440
        /*1300*/ 	.short	0x010a
        /*1302*/ 	.byte	0x3f
	.zero		1


	//   ....[72]....
        /*1304*/ 	.word	0x00018730
        /*1308*/ 	.word	0x00000003
        /*130c*/ 	.word	0x00032460
        /*1310*/ 	.short	0x010a
        /*1312*/ 	.byte	0x3f
	.zero		1


	//   ....[73]....
        /*1314*/ 	.word	0x00018770
        /*1318*/ 	.word	0x00000019
        /*131c*/ 	.word	0x00032460
        /*1320*/ 	.short	0x010a
        /*1322*/ 	.byte	0x3f
	.zero		1


	//   ....[74]....
        /*1324*/ 	.word	0x000187d0
        /*1328*/ 	.word	0x00000004
        /*132c*/ 	.word	0x00032490
        /*1330*/ 	.short	0x010a
        /*1332*/ 	.byte	0x3f
	.zero		1


	//   ....[75]....
        /*1334*/ 	.word	0x00018a80
        /*1338*/ 	.word	0x00000004
        /*133c*/ 	.word	0x00032490
        /*1340*/ 	.short	0x010a
        /*1342*/ 	.byte	0x3f
	.zero		1


	//   ....[76]....
        /*1344*/ 	.word	0x00018d30
        /*1348*/ 	.word	0x00000004
        /*134c*/ 	.word	0x00032490
        /*1350*/ 	.short	0x010a
        /*1352*/ 	.byte	0x3f
	.zero		1


	//   ....[77]....
        /*1354*/ 	.word	0x00018fc0
        /*1358*/ 	.word	0x00000004
        /*135c*/ 	.word	0x000324b0
        /*1360*/ 	.short	0x010a
        /*1362*/ 	.byte	0x3f
	.zero		1


	//   ....[78]....
        /*1364*/ 	.word	0x000192c0
        /*1368*/ 	.word	0x00000013
        /*136c*/ 	.word	0x00032400
        /*1370*/ 	.short	0x010a
        /*1372*/ 	.byte	0x3f
	.zero		1


	//   ....[79]....
        /*1374*/ 	.word	0x000194e0
        /*1378*/ 	.word	0x00000013
        /*137c*/ 	.word	0x00032400
        /*1380*/ 	.short	0x010a
        /*1382*/ 	.byte	0x3f
	.zero		1


	//   ....[80]....
        /*1384*/ 	.word	0x00019530
        /*1388*/ 	.word	0x00000003
        /*138c*/ 	.word	0x00032430
        /*1390*/ 	.short	0x010a
        /*1392*/ 	.byte	0x3f
	.zero		1


	//   ....[81]....
        /*1394*/ 	.word	0x00019580
        /*1398*/ 	.word	0x00000013
        /*139c*/ 	.word	0x00032410
        /*13a0*/ 	.short	0x010a
        /*13a2*/ 	.byte	0x3f
	.zero		1


	//   ....[82]....
        /*13a4*/ 	.word	0x000195d0
        /*13a8*/ 	.word	0x00000003
        /*13ac*/ 	.word	0x00032450
        /*13b0*/ 	.short	0x010a
        /*13b2*/ 	.byte	0x3f
	.zero		1


	//   ....[83]....
        /*13b4*/ 	.word	0x00019620
        /*13b8*/ 	.word	0x00000003
        /*13bc*/ 	.word	0x00032430
        /*13c0*/ 	.short	0x010a
        /*13c2*/ 	.byte	0x3f
	.zero		1


	//   ....[84]....
        /*13c4*/ 	.word	0x00019670
        /*13c8*/ 	.word	0x00000003
        /*13cc*/ 	.word	0x00032450
        /*13d0*/ 	.short	0x010a
        /*13d2*/ 	.byte	0x3f
	.zero		1


	//   ....[85]....
        /*13d4*/ 	.word	0x00019c40
        /*13d8*/ 	.word	0x00000017
        /*13dc*/ 	.word	0x00032420
        /*13e0*/ 	.short	0x010a
        /*13e2*/ 	.byte	0x3f
	.zero		1


	//   ....[86]....
        /*13e4*/ 	.word	0x00019c90
        /*13e8*/ 	.word	0x00000003
        /*13ec*/ 	.word	0x000324a0
        /*13f0*/ 	.short	0x010a
        /*13f2*/ 	.byte	0x3f
	.zero		1


	//   ....[87]....
        /*13f4*/ 	.word	0x00019ce0
        /*13f8*/ 	.word	0x00000003
        /*13fc*/ 	.word	0x000324c0
        /*1400*/ 	.short	0x010a
        /*1402*/ 	.byte	0x3f
	.zero		1


	//   ....[88]....
        /*1404*/ 	.word	0x00019d30
        /*1408*/ 	.word	0x00000006
        /*140c*/ 	.word	0x000324a0
        /*1410*/ 	.short	0x010a
        /*1412*/ 	.byte	0x3f
	.zero		1


	//   ....[89]....
        /*1414*/ 	.word	0x00019d80
        /*1418*/ 	.word	0x00000006
        /*141c*/ 	.word	0x000324c0
        /*1420*/ 	.short	0x010a
        /*1422*/ 	.byte	0x3f
	.zero		1


	//   ....[90]....
        /*1424*/ 	.word	0x00019ea0
        /*1428*/ 	.word	0x0000001e
        /*142c*/ 	.word	0x00032440
        /*1430*/ 	.short	0x010a
        /*1432*/ 	.byte	0x3f
	.zero		1


	//   ....[91]....
        /*1434*/ 	.word	0x0001bf30
        /*1438*/ 	.word	0x00000017
        /*143c*/ 	.word	0x00032420
        /*1440*/ 	.short	0x010a
        /*1442*/ 	.byte	0x3f
	.zero		1


	//   ....[92]....
        /*1444*/ 	.word	0x0001bf80
        /*1448*/ 	.word	0x0000001e
        /*144c*/ 	.word	0x00032460
        /*1450*/ 	.short	0x010a
        /*1452*/ 	.byte	0x3f
	.zero		1


	//   ....[93]....
        /*1454*/ 	.word	0x0001c8e0
        /*1458*/ 	.word	0x00000004
        /*145c*/ 	.word	0x00032440
        /*1460*/ 	.short	0x010a
        /*1462*/ 	.byte	0x3f
	.zero		1


	//   ....[94]....
        /*1464*/ 	.word	0x0001cfc0
        /*1468*/ 	.word	0x00000004
        /*146c*/ 	.word	0x00032460
        /*1470*/ 	.short	0x010a
        /*1472*/ 	.byte	0x3f
	.zero		1


	//   ....[95]....
        /*1474*/ 	.word	0x0001e060
        /*1478*/ 	.word	0x00000005
        /*147c*/ 	.word	0x00032420
        /*1480*/ 	.short	0x010a
        /*1482*/ 	.byte	0x3f
	.zero		1


	//   ....[96]....
        /*1484*/ 	.word	0x0001e200
        /*1488*/ 	.word	0x00000003
        /*148c*/ 	.word	0x00032440
        /*1490*/ 	.short	0x010a
        /*1492*/ 	.byte	0x3f
	.zero		1


	//   ....[97]....
        /*1494*/ 	.word	0x0001e250
        /*1498*/ 	.word	0x00000019
        /*149c*/ 	.word	0x00032440
        /*14a0*/ 	.short	0x010a
        /*14a2*/ 	.byte	0x3f
	.zero		1


	//   ....[98]....
        /*14a4*/ 	.word	0x0001e2a0
        /*14a8*/ 	.word	0x00000003
        /*14ac*/ 	.word	0x00032460
        /*14b0*/ 	.short	0x010a
        /*14b2*/ 	.byte	0x3f
	.zero		1


	//----- nvinfo : EIATTR_NUM_MBARRIERS
	.align		4
.L_1272:
        /*14b4*/ 	.byte	0x03, 0x38
        /*14b6*/ 	.short	0x0017


	//----- nvinfo : EIATTR_EXIT_INSTR_OFFSETS
	.align		4
        /*14b8*/ 	.byte	0x04, 0x1c
        /*14ba*/ 	.short	(.L_1274 - .L_1273)


	//   ....[0]....
.L_1273:
        /*14bc*/ 	.word	0x000187c0


	//----- nvinfo : EIATTR_MAX_THREADS
	.align		4
.L_1274:
        /*14c0*/ 	.byte	0x04, 0x05
        /*14c2*/ 	.short	(.L_1276 - .L_1275)
.L_1275:
        /*14c4*/ 	.word	0x00000180
        /*14c8*/ 	.word	0x00000001
        /*14cc*/ 	.word	0x00000001


	//----- nvinfo : EIATTR_CRS_STACK_SIZE
	.align		4
.L_1276:
        /*14d0*/ 	.byte	0x04, 0x1e
        /*14d2*/ 	.short	(.L_1278 - .L_1277)
.L_1277:
        /*14d4*/ 	.word	0x00000000


	//----- nvinfo : EIATTR_CBANK_PARAM_SIZE
	.align		4
.L_1278:
        /*14d8*/ 	.byte	0x03, 0x19
        /*14da*/ 	.short	0x0bf0


	//----- nvinfo : EIATTR_PARAM_CBANK
	.align		4
        /*14dc*/ 	.byte	0x04, 0x0a
        /*14de*/ 	.short	(.L_1280 - .L_1279)
	.align		4
.L_1279:
        /*14e0*/ 	.word	index@(.nv.constant0._ZN7cutlass13device_kernelIN5flash11enable_sm90INS1_16FlashAttnFwdSm90INS1_25CollectiveMainloopFwdSm90ILi2EN4cute5tupleIJNS5_1CILi1EEES8_S8_EEENS6_IJNS7_ILi128EEENS7_ILi96EEENS7_ILi64EEEEEELi256ENS_10bfloat16_tEfNS_4arch4Sm90ELb0ELb0ELb0ELb1ELb1ELb1ELb1ELb1ELb0ELb1ELb0ELb0EEENS1_21CollectiveEpilogueFwdINS6_IJSA_NS7_ILi256EEESB_EEES9_SE_SG_Li256ELb1ELb1ELb0ELb0EEENS1_36VarlenDynamicPersistentTileSchedulerILi128ELi96ELi256ELi128ELb0ELb1ELb1ELb0ELb1ELb1EEEEEEEEEvNT_6ParamsE)
        /*14e4*/ 	.short	0x0210
        /*14e6*/ 	.short	0x0bf0


	//----- nvinfo : EIATTR_SW_WAR
	.align		4
.L_1280:
        /*14e8*/ 	.byte	0x04, 0x36
        /*14ea*/ 	.short	(.L_1282 - .L_1281)
.L_1281:
        /*14ec*/ 	.word	0x00000008
.L_1282:


//--------------------- .nv.info._ZN7cutlass13device_kernelIN5flash11enable_sm90INS1_16FlashAttnFwdSm90INS1_25CollectiveMainloopFwdSm90ILi2EN4cute5tupleIJNS5_1CILi1EEES8_S8_EEENS6_IJNS7_ILi128EEENS7_ILi96EEENS7_ILi64EEEEEELi256ENS_10bfloat16_tEfNS_4arch4Sm90ELb0ELb1ELb0ELb0ELb1ELb0ELb0ELb1ELb0ELb1ELb0ELb0EEENS1_21CollectiveEpilogueFwdINS6_IJSA_NS7_ILi256EEESB_EEES9_SE_SG_Li256ELb0ELb1ELb0ELb0EEENS1_30DynamicPersistentTileSchedulerILi256ELi128ELb0ELb1ELb1EEEEEEEEEvNT_6ParamsE --------------------------
	.section	.nv.info._ZN7cutlass13device_kernelIN5flash11enable_sm90INS1_16FlashAttnFwdSm90INS1_25CollectiveMainloopFwdSm90ILi2EN4cute5tupleIJNS5_1CILi1EEES8_S8_EEENS6_IJNS7_ILi128EEENS7_ILi96EEENS7_ILi64EEEEEELi256ENS_10bfloat16_tEfNS_4arch4Sm90ELb0ELb1ELb0ELb0ELb1ELb0ELb0ELb1ELb0ELb1ELb0ELb0EEENS1_21CollectiveEpilogueFwdINS6_IJSA_NS7_ILi256EEESB_EEES9_SE_SG_Li256ELb0ELb1ELb0ELb0EEENS1_30DynamicPersistentTileSchedulerILi256ELi128ELb0ELb1ELb1EEEEEEEEEvNT_6ParamsE,"",@"SHT_CUDA_INFO"
	.sectionflags	@""
	.align	4


	//----- nvinfo : EIATTR_CUDA_API_VERSION
	.align		4
        /*0000*/ 	.byte	0x04, 0x37
        /*0002*/ 	.short	(.L_1284 - .L_1283)
.L_1283:
        /*0004*/ 	.word	0x00000082


	//----- nvinfo : EIATTR_KPARAM_INFO
	.align		4
.L_1284:
        /*0008*/ 	.byte	0x04, 0x17
        /*000a*/ 	.short	(.L_1286 - .L_1285)
.L_1285:
        /*000c*/ 	.word	0x00000000
        /*0010*/ 	.short	0x0000
        /*0012*/ 	.short	0x0070
        /*0014*/ 	.byte	0x00, 0xf0, 0x01, 0x2a


	//----- nvinfo : EIATTR_SPARSE_MMA_MASK
	.align		4
.L_1286:
        /*0018*/ 	.byte	0x03, 0x50
        /*001a*/ 	.short	0x0000


	//----- nvinfo : EIATTR_MAXREG_COUNT
	.align		4
        /*001c*/ 	.byte	0x03, 0x1b
        /*001e*/ 	.short	0x00a8


	//----- nvinfo : EIATTR_NUM_BARRIERS
	.align		4
        /*0020*/ 	.byte	0x02, 0x4c
        /*0022*/ 	.byte	0x10
	.zero		1


	//----- nvinfo : EIATTR_EXTERNS
	.align		4
        /*0024*/ 	.byte	0x04, 0x0f
        /*0026*/ 	.short	(.L_1288 - .L_1287)


	//   ....[0]....
	.align		4
.L_1287:
        /*0028*/ 	.word	index@(__assertfail)


	//----- nvinfo : EIATTR_ANNOTATIONS
	.align		4
.L_1288:
        /*002c*/ 	.byte	0x04, 0x55
        /*002e*/ 	.short	(.L_1290 - .L_1289)


	//   ....[0]....
.L_1289:
        /*0030*/ 	.word	0x00000001
        /*0034*/ 	.byte	0xd0, 0xf9, 0x00, 0x00, 0x01, 0x00, 0x00, 0x00, 0x40, 0xfd, 0x00, 0x00, 0x01, 0x00, 0x00, 0x00
        /*0044*/ 	.byte	0x80, 0xfd, 0x00, 0x00, 0x01, 0x00, 0x00, 0x00, 0xe0, 0x1d, 0x01, 0x00, 0x01, 0x00, 0x00, 0x00
        /*0054*/ 	.byte	0x00, 0x1e, 0x01, 0x00, 0x01, 0x00, 0x00, 0x00, 0xa0, 0x20, 0x01, 0x00, 0x01, 0x00, 0x00, 0x00
        /*0064*/ 	.byte	0xe0, 0x37, 0x01, 0x00, 0x01, 0x00, 0x00, 0x00, 0x80, 0x50, 0x01, 0x00


	//----- nvinfo : EIATTR_MERCURY_ISA_VERSION
	.align		4
.L_1290:
        /*0070*/ 	.byte	0x03, 0x5f
        /*0072*/ 	.short	0x0101


	//----- nvinfo : EIATTR_INT_WARP_WIDE_INSTR_OFFSETS
	.align		4
        /*0074*/ 	.byte	0x04, 0x31
        /*0076*/ 	.short	(.L_1292 - .L_1291)


	//   ....[0]....
.L_1291:
        /*0078*/ 	.word	0x000000c0


	//   ....[1]....
        /*007c*/ 	.word	0x000000d0


	//   ....[2]....
        /*0080*/ 	.word	0x00000170


	//   ....[3]....
        /*0084*/ 	.word	0x00010700


	//   ....[4]....
        /*0088*/ 	.word	0x00010790


	//   ....[5]....
        /*008c*/ 	.word	0x00013570


	//   ....[6]....
        /*0090*/ 	.word	0x00013600


	//----- nvinfo : EIATTR_COOP_GROUP_MASK_REGIDS
	.align		4
.L_1292:
        /*0094*/ 	.byte	0x04, 0x29
        /*0096*/ 	.short	(.L_1294 - .L_1293)


	//   ....[0]....
.L_1293:
        /*0098*/ 	.word	0xffffffff


	//   ....[1]....
        /*009c*/ 	.word	0xffffffff


	//   ....[2]....
        /*00a0*/ 	.word	0xffffffff


	//   ....[3]....
        /*00a4*/ 	.word	0xffffffff


	//   ....[4]....
        /*00a8*/ 	.word	0xffffffff


	//   ....[5]....
        /*00ac*/ 	.word	0xffffffff


	//   ....[6]....
        /*00b0*/ 	.word	0xffffffff


	//   ....[7]....
        /*00b4*/ 	.word	0xffffffff


	//   ....[8]....
        /*00b8*/ 	.word	0xffffffff


	//   ....[9]....
        /*00bc*/ 	.word	0xffffffff


	//   ....[10]....
        /*00c0*/ 	.word	0xffffffff


	//   ....[11]....
        /*00c4*/ 	.word	0xffffffff


	//   ....[12]....
        /*00c8*/ 	.word	0xffffffff


	//   ....[13]....
        /*00cc*/ 	.word	0xffffffff


	//   ....[14]....
        /*00d0*/ 	.word	0xffffffff


	//   ....[15]....
        /*00d4*/ 	.word	0xffffffff


	//   ....[16]....
        /*00d8*/ 	.word	0xffffffff


	//   ....[17]....
        /*00dc*/ 	.word	0xffffffff


	//   ....[18]....
        /*00e0*/ 	.word	0xffffffff


	//   ....[19]....
        /*00e4*/ 	.word	0xffffffff


	//   ....[20]....
        /*00e8*/ 	.word	0xffffffff


	//   ....[21]....
        /*00ec*/ 	.word	0xffffffff


	//   ....[22]....
        /*00f0*/ 	.word	0xffffffff


	//   ....[23]....
        /*00f4*/ 	.word	0xffffffff


	//   ....[24]....
        /*00f8*/ 	.word	0xffffffff


	//   ....[25]....
        /*00fc*/ 	.word	0xffffffff


	//   ....[26]....
        /*0100*/ 	.word	0xffffffff


	//   ....[27]....
        /*0104*/ 	.word	0xffffffff


	//   ....[28]....
        /*0108*/ 	.word	0xffffffff


	//   ....[29]....
        /*010c*/ 	.word	0xffffffff


	//   ....[30]....
        /*0110*/ 	.word	0xffffffff


	//   ....[31]....
        /*0114*/ 	.word	0xffffffff


	//   ....[32]....
        /*0118*/ 	.word	0xffffffff


	//   ....[33]....
        /*011c*/ 	.word	0xffffffff


	//   ....[34]....
        /*0120*/ 	.word	0xffffffff


	//   ....[35]....
        /*0124*/ 	.word	0xffffffff


	//   ....[36]....
        /*0128*/ 	.word	0xffffffff


	//   ....[37]....
        /*012c*/ 	.word	0xffffffff


	//   ....[38]....
        /*0130*/ 	.word	0xffffffff


	//   ....[39]....
        /*0134*/ 	.word	0xffffffff


	//   ....[40]....
        /*0138*/ 	.word	0xffffffff


	//   ....[41]....
        /*013c*/ 	.word	0xffffffff


	//   ....[42]....
        /*0140*/ 	.word	0xffffffff


	//   ....[43]....
        /*0144*/ 	.word	0xffffffff


	//   ....[44]....
        /*0148*/ 	.word	0xffffffff


	//   ....[45]....
        /*014c*/ 	.word	0xffffffff


	//   ....[46]....
        /*0150*/ 	.word	0xffffffff


	//   ....[47]....
        /*0154*/ 	.word	0xffffffff


	//   ....[48]....
        /*0158*/ 	.word	0xffffffff


	//   ....[49]....
        /*015c*/ 	.word	0xffffffff


	//   ....[50]....
        /*0160*/ 	.word	0xffffffff


	//   ....[51]....
        /*0164*/ 	.word	0xffffffff


	//   ....[52]....
        /*0168*/ 	.word	0xffffffff


	//   ....[53]....
        /*016c*/ 	.word	0xffffffff


	//   ....[54]....
        /*0170*/ 	.word	0xffffffff


	//   ....[55]....
        /*0174*/ 	.word	0xffffffff


	//   ....[56]....
        /*0178*/ 	.word	0xffffffff


	//   ....[57]....
        /*017c*/ 	.word	0xffffffff


	//   ....[58]....
        /*0180*/ 	.word	0xffffffff


	//   ....[59]....
        /*0184*/ 	.word	0xffffffff


	//   ....[60]....
        /*0188*/ 	.word	0xffffffff


	//   ....[61]....
        /*018c*/ 	.word	0xffffffff


	//   ....[62]....
        /*0190*/ 	.word	0xffffffff


	//   ....[63]....
        /*0194*/ 	.word	0xffffffff


	//   ....[64]....
        /*0198*/ 	.word	0xffffffff


	//   ....[65]....
        /*019c*/ 	.word	0xffffffff


	//   ....[66]....
        /*01a0*/ 	.word	0xffffffff


	//   ....[67]....
        /*01a4*/ 	.word	0xffffffff


	//   ....[68]....
        /*01a8*/ 	.word	0xffffffff


	//   ....[69]....
        /*01ac*/ 	.word	0xffffffff


	//   ....[70]....
        /*01b0*/ 	.word	0xffffffff


	//   ....[71]....
        /*01b4*/ 	.word	0xffffffff


	//   ....[72]....
        /*01b8*/ 	.word	0xffffffff


	//   ....[73]....
        /*01bc*/ 	.word	0xffffffff


	//   ....[74]....
        /*01c0*/ 	.word	0xffffffff


	//   ....[75]....
        /*01c4*/ 	.word	0xffffffff


	//   ....[76]....
        /*01c8*/ 	.word	0xffffffff


	//   ....[77]....
        /*01cc*/ 	.word	0xffffffff


	//   ....[78]....
        /*01d0*/ 	.word	0xffffffff


	//   ....[79]....
        /*01d4*/ 	.word	0xffffffff


	//   ....[80]....
        /*01d8*/ 	.word	0xffffffff


	//   ....[81]....
        /*01dc*/ 	.word	0xffffffff


	//   ....[82]....
        /*01e0*/ 	.word	0xffffffff


	//   ....[83]....
        /*01e4*/ 	.word	0xffffffff


	//   ....[84]....
        /*01e8*/ 	.word	0xffffffff


	//   ....[85]....
        /*01ec*/ 	.word	0xffffffff


	//   ....[86]....
        /*01f0*/ 	.word	0xffffffff


	//   ....[87]....
        /*01f4*/ 	.word	0xffffffff


	//   ....[88]....
        /*01f8*/ 	.word	0xffffffff


	//   ....[89]....
        /*01fc*/ 	.word	0xffffffff


	//   ....[90]....
        /*0200*/ 	.word	0xffffffff


	//   ....[91]....
        /*0204*/ 	.word	0xffffffff


	//   ....[92]....
        /*0208*/ 	.word	0xffffffff


	//   ....[93]....
        /*020c*/ 	.word	0xffffffff


	//   ....[94]....
        /*0210*/ 	.word	0xffffffff


	//   ....[95]....
        /*0214*/ 	.word	0xffffffff


	//   ....[96]....
        /*0218*/ 	.word	0xffffffff


	//   ....[97]....
        /*021c*/ 	.word	0xffffffff


	//   ....[98]....
        /*0220*/ 	.word	0xffffffff


	//   ....[99]....
        /*0224*/ 	.word	0xffffffff


	//   ....[100]....
        /*0228*/ 	.word	0xffffffff


	//   ....[101]....
        /*022c*/ 	.word	0xffffffff


	//   ....[102]....
        /*0230*/ 	.word	0xffffffff


	//   ....[103]....
        /*0234*/ 	.word	0xffffffff


	//   ....[104]....
        /*0238*/ 	.word	0xffffffff


	//   ....[105]....
        /*023c*/ 	.word	0xffffffff


	//   ....[106]....
        /*0240*/ 	.word	0xffffffff


	//   ....[107]....
        /*0244*/ 	.word	0xffffffff


	//   ....[108]....
        /*0248*/ 	.word	0xffffffff


	//   ....[109]....
        /*024c*/ 	.word	0xffffffff


	//   ....[110]....
        /*0250*/ 	.word	0xffffffff


	//   ....[111]....
        /*0254*/ 	.word	0xffffffff


	//   ....[112]....
        /*0258*/ 	.word	0xffffffff


	//   ....[113]....
        /*025c*/ 	.word	0xffffffff


	//   ....[114]....
        /*0260*/ 	.word	0xffffffff


	//   ....[115]....
        /*0264*/ 	.word	0xffffffff


	//   ....[116]....
        /*0268*/ 	.word	0xffffffff


	//   ....[117]....
        /*026c*/ 	.word	0xffffffff


	//   ....[118]....
        /*0270*/ 	.word	0xffffffff


	//   ....[119]....
        /*0274*/ 	.word	0xffffffff


	//   ....[120]....
        /*0278*/ 	.word	0x0500000f


	//   ....[121]....
        /*027c*/ 	.word	0x0500000f


	//   ....[122]....
        /*0280*/ 	.word	0x0500000f


	//   ....[123]....
        /*0284*/ 	.word	0x0500000f


	//   ....[124]....
        /*0288*/ 	.word	0x0500000f


	//   ....[125]....
        /*028c*/ 	.word	0x0500000f


	//   ....[126]....
        /*0290*/ 	.word	0x0500000f


	//   ....[127]....
        /*0294*/ 	.word	0x0500000f


	//   ....[128]....
        /*0298*/ 	.word	0x0500000f


	//   ....[129]....
        /*029c*/ 	.word	0x0500000f


	//   ....[130]....
        /*02a0*/ 	.word	0x0500000f


	//   ....[131]....
        /*02a4*/ 	.word	0x0500000f


	//   ....[132]....
        /*02a8*/ 	.word	0x0500000f


	//   ....[133]....
        /*02ac*/ 	.word	0x0500000f


	//   ....[134]....
        /*02b0*/ 	.word	0x0500000f


	//   ....[135]....
        /*02b4*/ 	.word	0x0500000f


	//   ....[136]....
        /*02b8*/ 	.word	0x0500000f


	//   ....[137]....
        /*02bc*/ 	.word	0x0500000f


	//   ....[138]....
        /*02c0*/ 	.word	0x0500000f


	//   ....[139]....
        /*02c4*/ 	.word	0x0500000f


	//   ....[140]....
        /*02c8*/ 	.word	0x0500000f


	//   ....[141]....
        /*02cc*/ 	.word	0x0500000f


	//   ....[142]....
        /*02d0*/ 	.word	0x0500000f


	//   ....[143]....
        /*02d4*/ 	.word	0x0500000f


	//   ....[144]....
        /*02d8*/ 	.word	0x0500000f


	//   ....[145]....
        /*02dc*/ 	.word	0x0500000f


	//   ....[146]....
        /*02e0*/ 	.word	0x0500000f


	//   ....[147]....
        /*02e4*/ 	.word	0x0500000f


	//   ....[148]....
        /*02e8*/ 	.word	0x0500000f


	//   ....[149]....
        /*02ec*/ 	.word	0x0500000f


	//   ....[150]....
        /*02f0*/ 	.word	0x0500000f


	//   ....[151]....
        /*02f4*/ 	.word	0x0500000f


	//   ....[152]....
        /*02f8*/ 	.word	0x0500000f


	//   ....[153]....
        /*02fc*/ 	.word	0x0500000f


	//   ....[154]....
        /*0300*/ 	.word	0x0500000f


	//   ....[155]....
        /*0304*/ 	.word	0x0500000f


	//   ....[156]....
        /*0308*/ 	.word	0x0500000f


	//   ....[157]....
        /*030c*/ 	.word	0x0500000f


	//   ....[158]....
        /*0310*/ 	.word	0x0500000f


	//   ....[159]....
        /*0314*/ 	.word	0x0500000f


	//   ....[160]....
        /*0318*/ 	.word	0x0500000f


	//   ....[161]....
        /*031c*/ 	.word	0x0500000f


	//   ....[162]....
        /*0320*/ 	.word	0x0500000f


	//   ....[163]....
        /*0324*/ 	.word	0x0500000f


	//   ....[164]....
        /*0328*/ 	.word	0x0500000f


	//   ....[165]....
        /*032c*/ 	.word	0x0500000f


	//   ....[166]....
        /*0330*/ 	.word	0x0500000f


	//   ....[167]....
        /*0334*/ 	.word	0x0500000f


	//   ....[168]....
        /*0338*/ 	.word	0x0500000f


	//   ....[169]....
        /*033c*/ 	.word	0x0500000f


	//   ....[170]....
        /*0340*/ 	.word	0x0500000f


	//   ....[171]....
        /*0344*/ 	.word	0x0500000f


	//   ....[172]....
        /*0348*/ 	.word	0x0500000f


	//   ....[173]....
        /*034c*/ 	.word	0x0500000f


	//   ....[174]....
        /*0350*/ 	.word	0x0500000f


	//   ....[175]....
        /*0354*/ 	.word	0x0500000f


	//   ....[176]....
        /*0358*/ 	.word	0x0500000f


	//   ....[177]....
        /*035c*/ 	.word	0x0500000f


	//   ....[178]....
        /*0360*/ 	.word	0x0500000f


	//   ....[179]....
        /*0364*/ 	.word	0x0500000f


	//   ....[180]....
        /*0368*/ 	.word	0x0500000f


	//   ....[181]....
        /*036c*/ 	.word	0x0500000f


	//   ....[182]....
        /*0370*/ 	.word	0x0500000f


	//   ....[183]....
        /*0374*/ 	.word	0x0500000f


	//   ....[184]....
        /*0378*/ 	.word	0x0500000f


	//   ....[185]....
        /*037c*/ 	.word	0x0500000f


	//   ....[186]....
        /*0380*/ 	.word	0x0500000f


	//----- nvinfo : EIATTR_COOP_GROUP_INSTR_OFFSETS
	.align		4
.L_1294:
        /*0384*/ 	.byte	0x04, 0x28
        /*0386*/ 	.short	(.L_1296 - .L_1295)


	//   ....[0]....
.L_1295:
        /*0388*/ 	.word	0x00000080


	//   ....[1]....
        /*038c*/ 	.word	0x00000090


	//   ....[2]....
        /*0390*/ 	.word	0x000002d0


	//   ....[3]....
        /*0394*/ 	.word	0x00000430


	//   ....[4]....
        /*0398*/ 	.word	0x00000550


	//   ....[5]....
        /*039c*/ 	.word	0x000006b0


	//   ....[6]....
        /*03a0*/ 	.word	0x00001960


	//   ....[7]....
        /*03a4*/ 	.word	0x000020e0


	//   ....[8]....
        /*03a8*/ 	.word	0x00002300


	//   ....[9]....
        /*03ac*/ 	.word	0x00003030


	//   ....[10]....
        /*03b0*/ 	.word	0x00003140


	//   ....[11]....
        /*03b4*/ 	.word	0x00003770


	//   ....[12]....
        /*03b8*/ 	.word	0x000037d0


	//   ....[13]....
        /*03bc*/ 	.word	0x000049d0


	//   ....[14]....
        /*03c0*/ 	.word	0x00005400


	//   ....[15]....
        /*03c4*/ 	.word	0x00005980


	//   ....[16]....
        /*03c8*/ 	.word	0x00005aa0


	//   ....[17]....
        /*03cc*/ 	.word	0x000060c0


	//   ....[18]....
        /*03d0*/ 	.word	0x00006170


	//   ....[19]....
        /*03d4*/ 	.word	0x00007d50


	//   ....[20]....
        /*03d8*/ 	.word	0x00007d80


	//   ....[21]....
        /*03dc*/ 	.word	0x000081e0


	//   ....[22]....
        /*03e0*/ 	.word	0x000083b0


	//   ....[23]....
        /*03e4*/ 	.word	0x000099e0


	//   ....[24]....
        /*03e8*/ 	.word	0x00009bd0


	//   ....[25]....
        /*03ec*/ 	.word	0x0000a990


	//   ....[26]....
        /*03f0*/ 	.word	0x0000aab0


	//   ....[27]....
        /*03f4*/ 	.word	0x0000b120


	//   ....[28]....
        /*03f8*/ 	.word	0x0000b240


	//   ....[29]....
        /*03fc*/ 	.word	0x0000c5e0


	//   ....[30]....
        /*0400*/ 	.word	0x0000c660


	//   ....[31]....
        /*0404*/ 	.word	0x0000c6d0


	//   ....[32]....
        /*0408*/ 	.word	0x0000c720


	//   ....[33]....
        /*040c*/ 	.word	0x0000e250


	//   ....[34]....
        /*0410*/ 	.word	0x0000e280


	//   ....[35]....
        /*0414*/ 	.word	0x0000e2b0


	//   ....[36]....
        /*0418*/ 	.word	0x0000e310


	//   ....[37]....
        /*041c*/ 	.word	0x0000e820


	//   ....[38]....
        /*0420*/ 	.word	0x0000e850


	//   ....[39]....
        /*0424*/ 	.word	0x0000e990


	//   ....[40]....
        /*0428*/ 	.word	0x0000e9b0


	//   ....[41]....
        /*042c*/ 	.word	0x0000eaf0


	//   ....[42]....
        /*0430*/ 	.word	0x0000eb10


	//   ....[43]....
        /*0434*/ 	.word	0x0000ec60


	//   ....[44]....
        /*0438*/ 	.word	0x0000ec80


	//   ....[45]....
        /*043c*/ 	.word	0x0000f3a0


	//   ....[46]....
        /*0440*/ 	.word	0x0000f3c0


	//   ....[47]....
        /*0444*/ 	.word	0x0000f500


	//   ....[48]....
        /*0448*/ 	.word	0x0000f520


	//   ....[49]....
        /*044c*/ 	.word	0x0000f660


	//   ....[50]....
        /*0450*/ 	.word	0x0000f680


	//   ....[51]....
        /*0454*/ 	.word	0x0000f7d0


	//   ....[52]....
        /*0458*/ 	.word	0x0000f7f0


	//   ....[53]....
        /*045c*/ 	.word	0x0000fa00


	//   ....[54]....
        /*0460*/ 	.word	0x00011150


	//   ....[55]....
        /*0464*/ 	.word	0x00011170


	//   ....[56]....
        /*0468*/ 	.word	0x00011180


	//   ....[57]....
        /*046c*/ 	.word	0x000111c0


	//   ....[58]....
        /*0470*/ 	.word	0x00011210


	//   ....[59]....
        /*0474*/ 	.word	0x00011230


	//   ....[60]....
        /*0478*/ 	.word	0x00011280


	//   ....[61]....
        /*047c*/ 	.word	0x000112a0


	//   ....[62]....
        /*0480*/ 	.word	0x000112f0


	//   ....[63]....
        /*0484*/ 	.word	0x00011310


	//   ....[64]....
        /*0488*/ 	.word	0x00011340


	//   ....[65]....
        /*048c*/ 	.word	0x00011370


	//   ....[66]....
        /*0490*/ 	.word	0x000119a0


	//   ....[67]....
        /*0494*/ 	.word	0x000119c0


	//   ....[68]....
        /*0498*/ 	.word	0x000119f0


	//   ....[69]....
        /*049c*/ 	.word	0x00011a30


	//   ....[70]....
        /*04a0*/ 	.word	0x00011a80


	//   ....[71]....
        /*04a4*/ 	.word	0x00011aa0


	//   ....[72]....
        /*04a8*/ 	.word	0x00011af0


	//   ....[73]....
        /*04ac*/ 	.word	0x00011b10


	//   ....[74]....
        /*04b0*/ 	.word	0x00011b60


	//   ....[75]....
        /*04b4*/ 	.word	0x00011b80


	//   ....[76]....
        /*04b8*/ 	.word	0x00011bd0


	//   ....[77]....
        /*04bc*/ 	.word	0x00011bf0


	//   ....[78]....
        /*04c0*/ 	.word	0x00011c40


	//   ....[79]....
        /*04c4*/ 	.word	0x00011c60


	//   ....[80]....
        /*04c8*/ 	.word	0x00011c90


	//   ....[81]....
        /*04cc*/ 	.word	0x00011cb0


	//   ....[82]....
        /*04d0*/ 	.word	0x000120e0


	//   ....[83]....
        /*04d4*/ 	.word	0x00012130


	//   ....[84]....
        /*04d8*/ 	.word	0x00012150


	//   ....[85]....
        /*04dc*/ 	.word	0x00012220


	//   ....[86]....
        /*04e0*/ 	.word	0x00012230


	//   ....[87]....
        /*04e4*/ 	.word	0x00012260


	//   ....[88]....
        /*04e8*/ 	.word	0x000122f0


	//   ....[89]....
        /*04ec*/ 	.word	0x00012390


	//   ....[90]....
        /*04f0*/ 	.word	0x000123b0


	//   ....[91]....
        /*04f4*/ 	.word	0x00012450


	//   ....[92]....
        /*04f8*/ 	.word	0x00012470


	//   ....[93]....
        /*04fc*/ 	.word	0x00012480


	//   ....[94]....
        /*0500*/ 	.word	0x00012ba0


	//   ....[95]....
        /*0504*/ 	.word	0x00012bc0


	//   ....[96]....
        /*0508*/ 	.word	0x00012bd0


	//   ....[97]....
        /*050c*/ 	.word	0x00012be0


	//   ....[98]....
        /*0510*/ 	.word	0x00012c00


	//   ....[99]....
        /*0514*/ 	.word	0x00012c60


	//   ....[100]....
        /*0518*/ 	.word	0x00012c80


	//   ....[101]....
        /*051c*/ 	.word	0x00012c90


	//   ....[102]....
        /*0520*/ 	.word	0x00012cd0


	//   ....[103]....
        /*0524*/ 	.word	0x00012d00


	//   ....[104]....
        /*0528*/ 	.word	0x00012d10


	//   ....[105]....
        /*052c*/ 	.word	0x00012d30


	//   ....[106]....
        /*0530*/ 	.word	0x00013090


	//   ....[107]....
        /*0534*/ 	.word	0x000130b0


	//   ....[108]....
        /*0538*/ 	.word	0x000130c0


	//   ....[109]....
        /*053c*/ 	.word	0x000130d0


	//   ....[110]....
        /*0540*/ 	.word	0x000130e0


	//   ....[111]....
        /*0544*/ 	.word	0x00013100


	//   ....[112]....
        /*0548*/ 	.word	0x00013170


	//   ....[113]....
        /*054c*/ 	.word	0x00013190


	//   ....[114]....
        /*0550*/ 	.word	0x000131f0


	//   ....[115]....
        /*0554*/ 	.word	0x00013200


	//   ....[116]....
        /*0558*/ 	.word	0x00013270


	//   ....[117]....
        /*055c*/ 	.word	0x000132e0


	//   ....[118]....
        /*0560*/ 	.word	0x00013720


	//   ....[119]....
        /*0564*/ 	.word	0x00013900


	//   ....[120]....
        /*0568*/ 	.word	0x00013f50


	//   ....[121]....
        /*056c*/ 	.word	0x00014030


	//   ....[122]....
        /*0570*/ 	.word	0x000140d0


	//   ....[123]....
        /*0574*/ 	.word	0x00014150


	//   ....[124]....
        /*0578*/ 	.word	0x00014200


	//   ....[125]....
        /*057c*/ 	.word	0x00014260


	//   ....[126]....
        /*0580*/ 	.word	0x00014320


	//   ....[127]....
        /*0584*/ 	.word	0x00014380


	//   ....[128]....
        /*0588*/ 	.word	0x00014440


	//   ....[129]....
        /*058c*/ 	.word	0x000144a0


	//   ....[130]....
        /*0590*/ 	.word	0x00014560


	//   ....[131]....
        /*0594*/ 	.word	0x000145c0


	//   ....[132]....
        /*0598*/ 	.word	0x00014660


	//   ....[133]....
        /*059c*/ 	.word	0x000146f0


	//   ....[134]....
        /*05a0*/ 	.word	0x00014760


	//   ....[135]....
        /*05a4*/ 	.word	0x000147e0


	//   ....[136]....
        /*05a8*/ 	.word	0x00014880


	//   ....[137]....
        /*05ac*/ 	.word	0x000148e0


	//   ....[138]....
        /*05b0*/ 	.word	0x000149a0


	//   ....[139]....
        /*05b4*/ 	.word	0x00014a00


	//   ....[140]....
        /*05b8*/ 	.word	0x00014ac0


	//   ....[141]....
        /*05bc*/ 	.word	0x00014b20


	//   ....[142]....
        /*05c0*/ 	.word	0x00014be0


	//   ....[143]....
        /*05c4*/ 	.word	0x00014c40


	//   ....[144]....
        /*05c8*/ 	.word	0x00014d00


	//   ....[145]....
        /*05cc*/ 	.word	0x00014d60


	//   ....[146]....
        /*05d0*/ 	.word	0x00014e20


	//   ....[147]....
        /*05d4*/ 	.word	0x00014e80


	//   ....[148]....
        /*05d8*/ 	.word	0x00014f20


	//   ....[149]....
        /*05dc*/ 	.word	0x00015050


	//   ....[150]....
        /*05e0*/ 	.word	0x00015120


	//   ....[151]....
        /*05e4*/ 	.word	0x000151b0


	//   ....[152]....
        /*05e8*/ 	.word	0x000152e0


	//   ....[153]....
        /*05ec*/ 	.word	0x00015340


	//   ....[154]....
        /*05f0*/ 	.word	0x00015450


	//   ....[155]....
        /*05f4*/ 	.word	0x000154b0


	//   ....[156]....
        /*05f8*/ 	.word	0x000155c0


	//   ....[157]....
        /*05fc*/ 	.word	0x00015620


	//   ....[158]....
        /*0600*/ 	.word	0x00015730


	//   ....[159]....
        /*0604*/ 	.word	0x00015790


	//   ....[160]....
        /*0608*/ 	.word	0x00015850


	//   ....[161]....
        /*060c*/ 	.word	0x000159b0


	//   ....[162]....
        /*0610*/ 	.word	0x00015a50


	//   ....[163]....
        /*0614*/ 	.word	0x00015ab0


	//   ....[164]....
        /*0618*/ 	.word	0x00015b50


	//   ....[165]....
        /*061c*/ 	.word	0x00015bb0


	//   ....[166]....
        /*0620*/ 	.word	0x00015c60


	//   ....[167]....
        /*0624*/ 	.word	0x00015cc0


	//   ....[168]....
        /*0628*/ 	.word	0x00015d60


	//   ....[169]....
        /*062c*/ 	.word	0x00015dc0


	//   ....[170]....
        /*0630*/ 	.word	0x00015e60


	//   ....[171]....
        /*0634*/ 	.word	0x00015ec0


	//   ....[172]....
        /*0638*/ 	.word	0x00015f60


	//   ....[173]....
        /*063c*/ 	.word	0x00016040


	//   ....[174]....
        /*0640*/ 	.word	0x000160e0


	//   ....[175]....
        /*0644*/ 	.word	0x00016140


	//   ....[176]....
        /*0648*/ 	.word	0x00016210


	//   ....[177]....
        /*064c*/ 	.word	0x00016270


	//   ....[178]....
        /*0650*/ 	.word	0x00016340


	//   ....[179]....
        /*0654*/ 	.word	0x000163a0


	//   ....[180]....
        /*0658*/ 	.word	0x00016470


	//   ....[181]....
        /*065c*/ 	.word	0x000164d0


	//   ....[182]....
        /*0660*/ 	.word	0x000165a0


	//   ....[183]....
        /*0664*/ 	.word	0x00016600


	//   ....[184]....
        /*0668*/ 	.word	0x000166d0


	//   ....[185]....
        /*066c*/ 	.word	0x00016760


	//   ....[186]....
        /*0670*/ 	.word	0x00016880


	//----- nvinfo : EIATTR_REG_RECONFIG
	.align		4
.L_1296:
        /*0674*/ 	.byte	0x01, 0x54
	.zero		2


	//----- nvinfo : EIATTR_SYSCALL_OFFSETS
	.align		4
        /*0678*/ 	.byte	0x04, 0x46
        /*067a*/ 	.short	(.L_1298 - .L_1297)


	//   ....[0]....
.L_1297:
        /*067c*/ 	.word	0x00001b40


	//   ....[1]....
        /*0680*/ 	.word	0x000108f0


	//   ....[2]....
        /*0684*/ 	.word	0x00010a40


	//   ....[3]....
        /*0688*/ 	.word	0x00010b30


	//   ....[4]....
        /*068c*/ 	.word	0x00011650


	//----- nvinfo : EIATTR_MBARRIER_INSTR_OFFSETS
	.align		4
.L_1298:
        /*0690*/ 	.byte	0x04, 0x39
        /*0692*/ 	.short	(.L_1300 - .L_1299)


	//   ....[0]....
.L_1299:
        /*0694*/ 	.word	0x00000180
        /*0698*/ 	.word	0x000000ff
        /*069c*/ 	.word	0x00022800
        /*06a0*/ 	.short	0x0100
        /*06a2*/ 	.byte	0x08
	.zero		1


	//   ....[1]....
        /*06a4*/ 	.word	0x00000190
        /*06a8*/ 	.word	0x000000ff
        /*06ac*/ 	.word	0x00022820
        /*06b0*/ 	.short	0x0100
        /*06b2*/ 	.byte	0x08
	.zero		1


	//   ....[2]....
        /*06b4*/ 	.word	0x00000280
        /*06b8*/ 	.word	0x000000ff
        /*06bc*/ 	.word	0x00022830
        /*06c0*/ 	.short	0x0100
        /*06c2*/ 	.byte	0x08
	.zero		1


	//   ....[3]....
        /*06c4*/ 	.word	0x00000290
        /*06c8*/ 	.word	0x000000ff
        /*06cc*/ 	.word	0x00022840
        /*06d0*/ 	.short	0x0100
        /*06d2*/ 	.byte	0x08
	.zero		1


	//   ....[4]....
        /*06d4*/ 	.word	0x000002a0
        /*06d8*/ 	.word	0x000000ff
        /*06dc*/ 	.word	0x00022838
        /*06e0*/ 	.short	0x0100
        /*06e2*/ 	.byte	0x08
	.zero		1


	//   ....[5]....
        /*06e4*/ 	.word	0x000002b0
        /*06e8*/ 	.word	0x000000ff
        /*06ec*/ 	.word	0x00022848
        /*06f0*/ 	.short	0x0100
        /*06f2*/ 	.byte	0x08
	.zero		1


	//   ....[6]....
        /*06f4*/ 	.word	0x000003e0
        /*06f8*/ 	.word	0x000000ff
        /*06fc*/ 	.word	0x00022850
        /*0700*/ 	.short	0x0100
        /*0702*/ 	.byte	0x08
	.zero		1


	//   ....[7]....
        /*0704*/ 	.word	0x000003f0
        /*0708*/ 	.word	0x000000ff
        /*070c*/ 	.word	0x00022860
        /*0710*/ 	.short	0x0100
        /*0712*/ 	.byte	0x08
	.zero		1


	//   ....[8]....
        /*0714*/ 	.word	0x00000400
        /*0718*/ 	.word	0x000000ff
        /*071c*/ 	.word	0x00022858
        /*0720*/ 	.short	0x0100
        /*0722*/ 	.byte	0x08
	.zero		1


	//   ....[9]....
        /*0724*/ 	.word	0x00000410
        /*0728*/ 	.word	0x000000ff
        /*072c*/ 	.word	0x00022868
        /*0730*/ 	.short	0x0100
        /*0732*/ 	.byte	0x08
	.zero		1


	//   ....[10]....
        /*0734*/ 	.word	0x00000500
        /*0738*/ 	.word	0x000000ff
        /*073c*/ 	.word	0x00022870
        /*0740*/ 	.short	0x0100
        /*0742*/ 	.byte	0x06
	.zero		1


	//   ....[11]....
        /*0744*/ 	.word	0x00000510
        /*0748*/ 	.word	0x000000ff
        /*074c*/ 	.word	0x00022880
        /*0750*/ 	.short	0x0100
        /*0752*/ 	.byte	0x06
	.zero		1


	//   ....[12]....
        /*0754*/ 	.word	0x00000520
        /*0758*/ 	.word	0x000000ff
        /*075c*/ 	.word	0x00022878
        /*0760*/ 	.short	0x0100
        /*0762*/ 	.byte	0x06
	.zero		1


	//   ....[13]....
        /*0764*/ 	.word	0x00000530
        /*0768*/ 	.word	0x000000ff
        /*076c*/ 	.word	0x00022888
        /*0770*/ 	.short	0x0100
        /*0772*/ 	.byte	0x06
	.zero		1


	//   ....[14]....
        /*0774*/ 	.word	0x00000660
        /*0778*/ 	.word	0x000000ff
        /*077c*/ 	.word	0x00022890
        /*0780*/ 	.short	0x0100
        /*0782*/ 	.byte	0x08
	.zero		1


	//   ....[15]....
        /*0784*/ 	.word	0x00000670
        /*0788*/ 	.word	0x000000ff
        /*078c*/ 	.word	0x000228a0
        /*0790*/ 	.short	0x0100
        /*0792*/ 	.byte	0x08
	.zero		1


	//   ....[16]....
        /*0794*/ 	.word	0x00000680
        /*0798*/ 	.word	0x000000ff
        /*079c*/ 	.word	0x00022898
        /*07a0*/ 	.short	0x0100
        /*07a2*/ 	.byte	0x08
	.zero		1


	//   ....[17]....
        /*07a4*/ 	.word	0x00000690
        /*07a8*/ 	.word	0x000000ff
        /*07ac*/ 	.word	0x000228a8
        /*07b0*/ 	.short	0x0100
        /*07b2*/ 	.byte	0x08
	.zero		1


	//   ....[18]....
        /*07b4*/ 	.word	0x000007d0
        /*07b8*/ 	.word	0x000000ff
        /*07bc*/ 	.word	0x000228b0
        /*07c0*/ 	.short	0x0100
        /*07c2*/ 	.byte	0x08
	.zero		1


	//   ....[19]....
        /*07c4*/ 	.word	0x000007e0
        /*07c8*/ 	.word	0x000000ff
        /*07cc*/ 	.word	0x000228c0
        /*07d0*/ 	.short	0x0100
        /*07d2*/ 	.byte	0x08
	.zero		1


	//   ....[20]....
        /*07d4*/ 	.word	0x000007f0
        /*07d8*/ 	.word	0x000000ff
        /*07dc*/ 	.word	0x000228b8
        /*07e0*/ 	.short	0x0100
        /*07e2*/ 	.byte	0x08
	.zero		1


	//   ....[21]....
        /*07e4*/ 	.word	0x00000800
        /*07e8*/ 	.word	0x000000ff
        /*07ec*/ 	.word	0x000228c8
        /*07f0*/ 	.short	0x0100
        /*07f2*/ 	.byte	0x08
	.zero		1


	//   ....[22]....
        /*07f4*/ 	.word	0x00001bf0
        /*07f8*/ 	.word	0x00000007
        /*07fc*/ 	.word	0x00022800
        /*0800*/ 	.short	0x010a
        /*0802*/ 	.byte	0x3f
	.zero		1


	//   ....[23]....
        /*0804*/ 	.word	0x00001cc0
        /*0808*/ 	.word	0x000000ff
        /*080c*/ 	.word	0x00022830
        /*0810*/ 	.short	0x010a
        /*0812*/ 	.byte	0x18
	.zero		1


	//   ....[24]....
        /*0814*/ 	.word	0x00001d00
        /*0818*/ 	.word	0x000000ff
        /*081c*/ 	.word	0x00022830
        /*0820*/ 	.short	0x010a
        /*0822*/ 	.byte	0x18
	.zero		1


	//   ....[25]....
        /*0824*/ 	.word	0x00002080
        /*0828*/ 	.word	0x000000ff
        /*082c*/ 	.word	0x00000000
        /*0830*/ 	.short	0x0101
        /*0832*/ 	.byte	0x05
	.zero		1


	//   ....[26]....
        /*0834*/ 	.word	0x00003fe0
        /*0838*/ 	.word	0x000000ff
        /*083c*/ 	.word	0x00022850
        /*0840*/ 	.short	0x010a
        /*0842*/ 	.byte	0x18
	.zero		1


	//   ....[27]....
        /*0844*/ 	.word	0x00004020
        /*0848*/ 	.word	0x000000ff
        /*084c*/ 	.word	0x00022850
        /*0850*/ 	.short	0x010a
        /*0852*/ 	.byte	0x18
	.zero		1


	//   ....[28]....
        /*0854*/ 	.word	0x00004370
        /*0858*/ 	.word	0x000000ff
        /*085c*/ 	.word	0x00000000
        /*0860*/ 	.short	0x0101
        /*0862*/ 	.byte	0x18
	.zero		1


	//   ....[29]....
        /*0864*/ 	.word	0x000046f0
        /*0868*/ 	.word	0x000000ff
        /*086c*/ 	.word	0x00022830
        /*0870*/ 	.short	0x010a
        /*0872*/ 	.byte	0x19
	.zero		1


	//   ....[30]....
        /*0874*/ 	.word	0x00004730
        /*0878*/ 	.word	0x000000ff
        /*087c*/ 	.word	0x00022830
        /*0880*/ 	.short	0x010a
        /*0882*/ 	.byte	0x19
	.zero		1


	//   ....[31]....
        /*0884*/ 	.word	0x00004980
        /*0888*/ 	.word	0x000000ff
        /*088c*/ 	.word	0x00000000
        /*0890*/ 	.short	0x0101
        /*0892*/ 	.byte	0x0a
	.zero		1


	//   ....[32]....
        /*0894*/ 	.word	0x00007270
        /*0898*/ 	.word	0x000000ff
        /*089c*/ 	.word	0x00022850
        /*08a0*/ 	.short	0x010a
        /*08a2*/ 	.byte	0x19
	.zero		1


	//   ....[33]....
        /*08a4*/ 	.word	0x000072c0
        /*08a8*/ 	.word	0x000000ff
        /*08ac*/ 	.word	0x00022850
        /*08b0*/ 	.short	0x010a
        /*08b2*/ 	.byte	0x19
	.zero		1


	//   ....[34]....
        /*08b4*/ 	.word	0x000075b0
        /*08b8*/ 	.word	0x000000ff
        /*08bc*/ 	.word	0x00000000
        /*08c0*/ 	.short	0x0101
        /*08c2*/ 	.byte	0x19
	.zero		1


	//   ....[35]....
        /*08c4*/ 	.word	0x00007990
        /*08c8*/ 	.word	0x000000ff
        /*08cc*/ 	.word	0x00022830
        /*08d0*/ 	.short	0x010a
        /*08d2*/ 	.byte	0x19
	.zero		1


	//   ....[36]....
        /*08d4*/ 	.word	0x000079d0
        /*08d8*/ 	.word	0x000000ff
        /*08dc*/ 	.word	0x00022830
        /*08e0*/ 	.short	0x010a
        /*08e2*/ 	.byte	0x19
	.zero		1


	//   ....[37]....
        /*08e4*/ 	.word	0x00007c00
        /*08e8*/ 	.word	0x000000ff
        /*08ec*/ 	.word	0x00000000
        /*08f0*/ 	.short	0x0101
        /*08f2*/ 	.byte	0x0a
	.zero		1


	//   ....[38]....
        /*08f4*/ 	.word	0x00009260
        /*08f8*/ 	.word	0x000000ff
        /*08fc*/ 	.word	0x00022850
        /*0900*/ 	.short	0x010a
        /*0902*/ 	.byte	0x19
	.zero		1


	//   ....[39]....
        /*0904*/ 	.word	0x000092b0
        /*0908*/ 	.word	0x000000ff
        /*090c*/ 	.word	0x00022850
        /*0910*/ 	.short	0x010a
        /*0912*/ 	.byte	0x19
	.zero		1


	//   ....[40]....
        /*0914*/ 	.word	0x00009580
        /*0918*/ 	.word	0x000000ff
        /*091c*/ 	.word	0x00000000
        /*0920*/ 	.short	0x0101
        /*0922*/ 	.byte	0x19
	.zero		1


	//   ....[41]....
        /*0924*/ 	.word	0x00009710
        /*0928*/ 	.word	0x000000ff
        /*092c*/ 	.word	0x00022830
        /*0930*/ 	.short	0x010a
        /*0932*/ 	.byte	0x18
	.zero		1


	//   ....[42]....
        /*0934*/ 	.word	0x00009750
        /*0938*/ 	.word	0x000000ff
        /*093c*/ 	.word	0x00022830
        /*0940*/ 	.short	0x010a
        /*0942*/ 	.byte	0x18
	.zero		1


	//   ....[43]....
        /*0944*/ 	.word	0x00009990
        /*0948*/ 	.word	0x000000ff
        /*094c*/ 	.word	0x00000000
        /*0950*/ 	.short	0x0101
        /*0952*/ 	.byte	0x0a
	.zero		1


	//   ....[44]....
        /*0954*/ 	.word	0x0000c280
        /*0958*/ 	.word	0x000000ff
        /*095c*/ 	.word	0x00022850
        /*0960*/ 	.short	0x010a
        /*0962*/ 	.byte	0x18
	.zero		1


	//   ....[45]....
        /*0964*/ 	.word	0x0000c2d0
        /*0968*/ 	.word	0x000000ff
        /*096c*/ 	.word	0x00022850
        /*0970*/ 	.short	0x010a
        /*0972*/ 	.byte	0x18
	.zero		1


	//   ....[46]....
        /*0974*/ 	.word	0x0000c5c0
        /*0978*/ 	.word	0x000000ff
        /*097c*/ 	.word	0x00000000
        /*0980*/ 	.short	0x0101
        /*0982*/ 	.byte	0x18
	.zero		1


	//   ....[47]....
        /*0984*/ 	.word	0x0000e840
        /*0988*/ 	.word	0x000000b0
        /*098c*/ 	.word	0x00000000
        /*0990*/ 	.short	0x0101
        /*0992*/ 	.byte	0x3f
	.zero		1


	//   ....[48]....
        /*0994*/ 	.word	0x00010f30
        /*0998*/ 	.word	0x00000016
        /*099c*/ 	.word	0x00022840
        /*09a0*/ 	.short	0x010a
        /*09a2*/ 	.byte	0x3f
	.zero		1


	//   ....[49]....
        /*09a4*/ 	.word	0x00011430
        /*09a8*/ 	.word	0x00000016
        /*09ac*/ 	.word	0x00022830
        /*09b0*/ 	.short	0x0107
        /*09b2*/ 	.byte	0x3f
	.zero		1


	//   ....[50]....
        /*09b4*/ 	.word	0x00011500
        /*09b8*/ 	.word	0x00000016
        /*09bc*/ 	.word	0x00022830
        /*09c0*/ 	.short	0x0101
        /*09c2*/ 	.byte	0x3f
	.zero		1


	//   ....[51]....
        /*09c4*/ 	.word	0x00011d70
        /*09c8*/ 	.word	0x00000011
        /*09cc*/ 	.word	0x00022800
        /*09d0*/ 	.short	0x0107
        /*09d2*/ 	.byte	0x3f
	.zero		1


	//   ....[52]....
        /*09d4*/ 	.word	0x00011e60
        /*09d8*/ 	.word	0x00000011
        /*09dc*/ 	.word	0x00022800
        /*09e0*/ 	.short	0x0101
        /*09e2*/ 	.byte	0x3f
	.zero		1


	//   ....[53]....
        /*09e4*/ 	.word	0x00011e80
        /*09e8*/ 	.word	0x00000011
        /*09ec*/ 	.word	0x00022820
        /*09f0*/ 	.short	0x010a
        /*09f2*/ 	.byte	0x3f
	.zero		1


	//   ....[54]....
        /*09f4*/ 	.word	0x00011f10
        /*09f8*/ 	.word	0x00000016
        /*09fc*/ 	.word	0x00022860
        /*0a00*/ 	.short	0x010a
        /*0a02*/ 	.byte	0x3f
	.zero		1


	//   ....[55]....
        /*0a04*/ 	.word	0x00012600
        /*0a08*/ 	.word	0x00000016
        /*0a0c*/ 	.word	0x00022850
        /*0a10*/ 	.short	0x0107
        /*0a12*/ 	.byte	0x3f
	.zero		1


	//   ....[56]....
        /*0a14*/ 	.word	0x000126d0
        /*0a18*/ 	.word	0x00000016
        /*0a1c*/ 	.word	0x00022850
        /*0a20*/ 	.short	0x0101
        /*0a22*/ 	.byte	0x3f
	.zero		1


	//   ....[57]....
        /*0a24*/ 	.word	0x00012a00
        /*0a28*/ 	.word	0x0000000a
        /*0a2c*/ 	.word	0x00022840
        /*0a30*/ 	.short	0x010a
        /*0a32*/ 	.byte	0x3f
	.zero		1


	//   ....[58]....
        /*0a34*/ 	.word	0x00012dd0
        /*0a38*/ 	.word	0x0000000a
        /*0a3c*/ 	.word	0x00022830
        /*0a40*/ 	.short	0x0107
        /*0a42*/ 	.byte	0x3f
	.zero		1


	//   ....[59]....
        /*0a44*/ 	.word	0x00012e90
        /*0a48*/ 	.word	0x0000000a
        /*0a4c*/ 	.word	0x00022830
        /*0a50*/ 	.short	0x0101
        /*0a52*/ 	.byte	0x3f
	.zero		1


	//   ....[60]....
        /*0a54*/ 	.word	0x00012ec0
        /*0a58*/ 	.word	0x0000000a
        /*0a5c*/ 	.word	0x00022860
        /*0a60*/ 	.short	0x010a
        /*0a62*/ 	.byte	0x3f
	.zero		1


	//   ....[61]....
        /*0a64*/ 	.word	0x000133e0
        /*0a68*/ 	.word	0x0000000a
        /*0a6c*/ 	.word	0x00022850
        /*0a70*/ 	.short	0x0107
        /*0a72*/ 	.byte	0x3f
	.zero		1


	//   ....[62]....
        /*0a74*/ 	.word	0x000134a0
        /*0a78*/ 	.word	0x0000000a
        /*0a7c*/ 	.word	0x00022850
        /*0a80*/ 	.short	0x0101
        /*0a82*/ 	.byte	0x3f
	.zero		1


	//   ....[63]....
        /*0a84*/ 	.word	0x00013880
        /*0a88*/ 	.word	0x00000005
        /*0a8c*/ 	.word	0x00022820
        /*0a90*/ 	.short	0x010a
        /*0a92*/ 	.byte	0x3f
	.zero		1


	//   ....[64]....
        /*0a94*/ 	.word	0x00013a00
        /*0a98*/ 	.word	0x00000003
        /*0a9c*/ 	.word	0x00022840
        /*0aa0*/ 	.short	0x010a
        /*0aa2*/ 	.byte	0x3f
	.zero		1


	//   ....[65]....
        /*0aa4*/ 	.word	0x00013aa0
        /*0aa8*/ 	.word	0x00000005
        /*0aac*/ 	.word	0x00022840
        /*0ab0*/ 	.short	0x010a
        /*0ab2*/ 	.byte	0x3f
	.zero		1


	//   ....[66]....
        /*0ab4*/ 	.word	0x00013ae0
        /*0ab8*/ 	.word	0x00000003
        /*0abc*/ 	.word	0x00022860
        /*0ac0*/ 	.short	0x010a
        /*0ac2*/ 	.byte	0x3f
	.zero		1


	//   ....[67]....
        /*0ac4*/ 	.word	0x00013b20
        /*0ac8*/ 	.word	0x00000005
        /*0acc*/ 	.word	0x00022860
        /*0ad0*/ 	.short	0x010a
        /*0ad2*/ 	.byte	0x3f
	.zero		1


	//   ....[68]....
        /*0ad4*/ 	.word	0x00013b80
        /*0ad8*/ 	.word	0x00000007
        /*0adc*/ 	.word	0x00022800
        /*0ae0*/ 	.short	0x010a
        /*0ae2*/ 	.byte	0x3f
	.zero		1


	//   ....[69]....
        /*0ae4*/ 	.word	0x00013be0
        /*0ae8*/ 	.word	0x00000000
        /*0aec*/ 	.word	0x00022830
        /*0af0*/ 	.short	0x010a
        /*0af2*/ 	.byte	0x3f
	.zero		1


	//   ....[70]....
        /*0af4*/ 	.word	0x00013c40
        /*0af8*/ 	.word	0x0000000a
        /*0afc*/ 	.word	0x00022850
        /*0b00*/ 	.short	0x010a
        /*0b02*/ 	.byte	0x3f
	.zero		1


	//   ....[71]....
        /*0b04*/ 	.word	0x00013ca0
        /*0b08*/ 	.word	0x00000003
        /*0b0c*/ 	.word	0x00022830
        /*0b10*/ 	.short	0x010a
        /*0b12*/ 	.byte	0x3f
	.zero		1


	//   ....[72]....
        /*0b14*/ 	.word	0x00013d00
        /*0b18*/ 	.word	0x0000000b
        /*0b1c*/ 	.word	0x00022850
        /*0b20*/ 	.short	0x010a
        /*0b22*/ 	.byte	0x3f
	.zero		1


	//   ....[73]....
        /*0b24*/ 	.word	0x00013d60
        /*0b28*/ 	.word	0x00000003
        /*0b2c*/ 	.word	0x00022830
        /*0b30*/ 	.short	0x010a
        /*0b32*/ 	.byte	0x3f
	.zero		1


	//   ....[74]....
        /*0b34*/ 	.word	0x00013dc0
        /*0b38*/ 	.word	0x00000009
        /*0b3c*/ 	.word	0x00022850
        /*0b40*/ 	.short	0x010a
        /*0b42*/ 	.byte	0x3f
	.zero		1


	//   ....[75]....
        /*0b44*/ 	.word	0x00013e20
        /*0b48*/ 	.word	0x00000003
        /*0b4c*/ 	.word	0x00022830
        /*0b50*/ 	.short	0x010a
        /*0b52*/ 	.byte	0x3f
	.zero		1


	//   ....[76]....
        /*0b54*/ 	.word	0x00013e80
        /*0b58*/ 	.word	0x00000009
        /*0b5c*/ 	.word	0x00022850
        /*0b60*/ 	.short	0x010a
        /*0b62*/ 	.byte	0x3f
	.zero		1


	//   ....[77]....
        /*0b64*/ 	.word	0x00013f80
        /*0b68*/ 	.word	0x00000016
        /*0b6c*/ 	.word	0x00022840
        /*0b70*/ 	.short	0x010a
        /*0b72*/ 	.byte	0x3f
	.zero		1


	//   ....[78]....
        /*0b74*/ 	.word	0x00014f50
        /*0b78*/ 	.word	0x00000011
        /*0b7c*/ 	.word	0x00022820
        /*0b80*/ 	.short	0x010a
        /*0b82*/ 	.byte	0x3f
	.zero		1


	//   ....[79]....
        /*0b84*/ 	.word	0x00014fa0
        /*0b88*/ 	.word	0x00000016
        /*0b8c*/ 	.word	0x00022860
        /*0b90*/ 	.short	0x010a
        /*0b92*/ 	.byte	0x3f
	.zero		1


	//   ....[80]....
        /*0b94*/ 	.word	0x00015900
        /*0b98*/ 	.word	0x0000000a
        /*0b9c*/ 	.word	0x00022840
        /*0ba0*/ 	.short	0x010a
        /*0ba2*/ 	.byte	0x3f
	.zero		1


	//   ....[81]....
        /*0ba4*/ 	.word	0x00015f90
        /*0ba8*/ 	.word	0x0000000a
        /*0bac*/ 	.word	0x00022860
        /*0bb0*/ 	.short	0x010a
        /*0bb2*/ 	.byte	0x3f
	.zero		1


	//   ....[82]....
        /*0bb4*/ 	.word	0x000167a0
        /*0bb8*/ 	.word	0x00000005
        /*0bbc*/ 	.word	0x00022820
        /*0bc0*/ 	.short	0x010a
        /*0bc2*/ 	.byte	0x3f
	.zero		1


	//   ....[83]....
        /*0bc4*/ 	.word	0x00016940
        /*0bc8*/ 	.word	0x00000003
        /*0bcc*/ 	.word	0x00022840
        /*0bd0*/ 	.short	0x010a
        /*0bd2*/ 	.byte	0x3f
	.zero		1


	//   ....[84]....
        /*0bd4*/ 	.word	0x00016990
        /*0bd8*/ 	.word	0x00000005
        /*0bdc*/ 	.word	0x00022840
        /*0be0*/ 	.short	0x010a
        /*0be2*/ 	.byte	0x3f
	.zero		1


	//   ....[85]....
        /*0be4*/ 	.word	0x000169e0
        /*0be8*/ 	.word	0x00000003
        /*0bec*/ 	.word	0x00022860
        /*0bf0*/ 	.short	0x010a
        /*0bf2*/ 	.byte	0x3f
	.zero		1


	//----- nvinfo : EIATTR_NUM_MBARRIERS
	.align		4
.L_1300:
        /*0bf4*/ 	.byte	0x03, 0x38
        /*0bf6*/ 	.short	0x0016


	//----- nvinfo : EIATTR_EXIT_INSTR_OFFSETS
	.align		4
        /*0bf8*/ 	.byte	0x04, 0x1c
        /*0bfa*/ 	.short	(.L_1302 - .L_1301)


	//   ....[0]....
.L_1301:
        /*0bfc*/ 	.word	0x00000960


	//   ....[1]....
        /*0c00*/ 	.word	0x0000f970


	//   ....[2]....
        /*0c04*/ 	.word	0x00013b70


	//----- nvinfo : EIATTR_MAX_THREADS
	.align		4
.L_1302:
        /*0c08*/ 	.byte	0x04, 0x05
        /*0c0a*/ 	.short	(.L_1304 - .L_1303)
.L_1303:
        /*0c0c*/ 	.word	0x00000180
        /*0c10*/ 	.word	0x00000001
        /*0c14*/ 	.word	0x00000001


	//----- nvinfo : EIATTR_CRS_STACK_SIZE
	.align		4
.L_1304:
        /*0c18*/ 	.byte	0x04, 0x1e
        /*0c1a*/ 	.short	(.L_1306 - .L_1305)
.L_1305:
        /*0c1c*/ 	.word	0x00000000


	//----- nvinfo : EIATTR_CBANK_PARAM_SIZE
	.align		4
.L_1306:
        /*0c20*/ 	.byte	0x03, 0x19
        /*0c22*/ 	.short	0x0af0


	//----- nvinfo : EIATTR_PARAM_CBANK
	.align		4
        /*0c24*/ 	.byte	0x04, 0x0a
        /*0c26*/ 	.short	(.L_1308 - .L_1307)
	.align		4
.L_1307:
        /*0c28*/ 	.word	index@(.nv.constant0._ZN7cutlass13device_kernelIN5flash11enable_sm90INS1_16FlashAttnFwdSm90INS1_25CollectiveMainloopFwdSm90ILi2EN4cute5tupleIJNS5_1CILi1EEES8_S8_EEENS6_IJNS7_ILi128EEENS7_ILi96EEENS7_ILi64EEEEEELi256ENS_10bfloat16_tEfNS_4arch4Sm90ELb0ELb1ELb0ELb0ELb1ELb0ELb0ELb1ELb0ELb1ELb0ELb0EEENS1_21CollectiveEpilogueFwdINS6_IJSA_NS7_ILi256EEESB_EEES9_SE_SG_Li256ELb0ELb1ELb0ELb0EEENS1_30DynamicPersistentTileSchedulerILi256ELi128ELb0ELb1ELb1EEEEEEEEEvNT_6ParamsE)
        /*0c2c*/ 	.short	0x0210
        /*0c2e*/ 	.short	0x0af0


	//----- nvinfo : EIATTR_SW_WAR
	.align		4
.L_1308:
        /*0c30*/ 	.byte	0x04, 0x36
        /*0c32*/ 	.short	(.L_1310 - .L_1309)
.L_1309:
        /*0c34*/ 	.word	0x00000008
.L_1310:


//--------------------- .nv.info._ZN7cutlass13device_kernelIN5flash11enable_sm90INS1_16FlashAttnFwdSm90INS1_25CollectiveMainloopFwdSm90ILi2EN4cute5tupleIJNS5_1CILi1EEES8_S8_EEENS6_IJNS7_ILi128EEENS7_ILi96EEENS7_ILi64EEEEEELi256ENS_10bfloat16_tEfNS_4arch4Sm90ELb0ELb1ELb0ELb0ELb1ELb0ELb1ELb1ELb0ELb1ELb0ELb0EEENS1_21CollectiveEpilogueFwdINS6_IJSA_NS7_ILi256EEESB_EEES9_SE_SG_Li256ELb0ELb1ELb0ELb0EEENS1_30DynamicPersistentTileSchedulerILi256ELi128ELb0ELb1ELb1EEEEEEEEEvNT_6ParamsE --------------------------
	.section	.nv.info._ZN7cutlass13device_kernelIN5flash11enable_sm90INS1_16FlashAttnFwdSm90INS1_25CollectiveMainloopFwdSm90ILi2EN4cute5tupleIJNS5_1CILi1EEES8_S8_EEENS6_IJNS7_ILi128EEENS7_ILi96EEENS7_ILi64EEEEEELi256ENS_10bfloat16_tEfNS_4arch4Sm90ELb0ELb1ELb0ELb0ELb1ELb0ELb1ELb1ELb0ELb1ELb0ELb0EEENS1_21CollectiveEpilogueFwdINS6_IJSA_NS7_ILi256EEESB_EEES9_SE_SG_Li256ELb0ELb1ELb0ELb0EEENS1_30DynamicPersistentTileSchedulerILi256ELi128ELb0ELb1ELb1EEEEEEEEEvNT_6ParamsE,"",@"SHT_CUDA_INFO"
	.sectionflags	@""
	.align	4


	//----- nvinfo : EIATTR_CUDA_API_VERSION
	.align		4
        /*0000*/ 	.byte	0x04, 0x37
        /*0002*/ 	.short	(.L_1312 - .L_1311)
.L_1311:
        /*0004*/ 	.word	0x00000082


	//----- nvinfo : EIATTR_KPARAM_INFO
	.align		4
.L_1312:
        /*0008*/ 	.byte	0x04, 0x17
        /*000a*/ 	.short	(.L_1314 - .L_1313)
.L_1313:
        /*000c*/ 	.word	0x00000000
        /*0010*/ 	.short	0x0000
        /*0012*/ 	.short	0x0070
        /*0014*/ 	.byte	0x00, 0xf0, 0x01, 0x2e


	//----- nvinfo : EIATTR_SPARSE_MMA_MASK
	.align		4
.L_1314:
        /*0018*/ 	.byte	0x03, 0x50
        /*001a*/ 	.short	0x0000


	//----- nvinfo : EIATTR_MAXREG_COUNT
	.align		4
        /*001c*/ 	.byte	0x03, 0x1b
        /*001e*/ 	.short	0x00a8


	//----- nvinfo : EIATTR_NUM_BARRIERS
	.align		4
        /*0020*/ 	.byte	0x02, 0x4c
        /*0022*/ 	.byte	0x10
	.zero		1


	//----- nvinfo : EIATTR_EXTERNS
	.align		4
        /*0024*/ 	.byte	0x04, 0x0f
        /*0026*/ 	.short	(.L_1316 - .L_1315)


	//   ....[0]....
	.align		4
.L_1315:
        /*0028*/ 	.word	index@(__assertfail)


	//----- nvinfo : EIATTR_ANNOTATIONS
	.align		4
.L_1316:
        /*002c*/ 	.byte	0x04, 0x55
        /*002e*/ 	.short	(.L_1318 - .L_1317)


	//   ....[0]....
.L_1317:
        /* <DEDUP_REMOVED lines=14> */


	//----- nvinfo : EIATTR_MERCURY_ISA_VERSION
	.align		4
.L_1318:
        /*0100*/ 	.byte	0x03, 0x5f
        /*0102*/ 	.short	0x0101


	//----- nvinfo : EIATTR_INT_WARP_WIDE_INSTR_OFFSETS
	.align		4
        /*0104*/ 	.byte	0x04, 0x31
        /*0106*/ 	.short	(.L_1320 - .L_1319)


	//   ....[0]....
.L_1319:
        /*0108*/ 	.word	0x000000c0


	//   ....[1]....
        /*010c*/ 	.word	0x000000d0


	//   ....[2]....
        /*0110*/ 	.word	0x000000e0


	//   ....[3]....
        /*0114*/ 	.word	0x00000180


	//   ....[4]....
        /*0118*/ 	.word	0x00022720


	//   ....[5]....
        /*011c*/ 	.word	0x000227b0


	//   ....[6]....
        /*0120*/ 	.word	0x000262d0


	//   ....[7]....
        /*0124*/ 	.word	0x00026360


	//----- nvinfo : EIATTR_COOP_GROUP_MASK_REGIDS
	.align		4
.L_1320:
        /*0128*/ 	.byte	0x04, 0x29
        /*012a*/ 	.short	(.L_1322 - .L_1321)


	//   ....[0]....
.L_1321:
        /*012c*/ 	.word	0xffffffff


	//   ....[1]....
        /*0130*/ 	.word	0xffffffff


	//   ....[2]....
        /*0134*/ 	.word	0xffffffff


	//   ....[3]....
        /*0138*/ 	.word	0xffffffff


	//   ....[4]....
        /*013c*/ 	.word	0xffffffff


	//   ....[5]....
        /*0140*/ 	.word	0xffffffff


	//   ....[6]....
        /*0144*/ 	.word	0xffffffff


	//   ....[7]....
        /*0148*/ 	.word	0xffffffff


	//   ....[8]....
        /*014c*/ 	.word	0xffffffff


	//   ....[9]....
        /*0150*/ 	.word	0xffffffff


	//   ....[10]....
        /*0154*/ 	.word	0xffffffff


	//   ....[11]....
        /*0158*/ 	.word	0xffffffff


	//   ....[12]....
        /*015c*/ 	.word	0xffffffff


	//   ....[13]....
        /*0160*/ 	.word	0xffffffff


	//   ....[14]....
        /*0164*/ 	.word	0xffffffff


	//   ....[15]....
        /*0168*/ 	.word	0xffffffff


	//   ....[16]....
        /*016c*/ 	.word	0xffffffff


	//   ....[17]....
        /*0170*/ 	.word	0xffffffff


	//   ....[18]....
        /*0174*/ 	.word	0xffffffff


	//   ....[19]....
        /*0178*/ 	.word	0xffffffff


	//   ....[20]....
        /*017c*/ 	.word	0xffffffff


	//   ....[21]....
        /*0180*/ 	.word	0xffffffff


	//   ....[22]....
        /*0184*/ 	.word	0xffffffff


	//   ....[23]....
        /*0188*/ 	.word	0xffffffff


	//   ....[24]....
        /*018c*/ 	.word	0xffffffff


	//   ....[25]....
        /*0190*/ 	.word	0xffffffff


	//   ....[26]....
        /*0194*/ 	.word	0xffffffff


	//   ....[27]....
        /*0198*/ 	.word	0xffffffff


	//   ....[28]....
        /*019c*/ 	.word	0xffffffff


	//   ....[29]....
        /*01a0*/ 	.word	0xffffffff


	//   ....[30]....
        /*01a4*/ 	.word	0xffffffff


	//   ....[31]....
        /*01a8*/ 	.word	0xffffffff


	//   ....[32]....
        /*01ac*/ 	.word	0xffffffff


	//   ....[33]....
        /*01b0*/ 	.word	0xffffffff


	//   ....[34]....
        /*01b4*/ 	.word	0xffffffff


	//   ....[35]....
        /*01b8*/ 	.word	0xffffffff


	//   ....[36]....
        /*01bc*/ 	.word	0xffffffff


	//   ....[37]....
        /*01c0*/ 	.word	0xffffffff


	//   ....[38]....
        /*01c4*/ 	.word	0xffffffff


	//   ....[39]....
        /*01c8*/ 	.word	0xffffffff


	//   ....[40]....
        /*01cc*/ 	.word	0xffffffff


	//   ....[41]....
        /*01d0*/ 	.word	0xffffffff


	//   ....[42]....
        /*01d4*/ 	.word	0xffffffff


	//   ....[43]....
        /*01d8*/ 	.word	0xffffffff


	//   ....[44]....
        /*01dc*/ 	.word	0xffffffff


	//   ....[45]....
        /*01e0*/ 	.word	0xffffffff


	//   ....[46]....
        /*01e4*/ 	.word	0xffffffff


	//   ....[47]....
        /*01e8*/ 	.word	0xffffffff


	//   ....[48]....
        /*01ec*/ 	.word	0xffffffff


	//   ....[49]....
        /*01f0*/ 	.word	0xffffffff


	//   ....[50]....
        /*01f4*/ 	.word	0xffffffff


	//   ....[51]....
        /*01f8*/ 	.word	0xffffffff


	//   ....[52]....
        /*01fc*/ 	.word	0xffffffff


	//   ....[53]....
        /*0200*/ 	.word	0xffffffff


	//   ....[54]....
        /*0204*/ 	.word	0xffffffff


	//   ....[55]....
        /*0208*/ 	.word	0xffffffff


	//   ....[56]....
        /*020c*/ 	.word	0xffffffff


	//   ....[57]....
        /*0210*/ 	.word	0xffffffff


	//   ....[58]....
        /*0214*/ 	.word	0xffffffff


	//   ....[59]....
        /*0218*/ 	.word	0xffffffff


	//   ....[60]....
        /*021c*/ 	.word	0xffffffff


	//   ....[61]....
        /*0220*/ 	.word	0xffffffff


	//   ....[62]....
        /*0224*/ 	.word	0xffffffff


	//   ....[63]....
        /*0228*/ 	.word	0xffffffff


	//   ....[64]....
        /*022c*/ 	.word	0xffffffff


	//   ....[65]....
        /*0230*/ 	.word	0xffffffff


	//   ....[66]....
        /*0234*/ 	.word	0xffffffff


	//   ....[67]....
        /*0238*/ 	.word	0xffffffff


	//   ....[68]....
        /*023c*/ 	.word	0xffffffff


	//   ....[69]....
        /*0240*/ 	.word	0xffffffff


	//   ....[70]....
        /*0244*/ 	.word	0xffffffff


	//   ....[71]....
        /*0248*/ 	.word	0xffffffff


	//   ....[72]....
        /*024c*/ 	.word	0xffffffff


	//   ....[73]....
        /*0250*/ 	.word	0xffffffff


	//   ....[74]....
        /*0254*/ 	.word	0xffffffff


	//   ....[75]....
        /*0258*/ 	.word	0xffffffff


	//   ....[76]....
        /*025c*/ 	.word	0xffffffff


	//   ....[77]....
        /*0260*/ 	.word	0xffffffff


	//   ....[78]....
        /*0264*/ 	.word	0xffffffff


	//   ....[79]....
        /*0268*/ 	.word	0xffffffff


	//   ....[80]....
        /*026c*/ 	.word	0xffffffff


	//   ....[81]....
        /*0270*/ 	.word	0xffffffff


	//   ....[82]....
        /*0274*/ 	.word	0xffffffff


	//   ....[83]....
        /*0278*/ 	.word	0xffffffff


	//   ....[84]....
        /*027c*/ 	.word	0xffffffff


	//   ....[85]....
        /*0280*/ 	.word	0xffffffff


	//   ....[86]....
        /*0284*/ 	.word	0xffffffff


	//   ....[87]....
        /*0288*/ 	.word	0xffffffff


	//   ....[88]....
        /*028c*/ 	.word	0xffffffff


	//   ....[89]....
        /*0290*/ 	.word	0xffffffff


	//   ....[90]....
        /*0294*/ 	.word	0xffffffff


	//   ....[91]....
        /*0298*/ 	.word	0xffffffff


	//   ....[92]....
        /*029c*/ 	.word	0xffffffff


	//   ....[93]....
        /*02a0*/ 	.word	0xffffffff


	//   ....[94]....
        /*02a4*/ 	.word	0xffffffff


	//   ....[95]....
        /*02a8*/ 	.word	0xffffffff


	//   ....[96]....
        /*02ac*/ 	.word	0xffffffff


	//   ....[97]....
        /*02b0*/ 	.word	0xffffffff


	//   ....[98]....
        /*02b4*/ 	.word	0xffffffff


	//   ....[99]....
        /*02b8*/ 	.word	0xffffffff


	//   ....[100]....
        /*02bc*/ 	.word	0xffffffff


	//   ....[101]....
        /*02c0*/ 	.word	0xffffffff


	//   ....[102]....
        /*02c4*/ 	.word	0xffffffff


	//   ....[103]....
        /*02c8*/ 	.word	0xffffffff


	//   ....[104]....
        /*02cc*/ 	.word	0xffffffff


	//   ....[105]....
        /*02d0*/ 	.word	0xffffffff


	//   ....[106]....
        /*02d4*/ 	.word	0xffffffff


	//   ....[107]....
        /*02d8*/ 	.word	0xffffffff


	//   ....[108]....
        /*02dc*/ 	.word	0xffffffff


	//   ....[109]....
        /*02e0*/ 	.word	0xffffffff


	//   ....[110]....
        /*02e4*/ 	.word	0xffffffff


	//   ....[111]....
        /*02e8*/ 	.word	0xffffffff


	//   ....[112]....
        /*02ec*/ 	.word	0xffffffff


	//   ....[113]....
        /*02f0*/ 	.word	0xffffffff


	//   ....[114]....
        /*02f4*/ 	.word	0xffffffff


	//   ....[115]....
        /*02f8*/ 	.word	0xffffffff


	//   ....[116]....
        /*02fc*/ 	.word	0xffffffff


	//   ....[117]....
        /*0300*/ 	.word	0xffffffff


	//   ....[118]....
        /*0304*/ 	.word	0xffffffff


	//   ....[119]....
        /*0308*/ 	.word	0xffffffff


	//   ....[120]....
        /*030c*/ 	.word	0xffffffff


	//   ....[121]....
        /*0310*/ 	.word	0xffffffff


	//   ....[122]....
        /*0314*/ 	.word	0xffffffff


	//   ....[123]....
        /*0318*/ 	.word	0xffffffff


	//   ....[124]....
        /*031c*/ 	.word	0xffffffff


	//   ....[125]....
        /*0320*/ 	.word	0xffffffff


	//   ....[126]....
        /*0324*/ 	.word	0xffffffff


	//   ....[127]....
        /*0328*/ 	.word	0xffffffff


	//   ....[128]....
        /*032c*/ 	.word	0xffffffff


	//   ....[129]....
        /*0330*/ 	.word	0xffffffff


	//   ....[130]....
        /*0334*/ 	.word	0x0500000f


	//   ....[131]....
        /*0338*/ 	.word	0x0500000f


	//   ....[132]....
        /*033c*/ 	.word	0x0500000f


	//   ....[133]....
        /*0340*/ 	.word	0x0500000f


	//   ....[134]....
        /*0344*/ 	.word	0x0500000f


	//   ....[135]....
        /*0348*/ 	.word	0x0500000f


	//   ....[136]....
        /*034c*/ 	.word	0x0500000f


	//   ....[137]....
        /*0350*/ 	.word	0x0500000f


	//   ....[138]....
        /*0354*/ 	.word	0x0500000f


	//   ....[139]....
        /*0358*/ 	.word	0x0500000f


	//   ....[140]....
        /*035c*/ 	.word	0x0500000f


	//   ....[141]....
        /*0360*/ 	.word	0x0500000f


	//   ....[142]....
        /*0364*/ 	.word	0x0500000f


	//   ....[143]....
        /*0368*/ 	.word	0x0500000f


	//   ....[144]....
        /*036c*/ 	.word	0x0500000f


	//   ....[145]....
        /*0370*/ 	.word	0x0500000f


	//   ....[146]....
        /*0374*/ 	.word	0x0500000f


	//   ....[147]....
        /*0378*/ 	.word	0x0500000f


	//   ....[148]....
        /*037c*/ 	.word	0x0500000f


	//   ....[149]....
        /*0380*/ 	.word	0x0500000f


	//   ....[150]....
        /*0384*/ 	.word	0x0500000f


	//   ....[151]....
        /*0388*/ 	.word	0x0500000f


	//   ....[152]....
        /*038c*/ 	.word	0x0500000f


	//   ....[153]....
        /*0390*/ 	.word	0x0500000f


	//   ....[154]....
        /*0394*/ 	.word	0x0500000f


	//   ....[155]....
        /*0398*/ 	.word	0x0500000f


	//   ....[156]....
        /*039c*/ 	.word	0x0500000f


	//   ....[157]....
        /*03a0*/ 	.word	0x0500000f


	//   ....[158]....
        /*03a4*/ 	.word	0x0500000f


	//   ....[159]....
        /*03a8*/ 	.word	0x0500000f


	//   ....[160]....
        /*03ac*/ 	.word	0x0500000f


	//   ....[161]....
        /*03b0*/ 	.word	0x0500000f


	//   ....[162]....
        /*03b4*/ 	.word	0x0500000f


	//   ....[163]....
        /*03b8*/ 	.word	0x0500000f


	//   ....[164]....
        /*03bc*/ 	.word	0x0500000f


	//   ....[165]....
        /*03c0*/ 	.word	0x0500000f


	//   ....[166]....
        /*03c4*/ 	.word	0x0500000f


	//   ....[167]....
        /*03c8*/ 	.word	0x0500000f


	//   ....[168]....
        /*03cc*/ 	.word	0x0500000f


	//   ....[169]....
        /*03d0*/ 	.word	0x0500000f


	//   ....[170]....
        /*03d4*/ 	.word	0x0500000f


	//   ....[171]....
        /*03d8*/ 	.word	0x0500000f


	//   ....[172]....
        /*03dc*/ 	.word	0x0500000f


	//   ....[173]....
        /*03e0*/ 	.word	0x0500000f


	//   ....[174]....
        /*03e4*/ 	.word	0x0500000f


	//   ....[175]....
        /*03e8*/ 	.word	0x0500000f


	//   ....[176]....
        /*03ec*/ 	.word	0x0500000f


	//   ....[177]....
        /*03f0*/ 	.word	0x0500000f


	//   ....[178]....
        /*03f4*/ 	.word	0x0500000f


	//   ....[179]....
        /*03f8*/ 	.word	0x0500000f


	//   ....[180]....
        /*03fc*/ 	.word	0x0500000f


	//   ....[181]....
        /*0400*/ 	.word	0x0500000f


	//   ....[182]....
        /*0404*/ 	.word	0x0500000f


	//   ....[183]....
        /*0408*/ 	.word	0x0500000f


	//   ....[184]....
        /*040c*/ 	.word	0x0500000f


	//   ....[185]....
        /*0410*/ 	.word	0x0500000f


	//   ....[186]....
        /*0414*/ 	.word	0x0500000f


	//   ....[187]....
        /*0418*/ 	.word	0x0500000f


	//   ....[188]....
        /*041c*/ 	.word	0x0500000f


	//   ....[189]....
        /*0420*/ 	.word	0x0500000f


	//   ....[190]....
        /*0424*/ 	.word	0x0500000f


	//   ....[191]....
        /*0428*/ 	.word	0x0500000f


	//   ....[192]....
        /*042c*/ 	.word	0x0500000f


	//   ....[193]....
        /*0430*/ 	.word	0x0500000f


	//   ....[194]....
        /*0434*/ 	.word	0x0500000f


	//   ....[195]....
        /*0438*/ 	.word	0x0500000f


	//   ....[196]....
        /*043c*/ 	.word	0x0500000f


	//   ....[197]....
        /*0440*/ 	.word	0x0500000f


	//   ....[198]....
        /*0444*/ 	.word	0x0500000f


	//   ....[199]....
        /*0448*/ 	.word	0x0500000f


	//   ....[200]....
        /*044c*/ 	.word	0x0500000f


	//   ....[201]....
        /*0450*/ 	.word	0x0500000f


	//   ....[202]....
        /*0454*/ 	.word	0x0500000f


	//   ....[203]....
        /*0458*/ 	.word	0x0500000f


	//   ....[204]....
        /*045c*/ 	.word	0x0500000f


	//   ....[205]....
        /*0460*/ 	.word	0x0500000f


	//   ....[206]....
        /*0464*/ 	.word	0x0500000f


	//   ....[207]....
        /*0468*/ 	.word	0x0500000f


	//   ....[208]....
        /*046c*/ 	.word	0x0500000f


	//   ....[209]....
        /*0470*/ 	.word	0x0500000f


	//   ....[210]....
        /*0474*/ 	.word	0x0500000f


	//   ....[211]....
        /*0478*/ 	.word	0x0500000f


	//   ....[212]....
        /*047c*/ 	.word	0x0500000f


	//   ....[213]....
        /*0480*/ 	.word	0xffffffff


	//   ....[214]....
        /*0484*/ 	.word	0xffffffff


	//   ....[215]....
        /*0488*/ 	.word	0xffffffff


	//   ....[216]....
        /*048c*/ 	.word	0xffffffff


	//   ....[217]....
        /*0490*/ 	.word	0xffffffff


	//   ....[218]....
        /*0494*/ 	.word	0xffffffff


	//----- nvinfo : EIATTR_COOP_GROUP_INSTR_OFFSETS
	.align		4
.L_1322:
        /*0498*/ 	.byte	0x04, 0x28
        /*049a*/ 	.short	(.L_1324 - .L_1323)


	//   ....[0]....
.L_1323:
        /*049c*/ 	.word	0x00000080


	//   ....[1]....
        /*04a0*/ 	.word	0x00000090


	//   ....[2]....
        /*04a4*/ 	.word	0x000002f0


	//   ....[3]....
        /*04a8*/ 	.word	0x00000450


	//   ....[4]....
        /*04ac*/ 	.word	0x00000570


	//   ....[5]....
        /*04b0*/ 	.word	0x000006d0


	//   ....[6]....
        /*04b4*/ 	.word	0x00002010


	//   ....[7]....
        /*04b8*/ 	.word	0x00004270


	//   ....[8]....
        /*04bc*/ 	.word	0x000044d0


	//   ....[9]....
        /*04c0*/ 	.word	0x00005b10


	//   ....[10]....
        /*04c4*/ 	.word	0x00005ba0


	//   ....[11]....
        /*04c8*/ 	.word	0x00005ed0


	//   ....[12]....
        /*04cc*/ 	.word	0x00005f00


	//   ....[13]....
        /*04d0*/ 	.word	0x0000aea0


	//   ....[14]....
        /*04d4*/ 	.word	0x0000af40


	//   ....[15]....
        /*04d8*/ 	.word	0x0000b020


	//   ....[16]....
        /*04dc*/ 	.word	0x0000b040


	//   ....[17]....
        /*04e0*/ 	.word	0x00014840


	//   ....[18]....
        /*04e4*/ 	.word	0x00014a30


	//   ....[19]....
        /*04e8*/ 	.word	0x00015b70


	//   ....[20]....
        /*04ec*/ 	.word	0x00015c10


	//   ....[21]....
        /*04f0*/ 	.word	0x00015ca0


	//   ....[22]....
        /*04f4*/ 	.word	0x00015d00


	//   ....[23]....
        /*04f8*/ 	.word	0x0001e0e0


	//   ....[24]....
        /*04fc*/ 	.word	0x0001e100


	//   ....[25]....
        /*0500*/ 	.word	0x0001e160


	//   ....[26]....
        /*0504*/ 	.word	0x0001e1a0


	//   ....[27]....
        /*0508*/ 	.word	0x0001fd50


	//   ....[28]....
        /*050c*/ 	.word	0x0001fd60


	//   ....[29]....
        /*0510*/ 	.word	0x0001fe70


	//   ....[30]....
        /*0514*/ 	.word	0x0001fea0


	//   ....[31]....
        /*0518*/ 	.word	0x00020730


	//   ....[32]....
        /*051c*/ 	.word	0x00020740


	//   ....[33]....
        /*0520*/ 	.word	0x00020890


	//   ....[34]....
        /*0524*/ 	.word	0x000208b0


	//   ....[35]....
        /*0528*/ 	.word	0x000209f0


	//   ....[36]....
        /*052c*/ 	.word	0x00020a10


	//   ....[37]....
        /*0530*/ 	.word	0x00020b60


	//   ....[38]....
        /*0534*/ 	.word	0x00020b80


	//   ....[39]....
        /*0538*/ 	.word	0x000212c0


	//   ....[40]....
        /*053c*/ 	.word	0x000212e0


	//   ....[41]....
        /*0540*/ 	.word	0x00021420


	//   ....[42]....
        /*0544*/ 	.word	0x00021440


	//   ....[43]....
        /*0548*/ 	.word	0x00021580


	//   ....[44]....
        /*054c*/ 	.word	0x000215a0


	//   ....[45]....
        /*0550*/ 	.word	0x000216f0


	//   ....[46]....
        /*0554*/ 	.word	0x00021710


	//   ....[47]....
        /*0558*/ 	.word	0x00021920


	//   ....[48]....
        /*055c*/ 	.word	0x00023180


	//   ....[49]....
        /*0560*/ 	.word	0x000231a0


	//   ....[50]....
        /*0564*/ 	.word	0x000231b0


	//   ....[51]....
        /*0568*/ 	.word	0x000231f0


	//   ....[52]....
        /*056c*/ 	.word	0x00023240


	//   ....[53]....
        /*0570*/ 	.word	0x00023260


	//   ....[54]....
        /*0574*/ 	.word	0x000232b0


	//   ....[55]....
        /*0578*/ 	.word	0x000232d0


	//   ....[56]....
        /*057c*/ 	.word	0x00023320


	//   ....[57]....
        /*0580*/ 	.word	0x00023340


	//   ....[58]....
        /*0584*/ 	.word	0x00023370


	//   ....[59]....
        /*0588*/ 	.word	0x000233a0


	//   ....[60]....
        /*058c*/ 	.word	0x000239f0


	//   ....[61]....
        /*0590*/ 	.word	0x00023a30


	//   ....[62]....
        /*0594*/ 	.word	0x00023a40


	//   ....[63]....
        /*0598*/ 	.word	0x00023a60


	//   ....[64]....
        /*059c*/ 	.word	0x00023a80


	//   ....[65]....
        /*05a0*/ 	.word	0x00023aa0


	//   ....[66]....
        /*05a4*/ 	.word	0x00023ab0


	//   ....[67]....
        /*05a8*/ 	.word	0x00023ad0


	//   ....[68]....
        /*05ac*/ 	.word	0x00023b00


	//   ....[69]....
        /*05b0*/ 	.word	0x00023b30


	//   ....[70]....
        /*05b4*/ 	.word	0x00023b70


	//   ....[71]....
        /*05b8*/ 	.word	0x00023bd0


	//   ....[72]....
        /*05bc*/ 	.word	0x00023cf0


	//   ....[73]....
        /*05c0*/ 	.word	0x00023d80


	//   ....[74]....
        /*05c4*/ 	.word	0x00023d90


	//   ....[75]....
        /*05c8*/ 	.word	0x00023ea0


	//   ....[76]....
        /*05cc*/ 	.word	0x00024520


	//   ....[77]....
        /*05d0*/ 	.word	0x00024550


	//   ....[78]....
        /*05d4*/ 	.word	0x00024560


	//   ....[79]....
        /*05d8*/ 	.word	0x000245a0


	//   ....[80]....
        /*05dc*/ 	.word	0x00024660


	//   ....[81]....
        /*05e0*/ 	.word	0x000246c0


	//   ....[82]....
        /*05e4*/ 	.word	0x00024740


	//   ....[83]....
        /*05e8*/ 	.word	0x00024760


	//   ....[84]....
        /*05ec*/ 	.word	0x000247f0


	//   ....[85]....
        /*05f0*/ 	.word	0x00024810


	//   ....[86]....
        /*05f4*/ 	.word	0x000248a0


	//   ....[87]....
        /*05f8*/ 	.word	0x000248c0


	//   ....[88]....
        /*05fc*/ 	.word	0x00024950


	//   ....[89]....
        /*0600*/ 	.word	0x00024970


	//   ....[90]....
        /*0604*/ 	.word	0x00024a00


	//   ....[91]....
        /*0608*/ 	.word	0x00024a50


	//   ....[92]....
        /*060c*/ 	.word	0x00024e80


	//   ....[93]....
        /*0610*/ 	.word	0x00024ed0


	//   ....[94]....
        /*0614*/ 	.word	0x00024ef0


	//   ....[95]....
        /*0618*/ 	.word	0x00024fb0


	//   ....[96]....
        /*061c*/ 	.word	0x00024fd0


	//   ....[97]....
        /*0620*/ 	.word	0x00025080


	//   ....[98]....
        /*0624*/ 	.word	0x00025090


	//   ....[99]....
        /*0628*/ 	.word	0x000250c0


	//   ....[100]....
        /*062c*/ 	.word	0x00025150


	//   ....[101]....
        /*0630*/ 	.word	0x000251f0


	//   ....[102]....
        /*0634*/ 	.word	0x00025210


	//   ....[103]....
        /*0638*/ 	.word	0x00025220


	//   ....[104]....
        /*063c*/ 	.word	0x00025920


	//   ....[105]....
        /*0640*/ 	.word	0x00025940


	//   ....[106]....
        /*0644*/ 	.word	0x00025950


	//   ....[107]....
        /*0648*/ 	.word	0x00025960


	//   ....[108]....
        /*064c*/ 	.word	0x00025980


	//   ....[109]....
        /*0650*/ 	.word	0x000259e0


	//   ....[110]....
        /*0654*/ 	.word	0x00025a00


	//   ....[111]....
        /*0658*/ 	.word	0x00025a10


	//   ....[112]....
        /*065c*/ 	.word	0x00025a50


	//   ....[113]....
        /*0660*/ 	.word	0x00025a80


	//   ....[114]....
        /*0664*/ 	.word	0x00025a90


	//   ....[115]....
        /*0668*/ 	.word	0x00025ab0


	//   ....[116]....
        /*066c*/ 	.word	0x00025e00


	//   ....[117]....
        /*0670*/ 	.word	0x00025e20


	//   ....[118]....
        /*0674*/ 	.word	0x00025e30


	//   ....[119]....
        /*0678*/ 	.word	0x00025e40


	//   ....[120]....
        /*067c*/ 	.word	0x00025e50


	//   ....[121]....
        /*0680*/ 	.word	0x00025e70


	//   ....[122]....
        /*0684*/ 	.word	0x00025ee0


	//   ....[123]....
        /*0688*/ 	.word	0x00025f00


	//   ....[124]....
        /*068c*/ 	.word	0x00025f60


	//   ....[125]....
        /*0690*/ 	.word	0x00025f70


	//   ....[126]....
        /*0694*/ 	.word	0x00025fe0


	//   ....[127]....
        /*0698*/ 	.word	0x00026050


	//   ....[128]....
        /*069c*/ 	.word	0x00026480


	//   ....[129]....
        /*06a0*/ 	.word	0x00026660


	//   ....[130]....
        /*06a4*/ 	.word	0x00026c20


	//   ....[131]....
        /*06a8*/ 	.word	0x00026d00


	//   ....[132]....
        /*06ac*/ 	.word	0x00026da0


	//   ....[133]....
        /*06b0*/ 	.word	0x00026e20


	//   ....[134]....
        /*06b4*/ 	.word	0x00026ed0


	//   ....[135]....
        /*06b8*/ 	.word	0x00026f30


	//   ....[136]....
        /*06bc*/ 	.word	0x00026ff0


	//   ....[137]....
        /*06c0*/ 	.word	0x00027050


	//   ....[138]....
        /*06c4*/ 	.word	0x00027110


	//   ....[139]....
        /*06c8*/ 	.word	0x00027170


	//   ....[140]....
        /*06cc*/ 	.word	0x00027230


	//   ....[141]....
        /*06d0*/ 	.word	0x00027290


	//   ....[142]....
        /*06d4*/ 	.word	0x00027330


	//   ....[143]....
        /*06d8*/ 	.word	0x000273e0


	//   ....[144]....
        /*06dc*/ 	.word	0x00027480


	//   ....[145]....
        /*06e0*/ 	.word	0x00027510


	//   ....[146]....
        /*06e4*/ 	.word	0x000275e0


	//   ....[147]....
        /*06e8*/ 	.word	0x000276f0


	//   ....[148]....
        /*06ec*/ 	.word	0x00027770


	//   ....[149]....
        /*06f0*/ 	.word	0x000277d0


	//   ....[150]....
        /*06f4*/ 	.word	0x000278b0


	//   ....[151]....
        /*06f8*/ 	.word	0x00027930


	//   ....[152]....
        /*06fc*/ 	.word	0x00027a30


	//   ....[153]....
        /*0700*/ 	.word	0x00027b30


	//   ....[154]....
        /*0704*/ 	.word	0x00027ba0


	//   ....[155]....
        /*0708*/ 	.word	0x00027c00


	//   ....[156]....
        /*070c*/ 	.word	0x00027cd0


	//   ....[157]....
        /*0710*/ 	.word	0x00027df0


	//   ....[158]....
        /*0714*/ 	.word	0x00027e40


	//   ....[159]....
        /*0718*/ 	.word	0x00027ed0


	//   ....[160]....
        /*071c*/ 	.word	0x00027f70


	//   ....[161]....
        /*0720*/ 	.word	0x00027ff0


	//   ....[162]....
        /*0724*/ 	.word	0x000280c0


	//   ....[163]....
        /*0728*/ 	.word	0x000281d0


	//   ....[164]....
        /*072c*/ 	.word	0x00028220


	//   ....[165]....
        /*0730*/ 	.word	0x00028290


	//   ....[166]....
        /*0734*/ 	.word	0x00028380


	//   ....[167]....
        /*0738*/ 	.word	0x00028490


	//   ....[168]....
        /*073c*/ 	.word	0x000284e0


	//   ....[169]....
        /*0740*/ 	.word	0x00028550


	//   ....[170]....
        /*0744*/ 	.word	0x00028640


	//   ....[171]....
        /*0748*/ 	.word	0x00028750


	//   ....[172]....
        /*074c*/ 	.word	0x000287a0


	//   ....[173]....
        /*0750*/ 	.word	0x00028810


	//   ....[174]....
        /*0754*/ 	.word	0x000288f0


	//   ....[175]....
        /*0758*/ 	.word	0x00028a20


	//   ....[176]....
        /*075c*/ 	.word	0x00028af0


	//   ....[177]....
        /*0760*/ 	.word	0x00028b80


	//   ....[178]....
        /*0764*/ 	.word	0x00028cb0


	//   ....[179]....
        /*0768*/ 	.word	0x00028d10


	//   ....[180]....
        /*076c*/ 	.word	0x00028e20


	//   ....[181]....
        /*0770*/ 	.word	0x00028e80


	//   ....[182]....
        /*0774*/ 	.word	0x00028f90


	//   ....[183]....
        /*0778*/ 	.word	0x00028ff0


	//   ....[184]....
        /*077c*/ 	.word	0x00029100


	//   ....[185]....
        /*0780*/ 	.word	0x00029160


	//   ....[186]....
        /*0784*/ 	.word	0x00029220


	//   ....[187]....
        /*0788*/ 	.word	0x00029380


	//   ....[188]....
        /*078c*/ 	.word	0x00029420


	//   ....[189]....
        /*0790*/ 	.word	0x00029480


	//   ....[190]....
        /*0794*/ 	.word	0x00029520


	//   ....[191]....
        /*0798*/ 	.word	0x00029580


	//   ....[192]....
        /*079c*/ 	.word	0x00029630


	//   ....[193]....
        /*07a0*/ 	.word	0x00029690


	//   ....[194]....
        /*07a4*/ 	.word	0x00029730


	//   ....[195]....
        /*07a8*/ 	.word	0x00029790


	//   ....[196]....
        /*07ac*/ 	.word	0x00029830


	//   ....[197]....
        /*07b0*/ 	.word	0x00029890


	//   ....[198]....
        /*07b4*/ 	.word	0x00029930


	//   ....[199]....
        /*07b8*/ 	.word	0x00029a10


	//   ....[200]....
        /*07bc*/ 	.word	0x00029ab0


	//   ....[201]....
        /*07c0*/ 	.word	0x00029b10


	//   ....[202]....
        /*07c4*/ 	.word	0x00029be0


	//   ....[203]....
        /*07c8*/ 	.word	0x00029c40


	//   ....[204]....
        /*07cc*/ 	.word	0x00029d10


	//   ....[205]....
        /*07d0*/ 	.word	0x00029d70


	//   ....[206]....
        /*07d4*/ 	.word	0x00029e40


	//   ....[207]....
        /*07d8*/ 	.word	0x00029ea0


	//   ....[208]....
        /*07dc*/ 	.word	0x00029f70


	//   ....[209]....
        /*07e0*/ 	.word	0x00029fd0


	//   ....[210]....
        /*07e4*/ 	.word	0x0002a0a0


	//   ....[211]....
        /*07e8*/ 	.word	0x0002a130


	//   ....[212]....
        /*07ec*/ 	.word	0x0002a250


	//   ....[213]....
        /*07f0*/ 	.word	0x0002c730


	//   ....[214]....
        /*07f4*/ 	.word	0x0002d110


	//   ....[215]....
        /*07f8*/ 	.word	0x0002dcb0


	//   ....[216]....
        /*07fc*/ 	.word	0x0002dd10


	//   ....[217]....
        /*0800*/ 	.word	0x0002dd70


	//   ....[218]....
        /*0804*/ 	.word	0x0002dd90


	//----- nvinfo : EIATTR_REG_RECONFIG
	.align		4
.L_1324:
        /*0808*/ 	.byte	0x01, 0x54
	.zero		2


	//----- nvinfo : EIATTR_SYSCALL_OFFSETS
	.align		4
        /*080c*/ 	.byte	0x04, 0x46
        /*080e*/ 	.short	(.L_1326 - .L_1325)


	//   ....[0]....
.L_1325:
        /*0810*/ 	.word	0x00002580


	//   ....[1]....
        /*0814*/ 	.word	0x00022910


	//   ....[2]....
        /*0818*/ 	.word	0x00022a60


	//   ....[3]....
        /*081c*/ 	.word	0x00022b50


	//   ....[4]....
        /*0820*/ 	.word	0x00023680


	//   ....[5]....
        /*0824*/ 	.word	0x000241f0


	//----- nvinfo : EIATTR_MBARRIER_INSTR_OFFSETS
	.align		4
.L_1326:
        /*0828*/ 	.byte	0x04, 0x39
        /*082a*/ 	.short	(.L_1328 - .L_1327)


	//   ....[0]....
.L_1327:
        /*082c*/ 	.word	0x00000190
        /*0830*/ 	.word	0x000000ff
        /*0834*/ 	.word	0x00032400
        /*0838*/ 	.short	0x0100
        /*083a*/ 	.byte	0x08
	.zero		1


	//   ....[1]....
        /*083c*/ 	.word	0x000001a0
        /*0840*/ 	.word	0x000000ff
        /*0844*/ 	.word	0x00032410
        /*0848*/ 	.short	0x0100
        /*084a*/ 	.byte	0x08
	.zero		1


	//   ....[2]....
        /*084c*/ 	.word	0x000001b0
        /*0850*/ 	.word	0x000000ff
        /*0854*/ 	.word	0x00032420
        /*0858*/ 	.short	0x0100
        /*085a*/ 	.byte	0x08
	.zero		1


	//   ....[3]....
        /*085c*/ 	.word	0x000002a0
        /*0860*/ 	.word	0x000000ff
        /*0864*/ 	.word	0x00032430
        /*0868*/ 	.short	0x0100
        /*086a*/ 	.byte	0x08
	.zero		1


	//   ....[4]....
        /*086c*/ 	.word	0x000002b0
        /*0870*/ 	.word	0x000000ff
        /*0874*/ 	.word	0x00032440
        /*0878*/ 	.short	0x0100
        /*087a*/ 	.byte	0x08
	.zero		1


	//   ....[5]....
        /*087c*/ 	.word	0x000002c0
        /*0880*/ 	.word	0x000000ff
        /*0884*/ 	.word	0x00032438
        /*0888*/ 	.short	0x0100
        /*088a*/ 	.byte	0x08
	.zero		1


	//   ....[6]....
        /*088c*/ 	.word	0x000002d0
        /*0890*/ 	.word	0x000000ff
        /*0894*/ 	.word	0x00032448
        /*0898*/ 	.short	0x0100
        /*089a*/ 	.byte	0x08
	.zero		1


	//   ....[7]....
        /*089c*/ 	.word	0x00000400
        /*08a0*/ 	.word	0x000000ff
        /*08a4*/ 	.word	0x00032450
        /*08a8*/ 	.short	0x0100
        /*08aa*/ 	.byte	0x08
	.zero		1


	//   ....[8]....
        /*08ac*/ 	.word	0x00000410
        /*08b0*/ 	.word	0x000000ff
        /*08b4*/ 	.word	0x00032460
        /*08b8*/ 	.short	0x0100
        /*08ba*/ 	.byte	0x08
	.zero		1


	//   ....[9]....
        /*08bc*/ 	.word	0x00000420
        /*08c0*/ 	.word	0x000000ff
        /*08c4*/ 	.word	0x00032458
        /*08c8*/ 	.short	0x0100
        /*08ca*/ 	.byte	0x08
	.zero		1


	//   ....[10]....
        /*08cc*/ 	.word	0x00000430
        /*08d0*/ 	.word	0x000000ff
        /*08d4*/ 	.word	0x00032468
        /*08d8*/ 	.short	0x0100
        /*08da*/ 	.byte	0x08
	.zero		1


	//   ....[11]....
        /*08dc*/ 	.word	0x00000520
        /*08e0*/ 	.word	0x000000ff
        /*08e4*/ 	.word	0x00032470
        /*08e8*/ 	.short	0x0100
        /*08ea*/ 	.byte	0x06
	.zero		1


	//   ....[12]....
        /*08ec*/ 	.word	0x00000530
        /*08f0*/ 	.word	0x000000ff
        /*08f4*/ 	.word	0x00032480
        /*08f8*/ 	.short	0x0100
        /*08fa*/ 	.byte	0x06
	.zero		1


	//   ....[13]....
        /*08fc*/ 	.word	0x00000540
        /*0900*/ 	.word	0x000000ff
        /*0904*/ 	.word	0x00032478
        /*0908*/ 	.short	0x0100
        /*090a*/ 	.byte	0x06
	.zero		1


	//   ....[14]....
        /*090c*/ 	.word	0x00000550
        /*0910*/ 	.word	0x000000ff
        /*0914*/ 	.word	0x00032488
        /*0918*/ 	.short	0x0100
        /*091a*/ 	.byte	0x06
	.zero		1


	//   ....[15]....
        /*091c*/ 	.word	0x00000680
        /*0920*/ 	.word	0x000000ff
        /*0924*/ 	.word	0x00032490
        /*0928*/ 	.short	0x0100
        /*092a*/ 	.byte	0x08
	.zero		1


	//   ....[16]....
        /*092c*/ 	.word	0x00000690
        /*0930*/ 	.word	0x000000ff
        /*0934*/ 	.word	0x000324a0
        /*0938*/ 	.short	0x0100
        /*093a*/ 	.byte	0x08
	.zero		1


	//   ....[17]....
        /*093c*/ 	.word	0x000006a0
        /*0940*/ 	.word	0x000000ff
        /*0944*/ 	.word	0x00032498
        /*0948*/ 	.short	0x0100
        /*094a*/ 	.byte	0x08
	.zero		1


	//   ....[18]....
        /*094c*/ 	.word	0x000006b0
        /*0950*/ 	.word	0x000000ff
        /*0954*/ 	.word	0x000324a8
        /*0958*/ 	.short	0x0100
        /*095a*/ 	.byte	0x08
	.zero		1


	//   ....[19]....
        /*095c*/ 	.word	0x000007f0
        /*0960*/ 	.word	0x000000ff
        /*0964*/ 	.word	0x000324b0
        /*0968*/ 	.short	0x0100
        /*096a*/ 	.byte	0x08
	.zero		1


	//   ....[20]....
        /*096c*/ 	.word	0x00000800
        /*0970*/ 	.word	0x000000ff
        /*0974*/ 	.word	0x000324c0
        /*0978*/ 	.short	0x0100
        /*097a*/ 	.byte	0x08
	.zero		1


	//   ....[21]....
        /*097c*/ 	.word	0x00000810
        /*0980*/ 	.word	0x000000ff
        /*0984*/ 	.word	0x000324b8
        /*0988*/ 	.short	0x0100
        /*098a*/ 	.byte	0x08
	.zero		1


	//   ....[22]....
        /*098c*/ 	.word	0x00000820
        /*0990*/ 	.word	0x000000ff
        /*0994*/ 	.word	0x000324c8
        /*0998*/ 	.short	0x0100
        /*099a*/ 	.byte	0x08
	.zero		1


	//   ....[23]....
        /*099c*/ 	.word	0x000027d0
        /*09a0*/ 	.word	0x000000ff
        /*09a4*/ 	.word	0x00032400
        /*09a8*/ 	.short	0x010a
        /*09aa*/ 	.byte	0x2a
	.zero		1


	//   ....[24]....
        /*09ac*/ 	.word	0x00002c60
        /*09b0*/ 	.word	0x00000018
        /*09b4*/ 	.word	0x00000000
        /*09b8*/ 	.short	0x010a
        /*09ba*/ 	.byte	0x3f
	.zero		1


	//   ....[25]....
        /*09bc*/ 	.word	0x00002cc0
        /*09c0*/ 	.word	0x00000018
        /*09c4*/ 	.word	0x00000000
        /*09c8*/ 	.short	0x010a
        /*09ca*/ 	.byte	0x3f
	.zero		1


	//   ....[26]....
        /*09cc*/ 	.word	0x00003070
        /*09d0*/ 	.word	0x000000ff
        /*09d4*/ 	.word	0x00032410
        /*09d8*/ 	.short	0x010a
        /*09da*/ 	.byte	0x2a
	.zero		1


	//   ....[27]....
        /*09dc*/ 	.word	0x00003170
        /*09e0*/ 	.word	0x00000008
        /*09e4*/ 	.word	0x00000000
        /*09e8*/ 	.short	0x010a
        /*09ea*/ 	.byte	0x3f
	.zero		1


	//   ....[28]....
        /*09ec*/ 	.word	0x000031d0
        /*09f0*/ 	.word	0x00000008
        /*09f4*/ 	.word	0x00000000
        /*09f8*/ 	.short	0x010a
        /*09fa*/ 	.byte	0x3f
	.zero		1


	//   ....[29]....
        /*09fc*/ 	.word	0x00003f10
        /*0a00*/ 	.word	0x0000000c
        /*0a04*/ 	.word	0x00000000
        /*0a08*/ 	.short	0x0101
        /*0a0a*/ 	.byte	0x3f
	.zero		1


	//   ....[30]....
        /*0a0c*/ 	.word	0x00009240
        /*0a10*/ 	.word	0x00000006
        /*0a14*/ 	.word	0x00000000
        /*0a18*/ 	.short	0x0101
        /*0a1a*/ 	.byte	0x3f
	.zero		1


	//   ....[31]....
        /*0a1c*/ 	.word	0x00009990
        /*0a20*/ 	.word	0x00000002
        /*0a24*/ 	.word	0x00000000
        /*0a28*/ 	.short	0x010a
        /*0a2a*/ 	.byte	0x3f
	.zero		1


	//   ....[32]....
        /*0a2c*/ 	.word	0x00009a30
        /*0a30*/ 	.word	0x00000006
        /*0a34*/ 	.word	0x00000000
        /*0a38*/ 	.short	0x010a
        /*0a3a*/ 	.byte	0x3f
	.zero		1


	//   ....[33]....
        /*0a3c*/ 	.word	0x00009e40
        /*0a40*/ 	.word	0x00000002
        /*0a44*/ 	.word	0x00000000
        /*0a48*/ 	.short	0x010a
        /*0a4a*/ 	.byte	0x3f
	.zero		1


	//   ....[34]....
        /*0a4c*/ 	.word	0x00009f10
        /*0a50*/ 	.word	0x00000014
        /*0a54*/ 	.word	0x00000000
        /*0a58*/ 	.short	0x010a
        /*0a5a*/ 	.byte	0x3f
	.zero		1


	//   ....[35]....
        /*0a5c*/ 	.word	0x0000ac50
        /*0a60*/ 	.word	0x00000005
        /*0a64*/ 	.word	0x00000000
        /*0a68*/ 	.short	0x0101
        /*0a6a*/ 	.byte	0x3f
	.zero		1


	//   ....[36]....
        /*0a6c*/ 	.word	0x00013000
        /*0a70*/ 	.word	0x00000000
        /*0a74*/ 	.word	0x00000000
        /*0a78*/ 	.short	0x0101
        /*0a7a*/ 	.byte	0x3f
	.zero		1


	//   ....[37]....
        /*0a7c*/ 	.word	0x000131f0
        /*0a80*/ 	.word	0x00000002
        /*0a84*/ 	.word	0x00000000
        /*0a88*/ 	.short	0x010a
        /*0a8a*/ 	.byte	0x3f
	.zero		1


	//   ....[38]....
        /*0a8c*/ 	.word	0x00013290
        /*0a90*/ 	.word	0x00000006
        /*0a94*/ 	.word	0x00000000
        /*0a98*/ 	.short	0x010a
        /*0a9a*/ 	.byte	0x3f
	.zero		1


	//   ....[39]....
        /*0a9c*/ 	.word	0x000136a0
        /*0aa0*/ 	.word	0x00000002
        /*0aa4*/ 	.word	0x00000000
        /*0aa8*/ 	.short	0x010a
        /*0aaa*/ 	.byte	0x3f
	.zero		1


	//   ....[40]....
        /*0aac*/ 	.word	0x00013770
        /*0ab0*/ 	.word	0x0000000e
        /*0ab4*/ 	.word	0x00000000
        /*0ab8*/ 	.short	0x010a
        /*0aba*/ 	.byte	0x3f
	.zero		1


	//   ....[41]....
        /*0abc*/ 	.word	0x000144b0
        /*0ac0*/ 	.word	0x00000006
        /*0ac4*/ 	.word	0x00000000
        /*0ac8*/ 	.short	0x0101
        /*0aca*/ 	.byte	0x3f
	.zero		1


	//   ....[42]....
        /*0acc*/ 	.word	0x0001dca0
        /*0ad0*/ 	.word	0x00000003
        /*0ad4*/ 	.word	0x00000000
        /*0ad8*/ 	.short	0x0101
        /*0ada*/ 	.byte	0x3f
	.zero		1


	//   ....[43]....
        /*0adc*/ 	.word	0x00020750
        /*0ae0*/ 	.word	0x000000ff
        /*0ae4*/ 	.word	0x00000000
        /*0ae8*/ 	.short	0x0101
        /*0aea*/ 	.byte	0x05
	.zero		1


	//   ....[44]....
        /*0aec*/ 	.word	0x00022f50
        /*0af0*/ 	.word	0x00000018
        /*0af4*/ 	.word	0x00032440
        /*0af8*/ 	.short	0x010a
        /*0afa*/ 	.byte	0x3f
	.zero		1


	//   ....[45]....
        /*0afc*/ 	.word	0x00023460
        /*0b00*/ 	.word	0x00000018
        /*0b04*/ 	.word	0x00032430
        /*0b08*/ 	.short	0x0107
        /*0b0a*/ 	.byte	0x3f
	.zero		1


	//   ....[46]....
        /*0b0c*/ 	.word	0x00023510
        /*0b10*/ 	.word	0x00000018
        /*0b14*/ 	.word	0x00032430
        /*0b18*/ 	.short	0x0101
        /*0b1a*/ 	.byte	0x3f
	.zero		1


	//   ....[47]....
        /*0b1c*/ 	.word	0x00024030
        /*0b20*/ 	.word	0x00000011
        /*0b24*/ 	.word	0x00032400
        /*0b28*/ 	.short	0x0107
        /*0b2a*/ 	.byte	0x3f
	.zero		1


	//   ....[48]....
        /*0b2c*/ 	.word	0x000240c0
        /*0b30*/ 	.word	0x00000011
        /*0b34*/ 	.word	0x00032400
        /*0b38*/ 	.short	0x0101
        /*0b3a*/ 	.byte	0x3f
	.zero		1


	//   ....[49]....
        /*0b3c*/ 	.word	0x00024b10
        /*0b40*/ 	.word	0x00000011
        /*0b44*/ 	.word	0x00032410
        /*0b48*/ 	.short	0x0107
        /*0b4a*/ 	.byte	0x3f
	.zero		1


	//   ....[50]....
        /*0b4c*/ 	.word	0x00024c00
        /*0b50*/ 	.word	0x00000011
        /*0b54*/ 	.word	0x00032410
        /*0b58*/ 	.short	0x0101
        /*0b5a*/ 	.byte	0x3f
	.zero		1


	//   ....[51]....
        /*0b5c*/ 	.word	0x00024c20
        /*0b60*/ 	.word	0x00000011
        /*0b64*/ 	.word	0x00032420
        /*0b68*/ 	.short	0x010a
        /*0b6a*/ 	.byte	0x3f
	.zero		1


	//   ....[52]....
        /*0b6c*/ 	.word	0x00024ca0
        /*0b70*/ 	.word	0x00000018
        /*0b74*/ 	.word	0x00032460
        /*0b78*/ 	.short	0x010a
        /*0b7a*/ 	.byte	0x3f
	.zero		1


	//   ....[53]....
        /*0b7c*/ 	.word	0x000253a0
        /*0b80*/ 	.word	0x00000018
        /*0b84*/ 	.word	0x00032450
        /*0b88*/ 	.short	0x0107
        /*0b8a*/ 	.byte	0x3f
	.zero		1


	//   ....[54]....
        /*0b8c*/ 	.word	0x00025460
        /*0b90*/ 	.word	0x00000018
        /*0b94*/ 	.word	0x00032450
        /*0b98*/ 	.short	0x0101
        /*0b9a*/ 	.byte	0x3f
	.zero		1


	//   ....[55]....
        /*0b9c*/ 	.word	0x00025780
        /*0ba0*/ 	.word	0x0000000a
        /*0ba4*/ 	.word	0x00032440
        /*0ba8*/ 	.short	0x010a
        /*0baa*/ 	.byte	0x3f
	.zero		1


	//   ....[56]....
        /*0bac*/ 	.word	0x00025b50
        /*0bb0*/ 	.word	0x0000000a
        /*0bb4*/ 	.word	0x00032430
        /*0bb8*/ 	.short	0x0107
        /*0bba*/ 	.byte	0x3f
	.zero		1


	//   ....[57]....
        /*0bbc*/ 	.word	0x00025c00
        /*0bc0*/ 	.word	0x0000000a
        /*0bc4*/ 	.word	0x00032430
        /*0bc8*/ 	.short	0x0101
        /*0bca*/ 	.byte	0x3f
	.zero		1


	//   ....[58]....
        /*0bcc*/ 	.word	0x00025c30
        /*0bd0*/ 	.word	0x0000000a
        /*0bd4*/ 	.word	0x00032460
        /*0bd8*/ 	.short	0x010a
        /*0bda*/ 	.byte	0x3f
	.zero		1


	//   ....[59]....
        /*0bdc*/ 	.word	0x00026150
        /*0be0*/ 	.word	0x0000000a
        /*0be4*/ 	.word	0x00032450
        /*0be8*/ 	.short	0x0107
        /*0bea*/ 	.byte	0x3f
	.zero		1


	//   ....[60]....
        /*0bec*/ 	.word	0x00026200
        /*0bf0*/ 	.word	0x0000000a
        /*0bf4*/ 	.word	0x00032450
        /*0bf8*/ 	.short	0x0101
        /*0bfa*/ 	.byte	0x3f
	.zero		1


	//   ....[61]....
        /*0bfc*/ 	.word	0x000265e0
        /*0c00*/ 	.word	0x00000007
        /*0c04*/ 	.word	0x00032420
        /*0c08*/ 	.short	0x010a
        /*0c0a*/ 	.byte	0x3f
	.zero		1


	//   ....[62]....
        /*0c0c*/ 	.word	0x00026780
        /*0c10*/ 	.word	0x00000005
        /*0c14*/ 	.word	0x00032440
        /*0c18*/ 	.short	0x010a
        /*0c1a*/ 	.byte	0x3f
	.zero		1


	//   ....[63]....
        /*0c1c*/ 	.word	0x00026820
        /*0c20*/ 	.word	0x00000003
        /*0c24*/ 	.word	0x00032440
        /*0c28*/ 	.short	0x010a
        /*0c2a*/ 	.byte	0x3f
	.zero		1


	//   ....[64]....
        /*0c2c*/ 	.word	0x00026860
        /*0c30*/ 	.word	0x00000005
        /*0c34*/ 	.word	0x00032460
        /*0c38*/ 	.short	0x010a
        /*0c3a*/ 	.byte	0x3f
	.zero		1


	//   ....[65]....
        /*0c3c*/ 	.word	0x000268a0
        /*0c40*/ 	.word	0x00000003
        /*0c44*/ 	.word	0x00032460
        /*0c48*/ 	.short	0x010a
        /*0c4a*/ 	.byte	0x3f
	.zero		1


	//   ....[66]....
        /*0c4c*/ 	.word	0x00026910
        /*0c50*/ 	.word	0x00000009
        /*0c54*/ 	.word	0x00032400
        /*0c58*/ 	.short	0x010a
        /*0c5a*/ 	.byte	0x3f
	.zero		1


	//   ....[67]....
        /*0c5c*/ 	.word	0x00026960
        /*0c60*/ 	.word	0x00000018
        /*0c64*/ 	.word	0x00000000
        /*0c68*/ 	.short	0x010a
        /*0c6a*/ 	.byte	0x3f
	.zero		1


	//   ....[68]....
        /*0c6c*/ 	.word	0x000269c0
        /*0c70*/ 	.word	0x00000009
        /*0c74*/ 	.word	0x00032410
        /*0c78*/ 	.short	0x010a
        /*0c7a*/ 	.byte	0x3f
	.zero		1


	//   ....[69]....
        /*0c7c*/ 	.word	0x00026a10
        /*0c80*/ 	.word	0x00000008
        /*0c84*/ 	.word	0x00000000
        /*0c88*/ 	.short	0x010a
        /*0c8a*/ 	.byte	0x3f
	.zero		1


	//   ....[70]....
        /*0c8c*/ 	.word	0x00026a60
        /*0c90*/ 	.word	0x00000006
        /*0c94*/ 	.word	0x00000000
        /*0c98*/ 	.short	0x010a
        /*0c9a*/ 	.byte	0x3f
	.zero		1


	//   ....[71]....
        /*0c9c*/ 	.word	0x00026ab0
        /*0ca0*/ 	.word	0x00000014
        /*0ca4*/ 	.word	0x00000000
        /*0ca8*/ 	.short	0x010a
        /*0caa*/ 	.byte	0x3f
	.zero		1


	//   ....[72]....
        /*0cac*/ 	.word	0x00026b00
        /*0cb0*/ 	.word	0x00000006
        /*0cb4*/ 	.word	0x00000000
        /*0cb8*/ 	.short	0x010a
        /*0cba*/ 	.byte	0x3f
	.zero		1


	//   ....[73]....
        /*0cbc*/ 	.word	0x00026b50
        /*0cc0*/ 	.word	0x0000000e
        /*0cc4*/ 	.word	0x00000000
        /*0cc8*/ 	.short	0x010a
        /*0cca*/ 	.byte	0x3f
	.zero		1


	//   ....[74]....
        /*0ccc*/ 	.word	0x00026c50
        /*0cd0*/ 	.word	0x00000018
        /*0cd4*/ 	.word	0x00032440
        /*0cd8*/ 	.short	0x010a
        /*0cda*/ 	.byte	0x3f
	.zero		1


	//   ....[75]....
        /*0cdc*/ 	.word	0x00028920
        /*0ce0*/ 	.word	0x00000011
        /*0ce4*/ 	.word	0x00032420
        /*0ce8*/ 	.short	0x010a
        /*0cea*/ 	.byte	0x3f
	.zero		1


	//   ....[76]....
        /*0cec*/ 	.word	0x00028970
        /*0cf0*/ 	.word	0x00000018
        /*0cf4*/ 	.word	0x00032460
        /*0cf8*/ 	.short	0x010a
        /*0cfa*/ 	.byte	0x3f
	.zero		1


	//   ....[77]....
        /*0cfc*/ 	.word	0x000292d0
        /*0d00*/ 	.word	0x0000000a
        /*0d04*/ 	.word	0x00032440
        /*0d08*/ 	.short	0x010a
        /*0d0a*/ 	.byte	0x3f
	.zero		1


	//   ....[78]....
        /*0d0c*/ 	.word	0x00029960
        /*0d10*/ 	.word	0x0000000a
        /*0d14*/ 	.word	0x00032460
        /*0d18*/ 	.short	0x010a
        /*0d1a*/ 	.byte	0x3f
	.zero		1


	//   ....[79]....
        /*0d1c*/ 	.word	0x0002a170
        /*0d20*/ 	.word	0x00000007
        /*0d24*/ 	.word	0x00032420
        /*0d28*/ 	.short	0x010a
        /*0d2a*/ 	.byte	0x3f
	.zero		1


	//   ....[80]....
        /*0d2c*/ 	.word	0x0002a310
        /*0d30*/ 	.word	0x00000005
        /*0d34*/ 	.word	0x00032440
        /*0d38*/ 	.short	0x010a
        /*0d3a*/ 	.byte	0x3f
	.zero		1


	//   ....[81]....
        /*0d3c*/ 	.word	0x0002a360
        /*0d40*/ 	.word	0x00000003
        /*0d44*/ 	.word	0x00032440
        /*0d48*/ 	.short	0x010a
        /*0d4a*/ 	.byte	0x3f
	.zero		1


	//   ....[82]....
        /*0d4c*/ 	.word	0x0002a3b0
        /*0d50*/ 	.word	0x00000005
        /*0d54*/ 	.word	0x00032460
        /*0d58*/ 	.short	0x010a
        /*0d5a*/ 	.byte	0x3f
	.zero		1


	//   ....[83]....
        /*0d5c*/ 	.word	0x0002a760
        /*0d60*/ 	.word	0x0000000a
        /*0d64*/ 	.word	0x00000000
        /*0d68*/ 	.short	0x010a
        /*0d6a*/ 	.byte	0x3f
	.zero		1


	//   ....[84]....
        /*0d6c*/ 	.word	0x0002a8a0
        /*0d70*/ 	.word	0x00000002
        /*0d74*/ 	.word	0x00000000
        /*0d78*/ 	.short	0x010a
        /*0d7a*/ 	.byte	0x3f
	.zero		1


	//   ....[85]....
        /*0d7c*/ 	.word	0x0002af00
        /*0d80*/ 	.word	0x0000000a
        /*0d84*/ 	.word	0x00000000
        /*0d88*/ 	.short	0x010a
        /*0d8a*/ 	.byte	0x3f
	.zero		1


	//   ....[86]....
        /*0d8c*/ 	.word	0x0002b040
        /*0d90*/ 	.word	0x00000008
        /*0d94*/ 	.word	0x00000000
        /*0d98*/ 	.short	0x010a
        /*0d9a*/ 	.byte	0x3f
	.zero		1


	//   ....[87]....
        /*0d9c*/ 	.word	0x0002c310
        /*0da0*/ 	.word	0x00000006
        /*0da4*/ 	.word	0x00000000
        /*0da8*/ 	.short	0x0101
        /*0daa*/ 	.byte	0x3f
	.zero		1


	//   ....[88]....
        /*0dac*/ 	.word	0x00045a80
        /*0db0*/ 	.word	0x00000000
        /*0db4*/ 	.word	0x00000000
        /*0db8*/ 	.short	0x0101
        /*0dba*/ 	.byte	0x3f
	.zero		1


	//   ....[89]....
        /*0dbc*/ 	.word	0x00045aa0
        /*0dc0*/ 	.word	0x00000002
        /*0dc4*/ 	.word	0x00000000
        /*0dc8*/ 	.short	0x010a
        /*0dca*/ 	.byte	0x3f
	.zero		1


	//   ....[90]....
        /*0dcc*/ 	.word	0x00045af0
        /*0dd0*/ 	.word	0x00000008
        /*0dd4*/ 	.word	0x00000000
        /*0dd8*/ 	.short	0x010a
        /*0dda*/ 	.byte	0x3f
	.zero		1


	//----- nvinfo : EIATTR_NUM_MBARRIERS
	.align		4
.L_1328:
        /*0ddc*/ 	.byte	0x03, 0x38
        /*0dde*/ 	.short	0x0017


	//----- nvinfo : EIATTR_EXIT_INSTR_OFFSETS
	.align		4
        /*0de0*/ 	.byte	0x04, 0x1c
        /*0de2*/ 	.short	(.L_1330 - .L_1329)


	//   ....[0]....
.L_1329:
        /*0de4*/ 	.word	0x00000a60


	//   ....[1]....
        /*0de8*/ 	.word	0x00021890


	//   ....[2]....
        /*0dec*/ 	.word	0x000268f0


	//----- nvinfo : EIATTR_MAX_THREADS
	.align		4
.L_1330:
        /*0df0*/ 	.byte	0x04, 0x05
        /*0df2*/ 	.short	(.L_1332 - .L_1331)
.L_1331:
        /*0df4*/ 	.word	0x00000180
        /*0df8*/ 	.word	0x00000001
        /*0dfc*/ 	.word	0x00000001


	//----- nvinfo : EIATTR_CRS_STACK_SIZE
	.align		4
.L_1332:
        /*0e00*/ 	.byte	0x04, 0x1e
        /*0e02*/ 	.short	(.L_1334 - .L_1333)
.L_1333:
        /*0e04*/ 	.word	0x00000000


	//----- nvinfo : EIATTR_CBANK_PARAM_SIZE
	.align		4
.L_1334:
        /*0e08*/ 	.byte	0x03, 0x19
        /*0e0a*/ 	.short	0x0bf0


	//----- nvinfo : EIATTR_PARAM_CBANK
	.align		4
        /*0e0c*/ 	.byte	0x04, 0x0a
        /*0e0e*/ 	.short	(.L_1336 - .L_1335)
	.align		4
.L_1335:
        /*0e10*/ 	.word	index@(.nv.constant0._ZN7cutlass13device_kernelIN5flash11enable_sm90INS1_16FlashAttnFwdSm90INS1_25CollectiveMainloopFwdSm90ILi2EN4cute5tupleIJNS5_1CILi1EEES8_S8_EEENS6_IJNS7_ILi128EEENS7_ILi96EEENS7_ILi64EEEEEELi256ENS_10bfloat16_tEfNS_4arch4Sm90ELb0ELb1ELb0ELb0ELb1ELb0ELb1ELb1ELb0ELb1ELb0ELb0EEENS1_21CollectiveEpilogueFwdINS6_IJSA_NS7_ILi256EEESB_EEES9_SE_SG_Li256ELb0ELb1ELb0ELb0EEENS1_30DynamicPersistentTileSchedulerILi256ELi128ELb0ELb1ELb1EEEEEEEEEvNT_6ParamsE)
        /*0e14*/ 	.short	0x0210
        /*0e16*/ 	.short	0x0bf0


	//----- nvinfo : EIATTR_SW_WAR
	.align		4
.L_1336:
        /*0e18*/ 	.byte	0x04, 0x36
        /*0e1a*/ 	.short	(.L_1338 - .L_1337)
.L_1337:
        /*0e1c*/ 	.word	0x00000008
.L_1338:


//--------------------- .nv.info._ZN7cutlass13device_kernelIN5flash11enable_sm90INS1_16FlashAttnFwdSm90INS1_25CollectiveMainloopFwdSm90ILi2EN4cute5tupleIJNS5_1CILi1EEES8_S8_EEENS6_IJNS7_ILi128EEENS7_ILi96EEENS7_ILi64EEEEEELi256ENS_10bfloat16_tEfNS_4arch4Sm90ELb0ELb1ELb0ELb1ELb1ELb0ELb0ELb1ELb0ELb1ELb0ELb0EEENS1_21CollectiveEpilogueFwdINS6_IJSA_NS7_ILi256EEESB_EEES9_SE_SG_Li256ELb1ELb1ELb0ELb0EEENS1_36VarlenDynamicPersistentTileSchedulerILi128ELi96ELi256ELi128ELb0ELb1ELb1ELb1ELb0ELb1EEEEEEEEEvNT_6ParamsE --------------------------
	.section	.nv.info._ZN7cutlass13device_kernelIN5flash11enable_sm90INS1_16FlashAttnFwdSm90INS1_25CollectiveMainloopFwdSm90ILi2EN4cute5tupleIJNS5_1CILi1EEES8_S8_EEENS6_IJNS7_ILi128EEENS7_ILi96EEENS7_ILi64EEEEEELi256ENS_10bfloat16_tEfNS_4arch4Sm90ELb0ELb1ELb0ELb1ELb1ELb0ELb0ELb1ELb0ELb1ELb0ELb0EEENS1_21CollectiveEpilogueFwdINS6_IJSA_NS7_ILi256EEESB_EEES9_SE_SG_Li256ELb1ELb1ELb0ELb0EEENS1_36VarlenDynamicPersistentTileSchedulerILi128ELi96ELi256ELi128ELb0ELb1ELb1ELb1ELb0ELb1EEEEEEEEEvNT_6ParamsE,"",@"SHT_CUDA_INFO"
	.sectionflags	@""
	.align	4


	//----- nvinfo : EIATTR_CUDA_API_VERSION
	.align		4
        /*0000*/ 	.byte	0x04, 0x37
        /*0002*/ 	.short	(.L_1340 - .L_1339)
.L_1339:
        /*0004*/ 	.word	0x00000082


	//----- nvinfo : EIATTR_KPARAM_INFO
	.align		4
.L_1340:
        /*0008*/ 	.byte	0x04, 0x17
        /*000a*/ 	.short	(.L_1342 - .L_1341)
.L_1341:
        /*000c*/ 	.word	0x00000000
        /*0010*/ 	.short	0x0000
        /*0012*/ 	.short	0x0070
        /*0014*/ 	.byte	0x00, 0xf0, 0x01, 0x2a


	//----- nvinfo : EIATTR_SPARSE_MMA_MASK
	.align		4
.L_1342:
        /*0018*/ 	.byte	0x03, 0x50
        /*001a*/ 	.short	0x0000


	//----- nvinfo : EIATTR_MAXREG_COUNT
	.align		4
        /*001c*/ 	.byte	0x03, 0x1b
        /*001e*/ 	.short	0x00a8


	//----- nvinfo : EIATTR_NUM_BARRIERS
	.align		4
        /*0020*/ 	.byte	0x02, 0x4c
        /*0022*/ 	.byte	0x10
	.zero		1


	//----- nvinfo : EIATTR_EXTERNS
	.align		4
        /*0024*/ 	.byte	0x04, 0x0f
        /*0026*/ 	.short	(.L_1344 - .L_1343)


	//   ....[0]....
	.align		4
.L_1343:
        /*0028*/ 	.word	index@(__assertfail)


	//----- nvinfo : EIATTR_ANNOTATIONS
	.align		4
.L_1344:
        /*002c*/ 	.byte	0x04, 0x55
        /*002e*/ 	.short	(.L_1346 - .L_1345)


	//   ....[0]....
.L_1345:
        /* <DEDUP_REMOVED lines=9> */


	//----- nvinfo : EIATTR_MERCURY_ISA_VERSION
	.align		4
.L_1346:
        /*00a8*/ 	.byte	0x03, 0x5f
        /*00aa*/ 	.short	0x0101


	//----- nvinfo : EIATTR_UNUSED_LOAD_BYTE_OFFSET
	.align		4
        /*00ac*/ 	.byte	0x04, 0x44
        /*00ae*/ 	.short	(.L_1348 - .L_1347)


	//   ....[0]....
.L_1347:
        /*00b0*/ 	.word	0x00000960
        /*00b4*/ 	.word	0x0000fff0


	//   ....[1]....
        /*00b8*/ 	.word	0x0000d150
        /*00bc*/ 	.word	0x0000fff0


	//----- nvinfo : EIATTR_INT_WARP_WIDE_INSTR_OFFSETS
	.align		4
.L_1348:
        /*00c0*/ 	.byte	0x04, 0x31
        /*00c2*/ 	.short	(.L_1350 - .L_1349)


	//   ....[0]....
.L_1349:
        /*00c4*/ 	.word	0x000000c0


	//   ....[1]....
        /*00c8*/ 	.word	0x000000d0


	//   ....[2]....
        /*00cc*/ 	.word	0x00000170


	//   ....[3]....
        /*00d0*/ 	.word	0x00011470


	//   ....[4]....
        /*00d4*/ 	.word	0x00011500


	//   ....[5]....
        /*00d8*/ 	.word	0x00014800


	//   ....[6]....
        /*00dc*/ 	.word	0x00014890


	//----- nvinfo : EIATTR_COOP_GROUP_MASK_REGIDS
	.align		4
.L_1350:
        /*00e0*/ 	.byte	0x04, 0x29
        /*00e2*/ 	.short	(.L_1352 - .L_1351)


	//   ....[0]....
.L_1351:
        /*00e4*/ 	.word	0xffffffff


	//   ....[1]....
        /*00e8*/ 	.word	0xffffffff


	//   ....[2]....
        /*00ec*/ 	.word	0xffffffff


	//   ....[3]....
        /*00f0*/ 	.word	0xffffffff


	//   ....[4]....
        /*00f4*/ 	.word	0xffffffff


	//   ....[5]....
        /*00f8*/ 	.word	0xffffffff


	//   ....[6]....
        /*00fc*/ 	.word	0xffffffff


	//   ....[7]....
        /*0100*/ 	.word	0xffffffff


	//   ....[8]....
        /*0104*/ 	.word	0xffffffff


	//   ....[9]....
        /*0108*/ 	.word	0xffffffff


	//   ....[10]....
        /*010c*/ 	.word	0xffffffff


	//   ....[11]....
        /*0110*/ 	.word	0xffffffff


	//   ....[12]....
        /*0114*/ 	.word	0xffffffff


	//   ....[13]....
        /*0118*/ 	.word	0xffffffff


	//   ....[14]....
        /*011c*/ 	.word	0xffffffff


	//   ....[15]....
        /*0120*/ 	.word	0xffffffff


	//   ....[16]....
        /*0124*/ 	.word	0xffffffff


	//   ....[17]....
        /*0128*/ 	.word	0xffffffff


	//   ....[18]....
        /*012c*/ 	.word	0xffffffff


	//   ....[19]....
        /*0130*/ 	.word	0xffffffff


	//   ....[20]....
        /*0134*/ 	.word	0xffffffff


	//   ....[21]....
        /*0138*/ 	.word	0xffffffff


	//   ....[22]....
        /*013c*/ 	.word	0xffffffff


	//   ....[23]....
        /*0140*/ 	.word	0xffffffff


	//   ....[24]....
        /*0144*/ 	.word	0xffffffff


	//   ....[25]....
        /*0148*/ 	.word	0xffffffff


	//   ....[26]....
        /*014c*/ 	.word	0xffffffff


	//   ....[27]....
        /*0150*/ 	.word	0xffffffff


	//   ....[28]....
        /*0154*/ 	.word	0xffffffff


	//   ....[29]....
        /*0158*/ 	.word	0xffffffff


	//   ....[30]....
        /*015c*/ 	.word	0xffffffff


	//   ....[31]....
        /*0160*/ 	.word	0xffffffff


	//   ....[32]....
        /*0164*/ 	.word	0xffffffff


	//   ....[33]....
        /*0168*/ 	.word	0xffffffff


	//   ....[34]....
        /*016c*/ 	.word	0xffffffff


	//   ....[35]....
        /*0170*/ 	.word	0xffffffff


	//   ....[36]....
        /*0174*/ 	.word	0xffffffff


	//   ....[37]....
        /*0178*/ 	.word	0xffffffff


	//   ....[38]....
        /*017c*/ 	.word	0xffffffff


	//   ....[39]....
        /*0180*/ 	.word	0xffffffff


	//   ....[40]....
        /*0184*/ 	.word	0xffffffff


	//   ....[41]....
        /*0188*/ 	.word	0xffffffff


	//   ....[42]....
        /*018c*/ 	.word	0xffffffff


	//   ....[43]....
        /*0190*/ 	.word	0xffffffff


	//   ....[44]....
        /*0194*/ 	.word	0xffffffff


	//   ....[45]....
        /*0198*/ 	.word	0xffffffff


	//   ....[46]....
        /*019c*/ 	.word	0xffffffff


	//   ....[47]....
        /*01a0*/ 	.word	0xffffffff


	//   ....[48]....
        /*01a4*/ 	.word	0xffffffff


	//   ....[49]....
        /*01a8*/ 	.word	0xffffffff


	//   ....[50]....
        /*01ac*/ 	.word	0xffffffff


	//   ....[51]....
        /*01b0*/ 	.word	0xffffffff


	//   ....[52]....
        /*01b4*/ 	.word	0xffffffff


	//   ....[53]....
        /*01b8*/ 	.word	0xffffffff


	//   ....[54]....
        /*01bc*/ 	.word	0xffffffff


	//   ....[55]....
        /*01c0*/ 	.word	0xffffffff


	//   ....[56]....
        /*01c4*/ 	.word	0xffffffff


	//   ....[57]....
        /*01c8*/ 	.word	0xffffffff


	//   ....[58]....
        /*01cc*/ 	.word	0xffffffff


	//   ....[59]....
        /*01d0*/ 	.word	0xffffffff


	//   ....[60]....
        /*01d4*/ 	.word	0xffffffff


	//   ....[61]....
        /*01d8*/ 	.word	0xffffffff


	//   ....[62]....
        /*01dc*/ 	.word	0xffffffff


	//   ....[63]....
        /*01e0*/ 	.word	0xffffffff


	//   ....[64]....
        /*01e4*/ 	.word	0xffffffff


	//   ....[65]....
        /*01e8*/ 	.word	0xffffffff


	//   ....[66]....
        /*01ec*/ 	.word	0xffffffff


	//   ....[67]....
        /*01f0*/ 	.word	0xffffffff


	//   ....[68]....
        /*01f4*/ 	.word	0xffffffff


	//   ....[69]....
        /*01f8*/ 	.word	0xffffffff


	//   ....[70]....
        /*01fc*/ 	.word	0xffffffff


	//   ....[71]....
        /*0200*/ 	.word	0xffffffff


	//   ....[72]....
        /*0204*/ 	.word	0xffffffff


	//   ....[73]....
        /*0208*/ 	.word	0xffffffff


	//   ....[74]....
        /*020c*/ 	.word	0xffffffff


	//   ....[75]....
        /*0210*/ 	.word	0xffffffff


	//   ....[76]....
        /*0214*/ 	.word	0xffffffff


	//   ....[77]....
        /*0218*/ 	.word	0xffffffff


	//   ....[78]....
        /*021c*/ 	.word	0xffffffff


	//   ....[79]....
        /*0220*/ 	.word	0xffffffff


	//   ....[80]....
        /*0224*/ 	.word	0xffffffff


	//   ....[81]....
        /*0228*/ 	.word	0xffffffff


	//   ....[82]....
        /*022c*/ 	.word	0xffffffff


	//   ....[83]....
        /*0230*/ 	.word	0xffffffff


	//   ....[84]....
        /*0234*/ 	.word	0xffffffff


	//   ....[85]....
        /*0238*/ 	.word	0xffffffff


	//   ....[86]....
        /*023c*/ 	.word	0xffffffff


	//   ....[87]....
        /*0240*/ 	.word	0xffffffff


	//   ....[88]....
        /*0244*/ 	.word	0xffffffff


	//   ....[89]....
        /*0248*/ 	.word	0xffffffff


	//   ....[90]....
        /*024c*/ 	.word	0xffffffff


	//   ....[91]....
        /*0250*/ 	.word	0xffffffff


	//   ....[92]....
        /*0254*/ 	.word	0xffffffff


	//   ....[93]....
        /*0258*/ 	.word	0xffffffff


	//   ....[94]....
        /*025c*/ 	.word	0xffffffff


	//   ....[95]....
        /*0260*/ 	.word	0xffffffff


	//   ....[96]....
        /*0264*/ 	.word	0xffffffff


	//   ....[97]....
        /*0268*/ 	.word	0xffffffff


	//   ....[98]....
        /*026c*/ 	.word	0xffffffff


	//   ....[99]....
        /*0270*/ 	.word	0xffffffff


	//   ....[100]....
        /*0274*/ 	.word	0xffffffff


	//   ....[101]....
        /*0278*/ 	.word	0xffffffff


	//   ....[102]....
        /*027c*/ 	.word	0xffffffff


	//   ....[103]....
        /*0280*/ 	.word	0xffffffff


	//   ....[104]....
        /*0284*/ 	.word	0xffffffff


	//   ....[105]....
        /*0288*/ 	.word	0xffffffff


	//   ....[106]....
        /*028c*/ 	.word	0xffffffff


	//   ....[107]....
        /*0290*/ 	.word	0xffffffff


	//   ....[108]....
        /*0294*/ 	.word	0xffffffff


	//   ....[109]....
        /*0298*/ 	.word	0xffffffff


	//   ....[110]....
        /*029c*/ 	.word	0xffffffff


	//   ....[111]....
        /*02a0*/ 	.word	0xffffffff


	//   ....[112]....
        /*02a4*/ 	.word	0xffffffff


	//   ....[113]....
        /*02a8*/ 	.word	0xffffffff


	//   ....[114]....
        /*02ac*/ 	.word	0xffffffff


	//   ....[115]....
        /*02b0*/ 	.word	0xffffffff


	//   ....[116]....
        /*02b4*/ 	.word	0xffffffff


	//   ....[117]....
        /*02b8*/ 	.word	0xffffffff


	//   ....[118]....
        /*02bc*/ 	.word	0xffffffff


	//   ....[119]....
        /*02c0*/ 	.word	0xffffffff


	//   ....[120]....
        /*02c4*/ 	.word	0xffffffff


	//   ....[121]....
        /*02c8*/ 	.word	0xffffffff


	//   ....[122]....
        /*02cc*/ 	.word	0xffffffff


	//   ....[123]....
        /*02d0*/ 	.word	0xffffffff


	//   ....[124]....
        /*02d4*/ 	.word	0xffffffff


	//   ....[125]....
        /*02d8*/ 	.word	0xffffffff


	//   ....[126]....
        /*02dc*/ 	.word	0xffffffff


	//   ....[127]....
        /*02e0*/ 	.word	0xffffffff


	//   ....[128]....
        /*02e4*/ 	.word	0xffffffff


	//   ....[129]....
        /*02e8*/ 	.word	0xffffffff


	//   ....[130]....
        /*02ec*/ 	.word	0xffffffff


	//   ....[131]....
        /*02f0*/ 	.word	0xffffffff


	//   ....[132]....
        /*02f4*/ 	.word	0xffffffff


	//   ....[133]....
        /*02f8*/ 	.word	0xffffffff


	//   ....[134]....
        /*02fc*/ 	.word	0xffffffff


	//   ....[135]....
        /*0300*/ 	.word	0xffffffff


	//   ....[136]....
        /*0304*/ 	.word	0xffffffff


	//   ....[137]....
        /*0308*/ 	.word	0xffffffff


	//   ....[138]....
        /*030c*/ 	.word	0xffffffff


	//   ....[139]....
        /*0310*/ 	.word	0xffffffff


	//   ....[140]....
        /*0314*/ 	.word	0xffffffff


	//   ....[141]....
        /*0318*/ 	.word	0xffffffff


	//   ....[142]....
        /*031c*/ 	.word	0xffffffff


	//   ....[143]....
        /*0320*/ 	.word	0xffffffff


	//   ....[144]....
        /*0324*/ 	.word	0xffffffff


	//   ....[145]....
        /*0328*/ 	.word	0xffffffff


	//   ....[146]....
        /*032c*/ 	.word	0xffffffff


	//   ....[147]....
        /*0330*/ 	.word	0xffffffff


	//   ....[148]....
        /*0334*/ 	.word	0xffffffff


	//   ....[149]....
        /*0338*/ 	.word	0xffffffff


	//   ....[150]....
        /*033c*/ 	.word	0xffffffff


	//   ....[151]....
        /*0340*/ 	.word	0x0500000f


	//   ....[152]....
        /*0344*/ 	.word	0x0500000f


	//   ....[153]....
        /*0348*/ 	.word	0x0500000f


	//   ....[154]....
        /*034c*/ 	.word	0x0500000f


	//   ....[155]....
        /*0350*/ 	.word	0x0500000f


	//   ....[156]....
        /*0354*/ 	.word	0x0500000f


	//   ....[157]....
        /*0358*/ 	.word	0x0500000f


	//   ....[158]....
        /*035c*/ 	.word	0x0500000f


	//   ....[159]....
        /*0360*/ 	.word	0x0500000f


	//   ....[160]....
        /*0364*/ 	.word	0x0500000f


	//   ....[161]....
        /*0368*/ 	.word	0x0500000f


	//   ....[162]....
        /*036c*/ 	.word	0x0500000f


	//   ....[163]....
        /*0370*/ 	.word	0x0500000f


	//   ....[164]....
        /*0374*/ 	.word	0x0500000f


	//   ....[165]....
        /*0378*/ 	.word	0x0500000f


	//   ....[166]....
        /*037c*/ 	.word	0x0500000f


	//   ....[167]....
        /*0380*/ 	.word	0x0500000f


	//   ....[168]....
        /*0384*/ 	.word	0x0500000f


	//   ....[169]....
        /*0388*/ 	.word	0x0500000f


	//   ....[170]....
        /*038c*/ 	.word	0x0500000f


	//   ....[171]....
        /*0390*/ 	.word	0x0500000f


	//   ....[172]....
        /*0394*/ 	.word	0x0500000f


	//   ....[173]....
        /*0398*/ 	.word	0x0500000f


	//   ....[174]....
        /*039c*/ 	.word	0x0500000f


	//   ....[175]....
        /*03a0*/ 	.word	0x0500000f


	//   ....[176]....
        /*03a4*/ 	.word	0x0500000f


	//   ....[177]....
        /*03a8*/ 	.word	0x0500000f


	//   ....[178]....
        /*03ac*/ 	.word	0x0500000f


	//   ....[179]....
        /*03b0*/ 	.word	0x0500000f


	//   ....[180]....
        /*03b4*/ 	.word	0x0500000f


	//   ....[181]....
        /*03b8*/ 	.word	0x0500000f


	//   ....[182]....
        /*03bc*/ 	.word	0x0500000f


	//   ....[183]....
        /*03c0*/ 	.word	0x0500000f


	//   ....[184]....
        /*03c4*/ 	.word	0x0500000f


	//   ....[185]....
        /*03c8*/ 	.word	0x0500000f


	//   ....[186]....
        /*03cc*/ 	.word	0x0500000f


	//   ....[187]....
        /*03d0*/ 	.word	0x0500000f


	//   ....[188]....
        /*03d4*/ 	.word	0x0500000f


	//   ....[189]....
        /*03d8*/ 	.word	0x0500000f


	//   ....[190]....
        /*03dc*/ 	.word	0x0500000f


	//   ....[191]....
        /*03e0*/ 	.word	0x0500000f


	//   ....[192]....
        /*03e4*/ 	.word	0x0500000f


	//   ....[193]....
        /*03e8*/ 	.word	0x0500000f


	//   ....[194]....
        /*03ec*/ 	.word	0x0500000f


	//   ....[195]....
        /*03f0*/ 	.word	0x0500000f


	//   ....[196]....
        /*03f4*/ 	.word	0x0500000f


	//   ....[197]....
        /*03f8*/ 	.word	0x0500000f


	//   ....[198]....
        /*03fc*/ 	.word	0x0500000f


	//   ....[199]....
        /*0400*/ 	.word	0x0500000f


	//   ....[200]....
        /*0404*/ 	.word	0x0500000f


	//   ....[201]....
        /*0408*/ 	.word	0x0500000f


	//   ....[202]....
        /*040c*/ 	.word	0x0500000f


	//   ....[203]....
        /*0410*/ 	.word	0x0500000f


	//   ....[204]....
        /*0414*/ 	.word	0x0500000f


	//   ....[205]....
        /*0418*/ 	.word	0x0500000f


	//   ....[206]....
        /*041c*/ 	.word	0x0500000f


	//   ....[207]....
        /*0420*/ 	.word	0x0500000f


	//   ....[208]....
        /*0424*/ 	.word	0x0500000f


	//   ....[209]....
        /*0428*/ 	.word	0x0500000f


	//   ....[210]....
        /*042c*/ 	.word	0x0500000f


	//   ....[211]....
        /*0430*/ 	.word	0x0500000f


	//   ....[212]....
        /*0434*/ 	.word	0x0500000f


	//   ....[213]....
        /*0438*/ 	.word	0x0500000f


	//   ....[214]....
        /*043c*/ 	.word	0x0500000f


	//   ....[215]....
        /*0440*/ 	.word	0x0500000f


	//   ....[216]....
        /*0444*/ 	.word	0x0500000f


	//   ....[217]....
        /*0448*/ 	.word	0x0500000f


	//   ....[218]....
        /*044c*/ 	.word	0x0500000f


	//   ....[219]....
        /*0450*/ 	.word	0x0500000f


	//   ....[220]....
        /*0454*/ 	.word	0x0500000f


	//   ....[221]....
        /*0458*/ 	.word	0x0500000f


	//   ....[222]....
        /*045c*/ 	.word	0x0500000f


	//   ....[223]....
        /*0460*/ 	.word	0x0500000f


	//   ....[224]....
        /*0464*/ 	.word	0x0500000f


	//   ....[225]....
        /*0468*/ 	.word	0x0500000f


	//   ....[226]....
        /*046c*/ 	.word	0x0500000f


	//   ....[227]....
        /*0470*/ 	.word	0x0500000f


	//   ....[228]....
        /*0474*/ 	.word	0x0500000f


	//   ....[229]....
        /*0478*/ 	.word	0x0500000f


	//   ....[230]....
        /*047c*/ 	.word	0x0500000f


	//   ....[231]....
        /*0480*/ 	.word	0x0500000f


	//   ....[232]....
        /*0484*/ 	.word	0x0500000f


	//   ....[233]....
        /*0488*/ 	.word	0x0500000f


	//----- nvinfo : EIATTR_COOP_GROUP_INSTR_OFFSETS
	.align		4
.L_1352:
        /*048c*/ 	.byte	0x04, 0x28
        /*048e*/ 	.short	(.L_1354 - .L_1353)


	//   ....[0]....
.L_1353:
        /*0490*/ 	.word	0x00000080


	//   ....[1]....
        /*0494*/ 	.word	0x00000090


	//   ....[2]....
        /*0498*/ 	.word	0x000002d0


	//   ....[3]....
        /*049c*/ 	.word	0x00000430


	//   ....[4]....
        /*04a0*/ 	.word	0x00000550


	//   ....[5]....
        /*04a4*/ 	.word	0x000006b0


	//   ....[6]....
        /*04a8*/ 	.word	0x00001a80


	//   ....[7]....
        /*04ac*/ 	.word	0x000021e0


	//   ....[8]....
        /*04b0*/ 	.word	0x00002410


	//   ....[9]....
        /*04b4*/ 	.word	0x00003140


	//   ....[10]....
        /*04b8*/ 	.word	0x00003250


	//   ....[11]....
        /*04bc*/ 	.word	0x00003880


	//   ....[12]....
        /*04c0*/ 	.word	0x000038e0


	//   ....[13]....
        /*04c4*/ 	.word	0x00004ad0


	//   ....[14]....
        /*04c8*/ 	.word	0x00005500


	//   ....[15]....
        /*04cc*/ 	.word	0x00005a80


	//   ....[16]....
        /*04d0*/ 	.word	0x00005ba0


	//   ....[17]....
        /*04d4*/ 	.word	0x00006210


	//   ....[18]....
        /*04d8*/ 	.word	0x00006330


	//   ....[19]....
        /*04dc*/ 	.word	0x00007e50


	//   ....[20]....
        /*04e0*/ 	.word	0x00007e80


	//   ....[21]....
        /*04e4*/ 	.word	0x000082c0


	//   ....[22]....
        /*04e8*/ 	.word	0x00008490


	//   ....[23]....
        /*04ec*/ 	.word	0x00009ad0


	//   ....[24]....
        /*04f0*/ 	.word	0x0000a500


	//   ....[25]....
        /*04f4*/ 	.word	0x0000aa80


	//   ....[26]....
        /*04f8*/ 	.word	0x0000aba0


	//   ....[27]....
        /*04fc*/ 	.word	0x0000b210


	//   ....[28]....
        /*0500*/ 	.word	0x0000b330


	//   ....[29]....
        /*0504*/ 	.word	0x0000c6d0


	//   ....[30]....
        /*0508*/ 	.word	0x0000c710


	//   ....[31]....
        /*050c*/ 	.word	0x0000c7c0


	//   ....[32]....
        /*0510*/ 	.word	0x0000c820


	//   ....[33]....
        /*0514*/ 	.word	0x0000e1f0


	//   ....[34]....
        /*0518*/ 	.word	0x0000e230


	//   ....[35]....
        /*051c*/ 	.word	0x0000e270


	//   ....[36]....
        /*0520*/ 	.word	0x0000e2a0


	//   ....[37]....
        /*0524*/ 	.word	0x0000eb40


	//   ....[38]....
        /*0528*/ 	.word	0x0000eb70


	//   ....[39]....
        /*052c*/ 	.word	0x0000ecb0


	//   ....[40]....
        /*0530*/ 	.word	0x0000ecd0


	//   ....[41]....
        /*0534*/ 	.word	0x0000ee10


	//   ....[42]....
        /*0538*/ 	.word	0x0000ee30


	//   ....[43]....
        /*053c*/ 	.word	0x0000ef80


	//   ....[44]....
        /*0540*/ 	.word	0x0000efa0


	//   ....[45]....
        /*0544*/ 	.word	0x0000f8d0


	//   ....[46]....
        /*0548*/ 	.word	0x0000f900


	//   ....[47]....
        /*054c*/ 	.word	0x0000fa50


	//   ....[48]....
        /*0550*/ 	.word	0x0000fa70


	//   ....[49]....
        /*0554*/ 	.word	0x0000fbb0


	//   ....[50]....
        /*0558*/ 	.word	0x0000fbd0


	//   ....[51]....
        /*055c*/ 	.word	0x0000fd20


	//   ....[52]....
        /*0560*/ 	.word	0x0000fd40


	//   ....[53]....
        /*0564*/ 	.word	0x0000ff20


	//   ....[54]....
        /*0568*/ 	.word	0x000100d0


	//   ....[55]....
        /*056c*/ 	.word	0x00010100


	//   ....[56]....
        /*0570*/ 	.word	0x00010130


	//   ....[57]....
        /*0574*/ 	.word	0x00010160


	//   ....[58]....
        /*0578*/ 	.word	0x00010190


	//   ....[59]....
        /*057c*/ 	.word	0x000101c0


	//   ....[60]....
        /*0580*/ 	.word	0x00010310


	//   ....[61]....
        /*0584*/ 	.word	0x00010340


	//   ....[62]....
        /*0588*/ 	.word	0x00010370


	//   ....[63]....
        /*058c*/ 	.word	0x000103a0


	//   ....[64]....
        /*0590*/ 	.word	0x000103d0


	//   ....[65]....
        /*0594*/ 	.word	0x00010400


	//   ....[66]....
        /*0598*/ 	.word	0x00010490


	//   ....[67]....
        /*059c*/ 	.word	0x000104f0


	//   ....[68]....
        /*05a0*/ 	.word	0x00010580


	//   ....[69]....
        /*05a4*/ 	.word	0x00012020


	//   ....[70]....
        /*05a8*/ 	.word	0x00012040


	//   ....[71]....
        /*05ac*/ 	.word	0x000120d0


	//   ....[72]....
        /*05b0*/ 	.word	0x000120f0


	//   ....[73]....
        /*05b4*/ 	.word	0x00012170


	//   ....[74]....
        /*05b8*/ 	.word	0x00012190


	//   ....[75]....
        /*05bc*/ 	.word	0x00012210


	//   ....[76]....
        /*05c0*/ 	.word	0x00012230


	//   ....[77]....
        /*05c4*/ 	.word	0x000122b0


	//   ....[78]....
        /*05c8*/ 	.word	0x000122d0


	//   ....[79]....
        /*05cc*/ 	.word	0x000122e0


	//   ....[80]....
        /*05d0*/ 	.word	0x000122f0


	//   ....[81]....
        /*05d4*/ 	.word	0x00012a20


	//   ....[82]....
        /*05d8*/ 	.word	0x00012a50


	//   ....[83]....
        /*05dc*/ 	.word	0x00012b10


	//   ....[84]....
        /*05e0*/ 	.word	0x00012b20


	//   ....[85]....
        /*05e4*/ 	.word	0x00012bb0


	//   ....[86]....
        /*05e8*/ 	.word	0x00012bc0


	//   ....[87]....
        /*05ec*/ 	.word	0x00012c50


	//   ....[88]....
        /*05f0*/ 	.word	0x00012c60


	//   ....[89]....
        /*05f4*/ 	.word	0x00012cf0


	//   ....[90]....
        /*05f8*/ 	.word	0x00012d00


	//   ....[91]....
        /*05fc*/ 	.word	0x00012d90


	//   ....[92]....
        /*0600*/ 	.word	0x00012da0


	//   ....[93]....
        /*0604*/ 	.word	0x00012e20


	//   ....[94]....
        /*0608*/ 	.word	0x00012e30


	//   ....[95]....
        /*060c*/ 	.word	0x00012e40


	//   ....[96]....
        /*0610*/ 	.word	0x00012e50


	//   ....[97]....
        /*0614*/ 	.word	0x00013360


	//   ....[98]....
        /*0618*/ 	.word	0x00013380


	//   ....[99]....
        /*061c*/ 	.word	0x000133d0


	//   ....[100]....
        /*0620*/ 	.word	0x00013490


	//   ....[101]....
        /*0624*/ 	.word	0x000134a0


	//   ....[102]....
        /*0628*/ 	.word	0x000134d0


	//   ....[103]....
        /*062c*/ 	.word	0x00013560


	//   ....[104]....
        /*0630*/ 	.word	0x00013610


	//   ....[105]....
        /*0634*/ 	.word	0x00013620


	//   ....[106]....
        /*0638*/ 	.word	0x00013650


	//   ....[107]....
        /*063c*/ 	.word	0x00013660


	//   ....[108]....
        /*0640*/ 	.word	0x000136f0


	//   ....[109]....
        /*0644*/ 	.word	0x00013e30


	//   ....[110]....
        /*0648*/ 	.word	0x00013e50


	//   ....[111]....
        /*064c*/ 	.word	0x00013ea0


	//   ....[112]....
        /*0650*/ 	.word	0x00013eb0


	//   ....[113]....
        /*0654*/ 	.word	0x00013ef0


	//   ....[114]....
        /*0658*/ 	.word	0x00013f00


	//   ....[115]....
        /*065c*/ 	.word	0x00013f40


	//   ....[116]....
        /*0660*/ 	.word	0x00013f50


	//   ....[117]....
        /*0664*/ 	.word	0x00013f90


	//   ....[118]....
        /*0668*/ 	.word	0x00013fa0


	//   ....[119]....
        /*066c*/ 	.word	0x00013fb0


	//   ....[120]....
        /*0670*/ 	.word	0x00013ff0


	//   ....[121]....
        /*0674*/ 	.word	0x00014330


	//   ....[122]....
        /*0678*/ 	.word	0x00014350


	//   ....[123]....
        /*067c*/ 	.word	0x00014360


	//   ....[124]....
        /*0680*/ 	.word	0x00014370


	//   ....[125]....
        /*0684*/ 	.word	0x00014390


	//   ....[126]....
        /*0688*/ 	.word	0x00014400


	//   ....[127]....
        /*068c*/ 	.word	0x00014470


	//   ....[128]....
        /*0690*/ 	.word	0x00014490


	//   ....[129]....
        /*0694*/ 	.word	0x000144a0


	//   ....[130]....
        /*0698*/ 	.word	0x00014500


	//   ....[131]....
        /*069c*/ 	.word	0x00014520


	//   ....[132]....
        /*06a0*/ 	.word	0x00014580


	//   ....[133]....
        /*06a4*/ 	.word	0x00014a80


	//   ....[134]....
        /*06a8*/ 	.word	0x00014ab0


	//   ....[135]....
        /*06ac*/ 	.word	0x00014ae0


	//   ....[136]....
        /*06b0*/ 	.word	0x00014b10


	//   ....[137]....
        /*06b4*/ 	.word	0x00014b40


	//   ....[138]....
        /*06b8*/ 	.word	0x00014b70


	//   ....[139]....
        /*06bc*/ 	.word	0x00014ba0


	//   ....[140]....
        /*06c0*/ 	.word	0x00014bd0


	//   ....[141]....
        /*06c4*/ 	.word	0x00014d50


	//   ....[142]....
        /*06c8*/ 	.word	0x00014d80


	//   ....[143]....
        /*06cc*/ 	.word	0x00014db0


	//   ....[144]....
        /*06d0*/ 	.word	0x00014de0


	//   ....[145]....
        /*06d4*/ 	.word	0x00014e10


	//   ....[146]....
        /*06d8*/ 	.word	0x00014e40


	//   ....[147]....
        /*06dc*/ 	.word	0x00014f00


	//   ....[148]....
        /*06e0*/ 	.word	0x00014f20


	//   ....[149]....
        /*06e4*/ 	.word	0x00014f90


	//   ....[150]....
        /*06e8*/ 	.word	0x00015630


	//   ....[151]....
        /*06ec*/ 	.word	0x00015c90


	//   ....[152]....
        /*06f0*/ 	.word	0x00015d80


	//   ....[153]....
        /*06f4*/ 	.word	0x00015e20


	//   ....[154]....
        /*06f8*/ 	.word	0x00015e80


	//   ....[155]....
        /*06fc*/ 	.word	0x00015f70


	//   ....[156]....
        /*0700*/ 	.word	0x00015fe0


	//   ....[157]....
        /*0704*/ 	.word	0x000160d0


	//   ....[158]....
        /*0708*/ 	.word	0x00016140


	//   ....[159]....
        /*070c*/ 	.word	0x00016230


	//   ....[160]....
        /*0710*/ 	.word	0x000162a0


	//   ....[161]....
        /*0714*/ 	.word	0x00016390


	//   ....[162]....
        /*0718*/ 	.word	0x00016400


	//   ....[163]....
        /*071c*/ 	.word	0x000164a0


	//   ....[164]....
        /*0720*/ 	.word	0x00016590


	//   ....[165]....
        /*0724*/ 	.word	0x00016600


	//   ....[166]....
        /*0728*/ 	.word	0x00016660


	//   ....[167]....
        /*072c*/ 	.word	0x00016750


	//   ....[168]....
        /*0730*/ 	.word	0x000167b0


	//   ....[169]....
        /*0734*/ 	.word	0x000168b0


	//   ....[170]....
        /*0738*/ 	.word	0x00016910


	//   ....[171]....
        /*073c*/ 	.word	0x00016a10


	//   ....[172]....
        /*0740*/ 	.word	0x00016a70


	//   ....[173]....
        /*0744*/ 	.word	0x00016b70


	//   ....[174]....
        /*0748*/ 	.word	0x00016bd0


	//   ....[175]....
        /*074c*/ 	.word	0x00016cd0


	//   ....[176]....
        /*0750*/ 	.word	0x00016d30


	//   ....[177]....
        /*0754*/ 	.word	0x00016e30


	//   ....[178]....
        /*0758*/ 	.word	0x00016e90


	//   ....[179]....
        /*075c*/ 	.word	0x00016f30


	//   ....[180]....
        /*0760*/ 	.word	0x000170b0


	//   ....[181]....
        /*0764*/ 	.word	0x00017190


	//   ....[182]....
        /*0768*/ 	.word	0x00017220


	//   ....[183]....
        /*076c*/ 	.word	0x00017330


	//   ....[184]....
        /*0770*/ 	.word	0x00017390


	//   ....[185]....
        /*0774*/ 	.word	0x000174a0


	//   ....[186]....
        /*0778*/ 	.word	0x00017500


	//   ....[187]....
        /*077c*/ 	.word	0x00017610


	//   ....[188]....
        /*0780*/ 	.word	0x00017670


	//   ....[189]....
        /*0784*/ 	.word	0x00017780


	//   ....[190]....
        /*0788*/ 	.word	0x000177e0


	//   ....[191]....
        /*078c*/ 	.word	0x000178a0


	//   ....[192]....
        /*0790*/ 	.word	0x00017a00


	//   ....[193]....
        /*0794*/ 	.word	0x00017aa0


	//   ....[194]....
        /*0798*/ 	.word	0x00017b00


	//   ....[195]....
        /*079c*/ 	.word	0x00017bb0


	//   ....[196]....
        /*07a0*/ 	.word	0x00017c10


	//   ....[197]....
        /*07a4*/ 	.word	0x00017cc0


	//   ....[198]....
        /*07a8*/ 	.word	0x00017d20


	//   ....[199]....
        /*07ac*/ 	.word	0x00017dd0


	//   ....[200]....
        /*07b0*/ 	.word	0x00017e30


	//   ....[201]....
        /*07b4*/ 	.word	0x00017ee0


	//   ....[202]....
        /*07b8*/ 	.word	0x00017f40


	//   ....[203]....
        /*07bc*/ 	.word	0x00017ff0


	//   ....[204]....
        /*07c0*/ 	.word	0x000180e0


	//   ....[205]....
        /*07c4*/ 	.word	0x00018180


	//   ....[206]....
        /*07c8*/ 	.word	0x000181e0


	//   ....[207]....
        /*07cc*/ 	.word	0x000182b0


	//   ....[208]....
        /*07d0*/ 	.word	0x00018310


	//   ....[209]....
        /*07d4*/ 	.word	0x000183e0


	//   ....[210]....
        /*07d8*/ 	.word	0x00018440


	//   ....[211]....
        /*07dc*/ 	.word	0x00018510


	//   ....[212]....
        /*07e0*/ 	.word	0x00018570


	//   ....[213]....
        /*07e4*/ 	.word	0x00018640


	//   ....[214]....
        /*07e8*/ 	.word	0x000186a0


	//   ....[215]....
        /*07ec*/ 	.word	0x00018770


	//   ....[216]....
        /*07f0*/ 	.word	0x00018800


	//   ....[217]....
        /*07f4*/ 	.word	0x000188a0


	//   ....[218]....
        /*07f8*/ 	.word	0x000189c0


	//   ....[219]....
        /*07fc*/ 	.word	0x00018a30


	//   ....[220]....
        /*0800*/ 	.word	0x00018aa0


	//   ....[221]....
        /*0804*/ 	.word	0x00018b10


	//   ....[222]....
        /*0808*/ 	.word	0x00018b80


	//   ....[223]....
        /*080c*/ 	.word	0x00018c00


	//   ....[224]....
        /*0810*/ 	.word	0x00018c90


	//   ....[225]....
        /*0814*/ 	.word	0x00018d20


	//   ....[226]....
        /*0818*/ 	.word	0x00018d90


	//   ....[227]....
        /*081c*/ 	.word	0x00018e00


	//   ....[228]....
        /*0820*/ 	.word	0x00018e70


	//   ....[229]....
        /*0824*/ 	.word	0x00018ef0


	//   ....[230]....
        /*0828*/ 	.word	0x00018f60


	//   ....[231]....
        /*082c*/ 	.word	0x00019000


	//   ....[232]....
        /*0830*/ 	.word	0x00019090


	//   ....[233]....
        /*0834*/ 	.word	0x000191b0


	//----- nvinfo : EIATTR_REG_RECONFIG
	.align		4
.L_1354:
        /*0838*/ 	.byte	0x01, 0x54
	.zero		2


	//----- nvinfo : EIATTR_SYSCALL_OFFSETS
	.align		4
        /*083c*/ 	.byte	0x04, 0x46
        /*083e*/ 	.short	(.L_1356 - .L_1355)


	//   ....[0]....
.L_1355:
        /*0840*/ 	.word	0x00001c60


	//   ....[1]....
        /*0844*/ 	.word	0x00011660


	//   ....[2]....
        /*0848*/ 	.word	0x000117b0


	//   ....[3]....
        /*084c*/ 	.word	0x000118a0


	//   ....[4]....
        /*0850*/ 	.word	0x00012610


	//----- nvinfo : EIATTR_MBARRIER_INSTR_OFFSETS
	.align		4
.L_1356:
        /*0854*/ 	.byte	0x04, 0x39
        /*0856*/ 	.short	(.L_1358 - .L_1357)


	//   ....[0]....
.L_1357:
        /*0858*/ 	.word	0x00000180
        /*085c*/ 	.word	0x000000ff
        /*0860*/ 	.word	0x00022800
        /*0864*/ 	.short	0x0100
        /*0866*/ 	.byte	0x08
	.zero		1


	//   ....[1]....
        /*0868*/ 	.word	0x00000190
        /*086c*/ 	.word	0x000000ff
        /*0870*/ 	.word	0x00022820
        /*0874*/ 	.short	0x0100
        /*0876*/ 	.byte	0x08
	.zero		1


	//   ....[2]....
        /*0878*/ 	.word	0x00000280
        /*087c*/ 	.word	0x000000ff
        /*0880*/ 	.word	0x00022830
        /*0884*/ 	.short	0x0100
        /*0886*/ 	.byte	0x08
	.zero		1


	//   ....[3]....
        /*0888*/ 	.word	0x00000290
        /*088c*/ 	.word	0x000000ff
        /*0890*/ 	.word	0x00022840
        /*0894*/ 	.short	0x0100
        /*0896*/ 	.byte	0x08
	.zero		1


	//   ....[4]....
        /*0898*/ 	.word	0x000002a0
        /*089c*/ 	.word	0x000000ff
        /*08a0*/ 	.word	0x00022838
        /*08a4*/ 	.short	0x0100
        /*08a6*/ 	.byte	0x08
	.zero		1


	//   ....[5]....
        /*08a8*/ 	.word	0x000002b0
        /*08ac*/ 	.word	0x000000ff
        /*08b0*/ 	.word	0x00022848
        /*08b4*/ 	.short	0x0100
        /*08b6*/ 	.byte	0x08
	.zero		1


	//   ....[6]....
        /*08b8*/ 	.word	0x000003e0
        /*08bc*/ 	.word	0x000000ff
        /*08c0*/ 	.word	0x00022850
        /*08c4*/ 	.short	0x0100
        /*08c6*/ 	.byte	0x08
	.zero		1


	//   ....[7]....
        /*08c8*/ 	.word	0x000003f0
        /*08cc*/ 	.word	0x000000ff
        /*08d0*/ 	.word	0x00022860
        /*08d4*/ 	.short	0x0100
        /*08d6*/ 	.byte	0x08
	.zero		1


	//   ....[8]....
        /*08d8*/ 	.word	0x00000400
        /*08dc*/ 	.word	0x000000ff
        /*08e0*/ 	.word	0x00022858
        /*08e4*/ 	.short	0x0100
        /*08e6*/ 	.byte	0x08
	.zero		1


	//   ....[9]....
        /*08e8*/ 	.word	0x00000410
        /*08ec*/ 	.word	0x000000ff
        /*08f0*/ 	.word	0x00022868
        /*08f4*/ 	.short	0x0100
        /*08f6*/ 	.byte	0x08
	.zero		1


	//   ....[10]....
        /*08f8*/ 	.word	0x00000500
        /*08fc*/ 	.word	0x000000ff
        /*0900*/ 	.word	0x00022870
        /*0904*/ 	.short	0x0100
        /*0906*/ 	.byte	0x06
	.zero		1


	//   ....[11]....
        /*0908*/ 	.word	0x00000510
        /*090c*/ 	.word	0x000000ff
        /*0910*/ 	.word	0x00022880
        /*0914*/ 	.short	0x0100
        /*0916*/ 	.byte	0x06
	.zero		1


	//   ....[12]....
        /*0918*/ 	.word	0x00000520
        /*091c*/ 	.word	0x000000ff
        /*0920*/ 	.word	0x00022878
        /*0924*/ 	.short	0x0100
        /*0926*/ 	.byte	0x06
	.zero		1


	//   ....[13]....
        /*0928*/ 	.word	0x00000530
        /*092c*/ 	.word	0x000000ff
        /*0930*/ 	.word	0x00022888
        /*0934*/ 	.short	0x0100
        /*0936*/ 	.byte	0x06
	.zero		1


	//   ....[14]....
        /*0938*/ 	.word	0x00000660
        /*093c*/ 	.word	0x000000ff
        /*0940*/ 	.word	0x00022890
        /*0944*/ 	.short	0x0100
        /*0946*/ 	.byte	0x08
	.zero		1


	//   ....[15]....
        /*0948*/ 	.word	0x00000670
        /*094c*/ 	.word	0x000000ff
        /*0950*/ 	.word	0x000228a0
        /*0954*/ 	.short	0x0100
        /*0956*/ 	.byte	0x08
	.zero		1


	//   ....[16]....
        /*0958*/ 	.word	0x00000680
        /*095c*/ 	.word	0x000000ff
        /*0960*/ 	.word	0x00022898
        /*0964*/ 	.short	0x0100
        /*0966*/ 	.byte	0x08
	.zero		1


	//   ....[17]....
        /*0968*/ 	.word	0x00000690
        /*096c*/ 	.word	0x000000ff
        /*0970*/ 	.word	0x000228a8
        /*0974*/ 	.short	0x0100
        /*0976*/ 	.byte	0x08
	.zero		1


	//   ....[18]....
        /*0978*/ 	.word	0x000007d0
        /*097c*/ 	.word	0x000000ff
        /*0980*/ 	.word	0x000228b0
        /*0984*/ 	.short	0x0100
        /*0986*/ 	.byte	0x08
	.zero		1


	//   ....[19]....
        /*0988*/ 	.word	0x000007e0
        /*098c*/ 	.word	0x000000ff
        /*0990*/ 	.word	0x000228c0
        /*0994*/ 	.short	0x0100
        /*0996*/ 	.byte	0x08
	.zero		1


	//   ....[20]....
        /*0998*/ 	.word	0x000007f0
        /*099c*/ 	.word	0x000000ff
        /*09a0*/ 	.word	0x000228b8
        /*09a4*/ 	.short	0x0100
        /*09a6*/ 	.byte	0x08
	.zero		1


	//   ....[21]....
        /*09a8*/ 	.word	0x00000800
        /*09ac*/ 	.word	0x000000ff
        /*09b0*/ 	.word	0x000228c8
        /*09b4*/ 	.short	0x0100
        /*09b6*/ 	.byte	0x08
	.zero		1


	//   ....[22]....
        /*09b8*/ 	.word	0x00001d10
        /*09bc*/ 	.word	0x00000006
        /*09c0*/ 	.word	0x00022800
        /*09c4*/ 	.short	0x010a
        /*09c6*/ 	.byte	0x3f
	.zero		1


	//   ....[23]....
        /*09c8*/ 	.word	0x00001de0
        /*09cc*/ 	.word	0x000000ff
        /*09d0*/ 	.word	0x00022830
        /*09d4*/ 	.short	0x010a
        /*09d6*/ 	.byte	0x18
	.zero		1


	//   ....[24]....
        /*09d8*/ 	.word	0x00001e20
        /*09dc*/ 	.word	0x000000ff
        /*09e0*/ 	.word	0x00022830
        /*09e4*/ 	.short	0x010a
        /*09e6*/ 	.byte	0x18
	.zero		1


	//   ....[25]....
        /*09e8*/ 	.word	0x00002160
        /*09ec*/ 	.word	0x000000ff
        /*09f0*/ 	.word	0x00000000
        /*09f4*/ 	.short	0x0101
        /*09f6*/ 	.byte	0x05
	.zero		1


	//   ....[26]....
        /*09f8*/ 	.word	0x000040f0
        /*09fc*/ 	.word	0x000000ff
        /*0a00*/ 	.word	0x00022850
        /*0a04*/ 	.short	0x010a
        /*0a06*/ 	.byte	0x18
	.zero		1


	//   ....[27]....
        /*0a08*/ 	.word	0x00004130
        /*0a0c*/ 	.word	0x000000ff
        /*0a10*/ 	.word	0x00022850
        /*0a14*/ 	.short	0x010a
        /*0a16*/ 	.byte	0x18
	.zero		1


	//   ....[28]....
        /*0a18*/ 	.word	0x00004480
        /*0a1c*/ 	.word	0x000000ff
        /*0a20*/ 	.word	0x00000000
        /*0a24*/ 	.short	0x0101
        /*0a26*/ 	.byte	0x18
	.zero		1


	//   ....[29]....
        /*0a28*/ 	.word	0x00004800
        /*0a2c*/ 	.word	0x000000ff
        /*0a30*/ 	.word	0x00022830
        /*0a34*/ 	.short	0x010a
        /*0a36*/ 	.byte	0x19
	.zero		1


	//   ....[30]....
        /*0a38*/ 	.word	0x00004840
        /*0a3c*/ 	.word	0x000000ff
        /*0a40*/ 	.word	0x00022830
        /*0a44*/ 	.short	0x010a
        /*0a46*/ 	.byte	0x19
	.zero		1


	//   ....[31]....
        /*0a48*/ 	.word	0x00004a80
        /*0a4c*/ 	.word	0x000000ff
        /*0a50*/ 	.word	0x00000000
        /*0a54*/ 	.short	0x0101
        /*0a56*/ 	.byte	0x0a
	.zero		1


	//   ....[32]....
        /*0a58*/ 	.word	0x00007370
        /*0a5c*/ 	.word	0x000000ff
        /*0a60*/ 	.word	0x00022850
        /*0a64*/ 	.short	0x010a
        /*0a66*/ 	.byte	0x19
	.zero		1


	//   ....[33]....
        /*0a68*/ 	.word	0x000073c0
        /*0a6c*/ 	.word	0x000000ff
        /*0a70*/ 	.word	0x00022850
        /*0a74*/ 	.short	0x010a
        /*0a76*/ 	.byte	0x19
	.zero		1


	//   ....[34]....
        /*0a78*/ 	.word	0x000076b0
        /*0a7c*/ 	.word	0x000000ff
        /*0a80*/ 	.word	0x00000000
        /*0a84*/ 	.short	0x0101
        /*0a86*/ 	.byte	0x19
	.zero		1


	//   ....[35]....
        /*0a88*/ 	.word	0x00007a90
        /*0a8c*/ 	.word	0x000000ff
        /*0a90*/ 	.word	0x00022830
        /*0a94*/ 	.short	0x010a
        /*0a96*/ 	.byte	0x19
	.zero		1


	//   ....[36]....
        /*0a98*/ 	.word	0x00007ad0
        /*0a9c*/ 	.word	0x000000ff
        /*0aa0*/ 	.word	0x00022830
        /*0aa4*/ 	.short	0x010a
        /*0aa6*/ 	.byte	0x19
	.zero		1


	//   ....[37]....
        /*0aa8*/ 	.word	0x00007d00
        /*0aac*/ 	.word	0x000000ff
        /*0ab0*/ 	.word	0x00000000
        /*0ab4*/ 	.short	0x0101
        /*0ab6*/ 	.byte	0x0a
	.zero		1


	//   ....[38]....
        /*0ab8*/ 	.word	0x00009360
        /*0abc*/ 	.word	0x000000ff
        /*0ac0*/ 	.word	0x00022850
        /*0ac4*/ 	.short	0x010a
        /*0ac6*/ 	.byte	0x19
	.zero		1


	//   ....[39]....
        /*0ac8*/ 	.word	0x000093b0
        /*0acc*/ 	.word	0x000000ff
        /*0ad0*/ 	.word	0x00022850
        /*0ad4*/ 	.short	0x010a
        /*0ad6*/ 	.byte	0x19
	.zero		1


	//   ....[40]....
        /*0ad8*/ 	.word	0x00009680
        /*0adc*/ 	.word	0x000000ff
        /*0ae0*/ 	.word	0x00000000
        /*0ae4*/ 	.short	0x0101
        /*0ae6*/ 	.byte	0x19
	.zero		1


	//   ....[41]....
        /*0ae8*/ 	.word	0x00009800
        /*0aec*/ 	.word	0x000000ff
        /*0af0*/ 	.word	0x00022830
        /*0af4*/ 	.short	0x010a
        /*0af6*/ 	.byte	0x18
	.zero		1


	//   ....[42]....
        /*0af8*/ 	.word	0x00009840
        /*0afc*/ 	.word	0x000000ff
        /*0b00*/ 	.word	0x00022830
        /*0b04*/ 	.short	0x010a
        /*0b06*/ 	.byte	0x18
	.zero		1


	//   ....[43]....
        /*0b08*/ 	.word	0x00009a80
        /*0b0c*/ 	.word	0x000000ff
        /*0b10*/ 	.word	0x00000000
        /*0b14*/ 	.short	0x0101
        /*0b16*/ 	.byte	0x0a
	.zero		1


	//   ....[44]....
        /*0b18*/ 	.word	0x0000c370
        /*0b1c*/ 	.word	0x000000ff
        /*0b20*/ 	.word	0x00022850
        /*0b24*/ 	.short	0x010a
        /*0b26*/ 	.byte	0x18
	.zero		1


	//   ....[45]....
        /*0b28*/ 	.word	0x0000c3c0
        /*0b2c*/ 	.word	0x000000ff
        /*0b30*/ 	.word	0x00022850
        /*0b34*/ 	.short	0x010a
        /*0b36*/ 	.byte	0x18
	.zero		1


	//   ....[46]....
        /*0b38*/ 	.word	0x0000c6b0
        /*0b3c*/ 	.word	0x000000ff
        /*0b40*/ 	.word	0x00000000
        /*0b44*/ 	.short	0x0101
        /*0b46*/ 	.byte	0x18
	.zero		1


	//   ....[47]....
        /*0b48*/ 	.word	0x0000eb30
        /*0b4c*/ 	.word	0x00000011
        /*0b50*/ 	.word	0x00000000
        /*0b54*/ 	.short	0x0101
        /*0b56*/ 	.byte	0x3f
	.zero		1


	//   ....[48]....
        /*0b58*/ 	.word	0x00011da0
        /*0b5c*/ 	.word	0x00000013
        /*0b60*/ 	.word	0x00022840
        /*0b64*/ 	.short	0x010a
        /*0b66*/ 	.byte	0x3f
	.zero		1


	//   ....[49]....
        /*0b68*/ 	.word	0x000123f0
        /*0b6c*/ 	.word	0x00000013
        /*0b70*/ 	.word	0x00022830
        /*0b74*/ 	.short	0x0107
        /*0b76*/ 	.byte	0x3f
	.zero		1


	//   ....[50]....
        /*0b78*/ 	.word	0x000124c0
        /*0b7c*/ 	.word	0x00000013
        /*0b80*/ 	.word	0x00022830
        /*0b84*/ 	.short	0x0101
        /*0b86*/ 	.byte	0x3f
	.zero		1


	//   ....[51]....
        /*0b88*/ 	.word	0x00012f50
        /*0b8c*/ 	.word	0x00000011
        /*0b90*/ 	.word	0x00022800
        /*0b94*/ 	.short	0x0107
        /*0b96*/ 	.byte	0x3f
	.zero		1


	//   ....[52]....
        /*0b98*/ 	.word	0x00013040
        /*0b9c*/ 	.word	0x00000011
        /*0ba0*/ 	.word	0x00022800
        /*0ba4*/ 	.short	0x0101
        /*0ba6*/ 	.byte	0x3f
	.zero		1


	//   ....[53]....
        /*0ba8*/ 	.word	0x00013060
        /*0bac*/ 	.word	0x00000011
        /*0bb0*/ 	.word	0x00022820
        /*0bb4*/ 	.short	0x010a
        /*0bb6*/ 	.byte	0x3f
	.zero		1


	//   ....[54]....
        /*0bb8*/ 	.word	0x000130f0
        /*0bbc*/ 	.word	0x00000013
        /*0bc0*/ 	.word	0x00022860
        /*0bc4*/ 	.short	0x010a
        /*0bc6*/ 	.byte	0x3f
	.zero		1


	//   ....[55]....
        /*0bc8*/ 	.word	0x00013870
        /*0bcc*/ 	.word	0x00000013
        /*0bd0*/ 	.word	0x00022850
        /*0bd4*/ 	.short	0x0107
        /*0bd6*/ 	.byte	0x3f
	.zero		1


	//   ....[56]....
        /*0bd8*/ 	.word	0x00013940
        /*0bdc*/ 	.word	0x00000013
        /*0be0*/ 	.word	0x00022850
        /*0be4*/ 	.short	0x0101
        /*0be6*/ 	.byte	0x3f
	.zero		1


	//   ....[57]....
        /*0be8*/ 	.word	0x00013c90
        /*0bec*/ 	.word	0x00000006
        /*0bf0*/ 	.word	0x00022840
        /*0bf4*/ 	.short	0x010a
        /*0bf6*/ 	.byte	0x3f
	.zero		1


	//   ....[58]....
        /*0bf8*/ 	.word	0x00014070
        /*0bfc*/ 	.word	0x00000006
        /*0c00*/ 	.word	0x00022830
        /*0c04*/ 	.short	0x0107
        /*0c06*/ 	.byte	0x3f
	.zero		1


	//   ....[59]....
        /*0c08*/ 	.word	0x00014130
        /*0c0c*/ 	.word	0x00000006
        /*0c10*/ 	.word	0x00022830
        /*0c14*/ 	.short	0x0101
        /*0c16*/ 	.byte	0x3f
	.zero		1


	//   ....[60]....
        /*0c18*/ 	.word	0x00014160
        /*0c1c*/ 	.word	0x00000006
        /*0c20*/ 	.word	0x00022860
        /*0c24*/ 	.short	0x010a
        /*0c26*/ 	.byte	0x3f
	.zero		1


	//   ....[61]....
        /*0c28*/ 	.word	0x00014680
        /*0c2c*/ 	.word	0x00000006
        /*0c30*/ 	.word	0x00022850
        /*0c34*/ 	.short	0x0107
        /*0c36*/ 	.byte	0x3f
	.zero		1


	//   ....[62]....
        /*0c38*/ 	.word	0x00014740
        /*0c3c*/ 	.word	0x00000006
        /*0c40*/ 	.word	0x00022850
        /*0c44*/ 	.short	0x0101
        /*0c46*/ 	.byte	0x3f
	.zero		1


	//   ....[63]....
        /*0c48*/ 	.word	0x000155b0
        /*0c4c*/ 	.word	0x00000007
        /*0c50*/ 	.word	0x00022820
        /*0c54*/ 	.short	0x010a
        /*0c56*/ 	.byte	0x3f
	.zero		1


	//   ....[64]....
        /*0c58*/ 	.word	0x00015730
        /*0c5c*/ 	.word	0x00000005
        /*0c60*/ 	.word	0x00022840
        /*0c64*/ 	.short	0x010a
        /*0c66*/ 	.byte	0x3f
	.zero		1


	//   ....[65]....
        /*0c68*/ 	.word	0x000157d0
        /*0c6c*/ 	.word	0x00000003
        /*0c70*/ 	.word	0x00022840
        /*0c74*/ 	.short	0x010a
        /*0c76*/ 	.byte	0x3f
	.zero		1


	//   ....[66]....
        /*0c78*/ 	.word	0x00015810
        /*0c7c*/ 	.word	0x00000005
        /*0c80*/ 	.word	0x00022860
        /*0c84*/ 	.short	0x010a
        /*0c86*/ 	.byte	0x3f
	.zero		1


	//   ....[67]....
        /*0c88*/ 	.word	0x00015850
        /*0c8c*/ 	.word	0x00000003
        /*0c90*/ 	.word	0x00022860
        /*0c94*/ 	.short	0x010a
        /*0c96*/ 	.byte	0x3f
	.zero		1


	//   ....[68]....
        /*0c98*/ 	.word	0x000158b0
        /*0c9c*/ 	.word	0x00000006
        /*0ca0*/ 	.word	0x00022800
        /*0ca4*/ 	.short	0x010a
        /*0ca6*/ 	.byte	0x3f
	.zero		1


	//   ....[69]....
        /*0ca8*/ 	.word	0x00015910
        /*0cac*/ 	.word	0x00000003
        /*0cb0*/ 	.word	0x00022830
        /*0cb4*/ 	.short	0x010a
        /*0cb6*/ 	.byte	0x3f
	.zero		1


	//   ....[70]....
        /*0cb8*/ 	.word	0x00015970
        /*0cbc*/ 	.word	0x00000009
        /*0cc0*/ 	.word	0x00022850
        /*0cc4*/ 	.short	0x010a
        /*0cc6*/ 	.byte	0x3f
	.zero		1


	//   ....[71]....
        /*0cc8*/ 	.word	0x000159d0
        /*0ccc*/ 	.word	0x00000004
        /*0cd0*/ 	.word	0x00022830
        /*0cd4*/ 	.short	0x010a
        /*0cd6*/ 	.byte	0x3f
	.zero		1


	//   ....[72]....
        /*0cd8*/ 	.word	0x00015a30
        /*0cdc*/ 	.word	0x0000000a
        /*0ce0*/ 	.word	0x00022850
        /*0ce4*/ 	.short	0x010a
        /*0ce6*/ 	.byte	0x3f
	.zero		1


	//   ....[73]....
        /*0ce8*/ 	.word	0x00015a90
        /*0cec*/ 	.word	0x00000003
        /*0cf0*/ 	.word	0x00022830
        /*0cf4*/ 	.short	0x010a
        /*0cf6*/ 	.byte	0x3f
	.zero		1


	//   ....[74]....
        /*0cf8*/ 	.word	0x00015af0
        /*0cfc*/ 	.word	0x00000009
        /*0d00*/ 	.word	0x00022850
        /*0d04*/ 	.short	0x010a
        /*0d06*/ 	.byte	0x3f
	.zero		1


	//   ....[75]....
        /*0d08*/ 	.word	0x00015b50
        /*0d0c*/ 	.word	0x00000004
        /*0d10*/ 	.word	0x00022830
        /*0d14*/ 	.short	0x010a
        /*0d16*/ 	.byte	0x3f
	.zero		1


	//   ....[76]....
        /*0d18*/ 	.word	0x00015bb0
        /*0d1c*/ 	.word	0x0000000a
        /*0d20*/ 	.word	0x00022850
        /*0d24*/ 	.short	0x010a
        /*0d26*/ 	.byte	0x3f
	.zero		1


	//   ....[77]....
        /*0d28*/ 	.word	0x00015cd0
        /*0d2c*/ 	.word	0x00000013
        /*0d30*/ 	.word	0x00022840
        /*0d34*/ 	.short	0x010a
        /*0d36*/ 	.byte	0x3f
	.zero		1


	//   ....[78]....
        /*0d38*/ 	.word	0x00016fb0
        /*0d3c*/ 	.word	0x00000011
        /*0d40*/ 	.word	0x00022820
        /*0d44*/ 	.short	0x010a
        /*0d46*/ 	.byte	0x3f
	.zero		1


	//   ....[79]....
        /*0d48*/ 	.word	0x00017000
        /*0d4c*/ 	.word	0x00000013
        /*0d50*/ 	.word	0x00022860
        /*0d54*/ 	.short	0x010a
        /*0d56*/ 	.byte	0x3f
	.zero		1


	//   ....[80]....
        /*0d58*/ 	.word	0x00017950
        /*0d5c*/ 	.word	0x00000006
        /*0d60*/ 	.word	0x00022840
        /*0d64*/ 	.short	0x010a
        /*0d66*/ 	.byte	0x3f
	.zero		1


	//   ....[81]....
        /*0d68*/ 	.word	0x00018030
        /*0d6c*/ 	.word	0x00000006
        /*0d70*/ 	.word	0x00022860
        /*0d74*/ 	.short	0x010a
        /*0d76*/ 	.byte	0x3f
	.zero		1


	//   ....[82]....
        /*0d78*/ 	.word	0x000190d0
        /*0d7c*/ 	.word	0x00000007
        /*0d80*/ 	.word	0x00022820
        /*0d84*/ 	.short	0x010a
        /*0d86*/ 	.byte	0x3f
	.zero		1


	//   ....[83]....
        /*0d88*/ 	.word	0x00019270
        /*0d8c*/ 	.word	0x00000005
        /*0d90*/ 	.word	0x00022840
        /*0d94*/ 	.short	0x010a
        /*0d96*/ 	.byte	0x3f
	.zero		1


	//   ....[84]....
        /*0d98*/ 	.word	0x000192c0
        /*0d9c*/ 	.word	0x00000003
        /*0da0*/ 	.word	0x00022840
        /*0da4*/ 	.short	0x010a
        /*0da6*/ 	.byte	0x3f
	.zero		1


	//   ....[85]....
        /*0da8*/ 	.word	0x00019310
        /*0dac*/ 	.word	0x00000005
        /*0db0*/ 	.word	0x00022860
        /*0db4*/ 	.short	0x010a
        /*0db6*/ 	.byte	0x3f
	.zero		1


	//----- nvinfo : EIATTR_NUM_MBARRIERS
	.align		4
.L_1358:
        /*0db8*/ 	.byte	0x03, 0x38
        /*0dba*/ 	.short	0x0016


	//----- nvinfo : EIATTR_EXIT_INSTR_OFFSETS
	.align		4
        /*0dbc*/ 	.byte	0x04, 0x1c
        /*0dbe*/ 	.short	(.L_1360 - .L_1359)


	//   ....[0]....
.L_1359:
        /*0dc0*/ 	.word	0x000009a0


	//   ....[1]....
        /*0dc4*/ 	.word	0x0000fec0


	//   ....[2]....
        /*0dc8*/ 	.word	0x000158a0


	//----- nvinfo : EIATTR_MAX_THREADS
	.align		4
.L_1360:
        /*0dcc*/ 	.byte	0x04, 0x05
        /*0dce*/ 	.short	(.L_1362 - .L_1361)
.L_1361:
        /*0dd0*/ 	.word	0x00000180
        /*0dd4*/ 	.word	0x00000001
        /*0dd8*/ 	.word	0x00000001


	//----- nvinfo : EIATTR_CRS_STACK_SIZE
	.align		4
.L_1362:
        /*0ddc*/ 	.byte	0x04, 0x1e
        /*0dde*/ 	.short	(.L_1364 - .L_1363)
.L_1363:
        /*0de0*/ 	.word	0x00000000


	//----- nvinfo : EIATTR_CBANK_PARAM_SIZE
	.align		4
.L_1364:
        /*0de4*/ 	.byte	0x03, 0x19
        /*0de6*/ 	.short	0x0af0


	//----- nvinfo : EIATTR_PARAM_CBANK
	.align		4
        /*0de8*/ 	.byte	0x04, 0x0a
        /*0dea*/ 	.short	(.L_1366 - .L_1365)
	.align		4
.L_1365:
        /*0dec*/ 	.word	index@(.nv.constant0._ZN7cutlass13device_kernelIN5flash11enable_sm90INS1_16FlashAttnFwdSm90INS1_25CollectiveMainloopFwdSm90ILi2EN4cute5tupleIJNS5_1CILi1EEES8_S8_EEENS6_IJNS7_ILi128EEENS7_ILi96EEENS7_ILi64EEEEEELi256ENS_10bfloat16_tEfNS_4arch4Sm90ELb0ELb1ELb0ELb1ELb1ELb0ELb0ELb1ELb0ELb1ELb0ELb0EEENS1_21CollectiveEpilogueFwdINS6_IJSA_NS7_ILi256EEESB_EEES9_SE_SG_Li256ELb1ELb1ELb0ELb0EEENS1_36VarlenDynamicPersistentTileSchedulerILi128ELi96ELi256ELi128ELb0ELb1ELb1ELb1ELb0ELb1EEEEEEEEEvNT_6ParamsE)
        /*0df0*/ 	.short	0x0210
        /*0df2*/ 	.short	0x0af0


	//----- nvinfo : EIATTR_SW_WAR
	.align		4
.L_1366:
        /*0df4*/ 	.byte	0x04, 0x36
        /*0df6*/ 	.short	(.L_1368 - .L_1367)
.L_1367:
        /*0df8*/ 	.word	0x00000008
.L_1368:


//--------------------- .nv.info._ZN7cutlass13device_kernelIN5flash11enable_sm90INS1_16FlashAttnFwdSm90INS1_25CollectiveMainloopFwdSm90ILi2EN4cute5tupleIJNS5_1CILi1EEES8_S8_EEENS6_IJNS7_ILi128EEENS7_ILi96EEENS7_ILi64EEEEEELi256ENS_10bfloat16_tEfNS_4arch4Sm90ELb0ELb1ELb0ELb1ELb1ELb1ELb0ELb1ELb0ELb1ELb0ELb0EEENS1_21CollectiveEpilogueFwdINS6_IJSA_NS7_ILi256EEESB_EEES9_SE_SG_Li256ELb1ELb1ELb0ELb0EEENS1_36VarlenDynamicPersistentTileSchedulerILi128ELi96ELi256ELi128ELb0ELb1ELb1ELb1ELb0ELb1EEEEEEEEEvNT_6ParamsE --------------------------
	.section	.nv.info._ZN7cutlass13device_kernelIN5flash11enable_sm90INS1_16FlashAttnFwdSm90INS1_25CollectiveMainloopFwdSm90ILi2EN4cute5tupleIJNS5_1CILi1EEES8_S8_EEENS6_IJNS7_ILi128EEENS7_ILi96EEENS7_ILi64EEEEEELi256ENS_10bfloat16_tEfNS_4arch4Sm90ELb0ELb1ELb0ELb1ELb1ELb1ELb0ELb1ELb0ELb1ELb0ELb0EEENS1_21CollectiveEpilogueFwdINS6_IJSA_NS7_ILi256EEESB_EEES9_SE_SG_Li256ELb1ELb1ELb0ELb0EEENS1_36VarlenDynamicPersistentTileSchedulerILi128ELi96ELi256ELi128ELb0ELb1ELb1ELb1ELb0ELb1EEEEEEEEEvNT_6ParamsE,"",@"SHT_CUDA_INFO"
	.sectionflags	@""
	.align	4


	//----- nvinfo : EIATTR_CUDA_API_VERSION
	.align		4
        /*0000*/ 	.byte	0x04, 0x37
        /*0002*/ 	.short	(.L_1370 - .L_1369)
.L_1369:
        /*0004*/ 	.word	0x00000082


	//----- nvinfo : EIATTR_KPARAM_INFO
	.align		4
.L_1370:
        /*0008*/ 	.byte	0x04, 0x17
        /*000a*/ 	.short	(.L_1372 - .L_1371)
.L_1371:
        /*000c*/ 	.word	0x00000000
        /*0010*/ 	.short	0x0000
        /*0012*/ 	.short	0x0070
        /*0014*/ 	.byte	0x00, 0xf0, 0x01, 0x2a


	//----- nvinfo : EIATTR_SPARSE_MMA_MASK
	.align		4
.L_1372:
        /*0018*/ 	.byte	0x03, 0x50
        /*001a*/ 	.short	0x0000


	//----- nvinfo : EIATTR_MAXREG_COUNT
	.align		4
        /*001c*/ 	.byte	0x03, 0x1b
        /*001e*/ 	.short	0x00a8


	//----- nvinfo : EIATTR_NUM_BARRIERS
	.align		4
        /*0020*/ 	.byte	0x02, 0x4c
        /*0022*/ 	.byte	0x10
	.zero		1


	//----- nvinfo : EIATTR_EXTERNS
	.align		4
        /*0024*/ 	.byte	0x04, 0x0f
        /*0026*/ 	.short	(.L_1374 - .L_1373)


	//   ....[0]....
	.align		4
.L_1373:
        /*0028*/ 	.word	index@(__assertfail)


	//----- nvinfo : EIATTR_ANNOTATIONS
	.align		4
.L_1374:
        /*002c*/ 	.byte	0x04, 0x55
        /*002e*/ 	.short	(.L_1376 - .L_1375)


	//   ....[0]....
.L_1375:
        /* <DEDUP_REMOVED lines=23> */


	//----- nvinfo : EIATTR_MERCURY_ISA_VERSION
	.align		4
.L_1376:
        /*0188*/ 	.byte	0x03, 0x5f
        /*018a*/ 	.short	0x0101


	//----- nvinfo : EIATTR_UNUSED_LOAD_BYTE_OFFSET
	.align		4
        /*018c*/ 	.byte	0x04, 0x44
        /*018e*/ 	.short	(.L_1378 - .L_1377)


	//   ....[0]....
.L_1377:
        /*0190*/ 	.word	0x00000ad0
        /*0194*/ 	.word	0x0000fff0


	//   ....[1]....
        /*0198*/ 	.word	0x0001f660
        /*019c*/ 	.word	0x0000fff0


	//----- nvinfo : EIATTR_INT_WARP_WIDE_INSTR_OFFSETS
	.align		4
.L_1378:
        /*01a0*/ 	.byte	0x04, 0x31
        /*01a2*/ 	.short	(.L_1380 - .L_1379)


	//   ....[0]....
.L_1379:
        /*01a4*/ 	.word	0x00000180


	//   ....[1]....
        /*01a8*/ 	.word	0x000001c0


	//   ....[2]....
        /*01ac*/ 	.word	0x00000230


	//   ....[3]....
        /*01b0*/ 	.word	0x00025320


	//   ....[4]....
        /*01b4*/ 	.word	0x000253b0


	//   ....[5]....
        /*01b8*/ 	.word	0x000287e0


	//   ....[6]....
        /*01bc*/ 	.word	0x00028870


	//----- nvinfo : EIATTR_COOP_GROUP_MASK_REGIDS
	.align		4
.L_1380:
        /*01c0*/ 	.byte	0x04, 0x29
        /*01c2*/ 	.short	(.L_1382 - .L_1381)


	//   ....[0]....
.L_1381:
        /*01c4*/ 	.word	0xffffffff


	//   ....[1]....
        /*01c8*/ 	.word	0xffffffff


	//   ....[2]....
        /*01cc*/ 	.word	0xffffffff


	//   ....[3]....
        /*01d0*/ 	.word	0xffffffff


	//   ....[4]....
        /*01d4*/ 	.word	0xffffffff


	//   ....[5]....
        /*01d8*/ 	.word	0xffffffff


	//   ....[6]....
        /*01dc*/ 	.word	0xffffffff


	//   ....[7]....
        /*01e0*/ 	.word	0xffffffff


	//   ....[8]....
        /*01e4*/ 	.word	0xffffffff


	//   ....[9]....
        /*01e8*/ 	.word	0xffffffff


	//   ....[10]....
        /*01ec*/ 	.word	0xffffffff


	//   ....[11]....
        /*01f0*/ 	.word	0xffffffff


	//   ....[12]....
        /*01f4*/ 	.word	0xffffffff


	//   ....[13]....
        /*01f8*/ 	.word	0xffffffff


	//   ....[14]....
        /*01fc*/ 	.word	0xffffffff


	//   ....[15]....
        /*0200*/ 	.word	0xffffffff


	//   ....[16]....
        /*0204*/ 	.word	0xffffffff


	//   ....[17]....
        /*0208*/ 	.word	0xffffffff


	//   ....[18]....
        /*020c*/ 	.word	0xffffffff


	//   ....[19]....
        /*0210*/ 	.word	0xffffffff


	//   ....[20]....
        /*0214*/ 	.word	0xffffffff


	//   ....[21]....
        /*0218*/ 	.word	0xffffffff


	//   ....[22]....
        /*021c*/ 	.word	0xffffffff


	//   ....[23]....
        /*0220*/ 	.word	0xffffffff


	//   ....[24]....
        /*0224*/ 	.word	0xffffffff


	//   ....[25]....
        /*0228*/ 	.word	0xffffffff


	//   ....[26]....
        /*022c*/ 	.word	0xffffffff


	//   ....[27]....
        /*0230*/ 	.word	0xffffffff


	//   ....[28]....
        /*0234*/ 	.word	0xffffffff


	//   ....[29]....
        /*0238*/ 	.word	0xffffffff


	//   ....[30]....
        /*023c*/ 	.word	0xffffffff


	//   ....[31]....
        /*0240*/ 	.word	0xffffffff


	//   ....[32]....
        /*0244*/ 	.word	0xffffffff


	//   ....[33]....
        /*0248*/ 	.word	0xffffffff


	//   ....[34]....
        /*024c*/ 	.word	0xffffffff


	//   ....[35]....
        /*0250*/ 	.word	0xffffffff


	//   ....[36]....
        /*0254*/ 	.word	0xffffffff


	//   ....[37]....
        /*0258*/ 	.word	0xffffffff


	//   ....[38]....
        /*025c*/ 	.word	0xffffffff


	//   ....[39]....
        /*0260*/ 	.word	0xffffffff


	//   ....[40]....
        /*0264*/ 	.word	0xffffffff


	//   ....[41]....
        /*0268*/ 	.word	0xffffffff


	//   ....[42]....
        /*026c*/ 	.word	0xffffffff


	//   ....[43]....
        /*0270*/ 	.word	0xffffffff


	//   ....[44]....
        /*0274*/ 	.word	0xffffffff


	//   ....[45]....
        /*0278*/ 	.word	0xffffffff


	//   ....[46]....
        /*027c*/ 	.word	0xffffffff


	//   ....[47]....
        /*0280*/ 	.word	0xffffffff


	//   ....[48]....
        /*0284*/ 	.word	0xffffffff


	//   ....[49]....
        /*0288*/ 	.word	0xffffffff


	//   ....[50]....
        /*028c*/ 	.word	0xffffffff


	//   ....[51]....
        /*0290*/ 	.word	0xffffffff


	//   ....[52]....
        /*0294*/ 	.word	0xffffffff


	//   ....[53]....
        /*0298*/ 	.word	0xffffffff


	//   ....[54]....
        /*029c*/ 	.word	0xffffffff


	//   ....[55]....
        /*02a0*/ 	.word	0xffffffff


	//   ....[56]....
        /*02a4*/ 	.word	0xffffffff


	//   ....[57]....
        /*02a8*/ 	.word	0xffffffff


	//   ....[58]....
        /*02ac*/ 	.word	0xffffffff


	//   ....[59]....
        /*02b0*/ 	.word	0xffffffff


	//   ....[60]....
        /*02b4*/ 	.word	0xffffffff


	//   ....[61]....
        /*02b8*/ 	.word	0xffffffff


	//   ....[62]....
        /*02bc*/ 	.word	0xffffffff


	//   ....[63]....
        /*02c0*/ 	.word	0xffffffff


	//   ....[64]....
        /*02c4*/ 	.word	0xffffffff


	//   ....[65]....
        /*02c8*/ 	.word	0xffffffff


	//   ....[66]....
        /*02cc*/ 	.word	0xffffffff


	//   ....[67]....
        /*02d0*/ 	.word	0xffffffff


	//   ....[68]....
        /*02d4*/ 	.word	0xffffffff


	//   ....[69]....
        /*02d8*/ 	.word	0xffffffff


	//   ....[70]....
        /*02dc*/ 	.word	0xffffffff


	//   ....[71]....
        /*02e0*/ 	.word	0xffffffff


	//   ....[72]....
        /*02e4*/ 	.word	0xffffffff


	//   ....[73]....
        /*02e8*/ 	.word	0xffffffff


	//   ....[74]....
        /*02ec*/ 	.word	0xffffffff


	//   ....[75]....
        /*02f0*/ 	.word	0xffffffff


	//   ....[76]....
        /*02f4*/ 	.word	0xffffffff


	//   ....[77]....
        /*02f8*/ 	.word	0xffffffff


	//   ....[78]....
        /*02fc*/ 	.word	0xffffffff


	//   ....[79]....
        /*0300*/ 	.word	0xffffffff


	//   ....[80]....
        /*0304*/ 	.word	0xffffffff


	//   ....[81]....
        /*0308*/ 	.word	0xffffffff


	//   ....[82]....
        /*030c*/ 	.word	0xffffffff


	//   ....[83]....
        /*0310*/ 	.word	0xffffffff


	//   ....[84]....
        /*0314*/ 	.word	0xffffffff


	//   ....[85]....
        /*0318*/ 	.word	0xffffffff


	//   ....[86]....
        /*031c*/ 	.word	0xffffffff


	//   ....[87]....
        /*0320*/ 	.word	0xffffffff


	//   ....[88]....
        /*0324*/ 	.word	0xffffffff


	//   ....[89]....
        /*0328*/ 	.word	0xffffffff


	//   ....[90]....
        /*032c*/ 	.word	0xffffffff


	//   ....[91]....
        /*0330*/ 	.word	0xffffffff


	//   ....[92]....
        /*0334*/ 	.word	0xffffffff


	//   ....[93]....
        /*0338*/ 	.word	0xffffffff


	//   ....[94]....
        /*033c*/ 	.word	0xffffffff


	//   ....[95]....
        /*0340*/ 	.word	0xffffffff


	//   ....[96]....
        /*0344*/ 	.word	0xffffffff


	//   ....[97]....
        /*0348*/ 	.word	0xffffffff


	//   ....[98]....
        /*034c*/ 	.word	0xffffffff


	//   ....[99]....
        /*0350*/ 	.word	0xffffffff


	//   ....[100]....
        /*0354*/ 	.word	0xffffffff


	//   ....[101]....
        /*0358*/ 	.word	0xffffffff


	//   ....[102]....
        /*035c*/ 	.word	0xffffffff


	//   ....[103]....
        /*0360*/ 	.word	0xffffffff


	//   ....[104]....
        /*0364*/ 	.word	0xffffffff


	//   ....[105]....
        /*0368*/ 	.word	0xffffffff


	//   ....[106]....
        /*036c*/ 	.word	0xffffffff


	//   ....[107]....
        /*0370*/ 	.word	0xffffffff


	//   ....[108]....
        /*0374*/ 	.word	0xffffffff


	//   ....[109]....
        /*0378*/ 	.word	0xffffffff


	//   ....[110]....
        /*037c*/ 	.word	0xffffffff


	//   ....[111]....
        /*0380*/ 	.word	0xffffffff


	//   ....[112]....
        /*0384*/ 	.word	0xffffffff


	//   ....[113]....
        /*0388*/ 	.word	0xffffffff


	//   ....[114]....
        /*038c*/ 	.word	0xffffffff


	//   ....[115]....
        /*0390*/ 	.word	0xffffffff


	//   ....[116]....
        /*0394*/ 	.word	0xffffffff


	//   ....[117]....
        /*0398*/ 	.word	0xffffffff


	//   ....[118]....
        /*039c*/ 	.word	0xffffffff


	//   ....[119]....
        /*03a0*/ 	.word	0xffffffff


	//   ....[120]....
        /*03a4*/ 	.word	0xffffffff


	//   ....[121]....
        /*03a8*/ 	.word	0xffffffff


	//   ....[122]....
        /*03ac*/ 	.word	0xffffffff


	//   ....[123]....
        /*03b0*/ 	.word	0xffffffff


	//   ....[124]....
        /*03b4*/ 	.word	0xffffffff


	//   ....[125]....
        /*03b8*/ 	.word	0xffffffff


	//   ....[126]....
        /*03bc*/ 	.word	0xffffffff


	//   ....[127]....
        /*03c0*/ 	.word	0xffffffff


	//   ....[128]....
        /*03c4*/ 	.word	0xffffffff


	//   ....[129]....
        /*03c8*/ 	.word	0xffffffff


	//   ....[130]....
        /*03cc*/ 	.word	0xffffffff


	//   ....[131]....
        /*03d0*/ 	.word	0xffffffff


	//   ....[132]....
        /*03d4*/ 	.word	0xffffffff


	//   ....[133]....
        /*03d8*/ 	.word	0xffffffff


	//   ....[134]....
        /*03dc*/ 	.word	0xffffffff


	//   ....[135]....
        /*03e0*/ 	.word	0xffffffff


	//   ....[136]....
        /*03e4*/ 	.word	0xffffffff


	//   ....[137]....
        /*03e8*/ 	.word	0xffffffff


	//   ....[138]....
        /*03ec*/ 	.word	0xffffffff


	//   ....[139]....
        /*03f0*/ 	.word	0xffffffff


	//   ....[140]....
        /*03f4*/ 	.word	0xffffffff


	//   ....[141]....
        /*03f8*/ 	.word	0xffffffff


	//   ....[142]....
        /*03fc*/ 	.word	0xffffffff


	//   ....[143]....
        /*0400*/ 	.word	0xffffffff


	//   ....[144]....
        /*0404*/ 	.word	0xffffffff


	//   ....[145]....
        /*0408*/ 	.word	0xffffffff


	//   ....[146]....
        /*040c*/ 	.word	0xffffffff


	//   ....[147]....
        /*0410*/ 	.word	0xffffffff


	//   ....[148]....
        /*0414*/ 	.word	0xffffffff


	//   ....[149]....
        /*0418*/ 	.word	0xffffffff


	//   ....[150]....
        /*041c*/ 	.word	0xffffffff


	//   ....[151]....
        /*0420*/ 	.word	0xffffffff


	//   ....[152]....
        /*0424*/ 	.word	0xffffffff


	//   ....[153]....
        /*0428*/ 	.word	0xffffffff


	//   ....[154]....
        /*042c*/ 	.word	0xffffffff


	//   ....[155]....
        /*0430*/ 	.word	0xffffffff


	//   ....[156]....
        /*0434*/ 	.word	0xffffffff


	//   ....[157]....
        /*0438*/ 	.word	0xffffffff


	//   ....[158]....
        /*043c*/ 	.word	0xffffffff


	//   ....[159]....
        /*0440*/ 	.word	0xffffffff


	//   ....[160]....
        /*0444*/ 	.word	0xffffffff


	//   ....[161]....
        /*0448*/ 	.word	0xffffffff


	//   ....[162]....
        /*044c*/ 	.word	0xffffffff


	//   ....[163]....
        /*0450*/ 	.word	0xffffffff


	//   ....[164]....
        /*0454*/ 	.word	0xffffffff


	//   ....[165]....
        /*0458*/ 	.word	0xffffffff


	//   ....[166]....
        /*045c*/ 	.word	0xffffffff


	//   ....[167]....
        /*0460*/ 	.word	0xffffffff


	//   ....[168]....
        /*0464*/ 	.word	0xffffffff


	//   ....[169]....
        /*0468*/ 	.word	0xffffffff


	//   ....[170]....
        /*046c*/ 	.word	0xffffffff


	//   ....[171]....
        /*0470*/ 	.word	0xffffffff


	//   ....[172]....
        /*0474*/ 	.word	0xffffffff


	//   ....[173]....
        /*0478*/ 	.word	0xffffffff


	//   ....[174]....
        /*047c*/ 	.word	0xffffffff


	//   ....[175]....
        /*0480*/ 	.word	0xffffffff


	//   ....[176]....
        /*0484*/ 	.word	0xffffffff


	//   ....[177]....
        /*0488*/ 	.word	0xffffffff


	//   ....[178]....
        /*048c*/ 	.word	0xffffffff


	//   ....[179]....
        /*0490*/ 	.word	0x0500000f


	//   ....[180]....
        /*0494*/ 	.word	0x0500000f


	//   ....[181]....
        /*0498*/ 	.word	0x0500000f


	//   ....[182]....
        /*049c*/ 	.word	0x0500000f


	//   ....[183]....
        /*04a0*/ 	.word	0x0500000f


	//   ....[184]....
        /*04a4*/ 	.word	0x0500000f


	//   ....[185]....
        /*04a8*/ 	.word	0x0500000f


	//   ....[186]....
        /*04ac*/ 	.word	0x0500000f


	//   ....[187]....
        /*04b0*/ 	.word	0x0500000f


	//   ....[188]....
        /*04b4*/ 	.word	0x0500000f


	//   ....[189]....
        /*04b8*/ 	.word	0x0500000f


	//   ....[190]....
        /*04bc*/ 	.word	0x0500000f


	//   ....[191]....
        /*04c0*/ 	.word	0x0500000f


	//   ....[192]....
        /*04c4*/ 	.word	0x0500000f


	//   ....[193]....
        /*04c8*/ 	.word	0x0500000f


	//   ....[194]....
        /*04cc*/ 	.word	0x0500000f


	//   ....[195]....
        /*04d0*/ 	.word	0x0500000f


	//   ....[196]....
        /*04d4*/ 	.word	0x0500000f


	//   ....[197]....
        /*04d8*/ 	.word	0x0500000f


	//   ....[198]....
        /*04dc*/ 	.word	0x0500000f


	//   ....[199]....
        /*04e0*/ 	.word	0x0500000f


	//   ....[200]....
        /*04e4*/ 	.word	0x0500000f


	//   ....[201]....
        /*04e8*/ 	.word	0x0500000f


	//   ....[202]....
        /*04ec*/ 	.word	0x0500000f


	//   ....[203]....
        /*04f0*/ 	.word	0x0500000f


	//   ....[204]....
        /*04f4*/ 	.word	0x0500000f


	//   ....[205]....
        /*04f8*/ 	.word	0x0500000f


	//   ....[206]....
        /*04fc*/ 	.word	0x0500000f


	//   ....[207]....
        /*0500*/ 	.word	0x0500000f


	//   ....[208]....
        /*0504*/ 	.word	0x0500000f


	//   ....[209]....
        /*0508*/ 	.word	0x0500000f


	//   ....[210]....
        /*050c*/ 	.word	0x0500000f


	//   ....[211]....
        /*0510*/ 	.word	0x0500000f


	//   ....[212]....
        /*0514*/ 	.word	0x0500000f


	//   ....[213]....
        /*0518*/ 	.word	0x0500000f


	//   ....[214]....
        /*051c*/ 	.word	0x0500000f


	//   ....[215]....
        /*0520*/ 	.word	0x0500000f


	//   ....[216]....
        /*0524*/ 	.word	0x0500000f


	//   ....[217]....
        /*0528*/ 	.word	0x0500000f


	//   ....[218]....
        /*052c*/ 	.word	0x0500000f


	//   ....[219]....
        /*0530*/ 	.word	0x0500000f


	//   ....[220]....
        /*0534*/ 	.word	0x0500000f


	//   ....[221]....
        /*0538*/ 	.word	0x0500000f


	//   ....[222]....
        /*053c*/ 	.word	0x0500000f


	//   ....[223]....
        /*0540*/ 	.word	0x0500000f


	//   ....[224]....
        /*0544*/ 	.word	0x0500000f


	//   ....[225]....
        /*0548*/ 	.word	0x0500000f


	//   ....[226]....
        /*054c*/ 	.word	0x0500000f


	//   ....[227]....
        /*0550*/ 	.word	0x0500000f


	//   ....[228]....
        /*0554*/ 	.word	0x0500000f


	//   ....[229]....
        /*0558*/ 	.word	0x0500000f


	//   ....[230]....
        /*055c*/ 	.word	0x0500000f


	//   ....[231]....
        /*0560*/ 	.word	0x0500000f


	//   ....[232]....
        /*0564*/ 	.word	0x0500000f


	//   ....[233]....
        /*0568*/ 	.word	0x0500000f


	//   ....[234]....
        /*056c*/ 	.word	0x0500000f


	//   ....[235]....
        /*0570*/ 	.word	0x0500000f


	//   ....[236]....
        /*0574*/ 	.word	0x0500000f


	//   ....[237]....
        /*0578*/ 	.word	0x0500000f


	//   ....[238]....
        /*057c*/ 	.word	0x0500000f


	//   ....[239]....
        /*0580*/ 	.word	0x0500000f


	//   ....[240]....
        /*0584*/ 	.word	0x0500000f


	//   ....[241]....
        /*0588*/ 	.word	0x0500000f


	//   ....[242]....
        /*058c*/ 	.word	0x0500000f


	//   ....[243]....
        /*0590*/ 	.word	0x0500000f


	//   ....[244]....
        /*0594*/ 	.word	0x0500000f


	//   ....[245]....
        /*0598*/ 	.word	0x0500000f


	//   ....[246]....
        /*059c*/ 	.word	0x0500000f


	//   ....[247]....
        /*05a0*/ 	.word	0x0500000f


	//   ....[248]....
        /*05a4*/ 	.word	0x0500000f


	//   ....[249]....
        /*05a8*/ 	.word	0x0500000f


	//   ....[250]....
        /*05ac*/ 	.word	0x0500000f


	//   ....[251]....
        /*05b0*/ 	.word	0x0500000f


	//   ....[252]....
        /*05b4*/ 	.word	0x0500000f


	//   ....[253]....
        /*05b8*/ 	.word	0x0500000f


	//   ....[254]....
        /*05bc*/ 	.word	0x0500000f


	//   ....[255]....
        /*05c0*/ 	.word	0x0500000f


	//   ....[0]....
        /*05c4*/ 	.word	0x0500000f


	//   ....[1]....
        /*05c8*/ 	.word	0x0500000f


	//   ....[2]....
        /*05cc*/ 	.word	0x0500000f


	//   ....[3]....
        /*05d0*/ 	.word	0x0500000f


	//   ....[4]....
        /*05d4*/ 	.word	0x0500000f


	//   ....[5]....
        /*05d8*/ 	.word	0x0500000f


	//   ....[6]....
        /*05dc*/ 	.word	0x0500000f


	//   ....[7]....
        /*05e0*/ 	.word	0x0500000f


	//   ....[8]....
        /*05e4*/ 	.word	0x0500000f


	//   ....[9]....
        /*05e8*/ 	.word	0x0500000f


	//   ....[10]....
        /*05ec*/ 	.word	0x0500000f


	//   ....[11]....
        /*05f0*/ 	.word	0x0500000f


	//   ....[12]....
        /*05f4*/ 	.word	0x0500000f


	//   ....[13]....
        /*05f8*/ 	.word	0x0500000f


	//   ....[14]....
        /*05fc*/ 	.word	0x0500000f


	//   ....[15]....
        /*0600*/ 	.word	0x0500000f


	//   ....[16]....
        /*0604*/ 	.word	0x0500000f


	//   ....[17]....
        /*0608*/ 	.word	0x0500000f


	//   ....[18]....
        /*060c*/ 	.word	0x0500000f


	//   ....[19]....
        /*0610*/ 	.word	0x0500000f


	//   ....[20]....
        /*0614*/ 	.word	0x0500000f


	//   ....[21]....
        /*0618*/ 	.word	0x0500000f


	//   ....[22]....
        /*061c*/ 	.word	0x0500000f


	//   ....[23]....
        /*0620*/ 	.word	0x0500000f


	//   ....[24]....
        /*0624*/ 	.word	0x0500000f


	//   ....[25]....
        /*0628*/ 	.word	0x0500000f


	//   ....[26]....
        /*062c*/ 	.word	0x0500000f


	//   ....[27]....
        /*0630*/ 	.word	0x0500000f


	//   ....[28]....
        /*0634*/ 	.word	0x0500000f


	//   ....[29]....
        /*0638*/ 	.word	0x0500000f


	//   ....[30]....
        /*063c*/ 	.word	0x0500000f


	//   ....[31]....
        /*0640*/ 	.word	0x0500000f


	//   ....[32]....
        /*0644*/ 	.word	0x0500000f


	//   ....[33]....
        /*0648*/ 	.word	0x0500000f


	//   ....[34]....
        /*064c*/ 	.word	0x0500000f


	//   ....[35]....
        /*0650*/ 	.word	0x0500000f


	//   ....[36]....
        /*0654*/ 	.word	0x0500000f


	//   ....[37]....
        /*0658*/ 	.word	0x0500000f


	//   ....[38]....
        /*065c*/ 	.word	0x0500000f


	//   ....[39]....
        /*0660*/ 	.word	0x0500000f


	//   ....[40]....
        /*0664*/ 	.word	0x0500000f


	//   ....[41]....
        /*0668*/ 	.word	0x0500000f


	//   ....[42]....
        /*066c*/ 	.word	0x0500000f


	//   ....[43]....
        /*0670*/ 	.word	0x0500000f


	//   ....[44]....
        /*0674*/ 	.word	0xffffffff


	//   ....[45]....
        /*0678*/ 	.word	0xffffffff


	//   ....[46]....
        /*067c*/ 	.word	0xffffffff


	//   ....[47]....
        /*0680*/ 	.word	0xffffffff


	//   ....[48]....
        /*0684*/ 	.word	0xffffffff


	//   ....[49]....
        /*0688*/ 	.word	0xffffffff


	//----- nvinfo : EIATTR_COOP_GROUP_INSTR_OFFSETS
	.align		4
.L_1382:
        /*068c*/ 	.byte	0x04, 0x28
        /*068e*/ 	.short	(.L_1384 - .L_1383)


	//   ....[0]....
.L_1383:
        /*0690*/ 	.word	0x000000c0


	//   ....[1]....
        /*0694*/ 	.word	0x00000190


	//   ....[2]....
        /*0698*/ 	.word	0x000001e0


	//   ....[3]....
        /*069c*/ 	.word	0x00000410


	//   ....[4]....
        /*06a0*/ 	.word	0x00000570


	//   ....[5]....
        /*06a4*/ 	.word	0x00000690


	//   ....[6]....
        /*06a8*/ 	.word	0x000007f0


	//   ....[7]....
        /*06ac*/ 	.word	0x000030a0


	//   ....[8]....
        /*06b0*/ 	.word	0x000030b0


	//   ....[9]....
        /*06b4*/ 	.word	0x00003820


	//   ....[10]....
        /*06b8*/ 	.word	0x00003830


	//   ....[11]....
        /*06bc*/ 	.word	0x000046d0


	//   ....[12]....
        /*06c0*/ 	.word	0x000046e0


	//   ....[13]....
        /*06c4*/ 	.word	0x00004eb0


	//   ....[14]....
        /*06c8*/ 	.word	0x00004ec0


	//   ....[15]....
        /*06cc*/ 	.word	0x00005880


	//   ....[16]....
        /*06d0*/ 	.word	0x00005890


	//   ....[17]....
        /*06d4*/ 	.word	0x000059a0


	//   ....[18]....
        /*06d8*/ 	.word	0x000059b0


	//   ....[19]....
        /*06dc*/ 	.word	0x00005d60


	//   ....[20]....
        /*06e0*/ 	.word	0x00005d90


	//   ....[21]....
        /*06e4*/ 	.word	0x00006060


	//   ....[22]....
        /*06e8*/ 	.word	0x00006080


	//   ....[23]....
        /*06ec*/ 	.word	0x00006f00


	//   ....[24]....
        /*06f0*/ 	.word	0x00007a60


	//   ....[25]....
        /*06f4*/ 	.word	0x00007a70


	//   ....[26]....
        /*06f8*/ 	.word	0x00007a80


	//   ....[27]....
        /*06fc*/ 	.word	0x00007a90


	//   ....[28]....
        /*0700*/ 	.word	0x00007d80


	//   ....[29]....
        /*0704*/ 	.word	0x00007d90


	//   ....[30]....
        /*0708*/ 	.word	0x00007da0


	//   ....[31]....
        /*070c*/ 	.word	0x00007db0


	//   ....[32]....
        /*0710*/ 	.word	0x00009040


	//   ....[33]....
        /*0714*/ 	.word	0x00009060


	//   ....[34]....
        /*0718*/ 	.word	0x00009070


	//   ....[35]....
        /*071c*/ 	.word	0x00009080


	//   ....[36]....
        /*0720*/ 	.word	0x00009190


	//   ....[37]....
        /*0724*/ 	.word	0x000091a0


	//   ....[38]....
        /*0728*/ 	.word	0x000091b0


	//   ....[39]....
        /*072c*/ 	.word	0x00009230


	//   ....[40]....
        /*0730*/ 	.word	0x0000b3b0


	//   ....[41]....
        /*0734*/ 	.word	0x0000b5c0


	//   ....[42]....
        /*0738*/ 	.word	0x0000c6a0


	//   ....[43]....
        /*073c*/ 	.word	0x0000c730


	//   ....[44]....
        /*0740*/ 	.word	0x0000c980


	//   ....[45]....
        /*0744*/ 	.word	0x0000c9a0


	//   ....[46]....
        /*0748*/ 	.word	0x00012520


	//   ....[47]....
        /*074c*/ 	.word	0x000125b0


	//   ....[48]....
        /*0750*/ 	.word	0x000126d0


	//   ....[49]....
        /*0754*/ 	.word	0x000126f0


	//   ....[50]....
        /*0758*/ 	.word	0x00017ed0


	//   ....[51]....
        /*075c*/ 	.word	0x000180e0


	//   ....[52]....
        /*0760*/ 	.word	0x000191a0


	//   ....[53]....
        /*0764*/ 	.word	0x00019230


	//   ....[54]....
        /*0768*/ 	.word	0x000194a0


	//   ....[55]....
        /*076c*/ 	.word	0x000194d0


	//   ....[56]....
        /*0770*/ 	.word	0x0001e670


	//   ....[57]....
        /*0774*/ 	.word	0x0001e690


	//   ....[58]....
        /*0778*/ 	.word	0x0001e6e0


	//   ....[59]....
        /*077c*/ 	.word	0x0001e710


	//   ....[60]....
        /*0780*/ 	.word	0x000207e0


	//   ....[61]....
        /*0784*/ 	.word	0x00020810


	//   ....[62]....
        /*0788*/ 	.word	0x00020860


	//   ....[63]....
        /*078c*/ 	.word	0x00020880


	//   ....[64]....
        /*0790*/ 	.word	0x00021170


	//   ....[65]....
        /*0794*/ 	.word	0x000211d0


	//   ....[66]....
        /*0798*/ 	.word	0x00021310


	//   ....[67]....
        /*079c*/ 	.word	0x00021330


	//   ....[68]....
        /*07a0*/ 	.word	0x00021470


	//   ....[69]....
        /*07a4*/ 	.word	0x00021490


	//   ....[70]....
        /*07a8*/ 	.word	0x000215e0


	//   ....[71]....
        /*07ac*/ 	.word	0x00021600


	//   ....[72]....
        /*07b0*/ 	.word	0x00021e40


	//   ....[73]....
        /*07b4*/ 	.word	0x00021e50


	//   ....[74]....
        /*07b8*/ 	.word	0x00021ff0


	//   ....[75]....
        /*07bc*/ 	.word	0x00022000


	//   ....[76]....
        /*07c0*/ 	.word	0x00022190


	//   ....[77]....
        /*07c4*/ 	.word	0x000221a0


	//   ....[78]....
        /*07c8*/ 	.word	0x00022330


	//   ....[79]....
        /*07cc*/ 	.word	0x00022340


	//   ....[80]....
        /*07d0*/ 	.word	0x00022520


	//   ....[81]....
        /*07d4*/ 	.word	0x00022710


	//   ....[82]....
        /*07d8*/ 	.word	0x00022740


	//   ....[83]....
        /*07dc*/ 	.word	0x00022770


	//   ....[84]....
        /*07e0*/ 	.word	0x000227a0


	//   ....[85]....
        /*07e4*/ 	.word	0x000227d0


	//   ....[86]....
        /*07e8*/ 	.word	0x00022800


	//   ....[87]....
        /*07ec*/ 	.word	0x00022970


	//   ....[88]....
        /*07f0*/ 	.word	0x000229a0


	//   ....[89]....
        /*07f4*/ 	.word	0x000229d0


	//   ....[90]....
        /*07f8*/ 	.word	0x00022a00


	//   ....[91]....
        /*07fc*/ 	.word	0x00022a30


	//   ....[92]....
        /*0800*/ 	.word	0x00022a60


	//   ....[93]....
        /*0804*/ 	.word	0x00022af0


	//   ....[94]....
        /*0808*/ 	.word	0x00022b50


	//   ....[95]....
        /*080c*/ 	.word	0x00022be0


	//   ....[96]....
        /*0810*/ 	.word	0x00023cb0


	//   ....[97]....
        /*0814*/ 	.word	0x00025f30


	//   ....[98]....
        /*0818*/ 	.word	0x00025f50


	//   ....[99]....
        /*081c*/ 	.word	0x00025fe0


	//   ....[100]....
        /*0820*/ 	.word	0x00026000


	//   ....[101]....
        /*0824*/ 	.word	0x00026080


	//   ....[102]....
        /*0828*/ 	.word	0x000260a0


	//   ....[103]....
        /*082c*/ 	.word	0x00026120


	//   ....[104]....
        /*0830*/ 	.word	0x00026140


	//   ....[105]....
        /*0834*/ 	.word	0x000261c0


	//   ....[106]....
        /*0838*/ 	.word	0x000261e0


	//   ....[107]....
        /*083c*/ 	.word	0x000261f0


	//   ....[108]....
        /*0840*/ 	.word	0x00026200


	//   ....[109]....
        /*0844*/ 	.word	0x00026a70


	//   ....[110]....
        /*0848*/ 	.word	0x00026aa0


	//   ....[111]....
        /*084c*/ 	.word	0x00026b60


	//   ....[112]....
        /*0850*/ 	.word	0x00026b70


	//   ....[113]....
        /*0854*/ 	.word	0x00026c00


	//   ....[114]....
        /*0858*/ 	.word	0x00026c10


	//   ....[115]....
        /*085c*/ 	.word	0x00026ca0


	//   ....[116]....
        /*0860*/ 	.word	0x00026cb0


	//   ....[117]....
        /*0864*/ 	.word	0x00026d40


	//   ....[118]....
        /*0868*/ 	.word	0x00026d50


	//   ....[119]....
        /*086c*/ 	.word	0x00026de0


	//   ....[120]....
        /*0870*/ 	.word	0x00026df0


	//   ....[121]....
        /*0874*/ 	.word	0x00026e70


	//   ....[122]....
        /*0878*/ 	.word	0x00026e80


	//   ....[123]....
        /*087c*/ 	.word	0x00026e90


	//   ....[124]....
        /*0880*/ 	.word	0x00026ea0


	//   ....[125]....
        /*0884*/ 	.word	0x00027320


	//   ....[126]....
        /*0888*/ 	.word	0x00027350


	//   ....[127]....
        /*088c*/ 	.word	0x000273b0


	//   ....[128]....
        /*0890*/ 	.word	0x00027460


	//   ....[129]....
        /*0894*/ 	.word	0x00027470


	//   ....[130]....
        /*0898*/ 	.word	0x000274a0


	//   ....[131]....
        /*089c*/ 	.word	0x00027530


	//   ....[132]....
        /*08a0*/ 	.word	0x000275e0


	//   ....[133]....
        /*08a4*/ 	.word	0x000275f0


	//   ....[134]....
        /*08a8*/ 	.word	0x00027620


	//   ....[135]....
        /*08ac*/ 	.word	0x00027630


	//   ....[136]....
        /*08b0*/ 	.word	0x000276c0


	//   ....[137]....
        /*08b4*/ 	.word	0x00027e00


	//   ....[138]....
        /*08b8*/ 	.word	0x00027e20


	//   ....[139]....
        /*08bc*/ 	.word	0x00027e70


	//   ....[140]....
        /*08c0*/ 	.word	0x00027e80


	//   ....[141]....
        /*08c4*/ 	.word	0x00027ec0


	//   ....[142]....
        /*08c8*/ 	.word	0x00027ed0


	//   ....[143]....
        /*08cc*/ 	.word	0x00027f10


	//   ....[144]....
        /*08d0*/ 	.word	0x00027f20


	//   ....[145]....
        /*08d4*/ 	.word	0x00027f60


	//   ....[146]....
        /*08d8*/ 	.word	0x00027f70


	//   ....[147]....
        /*08dc*/ 	.word	0x00027f80


	//   ....[148]....
        /*08e0*/ 	.word	0x00027fc0


	//   ....[149]....
        /*08e4*/ 	.word	0x00028310


	//   ....[150]....
        /*08e8*/ 	.word	0x00028330


	//   ....[151]....
        /*08ec*/ 	.word	0x00028340


	//   ....[152]....
        /*08f0*/ 	.word	0x00028360


	//   ....[153]....
        /*08f4*/ 	.word	0x000283d0


	//   ....[154]....
        /*08f8*/ 	.word	0x000283f0


	//   ....[155]....
        /*08fc*/ 	.word	0x00028450


	//   ....[156]....
        /*0900*/ 	.word	0x00028470


	//   ....[157]....
        /*0904*/ 	.word	0x000284d0


	//   ....[158]....
        /*0908*/ 	.word	0x000284f0


	//   ....[159]....
        /*090c*/ 	.word	0x00028550


	//   ....[160]....
        /*0910*/ 	.word	0x00028570


	//   ....[161]....
        /*0914*/ 	.word	0x00028a70


	//   ....[162]....
        /*0918*/ 	.word	0x00028aa0


	//   ....[163]....
        /*091c*/ 	.word	0x00028ad0


	//   ....[164]....
        /*0920*/ 	.word	0x00028b00


	//   ....[165]....
        /*0924*/ 	.word	0x00028b30


	//   ....[166]....
        /*0928*/ 	.word	0x00028b60


	//   ....[167]....
        /*092c*/ 	.word	0x00028b90


	//   ....[168]....
        /*0930*/ 	.word	0x00028bc0


	//   ....[169]....
        /*0934*/ 	.word	0x00028d40


	//   ....[170]....
        /*0938*/ 	.word	0x00028d70


	//   ....[171]....
        /*093c*/ 	.word	0x00028da0


	//   ....[172]....
        /*0940*/ 	.word	0x00028dd0


	//   ....[173]....
        /*0944*/ 	.word	0x00028e00


	//   ....[174]....
        /*0948*/ 	.word	0x00028e30


	//   ....[175]....
        /*094c*/ 	.word	0x00028ef0


	//   ....[176]....
        /*0950*/ 	.word	0x00028f10


	//   ....[177]....
        /*0954*/ 	.word	0x00028f80


	//   ....[178]....
        /*0958*/ 	.word	0x00029620


	//   ....[179]....
        /*095c*/ 	.word	0x00029940


	//   ....[180]....
        /*0960*/ 	.word	0x000299d0


	//   ....[181]....
        /*0964*/ 	.word	0x00029a60


	//   ....[182]....
        /*0968*/ 	.word	0x00029af0


	//   ....[183]....
        /*096c*/ 	.word	0x00029bd0


	//   ....[184]....
        /*0970*/ 	.word	0x00029c60


	//   ....[185]....
        /*0974*/ 	.word	0x00029d00


	//   ....[186]....
        /*0978*/ 	.word	0x00029d90


	//   ....[187]....
        /*097c*/ 	.word	0x00029e70


	//   ....[188]....
        /*0980*/ 	.word	0x00029f00


	//   ....[189]....
        /*0984*/ 	.word	0x00029f90


	//   ....[190]....
        /*0988*/ 	.word	0x0002a020


	//   ....[191]....
        /*098c*/ 	.word	0x0002a100


	//   ....[192]....
        /*0990*/ 	.word	0x0002a1a0


	//   ....[193]....
        /*0994*/ 	.word	0x0002a230


	//   ....[194]....
        /*0998*/ 	.word	0x0002a280


	//   ....[195]....
        /*099c*/ 	.word	0x0002a2d0


	//   ....[196]....
        /*09a0*/ 	.word	0x0002a360


	//   ....[197]....
        /*09a4*/ 	.word	0x0002a3f0


	//   ....[198]....
        /*09a8*/ 	.word	0x0002a440


	//   ....[199]....
        /*09ac*/ 	.word	0x0002a490


	//   ....[200]....
        /*09b0*/ 	.word	0x0002a580


	//   ....[201]....
        /*09b4*/ 	.word	0x0002a630


	//   ....[202]....
        /*09b8*/ 	.word	0x0002a6b0


	//   ....[203]....
        /*09bc*/ 	.word	0x0002a740


	//   ....[204]....
        /*09c0*/ 	.word	0x0002a860


	//   ....[205]....
        /*09c4*/ 	.word	0x0002a990


	//   ....[206]....
        /*09c8*/ 	.word	0x0002aa60


	//   ....[207]....
        /*09cc*/ 	.word	0x0002aac0


	//   ....[208]....
        /*09d0*/ 	.word	0x0002ad70


	//   ....[209]....
        /*09d4*/ 	.word	0x0002adc0


	//   ....[210]....
        /*09d8*/ 	.word	0x0002ae50


	//   ....[211]....
        /*09dc*/ 	.word	0x0002aee0


	//   ....[212]....
        /*09e0*/ 	.word	0x0002af70


	//   ....[213]....
        /*09e4*/ 	.word	0x0002b000


	//   ....[214]....
        /*09e8*/ 	.word	0x0002b090


	//   ....[215]....
        /*09ec*/ 	.word	0x0002b120


	//   ....[216]....
        /*09f0*/ 	.word	0x0002b1e0


	//   ....[217]....
        /*09f4*/ 	.word	0x0002b4b0


	//   ....[218]....
        /*09f8*/ 	.word	0x0002b5a0


	//   ....[219]....
        /*09fc*/ 	.word	0x0002b640


	//   ....[220]....
        /*0a00*/ 	.word	0x0002b6a0


	//   ....[221]....
        /*0a04*/ 	.word	0x0002b790


	//   ....[222]....
        /*0a08*/ 	.word	0x0002b800


	//   ....[223]....
        /*0a0c*/ 	.word	0x0002b8f0


	//   ....[224]....
        /*0a10*/ 	.word	0x0002b960


	//   ....[225]....
        /*0a14*/ 	.word	0x0002ba50


	//   ....[226]....
        /*0a18*/ 	.word	0x0002bac0


	//   ....[227]....
        /*0a1c*/ 	.word	0x0002bbb0


	//   ....[228]....
        /*0a20*/ 	.word	0x0002bc20


	//   ....[229]....
        /*0a24*/ 	.word	0x0002bcc0


	//   ....[230]....
        /*0a28*/ 	.word	0x0002bdb0


	//   ....[231]....
        /*0a2c*/ 	.word	0x0002be20


	//   ....[232]....
        /*0a30*/ 	.word	0x0002be80


	//   ....[233]....
        /*0a34*/ 	.word	0x0002bf70


	//   ....[234]....
        /*0a38*/ 	.word	0x0002bfd0


	//   ....[235]....
        /*0a3c*/ 	.word	0x0002c0d0


	//   ....[236]....
        /*0a40*/ 	.word	0x0002c130


	//   ....[237]....
        /*0a44*/ 	.word	0x0002c230


	//   ....[238]....
        /*0a48*/ 	.word	0x0002c290


	//   ....[239]....
        /*0a4c*/ 	.word	0x0002c390


	//   ....[240]....
        /*0a50*/ 	.word	0x0002c3f0


	//   ....[241]....
        /*0a54*/ 	.word	0x0002c4f0


	//   ....[242]....
        /*0a58*/ 	.word	0x0002c550


	//   ....[243]....
        /*0a5c*/ 	.word	0x0002c650


	//   ....[244]....
        /*0a60*/ 	.word	0x0002c6b0


	//   ....[245]....
        /*0a64*/ 	.word	0x0002c750


	//   ....[246]....
        /*0a68*/ 	.word	0x0002c8d0


	//   ....[247]....
        /*0a6c*/ 	.word	0x0002c9b0


	//   ....[248]....
        /*0a70*/ 	.word	0x0002ca60


	//   ....[249]....
        /*0a74*/ 	.word	0x0002cb70


	//   ....[250]....
        /*0a78*/ 	.word	0x0002cbd0


	//   ....[251]....
        /*0a7c*/ 	.word	0x0002cce0


	//   ....[252]....
        /*0a80*/ 	.word	0x0002cd40


	//   ....[253]....
        /*0a84*/ 	.word	0x0002ce50


	//   ....[254]....
        /*0a88*/ 	.word	0x0002ceb0


	//   ....[255]....
        /*0a8c*/ 	.word	0x0002cfc0


	//   ....[0]....
        /*0a90*/ 	.word	0x0002d020


	//   ....[1]....
        /*0a94*/ 	.word	0x0002d0e0


	//   ....[2]....
        /*0a98*/ 	.word	0x0002d240


	//   ....[3]....
        /*0a9c*/ 	.word	0x0002d2e0


	//   ....[4]....
        /*0aa0*/ 	.word	0x0002d340


	//   ....[5]....
        /*0aa4*/ 	.word	0x0002d3f0


	//   ....[6]....
        /*0aa8*/ 	.word	0x0002d450


	//   ....[7]....
        /*0aac*/ 	.word	0x0002d500


	//   ....[8]....
        /*0ab0*/ 	.word	0x0002d560


	//   ....[9]....
        /*0ab4*/ 	.word	0x0002d610


	//   ....[10]....
        /*0ab8*/ 	.word	0x0002d670


	//   ....[11]....
        /*0abc*/ 	.word	0x0002d720


	//   ....[12]....
        /*0ac0*/ 	.word	0x0002d780


	//   ....[13]....
        /*0ac4*/ 	.word	0x0002d830


	//   ....[14]....
        /*0ac8*/ 	.word	0x0002d920


	//   ....[15]....
        /*0acc*/ 	.word	0x0002d9c0


	//   ....[16]....
        /*0ad0*/ 	.word	0x0002da20


	//   ....[17]....
        /*0ad4*/ 	.word	0x0002daf0


	//   ....[18]....
        /*0ad8*/ 	.word	0x0002db50


	//   ....[19]....
        /*0adc*/ 	.word	0x0002dc20


	//   ....[20]....
        /*0ae0*/ 	.word	0x0002dc80


	//   ....[21]....
        /*0ae4*/ 	.word	0x0002dd50


	//   ....[22]....
        /*0ae8*/ 	.word	0x0002ddb0


	//   ....[23]....
        /*0aec*/ 	.word	0x0002de80


	//   ....[24]....
        /*0af0*/ 	.word	0x0002dee0


	//   ....[25]....
        /*0af4*/ 	.word	0x0002dfb0


	//   ....[26]....
        /*0af8*/ 	.word	0x0002e040


	//   ....[27]....
        /*0afc*/ 	.word	0x0002e0e0


	//   ....[28]....
        /*0b00*/ 	.word	0x0002e200


	//   ....[29]....
        /*0b04*/ 	.word	0x0002e270


	//   ....[30]....
        /*0b08*/ 	.word	0x0002e2e0


	//   ....[31]....
        /*0b0c*/ 	.word	0x0002e350


	//   ....[32]....
        /*0b10*/ 	.word	0x0002e3c0


	//   ....[33]....
        /*0b14*/ 	.word	0x0002e440


	//   ....[34]....
        /*0b18*/ 	.word	0x0002e4d0


	//   ....[35]....
        /*0b1c*/ 	.word	0x0002e560


	//   ....[36]....
        /*0b20*/ 	.word	0x0002e5d0


	//   ....[37]....
        /*0b24*/ 	.word	0x0002e640


	//   ....[38]....
        /*0b28*/ 	.word	0x0002e6b0


	//   ....[39]....
        /*0b2c*/ 	.word	0x0002e730


	//   ....[40]....
        /*0b30*/ 	.word	0x0002e7a0


	//   ....[41]....
        /*0b34*/ 	.word	0x0002e840


	//   ....[42]....
        /*0b38*/ 	.word	0x0002e8d0


	//   ....[43]....
        /*0b3c*/ 	.word	0x0002e9f0


	//   ....[44]....
        /*0b40*/ 	.word	0x0002f630


	//   ....[45]....
        /*0b44*/ 	.word	0x0002f830


	//   ....[46]....
        /*0b48*/ 	.word	0x000309f0


	//   ....[47]....
        /*0b4c*/ 	.word	0x00030a10


	//   ....[48]....
        /*0b50*/ 	.word	0x00030a50


	//   ....[49]....
        /*0b54*/ 	.word	0x00030a70


	//----- nvinfo : EIATTR_REG_RECONFIG
	.align		4
.L_1384:
        /*0b58*/ 	.byte	0x01, 0x54
	.zero		2


	//----- nvinfo : EIATTR_SYSCALL_OFFSETS
	.align		4
        /*0b5c*/ 	.byte	0x04, 0x46
        /*0b5e*/ 	.short	(.L_1386 - .L_1385)


	//   ....[0]....
.L_1385:
        /*0b60*/ 	.word	0x00001d80


	//   ....[1]....
        /*0b64*/ 	.word	0x00001ed0


	//   ....[2]....
        /*0b68*/ 	.word	0x00007280


	//   ....[3]....
        /*0b6c*/ 	.word	0x00007800


	//   ....[4]....
        /*0b70*/ 	.word	0x00025510


	//   ....[5]....
        /*0b74*/ 	.word	0x00025660


	//   ....[6]....
        /*0b78*/ 	.word	0x00025750


	//   ....[7]....
        /*0b7c*/ 	.word	0x000266c0


	//----- nvinfo : EIATTR_MBARRIER_INSTR_OFFSETS
	.align		4
.L_1386:
        /*0b80*/ 	.byte	0x04, 0x39
        /*0b82*/ 	.short	(.L_1388 - .L_1387)


	//   ....[0]....
.L_1387:
        /*0b84*/ 	.word	0x000002c0
        /*0b88*/ 	.word	0x000000ff
        /*0b8c*/ 	.word	0x00022800
        /*0b90*/ 	.short	0x0100
        /*0b92*/ 	.byte	0x08
	.zero		1


	//   ....[1]....
        /*0b94*/ 	.word	0x000002d0
        /*0b98*/ 	.word	0x000000ff
        /*0b9c*/ 	.word	0x00022820
        /*0ba0*/ 	.short	0x0100
        /*0ba2*/ 	.byte	0x08
	.zero		1


	//   ....[2]....
        /*0ba4*/ 	.word	0x000003c0
        /*0ba8*/ 	.word	0x000000ff
        /*0bac*/ 	.word	0x00022830
        /*0bb0*/ 	.short	0x0100
        /*0bb2*/ 	.byte	0x08
	.zero		1


	//   ....[3]....
        /*0bb4*/ 	.word	0x000003d0
        /*0bb8*/ 	.word	0x000000ff
        /*0bbc*/ 	.word	0x00022840
        /*0bc0*/ 	.short	0x0100
        /*0bc2*/ 	.byte	0x08
	.zero		1


	//   ....[4]....
        /*0bc4*/ 	.word	0x000003e0
        /*0bc8*/ 	.word	0x000000ff
        /*0bcc*/ 	.word	0x00022838
        /*0bd0*/ 	.short	0x0100
        /*0bd2*/ 	.byte	0x08
	.zero		1


	//   ....[5]....
        /*0bd4*/ 	.word	0x000003f0
        /*0bd8*/ 	.word	0x000000ff
        /*0bdc*/ 	.word	0x00022848
        /*0be0*/ 	.short	0x0100
        /*0be2*/ 	.byte	0x08
	.zero		1


	//   ....[6]....
        /*0be4*/ 	.word	0x00000520
        /*0be8*/ 	.word	0x000000ff
        /*0bec*/ 	.word	0x00022850
        /*0bf0*/ 	.short	0x0100
        /*0bf2*/ 	.byte	0x08
	.zero		1


	//   ....[7]....
        /*0bf4*/ 	.word	0x00000530
        /*0bf8*/ 	.word	0x000000ff
        /*0bfc*/ 	.word	0x00022860
        /*0c00*/ 	.short	0x0100
        /*0c02*/ 	.byte	0x08
	.zero		1


	//   ....[8]....
        /*0c04*/ 	.word	0x00000540
        /*0c08*/ 	.word	0x000000ff
        /*0c0c*/ 	.word	0x00022858
        /*0c10*/ 	.short	0x0100
        /*0c12*/ 	.byte	0x08
	.zero		1


	//   ....[9]....
        /*0c14*/ 	.word	0x00000550
        /*0c18*/ 	.word	0x000000ff
        /*0c1c*/ 	.word	0x00022868
        /*0c20*/ 	.short	0x0100
        /*0c22*/ 	.byte	0x08
	.zero		1


	//   ....[10]....
        /*0c24*/ 	.word	0x00000640
        /*0c28*/ 	.word	0x000000ff
        /*0c2c*/ 	.word	0x00022870
        /*0c30*/ 	.short	0x0100
        /*0c32*/ 	.byte	0x06
	.zero		1


	//   ....[11]....
        /*0c34*/ 	.word	0x00000650
        /*0c38*/ 	.word	0x000000ff
        /*0c3c*/ 	.word	0x00022880
        /*0c40*/ 	.short	0x0100
        /*0c42*/ 	.byte	0x06
	.zero		1


	//   ....[12]....
        /*0c44*/ 	.word	0x00000660
        /*0c48*/ 	.word	0x000000ff
        /*0c4c*/ 	.word	0x00022878
        /*0c50*/ 	.short	0x0100
        /*0c52*/ 	.byte	0x06
	.zero		1


	//   ....[13]....
        /*0c54*/ 	.word	0x00000670
        /*0c58*/ 	.word	0x000000ff
        /*0c5c*/ 	.word	0x00022888
        /*0c60*/ 	.short	0x0100
        /*0c62*/ 	.byte	0x06
	.zero		1


	//   ....[14]....
        /*0c64*/ 	.word	0x000007a0
        /*0c68*/ 	.word	0x000000ff
        /*0c6c*/ 	.word	0x00022890
        /*0c70*/ 	.short	0x0100
        /*0c72*/ 	.byte	0x08
	.zero		1


	//   ....[15]....
        /*0c74*/ 	.word	0x000007b0
        /*0c78*/ 	.word	0x000000ff
        /*0c7c*/ 	.word	0x000228a0
        /*0c80*/ 	.short	0x0100
        /*0c82*/ 	.byte	0x08
	.zero		1


	//   ....[16]....
        /*0c84*/ 	.word	0x000007c0
        /*0c88*/ 	.word	0x000000ff
        /*0c8c*/ 	.word	0x00022898
        /*0c90*/ 	.short	0x0100
        /*0c92*/ 	.byte	0x08
	.zero		1


	//   ....[17]....
        /*0c94*/ 	.word	0x000007d0
        /*0c98*/ 	.word	0x000000ff
        /*0c9c*/ 	.word	0x000228a8
        /*0ca0*/ 	.short	0x0100
        /*0ca2*/ 	.byte	0x08
	.zero		1


	//   ....[18]....
        /*0ca4*/ 	.word	0x00000900
        /*0ca8*/ 	.word	0x000000ff
        /*0cac*/ 	.word	0x000228b0
        /*0cb0*/ 	.short	0x0100
        /*0cb2*/ 	.byte	0x08
	.zero		1


	//   ....[19]....
        /*0cb4*/ 	.word	0x00000910
        /*0cb8*/ 	.word	0x000000ff
        /*0cbc*/ 	.word	0x000228c0
        /*0cc0*/ 	.short	0x0100
        /*0cc2*/ 	.byte	0x08
	.zero		1


	//   ....[20]....
        /*0cc4*/ 	.word	0x00000920
        /*0cc8*/ 	.word	0x000000ff
        /*0ccc*/ 	.word	0x000228b8
        /*0cd0*/ 	.short	0x0100
        /*0cd2*/ 	.byte	0x08
	.zero		1


	//   ....[21]....
        /*0cd4*/ 	.word	0x00000930
        /*0cd8*/ 	.word	0x000000ff
        /*0cdc*/ 	.word	0x000228c8
        /*0ce0*/ 	.short	0x0100
        /*0ce2*/ 	.byte	0x08
	.zero		1


	//   ....[22]....
        /*0ce4*/ 	.word	0x00003050
        /*0ce8*/ 	.word	0x00000048
        /*0cec*/ 	.word	0x00022890
        /*0cf0*/ 	.short	0x010a
        /*0cf2*/ 	.byte	0x3f
	.zero		1


	//   ....[23]....
        /*0cf4*/ 	.word	0x00004680
        /*0cf8*/ 	.word	0x00000048
        /*0cfc*/ 	.word	0x00022890
        /*0d00*/ 	.short	0x010a
        /*0d02*/ 	.byte	0x3f
	.zero		1


	//   ....[24]....
        /*0d04*/ 	.word	0x000056c0
        /*0d08*/ 	.word	0x00000048
        /*0d0c*/ 	.word	0x00022890
        /*0d10*/ 	.short	0x010a
        /*0d12*/ 	.byte	0x3f
	.zero		1


	//   ....[25]....
        /*0d14*/ 	.word	0x00005b70
        /*0d18*/ 	.word	0x00000004
        /*0d1c*/ 	.word	0x00000000
        /*0d20*/ 	.short	0x0101
        /*0d22*/ 	.byte	0x3f
	.zero		1


	//   ....[26]....
        /*0d24*/ 	.word	0x00005bb0
        /*0d28*/ 	.word	0x00000048
        /*0d2c*/ 	.word	0x000228b0
        /*0d30*/ 	.short	0x010a
        /*0d32*/ 	.byte	0x3f
	.zero		1


	//   ....[27]....
        /*0d34*/ 	.word	0x000063f0
        /*0d38*/ 	.word	0x00000048
        /*0d3c*/ 	.word	0x00000000
        /*0d40*/ 	.short	0x0101
        /*0d42*/ 	.byte	0x3f
	.zero		1


	//   ....[28]....
        /*0d44*/ 	.word	0x00007580
        /*0d48*/ 	.word	0x00000094
        /*0d4c*/ 	.word	0x00022800
        /*0d50*/ 	.short	0x010a
        /*0d52*/ 	.byte	0x3f
	.zero		1


	//   ....[29]....
        /*0d54*/ 	.word	0x000075d0
        /*0d58*/ 	.word	0x00000094
        /*0d5c*/ 	.word	0x00022800
        /*0d60*/ 	.short	0x010a
        /*0d62*/ 	.byte	0x3f
	.zero		1


	//   ....[30]....
        /*0d64*/ 	.word	0x00007fe0
        /*0d68*/ 	.word	0x00000094
        /*0d6c*/ 	.word	0x00022800
        /*0d70*/ 	.short	0x010a
        /*0d72*/ 	.byte	0x3f
	.zero		1


	//   ....[31]....
        /*0d74*/ 	.word	0x00009510
        /*0d78*/ 	.word	0x00000094
        /*0d7c*/ 	.word	0x00022800
        /*0d80*/ 	.short	0x010a
        /*0d82*/ 	.byte	0x3f
	.zero		1


	//   ....[32]....
        /*0d84*/ 	.word	0x0000ab60
        /*0d88*/ 	.word	0x00000004
        /*0d8c*/ 	.word	0x00000000
        /*0d90*/ 	.short	0x010a
        /*0d92*/ 	.byte	0x3f
	.zero		1


	//   ....[33]....
        /*0d94*/ 	.word	0x0000ac70
        /*0d98*/ 	.word	0x00000004
        /*0d9c*/ 	.word	0x00000000
        /*0da0*/ 	.short	0x010a
        /*0da2*/ 	.byte	0x3f
	.zero		1


	//   ....[34]....
        /*0da4*/ 	.word	0x0000b130
        /*0da8*/ 	.word	0x00000003
        /*0dac*/ 	.word	0x00000000
        /*0db0*/ 	.short	0x0101
        /*0db2*/ 	.byte	0x3f
	.zero		1


	//   ....[35]....
        /*0db4*/ 	.word	0x0000e430
        /*0db8*/ 	.word	0x00000002
        /*0dbc*/ 	.word	0x00000000
        /*0dc0*/ 	.short	0x010a
        /*0dc2*/ 	.byte	0x3f
	.zero		1


	//   ....[36]....
        /*0dc4*/ 	.word	0x0000e490
        /*0dc8*/ 	.word	0x00000002
        /*0dcc*/ 	.word	0x00000000
        /*0dd0*/ 	.short	0x010a
        /*0dd2*/ 	.byte	0x3f
	.zero		1


	//   ....[37]....
        /*0dd4*/ 	.word	0x00011720
        /*0dd8*/ 	.word	0x00000002
        /*0ddc*/ 	.word	0x00000000
        /*0de0*/ 	.short	0x0101
        /*0de2*/ 	.byte	0x3f
	.zero		1


	//   ....[38]....
        /*0de4*/ 	.word	0x00011ba0
        /*0de8*/ 	.word	0x00000004
        /*0dec*/ 	.word	0x00000000
        /*0df0*/ 	.short	0x010a
        /*0df2*/ 	.byte	0x3f
	.zero		1


	//   ....[39]....
        /*0df4*/ 	.word	0x00011cb0
        /*0df8*/ 	.word	0x00000004
        /*0dfc*/ 	.word	0x00000000
        /*0e00*/ 	.short	0x010a
        /*0e02*/ 	.byte	0x3f
	.zero		1


	//   ....[40]....
        /*0e04*/ 	.word	0x00012170
        /*0e08*/ 	.word	0x00000003
        /*0e0c*/ 	.word	0x00000000
        /*0e10*/ 	.short	0x0101
        /*0e12*/ 	.byte	0x3f
	.zero		1


	//   ....[41]....
        /*0e14*/ 	.word	0x00014160
        /*0e18*/ 	.word	0x00000002
        /*0e1c*/ 	.word	0x00000000
        /*0e20*/ 	.short	0x010a
        /*0e22*/ 	.byte	0x3f
	.zero		1


	//   ....[42]....
        /*0e24*/ 	.word	0x000141c0
        /*0e28*/ 	.word	0x00000002
        /*0e2c*/ 	.word	0x00000000
        /*0e30*/ 	.short	0x010a
        /*0e32*/ 	.byte	0x3f
	.zero		1


	//   ....[43]....
        /*0e34*/ 	.word	0x00017450
        /*0e38*/ 	.word	0x00000002
        /*0e3c*/ 	.word	0x00000000
        /*0e40*/ 	.short	0x0101
        /*0e42*/ 	.byte	0x3f
	.zero		1


	//   ....[44]....
        /*0e44*/ 	.word	0x00017680
        /*0e48*/ 	.word	0x00000004
        /*0e4c*/ 	.word	0x00000000
        /*0e50*/ 	.short	0x010a
        /*0e52*/ 	.byte	0x3f
	.zero		1


	//   ....[45]....
        /*0e54*/ 	.word	0x00017790
        /*0e58*/ 	.word	0x00000004
        /*0e5c*/ 	.word	0x00000000
        /*0e60*/ 	.short	0x010a
        /*0e62*/ 	.byte	0x3f
	.zero		1


	//   ....[46]....
        /*0e64*/ 	.word	0x00017c50
        /*0e68*/ 	.word	0x00000003
        /*0e6c*/ 	.word	0x00000000
        /*0e70*/ 	.short	0x0101
        /*0e72*/ 	.byte	0x3f
	.zero		1


	//   ....[47]....
        /*0e74*/ 	.word	0x0001af50
        /*0e78*/ 	.word	0x00000002
        /*0e7c*/ 	.word	0x00000000
        /*0e80*/ 	.short	0x010a
        /*0e82*/ 	.byte	0x3f
	.zero		1


	//   ....[48]....
        /*0e84*/ 	.word	0x0001afb0
        /*0e88*/ 	.word	0x00000002
        /*0e8c*/ 	.word	0x00000000
        /*0e90*/ 	.short	0x010a
        /*0e92*/ 	.byte	0x3f
	.zero		1


	//   ....[49]....
        /*0e94*/ 	.word	0x0001e240
        /*0e98*/ 	.word	0x00000002
        /*0e9c*/ 	.word	0x00000000
        /*0ea0*/ 	.short	0x0101
        /*0ea2*/ 	.byte	0x3f
	.zero		1


	//   ....[50]....
        /*0ea4*/ 	.word	0x000211b0
        /*0ea8*/ 	.word	0x00000000
        /*0eac*/ 	.word	0x00000000
        /*0eb0*/ 	.short	0x0101
        /*0eb2*/ 	.byte	0x3f
	.zero		1


	//   ....[51]....
        /*0eb4*/ 	.word	0x00023d90
        /*0eb8*/ 	.word	0x00000016
        /*0ebc*/ 	.word	0x00022820
        /*0ec0*/ 	.short	0x010a
        /*0ec2*/ 	.byte	0x3f
	.zero		1


	//   ....[52]....
        /*0ec4*/ 	.word	0x00023e40
        /*0ec8*/ 	.word	0x0000000c
        /*0ecc*/ 	.word	0x000228a0
        /*0ed0*/ 	.short	0x010a
        /*0ed2*/ 	.byte	0x3f
	.zero		1


	//   ....[53]....
        /*0ed4*/ 	.word	0x00024070
        /*0ed8*/ 	.word	0x0000000c
        /*0edc*/ 	.word	0x000228c0
        /*0ee0*/ 	.short	0x010a
        /*0ee2*/ 	.byte	0x3f
	.zero		1


	//   ....[54]....
        /*0ee4*/ 	.word	0x000246a0
        /*0ee8*/ 	.word	0x0000000a
        /*0eec*/ 	.word	0x000228a0
        /*0ef0*/ 	.short	0x010a
        /*0ef2*/ 	.byte	0x3f
	.zero		1


	//   ....[55]....
        /*0ef4*/ 	.word	0x000248c0
        /*0ef8*/ 	.word	0x0000000a
        /*0efc*/ 	.word	0x000228c0
        /*0f00*/ 	.short	0x010a
        /*0f02*/ 	.byte	0x3f
	.zero		1


	//   ....[56]....
        /*0f04*/ 	.word	0x00025cd0
        /*0f08*/ 	.word	0x00000011
        /*0f0c*/ 	.word	0x00022840
        /*0f10*/ 	.short	0x010a
        /*0f12*/ 	.byte	0x3f
	.zero		1


	//   ....[57]....
        /*0f14*/ 	.word	0x00026300
        /*0f18*/ 	.word	0x00000011
        /*0f1c*/ 	.word	0x00022830
        /*0f20*/ 	.short	0x0107
        /*0f22*/ 	.byte	0x3f
	.zero		1


	//   ....[58]....
        /*0f24*/ 	.word	0x000263d0
        /*0f28*/ 	.word	0x00000011
        /*0f2c*/ 	.word	0x00022830
        /*0f30*/ 	.short	0x0101
        /*0f32*/ 	.byte	0x3f
	.zero		1


	//   ....[59]....
        /*0f34*/ 	.word	0x00026fa0
        /*0f38*/ 	.word	0x00000016
        /*0f3c*/ 	.word	0x00022800
        /*0f40*/ 	.short	0x0107
        /*0f42*/ 	.byte	0x3f
	.zero		1


	//   ....[60]....
        /*0f44*/ 	.word	0x00027090
        /*0f48*/ 	.word	0x00000016
        /*0f4c*/ 	.word	0x00022800
        /*0f50*/ 	.short	0x0101
        /*0f52*/ 	.byte	0x3f
	.zero		1


	//   ....[61]....
        /*0f54*/ 	.word	0x000270b0
        /*0f58*/ 	.word	0x00000016
        /*0f5c*/ 	.word	0x00022820
        /*0f60*/ 	.short	0x010a
        /*0f62*/ 	.byte	0x3f
	.zero		1


	//   ....[62]....
        /*0f64*/ 	.word	0x00027140
        /*0f68*/ 	.word	0x00000011
        /*0f6c*/ 	.word	0x00022860
        /*0f70*/ 	.short	0x010a
        /*0f72*/ 	.byte	0x3f
	.zero		1


	//   ....[63]....
        /*0f74*/ 	.word	0x00027840
        /*0f78*/ 	.word	0x00000011
        /*0f7c*/ 	.word	0x00022850
        /*0f80*/ 	.short	0x0107
        /*0f82*/ 	.byte	0x3f
	.zero		1


	//   ....[64]....
        /*0f84*/ 	.word	0x00027910
        /*0f88*/ 	.word	0x00000011
        /*0f8c*/ 	.word	0x00022850
        /*0f90*/ 	.short	0x0101
        /*0f92*/ 	.byte	0x3f
	.zero		1


	//   ....[65]....
        /*0f94*/ 	.word	0x00027c50
        /*0f98*/ 	.word	0x00000004
        /*0f9c*/ 	.word	0x00022840
        /*0fa0*/ 	.short	0x010a
        /*0fa2*/ 	.byte	0x3f
	.zero		1


	//   ....[66]....
        /*0fa4*/ 	.word	0x00028040
        /*0fa8*/ 	.word	0x00000004
        /*0fac*/ 	.word	0x00022830
        /*0fb0*/ 	.short	0x0107
        /*0fb2*/ 	.byte	0x3f
	.zero		1


	//   ....[67]....
        /*0fb4*/ 	.word	0x00028100
        /*0fb8*/ 	.word	0x00000004
        /*0fbc*/ 	.word	0x00022830
        /*0fc0*/ 	.short	0x0101
        /*0fc2*/ 	.byte	0x3f
	.zero		1


	//   ....[68]....
        /*0fc4*/ 	.word	0x00028130
        /*0fc8*/ 	.word	0x00000004
        /*0fcc*/ 	.word	0x00022860
        /*0fd0*/ 	.short	0x010a
        /*0fd2*/ 	.byte	0x3f
	.zero		1


	//   ....[69]....
        /*0fd4*/ 	.word	0x00028660
        /*0fd8*/ 	.word	0x00000004
        /*0fdc*/ 	.word	0x00022850
        /*0fe0*/ 	.short	0x0107
        /*0fe2*/ 	.byte	0x3f
	.zero		1


	//   ....[70]....
        /*0fe4*/ 	.word	0x00028720
        /*0fe8*/ 	.word	0x00000004
        /*0fec*/ 	.word	0x00022850
        /*0ff0*/ 	.short	0x0101
        /*0ff2*/ 	.byte	0x3f
	.zero		1


	//   ....[71]....
        /*0ff4*/ 	.word	0x000295a0
        /*0ff8*/ 	.word	0x00000005
        /*0ffc*/ 	.word	0x00022820
        /*1000*/ 	.short	0x010a
        /*1002*/ 	.byte	0x3f
	.zero		1


	//   ....[72]....
        /*1004*/ 	.word	0x00029710
        /*1008*/ 	.word	0x00000003
        /*100c*/ 	.word	0x00022840
        /*1010*/ 	.short	0x010a
        /*1012*/ 	.byte	0x3f
	.zero		1


	//   ....[73]....
        /*1014*/ 	.word	0x000297b0
        /*1018*/ 	.word	0x00000005
        /*101c*/ 	.word	0x00022840
        /*1020*/ 	.short	0x010a
        /*1022*/ 	.byte	0x3f
	.zero		1


	//   ....[74]....
        /*1024*/ 	.word	0x000297f0
        /*1028*/ 	.word	0x00000003
        /*102c*/ 	.word	0x00022860
        /*1030*/ 	.short	0x010a
        /*1032*/ 	.byte	0x3f
	.zero		1


	//   ....[75]....
        /*1034*/ 	.word	0x00029830
        /*1038*/ 	.word	0x00000005
        /*103c*/ 	.word	0x00022860
        /*1040*/ 	.short	0x010a
        /*1042*/ 	.byte	0x3f
	.zero		1


	//   ....[76]....
        /*1044*/ 	.word	0x00029890
        /*1048*/ 	.word	0x00000048
        /*104c*/ 	.word	0x00022890
        /*1050*/ 	.short	0x010a
        /*1052*/ 	.byte	0x3f
	.zero		1


	//   ....[77]....
        /*1054*/ 	.word	0x00029b20
        /*1058*/ 	.word	0x00000048
        /*105c*/ 	.word	0x00022890
        /*1060*/ 	.short	0x010a
        /*1062*/ 	.byte	0x3f
	.zero		1


	//   ....[78]....
        /*1064*/ 	.word	0x00029dc0
        /*1068*/ 	.word	0x00000048
        /*106c*/ 	.word	0x00022890
        /*1070*/ 	.short	0x010a
        /*1072*/ 	.byte	0x3f
	.zero		1


	//   ....[79]....
        /*1074*/ 	.word	0x0002a050
        /*1078*/ 	.word	0x00000048
        /*107c*/ 	.word	0x000228b0
        /*1080*/ 	.short	0x010a
        /*1082*/ 	.byte	0x3f
	.zero		1


	//   ....[80]....
        /*1084*/ 	.word	0x0002a4c0
        /*1088*/ 	.word	0x00000094
        /*108c*/ 	.word	0x00022800
        /*1090*/ 	.short	0x010a
        /*1092*/ 	.byte	0x3f
	.zero		1


	//   ....[81]....
        /*1094*/ 	.word	0x0002aaf0
        /*1098*/ 	.word	0x00000094
        /*109c*/ 	.word	0x00022800
        /*10a0*/ 	.short	0x010a
        /*10a2*/ 	.byte	0x3f
	.zero		1


	//   ....[82]....
        /*10a4*/ 	.word	0x0002ab40
        /*10a8*/ 	.word	0x00000004
        /*10ac*/ 	.word	0x00000000
        /*10b0*/ 	.short	0x010a
        /*10b2*/ 	.byte	0x3f
	.zero		1


	//   ....[83]....
        /*10b4*/ 	.word	0x0002ab90
        /*10b8*/ 	.word	0x00000002
        /*10bc*/ 	.word	0x00000000
        /*10c0*/ 	.short	0x010a
        /*10c2*/ 	.byte	0x3f
	.zero		1


	//   ....[84]....
        /*10c4*/ 	.word	0x0002abe0
        /*10c8*/ 	.word	0x00000004
        /*10cc*/ 	.word	0x00000000
        /*10d0*/ 	.short	0x010a
        /*10d2*/ 	.byte	0x3f
	.zero		1


	//   ....[85]....
        /*10d4*/ 	.word	0x0002ac30
        /*10d8*/ 	.word	0x00000002
        /*10dc*/ 	.word	0x00000000
        /*10e0*/ 	.short	0x010a
        /*10e2*/ 	.byte	0x3f
	.zero		1


	//   ....[86]....
        /*10e4*/ 	.word	0x0002ac80
        /*10e8*/ 	.word	0x00000004
        /*10ec*/ 	.word	0x00000000
        /*10f0*/ 	.short	0x010a
        /*10f2*/ 	.byte	0x3f
	.zero		1


	//   ....[87]....
        /*10f4*/ 	.word	0x0002acd0
        /*10f8*/ 	.word	0x00000002
        /*10fc*/ 	.word	0x00000000
        /*1100*/ 	.short	0x010a
        /*1102*/ 	.byte	0x3f
	.zero		1


	//   ....[88]....
        /*1104*/ 	.word	0x0002b2a0
        /*1108*/ 	.word	0x00000016
        /*110c*/ 	.word	0x00022820
        /*1110*/ 	.short	0x010a
        /*1112*/ 	.byte	0x3f
	.zero		1


	//   ....[89]....
        /*1114*/ 	.word	0x0002b2f0
        /*1118*/ 	.word	0x0000000c
        /*111c*/ 	.word	0x000228a0
        /*1120*/ 	.short	0x010a
        /*1122*/ 	.byte	0x3f
	.zero		1


	//   ....[90]....
        /*1124*/ 	.word	0x0002b340
        /*1128*/ 	.word	0x0000000c
        /*112c*/ 	.word	0x000228c0
        /*1130*/ 	.short	0x010a
        /*1132*/ 	.byte	0x3f
	.zero		1


	//   ....[91]....
        /*1134*/ 	.word	0x0002b390
        /*1138*/ 	.word	0x0000000a
        /*113c*/ 	.word	0x000228a0
        /*1140*/ 	.short	0x010a
        /*1142*/ 	.byte	0x3f
	.zero		1


	//   ....[92]....
        /*1144*/ 	.word	0x0002b3e0
        /*1148*/ 	.word	0x0000000a
        /*114c*/ 	.word	0x000228c0
        /*1150*/ 	.short	0x010a
        /*1152*/ 	.byte	0x3f
	.zero		1


	//   ....[93]....
        /*1154*/ 	.word	0x0002b4f0
        /*1158*/ 	.word	0x00000011
        /*115c*/ 	.word	0x00022840
        /*1160*/ 	.short	0x010a
        /*1162*/ 	.byte	0x3f
	.zero		1


	//   ....[94]....
        /*1164*/ 	.word	0x0002c7d0
        /*1168*/ 	.word	0x00000016
        /*116c*/ 	.word	0x00022820
        /*1170*/ 	.short	0x010a
        /*1172*/ 	.byte	0x3f
	.zero		1


	//   ....[95]....
        /*1174*/ 	.word	0x0002c820
        /*1178*/ 	.word	0x00000011
        /*117c*/ 	.word	0x00022860
        /*1180*/ 	.short	0x010a
        /*1182*/ 	.byte	0x3f
	.zero		1


	//   ....[96]....
        /*1184*/ 	.word	0x0002d190
        /*1188*/ 	.word	0x00000004
        /*118c*/ 	.word	0x00022840
        /*1190*/ 	.short	0x010a
        /*1192*/ 	.byte	0x3f
	.zero		1


	//   ....[97]....
        /*1194*/ 	.word	0x0002d870
        /*1198*/ 	.word	0x00000004
        /*119c*/ 	.word	0x00022860
        /*11a0*/ 	.short	0x010a
        /*11a2*/ 	.byte	0x3f
	.zero		1


	//   ....[98]....
        /*11a4*/ 	.word	0x0002e910
        /*11a8*/ 	.word	0x00000005
        /*11ac*/ 	.word	0x00022820
        /*11b0*/ 	.short	0x010a
        /*11b2*/ 	.byte	0x3f
	.zero		1


	//   ....[99]....
        /*11b4*/ 	.word	0x0002eab0
        /*11b8*/ 	.word	0x00000003
        /*11bc*/ 	.word	0x00022840
        /*11c0*/ 	.short	0x010a
        /*11c2*/ 	.byte	0x3f
	.zero		1


	//   ....[100]....
        /*11c4*/ 	.word	0x0002eb00
        /*11c8*/ 	.word	0x00000005
        /*11cc*/ 	.word	0x00022840
        /*11d0*/ 	.short	0x010a
        /*11d2*/ 	.byte	0x3f
	.zero		1


	//   ....[101]....
        /*11d4*/ 	.word	0x0002eb50
        /*11d8*/ 	.word	0x00000003
        /*11dc*/ 	.word	0x00022860
        /*11e0*/ 	.short	0x010a
        /*11e2*/ 	.byte	0x3f
	.zero		1


	//   ....[102]....
        /*11e4*/ 	.word	0x0002ecf0
        /*11e8*/ 	.word	0x00000000
        /*11ec*/ 	.word	0x00000000
        /*11f0*/ 	.short	0x010a
        /*11f2*/ 	.byte	0x3f
	.zero		1


	//   ....[103]....
        /*11f4*/ 	.word	0x0002edf0
        /*11f8*/ 	.word	0x00000003
        /*11fc*/ 	.word	0x00000000
        /*1200*/ 	.short	0x010a
        /*1202*/ 	.byte	0x3f
	.zero		1


	//   ....[104]....
        /*1204*/ 	.word	0x0002f2b0
        /*1208*/ 	.word	0x00000003
        /*120c*/ 	.word	0x00000000
        /*1210*/ 	.short	0x0101
        /*1212*/ 	.byte	0x3f
	.zero		1


	//   ....[105]....
        /*1214*/ 	.word	0x000316b0
        /*1218*/ 	.word	0x0000000e
        /*121c*/ 	.word	0x00000000
        /*1220*/ 	.short	0x010a
        /*1222*/ 	.byte	0x3f
	.zero		1


	//   ....[106]....
        /*1224*/ 	.word	0x000317b0
        /*1228*/ 	.word	0x00000002
        /*122c*/ 	.word	0x00000000
        /*1230*/ 	.short	0x010a
        /*1232*/ 	.byte	0x3f
	.zero		1


	//   ....[107]....
        /*1234*/ 	.word	0x00039460
        /*1238*/ 	.word	0x00000000
        /*123c*/ 	.word	0x00000000
        /*1240*/ 	.short	0x0101
        /*1242*/ 	.byte	0x3f
	.zero		1


	//   ....[108]....
        /*1244*/ 	.word	0x00039480
        /*1248*/ 	.word	0x00000003
        /*124c*/ 	.word	0x00000000
        /*1250*/ 	.short	0x010a
        /*1252*/ 	.byte	0x3f
	.zero		1


	//   ....[109]....
        /*1254*/ 	.word	0x000394d0
        /*1258*/ 	.word	0x00000002
        /*125c*/ 	.word	0x00000000
        /*1260*/ 	.short	0x010a
        /*1262*/ 	.byte	0x3f
	.zero		1


	//----- nvinfo : EIATTR_NUM_MBARRIERS
	.align		4
.L_1388:
        /*1264*/ 	.byte	0x03, 0x38
        /*1266*/ 	.short	0x0016


	//----- nvinfo : EIATTR_EXIT_INSTR_OFFSETS
	.align		4
        /*1268*/ 	.byte	0x04, 0x1c
        /*126a*/ 	.short	(.L_1390 - .L_1389)


	//   ....[0]....
.L_1389:
        /*126c*/ 	.word	0x00029880


	//----- nvinfo : EIATTR_MAX_THREADS
	.align		4
.L_1390:
        /*1270*/ 	.byte	0x04, 0x05
        /*1272*/ 	.short	(.L_1392 - .L_1391)
.L_1391:
        /*1274*/ 	.word	0x00000180
        /*1278*/ 	.word	0x00000001
        /*127c*/ 	.word	0x00000001


	//----- nvinfo : EIATTR_CRS_STACK_SIZE
	.align		4
.L_1392:
        /*1280*/ 	.byte	0x04, 0x1e
        /*1282*/ 	.short	(.L_1394 - .L_1393)
.L_1393:
        /*1284*/ 	.word	0x00000000


	//----- nvinfo : EIATTR_CBANK_PARAM_SIZE
	.align		4
.L_1394:
        /*1288*/ 	.byte	0x03, 0x19
        /*128a*/ 	.short	0x0af0


	//----- nvinfo : EIATTR_PARAM_CBANK
	.align		4
        /*128c*/ 	.byte	0x04, 0x0a
        /*128e*/ 	.short	(.L_1396 - .L_1395)
	.align		4
.L_1395:
        /*1290*/ 	.word	index@(.nv.constant0._ZN7cutlass13device_kernelIN5flash11enable_sm90INS1_16FlashAttnFwdSm90INS1_25CollectiveMainloopFwdSm90ILi2EN4cute5tupleIJNS5_1CILi1EEES8_S8_EEENS6_IJNS7_ILi128EEENS7_ILi96EEENS7_ILi64EEEEEELi256ENS_10bfloat16_tEfNS_4arch4Sm90ELb0ELb1ELb0ELb1ELb1ELb1ELb0ELb1ELb0ELb1ELb0ELb0EEENS1_21CollectiveEpilogueFwdINS6_IJSA_NS7_ILi256EEESB_EEES9_SE_SG_Li256ELb1ELb1ELb0ELb0EEENS1_36VarlenDynamicPersistentTileSchedulerILi128ELi96ELi256ELi128ELb0ELb1ELb1ELb1ELb0ELb1EEEEEEEEEvNT_6ParamsE)
        /*1294*/ 	.short	0x0210
        /*1296*/ 	.short	0x0af0


	//----- nvinfo : EIATTR_SW_WAR
	.align		4
.L_1396:
        /*1298*/ 	.byte	0x04, 0x36
        /*129a*/ 	.short	(.L_1398 - .L_1397)
.L_1397:
        /*129c*/ 	.word	0x00000008
.L_1398:


//--------------------- .nv.info._ZN7cutlass13device_kernelIN5flash11enable_sm90INS1_16FlashAttnFwdSm90INS1_25CollectiveMainloopFwdSm90ILi2EN4cute5tupleIJNS5_1CILi1EEES8_S8_EEENS6_IJNS7_ILi128EEENS7_ILi96EEENS7_ILi64EEEEEELi256ENS_10bfloat16_tEfNS_4arch4Sm90ELb0ELb1ELb0ELb1ELb1ELb0ELb1ELb1ELb0ELb1ELb0ELb0EEENS1_21CollectiveEpilogueFwdINS6_IJSA_NS7_ILi256EEESB_EEES9_SE_SG_Li256ELb1ELb1ELb0ELb0EEENS1_36VarlenDynamicPersistentTileSchedulerILi128ELi96ELi256ELi128ELb0ELb1ELb1ELb1ELb0ELb1EEEEEEEEEvNT_6ParamsE --------------------------
	.section	.nv.info._ZN7cutlass13device_kernelIN5flash11enable_sm90INS1_16FlashAttnFwdSm90INS1_25CollectiveMainloopFwdSm90ILi2EN4cute5tupleIJNS5_1CILi1EEES8_S8_EEENS6_IJNS7_ILi128EEENS7_ILi96EEENS7_ILi64EEEEEELi256ENS_10bfloat16_tEfNS_4arch4Sm90ELb0ELb1ELb0ELb1ELb1ELb0ELb1ELb1ELb0ELb1ELb0ELb0EEENS1_21CollectiveEpilogueFwdINS6_IJSA_NS7_ILi256EEESB_EEES9_SE_SG_Li256ELb1ELb1ELb0ELb0EEENS1_36VarlenDynamicPersistentTileSchedulerILi128ELi96ELi256ELi128ELb0ELb1ELb1ELb1ELb0ELb1EEEEEEEEEvNT_6ParamsE,"",@"SHT_CUDA_INFO"
	.sectionflags	@""
	.align	4


	//----- nvinfo : EIATTR_CUDA_API_VERSION
	.align		4
        /*0000*/ 	.byte	0x04, 0x37
        /*0002*/ 	.short	(.L_1400 - .L_1399)
.L_1399:
        /*0004*/ 	.word	0x00000082


	//----- nvinfo : EIATTR_KPARAM_INFO
	.align		4
.L_1400:
        /*0008*/ 	.byte	0x04, 0x17
        /*000a*/ 	.short	(.L_1402 - .L_1401)
.L_1401:
        /*000c*/ 	.word	0x00000000
        /*0010*/ 	.short	0x0000
        /*0012*/ 	.short	0x0070
        /*0014*/ 	.byte	0x00, 0xf0, 0x01, 0x2e


	//----- nvinfo : EIATTR_SPARSE_MMA_MASK
	.align		4
.L_1402:
        /*0018*/ 	.byte	0x03, 0x50
        /*001a*/ 	.short	0x0000


	//----- nvinfo : EIATTR_MAXREG_COUNT
	.align		4
        /*001c*/ 	.byte	0x03, 0x1b
        /*001e*/ 	.short	0x00a8


	//----- nvinfo : EIATTR_NUM_BARRIERS
	.align		4
        /*0020*/ 	.byte	0x02, 0x4c
        /*0022*/ 	.byte	0x10
	.zero		1


	//----- nvinfo : EIATTR_EXTERNS
	.align		4
        /*0024*/ 	.byte	0x04, 0x0f
        /*0026*/ 	.short	(.L_1404 - .L_1403)


	//   ....[0]....
	.align		4
.L_1403:
        /*0028*/ 	.word	index@(__assertfail)


	//----- nvinfo : EIATTR_ANNOTATIONS
	.align		4
.L_1404:
        /*002c*/ 	.byte	0x04, 0x55
        /*002e*/ 	.short	(.L_1406 - .L_1405)


	//   ....[0]....
.L_1405:
        /* <DEDUP_REMOVED lines=25> */


	//----- nvinfo : EIATTR_MERCURY_ISA_VERSION
	.align		4
.L_1406:
        /*01b0*/ 	.byte	0x03, 0x5f
        /*01b2*/ 	.short	0x0101


	//----- nvinfo : EIATTR_UNUSED_LOAD_BYTE_OFFSET
	.align		4
        /*01b4*/ 	.byte	0x04, 0x44
        /*01b6*/ 	.short	(.L_1408 - .L_1407)


	//   ....[0]....
.L_1407:
        /*01b8*/ 	.word	0x00000a70
        /*01bc*/ 	.word	0x0000fff0


	//   ....[1]....
        /*01c0*/ 	.word	0x0001f2d0
        /*01c4*/ 	.word	0x0000fff0


	//----- nvinfo : EIATTR_INT_WARP_WIDE_INSTR_OFFSETS
	.align		4
.L_1408:
        /*01c8*/ 	.byte	0x04, 0x31
        /*01ca*/ 	.short	(.L_1410 - .L_1409)


	//   ....[0]....
.L_1409:
        /*01cc*/ 	.word	0x000000c0


	//   ....[1]....
        /*01d0*/ 	.word	0x000000d0


	//   ....[2]....
        /*01d4*/ 	.word	0x000000e0


	//   ....[3]....
        /*01d8*/ 	.word	0x00000180


	//   ....[4]....
        /*01dc*/ 	.word	0x00023470


	//   ....[5]....
        /*01e0*/ 	.word	0x00023500


	//   ....[6]....
        /*01e4*/ 	.word	0x000273d0


	//   ....[7]....
        /*01e8*/ 	.word	0x00027460


	//----- nvinfo : EIATTR_COOP_GROUP_MASK_REGIDS
	.align		4
.L_1410:
        /*01ec*/ 	.byte	0x04, 0x29
        /*01ee*/ 	.short	(.L_1412 - .L_1411)


	//   ....[0]....
.L_1411:
        /*01f0*/ 	.word	0xffffffff


	//   ....[1]....
        /*01f4*/ 	.word	0xffffffff


	//   ....[2]....
        /*01f8*/ 	.word	0xffffffff


	//   ....[3]....
        /*01fc*/ 	.word	0xffffffff


	//   ....[4]....
        /*0200*/ 	.word	0xffffffff


	//   ....[5]....
        /*0204*/ 	.word	0xffffffff


	//   ....[6]....
        /*0208*/ 	.word	0xffffffff


	//   ....[7]....
        /*020c*/ 	.word	0xffffffff


	//   ....[8]....
        /*0210*/ 	.word	0xffffffff


	//   ....[9]....
        /*0214*/ 	.word	0xffffffff


	//   ....[10]....
        /*0218*/ 	.word	0xffffffff


	//   ....[11]....
        /*021c*/ 	.word	0xffffffff


	//   ....[12]....
        /*0220*/ 	.word	0xffffffff


	//   ....[13]....
        /*0224*/ 	.word	0xffffffff


	//   ....[14]....
        /*0228*/ 	.word	0xffffffff


	//   ....[15]....
        /*022c*/ 	.word	0xffffffff


	//   ....[16]....
        /*0230*/ 	.word	0xffffffff


	//   ....[17]....
        /*0234*/ 	.word	0xffffffff


	//   ....[18]....
        /*0238*/ 	.word	0xffffffff


	//   ....[19]....
        /*023c*/ 	.word	0xffffffff


	//   ....[20]....
        /*0240*/ 	.word	0xffffffff


	//   ....[21]....
        /*0244*/ 	.word	0xffffffff


	//   ....[22]....
        /*0248*/ 	.word	0xffffffff


	//   ....[23]....
        /*024c*/ 	.word	0xffffffff


	//   ....[24]....
        /*0250*/ 	.word	0xffffffff


	//   ....[25]....
        /*0254*/ 	.word	0xffffffff


	//   ....[26]....
        /*0258*/ 	.word	0xffffffff


	//   ....[27]....
        /*025c*/ 	.word	0xffffffff


	//   ....[28]....
        /*0260*/ 	.word	0xffffffff


	//   ....[29]....
        /*0264*/ 	.word	0xffffffff


	//   ....[30]....
        /*0268*/ 	.word	0xffffffff


	//   ....[31]....
        /*026c*/ 	.word	0xffffffff


	//   ....[32]....
        /*0270*/ 	.word	0xffffffff


	//   ....[33]....
        /*0274*/ 	.word	0xffffffff


	//   ....[34]....
        /*0278*/ 	.word	0xffffffff


	//   ....[35]....
        /*027c*/ 	.word	0xffffffff


	//   ....[36]....
        /*0280*/ 	.word	0xffffffff


	//   ....[37]....
        /*0284*/ 	.word	0xffffffff


	//   ....[38]....
        /*0288*/ 	.word	0xffffffff


	//   ....[39]....
        /*028c*/ 	.word	0xffffffff


	//   ....[40]....
        /*0290*/ 	.word	0xffffffff


	//   ....[41]....
        /*0294*/ 	.word	0xffffffff


	//   ....[42]....
        /*0298*/ 	.word	0xffffffff


	//   ....[43]....
        /*029c*/ 	.word	0xffffffff


	//   ....[44]....
        /*02a0*/ 	.word	0xffffffff


	//   ....[45]....
        /*02a4*/ 	.word	0xffffffff


	//   ....[46]....
        /*02a8*/ 	.word	0xffffffff


	//   ....[47]....
        /*02ac*/ 	.word	0xffffffff


	//   ....[48]....
        /*02b0*/ 	.word	0xffffffff


	//   ....[49]....
        /*02b4*/ 	.word	0xffffffff


	//   ....[50]....
        /*02b8*/ 	.word	0xffffffff


	//   ....[51]....
        /*02bc*/ 	.word	0xffffffff


	//   ....[52]....
        /*02c0*/ 	.word	0xffffffff


	//   ....[53]....
        /*02c4*/ 	.word	0xffffffff


	//   ....[54]....
        /*02c8*/ 	.word	0xffffffff


	//   ....[55]....
        /*02cc*/ 	.word	0xffffffff


	//   ....[56]....
        /*02d0*/ 	.word	0xffffffff


	//   ....[57]....
        /*02d4*/ 	.word	0xffffffff


	//   ....[58]....
        /*02d8*/ 	.word	0xffffffff


	//   ....[59]....
        /*02dc*/ 	.word	0xffffffff


	//   ....[60]....
        /*02e0*/ 	.word	0xffffffff


	//   ....[61]....
        /*02e4*/ 	.word	0xffffffff


	//   ....[62]....
        /*02e8*/ 	.word	0xffffffff


	//   ....[63]....
        /*02ec*/ 	.word	0xffffffff


	//   ....[64]....
        /*02f0*/ 	.word	0xffffffff


	//   ....[65]....
        /*02f4*/ 	.word	0xffffffff


	//   ....[66]....
        /*02f8*/ 	.word	0xffffffff


	//   ....[67]....
        /*02fc*/ 	.word	0xffffffff


	//   ....[68]....
        /*0300*/ 	.word	0xffffffff


	//   ....[69]....
        /*0304*/ 	.word	0xffffffff


	//   ....[70]....
        /*0308*/ 	.word	0xffffffff


	//   ....[71]....
        /*030c*/ 	.word	0xffffffff


	//   ....[72]....
        /*0310*/ 	.word	0xffffffff


	//   ....[73]....
        /*0314*/ 	.word	0xffffffff


	//   ....[74]....
        /*0318*/ 	.word	0xffffffff


	//   ....[75]....
        /*031c*/ 	.word	0xffffffff


	//   ....[76]....
        /*0320*/ 	.word	0xffffffff


	//   ....[77]....
        /*0324*/ 	.word	0xffffffff


	//   ....[78]....
        /*0328*/ 	.word	0xffffffff


	//   ....[79]....
        /*032c*/ 	.word	0xffffffff


	//   ....[80]....
        /*0330*/ 	.word	0xffffffff


	//   ....[81]....
        /*0334*/ 	.word	0xffffffff


	//   ....[82]....
        /*0338*/ 	.word	0xffffffff


	//   ....[83]....
        /*033c*/ 	.word	0xffffffff


	//   ....[84]....
        /*0340*/ 	.word	0xffffffff


	//   ....[85]....
        /*0344*/ 	.word	0xffffffff


	//   ....[86]....
        /*0348*/ 	.word	0xffffffff


	//   ....[87]....
        /*034c*/ 	.word	0xffffffff


	//   ....[88]....
        /*0350*/ 	.word	0xffffffff


	//   ....[89]....
        /*0354*/ 	.word	0xffffffff


	//   ....[90]....
        /*0358*/ 	.word	0xffffffff


	//   ....[91]....
        /*035c*/ 	.word	0xffffffff


	//   ....[92]....
        /*0360*/ 	.word	0xffffffff


	//   ....[93]....
        /*0364*/ 	.word	0xffffffff


	//   ....[94]....
        /*0368*/ 	.word	0xffffffff


	//   ....[95]....
        /*036c*/ 	.word	0xffffffff


	//   ....[96]....
        /*0370*/ 	.word	0xffffffff


	//   ....[97]....
        /*0374*/ 	.word	0xffffffff


	//   ....[98]....
        /*0378*/ 	.word	0xffffffff


	//   ....[99]....
        /*037c*/ 	.word	0xffffffff


	//   ....[100]....
        /*0380*/ 	.word	0xffffffff


	//   ....[101]....
        /*0384*/ 	.word	0xffffffff


	//   ....[102]....
        /*0388*/ 	.word	0xffffffff


	//   ....[103]....
        /*038c*/ 	.word	0xffffffff


	//   ....[104]....
        /*0390*/ 	.word	0xffffffff


	//   ....[105]....
        /*0394*/ 	.word	0xffffffff


	//   ....[106]....
        /*0398*/ 	.word	0xffffffff


	//   ....[107]....
        /*039c*/ 	.word	0xffffffff


	//   ....[108]....
        /*03a0*/ 	.word	0xffffffff


	//   ....[109]....
        /*03a4*/ 	.word	0xffffffff


	//   ....[110]....
        /*03a8*/ 	.word	0xffffffff


	//   ....[111]....
        /*03ac*/ 	.word	0xffffffff


	//   ....[112]....
        /*03b0*/ 	.word	0xffffffff


	//   ....[113]....
        /*03b4*/ 	.word	0xffffffff


	//   ....[114]....
        /*03b8*/ 	.word	0xffffffff


	//   ....[115]....
        /*03bc*/ 	.word	0xffffffff


	//   ....[116]....
        /*03c0*/ 	.word	0xffffffff


	//   ....[117]....
        /*03c4*/ 	.word	0xffffffff


	//   ....[118]....
        /*03c8*/ 	.word	0xffffffff


	//   ....[119]....
        /*03cc*/ 	.word	0xffffffff


	//   ....[120]....
        /*03d0*/ 	.word	0xffffffff


	//   ....[121]....
        /*03d4*/ 	.word	0xffffffff


	//   ....[122]....
        /*03d8*/ 	.word	0xffffffff


	//   ....[123]....
        /*03dc*/ 	.word	0xffffffff


	//   ....[124]....
        /*03e0*/ 	.word	0xffffffff


	//   ....[125]....
        /*03e4*/ 	.word	0xffffffff


	//   ....[126]....
        /*03e8*/ 	.word	0xffffffff


	//   ....[127]....
        /*03ec*/ 	.word	0xffffffff


	//   ....[128]....
        /*03f0*/ 	.word	0xffffffff


	//   ....[129]....
        /*03f4*/ 	.word	0xffffffff


	//   ....[130]....
        /*03f8*/ 	.word	0xffffffff


	//   ....[131]....
        /*03fc*/ 	.word	0xffffffff


	//   ....[132]....
        /*0400*/ 	.word	0xffffffff


	//   ....[133]....
        /*0404*/ 	.word	0xffffffff


	//   ....[134]....
        /*0408*/ 	.word	0xffffffff


	//   ....[135]....
        /*040c*/ 	.word	0xffffffff


	//   ....[136]....
        /*0410*/ 	.word	0xffffffff


	//   ....[137]....
        /*0414*/ 	.word	0xffffffff


	//   ....[138]....
        /*0418*/ 	.word	0xffffffff


	//   ....[139]....
        /*041c*/ 	.word	0xffffffff


	//   ....[140]....
        /*0420*/ 	.word	0xffffffff


	//   ....[141]....
        /*0424*/ 	.word	0xffffffff


	//   ....[142]....
        /*0428*/ 	.word	0xffffffff


	//   ....[143]....
        /*042c*/ 	.word	0xffffffff


	//   ....[144]....
        /*0430*/ 	.word	0xffffffff


	//   ....[145]....
        /*0434*/ 	.word	0xffffffff


	//   ....[146]....
        /*0438*/ 	.word	0xffffffff


	//   ....[147]....
        /*043c*/ 	.word	0xffffffff


	//   ....[148]....
        /*0440*/ 	.word	0xffffffff


	//   ....[149]....
        /*0444*/ 	.word	0xffffffff


	//   ....[150]....
        /*0448*/ 	.word	0xffffffff


	//   ....[151]....
        /*044c*/ 	.word	0xffffffff


	//   ....[152]....
        /*0450*/ 	.word	0xffffffff


	//   ....[153]....
        /*0454*/ 	.word	0xffffffff


	//   ....[154]....
        /*0458*/ 	.word	0xffffffff


	//   ....[155]....
        /*045c*/ 	.word	0xffffffff


	//   ....[156]....
        /*0460*/ 	.word	0xffffffff


	//   ....[157]....
        /*0464*/ 	.word	0xffffffff


	//   ....[158]....
        /*0468*/ 	.word	0xffffffff


	//   ....[159]....
        /*046c*/ 	.word	0xffffffff


	//   ....[160]....
        /*0470*/ 	.word	0xffffffff


	//   ....[161]....
        /*0474*/ 	.word	0x0500000f


	//   ....[162]....
        /*0478*/ 	.word	0x0500000f


	//   ....[163]....
        /*047c*/ 	.word	0x0500000f


	//   ....[164]....
        /*0480*/ 	.word	0x0500000f


	//   ....[165]....
        /*0484*/ 	.word	0x0500000f


	//   ....[166]....
        /*0488*/ 	.word	0x0500000f


	//   ....[167]....
        /*048c*/ 	.word	0x0500000f


	//   ....[168]....
        /*0490*/ 	.word	0x0500000f


	//   ....[169]....
        /*0494*/ 	.word	0x0500000f


	//   ....[170]....
        /*0498*/ 	.word	0x0500000f


	//   ....[171]....
        /*049c*/ 	.word	0x0500000f


	//   ....[172]....
        /*04a0*/ 	.word	0x0500000f


	//   ....[173]....
        /*04a4*/ 	.word	0x0500000f


	//   ....[174]....
        /*04a8*/ 	.word	0x0500000f


	//   ....[175]....
        /*04ac*/ 	.word	0x0500000f


	//   ....[176]....
        /*04b0*/ 	.word	0x0500000f


	//   ....[177]....
        /*04b4*/ 	.word	0x0500000f


	//   ....[178]....
        /*04b8*/ 	.word	0x0500000f


	//   ....[179]....
        /*04bc*/ 	.word	0x0500000f


	//   ....[180]....
        /*04c0*/ 	.word	0x0500000f


	//   ....[181]....
        /*04c4*/ 	.word	0x0500000f


	//   ....[182]....
        /*04c8*/ 	.word	0x0500000f


	//   ....[183]....
        /*04cc*/ 	.word	0x0500000f


	//   ....[184]....
        /*04d0*/ 	.word	0x0500000f


	//   ....[185]....
        /*04d4*/ 	.word	0x0500000f


	//   ....[186]....
        /*04d8*/ 	.word	0x0500000f


	//   ....[187]....
        /*04dc*/ 	.word	0x0500000f


	//   ....[188]....
        /*04e0*/ 	.word	0x0500000f


	//   ....[189]....
        /*04e4*/ 	.word	0x0500000f


	//   ....[190]....
        /*04e8*/ 	.word	0x0500000f


	//   ....[191]....
        /*04ec*/ 	.word	0x0500000f


	//   ....[192]....
        /*04f0*/ 	.word	0x0500000f


	//   ....[193]....
        /*04f4*/ 	.word	0x0500000f


	//   ....[194]....
        /*04f8*/ 	.word	0x0500000f


	//   ....[195]....
        /*04fc*/ 	.word	0x0500000f


	//   ....[196]....
        /*0500*/ 	.word	0x0500000f


	//   ....[197]....
        /*0504*/ 	.word	0x0500000f


	//   ....[198]....
        /*0508*/ 	.word	0x0500000f


	//   ....[199]....
        /*050c*/ 	.word	0x0500000f


	//   ....[200]....
        /*0510*/ 	.word	0x0500000f


	//   ....[201]....
        /*0514*/ 	.word	0x0500000f


	//   ....[202]....
        /*0518*/ 	.word	0x0500000f


	//   ....[203]....
        /*051c*/ 	.word	0x0500000f


	//   ....[204]....
        /*0520*/ 	.word	0x0500000f


	//   ....[205]....
        /*0524*/ 	.word	0x0500000f


	//   ....[206]....
        /*0528*/ 	.word	0x0500000f


	//   ....[207]....
        /*052c*/ 	.word	0x0500000f


	//   ....[208]....
        /*0530*/ 	.word	0x0500000f


	//   ....[209]....
        /*0534*/ 	.word	0x0500000f


	//   ....[210]....
        /*0538*/ 	.word	0x0500000f


	//   ....[211]....
        /*053c*/ 	.word	0x0500000f


	//   ....[212]....
        /*0540*/ 	.word	0x0500000f


	//   ....[213]....
        /*0544*/ 	.word	0x0500000f


	//   ....[214]....
        /*0548*/ 	.word	0x0500000f


	//   ....[215]....
        /*054c*/ 	.word	0x0500000f


	//   ....[216]....
        /*0550*/ 	.word	0x0500000f


	//   ....[217]....
        /*0554*/ 	.word	0x0500000f


	//   ....[218]....
        /*0558*/ 	.word	0x0500000f


	//   ....[219]....
        /*055c*/ 	.word	0x0500000f


	//   ....[220]....
        /*0560*/ 	.word	0x0500000f


	//   ....[221]....
        /*0564*/ 	.word	0x0500000f


	//   ....[222]....
        /*0568*/ 	.word	0x0500000f


	//   ....[223]....
        /*056c*/ 	.word	0x0500000f


	//   ....[224]....
        /*0570*/ 	.word	0x0500000f


	//   ....[225]....
        /*0574*/ 	.word	0x0500000f


	//   ....[226]....
        /*0578*/ 	.word	0x0500000f


	//   ....[227]....
        /*057c*/ 	.word	0x0500000f


	//   ....[228]....
        /*0580*/ 	.word	0x0500000f


	//   ....[229]....
        /*0584*/ 	.word	0x0500000f


	//   ....[230]....
        /*0588*/ 	.word	0x0500000f


	//   ....[231]....
        /*058c*/ 	.word	0x0500000f


	//   ....[232]....
        /*0590*/ 	.word	0x0500000f


	//   ....[233]....
        /*0594*/ 	.word	0x0500000f


	//   ....[234]....
        /*0598*/ 	.word	0x0500000f


	//   ....[235]....
        /*059c*/ 	.word	0x0500000f


	//   ....[236]....
        /*05a0*/ 	.word	0x0500000f


	//   ....[237]....
        /*05a4*/ 	.word	0x0500000f


	//   ....[238]....
        /*05a8*/ 	.word	0x0500000f


	//   ....[239]....
        /*05ac*/ 	.word	0x0500000f


	//   ....[240]....
        /*05b0*/ 	.word	0x0500000f


	//   ....[241]....
        /*05b4*/ 	.word	0x0500000f


	//   ....[242]....
        /*05b8*/ 	.word	0x0500000f


	//   ....[243]....
        /*05bc*/ 	.word	0x0500000f


	//   ....[244]....
        /*05c0*/ 	.word	0x0500000f


	//   ....[245]....
        /*05c4*/ 	.word	0x0500000f


	//   ....[246]....
        /*05c8*/ 	.word	0x0500000f


	//   ....[247]....
        /*05cc*/ 	.word	0x0500000f


	//   ....[248]....
        /*05d0*/ 	.word	0x0500000f


	//   ....[249]....
        /*05d4*/ 	.word	0x0500000f


	//   ....[250]....
        /*05d8*/ 	.word	0x0500000f


	//   ....[251]....
        /*05dc*/ 	.word	0x0500000f


	//   ....[252]....
        /*05e0*/ 	.word	0x0500000f


	//   ....[253]....
        /*05e4*/ 	.word	0x0500000f


	//   ....[254]....
        /*05e8*/ 	.word	0x0500000f


	//   ....[255]....
        /*05ec*/ 	.word	0x0500000f


	//   ....[0]....
        /*05f0*/ 	.word	0x0500000f


	//   ....[1]....
        /*05f4*/ 	.word	0x0500000f


	//   ....[2]....
        /*05f8*/ 	.word	0x0500000f


	//   ....[3]....
        /*05fc*/ 	.word	0x0500000f


	//   ....[4]....
        /*0600*/ 	.word	0xffffffff


	//   ....[5]....
        /*0604*/ 	.word	0xffffffff


	//   ....[6]....
        /*0608*/ 	.word	0xffffffff


	//   ....[7]....
        /*060c*/ 	.word	0xffffffff


	//   ....[8]....
        /*0610*/ 	.word	0xffffffff


	//   ....[9]....
        /*0614*/ 	.word	0xffffffff


	//----- nvinfo : EIATTR_COOP_GROUP_INSTR_OFFSETS
	.align		4
.L_1412:
        /*0618*/ 	.byte	0x04, 0x28
        /*061a*/ 	.short	(.L_1414 - .L_1413)


	//   ....[0]....
.L_1413:
        /*061c*/ 	.word	0x00000080


	//   ....[1]....
        /*0620*/ 	.word	0x00000090


	//   ....[2]....
        /*0624*/ 	.word	0x000002f0


	//   ....[3]....
        /*0628*/ 	.word	0x00000450


	//   ....[4]....
        /*062c*/ 	.word	0x00000570


	//   ....[5]....
        /*0630*/ 	.word	0x000006d0


	//   ....[6]....
        /*0634*/ 	.word	0x00002280


	//   ....[7]....
        /*0638*/ 	.word	0x000044d0


	//   ....[8]....
        /*063c*/ 	.word	0x00004740


	//   ....[9]....
        /*0640*/ 	.word	0x000059f0


	//   ....[10]....
        /*0644*/ 	.word	0x00005d60


	//   ....[11]....
        /*0648*/ 	.word	0x000060d0


	//   ....[12]....
        /*064c*/ 	.word	0x00006120


	//   ....[13]....
        /*0650*/ 	.word	0x0000b110


	//   ....[14]....
        /*0654*/ 	.word	0x0000b1b0


	//   ....[15]....
        /*0658*/ 	.word	0x0000b290


	//   ....[16]....
        /*065c*/ 	.word	0x0000b2b0


	//   ....[17]....
        /*0660*/ 	.word	0x00014ab0


	//   ....[18]....
        /*0664*/ 	.word	0x00014ca0


	//   ....[19]....
        /*0668*/ 	.word	0x00015e40


	//   ....[20]....
        /*066c*/ 	.word	0x00015ed0


	//   ....[21]....
        /*0670*/ 	.word	0x00015f10


	//   ....[22]....
        /*0674*/ 	.word	0x00015f30


	//   ....[23]....
        /*0678*/ 	.word	0x0001e350


	//   ....[24]....
        /*067c*/ 	.word	0x0001e370


	//   ....[25]....
        /*0680*/ 	.word	0x0001e3d0


	//   ....[26]....
        /*0684*/ 	.word	0x0001e410


	//   ....[27]....
        /*0688*/ 	.word	0x000200e0


	//   ....[28]....
        /*068c*/ 	.word	0x00020100


	//   ....[29]....
        /*0690*/ 	.word	0x00020150


	//   ....[30]....
        /*0694*/ 	.word	0x00020170


	//   ....[31]....
        /*0698*/ 	.word	0x00020ac0


	//   ....[32]....
        /*069c*/ 	.word	0x00020ae0


	//   ....[33]....
        /*06a0*/ 	.word	0x00020c30


	//   ....[34]....
        /*06a4*/ 	.word	0x00020c50


	//   ....[35]....
        /*06a8*/ 	.word	0x00020d90


	//   ....[36]....
        /*06ac*/ 	.word	0x00020db0


	//   ....[37]....
        /*06b0*/ 	.word	0x00020f00


	//   ....[38]....
        /*06b4*/ 	.word	0x00020f20


	//   ....[39]....
        /*06b8*/ 	.word	0x00021880


	//   ....[40]....
        /*06bc*/ 	.word	0x000218a0


	//   ....[41]....
        /*06c0*/ 	.word	0x000219e0


	//   ....[42]....
        /*06c4*/ 	.word	0x00021a00


	//   ....[43]....
        /*06c8*/ 	.word	0x00021b40


	//   ....[44]....
        /*06cc*/ 	.word	0x00021b60


	//   ....[45]....
        /*06d0*/ 	.word	0x00021cb0


	//   ....[46]....
        /*06d4*/ 	.word	0x00021cd0


	//   ....[47]....
        /*06d8*/ 	.word	0x00021ea0


	//   ....[48]....
        /*06dc*/ 	.word	0x00022070


	//   ....[49]....
        /*06e0*/ 	.word	0x000220a0


	//   ....[50]....
        /*06e4*/ 	.word	0x000220d0


	//   ....[51]....
        /*06e8*/ 	.word	0x00022100


	//   ....[52]....
        /*06ec*/ 	.word	0x00022130


	//   ....[53]....
        /*06f0*/ 	.word	0x00022160


	//   ....[54]....
        /*06f4*/ 	.word	0x000222b0


	//   ....[55]....
        /*06f8*/ 	.word	0x000222e0


	//   ....[56]....
        /*06fc*/ 	.word	0x00022310


	//   ....[57]....
        /*0700*/ 	.word	0x00022340


	//   ....[58]....
        /*0704*/ 	.word	0x00022370


	//   ....[59]....
        /*0708*/ 	.word	0x000223a0


	//   ....[60]....
        /*070c*/ 	.word	0x00022430


	//   ....[61]....
        /*0710*/ 	.word	0x00022490


	//   ....[62]....
        /*0714*/ 	.word	0x00022520


	//   ....[63]....
        /*0718*/ 	.word	0x00024040


	//   ....[64]....
        /*071c*/ 	.word	0x00024060


	//   ....[65]....
        /*0720*/ 	.word	0x000240f0


	//   ....[66]....
        /*0724*/ 	.word	0x00024110


	//   ....[67]....
        /*0728*/ 	.word	0x00024190


	//   ....[68]....
        /*072c*/ 	.word	0x000241b0


	//   ....[69]....
        /*0730*/ 	.word	0x00024230


	//   ....[70]....
        /*0734*/ 	.word	0x00024250


	//   ....[71]....
        /*0738*/ 	.word	0x000242d0


	//   ....[72]....
        /*073c*/ 	.word	0x000242f0


	//   ....[73]....
        /*0740*/ 	.word	0x00024300


	//   ....[74]....
        /*0744*/ 	.word	0x00024310


	//   ....[75]....
        /*0748*/ 	.word	0x00024ab0


	//   ....[76]....
        /*074c*/ 	.word	0x00024ad0


	//   ....[77]....
        /*0750*/ 	.word	0x00024ae0


	//   ....[78]....
        /*0754*/ 	.word	0x00024af0


	//   ....[79]....
        /*0758*/ 	.word	0x00024b10


	//   ....[80]....
        /*075c*/ 	.word	0x00024bb0


	//   ....[81]....
        /*0760*/ 	.word	0x00024c20


	//   ....[82]....
        /*0764*/ 	.word	0x00024c80


	//   ....[83]....
        /*0768*/ 	.word	0x00024ca0


	//   ....[84]....
        /*076c*/ 	.word	0x00024d00


	//   ....[85]....
        /*0770*/ 	.word	0x00024d20


	//   ....[86]....
        /*0774*/ 	.word	0x00024d60


	//   ....[87]....
        /*0778*/ 	.word	0x00024da0


	//   ....[88]....
        /*077c*/ 	.word	0x00024dc0


	//   ....[89]....
        /*0780*/ 	.word	0x00024df0


	//   ....[90]....
        /*0784*/ 	.word	0x00024e10


	//   ....[91]....
        /*0788*/ 	.word	0x000255c0


	//   ....[92]....
        /*078c*/ 	.word	0x000255f0


	//   ....[93]....
        /*0790*/ 	.word	0x00025600


	//   ....[94]....
        /*0794*/ 	.word	0x00025610


	//   ....[95]....
        /*0798*/ 	.word	0x000256d0


	//   ....[96]....
        /*079c*/ 	.word	0x00025720


	//   ....[97]....
        /*07a0*/ 	.word	0x00025790


	//   ....[98]....
        /*07a4*/ 	.word	0x00025810


	//   ....[99]....
        /*07a8*/ 	.word	0x00025870


	//   ....[100]....
        /*07ac*/ 	.word	0x000258a0


	//   ....[101]....
        /*07b0*/ 	.word	0x00025900


	//   ....[102]....
        /*07b4*/ 	.word	0x00025930


	//   ....[103]....
        /*07b8*/ 	.word	0x00025990


	//   ....[104]....
        /*07bc*/ 	.word	0x000259c0


	//   ....[105]....
        /*07c0*/ 	.word	0x00025a10


	//   ....[106]....
        /*07c4*/ 	.word	0x00025a40


	//   ....[107]....
        /*07c8*/ 	.word	0x00025f80


	//   ....[108]....
        /*07cc*/ 	.word	0x00025fa0


	//   ....[109]....
        /*07d0*/ 	.word	0x00025ff0


	//   ....[110]....
        /*07d4*/ 	.word	0x000260b0


	//   ....[111]....
        /*07d8*/ 	.word	0x000260c0


	//   ....[112]....
        /*07dc*/ 	.word	0x000260f0


	//   ....[113]....
        /*07e0*/ 	.word	0x00026180


	//   ....[114]....
        /*07e4*/ 	.word	0x00026230


	//   ....[115]....
        /*07e8*/ 	.word	0x00026240


	//   ....[116]....
        /*07ec*/ 	.word	0x00026270


	//   ....[117]....
        /*07f0*/ 	.word	0x00026280


	//   ....[118]....
        /*07f4*/ 	.word	0x00026310


	//   ....[119]....
        /*07f8*/ 	.word	0x00026a20


	//   ....[120]....
        /*07fc*/ 	.word	0x00026a40


	//   ....[121]....
        /*0800*/ 	.word	0x00026a90


	//   ....[122]....
        /*0804*/ 	.word	0x00026aa0


	//   ....[123]....
        /*0808*/ 	.word	0x00026ae0


	//   ....[124]....
        /*080c*/ 	.word	0x00026af0


	//   ....[125]....
        /*0810*/ 	.word	0x00026b30


	//   ....[126]....
        /*0814*/ 	.word	0x00026b40


	//   ....[127]....
        /*0818*/ 	.word	0x00026b80


	//   ....[128]....
        /*081c*/ 	.word	0x00026b90


	//   ....[129]....
        /*0820*/ 	.word	0x00026ba0


	//   ....[130]....
        /*0824*/ 	.word	0x00026be0


	//   ....[131]....
        /*0828*/ 	.word	0x00026f10


	//   ....[132]....
        /*082c*/ 	.word	0x00026f30


	//   ....[133]....
        /*0830*/ 	.word	0x00026f40


	//   ....[134]....
        /*0834*/ 	.word	0x00026f50


	//   ....[135]....
        /*0838*/ 	.word	0x00026f70


	//   ....[136]....
        /*083c*/ 	.word	0x00026fe0


	//   ....[137]....
        /*0840*/ 	.word	0x00027050


	//   ....[138]....
        /*0844*/ 	.word	0x00027070


	//   ....[139]....
        /*0848*/ 	.word	0x00027080


	//   ....[140]....
        /*084c*/ 	.word	0x000270e0


	//   ....[141]....
        /*0850*/ 	.word	0x00027100


	//   ....[142]....
        /*0854*/ 	.word	0x00027160


	//   ....[143]....
        /*0858*/ 	.word	0x00027650


	//   ....[144]....
        /*085c*/ 	.word	0x00027680


	//   ....[145]....
        /*0860*/ 	.word	0x000276b0


	//   ....[146]....
        /*0864*/ 	.word	0x000276e0


	//   ....[147]....
        /*0868*/ 	.word	0x00027710


	//   ....[148]....
        /*086c*/ 	.word	0x00027740


	//   ....[149]....
        /*0870*/ 	.word	0x00027770


	//   ....[150]....
        /*0874*/ 	.word	0x000277a0


	//   ....[151]....
        /*0878*/ 	.word	0x00027920


	//   ....[152]....
        /*087c*/ 	.word	0x00027950


	//   ....[153]....
        /*0880*/ 	.word	0x00027980


	//   ....[154]....
        /*0884*/ 	.word	0x000279b0


	//   ....[155]....
        /*0888*/ 	.word	0x000279e0


	//   ....[156]....
        /*088c*/ 	.word	0x00027a10


	//   ....[157]....
        /*0890*/ 	.word	0x00027ad0


	//   ....[158]....
        /*0894*/ 	.word	0x00027af0


	//   ....[159]....
        /*0898*/ 	.word	0x00027b60


	//   ....[160]....
        /*089c*/ 	.word	0x00028200


	//   ....[161]....
        /*08a0*/ 	.word	0x000287d0


	//   ....[162]....
        /*08a4*/ 	.word	0x000288c0


	//   ....[163]....
        /*08a8*/ 	.word	0x00028960


	//   ....[164]....
        /*08ac*/ 	.word	0x000289c0


	//   ....[165]....
        /*08b0*/ 	.word	0x00028ab0


	//   ....[166]....
        /*08b4*/ 	.word	0x00028b20


	//   ....[167]....
        /*08b8*/ 	.word	0x00028c10


	//   ....[168]....
        /*08bc*/ 	.word	0x00028c80


	//   ....[169]....
        /*08c0*/ 	.word	0x00028d70


	//   ....[170]....
        /*08c4*/ 	.word	0x00028de0


	//   ....[171]....
        /*08c8*/ 	.word	0x00028ed0


	//   ....[172]....
        /*08cc*/ 	.word	0x00028f40


	//   ....[173]....
        /*08d0*/ 	.word	0x00028fe0


	//   ....[174]....
        /*08d4*/ 	.word	0x000290e0


	//   ....[175]....
        /*08d8*/ 	.word	0x00029130


	//   ....[176]....
        /*08dc*/ 	.word	0x00029190


	//   ....[177]....
        /*08e0*/ 	.word	0x000292c0


	//   ....[178]....
        /*08e4*/ 	.word	0x00029380


	//   ....[179]....
        /*08e8*/ 	.word	0x00029430


	//   ....[180]....
        /*08ec*/ 	.word	0x000294b0


	//   ....[181]....
        /*08f0*/ 	.word	0x000295a0


	//   ....[182]....
        /*08f4*/ 	.word	0x000296b0


	//   ....[183]....
        /*08f8*/ 	.word	0x00029720


	//   ....[184]....
        /*08fc*/ 	.word	0x000297f0


	//   ....[185]....
        /*0900*/ 	.word	0x000298a0


	//   ....[186]....
        /*0904*/ 	.word	0x00029920


	//   ....[187]....
        /*0908*/ 	.word	0x000299f0


	//   ....[188]....
        /*090c*/ 	.word	0x00029a80


	//   ....[189]....
        /*0910*/ 	.word	0x00029b50


	//   ....[190]....
        /*0914*/ 	.word	0x00029bf0


	//   ....[191]....
        /*0918*/ 	.word	0x00029c90


	//   ....[192]....
        /*091c*/ 	.word	0x00029cf0


	//   ....[193]....
        /*0920*/ 	.word	0x00029d90


	//   ....[194]....
        /*0924*/ 	.word	0x00029ee0


	//   ....[195]....
        /*0928*/ 	.word	0x00029f30


	//   ....[196]....
        /*092c*/ 	.word	0x00029f90


	//   ....[197]....
        /*0930*/ 	.word	0x0002a080


	//   ....[198]....
        /*0934*/ 	.word	0x0002a180


	//   ....[199]....
        /*0938*/ 	.word	0x0002a1d0


	//   ....[200]....
        /*093c*/ 	.word	0x0002a230


	//   ....[201]....
        /*0940*/ 	.word	0x0002a320


	//   ....[202]....
        /*0944*/ 	.word	0x0002a420


	//   ....[203]....
        /*0948*/ 	.word	0x0002a470


	//   ....[204]....
        /*094c*/ 	.word	0x0002a4d0


	//   ....[205]....
        /*0950*/ 	.word	0x0002a5b0


	//   ....[206]....
        /*0954*/ 	.word	0x0002a6e0


	//   ....[207]....
        /*0958*/ 	.word	0x0002a7c0


	//   ....[208]....
        /*095c*/ 	.word	0x0002a850


	//   ....[209]....
        /*0960*/ 	.word	0x0002a960


	//   ....[210]....
        /*0964*/ 	.word	0x0002a9c0


	//   ....[211]....
        /*0968*/ 	.word	0x0002aad0


	//   ....[212]....
        /*096c*/ 	.word	0x0002ab30


	//   ....[213]....
        /*0970*/ 	.word	0x0002ac40


	//   ....[214]....
        /*0974*/ 	.word	0x0002aca0


	//   ....[215]....
        /*0978*/ 	.word	0x0002adb0


	//   ....[216]....
        /*097c*/ 	.word	0x0002ae10


	//   ....[217]....
        /*0980*/ 	.word	0x0002aed0


	//   ....[218]....
        /*0984*/ 	.word	0x0002b030


	//   ....[219]....
        /*0988*/ 	.word	0x0002b0d0


	//   ....[220]....
        /*098c*/ 	.word	0x0002b130


	//   ....[221]....
        /*0990*/ 	.word	0x0002b1e0


	//   ....[222]....
        /*0994*/ 	.word	0x0002b240


	//   ....[223]....
        /*0998*/ 	.word	0x0002b2f0


	//   ....[224]....
        /*099c*/ 	.word	0x0002b350


	//   ....[225]....
        /*09a0*/ 	.word	0x0002b400


	//   ....[226]....
        /*09a4*/ 	.word	0x0002b460


	//   ....[227]....
        /*09a8*/ 	.word	0x0002b510


	//   ....[228]....
        /*09ac*/ 	.word	0x0002b570


	//   ....[229]....
        /*09b0*/ 	.word	0x0002b620


	//   ....[230]....
        /*09b4*/ 	.word	0x0002b710


	//   ....[231]....
        /*09b8*/ 	.word	0x0002b7b0


	//   ....[232]....
        /*09bc*/ 	.word	0x0002b810


	//   ....[233]....
        /*09c0*/ 	.word	0x0002b8e0


	//   ....[234]....
        /*09c4*/ 	.word	0x0002b940


	//   ....[235]....
        /*09c8*/ 	.word	0x0002ba10


	//   ....[236]....
        /*09cc*/ 	.word	0x0002ba70


	//   ....[237]....
        /*09d0*/ 	.word	0x0002bb40


	//   ....[238]....
        /*09d4*/ 	.word	0x0002bba0


	//   ....[239]....
        /*09d8*/ 	.word	0x0002bc70


	//   ....[240]....
        /*09dc*/ 	.word	0x0002bcd0


	//   ....[241]....
        /*09e0*/ 	.word	0x0002bda0


	//   ....[242]....
        /*09e4*/ 	.word	0x0002be30


	//   ....[243]....
        /*09e8*/ 	.word	0x0002bed0


	//   ....[244]....
        /*09ec*/ 	.word	0x0002bff0


	//   ....[245]....
        /*09f0*/ 	.word	0x0002c060


	//   ....[246]....
        /*09f4*/ 	.word	0x0002c0d0


	//   ....[247]....
        /*09f8*/ 	.word	0x0002c140


	//   ....[248]....
        /*09fc*/ 	.word	0x0002c1b0


	//   ....[249]....
        /*0a00*/ 	.word	0x0002c230


	//   ....[250]....
        /*0a04*/ 	.word	0x0002c2c0


	//   ....[251]....
        /*0a08*/ 	.word	0x0002c350


	//   ....[252]....
        /*0a0c*/ 	.word	0x0002c3c0


	//   ....[253]....
        /*0a10*/ 	.word	0x0002c430


	//   ....[254]....
        /*0a14*/ 	.word	0x0002c4a0


	//   ....[255]....
        /*0a18*/ 	.word	0x0002c520


	//   ....[0]....
        /*0a1c*/ 	.word	0x0002c590


	//   ....[1]....
        /*0a20*/ 	.word	0x0002c630


	//   ....[2]....
        /*0a24*/ 	.word	0x0002c6c0


	//   ....[3]....
        /*0a28*/ 	.word	0x0002c7e0


	//   ....[4]....
        /*0a2c*/ 	.word	0x0002ecc0


	//   ....[5]....
        /*0a30*/ 	.word	0x0002f6a0


	//   ....[6]....
        /*0a34*/ 	.word	0x00030240


	//   ....[7]....
        /*0a38*/ 	.word	0x000302a0


	//   ....[8]....
        /*0a3c*/ 	.word	0x00030300


	//   ....[9]....
        /*0a40*/ 	.word	0x00030320


	//----- nvinfo : EIATTR_REG_RECONFIG
	.align		4
.L_1414:
        /*0a44*/ 	.byte	0x01, 0x54
	.zero		2


	//----- nvinfo : EIATTR_SYSCALL_OFFSETS
	.align		4
        /*0a48*/ 	.byte	0x04, 0x46
        /*0a4a*/ 	.short	(.L_1416 - .L_1415)


	//   ....[0]....
.L_1415:
        /*0a4c*/ 	.word	0x000027f0


	//   ....[1]....
        /*0a50*/ 	.word	0x00023660


	//   ....[2]....
        /*0a54*/ 	.word	0x000237b0


	//   ....[3]....
        /*0a58*/ 	.word	0x000238a0


	//   ....[4]....
        /*0a5c*/ 	.word	0x000246a0


	//   ....[5]....
        /*0a60*/ 	.word	0x00025200


	//----- nvinfo : EIATTR_MBARRIER_INSTR_OFFSETS
	.align		4
.L_1416:
        /*0a64*/ 	.byte	0x04, 0x39
        /*0a66*/ 	.short	(.L_1418 - .L_1417)


	//   ....[0]....
.L_1417:
        /*0a68*/ 	.word	0x00000190
        /*0a6c*/ 	.word	0x000000ff
        /*0a70*/ 	.word	0x00032400
        /*0a74*/ 	.short	0x0100
        /*0a76*/ 	.byte	0x08
	.zero		1


	//   ....[1]....
        /*0a78*/ 	.word	0x000001a0
        /*0a7c*/ 	.word	0x000000ff
        /*0a80*/ 	.word	0x00032410
        /*0a84*/ 	.short	0x0100
        /*0a86*/ 	.byte	0x08
	.zero		1


	//   ....[2]....
        /*0a88*/ 	.word	0x000001b0
        /*0a8c*/ 	.word	0x000000ff
        /*0a90*/ 	.word	0x00032420
        /*0a94*/ 	.short	0x0100
        /*0a96*/ 	.byte	0x08
	.zero		1


	//   ....[3]....
        /*0a98*/ 	.word	0x000002a0
        /*0a9c*/ 	.word	0x000000ff
        /*0aa0*/ 	.word	0x00032430
        /*0aa4*/ 	.short	0x0100
        /*0aa6*/ 	.byte	0x08
	.zero		1


	//   ....[4]....
        /*0aa8*/ 	.word	0x000002b0
        /*0aac*/ 	.word	0x000000ff
        /*0ab0*/ 	.word	0x00032440
        /*0ab4*/ 	.short	0x0100
        /*0ab6*/ 	.byte	0x08
	.zero		1


	//   ....[5]....
        /*0ab8*/ 	.word	0x000002c0
        /*0abc*/ 	.word	0x000000ff
        /*0ac0*/ 	.word	0x00032438
        /*0ac4*/ 	.short	0x0100
        /*0ac6*/ 	.byte	0x08
	.zero		1


	//   ....[6]....
        /*0ac8*/ 	.word	0x000002d0
        /*0acc*/ 	.word	0x000000ff
        /*0ad0*/ 	.word	0x00032448
        /*0ad4*/ 	.short	0x0100
        /*0ad6*/ 	.byte	0x08
	.zero		1


	//   ....[7]....
        /*0ad8*/ 	.word	0x00000400
        /*0adc*/ 	.word	0x000000ff
        /*0ae0*/ 	.word	0x00032450
        /*0ae4*/ 	.short	0x0100
        /*0ae6*/ 	.byte	0x08
	.zero		1


	//   ....[8]....
        /*0ae8*/ 	.word	0x00000410
        /*0aec*/ 	.word	0x000000ff
        /*0af0*/ 	.word	0x00032460
        /*0af4*/ 	.short	0x0100
        /*0af6*/ 	.byte	0x08
	.zero		1


	//   ....[9]....
        /*0af8*/ 	.word	0x00000420
        /*0afc*/ 	.word	0x000000ff
        /*0b00*/ 	.word	0x00032458
        /*0b04*/ 	.short	0x0100
        /*0b06*/ 	.byte	0x08
	.zero		1


	//   ....[10]....
        /*0b08*/ 	.word	0x00000430
        /*0b0c*/ 	.word	0x000000ff
        /*0b10*/ 	.word	0x00032468
        /*0b14*/ 	.short	0x0100
        /*0b16*/ 	.byte	0x08
	.zero		1


	//   ....[11]....
        /*0b18*/ 	.word	0x00000520
        /*0b1c*/ 	.word	0x000000ff
        /*0b20*/ 	.word	0x00032470
        /*0b24*/ 	.short	0x0100
        /*0b26*/ 	.byte	0x06
	.zero		1


	//   ....[12]....
        /*0b28*/ 	.word	0x00000530
        /*0b2c*/ 	.word	0x000000ff
        /*0b30*/ 	.word	0x00032480
        /*0b34*/ 	.short	0x0100
        /*0b36*/ 	.byte	0x06
	.zero		1


	//   ....[13]....
        /*0b38*/ 	.word	0x00000540
        /*0b3c*/ 	.word	0x000000ff
        /*0b40*/ 	.word	0x00032478
        /*0b44*/ 	.short	0x0100
        /*0b46*/ 	.byte	0x06
	.zero		1


	//   ....[14]....
        /*0b48*/ 	.word	0x00000550
        /*0b4c*/ 	.word	0x000000ff
        /*0b50*/ 	.word	0x00032488
        /*0b54*/ 	.short	0x0100
        /*0b56*/ 	.byte	0x06
	.zero		1


	//   ....[15]....
        /*0b58*/ 	.word	0x00000680
        /*0b5c*/ 	.word	0x000000ff
        /*0b60*/ 	.word	0x00032490
        /*0b64*/ 	.short	0x0100
        /*0b66*/ 	.byte	0x08
	.zero		1


	//   ....[16]....
        /*0b68*/ 	.word	0x00000690
        /*0b6c*/ 	.word	0x000000ff
        /*0b70*/ 	.word	0x000324a0
        /*0b74*/ 	.short	0x0100
        /*0b76*/ 	.byte	0x08
	.zero		1


	//   ....[17]....
        /*0b78*/ 	.word	0x000006a0
        /*0b7c*/ 	.word	0x000000ff
        /*0b80*/ 	.word	0x00032498
        /*0b84*/ 	.short	0x0100
        /*0b86*/ 	.byte	0x08
	.zero		1


	//   ....[18]....
        /*0b88*/ 	.word	0x000006b0
        /*0b8c*/ 	.word	0x000000ff
        /*0b90*/ 	.word	0x000324a8
        /*0b94*/ 	.short	0x0100
        /*0b96*/ 	.byte	0x08
	.zero		1


	//   ....[19]....
        /*0b98*/ 	.word	0x000007f0
        /*0b9c*/ 	.word	0x000000ff
        /*0ba0*/ 	.word	0x000324b0
        /*0ba4*/ 	.short	0x0100
        /*0ba6*/ 	.byte	0x08
	.zero		1


	//   ....[20]....
        /*0ba8*/ 	.word	0x00000800
        /*0bac*/ 	.word	0x000000ff
        /*0bb0*/ 	.word	0x000324c0
        /*0bb4*/ 	.short	0x0100
        /*0bb6*/ 	.byte	0x08
	.zero		1


	//   ....[21]....
        /*0bb8*/ 	.word	0x00000810
        /*0bbc*/ 	.word	0x000000ff
        /*0bc0*/ 	.word	0x000324b8
        /*0bc4*/ 	.short	0x0100
        /*0bc6*/ 	.byte	0x08
	.zero		1


	//   ....[22]....
        /*0bc8*/ 	.word	0x00000820
        /*0bcc*/ 	.word	0x000000ff
        /*0bd0*/ 	.word	0x000324c8
        /*0bd4*/ 	.short	0x0100
        /*0bd6*/ 	.byte	0x08
	.zero		1


	//   ....[23]....
        /*0bd8*/ 	.word	0x00002a40
        /*0bdc*/ 	.word	0x000000ff
        /*0be0*/ 	.word	0x00032400
        /*0be4*/ 	.short	0x010a
        /*0be6*/ 	.byte	0x2a
	.zero		1


	//   ....[24]....
        /*0be8*/ 	.word	0x00002ed0
        /*0bec*/ 	.word	0x00000018
        /*0bf0*/ 	.word	0x00000000
        /*0bf4*/ 	.short	0x010a
        /*0bf6*/ 	.byte	0x3f
	.zero		1


	//   ....[25]....
        /*0bf8*/ 	.word	0x00002f30
        /*0bfc*/ 	.word	0x00000018
        /*0c00*/ 	.word	0x00000000
        /*0c04*/ 	.short	0x010a
        /*0c06*/ 	.byte	0x3f
	.zero		1


	//   ....[26]....
        /*0c08*/ 	.word	0x000032e0
        /*0c0c*/ 	.word	0x000000ff
        /*0c10*/ 	.word	0x00032410
        /*0c14*/ 	.short	0x010a
        /*0c16*/ 	.byte	0x2a
	.zero		1


	//   ....[27]....
        /*0c18*/ 	.word	0x000033e0
        /*0c1c*/ 	.word	0x00000008
        /*0c20*/ 	.word	0x00000000
        /*0c24*/ 	.short	0x010a
        /*0c26*/ 	.byte	0x3f
	.zero		1


	//   ....[28]....
        /*0c28*/ 	.word	0x00003440
        /*0c2c*/ 	.word	0x00000008
        /*0c30*/ 	.word	0x00000000
        /*0c34*/ 	.short	0x010a
        /*0c36*/ 	.byte	0x3f
	.zero		1


	//   ....[29]....
        /*0c38*/ 	.word	0x00004180
        /*0c3c*/ 	.word	0x0000000c
        /*0c40*/ 	.word	0x00000000
        /*0c44*/ 	.short	0x0101
        /*0c46*/ 	.byte	0x3f
	.zero		1


	//   ....[30]....
        /*0c48*/ 	.word	0x000094b0
        /*0c4c*/ 	.word	0x00000006
        /*0c50*/ 	.word	0x00000000
        /*0c54*/ 	.short	0x0101
        /*0c56*/ 	.byte	0x3f
	.zero		1


	//   ....[31]....
        /*0c58*/ 	.word	0x00009c00
        /*0c5c*/ 	.word	0x00000004
        /*0c60*/ 	.word	0x00000000
        /*0c64*/ 	.short	0x010a
        /*0c66*/ 	.byte	0x3f
	.zero		1


	//   ....[32]....
        /*0c68*/ 	.word	0x00009ca0
        /*0c6c*/ 	.word	0x00000006
        /*0c70*/ 	.word	0x00000000
        /*0c74*/ 	.short	0x010a
        /*0c76*/ 	.byte	0x3f
	.zero		1


	//   ....[33]....
        /*0c78*/ 	.word	0x0000a0b0
        /*0c7c*/ 	.word	0x00000003
        /*0c80*/ 	.word	0x00000000
        /*0c84*/ 	.short	0x010a
        /*0c86*/ 	.byte	0x3f
	.zero		1


	//   ....[34]....
        /*0c88*/ 	.word	0x0000a180
        /*0c8c*/ 	.word	0x00000014
        /*0c90*/ 	.word	0x00000000
        /*0c94*/ 	.short	0x010a
        /*0c96*/ 	.byte	0x3f
	.zero		1


	//   ....[35]....
        /*0c98*/ 	.word	0x0000aec0
        /*0c9c*/ 	.word	0x00000003
        /*0ca0*/ 	.word	0x00000000
        /*0ca4*/ 	.short	0x0101
        /*0ca6*/ 	.byte	0x3f
	.zero		1


	//   ....[36]....
        /*0ca8*/ 	.word	0x00013270
        /*0cac*/ 	.word	0x00000000
        /*0cb0*/ 	.word	0x00000000
        /*0cb4*/ 	.short	0x0101
        /*0cb6*/ 	.byte	0x3f
	.zero		1


	//   ....[37]....
        /*0cb8*/ 	.word	0x00013460
        /*0cbc*/ 	.word	0x00000002
        /*0cc0*/ 	.word	0x00000000
        /*0cc4*/ 	.short	0x010a
        /*0cc6*/ 	.byte	0x3f
	.zero		1


	//   ....[38]....
        /*0cc8*/ 	.word	0x00013500
        /*0ccc*/ 	.word	0x00000006
        /*0cd0*/ 	.word	0x00000000
        /*0cd4*/ 	.short	0x010a
        /*0cd6*/ 	.byte	0x3f
	.zero		1


	//   ....[39]....
        /*0cd8*/ 	.word	0x00013910
        /*0cdc*/ 	.word	0x00000002
        /*0ce0*/ 	.word	0x00000000
        /*0ce4*/ 	.short	0x010a
        /*0ce6*/ 	.byte	0x3f
	.zero		1


	//   ....[40]....
        /*0ce8*/ 	.word	0x000139e0
        /*0cec*/ 	.word	0x0000000e
        /*0cf0*/ 	.word	0x00000000
        /*0cf4*/ 	.short	0x010a
        /*0cf6*/ 	.byte	0x3f
	.zero		1


	//   ....[41]....
        /*0cf8*/ 	.word	0x00014720
        /*0cfc*/ 	.word	0x00000006
        /*0d00*/ 	.word	0x00000000
        /*0d04*/ 	.short	0x0101
        /*0d06*/ 	.byte	0x3f
	.zero		1


	//   ....[42]....
        /*0d08*/ 	.word	0x0001df10
        /*0d0c*/ 	.word	0x00000003
        /*0d10*/ 	.word	0x00000000
        /*0d14*/ 	.short	0x0101
        /*0d16*/ 	.byte	0x3f
	.zero		1


	//   ....[43]....
        /*0d18*/ 	.word	0x00020af0
        /*0d1c*/ 	.word	0x000000ff
        /*0d20*/ 	.word	0x00000000
        /*0d24*/ 	.short	0x0101
        /*0d26*/ 	.byte	0x04
	.zero		1


	//   ....[44]....
        /*0d28*/ 	.word	0x00023db0
        /*0d2c*/ 	.word	0x00000011
        /*0d30*/ 	.word	0x00032440
        /*0d34*/ 	.short	0x010a
        /*0d36*/ 	.byte	0x3f
	.zero		1


	//   ....[45]....
        /*0d38*/ 	.word	0x00024410
        /*0d3c*/ 	.word	0x00000011
        /*0d40*/ 	.word	0x00032430
        /*0d44*/ 	.short	0x0107
        /*0d46*/ 	.byte	0x3f
	.zero		1


	//   ....[46]....
        /*0d48*/ 	.word	0x000244e0
        /*0d4c*/ 	.word	0x00000011
        /*0d50*/ 	.word	0x00032430
        /*0d54*/ 	.short	0x0101
        /*0d56*/ 	.byte	0x3f
	.zero		1


	//   ....[47]....
        /*0d58*/ 	.word	0x00025040
        /*0d5c*/ 	.word	0x00000016
        /*0d60*/ 	.word	0x00032400
        /*0d64*/ 	.short	0x0107
        /*0d66*/ 	.byte	0x3f
	.zero		1


	//   ....[48]....
        /*0d68*/ 	.word	0x000250d0
        /*0d6c*/ 	.word	0x00000016
        /*0d70*/ 	.word	0x00032400
        /*0d74*/ 	.short	0x0101
        /*0d76*/ 	.byte	0x3f
	.zero		1


	//   ....[49]....
        /*0d78*/ 	.word	0x00025b60
        /*0d7c*/ 	.word	0x00000016
        /*0d80*/ 	.word	0x00032410
        /*0d84*/ 	.short	0x0107
        /*0d86*/ 	.byte	0x3f
	.zero		1


	//   ....[50]....
        /*0d88*/ 	.word	0x00025c60
        /*0d8c*/ 	.word	0x00000016
        /*0d90*/ 	.word	0x00032410
        /*0d94*/ 	.short	0x0101
        /*0d96*/ 	.byte	0x3f
	.zero		1


	//   ....[51]....
        /*0d98*/ 	.word	0x00025c80
        /*0d9c*/ 	.word	0x00000016
        /*0da0*/ 	.word	0x00032420
        /*0da4*/ 	.short	0x010a
        /*0da6*/ 	.byte	0x3f
	.zero		1


	//   ....[52]....
        /*0da8*/ 	.word	0x00025d00
        /*0dac*/ 	.word	0x00000011
        /*0db0*/ 	.word	0x00032460
        /*0db4*/ 	.short	0x010a
        /*0db6*/ 	.byte	0x3f
	.zero		1


	//   ....[53]....
        /*0db8*/ 	.word	0x00026490
        /*0dbc*/ 	.word	0x00000011
        /*0dc0*/ 	.word	0x00032450
        /*0dc4*/ 	.short	0x0107
        /*0dc6*/ 	.byte	0x3f
	.zero		1


	//   ....[54]....
        /*0dc8*/ 	.word	0x00026550
        /*0dcc*/ 	.word	0x00000011
        /*0dd0*/ 	.word	0x00032450
        /*0dd4*/ 	.short	0x0101
        /*0dd6*/ 	.byte	0x3f
	.zero		1


	//   ....[55]....
        /*0dd8*/ 	.word	0x00026880
        /*0ddc*/ 	.word	0x00000006
        /*0de0*/ 	.word	0x00032440
        /*0de4*/ 	.short	0x010a
        /*0de6*/ 	.byte	0x3f
	.zero		1


	//   ....[56]....
        /*0de8*/ 	.word	0x00026c60
        /*0dec*/ 	.word	0x00000006
        /*0df0*/ 	.word	0x00032430
        /*0df4*/ 	.short	0x0107
        /*0df6*/ 	.byte	0x3f
	.zero		1


	//   ....[57]....
        /*0df8*/ 	.word	0x00026d10
        /*0dfc*/ 	.word	0x00000006
        /*0e00*/ 	.word	0x00032430
        /*0e04*/ 	.short	0x0101
        /*0e06*/ 	.byte	0x3f
	.zero		1


	//   ....[58]....
        /*0e08*/ 	.word	0x00026d40
        /*0e0c*/ 	.word	0x00000006
        /*0e10*/ 	.word	0x00032460
        /*0e14*/ 	.short	0x010a
        /*0e16*/ 	.byte	0x3f
	.zero		1


	//   ....[59]....
        /*0e18*/ 	.word	0x00027260
        /*0e1c*/ 	.word	0x00000006
        /*0e20*/ 	.word	0x00032450
        /*0e24*/ 	.short	0x0107
        /*0e26*/ 	.byte	0x3f
	.zero		1


	//   ....[60]....
        /*0e28*/ 	.word	0x00027310
        /*0e2c*/ 	.word	0x00000006
        /*0e30*/ 	.word	0x00032450
        /*0e34*/ 	.short	0x0101
        /*0e36*/ 	.byte	0x3f
	.zero		1


	//   ....[61]....
        /*0e38*/ 	.word	0x00028180
        /*0e3c*/ 	.word	0x00000007
        /*0e40*/ 	.word	0x00032420
        /*0e44*/ 	.short	0x010a
        /*0e46*/ 	.byte	0x3f
	.zero		1


	//   ....[62]....
        /*0e48*/ 	.word	0x00028320
        /*0e4c*/ 	.word	0x00000005
        /*0e50*/ 	.word	0x00032440
        /*0e54*/ 	.short	0x010a
        /*0e56*/ 	.byte	0x3f
	.zero		1


	//   ....[63]....
        /*0e58*/ 	.word	0x000283c0
        /*0e5c*/ 	.word	0x00000003
        /*0e60*/ 	.word	0x00032440
        /*0e64*/ 	.short	0x010a
        /*0e66*/ 	.byte	0x3f
	.zero		1


	//   ....[64]....
        /*0e68*/ 	.word	0x00028400
        /*0e6c*/ 	.word	0x00000005
        /*0e70*/ 	.word	0x00032460
        /*0e74*/ 	.short	0x010a
        /*0e76*/ 	.byte	0x3f
	.zero		1


	//   ....[65]....
        /*0e78*/ 	.word	0x00028440
        /*0e7c*/ 	.word	0x00000003
        /*0e80*/ 	.word	0x00032460
        /*0e84*/ 	.short	0x010a
        /*0e86*/ 	.byte	0x3f
	.zero		1


	//   ....[66]....
        /*0e88*/ 	.word	0x000284b0
        /*0e8c*/ 	.word	0x00000009
        /*0e90*/ 	.word	0x00032400
        /*0e94*/ 	.short	0x010a
        /*0e96*/ 	.byte	0x3f
	.zero		1


	//   ....[67]....
        /*0e98*/ 	.word	0x00028500
        /*0e9c*/ 	.word	0x00000018
        /*0ea0*/ 	.word	0x00000000
        /*0ea4*/ 	.short	0x010a
        /*0ea6*/ 	.byte	0x3f
	.zero		1


	//   ....[68]....
        /*0ea8*/ 	.word	0x00028560
        /*0eac*/ 	.word	0x00000009
        /*0eb0*/ 	.word	0x00032410
        /*0eb4*/ 	.short	0x010a
        /*0eb6*/ 	.byte	0x3f
	.zero		1


	//   ....[69]....
        /*0eb8*/ 	.word	0x000285b0
        /*0ebc*/ 	.word	0x00000008
        /*0ec0*/ 	.word	0x00000000
        /*0ec4*/ 	.short	0x010a
        /*0ec6*/ 	.byte	0x3f
	.zero		1


	//   ....[70]....
        /*0ec8*/ 	.word	0x00028600
        /*0ecc*/ 	.word	0x00000006
        /*0ed0*/ 	.word	0x00000000
        /*0ed4*/ 	.short	0x010a
        /*0ed6*/ 	.byte	0x3f
	.zero		1


	//   ....[71]....
        /*0ed8*/ 	.word	0x00028650
        /*0edc*/ 	.word	0x00000014
        /*0ee0*/ 	.word	0x00000000
        /*0ee4*/ 	.short	0x010a
        /*0ee6*/ 	.byte	0x3f
	.zero		1


	//   ....[72]....
        /*0ee8*/ 	.word	0x000286a0
        /*0eec*/ 	.word	0x00000006
        /*0ef0*/ 	.word	0x00000000
        /*0ef4*/ 	.short	0x010a
        /*0ef6*/ 	.byte	0x3f
	.zero		1


	//   ....[73]....
        /*0ef8*/ 	.word	0x000286f0
        /*0efc*/ 	.word	0x0000000e
        /*0f00*/ 	.word	0x00000000
        /*0f04*/ 	.short	0x010a
        /*0f06*/ 	.byte	0x3f
	.zero		1


	//   ....[74]....
        /*0f08*/ 	.word	0x00028810
        /*0f0c*/ 	.word	0x00000011
        /*0f10*/ 	.word	0x00032440
        /*0f14*/ 	.short	0x010a
        /*0f16*/ 	.byte	0x3f
	.zero		1


	//   ....[75]....
        /*0f18*/ 	.word	0x0002a5e0
        /*0f1c*/ 	.word	0x00000016
        /*0f20*/ 	.word	0x00032420
        /*0f24*/ 	.short	0x010a
        /*0f26*/ 	.byte	0x3f
	.zero		1


	//   ....[76]....
        /*0f28*/ 	.word	0x0002a630
        /*0f2c*/ 	.word	0x00000011
        /*0f30*/ 	.word	0x00032460
        /*0f34*/ 	.short	0x010a
        /*0f36*/ 	.byte	0x3f
	.zero		1


	//   ....[77]....
        /*0f38*/ 	.word	0x0002af80
        /*0f3c*/ 	.word	0x00000006
        /*0f40*/ 	.word	0x00032440
        /*0f44*/ 	.short	0x010a
        /*0f46*/ 	.byte	0x3f
	.zero		1


	//   ....[78]....
        /*0f48*/ 	.word	0x0002b660
        /*0f4c*/ 	.word	0x00000006
        /*0f50*/ 	.word	0x00032460
        /*0f54*/ 	.short	0x010a
        /*0f56*/ 	.byte	0x3f
	.zero		1


	//   ....[79]....
        /*0f58*/ 	.word	0x0002c700
        /*0f5c*/ 	.word	0x00000007
        /*0f60*/ 	.word	0x00032420
        /*0f64*/ 	.short	0x010a
        /*0f66*/ 	.byte	0x3f
	.zero		1


	//   ....[80]....
        /*0f68*/ 	.word	0x0002c8a0
        /*0f6c*/ 	.word	0x00000005
        /*0f70*/ 	.word	0x00032440
        /*0f74*/ 	.short	0x010a
        /*0f76*/ 	.byte	0x3f
	.zero		1


	//   ....[81]....
        /*0f78*/ 	.word	0x0002c8f0
        /*0f7c*/ 	.word	0x00000003
        /*0f80*/ 	.word	0x00032440
        /*0f84*/ 	.short	0x010a
        /*0f86*/ 	.byte	0x3f
	.zero		1


	//   ....[82]....
        /*0f88*/ 	.word	0x0002c940
        /*0f8c*/ 	.word	0x00000005
        /*0f90*/ 	.word	0x00032460
        /*0f94*/ 	.short	0x010a
        /*0f96*/ 	.byte	0x3f
	.zero		1


	//   ....[83]....
        /*0f98*/ 	.word	0x0002ccf0
        /*0f9c*/ 	.word	0x0000000a
        /*0fa0*/ 	.word	0x00000000
        /*0fa4*/ 	.short	0x010a
        /*0fa6*/ 	.byte	0x3f
	.zero		1


	//   ....[84]....
        /*0fa8*/ 	.word	0x0002ce30
        /*0fac*/ 	.word	0x00000002
        /*0fb0*/ 	.word	0x00000000
        /*0fb4*/ 	.short	0x010a
        /*0fb6*/ 	.byte	0x3f
	.zero		1


	//   ....[85]....
        /*0fb8*/ 	.word	0x0002d490
        /*0fbc*/ 	.word	0x0000000a
        /*0fc0*/ 	.word	0x00000000
        /*0fc4*/ 	.short	0x010a
        /*0fc6*/ 	.byte	0x3f
	.zero		1


	//   ....[86]....
        /*0fc8*/ 	.word	0x0002d5d0
        /*0fcc*/ 	.word	0x00000008
        /*0fd0*/ 	.word	0x00000000
        /*0fd4*/ 	.short	0x010a
        /*0fd6*/ 	.byte	0x3f
	.zero		1


	//   ....[87]....
        /*0fd8*/ 	.word	0x0002e8a0
        /*0fdc*/ 	.word	0x00000006
        /*0fe0*/ 	.word	0x00000000
        /*0fe4*/ 	.short	0x0101
        /*0fe6*/ 	.byte	0x3f
	.zero		1


	//   ....[88]....
        /*0fe8*/ 	.word	0x00048020
        /*0fec*/ 	.word	0x00000000
        /*0ff0*/ 	.word	0x00000000
        /*0ff4*/ 	.short	0x0101
        /*0ff6*/ 	.byte	0x3f
	.zero		1


	//   ....[89]....
        /*0ff8*/ 	.word	0x00048040
        /*0ffc*/ 	.word	0x00000002
        /*1000*/ 	.word	0x00000000
        /*1004*/ 	.short	0x010a
        /*1006*/ 	.byte	0x3f
	.zero		1


	//   ....[90]....
        /*1008*/ 	.word	0x00048090
        /*100c*/ 	.word	0x00000008
        /*1010*/ 	.word	0x00000000
        /*1014*/ 	.short	0x010a
        /*1016*/ 	.byte	0x3f
	.zero		1


	//----- nvinfo : EIATTR_NUM_MBARRIERS
	.align		4
.L_1418:
        /*1018*/ 	.byte	0x03, 0x38
        /*101a*/ 	.short	0x0017


	//----- nvinfo : EIATTR_EXIT_INSTR_OFFSETS
	.align		4
        /*101c*/ 	.byte	0x04, 0x1c
        /*101e*/ 	.short	(.L_1420 - .L_1419)


	//   ....[0]....
.L_1419:
        /*1020*/ 	.word	0x00000aa0


	//   ....[1]....
        /*1024*/ 	.word	0x00021e50


	//   ....[2]....
        /*1028*/ 	.word	0x00028490


	//----- nvinfo : EIATTR_MAX_THREADS
	.align		4
.L_1420:
        /*102c*/ 	.byte	0x04, 0x05
        /*102e*/ 	.short	(.L_1422 - .L_1421)
.L_1421:
        /*1030*/ 	.word	0x00000180
        /*1034*/ 	.word	0x00000001
        /*1038*/ 	.word	0x00000001


	//----- nvinfo : EIATTR_CRS_STACK_SIZE
	.align		4
.L_1422:
        /*103c*/ 	.byte	0x04, 0x1e
        /*103e*/ 	.short	(.L_1424 - .L_1423)
.L_1423:
        /*1040*/ 	.word	0x00000000


	//----- nvinfo : EIATTR_CBANK_PARAM_SIZE
	.align		4
.L_1424:
        /*1044*/ 	.byte	0x03, 0x19
        /*1046*/ 	.short	0x0bf0


	//----- nvinfo : EIATTR_PARAM_CBANK
	.align		4
        /*1048*/ 	.byte	0x04, 0x0a
        /*104a*/ 	.short	(.L_1426 - .L_1425)
	.align		4
.L_1425:
        /*104c*/ 	.word	index@(.nv.constant0._ZN7cutlass13device_kernelIN5flash11enable_sm90INS1_16FlashAttnFwdSm90INS1_25CollectiveMainloopFwdSm90ILi2EN4cute5tupleIJNS5_1CILi1EEES8_S8_EEENS6_IJNS7_ILi128EEENS7_ILi96EEENS7_ILi64EEEEEELi256ENS_10bfloat16_tEfNS_4arch4Sm90ELb0ELb1ELb0ELb1ELb1ELb0ELb1ELb1ELb0ELb1ELb0ELb0EEENS1_21CollectiveEpilogueFwdINS6_IJSA_NS7_ILi256EEESB_EEES9_SE_SG_Li256ELb1ELb1ELb0ELb0EEENS1_36VarlenDynamicPersistentTileSchedulerILi128ELi96ELi256ELi128ELb0ELb1ELb1ELb1ELb0ELb1EEEEEEEEEvNT_6ParamsE)
        /*1050*/ 	.short	0x0210
        /*1052*/ 	.short	0x0bf0


	//----- nvinfo : EIATTR_SW_WAR
	.align		4
.L_1426:
        /*1054*/ 	.byte	0x04, 0x36
        /*1056*/ 	.short	(.L_1428 - .L_1427)
.L_1427:
        /*1058*/ 	.word	0x00000008
.L_1428:


//--------------------- .nv.info._ZN7cutlass13device_kernelIN5flash11enable_sm90INS1_16FlashAttnFwdSm90INS1_25CollectiveMainloopFwdSm90ILi2EN4cute5tupleIJNS5_1CILi1EEES8_S8_EEENS6_IJNS7_ILi128EEENS7_ILi96EEENS7_ILi64EEEEEELi256ENS_10bfloat16_tEfNS_4arch4Sm90ELb0ELb1ELb0ELb1ELb1ELb1ELb1ELb1ELb0ELb1ELb0ELb0EEENS1_21CollectiveEpilogueFwdINS6_IJSA_NS7_ILi256EEESB_EEES9_SE_SG_Li256ELb1ELb1ELb0ELb0EEENS1_36VarlenDynamicPersistentTileSchedulerILi128ELi96ELi256ELi128ELb0ELb1ELb1ELb1ELb0ELb1EEEEEEEEEvNT_6ParamsE --------------------------
	.section	.nv.info._ZN7cutlass13device_kernelIN5flash11enable_sm90INS1_16FlashAttnFwdSm90INS1_25CollectiveMainloopFwdSm90ILi2EN4cute5tupleIJNS5_1CILi1EEES8_S8_EEENS6_IJNS7_ILi128EEENS7_ILi96EEENS7_ILi64EEEEEELi256ENS_10bfloat16_tEfNS_4arch4Sm90ELb0ELb1ELb0ELb1ELb1ELb1ELb1ELb1ELb0ELb1ELb0ELb0EEENS1_21CollectiveEpilogueFwdINS6_IJSA_NS7_ILi256EEESB_EEES9_SE_SG_Li256ELb1ELb1ELb0ELb0EEENS1_36VarlenDynamicPersistentTileSchedulerILi128ELi96ELi256ELi128ELb0ELb1ELb1ELb1ELb0ELb1EEEEEEEEEvNT_6ParamsE,"",@"SHT_CUDA_INFO"
	.sectionflags	@""
	.align	4


	//----- nvinfo : EIATTR_CUDA_API_VERSION
	.align		4
        /*0000*/ 	.byte	0x04, 0x37
        /*0002*/ 	.short	(.L_1430 - .L_1429)
.L_1429:
        /*0004*/ 	.word	0x00000082


	//----- nvinfo : EIATTR_KPARAM_INFO
	.align		4
.L_1430:
        /*0008*/ 	.byte	0x04, 0x17
        /*000a*/ 	.short	(.L_1432 - .L_1431)
.L_1431:
        /*000c*/ 	.word	0x00000000
        /*0010*/ 	.short	0x0000
        /*0012*/ 	.short	0x0070
        /*0014*/ 	.byte	0x00, 0xf0, 0x01, 0x2e


	//----- nvinfo : EIATTR_SPARSE_MMA_MASK
	.align		4
.L_1432:
        /*0018*/ 	.byte	0x03, 0x50
        /*001a*/ 	.short	0x0000


	//----- nvinfo : EIATTR_MAXREG_COUNT
	.align		4
        /*001c*/ 	.byte	0x03, 0x1b
        /*001e*/ 	.short	0x00a8


	//----- nvinfo : EIATTR_NUM_BARRIERS
	.align		4
        /*0020*/ 	.byte	0x02, 0x4c
        /*0022*/ 	.byte	0x10
	.zero		1


	//----- nvinfo : EIATTR_EXTERNS
	.align		4
        /*0024*/ 	.byte	0x04, 0x0f
        /*0026*/ 	.short	(.L_1434 - .L_1433)


	//   ....[0]....
	.align		4
.L_1433:
        /*0028*/ 	.word	index@(__assertfail)


	//----- nvinfo : EIATTR_ANNOTATIONS
	.align		4
.L_1434:
        /*002c*/ 	.byte	0x04, 0x55
        /*002e*/ 	.short	(.L_1436 - .L_1435)


	//   ....[0]....
.L_1435:
        /* <DEDUP_REMOVED lines=45> */


	//----- nvinfo : EIATTR_MERCURY_ISA_VERSION
	.align		4
.L_1436:
        /*02f0*/ 	.byte	0x03, 0x5f
        /*02f2*/ 	.short	0x0101


	//----- nvinfo : EIATTR_UNUSED_LOAD_BYTE_OFFSET
	.align		4
        /*02f4*/ 	.byte	0x04, 0x44
        /*02f6*/ 	.short	(.L_1438 - .L_1437)


	//   ....[0]....
.L_1437:
        /*02f8*/ 	.word	0x00000b70
        /*02fc*/ 	.word	0x0000fff0


	//   ....[1]....
        /*0300*/ 	.word	0x0002b580
        /*0304*/ 	.word	0x0000fff0


	//----- nvinfo : EIATTR_INT_WARP_WIDE_INSTR_OFFSETS
	.align		4
.L_1438:
        /*0308*/ 	.byte	0x04, 0x31
        /*030a*/ 	.short	(.L_1440 - .L_1439)


	//   ....[0]....
.L_1439:
        /*030c*/ 	.word	0x00000180


	//   ....[1]....
        /*0310*/ 	.word	0x000001c0


	//   ....[2]....
        /*0314*/ 	.word	0x00000230


	//   ....[3]....
        /*0318*/ 	.word	0x00000240


	//   ....[4]....
        /*031c*/ 	.word	0x00031240


	//   ....[5]....
        /*0320*/ 	.word	0x000312d0


	//   ....[6]....
        /*0324*/ 	.word	0x000352b0


	//   ....[7]....
        /*0328*/ 	.word	0x00035340


	//----- nvinfo : EIATTR_COOP_GROUP_MASK_REGIDS
	.align		4
.L_1440:
        /*032c*/ 	.byte	0x04, 0x29
        /*032e*/ 	.short	(.L_1442 - .L_1441)


	//   ....[0]....
.L_1441:
        /*0330*/ 	.word	0xffffffff


	//   ....[1]....
        /*0334*/ 	.word	0xffffffff


	//   ....[2]....
        /*0338*/ 	.word	0xffffffff


	//   ....[3]....
        /*033c*/ 	.word	0xffffffff


	//   ....[4]....
        /*0340*/ 	.word	0xffffffff


	//   ....[5]....
        /*0344*/ 	.word	0xffffffff


	//   ....[6]....
        /*0348*/ 	.word	0xffffffff


	//   ....[7]....
        /*034c*/ 	.word	0xffffffff


	//   ....[8]....
        /*0350*/ 	.word	0xffffffff


	//   ....[9]....
        /*0354*/ 	.word	0xffffffff


	//   ....[10]....
        /*0358*/ 	.word	0xffffffff


	//   ....[11]....
        /*035c*/ 	.word	0xffffffff


	//   ....[12]....
        /*0360*/ 	.word	0xffffffff


	//   ....[13]....
        /*0364*/ 	.word	0xffffffff


	//   ....[14]....
        /*0368*/ 	.word	0xffffffff


	//   ....[15]....
        /*036c*/ 	.word	0xffffffff


	//   ....[16]....
        /*0370*/ 	.word	0xffffffff


	//   ....[17]....
        /*0374*/ 	.word	0xffffffff


	//   ....[18]....
        /*0378*/ 	.word	0xffffffff


	//   ....[19]....
        /*037c*/ 	.word	0xffffffff


	//   ....[20]....
        /*0380*/ 	.word	0xffffffff


	//   ....[21]....
        /*0384*/ 	.word	0xffffffff


	//   ....[22]....
        /*0388*/ 	.word	0xffffffff


	//   ....[23]....
        /*038c*/ 	.word	0xffffffff


	//   ....[24]....
        /*0390*/ 	.word	0xffffffff


	//   ....[25]....
        /*0394*/ 	.word	0xffffffff


	//   ....[26]....
        /*0398*/ 	.word	0xffffffff


	//   ....[27]....
        /*039c*/ 	.word	0xffffffff


	//   ....[28]....
        /*03a0*/ 	.word	0xffffffff


	//   ....[29]....
        /*03a4*/ 	.word	0xffffffff


	//   ....[30]....
        /*03a8*/ 	.word	0xffffffff


	//   ....[31]....
        /*03ac*/ 	.word	0xffffffff


	//   ....[32]....
        /*03b0*/ 	.word	0xffffffff


	//   ....[33]....
        /*03b4*/ 	.word	0xffffffff


	//   ....[34]....
        /*03b8*/ 	.word	0xffffffff


	//   ....[35]....
        /*03bc*/ 	.word	0xffffffff


	//   ....[36]....
        /*03c0*/ 	.word	0xffffffff


	//   ....[37]....
        /*03c4*/ 	.word	0xffffffff


	//   ....[38]....
        /*03c8*/ 	.word	0xffffffff


	//   ....[39]....
        /*03cc*/ 	.word	0xffffffff


	//   ....[40]....
        /*03d0*/ 	.word	0xffffffff


	//   ....[41]....
        /*03d4*/ 	.word	0xffffffff


	//   ....[42]....
        /*03d8*/ 	.word	0xffffffff


	//   ....[43]....
        /*03dc*/ 	.word	0xffffffff


	//   ....[44]....
        /*03e0*/ 	.word	0xffffffff


	//   ....[45]....
        /*03e4*/ 	.word	0xffffffff


	//   ....[46]....
        /*03e8*/ 	.word	0xffffffff


	//   ....[47]....
        /*03ec*/ 	.word	0xffffffff


	//   ....[48]....
        /*03f0*/ 	.word	0xffffffff


	//   ....[49]....
        /*03f4*/ 	.word	0xffffffff


	//   ....[50]....
        /*03f8*/ 	.word	0xffffffff


	//   ....[51]....
        /*03fc*/ 	.word	0xffffffff


	//   ....[52]....
        /*0400*/ 	.word	0xffffffff


	//   ....[53]....
        /*0404*/ 	.word	0xffffffff


	//   ....[54]....
        /*0408*/ 	.word	0xffffffff


	//   ....[55]....
        /*040c*/ 	.word	0xffffffff


	//   ....[56]....
        /*0410*/ 	.word	0xffffffff


	//   ....[57]....
        /*0414*/ 	.word	0xffffffff


	//   ....[58]....
        /*0418*/ 	.word	0xffffffff


	//   ....[59]....
        /*041c*/ 	.word	0xffffffff


	//   ....[60]....
        /*0420*/ 	.word	0xffffffff


	//   ....[61]....
        /*0424*/ 	.word	0xffffffff


	//   ....[62]....
        /*0428*/ 	.word	0xffffffff


	//   ....[63]....
        /*042c*/ 	.word	0xffffffff


	//   ....[64]....
        /*0430*/ 	.word	0xffffffff


	//   ....[65]....
        /*0434*/ 	.word	0xffffffff


	//   ....[66]....
        /*0438*/ 	.word	0xffffffff


	//   ....[67]....
        /*043c*/ 	.word	0xffffffff


	//   ....[68]....
        /*0440*/ 	.word	0xffffffff


	//   ....[69]....
        /*0444*/ 	.word	0xffffffff


	//   ....[70]....
        /*0448*/ 	.word	0xffffffff


	//   ....[71]....
        /*044c*/ 	.word	0xffffffff


	//   ....[72]....
        /*0450*/ 	.word	0xffffffff


	//   ....[73]....
        /*0454*/ 	.word	0xffffffff


	//   ....[74]....
        /*0458*/ 	.word	0xffffffff


	//   ....[75]....
        /*045c*/ 	.word	0xffffffff


	//   ....[76]....
        /*0460*/ 	.word	0xffffffff


	//   ....[77]....
        /*0464*/ 	.word	0xffffffff


	//   ....[78]....
        /*0468*/ 	.word	0xffffffff


	//   ....[79]....
        /*046c*/ 	.word	0xffffffff


	//   ....[80]....
        /*0470*/ 	.word	0xffffffff


	//   ....[81]....
        /*0474*/ 	.word	0xffffffff


	//   ....[82]....
        /*0478*/ 	.word	0xffffffff


	//   ....[83]....
        /*047c*/ 	.word	0xffffffff


	//   ....[84]....
        /*0480*/ 	.word	0xffffffff


	//   ....[85]....
        /*0484*/ 	.word	0xffffffff


	//   ....[86]....
        /*0488*/ 	.word	0xffffffff


	//   ....[87]....
        /*048c*/ 	.word	0xffffffff


	//   ....[88]....
        /*0490*/ 	.word	0xffffffff


	//   ....[89]....
        /*0494*/ 	.word	0xffffffff


	//   ....[90]....
        /*0498*/ 	.word	0xffffffff


	//   ....[91]....
        /*049c*/ 	.word	0xffffffff


	//   ....[92]....
        /*04a0*/ 	.word	0xffffffff


	//   ....[93]....
        /*04a4*/ 	.word	0xffffffff


	//   ....[94]....
        /*04a8*/ 	.word	0xffffffff


	//   ....[95]....
        /*04ac*/ 	.word	0xffffffff


	//   ....[96]....
        /*04b0*/ 	.word	0xffffffff


	//   ....[97]....
        /*04b4*/ 	.word	0xffffffff


	//   ....[98]....
        /*04b8*/ 	.word	0xffffffff


	//   ....[99]....
        /*04bc*/ 	.word	0xffffffff


	//   ....[100]....
        /*04c0*/ 	.word	0xffffffff


	//   ....[101]....
        /*04c4*/ 	.word	0xffffffff


	//   ....[102]....
        /*04c8*/ 	.word	0xffffffff


	//   ....[103]....
        /*04cc*/ 	.word	0xffffffff


	//   ....[104]....
        /*04d0*/ 	.word	0xffffffff


	//   ....[105]....
        /*04d4*/ 	.word	0xffffffff


	//   ....[106]....
        /*04d8*/ 	.word	0xffffffff


	//   ....[107]....
        /*04dc*/ 	.word	0xffffffff


	//   ....[108]....
        /*04e0*/ 	.word	0xffffffff


	//   ....[109]....
        /*04e4*/ 	.word	0xffffffff


	//   ....[110]....
        /*04e8*/ 	.word	0xffffffff


	//   ....[111]....
        /*04ec*/ 	.word	0xffffffff


	//   ....[112]....
        /*04f0*/ 	.word	0xffffffff


	//   ....[113]....
        /*04f4*/ 	.word	0xffffffff


	//   ....[114]....
        /*04f8*/ 	.word	0xffffffff


	//   ....[115]....
        /*04fc*/ 	.word	0xffffffff


	//   ....[116]....
        /*0500*/ 	.word	0xffffffff


	//   ....[117]....
        /*0504*/ 	.word	0xffffffff


	//   ....[118]....
        /*0508*/ 	.word	0xffffffff


	//   ....[119]....
        /*050c*/ 	.word	0xffffffff


	//   ....[120]....
        /*0510*/ 	.word	0xffffffff


	//   ....[121]....
        /*0514*/ 	.word	0xffffffff


	//   ....[122]....
        /*0518*/ 	.word	0xffffffff


	//   ....[123]....
        /*051c*/ 	.word	0xffffffff


	//   ....[124]....
        /*0520*/ 	.word	0xffffffff


	//   ....[125]....
        /*0524*/ 	.word	0xffffffff


	//   ....[126]....
        /*0528*/ 	.word	0xffffffff


	//   ....[127]....
        /*052c*/ 	.word	0xffffffff


	//   ....[128]....
        /*0530*/ 	.word	0xffffffff


	//   ....[129]....
        /*0534*/ 	.word	0xffffffff


	//   ....[130]....
        /*0538*/ 	.word	0xffffffff


	//   ....[131]....
        /*053c*/ 	.word	0xffffffff


	//   ....[132]....
        /*0540*/ 	.word	0xffffffff


	//   ....[133]....
        /*0544*/ 	.word	0xffffffff


	//   ....[134]....
        /*0548*/ 	.word	0xffffffff


	//   ....[135]....
        /*054c*/ 	.word	0xffffffff


	//   ....[136]....
        /*0550*/ 	.word	0xffffffff


	//   ....[137]....
        /*0554*/ 	.word	0xffffffff


	//   ....[138]....
        /*0558*/ 	.word	0xffffffff


	//   ....[139]....
        /*055c*/ 	.word	0xffffffff


	//   ....[140]....
        /*0560*/ 	.word	0xffffffff


	//   ....[141]....
        /*0564*/ 	.word	0xffffffff


	//   ....[142]....
        /*0568*/ 	.word	0xffffffff


	//   ....[143]....
        /*056c*/ 	.word	0xffffffff


	//   ....[144]....
        /*0570*/ 	.word	0xffffffff


	//   ....[145]....
        /*0574*/ 	.word	0xffffffff


	//   ....[146]....
        /*0578*/ 	.word	0xffffffff


	//   ....[147]....
        /*057c*/ 	.word	0xffffffff


	//   ....[148]....
        /*0580*/ 	.word	0xffffffff


	//   ....[149]....
        /*0584*/ 	.word	0xffffffff


	//   ....[150]....
        /*0588*/ 	.word	0xffffffff


	//   ....[151]....
        /*058c*/ 	.word	0xffffffff


	//   ....[152]....
        /*0590*/ 	.word	0xffffffff


	//   ....[153]....
        /*0594*/ 	.word	0xffffffff


	//   ....[154]....
        /*0598*/ 	.word	0xffffffff


	//   ....[155]....
        /*059c*/ 	.word	0xffffffff


	//   ....[156]....
        /*05a0*/ 	.word	0xffffffff


	//   ....[157]....
        /*05a4*/ 	.word	0xffffffff


	//   ....[158]....
        /*05a8*/ 	.word	0xffffffff


	//   ....[159]....
        /*05ac*/ 	.word	0xffffffff


	//   ....[160]....
        /*05b0*/ 	.word	0xffffffff


	//   ....[161]....
        /*05b4*/ 	.word	0xffffffff


	//   ....[162]....
        /*05b8*/ 	.word	0xffffffff


	//   ....[163]....
        /*05bc*/ 	.word	0xffffffff


	//   ....[164]....
        /*05c0*/ 	.word	0xffffffff


	//   ....[165]....
        /*05c4*/ 	.word	0xffffffff


	//   ....[166]....
        /*05c8*/ 	.word	0xffffffff


	//   ....[167]....
        /*05cc*/ 	.word	0xffffffff


	//   ....[168]....
        /*05d0*/ 	.word	0xffffffff


	//   ....[169]....
        /*05d4*/ 	.word	0xffffffff


	//   ....[170]....
        /*05d8*/ 	.word	0xffffffff


	//   ....[171]....
        /*05dc*/ 	.word	0xffffffff


	//   ....[172]....
        /*05e0*/ 	.word	0xffffffff


	//   ....[173]....
        /*05e4*/ 	.word	0xffffffff


	//   ....[174]....
        /*05e8*/ 	.word	0xffffffff


	//   ....[175]....
        /*05ec*/ 	.word	0xffffffff


	//   ....[176]....
        /*05f0*/ 	.word	0xffffffff


	//   ....[177]....
        /*05f4*/ 	.word	0xffffffff


	//   ....[178]....
        /*05f8*/ 	.word	0xffffffff


	//   ....[179]....
        /*05fc*/ 	.word	0xffffffff


	//   ....[180]....
        /*0600*/ 	.word	0xffffffff


	//   ....[181]....
        /*0604*/ 	.word	0xffffffff


	//   ....[182]....
        /*0608*/ 	.word	0xffffffff


	//   ....[183]....
        /*060c*/ 	.word	0xffffffff


	//   ....[184]....
        /*0610*/ 	.word	0xffffffff


	//   ....[185]....
        /*0614*/ 	.word	0xffffffff


	//   ....[186]....
        /*0618*/ 	.word	0xffffffff


	//   ....[187]....
        /*061c*/ 	.word	0xffffffff


	//   ....[188]....
        /*0620*/ 	.word	0xffffffff


	//   ....[189]....
        /*0624*/ 	.word	0xffffffff


	//   ....[190]....
        /*0628*/ 	.word	0xffffffff


	//   ....[191]....
        /*062c*/ 	.word	0xffffffff


	//   ....[192]....
        /*0630*/ 	.word	0xffffffff


	//   ....[193]....
        /*0634*/ 	.word	0xffffffff


	//   ....[194]....
        /*0638*/ 	.word	0xffffffff


	//   ....[195]....
        /*063c*/ 	.word	0x0500000f


	//   ....[196]....
        /*0640*/ 	.word	0x0500000f


	//   ....[197]....
        /*0644*/ 	.word	0x0500000f


	//   ....[198]....
        /*0648*/ 	.word	0x0500000f


	//   ....[199]....
        /*064c*/ 	.word	0x0500000f


	//   ....[200]....
        /*0650*/ 	.word	0x0500000f


	//   ....[201]....
        /*0654*/ 	.word	0x0500000f


	//   ....[202]....
        /*0658*/ 	.word	0x0500000f


	//   ....[203]....
        /*065c*/ 	.word	0x0500000f


	//   ....[204]....
        /*0660*/ 	.word	0x0500000f


	//   ....[205]....
        /*0664*/ 	.word	0x0500000f


	//   ....[206]....
        /*0668*/ 	.word	0x0500000f


	//   ....[207]....
        /*066c*/ 	.word	0x0500000f


	//   ....[208]....
        /*0670*/ 	.word	0x0500000f


	//   ....[209]....
        /*0674*/ 	.word	0x0500000f


	//   ....[210]....
        /*0678*/ 	.word	0x0500000f


	//   ....[211]....
        /*067c*/ 	.word	0x0500000f


	//   ....[212]....
        /*0680*/ 	.word	0x0500000f


	//   ....[213]....
        /*0684*/ 	.word	0x0500000f


	//   ....[214]....
        /*0688*/ 	.word	0x0500000f


	//   ....[215]....
        /*068c*/ 	.word	0x0500000f


	//   ....[216]....
        /*0690*/ 	.word	0x0500000f


	//   ....[217]....
        /*0694*/ 	.word	0x0500000f


	//   ....[218]....
        /*0698*/ 	.word	0x0500000f


	//   ....[219]....
        /*069c*/ 	.word	0x0500000f


	//   ....[220]....
        /*06a0*/ 	.word	0x0500000f


	//   ....[221]....
        /*06a4*/ 	.word	0x0500000f


	//   ....[222]....
        /*06a8*/ 	.word	0x0500000f


	//   ....[223]....
        /*06ac*/ 	.word	0x0500000f


	//   ....[224]....
        /*06b0*/ 	.word	0x0500000f


	//   ....[225]....
        /*06b4*/ 	.word	0x0500000f


	//   ....[226]....
        /*06b8*/ 	.word	0x0500000f


	//   ....[227]....
        /*06bc*/ 	.word	0x0500000f


	//   ....[228]....
        /*06c0*/ 	.word	0x0500000f


	//   ....[229]....
        /*06c4*/ 	.word	0x0500000f


	//   ....[230]....
        /*06c8*/ 	.word	0x0500000f


	//   ....[231]....
        /*06cc*/ 	.word	0x0500000f


	//   ....[232]....
        /*06d0*/ 	.word	0x0500000f


	//   ....[233]....
        /*06d4*/ 	.word	0x0500000f


	//   ....[234]....
        /*06d8*/ 	.word	0x0500000f


	//   ....[235]....
        /*06dc*/ 	.word	0x0500000f


	//   ....[236]....
        /*06e0*/ 	.word	0x0500000f


	//   ....[237]....
        /*06e4*/ 	.word	0x0500000f


	//   ....[238]....
        /*06e8*/ 	.word	0x0500000f


	//   ....[239]....
        /*06ec*/ 	.word	0x0500000f


	//   ....[240]....
        /*06f0*/ 	.word	0x0500000f


	//   ....[241]....
        /*06f4*/ 	.word	0x0500000f


	//   ....[242]....
        /*06f8*/ 	.word	0x0500000f


	//   ....[243]....
        /*06fc*/ 	.word	0x0500000f


	//   ....[244]....
        /*0700*/ 	.word	0x0500000f


	//   ....[245]....
        /*0704*/ 	.word	0x0500000f


	//   ....[246]....
        /*0708*/ 	.word	0x0500000f


	//   ....[247]....
        /*070c*/ 	.word	0x0500000f


	//   ....[248]....
        /*0710*/ 	.word	0x0500000f


	//   ....[249]....
        /*0714*/ 	.word	0x0500000f


	//   ....[250]....
        /*0718*/ 	.word	0x0500000f


	//   ....[251]....
        /*071c*/ 	.word	0x0500000f


	//   ....[252]....
        /*0720*/ 	.word	0x0500000f


	//   ....[253]....
        /*0724*/ 	.word	0x0500000f


	//   ....[254]....
        /*0728*/ 	.word	0x0500000f


	//   ....[255]....
        /*072c*/ 	.word	0x0500000f


	//   ....[0]....
        /*0730*/ 	.word	0x0500000f


	//   ....[1]....
        /*0734*/ 	.word	0x0500000f


	//   ....[2]....
        /*0738*/ 	.word	0x0500000f


	//   ....[3]....
        /*073c*/ 	.word	0x0500000f


	//   ....[4]....
        /*0740*/ 	.word	0x0500000f


	//   ....[5]....
        /*0744*/ 	.word	0x0500000f


	//   ....[6]....
        /*0748*/ 	.word	0x0500000f


	//   ....[7]....
        /*074c*/ 	.word	0x0500000f


	//   ....[8]....
        /*0750*/ 	.word	0x0500000f


	//   ....[9]....
        /*0754*/ 	.word	0x0500000f


	//   ....[10]....
        /*0758*/ 	.word	0x0500000f


	//   ....[11]....
        /*075c*/ 	.word	0x0500000f


	//   ....[12]....
        /*0760*/ 	.word	0x0500000f


	//   ....[13]....
        /*0764*/ 	.word	0x0500000f


	//   ....[14]....
        /*0768*/ 	.word	0x0500000f


	//   ....[15]....
        /*076c*/ 	.word	0x0500000f


	//   ....[16]....
        /*0770*/ 	.word	0x0500000f


	//   ....[17]....
        /*0774*/ 	.word	0x0500000f


	//   ....[18]....
        /*0778*/ 	.word	0x0500000f


	//   ....[19]....
        /*077c*/ 	.word	0x0500000f


	//   ....[20]....
        /*0780*/ 	.word	0x0500000f


	//   ....[21]....
        /*0784*/ 	.word	0x0500000f


	//   ....[22]....
        /*0788*/ 	.word	0x0500000f


	//   ....[23]....
        /*078c*/ 	.word	0x0500000f


	//   ....[24]....
        /*0790*/ 	.word	0x0500000f


	//   ....[25]....
        /*0794*/ 	.word	0x0500000f


	//   ....[26]....
        /*0798*/ 	.word	0x0500000f


	//   ....[27]....
        /*079c*/ 	.word	0x0500000f


	//   ....[28]....
        /*07a0*/ 	.word	0x0500000f


	//   ....[29]....
        /*07a4*/ 	.word	0x0500000f


	//   ....[30]....
        /*07a8*/ 	.word	0x0500000f


	//   ....[31]....
        /*07ac*/ 	.word	0x0500000f


	//   ....[32]....
        /*07b0*/ 	.word	0x0500000f


	//   ....[33]....
        /*07b4*/ 	.word	0x0500000f


	//   ....[34]....
        /*07b8*/ 	.word	0x0500000f


	//   ....[35]....
        /*07bc*/ 	.word	0x0500000f


	//   ....[36]....
        /*07c0*/ 	.word	0x0500000f


	//   ....[37]....
        /*07c4*/ 	.word	0x0500000f


	//   ....[38]....
        /*07c8*/ 	.word	0x0500000f


	//   ....[39]....
        /*07cc*/ 	.word	0x0500000f


	//   ....[40]....
        /*07d0*/ 	.word	0x0500000f


	//   ....[41]....
        /*07d4*/ 	.word	0x0500000f


	//   ....[42]....
        /*07d8*/ 	.word	0x0500000f


	//   ....[43]....
        /*07dc*/ 	.word	0x0500000f


	//   ....[44]....
        /*07e0*/ 	.word	0x0500000f


	//   ....[45]....
        /*07e4*/ 	.word	0x0500000f


	//   ....[46]....
        /*07e8*/ 	.word	0x0500000f


	//   ....[47]....
        /*07ec*/ 	.word	0x0500000f


	//   ....[48]....
        /*07f0*/ 	.word	0x0500000f


	//   ....[49]....
        /*07f4*/ 	.word	0x0500000f


	//   ....[50]....
        /*07f8*/ 	.word	0x0500000f


	//   ....[51]....
        /*07fc*/ 	.word	0x0500000f


	//   ....[52]....
        /*0800*/ 	.word	0x0500000f


	//   ....[53]....
        /*0804*/ 	.word	0x0500000f


	//   ....[54]....
        /*0808*/ 	.word	0x0500000f


	//   ....[55]....
        /*080c*/ 	.word	0x0500000f


	//   ....[56]....
        /*0810*/ 	.word	0x0500000f


	//   ....[57]....
        /*0814*/ 	.word	0x0500000f


	//   ....[58]....
        /*0818*/ 	.word	0x0500000f


	//   ....[59]....
        /*081c*/ 	.word	0x0500000f


	//   ....[60]....
        /*0820*/ 	.word	0x0500000f


	//   ....[61]....
        /*0824*/ 	.word	0x0500000f


	//   ....[62]....
        /*0828*/ 	.word	0x0500000f


	//   ....[63]....
        /*082c*/ 	.word	0x0500000f


	//   ....[64]....
        /*0830*/ 	.word	0x0500000f


	//   ....[65]....
        /*0834*/ 	.word	0x0500000f


	//   ....[66]....
        /*0838*/ 	.word	0x0500000f


	//   ....[67]....
        /*083c*/ 	.word	0x0500000f


	//   ....[68]....
        /*0840*/ 	.word	0x0500000f


	//   ....[69]....
        /*0844*/ 	.word	0x0500000f


	//   ....[70]....
        /*0848*/ 	.word	0x0500000f


	//   ....[71]....
        /*084c*/ 	.word	0x0500000f


	//   ....[72]....
        /*0850*/ 	.word	0x0500000f


	//   ....[73]....
        /*0854*/ 	.word	0x0500000f


	//   ....[74]....
        /*0858*/ 	.word	0x0500000f


	//   ....[75]....
        /*085c*/ 	.word	0x0500000f


	//   ....[76]....
        /*0860*/ 	.word	0xffffffff


	//   ....[77]....
        /*0864*/ 	.word	0xffffffff


	//   ....[78]....
        /*0868*/ 	.word	0xffffffff


	//   ....[79]....
        /*086c*/ 	.word	0xffffffff


	//   ....[80]....
        /*0870*/ 	.word	0xffffffff


	//   ....[81]....
        /*0874*/ 	.word	0xffffffff


	//----- nvinfo : EIATTR_COOP_GROUP_INSTR_OFFSETS
	.align		4
.L_1442:
        /*0878*/ 	.byte	0x04, 0x28
        /*087a*/ 	.short	(.L_1444 - .L_1443)


	//   ....[0]....
.L_1443:
        /*087c*/ 	.word	0x000000c0


	//   ....[1]....
        /*0880*/ 	.word	0x00000190


	//   ....[2]....
        /*0884*/ 	.word	0x000001e0


	//   ....[3]....
        /*0888*/ 	.word	0x00000430


	//   ....[4]....
        /*088c*/ 	.word	0x00000590


	//   ....[5]....
        /*0890*/ 	.word	0x000006b0


	//   ....[6]....
        /*0894*/ 	.word	0x00000810


	//   ....[7]....
        /*0898*/ 	.word	0x00003100


	//   ....[8]....
        /*089c*/ 	.word	0x00003110


	//   ....[9]....
        /*08a0*/ 	.word	0x00003880


	//   ....[10]....
        /*08a4*/ 	.word	0x00003890


	//   ....[11]....
        /*08a8*/ 	.word	0x00004760


	//   ....[12]....
        /*08ac*/ 	.word	0x00004770


	//   ....[13]....
        /*08b0*/ 	.word	0x00004f10


	//   ....[14]....
        /*08b4*/ 	.word	0x00004f20


	//   ....[15]....
        /*08b8*/ 	.word	0x00005900


	//   ....[16]....
        /*08bc*/ 	.word	0x00005910


	//   ....[17]....
        /*08c0*/ 	.word	0x00005a20


	//   ....[18]....
        /*08c4*/ 	.word	0x00005a30


	//   ....[19]....
        /*08c8*/ 	.word	0x00005e00


	//   ....[20]....
        /*08cc*/ 	.word	0x00005e30


	//   ....[21]....
        /*08d0*/ 	.word	0x00006100


	//   ....[22]....
        /*08d4*/ 	.word	0x00006120


	//   ....[23]....
        /*08d8*/ 	.word	0x00006f20


	//   ....[24]....
        /*08dc*/ 	.word	0x00007c10


	//   ....[25]....
        /*08e0*/ 	.word	0x00007c20


	//   ....[26]....
        /*08e4*/ 	.word	0x00007c30


	//   ....[27]....
        /*08e8*/ 	.word	0x00007c40


	//   ....[28]....
        /*08ec*/ 	.word	0x00007f40


	//   ....[29]....
        /*08f0*/ 	.word	0x00007f50


	//   ....[30]....
        /*08f4*/ 	.word	0x00007f60


	//   ....[31]....
        /*08f8*/ 	.word	0x00007f70


	//   ....[32]....
        /*08fc*/ 	.word	0x00009240


	//   ....[33]....
        /*0900*/ 	.word	0x00009260


	//   ....[34]....
        /*0904*/ 	.word	0x00009270


	//   ....[35]....
        /*0908*/ 	.word	0x00009280


	//   ....[36]....
        /*090c*/ 	.word	0x00009370


	//   ....[37]....
        /*0910*/ 	.word	0x00009380


	//   ....[38]....
        /*0914*/ 	.word	0x00009390


	//   ....[39]....
        /*0918*/ 	.word	0x000093a0


	//   ....[40]....
        /*091c*/ 	.word	0x0000c3a0


	//   ....[41]....
        /*0920*/ 	.word	0x0000c5b0


	//   ....[42]....
        /*0924*/ 	.word	0x0000d560


	//   ....[43]....
        /*0928*/ 	.word	0x0000d610


	//   ....[44]....
        /*092c*/ 	.word	0x0000d790


	//   ....[45]....
        /*0930*/ 	.word	0x0000d800


	//   ....[46]....
        /*0934*/ 	.word	0x000172a0


	//   ....[47]....
        /*0938*/ 	.word	0x00017330


	//   ....[48]....
        /*093c*/ 	.word	0x00017400


	//   ....[49]....
        /*0940*/ 	.word	0x00017430


	//   ....[50]....
        /*0944*/ 	.word	0x00020ca0


	//   ....[51]....
        /*0948*/ 	.word	0x00020eb0


	//   ....[52]....
        /*094c*/ 	.word	0x00021f30


	//   ....[53]....
        /*0950*/ 	.word	0x00021fc0


	//   ....[54]....
        /*0954*/ 	.word	0x000220e0


	//   ....[55]....
        /*0958*/ 	.word	0x00022100


	//   ....[56]....
        /*095c*/ 	.word	0x0002a5b0


	//   ....[57]....
        /*0960*/ 	.word	0x0002a5d0


	//   ....[58]....
        /*0964*/ 	.word	0x0002a630


	//   ....[59]....
        /*0968*/ 	.word	0x0002a670


	//   ....[60]....
        /*096c*/ 	.word	0x0002c730


	//   ....[61]....
        /*0970*/ 	.word	0x0002c750


	//   ....[62]....
        /*0974*/ 	.word	0x0002ca30


	//   ....[63]....
        /*0978*/ 	.word	0x0002ca50


	//   ....[64]....
        /*097c*/ 	.word	0x0002d100


	//   ....[65]....
        /*0980*/ 	.word	0x0002d120


	//   ....[66]....
        /*0984*/ 	.word	0x0002d260


	//   ....[67]....
        /*0988*/ 	.word	0x0002d280


	//   ....[68]....
        /*098c*/ 	.word	0x0002d3c0


	//   ....[69]....
        /*0990*/ 	.word	0x0002d3e0


	//   ....[70]....
        /*0994*/ 	.word	0x0002d530


	//   ....[71]....
        /*0998*/ 	.word	0x0002d550


	//   ....[72]....
        /*099c*/ 	.word	0x0002dda0


	//   ....[73]....
        /*09a0*/ 	.word	0x0002ddb0


	//   ....[74]....
        /*09a4*/ 	.word	0x0002df50


	//   ....[75]....
        /*09a8*/ 	.word	0x0002df60


	//   ....[76]....
        /*09ac*/ 	.word	0x0002e0f0


	//   ....[77]....
        /*09b0*/ 	.word	0x0002e100


	//   ....[78]....
        /*09b4*/ 	.word	0x0002e290


	//   ....[79]....
        /*09b8*/ 	.word	0x0002e2a0


	//   ....[80]....
        /*09bc*/ 	.word	0x0002e480


	//   ....[81]....
        /*09c0*/ 	.word	0x0002e650


	//   ....[82]....
        /*09c4*/ 	.word	0x0002e680


	//   ....[83]....
        /*09c8*/ 	.word	0x0002e6b0


	//   ....[84]....
        /*09cc*/ 	.word	0x0002e6e0


	//   ....[85]....
        /*09d0*/ 	.word	0x0002e710


	//   ....[86]....
        /*09d4*/ 	.word	0x0002e740


	//   ....[87]....
        /*09d8*/ 	.word	0x0002e8b0


	//   ....[88]....
        /*09dc*/ 	.word	0x0002e8e0


	//   ....[89]....
        /*09e0*/ 	.word	0x0002e910


	//   ....[90]....
        /*09e4*/ 	.word	0x0002e940


	//   ....[91]....
        /*09e8*/ 	.word	0x0002e970


	//   ....[92]....
        /*09ec*/ 	.word	0x0002e9a0


	//   ....[93]....
        /*09f0*/ 	.word	0x0002ea30


	//   ....[94]....
        /*09f4*/ 	.word	0x0002ea90


	//   ....[95]....
        /*09f8*/ 	.word	0x0002eb20


	//   ....[96]....
        /*09fc*/ 	.word	0x0002fbd0


	//   ....[97]....
        /*0a00*/ 	.word	0x00031e50


	//   ....[98]....
        /*0a04*/ 	.word	0x00031e70


	//   ....[99]....
        /*0a08*/ 	.word	0x00031f00


	//   ....[100]....
        /*0a0c*/ 	.word	0x00031f20


	//   ....[101]....
        /*0a10*/ 	.word	0x00031fa0


	//   ....[102]....
        /*0a14*/ 	.word	0x00031fc0


	//   ....[103]....
        /*0a18*/ 	.word	0x00032040


	//   ....[104]....
        /*0a1c*/ 	.word	0x00032060


	//   ....[105]....
        /*0a20*/ 	.word	0x000320e0


	//   ....[106]....
        /*0a24*/ 	.word	0x00032100


	//   ....[107]....
        /*0a28*/ 	.word	0x00032110


	//   ....[108]....
        /*0a2c*/ 	.word	0x00032120


	//   ....[109]....
        /*0a30*/ 	.word	0x00032900


	//   ....[110]....
        /*0a34*/ 	.word	0x00032930


	//   ....[111]....
        /*0a38*/ 	.word	0x00032a30


	//   ....[112]....
        /*0a3c*/ 	.word	0x00032a40


	//   ....[113]....
        /*0a40*/ 	.word	0x00032ac0


	//   ....[114]....
        /*0a44*/ 	.word	0x00032ad0


	//   ....[115]....
        /*0a48*/ 	.word	0x00032ae0


	//   ....[116]....
        /*0a4c*/ 	.word	0x00032b80


	//   ....[117]....
        /*0a50*/ 	.word	0x00032bb0


	//   ....[118]....
        /*0a54*/ 	.word	0x00032c30


	//   ....[119]....
        /*0a58*/ 	.word	0x00032c60


	//   ....[120]....
        /*0a5c*/ 	.word	0x00032ce0


	//   ....[121]....
        /*0a60*/ 	.word	0x00032d10


	//   ....[122]....
        /*0a64*/ 	.word	0x00032d30


	//   ....[123]....
        /*0a68*/ 	.word	0x00032d80


	//   ....[124]....
        /*0a6c*/ 	.word	0x00032d90


	//   ....[125]....
        /*0a70*/ 	.word	0x00033460


	//   ....[126]....
        /*0a74*/ 	.word	0x00033480


	//   ....[127]....
        /*0a78*/ 	.word	0x00033580


	//   ....[128]....
        /*0a7c*/ 	.word	0x00033590


	//   ....[129]....
        /*0a80*/ 	.word	0x00033620


	//   ....[130]....
        /*0a84*/ 	.word	0x00033630


	//   ....[131]....
        /*0a88*/ 	.word	0x000336a0


	//   ....[132]....
        /*0a8c*/ 	.word	0x000336b0


	//   ....[133]....
        /*0a90*/ 	.word	0x00033730


	//   ....[134]....
        /*0a94*/ 	.word	0x00033740


	//   ....[135]....
        /*0a98*/ 	.word	0x000337c0


	//   ....[136]....
        /*0a9c*/ 	.word	0x000337d0


	//   ....[137]....
        /*0aa0*/ 	.word	0x00033850


	//   ....[138]....
        /*0aa4*/ 	.word	0x00033860


	//   ....[139]....
        /*0aa8*/ 	.word	0x000338e0


	//   ....[140]....
        /*0aac*/ 	.word	0x000338f0


	//   ....[141]....
        /*0ab0*/ 	.word	0x00033e20


	//   ....[142]....
        /*0ab4*/ 	.word	0x00033e40


	//   ....[143]....
        /*0ab8*/ 	.word	0x00033ea0


	//   ....[144]....
        /*0abc*/ 	.word	0x00033f50


	//   ....[145]....
        /*0ac0*/ 	.word	0x00033f60


	//   ....[146]....
        /*0ac4*/ 	.word	0x00033f90


	//   ....[147]....
        /*0ac8*/ 	.word	0x00034020


	//   ....[148]....
        /*0acc*/ 	.word	0x000340d0


	//   ....[149]....
        /*0ad0*/ 	.word	0x000340e0


	//   ....[150]....
        /*0ad4*/ 	.word	0x00034110


	//   ....[151]....
        /*0ad8*/ 	.word	0x00034120


	//   ....[152]....
        /*0adc*/ 	.word	0x000341b0


	//   ....[153]....
        /*0ae0*/ 	.word	0x000348e0


	//   ....[154]....
        /*0ae4*/ 	.word	0x00034900


	//   ....[155]....
        /*0ae8*/ 	.word	0x00034950


	//   ....[156]....
        /*0aec*/ 	.word	0x00034960


	//   ....[157]....
        /*0af0*/ 	.word	0x000349a0


	//   ....[158]....
        /*0af4*/ 	.word	0x000349b0


	//   ....[159]....
        /*0af8*/ 	.word	0x000349f0


	//   ....[160]....
        /*0afc*/ 	.word	0x00034a00


	//   ....[161]....
        /*0b00*/ 	.word	0x00034a40


	//   ....[162]....
        /*0b04*/ 	.word	0x00034a50


	//   ....[163]....
        /*0b08*/ 	.word	0x00034a60


	//   ....[164]....
        /*0b0c*/ 	.word	0x00034aa0


	//   ....[165]....
        /*0b10*/ 	.word	0x00034de0


	//   ....[166]....
        /*0b14*/ 	.word	0x00034e00


	//   ....[167]....
        /*0b18*/ 	.word	0x00034e10


	//   ....[168]....
        /*0b1c*/ 	.word	0x00034e30


	//   ....[169]....
        /*0b20*/ 	.word	0x00034ea0


	//   ....[170]....
        /*0b24*/ 	.word	0x00034ec0


	//   ....[171]....
        /*0b28*/ 	.word	0x00034f20


	//   ....[172]....
        /*0b2c*/ 	.word	0x00034f40


	//   ....[173]....
        /*0b30*/ 	.word	0x00034fa0


	//   ....[174]....
        /*0b34*/ 	.word	0x00034fc0


	//   ....[175]....
        /*0b38*/ 	.word	0x00035020


	//   ....[176]....
        /*0b3c*/ 	.word	0x00035040


	//   ....[177]....
        /*0b40*/ 	.word	0x00035530


	//   ....[178]....
        /*0b44*/ 	.word	0x00035560


	//   ....[179]....
        /*0b48*/ 	.word	0x00035590


	//   ....[180]....
        /*0b4c*/ 	.word	0x000355c0


	//   ....[181]....
        /*0b50*/ 	.word	0x000355f0


	//   ....[182]....
        /*0b54*/ 	.word	0x00035620


	//   ....[183]....
        /*0b58*/ 	.word	0x00035650


	//   ....[184]....
        /*0b5c*/ 	.word	0x00035680


	//   ....[185]....
        /*0b60*/ 	.word	0x00035800


	//   ....[186]....
        /*0b64*/ 	.word	0x00035830


	//   ....[187]....
        /*0b68*/ 	.word	0x00035860


	//   ....[188]....
        /*0b6c*/ 	.word	0x00035890


	//   ....[189]....
        /*0b70*/ 	.word	0x000358c0


	//   ....[190]....
        /*0b74*/ 	.word	0x000358f0


	//   ....[191]....
        /*0b78*/ 	.word	0x000359b0


	//   ....[192]....
        /*0b7c*/ 	.word	0x000359d0


	//   ....[193]....
        /*0b80*/ 	.word	0x00035a40


	//   ....[194]....
        /*0b84*/ 	.word	0x000360e0


	//   ....[195]....
        /*0b88*/ 	.word	0x00036400


	//   ....[196]....
        /*0b8c*/ 	.word	0x00036490


	//   ....[197]....
        /*0b90*/ 	.word	0x00036520


	//   ....[198]....
        /*0b94*/ 	.word	0x000365b0


	//   ....[199]....
        /*0b98*/ 	.word	0x00036690


	//   ....[200]....
        /*0b9c*/ 	.word	0x00036720


	//   ....[201]....
        /*0ba0*/ 	.word	0x000367c0


	//   ....[202]....
        /*0ba4*/ 	.word	0x00036850


	//   ....[203]....
        /*0ba8*/ 	.word	0x00036930


	//   ....[204]....
        /*0bac*/ 	.word	0x000369c0


	//   ....[205]....
        /*0bb0*/ 	.word	0x00036a50


	//   ....[206]....
        /*0bb4*/ 	.word	0x00036ae0


	//   ....[207]....
        /*0bb8*/ 	.word	0x00036bc0


	//   ....[208]....
        /*0bbc*/ 	.word	0x00036c60


	//   ....[209]....
        /*0bc0*/ 	.word	0x00036cf0


	//   ....[210]....
        /*0bc4*/ 	.word	0x00036d40


	//   ....[211]....
        /*0bc8*/ 	.word	0x00036d90


	//   ....[212]....
        /*0bcc*/ 	.word	0x00036e20


	//   ....[213]....
        /*0bd0*/ 	.word	0x00036eb0


	//   ....[214]....
        /*0bd4*/ 	.word	0x00036f00


	//   ....[215]....
        /*0bd8*/ 	.word	0x00036f50


	//   ....[216]....
        /*0bdc*/ 	.word	0x00037040


	//   ....[217]....
        /*0be0*/ 	.word	0x000370f0


	//   ....[218]....
        /*0be4*/ 	.word	0x00037170


	//   ....[219]....
        /*0be8*/ 	.word	0x000371e0


	//   ....[220]....
        /*0bec*/ 	.word	0x00037300


	//   ....[221]....
        /*0bf0*/ 	.word	0x00037430


	//   ....[222]....
        /*0bf4*/ 	.word	0x00037510


	//   ....[223]....
        /*0bf8*/ 	.word	0x00037560


	//   ....[224]....
        /*0bfc*/ 	.word	0x00037810


	//   ....[225]....
        /*0c00*/ 	.word	0x00037860


	//   ....[226]....
        /*0c04*/ 	.word	0x000378f0


	//   ....[227]....
        /*0c08*/ 	.word	0x00037980


	//   ....[228]....
        /*0c0c*/ 	.word	0x00037a10


	//   ....[229]....
        /*0c10*/ 	.word	0x00037aa0


	//   ....[230]....
        /*0c14*/ 	.word	0x00037b30


	//   ....[231]....
        /*0c18*/ 	.word	0x00037bc0


	//   ....[232]....
        /*0c1c*/ 	.word	0x00037c80


	//   ....[233]....
        /*0c20*/ 	.word	0x00037f50


	//   ....[234]....
        /*0c24*/ 	.word	0x00038040


	//   ....[235]....
        /*0c28*/ 	.word	0x000380e0


	//   ....[236]....
        /*0c2c*/ 	.word	0x00038140


	//   ....[237]....
        /*0c30*/ 	.word	0x00038230


	//   ....[238]....
        /*0c34*/ 	.word	0x000382a0


	//   ....[239]....
        /*0c38*/ 	.word	0x00038390


	//   ....[240]....
        /*0c3c*/ 	.word	0x00038400


	//   ....[241]....
        /*0c40*/ 	.word	0x000384f0


	//   ....[242]....
        /*0c44*/ 	.word	0x00038560


	//   ....[243]....
        /*0c48*/ 	.word	0x00038650


	//   ....[244]....
        /*0c4c*/ 	.word	0x000386c0


	//   ....[245]....
        /*0c50*/ 	.word	0x00038760


	//   ....[246]....
        /*0c54*/ 	.word	0x00038850


	//   ....[247]....
        /*0c58*/ 	.word	0x00038910


	//   ....[248]....
        /*0c5c*/ 	.word	0x00038970


	//   ....[249]....
        /*0c60*/ 	.word	0x00038a60


	//   ....[250]....
        /*0c64*/ 	.word	0x00038ac0


	//   ....[251]....
        /*0c68*/ 	.word	0x00038bb0


	//   ....[252]....
        /*0c6c*/ 	.word	0x00038c10


	//   ....[253]....
        /*0c70*/ 	.word	0x00038cb0


	//   ....[254]....
        /*0c74*/ 	.word	0x00038d80


	//   ....[255]....
        /*0c78*/ 	.word	0x00038e20


	//   ....[0]....
        /*0c7c*/ 	.word	0x00038ef0


	//   ....[1]....
        /*0c80*/ 	.word	0x00038f90


	//   ....[2]....
        /*0c84*/ 	.word	0x00039060


	//   ....[3]....
        /*0c88*/ 	.word	0x00039100


	//   ....[4]....
        /*0c8c*/ 	.word	0x000391b0


	//   ....[5]....
        /*0c90*/ 	.word	0x00039250


	//   ....[6]....
        /*0c94*/ 	.word	0x000394c0


	//   ....[7]....
        /*0c98*/ 	.word	0x00039580


	//   ....[8]....
        /*0c9c*/ 	.word	0x00039640


	//   ....[9]....
        /*0ca0*/ 	.word	0x00039730


	//   ....[10]....
        /*0ca4*/ 	.word	0x000397f0


	//   ....[11]....
        /*0ca8*/ 	.word	0x000398b0


	//   ....[12]....
        /*0cac*/ 	.word	0x00039970


	//   ....[13]....
        /*0cb0*/ 	.word	0x00039a30


	//   ....[14]....
        /*0cb4*/ 	.word	0x00039af0


	//   ....[15]....
        /*0cb8*/ 	.word	0x00039bb0


	//   ....[16]....
        /*0cbc*/ 	.word	0x00039c70


	//   ....[17]....
        /*0cc0*/ 	.word	0x00039d30


	//   ....[18]....
        /*0cc4*/ 	.word	0x00039df0


	//   ....[19]....
        /*0cc8*/ 	.word	0x00039ea0


	//   ....[20]....
        /*0ccc*/ 	.word	0x00039f00


	//   ....[21]....
        /*0cd0*/ 	.word	0x00039fe0


	//   ....[22]....
        /*0cd4*/ 	.word	0x0003a120


	//   ....[23]....
        /*0cd8*/ 	.word	0x0003a200


	//   ....[24]....
        /*0cdc*/ 	.word	0x0003a290


	//   ....[25]....
        /*0ce0*/ 	.word	0x0003a3a0


	//   ....[26]....
        /*0ce4*/ 	.word	0x0003a400


	//   ....[27]....
        /*0ce8*/ 	.word	0x0003a510


	//   ....[28]....
        /*0cec*/ 	.word	0x0003a570


	//   ....[29]....
        /*0cf0*/ 	.word	0x0003a680


	//   ....[30]....
        /*0cf4*/ 	.word	0x0003a6e0


	//   ....[31]....
        /*0cf8*/ 	.word	0x0003a7f0


	//   ....[32]....
        /*0cfc*/ 	.word	0x0003a850


	//   ....[33]....
        /*0d00*/ 	.word	0x0003a910


	//   ....[34]....
        /*0d04*/ 	.word	0x0003aa70


	//   ....[35]....
        /*0d08*/ 	.word	0x0003ab10


	//   ....[36]....
        /*0d0c*/ 	.word	0x0003ab70


	//   ....[37]....
        /*0d10*/ 	.word	0x0003ac20


	//   ....[38]....
        /*0d14*/ 	.word	0x0003ac80


	//   ....[39]....
        /*0d18*/ 	.word	0x0003ad30


	//   ....[40]....
        /*0d1c*/ 	.word	0x0003ad90


	//   ....[41]....
        /*0d20*/ 	.word	0x0003ae40


	//   ....[42]....
        /*0d24*/ 	.word	0x0003aea0


	//   ....[43]....
        /*0d28*/ 	.word	0x0003af50


	//   ....[44]....
        /*0d2c*/ 	.word	0x0003afb0


	//   ....[45]....
        /*0d30*/ 	.word	0x0003b060


	//   ....[46]....
        /*0d34*/ 	.word	0x0003b150


	//   ....[47]....
        /*0d38*/ 	.word	0x0003b1f0


	//   ....[48]....
        /*0d3c*/ 	.word	0x0003b250


	//   ....[49]....
        /*0d40*/ 	.word	0x0003b320


	//   ....[50]....
        /*0d44*/ 	.word	0x0003b380


	//   ....[51]....
        /*0d48*/ 	.word	0x0003b450


	//   ....[52]....
        /*0d4c*/ 	.word	0x0003b4b0


	//   ....[53]....
        /*0d50*/ 	.word	0x0003b580


	//   ....[54]....
        /*0d54*/ 	.word	0x0003b5e0


	//   ....[55]....
        /*0d58*/ 	.word	0x0003b6b0


	//   ....[56]....
        /*0d5c*/ 	.word	0x0003b710


	//   ....[57]....
        /*0d60*/ 	.word	0x0003b7e0


	//   ....[58]....
        /*0d64*/ 	.word	0x0003b870


	//   ....[59]....
        /*0d68*/ 	.word	0x0003b910


	//   ....[60]....
        /*0d6c*/ 	.word	0x0003ba30


	//   ....[61]....
        /*0d70*/ 	.word	0x0003baa0


	//   ....[62]....
        /*0d74*/ 	.word	0x0003bb10


	//   ....[63]....
        /*0d78*/ 	.word	0x0003bb80


	//   ....[64]....
        /*0d7c*/ 	.word	0x0003bbf0


	//   ....[65]....
        /*0d80*/ 	.word	0x0003bc70


	//   ....[66]....
        /*0d84*/ 	.word	0x0003bd00


	//   ....[67]....
        /*0d88*/ 	.word	0x0003bd90


	//   ....[68]....
        /*0d8c*/ 	.word	0x0003be00


	//   ....[69]....
        /*0d90*/ 	.word	0x0003be70


	//   ....[70]....
        /*0d94*/ 	.word	0x0003bee0


	//   ....[71]....
        /*0d98*/ 	.word	0x0003bf60


	//   ....[72]....
        /*0d9c*/ 	.word	0x0003bfd0


	//   ....[73]....
        /*0da0*/ 	.word	0x0003c070


	//   ....[74]....
        /*0da4*/ 	.word	0x0003c100


	//   ....[75]....
        /*0da8*/ 	.word	0x0003c220


	//   ....[76]....
        /*0dac*/ 	.word	0x0003ddd0


	//   ....[77]....
        /*0db0*/ 	.word	0x0003dfd0


	//   ....[78]....
        /*0db4*/ 	.word	0x0003f1a0


	//   ....[79]....
        /*0db8*/ 	.word	0x0003f1d0


	//   ....[80]....
        /*0dbc*/ 	.word	0x0003f1f0


	//   ....[81]....
        /*0dc0*/ 	.word	0x0003f200


	//----- nvinfo : EIATTR_REG_RECONFIG
	.align		4
.L_1444:
        /*0dc4*/ 	.byte	0x01, 0x54
	.zero		2


	//----- nvinfo : EIATTR_SYSCALL_OFFSETS
	.align		4
        /*0dc8*/ 	.byte	0x04, 0x46
        /*0dca*/ 	.short	(.L_1446 - .L_1445)


	//   ....[0]....
.L_1445:
        /*0dcc*/ 	.word	0x00001dc0


	//   ....[1]....
        /*0dd0*/ 	.word	0x00001f10


	//   ....[2]....
        /*0dd4*/ 	.word	0x00007430


	//   ....[3]....
        /*0dd8*/ 	.word	0x000079b0


	//   ....[4]....
        /*0ddc*/ 	.word	0x00031430


	//   ....[5]....
        /*0de0*/ 	.word	0x00031580


	//   ....[6]....
        /*0de4*/ 	.word	0x00031670


	//   ....[7]....
        /*0de8*/ 	.word	0x000324f0


	//   ....[8]....
        /*0dec*/ 	.word	0x00033060


	//----- nvinfo : EIATTR_MBARRIER_INSTR_OFFSETS
	.align		4
.L_1446:
        /*0df0*/ 	.byte	0x04, 0x39
        /*0df2*/ 	.short	(.L_1448 - .L_1447)


	//   ....[0]....
.L_1447:
        /*0df4*/ 	.word	0x000002d0
        /*0df8*/ 	.word	0x000000ff
        /*0dfc*/ 	.word	0x00032400
        /*0e00*/ 	.short	0x0100
        /*0e02*/ 	.byte	0x08
	.zero		1


	//   ....[1]....
        /*0e04*/ 	.word	0x000002e0
        /*0e08*/ 	.word	0x000000ff
        /*0e0c*/ 	.word	0x00032410
        /*0e10*/ 	.short	0x0100
        /*0e12*/ 	.byte	0x08
	.zero		1


	//   ....[2]....
        /*0e14*/ 	.word	0x000002f0
        /*0e18*/ 	.word	0x000000ff
        /*0e1c*/ 	.word	0x00032420
        /*0e20*/ 	.short	0x0100
        /*0e22*/ 	.byte	0x08
	.zero		1


	//   ....[3]....
        /*0e24*/ 	.word	0x000003e0
        /*0e28*/ 	.word	0x000000ff
        /*0e2c*/ 	.word	0x00032430
        /*0e30*/ 	.short	0x0100
        /*0e32*/ 	.byte	0x08
	.zero		1


	//   ....[4]....
        /*0e34*/ 	.word	0x000003f0
        /*0e38*/ 	.word	0x000000ff
        /*0e3c*/ 	.word	0x00032440
        /*0e40*/ 	.short	0x0100
        /*0e42*/ 	.byte	0x08
	.zero		1


	//   ....[5]....
        /*0e44*/ 	.word	0x00000400
        /*0e48*/ 	.word	0x000000ff
        /*0e4c*/ 	.word	0x00032438
        /*0e50*/ 	.short	0x0100
        /*0e52*/ 	.byte	0x08
	.zero		1


	//   ....[6]....
        /*0e54*/ 	.word	0x00000410
        /*0e58*/ 	.word	0x000000ff
        /*0e5c*/ 	.word	0x00032448
        /*0e60*/ 	.short	0x0100
        /*0e62*/ 	.byte	0x08
	.zero		1


	//   ....[7]....
        /*0e64*/ 	.word	0x00000540
        /*0e68*/ 	.word	0x000000ff
        /*0e6c*/ 	.word	0x00032450
        /*0e70*/ 	.short	0x0100
        /*0e72*/ 	.byte	0x08
	.zero		1


	//   ....[8]....
        /*0e74*/ 	.word	0x00000550
        /*0e78*/ 	.word	0x000000ff
        /*0e7c*/ 	.word	0x00032460
        /*0e80*/ 	.short	0x0100
        /*0e82*/ 	.byte	0x08
	.zero		1


	//   ....[9]....
        /*0e84*/ 	.word	0x00000560
        /*0e88*/ 	.word	0x000000ff
        /*0e8c*/ 	.word	0x00032458
        /*0e90*/ 	.short	0x0100
        /*0e92*/ 	.byte	0x08
	.zero		1


	//   ....[10]....
        /*0e94*/ 	.word	0x00000570
        /*0e98*/ 	.word	0x000000ff
        /*0e9c*/ 	.word	0x00032468
        /*0ea0*/ 	.short	0x0100
        /*0ea2*/ 	.byte	0x08
	.zero		1


	//   ....[11]....
        /*0ea4*/ 	.word	0x00000660
        /*0ea8*/ 	.word	0x000000ff
        /*0eac*/ 	.word	0x00032470
        /*0eb0*/ 	.short	0x0100
        /*0eb2*/ 	.byte	0x06
	.zero		1


	//   ....[12]....
        /*0eb4*/ 	.word	0x00000670
        /*0eb8*/ 	.word	0x000000ff
        /*0ebc*/ 	.word	0x00032480
        /*0ec0*/ 	.short	0x0100
        /*0ec2*/ 	.byte	0x06
	.zero		1


	//   ....[13]....
        /*0ec4*/ 	.word	0x00000680
        /*0ec8*/ 	.word	0x000000ff
        /*0ecc*/ 	.word	0x00032478
        /*0ed0*/ 	.short	0x0100
        /*0ed2*/ 	.byte	0x06
	.zero		1


	//   ....[14]....
        /*0ed4*/ 	.word	0x00000690
        /*0ed8*/ 	.word	0x000000ff
        /*0edc*/ 	.word	0x00032488
        /*0ee0*/ 	.short	0x0100
        /*0ee2*/ 	.byte	0x06
	.zero		1


	//   ....[15]....
        /*0ee4*/ 	.word	0x000007c0
        /*0ee8*/ 	.word	0x000000ff
        /*0eec*/ 	.word	0x00032490
        /*0ef0*/ 	.short	0x0100
        /*0ef2*/ 	.byte	0x08
	.zero		1


	//   ....[16]....
        /*0ef4*/ 	.word	0x000007d0
        /*0ef8*/ 	.word	0x000000ff
        /*0efc*/ 	.word	0x000324a0
        /*0f00*/ 	.short	0x0100
        /*0f02*/ 	.byte	0x08
	.zero		1


	//   ....[17]....
        /*0f04*/ 	.word	0x000007e0
        /*0f08*/ 	.word	0x000000ff
        /*0f0c*/ 	.word	0x00032498
        /*0f10*/ 	.short	0x0100
        /*0f12*/ 	.byte	0x08
	.zero		1


	//   ....[18]....
        /*0f14*/ 	.word	0x000007f0
        /*0f18*/ 	.word	0x000000ff
        /*0f1c*/ 	.word	0x000324a8
        /*0f20*/ 	.short	0x0100
        /*0f22*/ 	.byte	0x08
	.zero		1


	//   ....[19]....
        /*0f24*/ 	.word	0x00000920
        /*0f28*/ 	.word	0x000000ff
        /*0f2c*/ 	.word	0x000324b0
        /*0f30*/ 	.short	0x0100
        /*0f32*/ 	.byte	0x08
	.zero		1


	//   ....[20]....
        /*0f34*/ 	.word	0x00000930
        /*0f38*/ 	.word	0x000000ff
        /*0f3c*/ 	.word	0x000324c0
        /*0f40*/ 	.short	0x0100
        /*0f42*/ 	.byte	0x08
	.zero		1


	//   ....[21]....
        /*0f44*/ 	.word	0x00000940
        /*0f48*/ 	.word	0x000000ff
        /*0f4c*/ 	.word	0x000324b8
        /*0f50*/ 	.short	0x0100
        /*0f52*/ 	.byte	0x08
	.zero		1


	//   ....[22]....
        /*0f54*/ 	.word	0x00000950
        /*0f58*/ 	.word	0x000000ff
        /*0f5c*/ 	.word	0x000324c8
        /*0f60*/ 	.short	0x0100
        /*0f62*/ 	.byte	0x08
	.zero		1


	//   ....[23]....
        /*0f64*/ 	.word	0x000030b0
        /*0f68*/ 	.word	0x00000047
        /*0f6c*/ 	.word	0x00032490
        /*0f70*/ 	.short	0x010a
        /*0f72*/ 	.byte	0x3f
	.zero		1


	//   ....[24]....
        /*0f74*/ 	.word	0x00004700
        /*0f78*/ 	.word	0x00000047
        /*0f7c*/ 	.word	0x00032490
        /*0f80*/ 	.short	0x010a
        /*0f82*/ 	.byte	0x3f
	.zero		1


	//   ....[25]....
        /*0f84*/ 	.word	0x00005740
        /*0f88*/ 	.word	0x00000047
        /*0f8c*/ 	.word	0x00032490
        /*0f90*/ 	.short	0x010a
        /*0f92*/ 	.byte	0x3f
	.zero		1


	//   ....[26]....
        /*0f94*/ 	.word	0x00005c10
        /*0f98*/ 	.word	0x00000004
        /*0f9c*/ 	.word	0x00000000
        /*0fa0*/ 	.short	0x0101
        /*0fa2*/ 	.byte	0x3f
	.zero		1


	//   ....[27]....
        /*0fa4*/ 	.word	0x00005c50
        /*0fa8*/ 	.word	0x00000047
        /*0fac*/ 	.word	0x000324b0
        /*0fb0*/ 	.short	0x010a
        /*0fb2*/ 	.byte	0x3f
	.zero		1


	//   ....[28]....
        /*0fb4*/ 	.word	0x00006490
        /*0fb8*/ 	.word	0x00000047
        /*0fbc*/ 	.word	0x00000000
        /*0fc0*/ 	.short	0x0101
        /*0fc2*/ 	.byte	0x3f
	.zero		1


	//   ....[29]....
        /*0fc4*/ 	.word	0x00007730
        /*0fc8*/ 	.word	0x00000094
        /*0fcc*/ 	.word	0x00032400
        /*0fd0*/ 	.short	0x010a
        /*0fd2*/ 	.byte	0x3f
	.zero		1


	//   ....[30]....
        /*0fd4*/ 	.word	0x00007780
        /*0fd8*/ 	.word	0x00000094
        /*0fdc*/ 	.word	0x00032400
        /*0fe0*/ 	.short	0x010a
        /*0fe2*/ 	.byte	0x3f
	.zero		1


	//   ....[31]....
        /*0fe4*/ 	.word	0x000081a0
        /*0fe8*/ 	.word	0x00000094
        /*0fec*/ 	.word	0x00032400
        /*0ff0*/ 	.short	0x010a
        /*0ff2*/ 	.byte	0x3f
	.zero		1


	//   ....[32]....
        /*0ff4*/ 	.word	0x000096e0
        /*0ff8*/ 	.word	0x00000094
        /*0ffc*/ 	.word	0x00032400
        /*1000*/ 	.short	0x010a
        /*1002*/ 	.byte	0x3f
	.zero		1


	//   ....[33]....
        /*1004*/ 	.word	0x0000ade0
        /*1008*/ 	.word	0x00000004
        /*100c*/ 	.word	0x00000000
        /*1010*/ 	.short	0x010a
        /*1012*/ 	.byte	0x3f
	.zero		1


	//   ....[34]....
        /*1014*/ 	.word	0x0000aed0
        /*1018*/ 	.word	0x00000002
        /*101c*/ 	.word	0x00000000
        /*1020*/ 	.short	0x010a
        /*1022*/ 	.byte	0x3f
	.zero		1


	//   ....[35]....
        /*1024*/ 	.word	0x0000b2e0
        /*1028*/ 	.word	0x00000004
        /*102c*/ 	.word	0x00000000
        /*1030*/ 	.short	0x010a
        /*1032*/ 	.byte	0x3f
	.zero		1


	//   ....[36]....
        /*1034*/ 	.word	0x0000b3b0
        /*1038*/ 	.word	0x0000000e
        /*103c*/ 	.word	0x00000000
        /*1040*/ 	.short	0x010a
        /*1042*/ 	.byte	0x3f
	.zero		1


	//   ....[37]....
        /*1044*/ 	.word	0x0000c120
        /*1048*/ 	.word	0x00000004
        /*104c*/ 	.word	0x00000000
        /*1050*/ 	.short	0x0101
        /*1052*/ 	.byte	0x3f
	.zero		1


	//   ....[38]....
        /*1054*/ 	.word	0x00015860
        /*1058*/ 	.word	0x00000002
        /*105c*/ 	.word	0x00000000
        /*1060*/ 	.short	0x0101
        /*1062*/ 	.byte	0x3f
	.zero		1


	//   ....[39]....
        /*1064*/ 	.word	0x00015ce0
        /*1068*/ 	.word	0x00000005
        /*106c*/ 	.word	0x00000000
        /*1070*/ 	.short	0x010a
        /*1072*/ 	.byte	0x3f
	.zero		1


	//   ....[40]....
        /*1074*/ 	.word	0x00015de0
        /*1078*/ 	.word	0x0000000a
        /*107c*/ 	.word	0x00000000
        /*1080*/ 	.short	0x010a
        /*1082*/ 	.byte	0x3f
	.zero		1


	//   ....[41]....
        /*1084*/ 	.word	0x00016220
        /*1088*/ 	.word	0x0000000b
        /*108c*/ 	.word	0x00000000
        /*1090*/ 	.short	0x010a
        /*1092*/ 	.byte	0x3f
	.zero		1


	//   ....[42]....
        /*1094*/ 	.word	0x00016320
        /*1098*/ 	.word	0x00000008
        /*109c*/ 	.word	0x00000000
        /*10a0*/ 	.short	0x010a
        /*10a2*/ 	.byte	0x3f
	.zero		1


	//   ....[43]....
        /*10a4*/ 	.word	0x00017040
        /*10a8*/ 	.word	0x00000006
        /*10ac*/ 	.word	0x00000000
        /*10b0*/ 	.short	0x0101
        /*10b2*/ 	.byte	0x3f
	.zero		1


	//   ....[44]....
        /*10b4*/ 	.word	0x0001f480
        /*10b8*/ 	.word	0x00000005
        /*10bc*/ 	.word	0x00000000
        /*10c0*/ 	.short	0x0101
        /*10c2*/ 	.byte	0x3f
	.zero		1


	//   ....[45]....
        /*10c4*/ 	.word	0x0001f670
        /*10c8*/ 	.word	0x00000005
        /*10cc*/ 	.word	0x00000000
        /*10d0*/ 	.short	0x010a
        /*10d2*/ 	.byte	0x3f
	.zero		1


	//   ....[46]....
        /*10d4*/ 	.word	0x0001f770
        /*10d8*/ 	.word	0x00000008
        /*10dc*/ 	.word	0x00000000
        /*10e0*/ 	.short	0x010a
        /*10e2*/ 	.byte	0x3f
	.zero		1


	//   ....[47]....
        /*10e4*/ 	.word	0x0001fbb0
        /*10e8*/ 	.word	0x00000005
        /*10ec*/ 	.word	0x00000000
        /*10f0*/ 	.short	0x010a
        /*10f2*/ 	.byte	0x3f
	.zero		1


	//   ....[48]....
        /*10f4*/ 	.word	0x0001fcb0
        /*10f8*/ 	.word	0x00000008
        /*10fc*/ 	.word	0x00000000
        /*1100*/ 	.short	0x010a
        /*1102*/ 	.byte	0x3f
	.zero		1


	//   ....[49]....
        /*1104*/ 	.word	0x00020a20
        /*1108*/ 	.word	0x00000005
        /*110c*/ 	.word	0x00000000
        /*1110*/ 	.short	0x0101
        /*1112*/ 	.byte	0x3f
	.zero		1


	//   ....[50]....
        /*1114*/ 	.word	0x0002a170
        /*1118*/ 	.word	0x00000004
        /*111c*/ 	.word	0x00000000
        /*1120*/ 	.short	0x0101
        /*1122*/ 	.byte	0x3f
	.zero		1


	//   ....[51]....
        /*1124*/ 	.word	0x0002d0f0
        /*1128*/ 	.word	0x00000000
        /*112c*/ 	.word	0x00000000
        /*1130*/ 	.short	0x0101
        /*1132*/ 	.byte	0x3f
	.zero		1


	//   ....[52]....
        /*1134*/ 	.word	0x0002fcb0
        /*1138*/ 	.word	0x00000017
        /*113c*/ 	.word	0x00032420
        /*1140*/ 	.short	0x010a
        /*1142*/ 	.byte	0x3f
	.zero		1


	//   ....[53]....
        /*1144*/ 	.word	0x0002fd60
        /*1148*/ 	.word	0x00000003
        /*114c*/ 	.word	0x000324a0
        /*1150*/ 	.short	0x010a
        /*1152*/ 	.byte	0x3f
	.zero		1


	//   ....[54]....
        /*1154*/ 	.word	0x0002ff90
        /*1158*/ 	.word	0x00000003
        /*115c*/ 	.word	0x000324c0
        /*1160*/ 	.short	0x010a
        /*1162*/ 	.byte	0x3f
	.zero		1


	//   ....[55]....
        /*1164*/ 	.word	0x000305c0
        /*1168*/ 	.word	0x0000000a
        /*116c*/ 	.word	0x000324a0
        /*1170*/ 	.short	0x010a
        /*1172*/ 	.byte	0x3f
	.zero		1


	//   ....[56]....
        /*1174*/ 	.word	0x000307e0
        /*1178*/ 	.word	0x0000000a
        /*117c*/ 	.word	0x000324c0
        /*1180*/ 	.short	0x010a
        /*1182*/ 	.byte	0x3f
	.zero		1


	//   ....[57]....
        /*1184*/ 	.word	0x00031be0
        /*1188*/ 	.word	0x00000011
        /*118c*/ 	.word	0x00032440
        /*1190*/ 	.short	0x010a
        /*1192*/ 	.byte	0x3f
	.zero		1


	//   ....[58]....
        /*1194*/ 	.word	0x00032220
        /*1198*/ 	.word	0x00000011
        /*119c*/ 	.word	0x00032430
        /*11a0*/ 	.short	0x0107
        /*11a2*/ 	.byte	0x3f
	.zero		1


	//   ....[59]....
        /*11a4*/ 	.word	0x000322f0
        /*11a8*/ 	.word	0x00000011
        /*11ac*/ 	.word	0x00032430
        /*11b0*/ 	.short	0x0101
        /*11b2*/ 	.byte	0x3f
	.zero		1


	//   ....[60]....
        /*11b4*/ 	.word	0x00032ea0
        /*11b8*/ 	.word	0x00000017
        /*11bc*/ 	.word	0x00032400
        /*11c0*/ 	.short	0x0107
        /*11c2*/ 	.byte	0x3f
	.zero		1


	//   ....[61]....
        /*11c4*/ 	.word	0x00032f30
        /*11c8*/ 	.word	0x00000017
        /*11cc*/ 	.word	0x00032400
        /*11d0*/ 	.short	0x0101
        /*11d2*/ 	.byte	0x3f
	.zero		1


	//   ....[62]....
        /*11d4*/ 	.word	0x000339e0
        /*11d8*/ 	.word	0x00000017
        /*11dc*/ 	.word	0x00032410
        /*11e0*/ 	.short	0x0107
        /*11e2*/ 	.byte	0x3f
	.zero		1


	//   ....[63]....
        /*11e4*/ 	.word	0x00033ae0
        /*11e8*/ 	.word	0x00000017
        /*11ec*/ 	.word	0x00032410
        /*11f0*/ 	.short	0x0101
        /*11f2*/ 	.byte	0x3f
	.zero		1


	//   ....[64]....
        /*11f4*/ 	.word	0x00033b00
        /*11f8*/ 	.word	0x00000017
        /*11fc*/ 	.word	0x00032420
        /*1200*/ 	.short	0x010a
        /*1202*/ 	.byte	0x3f
	.zero		1


	//   ....[65]....
        /*1204*/ 	.word	0x00033b90
        /*1208*/ 	.word	0x00000011
        /*120c*/ 	.word	0x00032460
        /*1210*/ 	.short	0x010a
        /*1212*/ 	.byte	0x3f
	.zero		1


	//   ....[66]....
        /*1214*/ 	.word	0x00034330
        /*1218*/ 	.word	0x00000011
        /*121c*/ 	.word	0x00032450
        /*1220*/ 	.short	0x0107
        /*1222*/ 	.byte	0x3f
	.zero		1


	//   ....[67]....
        /*1224*/ 	.word	0x00034400
        /*1228*/ 	.word	0x00000011
        /*122c*/ 	.word	0x00032450
        /*1230*/ 	.short	0x0101
        /*1232*/ 	.byte	0x3f
	.zero		1


	//   ....[68]....
        /*1234*/ 	.word	0x00034740
        /*1238*/ 	.word	0x00000004
        /*123c*/ 	.word	0x00032440
        /*1240*/ 	.short	0x010a
        /*1242*/ 	.byte	0x3f
	.zero		1


	//   ....[69]....
        /*1244*/ 	.word	0x00034b20
        /*1248*/ 	.word	0x00000004
        /*124c*/ 	.word	0x00032430
        /*1250*/ 	.short	0x0107
        /*1252*/ 	.byte	0x3f
	.zero		1


	//   ....[70]....
        /*1254*/ 	.word	0x00034be0
        /*1258*/ 	.word	0x00000004
        /*125c*/ 	.word	0x00032430
        /*1260*/ 	.short	0x0101
        /*1262*/ 	.byte	0x3f
	.zero		1


	//   ....[71]....
        /*1264*/ 	.word	0x00034c10
        /*1268*/ 	.word	0x00000004
        /*126c*/ 	.word	0x00032460
        /*1270*/ 	.short	0x010a
        /*1272*/ 	.byte	0x3f
	.zero		1


	//   ....[72]....
        /*1274*/ 	.word	0x00035130
        /*1278*/ 	.word	0x00000004
        /*127c*/ 	.word	0x00032450
        /*1280*/ 	.short	0x0107
        /*1282*/ 	.byte	0x3f
	.zero		1


	//   ....[73]....
        /*1284*/ 	.word	0x000351f0
        /*1288*/ 	.word	0x00000004
        /*128c*/ 	.word	0x00032450
        /*1290*/ 	.short	0x0101
        /*1292*/ 	.byte	0x3f
	.zero		1


	//   ....[74]....
        /*1294*/ 	.word	0x00036060
        /*1298*/ 	.word	0x00000005
        /*129c*/ 	.word	0x00032420
        /*12a0*/ 	.short	0x010a
        /*12a2*/ 	.byte	0x3f
	.zero		1


	//   ....[75]....
        /*12a4*/ 	.word	0x000361d0
        /*12a8*/ 	.word	0x00000003
        /*12ac*/ 	.word	0x00032440
        /*12b0*/ 	.short	0x010a
        /*12b2*/ 	.byte	0x3f
	.zero		1


	//   ....[76]....
        /*12b4*/ 	.word	0x00036270
        /*12b8*/ 	.word	0x00000019
        /*12bc*/ 	.word	0x00032440
        /*12c0*/ 	.short	0x010a
        /*12c2*/ 	.byte	0x3f
	.zero		1


	//   ....[77]....
        /*12c4*/ 	.word	0x000362b0
        /*12c8*/ 	.word	0x00000003
        /*12cc*/ 	.word	0x00032460
        /*12d0*/ 	.short	0x010a
        /*12d2*/ 	.byte	0x3f
	.zero		1


	//   ....[78]....
        /*12d4*/ 	.word	0x000362f0
        /*12d8*/ 	.word	0x00000019
        /*12dc*/ 	.word	0x00032460
        /*12e0*/ 	.short	0x010a
        /*12e2*/ 	.byte	0x3f
	.zero		1


	//   ....[79]....
        /*12e4*/ 	.word	0x00036350
        /*12e8*/ 	.word	0x00000047
        /*12ec*/ 	.word	0x00032490
        /*12f0*/ 	.short	0x010a
        /*12f2*/ 	.byte	0x3f
	.zero		1


	//   ....[80]....
        /*12f4*/ 	.word	0x000365e0
        /*12f8*/ 	.word	0x00000047
        /*12fc*/ 	.word	0x00032490
        /*1300*/ 	.short	0x010a
        /*1302*/ 	.byte	0x3f
	.zero		1


	//   ....[81]....
        /*1304*/ 	.word	0x00036880
        /*1308*/ 	.word	0x00000047
        /*130c*/ 	.word	0x00032490
        /*1310*/ 	.short	0x010a
        /*1312*/ 	.byte	0x3f
	.zero		1


	//   ....[82]....
        /*1314*/ 	.word	0x00036b10
        /*1318*/ 	.word	0x00000047
        /*131c*/ 	.word	0x000324b0
        /*1320*/ 	.short	0x010a
        /*1322*/ 	.byte	0x3f
	.zero		1


	//   ....[83]....
        /*1324*/ 	.word	0x00036f80
        /*1328*/ 	.word	0x00000094
        /*132c*/ 	.word	0x00032400
        /*1330*/ 	.short	0x010a
        /*1332*/ 	.byte	0x3f
	.zero		1


	//   ....[84]....
        /*1334*/ 	.word	0x00037590
        /*1338*/ 	.word	0x00000094
        /*133c*/ 	.word	0x00032400
        /*1340*/ 	.short	0x010a
        /*1342*/ 	.byte	0x3f
	.zero		1


	//   ....[85]....
        /*1344*/ 	.word	0x000375e0
        /*1348*/ 	.word	0x00000002
        /*134c*/ 	.word	0x00000000
        /*1350*/ 	.short	0x010a
        /*1352*/ 	.byte	0x3f
	.zero		1


	//   ....[86]....
        /*1354*/ 	.word	0x00037630
        /*1358*/ 	.word	0x0000000e
        /*135c*/ 	.word	0x00000000
        /*1360*/ 	.short	0x010a
        /*1362*/ 	.byte	0x3f
	.zero		1


	//   ....[87]....
        /*1364*/ 	.word	0x00037680
        /*1368*/ 	.word	0x0000000a
        /*136c*/ 	.word	0x00000000
        /*1370*/ 	.short	0x010a
        /*1372*/ 	.byte	0x3f
	.zero		1


	//   ....[88]....
        /*1374*/ 	.word	0x000376d0
        /*1378*/ 	.word	0x00000008
        /*137c*/ 	.word	0x00000000
        /*1380*/ 	.short	0x010a
        /*1382*/ 	.byte	0x3f
	.zero		1


	//   ....[89]....
        /*1384*/ 	.word	0x00037720
        /*1388*/ 	.word	0x00000008
        /*138c*/ 	.word	0x00000000
        /*1390*/ 	.short	0x010a
        /*1392*/ 	.byte	0x3f
	.zero		1


	//   ....[90]....
        /*1394*/ 	.word	0x00037770
        /*1398*/ 	.word	0x00000008
        /*139c*/ 	.word	0x00000000
        /*13a0*/ 	.short	0x010a
        /*13a2*/ 	.byte	0x3f
	.zero		1


	//   ....[91]....
        /*13a4*/ 	.word	0x00037d40
        /*13a8*/ 	.word	0x00000017
        /*13ac*/ 	.word	0x00032420
        /*13b0*/ 	.short	0x010a
        /*13b2*/ 	.byte	0x3f
	.zero		1


	//   ....[92]....
        /*13b4*/ 	.word	0x00037d90
        /*13b8*/ 	.word	0x00000003
        /*13bc*/ 	.word	0x000324a0
        /*13c0*/ 	.short	0x010a
        /*13c2*/ 	.byte	0x3f
	.zero		1


	//   ....[93]....
        /*13c4*/ 	.word	0x00037de0
        /*13c8*/ 	.word	0x00000003
        /*13cc*/ 	.word	0x000324c0
        /*13d0*/ 	.short	0x010a
        /*13d2*/ 	.byte	0x3f
	.zero		1


	//   ....[94]....
        /*13d4*/ 	.word	0x00037e30
        /*13d8*/ 	.word	0x0000000a
        /*13dc*/ 	.word	0x000324a0
        /*13e0*/ 	.short	0x010a
        /*13e2*/ 	.byte	0x3f
	.zero		1


	//   ....[95]....
        /*13e4*/ 	.word	0x00037e80
        /*13e8*/ 	.word	0x0000000a
        /*13ec*/ 	.word	0x000324c0
        /*13f0*/ 	.short	0x010a
        /*13f2*/ 	.byte	0x3f
	.zero		1


	//   ....[96]....
        /*13f4*/ 	.word	0x00037f90
        /*13f8*/ 	.word	0x00000011
        /*13fc*/ 	.word	0x00032440
        /*1400*/ 	.short	0x010a
        /*1402*/ 	.byte	0x3f
	.zero		1


	//   ....[97]....
        /*1404*/ 	.word	0x0003a020
        /*1408*/ 	.word	0x00000017
        /*140c*/ 	.word	0x00032420
        /*1410*/ 	.short	0x010a
        /*1412*/ 	.byte	0x3f
	.zero		1


	//   ....[98]....
        /*1414*/ 	.word	0x0003a070
        /*1418*/ 	.word	0x00000011
        /*141c*/ 	.word	0x00032460
        /*1420*/ 	.short	0x010a
        /*1422*/ 	.byte	0x3f
	.zero		1


	//   ....[99]....
        /*1424*/ 	.word	0x0003a9c0
        /*1428*/ 	.word	0x00000004
        /*142c*/ 	.word	0x00032440
        /*1430*/ 	.short	0x010a
        /*1432*/ 	.byte	0x3f
	.zero		1


	//   ....[100]....
        /*1434*/ 	.word	0x0003b0a0
        /*1438*/ 	.word	0x00000004
        /*143c*/ 	.word	0x00032460
        /*1440*/ 	.short	0x010a
        /*1442*/ 	.byte	0x3f
	.zero		1


	//   ....[101]....
        /*1444*/ 	.word	0x0003c140
        /*1448*/ 	.word	0x00000005
        /*144c*/ 	.word	0x00032420
        /*1450*/ 	.short	0x010a
        /*1452*/ 	.byte	0x3f
	.zero		1


	//   ....[102]....
        /*1454*/ 	.word	0x0003c2e0
        /*1458*/ 	.word	0x00000003
        /*145c*/ 	.word	0x00032440
        /*1460*/ 	.short	0x010a
        /*1462*/ 	.byte	0x3f
	.zero		1


	//   ....[103]....
        /*1464*/ 	.word	0x0003c330
        /*1468*/ 	.word	0x00000019
        /*146c*/ 	.word	0x00032440
        /*1470*/ 	.short	0x010a
        /*1472*/ 	.byte	0x3f
	.zero		1


	//   ....[104]....
        /*1474*/ 	.word	0x0003c380
        /*1478*/ 	.word	0x00000003
        /*147c*/ 	.word	0x00032460
        /*1480*/ 	.short	0x010a
        /*1482*/ 	.byte	0x3f
	.zero		1


	//   ....[105]....
        /*1484*/ 	.word	0x0003c510
        /*1488*/ 	.word	0x0000000a
        /*148c*/ 	.word	0x00000000
        /*1490*/ 	.short	0x010a
        /*1492*/ 	.byte	0x3f
	.zero		1


	//   ....[106]....
        /*1494*/ 	.word	0x0003c610
        /*1498*/ 	.word	0x00000008
        /*149c*/ 	.word	0x00000000
        /*14a0*/ 	.short	0x010a
        /*14a2*/ 	.byte	0x3f
	.zero		1


	//   ....[107]....
        /*14a4*/ 	.word	0x0003ca30
        /*14a8*/ 	.word	0x00000004
        /*14ac*/ 	.word	0x00032410
        /*14b0*/ 	.short	0x010a
        /*14b2*/ 	.byte	0x3f
	.zero		1


	//   ....[108]....
        /*14b4*/ 	.word	0x0003cb50
        /*14b8*/ 	.word	0x0000000a
        /*14bc*/ 	.word	0x00000000
        /*14c0*/ 	.short	0x010a
        /*14c2*/ 	.byte	0x3f
	.zero		1


	//   ....[109]....
        /*14c4*/ 	.word	0x0003cc50
        /*14c8*/ 	.word	0x00000008
        /*14cc*/ 	.word	0x00000000
        /*14d0*/ 	.short	0x010a
        /*14d2*/ 	.byte	0x3f
	.zero		1


	//   ....[110]....
        /*14d4*/ 	.word	0x0003da50
        /*14d8*/ 	.word	0x00000005
        /*14dc*/ 	.word	0x00000000
        /*14e0*/ 	.short	0x0101
        /*14e2*/ 	.byte	0x3f
	.zero		1


	//   ....[111]....
        /*14e4*/ 	.word	0x00047a40
        /*14e8*/ 	.word	0x00000000
        /*14ec*/ 	.word	0x00000000
        /*14f0*/ 	.short	0x0101
        /*14f2*/ 	.byte	0x3f
	.zero		1


	//   ....[112]....
        /*14f4*/ 	.word	0x00047a60
        /*14f8*/ 	.word	0x00000008
        /*14fc*/ 	.word	0x00000000
        /*1500*/ 	.short	0x010a
        /*1502*/ 	.byte	0x3f
	.zero		1


	//   ....[113]....
        /*1504*/ 	.word	0x00047ab0
        /*1508*/ 	.word	0x00000004
        /*150c*/ 	.word	0x00032410
        /*1510*/ 	.short	0x010a
        /*1512*/ 	.byte	0x3f
	.zero		1


	//   ....[114]....
        /*1514*/ 	.word	0x00047b00
        /*1518*/ 	.word	0x00000008
        /*151c*/ 	.word	0x00000000
        /*1520*/ 	.short	0x010a
        /*1522*/ 	.byte	0x3f
	.zero		1


	//----- nvinfo : EIATTR_NUM_MBARRIERS
	.align		4
.L_1448:
        /*1524*/ 	.byte	0x03, 0x38
        /*1526*/ 	.short	0x0017


	//----- nvinfo : EIATTR_EXIT_INSTR_OFFSETS
	.align		4
        /*1528*/ 	.byte	0x04, 0x1c
        /*152a*/ 	.short	(.L_1450 - .L_1449)


	//   ....[0]....
.L_1449:
        /*152c*/ 	.word	0x00036340


	//----- nvinfo : EIATTR_MAX_THREADS
	.align		4
.L_1450:
        /*1530*/ 	.byte	0x04, 0x05
        /*1532*/ 	.short	(.L_1452 - .L_1451)
.L_1451:
        /*1534*/ 	.word	0x00000180
        /*1538*/ 	.word	0x00000001
        /*153c*/ 	.word	0x00000001


	//----- nvinfo : EIATTR_CRS_STACK_SIZE
	.align		4
.L_1452:
        /*1540*/ 	.byte	0x04, 0x1e
        /*1542*/ 	.short	(.L_1454 - .L_1453)
.L_1453:
        /*1544*/ 	.word	0x00000000


	//----- nvinfo : EIATTR_CBANK_PARAM_SIZE
	.align		4
.L_1454:
        /*1548*/ 	.byte	0x03, 0x19
        /*154a*/ 	.short	0x0bf0


	//----- nvinfo : EIATTR_PARAM_CBANK
	.align		4
        /*154c*/ 	.byte	0x04, 0x0a
        /*154e*/ 	.short	(.L_1456 - .L_1455)
	.align		4
.L_1455:
        /*1550*/ 	.word	index@(.nv.constant0._ZN7cutlass13device_kernelIN5flash11enable_sm90INS1_16FlashAttnFwdSm90INS1_25CollectiveMainloopFwdSm90ILi2EN4cute5tupleIJNS5_1CILi1EEES8_S8_EEENS6_IJNS7_ILi128EEENS7_ILi96EEENS7_ILi64EEEEEELi256ENS_10bfloat16_tEfNS_4arch4Sm90ELb0ELb1ELb0ELb1ELb1ELb1ELb1ELb1ELb0ELb1ELb0ELb0EEENS1_21CollectiveEpilogueFwdINS6_IJSA_NS7_ILi256EEESB_EEES9_SE_SG_Li256ELb1ELb1ELb0ELb0EEENS1_36VarlenDynamicPersistentTileSchedulerILi128ELi96ELi256ELi128ELb0ELb1ELb1ELb1ELb0ELb1EEEEEEEEEvNT_6ParamsE)
        /*1554*/ 	.short	0x0210
        /*1556*/ 	.short	0x0bf0


	//----- nvinfo : EIATTR_SW_WAR
	.align		4
.L_1456:
        /*1558*/ 	.byte	0x04, 0x36
        /*155a*/ 	.short	(.L_1458 - .L_1457)
.L_1457:
        /*155c*/ 	.word	0x00000008
.L_1458:


//--------------------- .nv.info._ZN7cutlass13device_kernelIN5flash11enable_sm90INS1_16FlashAttnFwdSm90INS1_25CollectiveMainloopFwdSm90ILi2EN4cute5tupleIJNS5_1CILi1EEES8_S8_EEENS6_IJNS7_ILi128EEENS7_ILi96EEENS7_ILi64EEEEEELi256ENS_10bfloat16_tEfNS_4arch4Sm90ELb1ELb0ELb0ELb0ELb1ELb0ELb0ELb1ELb0ELb1ELb0ELb0EEENS1_21CollectiveEpilogueFwdINS6_IJSA_NS7_ILi256EEESB_EEES9_SE_SG_Li256ELb0ELb1ELb0ELb0EEENS1_30DynamicPersistentTileSchedulerILi256ELi128ELb0ELb1ELb1EEEEEEEEEvNT_6ParamsE --------------------------
	.section	.nv.info._ZN7cutlass13device_kernelIN5flash11enable_sm90INS1_16FlashAttnFwdSm90INS1_25CollectiveMainloopFwdSm90ILi2EN4cute5tupleIJNS5_1CILi1EEES8_S8_EEENS6_IJNS7_ILi128EEENS7_ILi96EEENS7_ILi64EEEEEELi256ENS_10bfloat16_tEfNS_4arch4Sm90ELb1ELb0ELb0ELb0ELb1ELb0ELb0ELb1ELb0ELb1ELb0ELb0EEENS1_21CollectiveEpilogueFwdINS6_IJSA_NS7_ILi256EEESB_EEES9_SE_SG_Li256ELb0ELb1ELb0ELb0EEENS1_30DynamicPersistentTileSchedulerILi256ELi128ELb0ELb1ELb1EEEEEEEEEvNT_6ParamsE,"",@"SHT_CUDA_INFO"
	.sectionflags	@""
	.align	4


	//----- nvinfo : EIATTR_CUDA_API_VERSION
	.align		4
        /*0000*/ 	.byte	0x04, 0x37
        /*0002*/ 	.short	(.L_1460 - .L_1459)
.L_1459:
        /*0004*/ 	.word	0x00000082


	//----- nvinfo : EIATTR_KPARAM_INFO
	.align		4
.L_1460:
        /*0008*/ 	.byte	0x04, 0x17
        /*000a*/ 	.short	(.L_1462 - .L_1461)
.L_1461:
        /*000c*/ 	.word	0x00000000
        /*0010*/ 	.short	0x0000
        /*0012*/ 	.short	0x0070
        /*0014*/ 	.byte	0x00, 0xf0, 0x01, 0x2a


	//----- nvinfo : EIATTR_SPARSE_MMA_MASK
	.align		4
.L_1462:
        /*0018*/ 	.byte	0x03, 0x50
        /*001a*/ 	.short	0x0000


	//----- nvinfo : EIATTR_MAXREG_COUNT
	.align		4
        /*001c*/ 	.byte	0x03, 0x1b
        /*001e*/ 	.short	0x00a8


	//----- nvinfo : EIATTR_NUM_BARRIERS
	.align		4
        /*0020*/ 	.byte	0x02, 0x4c
        /*0022*/ 	.byte	0x10
	.zero		1


	//----- nvinfo : EIATTR_EXTERNS
	.align		4
        /*0024*/ 	.byte	0x04, 0x0f
        /*0026*/ 	.short	(.L_1464 - .L_1463)


	//   ....[0]....
	.align		4
.L_1463:
        /*0028*/ 	.word	index@(__assertfail)


	//----- nvinfo : EIATTR_ANNOTATIONS
	.align		4
.L_1464:
        /*002c*/ 	.byte	0x04, 0x55
        /*002e*/ 	.short	(.L_1466 - .L_1465)


	//   ....[0]....
.L_1465:
        /*0030*/ 	.word	0x00000001
        /*0034*/ 	.byte	0x60, 0xac, 0x00, 0x00, 0x01, 0x00, 0x00, 0x00, 0x50, 0xb0, 0x00, 0x00, 0x01, 0x00, 0x00, 0x00
        /*0044*/ 	.byte	0x90, 0xb0, 0x00, 0x00, 0x01, 0x00, 0x00, 0x00, 0xf0, 0xcc, 0x00, 0x00, 0x01, 0x00, 0x00, 0x00
        /*0054*/ 	.byte	0x10, 0xcd, 0x00, 0x00, 0x01, 0x00, 0x00, 0x00, 0xb0, 0xcf, 0x00, 0x00, 0x01, 0x00, 0x00, 0x00
        /*0064*/ 	.byte	0xf0, 0xe6, 0x00, 0x00, 0x01, 0x00, 0x00, 0x00, 0xf0, 0xfe, 0x00, 0x00


	//----- nvinfo : EIATTR_MERCURY_ISA_VERSION
	.align		4
.L_1466:
        /*0070*/ 	.byte	0x03, 0x5f
        /*0072*/ 	.short	0x0101


	//----- nvinfo : EIATTR_INT_WARP_WIDE_INSTR_OFFSETS
	.align		4
        /*0074*/ 	.byte	0x04, 0x31
        /*0076*/ 	.short	(.L_1468 - .L_1467)


	//   ....[0]....
.L_1467:
        /*0078*/ 	.word	0x000000c0


	//   ....[1]....
        /*007c*/ 	.word	0x000000d0


	//   ....[2]....
        /*0080*/ 	.word	0x00000170


	//   ....[3]....
        /*0084*/ 	.word	0x0000b5f0


	//   ....[4]....
        /*0088*/ 	.word	0x0000b680


	//   ....[5]....
        /*008c*/ 	.word	0x0000e480


	//   ....[6]....
        /*0090*/ 	.word	0x0000e510


	//----- nvinfo : EIATTR_COOP_GROUP_MASK_REGIDS
	.align		4
.L_1468:
        /*0094*/ 	.byte	0x04, 0x29
        /*0096*/ 	.short	(.L_1470 - .L_1469)


	//   ....[0]....
.L_1469:
        /*0098*/ 	.word	0xffffffff


	//   ....[1]....
        /*009c*/ 	.word	0xffffffff


	//   ....[2]....
        /*00a0*/ 	.word	0xffffffff


	//   ....[3]....
        /*00a4*/ 	.word	0xffffffff


	//   ....[4]....
        /*00a8*/ 	.word	0xffffffff


	//   ....[5]....
        /*00ac*/ 	.word	0xffffffff


	//   ....[6]....
        /*00b0*/ 	.word	0xffffffff


	//   ....[7]....
        /*00b4*/ 	.word	0xffffffff


	//   ....[8]....
        /*00b8*/ 	.word	0xffffffff


	//   ....[9]....
        /*00bc*/ 	.word	0xffffffff


	//   ....[10]....
        /*00c0*/ 	.word	0xffffffff


	//   ....[11]....
        /*00c4*/ 	.word	0xffffffff


	//   ....[12]....
        /*00c8*/ 	.word	0xffffffff


	//   ....[13]....
        /*00cc*/ 	.word	0xffffffff


	//   ....[14]....
        /*00d0*/ 	.word	0xffffffff


	//   ....[15]....
        /*00d4*/ 	.word	0xffffffff


	//   ....[16]....
        /*00d8*/ 	.word	0xffffffff


	//   ....[17]....
        /*00dc*/ 	.word	0xffffffff


	//   ....[18]....
        /*00e0*/ 	.word	0xffffffff


	//   ....[19]....
        /*00e4*/ 	.word	0xffffffff


	//   ....[20]....
        /*00e8*/ 	.word	0xffffffff


	//   ....[21]....
        /*00ec*/ 	.word	0xffffffff


	//   ....[22]....
        /*00f0*/ 	.word	0xffffffff


	//   ....[23]....
        /*00f4*/ 	.word	0xffffffff


	//   ....[24]....
        /*00f8*/ 	.word	0xffffffff


	//   ....[25]....
        /*00fc*/ 	.word	0xffffffff


	//   ....[26]....
        /*0100*/ 	.word	0xffffffff


	//   ....[27]....
        /*0104*/ 	.word	0xffffffff


	//   ....[28]....
        /*0108*/ 	.word	0xffffffff


	//   ....[29]....
        /*010c*/ 	.word	0xffffffff


	//   ....[30]....
        /*0110*/ 	.word	0xffffffff


	//   ....[31]....
        /*0114*/ 	.word	0xffffffff


	//   ....[32]....
        /*0118*/ 	.word	0xffffffff


	//   ....[33]....
        /*011c*/ 	.word	0xffffffff


	//   ....[34]....
        /*0120*/ 	.word	0xffffffff


	//   ....[35]....
        /*0124*/ 	.word	0xffffffff


	//   ....[36]....
        /*0128*/ 	.word	0xffffffff


	//   ....[37]....
        /*012c*/ 	.word	0xffffffff


	//   ....[38]....
        /*0130*/ 	.word	0xffffffff


	//   ....[39]....
        /*0134*/ 	.word	0xffffffff


	//   ....[40]....
        /*0138*/ 	.word	0xffffffff


	//   ....[41]....
        /*013c*/ 	.word	0xffffffff


	//   ....[42]....
        /*0140*/ 	.word	0xffffffff


	//   ....[43]....
        /*0144*/ 	.word	0xffffffff


	//   ....[44]....
        /*0148*/ 	.word	0xffffffff


	//   ....[45]....
        /*014c*/ 	.word	0xffffffff


	//   ....[46]....
        /*0150*/ 	.word	0xffffffff


	//   ....[47]....
        /*0154*/ 	.word	0xffffffff


	//   ....[48]....
        /*0158*/ 	.word	0xffffffff


	//   ....[49]....
        /*015c*/ 	.word	0xffffffff


	//   ....[50]....
        /*0160*/ 	.word	0xffffffff


	//   ....[51]....
        /*0164*/ 	.word	0xffffffff


	//   ....[52]....
        /*0168*/ 	.word	0xffffffff


	//   ....[53]....
        /*016c*/ 	.word	0xffffffff


	//   ....[54]....
        /*0170*/ 	.word	0xffffffff


	//   ....[55]....
        /*0174*/ 	.word	0xffffffff


	//   ....[56]....
        /*0178*/ 	.word	0xffffffff


	//   ....[57]....
        /*017c*/ 	.word	0xffffffff


	//   ....[58]....
        /*0180*/ 	.word	0xffffffff


	//   ....[59]....
        /*0184*/ 	.word	0xffffffff


	//   ....[60]....
        /*0188*/ 	.word	0xffffffff


	//   ....[61]....
        /*018c*/ 	.word	0xffffffff


	//   ....[62]....
        /*0190*/ 	.word	0xffffffff


	//   ....[63]....
        /*0194*/ 	.word	0xffffffff


	//   ....[64]....
        /*0198*/ 	.word	0xffffffff


	//   ....[65]....
        /*019c*/ 	.word	0xffffffff


	//   ....[66]....
        /*01a0*/ 	.word	0xffffffff


	//   ....[67]....
        /*01a4*/ 	.word	0xffffffff


	//   ....[68]....
        /*01a8*/ 	.word	0xffffffff


	//   ....[69]....
        /*01ac*/ 	.word	0xffffffff


	//   ....[70]....
        /*01b0*/ 	.word	0xffffffff


	//   ....[71]....
        /*01b4*/ 	.word	0xffffffff


	//   ....[72]....
        /*01b8*/ 	.word	0xffffffff


	//   ....[73]....
        /*01bc*/ 	.word	0xffffffff


	//   ....[74]....
        /*01c0*/ 	.word	0xffffffff


	//   ....[75]....
        /*01c4*/ 	.word	0xffffffff


	//   ....[76]....
        /*01c8*/ 	.word	0xffffffff


	//   ....[77]....
        /*01cc*/ 	.word	0xffffffff


	//   ....[78]....
        /*01d0*/ 	.word	0xffffffff


	//   ....[79]....
        /*01d4*/ 	.word	0xffffffff


	//   ....[80]....
        /*01d8*/ 	.word	0xffffffff


	//   ....[81]....
        /*01dc*/ 	.word	0xffffffff


	//   ....[82]....
        /*01e0*/ 	.word	0xffffffff


	//   ....[83]....
        /*01e4*/ 	.word	0xffffffff


	//   ....[84]....
        /*01e8*/ 	.word	0xffffffff


	//   ....[85]....
        /*01ec*/ 	.word	0xffffffff


	//   ....[86]....
        /*01f0*/ 	.word	0xffffffff


	//   ....[87]....
        /*01f4*/ 	.word	0xffffffff


	//   ....[88]....
        /*01f8*/ 	.word	0xffffffff


	//   ....[89]....
        /*01fc*/ 	.word	0xffffffff


	//   ....[90]....
        /*0200*/ 	.word	0xffffffff


	//   ....[91]....
        /*0204*/ 	.word	0xffffffff


	//   ....[92]....
        /*0208*/ 	.word	0xffffffff


	//   ....[93]....
        /*020c*/ 	.word	0xffffffff


	//   ....[94]....
        /*0210*/ 	.word	0xffffffff


	//   ....[95]....
        /*0214*/ 	.word	0xffffffff


	//   ....[96]....
        /*0218*/ 	.word	0xffffffff


	//   ....[97]....
        /*021c*/ 	.word	0xffffffff


	//   ....[98]....
        /*0220*/ 	.word	0xffffffff


	//   ....[99]....
        /*0224*/ 	.word	0xffffffff


	//   ....[100]....
        /*0228*/ 	.word	0xffffffff


	//   ....[101]....
        /*022c*/ 	.word	0xffffffff


	//   ....[102]....
        /*0230*/ 	.word	0xffffffff


	//   ....[103]....
        /*0234*/ 	.word	0xffffffff


	//   ....[104]....
        /*0238*/ 	.word	0xffffffff


	//   ....[105]....
        /*023c*/ 	.word	0xffffffff


	//   ....[106]....
        /*0240*/ 	.word	0xffffffff


	//   ....[107]....
        /*0244*/ 	.word	0xffffffff


	//   ....[108]....
        /*0248*/ 	.word	0xffffffff


	//   ....[109]....
        /*024c*/ 	.word	0xffffffff


	//   ....[110]....
        /*0250*/ 	.word	0xffffffff


	//   ....[111]....
        /*0254*/ 	.word	0xffffffff


	//   ....[112]....
        /*0258*/ 	.word	0xffffffff


	//   ....[113]....
        /*025c*/ 	.word	0xffffffff


	//   ....[114]....
        /*0260*/ 	.word	0x0500000f


	//   ....[115]....
        /*0264*/ 	.word	0x0500000f


	//   ....[116]....
        /*0268*/ 	.word	0x0500000f


	//   ....[117]....
        /*026c*/ 	.word	0x0500000f


	//   ....[118]....
        /*0270*/ 	.word	0x0500000f


	//   ....[119]....
        /*0274*/ 	.word	0x0500000f


	//   ....[120]....
        /*0278*/ 	.word	0x0500000f


	//   ....[121]....
        /*027c*/ 	.word	0x0500000f


	//   ....[122]....
        /*0280*/ 	.word	0x0500000f


	//   ....[123]....
        /*0284*/ 	.word	0x0500000f


	//   ....[124]....
        /*0288*/ 	.word	0x0500000f


	//   ....[125]....
        /*028c*/ 	.word	0x0500000f


	//   ....[126]....
        /*0290*/ 	.word	0x0500000f


	//   ....[127]....
        /*0294*/ 	.word	0x0500000f


	//   ....[128]....
        /*0298*/ 	.word	0x0500000f


	//   ....[129]....
        /*029c*/ 	.word	0x0500000f


	//   ....[130]....
        /*02a0*/ 	.word	0x0500000f


	//   ....[131]....
        /*02a4*/ 	.word	0x0500000f


	//   ....[132]....
        /*02a8*/ 	.word	0x0500000f


	//   ....[133]....
        /*02ac*/ 	.word	0x0500000f


	//   ....[134]....
        /*02b0*/ 	.word	0x0500000f


	//   ....[135]....
        /*02b4*/ 	.word	0x0500000f


	//   ....[136]....
        /*02b8*/ 	.word	0x0500000f


	//   ....[137]....
        /*02bc*/ 	.word	0x0500000f


	//   ....[138]....
        /*02c0*/ 	.word	0x0500000f


	//   ....[139]....
        /*02c4*/ 	.word	0x0500000f


	//   ....[140]....
        /*02c8*/ 	.word	0x0500000f


	//   ....[141]....
        /*02cc*/ 	.word	0x0500000f


	//   ....[142]....
        /*02d0*/ 	.word	0x0500000f


	//   ....[143]....
        /*02d4*/ 	.word	0x0500000f


	//   ....[144]....
        /*02d8*/ 	.word	0x0500000f


	//   ....[145]....
        /*02dc*/ 	.word	0x0500000f


	//   ....[146]....
        /*02e0*/ 	.word	0x0500000f


	//   ....[147]....
        /*02e4*/ 	.word	0x0500000f


	//   ....[148]....
        /*02e8*/ 	.word	0x0500000f


	//   ....[149]....
        /*02ec*/ 	.word	0x0500000f


	//   ....[150]....
        /*02f0*/ 	.word	0x0500000f


	//   ....[151]....
        /*02f4*/ 	.word	0x0500000f


	//   ....[152]....
        /*02f8*/ 	.word	0x0500000f


	//   ....[153]....
        /*02fc*/ 	.word	0x0500000f


	//   ....[154]....
        /*0300*/ 	.word	0x0500000f


	//   ....[155]....
        /*0304*/ 	.word	0x0500000f


	//   ....[156]....
        /*0308*/ 	.word	0x0500000f


	//   ....[157]....
        /*030c*/ 	.word	0x0500000f


	//   ....[158]....
        /*0310*/ 	.word	0x0500000f


	//   ....[159]....
        /*0314*/ 	.word	0x0500000f


	//   ....[160]....
        /*0318*/ 	.word	0x0500000f


	//   ....[161]....
        /*031c*/ 	.word	0x0500000f


	//   ....[162]....
        /*0320*/ 	.word	0x0500000f


	//   ....[163]....
        /*0324*/ 	.word	0x0500000f


	//   ....[164]....
        /*0328*/ 	.word	0x0500000f


	//   ....[165]....
        /*032c*/ 	.word	0x0500000f


	//   ....[166]....
        /*0330*/ 	.word	0x0500000f


	//   ....[167]....
        /*0334*/ 	.word	0x0500000f


	//   ....[168]....
        /*0338*/ 	.word	0x0500000f


	//   ....[169]....
        /*033c*/ 	.word	0x0500000f


	//   ....[170]....
        /*0340*/ 	.word	0x0500000f


	//   ....[171]....
        /*0344*/ 	.word	0x0500000f


	//   ....[172]....
        /*0348*/ 	.word	0x0500000f


	//   ....[173]....
        /*034c*/ 	.word	0x0500000f


	//   ....[174]....
        /*0350*/ 	.word	0x0500000f


	//   ....[175]....
        /*0354*/ 	.word	0x0500000f


	//   ....[176]....
        /*0358*/ 	.word	0x0500000f


	//   ....[177]....
        /*035c*/ 	.word	0x0500000f


	//   ....[178]....
        /*0360*/ 	.word	0x0500000f


	//   ....[179]....
        /*0364*/ 	.word	0x0500000f


	//   ....[180]....
        /*0368*/ 	.word	0x0500000f


	//----- nvinfo : EIATTR_COOP_GROUP_INSTR_OFFSETS
	.align		4
.L_1470:
        /*036c*/ 	.byte	0x04, 0x28
        /*036e*/ 	.short	(.L_1472 - .L_1471)


	//   ....[0]....
.L_1471:
        /*0370*/ 	.word	0x00000080


	//   ....[1]....
        /*0374*/ 	.word	0x00000090


	//   ....[2]....
        /*0378*/ 	.word	0x000002d0


	//   ....[3]....
        /*037c*/ 	.word	0x00000430


	//   ....[4]....
        /*0380*/ 	.word	0x00000550


	//   ....[5]....
        /*0384*/ 	.word	0x000006b0


	//   ....[6]....
        /*0388*/ 	.word	0x00001610


	//   ....[7]....
        /*038c*/ 	.word	0x00001cd0


	//   ....[8]....
        /*0390*/ 	.word	0x00001cf0


	//   ....[9]....
        /*0394*/ 	.word	0x00002210


	//   ....[10]....
        /*0398*/ 	.word	0x00002310


	//   ....[11]....
        /*039c*/ 	.word	0x00002940


	//   ....[12]....
        /*03a0*/ 	.word	0x000029b0


	//   ....[13]....
        /*03a4*/ 	.word	0x00003a00


	//   ....[14]....
        /*03a8*/ 	.word	0x00003ee0


	//   ....[15]....
        /*03ac*/ 	.word	0x00003f00


	//   ....[16]....
        /*03b0*/ 	.word	0x00003f80


	//   ....[17]....
        /*03b4*/ 	.word	0x00004560


	//   ....[18]....
        /*03b8*/ 	.word	0x00004620


	//   ....[19]....
        /*03bc*/ 	.word	0x00005ff0


	//   ....[20]....
        /*03c0*/ 	.word	0x00006020


	//   ....[21]....
        /*03c4*/ 	.word	0x00006480


	//   ....[22]....
        /*03c8*/ 	.word	0x00006650


	//   ....[23]....
        /*03cc*/ 	.word	0x00007860


	//   ....[24]....
        /*03d0*/ 	.word	0x000078e0


	//   ....[25]....
        /*03d4*/ 	.word	0x00007950


	//   ....[26]....
        /*03d8*/ 	.word	0x00007980


	//   ....[27]....
        /*03dc*/ 	.word	0x00009380


	//   ....[28]....
        /*03e0*/ 	.word	0x000093b0


	//   ....[29]....
        /*03e4*/ 	.word	0x00009420


	//   ....[30]....
        /*03e8*/ 	.word	0x00009450


	//   ....[31]....
        /*03ec*/ 	.word	0x00009aa0


	//   ....[32]....
        /*03f0*/ 	.word	0x00009ad0


	//   ....[33]....
        /*03f4*/ 	.word	0x00009c20


	//   ....[34]....
        /*03f8*/ 	.word	0x00009c40


	//   ....[35]....
        /*03fc*/ 	.word	0x00009d80


	//   ....[36]....
        /*0400*/ 	.word	0x00009da0


	//   ....[37]....
        /*0404*/ 	.word	0x00009ef0


	//   ....[38]....
        /*0408*/ 	.word	0x00009f10


	//   ....[39]....
        /*040c*/ 	.word	0x0000a610


	//   ....[40]....
        /*0410*/ 	.word	0x0000a640


	//   ....[41]....
        /*0414*/ 	.word	0x0000a790


	//   ....[42]....
        /*0418*/ 	.word	0x0000a7b0


	//   ....[43]....
        /*041c*/ 	.word	0x0000a8f0


	//   ....[44]....
        /*0420*/ 	.word	0x0000a910


	//   ....[45]....
        /*0424*/ 	.word	0x0000aa60


	//   ....[46]....
        /*0428*/ 	.word	0x0000aa80


	//   ....[47]....
        /*042c*/ 	.word	0x0000ac90


	//   ....[48]....
        /*0430*/ 	.word	0x0000c040


	//   ....[49]....
        /*0434*/ 	.word	0x0000c060


	//   ....[50]....
        /*0438*/ 	.word	0x0000c070


	//   ....[51]....
        /*043c*/ 	.word	0x0000c0b0


	//   ....[52]....
        /*0440*/ 	.word	0x0000c100


	//   ....[53]....
        /*0444*/ 	.word	0x0000c120


	//   ....[54]....
        /*0448*/ 	.word	0x0000c170


	//   ....[55]....
        /*044c*/ 	.word	0x0000c190


	//   ....[56]....
        /*0450*/ 	.word	0x0000c1e0


	//   ....[57]....
        /*0454*/ 	.word	0x0000c200


	//   ....[58]....
        /*0458*/ 	.word	0x0000c230


	//   ....[59]....
        /*045c*/ 	.word	0x0000c260


	//   ....[60]....
        /*0460*/ 	.word	0x0000c8a0


	//   ....[61]....
        /*0464*/ 	.word	0x0000c8c0


	//   ....[62]....
        /*0468*/ 	.word	0x0000c8e0


	//   ....[63]....
        /*046c*/ 	.word	0x0000c940


	//   ....[64]....
        /*0470*/ 	.word	0x0000c990


	//   ....[65]....
        /*0474*/ 	.word	0x0000c9b0


	//   ....[66]....
        /*0478*/ 	.word	0x0000ca00


	//   ....[67]....
        /*047c*/ 	.word	0x0000ca20


	//   ....[68]....
        /*0480*/ 	.word	0x0000ca70


	//   ....[69]....
        /*0484*/ 	.word	0x0000ca90


	//   ....[70]....
        /*0488*/ 	.word	0x0000cae0


	//   ....[71]....
        /*048c*/ 	.word	0x0000cb00


	//   ....[72]....
        /*0490*/ 	.word	0x0000cb50


	//   ....[73]....
        /*0494*/ 	.word	0x0000cb70


	//   ....[74]....
        /*0498*/ 	.word	0x0000cba0


	//   ....[75]....
        /*049c*/ 	.word	0x0000cbc0


	//   ....[76]....
        /*04a0*/ 	.word	0x0000cff0


	//   ....[77]....
        /*04a4*/ 	.word	0x0000d040


	//   ....[78]....
        /*04a8*/ 	.word	0x0000d060


	//   ....[79]....
        /*04ac*/ 	.word	0x0000d130


	//   ....[80]....
        /*04b0*/ 	.word	0x0000d140


	//   ....[81]....
        /*04b4*/ 	.word	0x0000d170


	//   ....[82]....
        /*04b8*/ 	.word	0x0000d200


	//   ....[83]....
        /*04bc*/ 	.word	0x0000d2a0


	//   ....[84]....
        /*04c0*/ 	.word	0x0000d2c0


	//   ....[85]....
        /*04c4*/ 	.word	0x0000d360


	//   ....[86]....
        /*04c8*/ 	.word	0x0000d380


	//   ....[87]....
        /*04cc*/ 	.word	0x0000d390


	//   ....[88]....
        /*04d0*/ 	.word	0x0000dab0


	//   ....[89]....
        /*04d4*/ 	.word	0x0000dad0


	//   ....[90]....
        /*04d8*/ 	.word	0x0000dae0


	//   ....[91]....
        /*04dc*/ 	.word	0x0000daf0


	//   ....[92]....
        /*04e0*/ 	.word	0x0000db10


	//   ....[93]....
        /*04e4*/ 	.word	0x0000db70


	//   ....[94]....
        /*04e8*/ 	.word	0x0000db90


	//   ....[95]....
        /*04ec*/ 	.word	0x0000dba0


	//   ....[96]....
        /*04f0*/ 	.word	0x0000dbe0


	//   ....[97]....
        /*04f4*/ 	.word	0x0000dc10


	//   ....[98]....
        /*04f8*/ 	.word	0x0000dc20


	//   ....[99]....
        /*04fc*/ 	.word	0x0000dc40


	//   ....[100]....
        /*0500*/ 	.word	0x0000dfa0


	//   ....[101]....
        /*0504*/ 	.word	0x0000dfc0


	//   ....[102]....
        /*0508*/ 	.word	0x0000dfd0


	//   ....[103]....
        /*050c*/ 	.word	0x0000dfe0


	//   ....[104]....
        /*0510*/ 	.word	0x0000dff0


	//   ....[105]....
        /*0514*/ 	.word	0x0000e010


	//   ....[106]....
        /*0518*/ 	.word	0x0000e080


	//   ....[107]....
        /*051c*/ 	.word	0x0000e0a0


	//   ....[108]....
        /*0520*/ 	.word	0x0000e100


	//   ....[109]....
        /*0524*/ 	.word	0x0000e110


	//   ....[110]....
        /*0528*/ 	.word	0x0000e180


	//   ....[111]....
        /*052c*/ 	.word	0x0000e1f0


	//   ....[112]....
        /*0530*/ 	.word	0x0000e630


	//   ....[113]....
        /*0534*/ 	.word	0x0000e810


	//   ....[114]....
        /*0538*/ 	.word	0x0000edb0


	//   ....[115]....
        /*053c*/ 	.word	0x0000ee90


	//   ....[116]....
        /*0540*/ 	.word	0x0000ef30


	//   ....[117]....
        /*0544*/ 	.word	0x0000efb0


	//   ....[118]....
        /*0548*/ 	.word	0x0000f060


	//   ....[119]....
        /*054c*/ 	.word	0x0000f0c0


	//   ....[120]....
        /*0550*/ 	.word	0x0000f180


	//   ....[121]....
        /*0554*/ 	.word	0x0000f1e0


	//   ....[122]....
        /*0558*/ 	.word	0x0000f2a0


	//   ....[123]....
        /*055c*/ 	.word	0x0000f300


	//   ....[124]....
        /*0560*/ 	.word	0x0000f3c0


	//   ....[125]....
        /*0564*/ 	.word	0x0000f420


	//   ....[126]....
        /*0568*/ 	.word	0x0000f4c0


	//   ....[127]....
        /*056c*/ 	.word	0x0000f550


	//   ....[128]....
        /*0570*/ 	.word	0x0000f5d0


	//   ....[129]....
        /*0574*/ 	.word	0x0000f650


	//   ....[130]....
        /*0578*/ 	.word	0x0000f6f0


	//   ....[131]....
        /*057c*/ 	.word	0x0000f750


	//   ....[132]....
        /*0580*/ 	.word	0x0000f810


	//   ....[133]....
        /*0584*/ 	.word	0x0000f870


	//   ....[134]....
        /*0588*/ 	.word	0x0000f930


	//   ....[135]....
        /*058c*/ 	.word	0x0000f990


	//   ....[136]....
        /*0590*/ 	.word	0x0000fa50


	//   ....[137]....
        /*0594*/ 	.word	0x0000fab0


	//   ....[138]....
        /*0598*/ 	.word	0x0000fb70


	//   ....[139]....
        /*059c*/ 	.word	0x0000fbd0


	//   ....[140]....
        /*05a0*/ 	.word	0x0000fc90


	//   ....[141]....
        /*05a4*/ 	.word	0x0000fcf0


	//   ....[142]....
        /*05a8*/ 	.word	0x0000fd90


	//   ....[143]....
        /*05ac*/ 	.word	0x0000fec0


	//   ....[144]....
        /*05b0*/ 	.word	0x0000ff90


	//   ....[145]....
        /*05b4*/ 	.word	0x00010020


	//   ....[146]....
        /*05b8*/ 	.word	0x00010150


	//   ....[147]....
        /*05bc*/ 	.word	0x000101b0


	//   ....[148]....
        /*05c0*/ 	.word	0x000102c0


	//   ....[149]....
        /*05c4*/ 	.word	0x00010320


	//   ....[150]....
        /*05c8*/ 	.word	0x00010430


	//   ....[151]....
        /*05cc*/ 	.word	0x00010490


	//   ....[152]....
        /*05d0*/ 	.word	0x000105a0


	//   ....[153]....
        /*05d4*/ 	.word	0x00010600


	//   ....[154]....
        /*05d8*/ 	.word	0x000106c0


	//   ....[155]....
        /*05dc*/ 	.word	0x00010820


	//   ....[156]....
        /*05e0*/ 	.word	0x000108c0


	//   ....[157]....
        /*05e4*/ 	.word	0x00010920


	//   ....[158]....
        /*05e8*/ 	.word	0x000109c0


	//   ....[159]....
        /*05ec*/ 	.word	0x00010a20


	//   ....[160]....
        /*05f0*/ 	.word	0x00010ad0


	//   ....[161]....
        /*05f4*/ 	.word	0x00010b30


	//   ....[162]....
        /*05f8*/ 	.word	0x00010bd0


	//   ....[163]....
        /*05fc*/ 	.word	0x00010c30


	//   ....[164]....
        /*0600*/ 	.word	0x00010cd0


	//   ....[165]....
        /*0604*/ 	.word	0x00010d30


	//   ....[166]....
        /*0608*/ 	.word	0x00010dd0


	//   ....[167]....
        /*060c*/ 	.word	0x00010eb0


	//   ....[168]....
        /*0610*/ 	.word	0x00010f50


	//   ....[169]....
        /*0614*/ 	.word	0x00010fb0


	//   ....[170]....
        /*0618*/ 	.word	0x00011080


	//   ....[171]....
        /*061c*/ 	.word	0x000110e0


	//   ....[172]....
        /*0620*/ 	.word	0x000111b0


	//   ....[173]....
        /*0624*/ 	.word	0x00011210


	//   ....[174]....
        /*0628*/ 	.word	0x000112e0


	//   ....[175]....
        /*062c*/ 	.word	0x00011340


	//   ....[176]....
        /*0630*/ 	.word	0x00011410


	//   ....[177]....
        /*0634*/ 	.word	0x00011470


	//   ....[178]....
        /*0638*/ 	.word	0x00011540


	//   ....[179]....
        /*063c*/ 	.word	0x000115d0


	//   ....[180]....
        /*0640*/ 	.word	0x000116f0


	//----- nvinfo : EIATTR_REG_RECONFIG
	.align		4
.L_1472:
        /*0644*/ 	.byte	0x01, 0x54
	.zero		2


	//----- nvinfo : EIATTR_SYSCALL_OFFSETS
	.align		4
        /*0648*/ 	.byte	0x04, 0x46
        /*064a*/ 	.short	(.L_1474 - .L_1473)


	//   ....[0]....
.L_1473:
        /*064c*/ 	.word	0x000017f0


	//   ....[1]....
        /*0650*/ 	.word	0x0000b7e0


	//   ....[2]....
        /*0654*/ 	.word	0x0000b930


	//   ....[3]....
        /*0658*/ 	.word	0x0000ba20


	//   ....[4]....
        /*065c*/ 	.word	0x0000c540


	//----- nvinfo : EIATTR_MBARRIER_INSTR_OFFSETS
	.align		4
.L_1474:
        /*0660*/ 	.byte	0x04, 0x39
        /*0662*/ 	.short	(.L_1476 - .L_1475)


	//   ....[0]....
.L_1475:
        /*0664*/ 	.word	0x00000180
        /*0668*/ 	.word	0x000000ff
        /*066c*/ 	.word	0x00022800
        /*0670*/ 	.short	0x0100
        /*0672*/ 	.byte	0x08
	.zero		1


	//   ....[1]....
        /*0674*/ 	.word	0x00000190
        /*0678*/ 	.word	0x000000ff
        /*067c*/ 	.word	0x00022820
        /*0680*/ 	.short	0x0100
        /*0682*/ 	.byte	0x08
	.zero		1


	//   ....[2]....
        /*0684*/ 	.word	0x00000280
        /*0688*/ 	.word	0x000000ff
        /*068c*/ 	.word	0x00022830
        /*0690*/ 	.short	0x0100
        /*0692*/ 	.byte	0x08
	.zero		1


	//   ....[3]....
        /*0694*/ 	.word	0x00000290
        /*0698*/ 	.word	0x000000ff
        /*069c*/ 	.word	0x00022840
        /*06a0*/ 	.short	0x0100
        /*06a2*/ 	.byte	0x08
	.zero		1


	//   ....[4]....
        /*06a4*/ 	.word	0x000002a0
        /*06a8*/ 	.word	0x000000ff
        /*06ac*/ 	.word	0x00022838
        /*06b0*/ 	.short	0x0100
        /*06b2*/ 	.byte	0x08
	.zero		1


	//   ....[5]....
        /*06b4*/ 	.word	0x000002b0
        /*06b8*/ 	.word	0x000000ff
        /*06bc*/ 	.word	0x00022848
        /*06c0*/ 	.short	0x0100
        /*06c2*/ 	.byte	0x08
	.zero		1


	//   ....[6]....
        /*06c4*/ 	.word	0x000003e0
        /*06c8*/ 	.word	0x000000ff
        /*06cc*/ 	.word	0x00022850
        /*06d0*/ 	.short	0x0100
        /*06d2*/ 	.byte	0x08
	.zero		1


	//   ....[7]....
        /*06d4*/ 	.word	0x000003f0
        /*06d8*/ 	.word	0x000000ff
        /*06dc*/ 	.word	0x00022860
        /*06e0*/ 	.short	0x0100
        /*06e2*/ 	.byte	0x08
	.zero		1


	//   ....[8]....
        /*06e4*/ 	.word	0x00000400
        /*06e8*/ 	.word	0x000000ff
        /*06ec*/ 	.word	0x00022858
        /*06f0*/ 	.short	0x0100
        /*06f2*/ 	.byte	0x08
	.zero		1


	//   ....[9]....
        /*06f4*/ 	.word	0x00000410
        /*06f8*/ 	.word	0x000000ff
        /*06fc*/ 	.word	0x00022868
        /*0700*/ 	.short	0x0100
        /*0702*/ 	.byte	0x08
	.zero		1


	//   ....[10]....
        /*0704*/ 	.word	0x00000500
        /*0708*/ 	.word	0x000000ff
        /*070c*/ 	.word	0x00022870
        /*0710*/ 	.short	0x0100
        /*0712*/ 	.byte	0x06
	.zero		1


	//   ....[11]....
        /*0714*/ 	.word	0x00000510
        /*0718*/ 	.word	0x000000ff
        /*071c*/ 	.word	0x00022880
        /*0720*/ 	.short	0x0100
        /*0722*/ 	.byte	0x06
	.zero		1


	//   ....[12]....
        /*0724*/ 	.word	0x00000520
        /*0728*/ 	.word	0x000000ff
        /*072c*/ 	.word	0x00022878
        /*0730*/ 	.short	0x0100
        /*0732*/ 	.byte	0x06
	.zero		1


	//   ....[13]....
        /*0734*/ 	.word	0x00000530
        /*0738*/ 	.word	0x000000ff
        /*073c*/ 	.word	0x00022888
        /*0740*/ 	.short	0x0100
        /*0742*/ 	.byte	0x06
	.zero		1


	//   ....[14]....
        /*0744*/ 	.word	0x00000660
        /*0748*/ 	.word	0x000000ff
        /*074c*/ 	.word	0x00022890
        /*0750*/ 	.short	0x0100
        /*0752*/ 	.byte	0x08
	.zero		1


	//   ....[15]....
        /*0754*/ 	.word	0x00000670
        /*0758*/ 	.word	0x000000ff
        /*075c*/ 	.word	0x000228a0
        /*0760*/ 	.short	0x0100
        /*0762*/ 	.byte	0x08
	.zero		1


	//   ....[16]....
        /*0764*/ 	.word	0x00000680
        /*0768*/ 	.word	0x000000ff
        /*076c*/ 	.word	0x00022898
        /*0770*/ 	.short	0x0100
        /*0772*/ 	.byte	0x08
	.zero		1


	//   ....[17]....
        /*0774*/ 	.word	0x00000690
        /*0778*/ 	.word	0x000000ff
        /*077c*/ 	.word	0x000228a8
        /*0780*/ 	.short	0x0100
        /*0782*/ 	.byte	0x08
	.zero		1


	//   ....[18]....
        /*0784*/ 	.word	0x000007d0
        /*0788*/ 	.word	0x000000ff
        /*078c*/ 	.word	0x000228b0
        /*0790*/ 	.short	0x0100
        /*0792*/ 	.byte	0x08
	.zero		1


	//   ....[19]....
        /*0794*/ 	.word	0x000007e0
        /*0798*/ 	.word	0x000000ff
        /*079c*/ 	.word	0x000228c0
        /*07a0*/ 	.short	0x0100
        /*07a2*/ 	.byte	0x08
	.zero		1


	//   ....[20]....
        /*07a4*/ 	.word	0x000007f0
        /*07a8*/ 	.word	0x000000ff
        /*07ac*/ 	.word	0x000228b8
        /*07b0*/ 	.short	0x0100
        /*07b2*/ 	.byte	0x08
	.zero		1


	//   ....[21]....
        /*07b4*/ 	.word	0x00000800
        /*07b8*/ 	.word	0x000000ff
        /*07bc*/ 	.word	0x000228c8
        /*07c0*/ 	.short	0x0100
        /*07c2*/ 	.byte	0x08
	.zero		1


	//   ....[22]....
        /*07c4*/ 	.word	0x00001860
        /*07c8*/ 	.word	0x000000ff
        /*07cc*/ 	.word	0x00022800
        /*07d0*/ 	.short	0x010a
        /*07d2*/ 	.byte	0x2f
	.zero		1


	//   ....[23]....
        /*07d4*/ 	.word	0x00001930
        /*07d8*/ 	.word	0x000000ff
        /*07dc*/ 	.word	0x00022830
        /*07e0*/ 	.short	0x010a
        /*07e2*/ 	.byte	0x16
	.zero		1


	//   ....[24]....
        /*07e4*/ 	.word	0x00001970
        /*07e8*/ 	.word	0x000000ff
        /*07ec*/ 	.word	0x00022830
        /*07f0*/ 	.short	0x010a
        /*07f2*/ 	.byte	0x16
	.zero		1


	//   ....[25]....
        /*07f4*/ 	.word	0x00001d50
        /*07f8*/ 	.word	0x000000ff
        /*07fc*/ 	.word	0x00000000
        /*0800*/ 	.short	0x0101
        /*0802*/ 	.byte	0x06
	.zero		1


	//   ....[26]....
        /*0804*/ 	.word	0x000031c0
        /*0808*/ 	.word	0x000000ff
        /*080c*/ 	.word	0x00022850
        /*0810*/ 	.short	0x010a
        /*0812*/ 	.byte	0x16
	.zero		1


	//   ....[27]....
        /*0814*/ 	.word	0x00003200
        /*0818*/ 	.word	0x000000ff
        /*081c*/ 	.word	0x00022850
        /*0820*/ 	.short	0x010a
        /*0822*/ 	.byte	0x16
	.zero		1


	//   ....[28]....
        /*0824*/ 	.word	0x000035c0
        /*0828*/ 	.word	0x000000ff
        /*082c*/ 	.word	0x00000000
        /*0830*/ 	.short	0x0101
        /*0832*/ 	.byte	0x16
	.zero		1


	//   ....[29]....
        /*0834*/ 	.word	0x00003730
        /*0838*/ 	.word	0x000000ff
        /*083c*/ 	.word	0x00022830
        /*0840*/ 	.short	0x010a
        /*0842*/ 	.byte	0x1a
	.zero		1


	//   ....[30]....
        /*0844*/ 	.word	0x00003770
        /*0848*/ 	.word	0x000000ff
        /*084c*/ 	.word	0x00022830
        /*0850*/ 	.short	0x010a
        /*0852*/ 	.byte	0x1a
	.zero		1


	//   ....[31]....
        /*0854*/ 	.word	0x00003a50
        /*0858*/ 	.word	0x000000ff
        /*085c*/ 	.word	0x00000000
        /*0860*/ 	.short	0x0101
        /*0862*/ 	.byte	0x06
	.zero		1


	//   ....[32]....
        /*0864*/ 	.word	0x00005790
        /*0868*/ 	.word	0x000000ff
        /*086c*/ 	.word	0x00022850
        /*0870*/ 	.short	0x010a
        /*0872*/ 	.byte	0x1a
	.zero		1


	//   ....[33]....
        /*0874*/ 	.word	0x000057e0
        /*0878*/ 	.word	0x000000ff
        /*087c*/ 	.word	0x00022850
        /*0880*/ 	.short	0x010a
        /*0882*/ 	.byte	0x1a
	.zero		1


	//   ....[34]....
        /*0884*/ 	.word	0x00005ae0
        /*0888*/ 	.word	0x000000ff
        /*088c*/ 	.word	0x00000000
        /*0890*/ 	.short	0x0101
        /*0892*/ 	.byte	0x1a
	.zero		1


	//   ....[35]....
        /*0894*/ 	.word	0x00005c20
        /*0898*/ 	.word	0x000000ff
        /*089c*/ 	.word	0x00022830
        /*08a0*/ 	.short	0x010a
        /*08a2*/ 	.byte	0x19
	.zero		1


	//   ....[36]....
        /*08a4*/ 	.word	0x00005c60
        /*08a8*/ 	.word	0x000000ff
        /*08ac*/ 	.word	0x00022830
        /*08b0*/ 	.short	0x010a
        /*08b2*/ 	.byte	0x19
	.zero		1


	//   ....[37]....
        /*08b4*/ 	.word	0x00005eb0
        /*08b8*/ 	.word	0x000000ff
        /*08bc*/ 	.word	0x00000000
        /*08c0*/ 	.short	0x0101
        /*08c2*/ 	.byte	0x06
	.zero		1


	//   ....[38]....
        /*08c4*/ 	.word	0x00007500
        /*08c8*/ 	.word	0x000000ff
        /*08cc*/ 	.word	0x00022850
        /*08d0*/ 	.short	0x010a
        /*08d2*/ 	.byte	0x19
	.zero		1


	//   ....[39]....
        /*08d4*/ 	.word	0x00007550
        /*08d8*/ 	.word	0x000000ff
        /*08dc*/ 	.word	0x00022850
        /*08e0*/ 	.short	0x010a
        /*08e2*/ 	.byte	0x19
	.zero		1


	//   ....[40]....
        /*08e4*/ 	.word	0x00007840
        /*08e8*/ 	.word	0x000000ff
        /*08ec*/ 	.word	0x00000000
        /*08f0*/ 	.short	0x0101
        /*08f2*/ 	.byte	0x19
	.zero		1


	//   ....[41]....
        /*08f4*/ 	.word	0x00009ae0
        /*08f8*/ 	.word	0x000000ff
        /*08fc*/ 	.word	0x00000000
        /*0900*/ 	.short	0x0101
        /*0902*/ 	.byte	0x05
	.zero		1


	//   ....[42]....
        /*0904*/ 	.word	0x0000be20
        /*0908*/ 	.word	0x00000016
        /*090c*/ 	.word	0x00022840
        /*0910*/ 	.short	0x010a
        /*0912*/ 	.byte	0x3f
	.zero		1


	//   ....[43]....
        /*0914*/ 	.word	0x0000c320
        /*0918*/ 	.word	0x00000016
        /*091c*/ 	.word	0x00022830
        /*0920*/ 	.short	0x0107
        /*0922*/ 	.byte	0x3f
	.zero		1


	//   ....[44]....
        /*0924*/ 	.word	0x0000c3f0
        /*0928*/ 	.word	0x00000016
        /*092c*/ 	.word	0x00022830
        /*0930*/ 	.short	0x0101
        /*0932*/ 	.byte	0x3f
	.zero		1


	//   ....[45]....
        /*0934*/ 	.word	0x0000cc80
        /*0938*/ 	.word	0x00000010
        /*093c*/ 	.word	0x00022800
        /*0940*/ 	.short	0x0107
        /*0942*/ 	.byte	0x3f
	.zero		1


	//   ....[46]....
        /*0944*/ 	.word	0x0000cd70
        /*0948*/ 	.word	0x00000010
        /*094c*/ 	.word	0x00022800
        /*0950*/ 	.short	0x0101
        /*0952*/ 	.byte	0x3f
	.zero		1


	//   ....[47]....
        /*0954*/ 	.word	0x0000cd90
        /*0958*/ 	.word	0x00000010
        /*095c*/ 	.word	0x00022820
        /*0960*/ 	.short	0x010a
        /*0962*/ 	.byte	0x3f
	.zero		1


	//   ....[48]....
        /*0964*/ 	.word	0x0000ce20
        /*0968*/ 	.word	0x00000016
        /*096c*/ 	.word	0x00022860
        /*0970*/ 	.short	0x010a
        /*0972*/ 	.byte	0x3f
	.zero		1


	//   ....[49]....
        /*0974*/ 	.word	0x0000d510
        /*0978*/ 	.word	0x00000016
        /*097c*/ 	.word	0x00022850
        /*0980*/ 	.short	0x0107
        /*0982*/ 	.byte	0x3f
	.zero		1


	//   ....[50]....
        /*0984*/ 	.word	0x0000d5e0
        /*0988*/ 	.word	0x00000016
        /*098c*/ 	.word	0x00022850
        /*0990*/ 	.short	0x0101
        /*0992*/ 	.byte	0x3f
	.zero		1


	//   ....[51]....
        /*0994*/ 	.word	0x0000d910
        /*0998*/ 	.word	0x0000000a
        /*099c*/ 	.word	0x00022840
        /*09a0*/ 	.short	0x010a
        /*09a2*/ 	.byte	0x3f
	.zero		1


	//   ....[52]....
        /*09a4*/ 	.word	0x0000dce0
        /*09a8*/ 	.word	0x0000000a
        /*09ac*/ 	.word	0x00022830
        /*09b0*/ 	.short	0x0107
        /*09b2*/ 	.byte	0x3f
	.zero		1


	//   ....[53]....
        /*09b4*/ 	.word	0x0000dda0
        /*09b8*/ 	.word	0x0000000a
        /*09bc*/ 	.word	0x00022830
        /*09c0*/ 	.short	0x0101
        /*09c2*/ 	.byte	0x3f
	.zero		1


	//   ....[54]....
        /*09c4*/ 	.word	0x0000ddd0
        /*09c8*/ 	.word	0x0000000a
        /*09cc*/ 	.word	0x00022860
        /*09d0*/ 	.short	0x010a
        /*09d2*/ 	.byte	0x3f
	.zero		1


	//   ....[55]....
        /*09d4*/ 	.word	0x0000e2f0
        /*09d8*/ 	.word	0x0000000a
        /*09dc*/ 	.word	0x00022850
        /*09e0*/ 	.short	0x0107
        /*09e2*/ 	.byte	0x3f
	.zero		1


	//   ....[56]....
        /*09e4*/ 	.word	0x0000e3b0
        /*09e8*/ 	.word	0x0000000a
        /*09ec*/ 	.word	0x00022850
        /*09f0*/ 	.short	0x0101
        /*09f2*/ 	.byte	0x3f
	.zero		1


	//   ....[57]....
        /*09f4*/ 	.word	0x0000e790
        /*09f8*/ 	.word	0x00000005
        /*09fc*/ 	.word	0x00022820
        /*0a00*/ 	.short	0x010a
        /*0a02*/ 	.byte	0x3f
	.zero		1


	//   ....[58]....
        /*0a04*/ 	.word	0x0000e910
        /*0a08*/ 	.word	0x00000003
        /*0a0c*/ 	.word	0x00022840
        /*0a10*/ 	.short	0x010a
        /*0a12*/ 	.byte	0x3f
	.zero		1


	//   ....[59]....
        /*0a14*/ 	.word	0x0000e9b0
        /*0a18*/ 	.word	0x00000005
        /*0a1c*/ 	.word	0x00022840
        /*0a20*/ 	.short	0x010a
        /*0a22*/ 	.byte	0x3f
	.zero		1


	//   ....[60]....
        /*0a24*/ 	.word	0x0000e9f0
        /*0a28*/ 	.word	0x00000003
        /*0a2c*/ 	.word	0x00022860
        /*0a30*/ 	.short	0x010a
        /*0a32*/ 	.byte	0x3f
	.zero		1


	//   ....[61]....
        /*0a34*/ 	.word	0x0000ea30
        /*0a38*/ 	.word	0x00000005
        /*0a3c*/ 	.word	0x00022860
        /*0a40*/ 	.short	0x010a
        /*0a42*/ 	.byte	0x3f
	.zero		1


	//   ....[62]....
        /*0a44*/ 	.word	0x0000eaa0
        /*0a48*/ 	.word	0x00000003
        /*0a4c*/ 	.word	0x00022800
        /*0a50*/ 	.short	0x010a
        /*0a52*/ 	.byte	0x3f
	.zero		1


	//   ....[63]....
        /*0a54*/ 	.word	0x0000eb00
        /*0a58*/ 	.word	0x00000003
        /*0a5c*/ 	.word	0x00022830
        /*0a60*/ 	.short	0x010a
        /*0a62*/ 	.byte	0x3f
	.zero		1


	//   ....[64]....
        /*0a64*/ 	.word	0x0000eb60
        /*0a68*/ 	.word	0x00000009
        /*0a6c*/ 	.word	0x00022850
        /*0a70*/ 	.short	0x010a
        /*0a72*/ 	.byte	0x3f
	.zero		1


	//   ....[65]....
        /*0a74*/ 	.word	0x0000ebc0
        /*0a78*/ 	.word	0x00000000
        /*0a7c*/ 	.word	0x00022830
        /*0a80*/ 	.short	0x010a
        /*0a82*/ 	.byte	0x3f
	.zero		1


	//   ....[66]....
        /*0a84*/ 	.word	0x0000ec20
        /*0a88*/ 	.word	0x0000000a
        /*0a8c*/ 	.word	0x00022850
        /*0a90*/ 	.short	0x010a
        /*0a92*/ 	.byte	0x3f
	.zero		1


	//   ....[67]....
        /*0a94*/ 	.word	0x0000ec80
        /*0a98*/ 	.word	0x00000000
        /*0a9c*/ 	.word	0x00022830
        /*0aa0*/ 	.short	0x010a
        /*0aa2*/ 	.byte	0x3f
	.zero		1


	//   ....[68]....
        /*0aa4*/ 	.word	0x0000ece0
        /*0aa8*/ 	.word	0x0000000a
        /*0aac*/ 	.word	0x00022850
        /*0ab0*/ 	.short	0x010a
        /*0ab2*/ 	.byte	0x3f
	.zero		1


	//   ....[69]....
        /*0ab4*/ 	.word	0x0000ede0
        /*0ab8*/ 	.word	0x00000016
        /*0abc*/ 	.word	0x00022840
        /*0ac0*/ 	.short	0x010a
        /*0ac2*/ 	.byte	0x3f
	.zero		1


	//   ....[70]....
        /*0ac4*/ 	.word	0x0000fdc0
        /*0ac8*/ 	.word	0x00000010
        /*0acc*/ 	.word	0x00022820
        /*0ad0*/ 	.short	0x010a
        /*0ad2*/ 	.byte	0x3f
	.zero		1


	//   ....[71]....
        /*0ad4*/ 	.word	0x0000fe10
        /*0ad8*/ 	.word	0x00000016
        /*0adc*/ 	.word	0x00022860
        /*0ae0*/ 	.short	0x010a
        /*0ae2*/ 	.byte	0x3f
	.zero		1


	//   ....[72]....
        /*0ae4*/ 	.word	0x00010770
        /*0ae8*/ 	.word	0x0000000a
        /*0aec*/ 	.word	0x00022840
        /*0af0*/ 	.short	0x010a
        /*0af2*/ 	.byte	0x3f
	.zero		1


	//   ....[73]....
        /*0af4*/ 	.word	0x00010e00
        /*0af8*/ 	.word	0x0000000a
        /*0afc*/ 	.word	0x00022860
        /*0b00*/ 	.short	0x010a
        /*0b02*/ 	.byte	0x3f
	.zero		1


	//   ....[74]....
        /*0b04*/ 	.word	0x00011610
        /*0b08*/ 	.word	0x00000005
        /*0b0c*/ 	.word	0x00022820
        /*0b10*/ 	.short	0x010a
        /*0b12*/ 	.byte	0x3f
	.zero		1


	//   ....[75]....
        /*0b14*/ 	.word	0x000117b0
        /*0b18*/ 	.word	0x00000003
        /*0b1c*/ 	.word	0x00022840
        /*0b20*/ 	.short	0x010a
        /*0b22*/ 	.byte	0x3f
	.zero		1


	//   ....[76]....
        /*0b24*/ 	.word	0x00011800
        /*0b28*/ 	.word	0x00000005
        /*0b2c*/ 	.word	0x00022840
        /*0b30*/ 	.short	0x010a
        /*0b32*/ 	.byte	0x3f
	.zero		1


	//   ....[77]....
        /*0b34*/ 	.word	0x00011850
        /*0b38*/ 	.word	0x00000003
        /*0b3c*/ 	.word	0x00022860
        /*0b40*/ 	.short	0x010a
        /*0b42*/ 	.byte	0x3f
	.zero		1


	//----- nvinfo : EIATTR_NUM_MBARRIERS
	.align		4
.L_1476:
        /*0b44*/ 	.byte	0x03, 0x38
        /*0b46*/ 	.short	0x0016


	//----- nvinfo : EIATTR_EXIT_INSTR_OFFSETS
	.align		4
        /*0b48*/ 	.byte	0x04, 0x1c
        /*0b4a*/ 	.short	(.L_1478 - .L_1477)


	//   ....[0]....
.L_1477:
        /*0b4c*/ 	.word	0x00000970


	//   ....[1]....
        /*0b50*/ 	.word	0x0000ac00


	//   ....[2]....
        /*0b54*/ 	.word	0x0000ea80


	//----- nvinfo : EIATTR_MAX_THREADS
	.align		4
.L_1478:
        /*0b58*/ 	.byte	0x04, 0x05
        /*0b5a*/ 	.short	(.L_1480 - .L_1479)
.L_1479:
        /*0b5c*/ 	.word	0x00000180
        /*0b60*/ 	.word	0x00000001
        /*0b64*/ 	.word	0x00000001


	//----- nvinfo : EIATTR_CRS_STACK_SIZE
	.align		4
.L_1480:
        /*0b68*/ 	.byte	0x04, 0x1e
        /*0b6a*/ 	.short	(.L_1482 - .L_1481)
.L_1481:
        /*0b6c*/ 	.word	0x00000000


	//----- nvinfo : EIATTR_CBANK_PARAM_SIZE
	.align		4
.L_1482:
        /*0b70*/ 	.byte	0x03, 0x19
        /*0b72*/ 	.short	0x0af0


	//----- nvinfo : EIATTR_PARAM_CBANK
	.align		4
        /*0b74*/ 	.byte	0x04, 0x0a
        /*0b76*/ 	.short	(.L_1484 - .L_1483)
	.align		4
.L_1483:
        /*0b78*/ 	.word	index@(.nv.constant0._ZN7cutlass13device_kernelIN5flash11enable_sm90INS1_16FlashAttnFwdSm90INS1_25CollectiveMainloopFwdSm90ILi2EN4cute5tupleIJNS5_1CILi1EEES8_S8_EEENS6_IJNS7_ILi128EEENS7_ILi96EEENS7_ILi64EEEEEELi256ENS_10bfloat16_tEfNS_4arch4Sm90ELb1ELb0ELb0ELb0ELb1ELb0ELb0ELb1ELb0ELb1ELb0ELb0EEENS1_21CollectiveEpilogueFwdINS6_IJSA_NS7_ILi256EEESB_EEES9_SE_SG_Li256ELb0ELb1ELb0ELb0EEENS1_30DynamicPersistentTileSchedulerILi256ELi128ELb0ELb1ELb1EEEEEEEEEvNT_6ParamsE)
        /*0b7c*/ 	.short	0x0210
        /*0b7e*/ 	.short	0x0af0


	//----- nvinfo : EIATTR_SW_WAR
	.align		4
.L_1484:
        /*0b80*/ 	.byte	0x04, 0x36
        /*0b82*/ 	.short	(.L_1486 - .L_1485)
.L_1485:
        /*0b84*/ 	.word	0x00000008
.L_1486:


//--------------------- .nv.info._ZN7cutlass13device_kernelIN5flash11enable_sm90INS1_16FlashAttnFwdSm90INS1_25CollectiveMainloopFwdSm90ILi2EN4cute5tupleIJNS5_1CILi1EEES8_S8_EEENS6_IJNS7_ILi128EEENS7_ILi96EEENS7_ILi64EEEEEELi256ENS_10bfloat16_tEfNS_4arch4Sm90ELb1ELb0ELb0ELb0ELb1ELb0ELb1ELb1ELb0ELb1ELb0ELb0EEENS1_21CollectiveEpilogueFwdINS6_IJSA_NS7_ILi256EEESB_EEES9_SE_SG_Li256ELb0ELb1ELb0ELb0EEENS1_30DynamicPersistentTileSchedulerILi256ELi128ELb0ELb1ELb1EEEEEEEEEvNT_6ParamsE --------------------------
	.section	.nv.info._ZN7cutlass13device_kernelIN5flash11enable_sm90INS1_16FlashAttnFwdSm90INS1_25CollectiveMainloopFwdSm90ILi2EN4cute5tupleIJNS5_1CILi1EEES8_S8_EEENS6_IJNS7_ILi128EEENS7_ILi96EEENS7_ILi64EEEEEELi256ENS_10bfloat16_tEfNS_4arch4Sm90ELb1ELb0ELb0ELb0ELb1ELb0ELb1ELb1ELb0ELb1ELb0ELb0EEENS1_21CollectiveEpilogueFwdINS6_IJSA_NS7_ILi256EEESB_EEES9_SE_SG_Li256ELb0ELb1ELb0ELb0EEENS1_30DynamicPersistentTileSchedulerILi256ELi128ELb0ELb1ELb1EEEEEEEEEvNT_6ParamsE,"",@"SHT_CUDA_INFO"
	.sectionflags	@""
	.align	4


	//----- nvinfo : EIATTR_CUDA_API_VERSION
	.align		4
        /*0000*/ 	.byte	0x04, 0x37
        /*0002*/ 	.short	(.L_1488 - .L_1487)
.L_1487:
        /*0004*/ 	.word	0x00000082


	//----- nvinfo : EIATTR_KPARAM_INFO
	.align		4
.L_1488:
        /*0008*/ 	.byte	0x04, 0x17
        /*000a*/ 	.short	(.L_1490 - .L_1489)
.L_1489:
        /*000c*/ 	.word	0x00000000
        /*0010*/ 	.short	0x0000
        /*0012*/ 	.short	0x0070
        /*0014*/ 	.byte	0x00, 0xf0, 0x01, 0x2e


	//----- nvinfo : EIATTR_SPARSE_MMA_MASK
	.align		4
.L_1490:
        /*0018*/ 	.byte	0x03, 0x50
        /*001a*/ 	.short	0x0000


	//----- nvinfo : EIATTR_MAXREG_COUNT
	.align		4
        /*001c*/ 	.byte	0x03, 0x1b
        /*001e*/ 	.short	0x00a8


	//----- nvinfo : EIATTR_NUM_BARRIERS
	.align		4
        /*0020*/ 	.byte	0x02, 0x4c
        /*0022*/ 	.byte	0x10
	.zero		1


	//----- nvinfo : EIATTR_EXTERNS
	.align		4
        /*0024*/ 	.byte	0x04, 0x0f
        /*0026*/ 	.short	(.L_1492 - .L_1491)


	//   ....[0]....
	.align		4
.L_1491:
        /*0028*/ 	.word	index@(__assertfail)


	//----- nvinfo : EIATTR_ANNOTATIONS
	.align		4
.L_1492:
        /*002c*/ 	.byte	0x04, 0x55
        /*002e*/ 	.short	(.L_1494 - .L_1493)


	//   ....[0]....
.L_1493:
        /*0030*/ 	.word	0x00000001
        /*0034*/ 	.byte	0xc0, 0x08, 0x00, 0x00, 0x01, 0x00, 0x00, 0x00, 0xc0, 0x09, 0x00, 0x00, 0x01, 0x00, 0x00, 0x00
        /*0044*/ 	.byte	0x20, 0xc3, 0x00, 0x00, 0x01, 0x00, 0x00, 0x00, 0xc0, 0xc3, 0x00, 0x00, 0x01, 0x00, 0x00, 0x00
        /*0054*/ 	.byte	0xb0, 0xc7, 0x00, 0x00, 0x01, 0x00, 0x00, 0x00, 0xe0, 0xc7, 0x00, 0x00, 0x01, 0x00, 0x00, 0x00
        /*0064*/ 	.byte	0x60, 0xd6, 0x00, 0x00, 0x01, 0x00, 0x00, 0x00, 0x20, 0xf2, 0x00, 0x00, 0x01, 0x00, 0x00, 0x00
        /*0074*/ 	.byte	0x40, 0xf2, 0x00, 0x00, 0x01, 0x00, 0x00, 0x00, 0x70, 0xf3, 0x00, 0x00, 0x01, 0x00, 0x00, 0x00
        /*0084*/ 	.byte	0xe0, 0xf4, 0x00, 0x00, 0x01, 0x00, 0x00, 0x00, 0xe0, 0x0b, 0x01, 0x00, 0x01, 0x00, 0x00, 0x00
        /*0094*/ 	.byte	0x80, 0x0d, 0x01, 0x00, 0x01, 0x00, 0x00, 0x00, 0x60, 0x31, 0x01, 0x00


	//----- nvinfo : EIATTR_MERCURY_ISA_VERSION
	.align		4
.L_1494:
        /*00a0*/ 	.byte	0x03, 0x5f
        /*00a2*/ 	.short	0x0101


	//----- nvinfo : EIATTR_INT_WARP_WIDE_INSTR_OFFSETS
	.align		4
        /*00a4*/ 	.byte	0x04, 0x31
        /*00a6*/ 	.short	(.L_1496 - .L_1495)


	//   ....[0]....
.L_1495:
        /*00a8*/ 	.word	0x000000c0


	//   ....[1]....
        /*00ac*/ 	.word	0x000000d0


	//   ....[2]....
        /*00b0*/ 	.word	0x000000e0


	//   ....[3]....
        /*00b4*/ 	.word	0x00000180


	//   ....[4]....
        /*00b8*/ 	.word	0x0000cda0


	//   ....[5]....
        /*00bc*/ 	.word	0x0000ce30


	//   ....[6]....
        /*00c0*/ 	.word	0x00010970


	//   ....[7]....
        /*00c4*/ 	.word	0x00010a00


	//----- nvinfo : EIATTR_COOP_GROUP_MASK_REGIDS
	.align		4
.L_1496:
        /*00c8*/ 	.byte	0x04, 0x29
        /*00ca*/ 	.short	(.L_1498 - .L_1497)


	//   ....[0]....
.L_1497:
        /*00cc*/ 	.word	0xffffffff


	//   ....[1]....
        /*00d0*/ 	.word	0xffffffff


	//   ....[2]....
        /*00d4*/ 	.word	0xffffffff


	//   ....[3]....
        /*00d8*/ 	.word	0xffffffff


	//   ....[4]....
        /*00dc*/ 	.word	0xffffffff


	//   ....[5]....
        /*00e0*/ 	.word	0xffffffff


	//   ....[6]....
        /*00e4*/ 	.word	0xffffffff


	//   ....[7]....
        /*00e8*/ 	.word	0xffffffff


	//   ....[8]....
        /*00ec*/ 	.word	0xffffffff


	//   ....[9]....
        /*00f0*/ 	.word	0xffffffff


	//   ....[10]....
        /*00f4*/ 	.word	0xffffffff


	//   ....[11]....
        /*00f8*/ 	.word	0xffffffff


	//   ....[12]....
        /*00fc*/ 	.word	0xffffffff


	//   ....[13]....
        /*0100*/ 	.word	0xffffffff


	//   ....[14]....
        /*0104*/ 	.word	0xffffffff


	//   ....[15]....
        /*0108*/ 	.word	0xffffffff


	//   ....[16]....
        /*010c*/ 	.word	0xffffffff


	//   ....[17]....
        /*0110*/ 	.word	0xffffffff


	//   ....[18]....
        /*0114*/ 	.word	0xffffffff


	//   ....[19]....
        /*0118*/ 	.word	0xffffffff


	//   ....[20]....
        /*011c*/ 	.word	0xffffffff


	//   ....[21]....
        /*0120*/ 	.word	0xffffffff


	//   ....[22]....
        /*0124*/ 	.word	0xffffffff


	//   ....[23]....
        /*0128*/ 	.word	0xffffffff


	//   ....[24]....
        /*012c*/ 	.word	0xffffffff


	//   ....[25]....
        /*0130*/ 	.word	0xffffffff


	//   ....[26]....
        /*0134*/ 	.word	0xffffffff


	//   ....[27]....
        /*0138*/ 	.word	0xffffffff


	//   ....[28]....
        /*013c*/ 	.word	0xffffffff


	//   ....[29]....
        /*0140*/ 	.word	0xffffffff


	//   ....[30]....
        /*0144*/ 	.word	0xffffffff


	//   ....[31]....
        /*0148*/ 	.word	0xffffffff


	//   ....[32]....
        /*014c*/ 	.word	0xffffffff


	//   ....[33]....
        /*0150*/ 	.word	0xffffffff


	//   ....[34]....
        /*0154*/ 	.word	0xffffffff


	//   ....[35]....
        /*0158*/ 	.word	0xffffffff


	//   ....[36]....
        /*015c*/ 	.word	0xffffffff


	//   ....[37]....
        /*0160*/ 	.word	0xffffffff


	//   ....[38]....
        /*0164*/ 	.word	0xffffffff


	//   ....[39]....
        /*0168*/ 	.word	0xffffffff


	//   ....[40]....
        /*016c*/ 	.word	0xffffffff


	//   ....[41]....
        /*0170*/ 	.word	0xffffffff


	//   ....[42]....
        /*0174*/ 	.word	0xffffffff


	//   ....[43]....
        /*0178*/ 	.word	0xffffffff


	//   ....[44]....
        /*017c*/ 	.word	0xffffffff


	//   ....[45]....
        /*0180*/ 	.word	0xffffffff


	//   ....[46]....
        /*0184*/ 	.word	0xffffffff


	//   ....[47]....
        /*0188*/ 	.word	0xffffffff


	//   ....[48]....
        /*018c*/ 	.word	0xffffffff


	//   ....[49]....
        /*0190*/ 	.word	0xffffffff


	//   ....[50]....
        /*0194*/ 	.word	0xffffffff


	//   ....[51]....
        /*0198*/ 	.word	0xffffffff


	//   ....[52]....
        /*019c*/ 	.word	0xffffffff


	//   ....[53]....
        /*01a0*/ 	.word	0xffffffff


	//   ....[54]....
        /*01a4*/ 	.word	0xffffffff


	//   ....[55]....
        /*01a8*/ 	.word	0xffffffff


	//   ....[56]....
        /*01ac*/ 	.word	0xffffffff


	//   ....[57]....
        /*01b0*/ 	.word	0xffffffff


	//   ....[58]....
        /*01b4*/ 	.word	0xffffffff


	//   ....[59]....
        /*01b8*/ 	.word	0xffffffff


	//   ....[60]....
        /*01bc*/ 	.word	0xffffffff


	//   ....[61]....
        /*01c0*/ 	.word	0xffffffff


	//   ....[62]....
        /*01c4*/ 	.word	0xffffffff


	//   ....[63]....
        /*01c8*/ 	.word	0xffffffff


	//   ....[64]....
        /*01cc*/ 	.word	0xffffffff


	//   ....[65]....
        /*01d0*/ 	.word	0xffffffff


	//   ....[66]....
        /*01d4*/ 	.word	0xffffffff


	//   ....[67]....
        /*01d8*/ 	.word	0xffffffff


	//   ....[68]....
        /*01dc*/ 	.word	0xffffffff


	//   ....[69]....
        /*01e0*/ 	.word	0xffffffff


	//   ....[70]....
        /*01e4*/ 	.word	0xffffffff


	//   ....[71]....
        /*01e8*/ 	.word	0xffffffff


	//   ....[72]....
        /*01ec*/ 	.word	0xffffffff


	//   ....[73]....
        /*01f0*/ 	.word	0xffffffff


	//   ....[74]....
        /*01f4*/ 	.word	0xffffffff


	//   ....[75]....
        /*01f8*/ 	.word	0xffffffff


	//   ....[76]....
        /*01fc*/ 	.word	0xffffffff


	//   ....[77]....
        /*0200*/ 	.word	0xffffffff


	//   ....[78]....
        /*0204*/ 	.word	0xffffffff


	//   ....[79]....
        /*0208*/ 	.word	0xffffffff


	//   ....[80]....
        /*020c*/ 	.word	0xffffffff


	//   ....[81]....
        /*0210*/ 	.word	0xffffffff


	//   ....[82]....
        /*0214*/ 	.word	0xffffffff


	//   ....[83]....
        /*0218*/ 	.word	0xffffffff


	//   ....[84]....
        /*021c*/ 	.word	0xffffffff


	//   ....[85]....
        /*0220*/ 	.word	0xffffffff


	//   ....[86]....
        /*0224*/ 	.word	0xffffffff


	//   ....[87]....
        /*0228*/ 	.word	0xffffffff


	//   ....[88]....
        /*022c*/ 	.word	0xffffffff


	//   ....[89]....
        /*0230*/ 	.word	0xffffffff


	//   ....[90]....
        /*0234*/ 	.word	0xffffffff


	//   ....[91]....
        /*0238*/ 	.word	0xffffffff


	//   ....[92]....
        /*023c*/ 	.word	0xffffffff


	//   ....[93]....
        /*0240*/ 	.word	0xffffffff


	//   ....[94]....
        /*0244*/ 	.word	0xffffffff


	//   ....[95]....
        /*0248*/ 	.word	0xffffffff


	//   ....[96]....
        /*024c*/ 	.word	0xffffffff


	//   ....[97]....
        /*0250*/ 	.word	0xffffffff


	//   ....[98]....
        /*0254*/ 	.word	0xffffffff


	//   ....[99]....
        /*0258*/ 	.word	0xffffffff


	//   ....[100]....
        /*025c*/ 	.word	0xffffffff


	//   ....[101]....
        /*0260*/ 	.word	0xffffffff


	//   ....[102]....
        /*0264*/ 	.word	0xffffffff


	//   ....[103]....
        /*0268*/ 	.word	0xffffffff


	//   ....[104]....
        /*026c*/ 	.word	0xffffffff


	//   ....[105]....
        /*0270*/ 	.word	0xffffffff


	//   ....[106]....
        /*0274*/ 	.word	0xffffffff


	//   ....[107]....
        /*0278*/ 	.word	0xffffffff


	//   ....[108]....
        /*027c*/ 	.word	0xffffffff


	//   ....[109]....
        /*0280*/ 	.word	0xffffffff


	//   ....[110]....
        /*0284*/ 	.word	0xffffffff


	//   ....[111]....
        /*0288*/ 	.word	0xffffffff


	//   ....[112]....
        /*028c*/ 	.word	0xffffffff


	//   ....[113]....
        /*0290*/ 	.word	0xffffffff


	//   ....[114]....
        /*0294*/ 	.word	0xffffffff


	//   ....[115]....
        /*0298*/ 	.word	0xffffffff


	//   ....[116]....
        /*029c*/ 	.word	0xffffffff


	//   ....[117]....
        /*02a0*/ 	.word	0xffffffff


	//   ....[118]....
        /*02a4*/ 	.word	0xffffffff


	//   ....[119]....
        /*02a8*/ 	.word	0xffffffff


	//   ....[120]....
        /*02ac*/ 	.word	0xffffffff


	//   ....[121]....
        /*02b0*/ 	.word	0xffffffff


	//   ....[122]....
        /*02b4*/ 	.word	0xffffffff


	//   ....[123]....
        /*02b8*/ 	.word	0xffffffff


	//   ....[124]....
        /*02bc*/ 	.word	0xffffffff


	//   ....[125]....
        /*02c0*/ 	.word	0xffffffff


	//   ....[126]....
        /*02c4*/ 	.word	0xffffffff


	//   ....[127]....
        /*02c8*/ 	.word	0xffffffff


	//   ....[128]....
        /*02cc*/ 	.word	0xffffffff


	//   ....[129]....
        /*02d0*/ 	.word	0xffffffff


	//   ....[130]....
        /*02d4*/ 	.word	0x0500000f


	//   ....[131]....
        /*02d8*/ 	.word	0x0500000f


	//   ....[132]....
        /*02dc*/ 	.word	0x0500000f


	//   ....[133]....
        /*02e0*/ 	.word	0x0500000f


	//   ....[134]....
        /*02e4*/ 	.word	0x0500000f


	//   ....[135]....
        /*02e8*/ 	.word	0x0500000f


	//   ....[136]....
        /*02ec*/ 	.word	0x0500000f


	//   ....[137]....
        /*02f0*/ 	.word	0x0500000f


	//   ....[138]....
        /*02f4*/ 	.word	0x0500000f


	//   ....[139]....
        /*02f8*/ 	.word	0x0500000f


	//   ....[140]....
        /*02fc*/ 	.word	0x0500000f


	//   ....[141]....
        /*0300*/ 	.word	0x0500000f


	//   ....[142]....
        /*0304*/ 	.word	0x0500000f


	//   ....[143]....
        /*0308*/ 	.word	0x0500000f


	//   ....[144]....
        /*030c*/ 	.word	0x0500000f


	//   ....[145]....
        /*0310*/ 	.word	0x0500000f


	//   ....[146]....
        /*0314*/ 	.word	0x0500000f


	//   ....[147]....
        /*0318*/ 	.word	0x0500000f


	//   ....[148]....
        /*031c*/ 	.word	0x0500000f


	//   ....[149]....
        /*0320*/ 	.word	0x0500000f


	//   ....[150]....
        /*0324*/ 	.word	0x0500000f


	//   ....[151]....
        /*0328*/ 	.word	0x0500000f


	//   ....[152]....
        /*032c*/ 	.word	0x0500000f


	//   ....[153]....
        /*0330*/ 	.word	0x0500000f


	//   ....[154]....
        /*0334*/ 	.word	0x0500000f


	//   ....[155]....
        /*0338*/ 	.word	0x0500000f


	//   ....[156]....
        /*033c*/ 	.word	0x0500000f


	//   ....[157]....
        /*0340*/ 	.word	0x0500000f


	//   ....[158]....
        /*0344*/ 	.word	0x0500000f


	//   ....[159]....
        /*0348*/ 	.word	0x0500000f


	//   ....[160]....
        /*034c*/ 	.word	0x0500000f


	//   ....[161]....
        /*0350*/ 	.word	0x0500000f


	//   ....[162]....
        /*0354*/ 	.word	0x0500000f


	//   ....[163]....
        /*0358*/ 	.word	0x0500000f


	//   ....[164]....
        /*035c*/ 	.word	0x0500000f


	//   ....[165]....
        /*0360*/ 	.word	0x0500000f


	//   ....[166]....
        /*0364*/ 	.word	0x0500000f


	//   ....[167]....
        /*0368*/ 	.word	0x0500000f


	//   ....[168]....
        /*036c*/ 	.word	0x0500000f


	//   ....[169]....
        /*0370*/ 	.word	0x0500000f


	//   ....[170]....
        /*0374*/ 	.word	0x0500000f


	//   ....[171]....
        /*0378*/ 	.word	0x0500000f


	//   ....[172]....
        /*037c*/ 	.word	0x0500000f


	//   ....[173]....
        /*0380*/ 	.word	0x0500000f


	//   ....[174]....
        /*0384*/ 	.word	0x0500000f


	//   ....[175]....
        /*0388*/ 	.word	0x0500000f


	//   ....[176]....
        /*038c*/ 	.word	0x0500000f


	//   ....[177]....
        /*0390*/ 	.word	0x0500000f


	//   ....[178]....
        /*0394*/ 	.word	0x0500000f


	//   ....[179]....
        /*0398*/ 	.word	0x0500000f


	//   ....[180]....
        /*039c*/ 	.word	0x0500000f


	//   ....[181]....
        /*03a0*/ 	.word	0x0500000f


	//   ....[182]....
        /*03a4*/ 	.word	0x0500000f


	//   ....[183]....
        /*03a8*/ 	.word	0x0500000f


	//   ....[184]....
        /*03ac*/ 	.word	0x0500000f


	//   ....[185]....
        /*03b0*/ 	.word	0x0500000f


	//   ....[186]....
        /*03b4*/ 	.word	0x0500000f


	//   ....[187]....
        /*03b8*/ 	.word	0x0500000f


	//   ....[188]....
        /*03bc*/ 	.word	0x0500000f


	//   ....[189]....
        /*03c0*/ 	.word	0x0500000f


	//   ....[190]....
        /*03c4*/ 	.word	0x0500000f


	//   ....[191]....
        /*03c8*/ 	.word	0x0500000f


	//   ....[192]....
        /*03cc*/ 	.word	0x0500000f


	//   ....[193]....
        /*03d0*/ 	.word	0x0500000f


	//   ....[194]....
        /*03d4*/ 	.word	0x0500000f


	//   ....[195]....
        /*03d8*/ 	.word	0x0500000f


	//   ....[196]....
        /*03dc*/ 	.word	0x0500000f


	//   ....[197]....
        /*03e0*/ 	.word	0x0500000f


	//   ....[198]....
        /*03e4*/ 	.word	0x0500000f


	//   ....[199]....
        /*03e8*/ 	.word	0x0500000f


	//   ....[200]....
        /*03ec*/ 	.word	0x0500000f


	//   ....[201]....
        /*03f0*/ 	.word	0x0500000f


	//   ....[202]....
        /*03f4*/ 	.word	0x0500000f


	//   ....[203]....
        /*03f8*/ 	.word	0x0500000f


	//   ....[204]....
        /*03fc*/ 	.word	0x0500000f


	//   ....[205]....
        /*0400*/ 	.word	0x0500000f


	//   ....[206]....
        /*0404*/ 	.word	0x0500000f


	//   ....[207]....
        /*0408*/ 	.word	0x0500000f


	//   ....[208]....
        /*040c*/ 	.word	0x0500000f


	//   ....[209]....
        /*0410*/ 	.word	0x0500000f


	//   ....[210]....
        /*0414*/ 	.word	0x0500000f


	//   ....[211]....
        /*0418*/ 	.word	0x0500000f


	//   ....[212]....
        /*041c*/ 	.word	0x0500000f


	//----- nvinfo : EIATTR_COOP_GROUP_INSTR_OFFSETS
	.align		4
.L_1498:
        /*0420*/ 	.byte	0x04, 0x28
        /*0422*/ 	.short	(.L_1500 - .L_1499)


	//   ....[0]....
.L_1499:
        /*0424*/ 	.word	0x00000080


	//   ....[1]....
        /*0428*/ 	.word	0x00000090


	//   ....[2]....
        /*042c*/ 	.word	0x000002f0


	//   ....[3]....
        /*0430*/ 	.word	0x00000450


	//   ....[4]....
        /*0434*/ 	.word	0x00000570


	//   ....[5]....
        /*0438*/ 	.word	0x000006d0


	//   ....[6]....
        /*043c*/ 	.word	0x00001670


	//   ....[7]....
        /*0440*/ 	.word	0x000027d0


	//   ....[8]....
        /*0444*/ 	.word	0x000027f0


	//   ....[9]....
        /*0448*/ 	.word	0x00003120


	//   ....[10]....
        /*044c*/ 	.word	0x00003170


	//   ....[11]....
        /*0450*/ 	.word	0x00003190


	//   ....[12]....
        /*0454*/ 	.word	0x000031b0


	//   ....[13]....
        /*0458*/ 	.word	0x00004aa0


	//   ....[14]....
        /*045c*/ 	.word	0x00004ac0


	//   ....[15]....
        /*0460*/ 	.word	0x00005390


	//   ....[16]....
        /*0464*/ 	.word	0x00005450


	//   ....[17]....
        /*0468*/ 	.word	0x00005460


	//   ....[18]....
        /*046c*/ 	.word	0x00005490


	//   ....[19]....
        /*0470*/ 	.word	0x00007800


	//   ....[20]....
        /*0474*/ 	.word	0x00007860


	//   ....[21]....
        /*0478*/ 	.word	0x00007880


	//   ....[22]....
        /*047c*/ 	.word	0x000078b0


	//   ....[23]....
        /*0480*/ 	.word	0x00008e30


	//   ....[24]....
        /*0484*/ 	.word	0x00008eb0


	//   ....[25]....
        /*0488*/ 	.word	0x00008f20


	//   ....[26]....
        /*048c*/ 	.word	0x00008f40


	//   ....[27]....
        /*0490*/ 	.word	0x0000aa60


	//   ....[28]....
        /*0494*/ 	.word	0x0000aa90


	//   ....[29]....
        /*0498*/ 	.word	0x0000aac0


	//   ....[30]....
        /*049c*/ 	.word	0x0000ab20


	//   ....[31]....
        /*04a0*/ 	.word	0x0000b0b0


	//   ....[32]....
        /*04a4*/ 	.word	0x0000b0e0


	//   ....[33]....
        /*04a8*/ 	.word	0x0000b230


	//   ....[34]....
        /*04ac*/ 	.word	0x0000b250


	//   ....[35]....
        /*04b0*/ 	.word	0x0000b390


	//   ....[36]....
        /*04b4*/ 	.word	0x0000b3b0


	//   ....[37]....
        /*04b8*/ 	.word	0x0000b500


	//   ....[38]....
        /*04bc*/ 	.word	0x0000b520


	//   ....[39]....
        /*04c0*/ 	.word	0x0000bcf0


	//   ....[40]....
        /*04c4*/ 	.word	0x0000bd10


	//   ....[41]....
        /*04c8*/ 	.word	0x0000be50


	//   ....[42]....
        /*04cc*/ 	.word	0x0000be70


	//   ....[43]....
        /*04d0*/ 	.word	0x0000bfb0


	//   ....[44]....
        /*04d4*/ 	.word	0x0000bfd0


	//   ....[45]....
        /*04d8*/ 	.word	0x0000c120


	//   ....[46]....
        /*04dc*/ 	.word	0x0000c140


	//   ....[47]....
        /*04e0*/ 	.word	0x0000c350


	//   ....[48]....
        /*04e4*/ 	.word	0x0000d800


	//   ....[49]....
        /*04e8*/ 	.word	0x0000d820


	//   ....[50]....
        /*04ec*/ 	.word	0x0000d830


	//   ....[51]....
        /*04f0*/ 	.word	0x0000d870


	//   ....[52]....
        /*04f4*/ 	.word	0x0000d8c0


	//   ....[53]....
        /*04f8*/ 	.word	0x0000d8e0


	//   ....[54]....
        /*04fc*/ 	.word	0x0000d930


	//   ....[55]....
        /*0500*/ 	.word	0x0000d950


	//   ....[56]....
        /*0504*/ 	.word	0x0000d9a0


	//   ....[57]....
        /*0508*/ 	.word	0x0000d9c0


	//   ....[58]....
        /*050c*/ 	.word	0x0000d9f0


	//   ....[59]....
        /*0510*/ 	.word	0x0000da20


	//   ....[60]....
        /*0514*/ 	.word	0x0000e080


	//   ....[61]....
        /*0518*/ 	.word	0x0000e0a0


	//   ....[62]....
        /*051c*/ 	.word	0x0000e0d0


	//   ....[63]....
        /*0520*/ 	.word	0x0000e0f0


	//   ....[64]....
        /*0524*/ 	.word	0x0000e110


	//   ....[65]....
        /*0528*/ 	.word	0x0000e130


	//   ....[66]....
        /*052c*/ 	.word	0x0000e150


	//   ....[67]....
        /*0530*/ 	.word	0x0000e170


	//   ....[68]....
        /*0534*/ 	.word	0x0000e1a0


	//   ....[69]....
        /*0538*/ 	.word	0x0000e1d0


	//   ....[70]....
        /*053c*/ 	.word	0x0000e210


	//   ....[71]....
        /*0540*/ 	.word	0x0000e270


	//   ....[72]....
        /*0544*/ 	.word	0x0000e390


	//   ....[73]....
        /*0548*/ 	.word	0x0000e420


	//   ....[74]....
        /*054c*/ 	.word	0x0000e430


	//   ....[75]....
        /*0550*/ 	.word	0x0000e540


	//   ....[76]....
        /*0554*/ 	.word	0x0000ebc0


	//   ....[77]....
        /*0558*/ 	.word	0x0000ebf0


	//   ....[78]....
        /*055c*/ 	.word	0x0000ec00


	//   ....[79]....
        /*0560*/ 	.word	0x0000ec40


	//   ....[80]....
        /*0564*/ 	.word	0x0000ecf0


	//   ....[81]....
        /*0568*/ 	.word	0x0000ed10


	//   ....[82]....
        /*056c*/ 	.word	0x0000ede0


	//   ....[83]....
        /*0570*/ 	.word	0x0000ee00


	//   ....[84]....
        /*0574*/ 	.word	0x0000ee90


	//   ....[85]....
        /*0578*/ 	.word	0x0000eeb0


	//   ....[86]....
        /*057c*/ 	.word	0x0000ef40


	//   ....[87]....
        /*0580*/ 	.word	0x0000ef60


	//   ....[88]....
        /*0584*/ 	.word	0x0000eff0


	//   ....[89]....
        /*0588*/ 	.word	0x0000f010


	//   ....[90]....
        /*058c*/ 	.word	0x0000f0a0


	//   ....[91]....
        /*0590*/ 	.word	0x0000f0f0


	//   ....[92]....
        /*0594*/ 	.word	0x0000f520


	//   ....[93]....
        /*0598*/ 	.word	0x0000f570


	//   ....[94]....
        /*059c*/ 	.word	0x0000f590


	//   ....[95]....
        /*05a0*/ 	.word	0x0000f650


	//   ....[96]....
        /*05a4*/ 	.word	0x0000f670


	//   ....[97]....
        /*05a8*/ 	.word	0x0000f720


	//   ....[98]....
        /*05ac*/ 	.word	0x0000f730


	//   ....[99]....
        /*05b0*/ 	.word	0x0000f760


	//   ....[100]....
        /*05b4*/ 	.word	0x0000f7f0


	//   ....[101]....
        /*05b8*/ 	.word	0x0000f890


	//   ....[102]....
        /*05bc*/ 	.word	0x0000f8b0


	//   ....[103]....
        /*05c0*/ 	.word	0x0000f8c0


	//   ....[104]....
        /*05c4*/ 	.word	0x0000ffc0


	//   ....[105]....
        /*05c8*/ 	.word	0x0000ffe0


	//   ....[106]....
        /*05cc*/ 	.word	0x0000fff0


	//   ....[107]....
        /*05d0*/ 	.word	0x00010000


	//   ....[108]....
        /*05d4*/ 	.word	0x00010020


	//   ....[109]....
        /*05d8*/ 	.word	0x00010080


	//   ....[110]....
        /*05dc*/ 	.word	0x000100a0


	//   ....[111]....
        /*05e0*/ 	.word	0x000100b0


	//   ....[112]....
        /*05e4*/ 	.word	0x000100f0


	//   ....[113]....
        /*05e8*/ 	.word	0x00010120


	//   ....[114]....
        /*05ec*/ 	.word	0x00010130


	//   ....[115]....
        /*05f0*/ 	.word	0x00010150


	//   ....[116]....
        /*05f4*/ 	.word	0x000104a0


	//   ....[117]....
        /*05f8*/ 	.word	0x000104c0


	//   ....[118]....
        /*05fc*/ 	.word	0x000104d0


	//   ....[119]....
        /*0600*/ 	.word	0x000104e0


	//   ....[120]....
        /*0604*/ 	.word	0x000104f0


	//   ....[121]....
        /*0608*/ 	.word	0x00010510


	//   ....[122]....
        /*060c*/ 	.word	0x00010580


	//   ....[123]....
        /*0610*/ 	.word	0x000105a0


	//   ....[124]....
        /*0614*/ 	.word	0x00010600


	//   ....[125]....
        /*0618*/ 	.word	0x00010610


	//   ....[126]....
        /*061c*/ 	.word	0x00010680


	//   ....[127]....
        /*0620*/ 	.word	0x000106f0


	//   ....[128]....
        /*0624*/ 	.word	0x00010b20


	//   ....[129]....
        /*0628*/ 	.word	0x00010d00


	//   ....[130]....
        /*062c*/ 	.word	0x00011320


	//   ....[131]....
        /*0630*/ 	.word	0x00011400


	//   ....[132]....
        /*0634*/ 	.word	0x000114a0


	//   ....[133]....
        /*0638*/ 	.word	0x00011520


	//   ....[134]....
        /*063c*/ 	.word	0x000115d0


	//   ....[135]....
        /*0640*/ 	.word	0x00011630


	//   ....[136]....
        /*0644*/ 	.word	0x000116f0


	//   ....[137]....
        /*0648*/ 	.word	0x00011750


	//   ....[138]....
        /*064c*/ 	.word	0x00011810


	//   ....[139]....
        /*0650*/ 	.word	0x00011870


	//   ....[140]....
        /*0654*/ 	.word	0x00011930


	//   ....[141]....
        /*0658*/ 	.word	0x00011990


	//   ....[142]....
        /*065c*/ 	.word	0x00011a30


	//   ....[143]....
        /*0660*/ 	.word	0x00011ae0


	//   ....[144]....
        /*0664*/ 	.word	0x00011b80


	//   ....[145]....
        /*0668*/ 	.word	0x00011c20


	//   ....[146]....
        /*066c*/ 	.word	0x00011cf0


	//   ....[147]....
        /*0670*/ 	.word	0x00011e10


	//   ....[148]....
        /*0674*/ 	.word	0x00011e80


	//   ....[149]....
        /*0678*/ 	.word	0x00011ee0


	//   ....[150]....
        /*067c*/ 	.word	0x00011fc0


	//   ....[151]....
        /*0680*/ 	.word	0x00012040


	//   ....[152]....
        /*0684*/ 	.word	0x00012140


	//   ....[153]....
        /*0688*/ 	.word	0x00012240


	//   ....[154]....
        /*068c*/ 	.word	0x000122b0


	//   ....[155]....
        /*0690*/ 	.word	0x00012310


	//   ....[156]....
        /*0694*/ 	.word	0x000123e0


	//   ....[157]....
        /*0698*/ 	.word	0x00012500


	//   ....[158]....
        /*069c*/ 	.word	0x00012550


	//   ....[159]....
        /*06a0*/ 	.word	0x000125e0


	//   ....[160]....
        /*06a4*/ 	.word	0x00012680


	//   ....[161]....
        /*06a8*/ 	.word	0x00012700


	//   ....[162]....
        /*06ac*/ 	.word	0x000127d0


	//   ....[163]....
        /*06b0*/ 	.word	0x000128e0


	//   ....[164]....
        /*06b4*/ 	.word	0x00012930


	//   ....[165]....
        /*06b8*/ 	.word	0x000129a0


	//   ....[166]....
        /*06bc*/ 	.word	0x00012a90


	//   ....[167]....
        /*06c0*/ 	.word	0x00012ba0


	//   ....[168]....
        /*06c4*/ 	.word	0x00012bf0


	//   ....[169]....
        /*06c8*/ 	.word	0x00012c60


	//   ....[170]....
        /*06cc*/ 	.word	0x00012d50


	//   ....[171]....
        /*06d0*/ 	.word	0x00012e60


	//   ....[172]....
        /*06d4*/ 	.word	0x00012eb0


	//   ....[173]....
        /*06d8*/ 	.word	0x00012f20


	//   ....[174]....
        /*06dc*/ 	.word	0x00013000


	//   ....[175]....
        /*06e0*/ 	.word	0x00013130


	//   ....[176]....
        /*06e4*/ 	.word	0x00013200


	//   ....[177]....
        /*06e8*/ 	.word	0x00013290


	//   ....[178]....
        /*06ec*/ 	.word	0x000133c0


	//   ....[179]....
        /*06f0*/ 	.word	0x00013420


	//   ....[180]....
        /*06f4*/ 	.word	0x00013530


	//   ....[181]....
        /*06f8*/ 	.word	0x00013590


	//   ....[182]....
        /*06fc*/ 	.word	0x000136a0


	//   ....[183]....
        /*0700*/ 	.word	0x00013700


	//   ....[184]....
        /*0704*/ 	.word	0x00013810


	//   ....[185]....
        /*0708*/ 	.word	0x00013870


	//   ....[186]....
        /*070c*/ 	.word	0x00013930


	//   ....[187]....
        /*0710*/ 	.word	0x00013a90


	//   ....[188]....
        /*0714*/ 	.word	0x00013b30


	//   ....[189]....
        /*0718*/ 	.word	0x00013b90


	//   ....[190]....
        /*071c*/ 	.word	0x00013c30


	//   ....[191]....
        /*0720*/ 	.word	0x00013c90


	//   ....[192]....
        /*0724*/ 	.word	0x00013d40


	//   ....[193]....
        /*0728*/ 	.word	0x00013da0


	//   ....[194]....
        /*072c*/ 	.word	0x00013e40


	//   ....[195]....
        /*0730*/ 	.word	0x00013ea0


	//   ....[196]....
        /*0734*/ 	.word	0x00013f40


	//   ....[197]....
        /*0738*/ 	.word	0x00013fa0


	//   ....[198]....
        /*073c*/ 	.word	0x00014040


	//   ....[199]....
        /*0740*/ 	.word	0x00014120


	//   ....[200]....
        /*0744*/ 	.word	0x000141c0


	//   ....[201]....
        /*0748*/ 	.word	0x00014220


	//   ....[202]....
        /*074c*/ 	.word	0x000142f0


	//   ....[203]....
        /*0750*/ 	.word	0x00014350


	//   ....[204]....
        /*0754*/ 	.word	0x00014420


	//   ....[205]....
        /*0758*/ 	.word	0x00014480


	//   ....[206]....
        /*075c*/ 	.word	0x00014550


	//   ....[207]....
        /*0760*/ 	.word	0x000145b0


	//   ....[208]....
        /*0764*/ 	.word	0x00014680


	//   ....[209]....
        /*0768*/ 	.word	0x000146e0


	//   ....[210]....
        /*076c*/ 	.word	0x000147b0


	//   ....[211]....
        /*0770*/ 	.word	0x00014840


	//   ....[212]....
        /*0774*/ 	.word	0x00014960


	//----- nvinfo : EIATTR_REG_RECONFIG
	.align		4
.L_1500:
        /*0778*/ 	.byte	0x01, 0x54
	.zero		2


	//----- nvinfo : EIATTR_SYSCALL_OFFSETS
	.align		4
        /*077c*/ 	.byte	0x04, 0x46
        /*077e*/ 	.short	(.L_1502 - .L_1501)


	//   ....[0]....
.L_1501:
        /*0780*/ 	.word	0x000018d0


	//   ....[1]....
        /*0784*/ 	.word	0x0000cf90


	//   ....[2]....
        /*0788*/ 	.word	0x0000d0e0


	//   ....[3]....
        /*078c*/ 	.word	0x0000d1d0


	//   ....[4]....
        /*0790*/ 	.word	0x0000dd00


	//   ....[5]....
        /*0794*/ 	.word	0x0000e890


	//----- nvinfo : EIATTR_MBARRIER_INSTR_OFFSETS
	.align		4
.L_1502:
        /*0798*/ 	.byte	0x04, 0x39
        /*079a*/ 	.short	(.L_1504 - .L_1503)


	//   ....[0]....
.L_1503:
        /*079c*/ 	.word	0x00000190
        /*07a0*/ 	.word	0x000000ff
        /*07a4*/ 	.word	0x00032400
        /*07a8*/ 	.short	0x0100
        /*07aa*/ 	.byte	0x08
	.zero		1


	//   ....[1]....
        /*07ac*/ 	.word	0x000001a0
        /*07b0*/ 	.word	0x000000ff
        /*07b4*/ 	.word	0x00032410
        /*07b8*/ 	.short	0x0100
        /*07ba*/ 	.byte	0x08
	.zero		1


	//   ....[2]....
        /*07bc*/ 	.word	0x000001b0
        /*07c0*/ 	.word	0x000000ff
        /*07c4*/ 	.word	0x00032420
        /*07c8*/ 	.short	0x0100
        /*07ca*/ 	.byte	0x08
	.zero		1


	//   ....[3]....
        /*07cc*/ 	.word	0x000002a0
        /*07d0*/ 	.word	0x000000ff
        /*07d4*/ 	.word	0x00032430
        /*07d8*/ 	.short	0x0100
        /*07da*/ 	.byte	0x08
	.zero		1


	//   ....[4]....
        /*07dc*/ 	.word	0x000002b0
        /*07e0*/ 	.word	0x000000ff
        /*07e4*/ 	.word	0x00032440
        /*07e8*/ 	.short	0x0100
        /*07ea*/ 	.byte	0x08
	.zero		1


	//   ....[5]....
        /*07ec*/ 	.word	0x000002c0
        /*07f0*/ 	.word	0x000000ff
        /*07f4*/ 	.word	0x00032438
        /*07f8*/ 	.short	0x0100
        /*07fa*/ 	.byte	0x08
	.zero		1


	//   ....[6]....
        /*07fc*/ 	.word	0x000002d0
        /*0800*/ 	.word	0x000000ff
        /*0804*/ 	.word	0x00032448
        /*0808*/ 	.short	0x0100
        /*080a*/ 	.byte	0x08
	.zero		1


	//   ....[7]....
        /*080c*/ 	.word	0x00000400
        /*0810*/ 	.word	0x000000ff
        /*0814*/ 	.word	0x00032450
        /*0818*/ 	.short	0x0100
        /*081a*/ 	.byte	0x08
	.zero		1


	//   ....[8]....
        /*081c*/ 	.word	0x00000410
        /*0820*/ 	.word	0x000000ff
        /*0824*/ 	.word	0x00032460
        /*0828*/ 	.short	0x0100
        /*082a*/ 	.byte	0x08
	.zero		1


	//   ....[9]....
        /*082c*/ 	.word	0x00000420
        /*0830*/ 	.word	0x000000ff
        /*0834*/ 	.word	0x00032458
        /*0838*/ 	.short	0x0100
        /*083a*/ 	.byte	0x08
	.zero		1


	//   ....[10]....
        /*083c*/ 	.word	0x00000430
        /*0840*/ 	.word	0x000000ff
        /*0844*/ 	.word	0x00032468
        /*0848*/ 	.short	0x0100
        /*084a*/ 	.byte	0x08
	.zero		1


	//   ....[11]....
        /*084c*/ 	.word	0x00000520
        /*0850*/ 	.word	0x000000ff
        /*0854*/ 	.word	0x00032470
        /*0858*/ 	.short	0x0100
        /*085a*/ 	.byte	0x06
	.zero		1


	//   ....[12]....
        /*085c*/ 	.word	0x00000530
        /*0860*/ 	.word	0x000000ff
        /*0864*/ 	.word	0x00032480
        /*0868*/ 	.short	0x0100
        /*086a*/ 	.byte	0x06
	.zero		1


	//   ....[13]....
        /*086c*/ 	.word	0x00000540
        /*0870*/ 	.word	0x000000ff
        /*0874*/ 	.word	0x00032478
        /*0878*/ 	.short	0x0100
        /*087a*/ 	.byte	0x06
	.zero		1


	//   ....[14]....
        /*087c*/ 	.word	0x00000550
        /*0880*/ 	.word	0x000000ff
        /*0884*/ 	.word	0x00032488
        /*0888*/ 	.short	0x0100
        /*088a*/ 	.byte	0x06
	.zero		1


	//   ....[15]....
        /*088c*/ 	.word	0x00000680
        /*0890*/ 	.word	0x000000ff
        /*0894*/ 	.word	0x00032490
        /*0898*/ 	.short	0x0100
        /*089a*/ 	.byte	0x08
	.zero		1


	//   ....[16]....
        /*089c*/ 	.word	0x00000690
        /*08a0*/ 	.word	0x000000ff
        /*08a4*/ 	.word	0x000324a0
        /*08a8*/ 	.short	0x0100
        /*08aa*/ 	.byte	0x08
	.zero		1


	//   ....[17]....
        /*08ac*/ 	.word	0x000006a0
        /*08b0*/ 	.word	0x000000ff
        /*08b4*/ 	.word	0x00032498
        /*08b8*/ 	.short	0x0100
        /*08ba*/ 	.byte	0x08
	.zero		1


	//   ....[18]....
        /*08bc*/ 	.word	0x000006b0
        /*08c0*/ 	.word	0x000000ff
        /*08c4*/ 	.word	0x000324a8
        /*08c8*/ 	.short	0x0100
        /*08ca*/ 	.byte	0x08
	.zero		1


	//   ....[19]....
        /*08cc*/ 	.word	0x000007f0
        /*08d0*/ 	.word	0x000000ff
        /*08d4*/ 	.word	0x000324b0
        /*08d8*/ 	.short	0x0100
        /*08da*/ 	.byte	0x08
	.zero		1


	//   ....[20]....
        /*08dc*/ 	.word	0x00000800
        /*08e0*/ 	.word	0x000000ff
        /*08e4*/ 	.word	0x000324c0
        /*08e8*/ 	.short	0x0100
        /*08ea*/ 	.byte	0x08
	.zero		1


	//   ....[21]....
        /*08ec*/ 	.word	0x00000810
        /*08f0*/ 	.word	0x000000ff
        /*08f4*/ 	.word	0x000324b8
        /*08f8*/ 	.short	0x0100
        /*08fa*/ 	.byte	0x08
	.zero		1


	//   ....[22]....
        /*08fc*/ 	.word	0x00000820
        /*0900*/ 	.word	0x000000ff
        /*0904*/ 	.word	0x000324c8
        /*0908*/ 	.short	0x0100
        /*090a*/ 	.byte	0x08
	.zero		1


	//   ....[23]....
        /*090c*/ 	.word	0x00001930
        /*0910*/ 	.word	0x000000ff
        /*0914*/ 	.word	0x00032400
        /*0918*/ 	.short	0x010a
        /*091a*/ 	.byte	0x28
	.zero		1


	//   ....[24]....
        /*091c*/ 	.word	0x00001a10
        /*0920*/ 	.word	0x000000ff
        /*0924*/ 	.word	0x00032430
        /*0928*/ 	.short	0x010a
        /*092a*/ 	.byte	0x06
	.zero		1


	//   ....[25]....
        /*092c*/ 	.word	0x00001a50
        /*0930*/ 	.word	0x000000ff
        /*0934*/ 	.word	0x00032430
        /*0938*/ 	.short	0x010a
        /*093a*/ 	.byte	0x06
	.zero		1


	//   ....[26]....
        /*093c*/ 	.word	0x00001d50
        /*0940*/ 	.word	0x000000ff
        /*0944*/ 	.word	0x00032410
        /*0948*/ 	.short	0x010a
        /*094a*/ 	.byte	0x28
	.zero		1


	//   ....[27]....
        /*094c*/ 	.word	0x00001d90
        /*0950*/ 	.word	0x000000ff
        /*0954*/ 	.word	0x00032450
        /*0958*/ 	.short	0x010a
        /*095a*/ 	.byte	0x06
	.zero		1


	//   ....[28]....
        /*095c*/ 	.word	0x00001dd0
        /*0960*/ 	.word	0x000000ff
        /*0964*/ 	.word	0x00032450
        /*0968*/ 	.short	0x010a
        /*096a*/ 	.byte	0x06
	.zero		1


	//   ....[29]....
        /*096c*/ 	.word	0x00002790
        /*0970*/ 	.word	0x000000ff
        /*0974*/ 	.word	0x00000000
        /*0978*/ 	.short	0x0101
        /*097a*/ 	.byte	0x0a
	.zero		1


	//   ....[30]....
        /*097c*/ 	.word	0x00003f00
        /*0980*/ 	.word	0x000000ff
        /*0984*/ 	.word	0x00000000
        /*0988*/ 	.short	0x0101
        /*098a*/ 	.byte	0x06
	.zero		1


	//   ....[31]....
        /*098c*/ 	.word	0x000040a0
        /*0990*/ 	.word	0x000000ff
        /*0994*/ 	.word	0x00032430
        /*0998*/ 	.short	0x010a
        /*099a*/ 	.byte	0x04
	.zero		1


	//   ....[32]....
        /*099c*/ 	.word	0x000040e0
        /*09a0*/ 	.word	0x000000ff
        /*09a4*/ 	.word	0x00032430
        /*09a8*/ 	.short	0x010a
        /*09aa*/ 	.byte	0x04
	.zero		1


	//   ....[33]....
        /*09ac*/ 	.word	0x00004300
        /*09b0*/ 	.word	0x000000ff
        /*09b4*/ 	.word	0x00032450
        /*09b8*/ 	.short	0x010a
        /*09ba*/ 	.byte	0x04
	.zero		1


	//   ....[34]....
        /*09bc*/ 	.word	0x00004340
        /*09c0*/ 	.word	0x000000ff
        /*09c4*/ 	.word	0x00032450
        /*09c8*/ 	.short	0x010a
        /*09ca*/ 	.byte	0x04
	.zero		1


	//   ....[35]....
        /*09cc*/ 	.word	0x00004a50
        /*09d0*/ 	.word	0x000000ff
        /*09d4*/ 	.word	0x00000000
        /*09d8*/ 	.short	0x0101
        /*09da*/ 	.byte	0x0a
	.zero		1


	//   ....[36]....
        /*09dc*/ 	.word	0x00006a90
        /*09e0*/ 	.word	0x000000ff
        /*09e4*/ 	.word	0x00000000
        /*09e8*/ 	.short	0x0101
        /*09ea*/ 	.byte	0x04
	.zero		1


	//   ....[37]....
        /*09ec*/ 	.word	0x00006bc0
        /*09f0*/ 	.word	0x000000ff
        /*09f4*/ 	.word	0x00032430
        /*09f8*/ 	.short	0x010a
        /*09fa*/ 	.byte	0x04
	.zero		1


	//   ....[38]....
        /*09fc*/ 	.word	0x00006c00
        /*0a00*/ 	.word	0x000000ff
        /*0a04*/ 	.word	0x00032430
        /*0a08*/ 	.short	0x010a
        /*0a0a*/ 	.byte	0x04
	.zero		1


	//   ....[39]....
        /*0a0c*/ 	.word	0x00006e20
        /*0a10*/ 	.word	0x000000ff
        /*0a14*/ 	.word	0x00032450
        /*0a18*/ 	.short	0x010a
        /*0a1a*/ 	.byte	0x04
	.zero		1


	//   ....[40]....
        /*0a1c*/ 	.word	0x00006e60
        /*0a20*/ 	.word	0x000000ff
        /*0a24*/ 	.word	0x00032450
        /*0a28*/ 	.short	0x010a
        /*0a2a*/ 	.byte	0x04
	.zero		1


	//   ....[41]....
        /*0a2c*/ 	.word	0x00007570
        /*0a30*/ 	.word	0x000000ff
        /*0a34*/ 	.word	0x00000000
        /*0a38*/ 	.short	0x0101
        /*0a3a*/ 	.byte	0x0b
	.zero		1


	//   ....[42]....
        /*0a3c*/ 	.word	0x00008e10
        /*0a40*/ 	.word	0x000000ff
        /*0a44*/ 	.word	0x00000000
        /*0a48*/ 	.short	0x0101
        /*0a4a*/ 	.byte	0x04
	.zero		1


	//   ....[43]....
        /*0a4c*/ 	.word	0x0000b0f0
        /*0a50*/ 	.word	0x000000c3
        /*0a54*/ 	.word	0x00000000
        /*0a58*/ 	.short	0x0101
        /*0a5a*/ 	.byte	0x3f
	.zero		1


	//   ....[44]....
        /*0a5c*/ 	.word	0x0000d5d0
        /*0a60*/ 	.word	0x00000018
        /*0a64*/ 	.word	0x00032440
        /*0a68*/ 	.short	0x010a
        /*0a6a*/ 	.byte	0x3f
	.zero		1


	//   ....[45]....
        /*0a6c*/ 	.word	0x0000dae0
        /*0a70*/ 	.word	0x00000018
        /*0a74*/ 	.word	0x00032430
        /*0a78*/ 	.short	0x0107
        /*0a7a*/ 	.byte	0x3f
	.zero		1


	//   ....[46]....
        /*0a7c*/ 	.word	0x0000db90
        /*0a80*/ 	.word	0x00000018
        /*0a84*/ 	.word	0x00032430
        /*0a88*/ 	.short	0x0101
        /*0a8a*/ 	.byte	0x3f
	.zero		1


	//   ....[47]....
        /*0a8c*/ 	.word	0x0000e6d0
        /*0a90*/ 	.word	0x00000011
        /*0a94*/ 	.word	0x00032400
        /*0a98*/ 	.short	0x0107
        /*0a9a*/ 	.byte	0x3f
	.zero		1


	//   ....[48]....
        /*0a9c*/ 	.word	0x0000e760
        /*0aa0*/ 	.word	0x00000011
        /*0aa4*/ 	.word	0x00032400
        /*0aa8*/ 	.short	0x0101
        /*0aaa*/ 	.byte	0x3f
	.zero		1


	//   ....[49]....
        /*0aac*/ 	.word	0x0000f1b0
        /*0ab0*/ 	.word	0x00000011
        /*0ab4*/ 	.word	0x00032410
        /*0ab8*/ 	.short	0x0107
        /*0aba*/ 	.byte	0x3f
	.zero		1


	//   ....[50]....
        /*0abc*/ 	.word	0x0000f2a0
        /*0ac0*/ 	.word	0x00000011
        /*0ac4*/ 	.word	0x00032410
        /*0ac8*/ 	.short	0x0101
        /*0aca*/ 	.byte	0x3f
	.zero		1


	//   ....[51]....
        /*0acc*/ 	.word	0x0000f2c0
        /*0ad0*/ 	.word	0x00000011
        /*0ad4*/ 	.word	0x00032420
        /*0ad8*/ 	.short	0x010a
        /*0ada*/ 	.byte	0x3f
	.zero		1


	//   ....[52]....
        /*0adc*/ 	.word	0x0000f340
        /*0ae0*/ 	.word	0x00000018
        /*0ae4*/ 	.word	0x00032460
        /*0ae8*/ 	.short	0x010a
        /*0aea*/ 	.byte	0x3f
	.zero		1


	//   ....[53]....
        /*0aec*/ 	.word	0x0000fa40
        /*0af0*/ 	.word	0x00000018
        /*0af4*/ 	.word	0x00032450
        /*0af8*/ 	.short	0x0107
        /*0afa*/ 	.byte	0x3f
	.zero		1


	//   ....[54]....
        /*0afc*/ 	.word	0x0000fb00
        /*0b00*/ 	.word	0x00000018
        /*0b04*/ 	.word	0x00032450
        /*0b08*/ 	.short	0x0101
        /*0b0a*/ 	.byte	0x3f
	.zero		1


	//   ....[55]....
        /*0b0c*/ 	.word	0x0000fe20
        /*0b10*/ 	.word	0x0000000a
        /*0b14*/ 	.word	0x00032440
        /*0b18*/ 	.short	0x010a
        /*0b1a*/ 	.byte	0x3f
	.zero		1


	//   ....[56]....
        /*0b1c*/ 	.word	0x000101f0
        /*0b20*/ 	.word	0x0000000a
        /*0b24*/ 	.word	0x00032430
        /*0b28*/ 	.short	0x0107
        /*0b2a*/ 	.byte	0x3f
	.zero		1


	//   ....[57]....
        /*0b2c*/ 	.word	0x000102a0
        /*0b30*/ 	.word	0x0000000a
        /*0b34*/ 	.word	0x00032430
        /*0b38*/ 	.short	0x0101
        /*0b3a*/ 	.byte	0x3f
	.zero		1


	//   ....[58]....
        /*0b3c*/ 	.word	0x000102d0
        /*0b40*/ 	.word	0x0000000a
        /*0b44*/ 	.word	0x00032460
        /*0b48*/ 	.short	0x010a
        /*0b4a*/ 	.byte	0x3f
	.zero		1


	//   ....[59]....
        /*0b4c*/ 	.word	0x000107f0
        /*0b50*/ 	.word	0x0000000a
        /*0b54*/ 	.word	0x00032450
        /*0b58*/ 	.short	0x0107
        /*0b5a*/ 	.byte	0x3f
	.zero		1


	//   ....[60]....
        /*0b5c*/ 	.word	0x000108a0
        /*0b60*/ 	.word	0x0000000a
        /*0b64*/ 	.word	0x00032450
        /*0b68*/ 	.short	0x0101
        /*0b6a*/ 	.byte	0x3f
	.zero		1


	//   ....[61]....
        /*0b6c*/ 	.word	0x00010c80
        /*0b70*/ 	.word	0x00000007
        /*0b74*/ 	.word	0x00032420
        /*0b78*/ 	.short	0x010a
        /*0b7a*/ 	.byte	0x3f
	.zero		1


	//   ....[62]....
        /*0b7c*/ 	.word	0x00010e20
        /*0b80*/ 	.word	0x00000005
        /*0b84*/ 	.word	0x00032440
        /*0b88*/ 	.short	0x010a
        /*0b8a*/ 	.byte	0x3f
	.zero		1


	//   ....[63]....
        /*0b8c*/ 	.word	0x00010ec0
        /*0b90*/ 	.word	0x00000003
        /*0b94*/ 	.word	0x00032440
        /*0b98*/ 	.short	0x010a
        /*0b9a*/ 	.byte	0x3f
	.zero		1


	//   ....[64]....
        /*0b9c*/ 	.word	0x00010f00
        /*0ba0*/ 	.word	0x00000005
        /*0ba4*/ 	.word	0x00032460
        /*0ba8*/ 	.short	0x010a
        /*0baa*/ 	.byte	0x3f
	.zero		1


	//   ....[65]....
        /*0bac*/ 	.word	0x00010f40
        /*0bb0*/ 	.word	0x00000003
        /*0bb4*/ 	.word	0x00032460
        /*0bb8*/ 	.short	0x010a
        /*0bba*/ 	.byte	0x3f
	.zero		1


	//   ....[66]....
        /*0bbc*/ 	.word	0x00010fb0
        /*0bc0*/ 	.word	0x00000003
        /*0bc4*/ 	.word	0x00032400
        /*0bc8*/ 	.short	0x010a
        /*0bca*/ 	.byte	0x3f
	.zero		1


	//   ....[67]....
        /*0bcc*/ 	.word	0x00011010
        /*0bd0*/ 	.word	0x00000003
        /*0bd4*/ 	.word	0x00032430
        /*0bd8*/ 	.short	0x010a
        /*0bda*/ 	.byte	0x3f
	.zero		1


	//   ....[68]....
        /*0bdc*/ 	.word	0x00011070
        /*0be0*/ 	.word	0x00000003
        /*0be4*/ 	.word	0x00032410
        /*0be8*/ 	.short	0x010a
        /*0bea*/ 	.byte	0x3f
	.zero		1


	//   ....[69]....
        /*0bec*/ 	.word	0x000110d0
        /*0bf0*/ 	.word	0x00000003
        /*0bf4*/ 	.word	0x00032450
        /*0bf8*/ 	.short	0x010a
        /*0bfa*/ 	.byte	0x3f
	.zero		1


	//   ....[70]....
        /*0bfc*/ 	.word	0x00011130
        /*0c00*/ 	.word	0x00000015
        /*0c04*/ 	.word	0x00032430
        /*0c08*/ 	.short	0x010a
        /*0c0a*/ 	.byte	0x3f
	.zero		1


	//   ....[71]....
        /*0c0c*/ 	.word	0x00011190
        /*0c10*/ 	.word	0x00000015
        /*0c14*/ 	.word	0x00032450
        /*0c18*/ 	.short	0x010a
        /*0c1a*/ 	.byte	0x3f
	.zero		1


	//   ....[72]....
        /*0c1c*/ 	.word	0x000111f0
        /*0c20*/ 	.word	0x00000015
        /*0c24*/ 	.word	0x00032430
        /*0c28*/ 	.short	0x010a
        /*0c2a*/ 	.byte	0x3f
	.zero		1


	//   ....[73]....
        /*0c2c*/ 	.word	0x00011250
        /*0c30*/ 	.word	0x00000015
        /*0c34*/ 	.word	0x00032450
        /*0c38*/ 	.short	0x010a
        /*0c3a*/ 	.byte	0x3f
	.zero		1


	//   ....[74]....
        /*0c3c*/ 	.word	0x00011350
        /*0c40*/ 	.word	0x00000018
        /*0c44*/ 	.word	0x00032440
        /*0c48*/ 	.short	0x010a
        /*0c4a*/ 	.byte	0x3f
	.zero		1


	//   ....[75]....
        /*0c4c*/ 	.word	0x00013030
        /*0c50*/ 	.word	0x00000011
        /*0c54*/ 	.word	0x00032420
        /*0c58*/ 	.short	0x010a
        /*0c5a*/ 	.byte	0x3f
	.zero		1


	//   ....[76]....
        /*0c5c*/ 	.word	0x00013080
        /*0c60*/ 	.word	0x00000018
        /*0c64*/ 	.word	0x00032460
        /*0c68*/ 	.short	0x010a
        /*0c6a*/ 	.byte	0x3f
	.zero		1


	//   ....[77]....
        /*0c6c*/ 	.word	0x000139e0
        /*0c70*/ 	.word	0x0000000a
        /*0c74*/ 	.word	0x00032440
        /*0c78*/ 	.short	0x010a
        /*0c7a*/ 	.byte	0x3f
	.zero		1


	//   ....[78]....
        /*0c7c*/ 	.word	0x00014070
        /*0c80*/ 	.word	0x0000000a
        /*0c84*/ 	.word	0x00032460
        /*0c88*/ 	.short	0x010a
        /*0c8a*/ 	.byte	0x3f
	.zero		1


	//   ....[79]....
        /*0c8c*/ 	.word	0x00014880
        /*0c90*/ 	.word	0x00000007
        /*0c94*/ 	.word	0x00032420
        /*0c98*/ 	.short	0x010a
        /*0c9a*/ 	.byte	0x3f
	.zero		1


	//   ....[80]....
        /*0c9c*/ 	.word	0x00014a20
        /*0ca0*/ 	.word	0x00000005
        /*0ca4*/ 	.word	0x00032440
        /*0ca8*/ 	.short	0x010a
        /*0caa*/ 	.byte	0x3f
	.zero		1


	//   ....[81]....
        /*0cac*/ 	.word	0x00014a70
        /*0cb0*/ 	.word	0x00000003
        /*0cb4*/ 	.word	0x00032440
        /*0cb8*/ 	.short	0x010a
        /*0cba*/ 	.byte	0x3f
	.zero		1


	//   ....[82]....
        /*0cbc*/ 	.word	0x00014ac0
        /*0cc0*/ 	.word	0x00000005
        /*0cc4*/ 	.word	0x00032460
        /*0cc8*/ 	.short	0x010a
        /*0cca*/ 	.byte	0x3f
	.zero		1


	//----- nvinfo : EIATTR_NUM_MBARRIERS
	.align		4
.L_1504:
        /*0ccc*/ 	.byte	0x03, 0x38
        /*0cce*/ 	.short	0x0017


	//----- nvinfo : EIATTR_EXIT_INSTR_OFFSETS
	.align		4
        /*0cd0*/ 	.byte	0x04, 0x1c
        /*0cd2*/ 	.short	(.L_1506 - .L_1505)


	//   ....[0]....
.L_1505:
        /*0cd4*/ 	.word	0x000009b0


	//   ....[1]....
        /*0cd8*/ 	.word	0x0000c2c0


	//   ....[2]....
        /*0cdc*/ 	.word	0x00010f90


	//----- nvinfo : EIATTR_MAX_THREADS
	.align		4
.L_1506:
        /*0ce0*/ 	.byte	0x04, 0x05
        /*0ce2*/ 	.short	(.L_1508 - .L_1507)
.L_1507:
        /*0ce4*/ 	.word	0x00000180
        /*0ce8*/ 	.word	0x00000001
        /*0cec*/ 	.word	0x00000001


	//----- nvinfo : EIATTR_CRS_STACK_SIZE
	.align		4
.L_1508:
        /*0cf0*/ 	.byte	0x04, 0x1e
        /*0cf2*/ 	.short	(.L_1510 - .L_1509)
.L_1509:
        /*0cf4*/ 	.word	0x00000000


	//----- nvinfo : EIATTR_CBANK_PARAM_SIZE
	.align		4
.L_1510:
        /*0cf8*/ 	.byte	0x03, 0x19
        /*0cfa*/ 	.short	0x0bf0


	//----- nvinfo : EIATTR_PARAM_CBANK
	.align		4
        /*0cfc*/ 	.byte	0x04, 0x0a
        /*0cfe*/ 	.short	(.L_1512 - .L_1511)
	.align		4
.L_1511:
        /*0d00*/ 	.word	index@(.nv.constant0._ZN7cutlass13device_kernelIN5flash11enable_sm90INS1_16FlashAttnFwdSm90INS1_25CollectiveMainloopFwdSm90ILi2EN4cute5tupleIJNS5_1CILi1EEES8_S8_EEENS6_IJNS7_ILi128EEENS7_ILi96EEENS7_ILi64EEEEEELi256ENS_10bfloat16_tEfNS_4arch4Sm90ELb1ELb0ELb0ELb0ELb1ELb0ELb1ELb1ELb0ELb1ELb0ELb0EEENS1_21CollectiveEpilogueFwdINS6_IJSA_NS7_ILi256EEESB_EEES9_SE_SG_Li256ELb0ELb1ELb0ELb0EEENS1_30DynamicPersistentTileSchedulerILi256ELi128ELb0ELb1ELb1EEEEEEEEEvNT_6ParamsE)
        /*0d04*/ 	.short	0x0210
        /*0d06*/ 	.short	0x0bf0


	//----- nvinfo : EIATTR_SW_WAR
	.align		4
.L_1512:
        /*0d08*/ 	.byte	0x04, 0x36
        /*0d0a*/ 	.short	(.L_1514 - .L_1513)
.L_1513:
        /*0d0c*/ 	.word	0x00000008
.L_1514:


//--------------------- .nv.info._ZN7cutlass13device_kernelIN5flash11enable_sm90INS1_16FlashAttnFwdSm90INS1_25CollectiveMainloopFwdSm90ILi2EN4cute5tupleIJNS5_1CILi1EEES8_S8_EEENS6_IJNS7_ILi128EEENS7_ILi96EEENS7_ILi64EEEEEELi256ENS_10bfloat16_tEfNS_4arch4Sm90ELb1ELb0ELb0ELb1ELb1ELb0ELb0ELb1ELb0ELb1ELb0ELb0EEENS1_21CollectiveEpilogueFwdINS6_IJSA_NS7_ILi256EEESB_EEES9_SE_SG_Li256ELb1ELb1ELb0ELb0EEENS1_36VarlenDynamicPersistentTileSchedulerILi128ELi96ELi256ELi128ELb0ELb1ELb1ELb1ELb1ELb1EEEEEEEEEvNT_6ParamsE --------------------------
	.section	.nv.info._ZN7cutlass13device_kernelIN5flash11enable_sm90INS1_16FlashAttnFwdSm90INS1_25CollectiveMainloopFwdSm90ILi2EN4cute5tupleIJNS5_1CILi1EEES8_S8_EEENS6_IJNS7_ILi128EEENS7_ILi96EEENS7_ILi64EEEEEELi256ENS_10bfloat16_tEfNS_4arch4Sm90ELb1ELb0ELb0ELb1ELb1ELb0ELb0ELb1ELb0ELb1ELb0ELb0EEENS1_21CollectiveEpilogueFwdINS6_IJSA_NS7_ILi256EEESB_EEES9_SE_SG_Li256ELb1ELb1ELb0ELb0EEENS1_36VarlenDynamicPersistentTileSchedulerILi128ELi96ELi256ELi128ELb0ELb1ELb1ELb1ELb1ELb1EEEEEEEEEvNT_6ParamsE,"",@"SHT_CUDA_INFO"
	.sectionflags	@""
	.align	4


	//----- nvinfo : EIATTR_CUDA_API_VERSION
	.align		4
        /*0000*/ 	.byte	0x04, 0x37
        /*0002*/ 	.short	(.L_1516 - .L_1515)
.L_1515:
        /*0004*/ 	.word	0x00000082


	//----- nvinfo : EIATTR_KPARAM_INFO
	.align		4
.L_1516:
        /*0008*/ 	.byte	0x04, 0x17
        /*000a*/ 	.short	(.L_1518 - .L_1517)
.L_1517:
        /*000c*/ 	.word	0x00000000
        /*0010*/ 	.short	0x0000
        /*0012*/ 	.short	0x0070
        /*0014*/ 	.byte	0x00, 0xf0, 0x01, 0x2a


	//----- nvinfo : EIATTR_SPARSE_MMA_MASK
	.align		4
.L_1518:
        /*0018*/ 	.byte	0x03, 0x50
        /*001a*/ 	.short	0x0000


	//----- nvinfo : EIATTR_MAXREG_COUNT
	.align		4
        /*001c*/ 	.byte	0x03, 0x1b
        /*001e*/ 	.short	0x00a8


	//----- nvinfo : EIATTR_NUM_BARRIERS
	.align		4
        /*0020*/ 	.byte	0x02, 0x4c
        /*0022*/ 	.byte	0x10
	.zero		1


	//----- nvinfo : EIATTR_EXTERNS
	.align		4
        /*0024*/ 	.byte	0x04, 0x0f
        /*0026*/ 	.short	(.L_1520 - .L_1519)


	//   ....[0]....
	.align		4
.L_1519:
        /*0028*/ 	.word	index@(__assertfail)


	//----- nvinfo : EIATTR_ANNOTATIONS
	.align		4
.L_1520:
        /*002c*/ 	.byte	0x04, 0x55
        /*002e*/ 	.short	(.L_1522 - .L_1521)


	//   ....[0]....
.L_1521:
        /* <DEDUP_REMOVED lines=13> */


	//----- nvinfo : EIATTR_MERCURY_ISA_VERSION
	.align		4
.L_1522:
        /*00f0*/ 	.byte	0x03, 0x5f
        /*00f2*/ 	.short	0x0101


	//----- nvinfo : EIATTR_UNUSED_LOAD_BYTE_OFFSET
	.align		4
        /*00f4*/ 	.byte	0x04, 0x44
        /*00f6*/ 	.short	(.L_1524 - .L_1523)


	//   ....[0]....
.L_1523:
        /*00f8*/ 	.word	0x00000970
        /*00fc*/ 	.word	0x0000fff0


	//   ....[1]....
        /*0100*/ 	.word	0x00008480
        /*0104*/ 	.word	0x0000fff0


	//----- nvinfo : EIATTR_INT_WARP_WIDE_INSTR_OFFSETS
	.align		4
.L_1524:
        /*0108*/ 	.byte	0x04, 0x31
        /*010a*/ 	.short	(.L_1526 - .L_1525)


	//   ....[0]....
.L_1525:
        /*010c*/ 	.word	0x000000c0


	//   ....[1]....
        /*0110*/ 	.word	0x000000d0


	//   ....[2]....
        /*0114*/ 	.word	0x00000170


	//   ....[3]....
        /*0118*/ 	.word	0x0000c540


	//   ....[4]....
        /*011c*/ 	.word	0x0000c5d0


	//   ....[5]....
        /*0120*/ 	.word	0x0000f900


	//   ....[6]....
        /*0124*/ 	.word	0x0000f990


	//----- nvinfo : EIATTR_COOP_GROUP_MASK_REGIDS
	.align		4
.L_1526:
        /*0128*/ 	.byte	0x04, 0x29
        /*012a*/ 	.short	(.L_1528 - .L_1527)


	//   ....[0]....
.L_1527:
        /*012c*/ 	.word	0xffffffff


	//   ....[1]....
        /*0130*/ 	.word	0xffffffff


	//   ....[2]....
        /*0134*/ 	.word	0xffffffff


	//   ....[3]....
        /*0138*/ 	.word	0xffffffff


	//   ....[4]....
        /*013c*/ 	.word	0xffffffff


	//   ....[5]....
        /*0140*/ 	.word	0xffffffff


	//   ....[6]....
        /*0144*/ 	.word	0xffffffff


	//   ....[7]....
        /*0148*/ 	.word	0xffffffff


	//   ....[8]....
        /*014c*/ 	.word	0xffffffff


	//   ....[9]....
        /*0150*/ 	.word	0xffffffff


	//   ....[10]....
        /*0154*/ 	.word	0xffffffff


	//   ....[11]....
        /*0158*/ 	.word	0xffffffff


	//   ....[12]....
        /*015c*/ 	.word	0xffffffff


	//   ....[13]....
        /*0160*/ 	.word	0xffffffff


	//   ....[14]....
        /*0164*/ 	.word	0xffffffff


	//   ....[15]....
        /*0168*/ 	.word	0xffffffff


	//   ....[16]....
        /*016c*/ 	.word	0xffffffff


	//   ....[17]....
        /*0170*/ 	.word	0xffffffff


	//   ....[18]....
        /*0174*/ 	.word	0xffffffff


	//   ....[19]....
        /*0178*/ 	.word	0xffffffff


	//   ....[20]....
        /*017c*/ 	.word	0xffffffff


	//   ....[21]....
        /*0180*/ 	.word	0xffffffff


	//   ....[22]....
        /*0184*/ 	.word	0xffffffff


	//   ....[23]....
        /*0188*/ 	.word	0xffffffff


	//   ....[24]....
        /*018c*/ 	.word	0xffffffff


	//   ....[25]....
        /*0190*/ 	.word	0xffffffff


	//   ....[26]....
        /*0194*/ 	.word	0xffffffff


	//   ....[27]....
        /*0198*/ 	.word	0xffffffff


	//   ....[28]....
        /*019c*/ 	.word	0xffffffff


	//   ....[29]....
        /*01a0*/ 	.word	0xffffffff


	//   ....[30]....
        /*01a4*/ 	.word	0xffffffff


	//   ....[31]....
        /*01a8*/ 	.word	0xffffffff


	//   ....[32]....
        /*01ac*/ 	.word	0xffffffff


	//   ....[33]....
        /*01b0*/ 	.word	0xffffffff


	//   ....[34]....
        /*01b4*/ 	.word	0xffffffff


	//   ....[35]....
        /*01b8*/ 	.word	0xffffffff


	//   ....[36]....
        /*01bc*/ 	.word	0xffffffff


	//   ....[37]....
        /*01c0*/ 	.word	0xffffffff


	//   ....[38]....
        /*01c4*/ 	.word	0xffffffff


	//   ....[39]....
        /*01c8*/ 	.word	0xffffffff


	//   ....[40]....
        /*01cc*/ 	.word	0xffffffff


	//   ....[41]....
        /*01d0*/ 	.word	0xffffffff


	//   ....[42]....
        /*01d4*/ 	.word	0xffffffff


	//   ....[43]....
        /*01d8*/ 	.word	0xffffffff


	//   ....[44]....
        /*01dc*/ 	.word	0xffffffff


	//   ....[45]....
        /*01e0*/ 	.word	0xffffffff


	//   ....[46]....
        /*01e4*/ 	.word	0xffffffff


	//   ....[47]....
        /*01e8*/ 	.word	0xffffffff


	//   ....[48]....
        /*01ec*/ 	.word	0xffffffff


	//   ....[49]....
        /*01f0*/ 	.word	0xffffffff


	//   ....[50]....
        /*01f4*/ 	.word	0xffffffff


	//   ....[51]....
        /*01f8*/ 	.word	0xffffffff


	//   ....[52]....
        /*01fc*/ 	.word	0xffffffff


	//   ....[53]....
        /*0200*/ 	.word	0xffffffff


	//   ....[54]....
        /*0204*/ 	.word	0xffffffff


	//   ....[55]....
        /*0208*/ 	.word	0xffffffff


	//   ....[56]....
        /*020c*/ 	.word	0xffffffff


	//   ....[57]....
        /*0210*/ 	.word	0xffffffff


	//   ....[58]....
        /*0214*/ 	.word	0xffffffff


	//   ....[59]....
        /*0218*/ 	.word	0xffffffff


	//   ....[60]....
        /*021c*/ 	.word	0xffffffff


	//   ....[61]....
        /*0220*/ 	.word	0xffffffff


	//   ....[62]....
        /*0224*/ 	.word	0xffffffff


	//   ....[63]....
        /*0228*/ 	.word	0xffffffff


	//   ....[64]....
        /*022c*/ 	.word	0xffffffff


	//   ....[65]....
        /*0230*/ 	.word	0xffffffff


	//   ....[66]....
        /*0234*/ 	.word	0xffffffff


	//   ....[67]....
        /*0238*/ 	.word	0xffffffff


	//   ....[68]....
        /*023c*/ 	.word	0xffffffff


	//   ....[69]....
        /*0240*/ 	.word	0xffffffff


	//   ....[70]....
        /*0244*/ 	.word	0xffffffff


	//   ....[71]....
        /*0248*/ 	.word	0xffffffff


	//   ....[72]....
        /*024c*/ 	.word	0xffffffff


	//   ....[73]....
        /*0250*/ 	.word	0xffffffff


	//   ....[74]....
        /*0254*/ 	.word	0xffffffff


	//   ....[75]....
        /*0258*/ 	.word	0xffffffff


	//   ....[76]....
        /*025c*/ 	.word	0xffffffff


	//   ....[77]....
        /*0260*/ 	.word	0xffffffff


	//   ....[78]....
        /*0264*/ 	.word	0xffffffff


	//   ....[79]....
        /*0268*/ 	.word	0xffffffff


	//   ....[80]....
        /*026c*/ 	.word	0xffffffff


	//   ....[81]....
        /*0270*/ 	.word	0xffffffff


	//   ....[82]....
        /*0274*/ 	.word	0xffffffff


	//   ....[83]....
        /*0278*/ 	.word	0xffffffff


	//   ....[84]....
        /*027c*/ 	.word	0xffffffff


	//   ....[85]....
        /*0280*/ 	.word	0xffffffff


	//   ....[86]....
        /*0284*/ 	.word	0xffffffff


	//   ....[87]....
        /*0288*/ 	.word	0xffffffff


	//   ....[88]....
        /*028c*/ 	.word	0xffffffff


	//   ....[89]....
        /*0290*/ 	.word	0xffffffff


	//   ....[90]....
        /*0294*/ 	.word	0xffffffff


	//   ....[91]....
        /*0298*/ 	.word	0xffffffff


	//   ....[92]....
        /*029c*/ 	.word	0xffffffff


	//   ....[93]....
        /*02a0*/ 	.word	0xffffffff


	//   ....[94]....
        /*02a4*/ 	.word	0xffffffff


	//   ....[95]....
        /*02a8*/ 	.word	0xffffffff


	//   ....[96]....
        /*02ac*/ 	.word	0xffffffff


	//   ....[97]....
        /*02b0*/ 	.word	0xffffffff


	//   ....[98]....
        /*02b4*/ 	.word	0xffffffff


	//   ....[99]....
        /*02b8*/ 	.word	0xffffffff


	//   ....[100]....
        /*02bc*/ 	.word	0xffffffff


	//   ....[101]....
        /*02c0*/ 	.word	0xffffffff


	//   ....[102]....
        /*02c4*/ 	.word	0xffffffff


	//   ....[103]....
        /*02c8*/ 	.word	0xffffffff


	//   ....[104]....
        /*02cc*/ 	.word	0xffffffff


	//   ....[105]....
        /*02d0*/ 	.word	0xffffffff


	//   ....[106]....
        /*02d4*/ 	.word	0xffffffff


	//   ....[107]....
        /*02d8*/ 	.word	0xffffffff


	//   ....[108]....
        /*02dc*/ 	.word	0xffffffff


	//   ....[109]....
        /*02e0*/ 	.word	0xffffffff


	//   ....[110]....
        /*02e4*/ 	.word	0xffffffff


	//   ....[111]....
        /*02e8*/ 	.word	0xffffffff


	//   ....[112]....
        /*02ec*/ 	.word	0xffffffff


	//   ....[113]....
        /*02f0*/ 	.word	0xffffffff


	//   ....[114]....
        /*02f4*/ 	.word	0xffffffff


	//   ....[115]....
        /*02f8*/ 	.word	0xffffffff


	//   ....[116]....
        /*02fc*/ 	.word	0xffffffff


	//   ....[117]....
        /*0300*/ 	.word	0xffffffff


	//   ....[118]....
        /*0304*/ 	.word	0xffffffff


	//   ....[119]....
        /*0308*/ 	.word	0xffffffff


	//   ....[120]....
        /*030c*/ 	.word	0xffffffff


	//   ....[121]....
        /*0310*/ 	.word	0xffffffff


	//   ....[122]....
        /*0314*/ 	.word	0xffffffff


	//   ....[123]....
        /*0318*/ 	.word	0xffffffff


	//   ....[124]....
        /*031c*/ 	.word	0xffffffff


	//   ....[125]....
        /*0320*/ 	.word	0xffffffff


	//   ....[126]....
        /*0324*/ 	.word	0xffffffff


	//   ....[127]....
        /*0328*/ 	.word	0xffffffff


	//   ....[128]....
        /*032c*/ 	.word	0xffffffff


	//   ....[129]....
        /*0330*/ 	.word	0xffffffff


	//   ....[130]....
        /*0334*/ 	.word	0xffffffff


	//   ....[131]....
        /*0338*/ 	.word	0xffffffff


	//   ....[132]....
        /*033c*/ 	.word	0xffffffff


	//   ....[133]....
        /*0340*/ 	.word	0xffffffff


	//   ....[134]....
        /*0344*/ 	.word	0xffffffff


	//   ....[135]....
        /*0348*/ 	.word	0xffffffff


	//   ....[136]....
        /*034c*/ 	.word	0xffffffff


	//   ....[137]....
        /*0350*/ 	.word	0xffffffff


	//   ....[138]....
        /*0354*/ 	.word	0xffffffff


	//   ....[139]....
        /*0358*/ 	.word	0xffffffff


	//   ....[140]....
        /*035c*/ 	.word	0xffffffff


	//   ....[141]....
        /*0360*/ 	.word	0xffffffff


	//   ....[142]....
        /*0364*/ 	.word	0xffffffff


	//   ....[143]....
        /*0368*/ 	.word	0xffffffff


	//   ....[144]....
        /*036c*/ 	.word	0xffffffff


	//   ....[145]....
        /*0370*/ 	.word	0x0500000f


	//   ....[146]....
        /*0374*/ 	.word	0x0500000f


	//   ....[147]....
        /*0378*/ 	.word	0x0500000f


	//   ....[148]....
        /*037c*/ 	.word	0x0500000f


	//   ....[149]....
        /*0380*/ 	.word	0x0500000f


	//   ....[150]....
        /*0384*/ 	.word	0x0500000f


	//   ....[151]....
        /*0388*/ 	.word	0x0500000f


	//   ....[152]....
        /*038c*/ 	.word	0x0500000f


	//   ....[153]....
        /*0390*/ 	.word	0x0500000f


	//   ....[154]....
        /*0394*/ 	.word	0x0500000f


	//   ....[155]....
        /*0398*/ 	.word	0x0500000f


	//   ....[156]....
        /*039c*/ 	.word	0x0500000f


	//   ....[157]....
        /*03a0*/ 	.word	0x0500000f


	//   ....[158]....
        /*03a4*/ 	.word	0x0500000f


	//   ....[159]....
        /*03a8*/ 	.word	0x0500000f


	//   ....[160]....
        /*03ac*/ 	.word	0x0500000f


	//   ....[161]....
        /*03b0*/ 	.word	0x0500000f


	//   ....[162]....
        /*03b4*/ 	.word	0x0500000f


	//   ....[163]....
        /*03b8*/ 	.word	0x0500000f


	//   ....[164]....
        /*03bc*/ 	.word	0x0500000f


	//   ....[165]....
        /*03c0*/ 	.word	0x0500000f


	//   ....[166]....
        /*03c4*/ 	.word	0x0500000f


	//   ....[167]....
        /*03c8*/ 	.word	0x0500000f


	//   ....[168]....
        /*03cc*/ 	.word	0x0500000f


	//   ....[169]....
        /*03d0*/ 	.word	0x0500000f


	//   ....[170]....
        /*03d4*/ 	.word	0x0500000f


	//   ....[171]....
        /*03d8*/ 	.word	0x0500000f


	//   ....[172]....
        /*03dc*/ 	.word	0x0500000f


	//   ....[173]....
        /*03e0*/ 	.word	0x0500000f


	//   ....[174]....
        /*03e4*/ 	.word	0x0500000f


	//   ....[175]....
        /*03e8*/ 	.word	0x0500000f


	//   ....[176]....
        /*03ec*/ 	.word	0x0500000f


	//   ....[177]....
        /*03f0*/ 	.word	0x0500000f


	//   ....[178]....
        /*03f4*/ 	.word	0x0500000f


	//   ....[179]....
        /*03f8*/ 	.word	0x0500000f


	//   ....[180]....
        /*03fc*/ 	.word	0x0500000f


	//   ....[181]....
        /*0400*/ 	.word	0x0500000f


	//   ....[182]....
        /*0404*/ 	.word	0x0500000f


	//   ....[183]....
        /*0408*/ 	.word	0x0500000f


	//   ....[184]....
        /*040c*/ 	.word	0x0500000f


	//   ....[185]....
        /*0410*/ 	.word	0x0500000f


	//   ....[186]....
        /*0414*/ 	.word	0x0500000f


	//   ....[187]....
        /*0418*/ 	.word	0x0500000f


	//   ....[188]....
        /*041c*/ 	.word	0x0500000f


	//   ....[189]....
        /*0420*/ 	.word	0x0500000f


	//   ....[190]....
        /*0424*/ 	.word	0x0500000f


	//   ....[191]....
        /*0428*/ 	.word	0x0500000f


	//   ....[192]....
        /*042c*/ 	.word	0x0500000f


	//   ....[193]....
        /*0430*/ 	.word	0x0500000f


	//   ....[194]....
        /*0434*/ 	.word	0x0500000f


	//   ....[195]....
        /*0438*/ 	.word	0x0500000f


	//   ....[196]....
        /*043c*/ 	.word	0x0500000f


	//   ....[197]....
        /*0440*/ 	.word	0x0500000f


	//   ....[198]....
        /*0444*/ 	.word	0x0500000f


	//   ....[199]....
        /*0448*/ 	.word	0x0500000f


	//   ....[200]....
        /*044c*/ 	.word	0x0500000f


	//   ....[201]....
        /*0450*/ 	.word	0x0500000f


	//   ....[202]....
        /*0454*/ 	.word	0x0500000f


	//   ....[203]....
        /*0458*/ 	.word	0x0500000f


	//   ....[204]....
        /*045c*/ 	.word	0x0500000f


	//   ....[205]....
        /*0460*/ 	.word	0x0500000f


	//   ....[206]....
        /*0464*/ 	.word	0x0500000f


	//   ....[207]....
        /*0468*/ 	.word	0x0500000f


	//   ....[208]....
        /*046c*/ 	.word	0x0500000f


	//   ....[209]....
        /*0470*/ 	.word	0x0500000f


	//   ....[210]....
        /*0474*/ 	.word	0x0500000f


	//   ....[211]....
        /*0478*/ 	.word	0x0500000f


	//   ....[212]....
        /*047c*/ 	.word	0x0500000f


	//   ....[213]....
        /*0480*/ 	.word	0x0500000f


	//   ....[214]....
        /*0484*/ 	.word	0x0500000f


	//   ....[215]....
        /*0488*/ 	.word	0x0500000f


	//   ....[216]....
        /*048c*/ 	.word	0x0500000f


	//   ....[217]....
        /*0490*/ 	.word	0x0500000f


	//   ....[218]....
        /*0494*/ 	.word	0x0500000f


	//   ....[219]....
        /*0498*/ 	.word	0x0500000f


	//   ....[220]....
        /*049c*/ 	.word	0x0500000f


	//   ....[221]....
        /*04a0*/ 	.word	0x0500000f


	//   ....[222]....
        /*04a4*/ 	.word	0x0500000f


	//   ....[223]....
        /*04a8*/ 	.word	0x0500000f


	//   ....[224]....
        /*04ac*/ 	.word	0x0500000f


	//   ....[225]....
        /*04b0*/ 	.word	0x0500000f


	//   ....[226]....
        /*04b4*/ 	.word	0x0500000f


	//   ....[227]....
        /*04b8*/ 	.word	0x0500000f


	//----- nvinfo : EIATTR_COOP_GROUP_INSTR_OFFSETS
	.align		4
.L_1528:
        /*04bc*/ 	.byte	0x04, 0x28
        /*04be*/ 	.short	(.L_1530 - .L_1529)


	//   ....[0]....
.L_1529:
        /*04c0*/ 	.word	0x00000080


	//   ....[1]....
        /*04c4*/ 	.word	0x00000090


	//   ....[2]....
        /*04c8*/ 	.word	0x000002d0


	//   ....[3]....
        /*04cc*/ 	.word	0x00000430


	//   ....[4]....
        /*04d0*/ 	.word	0x00000550


	//   ....[5]....
        /*04d4*/ 	.word	0x000006b0


	//   ....[6]....
        /*04d8*/ 	.word	0x00001800


	//   ....[7]....
        /*04dc*/ 	.word	0x00001e90


	//   ....[8]....
        /*04e0*/ 	.word	0x00001eb0


	//   ....[9]....
        /*04e4*/ 	.word	0x000023d0


	//   ....[10]....
        /*04e8*/ 	.word	0x000024d0


	//   ....[11]....
        /*04ec*/ 	.word	0x00002b00


	//   ....[12]....
        /*04f0*/ 	.word	0x00002b70


	//   ....[13]....
        /*04f4*/ 	.word	0x00003ba0


	//   ....[14]....
        /*04f8*/ 	.word	0x00004080


	//   ....[15]....
        /*04fc*/ 	.word	0x000040a0


	//   ....[16]....
        /*0500*/ 	.word	0x00004120


	//   ....[17]....
        /*0504*/ 	.word	0x00004700


	//   ....[18]....
        /*0508*/ 	.word	0x000047c0


	//   ....[19]....
        /*050c*/ 	.word	0x00006190


	//   ....[20]....
        /*0510*/ 	.word	0x000061c0


	//   ....[21]....
        /*0514*/ 	.word	0x00006620


	//   ....[22]....
        /*0518*/ 	.word	0x000067f0


	//   ....[23]....
        /*051c*/ 	.word	0x00007a00


	//   ....[24]....
        /*0520*/ 	.word	0x00007a80


	//   ....[25]....
        /*0524*/ 	.word	0x00007af0


	//   ....[26]....
        /*0528*/ 	.word	0x00007b10


	//   ....[27]....
        /*052c*/ 	.word	0x00009510


	//   ....[28]....
        /*0530*/ 	.word	0x00009550


	//   ....[29]....
        /*0534*/ 	.word	0x00009580


	//   ....[30]....
        /*0538*/ 	.word	0x000095b0


	//   ....[31]....
        /*053c*/ 	.word	0x00009e70


	//   ....[32]....
        /*0540*/ 	.word	0x00009ea0


	//   ....[33]....
        /*0544*/ 	.word	0x00009ff0


	//   ....[34]....
        /*0548*/ 	.word	0x0000a010


	//   ....[35]....
        /*054c*/ 	.word	0x0000a150


	//   ....[36]....
        /*0550*/ 	.word	0x0000a170


	//   ....[37]....
        /*0554*/ 	.word	0x0000a2c0


	//   ....[38]....
        /*0558*/ 	.word	0x0000a2e0


	//   ....[39]....
        /*055c*/ 	.word	0x0000ac20


	//   ....[40]....
        /*0560*/ 	.word	0x0000ac50


	//   ....[41]....
        /*0564*/ 	.word	0x0000ada0


	//   ....[42]....
        /*0568*/ 	.word	0x0000adc0


	//   ....[43]....
        /*056c*/ 	.word	0x0000af00


	//   ....[44]....
        /*0570*/ 	.word	0x0000af20


	//   ....[45]....
        /*0574*/ 	.word	0x0000b070


	//   ....[46]....
        /*0578*/ 	.word	0x0000b090


	//   ....[47]....
        /*057c*/ 	.word	0x0000b260


	//   ....[48]....
        /*0580*/ 	.word	0x0000b430


	//   ....[49]....
        /*0584*/ 	.word	0x0000b460


	//   ....[50]....
        /*0588*/ 	.word	0x0000b490


	//   ....[51]....
        /*058c*/ 	.word	0x0000b4c0


	//   ....[52]....
        /*0590*/ 	.word	0x0000b4f0


	//   ....[53]....
        /*0594*/ 	.word	0x0000b520


	//   ....[54]....
        /*0598*/ 	.word	0x0000b670


	//   ....[55]....
        /*059c*/ 	.word	0x0000b6a0


	//   ....[56]....
        /*05a0*/ 	.word	0x0000b6d0


	//   ....[57]....
        /*05a4*/ 	.word	0x0000b700


	//   ....[58]....
        /*05a8*/ 	.word	0x0000b730


	//   ....[59]....
        /*05ac*/ 	.word	0x0000b760


	//   ....[60]....
        /*05b0*/ 	.word	0x0000b7f0


	//   ....[61]....
        /*05b4*/ 	.word	0x0000b850


	//   ....[62]....
        /*05b8*/ 	.word	0x0000b8e0


	//   ....[63]....
        /*05bc*/ 	.word	0x0000d0e0


	//   ....[64]....
        /*05c0*/ 	.word	0x0000d100


	//   ....[65]....
        /*05c4*/ 	.word	0x0000d190


	//   ....[66]....
        /*05c8*/ 	.word	0x0000d1b0


	//   ....[67]....
        /*05cc*/ 	.word	0x0000d230


	//   ....[68]....
        /*05d0*/ 	.word	0x0000d250


	//   ....[69]....
        /*05d4*/ 	.word	0x0000d2d0


	//   ....[70]....
        /*05d8*/ 	.word	0x0000d2f0


	//   ....[71]....
        /*05dc*/ 	.word	0x0000d370


	//   ....[72]....
        /*05e0*/ 	.word	0x0000d390


	//   ....[73]....
        /*05e4*/ 	.word	0x0000d3a0


	//   ....[74]....
        /*05e8*/ 	.word	0x0000d3b0


	//   ....[75]....
        /*05ec*/ 	.word	0x0000dbd0


	//   ....[76]....
        /*05f0*/ 	.word	0x0000dc00


	//   ....[77]....
        /*05f4*/ 	.word	0x0000dc30


	//   ....[78]....
        /*05f8*/ 	.word	0x0000dcc0


	//   ....[79]....
        /*05fc*/ 	.word	0x0000dcd0


	//   ....[80]....
        /*0600*/ 	.word	0x0000dd60


	//   ....[81]....
        /*0604*/ 	.word	0x0000dd70


	//   ....[82]....
        /*0608*/ 	.word	0x0000de00


	//   ....[83]....
        /*060c*/ 	.word	0x0000de10


	//   ....[84]....
        /*0610*/ 	.word	0x0000dea0


	//   ....[85]....
        /*0614*/ 	.word	0x0000deb0


	//   ....[86]....
        /*0618*/ 	.word	0x0000df40


	//   ....[87]....
        /*061c*/ 	.word	0x0000df50


	//   ....[88]....
        /*0620*/ 	.word	0x0000dfd0


	//   ....[89]....
        /*0624*/ 	.word	0x0000dfe0


	//   ....[90]....
        /*0628*/ 	.word	0x0000dff0


	//   ....[91]....
        /*062c*/ 	.word	0x0000e470


	//   ....[92]....
        /*0630*/ 	.word	0x0000e4a0


	//   ....[93]....
        /*0634*/ 	.word	0x0000e4f0


	//   ....[94]....
        /*0638*/ 	.word	0x0000e5a0


	//   ....[95]....
        /*063c*/ 	.word	0x0000e5c0


	//   ....[96]....
        /*0640*/ 	.word	0x0000e670


	//   ....[97]....
        /*0644*/ 	.word	0x0000e680


	//   ....[98]....
        /*0648*/ 	.word	0x0000e6b0


	//   ....[99]....
        /*064c*/ 	.word	0x0000e740


	//   ....[100]....
        /*0650*/ 	.word	0x0000e7e0


	//   ....[101]....
        /*0654*/ 	.word	0x0000e800


	//   ....[102]....
        /*0658*/ 	.word	0x0000e810


	//   ....[103]....
        /*065c*/ 	.word	0x0000ef40


	//   ....[104]....
        /*0660*/ 	.word	0x0000ef60


	//   ....[105]....
        /*0664*/ 	.word	0x0000ef70


	//   ....[106]....
        /*0668*/ 	.word	0x0000efb0


	//   ....[107]....
        /*066c*/ 	.word	0x0000efc0


	//   ....[108]....
        /*0670*/ 	.word	0x0000f000


	//   ....[109]....
        /*0674*/ 	.word	0x0000f010


	//   ....[110]....
        /*0678*/ 	.word	0x0000f050


	//   ....[111]....
        /*067c*/ 	.word	0x0000f060


	//   ....[112]....
        /*0680*/ 	.word	0x0000f0a0


	//   ....[113]....
        /*0684*/ 	.word	0x0000f0b0


	//   ....[114]....
        /*0688*/ 	.word	0x0000f0c0


	//   ....[115]....
        /*068c*/ 	.word	0x0000f430


	//   ....[116]....
        /*0690*/ 	.word	0x0000f450


	//   ....[117]....
        /*0694*/ 	.word	0x0000f460


	//   ....[118]....
        /*0698*/ 	.word	0x0000f470


	//   ....[119]....
        /*069c*/ 	.word	0x0000f480


	//   ....[120]....
        /*06a0*/ 	.word	0x0000f4a0


	//   ....[121]....
        /*06a4*/ 	.word	0x0000f510


	//   ....[122]....
        /*06a8*/ 	.word	0x0000f540


	//   ....[123]....
        /*06ac*/ 	.word	0x0000f550


	//   ....[124]....
        /*06b0*/ 	.word	0x0000f5c0


	//   ....[125]....
        /*06b4*/ 	.word	0x0000f5d0


	//   ....[126]....
        /*06b8*/ 	.word	0x0000f6d0


	//   ....[127]....
        /*06bc*/ 	.word	0x0000fb80


	//   ....[128]....
        /*06c0*/ 	.word	0x0000fbb0


	//   ....[129]....
        /*06c4*/ 	.word	0x0000fbe0


	//   ....[130]....
        /*06c8*/ 	.word	0x0000fc10


	//   ....[131]....
        /*06cc*/ 	.word	0x0000fc40


	//   ....[132]....
        /*06d0*/ 	.word	0x0000fc70


	//   ....[133]....
        /*06d4*/ 	.word	0x0000fca0


	//   ....[134]....
        /*06d8*/ 	.word	0x0000fcd0


	//   ....[135]....
        /*06dc*/ 	.word	0x0000fe50


	//   ....[136]....
        /*06e0*/ 	.word	0x0000fe80


	//   ....[137]....
        /*06e4*/ 	.word	0x0000feb0


	//   ....[138]....
        /*06e8*/ 	.word	0x0000fee0


	//   ....[139]....
        /*06ec*/ 	.word	0x0000ff10


	//   ....[140]....
        /*06f0*/ 	.word	0x0000ff40


	//   ....[141]....
        /*06f4*/ 	.word	0x00010000


	//   ....[142]....
        /*06f8*/ 	.word	0x00010020


	//   ....[143]....
        /*06fc*/ 	.word	0x00010090


	//   ....[144]....
        /*0700*/ 	.word	0x00010730


	//   ....[145]....
        /*0704*/ 	.word	0x00010ce0


	//   ....[146]....
        /*0708*/ 	.word	0x00010dd0


	//   ....[147]....
        /*070c*/ 	.word	0x00010e70


	//   ....[148]....
        /*0710*/ 	.word	0x00010ed0


	//   ....[149]....
        /*0714*/ 	.word	0x00010fc0


	//   ....[150]....
        /*0718*/ 	.word	0x00011030


	//   ....[151]....
        /*071c*/ 	.word	0x00011120


	//   ....[152]....
        /*0720*/ 	.word	0x00011190


	//   ....[153]....
        /*0724*/ 	.word	0x00011280


	//   ....[154]....
        /*0728*/ 	.word	0x000112f0


	//   ....[155]....
        /*072c*/ 	.word	0x000113e0


	//   ....[156]....
        /*0730*/ 	.word	0x00011450


	//   ....[157]....
        /*0734*/ 	.word	0x00011530


	//   ....[158]....
        /*0738*/ 	.word	0x000115e0


	//   ....[159]....
        /*073c*/ 	.word	0x00011650


	//   ....[160]....
        /*0740*/ 	.word	0x000116b0


	//   ....[161]....
        /*0744*/ 	.word	0x000117a0


	//   ....[162]....
        /*0748*/ 	.word	0x00011800


	//   ....[163]....
        /*074c*/ 	.word	0x00011900


	//   ....[164]....
        /*0750*/ 	.word	0x00011960


	//   ....[165]....
        /*0754*/ 	.word	0x00011a60


	//   ....[166]....
        /*0758*/ 	.word	0x00011ac0


	//   ....[167]....
        /*075c*/ 	.word	0x00011bc0


	//   ....[168]....
        /*0760*/ 	.word	0x00011c20


	//   ....[169]....
        /*0764*/ 	.word	0x00011d20


	//   ....[170]....
        /*0768*/ 	.word	0x00011d80


	//   ....[171]....
        /*076c*/ 	.word	0x00011e80


	//   ....[172]....
        /*0770*/ 	.word	0x00011ee0


	//   ....[173]....
        /*0774*/ 	.word	0x00011fc0


	//   ....[174]....
        /*0778*/ 	.word	0x000120f0


	//   ....[175]....
        /*077c*/ 	.word	0x000121d0


	//   ....[176]....
        /*0780*/ 	.word	0x00012280


	//   ....[177]....
        /*0784*/ 	.word	0x00012390


	//   ....[178]....
        /*0788*/ 	.word	0x000123f0


	//   ....[179]....
        /*078c*/ 	.word	0x00012500


	//   ....[180]....
        /*0790*/ 	.word	0x00012560


	//   ....[181]....
        /*0794*/ 	.word	0x00012670


	//   ....[182]....
        /*0798*/ 	.word	0x000126d0


	//   ....[183]....
        /*079c*/ 	.word	0x000127e0


	//   ....[184]....
        /*07a0*/ 	.word	0x00012840


	//   ....[185]....
        /*07a4*/ 	.word	0x00012900


	//   ....[186]....
        /*07a8*/ 	.word	0x00012a60


	//   ....[187]....
        /*07ac*/ 	.word	0x00012b00


	//   ....[188]....
        /*07b0*/ 	.word	0x00012b60


	//   ....[189]....
        /*07b4*/ 	.word	0x00012c10


	//   ....[190]....
        /*07b8*/ 	.word	0x00012c70


	//   ....[191]....
        /*07bc*/ 	.word	0x00012d20


	//   ....[192]....
        /*07c0*/ 	.word	0x00012d80


	//   ....[193]....
        /*07c4*/ 	.word	0x00012e30


	//   ....[194]....
        /*07c8*/ 	.word	0x00012e90


	//   ....[195]....
        /*07cc*/ 	.word	0x00012f40


	//   ....[196]....
        /*07d0*/ 	.word	0x00012fa0


	//   ....[197]....
        /*07d4*/ 	.word	0x00013050


	//   ....[198]....
        /*07d8*/ 	.word	0x00013130


	//   ....[199]....
        /*07dc*/ 	.word	0x000131d0


	//   ....[200]....
        /*07e0*/ 	.word	0x00013230


	//   ....[201]....
        /*07e4*/ 	.word	0x00013300


	//   ....[202]....
        /*07e8*/ 	.word	0x00013360


	//   ....[203]....
        /*07ec*/ 	.word	0x00013430


	//   ....[204]....
        /*07f0*/ 	.word	0x00013490


	//   ....[205]....
        /*07f4*/ 	.word	0x00013570


	//   ....[206]....
        /*07f8*/ 	.word	0x000135d0


	//   ....[207]....
        /*07fc*/ 	.word	0x000136a0


	//   ....[208]....
        /*0800*/ 	.word	0x00013700


	//   ....[209]....
        /*0804*/ 	.word	0x000137d0


	//   ....[210]....
        /*0808*/ 	.word	0x00013860


	//   ....[211]....
        /*080c*/ 	.word	0x00013900


	//   ....[212]....
        /*0810*/ 	.word	0x00013a20


	//   ....[213]....
        /*0814*/ 	.word	0x00013a90


	//   ....[214]....
        /*0818*/ 	.word	0x00013b00


	//   ....[215]....
        /*081c*/ 	.word	0x00013b70


	//   ....[216]....
        /*0820*/ 	.word	0x00013be0


	//   ....[217]....
        /*0824*/ 	.word	0x00013c60


	//   ....[218]....
        /*0828*/ 	.word	0x00013cf0


	//   ....[219]....
        /*082c*/ 	.word	0x00013d80


	//   ....[220]....
        /*0830*/ 	.word	0x00013df0


	//   ....[221]....
        /*0834*/ 	.word	0x00013e60


	//   ....[222]....
        /*0838*/ 	.word	0x00013ed0


	//   ....[223]....
        /*083c*/ 	.word	0x00013f50


	//   ....[224]....
        /*0840*/ 	.word	0x00013fc0


	//   ....[225]....
        /*0844*/ 	.word	0x00014060


	//   ....[226]....
        /*0848*/ 	.word	0x000140f0


	//   ....[227]....
        /*084c*/ 	.word	0x00014210


	//----- nvinfo : EIATTR_REG_RECONFIG
	.align		4
.L_1530:
        /*0850*/ 	.byte	0x01, 0x54
	.zero		2


	//----- nvinfo : EIATTR_SYSCALL_OFFSETS
	.align		4
        /*0854*/ 	.byte	0x04, 0x46
        /*0856*/ 	.short	(.L_1532 - .L_1531)


	//   ....[0]....
.L_1531:
        /*0858*/ 	.word	0x000019e0


	//   ....[1]....
        /*085c*/ 	.word	0x0000c730


	//   ....[2]....
        /*0860*/ 	.word	0x0000c880


	//   ....[3]....
        /*0864*/ 	.word	0x0000c970


	//   ....[4]....
        /*0868*/ 	.word	0x0000d820


	//----- nvinfo : EIATTR_MBARRIER_INSTR_OFFSETS
	.align		4
.L_1532:
        /*086c*/ 	.byte	0x04, 0x39
        /*086e*/ 	.short	(.L_1534 - .L_1533)


	//   ....[0]....
.L_1533:
        /*0870*/ 	.word	0x00000180
        /*0874*/ 	.word	0x000000ff
        /*0878*/ 	.word	0x00022800
        /*087c*/ 	.short	0x0100
        /*087e*/ 	.byte	0x08
	.zero		1


	//   ....[1]....
        /*0880*/ 	.word	0x00000190
        /*0884*/ 	.word	0x000000ff
        /*0888*/ 	.word	0x00022820
        /*088c*/ 	.short	0x0100
        /*088e*/ 	.byte	0x08
	.zero		1


	//   ....[2]....
        /*0890*/ 	.word	0x00000280
        /*0894*/ 	.word	0x000000ff
        /*0898*/ 	.word	0x00022830
        /*089c*/ 	.short	0x0100
        /*089e*/ 	.byte	0x08
	.zero		1


	//   ....[3]....
        /*08a0*/ 	.word	0x00000290
        /*08a4*/ 	.word	0x000000ff
        /*08a8*/ 	.word	0x00022840
        /*08ac*/ 	.short	0x0100
        /*08ae*/ 	.byte	0x08
	.zero		1


	//   ....[4]....
        /*08b0*/ 	.word	0x000002a0
        /*08b4*/ 	.word	0x000000ff
        /*08b8*/ 	.word	0x00022838
        /*08bc*/ 	.short	0x0100
        /*08be*/ 	.byte	0x08
	.zero		1


	//   ....[5]....
        /*08c0*/ 	.word	0x000002b0
        /*08c4*/ 	.word	0x000000ff
        /*08c8*/ 	.word	0x00022848
        /*08cc*/ 	.short	0x0100
        /*08ce*/ 	.byte	0x08
	.zero		1


	//   ....[6]....
        /*08d0*/ 	.word	0x000003e0
        /*08d4*/ 	.word	0x000000ff
        /*08d8*/ 	.word	0x00022850
        /*08dc*/ 	.short	0x0100
        /*08de*/ 	.byte	0x08
	.zero		1


	//   ....[7]....
        /*08e0*/ 	.word	0x000003f0
        /*08e4*/ 	.word	0x000000ff
        /*08e8*/ 	.word	0x00022860
        /*08ec*/ 	.short	0x0100
        /*08ee*/ 	.byte	0x08
	.zero		1


	//   ....[8]....
        /*08f0*/ 	.word	0x00000400
        /*08f4*/ 	.word	0x000000ff
        /*08f8*/ 	.word	0x00022858
        /*08fc*/ 	.short	0x0100
        /*08fe*/ 	.byte	0x08
	.zero		1


	//   ....[9]....
        /*0900*/ 	.word	0x00000410
        /*0904*/ 	.word	0x000000ff
        /*0908*/ 	.word	0x00022868
        /*090c*/ 	.short	0x0100
        /*090e*/ 	.byte	0x08
	.zero		1


	//   ....[10]....
        /*0910*/ 	.word	0x00000500
        /*0914*/ 	.word	0x000000ff
        /*0918*/ 	.word	0x00022870
        /*091c*/ 	.short	0x0100
        /*091e*/ 	.byte	0x06
	.zero		1


	//   ....[11]....
        /*0920*/ 	.word	0x00000510
        /*0924*/ 	.word	0x000000ff
        /*0928*/ 	.word	0x00022880
        /*092c*/ 	.short	0x0100
        /*092e*/ 	.byte	0x06
	.zero		1


	//   ....[12]....
        /*0930*/ 	.word	0x00000520
        /*0934*/ 	.word	0x000000ff
        /*0938*/ 	.word	0x00022878
        /*093c*/ 	.short	0x0100
        /*093e*/ 	.byte	0x06
	.zero		1


	//   ....[13]....
        /*0940*/ 	.word	0x00000530
        /*0944*/ 	.word	0x000000ff
        /*0948*/ 	.word	0x00022888
        /*094c*/ 	.short	0x0100
        /*094e*/ 	.byte	0x06
	.zero		1


	//   ....[14]....
        /*0950*/ 	.word	0x00000660
        /*0954*/ 	.word	0x000000ff
        /*0958*/ 	.word	0x00022890
        /*095c*/ 	.short	0x0100
        /*095e*/ 	.byte	0x08
	.zero		1


	//   ....[15]....
        /*0960*/ 	.word	0x00000670
        /*0964*/ 	.word	0x000000ff
        /*0968*/ 	.word	0x000228a0
        /*096c*/ 	.short	0x0100
        /*096e*/ 	.byte	0x08
	.zero		1


	//   ....[16]....
        /*0970*/ 	.word	0x00000680
        /*0974*/ 	.word	0x000000ff
        /*0978*/ 	.word	0x00022898
        /*097c*/ 	.short	0x0100
        /*097e*/ 	.byte	0x08
	.zero		1


	//   ....[17]....
        /*0980*/ 	.word	0x00000690
        /*0984*/ 	.word	0x000000ff
        /*0988*/ 	.word	0x000228a8
        /*098c*/ 	.short	0x0100
        /*098e*/ 	.byte	0x08
	.zero		1


	//   ....[18]....
        /*0990*/ 	.word	0x000007d0
        /*0994*/ 	.word	0x000000ff
        /*0998*/ 	.word	0x000228b0
        /*099c*/ 	.short	0x0100
        /*099e*/ 	.byte	0x08
	.zero		1


	//   ....[19]....
        /*09a0*/ 	.word	0x000007e0
        /*09a4*/ 	.word	0x000000ff
        /*09a8*/ 	.word	0x000228c0
        /*09ac*/ 	.short	0x0100
        /*09ae*/ 	.byte	0x08
	.zero		1


	//   ....[20]....
        /*09b0*/ 	.word	0x000007f0
        /*09b4*/ 	.word	0x000000ff
        /*09b8*/ 	.word	0x000228b8
        /*09bc*/ 	.short	0x0100
        /*09be*/ 	.byte	0x08
	.zero		1


	//   ....[21]....
        /*09c0*/ 	.word	0x00000800
        /*09c4*/ 	.word	0x000000ff
        /*09c8*/ 	.word	0x000228c8
        /*09cc*/ 	.short	0x0100
        /*09ce*/ 	.byte	0x08
	.zero		1


	//   ....[22]....
        /*09d0*/ 	.word	0x00001a50
        /*09d4*/ 	.word	0x000000ff
        /*09d8*/ 	.word	0x00022800
        /*09dc*/ 	.short	0x010a
        /*09de*/ 	.byte	0x33
	.zero		1


	//   ....[23]....
        /*09e0*/ 	.word	0x00001b20
        /*09e4*/ 	.word	0x000000ff
        /*09e8*/ 	.word	0x00022830
        /*09ec*/ 	.short	0x010a
        /*09ee*/ 	.byte	0x16
	.zero		1


	//   ....[24]....
        /*09f0*/ 	.word	0x00001b60
        /*09f4*/ 	.word	0x000000ff
        /*09f8*/ 	.word	0x00022830
        /*09fc*/ 	.short	0x010a
        /*09fe*/ 	.byte	0x16
	.zero		1


	//   ....[25]....
        /*0a00*/ 	.word	0x00001f10
        /*0a04*/ 	.word	0x000000ff
        /*0a08*/ 	.word	0x00000000
        /*0a0c*/ 	.short	0x0101
        /*0a0e*/ 	.byte	0x06
	.zero		1


	//   ....[26]....
        /*0a10*/ 	.word	0x00003380
        /*0a14*/ 	.word	0x000000ff
        /*0a18*/ 	.word	0x00022850
        /*0a1c*/ 	.short	0x010a
        /*0a1e*/ 	.byte	0x16
	.zero		1


	//   ....[27]....
        /*0a20*/ 	.word	0x000033c0
        /*0a24*/ 	.word	0x000000ff
        /*0a28*/ 	.word	0x00022850
        /*0a2c*/ 	.short	0x010a
        /*0a2e*/ 	.byte	0x16
	.zero		1


	//   ....[28]....
        /*0a30*/ 	.word	0x00003770
        /*0a34*/ 	.word	0x000000ff
        /*0a38*/ 	.word	0x00000000
        /*0a3c*/ 	.short	0x0101
        /*0a3e*/ 	.byte	0x16
	.zero		1


	//   ....[29]....
        /*0a40*/ 	.word	0x000038d0
        /*0a44*/ 	.word	0x000000ff
        /*0a48*/ 	.word	0x00022830
        /*0a4c*/ 	.short	0x010a
        /*0a4e*/ 	.byte	0x19
	.zero		1


	//   ....[30]....
        /*0a50*/ 	.word	0x00003910
        /*0a54*/ 	.word	0x000000ff
        /*0a58*/ 	.word	0x00022830
        /*0a5c*/ 	.short	0x010a
        /*0a5e*/ 	.byte	0x19
	.zero		1


	//   ....[31]....
        /*0a60*/ 	.word	0x00003bf0
        /*0a64*/ 	.word	0x000000ff
        /*0a68*/ 	.word	0x00000000
        /*0a6c*/ 	.short	0x0101
        /*0a6e*/ 	.byte	0x06
	.zero		1


	//   ....[32]....
        /*0a70*/ 	.word	0x00005930
        /*0a74*/ 	.word	0x000000ff
        /*0a78*/ 	.word	0x00022850
        /*0a7c*/ 	.short	0x010a
        /*0a7e*/ 	.byte	0x19
	.zero		1


	//   ....[33]....
        /*0a80*/ 	.word	0x00005980
        /*0a84*/ 	.word	0x000000ff
        /*0a88*/ 	.word	0x00022850
        /*0a8c*/ 	.short	0x010a
        /*0a8e*/ 	.byte	0x19
	.zero		1


	//   ....[34]....
        /*0a90*/ 	.word	0x00005c80
        /*0a94*/ 	.word	0x000000ff
        /*0a98*/ 	.word	0x00000000
        /*0a9c*/ 	.short	0x0101
        /*0a9e*/ 	.byte	0x19
	.zero		1


	//   ....[35]....
        /*0aa0*/ 	.word	0x00005dc0
        /*0aa4*/ 	.word	0x000000ff
        /*0aa8*/ 	.word	0x00022830
        /*0aac*/ 	.short	0x010a
        /*0aae*/ 	.byte	0x18
	.zero		1


	//   ....[36]....
        /*0ab0*/ 	.word	0x00005e00
        /*0ab4*/ 	.word	0x000000ff
        /*0ab8*/ 	.word	0x00022830
        /*0abc*/ 	.short	0x010a
        /*0abe*/ 	.byte	0x18
	.zero		1


	//   ....[37]....
        /*0ac0*/ 	.word	0x00006050
        /*0ac4*/ 	.word	0x000000ff
        /*0ac8*/ 	.word	0x00000000
        /*0acc*/ 	.short	0x0101
        /*0ace*/ 	.byte	0x06
	.zero		1


	//   ....[38]....
        /*0ad0*/ 	.word	0x000076a0
        /*0ad4*/ 	.word	0x000000ff
        /*0ad8*/ 	.word	0x00022850
        /*0adc*/ 	.short	0x010a
        /*0ade*/ 	.byte	0x18
	.zero		1


	//   ....[39]....
        /*0ae0*/ 	.word	0x000076f0
        /*0ae4*/ 	.word	0x000000ff
        /*0ae8*/ 	.word	0x00022850
        /*0aec*/ 	.short	0x010a
        /*0aee*/ 	.byte	0x18
	.zero		1


	//   ....[40]....
        /*0af0*/ 	.word	0x000079e0
        /*0af4*/ 	.word	0x000000ff
        /*0af8*/ 	.word	0x00000000
        /*0afc*/ 	.short	0x0101
        /*0afe*/ 	.byte	0x18
	.zero		1


	//   ....[41]....
        /*0b00*/ 	.word	0x00009e90
        /*0b04*/ 	.word	0x000000ff
        /*0b08*/ 	.word	0x00000000
        /*0b0c*/ 	.short	0x0101
        /*0b0e*/ 	.byte	0x0a
	.zero		1


	//   ....[42]....
        /*0b10*/ 	.word	0x0000ce60
        /*0b14*/ 	.word	0x00000021
        /*0b18*/ 	.word	0x00022840
        /*0b1c*/ 	.short	0x010a
        /*0b1e*/ 	.byte	0x3f
	.zero		1


	//   ....[43]....
        /*0b20*/ 	.word	0x0000d4b0
        /*0b24*/ 	.word	0x00000021
        /*0b28*/ 	.word	0x00022830
        /*0b2c*/ 	.short	0x0107
        /*0b2e*/ 	.byte	0x3f
	.zero		1


	//   ....[44]....
        /*0b30*/ 	.word	0x0000d590
        /*0b34*/ 	.word	0x00000021
        /*0b38*/ 	.word	0x00022830
        /*0b3c*/ 	.short	0x0101
        /*0b3e*/ 	.byte	0x3f
	.zero		1


	//   ....[45]....
        /*0b40*/ 	.word	0x0000e0f0
        /*0b44*/ 	.word	0x00000016
        /*0b48*/ 	.word	0x00022800
        /*0b4c*/ 	.short	0x0107
        /*0b4e*/ 	.byte	0x3f
	.zero		1


	//   ....[46]....
        /*0b50*/ 	.word	0x0000e1e0
        /*0b54*/ 	.word	0x00000016
        /*0b58*/ 	.word	0x00022800
        /*0b5c*/ 	.short	0x0101
        /*0b5e*/ 	.byte	0x3f
	.zero		1


	//   ....[47]....
        /*0b60*/ 	.word	0x0000e200
        /*0b64*/ 	.word	0x00000016
        /*0b68*/ 	.word	0x00022820
        /*0b6c*/ 	.short	0x010a
        /*0b6e*/ 	.byte	0x3f
	.zero		1


	//   ....[48]....
        /*0b70*/ 	.word	0x0000e290
        /*0b74*/ 	.word	0x00000021
        /*0b78*/ 	.word	0x00022860
        /*0b7c*/ 	.short	0x010a
        /*0b7e*/ 	.byte	0x3f
	.zero		1


	//   ....[49]....
        /*0b80*/ 	.word	0x0000e990
        /*0b84*/ 	.word	0x00000021
        /*0b88*/ 	.word	0x00022850
        /*0b8c*/ 	.short	0x0107
        /*0b8e*/ 	.byte	0x3f
	.zero		1


	//   ....[50]....
        /*0b90*/ 	.word	0x0000ea60
        /*0b94*/ 	.word	0x00000021
        /*0b98*/ 	.word	0x00022850
        /*0b9c*/ 	.short	0x0101
        /*0b9e*/ 	.byte	0x3f
	.zero		1


	//   ....[51]....
        /*0ba0*/ 	.word	0x0000eda0
        /*0ba4*/ 	.word	0x0000000a
        /*0ba8*/ 	.word	0x00022840
        /*0bac*/ 	.short	0x010a
        /*0bae*/ 	.byte	0x3f
	.zero		1


	//   ....[52]....
        /*0bb0*/ 	.word	0x0000f170
        /*0bb4*/ 	.word	0x0000000a
        /*0bb8*/ 	.word	0x00022830
        /*0bbc*/ 	.short	0x0107
        /*0bbe*/ 	.byte	0x3f
	.zero		1


	//   ....[53]....
        /*0bc0*/ 	.word	0x0000f230
        /*0bc4*/ 	.word	0x0000000a
        /*0bc8*/ 	.word	0x00022830
        /*0bcc*/ 	.short	0x0101
        /*0bce*/ 	.byte	0x3f
	.zero		1


	//   ....[54]....
        /*0bd0*/ 	.word	0x0000f260
        /*0bd4*/ 	.word	0x0000000a
        /*0bd8*/ 	.word	0x00022860
        /*0bdc*/ 	.short	0x010a
        /*0bde*/ 	.byte	0x3f
	.zero		1


	//   ....[55]....
        /*0be0*/ 	.word	0x0000f780
        /*0be4*/ 	.word	0x0000000a
        /*0be8*/ 	.word	0x00022850
        /*0bec*/ 	.short	0x0107
        /*0bee*/ 	.byte	0x3f
	.zero		1


	//   ....[56]....
        /*0bf0*/ 	.word	0x0000f840
        /*0bf4*/ 	.word	0x0000000a
        /*0bf8*/ 	.word	0x00022850
        /*0bfc*/ 	.short	0x0101
        /*0bfe*/ 	.byte	0x3f
	.zero		1


	//   ....[57]....
        /*0c00*/ 	.word	0x000106b0
        /*0c04*/ 	.word	0x00000007
        /*0c08*/ 	.word	0x00022820
        /*0c0c*/ 	.short	0x010a
        /*0c0e*/ 	.byte	0x3f
	.zero		1


	//   ....[58]....
        /*0c10*/ 	.word	0x00010830
        /*0c14*/ 	.word	0x00000005
        /*0c18*/ 	.word	0x00022840
        /*0c1c*/ 	.short	0x010a
        /*0c1e*/ 	.byte	0x3f
	.zero		1


	//   ....[59]....
        /*0c20*/ 	.word	0x000108d0
        /*0c24*/ 	.word	0x00000003
        /*0c28*/ 	.word	0x00022840
        /*0c2c*/ 	.short	0x010a
        /*0c2e*/ 	.byte	0x3f
	.zero		1


	//   ....[60]....
        /*0c30*/ 	.word	0x00010910
        /*0c34*/ 	.word	0x00000005
        /*0c38*/ 	.word	0x00022860
        /*0c3c*/ 	.short	0x010a
        /*0c3e*/ 	.byte	0x3f
	.zero		1


	//   ....[61]....
        /*0c40*/ 	.word	0x00010950
        /*0c44*/ 	.word	0x00000003
        /*0c48*/ 	.word	0x00022860
        /*0c4c*/ 	.short	0x010a
        /*0c4e*/ 	.byte	0x3f
	.zero		1


	//   ....[62]....
        /*0c50*/ 	.word	0x000109c0
        /*0c54*/ 	.word	0x00000003
        /*0c58*/ 	.word	0x00022800
        /*0c5c*/ 	.short	0x010a
        /*0c5e*/ 	.byte	0x3f
	.zero		1


	//   ....[63]....
        /*0c60*/ 	.word	0x00010a20
        /*0c64*/ 	.word	0x00000003
        /*0c68*/ 	.word	0x00022830
        /*0c6c*/ 	.short	0x010a
        /*0c6e*/ 	.byte	0x3f
	.zero		1


	//   ....[64]....
        /*0c70*/ 	.word	0x00010a80
        /*0c74*/ 	.word	0x00000009
        /*0c78*/ 	.word	0x00022850
        /*0c7c*/ 	.short	0x010a
        /*0c7e*/ 	.byte	0x3f
	.zero		1


	//   ....[65]....
        /*0c80*/ 	.word	0x00010ae0
        /*0c84*/ 	.word	0x00000000
        /*0c88*/ 	.word	0x00022830
        /*0c8c*/ 	.short	0x010a
        /*0c8e*/ 	.byte	0x3f
	.zero		1


	//   ....[66]....
        /*0c90*/ 	.word	0x00010b40
        /*0c94*/ 	.word	0x0000000a
        /*0c98*/ 	.word	0x00022850
        /*0c9c*/ 	.short	0x010a
        /*0c9e*/ 	.byte	0x3f
	.zero		1


	//   ....[67]....
        /*0ca0*/ 	.word	0x00010ba0
        /*0ca4*/ 	.word	0x00000000
        /*0ca8*/ 	.word	0x00022830
        /*0cac*/ 	.short	0x010a
        /*0cae*/ 	.byte	0x3f
	.zero		1


	//   ....[68]....
        /*0cb0*/ 	.word	0x00010c00
        /*0cb4*/ 	.word	0x0000000a
        /*0cb8*/ 	.word	0x00022850
        /*0cbc*/ 	.short	0x010a
        /*0cbe*/ 	.byte	0x3f
	.zero		1


	//   ....[69]....
        /*0cc0*/ 	.word	0x00010d20
        /*0cc4*/ 	.word	0x00000021
        /*0cc8*/ 	.word	0x00022840
        /*0ccc*/ 	.short	0x010a
        /*0cce*/ 	.byte	0x3f
	.zero		1


	//   ....[70]....
        /*0cd0*/ 	.word	0x00011ff0
        /*0cd4*/ 	.word	0x00000016
        /*0cd8*/ 	.word	0x00022820
        /*0cdc*/ 	.short	0x010a
        /*0cde*/ 	.byte	0x3f
	.zero		1


	//   ....[71]....
        /*0ce0*/ 	.word	0x00012040
        /*0ce4*/ 	.word	0x00000021
        /*0ce8*/ 	.word	0x00022860
        /*0cec*/ 	.short	0x010a
        /*0cee*/ 	.byte	0x3f
	.zero		1


	//   ....[72]....
        /*0cf0*/ 	.word	0x000129b0
        /*0cf4*/ 	.word	0x0000000a
        /*0cf8*/ 	.word	0x00022840
        /*0cfc*/ 	.short	0x010a
        /*0cfe*/ 	.byte	0x3f
	.zero		1


	//   ....[73]....
        /*0d00*/ 	.word	0x00013080
        /*0d04*/ 	.word	0x0000000a
        /*0d08*/ 	.word	0x00022860
        /*0d0c*/ 	.short	0x010a
        /*0d0e*/ 	.byte	0x3f
	.zero		1


	//   ....[74]....
        /*0d10*/ 	.word	0x00014130
        /*0d14*/ 	.word	0x00000007
        /*0d18*/ 	.word	0x00022820
        /*0d1c*/ 	.short	0x010a
        /*0d1e*/ 	.byte	0x3f
	.zero		1


	//   ....[75]....
        /*0d20*/ 	.word	0x000142d0
        /*0d24*/ 	.word	0x00000005
        /*0d28*/ 	.word	0x00022840
        /*0d2c*/ 	.short	0x010a
        /*0d2e*/ 	.byte	0x3f
	.zero		1


	//   ....[76]....
        /*0d30*/ 	.word	0x00014320
        /*0d34*/ 	.word	0x00000003
        /*0d38*/ 	.word	0x00022840
        /*0d3c*/ 	.short	0x010a
        /*0d3e*/ 	.byte	0x3f
	.zero		1


	//   ....[77]....
        /*0d40*/ 	.word	0x00014370
        /*0d44*/ 	.word	0x00000005
        /*0d48*/ 	.word	0x00022860
        /*0d4c*/ 	.short	0x010a
        /*0d4e*/ 	.byte	0x3f
	.zero		1


	//----- nvinfo : EIATTR_NUM_MBARRIERS
	.align		4
.L_1534:
        /*0d50*/ 	.byte	0x03, 0x38
        /*0d52*/ 	.short	0x0016


	//----- nvinfo : EIATTR_EXIT_INSTR_OFFSETS
	.align		4
        /*0d54*/ 	.byte	0x04, 0x1c
        /*0d56*/ 	.short	(.L_1536 - .L_1535)


	//   ....[0]....
.L_1535:
        /*0d58*/ 	.word	0x000009b0


	//   ....[1]....
        /*0d5c*/ 	.word	0x0000b210


	//   ....[2]....
        /*0d60*/ 	.word	0x000109a0


	//----- nvinfo : EIATTR_MAX_THREADS
	.align		4
.L_1536:
        /*0d64*/ 	.byte	0x04, 0x05
        /*0d66*/ 	.short	(.L_1538 - .L_1537)
.L_1537:
        /*0d68*/ 	.word	0x00000180
        /*0d6c*/ 	.word	0x00000001
        /*0d70*/ 	.word	0x00000001


	//----- nvinfo : EIATTR_CRS_STACK_SIZE
	.align		4
.L_1538:
        /*0d74*/ 	.byte	0x04, 0x1e
        /*0d76*/ 	.short	(.L_1540 - .L_1539)
.L_1539:
        /*0d78*/ 	.word	0x00000000


	//----- nvinfo : EIATTR_CBANK_PARAM_SIZE
	.align		4
.L_1540:
        /*0d7c*/ 	.byte	0x03, 0x19
        /*0d7e*/ 	.short	0x0af0


	//----- nvinfo : EIATTR_PARAM_CBANK
	.align		4
        /*0d80*/ 	.byte	0x04, 0x0a
        /*0d82*/ 	.short	(.L_1542 - .L_1541)
	.align		4
.L_1541:
        /*0d84*/ 	.word	index@(.nv.constant0._ZN7cutlass13device_kernelIN5flash11enable_sm90INS1_16FlashAttnFwdSm90INS1_25CollectiveMainloopFwdSm90ILi2EN4cute5tupleIJNS5_1CILi1EEES8_S8_EEENS6_IJNS7_ILi128EEENS7_ILi96EEENS7_ILi64EEEEEELi256ENS_10bfloat16_tEfNS_4arch4Sm90ELb1ELb0ELb0ELb1ELb1ELb0ELb0ELb1ELb0ELb1ELb0ELb0EEENS1_21CollectiveEpilogueFwdINS6_IJSA_NS7_ILi256EEESB_EEES9_SE_SG_Li256ELb1ELb1ELb0ELb0EEENS1_36VarlenDynamicPersistentTileSchedulerILi128ELi96ELi256ELi128ELb0ELb1ELb1ELb1ELb1ELb1EEEEEEEEEvNT_6ParamsE)
        /*0d88*/ 	.short	0x0210
        /*0d8a*/ 	.short	0x0af0


	//----- nvinfo : EIATTR_SW_WAR
	.align		4
.L_1542:
        /*0d8c*/ 	.byte	0x04, 0x36
        /*0d8e*/ 	.short	(.L_1544 - .L_1543)
.L_1543:
        /*0d90*/ 	.word	0x00000008
.L_1544:


//--------------------- .nv.info._ZN7cutlass13device_kernelIN5flash11enable_sm90INS1_16FlashAttnFwdSm90INS1_25CollectiveMainloopFwdSm90ILi2EN4cute5tupleIJNS5_1CILi1EEES8_S8_EEENS6_IJNS7_ILi128EEENS7_ILi96EEENS7_ILi64EEEEEELi256ENS_10bfloat16_tEfNS_4arch4Sm90ELb1ELb0ELb0ELb1ELb1ELb1ELb0ELb1ELb0ELb1ELb0ELb0EEENS1_21CollectiveEpilogueFwdINS6_IJSA_NS7_ILi256EEESB_EEES9_SE_SG_Li256ELb1ELb1ELb0ELb0EEENS1_36VarlenDynamicPersistentTileSchedulerILi128ELi96ELi256ELi128ELb0ELb1ELb1ELb1ELb1ELb1EEEEEEEEEvNT_6ParamsE --------------------------
	.section	.nv.info._ZN7cutlass13device_kernelIN5flash11enable_sm90INS1_16FlashAttnFwdSm90INS1_25CollectiveMainloopFwdSm90ILi2EN4cute5tupleIJNS5_1CILi1EEES8_S8_EEENS6_IJNS7_ILi128EEENS7_ILi96EEENS7_ILi64EEEEEELi256ENS_10bfloat16_tEfNS_4arch4Sm90ELb1ELb0ELb0ELb1ELb1ELb1ELb0ELb1ELb0ELb1ELb0ELb0EEENS1_21CollectiveEpilogueFwdINS6_IJSA_NS7_ILi256EEESB_EEES9_SE_SG_Li256ELb1ELb1ELb0ELb0EEENS1_36VarlenDynamicPersistentTileSchedulerILi128ELi96ELi256ELi128ELb0ELb1ELb1ELb1ELb1ELb1EEEEEEEEEvNT_6ParamsE,"",@"SHT_CUDA_INFO"
	.sectionflags	@""
	.align	4


	//----- nvinfo : EIATTR_CUDA_API_VERSION
	.align		4
        /*0000*/ 	.byte	0x04, 0x37
        /*0002*/ 	.short	(.L_1546 - .L_1545)
.L_1545:
        /*0004*/ 	.word	0x00000082


	//----- nvinfo : EIATTR_KPARAM_INFO
	.align		4
.L_1546:
        /*0008*/ 	.byte	0x04, 0x17
        /*000a*/ 	.short	(.L_1548 - .L_1547)
.L_1547:
        /*000c*/ 	.word	0x00000000
        /*0010*/ 	.short	0x0000
        /*0012*/ 	.short	0x0070
        /*0014*/ 	.byte	0x00, 0xf0, 0x01, 0x2a


	//----- nvinfo : EIATTR_SPARSE_MMA_MASK
	.align		4
.L_1548:
        /*0018*/ 	.byte	0x03, 0x50
        /*001a*/ 	.short	0x0000


	//----- nvinfo : EIATTR_MAXREG_COUNT
	.align		4
        /*001c*/ 	.byte	0x03, 0x1b
        /*001e*/ 	.short	0x00a8


	//----- nvinfo : EIATTR_NUM_BARRIERS
	.align		4
        /*0020*/ 	.byte	0x02, 0x4c
        /*0022*/ 	.byte	0x10
	.zero		1


	//----- nvinfo : EIATTR_EXTERNS
	.align		4
        /*0024*/ 	.byte	0x04, 0x0f
        /*0026*/ 	.short	(.L_1550 - .L_1549)


	//   ....[0]....
	.align		4
.L_1549:
        /*0028*/ 	.word	index@(__assertfail)


	//----- nvinfo : EIATTR_ANNOTATIONS
	.align		4
.L_1550:
        /*002c*/ 	.byte	0x04, 0x55
        /*002e*/ 	.short	(.L_1552 - .L_1551)


	//   ....[0]....
.L_1551:
        /* <DEDUP_REMOVED lines=48> */


	//----- nvinfo : EIATTR_MERCURY_ISA_VERSION
	.align		4
.L_1552:
        /*0318*/ 	.byte	0x03, 0x5f
        /*031a*/ 	.short	0x0101


	//----- nvinfo : EIATTR_UNUSED_LOAD_BYTE_OFFSET
	.align		4
        /*031c*/ 	.byte	0x04, 0x44
        /*031e*/ 	.short	(.L_1554 - .L_1553)


	//   ....[0]....
.L_1553:
        /*0320*/ 	.word	0x00000a60
        /*0324*/ 	.word	0x0000fff0


	//   ....[1]....
        /*0328*/ 	.word	0x00010a10
        /*032c*/ 	.word	0x0000fff0


	//----- nvinfo : EIATTR_INT_WARP_WIDE_INSTR_OFFSETS
	.align		4
.L_1554:
        /*0330*/ 	.byte	0x04, 0x31
        /*0332*/ 	.short	(.L_1556 - .L_1555)


	//   ....[0]....
.L_1555:
        /*0334*/ 	.word	0x00000120


	//   ....[1]....
        /*0338*/ 	.word	0x000001c0


	//   ....[2]....
        /*033c*/ 	.word	0x00000230


	//   ....[3]....
        /*0340*/ 	.word	0x000163a0


	//   ....[4]....
        /*0344*/ 	.word	0x00016430


	//   ....[5]....
        /*0348*/ 	.word	0x00019810


	//   ....[6]....
        /*034c*/ 	.word	0x000198a0


	//----- nvinfo : EIATTR_COOP_GROUP_MASK_REGIDS
	.align		4
.L_1556:
        /*0350*/ 	.byte	0x04, 0x29
        /*0352*/ 	.short	(.L_1558 - .L_1557)


	//   ....[0]....
.L_1557:
        /*0354*/ 	.word	0xffffffff


	//   ....[1]....
        /*0358*/ 	.word	0xffffffff


	//   ....[2]....
        /*035c*/ 	.word	0xffffffff


	//   ....[3]....
        /*0360*/ 	.word	0xffffffff


	//   ....[4]....
        /*0364*/ 	.word	0xffffffff


	//   ....[5]....
        /*0368*/ 	.word	0xffffffff


	//   ....[6]....
        /*036c*/ 	.word	0xffffffff


	//   ....[7]....
        /*0370*/ 	.word	0xffffffff


	//   ....[8]....
        /*0374*/ 	.word	0xffffffff


	//   ....[9]....
        /*0378*/ 	.word	0xffffffff


	//   ....[10]....
        /*037c*/ 	.word	0xffffffff


	//   ....[11]....
        /*0380*/ 	.word	0xffffffff


	//   ....[12]....
        /*0384*/ 	.word	0xffffffff


	//   ....[13]....
        /*0388*/ 	.word	0xffffffff


	//   ....[14]....
        /*038c*/ 	.word	0xffffffff


	//   ....[15]....
        /*0390*/ 	.word	0xffffffff


	//   ....[16]....
        /*0394*/ 	.word	0xffffffff


	//   ....[17]....
        /*0398*/ 	.word	0xffffffff


	//   ....[18]....
        /*039c*/ 	.word	0xffffffff


	//   ....[19]....
        /*03a0*/ 	.word	0xffffffff


	//   ....[20]....
        /*03a4*/ 	.word	0xffffffff


	//   ....[21]....
        /*03a8*/ 	.word	0xffffffff


	//   ....[22]....
        /*03ac*/ 	.word	0xffffffff


	//   ....[23]....
        /*03b0*/ 	.word	0xffffffff


	//   ....[24]....
        /*03b4*/ 	.word	0xffffffff


	//   ....[25]....
        /*03b8*/ 	.word	0xffffffff


	//   ....[26]....
        /*03bc*/ 	.word	0xffffffff


	//   ....[27]....
        /*03c0*/ 	.word	0xffffffff


	//   ....[28]....
        /*03c4*/ 	.word	0xffffffff


	//   ....[29]....
        /*03c8*/ 	.word	0xffffffff


	//   ....[30]....
        /*03cc*/ 	.word	0xffffffff


	//   ....[31]....
        /*03d0*/ 	.word	0xffffffff


	//   ....[32]....
        /*03d4*/ 	.word	0xffffffff


	//   ....[33]....
        /*03d8*/ 	.word	0xffffffff


	//   ....[34]....
        /*03dc*/ 	.word	0xffffffff


	//   ....[35]....
        /*03e0*/ 	.word	0xffffffff


	//   ....[36]....
        /*03e4*/ 	.word	0xffffffff


	//   ....[37]....
        /*03e8*/ 	.word	0xffffffff


	//   ....[38]....
        /*03ec*/ 	.word	0xffffffff


	//   ....[39]....
        /*03f0*/ 	.word	0xffffffff


	//   ....[40]....
        /*03f4*/ 	.word	0xffffffff


	//   ....[41]....
        /*03f8*/ 	.word	0xffffffff


	//   ....[42]....
        /*03fc*/ 	.word	0xffffffff


	//   ....[43]....
        /*0400*/ 	.word	0xffffffff


	//   ....[44]....
        /*0404*/ 	.word	0xffffffff


	//   ....[45]....
        /*0408*/ 	.word	0xffffffff


	//   ....[46]....
        /*040c*/ 	.word	0xffffffff


	//   ....[47]....
        /*0410*/ 	.word	0xffffffff


	//   ....[48]....
        /*0414*/ 	.word	0xffffffff


	//   ....[49]....
        /*0418*/ 	.word	0xffffffff


	//   ....[50]....
        /*041c*/ 	.word	0xffffffff


	//   ....[51]....
        /*0420*/ 	.word	0xffffffff


	//   ....[52]....
        /*0424*/ 	.word	0xffffffff


	//   ....[53]....
        /*0428*/ 	.word	0xffffffff


	//   ....[54]....
        /*042c*/ 	.word	0xffffffff


	//   ....[55]....
        /*0430*/ 	.word	0xffffffff


	//   ....[56]....
        /*0434*/ 	.word	0xffffffff


	//   ....[57]....
        /*0438*/ 	.word	0xffffffff


	//   ....[58]....
        /*043c*/ 	.word	0xffffffff


	//   ....[59]....
        /*0440*/ 	.word	0xffffffff


	//   ....[60]....
        /*0444*/ 	.word	0xffffffff


	//   ....[61]....
        /*0448*/ 	.word	0xffffffff


	//   ....[62]....
        /*044c*/ 	.word	0xffffffff


	//   ....[63]....
        /*0450*/ 	.word	0xffffffff


	//   ....[64]....
        /*0454*/ 	.word	0xffffffff


	//   ....[65]....
        /*0458*/ 	.word	0xffffffff


	//   ....[66]....
        /*045c*/ 	.word	0xffffffff


	//   ....[67]....
        /*0460*/ 	.word	0xffffffff


	//   ....[68]....
        /*0464*/ 	.word	0xffffffff


	//   ....[69]....
        /*0468*/ 	.word	0xffffffff


	//   ....[70]....
        /*046c*/ 	.word	0xffffffff


	//   ....[71]....
        /*0470*/ 	.word	0xffffffff


	//   ....[72]....
        /*0474*/ 	.word	0xffffffff


	//   ....[73]....
        /*0478*/ 	.word	0xffffffff


	//   ....[74]....
        /*047c*/ 	.word	0xffffffff


	//   ....[75]....
        /*0480*/ 	.word	0xffffffff


	//   ....[76]....
        /*0484*/ 	.word	0xffffffff


	//   ....[77]....
        /*0488*/ 	.word	0xffffffff


	//   ....[78]....
        /*048c*/ 	.word	0xffffffff


	//   ....[79]....
        /*0490*/ 	.word	0xffffffff


	//   ....[80]....
        /*0494*/ 	.word	0xffffffff


	//   ....[81]....
        /*0498*/ 	.word	0xffffffff


	//   ....[82]....
        /*049c*/ 	.word	0xffffffff


	//   ....[83]....
        /*04a0*/ 	.word	0xffffffff


	//   ....[84]....
        /*04a4*/ 	.word	0xffffffff


	//   ....[85]....
        /*04a8*/ 	.word	0xffffffff


	//   ....[86]....
        /*04ac*/ 	.word	0xffffffff


	//   ....[87]....
        /*04b0*/ 	.word	0xffffffff


	//   ....[88]....
        /*04b4*/ 	.word	0xffffffff


	//   ....[89]....
        /*04b8*/ 	.word	0xffffffff


	//   ....[90]....
        /*04bc*/ 	.word	0xffffffff


	//   ....[91]....
        /*04c0*/ 	.word	0xffffffff


	//   ....[92]....
        /*04c4*/ 	.word	0xffffffff


	//   ....[93]....
        /*04c8*/ 	.word	0xffffffff


	//   ....[94]....
        /*04cc*/ 	.word	0xffffffff


	//   ....[95]....
        /*04d0*/ 	.word	0xffffffff


	//   ....[96]....
        /*04d4*/ 	.word	0xffffffff


	//   ....[97]....
        /*04d8*/ 	.word	0xffffffff


	//   ....[98]....
        /*04dc*/ 	.word	0xffffffff


	//   ....[99]....
        /*04e0*/ 	.word	0xffffffff


	//   ....[100]....
        /*04e4*/ 	.word	0xffffffff


	//   ....[101]....
        /*04e8*/ 	.word	0xffffffff


	//   ....[102]....
        /*04ec*/ 	.word	0xffffffff


	//   ....[103]....
        /*04f0*/ 	.word	0xffffffff


	//   ....[104]....
        /*04f4*/ 	.word	0xffffffff


	//   ....[105]....
        /*04f8*/ 	.word	0xffffffff


	//   ....[106]....
        /*04fc*/ 	.word	0xffffffff


	//   ....[107]....
        /*0500*/ 	.word	0xffffffff


	//   ....[108]....
        /*0504*/ 	.word	0xffffffff


	//   ....[109]....
        /*0508*/ 	.word	0xffffffff


	//   ....[110]....
        /*050c*/ 	.word	0xffffffff


	//   ....[111]....
        /*0510*/ 	.word	0xffffffff


	//   ....[112]....
        /*0514*/ 	.word	0xffffffff


	//   ....[113]....
        /*0518*/ 	.word	0xffffffff


	//   ....[114]....
        /*051c*/ 	.word	0xffffffff


	//   ....[115]....
        /*0520*/ 	.word	0xffffffff


	//   ....[116]....
        /*0524*/ 	.word	0xffffffff


	//   ....[117]....
        /*0528*/ 	.word	0xffffffff


	//   ....[118]....
        /*052c*/ 	.word	0xffffffff


	//   ....[119]....
        /*0530*/ 	.word	0xffffffff


	//   ....[120]....
        /*0534*/ 	.word	0xffffffff


	//   ....[121]....
        /*0538*/ 	.word	0xffffffff


	//   ....[122]....
        /*053c*/ 	.word	0xffffffff


	//   ....[123]....
        /*0540*/ 	.word	0xffffffff


	//   ....[124]....
        /*0544*/ 	.word	0xffffffff


	//   ....[125]....
        /*0548*/ 	.word	0xffffffff


	//   ....[126]....
        /*054c*/ 	.word	0xffffffff


	//   ....[127]....
        /*0550*/ 	.word	0xffffffff


	//   ....[128]....
        /*0554*/ 	.word	0xffffffff


	//   ....[129]....
        /*0558*/ 	.word	0xffffffff


	//   ....[130]....
        /*055c*/ 	.word	0xffffffff


	//   ....[131]....
        /*0560*/ 	.word	0xffffffff


	//   ....[132]....
        /*0564*/ 	.word	0xffffffff


	//   ....[133]....
        /*0568*/ 	.word	0xffffffff


	//   ....[134]....
        /*056c*/ 	.word	0xffffffff


	//   ....[135]....
        /*0570*/ 	.word	0xffffffff


	//   ....[136]....
        /*0574*/ 	.word	0xffffffff


	//   ....[137]....
        /*0578*/ 	.word	0xffffffff


	//   ....[138]....
        /*057c*/ 	.word	0xffffffff


	//   ....[139]....
        /*0580*/ 	.word	0xffffffff


	//   ....[140]....
        /*0584*/ 	.word	0xffffffff


	//   ....[141]....
        /*0588*/ 	.word	0xffffffff


	//   ....[142]....
        /*058c*/ 	.word	0xffffffff


	//   ....[143]....
        /*0590*/ 	.word	0xffffffff


	//   ....[144]....
        /*0594*/ 	.word	0xffffffff


	//   ....[145]....
        /*0598*/ 	.word	0xffffffff


	//   ....[146]....
        /*059c*/ 	.word	0xffffffff


	//   ....[147]....
        /*05a0*/ 	.word	0xffffffff


	//   ....[148]....
        /*05a4*/ 	.word	0xffffffff


	//   ....[149]....
        /*05a8*/ 	.word	0xffffffff


	//   ....[150]....
        /*05ac*/ 	.word	0xffffffff


	//   ....[151]....
        /*05b0*/ 	.word	0xffffffff


	//   ....[152]....
        /*05b4*/ 	.word	0xffffffff


	//   ....[153]....
        /*05b8*/ 	.word	0xffffffff


	//   ....[154]....
        /*05bc*/ 	.word	0xffffffff


	//   ....[155]....
        /*05c0*/ 	.word	0xffffffff


	//   ....[156]....
        /*05c4*/ 	.word	0xffffffff


	//   ....[157]....
        /*05c8*/ 	.word	0xffffffff


	//   ....[158]....
        /*05cc*/ 	.word	0xffffffff


	//   ....[159]....
        /*05d0*/ 	.word	0xffffffff


	//   ....[160]....
        /*05d4*/ 	.word	0xffffffff


	//   ....[161]....
        /*05d8*/ 	.word	0xffffffff


	//   ....[162]....
        /*05dc*/ 	.word	0xffffffff


	//   ....[163]....
        /*05e0*/ 	.word	0xffffffff


	//   ....[164]....
        /*05e4*/ 	.word	0xffffffff


	//   ....[165]....
        /*05e8*/ 	.word	0xffffffff


	//   ....[166]....
        /*05ec*/ 	.word	0xffffffff


	//   ....[167]....
        /*05f0*/ 	.word	0xffffffff


	//   ....[168]....
        /*05f4*/ 	.word	0xffffffff


	//   ....[169]....
        /*05f8*/ 	.word	0xffffffff


	//   ....[170]....
        /*05fc*/ 	.word	0xffffffff


	//   ....[171]....
        /*0600*/ 	.word	0xffffffff


	//   ....[172]....
        /*0604*/ 	.word	0xffffffff


	//   ....[173]....
        /*0608*/ 	.word	0xffffffff


	//   ....[174]....
        /*060c*/ 	.word	0xffffffff


	//   ....[175]....
        /*0610*/ 	.word	0xffffffff


	//   ....[176]....
        /*0614*/ 	.word	0xffffffff


	//   ....[177]....
        /*0618*/ 	.word	0xffffffff


	//   ....[178]....
        /*061c*/ 	.word	0xffffffff


	//   ....[179]....
        /*0620*/ 	.word	0x0500000f


	//   ....[180]....
        /*0624*/ 	.word	0x0500000f


	//   ....[181]....
        /*0628*/ 	.word	0x0500000f


	//   ....[182]....
        /*062c*/ 	.word	0x0500000f


	//   ....[183]....
        /*0630*/ 	.word	0x0500000f


	//   ....[184]....
        /*0634*/ 	.word	0x0500000f


	//   ....[185]....
        /*0638*/ 	.word	0x0500000f


	//   ....[186]....
        /*063c*/ 	.word	0x0500000f


	//   ....[187]....
        /*0640*/ 	.word	0x0500000f


	//   ....[188]....
        /*0644*/ 	.word	0x0500000f


	//   ....[189]....
        /*0648*/ 	.word	0x0500000f


	//   ....[190]....
        /*064c*/ 	.word	0x0500000f


	//   ....[191]....
        /*0650*/ 	.word	0x0500000f


	//   ....[192]....
        /*0654*/ 	.word	0x0500000f


	//   ....[193]....
        /*0658*/ 	.word	0x0500000f


	//   ....[194]....
        /*065c*/ 	.word	0x0500000f


	//   ....[195]....
        /*0660*/ 	.word	0x0500000f


	//   ....[196]....
        /*0664*/ 	.word	0x0500000f


	//   ....[197]....
        /*0668*/ 	.word	0x0500000f


	//   ....[198]....
        /*066c*/ 	.word	0x0500000f


	//   ....[199]....
        /*0670*/ 	.word	0x0500000f


	//   ....[200]....
        /*0674*/ 	.word	0x0500000f


	//   ....[201]....
        /*0678*/ 	.word	0x0500000f


	//   ....[202]....
        /*067c*/ 	.word	0x0500000f


	//   ....[203]....
        /*0680*/ 	.word	0x0500000f


	//   ....[204]....
        /*0684*/ 	.word	0x0500000f


	//   ....[205]....
        /*0688*/ 	.word	0x0500000f


	//   ....[206]....
        /*068c*/ 	.word	0x0500000f


	//   ....[207]....
        /*0690*/ 	.word	0x0500000f


	//   ....[208]....
        /*0694*/ 	.word	0x0500000f


	//   ....[209]....
        /*0698*/ 	.word	0x0500000f


	//   ....[210]....
        /*069c*/ 	.word	0x0500000f


	//   ....[211]....
        /*06a0*/ 	.word	0x0500000f


	//   ....[212]....
        /*06a4*/ 	.word	0x0500000f


	//   ....[213]....
        /*06a8*/ 	.word	0x0500000f


	//   ....[214]....
        /*06ac*/ 	.word	0x0500000f


	//   ....[215]....
        /*06b0*/ 	.word	0x0500000f


	//   ....[216]....
        /*06b4*/ 	.word	0x0500000f


	//   ....[217]....
        /*06b8*/ 	.word	0x0500000f


	//   ....[218]....
        /*06bc*/ 	.word	0x0500000f


	//   ....[219]....
        /*06c0*/ 	.word	0x0500000f


	//   ....[220]....
        /*06c4*/ 	.word	0x0500000f


	//   ....[221]....
        /*06c8*/ 	.word	0x0500000f


	//   ....[222]....
        /*06cc*/ 	.word	0x0500000f


	//   ....[223]....
        /*06d0*/ 	.word	0x0500000f


	//   ....[224]....
        /*06d4*/ 	.word	0x0500000f


	//   ....[225]....
        /*06d8*/ 	.word	0x0500000f


	//   ....[226]....
        /*06dc*/ 	.word	0x0500000f


	//   ....[227]....
        /*06e0*/ 	.word	0x0500000f


	//   ....[228]....
        /*06e4*/ 	.word	0x0500000f


	//   ....[229]....
        /*06e8*/ 	.word	0x0500000f


	//   ....[230]....
        /*06ec*/ 	.word	0x0500000f


	//   ....[231]....
        /*06f0*/ 	.word	0x0500000f


	//   ....[232]....
        /*06f4*/ 	.word	0x0500000f


	//   ....[233]....
        /*06f8*/ 	.word	0x0500000f


	//   ....[234]....
        /*06fc*/ 	.word	0x0500000f


	//   ....[235]....
        /*0700*/ 	.word	0x0500000f


	//   ....[236]....
        /*0704*/ 	.word	0x0500000f


	//   ....[237]....
        /*0708*/ 	.word	0x0500000f


	//   ....[238]....
        /*070c*/ 	.word	0x0500000f


	//   ....[239]....
        /*0710*/ 	.word	0x0500000f


	//   ....[240]....
        /*0714*/ 	.word	0x0500000f


	//   ....[241]....
        /*0718*/ 	.word	0x0500000f


	//   ....[242]....
        /*071c*/ 	.word	0x0500000f


	//   ....[243]....
        /*0720*/ 	.word	0x0500000f


	//   ....[244]....
        /*0724*/ 	.word	0x0500000f


	//   ....[245]....
        /*0728*/ 	.word	0x0500000f


	//   ....[246]....
        /*072c*/ 	.word	0x0500000f


	//   ....[247]....
        /*0730*/ 	.word	0x0500000f


	//   ....[248]....
        /*0734*/ 	.word	0x0500000f


	//   ....[249]....
        /*0738*/ 	.word	0x0500000f


	//   ....[250]....
        /*073c*/ 	.word	0x0500000f


	//   ....[251]....
        /*0740*/ 	.word	0x0500000f


	//   ....[252]....
        /*0744*/ 	.word	0x0500000f


	//   ....[253]....
        /*0748*/ 	.word	0x0500000f


	//   ....[254]....
        /*074c*/ 	.word	0x0500000f


	//   ....[255]....
        /*0750*/ 	.word	0x0500000f


	//   ....[0]....
        /*0754*/ 	.word	0x0500000f


	//   ....[1]....
        /*0758*/ 	.word	0x0500000f


	//   ....[2]....
        /*075c*/ 	.word	0x0500000f


	//   ....[3]....
        /*0760*/ 	.word	0x0500000f


	//   ....[4]....
        /*0764*/ 	.word	0x0500000f


	//   ....[5]....
        /*0768*/ 	.word	0x0500000f


	//   ....[6]....
        /*076c*/ 	.word	0x0500000f


	//   ....[7]....
        /*0770*/ 	.word	0x0500000f


	//   ....[8]....
        /*0774*/ 	.word	0x0500000f


	//   ....[9]....
        /*0778*/ 	.word	0x0500000f


	//   ....[10]....
        /*077c*/ 	.word	0x0500000f


	//   ....[11]....
        /*0780*/ 	.word	0x0500000f


	//   ....[12]....
        /*0784*/ 	.word	0x0500000f


	//   ....[13]....
        /*0788*/ 	.word	0x0500000f


	//   ....[14]....
        /*078c*/ 	.word	0x0500000f


	//   ....[15]....
        /*0790*/ 	.word	0x0500000f


	//   ....[16]....
        /*0794*/ 	.word	0x0500000f


	//   ....[17]....
        /*0798*/ 	.word	0x0500000f


	//   ....[18]....
        /*079c*/ 	.word	0x0500000f


	//   ....[19]....
        /*07a0*/ 	.word	0x0500000f


	//   ....[20]....
        /*07a4*/ 	.word	0x0500000f


	//   ....[21]....
        /*07a8*/ 	.word	0x0500000f


	//   ....[22]....
        /*07ac*/ 	.word	0x0500000f


	//   ....[23]....
        /*07b0*/ 	.word	0x0500000f


	//   ....[24]....
        /*07b4*/ 	.word	0x0500000f


	//   ....[25]....
        /*07b8*/ 	.word	0x0500000f


	//   ....[26]....
        /*07bc*/ 	.word	0x0500000f


	//   ....[27]....
        /*07c0*/ 	.word	0x0500000f


	//   ....[28]....
        /*07c4*/ 	.word	0x0500000f


	//   ....[29]....
        /*07c8*/ 	.word	0x0500000f


	//   ....[30]....
        /*07cc*/ 	.word	0x0500000f


	//   ....[31]....
        /*07d0*/ 	.word	0x0500000f


	//   ....[32]....
        /*07d4*/ 	.word	0x0500000f


	//   ....[33]....
        /*07d8*/ 	.word	0x0500000f


	//   ....[34]....
        /*07dc*/ 	.word	0x0500000f


	//   ....[35]....
        /*07e0*/ 	.word	0x0500000f


	//   ....[36]....
        /*07e4*/ 	.word	0x0500000f


	//   ....[37]....
        /*07e8*/ 	.word	0x0500000f


	//   ....[38]....
        /*07ec*/ 	.word	0x0500000f


	//   ....[39]....
        /*07f0*/ 	.word	0x0500000f


	//   ....[40]....
        /*07f4*/ 	.word	0x0500000f


	//   ....[41]....
        /*07f8*/ 	.word	0x0500000f


	//   ....[42]....
        /*07fc*/ 	.word	0x0500000f


	//   ....[43]....
        /*0800*/ 	.word	0x0500000f


	//----- nvinfo : EIATTR_COOP_GROUP_INSTR_OFFSETS
	.align		4
.L_1558:
        /*0804*/ 	.byte	0x04, 0x28
        /*0806*/ 	.short	(.L_1560 - .L_1559)


	//   ....[0]....
.L_1559:
        /*0808*/ 	.word	0x00000060


	//   ....[1]....
        /*080c*/ 	.word	0x00000130


	//   ....[2]....
        /*0810*/ 	.word	0x000001e0


	//   ....[3]....
        /*0814*/ 	.word	0x000003a0


	//   ....[4]....
        /*0818*/ 	.word	0x00000500


	//   ....[5]....
        /*081c*/ 	.word	0x00000620


	//   ....[6]....
        /*0820*/ 	.word	0x00000780


	//   ....[7]....
        /*0824*/ 	.word	0x00002e50


	//   ....[8]....
        /*0828*/ 	.word	0x00002e60


	//   ....[9]....
        /*082c*/ 	.word	0x000035d0


	//   ....[10]....
        /*0830*/ 	.word	0x000035e0


	//   ....[11]....
        /*0834*/ 	.word	0x00004250


	//   ....[12]....
        /*0838*/ 	.word	0x00004260


	//   ....[13]....
        /*083c*/ 	.word	0x00004a40


	//   ....[14]....
        /*0840*/ 	.word	0x00004a50


	//   ....[15]....
        /*0844*/ 	.word	0x000054a0


	//   ....[16]....
        /*0848*/ 	.word	0x000054b0


	//   ....[17]....
        /*084c*/ 	.word	0x000055c0


	//   ....[18]....
        /*0850*/ 	.word	0x000055d0


	//   ....[19]....
        /*0854*/ 	.word	0x000059a0


	//   ....[20]....
        /*0858*/ 	.word	0x000059c0


	//   ....[21]....
        /*085c*/ 	.word	0x00005c90


	//   ....[22]....
        /*0860*/ 	.word	0x00005cb0


	//   ....[23]....
        /*0864*/ 	.word	0x000066b0


	//   ....[24]....
        /*0868*/ 	.word	0x00006e20


	//   ....[25]....
        /*086c*/ 	.word	0x00006e30


	//   ....[26]....
        /*0870*/ 	.word	0x00006e40


	//   ....[27]....
        /*0874*/ 	.word	0x00006e50


	//   ....[28]....
        /*0878*/ 	.word	0x00007170


	//   ....[29]....
        /*087c*/ 	.word	0x00007180


	//   ....[30]....
        /*0880*/ 	.word	0x00007190


	//   ....[31]....
        /*0884*/ 	.word	0x000071a0


	//   ....[32]....
        /*0888*/ 	.word	0x00008580


	//   ....[33]....
        /*088c*/ 	.word	0x000085a0


	//   ....[34]....
        /*0890*/ 	.word	0x000085b0


	//   ....[35]....
        /*0894*/ 	.word	0x000085c0


	//   ....[36]....
        /*0898*/ 	.word	0x000086b0


	//   ....[37]....
        /*089c*/ 	.word	0x000086d0


	//   ....[38]....
        /*08a0*/ 	.word	0x00008760


	//   ....[39]....
        /*08a4*/ 	.word	0x00008790


	//   ....[40]....
        /*08a8*/ 	.word	0x00009f10


	//   ....[41]....
        /*08ac*/ 	.word	0x00009f30


	//   ....[42]....
        /*08b0*/ 	.word	0x0000a4a0


	//   ....[43]....
        /*08b4*/ 	.word	0x0000a610


	//   ....[44]....
        /*08b8*/ 	.word	0x0000a9e0


	//   ....[45]....
        /*08bc*/ 	.word	0x0000aad0


	//   ....[46]....
        /*08c0*/ 	.word	0x0000bd90


	//   ....[47]....
        /*08c4*/ 	.word	0x0000bda0


	//   ....[48]....
        /*08c8*/ 	.word	0x0000c290


	//   ....[49]....
        /*08cc*/ 	.word	0x0000c2b0


	//   ....[50]....
        /*08d0*/ 	.word	0x0000c9f0


	//   ....[51]....
        /*08d4*/ 	.word	0x0000ca20


	//   ....[52]....
        /*08d8*/ 	.word	0x0000e5a0


	//   ....[53]....
        /*08dc*/ 	.word	0x0000e5d0


	//   ....[54]....
        /*08e0*/ 	.word	0x0000f000


	//   ....[55]....
        /*08e4*/ 	.word	0x0000f080


	//   ....[56]....
        /*08e8*/ 	.word	0x0000ff90


	//   ....[57]....
        /*08ec*/ 	.word	0x0000fff0


	//   ....[58]....
        /*08f0*/ 	.word	0x00010030


	//   ....[59]....
        /*08f4*/ 	.word	0x00010060


	//   ....[60]....
        /*08f8*/ 	.word	0x00011b30


	//   ....[61]....
        /*08fc*/ 	.word	0x00011d70


	//   ....[62]....
        /*0900*/ 	.word	0x00011da0


	//   ....[63]....
        /*0904*/ 	.word	0x00011de0


	//   ....[64]....
        /*0908*/ 	.word	0x00012530


	//   ....[65]....
        /*090c*/ 	.word	0x00012550


	//   ....[66]....
        /*0910*/ 	.word	0x000126a0


	//   ....[67]....
        /*0914*/ 	.word	0x000126c0


	//   ....[68]....
        /*0918*/ 	.word	0x00012800


	//   ....[69]....
        /*091c*/ 	.word	0x00012820


	//   ....[70]....
        /*0920*/ 	.word	0x00012970


	//   ....[71]....
        /*0924*/ 	.word	0x00012990


	//   ....[72]....
        /*0928*/ 	.word	0x000132a0


	//   ....[73]....
        /*092c*/ 	.word	0x000132b0


	//   ....[74]....
        /*0930*/ 	.word	0x000134f0


	//   ....[75]....
        /*0934*/ 	.word	0x00013500


	//   ....[76]....
        /*0938*/ 	.word	0x00013730


	//   ....[77]....
        /*093c*/ 	.word	0x00013740


	//   ....[78]....
        /*0940*/ 	.word	0x00013970


	//   ....[79]....
        /*0944*/ 	.word	0x00013980


	//   ....[80]....
        /*0948*/ 	.word	0x00013c10


	//   ....[81]....
        /*094c*/ 	.word	0x00013dc0


	//   ....[82]....
        /*0950*/ 	.word	0x00013df0


	//   ....[83]....
        /*0954*/ 	.word	0x00013e20


	//   ....[84]....
        /*0958*/ 	.word	0x00013e50


	//   ....[85]....
        /*095c*/ 	.word	0x00013e80


	//   ....[86]....
        /*0960*/ 	.word	0x00013eb0


	//   ....[87]....
        /*0964*/ 	.word	0x00014020


	//   ....[88]....
        /*0968*/ 	.word	0x00014050


	//   ....[89]....
        /*096c*/ 	.word	0x00014080


	//   ....[90]....
        /*0970*/ 	.word	0x000140b0


	//   ....[91]....
        /*0974*/ 	.word	0x000140e0


	//   ....[92]....
        /*0978*/ 	.word	0x00014110


	//   ....[93]....
        /*097c*/ 	.word	0x000141a0


	//   ....[94]....
        /*0980*/ 	.word	0x00014200


	//   ....[95]....
        /*0984*/ 	.word	0x00014290


	//   ....[96]....
        /*0988*/ 	.word	0x00015080


	//   ....[97]....
        /*098c*/ 	.word	0x00016f70


	//   ....[98]....
        /*0990*/ 	.word	0x00016f90


	//   ....[99]....
        /*0994*/ 	.word	0x00017020


	//   ....[100]....
        /*0998*/ 	.word	0x00017040


	//   ....[101]....
        /*099c*/ 	.word	0x000170c0


	//   ....[102]....
        /*09a0*/ 	.word	0x000170e0


	//   ....[103]....
        /*09a4*/ 	.word	0x00017160


	//   ....[104]....
        /*09a8*/ 	.word	0x00017180


	//   ....[105]....
        /*09ac*/ 	.word	0x00017200


	//   ....[106]....
        /*09b0*/ 	.word	0x00017220


	//   ....[107]....
        /*09b4*/ 	.word	0x00017230


	//   ....[108]....
        /*09b8*/ 	.word	0x00017240


	//   ....[109]....
        /*09bc*/ 	.word	0x00017ab0


	//   ....[110]....
        /*09c0*/ 	.word	0x00017ae0


	//   ....[111]....
        /*09c4*/ 	.word	0x00017ba0


	//   ....[112]....
        /*09c8*/ 	.word	0x00017bb0


	//   ....[113]....
        /*09cc*/ 	.word	0x00017c40


	//   ....[114]....
        /*09d0*/ 	.word	0x00017c50


	//   ....[115]....
        /*09d4*/ 	.word	0x00017ce0


	//   ....[116]....
        /*09d8*/ 	.word	0x00017cf0


	//   ....[117]....
        /*09dc*/ 	.word	0x00017d80


	//   ....[118]....
        /*09e0*/ 	.word	0x00017d90


	//   ....[119]....
        /*09e4*/ 	.word	0x00017e20


	//   ....[120]....
        /*09e8*/ 	.word	0x00017e30


	//   ....[121]....
        /*09ec*/ 	.word	0x00017eb0


	//   ....[122]....
        /*09f0*/ 	.word	0x00017ec0


	//   ....[123]....
        /*09f4*/ 	.word	0x00017ed0


	//   ....[124]....
        /*09f8*/ 	.word	0x00017ee0


	//   ....[125]....
        /*09fc*/ 	.word	0x00018360


	//   ....[126]....
        /*0a00*/ 	.word	0x00018390


	//   ....[127]....
        /*0a04*/ 	.word	0x000183f0


	//   ....[128]....
        /*0a08*/ 	.word	0x000184a0


	//   ....[129]....
        /*0a0c*/ 	.word	0x000184b0


	//   ....[130]....
        /*0a10*/ 	.word	0x000184e0


	//   ....[131]....
        /*0a14*/ 	.word	0x00018570


	//   ....[132]....
        /*0a18*/ 	.word	0x00018620


	//   ....[133]....
        /*0a1c*/ 	.word	0x00018630


	//   ....[134]....
        /*0a20*/ 	.word	0x00018660


	//   ....[135]....
        /*0a24*/ 	.word	0x00018670


	//   ....[136]....
        /*0a28*/ 	.word	0x00018700


	//   ....[137]....
        /*0a2c*/ 	.word	0x00018e30


	//   ....[138]....
        /*0a30*/ 	.word	0x00018e50


	//   ....[139]....
        /*0a34*/ 	.word	0x00018ea0


	//   ....[140]....
        /*0a38*/ 	.word	0x00018eb0


	//   ....[141]....
        /*0a3c*/ 	.word	0x00018ef0


	//   ....[142]....
        /*0a40*/ 	.word	0x00018f00


	//   ....[143]....
        /*0a44*/ 	.word	0x00018f40


	//   ....[144]....
        /*0a48*/ 	.word	0x00018f50


	//   ....[145]....
        /*0a4c*/ 	.word	0x00018f90


	//   ....[146]....
        /*0a50*/ 	.word	0x00018fa0


	//   ....[147]....
        /*0a54*/ 	.word	0x00018fb0


	//   ....[148]....
        /*0a58*/ 	.word	0x00018ff0


	//   ....[149]....
        /*0a5c*/ 	.word	0x00019330


	//   ....[150]....
        /*0a60*/ 	.word	0x00019350


	//   ....[151]....
        /*0a64*/ 	.word	0x00019360


	//   ....[152]....
        /*0a68*/ 	.word	0x00019380


	//   ....[153]....
        /*0a6c*/ 	.word	0x000193f0


	//   ....[154]....
        /*0a70*/ 	.word	0x00019410


	//   ....[155]....
        /*0a74*/ 	.word	0x00019470


	//   ....[156]....
        /*0a78*/ 	.word	0x00019490


	//   ....[157]....
        /*0a7c*/ 	.word	0x000194f0


	//   ....[158]....
        /*0a80*/ 	.word	0x00019510


	//   ....[159]....
        /*0a84*/ 	.word	0x00019570


	//   ....[160]....
        /*0a88*/ 	.word	0x00019590


	//   ....[161]....
        /*0a8c*/ 	.word	0x00019a80


	//   ....[162]....
        /*0a90*/ 	.word	0x00019ad0


	//   ....[163]....
        /*0a94*/ 	.word	0x00019b00


	//   ....[164]....
        /*0a98*/ 	.word	0x00019b30


	//   ....[165]....
        /*0a9c*/ 	.word	0x00019b40


	//   ....[166]....
        /*0aa0*/ 	.word	0x00019b70


	//   ....[167]....
        /*0aa4*/ 	.word	0x00019ba0


	//   ....[168]....
        /*0aa8*/ 	.word	0x00019bd0


	//   ....[169]....
        /*0aac*/ 	.word	0x00019d50


	//   ....[170]....
        /*0ab0*/ 	.word	0x00019d80


	//   ....[171]....
        /*0ab4*/ 	.word	0x00019db0


	//   ....[172]....
        /*0ab8*/ 	.word	0x00019de0


	//   ....[173]....
        /*0abc*/ 	.word	0x00019e10


	//   ....[174]....
        /*0ac0*/ 	.word	0x00019e40


	//   ....[175]....
        /*0ac4*/ 	.word	0x00019f00


	//   ....[176]....
        /*0ac8*/ 	.word	0x00019f20


	//   ....[177]....
        /*0acc*/ 	.word	0x00019f90


	//   ....[178]....
        /*0ad0*/ 	.word	0x0001a630


	//   ....[179]....
        /*0ad4*/ 	.word	0x0001a950


	//   ....[180]....
        /*0ad8*/ 	.word	0x0001a9e0


	//   ....[181]....
        /*0adc*/ 	.word	0x0001aa70


	//   ....[182]....
        /*0ae0*/ 	.word	0x0001ab00


	//   ....[183]....
        /*0ae4*/ 	.word	0x0001abe0


	//   ....[184]....
        /*0ae8*/ 	.word	0x0001ac70


	//   ....[185]....
        /*0aec*/ 	.word	0x0001ad10


	//   ....[186]....
        /*0af0*/ 	.word	0x0001ada0


	//   ....[187]....
        /*0af4*/ 	.word	0x0001ae90


	//   ....[188]....
        /*0af8*/ 	.word	0x0001af20


	//   ....[189]....
        /*0afc*/ 	.word	0x0001afc0


	//   ....[190]....
        /*0b00*/ 	.word	0x0001b050


	//   ....[191]....
        /*0b04*/ 	.word	0x0001b190


	//   ....[192]....
        /*0b08*/ 	.word	0x0001b230


	//   ....[193]....
        /*0b0c*/ 	.word	0x0001b2c0


	//   ....[194]....
        /*0b10*/ 	.word	0x0001b310


	//   ....[195]....
        /*0b14*/ 	.word	0x0001b360


	//   ....[196]....
        /*0b18*/ 	.word	0x0001b3f0


	//   ....[197]....
        /*0b1c*/ 	.word	0x0001b480


	//   ....[198]....
        /*0b20*/ 	.word	0x0001b4d0


	//   ....[199]....
        /*0b24*/ 	.word	0x0001b520


	//   ....[200]....
        /*0b28*/ 	.word	0x0001b610


	//   ....[201]....
        /*0b2c*/ 	.word	0x0001b6c0


	//   ....[202]....
        /*0b30*/ 	.word	0x0001b740


	//   ....[203]....
        /*0b34*/ 	.word	0x0001b7b0


	//   ....[204]....
        /*0b38*/ 	.word	0x0001b8e0


	//   ....[205]....
        /*0b3c*/ 	.word	0x0001ba00


	//   ....[206]....
        /*0b40*/ 	.word	0x0001bad0


	//   ....[207]....
        /*0b44*/ 	.word	0x0001bb20


	//   ....[208]....
        /*0b48*/ 	.word	0x0001bdd0


	//   ....[209]....
        /*0b4c*/ 	.word	0x0001be20


	//   ....[210]....
        /*0b50*/ 	.word	0x0001beb0


	//   ....[211]....
        /*0b54*/ 	.word	0x0001bf40


	//   ....[212]....
        /*0b58*/ 	.word	0x0001bfd0


	//   ....[213]....
        /*0b5c*/ 	.word	0x0001c060


	//   ....[214]....
        /*0b60*/ 	.word	0x0001c0f0


	//   ....[215]....
        /*0b64*/ 	.word	0x0001c180


	//   ....[216]....
        /*0b68*/ 	.word	0x0001c240


	//   ....[217]....
        /*0b6c*/ 	.word	0x0001c520


	//   ....[218]....
        /*0b70*/ 	.word	0x0001c610


	//   ....[219]....
        /*0b74*/ 	.word	0x0001c6b0


	//   ....[220]....
        /*0b78*/ 	.word	0x0001c710


	//   ....[221]....
        /*0b7c*/ 	.word	0x0001c800


	//   ....[222]....
        /*0b80*/ 	.word	0x0001c870


	//   ....[223]....
        /*0b84*/ 	.word	0x0001c960


	//   ....[224]....
        /*0b88*/ 	.word	0x0001c9d0


	//   ....[225]....
        /*0b8c*/ 	.word	0x0001cac0


	//   ....[226]....
        /*0b90*/ 	.word	0x0001cb30


	//   ....[227]....
        /*0b94*/ 	.word	0x0001cc20


	//   ....[228]....
        /*0b98*/ 	.word	0x0001cc90


	//   ....[229]....
        /*0b9c*/ 	.word	0x0001cd30


	//   ....[230]....
        /*0ba0*/ 	.word	0x0001ce20


	//   ....[231]....
        /*0ba4*/ 	.word	0x0001ce90


	//   ....[232]....
        /*0ba8*/ 	.word	0x0001cef0


	//   ....[233]....
        /*0bac*/ 	.word	0x0001cfe0


	//   ....[234]....
        /*0bb0*/ 	.word	0x0001d040


	//   ....[235]....
        /*0bb4*/ 	.word	0x0001d140


	//   ....[236]....
        /*0bb8*/ 	.word	0x0001d1a0


	//   ....[237]....
        /*0bbc*/ 	.word	0x0001d2a0


	//   ....[238]....
        /*0bc0*/ 	.word	0x0001d300


	//   ....[239]....
        /*0bc4*/ 	.word	0x0001d400


	//   ....[240]....
        /*0bc8*/ 	.word	0x0001d460


	//   ....[241]....
        /*0bcc*/ 	.word	0x0001d560


	//   ....[242]....
        /*0bd0*/ 	.word	0x0001d5c0


	//   ....[243]....
        /*0bd4*/ 	.word	0x0001d6c0


	//   ....[244]....
        /*0bd8*/ 	.word	0x0001d720


	//   ....[245]....
        /*0bdc*/ 	.word	0x0001d7c0


	//   ....[246]....
        /*0be0*/ 	.word	0x0001d940


	//   ....[247]....
        /*0be4*/ 	.word	0x0001da20


	//   ....[248]....
        /*0be8*/ 	.word	0x0001dad0


	//   ....[249]....
        /*0bec*/ 	.word	0x0001dbe0


	//   ....[250]....
        /*0bf0*/ 	.word	0x0001dc40


	//   ....[251]....
        /*0bf4*/ 	.word	0x0001dd50


	//   ....[252]....
        /*0bf8*/ 	.word	0x0001ddb0


	//   ....[253]....
        /*0bfc*/ 	.word	0x0001dec0


	//   ....[254]....
        /*0c00*/ 	.word	0x0001df20


	//   ....[255]....
        /*0c04*/ 	.word	0x0001e030


	//   ....[0]....
        /*0c08*/ 	.word	0x0001e090


	//   ....[1]....
        /*0c0c*/ 	.word	0x0001e150


	//   ....[2]....
        /*0c10*/ 	.word	0x0001e2b0


	//   ....[3]....
        /*0c14*/ 	.word	0x0001e350


	//   ....[4]....
        /*0c18*/ 	.word	0x0001e3b0


	//   ....[5]....
        /*0c1c*/ 	.word	0x0001e460


	//   ....[6]....
        /*0c20*/ 	.word	0x0001e4c0


	//   ....[7]....
        /*0c24*/ 	.word	0x0001e570


	//   ....[8]....
        /*0c28*/ 	.word	0x0001e5d0


	//   ....[9]....
        /*0c2c*/ 	.word	0x0001e680


	//   ....[10]....
        /*0c30*/ 	.word	0x0001e6e0


	//   ....[11]....
        /*0c34*/ 	.word	0x0001e790


	//   ....[12]....
        /*0c38*/ 	.word	0x0001e7f0


	//   ....[13]....
        /*0c3c*/ 	.word	0x0001e8a0


	//   ....[14]....
        /*0c40*/ 	.word	0x0001e990


	//   ....[15]....
        /*0c44*/ 	.word	0x0001ea30


	//   ....[16]....
        /*0c48*/ 	.word	0x0001ea90


	//   ....[17]....
        /*0c4c*/ 	.word	0x0001eb60


	//   ....[18]....
        /*0c50*/ 	.word	0x0001ebc0


	//   ....[19]....
        /*0c54*/ 	.word	0x0001ec90


	//   ....[20]....
        /*0c58*/ 	.word	0x0001ecf0


	//   ....[21]....
        /*0c5c*/ 	.word	0x0001edc0


	//   ....[22]....
        /*0c60*/ 	.word	0x0001ee20


	//   ....[23]....
        /*0c64*/ 	.word	0x0001eef0


	//   ....[24]....
        /*0c68*/ 	.word	0x0001ef50


	//   ....[25]....
        /*0c6c*/ 	.word	0x0001f020


	//   ....[26]....
        /*0c70*/ 	.word	0x0001f0b0


	//   ....[27]....
        /*0c74*/ 	.word	0x0001f150


	//   ....[28]....
        /*0c78*/ 	.word	0x0001f270


	//   ....[29]....
        /*0c7c*/ 	.word	0x0001f2e0


	//   ....[30]....
        /*0c80*/ 	.word	0x0001f350


	//   ....[31]....
        /*0c84*/ 	.word	0x0001f3c0


	//   ....[32]....
        /*0c88*/ 	.word	0x0001f430


	//   ....[33]....
        /*0c8c*/ 	.word	0x0001f4b0


	//   ....[34]....
        /*0c90*/ 	.word	0x0001f540


	//   ....[35]....
        /*0c94*/ 	.word	0x0001f5d0


	//   ....[36]....
        /*0c98*/ 	.word	0x0001f640


	//   ....[37]....
        /*0c9c*/ 	.word	0x0001f6b0


	//   ....[38]....
        /*0ca0*/ 	.word	0x0001f720


	//   ....[39]....
        /*0ca4*/ 	.word	0x0001f7a0


	//   ....[40]....
        /*0ca8*/ 	.word	0x0001f810


	//   ....[41]....
        /*0cac*/ 	.word	0x0001f8b0


	//   ....[42]....
        /*0cb0*/ 	.word	0x0001f940


	//   ....[43]....
        /*0cb4*/ 	.word	0x0001fa60


	//----- nvinfo : EIATTR_REG_RECONFIG
	.align		4
.L_1560:
        /*0cb8*/ 	.byte	0x01, 0x54
	.zero		2


	//----- nvinfo : EIATTR_SYSCALL_OFFSETS
	.align		4
        /*0cbc*/ 	.byte	0x04, 0x46
        /*0cbe*/ 	.short	(.L_1562 - .L_1561)


	//   ....[0]....
.L_1561:
        /*0cc0*/ 	.word	0x000019a0


	//   ....[1]....
        /*0cc4*/ 	.word	0x00001af0


	//   ....[2]....
        /*0cc8*/ 	.word	0x00006850


	//   ....[3]....
        /*0ccc*/ 	.word	0x00006b70


	//   ....[4]....
        /*0cd0*/ 	.word	0x00016590


	//   ....[5]....
        /*0cd4*/ 	.word	0x000166e0


	//   ....[6]....
        /*0cd8*/ 	.word	0x000167d0


	//   ....[7]....
        /*0cdc*/ 	.word	0x000176f0


	//----- nvinfo : EIATTR_MBARRIER_INSTR_OFFSETS
	.align		4
.L_1562:
        /*0ce0*/ 	.byte	0x04, 0x39
        /*0ce2*/ 	.short	(.L_1564 - .L_1563)


	//   ....[0]....
.L_1563:
        /*0ce4*/ 	.word	0x00000250
        /*0ce8*/ 	.word	0x000000ff
        /*0cec*/ 	.word	0x00022800
        /*0cf0*/ 	.short	0x0100
        /*0cf2*/ 	.byte	0x08
	.zero		1


	//   ....[1]....
        /*0cf4*/ 	.word	0x00000260
        /*0cf8*/ 	.word	0x000000ff
        /*0cfc*/ 	.word	0x00022820
        /*0d00*/ 	.short	0x0100
        /*0d02*/ 	.byte	0x08
	.zero		1


	//   ....[2]....
        /*0d04*/ 	.word	0x00000350
        /*0d08*/ 	.word	0x000000ff
        /*0d0c*/ 	.word	0x00022830
        /*0d10*/ 	.short	0x0100
        /*0d12*/ 	.byte	0x08
	.zero		1


	//   ....[3]....
        /*0d14*/ 	.word	0x00000360
        /*0d18*/ 	.word	0x000000ff
        /*0d1c*/ 	.word	0x00022840
        /*0d20*/ 	.short	0x0100
        /*0d22*/ 	.byte	0x08
	.zero		1


	//   ....[4]....
        /*0d24*/ 	.word	0x00000370
        /*0d28*/ 	.word	0x000000ff
        /*0d2c*/ 	.word	0x00022838
        /*0d30*/ 	.short	0x0100
        /*0d32*/ 	.byte	0x08
	.zero		1


	//   ....[5]....
        /*0d34*/ 	.word	0x00000380
        /*0d38*/ 	.word	0x000000ff
        /*0d3c*/ 	.word	0x00022848
        /*0d40*/ 	.short	0x0100
        /*0d42*/ 	.byte	0x08
	.zero		1


	//   ....[6]....
        /*0d44*/ 	.word	0x000004b0
        /*0d48*/ 	.word	0x000000ff
        /*0d4c*/ 	.word	0x00022850
        /*0d50*/ 	.short	0x0100
        /*0d52*/ 	.byte	0x08
	.zero		1


	//   ....[7]....
        /*0d54*/ 	.word	0x000004c0
        /*0d58*/ 	.word	0x000000ff
        /*0d5c*/ 	.word	0x00022860
        /*0d60*/ 	.short	0x0100
        /*0d62*/ 	.byte	0x08
	.zero		1


	//   ....[8]....
        /*0d64*/ 	.word	0x000004d0
        /*0d68*/ 	.word	0x000000ff
        /*0d6c*/ 	.word	0x00022858
        /*0d70*/ 	.short	0x0100
        /*0d72*/ 	.byte	0x08
	.zero		1


	//   ....[9]....
        /*0d74*/ 	.word	0x000004e0
        /*0d78*/ 	.word	0x000000ff
        /*0d7c*/ 	.word	0x00022868
        /*0d80*/ 	.short	0x0100
        /*0d82*/ 	.byte	0x08
	.zero		1


	//   ....[10]....
        /*0d84*/ 	.word	0x000005d0
        /*0d88*/ 	.word	0x000000ff
        /*0d8c*/ 	.word	0x00022870
        /*0d90*/ 	.short	0x0100
        /*0d92*/ 	.byte	0x06
	.zero		1


	//   ....[11]....
        /*0d94*/ 	.word	0x000005e0
        /*0d98*/ 	.word	0x000000ff
        /*0d9c*/ 	.word	0x00022880
        /*0da0*/ 	.short	0x0100
        /*0da2*/ 	.byte	0x06
	.zero		1


	//   ....[12]....
        /*0da4*/ 	.word	0x000005f0
        /*0da8*/ 	.word	0x000000ff
        /*0dac*/ 	.word	0x00022878
        /*0db0*/ 	.short	0x0100
        /*0db2*/ 	.byte	0x06
	.zero		1


	//   ....[13]....
        /*0db4*/ 	.word	0x00000600
        /*0db8*/ 	.word	0x000000ff
        /*0dbc*/ 	.word	0x00022888
        /*0dc0*/ 	.short	0x0100
        /*0dc2*/ 	.byte	0x06
	.zero		1


	//   ....[14]....
        /*0dc4*/ 	.word	0x00000730
        /*0dc8*/ 	.word	0x000000ff
        /*0dcc*/ 	.word	0x00022890
        /*0dd0*/ 	.short	0x0100
        /*0dd2*/ 	.byte	0x08
	.zero		1


	//   ....[15]....
        /*0dd4*/ 	.word	0x00000740
        /*0dd8*/ 	.word	0x000000ff
        /*0ddc*/ 	.word	0x000228a0
        /*0de0*/ 	.short	0x0100
        /*0de2*/ 	.byte	0x08
	.zero		1


	//   ....[16]....
        /*0de4*/ 	.word	0x00000750
        /*0de8*/ 	.word	0x000000ff
        /*0dec*/ 	.word	0x00022898
        /*0df0*/ 	.short	0x0100
        /*0df2*/ 	.byte	0x08
	.zero		1


	//   ....[17]....
        /*0df4*/ 	.word	0x00000760
        /*0df8*/ 	.word	0x000000ff
        /*0dfc*/ 	.word	0x000228a8
        /*0e00*/ 	.short	0x0100
        /*0e02*/ 	.byte	0x08
	.zero		1


	//   ....[18]....
        /*0e04*/ 	.word	0x00000890
        /*0e08*/ 	.word	0x000000ff
        /*0e0c*/ 	.word	0x000228b0
        /*0e10*/ 	.short	0x0100
        /*0e12*/ 	.byte	0x08
	.zero		1


	//   ....[19]....
        /*0e14*/ 	.word	0x000008a0
        /*0e18*/ 	.word	0x000000ff
        /*0e1c*/ 	.word	0x000228c0
        /*0e20*/ 	.short	0x0100
        /*0e22*/ 	.byte	0x08
	.zero		1


	//   ....[20]....
        /*0e24*/ 	.word	0x000008b0
        /*0e28*/ 	.word	0x000000ff
        /*0e2c*/ 	.word	0x000228b8
        /*0e30*/ 	.short	0x0100
        /*0e32*/ 	.byte	0x08
	.zero		1


	//   ....[21]....
        /*0e34*/ 	.word	0x000008c0
        /*0e38*/ 	.word	0x000000ff
        /*0e3c*/ 	.word	0x000228c8
        /*0e40*/ 	.short	0x0100
        /*0e42*/ 	.byte	0x08
	.zero		1


	//   ....[22]....
        /*0e44*/ 	.word	0x00002e00
        /*0e48*/ 	.word	0x00000056
        /*0e4c*/ 	.word	0x00022890
        /*0e50*/ 	.short	0x010a
        /*0e52*/ 	.byte	0x3f
	.zero		1


	//   ....[23]....
        /*0e54*/ 	.word	0x000041f0
        /*0e58*/ 	.word	0x00000056
        /*0e5c*/ 	.word	0x00022890
        /*0e60*/ 	.short	0x010a
        /*0e62*/ 	.byte	0x3f
	.zero		1


	//   ....[24]....
        /*0e64*/ 	.word	0x000052e0
        /*0e68*/ 	.word	0x00000056
        /*0e6c*/ 	.word	0x00022890
        /*0e70*/ 	.short	0x010a
        /*0e72*/ 	.byte	0x3f
	.zero		1


	//   ....[25]....
        /*0e74*/ 	.word	0x000057a0
        /*0e78*/ 	.word	0x00000008
        /*0e7c*/ 	.word	0x00000000
        /*0e80*/ 	.short	0x0101
        /*0e82*/ 	.byte	0x3f
	.zero		1


	//   ....[26]....
        /*0e84*/ 	.word	0x000057e0
        /*0e88*/ 	.word	0x00000056
        /*0e8c*/ 	.word	0x000228b0
        /*0e90*/ 	.short	0x010a
        /*0e92*/ 	.byte	0x3f
	.zero		1


	//   ....[27]....
        /*0e94*/ 	.word	0x00006020
        /*0e98*/ 	.word	0x00000056
        /*0e9c*/ 	.word	0x00000000
        /*0ea0*/ 	.short	0x0101
        /*0ea2*/ 	.byte	0x3f
	.zero		1


	//   ....[28]....
        /*0ea4*/ 	.word	0x000068f0
        /*0ea8*/ 	.word	0x00000013
        /*0eac*/ 	.word	0x00022800
        /*0eb0*/ 	.short	0x010a
        /*0eb2*/ 	.byte	0x3f
	.zero		1


	//   ....[29]....
        /*0eb4*/ 	.word	0x00006940
        /*0eb8*/ 	.word	0x00000013
        /*0ebc*/ 	.word	0x00022800
        /*0ec0*/ 	.short	0x010a
        /*0ec2*/ 	.byte	0x3f
	.zero		1


	//   ....[30]....
        /*0ec4*/ 	.word	0x00007420
        /*0ec8*/ 	.word	0x00000013
        /*0ecc*/ 	.word	0x00022800
        /*0ed0*/ 	.short	0x010a
        /*0ed2*/ 	.byte	0x3f
	.zero		1


	//   ....[31]....
        /*0ed4*/ 	.word	0x00008a10
        /*0ed8*/ 	.word	0x00000013
        /*0edc*/ 	.word	0x00022800
        /*0ee0*/ 	.short	0x010a
        /*0ee2*/ 	.byte	0x3f
	.zero		1


	//   ....[32]....
        /*0ee4*/ 	.word	0x00009a50
        /*0ee8*/ 	.word	0x00000009
        /*0eec*/ 	.word	0x00022830
        /*0ef0*/ 	.short	0x010a
        /*0ef2*/ 	.byte	0x3f
	.zero		1


	//   ....[33]....
        /*0ef4*/ 	.word	0x00009af0
        /*0ef8*/ 	.word	0x00000009
        /*0efc*/ 	.word	0x00022830
        /*0f00*/ 	.short	0x010a
        /*0f02*/ 	.byte	0x3f
	.zero		1


	//   ....[34]....
        /*0f04*/ 	.word	0x0000ae70
        /*0f08*/ 	.word	0x0000000f
        /*0f0c*/ 	.word	0x00000000
        /*0f10*/ 	.short	0x0101
        /*0f12*/ 	.byte	0x3f
	.zero		1


	//   ....[35]....
        /*0f14*/ 	.word	0x0000b400
        /*0f18*/ 	.word	0x00000009
        /*0f1c*/ 	.word	0x00022850
        /*0f20*/ 	.short	0x010a
        /*0f22*/ 	.byte	0x3f
	.zero		1


	//   ....[36]....
        /*0f24*/ 	.word	0x0000b450
        /*0f28*/ 	.word	0x00000009
        /*0f2c*/ 	.word	0x00022850
        /*0f30*/ 	.short	0x010a
        /*0f32*/ 	.byte	0x3f
	.zero		1


	//   ....[37]....
        /*0f34*/ 	.word	0x0000b880
        /*0f38*/ 	.word	0x00000009
        /*0f3c*/ 	.word	0x00000000
        /*0f40*/ 	.short	0x0101
        /*0f42*/ 	.byte	0x3f
	.zero		1


	//   ....[38]....
        /*0f44*/ 	.word	0x0000b9e0
        /*0f48*/ 	.word	0x0000000e
        /*0f4c*/ 	.word	0x00022830
        /*0f50*/ 	.short	0x010a
        /*0f52*/ 	.byte	0x3f
	.zero		1


	//   ....[39]....
        /*0f54*/ 	.word	0x0000ba40
        /*0f58*/ 	.word	0x0000000e
        /*0f5c*/ 	.word	0x00022830
        /*0f60*/ 	.short	0x010a
        /*0f62*/ 	.byte	0x3f
	.zero		1


	//   ....[40]....
        /*0f64*/ 	.word	0x0000cd50
        /*0f68*/ 	.word	0x0000009c
        /*0f6c*/ 	.word	0x00000000
        /*0f70*/ 	.short	0x0101
        /*0f72*/ 	.byte	0x3f
	.zero		1


	//   ....[41]....
        /*0f74*/ 	.word	0x0000dbc0
        /*0f78*/ 	.word	0x0000000e
        /*0f7c*/ 	.word	0x00022850
        /*0f80*/ 	.short	0x010a
        /*0f82*/ 	.byte	0x3f
	.zero		1


	//   ....[42]....
        /*0f84*/ 	.word	0x0000dc10
        /*0f88*/ 	.word	0x0000000e
        /*0f8c*/ 	.word	0x00022850
        /*0f90*/ 	.short	0x010a
        /*0f92*/ 	.byte	0x3f
	.zero		1


	//   ....[43]....
        /*0f94*/ 	.word	0x0000dff0
        /*0f98*/ 	.word	0x0000000e
        /*0f9c*/ 	.word	0x00000000
        /*0fa0*/ 	.short	0x0101
        /*0fa2*/ 	.byte	0x3f
	.zero		1


	//   ....[44]....
        /*0fa4*/ 	.word	0x0000e110
        /*0fa8*/ 	.word	0x0000000e
        /*0fac*/ 	.word	0x00022830
        /*0fb0*/ 	.short	0x010a
        /*0fb2*/ 	.byte	0x3f
	.zero		1


	//   ....[45]....
        /*0fb4*/ 	.word	0x0000e170
        /*0fb8*/ 	.word	0x0000000e
        /*0fbc*/ 	.word	0x00022830
        /*0fc0*/ 	.short	0x010a
        /*0fc2*/ 	.byte	0x3f
	.zero		1


	//   ....[46]....
        /*0fc4*/ 	.word	0x0000f4f0
        /*0fc8*/ 	.word	0x000000a2
        /*0fcc*/ 	.word	0x00000000
        /*0fd0*/ 	.short	0x0101
        /*0fd2*/ 	.byte	0x3f
	.zero		1


	//   ....[47]....
        /*0fd4*/ 	.word	0x0000fb10
        /*0fd8*/ 	.word	0x0000000e
        /*0fdc*/ 	.word	0x00022850
        /*0fe0*/ 	.short	0x010a
        /*0fe2*/ 	.byte	0x3f
	.zero		1


	//   ....[48]....
        /*0fe4*/ 	.word	0x0000fb60
        /*0fe8*/ 	.word	0x0000000e
        /*0fec*/ 	.word	0x00022850
        /*0ff0*/ 	.short	0x010a
        /*0ff2*/ 	.byte	0x3f
	.zero		1


	//   ....[49]....
        /*0ff4*/ 	.word	0x0000ff50
        /*0ff8*/ 	.word	0x0000000e
        /*0ffc*/ 	.word	0x00000000
        /*1000*/ 	.short	0x0101
        /*1002*/ 	.byte	0x3f
	.zero		1


	//   ....[50]....
        /*1004*/ 	.word	0x00012520
        /*1008*/ 	.word	0x00000003
        /*100c*/ 	.word	0x00000000
        /*1010*/ 	.short	0x0101
        /*1012*/ 	.byte	0x3f
	.zero		1


	//   ....[51]....
        /*1014*/ 	.word	0x00015160
        /*1018*/ 	.word	0x00000017
        /*101c*/ 	.word	0x00022820
        /*1020*/ 	.short	0x010a
        /*1022*/ 	.byte	0x3f
	.zero		1


	//   ....[52]....
        /*1024*/ 	.word	0x000151f0
        /*1028*/ 	.word	0x00000003
        /*102c*/ 	.word	0x000228a0
        /*1030*/ 	.short	0x010a
        /*1032*/ 	.byte	0x3f
	.zero		1


	//   ....[53]....
        /*1034*/ 	.word	0x00015440
        /*1038*/ 	.word	0x00000003
        /*103c*/ 	.word	0x000228c0
        /*1040*/ 	.short	0x010a
        /*1042*/ 	.byte	0x3f
	.zero		1


	//   ....[54]....
        /*1044*/ 	.word	0x00015a50
        /*1048*/ 	.word	0x00000008
        /*104c*/ 	.word	0x000228a0
        /*1050*/ 	.short	0x010a
        /*1052*/ 	.byte	0x3f
	.zero		1


	//   ....[55]....
        /*1054*/ 	.word	0x00015c90
        /*1058*/ 	.word	0x00000008
        /*105c*/ 	.word	0x000228c0
        /*1060*/ 	.short	0x010a
        /*1062*/ 	.byte	0x3f
	.zero		1


	//   ....[56]....
        /*1064*/ 	.word	0x00016d20
        /*1068*/ 	.word	0x00000020
        /*106c*/ 	.word	0x00022840
        /*1070*/ 	.short	0x010a
        /*1072*/ 	.byte	0x3f
	.zero		1


	//   ....[57]....
        /*1074*/ 	.word	0x00017340
        /*1078*/ 	.word	0x00000020
        /*107c*/ 	.word	0x00022830
        /*1080*/ 	.short	0x0107
        /*1082*/ 	.byte	0x3f
	.zero		1


	//   ....[58]....
        /*1084*/ 	.word	0x00017420
        /*1088*/ 	.word	0x00000020
        /*108c*/ 	.word	0x00022830
        /*1090*/ 	.short	0x0101
        /*1092*/ 	.byte	0x3f
	.zero		1


	//   ....[59]....
        /*1094*/ 	.word	0x00017fe0
        /*1098*/ 	.word	0x00000017
        /*109c*/ 	.word	0x00022800
        /*10a0*/ 	.short	0x0107
        /*10a2*/ 	.byte	0x3f
	.zero		1


	//   ....[60]....
        /*10a4*/ 	.word	0x000180d0
        /*10a8*/ 	.word	0x00000017
        /*10ac*/ 	.word	0x00022800
        /*10b0*/ 	.short	0x0101
        /*10b2*/ 	.byte	0x3f
	.zero		1


	//   ....[61]....
        /*10b4*/ 	.word	0x000180f0
        /*10b8*/ 	.word	0x00000017
        /*10bc*/ 	.word	0x00022820
        /*10c0*/ 	.short	0x010a
        /*10c2*/ 	.byte	0x3f
	.zero		1


	//   ....[62]....
        /*10c4*/ 	.word	0x00018180
        /*10c8*/ 	.word	0x00000020
        /*10cc*/ 	.word	0x00022860
        /*10d0*/ 	.short	0x010a
        /*10d2*/ 	.byte	0x3f
	.zero		1


	//   ....[63]....
        /*10d4*/ 	.word	0x00018880
        /*10d8*/ 	.word	0x00000020
        /*10dc*/ 	.word	0x00022850
        /*10e0*/ 	.short	0x0107
        /*10e2*/ 	.byte	0x3f
	.zero		1


	//   ....[64]....
        /*10e4*/ 	.word	0x00018950
        /*10e8*/ 	.word	0x00000020
        /*10ec*/ 	.word	0x00022850
        /*10f0*/ 	.short	0x0101
        /*10f2*/ 	.byte	0x3f
	.zero		1


	//   ....[65]....
        /*10f4*/ 	.word	0x00018c90
        /*10f8*/ 	.word	0x00000004
        /*10fc*/ 	.word	0x00022840
        /*1100*/ 	.short	0x010a
        /*1102*/ 	.byte	0x3f
	.zero		1


	//   ....[66]....
        /*1104*/ 	.word	0x00019070
        /*1108*/ 	.word	0x00000004
        /*110c*/ 	.word	0x00022830
        /*1110*/ 	.short	0x0107
        /*1112*/ 	.byte	0x3f
	.zero		1


	//   ....[67]....
        /*1114*/ 	.word	0x00019130
        /*1118*/ 	.word	0x00000004
        /*111c*/ 	.word	0x00022830
        /*1120*/ 	.short	0x0101
        /*1122*/ 	.byte	0x3f
	.zero		1


	//   ....[68]....
        /*1124*/ 	.word	0x00019160
        /*1128*/ 	.word	0x00000004
        /*112c*/ 	.word	0x00022860
        /*1130*/ 	.short	0x010a
        /*1132*/ 	.byte	0x3f
	.zero		1


	//   ....[69]....
        /*1134*/ 	.word	0x00019680
        /*1138*/ 	.word	0x00000004
        /*113c*/ 	.word	0x00022850
        /*1140*/ 	.short	0x0107
        /*1142*/ 	.byte	0x3f
	.zero		1


	//   ....[70]....
        /*1144*/ 	.word	0x00019740
        /*1148*/ 	.word	0x00000004
        /*114c*/ 	.word	0x00022850
        /*1150*/ 	.short	0x0101
        /*1152*/ 	.byte	0x3f
	.zero		1


	//   ....[71]....
        /*1154*/ 	.word	0x0001a5b0
        /*1158*/ 	.word	0x00000004
        /*115c*/ 	.word	0x00022820
        /*1160*/ 	.short	0x010a
        /*1162*/ 	.byte	0x3f
	.zero		1


	//   ....[72]....
        /*1164*/ 	.word	0x0001a720
        /*1168*/ 	.word	0x00000005
        /*116c*/ 	.word	0x00022840
        /*1170*/ 	.short	0x010a
        /*1172*/ 	.byte	0x3f
	.zero		1


	//   ....[73]....
        /*1174*/ 	.word	0x0001a7c0
        /*1178*/ 	.word	0x00000019
        /*117c*/ 	.word	0x00022840
        /*1180*/ 	.short	0x010a
        /*1182*/ 	.byte	0x3f
	.zero		1


	//   ....[74]....
        /*1184*/ 	.word	0x0001a800
        /*1188*/ 	.word	0x00000005
        /*118c*/ 	.word	0x00022860
        /*1190*/ 	.short	0x010a
        /*1192*/ 	.byte	0x3f
	.zero		1


	//   ....[75]....
        /*1194*/ 	.word	0x0001a840
        /*1198*/ 	.word	0x00000019
        /*119c*/ 	.word	0x00022860
        /*11a0*/ 	.short	0x010a
        /*11a2*/ 	.byte	0x3f
	.zero		1


	//   ....[76]....
        /*11a4*/ 	.word	0x0001a8a0
        /*11a8*/ 	.word	0x00000056
        /*11ac*/ 	.word	0x00022890
        /*11b0*/ 	.short	0x010a
        /*11b2*/ 	.byte	0x3f
	.zero		1


	//   ....[77]....
        /*11b4*/ 	.word	0x0001ab30
        /*11b8*/ 	.word	0x00000056
        /*11bc*/ 	.word	0x00022890
        /*11c0*/ 	.short	0x010a
        /*11c2*/ 	.byte	0x3f
	.zero		1


	//   ....[78]....
        /*11c4*/ 	.word	0x0001ade0
        /*11c8*/ 	.word	0x00000056
        /*11cc*/ 	.word	0x00022890
        /*11d0*/ 	.short	0x010a
        /*11d2*/ 	.byte	0x3f
	.zero		1


	//   ....[79]....
        /*11d4*/ 	.word	0x0001b090
        /*11d8*/ 	.word	0x00000056
        /*11dc*/ 	.word	0x000228b0
        /*11e0*/ 	.short	0x010a
        /*11e2*/ 	.byte	0x3f
	.zero		1


	//   ....[80]....
        /*11e4*/ 	.word	0x0001b550
        /*11e8*/ 	.word	0x00000013
        /*11ec*/ 	.word	0x00022800
        /*11f0*/ 	.short	0x010a
        /*11f2*/ 	.byte	0x3f
	.zero		1


	//   ....[81]....
        /*11f4*/ 	.word	0x0001bb50
        /*11f8*/ 	.word	0x00000013
        /*11fc*/ 	.word	0x00022800
        /*1200*/ 	.short	0x010a
        /*1202*/ 	.byte	0x3f
	.zero		1


	//   ....[82]....
        /*1204*/ 	.word	0x0001bba0
        /*1208*/ 	.word	0x00000009
        /*120c*/ 	.word	0x00022830
        /*1210*/ 	.short	0x010a
        /*1212*/ 	.byte	0x3f
	.zero		1


	//   ....[83]....
        /*1214*/ 	.word	0x0001bbf0
        /*1218*/ 	.word	0x00000009
        /*121c*/ 	.word	0x00022850
        /*1220*/ 	.short	0x010a
        /*1222*/ 	.byte	0x3f
	.zero		1


	//   ....[84]....
        /*1224*/ 	.word	0x0001bc40
        /*1228*/ 	.word	0x0000000e
        /*122c*/ 	.word	0x00022830
        /*1230*/ 	.short	0x010a
        /*1232*/ 	.byte	0x3f
	.zero		1


	//   ....[85]....
        /*1234*/ 	.word	0x0001bc90
        /*1238*/ 	.word	0x0000000e
        /*123c*/ 	.word	0x00022850
        /*1240*/ 	.short	0x010a
        /*1242*/ 	.byte	0x3f
	.zero		1


	//   ....[86]....
        /*1244*/ 	.word	0x0001bce0
        /*1248*/ 	.word	0x0000000e
        /*124c*/ 	.word	0x00022830
        /*1250*/ 	.short	0x010a
        /*1252*/ 	.byte	0x3f
	.zero		1


	//   ....[87]....
        /*1254*/ 	.word	0x0001bd30
        /*1258*/ 	.word	0x0000000e
        /*125c*/ 	.word	0x00022850
        /*1260*/ 	.short	0x010a
        /*1262*/ 	.byte	0x3f
	.zero		1


	//   ....[88]....
        /*1264*/ 	.word	0x0001c300
        /*1268*/ 	.word	0x00000017
        /*126c*/ 	.word	0x00022820
        /*1270*/ 	.short	0x010a
        /*1272*/ 	.byte	0x3f
	.zero		1


	//   ....[89]....
        /*1274*/ 	.word	0x0001c350
        /*1278*/ 	.word	0x00000003
        /*127c*/ 	.word	0x000228a0
        /*1280*/ 	.short	0x010a
        /*1282*/ 	.byte	0x3f
	.zero		1


	//   ....[90]....
        /*1284*/ 	.word	0x0001c3a0
        /*1288*/ 	.word	0x00000003
        /*128c*/ 	.word	0x000228c0
        /*1290*/ 	.short	0x010a
        /*1292*/ 	.byte	0x3f
	.zero		1


	//   ....[91]....
        /*1294*/ 	.word	0x0001c3f0
        /*1298*/ 	.word	0x00000008
        /*129c*/ 	.word	0x000228a0
        /*12a0*/ 	.short	0x010a
        /*12a2*/ 	.byte	0x3f
	.zero		1


	//   ....[92]....
        /*12a4*/ 	.word	0x0001c440
        /*12a8*/ 	.word	0x00000008
        /*12ac*/ 	.word	0x000228c0
        /*12b0*/ 	.short	0x010a
        /*12b2*/ 	.byte	0x3f
	.zero		1


	//   ....[93]....
        /*12b4*/ 	.word	0x0001c560
        /*12b8*/ 	.word	0x00000020
        /*12bc*/ 	.word	0x00022840
        /*12c0*/ 	.short	0x010a
        /*12c2*/ 	.byte	0x3f
	.zero		1


	//   ....[94]....
        /*12c4*/ 	.word	0x0001d840
        /*12c8*/ 	.word	0x00000017
        /*12cc*/ 	.word	0x00022820
        /*12d0*/ 	.short	0x010a
        /*12d2*/ 	.byte	0x3f
	.zero		1


	//   ....[95]....
        /*12d4*/ 	.word	0x0001d890
        /*12d8*/ 	.word	0x00000020
        /*12dc*/ 	.word	0x00022860
        /*12e0*/ 	.short	0x010a
        /*12e2*/ 	.byte	0x3f
	.zero		1


	//   ....[96]....
        /*12e4*/ 	.word	0x0001e200
        /*12e8*/ 	.word	0x00000004
        /*12ec*/ 	.word	0x00022840
        /*12f0*/ 	.short	0x010a
        /*12f2*/ 	.byte	0x3f
	.zero		1


	//   ....[97]....
        /*12f4*/ 	.word	0x0001e8e0
        /*12f8*/ 	.word	0x00000004
        /*12fc*/ 	.word	0x00022860
        /*1300*/ 	.short	0x010a
        /*1302*/ 	.byte	0x3f
	.zero		1


	//   ....[98]....
        /*1304*/ 	.word	0x0001f980
        /*1308*/ 	.word	0x00000004
        /*130c*/ 	.word	0x00022820
        /*1310*/ 	.short	0x010a
        /*1312*/ 	.byte	0x3f
	.zero		1


	//   ....[99]....
        /*1314*/ 	.word	0x0001fb20
        /*1318*/ 	.word	0x00000005
        /*131c*/ 	.word	0x00022840
        /*1320*/ 	.short	0x010a
        /*1322*/ 	.byte	0x3f
	.zero		1


	//   ....[100]....
        /*1324*/ 	.word	0x0001fb70
        /*1328*/ 	.word	0x00000019
        /*132c*/ 	.word	0x00022840
        /*1330*/ 	.short	0x010a
        /*1332*/ 	.byte	0x3f
	.zero		1


	//   ....[101]....
        /*1334*/ 	.word	0x0001fbc0
        /*1338*/ 	.word	0x00000005
        /*133c*/ 	.word	0x00022860
        /*1340*/ 	.short	0x010a
        /*1342*/ 	.byte	0x3f
	.zero		1


	//----- nvinfo : EIATTR_NUM_MBARRIERS
	.align		4
.L_1564:
        /*1344*/ 	.byte	0x03, 0x38
        /*1346*/ 	.short	0x0016


	//----- nvinfo : EIATTR_EXIT_INSTR_OFFSETS
	.align		4
        /*1348*/ 	.byte	0x04, 0x1c
        /*134a*/ 	.short	(.L_1566 - .L_1565)


	//   ....[0]....
.L_1565:
        /*134c*/ 	.word	0x0001a890


	//----- nvinfo : EIATTR_MAX_THREADS
	.align		4
.L_1566:
        /*1350*/ 	.byte	0x04, 0x05
        /*1352*/ 	.short	(.L_1568 - .L_1567)
.L_1567:
        /*1354*/ 	.word	0x00000180
        /*1358*/ 	.word	0x00000001
        /*135c*/ 	.word	0x00000001


	//----- nvinfo : EIATTR_CRS_STACK_SIZE
	.align		4
.L_1568:
        /*1360*/ 	.byte	0x04, 0x1e
        /*1362*/ 	.short	(.L_1570 - .L_1569)
.L_1569:
        /*1364*/ 	.word	0x00000000


	//----- nvinfo : EIATTR_CBANK_PARAM_SIZE
	.align		4
.L_1570:
        /*1368*/ 	.byte	0x03, 0x19
        /*136a*/ 	.short	0x0af0


	//----- nvinfo : EIATTR_PARAM_CBANK
	.align		4
        /*136c*/ 	.byte	0x04, 0x0a
        /*136e*/ 	.short	(.L_1572 - .L_1571)
	.align		4
.L_1571:
        /*1370*/ 	.word	index@(.nv.constant0._ZN7cutlass13device_kernelIN5flash11enable_sm90INS1_16FlashAttnFwdSm90INS1_25CollectiveMainloopFwdSm90ILi2EN4cute5tupleIJNS5_1CILi1EEES8_S8_EEENS6_IJNS7_ILi128EEENS7_ILi96EEENS7_ILi64EEEEEELi256ENS_10bfloat16_tEfNS_4arch4Sm90ELb1ELb0ELb0ELb1ELb1ELb1ELb0ELb1ELb0ELb1ELb0ELb0EEENS1_21CollectiveEpilogueFwdINS6_IJSA_NS7_ILi256EEESB_EEES9_SE_SG_Li256ELb1ELb1ELb0ELb0EEENS1_36VarlenDynamicPersistentTileSchedulerILi128ELi96ELi256ELi128ELb0ELb1ELb1ELb1ELb1ELb1EEEEEEEEEvNT_6ParamsE)
        /*1374*/ 	.short	0x0210
        /*1376*/ 	.short	0x0af0


	//----- nvinfo : EIATTR_SW_WAR
	.align		4
.L_1572:
        /*1378*/ 	.byte	0x04, 0x36
        /*137a*/ 	.short	(.L_1574 - .L_1573)
.L_1573:
        /*137c*/ 	.word	0x00000008
.L_1574:


//--------------------- .nv.info._ZN7cutlass13device_kernelIN5flash11enable_sm90INS1_16FlashAttnFwdSm90INS1_25CollectiveMainloopFwdSm90ILi2EN4cute5tupleIJNS5_1CILi1EEES8_S8_EEENS6_IJNS7_ILi128EEENS7_ILi96EEENS7_ILi64EEEEEELi256ENS_10bfloat16_tEfNS_4arch4Sm90ELb1ELb0ELb0ELb1ELb1ELb0ELb1ELb1ELb0ELb1ELb0ELb0EEENS1_21CollectiveEpilogueFwdINS6_IJSA_NS7_ILi256EEESB_EEES9_SE_SG_Li256ELb1ELb1ELb0ELb0EEENS1_36VarlenDynamicPersistentTileSchedulerILi128ELi96ELi256ELi128ELb0ELb1ELb1ELb1ELb1ELb1EEEEEEEEEvNT_6ParamsE --------------------------
	.section	.nv.info._ZN7cutlass13device_kernelIN5flash11enable_sm90INS1_16FlashAttnFwdSm90INS1_25CollectiveMainloopFwdSm90ILi2EN4cute5tupleIJNS5_1CILi1EEES8_S8_EEENS6_IJNS7_ILi128EEENS7_ILi96EEENS7_ILi64EEEEEELi256ENS_10bfloat16_tEfNS_4arch4Sm90ELb1ELb0ELb0ELb1ELb1ELb0ELb1ELb1ELb0ELb1ELb0ELb0EEENS1_21CollectiveEpilogueFwdINS6_IJSA_NS7_ILi256EEESB_EEES9_SE_SG_Li256ELb1ELb1ELb0ELb0EEENS1_36VarlenDynamicPersistentTileSchedulerILi128ELi96ELi256ELi128ELb0ELb1ELb1ELb1ELb1ELb1EEEEEEEEEvNT_6ParamsE,"",@"SHT_CUDA_INFO"
	.sectionflags	@""
	.align	4


	//----- nvinfo : EIATTR_CUDA_API_VERSION
	.align		4
        /*0000*/ 	.byte	0x04, 0x37
        /*0002*/ 	.short	(.L_1576 - .L_1575)
.L_1575:
        /*0004*/ 	.word	0x00000082


	//----- nvinfo : EIATTR_KPARAM_INFO
	.align		4
.L_1576:
        /*0008*/ 	.byte	0x04, 0x17
        /*000a*/ 	.short	(.L_1578 - .L_1577)
.L_1577:
        /*000c*/ 	.word	0x00000000
        /*0010*/ 	.short	0x0000
        /*0012*/ 	.short	0x0070
        /*0014*/ 	.byte	0x00, 0xf0, 0x01, 0x2e


	//----- nvinfo : EIATTR_SPARSE_MMA_MASK
	.align		4
.L_1578:
        /*0018*/ 	.byte	0x03, 0x50
        /*001a*/ 	.short	0x0000


	//----- nvinfo : EIATTR_MAXREG_COUNT
	.align		4
        /*001c*/ 	.byte	0x03, 0x1b
        /*001e*/ 	.short	0x00a8


	//----- nvinfo : EIATTR_NUM_BARRIERS
	.align		4
        /*0020*/ 	.byte	0x02, 0x4c
        /*0022*/ 	.byte	0x10
	.zero		1


	//----- nvinfo : EIATTR_EXTERNS
	.align		4
        /*0024*/ 	.byte	0x04, 0x0f
        /*0026*/ 	.short	(.L_1580 - .L_1579)


	//   ....[0]....
	.align		4
.L_1579:
        /*0028*/ 	.word	index@(__assertfail)


	//----- nvinfo : EIATTR_ANNOTATIONS
	.align		4
.L_1580:
        /*002c*/ 	.byte	0x04, 0x55
        /*002e*/ 	.short	(.L_1582 - .L_1581)


	//   ....[0]....
.L_1581:
        /* <DEDUP_REMOVED lines=18> */


	//----- nvinfo : EIATTR_MERCURY_ISA_VERSION
	.align		4
.L_1582:
        /*0140*/ 	.byte	0x03, 0x5f
        /*0142*/ 	.short	0x0101


	//----- nvinfo : EIATTR_UNUSED_LOAD_BYTE_OFFSET
	.align		4
        /*0144*/ 	.byte	0x04, 0x44
        /*0146*/ 	.short	(.L_1584 - .L_1583)


	//   ....[0]....
.L_1583:
        /*0148*/ 	.word	0x000009b0
        /*014c*/ 	.word	0x0000fff0


	//   ....[1]....
        /*0150*/ 	.word	0x00009a00
        /*0154*/ 	.word	0x0000fff0


	//----- nvinfo : EIATTR_INT_WARP_WIDE_INSTR_OFFSETS
	.align		4
.L_1584:
        /*0158*/ 	.byte	0x04, 0x31
        /*015a*/ 	.short	(.L_1586 - .L_1585)


	//   ....[0]....
.L_1585:
        /*015c*/ 	.word	0x000000c0


	//   ....[1]....
        /*0160*/ 	.word	0x000000d0


	//   ....[2]....
        /*0164*/ 	.word	0x000000e0


	//   ....[3]....
        /*0168*/ 	.word	0x00000180


	//   ....[4]....
        /*016c*/ 	.word	0x0000dc20


	//   ....[5]....
        /*0170*/ 	.word	0x0000dcb0


	//   ....[6]....
        /*0174*/ 	.word	0x00011bd0


	//   ....[7]....
        /*0178*/ 	.word	0x00011c60


	//----- nvinfo : EIATTR_COOP_GROUP_MASK_REGIDS
	.align		4
.L_1586:
        /*017c*/ 	.byte	0x04, 0x29
        /*017e*/ 	.short	(.L_1588 - .L_1587)


	//   ....[0]....
.L_1587:
        /*0180*/ 	.word	0xffffffff


	//   ....[1]....
        /*0184*/ 	.word	0xffffffff


	//   ....[2]....
        /*0188*/ 	.word	0xffffffff


	//   ....[3]....
        /*018c*/ 	.word	0xffffffff


	//   ....[4]....
        /*0190*/ 	.word	0xffffffff


	//   ....[5]....
        /*0194*/ 	.word	0xffffffff


	//   ....[6]....
        /*0198*/ 	.word	0xffffffff


	//   ....[7]....
        /*019c*/ 	.word	0xffffffff


	//   ....[8]....
        /*01a0*/ 	.word	0xffffffff


	//   ....[9]....
        /*01a4*/ 	.word	0xffffffff


	//   ....[10]....
        /*01a8*/ 	.word	0xffffffff


	//   ....[11]....
        /*01ac*/ 	.word	0xffffffff


	//   ....[12]....
        /*01b0*/ 	.word	0xffffffff


	//   ....[13]....
        /*01b4*/ 	.word	0xffffffff


	//   ....[14]....
        /*01b8*/ 	.word	0xffffffff


	//   ....[15]....
        /*01bc*/ 	.word	0xffffffff


	//   ....[16]....
        /*01c0*/ 	.word	0xffffffff


	//   ....[17]....
        /*01c4*/ 	.word	0xffffffff


	//   ....[18]....
        /*01c8*/ 	.word	0xffffffff


	//   ....[19]....
        /*01cc*/ 	.word	0xffffffff


	//   ....[20]....
        /*01d0*/ 	.word	0xffffffff


	//   ....[21]....
        /*01d4*/ 	.word	0xffffffff


	//   ....[22]....
        /*01d8*/ 	.word	0xffffffff


	//   ....[23]....
        /*01dc*/ 	.word	0xffffffff


	//   ....[24]....
        /*01e0*/ 	.word	0xffffffff


	//   ....[25]....
        /*01e4*/ 	.word	0xffffffff


	//   ....[26]....
        /*01e8*/ 	.word	0xffffffff


	//   ....[27]....
        /*01ec*/ 	.word	0xffffffff


	//   ....[28]....
        /*01f0*/ 	.word	0xffffffff


	//   ....[29]....
        /*01f4*/ 	.word	0xffffffff


	//   ....[30]....
        /*01f8*/ 	.word	0xffffffff


	//   ....[31]....
        /*01fc*/ 	.word	0xffffffff


	//   ....[32]....
        /*0200*/ 	.word	0xffffffff


	//   ....[33]....
        /*0204*/ 	.word	0xffffffff


	//   ....[34]....
        /*0208*/ 	.word	0xffffffff


	//   ....[35]....
        /*020c*/ 	.word	0xffffffff


	//   ....[36]....
        /*0210*/ 	.word	0xffffffff


	//   ....[37]....
        /*0214*/ 	.word	0xffffffff


	//   ....[38]....
        /*0218*/ 	.word	0xffffffff


	//   ....[39]....
        /*021c*/ 	.word	0xffffffff


	//   ....[40]....
        /*0220*/ 	.word	0xffffffff


	//   ....[41]....
        /*0224*/ 	.word	0xffffffff


	//   ....[42]....
        /*0228*/ 	.word	0xffffffff


	//   ....[43]....
        /*022c*/ 	.word	0xffffffff


	//   ....[44]....
        /*0230*/ 	.word	0xffffffff


	//   ....[45]....
        /*0234*/ 	.word	0xffffffff


	//   ....[46]....
        /*0238*/ 	.word	0xffffffff


	//   ....[47]....
        /*023c*/ 	.word	0xffffffff


	//   ....[48]....
        /*0240*/ 	.word	0xffffffff


	//   ....[49]....
        /*0244*/ 	.word	0xffffffff


	//   ....[50]....
        /*0248*/ 	.word	0xffffffff


	//   ....[51]....
        /*024c*/ 	.word	0xffffffff


	//   ....[52]....
        /*0250*/ 	.word	0xffffffff


	//   ....[53]....
        /*0254*/ 	.word	0xffffffff


	//   ....[54]....
        /*0258*/ 	.word	0xffffffff


	//   ....[55]....
        /*025c*/ 	.word	0xffffffff


	//   ....[56]....
        /*0260*/ 	.word	0xffffffff


	//   ....[57]....
        /*0264*/ 	.word	0xffffffff


	//   ....[58]....
        /*0268*/ 	.word	0xffffffff


	//   ....[59]....
        /*026c*/ 	.word	0xffffffff


	//   ....[60]....
        /*0270*/ 	.word	0xffffffff


	//   ....[61]....
        /*0274*/ 	.word	0xffffffff


	//   ....[62]....
        /*0278*/ 	.word	0xffffffff


	//   ....[63]....
        /*027c*/ 	.word	0xffffffff


	//   ....[64]....
        /*0280*/ 	.word	0xffffffff


	//   ....[65]....
        /*0284*/ 	.word	0xffffffff


	//   ....[66]....
        /*0288*/ 	.word	0xffffffff


	//   ....[67]....
        /*028c*/ 	.word	0xffffffff


	//   ....[68]....
        /*0290*/ 	.word	0xffffffff


	//   ....[69]....
        /*0294*/ 	.word	0xffffffff


	//   ....[70]....
        /*0298*/ 	.word	0xffffffff


	//   ....[71]....
        /*029c*/ 	.word	0xffffffff


	//   ....[72]....
        /*02a0*/ 	.word	0xffffffff


	//   ....[73]....
        /*02a4*/ 	.word	0xffffffff


	//   ....[74]....
        /*02a8*/ 	.word	0xffffffff


	//   ....[75]....
        /*02ac*/ 	.word	0xffffffff


	//   ....[76]....
        /*02b0*/ 	.word	0xffffffff


	//   ....[77]....
        /*02b4*/ 	.word	0xffffffff


	//   ....[78]....
        /*02b8*/ 	.word	0xffffffff


	//   ....[79]....
        /*02bc*/ 	.word	0xffffffff


	//   ....[80]....
        /*02c0*/ 	.word	0xffffffff


	//   ....[81]....
        /*02c4*/ 	.word	0xffffffff


	//   ....[82]....
        /*02c8*/ 	.word	0xffffffff


	//   ....[83]....
        /*02cc*/ 	.word	0xffffffff


	//   ....[84]....
        /*02d0*/ 	.word	0xffffffff


	//   ....[85]....
        /*02d4*/ 	.word	0xffffffff


	//   ....[86]....
        /*02d8*/ 	.word	0xffffffff


	//   ....[87]....
        /*02dc*/ 	.word	0xffffffff


	//   ....[88]....
        /*02e0*/ 	.word	0xffffffff


	//   ....[89]....
        /*02e4*/ 	.word	0xffffffff


	//   ....[90]....
        /*02e8*/ 	.word	0xffffffff


	//   ....[91]....
        /*02ec*/ 	.word	0xffffffff


	//   ....[92]....
        /*02f0*/ 	.word	0xffffffff


	//   ....[93]....
        /*02f4*/ 	.word	0xffffffff


	//   ....[94]....
        /*02f8*/ 	.word	0xffffffff


	//   ....[95]....
        /*02fc*/ 	.word	0xffffffff


	//   ....[96]....
        /*0300*/ 	.word	0xffffffff


	//   ....[97]....
        /*0304*/ 	.word	0xffffffff


	//   ....[98]....
        /*0308*/ 	.word	0xffffffff


	//   ....[99]....
        /*030c*/ 	.word	0xffffffff


	//   ....[100]....
        /*0310*/ 	.word	0xffffffff


	//   ....[101]....
        /*0314*/ 	.word	0xffffffff


	//   ....[102]....
        /*0318*/ 	.word	0xffffffff


	//   ....[103]....
        /*031c*/ 	.word	0xffffffff


	//   ....[104]....
        /*0320*/ 	.word	0xffffffff


	//   ....[105]....
        /*0324*/ 	.word	0xffffffff


	//   ....[106]....
        /*0328*/ 	.word	0xffffffff


	//   ....[107]....
        /*032c*/ 	.word	0xffffffff


	//   ....[108]....
        /*0330*/ 	.word	0xffffffff


	//   ....[109]....
        /*0334*/ 	.word	0xffffffff


	//   ....[110]....
        /*0338*/ 	.word	0xffffffff


	//   ....[111]....
        /*033c*/ 	.word	0xffffffff


	//   ....[112]....
        /*0340*/ 	.word	0xffffffff


	//   ....[113]....
        /*0344*/ 	.word	0xffffffff


	//   ....[114]....
        /*0348*/ 	.word	0xffffffff


	//   ....[115]....
        /*034c*/ 	.word	0xffffffff


	//   ....[116]....
        /*0350*/ 	.word	0xffffffff


	//   ....[117]....
        /*0354*/ 	.word	0xffffffff


	//   ....[118]....
        /*0358*/ 	.word	0xffffffff


	//   ....[119]....
        /*035c*/ 	.word	0xffffffff


	//   ....[120]....
        /*0360*/ 	.word	0xffffffff


	//   ....[121]....
        /*0364*/ 	.word	0xffffffff


	//   ....[122]....
        /*0368*/ 	.word	0xffffffff


	//   ....[123]....
        /*036c*/ 	.word	0xffffffff


	//   ....[124]....
        /*0370*/ 	.word	0xffffffff


	//   ....[125]....
        /*0374*/ 	.word	0xffffffff


	//   ....[126]....
        /*0378*/ 	.word	0xffffffff


	//   ....[127]....
        /*037c*/ 	.word	0xffffffff


	//   ....[128]....
        /*0380*/ 	.word	0xffffffff


	//   ....[129]....
        /*0384*/ 	.word	0xffffffff


	//   ....[130]....
        /*0388*/ 	.word	0xffffffff


	//   ....[131]....
        /*038c*/ 	.word	0xffffffff


	//   ....[132]....
        /*0390*/ 	.word	0xffffffff


	//   ....[133]....
        /*0394*/ 	.word	0xffffffff


	//   ....[134]....
        /*0398*/ 	.word	0xffffffff


	//   ....[135]....
        /*039c*/ 	.word	0xffffffff


	//   ....[136]....
        /*03a0*/ 	.word	0xffffffff


	//   ....[137]....
        /*03a4*/ 	.word	0xffffffff


	//   ....[138]....
        /*03a8*/ 	.word	0xffffffff


	//   ....[139]....
        /*03ac*/ 	.word	0xffffffff


	//   ....[140]....
        /*03b0*/ 	.word	0xffffffff


	//   ....[141]....
        /*03b4*/ 	.word	0xffffffff


	//   ....[142]....
        /*03b8*/ 	.word	0xffffffff


	//   ....[143]....
        /*03bc*/ 	.word	0xffffffff


	//   ....[144]....
        /*03c0*/ 	.word	0xffffffff


	//   ....[145]....
        /*03c4*/ 	.word	0xffffffff


	//   ....[146]....
        /*03c8*/ 	.word	0xffffffff


	//   ....[147]....
        /*03cc*/ 	.word	0xffffffff


	//   ....[148]....
        /*03d0*/ 	.word	0xffffffff


	//   ....[149]....
        /*03d4*/ 	.word	0xffffffff


	//   ....[150]....
        /*03d8*/ 	.word	0xffffffff


	//   ....[151]....
        /*03dc*/ 	.word	0xffffffff


	//   ....[152]....
        /*03e0*/ 	.word	0xffffffff


	//   ....[153]....
        /*03e4*/ 	.word	0xffffffff


	//   ....[154]....
        /*03e8*/ 	.word	0xffffffff


	//   ....[155]....
        /*03ec*/ 	.word	0xffffffff


	//   ....[156]....
        /*03f0*/ 	.word	0xffffffff


	//   ....[157]....
        /*03f4*/ 	.word	0xffffffff


	//   ....[158]....
        /*03f8*/ 	.word	0xffffffff


	//   ....[159]....
        /*03fc*/ 	.word	0xffffffff


	//   ....[160]....
        /*0400*/ 	.word	0xffffffff


	//   ....[161]....
        /*0404*/ 	.word	0x0500000f


	//   ....[162]....
        /*0408*/ 	.word	0x0500000f


	//   ....[163]....
        /*040c*/ 	.word	0x0500000f


	//   ....[164]....
        /*0410*/ 	.word	0x0500000f


	//   ....[165]....
        /*0414*/ 	.word	0x0500000f


	//   ....[166]....
        /*0418*/ 	.word	0x0500000f


	//   ....[167]....
        /*041c*/ 	.word	0x0500000f


	//   ....[168]....
        /*0420*/ 	.word	0x0500000f


	//   ....[169]....
        /*0424*/ 	.word	0x0500000f


	//   ....[170]....
        /*0428*/ 	.word	0x0500000f


	//   ....[171]....
        /*042c*/ 	.word	0x0500000f


	//   ....[172]....
        /*0430*/ 	.word	0x0500000f


	//   ....[173]....
        /*0434*/ 	.word	0x0500000f


	//   ....[174]....
        /*0438*/ 	.word	0x0500000f


	//   ....[175]....
        /*043c*/ 	.word	0x0500000f


	//   ....[176]....
        /*0440*/ 	.word	0x0500000f


	//   ....[177]....
        /*0444*/ 	.word	0x0500000f


	//   ....[178]....
        /*0448*/ 	.word	0x0500000f


	//   ....[179]....
        /*044c*/ 	.word	0x0500000f


	//   ....[180]....
        /*0450*/ 	.word	0x0500000f


	//   ....[181]....
        /*0454*/ 	.word	0x0500000f


	//   ....[182]....
        /*0458*/ 	.word	0x0500000f


	//   ....[183]....
        /*045c*/ 	.word	0x0500000f


	//   ....[184]....
        /*0460*/ 	.word	0x0500000f


	//   ....[185]....
        /*0464*/ 	.word	0x0500000f


	//   ....[186]....
        /*0468*/ 	.word	0x0500000f


	//   ....[187]....
        /*046c*/ 	.word	0x0500000f


	//   ....[188]....
        /*0470*/ 	.word	0x0500000f


	//   ....[189]....
        /*0474*/ 	.word	0x0500000f


	//   ....[190]....
        /*0478*/ 	.word	0x0500000f


	//   ....[191]....
        /*047c*/ 	.word	0x0500000f


	//   ....[192]....
        /*0480*/ 	.word	0x0500000f


	//   ....[193]....
        /*0484*/ 	.word	0x0500000f


	//   ....[194]....
        /*0488*/ 	.word	0x0500000f


	//   ....[195]....
        /*048c*/ 	.word	0x0500000f


	//   ....[196]....
        /*0490*/ 	.word	0x0500000f


	//   ....[197]....
        /*0494*/ 	.word	0x0500000f


	//   ....[198]....
        /*0498*/ 	.word	0x0500000f


	//   ....[199]....
        /*049c*/ 	.word	0x0500000f


	//   ....[200]....
        /*04a0*/ 	.word	0x0500000f


	//   ....[201]....
        /*04a4*/ 	.word	0x0500000f


	//   ....[202]....
        /*04a8*/ 	.word	0x0500000f


	//   ....[203]....
        /*04ac*/ 	.word	0x0500000f


	//   ....[204]....
        /*04b0*/ 	.word	0x0500000f


	//   ....[205]....
        /*04b4*/ 	.word	0x0500000f


	//   ....[206]....
        /*04b8*/ 	.word	0x0500000f


	//   ....[207]....
        /*04bc*/ 	.word	0x0500000f


	//   ....[208]....
        /*04c0*/ 	.word	0x0500000f


	//   ....[209]....
        /*04c4*/ 	.word	0x0500000f


	//   ....[210]....
        /*04c8*/ 	.word	0x0500000f


	//   ....[211]....
        /*04cc*/ 	.word	0x0500000f


	//   ....[212]....
        /*04d0*/ 	.word	0x0500000f


	//   ....[213]....
        /*04d4*/ 	.word	0x0500000f


	//   ....[214]....
        /*04d8*/ 	.word	0x0500000f


	//   ....[215]....
        /*04dc*/ 	.word	0x0500000f


	//   ....[216]....
        /*04e0*/ 	.word	0x0500000f


	//   ....[217]....
        /*04e4*/ 	.word	0x0500000f


	//   ....[218]....
        /*04e8*/ 	.word	0x0500000f


	//   ....[219]....
        /*04ec*/ 	.word	0x0500000f


	//   ....[220]....
        /*04f0*/ 	.word	0x0500000f


	//   ....[221]....
        /*04f4*/ 	.word	0x0500000f


	//   ....[222]....
        /*04f8*/ 	.word	0x0500000f


	//   ....[223]....
        /*04fc*/ 	.word	0x0500000f


	//   ....[224]....
        /*0500*/ 	.word	0x0500000f


	//   ....[225]....
        /*0504*/ 	.word	0x0500000f


	//   ....[226]....
        /*0508*/ 	.word	0x0500000f


	//   ....[227]....
        /*050c*/ 	.word	0x0500000f


	//   ....[228]....
        /*0510*/ 	.word	0x0500000f


	//   ....[229]....
        /*0514*/ 	.word	0x0500000f


	//   ....[230]....
        /*0518*/ 	.word	0x0500000f


	//   ....[231]....
        /*051c*/ 	.word	0x0500000f


	//   ....[232]....
        /*0520*/ 	.word	0x0500000f


	//   ....[233]....
        /*0524*/ 	.word	0x0500000f


	//   ....[234]....
        /*0528*/ 	.word	0x0500000f


	//   ....[235]....
        /*052c*/ 	.word	0x0500000f


	//   ....[236]....
        /*0530*/ 	.word	0x0500000f


	//   ....[237]....
        /*0534*/ 	.word	0x0500000f


	//   ....[238]....
        /*0538*/ 	.word	0x0500000f


	//   ....[239]....
        /*053c*/ 	.word	0x0500000f


	//   ....[240]....
        /*0540*/ 	.word	0x0500000f


	//   ....[241]....
        /*0544*/ 	.word	0x0500000f


	//   ....[242]....
        /*0548*/ 	.word	0x0500000f


	//   ....[243]....
        /*054c*/ 	.word	0x0500000f


	//   ....[244]....
        /*0550*/ 	.word	0x0500000f


	//   ....[245]....
        /*0554*/ 	.word	0x0500000f


	//   ....[246]....
        /*0558*/ 	.word	0x0500000f


	//   ....[247]....
        /*055c*/ 	.word	0x0500000f


	//   ....[248]....
        /*0560*/ 	.word	0x0500000f


	//   ....[249]....
        /*0564*/ 	.word	0x0500000f


	//   ....[250]....
        /*0568*/ 	.word	0x0500000f


	//   ....[251]....
        /*056c*/ 	.word	0x0500000f


	//   ....[252]....
        /*0570*/ 	.word	0x0500000f


	//   ....[253]....
        /*0574*/ 	.word	0x0500000f


	//   ....[254]....
        /*0578*/ 	.word	0x0500000f


	//   ....[255]....
        /*057c*/ 	.word	0x0500000f


	//   ....[0]....
        /*0580*/ 	.word	0x0500000f


	//   ....[1]....
        /*0584*/ 	.word	0x0500000f


	//   ....[2]....
        /*0588*/ 	.word	0x0500000f


	//   ....[3]....
        /*058c*/ 	.word	0x0500000f


	//----- nvinfo : EIATTR_COOP_GROUP_INSTR_OFFSETS
	.align		4
.L_1588:
        /*0590*/ 	.byte	0x04, 0x28
        /*0592*/ 	.short	(.L_1590 - .L_1589)


	//   ....[0]....
.L_1589:
        /*0594*/ 	.word	0x00000080


	//   ....[1]....
        /*0598*/ 	.word	0x00000090


	//   ....[2]....
        /*059c*/ 	.word	0x000002f0


	//   ....[3]....
        /*05a0*/ 	.word	0x00000450


	//   ....[4]....
        /*05a4*/ 	.word	0x00000570


	//   ....[5]....
        /*05a8*/ 	.word	0x000006d0


	//   ....[6]....
        /*05ac*/ 	.word	0x00001830


	//   ....[7]....
        /*05b0*/ 	.word	0x000029a0


	//   ....[8]....
        /*05b4*/ 	.word	0x000029c0


	//   ....[9]....
        /*05b8*/ 	.word	0x000032b0


	//   ....[10]....
        /*05bc*/ 	.word	0x00003300


	//   ....[11]....
        /*05c0*/ 	.word	0x00003320


	//   ....[12]....
        /*05c4*/ 	.word	0x00003340


	//   ....[13]....
        /*05c8*/ 	.word	0x00004c10


	//   ....[14]....
        /*05cc*/ 	.word	0x00004c30


	//   ....[15]....
        /*05d0*/ 	.word	0x00005500


	//   ....[16]....
        /*05d4*/ 	.word	0x00005590


	//   ....[17]....
        /*05d8*/ 	.word	0x000055b0


	//   ....[18]....
        /*05dc*/ 	.word	0x000055d0


	//   ....[19]....
        /*05e0*/ 	.word	0x00007950


	//   ....[20]....
        /*05e4*/ 	.word	0x000079b0


	//   ....[21]....
        /*05e8*/ 	.word	0x000079d0


	//   ....[22]....
        /*05ec*/ 	.word	0x000079f0


	//   ....[23]....
        /*05f0*/ 	.word	0x00008f80


	//   ....[24]....
        /*05f4*/ 	.word	0x00008fc0


	//   ....[25]....
        /*05f8*/ 	.word	0x00009070


	//   ....[26]....
        /*05fc*/ 	.word	0x000090a0


	//   ....[27]....
        /*0600*/ 	.word	0x0000ab00


	//   ....[28]....
        /*0604*/ 	.word	0x0000ab30


	//   ....[29]....
        /*0608*/ 	.word	0x0000ab60


	//   ....[30]....
        /*060c*/ 	.word	0x0000abd0


	//   ....[31]....
        /*0610*/ 	.word	0x0000b430


	//   ....[32]....
        /*0614*/ 	.word	0x0000b460


	//   ....[33]....
        /*0618*/ 	.word	0x0000b5f0


	//   ....[34]....
        /*061c*/ 	.word	0x0000b610


	//   ....[35]....
        /*0620*/ 	.word	0x0000b750


	//   ....[36]....
        /*0624*/ 	.word	0x0000b770


	//   ....[37]....
        /*0628*/ 	.word	0x0000b8c0


	//   ....[38]....
        /*062c*/ 	.word	0x0000b8e0


	//   ....[39]....
        /*0630*/ 	.word	0x0000c2f0


	//   ....[40]....
        /*0634*/ 	.word	0x0000c320


	//   ....[41]....
        /*0638*/ 	.word	0x0000c470


	//   ....[42]....
        /*063c*/ 	.word	0x0000c490


	//   ....[43]....
        /*0640*/ 	.word	0x0000c5d0


	//   ....[44]....
        /*0644*/ 	.word	0x0000c5f0


	//   ....[45]....
        /*0648*/ 	.word	0x0000c740


	//   ....[46]....
        /*064c*/ 	.word	0x0000c760


	//   ....[47]....
        /*0650*/ 	.word	0x0000c920


	//   ....[48]....
        /*0654*/ 	.word	0x0000caf0


	//   ....[49]....
        /*0658*/ 	.word	0x0000cb20


	//   ....[50]....
        /*065c*/ 	.word	0x0000cb50


	//   ....[51]....
        /*0660*/ 	.word	0x0000cb80


	//   ....[52]....
        /*0664*/ 	.word	0x0000cbb0


	//   ....[53]....
        /*0668*/ 	.word	0x0000cbe0


	//   ....[54]....
        /*066c*/ 	.word	0x0000cd30


	//   ....[55]....
        /*0670*/ 	.word	0x0000cd60


	//   ....[56]....
        /*0674*/ 	.word	0x0000cd90


	//   ....[57]....
        /*0678*/ 	.word	0x0000cdc0


	//   ....[58]....
        /*067c*/ 	.word	0x0000cdf0


	//   ....[59]....
        /*0680*/ 	.word	0x0000ce20


	//   ....[60]....
        /*0684*/ 	.word	0x0000ceb0


	//   ....[61]....
        /*0688*/ 	.word	0x0000cf10


	//   ....[62]....
        /*068c*/ 	.word	0x0000cfa0


	//   ....[63]....
        /*0690*/ 	.word	0x0000e7e0


	//   ....[64]....
        /*0694*/ 	.word	0x0000e800


	//   ....[65]....
        /*0698*/ 	.word	0x0000e890


	//   ....[66]....
        /*069c*/ 	.word	0x0000e8b0


	//   ....[67]....
        /*06a0*/ 	.word	0x0000e930


	//   ....[68]....
        /*06a4*/ 	.word	0x0000e950


	//   ....[69]....
        /*06a8*/ 	.word	0x0000e9d0


	//   ....[70]....
        /*06ac*/ 	.word	0x0000e9f0


	//   ....[71]....
        /*06b0*/ 	.word	0x0000ea70


	//   ....[72]....
        /*06b4*/ 	.word	0x0000ea90


	//   ....[73]....
        /*06b8*/ 	.word	0x0000eaa0


	//   ....[74]....
        /*06bc*/ 	.word	0x0000eab0


	//   ....[75]....
        /*06c0*/ 	.word	0x0000f240


	//   ....[76]....
        /*06c4*/ 	.word	0x0000f260


	//   ....[77]....
        /*06c8*/ 	.word	0x0000f270


	//   ....[78]....
        /*06cc*/ 	.word	0x0000f280


	//   ....[79]....
        /*06d0*/ 	.word	0x0000f290


	//   ....[80]....
        /*06d4*/ 	.word	0x0000f2b0


	//   ....[81]....
        /*06d8*/ 	.word	0x0000f370


	//   ....[82]....
        /*06dc*/ 	.word	0x0000f410


	//   ....[83]....
        /*06e0*/ 	.word	0x0000f430


	//   ....[84]....
        /*06e4*/ 	.word	0x0000f490


	//   ....[85]....
        /*06e8*/ 	.word	0x0000f500


	//   ....[86]....
        /*06ec*/ 	.word	0x0000f520


	//   ....[87]....
        /*06f0*/ 	.word	0x0000f530


	//   ....[88]....
        /*06f4*/ 	.word	0x0000f560


	//   ....[89]....
        /*06f8*/ 	.word	0x0000f5f0


	//   ....[90]....
        /*06fc*/ 	.word	0x0000f630


	//   ....[91]....
        /*0700*/ 	.word	0x0000fd40


	//   ....[92]....
        /*0704*/ 	.word	0x0000fd70


	//   ....[93]....
        /*0708*/ 	.word	0x0000fd90


	//   ....[94]....
        /*070c*/ 	.word	0x0000fdc0


	//   ....[95]....
        /*0710*/ 	.word	0x0000fe30


	//   ....[96]....
        /*0714*/ 	.word	0x0000fe60


	//   ....[97]....
        /*0718*/ 	.word	0x0000ff70


	//   ....[98]....
        /*071c*/ 	.word	0x0000ff90


	//   ....[99]....
        /*0720*/ 	.word	0x00010020


	//   ....[100]....
        /*0724*/ 	.word	0x00010040


	//   ....[101]....
        /*0728*/ 	.word	0x000100b0


	//   ....[102]....
        /*072c*/ 	.word	0x000100d0


	//   ....[103]....
        /*0730*/ 	.word	0x00010130


	//   ....[104]....
        /*0734*/ 	.word	0x00010160


	//   ....[105]....
        /*0738*/ 	.word	0x000101e0


	//   ....[106]....
        /*073c*/ 	.word	0x00010240


	//   ....[107]....
        /*0740*/ 	.word	0x00010790


	//   ....[108]....
        /*0744*/ 	.word	0x000107b0


	//   ....[109]....
        /*0748*/ 	.word	0x00010800


	//   ....[110]....
        /*074c*/ 	.word	0x000108c0


	//   ....[111]....
        /*0750*/ 	.word	0x000108d0


	//   ....[112]....
        /*0754*/ 	.word	0x00010900


	//   ....[113]....
        /*0758*/ 	.word	0x00010990


	//   ....[114]....
        /*075c*/ 	.word	0x00010a40


	//   ....[115]....
        /*0760*/ 	.word	0x00010a50


	//   ....[116]....
        /*0764*/ 	.word	0x00010a80


	//   ....[117]....
        /*0768*/ 	.word	0x00010a90


	//   ....[118]....
        /*076c*/ 	.word	0x00010b20


	//   ....[119]....
        /*0770*/ 	.word	0x00011230


	//   ....[120]....
        /*0774*/ 	.word	0x00011250


	//   ....[121]....
        /*0778*/ 	.word	0x00011260


	//   ....[122]....
        /*077c*/ 	.word	0x000112a0


	//   ....[123]....
        /*0780*/ 	.word	0x000112b0


	//   ....[124]....
        /*0784*/ 	.word	0x000112f0


	//   ....[125]....
        /*0788*/ 	.word	0x00011300


	//   ....[126]....
        /*078c*/ 	.word	0x00011340


	//   ....[127]....
        /*0790*/ 	.word	0x00011350


	//   ....[128]....
        /*0794*/ 	.word	0x00011390


	//   ....[129]....
        /*0798*/ 	.word	0x000113a0


	//   ....[130]....
        /*079c*/ 	.word	0x000113b0


	//   ....[131]....
        /*07a0*/ 	.word	0x00011710


	//   ....[132]....
        /*07a4*/ 	.word	0x00011730


	//   ....[133]....
        /*07a8*/ 	.word	0x00011740


	//   ....[134]....
        /*07ac*/ 	.word	0x00011750


	//   ....[135]....
        /*07b0*/ 	.word	0x00011760


	//   ....[136]....
        /*07b4*/ 	.word	0x00011780


	//   ....[137]....
        /*07b8*/ 	.word	0x000117f0


	//   ....[138]....
        /*07bc*/ 	.word	0x00011820


	//   ....[139]....
        /*07c0*/ 	.word	0x00011830


	//   ....[140]....
        /*07c4*/ 	.word	0x000118a0


	//   ....[141]....
        /*07c8*/ 	.word	0x000118b0


	//   ....[142]....
        /*07cc*/ 	.word	0x000119b0


	//   ....[143]....
        /*07d0*/ 	.word	0x00011e50


	//   ....[144]....
        /*07d4*/ 	.word	0x00011e80


	//   ....[145]....
        /*07d8*/ 	.word	0x00011eb0


	//   ....[146]....
        /*07dc*/ 	.word	0x00011ee0


	//   ....[147]....
        /*07e0*/ 	.word	0x00011f10


	//   ....[148]....
        /*07e4*/ 	.word	0x00011f40


	//   ....[149]....
        /*07e8*/ 	.word	0x00011f70


	//   ....[150]....
        /*07ec*/ 	.word	0x00011fa0


	//   ....[151]....
        /*07f0*/ 	.word	0x00012120


	//   ....[152]....
        /*07f4*/ 	.word	0x00012150


	//   ....[153]....
        /*07f8*/ 	.word	0x00012180


	//   ....[154]....
        /*07fc*/ 	.word	0x000121b0


	//   ....[155]....
        /*0800*/ 	.word	0x000121e0


	//   ....[156]....
        /*0804*/ 	.word	0x00012210


	//   ....[157]....
        /*0808*/ 	.word	0x000122d0


	//   ....[158]....
        /*080c*/ 	.word	0x000122f0


	//   ....[159]....
        /*0810*/ 	.word	0x00012360


	//   ....[160]....
        /*0814*/ 	.word	0x00012a00


	//   ....[161]....
        /*0818*/ 	.word	0x00013030


	//   ....[162]....
        /*081c*/ 	.word	0x00013120


	//   ....[163]....
        /*0820*/ 	.word	0x000131c0


	//   ....[164]....
        /*0824*/ 	.word	0x00013220


	//   ....[165]....
        /*0828*/ 	.word	0x00013310


	//   ....[166]....
        /*082c*/ 	.word	0x00013380


	//   ....[167]....
        /*0830*/ 	.word	0x00013470


	//   ....[168]....
        /*0834*/ 	.word	0x000134e0


	//   ....[169]....
        /*0838*/ 	.word	0x000135d0


	//   ....[170]....
        /*083c*/ 	.word	0x00013640


	//   ....[171]....
        /*0840*/ 	.word	0x00013730


	//   ....[172]....
        /*0844*/ 	.word	0x000137a0


	//   ....[173]....
        /*0848*/ 	.word	0x00013840


	//   ....[174]....
        /*084c*/ 	.word	0x00013940


	//   ....[175]....
        /*0850*/ 	.word	0x00013990


	//   ....[176]....
        /*0854*/ 	.word	0x000139f0


	//   ....[177]....
        /*0858*/ 	.word	0x00013b10


	//   ....[178]....
        /*085c*/ 	.word	0x00013b90


	//   ....[179]....
        /*0860*/ 	.word	0x00013c80


	//   ....[180]....
        /*0864*/ 	.word	0x00013d00


	//   ....[181]....
        /*0868*/ 	.word	0x00013df0


	//   ....[182]....
        /*086c*/ 	.word	0x00013f00


	//   ....[183]....
        /*0870*/ 	.word	0x00013f80


	//   ....[184]....
        /*0874*/ 	.word	0x00014080


	//   ....[185]....
        /*0878*/ 	.word	0x000140f0


	//   ....[186]....
        /*087c*/ 	.word	0x00014170


	//   ....[187]....
        /*0880*/ 	.word	0x00014260


	//   ....[188]....
        /*0884*/ 	.word	0x000142d0


	//   ....[189]....
        /*0888*/ 	.word	0x000143a0


	//   ....[190]....
        /*088c*/ 	.word	0x00014440


	//   ....[191]....
        /*0890*/ 	.word	0x000144e0


	//   ....[192]....
        /*0894*/ 	.word	0x00014540


	//   ....[193]....
        /*0898*/ 	.word	0x00014630


	//   ....[194]....
        /*089c*/ 	.word	0x00014740


	//   ....[195]....
        /*08a0*/ 	.word	0x00014790


	//   ....[196]....
        /*08a4*/ 	.word	0x000147f0


	//   ....[197]....
        /*08a8*/ 	.word	0x000148f0


	//   ....[198]....
        /*08ac*/ 	.word	0x00014a00


	//   ....[199]....
        /*08b0*/ 	.word	0x00014a50


	//   ....[200]....
        /*08b4*/ 	.word	0x00014ab0


	//   ....[201]....
        /*08b8*/ 	.word	0x00014bb0


	//   ....[202]....
        /*08bc*/ 	.word	0x00014cc0


	//   ....[203]....
        /*08c0*/ 	.word	0x00014d10


	//   ....[204]....
        /*08c4*/ 	.word	0x00014d70


	//   ....[205]....
        /*08c8*/ 	.word	0x00014e60


	//   ....[206]....
        /*08cc*/ 	.word	0x00014f90


	//   ....[207]....
        /*08d0*/ 	.word	0x00015070


	//   ....[208]....
        /*08d4*/ 	.word	0x00015100


	//   ....[209]....
        /*08d8*/ 	.word	0x00015210


	//   ....[210]....
        /*08dc*/ 	.word	0x00015270


	//   ....[211]....
        /*08e0*/ 	.word	0x00015380


	//   ....[212]....
        /*08e4*/ 	.word	0x000153e0


	//   ....[213]....
        /*08e8*/ 	.word	0x000154f0


	//   ....[214]....
        /*08ec*/ 	.word	0x00015550


	//   ....[215]....
        /*08f0*/ 	.word	0x00015660


	//   ....[216]....
        /*08f4*/ 	.word	0x000156c0


	//   ....[217]....
        /*08f8*/ 	.word	0x00015780


	//   ....[218]....
        /*08fc*/ 	.word	0x000158e0


	//   ....[219]....
        /*0900*/ 	.word	0x00015980


	//   ....[220]....
        /*0904*/ 	.word	0x000159e0


	//   ....[221]....
        /*0908*/ 	.word	0x00015a90


	//   ....[222]....
        /*090c*/ 	.word	0x00015af0


	//   ....[223]....
        /*0910*/ 	.word	0x00015ba0


	//   ....[224]....
        /*0914*/ 	.word	0x00015c00


	//   ....[225]....
        /*0918*/ 	.word	0x00015cb0


	//   ....[226]....
        /*091c*/ 	.word	0x00015d10


	//   ....[227]....
        /*0920*/ 	.word	0x00015dc0


	//   ....[228]....
        /*0924*/ 	.word	0x00015e20


	//   ....[229]....
        /*0928*/ 	.word	0x00015ed0


	//   ....[230]....
        /*092c*/ 	.word	0x00015fb0


	//   ....[231]....
        /*0930*/ 	.word	0x00016050


	//   ....[232]....
        /*0934*/ 	.word	0x000160b0


	//   ....[233]....
        /*0938*/ 	.word	0x00016180


	//   ....[234]....
        /*093c*/ 	.word	0x000161e0


	//   ....[235]....
        /*0940*/ 	.word	0x000162b0


	//   ....[236]....
        /*0944*/ 	.word	0x00016310


	//   ....[237]....
        /*0948*/ 	.word	0x000163f0


	//   ....[238]....
        /*094c*/ 	.word	0x00016450


	//   ....[239]....
        /*0950*/ 	.word	0x00016520


	//   ....[240]....
        /*0954*/ 	.word	0x00016580


	//   ....[241]....
        /*0958*/ 	.word	0x00016650


	//   ....[242]....
        /*095c*/ 	.word	0x000166e0


	//   ....[243]....
        /*0960*/ 	.word	0x00016780


	//   ....[244]....
        /*0964*/ 	.word	0x000168a0


	//   ....[245]....
        /*0968*/ 	.word	0x00016910


	//   ....[246]....
        /*096c*/ 	.word	0x00016980


	//   ....[247]....
        /*0970*/ 	.word	0x000169f0


	//   ....[248]....
        /*0974*/ 	.word	0x00016a60


	//   ....[249]....
        /*0978*/ 	.word	0x00016ae0


	//   ....[250]....
        /*097c*/ 	.word	0x00016b70


	//   ....[251]....
        /*0980*/ 	.word	0x00016c00


	//   ....[252]....
        /*0984*/ 	.word	0x00016c70


	//   ....[253]....
        /*0988*/ 	.word	0x00016ce0


	//   ....[254]....
        /*098c*/ 	.word	0x00016d50


	//   ....[255]....
        /*0990*/ 	.word	0x00016dd0


	//   ....[0]....
        /*0994*/ 	.word	0x00016e40


	//   ....[1]....
        /*0998*/ 	.word	0x00016ee0


	//   ....[2]....
        /*099c*/ 	.word	0x00016f70


	//   ....[3]....
        /*09a0*/ 	.word	0x00017090


	//----- nvinfo : EIATTR_REG_RECONFIG
	.align		4
.L_1590:
        /*09a4*/ 	.byte	0x01, 0x54
	.zero		2


	//----- nvinfo : EIATTR_SYSCALL_OFFSETS
	.align		4
        /*09a8*/ 	.byte	0x04, 0x46
        /*09aa*/ 	.short	(.L_1592 - .L_1591)


	//   ....[0]....
.L_1591:
        /*09ac*/ 	.word	0x00001a90


	//   ....[1]....
        /*09b0*/ 	.word	0x0000de10


	//   ....[2]....
        /*09b4*/ 	.word	0x0000df60


	//   ....[3]....
        /*09b8*/ 	.word	0x0000e050


	//   ....[4]....
        /*09bc*/ 	.word	0x0000ee40


	//   ....[5]....
        /*09c0*/ 	.word	0x0000f980


	//----- nvinfo : EIATTR_MBARRIER_INSTR_OFFSETS
	.align		4
.L_1592:
        /*09c4*/ 	.byte	0x04, 0x39
        /*09c6*/ 	.short	(.L_1594 - .L_1593)


	//   ....[0]....
.L_1593:
        /*09c8*/ 	.word	0x00000190
        /*09cc*/ 	.word	0x000000ff
        /*09d0*/ 	.word	0x00032400
        /*09d4*/ 	.short	0x0100
        /*09d6*/ 	.byte	0x08
	.zero		1


	//   ....[1]....
        /*09d8*/ 	.word	0x000001a0
        /*09dc*/ 	.word	0x000000ff
        /*09e0*/ 	.word	0x00032410
        /*09e4*/ 	.short	0x0100
        /*09e6*/ 	.byte	0x08
	.zero		1


	//   ....[2]....
        /*09e8*/ 	.word	0x000001b0
        /*09ec*/ 	.word	0x000000ff
        /*09f0*/ 	.word	0x00032420
        /*09f4*/ 	.short	0x0100
        /*09f6*/ 	.byte	0x08
	.zero		1


	//   ....[3]....
        /*09f8*/ 	.word	0x000002a0
        /*09fc*/ 	.word	0x000000ff
        /*0a00*/ 	.word	0x00032430
        /*0a04*/ 	.short	0x0100
        /*0a06*/ 	.byte	0x08
	.zero		1


	//   ....[4]....
        /*0a08*/ 	.word	0x000002b0
        /*0a0c*/ 	.word	0x000000ff
        /*0a10*/ 	.word	0x00032440
        /*0a14*/ 	.short	0x0100
        /*0a16*/ 	.byte	0x08
	.zero		1


	//   ....[5]....
        /*0a18*/ 	.word	0x000002c0
        /*0a1c*/ 	.word	0x000000ff
        /*0a20*/ 	.word	0x00032438
        /*0a24*/ 	.short	0x0100
        /*0a26*/ 	.byte	0x08
	.zero		1


	//   ....[6]....
        /*0a28*/ 	.word	0x000002d0
        /*0a2c*/ 	.word	0x000000ff
        /*0a30*/ 	.word	0x00032448
        /*0a34*/ 	.short	0x0100
        /*0a36*/ 	.byte	0x08
	.zero		1


	//   ....[7]....
        /*0a38*/ 	.word	0x00000400
        /*0a3c*/ 	.word	0x000000ff
        /*0a40*/ 	.word	0x00032450
        /*0a44*/ 	.short	0x0100
        /*0a46*/ 	.byte	0x08
	.zero		1


	//   ....[8]....
        /*0a48*/ 	.word	0x00000410
        /*0a4c*/ 	.word	0x000000ff
        /*0a50*/ 	.word	0x00032460
        /*0a54*/ 	.short	0x0100
        /*0a56*/ 	.byte	0x08
	.zero		1


	//   ....[9]....
        /*0a58*/ 	.word	0x00000420
        /*0a5c*/ 	.word	0x000000ff
        /*0a60*/ 	.word	0x00032458
        /*0a64*/ 	.short	0x0100
        /*0a66*/ 	.byte	0x08
	.zero		1


	//   ....[10]....
        /*0a68*/ 	.word	0x00000430
        /*0a6c*/ 	.word	0x000000ff
        /*0a70*/ 	.word	0x00032468
        /*0a74*/ 	.short	0x0100
        /*0a76*/ 	.byte	0x08
	.zero		1


	//   ....[11]....
        /*0a78*/ 	.word	0x00000520
        /*0a7c*/ 	.word	0x000000ff
        /*0a80*/ 	.word	0x00032470
        /*0a84*/ 	.short	0x0100
        /*0a86*/ 	.byte	0x06
	.zero		1


	//   ....[12]....
        /*0a88*/ 	.word	0x00000530
        /*0a8c*/ 	.word	0x000000ff
        /*0a90*/ 	.word	0x00032480
        /*0a94*/ 	.short	0x0100
        /*0a96*/ 	.byte	0x06
	.zero		1


	//   ....[13]....
        /*0a98*/ 	.word	0x00000540
        /*0a9c*/ 	.word	0x000000ff
        /*0aa0*/ 	.word	0x00032478
        /*0aa4*/ 	.short	0x0100
        /*0aa6*/ 	.byte	0x06
	.zero		1


	//   ....[14]....
        /*0aa8*/ 	.word	0x00000550
        /*0aac*/ 	.word	0x000000ff
        /*0ab0*/ 	.word	0x00032488
        /*0ab4*/ 	.short	0x0100
        /*0ab6*/ 	.byte	0x06
	.zero		1


	//   ....[15]....
        /*0ab8*/ 	.word	0x00000680
        /*0abc*/ 	.word	0x000000ff
        /*0ac0*/ 	.word	0x00032490
        /*0ac4*/ 	.short	0x0100
        /*0ac6*/ 	.byte	0x08
	.zero		1


	//   ....[16]....
        /*0ac8*/ 	.word	0x00000690
        /*0acc*/ 	.word	0x000000ff
        /*0ad0*/ 	.word	0x000324a0
        /*0ad4*/ 	.short	0x0100
        /*0ad6*/ 	.byte	0x08
	.zero		1


	//   ....[17]....
        /*0ad8*/ 	.word	0x000006a0
        /*0adc*/ 	.word	0x000000ff
        /*0ae0*/ 	.word	0x00032498
        /*0ae4*/ 	.short	0x0100
        /*0ae6*/ 	.byte	0x08
	.zero		1


	//   ....[18]....
        /*0ae8*/ 	.word	0x000006b0
        /*0aec*/ 	.word	0x000000ff
        /*0af0*/ 	.word	0x000324a8
        /*0af4*/ 	.short	0x0100
        /*0af6*/ 	.byte	0x08
	.zero		1


	//   ....[19]....
        /*0af8*/ 	.word	0x000007f0
        /*0afc*/ 	.word	0x000000ff
        /*0b00*/ 	.word	0x000324b0
        /*0b04*/ 	.short	0x0100
        /*0b06*/ 	.byte	0x08
	.zero		1


	//   ....[20]....
        /*0b08*/ 	.word	0x00000800
        /*0b0c*/ 	.word	0x000000ff
        /*0b10*/ 	.word	0x000324c0
        /*0b14*/ 	.short	0x0100
        /*0b16*/ 	.byte	0x08
	.zero		1


	//   ....[21]....
        /*0b18*/ 	.word	0x00000810
        /*0b1c*/ 	.word	0x000000ff
        /*0b20*/ 	.word	0x000324b8
        /*0b24*/ 	.short	0x0100
        /*0b26*/ 	.byte	0x08
	.zero		1


	//   ....[22]....
        /*0b28*/ 	.word	0x00000820
        /*0b2c*/ 	.word	0x000000ff
        /*0b30*/ 	.word	0x000324c8
        /*0b34*/ 	.short	0x0100
        /*0b36*/ 	.byte	0x08
	.zero		1


	//   ....[23]....
        /*0b38*/ 	.word	0x00001af0
        /*0b3c*/ 	.word	0x000000ff
        /*0b40*/ 	.word	0x00032400
        /*0b44*/ 	.short	0x010a
        /*0b46*/ 	.byte	0x28
	.zero		1


	//   ....[24]....
        /*0b48*/ 	.word	0x00001bd0
        /*0b4c*/ 	.word	0x000000ff
        /*0b50*/ 	.word	0x00032430
        /*0b54*/ 	.short	0x010a
        /*0b56*/ 	.byte	0x06
	.zero		1


	//   ....[25]....
        /*0b58*/ 	.word	0x00001c10
        /*0b5c*/ 	.word	0x000000ff
        /*0b60*/ 	.word	0x00032430
        /*0b64*/ 	.short	0x010a
        /*0b66*/ 	.byte	0x06
	.zero		1


	//   ....[26]....
        /*0b68*/ 	.word	0x00001f10
        /*0b6c*/ 	.word	0x000000ff
        /*0b70*/ 	.word	0x00032410
        /*0b74*/ 	.short	0x010a
        /*0b76*/ 	.byte	0x28
	.zero		1


	//   ....[27]....
        /*0b78*/ 	.word	0x00001f50
        /*0b7c*/ 	.word	0x000000ff
        /*0b80*/ 	.word	0x00032450
        /*0b84*/ 	.short	0x010a
        /*0b86*/ 	.byte	0x06
	.zero		1


	//   ....[28]....
        /*0b88*/ 	.word	0x00001f90
        /*0b8c*/ 	.word	0x000000ff
        /*0b90*/ 	.word	0x00032450
        /*0b94*/ 	.short	0x010a
        /*0b96*/ 	.byte	0x06
	.zero		1


	//   ....[29]....
        /*0b98*/ 	.word	0x00002900
        /*0b9c*/ 	.word	0x000000ff
        /*0ba0*/ 	.word	0x00000000
        /*0ba4*/ 	.short	0x0101
        /*0ba6*/ 	.byte	0x0a
	.zero		1


	//   ....[30]....
        /*0ba8*/ 	.word	0x00004070
        /*0bac*/ 	.word	0x000000ff
        /*0bb0*/ 	.word	0x00000000
        /*0bb4*/ 	.short	0x0101
        /*0bb6*/ 	.byte	0x06
	.zero		1


	//   ....[31]....
        /*0bb8*/ 	.word	0x00004210
        /*0bbc*/ 	.word	0x000000ff
        /*0bc0*/ 	.word	0x00032430
        /*0bc4*/ 	.short	0x010a
        /*0bc6*/ 	.byte	0x04
	.zero		1


	//   ....[32]....
        /*0bc8*/ 	.word	0x00004250
        /*0bcc*/ 	.word	0x000000ff
        /*0bd0*/ 	.word	0x00032430
        /*0bd4*/ 	.short	0x010a
        /*0bd6*/ 	.byte	0x04
	.zero		1


	//   ....[33]....
        /*0bd8*/ 	.word	0x00004470
        /*0bdc*/ 	.word	0x000000ff
        /*0be0*/ 	.word	0x00032450
        /*0be4*/ 	.short	0x010a
        /*0be6*/ 	.byte	0x04
	.zero		1


	//   ....[34]....
        /*0be8*/ 	.word	0x000044b0
        /*0bec*/ 	.word	0x000000ff
        /*0bf0*/ 	.word	0x00032450
        /*0bf4*/ 	.short	0x010a
        /*0bf6*/ 	.byte	0x04
	.zero		1


	//   ....[35]....
        /*0bf8*/ 	.word	0x00004b90
        /*0bfc*/ 	.word	0x000000ff
        /*0c00*/ 	.word	0x00000000
        /*0c04*/ 	.short	0x0101
        /*0c06*/ 	.byte	0x0a
	.zero		1


	//   ....[36]....
        /*0c08*/ 	.word	0x00006be0
        /*0c0c*/ 	.word	0x000000ff
        /*0c10*/ 	.word	0x00000000
        /*0c14*/ 	.short	0x0101
        /*0c16*/ 	.byte	0x04
	.zero		1


	//   ....[37]....
        /*0c18*/ 	.word	0x00006d10
        /*0c1c*/ 	.word	0x000000ff
        /*0c20*/ 	.word	0x00032430
        /*0c24*/ 	.short	0x010a
        /*0c26*/ 	.byte	0x04
	.zero		1


	//   ....[38]....
        /*0c28*/ 	.word	0x00006d50
        /*0c2c*/ 	.word	0x000000ff
        /*0c30*/ 	.word	0x00032430
        /*0c34*/ 	.short	0x010a
        /*0c36*/ 	.byte	0x04
	.zero		1


	//   ....[39]....
        /*0c38*/ 	.word	0x00006f70
        /*0c3c*/ 	.word	0x000000ff
        /*0c40*/ 	.word	0x00032450
        /*0c44*/ 	.short	0x010a
        /*0c46*/ 	.byte	0x04
	.zero		1


	//   ....[40]....
        /*0c48*/ 	.word	0x00006fb0
        /*0c4c*/ 	.word	0x000000ff
        /*0c50*/ 	.word	0x00032450
        /*0c54*/ 	.short	0x010a
        /*0c56*/ 	.byte	0x04
	.zero		1


	//   ....[41]....
        /*0c58*/ 	.word	0x000076b0
        /*0c5c*/ 	.word	0x000000ff
        /*0c60*/ 	.word	0x00000000
        /*0c64*/ 	.short	0x0101
        /*0c66*/ 	.byte	0x0a
	.zero		1


	//   ....[42]....
        /*0c68*/ 	.word	0x00008f60
        /*0c6c*/ 	.word	0x000000ff
        /*0c70*/ 	.word	0x00000000
        /*0c74*/ 	.short	0x0101
        /*0c76*/ 	.byte	0x04
	.zero		1


	//   ....[43]....
        /*0c78*/ 	.word	0x0000b450
        /*0c7c*/ 	.word	0x000000ff
        /*0c80*/ 	.word	0x00000000
        /*0c84*/ 	.short	0x0101
        /*0c86*/ 	.byte	0x07
	.zero		1


	//   ....[44]....
        /*0c88*/ 	.word	0x0000e560
        /*0c8c*/ 	.word	0x00000019
        /*0c90*/ 	.word	0x00032440
        /*0c94*/ 	.short	0x010a
        /*0c96*/ 	.byte	0x3f
	.zero		1


	//   ....[45]....
        /*0c98*/ 	.word	0x0000ebb0
        /*0c9c*/ 	.word	0x00000019
        /*0ca0*/ 	.word	0x00032430
        /*0ca4*/ 	.short	0x0107
        /*0ca6*/ 	.byte	0x3f
	.zero		1


	//   ....[46]....
        /*0ca8*/ 	.word	0x0000ec80
        /*0cac*/ 	.word	0x00000019
        /*0cb0*/ 	.word	0x00032430
        /*0cb4*/ 	.short	0x0101
        /*0cb6*/ 	.byte	0x3f
	.zero		1


	//   ....[47]....
        /*0cb8*/ 	.word	0x0000f7c0
        /*0cbc*/ 	.word	0x00000016
        /*0cc0*/ 	.word	0x00032400
        /*0cc4*/ 	.short	0x0107
        /*0cc6*/ 	.byte	0x3f
	.zero		1


	//   ....[48]....
        /*0cc8*/ 	.word	0x0000f850
        /*0ccc*/ 	.word	0x00000016
        /*0cd0*/ 	.word	0x00032400
        /*0cd4*/ 	.short	0x0101
        /*0cd6*/ 	.byte	0x3f
	.zero		1


	//   ....[49]....
        /*0cd8*/ 	.word	0x00010380
        /*0cdc*/ 	.word	0x00000016
        /*0ce0*/ 	.word	0x00032410
        /*0ce4*/ 	.short	0x0107
        /*0ce6*/ 	.byte	0x3f
	.zero		1


	//   ....[50]....
        /*0ce8*/ 	.word	0x00010480
        /*0cec*/ 	.word	0x00000016
        /*0cf0*/ 	.word	0x00032410
        /*0cf4*/ 	.short	0x0101
        /*0cf6*/ 	.byte	0x3f
	.zero		1


	//   ....[51]....
        /*0cf8*/ 	.word	0x000104a0
        /*0cfc*/ 	.word	0x00000016
        /*0d00*/ 	.word	0x00032420
        /*0d04*/ 	.short	0x010a
        /*0d06*/ 	.byte	0x3f
	.zero		1


	//   ....[52]....
        /*0d08*/ 	.word	0x00010520
        /*0d0c*/ 	.word	0x00000019
        /*0d10*/ 	.word	0x00032460
        /*0d14*/ 	.short	0x010a
        /*0d16*/ 	.byte	0x3f
	.zero		1


	//   ....[53]....
        /*0d18*/ 	.word	0x00010ca0
        /*0d1c*/ 	.word	0x00000019
        /*0d20*/ 	.word	0x00032450
        /*0d24*/ 	.short	0x0107
        /*0d26*/ 	.byte	0x3f
	.zero		1


	//   ....[54]....
        /*0d28*/ 	.word	0x00010d60
        /*0d2c*/ 	.word	0x00000019
        /*0d30*/ 	.word	0x00032450
        /*0d34*/ 	.short	0x0101
        /*0d36*/ 	.byte	0x3f
	.zero		1


	//   ....[55]....
        /*0d38*/ 	.word	0x00011090
        /*0d3c*/ 	.word	0x0000000a
        /*0d40*/ 	.word	0x00032440
        /*0d44*/ 	.short	0x010a
        /*0d46*/ 	.byte	0x3f
	.zero		1


	//   ....[56]....
        /*0d48*/ 	.word	0x00011460
        /*0d4c*/ 	.word	0x0000000a
        /*0d50*/ 	.word	0x00032430
        /*0d54*/ 	.short	0x0107
        /*0d56*/ 	.byte	0x3f
	.zero		1


	//   ....[57]....
        /*0d58*/ 	.word	0x00011510
        /*0d5c*/ 	.word	0x0000000a
        /*0d60*/ 	.word	0x00032430
        /*0d64*/ 	.short	0x0101
        /*0d66*/ 	.byte	0x3f
	.zero		1


	//   ....[58]....
        /*0d68*/ 	.word	0x00011540
        /*0d6c*/ 	.word	0x0000000a
        /*0d70*/ 	.word	0x00032460
        /*0d74*/ 	.short	0x010a
        /*0d76*/ 	.byte	0x3f
	.zero		1


	//   ....[59]....
        /*0d78*/ 	.word	0x00011a60
        /*0d7c*/ 	.word	0x0000000a
        /*0d80*/ 	.word	0x00032450
        /*0d84*/ 	.short	0x0107
        /*0d86*/ 	.byte	0x3f
	.zero		1


	//   ....[60]....
        /*0d88*/ 	.word	0x00011b10
        /*0d8c*/ 	.word	0x0000000a
        /*0d90*/ 	.word	0x00032450
        /*0d94*/ 	.short	0x0101
        /*0d96*/ 	.byte	0x3f
	.zero		1


	//   ....[61]....
        /*0d98*/ 	.word	0x00012980
        /*0d9c*/ 	.word	0x00000005
        /*0da0*/ 	.word	0x00032420
        /*0da4*/ 	.short	0x010a
        /*0da6*/ 	.byte	0x3f
	.zero		1


	//   ....[62]....
        /*0da8*/ 	.word	0x00012b20
        /*0dac*/ 	.word	0x00000003
        /*0db0*/ 	.word	0x00032440
        /*0db4*/ 	.short	0x010a
        /*0db6*/ 	.byte	0x3f
	.zero		1


	//   ....[63]....
        /*0db8*/ 	.word	0x00012bc0
        /*0dbc*/ 	.word	0x00000005
        /*0dc0*/ 	.word	0x00032440
        /*0dc4*/ 	.short	0x010a
        /*0dc6*/ 	.byte	0x3f
	.zero		1


	//   ....[64]....
        /*0dc8*/ 	.word	0x00012c00
        /*0dcc*/ 	.word	0x00000003
        /*0dd0*/ 	.word	0x00032460
        /*0dd4*/ 	.short	0x010a
        /*0dd6*/ 	.byte	0x3f
	.zero		1


	//   ....[65]....
        /*0dd8*/ 	.word	0x00012c40
        /*0ddc*/ 	.word	0x00000005
        /*0de0*/ 	.word	0x00032460
        /*0de4*/ 	.short	0x010a
        /*0de6*/ 	.byte	0x3f
	.zero		1


	//   ....[66]....
        /*0de8*/ 	.word	0x00012cb0
        /*0dec*/ 	.word	0x00000003
        /*0df0*/ 	.word	0x00032400
        /*0df4*/ 	.short	0x010a
        /*0df6*/ 	.byte	0x3f
	.zero		1


	//   ....[67]....
        /*0df8*/ 	.word	0x00012d10
        /*0dfc*/ 	.word	0x00000003
        /*0e00*/ 	.word	0x00032430
        /*0e04*/ 	.short	0x010a
        /*0e06*/ 	.byte	0x3f
	.zero		1


	//   ....[68]....
        /*0e08*/ 	.word	0x00012d70
        /*0e0c*/ 	.word	0x00000003
        /*0e10*/ 	.word	0x00032410
        /*0e14*/ 	.short	0x010a
        /*0e16*/ 	.byte	0x3f
	.zero		1


	//   ....[69]....
        /*0e18*/ 	.word	0x00012dd0
        /*0e1c*/ 	.word	0x00000003
        /*0e20*/ 	.word	0x00032450
        /*0e24*/ 	.short	0x010a
        /*0e26*/ 	.byte	0x3f
	.zero		1


	//   ....[70]....
        /*0e28*/ 	.word	0x00012e30
        /*0e2c*/ 	.word	0x00000015
        /*0e30*/ 	.word	0x00032430
        /*0e34*/ 	.short	0x010a
        /*0e36*/ 	.byte	0x3f
	.zero		1


	//   ....[71]....
        /*0e38*/ 	.word	0x00012e90
        /*0e3c*/ 	.word	0x00000015
        /*0e40*/ 	.word	0x00032450
        /*0e44*/ 	.short	0x010a
        /*0e46*/ 	.byte	0x3f
	.zero		1


	//   ....[72]....
        /*0e48*/ 	.word	0x00012ef0
        /*0e4c*/ 	.word	0x00000015
        /*0e50*/ 	.word	0x00032430
        /*0e54*/ 	.short	0x010a
        /*0e56*/ 	.byte	0x3f
	.zero		1


	//   ....[73]....
        /*0e58*/ 	.word	0x00012f50
        /*0e5c*/ 	.word	0x00000015
        /*0e60*/ 	.word	0x00032450
        /*0e64*/ 	.short	0x010a
        /*0e66*/ 	.byte	0x3f
	.zero		1


	//   ....[74]....
        /*0e68*/ 	.word	0x00013070
        /*0e6c*/ 	.word	0x00000019
        /*0e70*/ 	.word	0x00032440
        /*0e74*/ 	.short	0x010a
        /*0e76*/ 	.byte	0x3f
	.zero		1


	//   ....[75]....
        /*0e78*/ 	.word	0x00014e90
        /*0e7c*/ 	.word	0x00000016
        /*0e80*/ 	.word	0x00032420
        /*0e84*/ 	.short	0x010a
        /*0e86*/ 	.byte	0x3f
	.zero		1


	//   ....[76]....
        /*0e88*/ 	.word	0x00014ee0
        /*0e8c*/ 	.word	0x00000019
        /*0e90*/ 	.word	0x00032460
        /*0e94*/ 	.short	0x010a
        /*0e96*/ 	.byte	0x3f
	.zero		1


	//   ....[77]....
        /*0e98*/ 	.word	0x00015830
        /*0e9c*/ 	.word	0x0000000a
        /*0ea0*/ 	.word	0x00032440
        /*0ea4*/ 	.short	0x010a
        /*0ea6*/ 	.byte	0x3f
	.zero		1


	//   ....[78]....
        /*0ea8*/ 	.word	0x00015f00
        /*0eac*/ 	.word	0x0000000a
        /*0eb0*/ 	.word	0x00032460
        /*0eb4*/ 	.short	0x010a
        /*0eb6*/ 	.byte	0x3f
	.zero		1


	//   ....[79]....
        /*0eb8*/ 	.word	0x00016fb0
        /*0ebc*/ 	.word	0x00000005
        /*0ec0*/ 	.word	0x00032420
        /*0ec4*/ 	.short	0x010a
        /*0ec6*/ 	.byte	0x3f
	.zero		1


	//   ....[80]....
        /*0ec8*/ 	.word	0x00017150
        /*0ecc*/ 	.word	0x00000003
        /*0ed0*/ 	.word	0x00032440
        /*0ed4*/ 	.short	0x010a
        /*0ed6*/ 	.byte	0x3f
	.zero		1


	//   ....[81]....
        /*0ed8*/ 	.word	0x000171a0
        /*0edc*/ 	.word	0x00000005
        /*0ee0*/ 	.word	0x00032440
        /*0ee4*/ 	.short	0x010a
        /*0ee6*/ 	.byte	0x3f
	.zero		1


	//   ....[82]....
        /*0ee8*/ 	.word	0x000171f0
        /*0eec*/ 	.word	0x00000003
        /*0ef0*/ 	.word	0x00032460
        /*0ef4*/ 	.short	0x010a
        /*0ef6*/ 	.byte	0x3f
	.zero		1


	//----- nvinfo : EIATTR_NUM_MBARRIERS
	.align		4
.L_1594:
        /*0ef8*/ 	.byte	0x03, 0x38
        /*0efa*/ 	.short	0x0017


	//----- nvinfo : EIATTR_EXIT_INSTR_OFFSETS
	.align		4
        /*0efc*/ 	.byte	0x04, 0x1c
        /*0efe*/ 	.short	(.L_1596 - .L_1595)


	//   ....[0]....
.L_1595:
        /*0f00*/ 	.word	0x000009f0


	//   ....[1]....
        /*0f04*/ 	.word	0x0000c8d0


	//   ....[2]....
        /*0f08*/ 	.word	0x00012c90


	//----- nvinfo : EIATTR_MAX_THREADS
	.align		4
.L_1596:
        /*0f0c*/ 	.byte	0x04, 0x05
        /*0f0e*/ 	.short	(.L_1598 - .L_1597)
.L_1597:
        /*0f10*/ 	.word	0x00000180
        /*0f14*/ 	.word	0x00000001
        /*0f18*/ 	.word	0x00000001


	//----- nvinfo : EIATTR_CRS_STACK_SIZE
	.align		4
.L_1598:
        /*0f1c*/ 	.byte	0x04, 0x1e
        /*0f1e*/ 	.short	(.L_1600 - .L_1599)
.L_1599:
        /*0f20*/ 	.word	0x00000000


	//----- nvinfo : EIATTR_CBANK_PARAM_SIZE
	.align		4
.L_1600:
        /*0f24*/ 	.byte	0x03, 0x19
        /*0f26*/ 	.short	0x0bf0


	//----- nvinfo : EIATTR_PARAM_CBANK
	.align		4
        /*0f28*/ 	.byte	0x04, 0x0a
        /*0f2a*/ 	.short	(.L_1602 - .L_1601)
	.align		4
.L_1601:
        /*0f2c*/ 	.word	index@(.nv.constant0._ZN7cutlass13device_kernelIN5flash11enable_sm90INS1_16FlashAttnFwdSm90INS1_25CollectiveMainloopFwdSm90ILi2EN4cute5tupleIJNS5_1CILi1EEES8_S8_EEENS6_IJNS7_ILi128EEENS7_ILi96EEENS7_ILi64EEEEEELi256ENS_10bfloat16_tEfNS_4arch4Sm90ELb1ELb0ELb0ELb1ELb1ELb0ELb1ELb1ELb0ELb1ELb0ELb0EEENS1_21CollectiveEpilogueFwdINS6_IJSA_NS7_ILi256EEESB_EEES9_SE_SG_Li256ELb1ELb1ELb0ELb0EEENS1_36VarlenDynamicPersistentTileSchedulerILi128ELi96ELi256ELi128ELb0ELb1ELb1ELb1ELb1ELb1EEEEEEEEEvNT_6ParamsE)
        /*0f30*/ 	.short	0x0210
        /*0f32*/ 	.short	0x0bf0


	//----- nvinfo : EIATTR_SW_WAR
	.align		4
.L_1602:
        /*0f34*/ 	.byte	0x04, 0x36
        /*0f36*/ 	.short	(.L_1604 - .L_1603)
.L_1603:
        /*0f38*/ 	.word	0x00000008
.L_1604:


//--------------------- .nv.info._ZN7cutlass13device_kernelIN5flash11enable_sm90INS1_16FlashAttnFwdSm90INS1_25CollectiveMainloopFwdSm90ILi2EN4cute5tupleIJNS5_1CILi1EEES8_S8_EEENS6_IJNS7_ILi128EEENS7_ILi96EEENS7_ILi64EEEEEELi256ENS_10bfloat16_tEfNS_4arch4Sm90ELb1ELb0ELb0ELb1ELb1ELb1ELb1ELb1ELb0ELb1ELb0ELb0EEENS1_21CollectiveEpilogueFwdINS6_IJSA_NS7_ILi256EEESB_EEES9_SE_SG_Li256ELb1ELb1ELb0ELb0EEENS1_36VarlenDynamicPersistentTileSchedulerILi128ELi96ELi256ELi128ELb0ELb1ELb1ELb1ELb1ELb1EEEEEEEEEvNT_6ParamsE --------------------------
	.section	.nv.info._ZN7cutlass13device_kernelIN5flash11enable_sm90INS1_16FlashAttnFwdSm90INS1_25CollectiveMainloopFwdSm90ILi2EN4cute5tupleIJNS5_1CILi1EEES8_S8_EEENS6_IJNS7_ILi128EEENS7_ILi96EEENS7_ILi64EEEEEELi256ENS_10bfloat16_tEfNS_4arch4Sm90ELb1ELb0ELb0ELb1ELb1ELb1ELb1ELb1ELb0ELb1ELb0ELb0EEENS1_21CollectiveEpilogueFwdINS6_IJSA_NS7_ILi256EEESB_EEES9_SE_SG_Li256ELb1ELb1ELb0ELb0EEENS1_36VarlenDynamicPersistentTileSchedulerILi128ELi96ELi256ELi128ELb0ELb1ELb1ELb1ELb1ELb1EEEEEEEEEvNT_6ParamsE,"",@"SHT_CUDA_INFO"
	.sectionflags	@""
	.align	4


	//----- nvinfo : EIATTR_CUDA_API_VERSION
	.align		4
        /*0000*/ 	.byte	0x04, 0x37
        /*0002*/ 	.short	(.L_1606 - .L_1605)
.L_1605:
        /*0004*/ 	.word	0x00000082


	//----- nvinfo : EIATTR_KPARAM_INFO
	.align		4
.L_1606:
        /*0008*/ 	.byte	0x04, 0x17
        /*000a*/ 	.short	(.L_1608 - .L_1607)
.L_1607:
        /*000c*/ 	.word	0x00000000
        /*0010*/ 	.short	0x0000
        /*0012*/ 	.short	0x0070
        /*0014*/ 	.byte	0x00, 0xf0, 0x01, 0x2e


	//----- nvinfo : EIATTR_SPARSE_MMA_MASK
	.align		4
.L_1608:
        /*0018*/ 	.byte	0x03, 0x50
        /*001a*/ 	.short	0x0000


	//----- nvinfo : EIATTR_MAXREG_COUNT
	.align		4
        /*001c*/ 	.byte	0x03, 0x1b
        /*001e*/ 	.short	0x00a8


	//----- nvinfo : EIATTR_NUM_BARRIERS
	.align		4
        /*0020*/ 	.byte	0x02, 0x4c
        /*0022*/ 	.byte	0x10
	.zero		1


	//----- nvinfo : EIATTR_EXTERNS
	.align		4
        /*0024*/ 	.byte	0x04, 0x0f
        /*0026*/ 	.short	(.L_1610 - .L_1609)


	//   ....[0]....
	.align		4
.L_1609:
        /*0028*/ 	.word	index@(__assertfail)


	//----- nvinfo : EIATTR_ANNOTATIONS
	.align		4
.L_1610:
        /*002c*/ 	.byte	0x04, 0x55
        /*002e*/ 	.short	(.L_1612 - .L_1611)


	//   ....[0]....
.L_1611:
        /* <DEDUP_REMOVED lines=84> */


	//----- nvinfo : EIATTR_MERCURY_ISA_VERSION
	.align		4
.L_1612:
        /*0560*/ 	.byte	0x03, 0x5f
        /*0562*/ 	.short	0x0101


	//----- nvinfo : EIATTR_UNUSED_LOAD_BYTE_OFFSET
	.align		4
        /*0564*/ 	.byte	0x04, 0x44
        /*0566*/ 	.short	(.L_1614 - .L_1613)


	//   ....[0]....
.L_1613:
        /*0568*/ 	.word	0x00000aa0
        /*056c*/ 	.word	0x0000fff0


	//   ....[1]....
        /*0570*/ 	.word	0x00012a90
        /*0574*/ 	.word	0x0000fff0


	//----- nvinfo : EIATTR_INT_WARP_WIDE_INSTR_OFFSETS
	.align		4
.L_1614:
        /*0578*/ 	.byte	0x04, 0x31
        /*057a*/ 	.short	(.L_1616 - .L_1615)


	//   ....[0]....
.L_1615:
        /*057c*/ 	.word	0x00000130


	//   ....[1]....
        /*0580*/ 	.word	0x00000170


	//   ....[2]....
        /*0584*/ 	.word	0x000001e0


	//   ....[3]....
        /*0588*/ 	.word	0x000001f0


	//   ....[4]....
        /*058c*/ 	.word	0x00018240


	//   ....[5]....
        /*0590*/ 	.word	0x000182d0


	//   ....[6]....
        /*0594*/ 	.word	0x0001c2a0


	//   ....[7]....
        /*0598*/ 	.word	0x0001c330


	//----- nvinfo : EIATTR_COOP_GROUP_MASK_REGIDS
	.align		4
.L_1616:
        /*059c*/ 	.byte	0x04, 0x29
        /*059e*/ 	.short	(.L_1618 - .L_1617)


	//   ....[0]....
.L_1617:
        /*05a0*/ 	.word	0xffffffff


	//   ....[1]....
        /*05a4*/ 	.word	0xffffffff


	//   ....[2]....
        /*05a8*/ 	.word	0xffffffff


	//   ....[3]....
        /*05ac*/ 	.word	0xffffffff


	//   ....[4]....
        /*05b0*/ 	.word	0xffffffff


	//   ....[5]....
        /*05b4*/ 	.word	0xffffffff


	//   ....[6]....
        /*05b8*/ 	.word	0xffffffff


	//   ....[7]....
        /*05bc*/ 	.word	0xffffffff


	//   ....[8]....
        /*05c0*/ 	.word	0xffffffff


	//   ....[9]....
        /*05c4*/ 	.word	0xffffffff


	//   ....[10]....
        /*05c8*/ 	.word	0xffffffff


	//   ....[11]....
        /*05cc*/ 	.word	0xffffffff


	//   ....[12]....
        /*05d0*/ 	.word	0xffffffff


	//   ....[13]....
        /*05d4*/ 	.word	0xffffffff


	//   ....[14]....
        /*05d8*/ 	.word	0xffffffff


	//   ....[15]....
        /*05dc*/ 	.word	0xffffffff


	//   ....[16]....
        /*05e0*/ 	.word	0xffffffff


	//   ....[17]....
        /*05e4*/ 	.word	0xffffffff


	//   ....[18]....
        /*05e8*/ 	.word	0xffffffff


	//   ....[19]....
        /*05ec*/ 	.word	0xffffffff


	//   ....[20]....
        /*05f0*/ 	.word	0xffffffff


	//   ....[21]....
        /*05f4*/ 	.word	0xffffffff


	//   ....[22]....
        /*05f8*/ 	.word	0xffffffff


	//   ....[23]....
        /*05fc*/ 	.word	0xffffffff


	//   ....[24]....
        /*0600*/ 	.word	0xffffffff


	//   ....[25]....
        /*0604*/ 	.word	0xffffffff


	//   ....[26]....
        /*0608*/ 	.word	0xffffffff


	//   ....[27]....
        /*060c*/ 	.word	0xffffffff


	//   ....[28]....
        /*0610*/ 	.word	0xffffffff


	//   ....[29]....
        /*0614*/ 	.word	0xffffffff


	//   ....[30]....
        /*0618*/ 	.word	0xffffffff


	//   ....[31]....
        /*061c*/ 	.word	0xffffffff


	//   ....[32]....
        /*0620*/ 	.word	0xffffffff


	//   ....[33]....
        /*0624*/ 	.word	0xffffffff


	//   ....[34]....
        /*0628*/ 	.word	0xffffffff


	//   ....[35]....
        /*062c*/ 	.word	0xffffffff


	//   ....[36]....
        /*0630*/ 	.word	0xffffffff


	//   ....[37]....
        /*0634*/ 	.word	0xffffffff


	//   ....[38]....
        /*0638*/ 	.word	0xffffffff


	//   ....[39]....
        /*063c*/ 	.word	0xffffffff


	//   ....[40]....
        /*0640*/ 	.word	0xffffffff


	//   ....[41]....
        /*0644*/ 	.word	0xffffffff


	//   ....[42]....
        /*0648*/ 	.word	0xffffffff


	//   ....[43]....
        /*064c*/ 	.word	0xffffffff


	//   ....[44]....
        /*0650*/ 	.word	0xffffffff


	//   ....[45]....
        /*0654*/ 	.word	0xffffffff


	//   ....[46]....
        /*0658*/ 	.word	0xffffffff


	//   ....[47]....
        /*065c*/ 	.word	0xffffffff


	//   ....[48]....
        /*0660*/ 	.word	0xffffffff


	//   ....[49]....
        /*0664*/ 	.word	0xffffffff


	//   ....[50]....
        /*0668*/ 	.word	0xffffffff


	//   ....[51]....
        /*066c*/ 	.word	0xffffffff


	//   ....[52]....
        /*0670*/ 	.word	0xffffffff


	//   ....[53]....
        /*0674*/ 	.word	0xffffffff


	//   ....[54]....
        /*0678*/ 	.word	0xffffffff


	//   ....[55]....
        /*067c*/ 	.word	0xffffffff


	//   ....[56]....
        /*0680*/ 	.word	0xffffffff


	//   ....[57]....
        /*0684*/ 	.word	0xffffffff


	//   ....[58]....
        /*0688*/ 	.word	0xffffffff


	//   ....[59]....
        /*068c*/ 	.word	0xffffffff


	//   ....[60]....
        /*0690*/ 	.word	0xffffffff


	//   ....[61]....
        /*0694*/ 	.word	0xffffffff


	//   ....[62]....
        /*0698*/ 	.word	0xffffffff


	//   ....[63]....
        /*069c*/ 	.word	0xffffffff


	//   ....[64]....
        /*06a0*/ 	.word	0xffffffff


	//   ....[65]....
        /*06a4*/ 	.word	0xffffffff


	//   ....[66]....
        /*06a8*/ 	.word	0xffffffff


	//   ....[67]....
        /*06ac*/ 	.word	0xffffffff


	//   ....[68]....
        /*06b0*/ 	.word	0xffffffff


	//   ....[69]....
        /*06b4*/ 	.word	0xffffffff


	//   ....[70]....
        /*06b8*/ 	.word	0xffffffff


	//   ....[71]....
        /*06bc*/ 	.word	0xffffffff


	//   ....[72]....
        /*06c0*/ 	.word	0xffffffff


	//   ....[73]....
        /*06c4*/ 	.word	0xffffffff


	//   ....[74]....
        /*06c8*/ 	.word	0xffffffff


	//   ....[75]....
        /*06cc*/ 	.word	0xffffffff


	//   ....[76]....
        /*06d0*/ 	.word	0xffffffff


	//   ....[77]....
        /*06d4*/ 	.word	0xffffffff


	//   ....[78]....
        /*06d8*/ 	.word	0xffffffff


	//   ....[79]....
        /*06dc*/ 	.word	0xffffffff


	//   ....[80]....
        /*06e0*/ 	.word	0xffffffff


	//   ....[81]....
        /*06e4*/ 	.word	0xffffffff


	//   ....[82]....
        /*06e8*/ 	.word	0xffffffff


	//   ....[83]....
        /*06ec*/ 	.word	0xffffffff


	//   ....[84]....
        /*06f0*/ 	.word	0xffffffff


	//   ....[85]....
        /*06f4*/ 	.word	0xffffffff


	//   ....[86]....
        /*06f8*/ 	.word	0xffffffff


	//   ....[87]....
        /*06fc*/ 	.word	0xffffffff


	//   ....[88]....
        /*0700*/ 	.word	0xffffffff


	//   ....[89]....
        /*0704*/ 	.word	0xffffffff


	//   ....[90]....
        /*0708*/ 	.word	0xffffffff


	//   ....[91]....
        /*070c*/ 	.word	0xffffffff


	//   ....[92]....
        /*0710*/ 	.word	0xffffffff


	//   ....[93]....
        /*0714*/ 	.word	0xffffffff


	//   ....[94]....
        /*0718*/ 	.word	0xffffffff


	//   ....[95]....
        /*071c*/ 	.word	0xffffffff


	//   ....[96]....
        /*0720*/ 	.word	0xffffffff


	//   ....[97]....
        /*0724*/ 	.word	0xffffffff


	//   ....[98]....
        /*0728*/ 	.word	0xffffffff


	//   ....[99]....
        /*072c*/ 	.word	0xffffffff


	//   ....[100]....
        /*0730*/ 	.word	0xffffffff


	//   ....[101]....
        /*0734*/ 	.word	0xffffffff


	//   ....[102]....
        /*0738*/ 	.word	0xffffffff


	//   ....[103]....
        /*073c*/ 	.word	0xffffffff


	//   ....[104]....
        /*0740*/ 	.word	0xffffffff


	//   ....[105]....
        /*0744*/ 	.word	0xffffffff


	//   ....[106]....
        /*0748*/ 	.word	0xffffffff


	//   ....[107]....
        /*074c*/ 	.word	0xffffffff


	//   ....[108]....
        /*0750*/ 	.word	0xffffffff


	//   ....[109]....
        /*0754*/ 	.word	0xffffffff


	//   ....[110]....
        /*0758*/ 	.word	0xffffffff


	//   ....[111]....
        /*075c*/ 	.word	0xffffffff


	//   ....[112]....
        /*0760*/ 	.word	0xffffffff


	//   ....[113]....
        /*0764*/ 	.word	0xffffffff


	//   ....[114]....
        /*0768*/ 	.word	0xffffffff


	//   ....[115]....
        /*076c*/ 	.word	0xffffffff


	//   ....[116]....
        /*0770*/ 	.word	0xffffffff


	//   ....[117]....
        /*0774*/ 	.word	0xffffffff


	//   ....[118]....
        /*0778*/ 	.word	0xffffffff


	//   ....[119]....
        /*077c*/ 	.word	0xffffffff


	//   ....[120]....
        /*0780*/ 	.word	0xffffffff


	//   ....[121]....
        /*0784*/ 	.word	0xffffffff


	//   ....[122]....
        /*0788*/ 	.word	0xffffffff


	//   ....[123]....
        /*078c*/ 	.word	0xffffffff


	//   ....[124]....
        /*0790*/ 	.word	0xffffffff


	//   ....[125]....
        /*0794*/ 	.word	0xffffffff


	//   ....[126]....
        /*0798*/ 	.word	0xffffffff


	//   ....[127]....
        /*079c*/ 	.word	0xffffffff


	//   ....[128]....
        /*07a0*/ 	.word	0xffffffff


	//   ....[129]....
        /*07a4*/ 	.word	0xffffffff


	//   ....[130]....
        /*07a8*/ 	.word	0xffffffff


	//   ....[131]....
        /*07ac*/ 	.word	0xffffffff


	//   ....[132]....
        /*07b0*/ 	.word	0xffffffff


	//   ....[133]....
        /*07b4*/ 	.word	0xffffffff


	//   ....[134]....
        /*07b8*/ 	.word	0xffffffff


	//   ....[135]....
        /*07bc*/ 	.word	0xffffffff


	//   ....[136]....
        /*07c0*/ 	.word	0xffffffff


	//   ....[137]....
        /*07c4*/ 	.word	0xffffffff


	//   ....[138]....
        /*07c8*/ 	.word	0xffffffff


	//   ....[139]....
        /*07cc*/ 	.word	0xffffffff


	//   ....[140]....
        /*07d0*/ 	.word	0xffffffff


	//   ....[141]....
        /*07d4*/ 	.word	0xffffffff


	//   ....[142]....
        /*07d8*/ 	.word	0xffffffff


	//   ....[143]....
        /*07dc*/ 	.word	0xffffffff


	//   ....[144]....
        /*07e0*/ 	.word	0xffffffff


	//   ....[145]....
        /*07e4*/ 	.word	0xffffffff


	//   ....[146]....
        /*07e8*/ 	.word	0xffffffff


	//   ....[147]....
        /*07ec*/ 	.word	0xffffffff


	//   ....[148]....
        /*07f0*/ 	.word	0xffffffff


	//   ....[149]....
        /*07f4*/ 	.word	0xffffffff


	//   ....[150]....
        /*07f8*/ 	.word	0xffffffff


	//   ....[151]....
        /*07fc*/ 	.word	0xffffffff


	//   ....[152]....
        /*0800*/ 	.word	0xffffffff


	//   ....[153]....
        /*0804*/ 	.word	0xffffffff


	//   ....[154]....
        /*0808*/ 	.word	0xffffffff


	//   ....[155]....
        /*080c*/ 	.word	0xffffffff


	//   ....[156]....
        /*0810*/ 	.word	0xffffffff


	//   ....[157]....
        /*0814*/ 	.word	0xffffffff


	//   ....[158]....
        /*0818*/ 	.word	0xffffffff


	//   ....[159]....
        /*081c*/ 	.word	0xffffffff


	//   ....[160]....
        /*0820*/ 	.word	0xffffffff


	//   ....[161]....
        /*0824*/ 	.word	0xffffffff


	//   ....[162]....
        /*0828*/ 	.word	0xffffffff


	//   ....[163]....
        /*082c*/ 	.word	0xffffffff


	//   ....[164]....
        /*0830*/ 	.word	0xffffffff


	//   ....[165]....
        /*0834*/ 	.word	0xffffffff


	//   ....[166]....
        /*0838*/ 	.word	0xffffffff


	//   ....[167]....
        /*083c*/ 	.word	0xffffffff


	//   ....[168]....
        /*0840*/ 	.word	0xffffffff


	//   ....[169]....
        /*0844*/ 	.word	0xffffffff


	//   ....[170]....
        /*0848*/ 	.word	0xffffffff


	//   ....[171]....
        /*084c*/ 	.word	0xffffffff


	//   ....[172]....
        /*0850*/ 	.word	0xffffffff


	//   ....[173]....
        /*0854*/ 	.word	0xffffffff


	//   ....[174]....
        /*0858*/ 	.word	0xffffffff


	//   ....[175]....
        /*085c*/ 	.word	0xffffffff


	//   ....[176]....
        /*0860*/ 	.word	0xffffffff


	//   ....[177]....
        /*0864*/ 	.word	0xffffffff


	//   ....[178]....
        /*0868*/ 	.word	0xffffffff


	//   ....[179]....
        /*086c*/ 	.word	0xffffffff


	//   ....[180]....
        /*0870*/ 	.word	0xffffffff


	//   ....[181]....
        /*0874*/ 	.word	0xffffffff


	//   ....[182]....
        /*0878*/ 	.word	0xffffffff


	//   ....[183]....
        /*087c*/ 	.word	0xffffffff


	//   ....[184]....
        /*0880*/ 	.word	0xffffffff


	//   ....[185]....
        /*0884*/ 	.word	0xffffffff


	//   ....[186]....
        /*0888*/ 	.word	0xffffffff


	//   ....[187]....
        /*088c*/ 	.word	0xffffffff


	//   ....[188]....
        /*0890*/ 	.word	0xffffffff


	//   ....[189]....
        /*0894*/ 	.word	0xffffffff


	//   ....[190]....
        /*0898*/ 	.word	0xffffffff


	//   ....[191]....
        /*089c*/ 	.word	0xffffffff


	//   ....[192]....
        /*08a0*/ 	.word	0xffffffff


	//   ....[193]....
        /*08a4*/ 	.word	0xffffffff


	//   ....[194]....
        /*08a8*/ 	.word	0xffffffff


	//   ....[195]....
        /*08ac*/ 	.word	0x0500000f


	//   ....[196]....
        /*08b0*/ 	.word	0x0500000f


	//   ....[197]....
        /*08b4*/ 	.word	0x0500000f


	//   ....[198]....
        /*08b8*/ 	.word	0x0500000f


	//   ....[199]....
        /*08bc*/ 	.word	0x0500000f


	//   ....[200]....
        /*08c0*/ 	.word	0x0500000f


	//   ....[201]....
        /*08c4*/ 	.word	0x0500000f


	//   ....[202]....
        /*08c8*/ 	.word	0x0500000f


	//   ....[203]....
        /*08cc*/ 	.word	0x0500000f


	//   ....[204]....
        /*08d0*/ 	.word	0x0500000f


	//   ....[205]....
        /*08d4*/ 	.word	0x0500000f


	//   ....[206]....
        /*08d8*/ 	.word	0x0500000f


	//   ....[207]....
        /*08dc*/ 	.word	0x0500000f


	//   ....[208]....
        /*08e0*/ 	.word	0x0500000f


	//   ....[209]....
        /*08e4*/ 	.word	0x0500000f


	//   ....[210]....
        /*08e8*/ 	.word	0x0500000f


	//   ....[211]....
        /*08ec*/ 	.word	0x0500000f


	//   ....[212]....
        /*08f0*/ 	.word	0x0500000f


	//   ....[213]....
        /*08f4*/ 	.word	0x0500000f


	//   ....[214]....
        /*08f8*/ 	.word	0x0500000f


	//   ....[215]....
        /*08fc*/ 	.word	0x0500000f


	//   ....[216]....
        /*0900*/ 	.word	0x0500000f


	//   ....[217]....
        /*0904*/ 	.word	0x0500000f


	//   ....[218]....
        /*0908*/ 	.word	0x0500000f


	//   ....[219]....
        /*090c*/ 	.word	0x0500000f


	//   ....[220]....
        /*0910*/ 	.word	0x0500000f


	//   ....[221]....
        /*0914*/ 	.word	0x0500000f


	//   ....[222]....
        /*0918*/ 	.word	0x0500000f


	//   ....[223]....
        /*091c*/ 	.word	0x0500000f


	//   ....[224]....
        /*0920*/ 	.word	0x0500000f


	//   ....[225]....
        /*0924*/ 	.word	0x0500000f


	//   ....[226]....
        /*0928*/ 	.word	0x0500000f


	//   ....[227]....
        /*092c*/ 	.word	0x0500000f


	//   ....[228]....
        /*0930*/ 	.word	0x0500000f


	//   ....[229]....
        /*0934*/ 	.word	0x0500000f


	//   ....[230]....
        /*0938*/ 	.word	0x0500000f


	//   ....[231]....
        /*093c*/ 	.word	0x0500000f


	//   ....[232]....
        /*0940*/ 	.word	0x0500000f


	//   ....[233]....
        /*0944*/ 	.word	0x0500000f


	//   ....[234]....
        /*0948*/ 	.word	0x0500000f


	//   ....[235]....
        /*094c*/ 	.word	0x0500000f


	//   ....[236]....
        /*0950*/ 	.word	0x0500000f


	//   ....[237]....
        /*0954*/ 	.word	0x0500000f


	//   ....[238]....
        /*0958*/ 	.word	0x0500000f


	//   ....[239]....
        /*095c*/ 	.word	0x0500000f


	//   ....[240]....
        /*0960*/ 	.word	0x0500000f


	//   ....[241]....
        /*0964*/ 	.word	0x0500000f


	//   ....[242]....
        /*0968*/ 	.word	0x0500000f


	//   ....[243]....
        /*096c*/ 	.word	0x0500000f


	//   ....[244]....
        /*0970*/ 	.word	0x0500000f


	//   ....[245]....
        /*0974*/ 	.word	0x0500000f


	//   ....[246]....
        /*0978*/ 	.word	0x0500000f


	//   ....[247]....
        /*097c*/ 	.word	0x0500000f


	//   ....[248]....
        /*0980*/ 	.word	0x0500000f


	//   ....[249]....
        /*0984*/ 	.word	0x0500000f


	//   ....[250]....
        /*0988*/ 	.word	0x0500000f


	//   ....[251]....
        /*098c*/ 	.word	0x0500000f


	//   ....[252]....
        /*0990*/ 	.word	0x0500000f


	//   ....[253]....
        /*0994*/ 	.word	0x0500000f


	//   ....[254]....
        /*0998*/ 	.word	0x0500000f


	//   ....[255]....
        /*099c*/ 	.word	0x0500000f


	//   ....[0]....
        /*09a0*/ 	.word	0x0500000f


	//   ....[1]....
        /*09a4*/ 	.word	0x0500000f


	//   ....[2]....
        /*09a8*/ 	.word	0x0500000f


	//   ....[3]....
        /*09ac*/ 	.word	0x0500000f


	//   ....[4]....
        /*09b0*/ 	.word	0x0500000f


	//   ....[5]....
        /*09b4*/ 	.word	0x0500000f


	//   ....[6]....
        /*09b8*/ 	.word	0x0500000f


	//   ....[7]....
        /*09bc*/ 	.word	0x0500000f


	//   ....[8]....
        /*09c0*/ 	.word	0x0500000f


	//   ....[9]....
        /*09c4*/ 	.word	0x0500000f


	//   ....[10]....
        /*09c8*/ 	.word	0x0500000f


	//   ....[11]....
        /*09cc*/ 	.word	0x0500000f


	//   ....[12]....
        /*09d0*/ 	.word	0x0500000f


	//   ....[13]....
        /*09d4*/ 	.word	0x0500000f


	//   ....[14]....
        /*09d8*/ 	.word	0x0500000f


	//   ....[15]....
        /*09dc*/ 	.word	0x0500000f


	//   ....[16]....
        /*09e0*/ 	.word	0x0500000f


	//   ....[17]....
        /*09e4*/ 	.word	0x0500000f


	//   ....[18]....
        /*09e8*/ 	.word	0x0500000f


	//   ....[19]....
        /*09ec*/ 	.word	0x0500000f


	//   ....[20]....
        /*09f0*/ 	.word	0x0500000f


	//   ....[21]....
        /*09f4*/ 	.word	0x0500000f


	//   ....[22]....
        /*09f8*/ 	.word	0x0500000f


	//   ....[23]....
        /*09fc*/ 	.word	0x0500000f


	//   ....[24]....
        /*0a00*/ 	.word	0x0500000f


	//   ....[25]....
        /*0a04*/ 	.word	0x0500000f


	//   ....[26]....
        /*0a08*/ 	.word	0x0500000f


	//   ....[27]....
        /*0a0c*/ 	.word	0x0500000f


	//   ....[28]....
        /*0a10*/ 	.word	0x0500000f


	//   ....[29]....
        /*0a14*/ 	.word	0x0500000f


	//   ....[30]....
        /*0a18*/ 	.word	0x0500000f


	//   ....[31]....
        /*0a1c*/ 	.word	0x0500000f


	//   ....[32]....
        /*0a20*/ 	.word	0x0500000f


	//   ....[33]....
        /*0a24*/ 	.word	0x0500000f


	//   ....[34]....
        /*0a28*/ 	.word	0x0500000f


	//   ....[35]....
        /*0a2c*/ 	.word	0x0500000f


	//   ....[36]....
        /*0a30*/ 	.word	0x0500000f


	//   ....[37]....
        /*0a34*/ 	.word	0x0500000f


	//   ....[38]....
        /*0a38*/ 	.word	0x0500000f


	//   ....[39]....
        /*0a3c*/ 	.word	0x0500000f


	//   ....[40]....
        /*0a40*/ 	.word	0x0500000f


	//   ....[41]....
        /*0a44*/ 	.word	0x0500000f


	//   ....[42]....
        /*0a48*/ 	.word	0x0500000f


	//   ....[43]....
        /*0a4c*/ 	.word	0x0500000f


	//   ....[44]....
        /*0a50*/ 	.word	0x0500000f


	//   ....[45]....
        /*0a54*/ 	.word	0x0500000f


	//   ....[46]....
        /*0a58*/ 	.word	0x0500000f


	//   ....[47]....
        /*0a5c*/ 	.word	0x0500000f


	//   ....[48]....
        /*0a60*/ 	.word	0x0500000f


	//   ....[49]....
        /*0a64*/ 	.word	0x0500000f


	//   ....[50]....
        /*0a68*/ 	.word	0x0500000f


	//   ....[51]....
        /*0a6c*/ 	.word	0x0500000f


	//   ....[52]....
        /*0a70*/ 	.word	0x0500000f


	//   ....[53]....
        /*0a74*/ 	.word	0x0500000f


	//   ....[54]....
        /*0a78*/ 	.word	0x0500000f


	//   ....[55]....
        /*0a7c*/ 	.word	0x0500000f


	//   ....[56]....
        /*0a80*/ 	.word	0x0500000f


	//   ....[57]....
        /*0a84*/ 	.word	0x0500000f


	//   ....[58]....
        /*0a88*/ 	.word	0x0500000f


	//   ....[59]....
        /*0a8c*/ 	.word	0x0500000f


	//   ....[60]....
        /*0a90*/ 	.word	0x0500000f


	//   ....[61]....
        /*0a94*/ 	.word	0x0500000f


	//   ....[62]....
        /*0a98*/ 	.word	0x0500000f


	//   ....[63]....
        /*0a9c*/ 	.word	0x0500000f


	//   ....[64]....
        /*0aa0*/ 	.word	0x0500000f


	//   ....[65]....
        /*0aa4*/ 	.word	0x0500000f


	//   ....[66]....
        /*0aa8*/ 	.word	0x0500000f


	//   ....[67]....
        /*0aac*/ 	.word	0x0500000f


	//   ....[68]....
        /*0ab0*/ 	.word	0x0500000f


	//   ....[69]....
        /*0ab4*/ 	.word	0x0500000f


	//   ....[70]....
        /*0ab8*/ 	.word	0x0500000f


	//   ....[71]....
        /*0abc*/ 	.word	0x0500000f


	//   ....[72]....
        /*0ac0*/ 	.word	0x0500000f


	//   ....[73]....
        /*0ac4*/ 	.word	0x0500000f


	//   ....[74]....
        /*0ac8*/ 	.word	0x0500000f


	//   ....[75]....
        /*0acc*/ 	.word	0x0500000f


	//----- nvinfo : EIATTR_COOP_GROUP_INSTR_OFFSETS
	.align		4
.L_1618:
        /*0ad0*/ 	.byte	0x04, 0x28
        /*0ad2*/ 	.short	(.L_1620 - .L_1619)


	//   ....[0]....
.L_1619:
        /*0ad4*/ 	.word	0x00000070


	//   ....[1]....
        /*0ad8*/ 	.word	0x00000140


	//   ....[2]....
        /*0adc*/ 	.word	0x00000190


	//   ....[3]....
        /*0ae0*/ 	.word	0x000003e0


	//   ....[4]....
        /*0ae4*/ 	.word	0x00000540


	//   ....[5]....
        /*0ae8*/ 	.word	0x00000660


	//   ....[6]....
        /*0aec*/ 	.word	0x000007c0


	//   ....[7]....
        /*0af0*/ 	.word	0x00002da0


	//   ....[8]....
        /*0af4*/ 	.word	0x00002db0


	//   ....[9]....
        /*0af8*/ 	.word	0x00003520


	//   ....[10]....
        /*0afc*/ 	.word	0x00003530


	//   ....[11]....
        /*0b00*/ 	.word	0x000041b0


	//   ....[12]....
        /*0b04*/ 	.word	0x000041c0


	//   ....[13]....
        /*0b08*/ 	.word	0x000049b0


	//   ....[14]....
        /*0b0c*/ 	.word	0x000049c0


	//   ....[15]....
        /*0b10*/ 	.word	0x000053f0


	//   ....[16]....
        /*0b14*/ 	.word	0x00005400


	//   ....[17]....
        /*0b18*/ 	.word	0x00005510


	//   ....[18]....
        /*0b1c*/ 	.word	0x00005520


	//   ....[19]....
        /*0b20*/ 	.word	0x00005940


	//   ....[20]....
        /*0b24*/ 	.word	0x00005970


	//   ....[21]....
        /*0b28*/ 	.word	0x00005c40


	//   ....[22]....
        /*0b2c*/ 	.word	0x00005c60


	//   ....[23]....
        /*0b30*/ 	.word	0x00006680


	//   ....[24]....
        /*0b34*/ 	.word	0x00006e60


	//   ....[25]....
        /*0b38*/ 	.word	0x00006e70


	//   ....[26]....
        /*0b3c*/ 	.word	0x00006e80


	//   ....[27]....
        /*0b40*/ 	.word	0x00006e90


	//   ....[28]....
        /*0b44*/ 	.word	0x000071c0


	//   ....[29]....
        /*0b48*/ 	.word	0x000071d0


	//   ....[30]....
        /*0b4c*/ 	.word	0x000071e0


	//   ....[31]....
        /*0b50*/ 	.word	0x000071f0


	//   ....[32]....
        /*0b54*/ 	.word	0x000085c0


	//   ....[33]....
        /*0b58*/ 	.word	0x000085e0


	//   ....[34]....
        /*0b5c*/ 	.word	0x000085f0


	//   ....[35]....
        /*0b60*/ 	.word	0x00008600


	//   ....[36]....
        /*0b64*/ 	.word	0x000086e0


	//   ....[37]....
        /*0b68*/ 	.word	0x000086f0


	//   ....[38]....
        /*0b6c*/ 	.word	0x000087a0


	//   ....[39]....
        /*0b70*/ 	.word	0x000087e0


	//   ....[40]....
        /*0b74*/ 	.word	0x0000ac50


	//   ....[41]....
        /*0b78*/ 	.word	0x0000b120


	//   ....[42]....
        /*0b7c*/ 	.word	0x0000b130


	//   ....[43]....
        /*0b80*/ 	.word	0x0000b150


	//   ....[44]....
        /*0b84*/ 	.word	0x0000b640


	//   ....[45]....
        /*0b88*/ 	.word	0x0000b660


	//   ....[46]....
        /*0b8c*/ 	.word	0x0000d550


	//   ....[47]....
        /*0b90*/ 	.word	0x0000d570


	//   ....[48]....
        /*0b94*/ 	.word	0x0000dba0


	//   ....[49]....
        /*0b98*/ 	.word	0x0000dca0


	//   ....[50]....
        /*0b9c*/ 	.word	0x0000e330


	//   ....[51]....
        /*0ba0*/ 	.word	0x0000e500


	//   ....[52]....
        /*0ba4*/ 	.word	0x000106f0


	//   ....[53]....
        /*0ba8*/ 	.word	0x00010710


	//   ....[54]....
        /*0bac*/ 	.word	0x00010df0


	//   ....[55]....
        /*0bb0*/ 	.word	0x00010f70


	//   ....[56]....
        /*0bb4*/ 	.word	0x00011fe0


	//   ....[57]....
        /*0bb8*/ 	.word	0x00012040


	//   ....[58]....
        /*0bbc*/ 	.word	0x000120a0


	//   ....[59]....
        /*0bc0*/ 	.word	0x000120d0


	//   ....[60]....
        /*0bc4*/ 	.word	0x00013be0


	//   ....[61]....
        /*0bc8*/ 	.word	0x00013c30


	//   ....[62]....
        /*0bcc*/ 	.word	0x00013c80


	//   ....[63]....
        /*0bd0*/ 	.word	0x00013e90


	//   ....[64]....
        /*0bd4*/ 	.word	0x000145e0


	//   ....[65]....
        /*0bd8*/ 	.word	0x00014610


	//   ....[66]....
        /*0bdc*/ 	.word	0x00014790


	//   ....[67]....
        /*0be0*/ 	.word	0x000147b0


	//   ....[68]....
        /*0be4*/ 	.word	0x000148f0


	//   ....[69]....
        /*0be8*/ 	.word	0x00014910


	//   ....[70]....
        /*0bec*/ 	.word	0x00014a60


	//   ....[71]....
        /*0bf0*/ 	.word	0x00014a80


	//   ....[72]....
        /*0bf4*/ 	.word	0x00015400


	//   ....[73]....
        /*0bf8*/ 	.word	0x00015410


	//   ....[74]....
        /*0bfc*/ 	.word	0x000155b0


	//   ....[75]....
        /*0c00*/ 	.word	0x000155c0


	//   ....[76]....
        /*0c04*/ 	.word	0x00015750


	//   ....[77]....
        /*0c08*/ 	.word	0x00015760


	//   ....[78]....
        /*0c0c*/ 	.word	0x000158f0


	//   ....[79]....
        /*0c10*/ 	.word	0x00015900


	//   ....[80]....
        /*0c14*/ 	.word	0x00015af0


	//   ....[81]....
        /*0c18*/ 	.word	0x00015ca0


	//   ....[82]....
        /*0c1c*/ 	.word	0x00015cd0


	//   ....[83]....
        /*0c20*/ 	.word	0x00015d00


	//   ....[84]....
        /*0c24*/ 	.word	0x00015d30


	//   ....[85]....
        /*0c28*/ 	.word	0x00015d60


	//   ....[86]....
        /*0c2c*/ 	.word	0x00015d90


	//   ....[87]....
        /*0c30*/ 	.word	0x00015f00


	//   ....[88]....
        /*0c34*/ 	.word	0x00015f30


	//   ....[89]....
        /*0c38*/ 	.word	0x00015f60


	//   ....[90]....
        /*0c3c*/ 	.word	0x00015f90


	//   ....[91]....
        /*0c40*/ 	.word	0x00015fc0


	//   ....[92]....
        /*0c44*/ 	.word	0x00015ff0


	//   ....[93]....
        /*0c48*/ 	.word	0x00016080


	//   ....[94]....
        /*0c4c*/ 	.word	0x000160e0


	//   ....[95]....
        /*0c50*/ 	.word	0x00016170


	//   ....[96]....
        /*0c54*/ 	.word	0x00016f20


	//   ....[97]....
        /*0c58*/ 	.word	0x00018e60


	//   ....[98]....
        /*0c5c*/ 	.word	0x00018e80


	//   ....[99]....
        /*0c60*/ 	.word	0x00018f10


	//   ....[100]....
        /*0c64*/ 	.word	0x00018f30


	//   ....[101]....
        /*0c68*/ 	.word	0x00018fb0


	//   ....[102]....
        /*0c6c*/ 	.word	0x00018fd0


	//   ....[103]....
        /*0c70*/ 	.word	0x00019050


	//   ....[104]....
        /*0c74*/ 	.word	0x00019070


	//   ....[105]....
        /*0c78*/ 	.word	0x000190f0


	//   ....[106]....
        /*0c7c*/ 	.word	0x00019110


	//   ....[107]....
        /*0c80*/ 	.word	0x00019120


	//   ....[108]....
        /*0c84*/ 	.word	0x00019130


	//   ....[109]....
        /*0c88*/ 	.word	0x000198f0


	//   ....[110]....
        /*0c8c*/ 	.word	0x00019920


	//   ....[111]....
        /*0c90*/ 	.word	0x00019a10


	//   ....[112]....
        /*0c94*/ 	.word	0x00019a20


	//   ....[113]....
        /*0c98*/ 	.word	0x00019ad0


	//   ....[114]....
        /*0c9c*/ 	.word	0x00019ae0


	//   ....[115]....
        /*0ca0*/ 	.word	0x00019b60


	//   ....[116]....
        /*0ca4*/ 	.word	0x00019b70


	//   ....[117]....
        /*0ca8*/ 	.word	0x00019b80


	//   ....[118]....
        /*0cac*/ 	.word	0x00019c20


	//   ....[119]....
        /*0cb0*/ 	.word	0x00019c50


	//   ....[120]....
        /*0cb4*/ 	.word	0x00019cd0


	//   ....[121]....
        /*0cb8*/ 	.word	0x00019d00


	//   ....[122]....
        /*0cbc*/ 	.word	0x00019d20


	//   ....[123]....
        /*0cc0*/ 	.word	0x00019d70


	//   ....[124]....
        /*0cc4*/ 	.word	0x00019d80


	//   ....[125]....
        /*0cc8*/ 	.word	0x0001a460


	//   ....[126]....
        /*0ccc*/ 	.word	0x0001a490


	//   ....[127]....
        /*0cd0*/ 	.word	0x0001a4b0


	//   ....[128]....
        /*0cd4*/ 	.word	0x0001a580


	//   ....[129]....
        /*0cd8*/ 	.word	0x0001a5b0


	//   ....[130]....
        /*0cdc*/ 	.word	0x0001a620


	//   ....[131]....
        /*0ce0*/ 	.word	0x0001a690


	//   ....[132]....
        /*0ce4*/ 	.word	0x0001a6a0


	//   ....[133]....
        /*0ce8*/ 	.word	0x0001a720


	//   ....[134]....
        /*0cec*/ 	.word	0x0001a730


	//   ....[135]....
        /*0cf0*/ 	.word	0x0001a7b0


	//   ....[136]....
        /*0cf4*/ 	.word	0x0001a7c0


	//   ....[137]....
        /*0cf8*/ 	.word	0x0001a840


	//   ....[138]....
        /*0cfc*/ 	.word	0x0001a850


	//   ....[139]....
        /*0d00*/ 	.word	0x0001a8d0


	//   ....[140]....
        /*0d04*/ 	.word	0x0001a8e0


	//   ....[141]....
        /*0d08*/ 	.word	0x0001ae10


	//   ....[142]....
        /*0d0c*/ 	.word	0x0001ae30


	//   ....[143]....
        /*0d10*/ 	.word	0x0001ae80


	//   ....[144]....
        /*0d14*/ 	.word	0x0001af40


	//   ....[145]....
        /*0d18*/ 	.word	0x0001af50


	//   ....[146]....
        /*0d1c*/ 	.word	0x0001af80


	//   ....[147]....
        /*0d20*/ 	.word	0x0001b010


	//   ....[148]....
        /*0d24*/ 	.word	0x0001b0c0


	//   ....[149]....
        /*0d28*/ 	.word	0x0001b0d0


	//   ....[150]....
        /*0d2c*/ 	.word	0x0001b100


	//   ....[151]....
        /*0d30*/ 	.word	0x0001b110


	//   ....[152]....
        /*0d34*/ 	.word	0x0001b1a0


	//   ....[153]....
        /*0d38*/ 	.word	0x0001b8d0


	//   ....[154]....
        /*0d3c*/ 	.word	0x0001b8f0


	//   ....[155]....
        /*0d40*/ 	.word	0x0001b940


	//   ....[156]....
        /*0d44*/ 	.word	0x0001b950


	//   ....[157]....
        /*0d48*/ 	.word	0x0001b990


	//   ....[158]....
        /*0d4c*/ 	.word	0x0001b9a0


	//   ....[159]....
        /*0d50*/ 	.word	0x0001b9e0


	//   ....[160]....
        /*0d54*/ 	.word	0x0001b9f0


	//   ....[161]....
        /*0d58*/ 	.word	0x0001ba30


	//   ....[162]....
        /*0d5c*/ 	.word	0x0001ba40


	//   ....[163]....
        /*0d60*/ 	.word	0x0001ba50


	//   ....[164]....
        /*0d64*/ 	.word	0x0001ba90


	//   ....[165]....
        /*0d68*/ 	.word	0x0001bdd0


	//   ....[166]....
        /*0d6c*/ 	.word	0x0001bdf0


	//   ....[167]....
        /*0d70*/ 	.word	0x0001be00


	//   ....[168]....
        /*0d74*/ 	.word	0x0001be10


	//   ....[169]....
        /*0d78*/ 	.word	0x0001be30


	//   ....[170]....
        /*0d7c*/ 	.word	0x0001bea0


	//   ....[171]....
        /*0d80*/ 	.word	0x0001bf10


	//   ....[172]....
        /*0d84*/ 	.word	0x0001bf30


	//   ....[173]....
        /*0d88*/ 	.word	0x0001bf40


	//   ....[174]....
        /*0d8c*/ 	.word	0x0001bfa0


	//   ....[175]....
        /*0d90*/ 	.word	0x0001bfc0


	//   ....[176]....
        /*0d94*/ 	.word	0x0001c020


	//   ....[177]....
        /*0d98*/ 	.word	0x0001c520


	//   ....[178]....
        /*0d9c*/ 	.word	0x0001c550


	//   ....[179]....
        /*0da0*/ 	.word	0x0001c580


	//   ....[180]....
        /*0da4*/ 	.word	0x0001c5b0


	//   ....[181]....
        /*0da8*/ 	.word	0x0001c5e0


	//   ....[182]....
        /*0dac*/ 	.word	0x0001c610


	//   ....[183]....
        /*0db0*/ 	.word	0x0001c640


	//   ....[184]....
        /*0db4*/ 	.word	0x0001c670


	//   ....[185]....
        /*0db8*/ 	.word	0x0001c7f0


	//   ....[186]....
        /*0dbc*/ 	.word	0x0001c820


	//   ....[187]....
        /*0dc0*/ 	.word	0x0001c850


	//   ....[188]....
        /*0dc4*/ 	.word	0x0001c880


	//   ....[189]....
        /*0dc8*/ 	.word	0x0001c8b0


	//   ....[190]....
        /*0dcc*/ 	.word	0x0001c8e0


	//   ....[191]....
        /*0dd0*/ 	.word	0x0001c9a0


	//   ....[192]....
        /*0dd4*/ 	.word	0x0001c9c0


	//   ....[193]....
        /*0dd8*/ 	.word	0x0001ca30


	//   ....[194]....
        /*0ddc*/ 	.word	0x0001d0d0


	//   ....[195]....
        /*0de0*/ 	.word	0x0001d3f0


	//   ....[196]....
        /*0de4*/ 	.word	0x0001d480


	//   ....[197]....
        /*0de8*/ 	.word	0x0001d510


	//   ....[198]....
        /*0dec*/ 	.word	0x0001d5a0


	//   ....[199]....
        /*0df0*/ 	.word	0x0001d680


	//   ....[200]....
        /*0df4*/ 	.word	0x0001d710


	//   ....[201]....
        /*0df8*/ 	.word	0x0001d7a0


	//   ....[202]....
        /*0dfc*/ 	.word	0x0001d830


	//   ....[203]....
        /*0e00*/ 	.word	0x0001d920


	//   ....[204]....
        /*0e04*/ 	.word	0x0001d9b0


	//   ....[205]....
        /*0e08*/ 	.word	0x0001da40


	//   ....[206]....
        /*0e0c*/ 	.word	0x0001dad0


	//   ....[207]....
        /*0e10*/ 	.word	0x0001dba0


	//   ....[208]....
        /*0e14*/ 	.word	0x0001dc40


	//   ....[209]....
        /*0e18*/ 	.word	0x0001dcd0


	//   ....[210]....
        /*0e1c*/ 	.word	0x0001dd20


	//   ....[211]....
        /*0e20*/ 	.word	0x0001dd70


	//   ....[212]....
        /*0e24*/ 	.word	0x0001de00


	//   ....[213]....
        /*0e28*/ 	.word	0x0001de90


	//   ....[214]....
        /*0e2c*/ 	.word	0x0001dee0


	//   ....[215]....
        /*0e30*/ 	.word	0x0001df30


	//   ....[216]....
        /*0e34*/ 	.word	0x0001e020


	//   ....[217]....
        /*0e38*/ 	.word	0x0001e0d0


	//   ....[218]....
        /*0e3c*/ 	.word	0x0001e150


	//   ....[219]....
        /*0e40*/ 	.word	0x0001e1d0


	//   ....[220]....
        /*0e44*/ 	.word	0x0001e270


	//   ....[221]....
        /*0e48*/ 	.word	0x0001e310


	//   ....[222]....
        /*0e4c*/ 	.word	0x0001e390


	//   ....[223]....
        /*0e50*/ 	.word	0x0001e4a0


	//   ....[224]....
        /*0e54*/ 	.word	0x0001e820


	//   ....[225]....
        /*0e58*/ 	.word	0x0001e870


	//   ....[226]....
        /*0e5c*/ 	.word	0x0001e900


	//   ....[227]....
        /*0e60*/ 	.word	0x0001e990


	//   ....[228]....
        /*0e64*/ 	.word	0x0001ea20


	//   ....[229]....
        /*0e68*/ 	.word	0x0001eab0


	//   ....[230]....
        /*0e6c*/ 	.word	0x0001eb40


	//   ....[231]....
        /*0e70*/ 	.word	0x0001ebd0


	//   ....[232]....
        /*0e74*/ 	.word	0x0001ec90


	//   ....[233]....
        /*0e78*/ 	.word	0x0001ef70


	//   ....[234]....
        /*0e7c*/ 	.word	0x0001f060


	//   ....[235]....
        /*0e80*/ 	.word	0x0001f100


	//   ....[236]....
        /*0e84*/ 	.word	0x0001f160


	//   ....[237]....
        /*0e88*/ 	.word	0x0001f250


	//   ....[238]....
        /*0e8c*/ 	.word	0x0001f2c0


	//   ....[239]....
        /*0e90*/ 	.word	0x0001f3b0


	//   ....[240]....
        /*0e94*/ 	.word	0x0001f420


	//   ....[241]....
        /*0e98*/ 	.word	0x0001f510


	//   ....[242]....
        /*0e9c*/ 	.word	0x0001f580


	//   ....[243]....
        /*0ea0*/ 	.word	0x0001f670


	//   ....[244]....
        /*0ea4*/ 	.word	0x0001f6e0


	//   ....[245]....
        /*0ea8*/ 	.word	0x0001f780


	//   ....[246]....
        /*0eac*/ 	.word	0x0001f870


	//   ....[247]....
        /*0eb0*/ 	.word	0x0001f920


	//   ....[248]....
        /*0eb4*/ 	.word	0x0001f980


	//   ....[249]....
        /*0eb8*/ 	.word	0x0001fa70


	//   ....[250]....
        /*0ebc*/ 	.word	0x0001fad0


	//   ....[251]....
        /*0ec0*/ 	.word	0x0001fbf0


	//   ....[252]....
        /*0ec4*/ 	.word	0x0001fc50


	//   ....[253]....
        /*0ec8*/ 	.word	0x0001fd40


	//   ....[254]....
        /*0ecc*/ 	.word	0x0001fda0


	//   ....[255]....
        /*0ed0*/ 	.word	0x0001fe40


	//   ....[0]....
        /*0ed4*/ 	.word	0x0001ff10


	//   ....[1]....
        /*0ed8*/ 	.word	0x0001ffb0


	//   ....[2]....
        /*0edc*/ 	.word	0x00020080


	//   ....[3]....
        /*0ee0*/ 	.word	0x00020120


	//   ....[4]....
        /*0ee4*/ 	.word	0x000201d0


	//   ....[5]....
        /*0ee8*/ 	.word	0x00020270


	//   ....[6]....
        /*0eec*/ 	.word	0x000204e0


	//   ....[7]....
        /*0ef0*/ 	.word	0x000205a0


	//   ....[8]....
        /*0ef4*/ 	.word	0x00020660


	//   ....[9]....
        /*0ef8*/ 	.word	0x00020750


	//   ....[10]....
        /*0efc*/ 	.word	0x00020810


	//   ....[11]....
        /*0f00*/ 	.word	0x000208d0


	//   ....[12]....
        /*0f04*/ 	.word	0x00020990


	//   ....[13]....
        /*0f08*/ 	.word	0x00020a50


	//   ....[14]....
        /*0f0c*/ 	.word	0x00020b10


	//   ....[15]....
        /*0f10*/ 	.word	0x00020bd0


	//   ....[16]....
        /*0f14*/ 	.word	0x00020c90


	//   ....[17]....
        /*0f18*/ 	.word	0x00020d50


	//   ....[18]....
        /*0f1c*/ 	.word	0x00020e10


	//   ....[19]....
        /*0f20*/ 	.word	0x00020ec0


	//   ....[20]....
        /*0f24*/ 	.word	0x00020f20


	//   ....[21]....
        /*0f28*/ 	.word	0x00021000


	//   ....[22]....
        /*0f2c*/ 	.word	0x00021140


	//   ....[23]....
        /*0f30*/ 	.word	0x00021220


	//   ....[24]....
        /*0f34*/ 	.word	0x000212b0


	//   ....[25]....
        /*0f38*/ 	.word	0x000213c0


	//   ....[26]....
        /*0f3c*/ 	.word	0x00021420


	//   ....[27]....
        /*0f40*/ 	.word	0x00021530


	//   ....[28]....
        /*0f44*/ 	.word	0x00021590


	//   ....[29]....
        /*0f48*/ 	.word	0x000216a0


	//   ....[30]....
        /*0f4c*/ 	.word	0x00021700


	//   ....[31]....
        /*0f50*/ 	.word	0x00021810


	//   ....[32]....
        /*0f54*/ 	.word	0x00021870


	//   ....[33]....
        /*0f58*/ 	.word	0x00021930


	//   ....[34]....
        /*0f5c*/ 	.word	0x00021a90


	//   ....[35]....
        /*0f60*/ 	.word	0x00021b30


	//   ....[36]....
        /*0f64*/ 	.word	0x00021b90


	//   ....[37]....
        /*0f68*/ 	.word	0x00021c40


	//   ....[38]....
        /*0f6c*/ 	.word	0x00021ca0


	//   ....[39]....
        /*0f70*/ 	.word	0x00021d50


	//   ....[40]....
        /*0f74*/ 	.word	0x00021db0


	//   ....[41]....
        /*0f78*/ 	.word	0x00021e60


	//   ....[42]....
        /*0f7c*/ 	.word	0x00021ec0


	//   ....[43]....
        /*0f80*/ 	.word	0x00021f70


	//   ....[44]....
        /*0f84*/ 	.word	0x00021fd0


	//   ....[45]....
        /*0f88*/ 	.word	0x00022080


	//   ....[46]....
        /*0f8c*/ 	.word	0x00022170


	//   ....[47]....
        /*0f90*/ 	.word	0x00022210


	//   ....[48]....
        /*0f94*/ 	.word	0x00022270


	//   ....[49]....
        /*0f98*/ 	.word	0x00022340


	//   ....[50]....
        /*0f9c*/ 	.word	0x000223a0


	//   ....[51]....
        /*0fa0*/ 	.word	0x00022470


	//   ....[52]....
        /*0fa4*/ 	.word	0x000224d0


	//   ....[53]....
        /*0fa8*/ 	.word	0x000225a0


	//   ....[54]....
        /*0fac*/ 	.word	0x00022600


	//   ....[55]....
        /*0fb0*/ 	.word	0x000226d0


	//   ....[56]....
        /*0fb4*/ 	.word	0x00022730


	//   ....[57]....
        /*0fb8*/ 	.word	0x00022800


	//   ....[58]....
        /*0fbc*/ 	.word	0x00022890


	//   ....[59]....
        /*0fc0*/ 	.word	0x00022930


	//   ....[60]....
        /*0fc4*/ 	.word	0x00022a50


	//   ....[61]....
        /*0fc8*/ 	.word	0x00022ac0


	//   ....[62]....
        /*0fcc*/ 	.word	0x00022b30


	//   ....[63]....
        /*0fd0*/ 	.word	0x00022ba0


	//   ....[64]....
        /*0fd4*/ 	.word	0x00022c10


	//   ....[65]....
        /*0fd8*/ 	.word	0x00022c90


	//   ....[66]....
        /*0fdc*/ 	.word	0x00022d20


	//   ....[67]....
        /*0fe0*/ 	.word	0x00022db0


	//   ....[68]....
        /*0fe4*/ 	.word	0x00022e20


	//   ....[69]....
        /*0fe8*/ 	.word	0x00022e90


	//   ....[70]....
        /*0fec*/ 	.word	0x00022f00


	//   ....[71]....
        /*0ff0*/ 	.word	0x00022f80


	//   ....[72]....
        /*0ff4*/ 	.word	0x00022ff0


	//   ....[73]....
        /*0ff8*/ 	.word	0x00023090


	//   ....[74]....
        /*0ffc*/ 	.word	0x00023120


	//   ....[75]....
        /*1000*/ 	.word	0x00023240


	//----- nvinfo : EIATTR_REG_RECONFIG
	.align		4
.L_1620:
        /*1004*/ 	.byte	0x01, 0x54
	.zero		2


	//----- nvinfo : EIATTR_SYSCALL_OFFSETS
	.align		4
        /*1008*/ 	.byte	0x04, 0x46
        /*100a*/ 	.short	(.L_1622 - .L_1621)


	//   ....[0]....
.L_1621:
        /*100c*/ 	.word	0x000018d0


	//   ....[1]....
        /*1010*/ 	.word	0x00001a20


	//   ....[2]....
        /*1014*/ 	.word	0x00006870


	//   ....[3]....
        /*1018*/ 	.word	0x00006b90


	//   ....[4]....
        /*101c*/ 	.word	0x00018430


	//   ....[5]....
        /*1020*/ 	.word	0x00018580


	//   ....[6]....
        /*1024*/ 	.word	0x00018670


	//   ....[7]....
        /*1028*/ 	.word	0x000194f0


	//   ....[8]....
        /*102c*/ 	.word	0x0001a050


	//----- nvinfo : EIATTR_MBARRIER_INSTR_OFFSETS
	.align		4
.L_1622:
        /*1030*/ 	.byte	0x04, 0x39
        /*1032*/ 	.short	(.L_1624 - .L_1623)


	//   ....[0]....
.L_1623:
        /*1034*/ 	.word	0x00000280
        /*1038*/ 	.word	0x000000ff
        /*103c*/ 	.word	0x00032400
        /*1040*/ 	.short	0x0100
        /*1042*/ 	.byte	0x08
	.zero		1


	//   ....[1]....
        /*1044*/ 	.word	0x00000290
        /*1048*/ 	.word	0x000000ff
        /*104c*/ 	.word	0x00032410
        /*1050*/ 	.short	0x0100
        /*1052*/ 	.byte	0x08
	.zero		1


	//   ....[2]....
        /*1054*/ 	.word	0x000002a0
        /*1058*/ 	.word	0x000000ff
        /*105c*/ 	.word	0x00032420
        /*1060*/ 	.short	0x0100
        /*1062*/ 	.byte	0x08
	.zero		1


	//   ....[3]....
        /*1064*/ 	.word	0x00000390
        /*1068*/ 	.word	0x000000ff
        /*106c*/ 	.word	0x00032430
        /*1070*/ 	.short	0x0100
        /*1072*/ 	.byte	0x08
	.zero		1


	//   ....[4]....
        /*1074*/ 	.word	0x000003a0
        /*1078*/ 	.word	0x000000ff
        /*107c*/ 	.word	0x00032440
        /*1080*/ 	.short	0x0100
        /*1082*/ 	.byte	0x08
	.zero		1


	//   ....[5]....
        /*1084*/ 	.word	0x000003b0
        /*1088*/ 	.word	0x000000ff
        /*108c*/ 	.word	0x00032438
        /*1090*/ 	.short	0x0100
        /*1092*/ 	.byte	0x08
	.zero		1


	//   ....[6]....
        /*1094*/ 	.word	0x000003c0
        /*1098*/ 	.word	0x000000ff
        /*109c*/ 	.word	0x00032448
        /*10a0*/ 	.short	0x0100
        /*10a2*/ 	.byte	0x08
	.zero		1


	//   ....[7]....
        /*10a4*/ 	.word	0x000004f0
        /*10a8*/ 	.word	0x000000ff
        /*10ac*/ 	.word	0x00032450
        /*10b0*/ 	.short	0x0100
        /*10b2*/ 	.byte	0x08
	.zero		1


	//   ....[8]....
        /*10b4*/ 	.word	0x00000500
        /*10b8*/ 	.word	0x000000ff
        /*10bc*/ 	.word	0x00032460
        /*10c0*/ 	.short	0x0100
        /*10c2*/ 	.byte	0x08
	.zero		1


	//   ....[9]....
        /*10c4*/ 	.word	0x00000510
        /*10c8*/ 	.word	0x000000ff
        /*10cc*/ 	.word	0x00032458
        /*10d0*/ 	.short	0x0100
        /*10d2*/ 	.byte	0x08
	.zero		1


	//   ....[10]....
        /*10d4*/ 	.word	0x00000520
        /*10d8*/ 	.word	0x000000ff
        /*10dc*/ 	.word	0x00032468
        /*10e0*/ 	.short	0x0100
        /*10e2*/ 	.byte	0x08
	.zero		1


	//   ....[11]....
        /*10e4*/ 	.word	0x00000610
        /*10e8*/ 	.word	0x000000ff
        /*10ec*/ 	.word	0x00032470
        /*10f0*/ 	.short	0x0100
        /*10f2*/ 	.byte	0x06
	.zero		1


	//   ....[12]....
        /*10f4*/ 	.word	0x00000620
        /*10f8*/ 	.word	0x000000ff
        /*10fc*/ 	.word	0x00032480
        /*1100*/ 	.short	0x0100
        /*1102*/ 	.byte	0x06
	.zero		1


	//   ....[13]....
        /*1104*/ 	.word	0x00000630
        /*1108*/ 	.word	0x000000ff
        /*110c*/ 	.word	0x00032478
        /*1110*/ 	.short	0x0100
        /*1112*/ 	.byte	0x06
	.zero		1


	//   ....[14]....
        /*1114*/ 	.word	0x00000640
        /*1118*/ 	.word	0x000000ff
        /*111c*/ 	.word	0x00032488
        /*1120*/ 	.short	0x0100
        /*1122*/ 	.byte	0x06
	.zero		1


	//   ....[15]....
        /*1124*/ 	.word	0x00000770
        /*1128*/ 	.word	0x000000ff
        /*112c*/ 	.word	0x00032490
        /*1130*/ 	.short	0x0100
        /*1132*/ 	.byte	0x08
	.zero		1


	//   ....[16]....
        /*1134*/ 	.word	0x00000780
        /*1138*/ 	.word	0x000000ff
        /*113c*/ 	.word	0x000324a0
        /*1140*/ 	.short	0x0100
        /*1142*/ 	.byte	0x08
	.zero		1


	//   ....[17]....
        /*1144*/ 	.word	0x00000790
        /*1148*/ 	.word	0x000000ff
        /*114c*/ 	.word	0x00032498
        /*1150*/ 	.short	0x0100
        /*1152*/ 	.byte	0x08
	.zero		1


	//   ....[18]....
        /*1154*/ 	.word	0x000007a0
        /*1158*/ 	.word	0x000000ff
        /*115c*/ 	.word	0x000324a8
        /*1160*/ 	.short	0x0100
        /*1162*/ 	.byte	0x08
	.zero		1


	//   ....[19]....
        /*1164*/ 	.word	0x000008d0
        /*1168*/ 	.word	0x000000ff
        /*116c*/ 	.word	0x000324b0
        /*1170*/ 	.short	0x0100
        /*1172*/ 	.byte	0x08
	.zero		1


	//   ....[20]....
        /*1174*/ 	.word	0x000008e0
        /*1178*/ 	.word	0x000000ff
        /*117c*/ 	.word	0x000324c0
        /*1180*/ 	.short	0x0100
        /*1182*/ 	.byte	0x08
	.zero		1


	//   ....[21]....
        /*1184*/ 	.word	0x000008f0
        /*1188*/ 	.word	0x000000ff
        /*118c*/ 	.word	0x000324b8
        /*1190*/ 	.short	0x0100
        /*1192*/ 	.byte	0x08
	.zero		1


	//   ....[22]....
        /*1194*/ 	.word	0x00000900
        /*1198*/ 	.word	0x000000ff
        /*119c*/ 	.word	0x000324c8
        /*11a0*/ 	.short	0x0100
        /*11a2*/ 	.byte	0x08
	.zero		1


	//   ....[23]....
        /*11a4*/ 	.word	0x00002d50
        /*11a8*/ 	.word	0x00000056
        /*11ac*/ 	.word	0x00032490
        /*11b0*/ 	.short	0x010a
        /*11b2*/ 	.byte	0x3f
	.zero		1


	//   ....[24]....
        /*11b4*/ 	.word	0x00004150
        /*11b8*/ 	.word	0x00000056
        /*11bc*/ 	.word	0x00032490
        /*11c0*/ 	.short	0x010a
        /*11c2*/ 	.byte	0x3f
	.zero		1


	//   ....[25]....
        /*11c4*/ 	.word	0x00005230
        /*11c8*/ 	.word	0x00000056
        /*11cc*/ 	.word	0x00032490
        /*11d0*/ 	.short	0x010a
        /*11d2*/ 	.byte	0x3f
	.zero		1


	//   ....[26]....
        /*11d4*/ 	.word	0x000056f0
        /*11d8*/ 	.word	0x00000008
        /*11dc*/ 	.word	0x00000000
        /*11e0*/ 	.short	0x0101
        /*11e2*/ 	.byte	0x3f
	.zero		1


	//   ....[27]....
        /*11e4*/ 	.word	0x00005730
        /*11e8*/ 	.word	0x00000056
        /*11ec*/ 	.word	0x000324b0
        /*11f0*/ 	.short	0x010a
        /*11f2*/ 	.byte	0x3f
	.zero		1


	//   ....[28]....
        /*11f4*/ 	.word	0x00005fd0
        /*11f8*/ 	.word	0x00000056
        /*11fc*/ 	.word	0x00000000
        /*1200*/ 	.short	0x0101
        /*1202*/ 	.byte	0x3f
	.zero		1


	//   ....[29]....
        /*1204*/ 	.word	0x00006910
        /*1208*/ 	.word	0x00000016
        /*120c*/ 	.word	0x00032400
        /*1210*/ 	.short	0x010a
        /*1212*/ 	.byte	0x3f
	.zero		1


	//   ....[30]....
        /*1214*/ 	.word	0x00006960
        /*1218*/ 	.word	0x00000016
        /*121c*/ 	.word	0x00032400
        /*1220*/ 	.short	0x010a
        /*1222*/ 	.byte	0x3f
	.zero		1


	//   ....[31]....
        /*1224*/ 	.word	0x00007460
        /*1228*/ 	.word	0x00000016
        /*122c*/ 	.word	0x00032400
        /*1230*/ 	.short	0x010a
        /*1232*/ 	.byte	0x3f
	.zero		1


	//   ....[32]....
        /*1234*/ 	.word	0x00008a60
        /*1238*/ 	.word	0x00000016
        /*123c*/ 	.word	0x00032400
        /*1240*/ 	.short	0x010a
        /*1242*/ 	.byte	0x3f
	.zero		1


	//   ....[33]....
        /*1244*/ 	.word	0x00009ab0
        /*1248*/ 	.word	0x00000009
        /*124c*/ 	.word	0x00032430
        /*1250*/ 	.short	0x010a
        /*1252*/ 	.byte	0x3f
	.zero		1


	//   ....[34]....
        /*1254*/ 	.word	0x00009b40
        /*1258*/ 	.word	0x00000009
        /*125c*/ 	.word	0x00032430
        /*1260*/ 	.short	0x010a
        /*1262*/ 	.byte	0x3f
	.zero		1


	//   ....[35]....
        /*1264*/ 	.word	0x00009e70
        /*1268*/ 	.word	0x00000016
        /*126c*/ 	.word	0x00032410
        /*1270*/ 	.short	0x010a
        /*1272*/ 	.byte	0x3f
	.zero		1


	//   ....[36]....
        /*1274*/ 	.word	0x00009ec0
        /*1278*/ 	.word	0x00000009
        /*127c*/ 	.word	0x00032450
        /*1280*/ 	.short	0x010a
        /*1282*/ 	.byte	0x3f
	.zero		1


	//   ....[37]....
        /*1284*/ 	.word	0x00009f00
        /*1288*/ 	.word	0x00000009
        /*128c*/ 	.word	0x00032450
        /*1290*/ 	.short	0x010a
        /*1292*/ 	.byte	0x3f
	.zero		1


	//   ....[38]....
        /*1294*/ 	.word	0x0000b920
        /*1298*/ 	.word	0x00000006
        /*129c*/ 	.word	0x00000000
        /*12a0*/ 	.short	0x0101
        /*12a2*/ 	.byte	0x3f
	.zero		1


	//   ....[39]....
        /*12a4*/ 	.word	0x0000c530
        /*12a8*/ 	.word	0x00000009
        /*12ac*/ 	.word	0x00000000
        /*12b0*/ 	.short	0x0101
        /*12b2*/ 	.byte	0x3f
	.zero		1


	//   ....[40]....
        /*12b4*/ 	.word	0x0000c660
        /*12b8*/ 	.word	0x0000000a
        /*12bc*/ 	.word	0x00032430
        /*12c0*/ 	.short	0x010a
        /*12c2*/ 	.byte	0x3f
	.zero		1


	//   ....[41]....
        /*12c4*/ 	.word	0x0000c6d0
        /*12c8*/ 	.word	0x0000000a
        /*12cc*/ 	.word	0x00032430
        /*12d0*/ 	.short	0x010a
        /*12d2*/ 	.byte	0x3f
	.zero		1


	//   ....[42]....
        /*12d4*/ 	.word	0x0000c970
        /*12d8*/ 	.word	0x0000000a
        /*12dc*/ 	.word	0x00032450
        /*12e0*/ 	.short	0x010a
        /*12e2*/ 	.byte	0x3f
	.zero		1


	//   ....[43]....
        /*12e4*/ 	.word	0x0000c9b0
        /*12e8*/ 	.word	0x0000000a
        /*12ec*/ 	.word	0x00032450
        /*12f0*/ 	.short	0x010a
        /*12f2*/ 	.byte	0x3f
	.zero		1


	//   ....[44]....
        /*12f4*/ 	.word	0x0000ecc0
        /*12f8*/ 	.word	0x0000000c
        /*12fc*/ 	.word	0x00000000
        /*1300*/ 	.short	0x0101
        /*1302*/ 	.byte	0x3f
	.zero		1


	//   ....[45]....
        /*1304*/ 	.word	0x0000f670
        /*1308*/ 	.word	0x0000000a
        /*130c*/ 	.word	0x00000000
        /*1310*/ 	.short	0x0101
        /*1312*/ 	.byte	0x3f
	.zero		1


	//   ....[46]....
        /*1314*/ 	.word	0x0000f770
        /*1318*/ 	.word	0x0000000a
        /*131c*/ 	.word	0x00032430
        /*1320*/ 	.short	0x010a
        /*1322*/ 	.byte	0x3f
	.zero		1


	//   ....[47]....
        /*1324*/ 	.word	0x0000f7e0
        /*1328*/ 	.word	0x0000000a
        /*132c*/ 	.word	0x00032430
        /*1330*/ 	.short	0x010a
        /*1332*/ 	.byte	0x3f
	.zero		1


	//   ....[48]....
        /*1334*/ 	.word	0x0000fa80
        /*1338*/ 	.word	0x0000000a
        /*133c*/ 	.word	0x00032450
        /*1340*/ 	.short	0x010a
        /*1342*/ 	.byte	0x3f
	.zero		1


	//   ....[49]....
        /*1344*/ 	.word	0x0000fac0
        /*1348*/ 	.word	0x0000000a
        /*134c*/ 	.word	0x00032450
        /*1350*/ 	.short	0x010a
        /*1352*/ 	.byte	0x3f
	.zero		1


	//   ....[50]....
        /*1354*/ 	.word	0x00011640
        /*1358*/ 	.word	0x0000000d
        /*135c*/ 	.word	0x00000000
        /*1360*/ 	.short	0x0101
        /*1362*/ 	.byte	0x3f
	.zero		1


	//   ....[51]....
        /*1364*/ 	.word	0x00011fa0
        /*1368*/ 	.word	0x0000000a
        /*136c*/ 	.word	0x00000000
        /*1370*/ 	.short	0x0101
        /*1372*/ 	.byte	0x3f
	.zero		1


	//   ....[52]....
        /*1374*/ 	.word	0x000145c0
        /*1378*/ 	.word	0x00000003
        /*137c*/ 	.word	0x00000000
        /*1380*/ 	.short	0x0101
        /*1382*/ 	.byte	0x3f
	.zero		1


	//   ....[53]....
        /*1384*/ 	.word	0x00017000
        /*1388*/ 	.word	0x00000016
        /*138c*/ 	.word	0x00032420
        /*1390*/ 	.short	0x010a
        /*1392*/ 	.byte	0x3f
	.zero		1


	//   ....[54]....
        /*1394*/ 	.word	0x00017090
        /*1398*/ 	.word	0x00000003
        /*139c*/ 	.word	0x000324a0
        /*13a0*/ 	.short	0x010a
        /*13a2*/ 	.byte	0x3f
	.zero		1


	//   ....[55]....
        /*13a4*/ 	.word	0x000172e0
        /*13a8*/ 	.word	0x00000003
        /*13ac*/ 	.word	0x000324c0
        /*13b0*/ 	.short	0x010a
        /*13b2*/ 	.byte	0x3f
	.zero		1


	//   ....[56]....
        /*13b4*/ 	.word	0x000178f0
        /*13b8*/ 	.word	0x00000008
        /*13bc*/ 	.word	0x000324a0
        /*13c0*/ 	.short	0x010a
        /*13c2*/ 	.byte	0x3f
	.zero		1


	//   ....[57]....
        /*13c4*/ 	.word	0x00017b30
        /*13c8*/ 	.word	0x00000008
        /*13cc*/ 	.word	0x000324c0
        /*13d0*/ 	.short	0x010a
        /*13d2*/ 	.byte	0x3f
	.zero		1


	//   ....[58]....
        /*13d4*/ 	.word	0x00018bf0
        /*13d8*/ 	.word	0x0000001e
        /*13dc*/ 	.word	0x00032440
        /*13e0*/ 	.short	0x010a
        /*13e2*/ 	.byte	0x3f
	.zero		1


	//   ....[59]....
        /*13e4*/ 	.word	0x00019230
        /*13e8*/ 	.word	0x0000001e
        /*13ec*/ 	.word	0x00032430
        /*13f0*/ 	.short	0x0107
        /*13f2*/ 	.byte	0x3f
	.zero		1


	//   ....[60]....
        /*13f4*/ 	.word	0x00019300
        /*13f8*/ 	.word	0x0000001e
        /*13fc*/ 	.word	0x00032430
        /*1400*/ 	.short	0x0101
        /*1402*/ 	.byte	0x3f
	.zero		1


	//   ....[61]....
        /*1404*/ 	.word	0x00019e90
        /*1408*/ 	.word	0x00000016
        /*140c*/ 	.word	0x00032400
        /*1410*/ 	.short	0x0107
        /*1412*/ 	.byte	0x3f
	.zero		1


	//   ....[62]....
        /*1414*/ 	.word	0x00019f20
        /*1418*/ 	.word	0x00000016
        /*141c*/ 	.word	0x00032400
        /*1420*/ 	.short	0x0101
        /*1422*/ 	.byte	0x3f
	.zero		1


	//   ....[63]....
        /*1424*/ 	.word	0x0001a9d0
        /*1428*/ 	.word	0x00000016
        /*142c*/ 	.word	0x00032410
        /*1430*/ 	.short	0x0107
        /*1432*/ 	.byte	0x3f
	.zero		1


	//   ....[64]....
        /*1434*/ 	.word	0x0001aad0
        /*1438*/ 	.word	0x00000016
        /*143c*/ 	.word	0x00032410
        /*1440*/ 	.short	0x0101
        /*1442*/ 	.byte	0x3f
	.zero		1


	//   ....[65]....
        /*1444*/ 	.word	0x0001aaf0
        /*1448*/ 	.word	0x00000016
        /*144c*/ 	.word	0x00032420
        /*1450*/ 	.short	0x010a
        /*1452*/ 	.byte	0x3f
	.zero		1


	//   ....[66]....
        /*1454*/ 	.word	0x0001ab80
        /*1458*/ 	.word	0x0000001e
        /*145c*/ 	.word	0x00032460
        /*1460*/ 	.short	0x010a
        /*1462*/ 	.byte	0x3f
	.zero		1


	//   ....[67]....
        /*1464*/ 	.word	0x0001b320
        /*1468*/ 	.word	0x0000001e
        /*146c*/ 	.word	0x00032450
        /*1470*/ 	.short	0x0107
        /*1472*/ 	.byte	0x3f
	.zero		1


	//   ....[68]....
        /*1474*/ 	.word	0x0001b3f0
        /*1478*/ 	.word	0x0000001e
        /*147c*/ 	.word	0x00032450
        /*1480*/ 	.short	0x0101
        /*1482*/ 	.byte	0x3f
	.zero		1


	//   ....[69]....
        /*1484*/ 	.word	0x0001b730
        /*1488*/ 	.word	0x00000006
        /*148c*/ 	.word	0x00032440
        /*1490*/ 	.short	0x010a
        /*1492*/ 	.byte	0x3f
	.zero		1


	//   ....[70]....
        /*1494*/ 	.word	0x0001bb10
        /*1498*/ 	.word	0x00000006
        /*149c*/ 	.word	0x00032430
        /*14a0*/ 	.short	0x0107
        /*14a2*/ 	.byte	0x3f
	.zero		1


	//   ....[71]....
        /*14a4*/ 	.word	0x0001bbd0
        /*14a8*/ 	.word	0x00000006
        /*14ac*/ 	.word	0x00032430
        /*14b0*/ 	.short	0x0101
        /*14b2*/ 	.byte	0x3f
	.zero		1


	//   ....[72]....
        /*14b4*/ 	.word	0x0001bc00
        /*14b8*/ 	.word	0x00000006
        /*14bc*/ 	.word	0x00032460
        /*14c0*/ 	.short	0x010a
        /*14c2*/ 	.byte	0x3f
	.zero		1


	//   ....[73]....
        /*14c4*/ 	.word	0x0001c120
        /*14c8*/ 	.word	0x00000006
        /*14cc*/ 	.word	0x00032450
        /*14d0*/ 	.short	0x0107
        /*14d2*/ 	.byte	0x3f
	.zero		1


	//   ....[74]....
        /*14d4*/ 	.word	0x0001c1e0
        /*14d8*/ 	.word	0x00000006
        /*14dc*/ 	.word	0x00032450
        /*14e0*/ 	.short	0x0101
        /*14e2*/ 	.byte	0x3f
	.zero		1


	//   ....[75]....
        /*14e4*/ 	.word	0x0001d050
        /*14e8*/ 	.word	0x00000005
        /*14ec*/ 	.word	0x00032420
        /*14f0*/ 	.short	0x010a
        /*14f2*/ 	.byte	0x3f
	.zero		1


	//   ....[76]....
        /*14f4*/ 	.word	0x0001d1c0
        /*14f8*/ 	.word	0x00000003
        /*14fc*/ 	.word	0x00032440
        /*1500*/ 	.short	0x010a
        /*1502*/ 	.byte	0x3f
	.zero		1


	//   ....[77]....
        /*1504*/ 	.word	0x0001d260
        /*1508*/ 	.word	0x00000019
        /*150c*/ 	.word	0x00032440
        /*1510*/ 	.short	0x010a
        /*1512*/ 	.byte	0x3f
	.zero		1


	//   ....[78]....
        /*1514*/ 	.word	0x0001d2a0
        /*1518*/ 	.word	0x00000003
        /*151c*/ 	.word	0x00032460
        /*1520*/ 	.short	0x010a
        /*1522*/ 	.byte	0x3f
	.zero		1


	//   ....[79]....
        /*1524*/ 	.word	0x0001d2e0
        /*1528*/ 	.word	0x00000019
        /*152c*/ 	.word	0x00032460
        /*1530*/ 	.short	0x010a
        /*1532*/ 	.byte	0x3f
	.zero		1


	//   ....[80]....
        /*1534*/ 	.word	0x0001d340
        /*1538*/ 	.word	0x00000056
        /*153c*/ 	.word	0x00032490
        /*1540*/ 	.short	0x010a
        /*1542*/ 	.byte	0x3f
	.zero		1


	//   ....[81]....
        /*1544*/ 	.word	0x0001d5d0
        /*1548*/ 	.word	0x00000056
        /*154c*/ 	.word	0x00032490
        /*1550*/ 	.short	0x010a
        /*1552*/ 	.byte	0x3f
	.zero		1


	//   ....[82]....
        /*1554*/ 	.word	0x0001d870
        /*1558*/ 	.word	0x00000056
        /*155c*/ 	.word	0x00032490
        /*1560*/ 	.short	0x010a
        /*1562*/ 	.byte	0x3f
	.zero		1


	//   ....[83]....
        /*1564*/ 	.word	0x0001db00
        /*1568*/ 	.word	0x00000056
        /*156c*/ 	.word	0x000324b0
        /*1570*/ 	.short	0x010a
        /*1572*/ 	.byte	0x3f
	.zero		1


	//   ....[84]....
        /*1574*/ 	.word	0x0001df60
        /*1578*/ 	.word	0x00000016
        /*157c*/ 	.word	0x00032400
        /*1580*/ 	.short	0x010a
        /*1582*/ 	.byte	0x3f
	.zero		1


	//   ....[85]....
        /*1584*/ 	.word	0x0001e550
        /*1588*/ 	.word	0x00000016
        /*158c*/ 	.word	0x00032400
        /*1590*/ 	.short	0x010a
        /*1592*/ 	.byte	0x3f
	.zero		1


	//   ....[86]....
        /*1594*/ 	.word	0x0001e5a0
        /*1598*/ 	.word	0x00000009
        /*159c*/ 	.word	0x00032430
        /*15a0*/ 	.short	0x010a
        /*15a2*/ 	.byte	0x3f
	.zero		1


	//   ....[87]....
        /*15a4*/ 	.word	0x0001e5f0
        /*15a8*/ 	.word	0x00000016
        /*15ac*/ 	.word	0x00032410
        /*15b0*/ 	.short	0x010a
        /*15b2*/ 	.byte	0x3f
	.zero		1


	//   ....[88]....
        /*15b4*/ 	.word	0x0001e640
        /*15b8*/ 	.word	0x00000009
        /*15bc*/ 	.word	0x00032450
        /*15c0*/ 	.short	0x010a
        /*15c2*/ 	.byte	0x3f
	.zero		1


	//   ....[89]....
        /*15c4*/ 	.word	0x0001e690
        /*15c8*/ 	.word	0x0000000a
        /*15cc*/ 	.word	0x00032430
        /*15d0*/ 	.short	0x010a
        /*15d2*/ 	.byte	0x3f
	.zero		1


	//   ....[90]....
        /*15d4*/ 	.word	0x0001e6e0
        /*15d8*/ 	.word	0x0000000a
        /*15dc*/ 	.word	0x00032450
        /*15e0*/ 	.short	0x010a
        /*15e2*/ 	.byte	0x3f
	.zero		1


	//   ....[91]....
        /*15e4*/ 	.word	0x0001e730
        /*15e8*/ 	.word	0x0000000a
        /*15ec*/ 	.word	0x00032430
        /*15f0*/ 	.short	0x010a
        /*15f2*/ 	.byte	0x3f
	.zero		1


	//   ....[92]....
        /*15f4*/ 	.word	0x0001e780
        /*15f8*/ 	.word	0x0000000a
        /*15fc*/ 	.word	0x00032450
        /*1600*/ 	.short	0x010a
        /*1602*/ 	.byte	0x3f
	.zero		1


	//   ....[93]....
        /*1604*/ 	.word	0x0001ed50
        /*1608*/ 	.word	0x00000016
        /*160c*/ 	.word	0x00032420
        /*1610*/ 	.short	0x010a
        /*1612*/ 	.byte	0x3f
	.zero		1


	//   ....[94]....
        /*1614*/ 	.word	0x0001eda0
        /*1618*/ 	.word	0x00000003
        /*161c*/ 	.word	0x000324a0
        /*1620*/ 	.short	0x010a
        /*1622*/ 	.byte	0x3f
	.zero		1


	//   ....[95]....
        /*1624*/ 	.word	0x0001edf0
        /*1628*/ 	.word	0x00000003
        /*162c*/ 	.word	0x000324c0
        /*1630*/ 	.short	0x010a
        /*1632*/ 	.byte	0x3f
	.zero		1


	//   ....[96]....
        /*1634*/ 	.word	0x0001ee40
        /*1638*/ 	.word	0x00000008
        /*163c*/ 	.word	0x000324a0
        /*1640*/ 	.short	0x010a
        /*1642*/ 	.byte	0x3f
	.zero		1


	//   ....[97]....
        /*1644*/ 	.word	0x0001ee90
        /*1648*/ 	.word	0x00000008
        /*164c*/ 	.word	0x000324c0
        /*1650*/ 	.short	0x010a
        /*1652*/ 	.byte	0x3f
	.zero		1


	//   ....[98]....
        /*1654*/ 	.word	0x0001efb0
        /*1658*/ 	.word	0x0000001e
        /*165c*/ 	.word	0x00032440
        /*1660*/ 	.short	0x010a
        /*1662*/ 	.byte	0x3f
	.zero		1


	//   ....[99]....
        /*1664*/ 	.word	0x00021040
        /*1668*/ 	.word	0x00000016
        /*166c*/ 	.word	0x00032420
        /*1670*/ 	.short	0x010a
        /*1672*/ 	.byte	0x3f
	.zero		1


	//   ....[100]....
        /*1674*/ 	.word	0x00021090
        /*1678*/ 	.word	0x0000001e
        /*167c*/ 	.word	0x00032460
        /*1680*/ 	.short	0x010a
        /*1682*/ 	.byte	0x3f
	.zero		1


	//   ....[101]....
        /*1684*/ 	.word	0x000219e0
        /*1688*/ 	.word	0x00000006
        /*168c*/ 	.word	0x00032440
        /*1690*/ 	.short	0x010a
        /*1692*/ 	.byte	0x3f
	.zero		1


	//   ....[102]....
        /*1694*/ 	.word	0x000220c0
        /*1698*/ 	.word	0x00000006
        /*169c*/ 	.word	0x00032460
        /*16a0*/ 	.short	0x010a
        /*16a2*/ 	.byte	0x3f
	.zero		1


	//   ....[103]....
        /*16a4*/ 	.word	0x00023160
        /*16a8*/ 	.word	0x00000005
        /*16ac*/ 	.word	0x00032420
        /*16b0*/ 	.short	0x010a
        /*16b2*/ 	.byte	0x3f
	.zero		1


	//   ....[104]....
        /*16b4*/ 	.word	0x00023300
        /*16b8*/ 	.word	0x00000003
        /*16bc*/ 	.word	0x00032440
        /*16c0*/ 	.short	0x010a
        /*16c2*/ 	.byte	0x3f
	.zero		1


	//   ....[105]....
        /*16c4*/ 	.word	0x00023350
        /*16c8*/ 	.word	0x00000019
        /*16cc*/ 	.word	0x00032440
        /*16d0*/ 	.short	0x010a
        /*16d2*/ 	.byte	0x3f
	.zero		1


	//   ....[106]....
        /*16d4*/ 	.word	0x000233a0
        /*16d8*/ 	.word	0x00000003
        /*16dc*/ 	.word	0x00032460
        /*16e0*/ 	.short	0x010a
        /*16e2*/ 	.byte	0x3f
	.zero		1


	//----- nvinfo : EIATTR_NUM_MBARRIERS
	.align		4
.L_1624:
        /*16e4*/ 	.byte	0x03, 0x38
        /*16e6*/ 	.short	0x0017


	//----- nvinfo : EIATTR_EXIT_INSTR_OFFSETS
	.align		4
        /*16e8*/ 	.byte	0x04, 0x1c
        /*16ea*/ 	.short	(.L_1626 - .L_1625)


	//   ....[0]....
.L_1625:
        /*16ec*/ 	.word	0x0001d330


	//----- nvinfo : EIATTR_MAX_THREADS
	.align		4
.L_1626:
        /*16f0*/ 	.byte	0x04, 0x05
        /*16f2*/ 	.short	(.L_1628 - .L_1627)
.L_1627:
        /*16f4*/ 	.word	0x00000180
        /*16f8*/ 	.word	0x00000001
        /*16fc*/ 	.word	0x00000001


	//----- nvinfo : EIATTR_CRS_STACK_SIZE
	.align		4
.L_1628:
        /*1700*/ 	.byte	0x04, 0x1e
        /*1702*/ 	.short	(.L_1630 - .L_1629)
.L_1629:
        /*1704*/ 	.word	0x00000000


	//----- nvinfo : EIATTR_CBANK_PARAM_SIZE
	.align		4
.L_1630:
        /*1708*/ 	.byte	0x03, 0x19
        /*170a*/ 	.short	0x0bf0


	//----- nvinfo : EIATTR_PARAM_CBANK
	.align		4
        /*170c*/ 	.byte	0x04, 0x0a
        /*170e*/ 	.short	(.L_1632 - .L_1631)
	.align		4
.L_1631:
        /*1710*/ 	.word	index@(.nv.constant0._ZN7cutlass13device_kernelIN5flash11enable_sm90INS1_16FlashAttnFwdSm90INS1_25CollectiveMainloopFwdSm90ILi2EN4cute5tupleIJNS5_1CILi1EEES8_S8_EEENS6_IJNS7_ILi128EEENS7_ILi96EEENS7_ILi64EEEEEELi256ENS_10bfloat16_tEfNS_4arch4Sm90ELb1ELb0ELb0ELb1ELb1ELb1ELb1ELb1ELb0ELb1ELb0ELb0EEENS1_21CollectiveEpilogueFwdINS6_IJSA_NS7_ILi256EEESB_EEES9_SE_SG_Li256ELb1ELb1ELb0ELb0EEENS1_36VarlenDynamicPersistentTileSchedulerILi128ELi96ELi256ELi128ELb0ELb1ELb1ELb1ELb1ELb1EEEEEEEEEvNT_6ParamsE)
        /*1714*/ 	.short	0x0210
        /*1716*/ 	.short	0x0bf0


	//----- nvinfo : EIATTR_SW_WAR
	.align		4
.L_1632:
        /*1718*/ 	.byte	0x04, 0x36
        /*171a*/ 	.short	(.L_1634 - .L_1633)
.L_1633:
        /*171c*/ 	.word	0x00000008
.L_1634:


//--------------------- .nv.callgraph             --------------------------
	.section	.nv.callgraph,"",@"SHT_CUDA_CALLGRAPH"
	.align	4
	.sectionentsize	8
	.align		4
        /*0000*/ 	.word	0x00000000
	.align		4
        /*0004*/ 	.word	0xffffffff
	.align		4
        /*0008*/ 	.word	index@(_ZN7cutlass13device_kernelIN5flash11enable_sm90INS1_16FlashAttnFwdSm90INS1_25CollectiveMainloopFwdSm90ILi2EN4cute5tupleIJNS5_1CILi1EEES8_S8_EEENS6_IJNS7_ILi128EEENS7_ILi96EEENS7_ILi192EEEEEELi128ENS_10bfloat16_tEfNS_4arch4Sm90ELb0ELb0ELb0ELb0ELb1ELb0ELb0ELb1ELb1ELb1ELb0ELb0EEENS1_21CollectiveEpilogueFwdINS6_IJSA_SA_SB_EEES9_SE_SG_Li256ELb0ELb1ELb0ELb0EEENS1_29StaticPersistentTileSchedulerILb0EEEEEEEEEvNT_6ParamsE)
	.align		4
        /*000c*/ 	.word	index@(__assertfail)
	.align		4
        /*0010*/ 	.word	index@(_ZN7cutlass13device_kernelIN5flash11enable_sm90INS1_16FlashAttnFwdSm90INS1_25CollectiveMainloopFwdSm90ILi2EN4cute5tupleIJNS5_1CILi1EEES8_S8_EEENS6_IJNS7_ILi128EEENS7_ILi96EEENS7_ILi192EEEEEELi128ENS_10bfloat16_tEfNS_4arch4Sm90ELb0ELb0ELb0ELb1ELb1ELb0ELb0ELb1ELb1ELb1ELb0ELb0EEENS1_21CollectiveEpilogueFwdINS6_IJSA_SA_SB_EEES9_SE_SG_Li256ELb1ELb1ELb0ELb0EEENS1_36VarlenDynamicPersistentTileSchedulerILi128ELi96ELi256ELi128ELb0ELb1ELb1ELb0ELb1ELb1EEEEEEEEEvNT_6ParamsE)
	.align		4
        /*0014*/ 	.word	index@(__assertfail)
	.align		4
        /*0018*/ 	.word	index@(_ZN7cutlass13device_kernelIN5flash11enable_sm90INS1_16FlashAttnFwdSm90INS1_25CollectiveMainloopFwdSm90ILi2EN4cute5tupleIJNS5_1CILi1EEES8_S8_EEENS6_IJNS7_ILi128EEENS7_ILi96EEENS7_ILi192EEEEEELi128ENS_10bfloat16_tEfNS_4arch4Sm90ELb0ELb0ELb0ELb1ELb1ELb1ELb0ELb1ELb1ELb1ELb0ELb0EEENS1_21CollectiveEpilogueFwdINS6_IJSA_SA_SB_EEES9_SE_SG_Li256ELb1ELb1ELb0ELb0EEENS1_36VarlenDynamicPersistentTileSchedulerILi128ELi96ELi256ELi128ELb0ELb1ELb1ELb0ELb1ELb1EEEEEEEEEvNT_6ParamsE)
	.align		4
        /*001c*/ 	.word	index@(__assertfail)
	.align		4
        /*0020*/ 	.word	index@(_ZN7cutlass13device_kernelIN5flash11enable_sm90INS1_16FlashAttnFwdSm90INS1_25CollectiveMainloopFwdSm90ILi2EN4cute5tupleIJNS5_1CILi1EEES8_S8_EEENS6_IJNS7_ILi128EEENS7_ILi96EEENS7_ILi192EEEEEELi128ENS_10bfloat16_tEfNS_4arch4Sm90ELb0ELb1ELb0ELb0ELb1ELb0ELb0ELb1ELb1ELb1ELb0ELb0EEENS1_21CollectiveEpilogueFwdINS6_IJSA_SA_SB_EEES9_SE_SG_Li256ELb0ELb1ELb0ELb0EEENS1_30DynamicPersistentTileSchedulerILi256ELi128ELb0ELb1ELb1EEEEEEEEEvNT_6ParamsE)
	.align		4
        /*0024*/ 	.word	index@(__assertfail)
	.align		4
        /*0028*/ 	.word	index@(_ZN7cutlass13device_kernelIN5flash11enable_sm90INS1_16FlashAttnFwdSm90INS1_25CollectiveMainloopFwdSm90ILi2EN4cute5tupleIJNS5_1CILi1EEES8_S8_EEENS6_IJNS7_ILi128EEENS7_ILi96EEENS7_ILi192EEEEEELi128ENS_10bfloat16_tEfNS_4arch4Sm90ELb0ELb1ELb0ELb1ELb1ELb0ELb0ELb1ELb1ELb1ELb0ELb0EEENS1_21CollectiveEpilogueFwdINS6_IJSA_SA_SB_EEES9_SE_SG_Li256ELb1ELb1ELb0ELb0EEENS1_36VarlenDynamicPersistentTileSchedulerILi128ELi96ELi256ELi128ELb0ELb1ELb1ELb1ELb0ELb1EEEEEEEEEvNT_6ParamsE)
	.align		4
        /*002c*/ 	.word	index@(__assertfail)
	.align		4
        /*0030*/ 	.word	index@(_ZN7cutlass13device_kernelIN5flash11enable_sm90INS1_16FlashAttnFwdSm90INS1_25CollectiveMainloopFwdSm90ILi2EN4cute5tupleIJNS5_1CILi1EEES8_S8_EEENS6_IJNS7_ILi128EEENS7_ILi96EEENS7_ILi192EEEEEELi128ENS_10bfloat16_tEfNS_4arch4Sm90ELb0ELb1ELb0ELb1ELb1ELb1ELb0ELb1ELb1ELb1ELb0ELb0EEENS1_21CollectiveEpilogueFwdINS6_IJSA_SA_SB_EEES9_SE_SG_Li256ELb1ELb1ELb0ELb0EEENS1_36VarlenDynamicPersistentTileSchedulerILi128ELi96ELi256ELi128ELb0ELb1ELb1ELb1ELb0ELb1EEEEEEEEEvNT_6ParamsE)
	.align		4
        /*0034*/ 	.word	index@(__assertfail)
	.align		4
        /*0038*/ 	.word	index@(_ZN7cutlass13device_kernelIN5flash11enable_sm90INS1_16FlashAttnFwdSm90INS1_25CollectiveMainloopFwdSm90ILi2EN4cute5tupleIJNS5_1CILi1EEES8_S8_EEENS6_IJNS7_ILi128EEENS7_ILi96EEENS7_ILi192EEEEEELi128ENS_10bfloat16_tEfNS_4arch4Sm90ELb1ELb0ELb0ELb0ELb1ELb0ELb0ELb1ELb1ELb1ELb0ELb0EEENS1_21CollectiveEpilogueFwdINS6_IJSA_SA_SB_EEES9_SE_SG_Li256ELb0ELb1ELb0ELb0EEENS1_30DynamicPersistentTileSchedulerILi256ELi128ELb0ELb1ELb1EEEEEEEEEvNT_6ParamsE)
	.align		4
        /*003c*/ 	.word	index@(__assertfail)
	.align		4
        /*0040*/ 	.word	index@(_ZN7cutlass13device_kernelIN5flash11enable_sm90INS1_16FlashAttnFwdSm90INS1_25CollectiveMainloopFwdSm90ILi2EN4cute5tupleIJNS5_1CILi1EEES8_S8_EEENS6_IJNS7_ILi128EEENS7_ILi96EEENS7_ILi192EEEEEELi128ENS_10bfloat16_tEfNS_4arch4Sm90ELb1ELb0ELb0ELb1ELb1ELb0ELb0ELb1ELb1ELb1ELb0ELb0EEENS1_21CollectiveEpilogueFwdINS6_IJSA_SA_SB_EEES9_SE_SG_Li256ELb1ELb1ELb0ELb0EEENS1_36VarlenDynamicPersistentTileSchedulerILi128ELi96ELi256ELi128ELb0ELb1ELb1ELb1ELb1ELb1EEEEEEEEEvNT_6ParamsE)
	.align		4
        /*0044*/ 	.word	index@(__assertfail)
	.align		4
        /*0048*/ 	.word	index@(_ZN7cutlass13device_kernelIN5flash11enable_sm90INS1_16FlashAttnFwdSm90INS1_25CollectiveMainloopFwdSm90ILi2EN4cute5tupleIJNS5_1CILi1EEES8_S8_EEENS6_IJNS7_ILi128EEENS7_ILi96EEENS7_ILi192EEEEEELi128ENS_10bfloat16_tEfNS_4arch4Sm90ELb1ELb0ELb0ELb1ELb1ELb1ELb0ELb1ELb1ELb1ELb0ELb0EEENS1_21CollectiveEpilogueFwdINS6_IJSA_SA_SB_EEES9_SE_SG_Li256ELb1ELb1ELb0ELb0EEENS1_36VarlenDynamicPersistentTileSchedulerILi128ELi96ELi256ELi128ELb0ELb1ELb1ELb1ELb1ELb1EEEEEEEEEvNT_6ParamsE)
	.align		4
        /*004c*/ 	.word	index@(__assertfail)
	.align		4
        /*0050*/ 	.word	index@(_ZN7cutlass13device_kernelIN5flash11enable_sm90INS1_16FlashAttnFwdSm90INS1_25CollectiveMainloopFwdSm90ILi2EN4cute5tupleIJNS5_1CILi1EEES8_S8_EEENS6_IJNS7_ILi64EEESA_SA_EEELi512ENS_10bfloat16_tEfNS_4arch4Sm90ELb0ELb0ELb0ELb0ELb1ELb0ELb0ELb0ELb0ELb1ELb0ELb0EEENS1_21CollectiveEpilogueFwdINS6_IJSA_NS7_ILi512EEESA_EEES9_SC_SE_Li256ELb0ELb1ELb0ELb0EEENS1_29StaticPersistentTileSchedulerILb0EEEEEEEEEvNT_6ParamsE)
	.align		4
        /*0054*/ 	.word	index@(__assertfail)
	.align		4
        /*0058*/ 	.word	index@(_ZN7cutlass13device_kernelIN5flash11enable_sm90INS1_16FlashAttnFwdSm90INS1_25CollectiveMainloopFwdSm90ILi2EN4cute5tupleIJNS5_1CILi1EEES8_S8_EEENS6_IJNS7_ILi64EEESA_SA_EEELi512ENS_10bfloat16_tEfNS_4arch4Sm90ELb0ELb0ELb0ELb0ELb1ELb0ELb1ELb0ELb0ELb1ELb0ELb0EEENS1_21CollectiveEpilogueFwdINS6_IJSA_NS7_ILi512EEESA_EEES9_SC_SE_Li256ELb0ELb1ELb0ELb0EEENS1_29StaticPersistentTileSchedulerILb0EEEEEEEEEvNT_6ParamsE)
	.align		4
        /*005c*/ 	.word	index@(__assertfail)
	.align		4
        /*0060*/ 	.word	index@(_ZN7cutlass13device_kernelIN5flash11enable_sm90INS1_16FlashAttnFwdSm90INS1_25CollectiveMainloopFwdSm90ILi2EN4cute5tupleIJNS5_1CILi1EEES8_S8_EEENS6_IJNS7_ILi64EEESA_SA_EEELi512ENS_10bfloat16_tEfNS_4arch4Sm90ELb0ELb0ELb0ELb1ELb1ELb0ELb0ELb0ELb0ELb1ELb0ELb0EEENS1_21CollectiveEpilogueFwdINS6_IJSA_NS7_ILi512EEESA_EEES9_SC_SE_Li256ELb1ELb1ELb0ELb0EEENS1_36VarlenDynamicPersistentTileSchedulerILi64ELi64ELi256ELi128ELb0ELb1ELb1ELb0ELb1ELb1EEEEEEEEEvNT_6ParamsE)
	.align		4
        /*0064*/ 	.word	index@(__assertfail)
	.align		4
        /*0068*/ 	.word	index@(_ZN7cutlass13device_kernelIN5flash11enable_sm90INS1_16FlashAttnFwdSm90INS1_25CollectiveMainloopFwdSm90ILi2EN4cute5tupleIJNS5_1CILi1EEES8_S8_EEENS6_IJNS7_ILi64EEESA_SA_EEELi512ENS_10bfloat16_tEfNS_4arch4Sm90ELb0ELb0ELb0ELb1ELb1ELb1ELb0ELb0ELb0ELb1ELb0ELb0EEENS1_21CollectiveEpilogueFwdINS6_IJSA_NS7_ILi512EEESA_EEES9_SC_SE_Li256ELb1ELb1ELb0ELb0EEENS1_36VarlenDynamicPersistentTileSchedulerILi64ELi64ELi256ELi128ELb0ELb1ELb1ELb0ELb1ELb1EEEEEEEEEvNT_6ParamsE)
	.align		4
        /*006c*/ 	.word	index@(__assertfail)
	.align		4
        /*0070*/ 	.word	index@(_ZN7cutlass13device_kernelIN5flash11enable_sm90INS1_16FlashAttnFwdSm90INS1_25CollectiveMainloopFwdSm90ILi2EN4cute5tupleIJNS5_1CILi1EEES8_S8_EEENS6_IJNS7_ILi64EEESA_SA_EEELi512ENS_10bfloat16_tEfNS_4arch4Sm90ELb0ELb0ELb0ELb1ELb1ELb0ELb1ELb0ELb0ELb1ELb0ELb0EEENS1_21CollectiveEpilogueFwdINS6_IJSA_NS7_ILi512EEESA_EEES9_SC_SE_Li256ELb1ELb1ELb0ELb0EEENS1_36VarlenDynamicPersistentTileSchedulerILi64ELi64ELi256ELi128ELb0ELb1ELb1ELb0ELb1ELb1EEEEEEEEEvNT_6ParamsE)
	.align		4
        /*0074*/ 	.word	index@(__assertfail)
	.align		4
        /*0078*/ 	.word	index@(_ZN7cutlass13device_kernelIN5flash11enable_sm90INS1_16FlashAttnFwdSm90INS1_25CollectiveMainloopFwdSm90ILi2EN4cute5tupleIJNS5_1CILi1EEES8_S8_EEENS6_IJNS7_ILi64EEESA_SA_EEELi512ENS_10bfloat16_tEfNS_4arch4Sm90ELb0ELb0ELb0ELb1ELb1ELb1ELb1ELb0ELb0ELb1ELb0ELb0EEENS1_21CollectiveEpilogueFwdINS6_IJSA_NS7_ILi512EEESA_EEES9_SC_SE_Li256ELb1ELb1ELb0ELb0EEENS1_36VarlenDynamicPersistentTileSchedulerILi64ELi64ELi256ELi128ELb0ELb1ELb1ELb0ELb1ELb1EEEEEEEEEvNT_6ParamsE)
	.align		4
        /*007c*/ 	.word	index@(__assertfail)
	.align		4
        /*0080*/ 	.word	index@(_ZN7cutlass13device_kernelIN5flash11enable_sm90INS1_16FlashAttnFwdSm90INS1_25CollectiveMainloopFwdSm90ILi2EN4cute5tupleIJNS5_1CILi1EEES8_S8_EEENS6_IJNS7_ILi64EEESA_SA_EEELi512ENS_10bfloat16_tEfNS_4arch4Sm90ELb0ELb1ELb0ELb0ELb1ELb0ELb0ELb0ELb0ELb1ELb0ELb0EEENS1_21CollectiveEpilogueFwdINS6_IJSA_NS7_ILi512EEESA_EEES9_SC_SE_Li256ELb0ELb1ELb0ELb0EEENS1_30DynamicPersistentTileSchedulerILi256ELi128ELb0ELb1ELb1EEEEEEEEEvNT_6ParamsE)
	.align		4
        /*0084*/ 	.word	index@(__assertfail)
	.align		4
        /*0088*/ 	.word	index@(_ZN7cutlass13device_kernelIN5flash11enable_sm90INS1_16FlashAttnFwdSm90INS1_25CollectiveMainloopFwdSm90ILi2EN4cute5tupleIJNS5_1CILi1EEES8_S8_EEENS6_IJNS7_ILi64EEESA_SA_EEELi512ENS_10bfloat16_tEfNS_4arch4Sm90ELb0ELb1ELb0ELb0ELb1ELb0ELb1ELb0ELb0ELb1ELb0ELb0EEENS1_21CollectiveEpilogueFwdINS6_IJSA_NS7_ILi512EEESA_EEES9_SC_SE_Li256ELb0ELb1ELb0ELb0EEENS1_30DynamicPersistentTileSchedulerILi256ELi128ELb0ELb1ELb1EEEEEEEEEvNT_6ParamsE)
	.align		4
        /*008c*/ 	.word	index@(__assertfail)
	.align		4
        /*0090*/ 	.word	index@(_ZN7cutlass13device_kernelIN5flash11enable_sm90INS1_16FlashAttnFwdSm90INS1_25CollectiveMainloopFwdSm90ILi2EN4cute5tupleIJNS5_1CILi1EEES8_S8_EEENS6_IJNS7_ILi64EEESA_SA_EEELi512ENS_10bfloat16_tEfNS_4arch4Sm90ELb0ELb1ELb0ELb1ELb1ELb0ELb0ELb0ELb0ELb1ELb0ELb0EEENS1_21CollectiveEpilogueFwdINS6_IJSA_NS7_ILi512EEESA_EEES9_SC_SE_Li256ELb1ELb1ELb0ELb0EEENS1_36VarlenDynamicPersistentTileSchedulerILi64ELi64ELi256ELi128ELb0ELb1ELb1ELb1ELb0ELb1EEEEEEEEEvNT_6ParamsE)
	.align		4
        /*0094*/ 	.word	index@(__assertfail)
	.align		4
        /*0098*/ 	.word	index@(_ZN7cutlass13device_kernelIN5flash11enable_sm90INS1_16FlashAttnFwdSm90INS1_25CollectiveMainloopFwdSm90ILi2EN4cute5tupleIJNS5_1CILi1EEES8_S8_EEENS6_IJNS7_ILi64EEESA_SA_EEELi512ENS_10bfloat16_tEfNS_4arch4Sm90ELb0ELb1ELb0ELb1ELb1ELb1ELb0ELb0ELb0ELb1ELb0ELb0EEENS1_21CollectiveEpilogueFwdINS6_IJSA_NS7_ILi512EEESA_EEES9_SC_SE_Li256ELb1ELb1ELb0ELb0EEENS1_36VarlenDynamicPersistentTileSchedulerILi64ELi64ELi256ELi128ELb0ELb1ELb1ELb1ELb0ELb1EEEEEEEEEvNT_6ParamsE)
	.align		4
        /*009c*/ 	.word	index@(__assertfail)
	.align		4
        /*00a0*/ 	.word	index@(_ZN7cutlass13device_kernelIN5flash11enable_sm90INS1_16FlashAttnFwdSm90INS1_25CollectiveMainloopFwdSm90ILi2EN4cute5tupleIJNS5_1CILi1EEES8_S8_EEENS6_IJNS7_ILi64EEESA_SA_EEELi512ENS_10bfloat16_tEfNS_4arch4Sm90ELb0ELb1ELb0ELb1ELb1ELb0ELb1ELb0ELb0ELb1ELb0ELb0EEENS1_21CollectiveEpilogueFwdINS6_IJSA_NS7_ILi512EEESA_EEES9_SC_SE_Li256ELb1ELb1ELb0ELb0EEENS1_36VarlenDynamicPersistentTileSchedulerILi64ELi64ELi256ELi128ELb0ELb1ELb1ELb1ELb0ELb1EEEEEEEEEvNT_6ParamsE)
	.align		4
        /*00a4*/ 	.word	index@(__assertfail)
	.align		4
        /*00a8*/ 	.word	index@(_ZN7cutlass13device_kernelIN5flash11enable_sm90INS1_16FlashAttnFwdSm90INS1_25CollectiveMainloopFwdSm90ILi2EN4cute5tupleIJNS5_1CILi1EEES8_S8_EEENS6_IJNS7_ILi64EEESA_SA_EEELi512ENS_10bfloat16_tEfNS_4arch4Sm90ELb0ELb1ELb0ELb1ELb1ELb1ELb1ELb0ELb0ELb1ELb0ELb0EEENS1_21CollectiveEpilogueFwdINS6_IJSA_NS7_ILi512EEESA_EEES9_SC_SE_Li256ELb1ELb1ELb0ELb0EEENS1_36VarlenDynamicPersistentTileSchedulerILi64ELi64ELi256ELi128ELb0ELb1ELb1ELb1ELb0ELb1EEEEEEEEEvNT_6ParamsE)
	.align		4
        /*00ac*/ 	.word	index@(__assertfail)
	.align		4
        /*00b0*/ 	.word	index@(_ZN7cutlass13device_kernelIN5flash11enable_sm90INS1_16FlashAttnFwdSm90INS1_25CollectiveMainloopFwdSm90ILi2EN4cute5tupleIJNS5_1CILi1EEES8_S8_EEENS6_IJNS7_ILi64EEESA_SA_EEELi512ENS_10bfloat16_tEfNS_4arch4Sm90ELb1ELb0ELb0ELb0ELb1ELb0ELb0ELb0ELb0ELb1ELb0ELb0EEENS1_21CollectiveEpilogueFwdINS6_IJSA_NS7_ILi512EEESA_EEES9_SC_SE_Li256ELb0ELb1ELb0ELb0EEENS1_30DynamicPersistentTileSchedulerILi256ELi128ELb0ELb1ELb1EEEEEEEEEvNT_6ParamsE)
	.align		4
        /*00b4*/ 	.word	index@(__assertfail)
	.align		4
        /*00b8*/ 	.word	index@(_ZN7cutlass13device_kernelIN5flash11enable_sm90INS1_16FlashAttnFwdSm90INS1_25CollectiveMainloopFwdSm90ILi2EN4cute5tupleIJNS5_1CILi1EEES8_S8_EEENS6_IJNS7_ILi64EEESA_SA_EEELi512ENS_10bfloat16_tEfNS_4arch4Sm90ELb1ELb0ELb0ELb0ELb1ELb0ELb1ELb0ELb0ELb1ELb0ELb0EEENS1_21CollectiveEpilogueFwdINS6_IJSA_NS7_ILi512EEESA_EEES9_SC_SE_Li256ELb0ELb1ELb0ELb0EEENS1_30DynamicPersistentTileSchedulerILi256ELi128ELb0ELb1ELb1EEEEEEEEEvNT_6ParamsE)
	.align		4
        /*00bc*/ 	.word	index@(__assertfail)
	.align		4
        /*00c0*/ 	.word	index@(_ZN7cutlass13device_kernelIN5flash11enable_sm90INS1_16FlashAttnFwdSm90INS1_25CollectiveMainloopFwdSm90ILi2EN4cute5tupleIJNS5_1CILi1EEES8_S8_EEENS6_IJNS7_ILi64EEESA_SA_EEELi512ENS_10bfloat16_tEfNS_4arch4Sm90ELb1ELb0ELb0ELb1ELb1ELb0ELb0ELb0ELb0ELb1ELb0ELb0EEENS1_21CollectiveEpilogueFwdINS6_IJSA_NS7_ILi512EEESA_EEES9_SC_SE_Li256ELb1ELb1ELb0ELb0EEENS1_36VarlenDynamicPersistentTileSchedulerILi64ELi64ELi256ELi128ELb0ELb1ELb1ELb1ELb1ELb1EEEEEEEEEvNT_6ParamsE)
	.align		4
        /*00c4*/ 	.word	index@(__assertfail)
	.align		4
        /*00c8*/ 	.word	index@(_ZN7cutlass13device_kernelIN5flash11enable_sm90INS1_16FlashAttnFwdSm90INS1_25CollectiveMainloopFwdSm90ILi2EN4cute5tupleIJNS5_1CILi1EEES8_S8_EEENS6_IJNS7_ILi64EEESA_SA_EEELi512ENS_10bfloat16_tEfNS_4arch4Sm90ELb1ELb0ELb0ELb1ELb1ELb1ELb0ELb0ELb0ELb1ELb0ELb0EEENS1_21CollectiveEpilogueFwdINS6_IJSA_NS7_ILi512EEESA_EEES9_SC_SE_Li256ELb1ELb1ELb0ELb0EEENS1_36VarlenDynamicPersistentTileSchedulerILi64ELi64ELi256ELi128ELb0ELb1ELb1ELb1ELb1ELb1EEEEEEEEEvNT_6ParamsE)
	.align		4
        /*00cc*/ 	.word	index@(__assertfail)
	.align		4
        /*00d0*/ 	.word	index@(_ZN7cutlass13device_kernelIN5flash11enable_sm90INS1_16FlashAttnFwdSm90INS1_25CollectiveMainloopFwdSm90ILi2EN4cute5tupleIJNS5_1CILi1EEES8_S8_EEENS6_IJNS7_ILi64EEESA_SA_EEELi512ENS_10bfloat16_tEfNS_4arch4Sm90ELb1ELb0ELb0ELb1ELb1ELb0ELb1ELb0ELb0ELb1ELb0ELb0EEENS1_21CollectiveEpilogueFwdINS6_IJSA_NS7_ILi512EEESA_EEES9_SC_SE_Li256ELb1ELb1ELb0ELb0EEENS1_36VarlenDynamicPersistentTileSchedulerILi64ELi64ELi256ELi128ELb0ELb1ELb1ELb1ELb1ELb1EEEEEEEEEvNT_6ParamsE)
	.align		4
        /*00d4*/ 	.word	index@(__assertfail)
	.align		4
        /*00d8*/ 	.word	index@(_ZN7cutlass13device_kernelIN5flash11enable_sm90INS1_16FlashAttnFwdSm90INS1_25CollectiveMainloopFwdSm90ILi2EN4cute5tupleIJNS5_1CILi1EEES8_S8_EEENS6_IJNS7_ILi64EEESA_SA_EEELi512ENS_10bfloat16_tEfNS_4arch4Sm90ELb1ELb0ELb0ELb1ELb1ELb1ELb1ELb0ELb0ELb1ELb0ELb0EEENS1_21CollectiveEpilogueFwdINS6_IJSA_NS7_ILi512EEESA_EEES9_SC_SE_Li256ELb1ELb1ELb0ELb0EEENS1_36VarlenDynamicPersistentTileSchedulerILi64ELi64ELi256ELi128ELb0ELb1ELb1ELb1ELb1ELb1EEEEEEEEEvNT_6ParamsE)
	.align		4
        /*00dc*/ 	.word	index@(__assertfail)
	.align		4
        /*00e0*/ 	.word	index@(_ZN7cutlass13device_kernelIN5flash11enable_sm90INS1_16FlashAttnFwdSm90INS1_25CollectiveMainloopFwdSm90ILi2EN4cute5tupleIJNS5_1CILi1EEES8_S8_EEENS6_IJNS7_ILi128EEENS7_ILi96EEENS7_ILi64EEEEEELi256ENS_10bfloat16_tEfNS_4arch4Sm90ELb0ELb0ELb0ELb0ELb1ELb0ELb0ELb1ELb0ELb1ELb0ELb0EEENS1_21CollectiveEpilogueFwdINS6_IJSA_NS7_ILi256EEESB_EEES9_SE_SG_Li256ELb0ELb1ELb0ELb0EEENS1_29StaticPersistentTileSchedulerILb0EEEEEEEEEvNT_6ParamsE)
	.align		4
        /*00e4*/ 	.word	index@(__assertfail)
	.align		4
        /*00e8*/ 	.word	index@(_ZN7cutlass13device_kernelIN5flash11enable_sm90INS1_16FlashAttnFwdSm90INS1_25CollectiveMainloopFwdSm90ILi2EN4cute5tupleIJNS5_1CILi1EEES8_S8_EEENS6_IJNS7_ILi128EEENS7_ILi96EEENS7_ILi64EEEEEELi256ENS_10bfloat16_tEfNS_4arch4Sm90ELb0ELb0ELb0ELb0ELb1ELb0ELb1ELb1ELb0ELb1ELb0ELb0EEENS1_21CollectiveEpilogueFwdINS6_IJSA_NS7_ILi256EEESB_EEES9_SE_SG_Li256ELb0ELb1ELb0ELb0EEENS1_29StaticPersistentTileSchedulerILb0EEEEEEEEEvNT_6ParamsE)
	.align		4
        /*00ec*/ 	.word	index@(__assertfail)
	.align		4
        /*00f0*/ 	.word	index@(_ZN7cutlass13device_kernelIN5flash11enable_sm90INS1_16FlashAttnFwdSm90INS1_25CollectiveMainloopFwdSm90ILi2EN4cute5tupleIJNS5_1CILi1EEES8_S8_EEENS6_IJNS7_ILi128EEENS7_ILi96EEENS7_ILi64EEEEEELi256ENS_10bfloat16_tEfNS_4arch4Sm90ELb0ELb0ELb0ELb1ELb1ELb0ELb0ELb1ELb0ELb1ELb0ELb0EEENS1_21CollectiveEpilogueFwdINS6_IJSA_NS7_ILi256EEESB_EEES9_SE_SG_Li256ELb1ELb1ELb0ELb0EEENS1_36VarlenDynamicPersistentTileSchedulerILi128ELi96ELi256ELi128ELb0ELb1ELb1ELb0ELb1ELb1EEEEEEEEEvNT_6ParamsE)
	.align		4
        /*00f4*/ 	.word	index@(__assertfail)
	.align		4
        /*00f8*/ 	.word	index@(_ZN7cutlass13device_kernelIN5flash11enable_sm90INS1_16FlashAttnFwdSm90INS1_25CollectiveMainloopFwdSm90ILi2EN4cute5tupleIJNS5_1CILi1EEES8_S8_EEENS6_IJNS7_ILi128EEENS7_ILi96EEENS7_ILi64EEEEEELi256ENS_10bfloat16_tEfNS_4arch4Sm90ELb0ELb0ELb0ELb1ELb1ELb1ELb0ELb1ELb0ELb1ELb0ELb0EEENS1_21CollectiveEpilogueFwdINS6_IJSA_NS7_ILi256EEESB_EEES9_SE_SG_Li256ELb1ELb1ELb0ELb0EEENS1_36VarlenDynamicPersistentTileSchedulerILi128ELi96ELi256ELi128ELb0ELb1ELb1ELb0ELb1ELb1EEEEEEEEEvNT_6ParamsE)
	.align		4
        /*00fc*/ 	.word	index@(__assertfail)
	.align		4
        /*0100*/ 	.word	index@(_ZN7cutlass13device_kernelIN5flash11enable_sm90INS1_16FlashAttnFwdSm90INS1_25CollectiveMainloopFwdSm90ILi2EN4cute5tupleIJNS5_1CILi1EEES8_S8_EEENS6_IJNS7_ILi128EEENS7_ILi96EEENS7_ILi64EEEEEELi256ENS_10bfloat16_tEfNS_4arch4Sm90ELb0ELb0ELb0ELb1ELb1ELb0ELb1ELb1ELb0ELb1ELb0ELb0EEENS1_21CollectiveEpilogueFwdINS6_IJSA_NS7_ILi256EEESB_EEES9_SE_SG_Li256ELb1ELb1ELb0ELb0EEENS1_36VarlenDynamicPersistentTileSchedulerILi128ELi96ELi256ELi128ELb0ELb1ELb1ELb0ELb1ELb1EEEEEEEEEvNT_6ParamsE)
	.align		4
        /*0104*/ 	.word	index@(__assertfail)
	.align		4
        /*0108*/ 	.word	index@(_ZN7cutlass13device_kernelIN5flash11enable_sm90INS1_16FlashAttnFwdSm90INS1_25CollectiveMainloopFwdSm90ILi2EN4cute5tupleIJNS5_1CILi1EEES8_S8_EEENS6_IJNS7_ILi128EEENS7_ILi96EEENS7_ILi64EEEEEELi256ENS_10bfloat16_tEfNS_4arch4Sm90ELb0ELb0ELb0ELb1ELb1ELb1ELb1ELb1ELb0ELb1ELb0ELb0EEENS1_21CollectiveEpilogueFwdINS6_IJSA_NS7_ILi256EEESB_EEES9_SE_SG_Li256ELb1ELb1ELb0ELb0EEENS1_36VarlenDynamicPersistentTileSchedulerILi128ELi96ELi256ELi128ELb0ELb1ELb1ELb0ELb1ELb1EEEEEEEEEvNT_6ParamsE)
	.align		4
        /*010c*/ 	.word	index@(__assertfail)
	.align		4
        /*0110*/ 	.word	index@(_ZN7cutlass13device_kernelIN5flash11enable_sm90INS1_16FlashAttnFwdSm90INS1_25CollectiveMainloopFwdSm90ILi2EN4cute5tupleIJNS5_1CILi1EEES8_S8_EEENS6_IJNS7_ILi128EEENS7_ILi96EEENS7_ILi64EEEEEELi256ENS_10bfloat16_tEfNS_4arch4Sm90ELb0ELb1ELb0ELb0ELb1ELb0ELb0ELb1ELb0ELb1ELb0ELb0EEENS1_21CollectiveEpilogueFwdINS6_IJSA_NS7_ILi256EEESB_EEES9_SE_SG_Li256ELb0ELb1ELb0ELb0EEENS1_30DynamicPersistentTileSchedulerILi256ELi128ELb0ELb1ELb1EEEEEEEEEvNT_6ParamsE)
	.align		4
        /*0114*/ 	.word	index@(__assertfail)
	.align		4
        /*0118*/ 	.word	index@(_ZN7cutlass13device_kernelIN5flash11enable_sm90INS1_16FlashAttnFwdSm90INS1_25CollectiveMainloopFwdSm90ILi2EN4cute5tupleIJNS5_1CILi1EEES8_S8_EEENS6_IJNS7_ILi128EEENS7_ILi96EEENS7_ILi64EEEEEELi256ENS_10bfloat16_tEfNS_4arch4Sm90ELb0ELb1ELb0ELb0ELb1ELb0ELb1ELb1ELb0ELb1ELb0ELb0EEENS1_21CollectiveEpilogueFwdINS6_IJSA_NS7_ILi256EEESB_EEES9_SE_SG_Li256ELb0ELb1ELb0ELb0EEENS1_30DynamicPersistentTileSchedulerILi256ELi128ELb0ELb1ELb1EEEEEEEEEvNT_6ParamsE)
	.align		4
        /*011c*/ 	.word	index@(__assertfail)
	.align		4
        /*0120*/ 	.word	index@(_ZN7cutlass13device_kernelIN5flash11enable_sm90INS1_16FlashAttnFwdSm90INS1_25CollectiveMainloopFwdSm90ILi2EN4cute5tupleIJNS5_1CILi1EEES8_S8_EEENS6_IJNS7_ILi128EEENS7_ILi96EEENS7_ILi64EEEEEELi256ENS_10bfloat16_tEfNS_4arch4Sm90ELb0ELb1ELb0ELb1ELb1ELb0ELb0ELb1ELb0ELb1ELb0ELb0EEENS1_21CollectiveEpilogueFwdINS6_IJSA_NS7_ILi256EEESB_EEES9_SE_SG_Li256ELb1ELb1ELb0ELb0EEENS1_36VarlenDynamicPersistentTileSchedulerILi128ELi96ELi256ELi128ELb0ELb1ELb1ELb1ELb0ELb1EEEEEEEEEvNT_6ParamsE)
	.align		4
        /*0124*/ 	.word	index@(__assertfail)
	.align		4
        /*0128*/ 	.word	index@(_ZN7cutlass13device_kernelIN5flash11enable_sm90INS1_16FlashAttnFwdSm90INS1_25CollectiveMainloopFwdSm90ILi2EN4cute5tupleIJNS5_1CILi1EEES8_S8_EEENS6_IJNS7_ILi128EEENS7_ILi96EEENS7_ILi64EEEEEELi256ENS_10bfloat16_tEfNS_4arch4Sm90ELb0ELb1ELb0ELb1ELb1ELb1ELb0ELb1ELb0ELb1ELb0ELb0EEENS1_21CollectiveEpilogueFwdINS6_IJSA_NS7_ILi256EEESB_EEES9_SE_SG_Li256ELb1ELb1ELb0ELb0EEENS1_36VarlenDynamicPersistentTileSchedulerILi128ELi96ELi256ELi128ELb0ELb1ELb1ELb1ELb0ELb1EEEEEEEEEvNT_6ParamsE)
	.align		4
        /*012c*/ 	.word	index@(__assertfail)
	.align		4
        /*0130*/ 	.word	index@(_ZN7cutlass13device_kernelIN5flash11enable_sm90INS1_16FlashAttnFwdSm90INS1_25CollectiveMainloopFwdSm90ILi2EN4cute5tupleIJNS5_1CILi1EEES8_S8_EEENS6_IJNS7_ILi128EEENS7_ILi96EEENS7_ILi64EEEEEELi256ENS_10bfloat16_tEfNS_4arch4Sm90ELb0ELb1ELb0ELb1ELb1ELb0ELb1ELb1ELb0ELb1ELb0ELb0EEENS1_21CollectiveEpilogueFwdINS6_IJSA_NS7_ILi256EEESB_EEES9_SE_SG_Li256ELb1ELb1ELb0ELb0EEENS1_36VarlenDynamicPersistentTileSchedulerILi128ELi96ELi256ELi128ELb0ELb1ELb1ELb1ELb0ELb1EEEEEEEEEvNT_6ParamsE)
	.align		4
        /*0134*/ 	.word	index@(__assertfail)
	.align		4
        /*0138*/ 	.word	index@(_ZN7cutlass13device_kernelIN5flash11enable_sm90INS1_16FlashAttnFwdSm90INS1_25CollectiveMainloopFwdSm90ILi2EN4cute5tupleIJNS5_1CILi1EEES8_S8_EEENS6_IJNS7_ILi128EEENS7_ILi96EEENS7_ILi64EEEEEELi256ENS_10bfloat16_tEfNS_4arch4Sm90ELb0ELb1ELb0ELb1ELb1ELb1ELb1ELb1ELb0ELb1ELb0ELb0EEENS1_21CollectiveEpilogueFwdINS6_IJSA_NS7_ILi256EEESB_EEES9_SE_SG_Li256ELb1ELb1ELb0ELb0EEENS1_36VarlenDynamicPersistentTileSchedulerILi128ELi96ELi256ELi128ELb0ELb1ELb1ELb1ELb0ELb1EEEEEEEEEvNT_6ParamsE)
	.align		4
        /*013c*/ 	.word	index@(__assertfail)
	.align		4
        /*0140*/ 	.word	index@(_ZN7cutlass13device_kernelIN5flash11enable_sm90INS1_16FlashAttnFwdSm90INS1_25CollectiveMainloopFwdSm90ILi2EN4cute5tupleIJNS5_1CILi1EEES8_S8_EEENS6_IJNS7_ILi128EEENS7_ILi96EEENS7_ILi64EEEEEELi256ENS_10bfloat16_tEfNS_4arch4Sm90ELb1ELb0ELb0ELb0ELb1ELb0ELb0ELb1ELb0ELb1ELb0ELb0EEENS1_21CollectiveEpilogueFwdINS6_IJSA_NS7_ILi256EEESB_EEES9_SE_SG_Li256ELb0ELb1ELb0ELb0EEENS1_30DynamicPersistentTileSchedulerILi256ELi128ELb0ELb1ELb1EEEEEEEEEvNT_6ParamsE)
	.align		4
        /*0144*/ 	.word	index@(__assertfail)
	.align		4
        /*0148*/ 	.word	index@(_ZN7cutlass13device_kernelIN5flash11enable_sm90INS1_16FlashAttnFwdSm90INS1_25CollectiveMainloopFwdSm90ILi2EN4cute5tupleIJNS5_1CILi1EEES8_S8_EEENS6_IJNS7_ILi128EEENS7_ILi96EEENS7_ILi64EEEEEELi256ENS_10bfloat16_tEfNS_4arch4Sm90ELb1ELb0ELb0ELb0ELb1ELb0ELb1ELb1ELb0ELb1ELb0ELb0EEENS1_21CollectiveEpilogueFwdINS6_IJSA_NS7_ILi256EEESB_EEES9_SE_SG_Li256ELb0ELb1ELb0ELb0EEENS1_30DynamicPersistentTileSchedulerILi256ELi128ELb0ELb1ELb1EEEEEEEEEvNT_6ParamsE)
	.align		4
        /*014c*/ 	.word	index@(__assertfail)
	.align		4
        /*0150*/ 	.word	index@(_ZN7cutlass13device_kernelIN5flash11enable_sm90INS1_16FlashAttnFwdSm90INS1_25CollectiveMainloopFwdSm90ILi2EN4cute5tupleIJNS5_1CILi1EEES8_S8_EEENS6_IJNS7_ILi128EEENS7_ILi96EEENS7_ILi64EEEEEELi256ENS_10bfloat16_tEfNS_4arch4Sm90ELb1ELb0ELb0ELb1ELb1ELb0ELb0ELb1ELb0ELb1ELb0ELb0EEENS1_21CollectiveEpilogueFwdINS6_IJSA_NS7_ILi256EEESB_EEES9_SE_SG_Li256ELb1ELb1ELb0ELb0EEENS1_36VarlenDynamicPersistentTileSchedulerILi128ELi96ELi256ELi128ELb0ELb1ELb1ELb1ELb1ELb1EEEEEEEEEvNT_6ParamsE)
	.align		4
        /*0154*/ 	.word	index@(__assertfail)
	.align		4
        /*0158*/ 	.word	index@(_ZN7cutlass13device_kernelIN5flash11enable_sm90INS1_16FlashAttnFwdSm90INS1_25CollectiveMainloopFwdSm90ILi2EN4cute5tupleIJNS5_1CILi1EEES8_S8_EEENS6_IJNS7_ILi128EEENS7_ILi96EEENS7_ILi64EEEEEELi256ENS_10bfloat16_tEfNS_4arch4Sm90ELb1ELb0ELb0ELb1ELb1ELb1ELb0ELb1ELb0ELb1ELb0ELb0EEENS1_21CollectiveEpilogueFwdINS6_IJSA_NS7_ILi256EEESB_EEES9_SE_SG_Li256ELb1ELb1ELb0ELb0EEENS1_36VarlenDynamicPersistentTileSchedulerILi128ELi96ELi256ELi128ELb0ELb1ELb1ELb1ELb1ELb1EEEEEEEEEvNT_6ParamsE)
	.align		4
        /*015c*/ 	.word	index@(__assertfail)
	.align		4
        /*0160*/ 	.word	index@(_ZN7cutlass13device_kernelIN5flash11enable_sm90INS1_16FlashAttnFwdSm90INS1_25CollectiveMainloopFwdSm90ILi2EN4cute5tupleIJNS5_1CILi1EEES8_S8_EEENS6_IJNS7_ILi128EEENS7_ILi96EEENS7_ILi64EEEEEELi256ENS_10bfloat16_tEfNS_4arch4Sm90ELb1ELb0ELb0ELb1ELb1ELb0ELb1ELb1ELb0ELb1ELb0ELb0EEENS1_21CollectiveEpilogueFwdINS6_IJSA_NS7_ILi256EEESB_EEES9_SE_SG_Li256ELb1ELb1ELb0ELb0EEENS1_36VarlenDynamicPersistentTileSchedulerILi128ELi96ELi256ELi128ELb0ELb1ELb1ELb1ELb1ELb1EEEEEEEEEvNT_6ParamsE)
	.align		4
        /*0164*/ 	.word	index@(__assertfail)
	.align		4
        /*0168*/ 	.word	index@(_ZN7cutlass13device_kernelIN5flash11enable_sm90INS1_16FlashAttnFwdSm90INS1_25CollectiveMainloopFwdSm90ILi2EN4cute5tupleIJNS5_1CILi1EEES8_S8_EEENS6_IJNS7_ILi128EEENS7_ILi96EEENS7_ILi64EEEEEELi256ENS_10bfloat16_tEfNS_4arch4Sm90ELb1ELb0ELb0ELb1ELb1ELb1ELb1ELb1ELb0ELb1ELb0ELb0EEENS1_21CollectiveEpilogueFwdINS6_IJSA_NS7_ILi256EEESB_EEES9_SE_SG_Li256ELb1ELb1ELb0ELb0EEENS1_36VarlenDynamicPersistentTileSchedulerILi128ELi96ELi256ELi128ELb0ELb1ELb1ELb1ELb1ELb1EEEEEEEEEvNT_6ParamsE)
	.align		4
        /*016c*/ 	.word	index@(__assertfail)
	.align		4
        /*0170*/ 	.word	0x00000000
	.align		4
        /*0174*/ 	.word	0xfffffffe
	.align		4
        /*0178*/ 	.word	0x00000000
	.align		4
        /*017c*/ 	.word	0xfffffffd
	.align		4
        /*0180*/ 	.word	0x00000000
	.align		4
        /*0184*/ 	.word	0xfffffffc


//--------------------- .nv.constant4             --------------------------
	.section	.nv.constant4,"a",@progbits
	.align	8
	.align		8
.nv.constant4:
        /*0000*/ 	.dword	__assertfail
	.align		8
        /*0008*/ 	.dword	__unnamed_1
	.align		8
        /*0010*/ 	.dword	__unnamed_2
	.align		8
        /*0018*/ 	.dword	__unnamed_3
	.align		8
        /*0020*/ 	.dword	__unnamed_4
	.align		8
        /*0028*/ 	.dword	__unnamed_5
	.align		8
        /*0030*/ 	.dword	__unnamed_6
	.align		8
        /*0038*/ 	.dword	__unnamed_7
	.align		8
        /*0040*/ 	.dword	__unnamed_8
	.align		8
        /*0048*/ 	.dword	__unnamed_9
	.align		8
        /*0050*/ 	.dword	__unnamed_10
	.align		8
        /*0058*/ 	.dword	__unnamed_11
	.align		8
        /*0060*/ 	.dword	__unnamed_12
	.align		8
        /*0068*/ 	.dword	__unnamed_13
	.align		8
        /*0070*/ 	.dword	__unnamed_14
	.align		8
        /*0078*/ 	.dword	__unnamed_15
	.align		8
        /*0080*/ 	.dword	__unnamed_16
	.align		8
        /*0088*/ 	.dword	__unnamed_17
	.align		8
        /*0090*/ 	.dword	__unnamed_18
	.align		8
        /*0098*/ 	.dword	_ZN73_INTERNAL_2ea2b8f4_37_flash_fwd_hdimdiff_bf16_paged_sm90_cu_a6473388_38304cuda3std3__45__cpo5beginE
	.align		8
        /*00a0*/ 	.dword	_ZN73_INTERNAL_2ea2b8f4_37_flash_fwd_hdimdiff_bf16_paged_sm90_cu_a6473388_38304cuda3std3__45__cpo3endE
	.align		8
        /*00a8*/ 	.dword	_ZN73_INTERNAL_2ea2b8f4_37_flash_fwd_hdimdiff_bf16_paged_sm90_cu_a6473388_38304cuda3std3__45__cpo6cbeginE
	.align		8
        /*00b0*/ 	.dword	_ZN73_INTERNAL_2ea2b8f4_37_flash_fwd_hdimdiff_bf16_paged_sm90_cu_a6473388_38304cuda3std3__45__cpo4cendE
	.align		8
        /*00b8*/ 	.dword	_ZN73_INTERNAL_2ea2b8f4_37_flash_fwd_hdimdiff_bf16_paged_sm90_cu_a6473388_38304cuda3std3__475_GLOBAL__N__2ea2b8f4_37_flash_fwd_hdimdiff_bf16_paged_sm90_cu_a6473388_38306ignoreE
	.align		8
        /*00c0*/ 	.dword	_ZN73_INTERNAL_2ea2b8f4_37_flash_fwd_hdimdiff_bf16_paged_sm90_cu_a6473388_38304cuda3std3__419piecewise_constructE
	.align		8
        /*00c8*/ 	.dword	_ZN73_INTERNAL_2ea2b8f4_37_flash_fwd_hdimdiff_bf16_paged_sm90_cu_a6473388_38304cuda3std3__48in_placeE
	.align		8
        /*00d0*/ 	.dword	_ZN73_INTERNAL_2ea2b8f4_37_flash_fwd_hdimdiff_bf16_paged_sm90_cu_a6473388_38304cuda3std6ranges3__45__cpo4swapE
	.align		8
        /*00d8*/ 	.dword	_ZN73_INTERNAL_2ea2b8f4_37_flash_fwd_hdimdiff_bf16_paged_sm90_cu_a6473388_38304cuda3std6ranges3__45__cpo9iter_moveE
	.align		8
        /*00e0*/ 	.dword	_ZN73_INTERNAL_2ea2b8f4_37_flash_fwd_hdimdiff_bf16_paged_sm90_cu_a6473388_38304cute7productE
	.align		8
        /*00e8*/ 	.dword	_ZN73_INTERNAL_2ea2b8f4_37_flash_fwd_hdimdiff_bf16_paged_sm90_cu_a6473388_38304cute1_E
	.align		8
        /*00f0*/ 	.dword	$str$23
	.align		8
        /*00f8*/ 	.dword	$str$24


//--------------------- .text._ZN7cutlass13device_kernelIN5flash11enable_sm90INS1_16FlashAttnFwdSm90INS1_25CollectiveMainloopFwdSm90ILi2EN4cute5tupleIJNS5_1CILi1EEES8_S8_EEENS6_IJNS7_ILi128EEENS7_ILi96EEENS7_ILi192EEEEEELi128ENS_10bfloat16_tEfNS_4arch4Sm90ELb0ELb0ELb0ELb0ELb1ELb0ELb0ELb1ELb1ELb1ELb0ELb0EEENS1_21CollectiveEpilogueFwdINS6_IJSA_SA_SB_EEES9_SE_SG_Li256ELb0ELb1ELb0ELb0EEENS1_29StaticPersistentTileSchedulerILb0EEEEEEEEEvNT_6ParamsE --------------------------
	.section	.text._ZN7cutlass13device_kernelIN5flash11enable_sm90INS1_16FlashAttnFwdSm90INS1_25CollectiveMainloopFwdSm90ILi2EN4cute5tupleIJNS5_1CILi1EEES8_S8_EEENS6_IJNS7_ILi128EEENS7_ILi96EEENS7_ILi192EEEEEELi128ENS_10bfloat16_tEfNS_4arch4Sm90ELb0ELb0ELb0ELb0ELb1ELb0ELb0ELb1ELb1ELb1ELb0ELb0EEENS1_21CollectiveEpilogueFwdINS6_IJSA_SA_SB_EEES9_SE_SG_Li256ELb0ELb1ELb0ELb0EEENS1_29StaticPersistentTileSchedulerILb0EEEEEEEEEvNT_6ParamsE,"ax",@progbits
	.align	128
.text._ZN7cutlass13device_kernelIN5flash11enable_sm90INS1_16FlashAttnFwdSm90INS1_25CollectiveMainloopFwdSm90ILi2EN4cute5tupleIJNS5_1CILi1EEES8_S8_EEENS6_IJNS7_ILi128EEENS7_ILi96EEENS7_ILi192EEEEEELi128ENS_10bfloat16_tEfNS_4arch4Sm90ELb0ELb0ELb0ELb0ELb1ELb0ELb0ELb1ELb1ELb1ELb0ELb0EEENS1_21CollectiveEpilogueFwdINS6_IJSA_SA_SB_EEES9_SE_SG_Li256ELb0ELb1ELb0ELb0EEENS1_29StaticPersistentTileSchedulerILb0EEEEEEEEEvNT_6ParamsE:
        .type           _ZN7cutlass13device_kernelIN5flash11enable_sm90INS1_16FlashAttnFwdSm90INS1_25CollectiveMainloopFwdSm90ILi2EN4cute5tupleIJNS5_1CILi1EEES8_S8_EEENS6_IJNS7_ILi128EEENS7_ILi96EEENS7_ILi192EEEEEELi128ENS_10bfloat16_tEfNS_4arch4Sm90ELb0ELb0ELb0ELb0ELb1ELb0ELb0ELb1ELb1ELb1ELb0ELb0EEENS1_21CollectiveEpilogueFwdINS6_IJSA_SA_SB_EEES9_SE_SG_Li256ELb0ELb1ELb0ELb0EEENS1_29StaticPersistentTileSchedulerILb0EEEEEEEEEvNT_6ParamsE,@function
        .size           _ZN7cutlass13device_kernelIN5flash11enable_sm90INS1_16FlashAttnFwdSm90INS1_25CollectiveMainloopFwdSm90ILi2EN4cute5tupleIJNS5_1CILi1EEES8_S8_EEENS6_IJNS7_ILi128EEENS7_ILi96EEENS7_ILi192EEEEEELi128ENS_10bfloat16_tEfNS_4arch4Sm90ELb0ELb0ELb0ELb0ELb1ELb0ELb0ELb1ELb1ELb1ELb0ELb0EEENS1_21CollectiveEpilogueFwdINS6_IJSA_SA_SB_EEES9_SE_SG_Li256ELb0ELb1ELb0ELb0EEENS1_29StaticPersistentTileSchedulerILb0EEEEEEEEEvNT_6ParamsE,(.L_x_15521 - _ZN7cutlass13device_kernelIN5flash11enable_sm90INS1_16FlashAttnFwdSm90INS1_25CollectiveMainloopFwdSm90ILi2EN4cute5tupleIJNS5_1CILi1EEES8_S8_EEENS6_IJNS7_ILi128EEENS7_ILi96EEENS7_ILi192EEEEEELi128ENS_10bfloat16_tEfNS_4arch4Sm90ELb0ELb0ELb0ELb0ELb1ELb0ELb0ELb1ELb1ELb1ELb0ELb0EEENS1_21CollectiveEpilogueFwdINS6_IJSA_SA_SB_EEES9_SE_SG_Li256ELb0ELb1ELb0ELb0EEENS1_29StaticPersistentTileSchedulerILb0EEEEEEEEEvNT_6ParamsE)
        .other          _ZN7cutlass13device_kernelIN5flash11enable_sm90INS1_16FlashAttnFwdSm90INS1_25CollectiveMainloopFwdSm90ILi2EN4cute5tupleIJNS5_1CILi1EEES8_S8_EEENS6_IJNS7_ILi128EEENS7_ILi96EEENS7_ILi192EEEEEELi128ENS_10bfloat16_tEfNS_4arch4Sm90ELb0ELb0ELb0ELb0ELb1ELb0ELb0ELb1ELb1ELb1ELb0ELb0EEENS1_21CollectiveEpilogueFwdINS6_IJSA_SA_SB_EEES9_SE_SG_Li256ELb0ELb1ELb0ELb0EEENS1_29StaticPersistentTileSchedulerILb0EEEEEEEEEvNT_6ParamsE,@"STO_CUDA_ENTRY STV_DEFAULT"
_ZN7cutlass13device_kernelIN5flash11enable_sm90INS1_16FlashAttnFwdSm90INS1_25CollectiveMainloopFwdSm90ILi2EN4cute5tupleIJNS5_1CILi1EEES8_S8_EEENS6_IJNS7_ILi128EEENS7_ILi96EEENS7_ILi192EEEEEELi128ENS_10bfloat16_tEfNS_4arch4Sm90ELb0ELb0ELb0ELb0ELb1ELb0ELb0ELb1ELb1ELb1ELb0ELb0EEENS1_21CollectiveEpilogueFwdINS6_IJSA_SA_SB_EEES9_SE_SG_Li256ELb0ELb1ELb0ELb0EEENS1_29StaticPersistentTileSchedulerILb0EEEEEEEEEvNT_6ParamsE:
[----:B------:R-:W0:Y:S02]  /*0000*/  LDC R1, c[0x0][0x28] ;  /* 0x00000a00ff017b82 */ /* 0x000e240000000800 */
[----:B0-----:R-:W-:Y:S01]  /*0010*/  VIADD R1, R1, 0xfffffff8 ;  /* 0xfffffff801017836 */ /* 0x001fe20000000000 */
[----:B------:R-:W0:Y:S01]  /*0020*/  S2R R3, SR_TID.X ;  /* 0x0000000000037919 */ /* 0x000e220000002100 */
[----:B------:R-:W-:Y:S01]  /*0030*/  ELECT P0, URZ, PT ;  /* 0x00000000003f782f */ /* 0x000fe20003800000 */
[----:B------:R-:W-:Y:S01]  /*0040*/  UMOV UR4, 0x80 ;  /* 0x0000008000047882 */ /* 0x000fe20000000000 */
[----:B------:R-:W-:Y:S01]  /*0050*/  UMOV UR7, 0x100 ;  /* 0x0000010000077882 */ /* 0x000fe20000000000 */
[----:B0-----:R-:W-:-:S05]  /*0060*/  SHF.R.U32.HI R0, RZ, 0x5, R3 ;  /* 0x00000005ff007819 */ /* 0x001fca0000011603 */
[----:B------:R-:W0:Y:S02]  /*0070*/  SHFL.IDX PT, R2, R0, RZ, 0x1f ;  /* 0x00001fff00027589 */ /* 0x000e2400000e0000 */
[C---:B0-----:R-:W-:Y:S02]  /*0080*/  ISETP.NE.OR P0, PT, R2.reuse, RZ, !P0 ;  /* 0x000000ff0200720c */ /* 0x041fe40004705670 */
[----:B------:R-:W-:Y:S02]  /*0090*/  ISETP.NE.AND P1, PT, R2, RZ, PT ;  /* 0x000000ff0200720c */ /* 0x000fe40003f25270 */
[----:B------:R-:W-:-:S06]  /*00a0*/  SHF.R.U32.HI R2, RZ, 0x7, R3 ;  /* 0x00000007ff027819 */ /* 0x000fcc0000011603 */
[----:B------:R-:W0:Y:S03]  /*00b0*/  SHFL.IDX PT, R2, R2, RZ, 0x1f ;  /* 0x00001fff02027589 */ /* 0x000e2600000e0000 */
[----:B------:R-:W-:Y:S01]  /*00c0*/  VOTEU.ALL UP0, P0 ;  /* 0x00000000003f7886 */ /* 0x000fe20000000000 */
[----:B------:R-:W-:-:S04]  /*00d0*/  VOTEU.ALL UP1, P0 ;  /* 0x00000000003f7886 */ /* 0x000fc80000020000 */
[----:B------:R-:W1:Y:S01]  /*00e0*/  @!UP0 S2UR UR8, SR_CgaCtaId ;  /* 0x00000000000889c3 */ /* 0x000e620000008800 */
[----:B------:R-:W-:Y:S01]  /*00f0*/  @!UP0 UMOV UR6, 0x400 ;  /* 0x0000040000068882 */ /* 0x000fe20000000000 */
[----:B------:R-:W-:-:S04]  /*0100*/  @!UP0 UIADD3 UR4, -UR4, 0x100000, URZ ;  /* 0x0010000004048890 */ /* 0x000fc8000fffe13f */
[----:B------:R-:W-:Y:S02]  /*0110*/  @!UP0 USHF.L.U32 UR5, UR4, 0xb, URZ ;  /* 0x0000000b04058899 */ /* 0x000fe4000800063f */
[----:B------:R-:W-:Y:S02]  /*0120*/  @!UP0 USHF.L.U32 UR4, UR4, 0x1, URZ ;  /* 0x0000000104048899 */ /* 0x000fe4000800063f */
[----:B-1----:R-:W-:Y:S02]  /*0130*/  @!UP0 ULEA UR8, UR8, UR6, 0x18 ;  /* 0x0000000608088291 */ /* 0x002fe4000f8ec03f */
[----:B------:R-:W-:-:S04]  /*0140*/  @!UP0 UIADD3 UR6, -UR7, 0x100000, URZ ;  /* 0x0010000007068890 */ /* 0x000fc8000fffe13f */
[----:B------:R-:W-:Y:S02]  /*0150*/  @!UP0 USHF.L.U32 UR7, UR6, 0xb, URZ ;  /* 0x0000000b06078899 */ /* 0x000fe4000800063f */
[----:B------:R-:W-:Y:S01]  /*0160*/  @!UP0 USHF.L.U32 UR6, UR6, 0x1, URZ ;  /* 0x0000000106068899 */ /* 0x000fe2000800063f */
[----:B------:R-:W-:-:S05]  /*0170*/  VOTEU.ALL UP0, P0 ;  /* 0x00000000003f7886 */ /* 0x000fca0000000000 */
[----:B------:R1:W2:Y:S06]  /*0180*/  @!UP0 SYNCS.EXCH.64 URZ, [UR8+0x2a800], UR4 ;  /* 0x02a80004083f85b2 */ /* 0x0002ac0008000100 */
[----:B------:R1:W3:Y:S02]  /*0190*/  @!UP1 SYNCS.EXCH.64 URZ, [UR8+0x2a820], UR6 ;  /* 0x02a82006083f95b2 */ /* 0x0002e40008000100 */
[----:B01----:R-:W-:Y:S05]  /*01a0*/  @P1 BRA `(.L_x_0) ;  /* 0x0000000000481947 */ /* 0x003fea0003800000 */
[----:B------:R-:W0:Y:S01]  /*01b0*/  S2UR UR5, SR_CgaCtaId ;  /* 0x00000000000579c3 */ /* 0x000e220000008800 */
[----:B------:R-:W-:Y:S01]  /*01c0*/  UMOV UR4, 0x400 ;  /* 0x0000040000047882 */ /* 0x000fe20000000000 */
[----:B------:R-:W-:Y:S01]  /*01d0*/  UMOV UR6, 0x80 ;  /* 0x0000008000067882 */ /* 0x000fe20000000000 */
[----:B------:R-:W-:Y:S01]  /*01e0*/  UMOV UR7, 0x100 ;  /* 0x0000010000077882 */ /* 0x000fe20000000000 */
[----:B------:R-:W-:Y:S01]  /*01f0*/  ELECT P0, URZ, PT ;  /* 0x00000000003f782f */ /* 0x000fe20003800000 */
[----:B0-----:R-:W-:Y:S02]  /*0200*/  ULEA UR8, UR5, UR4, 0x18 ;  /* 0x0000000405087291 */ /* 0x001fe4000f8ec03f */
[----:B------:R-:W-:-:S04]  /*0210*/  UIADD3 UR4, -UR6, 0x100000, URZ ;  /* 0x0010000006047890 */ /* 0x000fc8000fffe13f */
[----:B------:R-:W-:Y:S02]  /*0220*/  USHF.L.U32 UR5, UR4, 0xb, URZ ;  /* 0x0000000b04057899 */ /* 0x000fe4000800063f */
[----:B------:R-:W-:Y:S02]  /*0230*/  USHF.L.U32 UR4, UR4, 0x1, URZ ;  /* 0x0000000104047899 */ /* 0x000fe4000800063f */
[----:B------:R-:W-:-:S04]  /*0240*/  UIADD3 UR6, -UR7, 0x100000, URZ ;  /* 0x0010000007067890 */ /* 0x000fc8000fffe13f */
[----:B------:R-:W-:Y:S02]  /*0250*/  USHF.L.U32 UR7, UR6, 0xb, URZ ;  /* 0x0000000b06077899 */ /* 0x000fe4000800063f */
[----:B------:R-:W-:Y:S01]  /*0260*/  USHF.L.U32 UR6, UR6, 0x1, URZ ;  /* 0x0000000106067899 */ /* 0x000fe2000800063f */
[----:B------:R-:W0:Y:S03]  /*0270*/  FENCE.VIEW.ASYNC.S ;  /* 0x00000000000073c6 */ /* 0x000e260000000000 */
[----:B0-----:R0:W1:Y:S08]  /*0280*/  SYNCS.EXCH.64 URZ, [UR8+0x2a830], UR4 ;  /* 0x02a83004083f75b2 */ /* 0x0010700008000100 */
[----:B------:R0:W4:Y:S01]  /*0290*/  SYNCS.EXCH.64 URZ, [UR8+0x2a840], UR6 ;  /* 0x02a84006083f75b2 */ /* 0x0001220008000100 */
[----:B------:R0:W0:Y:S01]  /*02a0*/  SYNCS.EXCH.64 URZ, [UR8+0x2a838], UR4 ;  /* 0x02a83804083f75b2 */ /* 0x0000220008000100 */
[----:B------:R0:W0:Y:S01]  /*02b0*/  SYNCS.EXCH.64 URZ, [UR8+0x2a848], UR6 ;  /* 0x02a84806083f75b2 */ /* 0x0000220008000100 */
[----:B------:R-:W-:Y:S01]  /*02c0*/  NOP ;  /* 0x0000000000007918 */ /* 0x000fe20000000000 */
.L_x_0:
[----:B------:R-:W5:Y:S01]  /*02d0*/  SHFL.IDX PT, R4, R0, RZ, 0x1f ;  /* 0x00001fff00047589 */ /* 0x000f6200000e0000 */
[----:B------:R-:W-:Y:S01]  /*02e0*/  NOP ;  /* 0x0000000000007918 */ /* 0x000fe20000000000 */
[----:B-----5:R-:W-:-:S13]  /*02f0*/  ISETP.NE.AND P0, PT, R4, RZ, PT ;  /* 0x000000ff0400720c */ /* 0x020fda0003f05270 */
[----:B------:R-:W-:Y:S05]  /*0300*/  @P0 BRA `(.L_x_1) ;  /* 0x0000000000480947 */ /* 0x000fea0003800000 */
[----:B0-----:R-:W0:Y:S01]  /*0310*/  S2UR UR5, SR_CgaCtaId ;  /* 0x00000000000579c3 */ /* 0x001e220000008800 */
        /* <DEDUP_REMOVED lines=12> */
[----:B0-----:R0:W0:Y:S08]  /*03e0*/  SYNCS.EXCH.64 URZ, [UR8+0x2a850], UR4 ;  /* 0x02a85004083f75b2 */ /* 0x0010300008000100 */
[----:B------:R0:W0:Y:S01]  /*03f0*/  SYNCS.EXCH.64 URZ, [UR8+0x2a860], UR6 ;  /* 0x02a86006083f75b2 */ /* 0x0000220008000100 */
[----:B------:R0:W0:Y:S01]  /*0400*/  SYNCS.EXCH.64 URZ, [UR8+0x2a858], UR4 ;  /* 0x02a85804083f75b2 */ /* 0x0000220008000100 */
[----:B------:R0:W0:Y:S01]  /*0410*/  SYNCS.EXCH.64 URZ, [UR8+0x2a868], UR6 ;  /* 0x02a86806083f75b2 */ /* 0x0000220008000100 */
[----:B------:R-:W-:Y:S01]  /*0420*/  NOP ;  /* 0x0000000000007918 */ /* 0x000fe20000000000 */
.L_x_1:
[----:B------:R-:W5:Y:S01]  /*0430*/  SHFL.IDX PT, R4, R0, RZ, 0x1f ;  /* 0x00001fff00047589 */ /* 0x000f6200000e0000 */
[----:B------:R-:W-:Y:S01]  /*0440*/  NOP ;  /* 0x0000000000007918 */ /* 0x000fe20000000000 */
[----:B-----5:R-:W-:-:S13]  /*0450*/  ISETP.NE.AND P0, PT, R4, RZ, PT ;  /* 0x000000ff0400720c */ /* 0x020fda0003f05270 */
[----:B------:R-:W-:Y:S05]  /*0460*/  @P0 BRA `(.L_x_2) ;  /* 0x0000000000380947 */ /* 0x000fea0003800000 */
[----:B0-----:R-:W0:Y:S01]  /*0470*/  S2UR UR5, SR_CgaCtaId ;  /* 0x00000000000579c3 */ /* 0x001e220000008800 */
[----:B------:R-:W-:Y:S01]  /*0480*/  UMOV UR4, 0x400 ;  /* 0x0000040000047882 */ /* 0x000fe20000000000 */
[----:B------:R-:W-:Y:S01]  /*0490*/  UMOV UR7, 0x80 ;  /* 0x0000008000077882 */ /* 0x000fe20000000000 */
[----:B------:R-:W-:Y:S01]  /*04a0*/  ELECT P0, URZ, PT ;  /* 0x00000000003f782f */ /* 0x000fe20003800000 */
[----:B0-----:R-:W-:Y:S02]  /*04b0*/  ULEA UR6, UR5, UR4, 0x18 ;  /* 0x0000000405067291 */ /* 0x001fe4000f8ec03f */
[----:B------:R-:W-:-:S04]  /*04c0*/  UIADD3 UR4, -UR7, 0x100000, URZ ;  /* 0x0010000007047890 */ /* 0x000fc8000fffe13f */
[----:B------:R-:W-:Y:S02]  /*04d0*/  USHF.L.U32 UR5, UR4, 0xb, URZ ;  /* 0x0000000b04057899 */ /* 0x000fe4000800063f */
[----:B------:R-:W-:Y:S01]  /*04e0*/  USHF.L.U32 UR4, UR4, 0x1, URZ ;  /* 0x0000000104047899 */ /* 0x000fe2000800063f */
[----:B------:R-:W0:Y:S11]  /*04f0*/  FENCE.VIEW.ASYNC.S ;  /* 0x00000000000073c6 */ /* 0x000e360000000000 */
[----:B0-----:R0:W0:Y:S01]  /*0500*/  SYNCS.EXCH.64 URZ, [UR6+0x2a870], UR4 ;  /* 0x02a87004063f75b2 */ /* 0x0010220008000100 */
[----:B------:R0:W0:Y:S01]  /*0510*/  SYNCS.EXCH.64 URZ, [UR6+0x2a880], UR4 ;  /* 0x02a88004063f75b2 */ /* 0x0000220008000100 */
[----:B------:R0:W0:Y:S01]  /*0520*/  SYNCS.EXCH.64 URZ, [UR6+0x2a878], UR4 ;  /* 0x02a87804063f75b2 */ /* 0x0000220008000100 */
[----:B------:R0:W0:Y:S01]  /*0530*/  SYNCS.EXCH.64 URZ, [UR6+0x2a888], UR4 ;  /* 0x02a88804063f75b2 */ /* 0x0000220008000100 */
[----:B------:R-:W-:Y:S01]  /*0540*/  NOP ;  /* 0x0000000000007918 */ /* 0x000fe20000000000 */
.L_x_2:
        /* <DEDUP_REMOVED lines=22> */
.L_x_3:
[----:B------:R-:W5:Y:S01]  /*06b0*/  SHFL.IDX PT, R4, R0, RZ, 0x1f ;  /* 0x00001fff00047589 */ /* 0x000f6200000e0000 */
[----:B------:R-:W-:Y:S01]  /*06c0*/  R2UR UR9, R2 ;  /* 0x00000000020972ca */ /* 0x000fe200000e0000 */
        /* <DEDUP_REMOVED lines=21> */
.L_x_4:
[----:B------:R-:W-:Y:S01]  /*0820*/  UISETP.NE.AND UP0, UPT, UR9, URZ, UPT ;  /* 0x0000003f0900728c */ /* 0x000fe2000bf05270 */
[----:B------:R-:W-:Y:S01]  /*0830*/  NOP ;  /* 0x0000000000007918 */ /* 0x000fe20000000000 */
[----:B0-----:R-:W-:Y:S01]  /*0840*/  UMOV UR4, 0x1 ;  /* 0x0000000100047882 */ /* 0x001fe20000000000 */
[----:B------:R-:W-:Y:S01]  /*0850*/  ULDC.64 UR36, c[0x0][0x208] ;  /* 0x0000820000247ab9 */ /* 0x000fe20000000a00 */
[----:B------:R-:W-:Y:S01]  /*0860*/  USEL UR4, UR4, 0x2, !UP0 ;  /* 0x0000000204047887 */ /* 0x000fe2000c000000 */
[----:B-1234-:R-:W-:Y:S01]  /*0870*/  BAR.SYNC.DEFER_BLOCKING 0x0 ;  /* 0x0000000000007b1d */ /* 0x01efe20000010000 */
[----:B------:R-:W-:-:S04]  /*0880*/  PLOP3.LUT P0, PT, PT, PT, UP0, 0x80, 0x0 ;  /* 0x000000000000781c */ /* 0x000fc80003f0f008 */
[----:B------:R-:W-:-:S05]  /*0890*/  IMAD.U32 R2, RZ, RZ, UR4 ;  /* 0x00000004ff027e24 */ /* 0x000fca000f8e00ff */
[----:B------:R0:W-:Y:S04]  /*08a0*/  STL [R1+0x4], R2 ;  /* 0x0000040201007387 */ /* 0x0001e80000100800 */
[----:B------:R-:W-:Y:S05]  /*08b0*/  @!P0 BRA `(.L_x_5) ;  /* 0x00000064008c8947 */ /* 0x000fea0003800000 */
.L_x_6:
[----:B------:R-:W-:-:S08]  /*08c0*/  NOP ;  /* 0x0000000000007918 */ /* 0x000fd00000000000 */
[----:B------:R-:W1:Y:S02]  /*08d0*/  USETMAXREG.TRY_ALLOC.CTAPOOL UP0, 0xe8 ;  /* 0x000000e8000079c8 */ /* 0x000e640008000600 */
[----:B-1----:R-:W-:-:S13]  /*08e0*/  PLOP3.LUT P0, PT, PT, PT, UP0, 0x80, 0x0 ;  /* 0x000000000000781c */ /* 0x002fda0003f0f008 */
[----:B------:R-:W-:Y:S05]  /*08f0*/  @!P0 BRA `(.L_x_6) ;  /* 0xfffffffc00f08947 */ /* 0x000fea000383ffff */
[----:B------:R-:W1:Y:S08]  /*0900*/  S2UR UR4, SR_CTAID.X ;  /* 0x00000000000479c3 */ /* 0x000e700000002500 */
[----:B------:R-:W-:Y:S08]  /*0910*/  BAR.ARV 0x8, 0x180 ;  /* 0x0206000000007b1d */ /* 0x000ff00000002000 */
[----:B------:R-:W1:Y:S02]  /*0920*/  LDC R0, c[0x0][0xc34] ;  /* 0x00030d00ff007b82 */ /* 0x000e640000000800 */
[----:B-1----:R-:W-:-:S13]  /*0930*/  ISETP.LE.AND P0, PT, R0, UR4, PT ;  /* 0x0000000400007c0c */ /* 0x002fda000bf03270 */
[----:B------:R-:W-:Y:S05]  /*0940*/  @P0 EXIT ;  /* 0x000000000000094d */ /* 0x000fea0003800000 */
[----:B0-----:R-:W2:Y:S01]  /*0950*/  LDL R2, [R1+0x4] ;  /* 0x0000040001027983 */ /* 0x001ea20000100800 */
[----:B------:R-:W-:Y:S01]  /*0960*/  VIADD R17, R3, 0xffffff80 ;  /* 0xffffff8003117836 */ /* 0x000fe20000000000 */
[----:B------:R-:W-:Y:S01]  /*0970*/  UMOV UR39, URZ ;  /* 0x0000003f00277c82 */ /* 0x000fe20008000000 */
[----:B------:R-:W-:Y:S01]  /*0980*/  IMAD.U32 R18, RZ, RZ, UR4 ;  /* 0x00000004ff127e24 */ /* 0x000fe2000f8e00ff */
[----:B------:R-:W-:Y:S01]  /*0990*/  UMOV UR38, URZ ;  /* 0x0000003f00267c82 */ /* 0x000fe20008000000 */
[----:B------:R-:W-:Y:S01]  /*09a0*/  IMAD.MOV.U32 R19, RZ, RZ, RZ ;  /* 0x000000ffff137224 */ /* 0x000fe200078e00ff */
[----:B------:R-:W-:-:S04]  /*09b0*/  SHF.R.S32.HI R0, RZ, 0x1f, R17 ;  /* 0x0000001fff007819 */ /* 0x000fc80000011411 */
[CC--:B------:R-:W-:Y:S02]  /*09c0*/  LEA.HI R3, R0.reuse, R17.reuse, RZ, 0x7 ;  /* 0x0000001100037211 */ /* 0x0c0fe400078f38ff */
[CC--:B------:R-:W-:Y:S02]  /*09d0*/  LEA.HI R4, R0.reuse, R17.reuse, RZ, 0x5 ;  /* 0x0000001100047211 */ /* 0x0c0fe400078f28ff */
[CC--:B------:R-:W-:Y:S02]  /*09e0*/  LEA.HI R5, R0.reuse, R17.reuse, RZ, 0x4 ;  /* 0x0000001100057211 */ /* 0x0c0fe400078f20ff */
[----:B------:R-:W-:Y:S01]  /*09f0*/  LEA.HI R9, R0, R17, RZ, 0x2 ;  /* 0x0000001100097211 */ /* 0x000fe200078f10ff */
[----:B------:R-:W-:Y:S01]  /*0a00*/  IMAD.SHL.U32 R6, R4, 0x20, RZ ;  /* 0x0000002004067824 */ /* 0x000fe200078e00ff */
[----:B------:R-:W-:Y:S02]  /*0a10*/  LOP3.LUT R4, R5, 0x3fffff0, RZ, 0xc0, !PT ;  /* 0x03fffff005047812 */ /* 0x000fe400078ec0ff */
[----:B------:R-:W-:-:S02]  /*0a20*/  SHF.R.S32.HI R8, RZ, 0x4, R5 ;  /* 0x00000004ff087819 */ /* 0x000fc40000011405 */
[----:B------:R-:W-:Y:S01]  /*0a30*/  LOP3.LUT R7, R6, 0xfffffc00, RZ, 0xc0, !PT ;  /* 0xfffffc0006077812 */ /* 0x000fe200078ec0ff */
[----:B------:R-:W-:Y:S01]  /*0a40*/  IMAD.IADD R6, R17, 0x1, -R4 ;  /* 0x0000000111067824 */ /* 0x000fe200078e0a04 */
[----:B------:R-:W-:Y:S02]  /*0a50*/  LEA.HI R5, R5, R8, RZ, 0x1 ;  /* 0x0000000805057211 */ /* 0x000fe400078f08ff */
[----:B------:R-:W-:Y:S01]  /*0a60*/  LEA.HI R22, R0, R17, RZ, 0x3 ;  /* 0x0000001100167211 */ /* 0x000fe200078f18ff */
[----:B------:R-:W-:Y:S01]  /*0a70*/  IMAD R6, R6, 0x40, R7 ;  /* 0x0000004006067824 */ /* 0x000fe200078e0207 */
[----:B------:R-:W-:Y:S02]  /*0a80*/  LOP3.LUT R5, R5, 0x1ffffffe, RZ, 0xc0, !PT ;  /* 0x1ffffffe05057812 */ /* 0x000fe400078ec0ff */
[----:B------:R-:W-:Y:S01]  /*0a90*/  LOP3.LUT R0, R9, 0xfffffffc, RZ, 0xc0, !PT ;  /* 0xfffffffc09007812 */ /* 0x000fe200078ec0ff */
[----:B------:R-:W-:Y:S01]  /*0aa0*/  IMAD.MOV.U32 R9, RZ, RZ, -0x2 ;  /* 0xfffffffeff097424 */ /* 0x000fe200078e00ff */
[----:B------:R-:W-:Y:S01]  /*0ab0*/  SHF.R.S32.HI R162, RZ, 0x7, R3 ;  /* 0x00000007ffa27819 */ /* 0x000fe20000011403 */
[----:B------:R-:W-:Y:S01]  /*0ac0*/  IMAD.IADD R5, R8, 0x1, -R5 ;  /* 0x0000000108057824 */ /* 0x000fe200078e0a05 */
[----:B------:R-:W-:Y:S01]  /*0ad0*/  LOP3.LUT R12, R22, 0xfffffff8, RZ, 0xc0, !PT ;  /* 0xfffffff8160c7812 */ /* 0x000fe200078ec0ff */
[----:B------:R-:W-:Y:S01]  /*0ae0*/  IMAD.IADD R8, R17, 0x1, -R0 ;  /* 0x0000000111087824 */ /* 0x000fe200078e0a00 */
[----:B------:R-:W-:Y:S01]  /*0af0*/  SHF.R.S32.HI R22, RZ, 0x3, R22 ;  /* 0x00000003ff167819 */ /* 0x000fe20000011416 */
[----:B------:R-:W-:-:S03]  /*0b00*/  IMAD R165, R5, 0x8, R6 ;  /* 0x0000000805a57824 */ /* 0x000fc600078e0206 */
[----:B------:R-:W-:-:S04]  /*0b10*/  LEA.HI R0, R8, R8, RZ, 0x1 ;  /* 0x0000000808007211 */ /* 0x000fc800078f08ff */
[----:B------:R-:W-:-:S05]  /*0b20*/  LOP3.LUT R5, R0, 0x1ffffffe, RZ, 0xc0, !PT ;  /* 0x1ffffffe00057812 */ /* 0x000fca00078ec0ff */
[----:B------:R-:W-:Y:S01]  /*0b30*/  IMAD.IADD R164, R8, 0x1, -R5 ;  /* 0x0000000108a47824 */ /* 0x000fe200078e0a05 */
[----:B--2---:R-:W-:Y:S02]  /*0b40*/  R2UR UR5, R2 ;  /* 0x00000000020572ca */ /* 0x004fe400000e0000 */
[C---:B------:R-:W-:Y:S02]  /*0b50*/  LOP3.LUT R2, R3.reuse, 0xffffff80, RZ, 0xc0, !PT ;  /* 0xffffff8003027812 */ /* 0x040fe400078ec0ff */
[----:B------:R-:W-:Y:S02]  /*0b60*/  LEA.HI R3, R3, R162, RZ, 0x1 ;  /* 0x000000a203037211 */ /* 0x000fe400078f08ff */
[C---:B------:R-:W-:Y:S02]  /*0b70*/  IADD3 R23, R17.reuse, -R2, RZ ;  /* 0x8000000211177210 */ /* 0x040fe40007ffe0ff */
[----:B------:R-:W-:Y:S02]  /*0b80*/  IADD3 R17, R17, -R12, RZ ;  /* 0x8000000c11117210 */ /* 0x000fe40007ffe0ff */
[----:B------:R-:W-:-:S02]  /*0b90*/  SHF.R.S32.HI R2, RZ, 0x1f, R23 ;  /* 0x0000001fff027819 */ /* 0x000fc40000011417 */
[----:B------:R-:W-:Y:S01]  /*0ba0*/  LOP3.LUT R3, R3, 0x3fffffe, RZ, 0xc0, !PT ;  /* 0x03fffffe03037812 */ /* 0x000fe200078ec0ff */
[----:B------:R-:W-:Y:S01]  /*0bb0*/  ULOP3.LUT UR5, UR5, 0x1, URZ, 0xfc, !UPT ;  /* 0x0000000105057892 */ /* 0x000fe2000f8efc3f */
[CC--:B------:R-:W-:Y:S02]  /*0bc0*/  LEA.HI R4, R2.reuse, R23.reuse, RZ, 0x2 ;  /* 0x0000001702047211 */ /* 0x0c0fe400078f10ff */
[----:B------:R-:W-:Y:S01]  /*0bd0*/  LEA.HI R2, R2, R23, RZ, 0x5 ;  /* 0x0000001702027211 */ /* 0x000fe200078f28ff */
[----:B------:R-:W-:Y:S01]  /*0be0*/  IMAD.IADD R3, R162, 0x1, -R3 ;  /* 0x00000001a2037824 */ /* 0x000fe200078e0a03 */
[--C-:B------:R-:W-:Y:S01]  /*0bf0*/  SHF.R.S32.HI R7, RZ, 0x2, R4.reuse ;  /* 0x00000002ff077819 */ /* 0x100fe20000011404 */
[----:B------:R-:W-:Y:S01]  /*0c00*/  IMAD.U32 R167, RZ, RZ, UR5 ;  /* 0x00000005ffa77e24 */ /* 0x000fe2000f8e00ff */
[----:B------:R-:W-:Y:S02]  /*0c10*/  SHF.R.S32.HI R10, RZ, 0x1f, R4 ;  /* 0x0000001fff0a7819 */ /* 0x000fe40000011404 */
[----:B------:R-:W-:-:S02]  /*0c20*/  SHF.R.S32.HI R2, RZ, 0x5, R2 ;  /* 0x00000005ff027819 */ /* 0x000fc40000011402 */
[----:B------:R-:W-:Y:S02]  /*0c30*/  LEA.HI R10, R10, R7, RZ, 0x3 ;  /* 0x000000070a0a7211 */ /* 0x000fe400078f18ff */
[----:B------:R-:W-:Y:S02]  /*0c40*/  LOP3.LUT R4, R4, 0x7ffffffc, RZ, 0xc0, !PT ;  /* 0x7ffffffc04047812 */ /* 0x000fe400078ec0ff */
[----:B------:R-:W-:-:S03]  /*0c50*/  LOP3.LUT R10, R10, 0xfffffff8, RZ, 0xc0, !PT ;  /* 0xfffffff80a0a7812 */ /* 0x000fc600078ec0ff */
[----:B------:R-:W-:Y:S02]  /*0c60*/  IMAD.IADD R4, R23, 0x1, -R4 ;  /* 0x0000000117047824 */ /* 0x000fe400078e0a04 */
[----:B------:R-:W-:Y:S02]  /*0c70*/  IMAD.IADD R7, R7, 0x1, -R10 ;  /* 0x0000000107077824 */ /* 0x000fe400078e0a0a */
[----:B------:R-:W-:-:S03]  /*0c80*/  IMAD R166, R4, R9, 0x60 ;  /* 0x0000006004a67424 */ /* 0x000fc600078e0209 */
[----:B------:R-:W-:Y:S01]  /*0c90*/  LEA R0, R2, R7, 0x4 ;  /* 0x0000000702007211 */ /* 0x000fe200078e20ff */
[----:B------:R-:W-:-:S04]  /*0ca0*/  IMAD.SHL.U32 R2, R17, 0x8, RZ ;  /* 0x0000000811027824 */ /* 0x000fc800078e00ff */
[----:B------:R-:W-:Y:S01]  /*0cb0*/  IMAD R163, R3, 0x40, R0 ;  /* 0x0000004003a37824 */ /* 0x000fe200078e0200 */
[----:B------:R-:W-:-:S03]  /*0cc0*/  IADD3 R16, R2, 0x40, RZ ;  /* 0x0000004002107810 */ /* 0x000fc60007ffe0ff */
[----:B------:R-:W-:Y:S01]  /*0cd0*/  IMAD R164, R164, 0x8, R163 ;  /* 0x00000008a4a47824 */ /* 0x000fe200078e02a3 */
[----:B------:R-:W-:-:S07]  /*0ce0*/  SHF.R.S32.HI R168, RZ, 0x1f, R16 ;  /* 0x0000001fffa87819 */ /* 0x000fce0000011410 */
.L_x_39:
[----:B0-----:R-:W0:Y:S01]  /*0cf0*/  SHFL.IDX PT, R0, R162, RZ, 0x1f ;  /* 0x00001fffa2007589 */ /* 0x001e2200000e0000 */
[----:B------:R-:W1:Y:S01]  /*0d00*/  S2UR UR40, SR_CgaCtaId ;  /* 0x00000000002879c3 */ /* 0x000e620000008800 */
[----:B------:R-:W-:Y:S01]  /*0d10*/  ULDC UR4, c[0x0][0xc38] ;  /* 0x00030e0000047ab9 */ /* 0x000fe20000000800 */
[----:B------:R-:W-:Y:S01]  /*0d20*/  ULDC.64 UR8, c[0x0][0x418] ;  /* 0x0001060000087ab9 */ /* 0x000fe20000000a00 */
[----:B------:R-:W-:Y:S01]  /*0d30*/  R2UR UR13, R18 ;  /* 0x00000000120d72ca */ /* 0x000fe200000e0000 */
[----:B------:R-:W-:Y:S02]  /*0d40*/  UISETP.NE.AND UP1, UPT, UR4, 0x1, UPT ;  /* 0x000000010400788c */ /* 0x000fe4000bf25270 */
[----:B------:R-:W-:Y:S02]  /*0d50*/  UISETP.NE.U32.AND UP0, UPT, UR8, URZ, UPT ;  /* 0x0000003f0800728c */ /* 0x000fe4000bf05070 */
[----:B--2---:R-:W2:Y:S01]  /*0d60*/  LDC R73, c[0x0][0x2f0] ;  /* 0x0000bc00ff497b82 */ /* 0x004ea20000000800 */
[----:B------:R-:W-:Y:S01]  /*0d70*/  UMOV UR41, 0x400 ;  /* 0x0000040000297882 */ /* 0x000fe20000000000 */
[----:B------:R-:W-:Y:S01]  /*0d80*/  UISETP.NE.AND.EX UP0, UPT, UR9, URZ, UPT, UP0 ;  /* 0x0000003f0900728c */ /* 0x000fe2000bf05300 */
[----:B------:R-:W-:Y:S01]  /*0d90*/  ULDC UR4, c[0x0][0xc44] ;  /* 0x0003110000047ab9 */ /* 0x000fe20000000800 */
[----:B------:R-:W-:Y:S01]  /*0da0*/  ULDC UR6, c[0x0][0x424] ;  /* 0x0001090000067ab9 */ /* 0x000fe20000000800 */
[----:B------:R-:W-:-:S02]  /*0db0*/  UISETP.NE.AND UP2, UPT, UR4, 0x1, UPT ;  /* 0x000000010400788c */ /* 0x000fc4000bf45270 */
[----:B------:R-:W-:Y:S01]  /*0dc0*/  USEL UR6, UR6, 0x1, UP0 ;  /* 0x0000000106067887 */ /* 0x000fe20008000000 */
[----:B------:R-:W-:Y:S01]  /*0dd0*/  @UP1 ULDC UR4, c[0x0][0xc3c] ;  /* 0x00030f0000041ab9 */ /* 0x000fe20000000800 */
[----:B------:R-:W-:Y:S01]  /*0de0*/  @UP1 ULDC UR12, c[0x0][0xc40] ;  /* 0x00031000000c1ab9 */ /* 0x000fe20000000800 */
[----:B------:R-:W-:Y:S02]  /*0df0*/  UIMAD.WIDE.U32 UR4, UR13, UR4, URZ ;  /* 0x000000040d0472a5 */ /* 0x000fe4000f8e003f */
[----:B------:R-:W-:Y:S01]  /*0e00*/  UMOV UR14, UR13 ;  /* 0x0000000d000e7c82 */ /* 0x000fe20008000000 */
[----:B0-----:R-:W-:Y:S01]  /*0e10*/  R2UR UR7, R0 ;  /* 0x00000000000772ca */ /* 0x001fe200000e0000 */
[----:B-1----:R-:W-:Y:S02]  /*0e20*/  ULEA UR41, UR40, UR41, 0x18 ;  /* 0x0000002928297291 */ /* 0x002fe4000f8ec03f */
[----:B------:R-:W-:Y:S02]  /*0e30*/  @UP1 USHF.R.U32.HI UR14, URZ, UR12, UR5 ;  /* 0x0000000c3f0e1299 */ /* 0x000fe40008011605 */
[----:B------:R-:W-:Y:S01]  /*0e40*/  UIADD3 UR9, UR41, 0xc400, URZ ;  /* 0x0000c40029097890 */ /* 0x000fe2000fffe03f */
[----:B------:R-:W-:-:S03]  /*0e50*/  @UP2 ULDC.64 UR10, c[0x0][0xc48] ;  /* 0x00031200000a2ab9 */ /* 0x000fc60000000a00 */
[----:B------:R-:W-:Y:S01]  /*0e60*/  ULOP3.LUT UP0, URZ, UR9, 0x1bf, URZ, 0xc0, !UPT ;  /* 0x000001bf093f7892 */ /* 0x000fe2000f80c03f */
[----:B--2---:R-:W-:Y:S01]  /*0e70*/  IMAD R73, R73, UR6, RZ ;  /* 0x0000000649497c24 */ /* 0x004fe2000f8e02ff */
[----:B------:R-:W-:Y:S02]  /*0e80*/  UIMAD.WIDE.U32 UR4, UR14, UR10, URZ ;  /* 0x0000000a0e0472a5 */ /* 0x000fe4000f8e003f */
[----:B------:R-:W-:Y:S01]  /*0e90*/  IMAD.U32 R161, RZ, RZ, UR14 ;  /* 0x0000000effa17e24 */ /* 0x000fe2000f8e00ff */
[----:B------:R-:W-:Y:S01]  /*0ea0*/  ULEA.HI UR8, UR7, UR7, URZ, 0x1 ;  /* 0x0000000707087291 */ /* 0x000fe2000f8f083f */
[----:B------:R-:W-:Y:S01]  /*0eb0*/  PLOP3.LUT P0, PT, PT, PT, UP0, 0x80, 0x0 ;  /* 0x000000000000781c */ /* 0x000fe20003f0f008 */
[----:B------:R-:W-:Y:S02]  /*0ec0*/  UMOV UR61, UR14 ;  /* 0x0000000e003d7c82 */ /* 0x000fe40008000000 */
[----:B------:R-:W-:Y:S01]  /*0ed0*/  ULOP3.LUT UR8, UR8, 0x1e, URZ, 0xc0, !UPT ;  /* 0x0000001e08087892 */ /* 0x000fe2000f8ec03f */
[----:B------:R-:W-:Y:S01]  /*0ee0*/  IADD3 R0, R73, 0x5f, RZ ;  /* 0x0000005f49007810 */ /* 0x000fe20007ffe0ff */
[----:B------:R-:W-:Y:S01]  /*0ef0*/  UMOV UR4, UR13 ;  /* 0x0000000d00047c82 */ /* 0x000fe20008000000 */
[----:B------:R-:W-:Y:S01]  /*0f00*/  @UP2 USHF.R.U32.HI UR61, URZ, UR11, UR5 ;  /* 0x0000000b3f3d2299 */ /* 0x000fe20008011605 */
[----:B------:R-:W-:Y:S01]  /*0f10*/  IMAD.U32 R160, RZ, RZ, UR4 ;  /* 0x00000004ffa07e24 */ /* 0x000fe2000f8e00ff */
[----:B------:R-:W-:Y:S01]  /*0f20*/  UIADD3 UR8, UR7, -UR8, URZ ;  /* 0x8000000807087290 */ /* 0x000fe2000fffe03f */
[----:B------:R-:W-:-:S03]  /*0f30*/  IMAD.HI R0, R0, 0x2aaaaaab, RZ ;  /* 0x2aaaaaab00007827 */ /* 0x000fc600078e02ff */
[----:B------:R-:W-:Y:S02]  /*0f40*/  ULEA UR8, UR8, UR9, 0xd ;  /* 0x0000000908087291 */ /* 0x000fe4000f8e683f */
[----:B------:R-:W-:Y:S02]  /*0f50*/  SHF.R.U32.HI R3, RZ, 0x1f, R0 ;  /* 0x0000001fff037819 */ /* 0x000fe40000011600 */
[----:B------:R-:W-:Y:S02]  /*0f60*/  USHF.R.U32.HI UR8, URZ, 0x4, UR8 ;  /* 0x000000043f087899 */ /* 0x000fe40008011608 */
[----:B------:R-:W-:Y:S02]  /*0f70*/  LEA.HI.SX32 R88, R0, R3, 0x1c ;  /* 0x0000000300587211 */ /* 0x000fe400078fe2ff */
[----:B------:R-:W-:Y:S01]  /*0f80*/  ULOP3.LUT UR42, UR8, 0x3fff, URZ, 0xc0, !UPT ;  /* 0x00003fff082a7892 */ /* 0x000fe2000f8ec03f */
[----:B---345:R-:W-:Y:S11]  /*0f90*/  @!P0 BRA `(.L_x_7) ;  /* 0x0000000000408947 */ /* 0x038ff60003800000 */
[----:B------:R-:W-:Y:S01]  /*0fa0*/  MOV R0, 0x0 ;  /* 0x0000000000007802 */ /* 0x000fe20000000f00 */
[----:B------:R-:W-:Y:S01]  /*0fb0*/  ULDC.64 UR4, c[0x4][0xf0] ;  /* 0x01003c0000047ab9 */ /* 0x000fe20000000a00 */
[----:B------:R-:W-:Y:S01]  /*0fc0*/  ULDC.64 UR6, c[0x4][0x38] ;  /* 0x01000e0000067ab9 */ /* 0x000fe20000000a00 */
[----:B------:R-:W-:Y:S01]  /*0fd0*/  IMAD.U32 R4, RZ, RZ, UR4 ;  /* 0x00000004ff047e24 */ /* 0x000fe2000f8e00ff */
[----:B------:R0:W1:Y:S01]  /*0fe0*/  LDC.64 R14, c[0x4][R0] ;  /* 0x01000000000e7b82 */ /* 0x0000620000000a00 */
[----:B------:R-:W-:Y:S01]  /*0ff0*/  IMAD.U32 R5, RZ, RZ, UR5 ;  /* 0x00000005ff057e24 */ /* 0x000fe2000f8e00ff */
[----:B------:R-:W-:Y:S01]  /*1000*/  ULDC.64 UR4, c[0x4][0xf8] ;  /* 0x01003e0000047ab9 */ /* 0x000fe20000000a00 */
[----:B------:R-:W-:Y:S01]  /*1010*/  IMAD.U32 R10, RZ, RZ, UR6 ;  /* 0x00000006ff0a7e24 */ /* 0x000fe2000f8e00ff */
[----:B------:R-:W-:Y:S01]  /*1020*/  MOV R6, UR4 ;  /* 0x0000000400067c02 */ /* 0x000fe20008000f00 */
[----:B------:R-:W-:Y:S01]  /*1030*/  IMAD.U32 R7, RZ, RZ, UR5 ;  /* 0x00000005ff077e24 */ /* 0x000fe2000f8e00ff */
[----:B------:R-:W-:Y:S01]  /*1040*/  MOV R12, 0x1 ;  /* 0x00000001000c7802 */ /* 0x000fe20000000f00 */
[----:B------:R-:W-:-:S02]  /*1050*/  IMAD.U32 R11, RZ, RZ, UR7 ;  /* 0x00000007ff0b7e24 */ /* 0x000fc4000f8e00ff */
[----:B------:R-:W-:Y:S02]  /*1060*/  IMAD.MOV.U32 R8, RZ, RZ, 0x70 ;  /* 0x00000070ff087424 */ /* 0x000fe400078e00ff */
[----:B0-----:R-:W-:-:S07]  /*1070*/  IMAD.MOV.U32 R13, RZ, RZ, RZ ;  /* 0x000000ffff0d7224 */ /* 0x001fce00078e00ff */
[----:B------:R-:W-:-:S07]  /*1080*/  LEPC R20, `(.L_x_7) ;  /* 0x000000001014794e */ /* 0x000fce0000000000 */
[----:B-1----:R-:W-:Y:S05]  /*1090*/  CALL.ABS.NOINC R14 ;  /* 0x000000000e007343 */ /* 0x002fea0003c00000 */
.L_x_7:
[----:B------:R-:W-:Y:S02]  /*10a0*/  LOP3.LUT R0, R19, 0x1, RZ, 0xc0, !PT ;  /* 0x0000000113007812 */ /* 0x000fe400078ec0ff */
[----:B------:R-:W-:Y:S02]  /*10b0*/  R2UR UR4, R167 ;  /* 0x00000000a70472ca */ /* 0x000fe400000e0000 */
[----:B------:R-:W-:-:S04]  /*10c0*/  SHF.L.U32 R0, R0, 0x1f, RZ ;  /* 0x0000001f00007819 */ /* 0x000fc800000006ff */
[----:B------:R-:W0:Y:S07]  /*10d0*/  SYNCS.PHASECHK.TRANS64.TRYWAIT P1, [UR41+0x2a800], R0 ;  /* 0x02a80000ff0075a7 */ /* 0x000e2e0008020169 */
[----:B------:R-:W-:-:S05]  /*10e0*/  IMAD.U32 R3, RZ, RZ, UR4 ;  /* 0x00000004ff037e24 */ /* 0x000fca000f8e00ff */
[----:B------:R-:W-:Y:S01]  /*10f0*/  ISETP.NE.AND P0, PT, R3, 0x3, PT ;  /* 0x000000030300780c */ /* 0x000fe20003f05270 */
[----:B0-----:R-:W-:-:S12]  /*1100*/  @!P1 BRA `(.L_x_8) ;  /* 0x0000009400749947 */ /* 0x001fd80003800000 */
.L_x_89:
[----:B------:R-:W-:Y:S05]  /*1110*/  @!P0 BRA `(.L_x_9) ;  /* 0x0000000000048947 */ /* 0x000fea0003800000 */
[----:B------:R-:W-:Y:S01]  /*1120*/  BPT.TRAP 0x1 ;  /* 0x000000040000795c */ /* 0x000fe20000300000 */
.L_x_9:
[----:B------:R-:W-:Y:S02]  /*1130*/  IMAD.U32 R4, RZ, RZ, UR38 ;  /* 0x00000026ff047e24 */ /* 0x000fe4000f8e00ff */
[----:B0-----:R-:W-:-:S03]  /*1140*/  IMAD.U32 R3, RZ, RZ, UR39 ;  /* 0x00000027ff037e24 */ /* 0x001fc6000f8e00ff */
[----:B------:R-:W-:Y:S02]  /*1150*/  LEA R4, R4, UR41, 0x3 ;  /* 0x0000002904047c11 */ /* 0x000fe4000f8e18ff */
[----:B------:R-:W-:-:S04]  /*1160*/  SHF.L.U32 R3, R3, 0x1f, RZ ;  /* 0x0000001f03037819 */ /* 0x000fc800000006ff */
[----:B------:R0:W1:Y:S01]  /*1170*/  SYNCS.PHASECHK.TRANS64.TRYWAIT P1, [R4+URZ+0x2a830], R3 ;  /* 0x02a83003040075a7 */ /* 0x000062000802017f */
[----:B------:R-:W-:Y:S05]  /*1180*/  @!P0 BRA `(.L_x_10) ;  /* 0x0000000000048947 */ /* 0x000fea0003800000 */
[----:B------:R-:W-:Y:S01]  /*1190*/  BPT.TRAP 0x1 ;  /* 0x000000040000795c */ /* 0x000fe20000300000 */
.L_x_10:
[----:B------:R-:W-:Y:S01]  /*11a0*/  MOV R87, RZ ;  /* 0x000000ff00577202 */ /* 0x000fe20000000f00 */
[----:B-1----:R-:W-:Y:S06]  /*11b0*/  @P1 BRA `(.L_x_11) ;  /* 0x0000000000081947 */ /* 0x002fec0003800000 */
[----:B------:R-:W1:Y:S02]  /*11c0*/  SYNCS.PHASECHK.TRANS64.TRYWAIT P1, [R4+URZ+0x2a830], R3 ;  /* 0x02a83003040075a7 */ /* 0x000e64000802017f */
[----:B-1----:R-:W-:Y:S05]  /*11d0*/  @!P1 BRA `(.L_x_12) ;  /* 0x0000009400589947 */ /* 0x002fea0003800000 */
.L_x_11:
[----:B------:R-:W-:Y:S05]  /*11e0*/  WARPSYNC.ALL ;  /* 0x0000000000007948 */ /* 0x000fea0003800000 */
[----:B------:R-:W-:Y:S01]  /*11f0*/  UIADD3 UR41, UR41, 0x18400, URZ ;  /* 0x0001840029297890 */ /* 0x000fe2000fffe03f */
[----:B------:R-:W-:Y:S01]  /*1200*/  WARPGROUP.ARRIVE ;  /* 0x00000000000079c5 */ /* 0x000fe20000000000 */
[----:B------:R-:W-:Y:S02]  /*1210*/  ULOP3.LUT UR4, UR42, 0x10000, URZ, 0xfc, !UPT ;  /* 0x000100002a047892 */ /* 0x000fe4000f8efc3f */
[----:B------:R-:W-:Y:S01]  /*1220*/  USHF.R.U32.HI UR41, URZ, 0x4, UR41 ;  /* 0x000000043f297899 */ /* 0x000fe20008011629 */
[----:B------:R-:W-:Y:S01]  /*1230*/  UMOV UR9, 0x40000040 ;  /* 0x4000004000097882 */ /* 0x000fe20000000000 */
[----:B------:R-:W-:-:S02]  /*1240*/  UMOV UR11, 0x40000040 ;  /* 0x40000040000b7882 */ /* 0x000fc40000000000 */
[----:B------:R-:W-:Y:S01]  /*1250*/  ULOP3.LUT UR41, UR41, 0x3fff, URZ, 0xc0, !UPT ;  /* 0x00003fff29297892 */ /* 0x000fe2000f8ec03f */
[----:B------:R-:W-:Y:S01]  /*1260*/  IMAD.U32 R7, RZ, RZ, UR9 ;  /* 0x00000009ff077e24 */ /* 0x000fe2000f8e00ff */
[----:B------:R-:W-:Y:S01]  /*1270*/  UMOV UR8, UR4 ;  /* 0x0000000400087c82 */ /* 0x000fe20008000000 */
[----:B------:R-:W-:Y:S01]  /*1280*/  UIADD3 UR56, UR4, 0x2, URZ ;  /* 0x0000000204387890 */ /* 0x000fe2000fffe03f */
[----:B------:R-:W-:Y:S01]  /*1290*/  IMAD.U32 R6, RZ, RZ, UR8 ;  /* 0x00000008ff067e24 */ /* 0x000fe2000f8e00ff */
[----:B------:R-:W-:Y:S01]  /*12a0*/  ULOP3.LUT UR60, UR41, 0x10000, URZ, 0xfc, !UPT ;  /* 0x00010000293c7892 */ /* 0x000fe2000f8efc3f */
[----:B------:R-:W-:Y:S01]  /*12b0*/  UMOV UR57, 0x40000040 ;  /* 0x4000004000397882 */ /* 0x000fe20000000000 */
[----:B------:R-:W-:Y:S02]  /*12c0*/  UMOV UR59, 0x40000040 ;  /* 0x40000040003b7882 */ /* 0x000fe40000000000 */
[----:B------:R-:W-:Y:S02]  /*12d0*/  UIMAD UR5, UR38, 0x900, UR60 ;  /* 0x00000900260578a4 */ /* 0x000fe4000f8e023c */
[----:B------:R-:W-:-:S02]  /*12e0*/  UIADD3 UR52, UR4, 0x4, URZ ;  /* 0x0000000404347890 */ /* 0x000fc4000fffe03f */
[----:B------:R-:W-:Y:S02]  /*12f0*/  UIADD3 UR58, UR5, 0x2, URZ ;  /* 0x00000002053a7890 */ /* 0x000fe4000fffe03f */
[----:B------:R-:W-:Y:S02]  /*1300*/  UIADD3 UR54, UR5, 0x4, URZ ;  /* 0x0000000405367890 */ /* 0x000fe4000fffe03f */
[----:B------:R-:W-:Y:S01]  /*1310*/  UMOV UR10, UR5 ;  /* 0x00000005000a7c82 */ /* 0x000fe20008000000 */
[----:B------:R-:W-:Y:S01]  /*1320*/  UMOV UR53, 0x40000040 ;  /* 0x4000004000357882 */ /* 0x000fe20000000000 */
[----:B------:R-:W-:Y:S01]  /*1330*/  HGMMA.64x96x16.F32.BF16 R24, gdesc[UR8], RZ, !UPT, gsb0 ;  /* 0x01600000081879f0 */ /* 0x000fe2000c0018ff */
[----:B------:R-:W-:Y:S01]  /*1340*/  UMOV UR55, 0x40000040 ;  /* 0x4000004000377882 */ /* 0x000fe20000000000 */
[----:B------:R-:W-:Y:S02]  /*1350*/  UIADD3 UR48, UR4, 0x6, URZ ;  /* 0x0000000604307890 */ /* 0x000fe4000fffe03f */
[----:B------:R-:W-:Y:S01]  /*1360*/  UIADD3 UR50, UR5, 0x6, URZ ;  /* 0x0000000605327890 */ /* 0x000fe2000fffe03f */
[----:B------:R-:W-:Y:S01]  /*1370*/  UMOV UR49, 0x40000040 ;  /* 0x4000004000317882 */ /* 0x000fe20000000000 */
[----:B------:R-:W-:Y:S01]  /*1380*/  UMOV UR51, 0x40000040 ;  /* 0x4000004000337882 */ /* 0x000fe20000000000 */
[----:B------:R-:W-:-:S02]  /*1390*/  UIADD3 UR8, UR4, 0x400, URZ ;  /* 0x0000040004087890 */ /* 0x000fc4000fffe03f */
[----:B------:R-:W-:Y:S01]  /*13a0*/  UIADD3 UR10, UR5, 0x300, URZ ;  /* 0x00000300050a7890 */ /* 0x000fe2000fffe03f */
[----:B------:R-:W-:Y:S01]  /*13b0*/  UMOV UR9, 0x40000040 ;  /* 0x4000004000097882 */ /* 0x000fe20000000000 */
[----:B------:R-:W-:Y:S01]  /*13c0*/  UMOV UR11, 0x40000040 ;  /* 0x40000040000b7882 */ /* 0x000fe20000000000 */
[----:B------:R-:W-:Y:S02]  /*13d0*/  UIADD3 UR12, UR4, 0x402, URZ ;  /* 0x00000402040c7890 */ /* 0x000fe4000fffe03f */
[----:B------:R-:W-:Y:S01]  /*13e0*/  UIADD3 UR14, UR5, 0x302, URZ ;  /* 0x00000302050e7890 */ /* 0x000fe2000fffe03f */
[----:B------:R-:W-:Y:S01]  /*13f0*/  UMOV UR13, 0x40000040 ;  /* 0x40000040000d7882 */ /* 0x000fe20000000000 */
        /* <DEDUP_REMOVED lines=25> */
[----:B------:R-:W-:Y:S02]  /*1590*/  WARPGROUP.DEPBAR.LE gsb0, 0x0 ;  /* 0x00008000000079c5 */ /* 0x000fe40000010000 */
[----:B------:R-:W-:-:S06]  /*15a0*/  WARPGROUP.ARRIVE ;  /* 0x00000000000079c5 */ /* 0x000fcc0000000000 */
[----:B------:R-:W-:Y:S03]  /*15b0*/  HGMMA.64x96x16.F32.BF16 R24, gdesc[UR56], R24, gsb0 ;  /* 0x01600000381879f0 */ /* 0x000fe60008001818 */
        /* <DEDUP_REMOVED lines=31> */
[----:B------:R-:W-:Y:S05]  /*17b0*/  @!P0 BRA `(.L_x_13) ;  /* 0x0000000000048947 */ /* 0x000fea0003800000 */
[----:B------:R-:W-:Y:S01]  /*17c0*/  BPT.TRAP 0x1 ;  /* 0x000000040000795c */ /* 0x000fe20000300000 */
.L_x_13:
[----:B01----:R-:W-:Y:S01]  /*17d0*/  IMAD.IADD R3, R166, 0x1, R73 ;  /* 0x00000001a6037824 */ /* 0x003fe200078e0249 */
[----:B------:R-:W-:Y:S01]  /*17e0*/  ULDC UR4, c[0x0][0x988] ;  /* 0x0002620000047ab9 */ /* 0x000fe20000000800 */
[----:B------:R-:W-:Y:S01]  /*17f0*/  P2R R20, PR, RZ, 0x1 ;  /* 0x00000001ff147803 */ /* 0x000fe20000000000 */
[----:B------:R-:W-:Y:S01]  /*1800*/  IMAD.MOV.U32 R86, RZ, RZ, R87 ;  /* 0x000000ffff567224 */ /* 0x000fe200078e0057 */
[----:B------:R-:W-:Y:S01]  /*1810*/  MOV R78, R87 ;  /* 0x00000057004e7202 */ /* 0x000fe20000000f00 */
[----:B------:R-:W-:Y:S02]  /*1820*/  IMAD R3, R88, -0x60, R3 ;  /* 0xffffffa058037824 */ /* 0x000fe400078e0203 */
[--C-:B------:R-:W-:Y:S02]  /*1830*/  IMAD.MOV.U32 R84, RZ, RZ, R87.reuse ;  /* 0x000000ffff547224 */ /* 0x100fe400078e0057 */
[--C-:B------:R-:W-:Y:S01]  /*1840*/  IMAD.MOV.U32 R82, RZ, RZ, R87.reuse ;  /* 0x000000ffff527224 */ /* 0x100fe200078e0057 */
[C---:B------:R-:W-:Y:S01]  /*1850*/  ISETP.GT.AND P6, PT, R3.reuse, RZ, PT ;  /* 0x000000ff0300720c */ /* 0x040fe20003fc4270 */
[--C-:B------:R-:W-:Y:S01]  /*1860*/  IMAD.MOV.U32 R80, RZ, RZ, R87.reuse ;  /* 0x000000ffff507224 */ /* 0x100fe200078e0057 */
[C---:B------:R-:W-:Y:S01]  /*1870*/  ISETP.GT.AND P5, PT, R3.reuse, 0x1, PT ;  /* 0x000000010300780c */ /* 0x040fe20003fa4270 */
[--C-:B------:R-:W-:Y:S01]  /*1880*/  IMAD.MOV.U32 R76, RZ, RZ, R87.reuse ;  /* 0x000000ffff4c7224 */ /* 0x100fe200078e0057 */
[----:B------:R-:W-:Y:S01]  /*1890*/  ISETP.GT.AND P4, PT, R3, 0x8, PT ;  /* 0x000000080300780c */ /* 0x000fe20003f84270 */
[--C-:B------:R-:W-:Y:S01]  /*18a0*/  IMAD.MOV.U32 R74, RZ, RZ, R87.reuse ;  /* 0x000000ffff4a7224 */ /* 0x100fe200078e0057 */
[----:B------:R-:W-:Y:S01]  /*18b0*/  FSEL R5, R24, -INF , P6 ;  /* 0xff80000018057808 */ /* 0x000fe20003000000 */
[----:B------:R-:W-:Y:S01]  /*18c0*/  IMAD.MOV.U32 R72, RZ, RZ, R87 ;  /* 0x000000ffff487224 */ /* 0x000fe200078e0057 */
[----:B------:R-:W-:-:S02]  /*18d0*/  FSEL R25, R25, -INF , P5 ;  /* 0xff80000019197808 */ /* 0x000fc40002800000 */
[----:B------:R-:W-:Y:S02]  /*18e0*/  ISETP.GT.AND P3, PT, R3, 0x9, PT ;  /* 0x000000090300780c */ /* 0x000fe40003f64270 */
[----:B------:R-:W-:Y:S02]  /*18f0*/  FSEL R13, R28, -INF , P4 ;  /* 0xff8000001c0d7808 */ /* 0x000fe40002000000 */
[----:B------:R-:W-:Y:S02]  /*1900*/  FMNMX.FTZ R0, R5, R25, !PT ;  /* 0x0000001905007209 */ /* 0x000fe40007810000 */
[----:B------:R-:W-:Y:S02]  /*1910*/  ISETP.GT.AND P2, PT, R3, 0x10, PT ;  /* 0x000000100300780c */ /* 0x000fe40003f44270 */
[----:B------:R-:W-:Y:S02]  /*1920*/  FSEL R29, R29, -INF , P3 ;  /* 0xff8000001d1d7808 */ /* 0x000fe40001800000 */
[----:B------:R-:W-:-:S02]  /*1930*/  FMNMX.FTZ R0, R13, R0, !PT ;  /* 0x000000000d007209 */ /* 0x000fc40007810000 */
[----:B------:R-:W-:Y:S02]  /*1940*/  ISETP.GT.AND P1, PT, R3, 0x11, PT ;  /* 0x000000110300780c */ /* 0x000fe40003f24270 */
[----:B------:R-:W-:Y:S02]  /*1950*/  FSEL R21, R32, -INF , P2 ;  /* 0xff80000020157808 */ /* 0x000fe40001000000 */
[----:B------:R-:W-:Y:S02]  /*1960*/  FMNMX.FTZ R0, R29, R0, !PT ;  /* 0x000000001d007209 */ /* 0x000fe40007810000 */
[----:B------:R-:W-:Y:S02]  /*1970*/  FSEL R9, R26, -INF , P6 ;  /* 0xff8000001a097808 */ /* 0x000fe40003000000 */
[----:B------:R-:W-:Y:S02]  /*1980*/  ISETP.GT.AND P6, PT, R3, 0x18, PT ;  /* 0x000000180300780c */ /* 0x000fe40003fc4270 */
[----:B------:R-:W-:-:S02]  /*1990*/  FSEL R33, R33, -INF , P1 ;  /* 0xff80000021217808 */ /* 0x000fc40000800000 */
[----:B------:R-:W-:Y:S02]  /*19a0*/  FMNMX.FTZ R0, R21, R0, !PT ;  /* 0x0000000015007209 */ /* 0x000fe40007810000 */
[----:B------:R-:W-:Y:S02]  /*19b0*/  FSEL R27, R27, -INF , P5 ;  /* 0xff8000001b1b7808 */ /* 0x000fe40002800000 */
[----:B------:R-:W-:Y:S02]  /*19c0*/  ISETP.GT.AND P5, PT, R3, 0x19, PT ;  /* 0x000000190300780c */ /* 0x000fe40003fa4270 */
[----:B------:R-:W-:Y:S02]  /*19d0*/  FSEL R75, R36, -INF , P6 ;  /* 0xff800000244b7808 */ /* 0x000fe40003000000 */
[----:B------:R-:W-:Y:S02]  /*19e0*/  FMNMX.FTZ R0, R33, R0, !PT ;  /* 0x0000000021007209 */ /* 0x000fe40007810000 */
[----:B------:R-:W-:-:S02]  /*19f0*/  FSEL R11, R30, -INF , P4 ;  /* 0xff8000001e0b7808 */ /* 0x000fc40002000000 */
        /* <DEDUP_REMOVED lines=23> */
[----:B------:R-:W-:Y:S01]  /*1b70*/  FSEL R41, R42, -INF , P4 ;  /* 0xff8000002a297808 */ /* 0x000fe20002000000 */
[----:B------:R-:W-:Y:S01]  /*1b80*/  IMAD.MOV.U32 R42, RZ, RZ, R87 ;  /* 0x000000ffff2a7224 */ /* 0x000fe200078e0057 */
[----:B------:R-:W-:-:S02]  /*1b90*/  ISETP.GT.AND P4, PT, R3, 0x38, PT ;  /* 0x000000380300780c */ /* 0x000fc40003f84270 */
[----:B------:R-:W-:Y:S02]  /*1ba0*/  FSEL R91, R49, -INF , P5 ;  /* 0xff800000315b7808 */ /* 0x000fe40002800000 */
[----:B------:R-:W-:Y:S02]  /*1bb0*/  FMNMX.FTZ R0, R89, R0, !PT ;  /* 0x0000000059007209 */ /* 0x000fe40007810000 */
[----:B------:R-:W-:Y:S02]  /*1bc0*/  FSEL R43, R43, -INF , P3 ;  /* 0xff8000002b2b7808 */ /* 0x000fe40001800000 */
[----:B------:R-:W-:Y:S02]  /*1bd0*/  ISETP.GT.AND P3, PT, R3, 0x39, PT ;  /* 0x000000390300780c */ /* 0x000fe40003f64270 */
[----:B------:R-:W-:Y:S01]  /*1be0*/  FSEL R93, R52, -INF , P4 ;  /* 0xff800000345d7808 */ /* 0x000fe20002000000 */
[----:B------:R-:W-:Y:S01]  /*1bf0*/  IMAD.MOV.U32 R52, RZ, RZ, R87 ;  /* 0x000000ffff347224 */ /* 0x000fe200078e0057 */
[----:B------:R-:W-:-:S02]  /*1c00*/  FMNMX.FTZ R0, R91, R0, !PT ;  /* 0x000000005b007209 */ /* 0x000fc40007810000 */
[----:B------:R-:W-:Y:S01]  /*1c10*/  FSEL R45, R46, -INF , P2 ;  /* 0xff8000002e2d7808 */ /* 0x000fe20001000000 */
[----:B------:R-:W-:Y:S01]  /*1c20*/  IMAD.MOV.U32 R46, RZ, RZ, R87 ;  /* 0x000000ffff2e7224 */ /* 0x000fe200078e0057 */
[----:B------:R-:W-:Y:S02]  /*1c30*/  ISETP.GT.AND P2, PT, R3, 0x40, PT ;  /* 0x000000400300780c */ /* 0x000fe40003f44270 */
[----:B------:R-:W-:Y:S02]  /*1c40*/  FSEL R95, R53, -INF , P3 ;  /* 0xff800000355f7808 */ /* 0x000fe40001800000 */
[----:B------:R-:W-:Y:S02]  /*1c50*/  FMNMX.FTZ R0, R93, R0, !PT ;  /* 0x000000005d007209 */ /* 0x000fe40007810000 */
[----:B------:R-:W-:Y:S02]  /*1c60*/  FSEL R47, R47, -INF , P1 ;  /* 0xff8000002f2f7808 */ /* 0x000fe40000800000 */
[----:B------:R-:W-:-:S02]  /*1c70*/  ISETP.GT.AND P1, PT, R3, 0x41, PT ;  /* 0x000000410300780c */ /* 0x000fc40003f24270 */
[----:B------:R-:W-:Y:S01]  /*1c80*/  FSEL R97, R56, -INF , P2 ;  /* 0xff80000038617808 */ /* 0x000fe20001000000 */
[--C-:B------:R-:W-:Y:S01]  /*1c90*/  IMAD.MOV.U32 R56, RZ, RZ, R87.reuse ;  /* 0x000000ffff387224 */ /* 0x100fe200078e0057 */
[----:B------:R-:W-:Y:S02]  /*1ca0*/  FMNMX.FTZ R0, R95, R0, !PT ;  /* 0x000000005f007209 */ /* 0x000fe40007810000 */
[----:B------:R-:W-:Y:S01]  /*1cb0*/  FSEL R49, R50, -INF , P6 ;  /* 0xff80000032317808 */ /* 0x000fe20003000000 */
[----:B------:R-:W-:Y:S01]  /*1cc0*/  IMAD.MOV.U32 R50, RZ, RZ, R87 ;  /* 0x000000ffff327224 */ /* 0x000fe200078e0057 */
[----:B------:R-:W-:Y:S02]  /*1cd0*/  ISETP.GT.AND P6, PT, R3, 0x48, PT ;  /* 0x000000480300780c */ /* 0x000fe40003fc4270 */
[----:B------:R-:W-:Y:S02]  /*1ce0*/  FSEL R99, R57, -INF , P1 ;  /* 0xff80000039637808 */ /* 0x000fe40000800000 */
[----:B------:R-:W-:-:S02]  /*1cf0*/  FMNMX.FTZ R0, R97, R0, !PT ;  /* 0x0000000061007209 */ /* 0x000fc40007810000 */
[----:B------:R-:W-:Y:S02]  /*1d00*/  FSEL R51, R51, -INF , P5 ;  /* 0xff80000033337808 */ /* 0x000fe40002800000 */
[----:B------:R-:W-:Y:S02]  /*1d10*/  ISETP.GT.AND P5, PT, R3, 0x49, PT ;  /* 0x000000490300780c */ /* 0x000fe40003fa4270 */
[----:B------:R-:W-:Y:S01]  /*1d20*/  FSEL R101, R60, -INF , P6 ;  /* 0xff8000003c657808 */ /* 0x000fe20003000000 */
[--C-:B------:R-:W-:Y:S01]  /*1d30*/  IMAD.MOV.U32 R60, RZ, RZ, R87.reuse ;  /* 0x000000ffff3c7224 */ /* 0x100fe200078e0057 */
        /* <DEDUP_REMOVED lines=11> */
[----:B------:R-:W-:Y:S02]  /*1df0*/  FSEL R57, R58, -INF , P2 ;  /* 0xff8000003a397808 */ /* 0x000fe40001000000 */
[----:B------:R-:W-:Y:S02]  /*1e00*/  ISETP.GT.AND P2, PT, R3, 0x58, PT ;  /* 0x000000580300780c */ /* 0x000fe40003f44270 */
[----:B------:R-:W-:Y:S02]  /*1e10*/  FSEL R65, R65, -INF , P3 ;  /* 0xff80000041417808 */ /* 0x000fe40001800000 */
[----:B------:R-:W-:Y:S02]  /*1e20*/  FMNMX.FTZ R0, R103, R0, !PT ;  /* 0x0000000067007209 */ /* 0x000fe40007810000 */
[----:B------:R-:W-:Y:S02]  /*1e30*/  FSEL R59, R59, -INF , P1 ;  /* 0xff8000003b3b7808 */ /* 0x000fe40000800000 */
[----:B------:R-:W-:-:S02]  /*1e40*/  ISETP.GT.AND P1, PT, R3, 0x59, PT ;  /* 0x000000590300780c */ /* 0x000fc40003f24270 */
[----:B------:R-:W-:Y:S02]  /*1e50*/  FSEL R105, R68, -INF , P2 ;  /* 0xff80000044697808 */ /* 0x000fe40001000000 */
[----:B------:R-:W-:Y:S02]  /*1e60*/  FMNMX.FTZ R0, R65, R0, !PT ;  /* 0x0000000041007209 */ /* 0x000fe40007810000 */
[----:B------:R-:W-:Y:S02]  /*1e70*/  FSEL R69, R69, -INF , P1 ;  /* 0xff80000045457808 */ /* 0x000fe40000800000 */
[----:B------:R-:W-:Y:S02]  /*1e80*/  FMNMX.FTZ R0, R105, R0, !PT ;  /* 0x0000000069007209 */ /* 0x000fe40007810000 */
[----:B------:R-:W-:Y:S02]  /*1e90*/  FSEL R63, R63, -INF , P5 ;  /* 0xff8000003f3f7808 */ /* 0x000fe40002800000 */
[----:B------:R-:W-:Y:S01]  /*1ea0*/  FMNMX.FTZ R10, R69, R0, !PT ;  /* 0x00000000450a7209 */ /* 0x000fe20007810000 */
[----:B------:R-:W-:Y:S01]  /*1eb0*/  IMAD.U32 R0, RZ, RZ, UR4 ;  /* 0x00000004ff007e24 */ /* 0x000fe2000f8e00ff */
[----:B------:R-:W-:-:S02]  /*1ec0*/  FSEL R67, R67, -INF , P3 ;  /* 0xff80000043437808 */ /* 0x000fc40001800000 */
[----:B------:R-:W-:Y:S01]  /*1ed0*/  FSEL R71, R71, -INF , P1 ;  /* 0xff80000047477808 */ /* 0x000fe20000800000 */
[----:B------:R-:W0:Y:S01]  /*1ee0*/  SHFL.BFLY PT, R3, R10, 0x2, 0x1f ;  /* 0x0c401f000a037f89 */ /* 0x000e2200000e0000 */
[----:B------:R-:W-:Y:S02]  /*1ef0*/  R2UR UR4, R4 ;  /* 0x00000000040472ca */ /* 0x000fe400000e0000 */
[-C--:B------:R-:W-:Y:S02]  /*1f00*/  MOV R68, R87.reuse ;  /* 0x0000005700447202 */ /* 0x080fe40000000f00 */
[-C--:B------:R-:W-:Y:S02]  /*1f10*/  MOV R58, R87.reuse ;  /* 0x00000057003a7202 */ /* 0x080fe40000000f00 */
[-C--:B------:R-:W-:Y:S02]  /*1f20*/  MOV R48, R87.reuse ;  /* 0x0000005700307202 */ /* 0x080fe40000000f00 */
[----:B------:R-:W-:-:S05]  /*1f30*/  MOV R44, R87 ;  /* 0x00000057002c7202 */ /* 0x000fca0000000f00 */
[----:B------:R-:W-:-:S04]  /*1f40*/  UIADD3 UR4, UR4, 0x2a840, URZ ;  /* 0x0002a84004047890 */ /* 0x000fc8000fffe03f */
[----:B------:R-:W-:Y:S01]  /*1f50*/  UPRMT UR4, UR40, 0x654, UR4 ;  /* 0x0000065428047896 */ /* 0x000fe20008000004 */
[----:B0-----:R-:W-:-:S08]  /*1f60*/  FMNMX.FTZ R12, R10, R3, !PT ;  /* 0x000000030a0c7209 */ /* 0x001fd00007810000 */
[----:B------:R-:W-:Y:S01]  /*1f70*/  SYNCS.ARRIVE.TRANS64.RED.A1T0 RZ, [UR4], RZ ;  /* 0x000000ffffff79a7 */ /* 0x000fe20008100404 */
[----:B------:R-:W0:Y:S02]  /*1f80*/  SHFL.BFLY PT, R3, R12, 0x1, 0x1f ;  /* 0x0c201f000c037f89 */ /* 0x000e2400000e0000 */
[----:B0-----:R-:W-:-:S04]  /*1f90*/  FMNMX.FTZ R3, R12, R3, !PT ;  /* 0x000000030c037209 */ /* 0x001fc80007810000 */
[C---:B------:R-:W-:Y:S01]  /*1fa0*/  FSETP.NEU.FTZ.AND P0, PT, R3.reuse, -INF , PT ;  /* 0xff8000000300780b */ /* 0x040fe20003f1d000 */
[----:B------:R-:W-:-:S05]  /*1fb0*/  FMUL.FTZ R8, R3, R0 ;  /* 0x0000000003087220 */ /* 0x000fca0000410000 */
[----:B------:R-:W-:Y:S02]  /*1fc0*/  FSEL R14, R8, RZ, P0 ;  /* 0x000000ff080e7208 */ /* 0x000fe40000000000 */
[----:B------:R-:W-:Y:S02]  /*1fd0*/  FMNMX.FTZ R8, R9, R27, !PT ;  /* 0x0000001b09087209 */ /* 0x000fe40007810000 */
[----:B------:R-:W-:Y:S01]  /*1fe0*/  ISETP.NE.AND P0, PT, R20, RZ, PT ;  /* 0x000000ff1400720c */ /* 0x000fe20003f05270 */
[--C-:B------:R-:W-:Y:S01]  /*1ff0*/  FFMA.FTZ R13, R13, R0, -R14.reuse ;  /* 0x000000000d0d7223 */ /* 0x100fe2000001080e */
[----:B------:R-:W-:Y:S01]  /*2000*/  FMNMX.FTZ R8, R11, R8, !PT ;  /* 0x000000080b087209 */ /* 0x000fe20007810000 */
[-CC-:B------:R-:W-:Y:S01]  /*2010*/  FFMA.FTZ R21, R21, R0.reuse, -R14.reuse ;  /* 0x0000000015157223 */ /* 0x180fe2000001080e */
[--C-:B------:R-:W-:Y:S01]  /*2020*/  FFMA.FTZ R25, R25, R0, -R14.reuse ;  /* 0x0000000019197223 */ /* 0x100fe2000001080e */
[----:B------:R0:W-:Y:S01]  /*2030*/  MUFU.EX2 R138, R13 ;  /* 0x0000000d008a7308 */ /* 0x0001e20000000800 */
[----:B------:R-:W-:Y:S01]  /*2040*/  FMNMX.FTZ R8, R31, R8, !PT ;  /* 0x000000081f087209 */ /* 0x000fe20007810000 */
[-CC-:B------:R-:W-:Y:S01]  /*2050*/  FFMA.FTZ R5, R5, R0.reuse, -R14.reuse ;  /* 0x0000000005057223 */ /* 0x180fe2000001080e */
[-CC-:B------:R-:W-:Y:S01]  /*2060*/  FFMA.FTZ R29, R29, R0.reuse, -R14.reuse ;  /* 0x000000001d1d7223 */ /* 0x180fe2000001080e */
[--C-:B------:R-:W-:Y:S01]  /*2070*/  FFMA.FTZ R33, R33, R0, -R14.reuse ;  /* 0x0000000021217223 */ /* 0x100fe2000001080e */
[----:B------:R-:W-:Y:S01]  /*2080*/  FMNMX.FTZ R8, R15, R8, !PT ;  /* 0x000000080f087209 */ /* 0x000fe20007810000 */
[-CC-:B------:R-:W-:Y:S01]  /*2090*/  FFMA.FTZ R75, R75, R0.reuse, -R14.reuse ;  /* 0x000000004b4b7223 */ /* 0x180fe2000001080e */
[--C-:B------:R-:W-:Y:S01]  /*20a0*/  FFMA.FTZ R77, R77, R0, -R14.reuse ;  /* 0x000000004d4d7223 */ /* 0x100fe2000001080e */
[----:B------:R1:W-:Y:S01]  /*20b0*/  MUFU.EX2 R140, R21 ;  /* 0x00000015008c7308 */ /* 0x0003e20000000800 */
[----:B------:R-:W-:Y:S01]  /*20c0*/  FMNMX.FTZ R8, R35, R8, !PT ;  /* 0x0000000823087209 */ /* 0x000fe20007810000 */
[-CC-:B------:R-:W-:Y:S01]  /*20d0*/  FFMA.FTZ R79, R79, R0.reuse, -R14.reuse ;  /* 0x000000004f4f7223 */ /* 0x180fe2000001080e */
[----:B0-----:R-:W-:Y:S01]  /*20e0*/  FSEL R13, R62, -INF , P6 ;  /* 0xff8000003e0d7808 */ /* 0x001fe20003000000 */
[--C-:B------:R-:W-:Y:S01]  /*20f0*/  FFMA.FTZ R81, R81, R0, -R14.reuse ;  /* 0x0000000051517223 */ /* 0x100fe2000001080e */
[----:B------:R-:W-:Y:S01]  /*2100*/  FMNMX.FTZ R8, R37, R8, !PT ;  /* 0x0000000825087209 */ /* 0x000fe20007810000 */
[-CC-:B------:R-:W-:Y:S01]  /*2110*/  FFMA.FTZ R83, R83, R0.reuse, -R14.reuse ;  /* 0x0000000053537223 */ /* 0x180fe2000001080e */
[--C-:B------:R-:W-:Y:S01]  /*2120*/  FFMA.FTZ R85, R85, R0, -R14.reuse ;  /* 0x0000000055557223 */ /* 0x100fe2000001080e */
[----:B------:R0:W-:Y:S01]  /*2130*/  MUFU.EX2 R107, R25 ;  /* 0x00000019006b7308 */ /* 0x0001e20000000800 */
[----:B------:R-:W-:Y:S01]  /*2140*/  FMNMX.FTZ R8, R39, R8, !PT ;  /* 0x0000000827087209 */ /* 0x000fe20007810000 */
[-CC-:B------:R-:W-:Y:S01]  /*2150*/  FFMA.FTZ R89, R89, R0.reuse, -R14.reuse ;  /* 0x0000000059597223 */ /* 0x180fe2000001080e */
[----:B-1----:R-:W-:Y:S01]  /*2160*/  FSEL R21, R66, -INF , P4 ;  /* 0xff80000042157808 */ /* 0x002fe20002000000 */
[--C-:B------:R-:W-:Y:S01]  /*2170*/  FFMA.FTZ R91, R91, R0, -R14.reuse ;  /* 0x000000005b5b7223 */ /* 0x100fe2000001080e */
[----:B------:R-:W-:Y:S01]  /*2180*/  FMNMX.FTZ R8, R41, R8, !PT ;  /* 0x0000000829087209 */ /* 0x000fe20007810000 */
[-CC-:B------:R-:W-:Y:S01]  /*2190*/  FFMA.FTZ R93, R93, R0.reuse, -R14.reuse ;  /* 0x000000005d5d7223 */ /* 0x180fe2000001080e */
[--C-:B------:R-:W-:Y:S01]  /*21a0*/  FFMA.FTZ R95, R95, R0, -R14.reuse ;  /* 0x000000005f5f7223 */ /* 0x100fe2000001080e */
[----:B------:R-:W1:Y:S01]  /*21b0*/  MUFU.EX2 R136, R5 ;  /* 0x0000000500887308 */ /* 0x000e620000000800 */
[----:B------:R-:W-:Y:S01]  /*21c0*/  FMNMX.FTZ R8, R43, R8, !PT ;  /* 0x000000082b087209 */ /* 0x000fe20007810000 */
[-CC-:B------:R-:W-:Y:S01]  /*21d0*/  FFMA.FTZ R97, R97, R0.reuse, -R14.reuse ;  /* 0x0000000061617223 */ /* 0x180fe2000001080e */
[----:B0-----:R-:W-:Y:S01]  /*21e0*/  FSEL R25, R70, -INF , P2 ;  /* 0xff80000046197808 */ /* 0x001fe20001000000 */
[--C-:B------:R-:W-:Y:S01]  /*21f0*/  FFMA.FTZ R99, R99, R0, -R14.reuse ;  /* 0x0000000063637223 */ /* 0x100fe2000001080e */
[----:B------:R-:W-:Y:S01]  /*2200*/  FMNMX.FTZ R8, R45, R8, !PT ;  /* 0x000000082d087209 */ /* 0x000fe20007810000 */
[-CC-:B------:R-:W-:Y:S01]  /*2210*/  FFMA.FTZ R101, R101, R0.reuse, -R14.reuse ;  /* 0x0000000065657223 */ /* 0x180fe2000001080e */
[--C-:B------:R-:W-:Y:S01]  /*2220*/  FFMA.FTZ R61, R61, R0, -R14.reuse ;  /* 0x000000003d3d7223 */ /* 0x100fe2000001080e */
[----:B------:R-:W0:Y:S01]  /*2230*/  MUFU.EX2 R29, R29 ;  /* 0x0000001d001d7308 */ /* 0x000e220000000800 */
[----:B------:R-:W-:Y:S01]  /*2240*/  FMNMX.FTZ R8, R47, R8, !PT ;  /* 0x000000082f087209 */ /* 0x000fe20007810000 */
[-CC-:B------:R-:W-:Y:S01]  /*2250*/  FFMA.FTZ R103, R103, R0.reuse, -R14.reuse ;  /* 0x0000000067677223 */ /* 0x180fe2000001080e */
[-CC-:B------:R-:W-:Y:S01]  /*2260*/  FFMA.FTZ R65, R65, R0.reuse, -R14.reuse ;  /* 0x0000000041417223 */ /* 0x180fe2000001080e */
[--C-:B------:R-:W-:Y:S01]  /*2270*/  FFMA.FTZ R105, R105, R0, -R14.reuse ;  /* 0x0000000069697223 */ /* 0x100fe2000001080e */
[----:B------:R-:W-:Y:S01]  /*2280*/  FMNMX.FTZ R8, R49, R8, !PT ;  /* 0x0000000831087209 */ /* 0x000fe20007810000 */
[----:B------:R-:W-:Y:S01]  /*2290*/  FFMA.FTZ R14, R69, R0, -R14 ;  /* 0x00000000450e7223 */ /* 0x000fe2000001080e */
[--C-:B------:R-:W-:Y:S01]  /*22a0*/  IMAD.MOV.U32 R70, RZ, RZ, R87.reuse ;  /* 0x000000ffff467224 */ /* 0x100fe200078e0057 */
[----:B------:R-:W-:Y:S01]  /*22b0*/  MUFU.EX2 R33, R33 ;  /* 0x0000002100217308 */ /* 0x000fe20000000800 */
[----:B------:R-:W-:Y:S01]  /*22c0*/  FMNMX.FTZ R8, R51, R8, !PT ;  /* 0x0000000833087209 */ /* 0x000fe20007810000 */
[----:B------:R-:W-:-:S02]  /*22d0*/  IMAD.MOV.U32 R69, RZ, RZ, R87 ;  /* 0x000000ffff457224 */ /* 0x000fc400078e0057 */
[--C-:B------:R-:W-:Y:S01]  /*22e0*/  IMAD.MOV.U32 R66, RZ, RZ, R87.reuse ;  /* 0x000000ffff427224 */ /* 0x100fe200078e0057 */
[----:B------:R-:W-:Y:S01]  /*22f0*/  FMNMX.FTZ R8, R53, R8, !PT ;  /* 0x0000000835087209 */ /* 0x000fe20007810000 */
[----:B------:R-:W-:Y:S02]  /*2300*/  IMAD.MOV.U32 R62, RZ, RZ, R87 ;  /* 0x000000ffff3e7224 */ /* 0x000fe400078e0057 */
[----:B------:R-:W-:Y:S01]  /*2310*/  MUFU.EX2 R75, R75 ;  /* 0x0000004b004b7308 */ /* 0x000fe20000000800 */
[----:B------:R-:W-:-:S04]  /*2320*/  FMNMX.FTZ R8, R55, R8, !PT ;  /* 0x0000000837087209 */ /* 0x000fc80007810000 */
[----:B------:R-:W-:-:S03]  /*2330*/  FMNMX.FTZ R8, R57, R8, !PT ;  /* 0x0000000839087209 */ /* 0x000fc60007810000 */
[----:B------:R2:W-:Y:S01]  /*2340*/  MUFU.EX2 R142, R77 ;  /* 0x0000004d008e7308 */ /* 0x0005e20000000800 */
[----:B------:R-:W-:-:S04]  /*2350*/  FMNMX.FTZ R8, R59, R8, !PT ;  /* 0x000000083b087209 */ /* 0x000fc80007810000 */
[----:B------:R-:W-:-:S03]  /*2360*/  FMNMX.FTZ R8, R13, R8, !PT ;  /* 0x000000080d087209 */ /* 0x000fc60007810000 */
[----:B------:R-:W-:Y:S01]  /*2370*/  MUFU.EX2 R79, R79 ;  /* 0x0000004f004f7308 */ /* 0x000fe20000000800 */
[----:B------:R-:W-:Y:S01]  /*2380*/  FMNMX.FTZ R8, R63, R8, !PT ;  /* 0x000000083f087209 */ /* 0x000fe20007810000 */
[----:B--2---:R-:W-:-:S03]  /*2390*/  IMAD.MOV.U32 R77, RZ, RZ, R87 ;  /* 0x000000ffff4d7224 */ /* 0x004fc600078e0057 */
[----:B------:R-:W-:-:S03]  /*23a0*/  FMNMX.FTZ R8, R21, R8, !PT ;  /* 0x0000000815087209 */ /* 0x000fc60007810000 */
[----:B------:R2:W-:Y:S01]  /*23b0*/  MUFU.EX2 R144, R81 ;  /* 0x0000005100907308 */ /* 0x0005e20000000800 */
[----:B------:R-:W-:-:S04]  /*23c0*/  FMNMX.FTZ R8, R67, R8, !PT ;  /* 0x0000000843087209 */ /* 0x000fc80007810000 */
[----:B------:R-:W-:-:S03]  /*23d0*/  FMNMX.FTZ R8, R25, R8, !PT ;  /* 0x0000000819087209 */ /* 0x000fc60007810000 */
[----:B------:R-:W-:Y:S01]  /*23e0*/  MUFU.EX2 R83, R83 ;  /* 0x0000005300537308 */ /* 0x000fe20000000800 */
[----:B------:R-:W-:Y:S01]  /*23f0*/  FMNMX.FTZ R8, R71, R8, !PT ;  /* 0x0000000847087209 */ /* 0x000fe20007810000 */
[----:B--2---:R-:W-:-:S04]  /*2400*/  IMAD.MOV.U32 R81, RZ, RZ, R87 ;  /* 0x000000ffff517224 */ /* 0x004fc800078e0057 */
[----:B------:R-:W2:Y:S02]  /*2410*/  SHFL.BFLY PT, R5, R8, 0x2, 0x1f ;  /* 0x0c401f0008057f89 */ /* 0x000ea400000e0000 */
[----:B------:R3:W-:Y:S08]  /*2420*/  MUFU.EX2 R146, R85 ;  /* 0x0000005500927308 */ /* 0x0007f00000000800 */
[----:B------:R-:W-:Y:S01]  /*2430*/  MUFU.EX2 R89, R89 ;  /* 0x0000005900597308 */ /* 0x000fe20000000800 */
[----:B---3--:R-:W-:-:S07]  /*2440*/  IMAD.MOV.U32 R85, RZ, RZ, R87 ;  /* 0x000000ffff557224 */ /* 0x008fce00078e0057 */
[----:B------:R-:W-:Y:S01]  /*2450*/  MUFU.EX2 R148, R91 ;  /* 0x0000005b00947308 */ /* 0x000fe20000000800 */
[----:B--2---:R-:W-:-:S07]  /*2460*/  FMNMX.FTZ R10, R8, R5, !PT ;  /* 0x00000005080a7209 */ /* 0x004fce0007810000 */
[----:B------:R-:W-:Y:S01]  /*2470*/  MUFU.EX2 R93, R93 ;  /* 0x0000005d005d7308 */ /* 0x000fe20000000800 */
[----:B------:R-:W2:Y:S07]  /*2480*/  SHFL.BFLY PT, R5, R10, 0x1, 0x1f ;  /* 0x0c201f000a057f89 */ /* 0x000eae00000e0000 */
[----:B------:R-:W-:Y:S08]  /*2490*/  MUFU.EX2 R150, R95 ;  /* 0x0000005f00967308 */ /* 0x000ff00000000800 */
[----:B------:R-:W-:Y:S08]  /*24a0*/  MUFU.EX2 R97, R97 ;  /* 0x0000006100617308 */ /* 0x000ff00000000800 */
[----:B------:R-:W-:Y:S01]  /*24b0*/  MUFU.EX2 R152, R99 ;  /* 0x0000006300987308 */ /* 0x000fe20000000800 */
[----:B--2---:R-:W-:-:S04]  /*24c0*/  FMNMX.FTZ R5, R10, R5, !PT ;  /* 0x000000050a057209 */ /* 0x004fc80007810000 */
[C---:B------:R-:W-:Y:S01]  /*24d0*/  FSETP.NEU.FTZ.AND P1, PT, R5.reuse, -INF , PT ;  /* 0xff8000000500780b */ /* 0x040fe20003f3d000 */
[----:B------:R-:W-:Y:S02]  /*24e0*/  FMUL.FTZ R8, R5, R0 ;  /* 0x0000000005087220 */ /* 0x000fe40000410000 */
[----:B------:R-:W-:Y:S03]  /*24f0*/  MUFU.EX2 R101, R101 ;  /* 0x0000006500657308 */ /* 0x000fe60000000800 */
[----:B------:R-:W-:Y:S02]  /*2500*/  FSEL R8, R8, RZ, P1 ;  /* 0x000000ff08087208 */ /* 0x000fe40000800000 */
[----:B------:R-:W-:-:S03]  /*2510*/  ISETP.GE.AND P1, PT, R73, 0x61, PT ;  /* 0x000000614900780c */ /* 0x000fc60003f26270 */
[----:B------:R-:W-:Y:S01]  /*2520*/  MUFU.EX2 R154, R61 ;  /* 0x0000003d009a7308 */ /* 0x000fe20000000800 */
[-CC-:B------:R-:W-:Y:S01]  /*2530*/  FFMA.FTZ R9, R9, R0.reuse, -R8.reuse ;  /* 0x0000000009097223 */ /* 0x180fe20000010808 */
[-CC-:B------:R-:W-:Y:S01]  /*2540*/  FFMA.FTZ R27, R27, R0.reuse, -R8.reuse ;  /* 0x000000001b1b7223 */ /* 0x180fe20000010808 */
[-CC-:B------:R-:W-:Y:S01]  /*2550*/  FFMA.FTZ R11, R11, R0.reuse, -R8.reuse ;  /* 0x000000000b0b7223 */ /* 0x180fe20000010808 */
[-CC-:B------:R-:W-:Y:S01]  /*2560*/  FFMA.FTZ R31, R31, R0.reuse, -R8.reuse ;  /* 0x000000001f1f7223 */ /* 0x180fe20000010808 */
[-CC-:B------:R-:W-:Y:S01]  /*2570*/  FFMA.FTZ R15, R15, R0.reuse, -R8.reuse ;  /* 0x000000000f0f7223 */ /* 0x180fe20000010808 */
[-CC-:B------:R-:W-:Y:S01]  /*2580*/  FFMA.FTZ R35, R35, R0.reuse, -R8.reuse ;  /* 0x0000000023237223 */ /* 0x180fe20000010808 */
[-CC-:B------:R-:W-:Y:S01]  /*2590*/  FFMA.FTZ R37, R37, R0.reuse, -R8.reuse ;  /* 0x0000000025257223 */ /* 0x180fe20000010808 */
        /* <DEDUP_REMOVED lines=8> */
[----:B------:R1:W2:Y:S01]  /*2620*/  MUFU.EX2 R10, R27 ;  /* 0x0000001b000a7308 */ /* 0x0002a20000000800 */
[-CC-:B------:R-:W-:Y:S01]  /*2630*/  FFMA.FTZ R53, R53, R0.reuse, -R8.reuse ;  /* 0x0000000035357223 */ /* 0x180fe20000010808 */
[-CC-:B------:R-:W-:Y:S01]  /*2640*/  FFMA.FTZ R55, R55, R0.reuse, -R8.reuse ;  /* 0x0000000037377223 */ /* 0x180fe20000010808 */
[-CC-:B------:R-:W-:Y:S01]  /*2650*/  FFMA.FTZ R57, R57, R0.reuse, -R8.reuse ;  /* 0x0000000039397223 */ /* 0x180fe20000010808 */
[-CC-:B------:R-:W-:Y:S01]  /*2660*/  FFMA.FTZ R59, R59, R0.reuse, -R8.reuse ;  /* 0x000000003b3b7223 */ /* 0x180fe20000010808 */
[-CC-:B------:R-:W-:Y:S01]  /*2670*/  FFMA.FTZ R13, R13, R0.reuse, -R8.reuse ;  /* 0x000000000d0d7223 */ /* 0x180fe20000010808 */
[-CC-:B------:R-:W-:Y:S01]  /*2680*/  FFMA.FTZ R63, R63, R0.reuse, -R8.reuse ;  /* 0x000000003f3f7223 */ /* 0x180fe20000010808 */
[-CC-:B------:R-:W-:Y:S01]  /*2690*/  FFMA.FTZ R21, R21, R0.reuse, -R8.reuse ;  /* 0x0000000015157223 */ /* 0x180fe20000010808 */
[----:B------:R-:W3:Y:S01]  /*26a0*/  MUFU.EX2 R11, R11 ;  /* 0x0000000b000b7308 */ /* 0x000ee20000000800 */
[----:B-1----:R-:W-:Y:S01]  /*26b0*/  FADD.FTZ R27, R136, R107 ;  /* 0x0000006b881b7221 */ /* 0x002fe20000010000 */
[-CC-:B------:R-:W-:Y:S01]  /*26c0*/  FFMA.FTZ R67, R67, R0.reuse, -R8.reuse ;  /* 0x0000000043437223 */ /* 0x180fe20000010808 */
[-CC-:B------:R-:W-:Y:S01]  /*26d0*/  FFMA.FTZ R25, R25, R0.reuse, -R8.reuse ;  /* 0x0000000019197223 */ /* 0x180fe20000010808 */
[----:B------:R-:W-:Y:S01]  /*26e0*/  FFMA.FTZ R71, R71, R0, -R8 ;  /* 0x0000000047477223 */ /* 0x000fe20000010808 */
[----:B------:R-:W-:Y:S01]  /*26f0*/  FADD.FTZ R32, R138, R27 ;  /* 0x0000001b8a207221 */ /* 0x000fe20000010000 */
[C---:B0-----:R-:W-:Y:S01]  /*2700*/  F2FP.BF16.F32.PACK_AB R138, R29.reuse, R138 ;  /* 0x0000008a1d8a723e */ /* 0x041fe200000010ff */
[----:B------:R-:W-:Y:S01]  /*2710*/  IMAD.MOV.U32 R61, RZ, RZ, R87 ;  /* 0x000000ffff3d7224 */ /* 0x000fe200078e0057 */
[----:B------:R0:W1:Y:S01]  /*2720*/  MUFU.EX2 R12, R31 ;  /* 0x0000001f000c7308 */ /* 0x0000620000000800 */
[----:B------:R-:W-:Y:S01]  /*2730*/  FADD.FTZ R27, R29, R32 ;  /* 0x000000201d1b7221 */ /* 0x000fe20000010000 */
[----:B--2---:R-:W-:Y:S01]  /*2740*/  FADD.FTZ R32, R9, R10 ;  /* 0x0000000a09207221 */ /* 0x004fe20000010000 */
[----:B------:R-:W-:-:S02]  /*2750*/  F2FP.BF16.F32.PACK_AB R137, R10, R9 ;  /* 0x000000090a89723e */ /* 0x000fc400000010ff */
[----:B------:R-:W-:Y:S01]  /*2760*/  FADD.FTZ R34, R140, R27 ;  /* 0x0000001b8c227221 */ /* 0x000fe20000010000 */
[C---:B------:R-:W-:Y:S02]  /*2770*/  F2FP.BF16.F32.PACK_AB R140, R33.reuse, R140 ;  /* 0x0000008c218c723e */ /* 0x040fe400000010ff */
[----:B------:R-:W2:Y:S01]  /*2780*/  MUFU.EX2 R15, R15 ;  /* 0x0000000f000f7308 */ /* 0x000ea20000000800 */
[----:B------:R-:W-:Y:S01]  /*2790*/  FADD.FTZ R34, R33, R34 ;  /* 0x0000002221227221 */ /* 0x000fe20000010000 */
[----:B---3--:R-:W-:Y:S01]  /*27a0*/  FADD.FTZ R27, R11, R32 ;  /* 0x000000200b1b7221 */ /* 0x008fe20000010000 */
[----:B------:R-:W-:Y:S01]  /*27b0*/  F2FP.BF16.F32.PACK_AB R136, R107, R136 ;  /* 0x000000886b88723e */ /* 0x000fe200000010ff */
[----:B------:R-:W-:Y:S02]  /*27c0*/  IMAD.MOV.U32 R33, RZ, RZ, R87 ;  /* 0x000000ffff217224 */ /* 0x000fe400078e0057 */
[----:B0-----:R-:W-:Y:S01]  /*27d0*/  FADD.FTZ R31, R75, R34 ;  /* 0x000000224b1f7221 */ /* 0x001fe20000010000 */
[----:B------:R-:W-:Y:S01]  /*27e0*/  MOV R73, R87 ;  /* 0x0000005700497202 */ /* 0x000fe20000000f00 */
[----:B------:R0:W3:Y:S01]  /*27f0*/  MUFU.EX2 R20, R35 ;  /* 0x0000002300147308 */ /* 0x0000e20000000800 */
[----:B-1----:R-:W-:Y:S01]  /*2800*/  FADD.FTZ R34, R12, R27 ;  /* 0x0000001b0c227221 */ /* 0x002fe20000010000 */
[C---:B------:R-:W-:Y:S01]  /*2810*/  FADD.FTZ R36, R142.reuse, R31 ;  /* 0x0000001f8e247221 */ /* 0x040fe20000010000 */
[----:B------:R-:W-:Y:S01]  /*2820*/  F2FP.BF16.F32.PACK_AB R142, R142, R75 ;  /* 0x0000004b8e8e723e */ /* 0x000fe200000010ff */
[----:B------:R-:W-:Y:S01]  /*2830*/  IMAD.MOV.U32 R75, RZ, RZ, R87 ;  /* 0x000000ffff4b7224 */ /* 0x000fe200078e0057 */
[----:B------:R-:W-:Y:S01]  /*2840*/  F2FP.BF16.F32.PACK_AB R139, R12, R11 ;  /* 0x0000000b0c8b723e */ /* 0x000fe200000010ff */
[----:B------:R-:W-:Y:S01]  /*2850*/  FADD.FTZ R31, R79, R36 ;  /* 0x000000244f1f7221 */ /* 0x000fe20000010000 */
[----:B------:R-:W-:Y:S01]  /*2860*/  IMAD.MOV.U32 R11, RZ, RZ, 0x3f800000 ;  /* 0x3f800000ff0b7424 */ /* 0x000fe200078e00ff */
[----:B------:R-:W1:Y:S01]  /*2870*/  MUFU.EX2 R37, R37 ;  /* 0x0000002500257308 */ /* 0x000e620000000800 */
[----:B--2---:R-:W-:Y:S01]  /*2880*/  FADD.FTZ R27, R15, R34 ;  /* 0x000000220f1b7221 */ /* 0x004fe20000010000 */
[C---:B------:R-:W-:Y:S01]  /*2890*/  FADD.FTZ R36, R144.reuse, R31 ;  /* 0x0000001f90247221 */ /* 0x040fe20000010000 */
[----:B------:R-:W-:Y:S01]  /*28a0*/  F2FP.BF16.F32.PACK_AB R144, R144, R79 ;  /* 0x0000004f9090723e */ /* 0x000fe200000010ff */
[----:B------:R-:W-:-:S02]  /*28b0*/  IMAD.MOV.U32 R79, RZ, RZ, R87 ;  /* 0x000000ffff4f7224 */ /* 0x000fc400078e0057 */
[----:B------:R-:W-:Y:S01]  /*28c0*/  FADD.FTZ R31, R83, R36 ;  /* 0x00000024531f7221 */ /* 0x000fe20000010000 */
[----:B0-----:R-:W-:Y:S01]  /*28d0*/  IMAD.MOV.U32 R35, RZ, RZ, R87 ;  /* 0x000000ffff237224 */ /* 0x001fe200078e0057 */
[----:B------:R0:W2:Y:S01]  /*28e0*/  MUFU.EX2 R24, R39 ;  /* 0x0000002700187308 */ /* 0x0000a20000000800 */
[----:B---3--:R-:W-:Y:S01]  /*28f0*/  FADD.FTZ R34, R20, R27 ;  /* 0x0000001b14227221 */ /* 0x008fe20000010000 */
[C---:B------:R-:W-:Y:S01]  /*2900*/  FADD.FTZ R36, R146.reuse, R31 ;  /* 0x0000001f92247221 */ /* 0x040fe20000010000 */
[----:B------:R-:W-:Y:S02]  /*2910*/  F2FP.BF16.F32.PACK_AB R146, R146, R83 ;  /* 0x000000539292723e */ /* 0x000fe400000010ff */
[----:B------:R-:W-:Y:S01]  /*2920*/  F2FP.BF16.F32.PACK_AB R141, R20, R15 ;  /* 0x0000000f148d723e */ /* 0x000fe200000010ff */
[----:B------:R-:W-:Y:S01]  /*2930*/  FADD.FTZ R31, R89, R36 ;  /* 0x00000024591f7221 */ /* 0x000fe20000010000 */
[----:B------:R-:W-:Y:S01]  /*2940*/  MOV R83, R87 ;  /* 0x0000005700537202 */ /* 0x000fe20000000f00 */
[----:B------:R-:W3:Y:S01]  /*2950*/  MUFU.EX2 R41, R41 ;  /* 0x0000002900297308 */ /* 0x000ee20000000800 */
[----:B-1----:R-:W-:Y:S01]  /*2960*/  FADD.FTZ R27, R37, R34 ;  /* 0x00000022251b7221 */ /* 0x002fe20000010000 */
[C---:B------:R-:W-:Y:S01]  /*2970*/  FADD.FTZ R36, R148.reuse, R31 ;  /* 0x0000001f94247221 */ /* 0x040fe20000010000 */
[----:B------:R-:W-:Y:S01]  /*2980*/  F2FP.BF16.F32.PACK_AB R148, R148, R89 ;  /* 0x000000599494723e */ /* 0x000fe200000010ff */
[----:B0-----:R-:W-:-:S02]  /*2990*/  IMAD.MOV.U32 R39, RZ, RZ, R87 ;  /* 0x000000ffff277224 */ /* 0x001fc400078e0057 */
[----:B------:R-:W-:Y:S02]  /*29a0*/  FADD.FTZ R31, R93, R36 ;  /* 0x000000245d1f7221 */ /* 0x000fe40000010000 */
[----:B------:R0:W1:Y:S01]  /*29b0*/  MUFU.EX2 R26, R43 ;  /* 0x0000002b001a7308 */ /* 0x0000620000000800 */
[----:B--2---:R-:W-:Y:S01]  /*29c0*/  FADD.FTZ R34, R24, R27 ;  /* 0x0000001b18227221 */ /* 0x004fe20000010000 */
[----:B------:R-:W-:Y:S01]  /*29d0*/  FADD.FTZ R38, R150, R31 ;  /* 0x0000001f96267221 */ /* 0x000fe20000010000 */
[----:B------:R-:W-:Y:S01]  /*29e0*/  F2FP.BF16.F32.PACK_AB R143, R24, R37 ;  /* 0x00000025188f723e */ /* 0x000fe200000010ff */
[--C-:B------:R-:W-:Y:S01]  /*29f0*/  IMAD.MOV.U32 R37, RZ, RZ, R87.reuse ;  /* 0x000000ffff257224 */ /* 0x100fe200078e0057 */
[----:B------:R-:W-:Y:S01]  /*2a00*/  F2FP.BF16.F32.PACK_AB R150, R150, R93 ;  /* 0x0000005d9696723e */ /* 0x000fe200000010ff */
[----:B------:R-:W-:Y:S01]  /*2a10*/  FADD.FTZ R31, R97, R38 ;  /* 0x00000026611f7221 */ /* 0x000fe20000010000 */
[----:B------:R-:W-:Y:S01]  /*2a20*/  MOV R24, R87 ;  /* 0x0000005700187202 */ /* 0x000fe20000000f00 */
[----:B------:R-:W2:Y:S01]  /*2a30*/  MUFU.EX2 R45, R45 ;  /* 0x0000002d002d7308 */ /* 0x000ea20000000800 */
[----:B---3--:R-:W-:Y:S01]  /*2a40*/  FADD.FTZ R27, R41, R34 ;  /* 0x00000022291b7221 */ /* 0x008fe20000010000 */
[----:B0-----:R-:W-:-:S06]  /*2a50*/  IMAD.MOV.U32 R43, RZ, RZ, R87 ;  /* 0x000000ffff2b7224 */ /* 0x001fcc00078e0057 */
[----:B------:R0:W3:Y:S01]  /*2a60*/  MUFU.EX2 R28, R47 ;  /* 0x0000002f001c7308 */ /* 0x0000e20000000800 */
[C---:B-1----:R-:W-:Y:S01]  /*2a70*/  FADD.FTZ R34, R26.reuse, R27 ;  /* 0x0000001b1a227221 */ /* 0x042fe20000010000 */
[----:B------:R-:W-:Y:S01]  /*2a80*/  F2FP.BF16.F32.PACK_AB R145, R26, R41 ;  /* 0x000000291a91723e */ /* 0x000fe200000010ff */
[--C-:B------:R-:W-:Y:S02]  /*2a90*/  IMAD.MOV.U32 R41, RZ, RZ, R87.reuse ;  /* 0x000000ffff297224 */ /* 0x100fe400078e0057 */
[----:B------:R-:W-:-:S03]  /*2aa0*/  IMAD.MOV.U32 R26, RZ, RZ, R87 ;  /* 0x000000ffff1a7224 */ /* 0x000fc600078e0057 */
[----:B------:R-:W1:Y:S01]  /*2ab0*/  MUFU.EX2 R49, R49 ;  /* 0x0000003100317308 */ /* 0x000e620000000800 */
[----:B--2---:R-:W-:Y:S01]  /*2ac0*/  FADD.FTZ R27, R45, R34 ;  /* 0x000000222d1b7221 */ /* 0x004fe20000010000 */
[----:B0-----:R-:W-:-:S06]  /*2ad0*/  IMAD.MOV.U32 R47, RZ, RZ, R87 ;  /* 0x000000ffff2f7224 */ /* 0x001fcc00078e0057 */
[----:B------:R0:W2:Y:S01]  /*2ae0*/  MUFU.EX2 R30, R51 ;  /* 0x00000033001e7308 */ /* 0x0000a20000000800 */
[C---:B---3--:R-:W-:Y:S01]  /*2af0*/  FADD.FTZ R36, R28.reuse, R27 ;  /* 0x0000001b1c247221 */ /* 0x048fe20000010000 */
[----:B------:R-:W-:Y:S01]  /*2b00*/  F2FP.BF16.F32.PACK_AB R147, R28, R45 ;  /* 0x0000002d1c93723e */ /* 0x000fe200000010ff */
[----:B------:R-:W-:Y:S01]  /*2b10*/  IMAD.MOV.U32 R45, RZ, RZ, R87 ;  /* 0x000000ffff2d7224 */ /* 0x000fe200078e0057 */
[----:B------:R-:W-:-:S04]  /*2b20*/  MOV R28, R87 ;  /* 0x00000057001c7202 */ /* 0x000fc80000000f00 */
[----:B------:R-:W3:Y:S01]  /*2b30*/  MUFU.EX2 R53, R53 ;  /* 0x0000003500357308 */ /* 0x000ee20000000800 */
[----:B-1----:R-:W-:Y:S01]  /*2b40*/  FADD.FTZ R27, R49, R36 ;  /* 0x00000024311b7221 */ /* 0x002fe20000010000 */
[C---:B------:R-:W-:Y:S01]  /*2b50*/  FADD.FTZ R36, R152.reuse, R31 ;  /* 0x0000001f98247221 */ /* 0x040fe20000010000 */
[----:B------:R-:W-:Y:S01]  /*2b60*/  F2FP.BF16.F32.PACK_AB R152, R152, R97 ;  /* 0x000000619898723e */ /* 0x000fe200000010ff */
[--C-:B0-----:R-:W-:Y:S02]  /*2b70*/  IMAD.MOV.U32 R51, RZ, RZ, R87.reuse ;  /* 0x000000ffff337224 */ /* 0x101fe400078e0057 */
[----:B------:R-:W-:Y:S01]  /*2b80*/  FADD.FTZ R29, R101, R36 ;  /* 0x00000024651d7221 */ /* 0x000fe20000010000 */
[----:B------:R-:W-:Y:S01]  /*2b90*/  IMAD.MOV.U32 R31, RZ, RZ, R87 ;  /* 0x000000ffff1f7224 */ /* 0x000fe200078e0057 */
[----:B------:R0:W1:Y:S01]  /*2ba0*/  MUFU.EX2 R32, R55 ;  /* 0x0000003700207308 */ /* 0x0000620000000800 */
[----:B--2---:R-:W-:Y:S01]  /*2bb0*/  FADD.FTZ R8, R30, R27 ;  /* 0x0000001b1e087221 */ /* 0x004fe20000010000 */
[----:B------:R-:W-:Y:S01]  /*2bc0*/  FADD.FTZ R38, R154, R29 ;  /* 0x0000001d9a267221 */ /* 0x000fe20000010000 */
[----:B------:R-:W-:Y:S01]  /*2bd0*/  F2FP.BF16.F32.PACK_AB R149, R30, R49 ;  /* 0x000000311e95723e */ /* 0x000fe200000010ff */
[--C-:B------:R-:W-:Y:S01]  /*2be0*/  IMAD.MOV.U32 R49, RZ, RZ, R87.reuse ;  /* 0x000000ffff317224 */ /* 0x100fe200078e0057 */
[----:B------:R-:W-:Y:S01]  /*2bf0*/  F2FP.BF16.F32.PACK_AB R154, R154, R101 ;  /* 0x000000659a9a723e */ /* 0x000fe200000010ff */
[----:B------:R-:W-:-:S02]  /*2c00*/  IMAD.MOV.U32 R30, RZ, RZ, R87 ;  /* 0x000000ffff1e7224 */ /* 0x000fc400078e0057 */
[----:B------:R-:W2:Y:S01]  /*2c10*/  MUFU.EX2 R57, R57 ;  /* 0x0000003900397308 */ /* 0x000ea20000000800 */
[----:B---3--:R-:W-:Y:S01]  /*2c20*/  FADD.FTZ R27, R53, R8 ;  /* 0x00000008351b7221 */ /* 0x008fe20000010000 */
[----:B0-----:R-:W-:-:S06]  /*2c30*/  IMAD.MOV.U32 R55, RZ, RZ, R87 ;  /* 0x000000ffff377224 */ /* 0x001fcc00078e0057 */
[----:B------:R-:W0:Y:S01]  /*2c40*/  MUFU.EX2 R103, R103 ;  /* 0x0000006700677308 */ /* 0x000e220000000800 */
[C---:B-1----:R-:W-:Y:S01]  /*2c50*/  FADD.FTZ R8, R32.reuse, R27 ;  /* 0x0000001b20087221 */ /* 0x042fe20000010000 */
[----:B------:R-:W-:Y:S02]  /*2c60*/  F2FP.BF16.F32.PACK_AB R151, R32, R53 ;  /* 0x000000352097723e */ /* 0x000fe400000010ff */
[-C--:B------:R-:W-:Y:S02]  /*2c70*/  MOV R53, R87.reuse ;  /* 0x0000005700357202 */ /* 0x080fe40000000f00 */
[----:B------:R-:W-:Y:S02]  /*2c80*/  MOV R32, R87 ;  /* 0x0000005700207202 */ /* 0x000fe40000000f00 */
[----:B------:R1:W3:Y:S01]  /*2c90*/  MUFU.EX2 R4, R59 ;  /* 0x0000003b00047308 */ /* 0x0002e20000000800 */
[----:B--2---:R-:W-:-:S07]  /*2ca0*/  FADD.FTZ R27, R57, R8 ;  /* 0x00000008391b7221 */ /* 0x004fce0000010000 */
[----:B------:R2:W4:Y:S01]  /*2cb0*/  MUFU.EX2 R156, R65 ;  /* 0x00000041009c7308 */ /* 0x0005220000000800 */
[----:B0-----:R-:W-:Y:S01]  /*2cc0*/  FADD.FTZ R29, R103, R38 ;  /* 0x00000026671d7221 */ /* 0x001fe20000010000 */
[----:B-1----:R-:W-:-:S06]  /*2cd0*/  IMAD.MOV.U32 R59, RZ, RZ, R87 ;  /* 0x000000ffff3b7224 */ /* 0x002fcc00078e0057 */
[----:B------:R-:W0:Y:S01]  /*2ce0*/  MUFU.EX2 R13, R13 ;  /* 0x0000000d000d7308 */ /* 0x000e220000000800 */
[C---:B---3--:R-:W-:Y:S01]  /*2cf0*/  FADD.FTZ R8, R4.reuse, R27 ;  /* 0x0000001b04087221 */ /* 0x048fe20000010000 */
[----:B------:R-:W-:Y:S01]  /*2d00*/  F2FP.BF16.F32.PACK_AB R153, R4, R57 ;  /* 0x000000390499723e */ /* 0x000fe200000010ff */
[--C-:B--2---:R-:W-:Y:S02]  /*2d10*/  IMAD.MOV.U32 R65, RZ, RZ, R87.reuse ;  /* 0x000000ffff417224 */ /* 0x104fe400078e0057 */
[----:B------:R-:W-:-:S03]  /*2d20*/  IMAD.MOV.U32 R57, RZ, RZ, R87 ;  /* 0x000000ffff397224 */ /* 0x000fc600078e0057 */
[----:B------:R-:W1:Y:S01]  /*2d30*/  MUFU.EX2 R105, R105 ;  /* 0x0000006900697308 */ /* 0x000e620000000800 */
[C---:B----4-:R-:W-:Y:S01]  /*2d40*/  FADD.FTZ R38, R156.reuse, R29 ;  /* 0x0000001d9c267221 */ /* 0x050fe20000010000 */
[----:B------:R-:W-:-:S06]  /*2d50*/  F2FP.BF16.F32.PACK_AB R156, R156, R103 ;  /* 0x000000679c9c723e */ /* 0x000fcc00000010ff */
[----:B------:R2:W3:Y:S01]  /*2d60*/  MUFU.EX2 R34, R63 ;  /* 0x0000003f00227308 */ /* 0x0004e20000000800 */
[----:B0-----:R-:W-:-:S07]  /*2d70*/  FADD.FTZ R27, R13, R8 ;  /* 0x000000080d1b7221 */ /* 0x001fce0000010000 */
[----:B------:R-:W0:Y:S01]  /*2d80*/  MUFU.EX2 R21, R21 ;  /* 0x0000001500157308 */ /* 0x000e220000000800 */
[----:B-1----:R-:W-:Y:S01]  /*2d90*/  FADD.FTZ R29, R105, R38 ;  /* 0x00000026691d7221 */ /* 0x002fe20000010000 */
[----:B--2---:R-:W-:-:S06]  /*2da0*/  MOV R63, R87 ;  /* 0x00000057003f7202 */ /* 0x004fcc0000000f00 */
[----:B------:R1:W2:Y:S01]  /*2db0*/  MUFU.EX2 R36, R67 ;  /* 0x0000004300247308 */ /* 0x0002a20000000800 */
[C---:B---3--:R-:W-:Y:S01]  /*2dc0*/  FADD.FTZ R40, R34.reuse, R27 ;  /* 0x0000001b22287221 */ /* 0x048fe20000010000 */
[----:B------:R-:W-:Y:S01]  /*2dd0*/  F2FP.BF16.F32.PACK_AB R155, R34, R13 ;  /* 0x0000000d229b723e */ /* 0x000fe200000010ff */
[--C-:B------:R-:W-:Y:S02]  /*2de0*/  IMAD.MOV.U32 R34, RZ, RZ, R87.reuse ;  /* 0x000000ffff227224 */ /* 0x100fe400078e0057 */
[----:B------:R-:W-:-:S03]  /*2df0*/  IMAD.MOV.U32 R27, RZ, RZ, R87 ;  /* 0x000000ffff1b7224 */ /* 0x000fc600078e0057 */
[----:B------:R-:W3:Y:S01]  /*2e00*/  MUFU.EX2 R25, R25 ;  /* 0x0000001900197308 */ /* 0x000ee20000000800 */
[----:B0-----:R-:W-:Y:S01]  /*2e10*/  FADD.FTZ R9, R21, R40 ;  /* 0x0000002815097221 */ /* 0x001fe20000010000 */
[----:B-1----:R-:W-:Y:S01]  /*2e20*/  IMAD.MOV.U32 R67, RZ, RZ, R87 ;  /* 0x000000ffff437224 */ /* 0x002fe200078e0057 */
[----:B------:R-:W-:-:S05]  /*2e30*/  MOV R40, R87 ;  /* 0x0000005700287202 */ /* 0x000fca0000000f00 */
[----:B------:R-:W0:Y:S01]  /*2e40*/  MUFU.EX2 R14, R14 ;  /* 0x0000000e000e7308 */ /* 0x000e220000000800 */
[C---:B--2---:R-:W-:Y:S01]  /*2e50*/  FADD.FTZ R10, R36.reuse, R9 ;  /* 0x00000009240a7221 */ /* 0x044fe20000010000 */
[----:B------:R-:W-:Y:S02]  /*2e60*/  F2FP.BF16.F32.PACK_AB R157, R36, R21 ;  /* 0x00000015249d723e */ /* 0x000fe400000010ff */
[----:B------:R-:W-:-:S04]  /*2e70*/  MOV R36, R87 ;  /* 0x0000005700247202 */ /* 0x000fc80000000f00 */
[----:B------:R1:W2:Y:S01]  /*2e80*/  MUFU.EX2 R38, R71 ;  /* 0x0000004700267308 */ /* 0x0002a20000000800 */
[----:B---3--:R-:W-:Y:S01]  /*2e90*/  FADD.FTZ R9, R25, R10 ;  /* 0x0000000a19097221 */ /* 0x008fe20000010000 */
[C---:B0-----:R-:W-:Y:S01]  /*2ea0*/  FADD.FTZ R8, R14.reuse, R29 ;  /* 0x0000001d0e087221 */ /* 0x041fe20000010000 */
[----:B------:R-:W-:Y:S01]  /*2eb0*/  F2FP.BF16.F32.PACK_AB R158, R14, R105 ;  /* 0x000000690e9e723e */ /* 0x000fe200000010ff */
[--C-:B-1----:R-:W-:Y:S02]  /*2ec0*/  IMAD.MOV.U32 R71, RZ, RZ, R87.reuse ;  /* 0x000000ffff477224 */ /* 0x102fe400078e0057 */
[----:B------:R-:W-:Y:S02]  /*2ed0*/  IMAD.MOV.U32 R29, RZ, RZ, R87 ;  /* 0x000000ffff1d7224 */ /* 0x000fe400078e0057 */
[C---:B--2---:R-:W-:Y:S01]  /*2ee0*/  FADD.FTZ R4, R38.reuse, R9 ;  /* 0x0000000926047221 */ /* 0x044fe20000010000 */
[----:B------:R-:W-:Y:S01]  /*2ef0*/  F2FP.BF16.F32.PACK_AB R159, R38, R25 ;  /* 0x00000019269f723e */ /* 0x000fe200000010ff */
[--C-:B------:R-:W-:Y:S01]  /*2f00*/  IMAD.MOV.U32 R38, RZ, RZ, R87.reuse ;  /* 0x000000ffff267224 */ /* 0x100fe200078e0057 */
[----:B------:R-:W-:Y:S01]  /*2f10*/  MOV R9, 0x3f800000 ;  /* 0x3f80000000097802 */ /* 0x000fe20000000f00 */
[----:B------:R-:W-:Y:S01]  /*2f20*/  IMAD.MOV.U32 R25, RZ, RZ, R87 ;  /* 0x000000ffff197224 */ /* 0x000fe200078e0057 */
[----:B------:R-:W-:Y:S06]  /*2f30*/  @!P1 BRA `(.L_x_14) ;  /* 0x0000001c00b09947 */ /* 0x000fec0003800000 */
[----:B------:R-:W-:Y:S01]  /*2f40*/  VIADD R10, R88, 0xfffffffe ;  /* 0xfffffffe580a7836 */ /* 0x000fe20000000000 */
[----:B------:R-:W-:Y:S01]  /*2f50*/  MOV R9, 0x3f800000 ;  /* 0x3f80000000097802 */ /* 0x000fe20000000f00 */
[----:B------:R-:W-:Y:S01]  /*2f60*/  IMAD.MOV.U32 R12, RZ, RZ, R5 ;  /* 0x000000ffff0c7224 */ /* 0x000fe200078e0005 */
[----:B------:R-:W-:Y:S01]  /*2f70*/  CS2R R86, SRZ ;  /* 0x0000000000567805 */ /* 0x000fe2000001ff00 */
[----:B------:R-:W-:Y:S01]  /*2f80*/  IMAD.MOV.U32 R13, RZ, RZ, R3 ;  /* 0x000000ffff0d7224 */ /* 0x000fe200078e0003 */
[----:B------:R-:W-:Y:S02]  /*2f90*/  CS2R R82, SRZ ;  /* 0x0000000000527805 */ /* 0x000fe4000001ff00 */
[----:B------:R-:W-:Y:S02]  /*2fa0*/  CS2R R78, SRZ ;  /* 0x00000000004e7805 */ /* 0x000fe4000001ff00 */
[----:B------:R-:W-:Y:S02]  /*2fb0*/  CS2R R74, SRZ ;  /* 0x00000000004a7805 */ /* 0x000fe4000001ff00 */
[----:B------:R-:W-:-:S02]  /*2fc0*/  CS2R R70, SRZ ;  /* 0x0000000000467805 */ /* 0x000fc4000001ff00 */
[----:B------:R-:W-:Y:S02]  /*2fd0*/  CS2R R66, SRZ ;  /* 0x0000000000427805 */ /* 0x000fe4000001ff00 */
[----:B------:R-:W-:Y:S02]  /*2fe0*/  CS2R R62, SRZ ;  /* 0x00000000003e7805 */ /* 0x000fe4000001ff00 */
        /* <DEDUP_REMOVED lines=24> */
[----:B------:R-:W-:Y:S01]  /*3170*/  CS2R R24, SRZ ;  /* 0x0000000000187805 */ /* 0x000fe2000001ff00 */
[----:B------:R-:W-:Y:S01]  /*3180*/  UMOV UR4, UR39 ;  /* 0x0000002700047c82 */ /* 0x000fe20008000000 */
[----:B------:R-:W-:-:S05]  /*3190*/  UMOV UR5, UR38 ;  /* 0x0000002600057c82 */ /* 0x000fca0008000000 */
.L_x_25:
[----:B------:R-:W-:-:S04]  /*31a0*/  UISETP.NE.AND UP0, UPT, UR5, 0x1, UPT ;  /* 0x000000010500788c */ /* 0x000fc8000bf05270 */
[----:B------:R-:W-:-:S04]  /*31b0*/  USEL UR39, URZ, 0x1, UP0 ;  /* 0x000000013f277887 */ /* 0x000fc80008000000 */
[----:B------:R-:W-:Y:S01]  /*31c0*/  ULOP3.LUT UR39, UR4, UR39, URZ, 0x3c, !UPT ;  /* 0x0000002704277292 */ /* 0x000fe2000f8e3c3f */
[----:B------:R-:W-:Y:S11]  /*31d0*/  @!P0 BRA `(.L_x_15) ;  /* 0x0000000000048947 */ /* 0x000ff60003800000 */
[----:B------:R-:W-:Y:S01]  /*31e0*/  BPT.TRAP 0x1 ;  /* 0x000000040000795c */ /* 0x000fe20000300000 */
.L_x_15:
[----:B------:R-:W0:Y:S01]  /*31f0*/  S2UR UR11, SR_CgaCtaId ;  /* 0x00000000000b79c3 */ /* 0x000e220000008800 */
[----:B------:R-:W-:Y:S01]  /*3200*/  UIADD3 UR38, UR5, 0x1, URZ ;  /* 0x0000000105267890 */ /* 0x000fe2000fffe03f */
[----:B------:R-:W-:Y:S01]  /*3210*/  IMAD.U32 R0, RZ, RZ, UR39 ;  /* 0x00000027ff007e24 */ /* 0x000fe2000f8e00ff */
[----:B------:R-:W-:Y:S02]  /*3220*/  UMOV UR6, 0x400 ;  /* 0x0000040000067882 */ /* 0x000fe40000000000 */
[----:B------:R-:W-:Y:S02]  /*3230*/  UISETP.NE.AND UP0, UPT, UR38, 0x2, UPT ;  /* 0x000000022600788c */ /* 0x000fe4000bf05270 */
[----:B------:R-:W-:Y:S02]  /*3240*/  SHF.L.U32 R0, R0, 0x1f, RZ ;  /* 0x0000001f00007819 */ /* 0x000fe400000006ff */
[----:B------:R-:W-:Y:S02]  /*3250*/  USEL UR38, UR38, URZ, UP0 ;  /* 0x0000003f26267287 */ /* 0x000fe40008000000 */
[----:B0-----:R-:W-:-:S04]  /*3260*/  ULEA UR6, UR11, UR6, 0x18 ;  /* 0x000000060b067291 */ /* 0x001fc8000f8ec03f */
[----:B------:R-:W-:-:S09]  /*3270*/  ULEA UR7, UR38, UR6, 0x3 ;  /* 0x0000000626077291 */ /* 0x000fd2000f8e183f */
[----:B------:R0:W1:Y:S01]  /*3280*/  SYNCS.PHASECHK.TRANS64.TRYWAIT P1, [UR7+0x2a830], R0 ;  /* 0x02a83000ff0075a7 */ /* 0x0000620008020147 */
[----:B------:R-:W-:Y:S05]  /*3290*/  @!P0 BRA `(.L_x_16) ;  /* 0x0000000000048947 */ /* 0x000fea0003800000 */
[----:B------:R-:W-:Y:S01]  /*32a0*/  BPT.TRAP 0x1 ;  /* 0x000000040000795c */ /* 0x000fe20000300000 */
.L_x_16:
[----:B-1----:R-:W-:Y:S05]  /*32b0*/  @P1 BRA `(.L_x_17) ;  /* 0x0000000000081947 */ /* 0x002fea0003800000 */
[----:B------:R-:W1:Y:S02]  /*32c0*/  SYNCS.PHASECHK.TRANS64.TRYWAIT P1, [UR7+0x2a830], R0 ;  /* 0x02a83000ff0075a7 */ /* 0x000e640008020147 */
[----:B-1----:R-:W-:Y:S05]  /*32d0*/  @!P1 BRA `(.L_x_18) ;  /* 0x00000074002c9947 */ /* 0x002fea0003800000 */
.L_x_17:
[----:B------:R-:W-:Y:S01]  /*32e0*/  R2UR UR40, R6 ;  /* 0x00000000062872ca */ /* 0x000fe200000e0000 */
[----:B------:R-:W-:Y:S01]  /*32f0*/  UIMAD UR10, UR38, 0x900, UR60 ;  /* 0x00000900260a78a4 */ /* 0x000fe2000f8e023c */
[----:B------:R-:W-:Y:S01]  /*3300*/  R2UR UR41, R7 ;  /* 0x00000000072972ca */ /* 0x000fe200000e0000 */
[----:B------:R-:W-:Y:S01]  /*3310*/  WARPGROUP.ARRIVE ;  /* 0x00000000000079c5 */ /* 0x000fe20000000000 */
[----:B------:R-:W-:Y:S01]  /*3320*/  UMOV UR43, 0x40000040 ;  /* 0x40000040002b7882 */ /* 0x000fe20000000000 */
[----:B------:R-:W-:Y:S01]  /*3330*/  UIADD3 UR14, UR10, 0x302, URZ ;  /* 0x000003020a0e7890 */ /* 0x000fe2000fffe03f */
[-C--:B------:R-:W-:Y:S01]  /*3340*/  FMUL.FTZ R24, R24, R11.reuse ;  /* 0x0000000b18187220 */ /* 0x080fe20000410000 */
[----:B------:R-:W-:Y:S01]  /*3350*/  UMOV UR15, 0x40000040 ;  /* 0x40000040000f7882 */ /* 0x000fe20000000000 */
[----:B------:R-:W-:Y:S01]  /*3360*/  UMOV UR42, UR10 ;  /* 0x0000000a002a7c82 */ /* 0x000fe20008000000 */
[----:B------:R-:W-:Y:S01]  /*3370*/  UIADD3 UR18, UR10, 0x304, URZ ;  /* 0x000003040a127890 */ /* 0x000fe2000fffe03f */
[-C--:B------:R-:W-:Y:S01]  /*3380*/  FMUL.FTZ R25, R25, R11.reuse ;  /* 0x0000000b19197220 */ /* 0x080fe20000410000 */
[----:B------:R-:W-:Y:S01]  /*3390*/  UMOV UR19, 0x40000040 ;  /* 0x4000004000137882 */ /* 0x000fe20000000000 */
[----:B------:R-:W-:Y:S01]  /*33a0*/  UIADD3 UR22, UR10, 0x306, URZ ;  /* 0x000003060a167890 */ /* 0x000fe2000fffe03f */
[-C--:B------:R-:W-:Y:S01]  /*33b0*/  FMUL.FTZ R28, R28, R11.reuse ;  /* 0x0000000b1c1c7220 */ /* 0x080fe20000410000 */
[----:B------:R-:W-:Y:S01]  /*33c0*/  UMOV UR23, 0x40000040 ;  /* 0x4000004000177882 */ /* 0x000fe20000000000 */
[----:B------:R-:W-:Y:S01]  /*33d0*/  HGMMA.64x96x16.F32.BF16 R88, gdesc[UR40], RZ, !UPT, gsb0 ;  /* 0x01600000285879f0 */ /* 0x000fe2000c0018ff */
[----:B------:R-:W-:Y:S01]  /*33e0*/  UIADD3 UR42, UR10, 0x2, URZ ;  /* 0x000000020a2a7890 */ /* 0x000fe2000fffe03f */
[-C--:B------:R-:W-:Y:S01]  /*33f0*/  FMUL.FTZ R29, R29, R11.reuse ;  /* 0x0000000b1d1d7220 */ /* 0x080fe20000410000 */
[----:B------:R-:W-:Y:S01]  /*3400*/  UMOV UR40, UR56 ;  /* 0x0000003800287c82 */ /* 0x000fe20008000000 */
[----:B------:R-:W-:Y:S01]  /*3410*/  UMOV UR41, UR57 ;  /* 0x0000003900297c82 */ /* 0x000fe20008000000 */
[----:B------:R-:W-:Y:S01]  /*3420*/  UMOV UR43, 0x40000040 ;  /* 0x40000040002b7882 */ /* 0x000fe20000000000 */
[----:B------:R-:W-:Y:S01]  /*3430*/  UIADD3 UR26, UR10, 0x600, URZ ;  /* 0x000006000a1a7890 */ /* 0x000fe2000fffe03f */
[-C--:B------:R-:W-:Y:S01]  /*3440*/  FMUL.FTZ R32, R32, R11.reuse ;  /* 0x0000000b20207220 */ /* 0x080fe20000410000 */
[----:B------:R-:W-:Y:S01]  /*3450*/  UMOV UR27, 0x40000040 ;  /* 0x40000040001b7882 */ /* 0x000fe20000000000 */
[----:B------:R-:W-:Y:S01]  /*3460*/  UIADD3 UR30, UR10, 0x602, URZ ;  /* 0x000006020a1e7890 */ /* 0x000fe2000fffe03f */
[-C--:B------:R-:W-:Y:S01]  /*3470*/  FMUL.FTZ R33, R33, R11.reuse ;  /* 0x0000000b21217220 */ /* 0x080fe20000410000 */
[----:B------:R-:W-:Y:S01]  /*3480*/  UMOV UR31, 0x40000040 ;  /* 0x40000040001f7882 */ /* 0x000fe20000000000 */
[----:B------:R-:W-:Y:S01]  /*3490*/  UIADD3 UR34, UR10, 0x604, URZ ;  /* 0x000006040a227890 */ /* 0x000fe2000fffe03f */
[-C--:B------:R-:W-:Y:S01]  /*34a0*/  FMUL.FTZ R36, R36, R11.reuse ;  /* 0x0000000b24247220 */ /* 0x080fe20000410000 */
[----:B------:R-:W-:Y:S01]  /*34b0*/  UMOV UR35, 0x40000040 ;  /* 0x4000004000237882 */ /* 0x000fe20000000000 */
[-C--:B------:R-:W-:Y:S01]  /*34c0*/  FMUL.FTZ R37, R37, R11.reuse ;  /* 0x0000000b25257220 */ /* 0x080fe20000410000 */
        /* <DEDUP_REMOVED lines=23> */
[----:B------:R-:W-:Y:S01]  /*3640*/  FMUL.FTZ R85, R85, R11 ;  /* 0x0000000b55557220 */ /* 0x000fe20000410000 */
        /* <DEDUP_REMOVED lines=32> */
[----:B------:R-:W-:-:S02]  /*3850*/  WARPGROUP.DEPBAR.LE gsb0, 0x0 ;  /* 0x00008000000079c5 */ /* 0x000fc40000010000 */
[----:B------:R-:W-:-:S06]  /*3860*/  WARPGROUP.ARRIVE ;  /* 0x00000000000079c5 */ /* 0x000fcc0000000000 */
[----:B------:R-:W-:Y:S01]  /*3870*/  HGMMA.64x96x16.F32.BF16 R88, gdesc[UR40], R88, gsb0 ;  /* 0x01600000285879f0 */ /* 0x000fe20008001858 */
[----:B------:R-:W-:Y:S01]  /*3880*/  UIADD3 UR42, UR10, 0x4, URZ ;  /* 0x000000040a2a7890 */ /* 0x000fe2000fffe03f */
[----:B------:R-:W-:Y:S01]  /*3890*/  UMOV UR40, UR52 ;  /* 0x0000003400287c82 */ /* 0x000fe20008000000 */
[----:B------:R-:W-:Y:S01]  /*38a0*/  UMOV UR41, UR53 ;  /* 0x0000003500297c82 */ /* 0x000fe20008000000 */
[----:B------:R-:W-:Y:S01]  /*38b0*/  UMOV UR43, 0x40000040 ;  /* 0x40000040002b7882 */ /* 0x000fe20000000000 */
[----:B------:R-:W-:Y:S02]  /*38c0*/  WARPGROUP.DEPBAR.LE gsb0, 0x0 ;  /* 0x00008000000079c5 */ /* 0x000fe40000010000 */
        /* <DEDUP_REMOVED lines=44> */
.L_x_19:
[----:B------:R-:W-:Y:S01]  /*3b90*/  ULEA UR10, UR5, UR6, 0x3 ;  /* 0x00000006050a7291 */ /* 0x000fe2000f8e183f */
[----:B01----:R-:W-:-:S05]  /*3ba0*/  IMAD.U32 R0, RZ, RZ, UR4 ;  /* 0x00000004ff007e24 */ /* 0x003fca000f8e00ff */
[----:B------:R-:W-:-:S04]  /*3bb0*/  SHF.L.U32 R0, R0, 0x1f, RZ ;  /* 0x0000001f00007819 */ /* 0x000fc800000006ff */
[----:B------:R0:W1:Y:S01]  /*3bc0*/  SYNCS.PHASECHK.TRANS64.TRYWAIT P1, [UR10+0x2a850], R0 ;  /* 0x02a85000ff0075a7 */ /* 0x000062000802014a */
[----:B------:R-:W-:Y:S05]  /*3bd0*/  @!P0 BRA `(.L_x_20) ;  /* 0x0000000000048947 */ /* 0x000fea0003800000 */
[----:B------:R-:W-:Y:S01]  /*3be0*/  BPT.TRAP 0x1 ;  /* 0x000000040000795c */ /* 0x000fe20000300000 */
.L_x_20:
[----:B-1----:R-:W-:Y:S05]  /*3bf0*/  @P1 BRA `(.L_x_21) ;  /* 0x0000000000081947 */ /* 0x002fea0003800000 */
[----:B------:R-:W1:Y:S02]  /*3c00*/  SYNCS.PHASECHK.TRANS64.TRYWAIT P1, [UR10+0x2a850], R0 ;  /* 0x02a85000ff0075a7 */ /* 0x000e64000802014a */
[----:B-1----:R-:W-:Y:S05]  /*3c10*/  @!P1 BRA `(.L_x_22) ;  /* 0x0000006800f49947 */ /* 0x002fea0003800000 */
.L_x_21:
[----:B------:R-:W-:Y:S01]  /*3c20*/  UIADD3 UR6, UR6, 0x400, URZ ;  /* 0x0000040006067890 */ /* 0x000fe2000fffe03f */
[----:B------:R-:W-:Y:S01]  /*3c30*/  WARPGROUP.ARRIVE ;  /* 0x00000000000079c5 */ /* 0x000fe20000000000 */
[----:B------:R-:W-:Y:S02]  /*3c40*/  UMOV UR15, 0x40000040 ;  /* 0x40000040000f7882 */ /* 0x000fe40000000000 */
[----:B------:R-:W-:-:S04]  /*3c50*/  USHF.R.U32.HI UR6, URZ, 0x4, UR6 ;  /* 0x000000043f067899 */ /* 0x000fc80008011606 */
[----:B------:R-:W-:-:S04]  /*3c60*/  ULOP3.LUT UR6, UR6, 0x3fff, URZ, 0xc0, !UPT ;  /* 0x00003fff06067892 */ /* 0x000fc8000f8ec03f */
[----:B------:R-:W-:-:S04]  /*3c70*/  ULOP3.LUT UR4, UR6, 0x3000000, URZ, 0xfc, !UPT ;  /* 0x0300000006047892 */ /* 0x000fc8000f8efc3f */
[----:B------:R-:W-:-:S07]  /*3c80*/  UIMAD UR4, UR5, 0x600, UR4 ;  /* 0x00000600050478a4 */ /* 0x000fce000f8e0204 */
[----:B------:R-:W-:Y:S02]  /*3c90*/  UMOV UR14, UR4 ;  /* 0x00000004000e7c82 */ /* 0x000fe40008000000 */
[----:B------:R-:W-:Y:S01]  /*3ca0*/  HGMMA.64x128x16.F32.BF16 R24, R136, gdesc[UR12].tnspB, R24, gsb0 ;  /* 0x41e0000c88187df0 */ /* 0x000fe20008001818 */
[----:B------:R-:W-:Y:S01]  /*3cb0*/  UIADD3 UR14, UR4, 0x80, URZ ;  /* 0x00000080040e7890 */ /* 0x000fe2000fffe03f */
[----:B------:R-:W-:Y:S01]  /*3cc0*/  UMOV UR15, 0x40000040 ;  /* 0x40000040000f7882 */ /* 0x000fe20000000000 */
[----:B------:R-:W-:Y:S02]  /*3cd0*/  WARPGROUP.DEPBAR.LE gsb0, 0x0 ;  /* 0x00008000000079c5 */ /* 0x000fe40000010000 */
[----:B------:R-:W-:-:S07]  /*3ce0*/  WARPGROUP.ARRIVE ;  /* 0x00000000000079c5 */ /* 0x000fce0000000000 */
        /* <DEDUP_REMOVED lines=13> */
[----:B------:R-:W-:Y:S01]  /*3dc0*/  UIADD3 UR4, UR4, 0x280, URZ ;  /* 0x0000028004047890 */ /* 0x000fe2000fffe03f */
[----:B------:R-:W-:Y:S02]  /*3dd0*/  WARPGROUP.DEPBAR.LE gsb0, 0x0 ;  /* 0x00008000000079c5 */ /* 0x000fe40000010000 */
[----:B------:R-:W-:-:S06]  /*3de0*/  WARPGROUP.ARRIVE ;  /* 0x00000000000079c5 */ /* 0x000fcc0000000000 */
[----:B------:R-:W-:Y:S01]  /*3df0*/  HGMMA.64x128x16.F32.BF16 R24, R152, gdesc[UR12].tnspB, R24, gsb0 ;  /* 0x41e0000c98187df0 */ /* 0x000fe20008001818 */
[----:B------:R-:W-:Y:S01]  /*3e00*/  UMOV UR14, UR4 ;  /* 0x00000004000e7c82 */ /* 0x000fe20008000000 */
[----:B------:R-:W-:Y:S01]  /*3e10*/  UMOV UR15, 0x40000040 ;  /* 0x40000040000f7882 */ /* 0x000fe20000000000 */
[----:B------:R-:W-:Y:S02]  /*3e20*/  WARPGROUP.DEPBAR.LE gsb0, 0x0 ;  /* 0x00008000000079c5 */ /* 0x000fe40000010000 */
[----:B------:R-:W-:-:S07]  /*3e30*/  WARPGROUP.ARRIVE ;  /* 0x00000000000079c5 */ /* 0x000fce0000000000 */
[----:B------:R-:W-:Y:S03]  /*3e40*/  HGMMA.64x128x16.F32.BF16 R24, R156, gdesc[UR12].tnspB, R24, gsb0 ;  /* 0x41e0000c9c187df0 */ /* 0x000fe60008001818 */
[----:B------:R-:W-:Y:S02]  /*3e50*/  WARPGROUP.DEPBAR.LE gsb0, 0x0 ;  /* 0x00008000000079c5 */ /* 0x000fe40000010000 */
[----:B------:R-:W-:Y:S05]  /*3e60*/  @!P0 BRA `(.L_x_23) ;  /* 0x0000000000048947 */ /* 0x000fea0003800000 */
[----:B------:R-:W-:Y:S01]  /*3e70*/  BPT.TRAP 0x1 ;  /* 0x000000040000795c */ /* 0x000fe20000300000 */
.L_x_23:
[----:B01----:R-:W-:Y:S01]  /*3e80*/  FMNMX.FTZ R0, R88, R13, !PT ;  /* 0x0000000d58007209 */ /* 0x003fe20007810000 */
[----:B------:R-:W-:Y:S01]  /*3e90*/  UIADD3 UR7, UR7, 0x2a840, URZ ;  /* 0x0002a84007077890 */ /* 0x000fe2000fffe03f */
[----:B------:R-:W-:Y:S02]  /*3ea0*/  FMNMX.FTZ R14, R90, R12, !PT ;  /* 0x0000000c5a0e7209 */ /* 0x000fe40007810000 */
[----:B------:R-:W-:Y:S01]  /*3eb0*/  FMNMX.FTZ R3, R89, R0, !PT ;  /* 0x0000000059037209 */ /* 0x000fe20007810000 */
[----:B------:R-:W-:Y:S01]  /*3ec0*/  UPRMT UR7, UR11, 0x654, UR7 ;  /* 0x000006540b077896 */ /* 0x000fe20008000007 */
[----:B------:R-:W-:Y:S02]  /*3ed0*/  FMNMX.FTZ R5, R91, R14, !PT ;  /* 0x0000000e5b057209 */ /* 0x000fe40007810000 */
[----:B------:R-:W-:Y:S02]  /*3ee0*/  FMNMX.FTZ R0, R92, R3, !PT ;  /* 0x000000035c007209 */ /* 0x000fe40007810000 */
[----:B------:R-:W-:-:S02]  /*3ef0*/  FMNMX.FTZ R14, R94, R5, !PT ;  /* 0x000000055e0e7209 */ /* 0x000fc40007810000 */
[----:B------:R-:W-:Y:S02]  /*3f00*/  FMNMX.FTZ R3, R93, R0, !PT ;  /* 0x000000005d037209 */ /* 0x000fe40007810000 */
[----:B------:R-:W-:Y:S01]  /*3f10*/  FMNMX.FTZ R5, R95, R14, !PT ;  /* 0x0000000e5f057209 */ /* 0x000fe20007810000 */
[----:B------:R-:W-:Y:S01]  /*3f20*/  SYNCS.ARRIVE.TRANS64.RED.A1T0 RZ, [UR7], RZ ;  /* 0x000000ffffff79a7 */ /* 0x000fe20008100407 */
[----:B------:R-:W-:Y:S02]  /*3f30*/  FMNMX.FTZ R0, R96, R3, !PT ;  /* 0x0000000360007209 */ /* 0x000fe40007810000 */
[----:B------:R-:W-:Y:S02]  /*3f40*/  FMNMX.FTZ R14, R98, R5, !PT ;  /* 0x00000005620e7209 */ /* 0x000fe40007810000 */
[----:B------:R-:W-:Y:S02]  /*3f50*/  FMNMX.FTZ R3, R97, R0, !PT ;  /* 0x0000000061037209 */ /* 0x000fe40007810000 */
[----:B------:R-:W-:-:S02]  /*3f60*/  FMNMX.FTZ R5, R99, R14, !PT ;  /* 0x0000000e63057209 */ /* 0x000fc40007810000 */
[----:B------:R-:W-:Y:S02]  /*3f70*/  FMNMX.FTZ R0, R100, R3, !PT ;  /* 0x0000000364007209 */ /* 0x000fe40007810000 */
[----:B------:R-:W-:Y:S02]  /*3f80*/  FMNMX.FTZ R14, R102, R5, !PT ;  /* 0x00000005660e7209 */ /* 0x000fe40007810000 */
        /* <DEDUP_REMOVED lines=33> */
[----:B------:R-:W-:-:S03]  /*41a0*/  FMNMX.FTZ R14, R135, R14, !PT ;  /* 0x0000000e870e7209 */ /* 0x000fc60007810000 */
[----:B------:R-:W0:Y:S04]  /*41b0*/  SHFL.BFLY PT, R0, R9, 0x2, 0x1f ;  /* 0x0c401f0009007f89 */ /* 0x000e2800000e0000 */
[----:B------:R-:W1:Y:S01]  /*41c0*/  SHFL.BFLY PT, R3, R14, 0x2, 0x1f ;  /* 0x0c401f000e037f89 */ /* 0x000e6200000e0000 */
[----:B0-----:R-:W-:Y:S02]  /*41d0*/  FMNMX.FTZ R15, R9, R0, !PT ;  /* 0x00000000090f7209 */ /* 0x001fe40007810000 */
[----:B------:R-:W0:Y:S01]  /*41e0*/  LDC R0, c[0x0][0x988] ;  /* 0x00026200ff007b82 */ /* 0x000e220000000800 */
[----:B-1----:R-:W-:Y:S02]  /*41f0*/  FMNMX.FTZ R21, R14, R3, !PT ;  /* 0x000000030e157209 */ /* 0x002fe40007810000 */
[----:B------:R-:W1:Y:S04]  /*4200*/  SHFL.BFLY PT, R20, R15, 0x1, 0x1f ;  /* 0x0c201f000f147f89 */ /* 0x000e6800000e0000 */
[----:B------:R-:W2:Y:S01]  /*4210*/  SHFL.BFLY PT, R136, R21, 0x1, 0x1f ;  /* 0x0c201f0015887f89 */ /* 0x000ea200000e0000 */
[----:B-1----:R-:W-:-:S02]  /*4220*/  FMNMX.FTZ R3, R15, R20, !PT ;  /* 0x000000140f037209 */ /* 0x002fc40007810000 */
[----:B--2---:R-:W-:-:S03]  /*4230*/  FMNMX.FTZ R5, R21, R136, !PT ;  /* 0x0000008815057209 */ /* 0x004fc60007810000 */
[C---:B0-----:R-:W-:Y:S01]  /*4240*/  FMUL.FTZ R137, R3.reuse, R0 ;  /* 0x0000000003897220 */ /* 0x041fe20000410000 */
[----:B------:R-:W-:-:S03]  /*4250*/  FADD.FTZ R11, -R3, R13 ;  /* 0x0000000d030b7221 */ /* 0x000fc60000010100 */
[-CC-:B------:R-:W-:Y:S01]  /*4260*/  FFMA.FTZ R13, R89, R0.reuse, -R137.reuse ;  /* 0x00000000590d7223 */ /* 0x180fe20000010889 */
[-CC-:B------:R-:W-:Y:S01]  /*4270*/  FFMA.FTZ R89, R101, R0.reuse, -R137.reuse ;  /* 0x0000000065597223 */ /* 0x180fe20000010889 */
[-CC-:B------:R-:W-:Y:S01]  /*4280*/  FFMA.FTZ R101, R113, R0.reuse, -R137.reuse ;  /* 0x0000000071657223 */ /* 0x180fe20000010889 */
[-CC-:B------:R-:W-:Y:S01]  /*4290*/  FFMA.FTZ R113, R125, R0.reuse, -R137.reuse ;  /* 0x000000007d717223 */ /* 0x180fe20000010889 */
[C---:B------:R-:W-:Y:S01]  /*42a0*/  FADD.FTZ R9, -R5.reuse, R12 ;  /* 0x0000000c05097221 */ /* 0x040fe20000010100 */
[-C--:B------:R-:W-:Y:S01]  /*42b0*/  FMUL.FTZ R125, R5, R0.reuse ;  /* 0x00000000057d7220 */ /* 0x080fe20000410000 */
[-C--:B------:R-:W-:Y:S01]  /*42c0*/  FMUL.FTZ R11, R11, R0.reuse ;  /* 0x000000000b0b7220 */ /* 0x080fe20000410000 */
[-CC-:B------:R-:W-:Y:S01]  /*42d0*/  FFMA.FTZ R136, R88, R0.reuse, -R137.reuse ;  /* 0x0000000058887223 */ /* 0x180fe20000010889 */
[-C--:B------:R-:W-:Y:S01]  /*42e0*/  FMUL.FTZ R9, R9, R0.reuse ;  /* 0x0000000009097220 */ /* 0x080fe20000410000 */
[-CC-:B------:R-:W-:Y:S01]  /*42f0*/  FFMA.FTZ R15, R93, R0.reuse, -R137.reuse ;  /* 0x000000005d0f7223 */ /* 0x180fe20000010889 */
[-C--:B------:R-:W-:Y:S01]  /*4300*/  FFMA.FTZ R21, R97, R0.reuse, -R137 ;  /* 0x0000000061157223 */ /* 0x080fe20000010889 */
[-C--:B------:R-:W-:Y:S01]  /*4310*/  FFMA.FTZ R12, R90, R0.reuse, -R125 ;  /* 0x000000005a0c7223 */ /* 0x080fe2000001087d */
[-CC-:B------:R-:W-:Y:S01]  /*4320*/  FFMA.FTZ R93, R105, R0.reuse, -R137.reuse ;  /* 0x00000000695d7223 */ /* 0x180fe20000010889 */
        /* <DEDUP_REMOVED lines=15> */
[-C--:B------:R-:W-:Y:S01]  /*4420*/  FFMA.FTZ R121, R133, R0.reuse, -R137 ;  /* 0x0000000085797223 */ /* 0x080fe20000010889 */
        /* <DEDUP_REMOVED lines=17> */
[----:B------:R-:W0:Y:S01]  /*4540*/  MUFU.EX2 R136, R136 ;  /* 0x0000008800887308 */ /* 0x000e220000000800 */
[-CC-:B------:R-:W-:Y:S01]  /*4550*/  FFMA.FTZ R122, R122, R0.reuse, -R125.reuse ;  /* 0x000000007a7a7223 */ /* 0x180fe2000001087d */
[-CC-:B------:R-:W-:Y:S01]  /*4560*/  FFMA.FTZ R123, R123, R0.reuse, -R125.reuse ;  /* 0x000000007b7b7223 */ /* 0x180fe2000001087d */
[-CC-:B------:R-:W-:Y:S01]  /*4570*/  FFMA.FTZ R126, R126, R0.reuse, -R125.reuse ;  /* 0x000000007e7e7223 */ /* 0x180fe2000001087d */
[-CC-:B------:R-:W-:Y:S01]  /*4580*/  FFMA.FTZ R127, R127, R0.reuse, -R125.reuse ;  /* 0x000000007f7f7223 */ /* 0x180fe2000001087d */
[-CC-:B------:R-:W-:Y:S01]  /*4590*/  FFMA.FTZ R130, R130, R0.reuse, -R125.reuse ;  /* 0x0000000082827223 */ /* 0x180fe2000001087d */
[-CC-:B------:R-:W-:Y:S01]  /*45a0*/  FFMA.FTZ R131, R131, R0.reuse, -R125.reuse ;  /* 0x0000000083837223 */ /* 0x180fe2000001087d */
[-CC-:B------:R-:W-:Y:S01]  /*45b0*/  FFMA.FTZ R134, R134, R0.reuse, -R125.reuse ;  /* 0x0000000086867223 */ /* 0x180fe2000001087d */
[----:B------:R-:W1:Y:S01]  /*45c0*/  MUFU.EX2 R12, R12 ;  /* 0x0000000c000c7308 */ /* 0x000e620000000800 */
[----:B------:R-:W-:-:S07]  /*45d0*/  FFMA.FTZ R125, R135, R0, -R125 ;  /* 0x00000000877d7223 */ /* 0x000fce000001087d */
[----:B------:R-:W2:Y:S01]  /*45e0*/  MUFU.EX2 R13, R13 ;  /* 0x0000000d000d7308 */ /* 0x000ea20000000800 */
[----:B0-----:R-:W-:-:S07]  /*45f0*/  FFMA.FTZ R8, R11, R8, R136 ;  /* 0x000000080b087223 */ /* 0x001fce0000010088 */
[----:B------:R-:W0:Y:S01]  /*4600*/  MUFU.EX2 R137, R137 ;  /* 0x0000008900897308 */ /* 0x000e220000000800 */
[----:B-1----:R-:W-:-:S07]  /*4610*/  FFMA.FTZ R4, R9, R4, R12 ;  /* 0x0000000409047223 */ /* 0x002fce000001000c */
[----:B------:R-:W1:Y:S01]  /*4620*/  MUFU.EX2 R138, R138 ;  /* 0x0000008a008a7308 */ /* 0x000e620000000800 */
[----:B--2---:R-:W-:-:S07]  /*4630*/  FADD.FTZ R91, R13, R8 ;  /* 0x000000080d5b7221 */ /* 0x004fce0000010000 */
[----:B------:R-:W2:Y:S01]  /*4640*/  MUFU.EX2 R139, R139 ;  /* 0x0000008b008b7308 */ /* 0x000ea20000000800 */
[----:B0-----:R-:W-:-:S07]  /*4650*/  FADD.FTZ R4, R137, R4 ;  /* 0x0000000489047221 */ /* 0x001fce0000010000 */
[----:B------:R-:W0:Y:S01]  /*4660*/  MUFU.EX2 R15, R15 ;  /* 0x0000000f000f7308 */ /* 0x000e220000000800 */
[----:B-1----:R-:W-:-:S07]  /*4670*/  FADD.FTZ R8, R138, R91 ;  /* 0x0000005b8a087221 */ /* 0x002fce0000010000 */
        /* <DEDUP_REMOVED lines=81> */
[----:B0-----:R-:W-:Y:S01]  /*4b90*/  FADD.FTZ R4, R159, R4 ;  /* 0x000000049f047221 */ /* 0x001fe20000010000 */
[----:B-1----:R-:W-:-:S03]  /*4ba0*/  FADD.FTZ R8, R121, R8 ;  /* 0x0000000879087221 */ /* 0x002fc60000010000 */
[----:B--2---:R-:W-:Y:S01]  /*4bb0*/  FADD.FTZ R4, R125, R4 ;  /* 0x000000047d047221 */ /* 0x004fe20000010000 */
[----:B------:R-:W-:Y:S06]  /*4bc0*/  @!P0 BRA `(.L_x_24) ;  /* 0x0000000000048947 */ /* 0x000fec0003800000 */
[----:B------:R-:W-:Y:S01]  /*4bd0*/  BPT.TRAP 0x1 ;  /* 0x000000040000795c */ /* 0x000fe20000300000 */
.L_x_24:
[----:B------:R-:W-:Y:S01]  /*4be0*/  UIADD3 UR10, UR10, 0x2a860, URZ ;  /* 0x0002a8600a0a7890 */ /* 0x000fe2000fffe03f */
[C---:B------:R-:W-:Y:S01]  /*4bf0*/  ISETP.GT.AND P1, PT, R10.reuse, RZ, PT ;  /* 0x000000ff0a00720c */ /* 0x040fe20003f24270 */
[----:B------:R-:W-:Y:S01]  /*4c00*/  UMOV UR4, UR39 ;  /* 0x0000002700047c82 */ /* 0x000fe20008000000 */
[----:B------:R-:W-:Y:S01]  /*4c10*/  UMOV UR5, UR38 ;  /* 0x0000002600057c82 */ /* 0x000fe20008000000 */
[----:B------:R-:W-:Y:S01]  /*4c20*/  UPRMT UR10, UR11, 0x654, UR10 ;  /* 0x000006540b0a7896 */ /* 0x000fe2000800000a */
[----:B------:R-:W-:Y:S01]  /*4c30*/  F2FP.BF16.F32.PACK_AB R136, R13, R136 ;  /* 0x000000880d88723e */ /* 0x000fe200000010ff */
[----:B------:R-:W-:Y:S01]  /*4c40*/  VIADD R10, R10, 0xffffffff ;  /* 0xffffffff0a0a7836 */ /* 0x000fe20000000000 */
[----:B------:R-:W-:Y:S01]  /*4c50*/  F2FP.BF16.F32.PACK_AB R137, R137, R12 ;  /* 0x0000000c8989723e */ /* 0x000fe200000010ff */
[----:B------:R-:W-:Y:S01]  /*4c60*/  IMAD.MOV.U32 R13, RZ, RZ, R3 ;  /* 0x000000ffff0d7224 */ /* 0x000fe200078e0003 */
[----:B------:R-:W-:Y:S02]  /*4c70*/  F2FP.BF16.F32.PACK_AB R138, R15, R138 ;  /* 0x0000008a0f8a723e */ /* 0x000fe400000010ff */
[----:B------:R-:W-:-:S02]  /*4c80*/  F2FP.BF16.F32.PACK_AB R139, R95, R139 ;  /* 0x0000008b5f8b723e */ /* 0x000fc400000010ff */
[----:B------:R-:W-:Y:S01]  /*4c90*/  SYNCS.ARRIVE.TRANS64.RED.A1T0 RZ, [UR10], RZ ;  /* 0x000000ffffff79a7 */ /* 0x000fe2000810040a */
[----:B------:R-:W-:Y:S02]  /*4ca0*/  F2FP.BF16.F32.PACK_AB R140, R21, R140 ;  /* 0x0000008c158c723e */ /* 0x000fe400000010ff */
[----:B------:R-:W-:Y:S02]  /*4cb0*/  F2FP.BF16.F32.PACK_AB R141, R99, R141 ;  /* 0x0000008d638d723e */ /* 0x000fe400000010ff */
[----:B------:R-:W-:Y:S02]  /*4cc0*/  F2FP.BF16.F32.PACK_AB R142, R89, R142 ;  /* 0x0000008e598e723e */ /* 0x000fe400000010ff */
[----:B------:R-:W-:Y:S02]  /*4cd0*/  F2FP.BF16.F32.PACK_AB R143, R103, R143 ;  /* 0x0000008f678f723e */ /* 0x000fe400000010ff */
[----:B------:R-:W-:Y:S02]  /*4ce0*/  F2FP.BF16.F32.PACK_AB R144, R93, R144 ;  /* 0x000000905d90723e */ /* 0x000fe400000010ff */
[----:B------:R-:W-:-:S02]  /*4cf0*/  F2FP.BF16.F32.PACK_AB R145, R107, R145 ;  /* 0x000000916b91723e */ /* 0x000fc400000010ff */
        /* <DEDUP_REMOVED lines=14> */
[----:B------:R-:W-:Y:S01]  /*4de0*/  MOV R12, R5 ;  /* 0x00000005000c7202 */ /* 0x000fe20000000f00 */
[----:B------:R-:W-:Y:S06]  /*4df0*/  @P1 BRA `(.L_x_25) ;  /* 0xffffffe000e81947 */ /* 0x000fec000383ffff */
.L_x_14:
[----:B------:R-:W-:Y:S06]  /*4e00*/  BAR.ARV 0x8, 0x180 ;  /* 0x0206000000007b1d */ /* 0x000fec0000002000 */
        /* <DEDUP_REMOVED lines=64> */
[----:B------:R-:W-:Y:S06]  /*5210*/  @!P0 BRA `(.L_x_26) ;  /* 0x0000000000048947 */ /* 0x000fec0003800000 */
[----:B------:R-:W-:Y:S01]  /*5220*/  BPT.TRAP 0x1 ;  /* 0x000000040000795c */ /* 0x000fe20000300000 */
.L_x_26:
[----:B------:R-:W0:Y:S01]  /*5230*/  S2UR UR13, SR_CgaCtaId ;  /* 0x00000000000d79c3 */ /* 0x000e220000008800 */
[----:B------:R-:W-:Y:S01]  /*5240*/  UMOV UR4, 0x400 ;  /* 0x0000040000047882 */ /* 0x000fe20000000000 */
[----:B------:R-:W-:-:S05]  /*5250*/  IMAD.U32 R6, RZ, RZ, UR39 ;  /* 0x00000027ff067e24 */ /* 0x000fca000f8e00ff */
[----:B------:R-:W-:Y:S01]  /*5260*/  SHF.L.U32 R6, R6, 0x1f, RZ ;  /* 0x0000001f06067819 */ /* 0x000fe200000006ff */
[----:B0-----:R-:W-:-:S04]  /*5270*/  ULEA UR4, UR13, UR4, 0x18 ;  /* 0x000000040d047291 */ /* 0x001fc8000f8ec03f */
[----:B------:R-:W-:-:S09]  /*5280*/  ULEA UR10, UR38, UR4, 0x3 ;  /* 0x00000004260a7291 */ /* 0x000fd2000f8e183f */
[----:B------:R0:W1:Y:S01]  /*5290*/  SYNCS.PHASECHK.TRANS64.TRYWAIT P1, [UR10+0x2a850], R6 ;  /* 0x02a85006ff0075a7 */ /* 0x000062000802014a */
[----:B------:R-:W-:Y:S05]  /*52a0*/  @!P0 BRA `(.L_x_27) ;  /* 0x0000000000048947 */ /* 0x000fea0003800000 */
[----:B------:R-:W-:Y:S01]  /*52b0*/  BPT.TRAP 0x1 ;  /* 0x000000040000795c */ /* 0x000fe20000300000 */
.L_x_27:
[----:B-1----:R-:W-:Y:S05]  /*52c0*/  @P1 BRA `(.L_x_28) ;  /* 0x0000000000081947 */ /* 0x002fea0003800000 */
[----:B------:R-:W1:Y:S02]  /*52d0*/  SYNCS.PHASECHK.TRANS64.TRYWAIT P1, [UR10+0x2a850], R6 ;  /* 0x02a85006ff0075a7 */ /* 0x000e64000802014a */
[----:B-1----:R-:W-:Y:S05]  /*52e0*/  @!P1 BRA `(.L_x_29) ;  /* 0x0000005400589947 */ /* 0x002fea0003800000 */
.L_x_28:
[----:B------:R-:W-:Y:S01]  /*52f0*/  UIADD3 UR5, UR4, 0x400, URZ ;  /* 0x0000040004057890 */ /* 0x000fe2000fffe03f */
[----:B------:R-:W-:Y:S01]  /*5300*/  WARPGROUP.ARRIVE ;  /* 0x00000000000079c5 */ /* 0x000fe20000000000 */
[----:B------:R-:W-:Y:S01]  /*5310*/  UMOV UR7, 0x40000040 ;  /* 0x4000004000077882 */ /* 0x000fe20000000000 */
[----:B------:R-:W-:Y:S01]  /*5320*/  UMOV UR15, 0x40000040 ;  /* 0x40000040000f7882 */ /* 0x000fe20000000000 */
[----:B------:R-:W-:Y:S01]  /*5330*/  USHF.R.U32.HI UR5, URZ, 0x4, UR5 ;  /* 0x000000043f057899 */ /* 0x000fe20008011605 */
[----:B-1----:R-:W1:Y:S01]  /*5340*/  SHFL.BFLY PT, R7, R8, 0x2, 0x1f ;  /* 0x0c401f0008077f89 */ /* 0x002e6200000e0000 */
[----:B------:R-:W-:Y:S02]  /*5350*/  IMAD.MOV.U32 R89, RZ, RZ, -0x800000 ;  /* 0xff800000ff597424 */ /* 0x000fe400078e00ff */
[----:B------:R-:W-:Y:S01]  /*5360*/  ULOP3.LUT UR5, UR5, 0x3fff, URZ, 0xc0, !UPT ;  /* 0x00003fff05057892 */ /* 0x000fe2000f8ec03f */
[----:B------:R-:W2:Y:S01]  /*5370*/  SHFL.BFLY PT, R9, R4, 0x2, 0x1f ;  /* 0x0c401f0004097f89 */ /* 0x000ea200000e0000 */
[----:B------:R-:W-:-:S02]  /*5380*/  IMAD.MOV.U32 R88, RZ, RZ, -0x800000 ;  /* 0xff800000ff587424 */ /* 0x000fc400078e00ff */
[----:B------:R-:W-:-:S04]  /*5390*/  ULOP3.LUT UR5, UR5, 0x3000000, URZ, 0xfc, !UPT ;  /* 0x0300000005057892 */ /* 0x000fc8000f8efc3f */
[----:B------:R-:W-:-:S04]  /*53a0*/  UIMAD UR6, UR38, 0x600, UR5 ;  /* 0x00000600260678a4 */ /* 0x000fc8000f8e0205 */
[----:B------:R-:W-:-:S05]  /*53b0*/  UIADD3 UR8, UR6, 0x80, URZ ;  /* 0x0000008006087890 */ /* 0x000fca000fffe03f */
[----:B------:R-:W-:Y:S01]  /*53c0*/  HGMMA.64x128x16.F32.BF16 R24, R136, gdesc[UR4].tnspB, R24, gsb0 ;  /* 0x41e0000488187df0 */ /* 0x000fe20008001818 */
[----:B------:R-:W-:Y:S01]  /*53d0*/  UMOV UR7, 0x40000040 ;  /* 0x4000004000077882 */ /* 0x000fe20000000000 */
[----:B------:R-:W-:Y:S01]  /*53e0*/  UMOV UR14, UR8 ;  /* 0x00000008000e7c82 */ /* 0x000fe20008000000 */
[----:B------:R-:W-:Y:S01]  /*53f0*/  UIADD3 UR8, UR6, 0x100, URZ ;  /* 0x0000010006087890 */ /* 0x000fe2000fffe03f */
[----:B-1----:R-:W-:Y:S01]  /*5400*/  FADD.FTZ R7, R7, R8 ;  /* 0x0000000807077221 */ /* 0x002fe20000010000 */
[----:B--2---:R-:W-:-:S04]  /*5410*/  FADD.FTZ R9, R9, R4 ;  /* 0x0000000409097221 */ /* 0x004fc80000010000 */
[----:B0-----:R-:W0:Y:S01]  /*5420*/  SHFL.BFLY PT, R6, R7, 0x1, 0x1f ;  /* 0x0c201f0007067f89 */ /* 0x001e2200000e0000 */
[----:B------:R-:W-:-:S03]  /*5430*/  IMAD.MOV.U32 R4, RZ, RZ, RZ ;  /* 0x000000ffff047224 */ /* 0x000fc600078e00ff */
[----:B------:R-:W1:Y:S01]  /*5440*/  SHFL.BFLY PT, R10, R9, 0x1, 0x1f ;  /* 0x0c201f00090a7f89 */ /* 0x000e6200000e0000 */
[----:B0-----:R-:W-:Y:S01]  /*5450*/  FADD.FTZ R12, R7, R6 ;  /* 0x00000006070c7221 */ /* 0x001fe20000010000 */
[----:B-1----:R-:W-:-:S04]  /*5460*/  FADD.FTZ R13, R9, R10 ;  /* 0x0000000a090d7221 */ /* 0x002fc80000010000 */
[----:B------:R-:W-:Y:S02]  /*5470*/  FSETP.NE.FTZ.AND P1, PT, R12, RZ, PT ;  /* 0x000000ff0c00720b */ /* 0x000fe40003f35000 */
[----:B------:R-:W-:Y:S02]  /*5480*/  MOV R10, RZ ;  /* 0x000000ff000a7202 */ /* 0x000fe40000000f00 */
[----:B------:R-:W-:-:S09]  /*5490*/  FSETP.NE.FTZ.AND P2, PT, R13, RZ, PT ;  /* 0x000000ff0d00720b */ /* 0x000fd20003f55000 */
[----:B------:R-:W0:Y:S01]  /*54a0*/  @P1 MUFU.LG2 R8, R12 ;  /* 0x0000000c00081308 */ /* 0x000e220000000c00 */
[----:B------:R-:W-:-:S03]  /*54b0*/  @P1 FMUL.FTZ R6, R0, 0.69314718246459960938 ;  /* 0x3f31721800061820 */ /* 0x000fc60000410000 */
[----:B------:R-:W-:-:S04]  /*54c0*/  @P2 FMUL.FTZ R9, R0, 0.69314718246459960938 ;  /* 0x3f31721800092820 */ /* 0x000fc80000410000 */
[----:B------:R-:W1:Y:S08]  /*54d0*/  @P2 MUFU.LG2 R11, R13 ;  /* 0x0000000d000b2308 */ /* 0x000e700000000c00 */
[----:B------:R2:W3:Y:S01]  /*54e0*/  @P1 MUFU.RCP R4, R12 ;  /* 0x0000000c00041308 */ /* 0x0004e20000001000 */
[----:B0-----:R-:W-:-:S04]  /*54f0*/  @P1 FMUL.FTZ R7, R8, 0.69314718246459960938 ;  /* 0x3f31721808071820 */ /* 0x001fc80000410000 */
[----:B------:R-:W-:-:S03]  /*5500*/  @P1 FFMA.FTZ R89, R6, R3, R7 ;  /* 0x0000000306591223 */ /* 0x000fc60000010007 */
[----:B------:R2:W0:Y:S01]  /*5510*/  @P2 MUFU.RCP R10, R13 ;  /* 0x0000000d000a2308 */ /* 0x0004220000001000 */
[----:B-1----:R-:W-:-:S04]  /*5520*/  @P2 FMUL.FTZ R0, R11, 0.69314718246459960938 ;  /* 0x3f3172180b002820 */ /* 0x002fc80000410000 */
[----:B------:R-:W-:Y:S01]  /*5530*/  @P2 FFMA.FTZ R88, R9, R5, R0 ;  /* 0x0000000509582223 */ /* 0x000fe20000010000 */
[----:B------:R-:W-:Y:S02]  /*5540*/  WARPGROUP.DEPBAR.LE gsb0, 0x0 ;  /* 0x00008000000079c5 */ /* 0x000fe40000010000 */
[----:B------:R-:W-:-:S06]  /*5550*/  WARPGROUP.ARRIVE ;  /* 0x00000000000079c5 */ /* 0x000fcc0000000000 */
[----:B------:R-:W-:Y:S01]  /*5560*/  HGMMA.64x128x16.F32.BF16 R24, R140, gdesc[UR12].tnspB, R24, gsb0 ;  /* 0x41e0000c8c187df0 */ /* 0x000fe20008001818 */
[----:B------:R-:W-:Y:S01]  /*5570*/  UMOV UR14, UR8 ;  /* 0x00000008000e7c82 */ /* 0x000fe20008000000 */
[----:B------:R-:W-:Y:S01]  /*5580*/  UMOV UR15, 0x40000040 ;  /* 0x40000040000f7882 */ /* 0x000fe20000000000 */
[----:B------:R-:W-:Y:S01]  /*5590*/  UIADD3 UR8, UR6, 0x180, URZ ;  /* 0x0000018006087890 */ /* 0x000fe2000fffe03f */
[----:B------:R-:W-:Y:S02]  /*55a0*/  WARPGROUP.DEPBAR.LE gsb0, 0x0 ;  /* 0x00008000000079c5 */ /* 0x000fe40000010000 */
[----:B------:R-:W-:-:S06]  /*55b0*/  WARPGROUP.ARRIVE ;  /* 0x00000000000079c5 */ /* 0x000fcc0000000000 */
[----:B------:R-:W-:Y:S01]  /*55c0*/  HGMMA.64x128x16.F32.BF16 R24, R144, gdesc[UR12].tnspB, R24, gsb0 ;  /* 0x41e0000c90187df0 */ /* 0x000fe20008001818 */
[----:B------:R-:W-:Y:S01]  /*55d0*/  UMOV UR14, UR8 ;  /* 0x00000008000e7c82 */ /* 0x000fe20008000000 */
[----:B------:R-:W-:Y:S01]  /*55e0*/  UMOV UR15, 0x40000040 ;  /* 0x40000040000f7882 */ /* 0x000fe20000000000 */
[----:B------:R-:W-:Y:S02]  /*55f0*/  UIADD3 UR8, UR6, 0x200, URZ ;  /* 0x0000020006087890 */ /* 0x000fe4000fffe03f */
        /* <DEDUP_REMOVED lines=10> */
[----:B------:R-:W-:-:S07]  /*56a0*/  WARPGROUP.ARRIVE ;  /* 0x00000000000079c5 */ /* 0x000fce0000000000 */
[----:B------:R-:W-:Y:S03]  /*56b0*/  HGMMA.64x128x16.F32.BF16 R24, R156, gdesc[UR4].tnspB, R24, gsb0 ;  /* 0x41e000049c187df0 */ /* 0x000fe60008001818 */
[----:B------:R-:W-:Y:S02]  /*56c0*/  WARPGROUP.DEPBAR.LE gsb0, 0x0 ;  /* 0x00008000000079c5 */ /* 0x000fe40000010000 */
[----:B0-23--:R-:W-:Y:S05]  /*56d0*/  @!P0 BRA `(.L_x_30) ;  /* 0x0000000000048947 */ /* 0x00dfea0003800000 */
[----:B------:R-:W-:Y:S01]  /*56e0*/  BPT.TRAP 0x1 ;  /* 0x000000040000795c */ /* 0x000fe20000300000 */
.L_x_30:
[----:B------:R-:W0:Y:S01]  /*56f0*/  S2UR UR5, SR_SWINHI ;  /* 0x00000000000579c3 */ /* 0x000e220000002f00 */
        /* <DEDUP_REMOVED lines=23> */
[----:B------:R-:W-:Y:S01]  /*5870*/  UMOV UR6, UR4 ;  /* 0x0000000400067c82 */ /* 0x000fe20008000000 */
[----:B0-----:R-:W-:Y:S01]  /*5880*/  UMOV UR7, UR5 ;  /* 0x0000000500077c82 */ /* 0x001fe20008000000 */
[----:B------:R-:W-:Y:S01]  /*5890*/  FMUL.FTZ R68, R68, R4 ;  /* 0x0000000444447220 */ /* 0x000fe20000410000 */
[----:B------:R-:W-:Y:S01]  /*58a0*/  MOV R37, UR7 ;  /* 0x0000000700257c02 */ /* 0x000fe20008000f00 */
[----:B------:R-:W-:-:S02]  /*58b0*/  IMAD.U32 R36, RZ, RZ, UR6 ;  /* 0x00000006ff247e24 */ /* 0x000fc4000f8e00ff */
        /* <DEDUP_REMOVED lines=8> */
[----:B------:R-:W-:-:S04]  /*5940*/  IMAD.WIDE R4, R165, 0x2, R36 ;  /* 0x00000002a5047825 */ /* 0x000fc800078e0224 */
[-C--:B------:R-:W-:Y:S01]  /*5950*/  FMUL.FTZ R104, R27, R10.reuse ;  /* 0x0000000a1b687220 */ /* 0x080fe20000410000 */
[-C--:B------:R-:W-:Y:S01]  /*5960*/  FMUL.FTZ R105, R38, R10.reuse ;  /* 0x0000000a26697220 */ /* 0x080fe20000410000 */
[----:B------:R-:W-:Y:S01]  /*5970*/  R2UR UR15, R161 ;  /* 0x00000000a10f72ca */ /* 0x000fe200000e0000 */
[----:B------:R-:W-:Y:S01]  /*5980*/  UIADD3 UR5, -UR61, URZ, URZ ;  /* 0x0000003f3d057290 */ /* 0x000fe2000fffe13f */
[C---:B------:R-:W-:Y:S01]  /*5990*/  IADD3 R27, P3, R4.reuse, 0x4000, RZ ;  /* 0x00004000041b7810 */ /* 0x040fe20007f7e0ff */
[----:B------:R-:W-:Y:S01]  /*59a0*/  ULDC UR11, c[0x0][0xc44] ;  /* 0x00031100000b7ab9 */ /* 0x000fe20000000800 */
[----:B------:R-:W-:Y:S01]  /*59b0*/  IADD3 R29, P2, R4, 0x4020, RZ ;  /* 0x00004020041d7810 */ /* 0x000fe20007f5e0ff */
[-C--:B------:R-:W-:Y:S01]  /*59c0*/  FMUL.FTZ R106, R31, R10.reuse ;  /* 0x0000000a1f6a7220 */ /* 0x080fe20000410000 */
[----:B------:R-:W-:Y:S01]  /*59d0*/  LOP3.LUT R0, R27, 0x380, RZ, 0xc0, !PT ;  /* 0x000003801b007812 */ /* 0x000fe200078ec0ff */
[----:B------:R-:W-:Y:S01]  /*59e0*/  ULDC.64 UR8, c[0x0][0xb90] ;  /* 0x0002e40000087ab9 */ /* 0x000fe20000000a00 */
[----:B------:R-:W-:Y:S01]  /*59f0*/  LOP3.LUT R8, R29, 0x380, RZ, 0xc0, !PT ;  /* 0x000003801d087812 */ /* 0x000fe200078ec0ff */
[----:B------:R-:W-:Y:S01]  /*5a00*/  FMUL.FTZ R98, R43, R10 ;  /* 0x0000000a2b627220 */ /* 0x000fe20000410000 */
[----:B------:R-:W-:Y:S01]  /*5a10*/  SHF.R.U64 R0, R0, 0x3, RZ ;  /* 0x0000000300007819 */ /* 0x000fe200000012ff */
[----:B------:R-:W-:Y:S01]  /*5a20*/  IMAD R9, R22, 0x40, R2 ;  /* 0x0000004016097824 */ /* 0x000fe200078e0202 */
[----:B------:R-:W-:Y:S01]  /*5a30*/  IADD3 R31, P1, R4, 0x4040, RZ ;  /* 0x00004040041f7810 */ /* 0x000fe20007f3e0ff */
[----:B------:R-:W-:Y:S01]  /*5a40*/  UIMAD UR11, UR11, UR5, UR15 ;  /* 0x000000050b0b72a4 */ /* 0x000fe2000f8e020f */
[----:B------:R-:W-:Y:S01]  /*5a50*/  LOP3.LUT R38, R0, R27, RZ, 0x3c, !PT ;  /* 0x0000001b00267212 */ /* 0x000fe200078e3cff */
[----:B------:R-:W0:Y:S01]  /*5a60*/  LDC R100, c[0x0][0xc38] ;  /* 0x00030e00ff647b82 */ /* 0x000e220000000800 */
[----:B------:R-:W-:Y:S01]  /*5a70*/  SHF.R.U64 R8, R8, 0x3, RZ ;  /* 0x0000000308087819 */ /* 0x000fe200000012ff */
[----:B------:R-:W-:Y:S01]  /*5a80*/  USHF.R.S32.HI UR12, URZ, 0x1f, UR11 ;  /* 0x0000001f3f0c7899 */ /* 0x000fe2000801140b */
[----:B------:R-:W-:Y:S01]  /*5a90*/  IADD3 R13, P6, R4, 0x20, RZ ;  /* 0x00000020040d7810 */ /* 0x000fe20007fde0ff */
[----:B------:R-:W-:Y:S01]  /*5aa0*/  IMAD.X R43, RZ, RZ, R5, P1 ;  /* 0x000000ffff2b7224 */ /* 0x000fe200008e0605 */
[----:B------:R-:W-:Y:S01]  /*5ab0*/  LOP3.LUT R40, R8, R29, RZ, 0x3c, !PT ;  /* 0x0000001d08287212 */ /* 0x000fe200078e3cff */
[----:B------:R-:W-:Y:S01]  /*5ac0*/  UIMAD UR5, UR12, UR8, URZ ;  /* 0x000000080c0572a4 */ /* 0x000fe2000f8e023f */
[----:B------:R-:W-:Y:S01]  /*5ad0*/  LOP3.LUT R8, R13, 0x380, RZ, 0xc0, !PT ;  /* 0x000003800d087812 */ /* 0x000fe200078ec0ff */
[----:B------:R-:W1:Y:S01]  /*5ae0*/  LDC R0, c[0x0][0xbe8] ;  /* 0x0002fa00ff007b82 */ /* 0x000e620000000800 */
[----:B------:R-:W-:Y:S01]  /*5af0*/  UIMAD.WIDE.U32 UR6, UR11, UR8, URZ ;  /* 0x000000080b0672a5 */ /* 0x000fe2000f8e003f */
[----:B------:R-:W-:Y:S01]  /*5b00*/  IMAD.WIDE R36, R9, 0x2, R36 ;  /* 0x0000000209247825 */ /* 0x000fe200078e0224 */
[----:B------:R-:W-:Y:S01]  /*5b10*/  UIMAD UR5, UR11, UR9, UR5 ;  /* 0x000000090b0572a4 */ /* 0x000fe2000f8e0205 */
[----:B------:R-:W-:-:S02]  /*5b20*/  SHF.R.U64 R8, R8, 0x3, RZ ;  /* 0x0000000308087819 */ /* 0x000fc400000012ff */
[-C--:B------:R-:W-:Y:S01]  /*5b30*/  FMUL.FTZ R108, R35, R10.reuse ;  /* 0x0000000a236c7220 */ /* 0x080fe20000410000 */
[--C-:B------:R-:W-:Y:S01]  /*5b40*/  IMAD.X R15, RZ, RZ, R5.reuse, P6 ;  /* 0x000000ffff0f7224 */ /* 0x100fe200030e0605 */
[----:B------:R-:W-:Y:S01]  /*5b50*/  UIADD3 UR5, UR7, UR5, URZ ;  /* 0x0000000507057290 */ /* 0x000fe2000fffe03f */
[----:B------:R-:W-:Y:S01]  /*5b60*/  LOP3.LUT R14, R8, R13, RZ, 0x3c, !PT ;  /* 0x0000000d080e7212 */ /* 0x000fe200078e3cff */
[----:B------:R-:W-:Y:S01]  /*5b70*/  IMAD.U32 R13, RZ, RZ, UR7 ;  /* 0x00000007ff0d7e24 */ /* 0x000fe2000f8e00ff */
[----:B------:R-:W-:Y:S01]  /*5b80*/  IADD3 R35, P6, R36, 0x1000, RZ ;  /* 0x0000100024237810 */ /* 0x000fe20007fde0ff */
[-C--:B------:R-:W-:Y:S01]  /*5b90*/  FMUL.FTZ R111, R34, R10.reuse ;  /* 0x0000000a226f7220 */ /* 0x080fe20000410000 */
[----:B------:R-:W-:Y:S01]  /*5ba0*/  R2UR UR14, R160 ;  /* 0x00000000a00e72ca */ /* 0x000fe200000e0000 */
[----:B------:R-:W-:Y:S01]  /*5bb0*/  IMAD.U32 R13, RZ, RZ, UR5 ;  /* 0x00000005ff0d7e24 */ /* 0x000fe2000f8e00ff */
[----:B------:R-:W-:Y:S01]  /*5bc0*/  UIADD3 UR5, UR10, 0x2a860, URZ ;  /* 0x0002a8600a057890 */ /* 0x000fe2000fffe03f */
[C---:B------:R-:W-:Y:S01]  /*5bd0*/  IADD3 R45, P0, R4.reuse, 0x4060, RZ ;  /* 0x00004060042d7810 */ /* 0x040fe20007f1e0ff */
[----:B------:R-:W-:Y:S01]  /*5be0*/  IMAD R103, RZ, RZ, -UR15 ;  /* 0x8000000fff677e24 */ /* 0x000fe2000f8e02ff */
[----:B------:R-:W-:Y:S01]  /*5bf0*/  LOP3.LUT R34, R35, 0x380, RZ, 0xc0, !PT ;  /* 0x0000038023227812 */ /* 0x000fe200078ec0ff */
[----:B------:R-:W-:Y:S01]  /*5c00*/  UPRMT UR5, UR13, 0x654, UR5 ;  /* 0x000006540d057896 */ /* 0x000fe20008000005 */
[----:B------:R-:W-:Y:S01]  /*5c10*/  LOP3.LUT R9, R4, 0x380, RZ, 0xc0, !PT ;  /* 0x0000038004097812 */ /* 0x000fe200078ec0ff */
[-C--:B------:R-:W-:Y:S01]  /*5c20*/  FMUL.FTZ R109, R30, R10.reuse ;  /* 0x0000000a1e6d7220 */ /* 0x080fe20000410000 */
[----:B------:R-:W-:Y:S01]  /*5c30*/  LOP3.LUT R44, R45, 0x380, RZ, 0xc0, !PT ;  /* 0x000003802d2c7812 */ /* 0x000fe200078ec0ff */
[-C--:B------:R-:W-:Y:S01]  /*5c40*/  FMUL.FTZ R102, R39, R10.reuse ;  /* 0x0000000a27667220 */ /* 0x080fe20000410000 */
[----:B------:R-:W-:Y:S01]  /*5c50*/  SHF.R.U64 R34, R34, 0x3, RZ ;  /* 0x0000000322227819 */ /* 0x000fe200000012ff */
[--C-:B------:R-:W-:Y:S01]  /*5c60*/  IMAD.X R39, RZ, RZ, R5.reuse, P3 ;  /* 0x000000ffff277224 */ /* 0x100fe200018e0605 */
[----:B-1----:R-:W-:Y:S01]  /*5c70*/  ISETP.NE.AND P1, PT, R0, 0x1, PT ;  /* 0x000000010000780c */ /* 0x002fe20003f25270 */
[----:B0-----:R-:W-:Y:S01]  /*5c80*/  IMAD R103, R100, R103, UR14 ;  /* 0x0000000e64677e24 */ /* 0x001fe2000f8e0267 */
[----:B------:R-:W-:Y:S01]  /*5c90*/  SHF.R.U64 R9, R9, 0x3, RZ ;  /* 0x0000000309097819 */ /* 0x000fe200000012ff */
[----:B------:R-:W-:Y:S01]  /*5ca0*/  SYNCS.ARRIVE.TRANS64.RED.A1T0 RZ, [UR5], RZ ;  /* 0x000000ffffff79a7 */ /* 0x000fe20008100405 */
[----:B------:R-:W-:Y:S01]  /*5cb0*/  SHF.R.U64 R44, R44, 0x3, RZ ;  /* 0x000000032c2c7819 */ /* 0x000fe200000012ff */
[-C--:B------:R-:W-:Y:S01]  /*5cc0*/  FMUL.FTZ R107, R26, R10.reuse ;  /* 0x0000000a1a6b7220 */ /* 0x080fe20000410000 */
[----:B------:R-:W-:Y:S01]  /*5cd0*/  IADD3 R25, P4, R4, 0x60, RZ ;  /* 0x0000006004197810 */ /* 0x000fe20007f9e0ff */
[-C--:B------:R-:W-:Y:S01]  /*5ce0*/  FMUL.FTZ R99, R42, R10.reuse ;  /* 0x0000000a2a637220 */ /* 0x080fe20000410000 */
[----:B------:R-:W-:Y:S01]  /*5cf0*/  IADD3 R21, P5, R4, 0x40, RZ ;  /* 0x0000004004157810 */ /* 0x000fe20007fbe0ff */
[----:B------:R-:W-:Y:S01]  /*5d00*/  FMUL.FTZ R47, R47, R10 ;  /* 0x0000000a2f2f7220 */ /* 0x000fe20000410000 */
[----:B------:R-:W-:Y:S01]  /*5d10*/  LOP3.LUT R34, R34, R35, RZ, 0x3c, !PT ;  /* 0x0000002322227212 */ /* 0x000fe200078e3cff */
[--C-:B------:R-:W-:Y:S01]  /*5d20*/  IMAD.X R11, RZ, RZ, R5.reuse, P4 ;  /* 0x000000ffff0b7224 */ /* 0x100fe200020e0605 */
[----:B------:R-:W-:Y:S01]  /*5d30*/  LOP3.LUT R4, R9, R4, RZ, 0x3c, !PT ;  /* 0x0000000409047212 */ /* 0x000fe200078e3cff */
[----:B------:R-:W0:Y:S01]  /*5d40*/  @P1 LDC R112, c[0x0][0xbec] ;  /* 0x0002fb00ff701b82 */ /* 0x000e220000000800 */
[----:B------:R-:W-:Y:S01]  /*5d50*/  IADD3.X R35, RZ, R37, RZ, P6, !PT ;  /* 0x00000025ff237210 */ /* 0x000fe200037fe4ff */
[-C--:B------:R-:W-:Y:S01]  /*5d60*/  FMUL.FTZ R46, R46, R10.reuse ;  /* 0x0000000a2e2e7220 */ /* 0x080fe20000410000 */
[----:B------:R-:W-:Y:S01]  /*5d70*/  IADD3 R113, P6, R36, 0x7000, RZ ;  /* 0x0000700024717810 */ /* 0x000fe20007fde0ff */
[-C--:B------:R-:W-:Y:S01]  /*5d80*/  FMUL.FTZ R51, R51, R10.reuse ;  /* 0x0000000a33337220 */ /* 0x080fe20000410000 */
[----:B------:R-:W-:Y:S01]  /*5d90*/  LOP3.LUT R44, R44, R45, RZ, 0x3c, !PT ;  /* 0x0000002d2c2c7212 */ /* 0x000fe200078e3cff */
[----:B------:R-:W-:Y:S01]  /*5da0*/  IMAD.X R45, RZ, RZ, R5, P0 ;  /* 0x000000ffff2d7224 */ /* 0x000fe200000e0605 */
[-C--:B------:R-:W-:Y:S01]  /*5db0*/  IADD3.X R41, RZ, R5.reuse, RZ, P2, !PT ;  /* 0x00000005ff297210 */ /* 0x080fe200017fe4ff */
[----:B------:R-:W1:Y:S01]  /*5dc0*/  @P1 LDC R115, c[0x0][0xbf0] ;  /* 0x0002fc00ff731b82 */ /* 0x000e620000000800 */
[-C--:B------:R-:W-:Y:S01]  /*5dd0*/  IADD3.X R9, RZ, R5.reuse, RZ, P5, !PT ;  /* 0x00000005ff097210 */ /* 0x080fe20002ffe4ff */
[----:B------:R-:W-:Y:S01]  /*5de0*/  FMUL.FTZ R50, R50, R10 ;  /* 0x0000000a32327220 */ /* 0x000fe20000410000 */
[----:B------:R-:W-:Y:S01]  /*5df0*/  MOV R110, R4 ;  /* 0x00000004006e7202 */ /* 0x000fe20000000f00 */
[-C--:B------:R-:W-:Y:S01]  /*5e00*/  FMUL.FTZ R55, R55, R10.reuse ;  /* 0x0000000a37377220 */ /* 0x080fe20000410000 */
[-C--:B------:R-:W-:Y:S01]  /*5e10*/  FMUL.FTZ R54, R54, R10.reuse ;  /* 0x0000000a36367220 */ /* 0x080fe20000410000 */
[-C--:B------:R-:W-:Y:S01]  /*5e20*/  FMUL.FTZ R59, R59, R10.reuse ;  /* 0x0000000a3b3b7220 */ /* 0x080fe20000410000 */
[-C--:B------:R-:W-:Y:S01]  /*5e30*/  FMUL.FTZ R58, R58, R10.reuse ;  /* 0x0000000a3a3a7220 */ /* 0x080fe20000410000 */
[----:B------:R-:W2:Y:S01]  /*5e40*/  LDC.64 R100, c[0x0][0xb98] ;  /* 0x0002e600ff647b82 */ /* 0x000ea20000000a00 */
        /* <DEDUP_REMOVED lines=14> */
[----:B------:R-:W-:Y:S01]  /*5f30*/  LOP3.LUT R5, R113, 0x380, RZ, 0xc0, !PT ;  /* 0x0000038071057812 */ /* 0x000fe200078ec0ff */
[----:B------:R-:W-:Y:S01]  /*5f40*/  USHF.R.S32.HI UR10, URZ, 0x1f, UR61 ;  /* 0x0000001f3f0a7899 */ /* 0x000fe2000801143d */
[----:B------:R-:W-:Y:S01]  /*5f50*/  LOP3.LUT R10, R31, 0x380, RZ, 0xc0, !PT ;  /* 0x000003801f0a7812 */ /* 0x000fe200078ec0ff */
[----:B------:R-:W-:Y:S01]  /*5f60*/  IMAD.U32 R12, RZ, RZ, UR6 ;  /* 0x00000006ff0c7e24 */ /* 0x000fe2000f8e00ff */
[----:B------:R-:W-:Y:S01]  /*5f70*/  F2FP.BF16.F32.PACK_AB R6, R6, R7 ;  /* 0x000000070606723e */ /* 0x000fe200000010ff */
[----:B------:R-:W-:Y:S01]  /*5f80*/  ULDC.64 UR6, c[0x0][0xb88] ;  /* 0x0002e20000067ab9 */ /* 0x000fe20000000a00 */
[----:B------:R-:W-:Y:S01]  /*5f90*/  R2UR UR13, R18 ;  /* 0x00000000120d72ca */ /* 0x000fe200000e0000 */
[----:B------:R-:W-:Y:S01]  /*5fa0*/  ULDC UR5, c[0x0][0xa88] ;  /* 0x0002a20000057ab9 */ /* 0x000fe20000000800 */
[----:B------:R-:W-:Y:S01]  /*5fb0*/  F2FP.BF16.F32.PACK_AB R7, R106, R109 ;  /* 0x0000006d6a07723e */ /* 0x000fe200000010ff */
[----:B--2---:R-:W-:Y:S01]  /*5fc0*/  IMAD.WIDE.U32 R12, R100, UR61, R12 ;  /* 0x0000003d640c7c25 */ /* 0x004fe2000f8e000c */
[----:B------:R-:W-:Y:S01]  /*5fd0*/  SHF.R.U64 R18, R5, 0x3, RZ ;  /* 0x0000000305127819 */ /* 0x000fe200000012ff */
[----:B------:R-:W-:Y:S01]  /*5fe0*/  ULDC.64 UR8, c[0x0][0xae8] ;  /* 0x0002ba0000087ab9 */ /* 0x000fe20000000a00 */
[----:B------:R-:W-:-:S02]  /*5ff0*/  LEA R109, R103, R164, 0x7 ;  /* 0x000000a4676d7211 */ /* 0x000fc400078e38ff */
[----:B------:R-:W-:Y:S02]  /*6000*/  SHF.R.U64 R10, R10, 0x3, RZ ;  /* 0x000000030a0a7819 */ /* 0x000fe400000012ff */
[----:B------:R-:W-:Y:S02]  /*6010*/  F2FP.BF16.F32.PACK_AB R4, R20, R97 ;  /* 0x000000611404723e */ /* 0x000fe400000010ff */
[----:B------:R-:W-:Y:S01]  /*6020*/  LOP3.LUT R20, R18, R113, RZ, 0x3c, !PT ;  /* 0x0000007112147212 */ /* 0x000fe200078e3cff */
[----:B0-----:R-:W-:Y:S01]  /*6030*/  @P1 IMAD.HI.U32 R18, R109, R112, RZ ;  /* 0x000000706d121227 */ /* 0x001fe200078e00ff */
[----:B------:R-:W-:Y:S02]  /*6040*/  LOP3.LUT R42, R10, R31, RZ, 0x3c, !PT ;  /* 0x0000001f0a2a7212 */ /* 0x000fe400078e3cff */
[----:B------:R-:W-:Y:S02]  /*6050*/  LOP3.LUT R10, R25, 0x380, RZ, 0xc0, !PT ;  /* 0x00000380190a7812 */ /* 0x000fe400078ec0ff */
[----:B------:R-:W-:Y:S01]  /*6060*/  MOV R97, R44 ;  /* 0x0000002c00617202 */ /* 0x000fe20000000f00 */
[----:B------:R-:W-:Y:S01]  /*6070*/  IMAD.MOV.U32 R45, RZ, RZ, R109 ;  /* 0x000000ffff2d7224 */ /* 0x000fe200078e006d */
[----:B------:R-:W-:-:S02]  /*6080*/  SHF.R.U64 R10, R10, 0x3, RZ ;  /* 0x000000030a0a7819 */ /* 0x000fc400000012ff */
[----:B------:R-:W-:Y:S02]  /*6090*/  IADD3 R29, P0, R36, 0x6000, RZ ;  /* 0x00006000241d7810 */ /* 0x000fe40007f1e0ff */
[----:B-1----:R-:W-:Y:S02]  /*60a0*/  @P1 SHF.R.U32.HI R45, RZ, R115, R18 ;  /* 0x00000073ff2d1219 */ /* 0x002fe40000011612 */
[----:B------:R-:W-:Y:S01]  /*60b0*/  F2FP.BF16.F32.PACK_AB R5, R104, R107 ;  /* 0x0000006b6805723e */ /* 0x000fe200000010ff */
[----:B------:R-:W-:Y:S01]  /*60c0*/  BAR.SYNC.DEFER_BLOCKING 0x1, 0x100 ;  /* 0x0044000000007b1d */ /* 0x000fe20000010000 */
[----:B------:R-:W-:Y:S02]  /*60d0*/  LOP3.LUT R10, R10, R25, RZ, 0x3c, !PT ;  /* 0x000000190a0a7212 */ /* 0x000fe400078e3cff */
[----:B------:R-:W-:Y:S02]  /*60e0*/  LOP3.LUT R28, R29, 0x380, RZ, 0xc0, !PT ;  /* 0x000003801d1c7812 */ /* 0x000fe400078ec0ff */
[----:B------:R-:W-:Y:S01]  /*60f0*/  MOV R18, R38 ;  /* 0x0000002600127202 */ /* 0x000fe20000000f00 */
[----:B------:R-:W-:Y:S01]  /*6100*/  IMAD.MOV R39, RZ, RZ, -R45 ;  /* 0x000000ffff277224 */ /* 0x000fe200078e0a2d */
[----:B------:R-:W-:-:S02]  /*6110*/  SHF.R.U64 R28, R28, 0x3, RZ ;  /* 0x000000031c1c7819 */ /* 0x000fc400000012ff */
[----:B------:R-:W-:Y:S01]  /*6120*/  MOV R107, R10 ;  /* 0x0000000a006b7202 */ /* 0x000fe20000000f00 */
[----:B------:R-:W-:Y:S01]  /*6130*/  IMAD R11, R0, R39, R109 ;  /* 0x00000027000b7224 */ /* 0x000fe200078e026d */
[----:B------:R-:W-:Y:S02]  /*6140*/  LOP3.LUT R8, R21, 0x380, RZ, 0xc0, !PT ;  /* 0x0000038015087812 */ /* 0x000fe400078ec0ff */
[----:B------:R-:W-:Y:S01]  /*6150*/  LOP3.LUT R28, R28, R29, RZ, 0x3c, !PT ;  /* 0x0000001d1c1c7212 */ /* 0x000fe200078e3cff */
[----:B------:R-:W-:Y:S01]  /*6160*/  IMAD.X R29, RZ, RZ, R37, P0 ;  /* 0x000000ffff1d7224 */ /* 0x000fe200000e0625 */
[----:B------:R-:W-:Y:S02]  /*6170*/  IADD3 R25, P3, R36, 0x4000, RZ ;  /* 0x0000400024197810 */ /* 0x000fe40007f7e0ff */
[----:B------:R-:W-:Y:S02]  /*6180*/  SHF.R.S32.HI R39, RZ, 0x1f, R45 ;  /* 0x0000001fff277819 */ /* 0x000fe4000001142d */
[----:B------:R-:W-:-:S02]  /*6190*/  SHF.R.S32.HI R10, RZ, 0x1f, R11 ;  /* 0x0000001fff0a7819 */ /* 0x000fc4000001140b */
[----:B------:R-:W-:Y:S02]  /*61a0*/  IADD3 R12, P0, R45, R12, RZ ;  /* 0x0000000c2d0c7210 */ /* 0x000fe40007f1e0ff */
[----:B------:R-:W-:Y:S01]  /*61b0*/  SHF.R.U64 R8, R8, 0x3, RZ ;  /* 0x0000000308087819 */ /* 0x000fe200000012ff */
[----:B------:R0:W-:Y:S01]  /*61c0*/  STSM.16.M88.4 [R110], R4 ;  /* 0x000000046e007844 */ /* 0x0001e20000000200 */
[----:B------:R-:W-:Y:S01]  /*61d0*/  IADD3 R27, P2, R36, 0x5000, RZ ;  /* 0x00005000241b7810 */ /* 0x000fe20007f5e0ff */
[----:B------:R-:W-:Y:S01]  /*61e0*/  IMAD R10, R10, UR6, RZ ;  /* 0x000000060a0a7c24 */ /* 0x000fe2000f8e02ff */
[----:B------:R-:W-:Y:S02]  /*61f0*/  LOP3.LUT R24, R25, 0x380, RZ, 0xc0, !PT ;  /* 0x0000038019187812 */ /* 0x000fe400078ec0ff */
[----:B------:R-:W-:Y:S02]  /*6200*/  LOP3.LUT R8, R8, R21, RZ, 0x3c, !PT ;  /* 0x0000001508087212 */ /* 0x000fe400078e3cff */
[----:B------:R-:W-:-:S02]  /*6210*/  LOP3.LUT R26, R27, 0x380, RZ, 0xc0, !PT ;  /* 0x000003801b1a7812 */ /* 0x000fc400078ec0ff */
[----:B------:R-:W-:Y:S02]  /*6220*/  MOV R15, R14 ;  /* 0x0000000e000f7202 */ /* 0x000fe40000000f00 */
[----:B------:R-:W-:Y:S02]  /*6230*/  SHF.R.U64 R24, R24, 0x3, RZ ;  /* 0x0000000318187819 */ /* 0x000fe400000012ff */
[----:B------:R-:W-:Y:S01]  /*6240*/  MOV R106, R40 ;  /* 0x00000028006a7202 */ /* 0x000fe20000000f00 */
[----:B------:R-:W-:Y:S01]  /*6250*/  IMAD R40, R103, 0x80, R163 ;  /* 0x0000008067287824 */ /* 0x000fe200078e02a3 */
[----:B------:R-:W-:Y:S01]  /*6260*/  MOV R14, R8 ;  /* 0x00000008000e7202 */ /* 0x000fe20000000f00 */
[----:B0-----:R-:W-:Y:S01]  /*6270*/  IMAD R4, R100, UR10, RZ ;  /* 0x0000000a64047c24 */ /* 0x001fe2000f8e02ff */
[----:B------:R-:W-:Y:S02]  /*6280*/  F2FP.BF16.F32.PACK_AB R5, R108, R111 ;  /* 0x0000006f6c05723e */ /* 0x000fe400000010ff */
[----:B------:R-:W-:Y:S01]  /*6290*/  F2FP.BF16.F32.PACK_AB R6, R93, R94 ;  /* 0x0000005e5d06723e */ /* 0x000fe200000010ff */
[----:B------:R-:W-:Y:S01]  /*62a0*/  IMAD R101, R101, UR61, R4 ;  /* 0x0000003d65657c24 */ /* 0x000fe2000f8e0204 */
[----:B------:R-:W-:-:S02]  /*62b0*/  F2FP.BF16.F32.PACK_AB R4, R95, R96 ;  /* 0x000000605f04723e */ /* 0x000fc400000010ff */
[----:B------:R-:W-:Y:S02]  /*62c0*/  F2FP.BF16.F32.PACK_AB R7, R102, R105 ;  /* 0x000000696607723e */ /* 0x000fe400000010ff */
[----:B------:R-:W-:Y:S01]  /*62d0*/  IADD3.X R13, R39, R13, R101, P0, !PT ;  /* 0x0000000d270d7210 */ /* 0x000fe200007fe465 */
[----:B------:R-:W-:Y:S01]  /*62e0*/  IMAD R39, R11, UR7, R10 ;  /* 0x000000070b277c24 */ /* 0x000fe2000f8e020a */
[----:B------:R-:W-:Y:S01]  /*62f0*/  SHF.R.U64 R26, R26, 0x3, RZ ;  /* 0x000000031a1a7819 */ /* 0x000fe200000012ff */
[----:B------:R0:W-:Y:S01]  /*6300*/  STSM.16.M88.4 [R15], R4 ;  /* 0x000000040f007844 */ /* 0x0001e20000000200 */
[----:B------:R-:W-:Y:S01]  /*6310*/  F2FP.BF16.F32.PACK_AB R8, R3, R92 ;  /* 0x0000005c0308723e */ /* 0x000fe200000010ff */
[----:B------:R-:W-:Y:S01]  /*6320*/  IMAD.WIDE.U32 R12, R11, UR6, R12 ;  /* 0x000000060b0c7c25 */ /* 0x000fe2000f8e000c */
[----:B------:R-:W-:Y:S01]  /*6330*/  LOP3.LUT R24, R24, R25, RZ, 0x3c, !PT ;  /* 0x0000001918187212 */ /* 0x000fe200078e3cff */
[----:B------:R-:W-:Y:S01]  /*6340*/  ULDC.64 UR6, c[0x0][0xb50] ;  /* 0x0002d40000067ab9 */ /* 0x000fe20000000a00 */
[----:B------:R-:W-:Y:S01]  /*6350*/  LOP3.LUT P0, RZ, R23, 0x3, RZ, 0xc0, !PT ;  /* 0x0000000317ff7812 */ /* 0x000fe2000780c0ff */
[----:B------:R-:W-:Y:S01]  /*6360*/  IMAD R3, R0, UR5, RZ ;  /* 0x0000000500037c24 */ /* 0x000fe2000f8e02ff */
[----:B------:R-:W-:Y:S01]  /*6370*/  F2FP.BF16.F32.PACK_AB R9, R98, R99 ;  /* 0x000000636209723e */ /* 0x000fe200000010ff */
[----:B------:R-:W-:Y:S01]  /*6380*/  IMAD.X R25, RZ, RZ, R37, P3 ;  /* 0x000000ffff197224 */ /* 0x000fe200018e0625 */
[----:B------:R-:W-:-:S02]  /*6390*/  F2FP.BF16.F32.PACK_AB R10, R90, R91 ;  /* 0x0000005b5a0a723e */ /* 0x000fc400000010ff */
[----:B------:R-:W-:Y:S02]  /*63a0*/  F2FP.BF16.F32.PACK_AB R11, R47, R46 ;  /* 0x0000002e2f0b723e */ /* 0x000fe400000010ff */
[----:B------:R-:W-:Y:S02]  /*63b0*/  LEA R38, P3, R12, UR6, 0x2 ;  /* 0x000000060c267c11 */ /* 0x000fe4000f8610ff */
[----:B------:R-:W-:Y:S01]  /*63c0*/  LOP3.LUT R26, R26, R27, RZ, 0x3c, !PT ;  /* 0x0000001b1a1a7212 */ /* 0x000fe200078e3cff */
[----:B0-----:R-:W-:Y:S01]  /*63d0*/  IMAD.IADD R5, R13, 0x1, R39 ;  /* 0x000000010d057824 */ /* 0x001fe200078e0227 */
[C---:B------:R-:W-:Y:S01]  /*63e0*/  IADD3 R4, R40.reuse, 0x8, RZ ;  /* 0x0000000828047810 */ /* 0x040fe20007ffe0ff */
[----:B------:R0:W-:Y:S01]  /*63f0*/  STSM.16.M88.4 [R14], R8 ;  /* 0x000000080e007844 */ /* 0x0001e20000000200 */
[----:B------:R-:W-:Y:S02]  /*6400*/  IADD3.X R27, RZ, R37, RZ, P2, !PT ;  /* 0x00000025ff1b7210 */ /* 0x000fe400017fe4ff */
[-C--:B------:R-:W-:Y:S01]  /*6410*/  ISETP.GE.OR P2, PT, R40, R3.reuse, P0 ;  /* 0x000000032800720c */ /* 0x080fe20000746670 */
[----:B------:R-:W-:Y:S01]  /*6420*/  SHFL.IDX PT, R90, R38, RZ, 0x1c1f ;  /* 0x001c1fff265a7589 */ /* 0x000fe200000e0000 */
[----:B------:R-:W-:-:S02]  /*6430*/  ISETP.GE.OR P0, PT, R4, R3, P0 ;  /* 0x000000030400720c */ /* 0x000fc40000706670 */
[----:B------:R-:W-:Y:S02]  /*6440*/  LEA.HI.X R39, R12, UR7, R5, 0x2, P3 ;  /* 0x000000070c277c11 */ /* 0x000fe400098f1405 */
[----:B------:R-:W-:Y:S02]  /*6450*/  F2FP.BF16.F32.PACK_AB R4, R49, R48 ;  /* 0x000000303104723e */ /* 0x000fe400000010ff */
[----:B------:R-:W-:Y:S01]  /*6460*/  F2FP.BF16.F32.PACK_AB R5, R51, R50 ;  /* 0x000000323305723e */ /* 0x000fe200000010ff */
[----:B------:R-:W1:Y:S01]  /*6470*/  SHFL.IDX PT, R91, R39, RZ, 0x1c1f ;  /* 0x001c1fff275b7589 */ /* 0x000e6200000e0000 */
[----:B------:R-:W-:Y:S02]  /*6480*/  F2FP.BF16.F32.PACK_AB R6, R53, R52 ;  /* 0x000000343506723e */ /* 0x000fe400000010ff */
[----:B------:R-:W-:Y:S02]  /*6490*/  F2FP.BF16.F32.PACK_AB R7, R55, R54 ;  /* 0x000000363707723e */ /* 0x000fe400000010ff */
[----:B------:R-:W-:-:S02]  /*64a0*/  F2FP.BF16.F32.PACK_AB R12, R57, R56 ;  /* 0x00000038390c723e */ /* 0x000fc400000010ff */
[----:B------:R-:W-:Y:S01]  /*64b0*/  F2FP.BF16.F32.PACK_AB R13, R59, R58 ;  /* 0x0000003a3b0d723e */ /* 0x000fe200000010ff */
[----:B------:R-:W-:Y:S01]  /*64c0*/  STSM.16.M88.4 [R107], R4 ;  /* 0x000000046b007844 */ /* 0x000fe20000000200 */
[----:B0-----:R-:W-:Y:S01]  /*64d0*/  F2FP.BF16.F32.PACK_AB R14, R61, R60 ;  /* 0x0000003c3d0e723e */ /* 0x001fe200000010ff */
[----:B------:R-:W0:Y:S01]  /*64e0*/  @P1 LDC R59, c[0x0][0xbec] ;  /* 0x0002fb00ff3b1b82 */ /* 0x000e220000000800 */
[----:B------:R-:W-:Y:S01]  /*64f0*/  F2FP.BF16.F32.PACK_AB R15, R63, R62 ;  /* 0x0000003e3f0f723e */ /* 0x000fe200000010ff */
[----:B------:R-:W-:Y:S01]  /*6500*/  SHFL.IDX PT, R56, R38, 0x1, 0x1c1f ;  /* 0x003c1f0026387f89 */ /* 0x000fe200000e0000 */
[----:B------:R-:W-:Y:S02]  /*6510*/  F2FP.BF16.F32.PACK_AB R72, R73, R72 ;  /* 0x000000484948723e */ /* 0x000fe400000010ff */
[----:B------:R-:W-:Y:S01]  /*6520*/  F2FP.BF16.F32.PACK_AB R8, R65, R64 ;  /* 0x000000404108723e */ /* 0x000fe200000010ff */
[----:B------:R2:W-:Y:S01]  /*6530*/  STSM.16.M88.4 [R18], R12 ;  /* 0x0000000c12007844 */ /* 0x0005e20000000200 */
[----:B------:R-:W-:Y:S01]  /*6540*/  F2FP.BF16.F32.PACK_AB R9, R67, R66 ;  /* 0x000000424309723e */ /* 0x000fe200000010ff */
[----:B------:R-:W3:Y:S01]  /*6550*/  @P1 LDC R61, c[0x0][0xbf0] ;  /* 0x0002fc00ff3d1b82 */ /* 0x000ee20000000800 */
[----:B------:R-:W-:Y:S01]  /*6560*/  F2FP.BF16.F32.PACK_AB R10, R69, R68 ;  /* 0x00000044450a723e */ /* 0x000fe200000010ff */
[----:B------:R-:W4:Y:S01]  /*6570*/  SHFL.IDX PT, R57, R39, 0x1, 0x1c1f ;  /* 0x003c1f0027397f89 */ /* 0x000f2200000e0000 */
[----:B------:R-:W-:-:S02]  /*6580*/  F2FP.BF16.F32.PACK_AB R11, R71, R70 ;  /* 0x00000046470b723e */ /* 0x000fc400000010ff */
[----:B------:R-:W-:Y:S02]  /*6590*/  F2FP.BF16.F32.PACK_AB R73, R75, R74 ;  /* 0x0000004a4b49723e */ /* 0x000fe400000010ff */
[----:B------:R-:W-:Y:S01]  /*65a0*/  F2FP.BF16.F32.PACK_AB R80, R81, R80 ;  /* 0x000000505150723e */ /* 0x000fe200000010ff */
[----:B------:R4:W-:Y:S01]  /*65b0*/  STSM.16.M88.4 [R106], R8 ;  /* 0x000000086a007844 */ /* 0x0009e20000000200 */
[----:B------:R-:W-:Y:S02]  /*65c0*/  MOV R104, R42 ;  /* 0x0000002a00687202 */ /* 0x000fe40000000f00 */
[----:B------:R-:W-:Y:S02]  /*65d0*/  F2FP.BF16.F32.PACK_AB R74, R77, R76 ;  /* 0x0000004c4d4a723e */ /* 0x000fe400000010ff */
[----:B------:R-:W-:Y:S02]  /*65e0*/  F2FP.BF16.F32.PACK_AB R75, R79, R78 ;  /* 0x0000004e4f4b723e */ /* 0x000fe400000010ff */
[----:B------:R-:W-:-:S02]  /*65f0*/  F2FP.BF16.F32.PACK_AB R81, R83, R82 ;  /* 0x000000525351723e */ /* 0x000fc400000010ff */
[----:B------:R-:W-:Y:S01]  /*6600*/  F2FP.BF16.F32.PACK_AB R82, R85, R84 ;  /* 0x000000545552723e */ /* 0x000fe200000010ff */
[----:B------:R0:W-:Y:S01]  /*6610*/  STSM.16.M88.4 [R104], R72 ;  /* 0x0000004868007844 */ /* 0x0001e20000000200 */
[----:B------:R-:W-:Y:S02]  /*6620*/  F2FP.BF16.F32.PACK_AB R83, R87, R86 ;  /* 0x000000565753723e */ /* 0x000fe400000010ff */
[C---:B------:R-:W-:Y:S02]  /*6630*/  LOP3.LUT R21, R36.reuse, 0x380, RZ, 0xc0, !PT ;  /* 0x0000038024157812 */ /* 0x040fe400078ec0ff */
[C---:B------:R-:W-:Y:S01]  /*6640*/  IADD3 R33, P5, R36.reuse, 0x2000, RZ ;  /* 0x0000200024217810 */ /* 0x040fe20007fbe0ff */
[----:B------:R0:W-:Y:S01]  /*6650*/  STSM.16.M88.4 [R97], R80 ;  /* 0x0000005061007844 */ /* 0x0001e20000000200 */
[----:B--2---:R-:W-:Y:S01]  /*6660*/  IMAD R18, R17, 0x20, R22 ;  /* 0x0000002011127824 */ /* 0x004fe200078e0216 */
[----:B------:R-:W-:Y:S01]  /*6670*/  SHF.R.U64 R21, R21, 0x3, RZ ;  /* 0x0000000315157819 */ /* 0x000fe200000012ff */
[----:B------:R-:W-:Y:S01]  /*6680*/  BAR.SYNC.DEFER_BLOCKING 0x1, 0x100 ;  /* 0x0044000000007b1d */ /* 0x000fe20000010000 */
[----:B------:R-:W-:Y:S01]  /*6690*/  IADD3 R31, P4, R36, 0x3000, RZ ;  /* 0x00003000241f7810 */ /* 0x000fe20007f9e0ff */
[----:B------:R-:W-:Y:S01]  /*66a0*/  UIMAD UR5, UR12, UR8, URZ ;  /* 0x000000080c0572a4 */ /* 0x000fe2000f8e023f */
[----:B------:R-:W-:Y:S01]  /*66b0*/  LOP3.LUT R36, R21, R36, RZ, 0x3c, !PT ;  /* 0x0000002415247212 */ /* 0x000fe200078e3cff */
[----:B------:R-:W-:Y:S01]  /*66c0*/  IMAD.X R21, RZ, RZ, R37, P6 ;  /* 0x000000ffff157224 */ /* 0x000fe200030e0625 */
[----:B------:R-:W-:Y:S01]  /*66d0*/  UIMAD.WIDE.U32 UR6, UR11, UR8, URZ ;  /* 0x000000080b0672a5 */ /* 0x000fe2000f8e003f */
[----:B------:R-:W-:Y:S01]  /*66e0*/  LOP3.LUT R32, R33, 0x380, RZ, 0xc0, !PT ;  /* 0x0000038021207812 */ /* 0x000fe200078ec0ff */
[----:B------:R-:W-:Y:S01]  /*66f0*/  UIMAD UR5, UR11, UR9, UR5 ;  /* 0x000000090b0572a4 */ /* 0x000fe2000f8e0205 */
[----:B------:R-:W-:-:S02]  /*6700*/  LOP3.LUT R30, R31, 0x380, RZ, 0xc0, !PT ;  /* 0x000003801f1e7812 */ /* 0x000fc400078ec0ff */
[----:B------:R-:W-:Y:S01]  /*6710*/  ULDC.64 UR8, c[0x0][0xaf0] ;  /* 0x0002bc0000087ab9 */ /* 0x000fe20000000a00 */
[----:B-1----:R1:W-:Y:S01]  /*6720*/  @!P2 ST.E desc[UR36][R90.64], R89 ;  /* 0x000000595a00a985 */ /* 0x0023e2000c101924 */
[----:B------:R-:W-:Y:S01]  /*6730*/  UIADD3 UR7, UR7, UR5, URZ ;  /* 0x0000000507077290 */ /* 0x000fe2000fffe03f */
[----:B------:R-:W-:Y:S02]  /*6740*/  SHF.R.U64 R32, R32, 0x3, RZ ;  /* 0x0000000320207819 */ /* 0x000fe400000012ff */
[----:B----4-:R1:W-:Y:S01]  /*6750*/  @!P0 ST.E desc[UR36][R56.64], R88 ;  /* 0x0000005838008985 */ /* 0x0103e2000c101924 */
[----:B------:R-:W-:Y:S01]  /*6760*/  UIMAD UR5, UR10, UR8, URZ ;  /* 0x000000080a0572a4 */ /* 0x000fe2000f8e023f */
[----:B------:R-:W-:Y:S02]  /*6770*/  SHF.R.U64 R30, R30, 0x3, RZ ;  /* 0x000000031e1e7819 */ /* 0x000fe400000012ff */
[----:B------:R2:W5:Y:S01]  /*6780*/  LD.E.128 R44, desc[UR36][R34.64] ;  /* 0x00000024222c7980 */ /* 0x000562000c101d00 */
[----:B------:R-:W-:Y:S01]  /*6790*/  UIMAD.WIDE.U32 UR6, UR61, UR8, UR6 ;  /* 0x000000083d0672a5 */ /* 0x000fe2000f8e0006 */
[----:B------:R-:W-:-:S02]  /*67a0*/  LOP3.LUT R32, R32, R33, RZ, 0x3c, !PT ;  /* 0x0000002120207212 */ /* 0x000fc400078e3cff */
[----:B------:R4:W5:Y:S04]  /*67b0*/  LD.E.128 R52, desc[UR36][R24.64] ;  /* 0x0000002418347980 */ /* 0x000968000c101d00 */
[----:B------:R3:W5:Y:S01]  /*67c0*/  LD.E.128 R8, desc[UR36][R20.64] ;  /* 0x0000002414087980 */ /* 0x000762000c101d00 */
[----:B------:R-:W-:Y:S01]  /*67d0*/  UIMAD UR5, UR61, UR9, UR5 ;  /* 0x000000093d0572a4 */ /* 0x000fe2000f8e0205 */
[----:B--2---:R-:W2:Y:S01]  /*67e0*/  LDC.64 R34, c[0x0][0xae0] ;  /* 0x0002b800ff227b82 */ /* 0x004ea20000000a00 */
[----:B------:R-:W-:Y:S01]  /*67f0*/  LOP3.LUT R30, R30, R31, RZ, 0x3c, !PT ;  /* 0x0000001f1e1e7212 */ /* 0x000fe200078e3cff */
[----:B------:R-:W-:Y:S01]  /*6800*/  IMAD.X R33, RZ, RZ, R37, P5 ;  /* 0x000000ffff217224 */ /* 0x000fe200028e0625 */
[----:B------:R1:W5:Y:S01]  /*6810*/  LD.E.128 R48, desc[UR36][R26.64] ;  /* 0x000000241a307980 */ /* 0x000362000c101d00 */
[----:B----4-:R-:W-:-:S02]  /*6820*/  IMAD R24, R103, 0x80, R18 ;  /* 0x0000008067187824 */ /* 0x010fc400078e0212 */
[----:B------:R-:W-:Y:S01]  /*6830*/  IMAD.X R31, RZ, RZ, R37, P4 ;  /* 0x000000ffff1f7224 */ /* 0x000fe200020e0625 */
[----:B------:R-:W-:Y:S01]  /*6840*/  UIADD3 UR7, UR7, UR5, URZ ;  /* 0x0000000507077290 */ /* 0x000fe2000fffe03f */
[----:B0-----:R-:W-:Y:S01]  /*6850*/  @P1 IMAD.HI.U32 R18, R24, R59, RZ ;  /* 0x0000003b18121227 */ /* 0x001fe200078e00ff */
[----:B---3--:R-:W-:Y:S01]  /*6860*/  MOV R20, R24 ;  /* 0x0000001800147202 */ /* 0x008fe20000000f00 */
[----:B------:R-:W5:Y:S03]  /*6870*/  LD.E.128 R36, desc[UR36][R36.64] ;  /* 0x0000002424247980 */ /* 0x000f66000c101d00 */
[----:B------:R-:W-:Y:S01]  /*6880*/  @P1 SHF.R.U32.HI R20, RZ, R61, R18 ;  /* 0x0000003dff141219 */ /* 0x000fe20000011612 */
[----:B------:R-:W5:Y:S03]  /*6890*/  LD.E.128 R40, desc[UR36][R32.64] ;  /* 0x0000002420287980 */ /* 0x000f66000c101d00 */
[--C-:B------:R-:W-:Y:S01]  /*68a0*/  SHF.R.S32.HI R21, RZ, 0x1f, R20.reuse ;  /* 0x0000001fff157819 */ /* 0x100fe20000011414 */
[----:B------:R-:W-:Y:S01]  /*68b0*/  IMAD.MOV R25, RZ, RZ, -R20 ;  /* 0x000000ffff197224 */ /* 0x000fe200078e0a14 */
[----:B------:R0:W5:Y:S03]  /*68c0*/  LD.E.128 R4, desc[UR36][R30.64] ;  /* 0x000000241e047980 */ /* 0x000166000c101d00 */
[----:B------:R-:W-:Y:S01]  /*68d0*/  IMAD R25, R0, R25, R24 ;  /* 0x0000001900197224 */ /* 0x000fe200078e0218 */
[----:B------:R3:W5:Y:S01]  /*68e0*/  LD.E.128 R12, desc[UR36][R28.64] ;  /* 0x000000241c0c7980 */ /* 0x000762000c101d00 */
[-C--:B--2---:R-:W-:Y:S01]  /*68f0*/  IMAD R21, R21, R34.reuse, RZ ;  /* 0x0000002215157224 */ /* 0x084fe200078e02ff */
[----:B------:R-:W-:Y:S01]  /*6900*/  @!PT LDS RZ, [RZ] ;  /* 0x00000000fffff984 */ /* 0x000fe20000000800 */
[----:B------:R-:W-:Y:S01]  /*6910*/  @!PT LDS RZ, [RZ] ;  /* 0x00000000fffff984 */ /* 0x000fe20000000800 */
[----:B------:R-:W-:Y:S01]  /*6920*/  @!PT LDS RZ, [RZ] ;  /* 0x00000000fffff984 */ /* 0x000fe20000000800 */
[----:B------:R-:W-:Y:S01]  /*6930*/  @!PT LDS RZ, [RZ] ;  /* 0x00000000fffff984 */ /* 0x000fe20000000800 */
[----:B------:R2:W-:Y:S06]  /*6940*/  MEMBAR.ALL.CTA ;  /* 0x0000000000007992 */ /* 0x0005ec0000008000 */
[----:B--2---:R-:W2:Y:S01]  /*6950*/  FENCE.VIEW.ASYNC.S ;  /* 0x00000000000073c6 */ /* 0x004ea20000000000 */
[C---:B-1----:R-:W-:Y:S01]  /*6960*/  IMAD R27, R20.reuse, R35, R21 ;  /* 0x00000023141b7224 */ /* 0x042fe200078e0215 */
[----:B------:R-:W-:Y:S01]  /*6970*/  SHF.R.S32.HI R0, RZ, 0x1f, R25 ;  /* 0x0000001fff007819 */ /* 0x000fe20000011419 */
[----:B------:R-:W-:Y:S01]  /*6980*/  IMAD.WIDE.U32 R20, R20, R34, UR6 ;  /* 0x0000000614147e25 */ /* 0x000fe2000f8e0022 */
[----:B------:R-:W-:-:S03]  /*6990*/  ULDC.64 UR6, c[0x0][0xad8] ;  /* 0x0002b60000067ab9 */ /* 0x000fc60000000a00 */
[----:B------:R-:W-:Y:S02]  /*69a0*/  IMAD.IADD R21, R21, 0x1, R27 ;  /* 0x0000000115157824 */ /* 0x000fe400078e021b */
[----:B------:R-:W-:Y:S02]  /*69b0*/  IMAD R18, R0, UR6, RZ ;  /* 0x0000000600127c24 */ /* 0x000fe4000f8e02ff */
[----:B0-----:R-:W-:Y:S01]  /*69c0*/  IMAD R30, R103, 0x80, R22 ;  /* 0x00000080671e7824 */ /* 0x001fe200078e0216 */
[----:B------:R-:W-:Y:S01]  /*69d0*/  UIADD3 UR4, UR4, 0x2a820, URZ ;  /* 0x0002a82004047890 */ /* 0x000fe2000fffe03f */
[C---:B------:R-:W-:Y:S02]  /*69e0*/  IMAD R27, R25.reuse, UR7, R18 ;  /* 0x00000007191b7c24 */ /* 0x040fe4000f8e0212 */
[----:B------:R-:W-:Y:S01]  /*69f0*/  IMAD.WIDE.U32 R20, R25, UR6, R20 ;  /* 0x0000000619147c25 */ /* 0x000fe2000f8e0014 */
[----:B------:R-:W-:Y:S01]  /*6a00*/  UIADD3 UR38, UR38, 0x1, URZ ;  /* 0x0000000126267890 */ /* 0x000fe2000fffe03f */
[-C--:B------:R-:W-:Y:S01]  /*6a10*/  ISETP.GE.AND P1, PT, R30, R3.reuse, PT ;  /* 0x000000031e00720c */ /* 0x080fe20003f26270 */
[----:B------:R-:W-:Y:S01]  /*6a20*/  ULDC.64 UR6, c[0x0][0xa80] ;  /* 0x0002a00000067ab9 */ /* 0x000fe20000000a00 */
[----:B------:R-:W-:Y:S01]  /*6a30*/  IMAD.IADD R21, R21, 0x1, R27 ;  /* 0x0000000115157824 */ /* 0x000fe200078e021b */
[----:B------:R-:W-:Y:S01]  /*6a40*/  UPRMT UR4, URZ, 0x654, UR4 ;  /* 0x000006543f047896 */ /* 0x000fe20008000004 */
[----:B---3--:R-:W-:Y:S01]  /*6a50*/  LEA R28, P2, R20, UR6, 0x1 ;  /* 0x00000006141c7c11 */ /* 0x008fe2000f8408ff */
[----:B------:R-:W-:Y:S01]  /*6a60*/  ULDC UR5, c[0x0][0xc] ;  /* 0x0000030000057ab9 */ /* 0x000fe20000000800 */
[----:B------:R-:W-:Y:S01]  /*6a70*/  UISETP.NE.AND UP0, UPT, UR38, 0x2, UPT ;  /* 0x000000022600788c */ /* 0x000fe2000bf05270 */
[----:B------:R-:W-:Y:S01]  /*6a80*/  IADD3 R0, R30, 0x20, RZ ;  /* 0x000000201e007810 */ /* 0x000fe20007ffe0ff */
[----:B------:R-:W-:Y:S01]  /*6a90*/  UIADD3 UR13, UR5, UR13, URZ ;  /* 0x0000000d050d7290 */ /* 0x000fe2000fffe03f */
[----:B------:R-:W-:Y:S01]  /*6aa0*/  LEA.HI.X R29, R20, UR7, R21, 0x1, P2 ;  /* 0x00000007141d7c11 */ /* 0x000fe200090f0c15 */
[----:B------:R-:W-:Y:S01]  /*6ab0*/  USEL UR6, URZ, 0x1, UP0 ;  /* 0x000000013f067887 */ /* 0x000fe20008000000 */
[-C--:B------:R-:W-:Y:S01]  /*6ac0*/  ISETP.GE.AND P3, PT, R0, R3.reuse, PT ;  /* 0x000000030000720c */ /* 0x080fe20003f66270 */
[----:B------:R-:W-:Y:S01]  /*6ad0*/  VIADD R0, R30, 0x40 ;  /* 0x000000401e007836 */ /* 0x000fe20000000000 */
[----:B------:R-:W-:Y:S01]  /*6ae0*/  USEL UR38, UR38, URZ, UP0 ;  /* 0x0000003f26267287 */ /* 0x000fe20008000000 */
[----:B--2---:R0:W1:Y:S01]  /*6af0*/  SHFL.IDX PT, R26, R28, RZ, 0x181f ;  /* 0x00181fff1c1a7589 */ /* 0x00406200000e0000 */
[----:B------:R-:W-:Y:S01]  /*6b00*/  ULOP3.LUT UR39, UR39, UR6, URZ, 0x3c, !UPT ;  /* 0x0000000627277292 */ /* 0x000fe2000f8e3c3f */
[----:B------:R-:W-:Y:S01]  /*6b10*/  IMAD.U32 R18, RZ, RZ, UR13 ;  /* 0x0000000dff127e24 */ /* 0x000fe2000f8e00ff */
[----:B------:R-:W-:Y:S01]  /*6b20*/  SYNCS.ARRIVE.TRANS64.RED.A1T0 RZ, [UR4], RZ ;  /* 0x000000ffffff79a7 */ /* 0x000fe20008100404 */
[----:B------:R0:W2:Y:S01]  /*6b30*/  SHFL.IDX PT, R27, R29, RZ, 0x181f ;  /* 0x00181fff1d1b7589 */ /* 0x0000a200000e0000 */
[----:B------:R-:W-:Y:S01]  /*6b40*/  BSSY B0, `(.L_x_31) ;  /* 0x000000b000007945 */ /* 0x000fe20003800000 */
[----:B------:R-:W-:-:S03]  /*6b50*/  ISETP.GE.AND P0, PT, R0, R3, PT ;  /* 0x000000030000720c */ /* 0x000fc60003f06270 */
[----:B------:R-:W-:Y:S10]  /*6b60*/  @P1 BRA `(.L_x_32) ;  /* 0x0000000000201947 */ /* 0x000ff40003800000 */
[----:B------:R-:W-:Y:S02]  /*6b70*/  ULDC UR4, c[0x0][0xac8] ;  /* 0x0002b20000047ab9 */ /* 0x000fe40000000800 */
[----:B------:R-:W-:Y:S02]  /*6b80*/  ISETP.GE.AND P2, PT, R16, UR4, PT ;  /* 0x0000000410007c0c */ /* 0x000fe4000bf46270 */
[----:B------:R-:W-:-:S11]  /*6b90*/  ISETP.GE.AND P1, PT, R2, UR4, PT ;  /* 0x0000000402007c0c */ /* 0x000fd6000bf26270 */
[----:B-1----:R-:W-:Y:S02]  /*6ba0*/  @!P2 LEA R24, P4, R16, R26, 0x1 ;  /* 0x0000001a1018a211 */ /* 0x002fe400078808ff */
[----:B--2---:R-:W-:Y:S02]  /*6bb0*/  @!P1 IMAD.WIDE R20, R2, 0x2, R26 ;  /* 0x0000000202149825 */ /* 0x004fe400078e021a */
[----:B------:R-:W-:-:S03]  /*6bc0*/  @!P2 LEA.HI.X R25, R16, R27, R168, 0x1, P4 ;  /* 0x0000001b1019a211 */ /* 0x000fc600020f0ca8 */
[----:B-----5:R3:W-:Y:S04]  /*6bd0*/  @!P1 ST.E.128 desc[UR36][R20.64], R36 ;  /* 0x0000002414009985 */ /* 0x0207e8000c101d24 */
[----:B------:R3:W-:Y:S02]  /*6be0*/  @!P2 ST.E.128 desc[UR36][R24.64], R52 ;  /* 0x000000341800a985 */ /* 0x0007e4000c101d24 */
.L_x_32:
[----:B------:R-:W-:Y:S05]  /*6bf0*/  BSYNC B0 ;  /* 0x0000000000007941 */ /* 0x000fea0003800000 */
.L_x_31:
[----:B--2---:R2:W4:Y:S01]  /*6c00*/  SHFL.IDX PT, R27, R29, 0x1, 0x181f ;  /* 0x00381f001d1b7f89 */ /* 0x00452200000e0000 */
[----:B------:R-:W-:Y:S03]  /*6c10*/  BSSY B0, `(.L_x_33) ;  /* 0x000000b000007945 */ /* 0x000fe60003800000 */
[----:B-1----:R2:W1:Y:S01]  /*6c20*/  SHFL.IDX PT, R26, R28, 0x1, 0x181f ;  /* 0x00381f001c1a7f89 */ /* 0x00246200000e0000 */
[----:B------:R-:W-:Y:S05]  /*6c30*/  @P3 BRA `(.L_x_34) ;  /* 0x0000000000203947 */ /* 0x000fea0003800000 */
[----:B------:R-:W-:Y:S02]  /*6c40*/  ULDC UR4, c[0x0][0xac8] ;  /* 0x0002b20000047ab9 */ /* 0x000fe40000000800 */
[----:B------:R-:W-:Y:S02]  /*6c50*/  ISETP.GE.AND P3, PT, R16, UR4, PT ;  /* 0x0000000410007c0c */ /* 0x000fe4000bf66270 */
[----:B------:R-:W-:-:S11]  /*6c60*/  ISETP.GE.AND P2, PT, R2, UR4, PT ;  /* 0x0000000402007c0c */ /* 0x000fd6000bf46270 */
[----:B-1-3--:R-:W-:Y:S02]  /*6c70*/  @!P3 LEA R24, P1, R16, R26, 0x1 ;  /* 0x0000001a1018b211 */ /* 0x00afe400078208ff */
[----:B----4-:R-:W-:Y:S02]  /*6c80*/  @!P2 IMAD.WIDE R20, R2, 0x2, R26 ;  /* 0x000000020214a825 */ /* 0x010fe400078e021a */
[----:B------:R-:W-:-:S03]  /*6c90*/  @!P3 LEA.HI.X R25, R16, R27, R168, 0x1, P1 ;  /* 0x0000001b1019b211 */ /* 0x000fc600008f0ca8 */
[----:B-----5:R1:W-:Y:S04]  /*6ca0*/  @!P2 ST.E.128 desc[UR36][R20.64], R44 ;  /* 0x0000002c1400a985 */ /* 0x0203e8000c101d24 */
[----:B------:R1:W-:Y:S02]  /*6cb0*/  @!P3 ST.E.128 desc[UR36][R24.64], R48 ;  /* 0x000000301800b985 */ /* 0x0003e4000c101d24 */
.L_x_34:
[----:B------:R-:W-:Y:S05]  /*6cc0*/  BSYNC B0 ;  /* 0x0000000000007941 */ /* 0x000fea0003800000 */
.L_x_33:
[----:B----4-:R4:W0:Y:S01]  /*6cd0*/  SHFL.IDX PT, R27, R29, 0x2, 0x181f ;  /* 0x00581f001d1b7f89 */ /* 0x01082200000e0000 */
[----:B------:R-:W-:Y:S03]  /*6ce0*/  BSSY B0, `(.L_x_35) ;  /* 0x000000b000007945 */ /* 0x000fe60003800000 */
[----:B-1----:R4:W1:Y:S01]  /*6cf0*/  SHFL.IDX PT, R26, R28, 0x2, 0x181f ;  /* 0x00581f001c1a7f89 */ /* 0x00286200000e0000 */
[----:B------:R-:W-:Y:S05]  /*6d00*/  @P0 BRA `(.L_x_36) ;  /* 0x0000000000200947 */ /* 0x000fea0003800000 */
[----:B------:R-:W-:Y:S02]  /*6d10*/  ULDC UR4, c[0x0][0xac8] ;  /* 0x0002b20000047ab9 */ /* 0x000fe40000000800 */
[----:B------:R-:W-:Y:S02]  /*6d20*/  ISETP.GE.AND P2, PT, R16, UR4, PT ;  /* 0x0000000410007c0c */ /* 0x000fe4000bf46270 */
[----:B------:R-:W-:-:S11]  /*6d30*/  ISETP.GE.AND P1, PT, R2, UR4, PT ;  /* 0x0000000402007c0c */ /* 0x000fd6000bf26270 */
[----:B-1-3--:R-:W-:Y:S02]  /*6d40*/  @!P2 LEA R24, P0, R16, R26, 0x1 ;  /* 0x0000001a1018a211 */ /* 0x00afe400078008ff */
[----:B0-----:R-:W-:Y:S02]  /*6d50*/  @!P1 IMAD.WIDE R20, R2, 0x2, R26 ;  /* 0x0000000202149825 */ /* 0x001fe400078e021a */
[----:B------:R-:W-:-:S03]  /*6d60*/  @!P2 LEA.HI.X R25, R16, R27, R168, 0x1, P0 ;  /* 0x0000001b1019a211 */ /* 0x000fc600000f0ca8 */
[----:B-----5:R0:W-:Y:S04]  /*6d70*/  @!P1 ST.E.128 desc[UR36][R20.64], R40 ;  /* 0x0000002814009985 */ /* 0x0201e8000c101d24 */
[----:B------:R0:W-:Y:S02]  /*6d80*/  @!P2 ST.E.128 desc[UR36][R24.64], R12 ;  /* 0x0000000c1800a985 */ /* 0x0001e4000c101d24 */
.L_x_36:
[----:B------:R-:W-:Y:S05]  /*6d90*/  BSYNC B0 ;  /* 0x0000000000007941 */ /* 0x000fea0003800000 */
.L_x_35:
[----:B------:R-:W-:Y:S01]  /*6da0*/  IADD3 R0, R30, 0x60, RZ ;  /* 0x000000601e007810 */ /* 0x000fe20007ffe0ff */
[----:B0--3--:R0:W3:Y:S01]  /*6db0*/  SHFL.IDX PT, R21, R29, 0x3, 0x181f ;  /* 0x00781f001d157f89 */ /* 0x0090e200000e0000 */
[----:B------:R-:W-:Y:S01]  /*6dc0*/  BSSY B0, `(.L_x_37) ;  /* 0x000000d000007945 */ /* 0x000fe20003800000 */
[----:B------:R-:W-:Y:S01]  /*6dd0*/  VIADD R19, R19, 0x1 ;  /* 0x0000000113137836 */ /* 0x000fe20000000000 */
[----:B------:R-:W-:Y:S01]  /*6de0*/  ISETP.GE.AND P0, PT, R0, R3, PT ;  /* 0x000000030000720c */ /* 0x000fe20003f06270 */
[----:B------:R0:W0:-:S12]  /*6df0*/  SHFL.IDX PT, R20, R28, 0x3, 0x181f ;  /* 0x00781f001c147f89 */ /* 0x00001800000e0000 */
[----:B------:R-:W-:Y:S05]  /*6e00*/  @P0 BRA `(.L_x_38) ;  /* 0x0000000000200947 */ /* 0x000fea0003800000 */
[----:B------:R-:W-:Y:S02]  /*6e10*/  ULDC UR4, c[0x0][0xac8] ;  /* 0x0002b20000047ab9 */ /* 0x000fe40000000800 */
[----:B------:R-:W-:Y:S02]  /*6e20*/  ISETP.GE.AND P2, PT, R16, UR4, PT ;  /* 0x0000000410007c0c */ /* 0x000fe4000bf46270 */
[----:B------:R-:W-:-:S11]  /*6e30*/  ISETP.GE.AND P1, PT, R2, UR4, PT ;  /* 0x0000000402007c0c */ /* 0x000fd6000bf26270 */
[----:B0----5:R-:W-:Y:S02]  /*6e40*/  @!P2 LEA R14, P0, R16, R20, 0x1 ;  /* 0x00000014100ea211 */ /* 0x021fe400078008ff */
[----:B---3--:R-:W-:Y:S02]  /*6e50*/  @!P1 IMAD.WIDE R12, R2, 0x2, R20 ;  /* 0x00000002020c9825 */ /* 0x008fe400078e0214 */
[----:B------:R-:W-:-:S03]  /*6e60*/  @!P2 LEA.HI.X R15, R16, R21, R168, 0x1, P0 ;  /* 0x00000015100fa211 */ /* 0x000fc600000f0ca8 */
[----:B------:R0:W-:Y:S04]  /*6e70*/  @!P1 ST.E.128 desc[UR36][R12.64], R4 ;  /* 0x000000040c009985 */ /* 0x0001e8000c101d24 */
[----:B------:R0:W-:Y:S02]  /*6e80*/  @!P2 ST.E.128 desc[UR36][R14.64], R8 ;  /* 0x000000080e00a985 */ /* 0x0001e4000c101d24 */
.L_x_38:
[----:B------:R-:W-:Y:S05]  /*6e90*/  BSYNC B0 ;  /* 0x0000000000007941 */ /* 0x000fea0003800000 */
.L_x_37:
[----:B------:R-:W1:Y:S01]  /*6ea0*/  LDC R0, c[0x0][0xc34] ;  /* 0x00030d00ff007b82 */ /* 0x000e620000000800 */
[----:B------:R-:W-:-:S13]  /*6eb0*/  R2UR UR4, R18 ;  /* 0x00000000120472ca */ /* 0x000fda00000e0000 */
[----:B-1----:R-:W-:-:S13]  /*6ec0*/  ISETP.LE.AND P0, PT, R0, UR4, PT ;  /* 0x0000000400007c0c */ /* 0x002fda000bf03270 */
[----:B------:R-:W-:Y:S05]  /*6ed0*/  @!P0 BRA `(.L_x_39) ;  /* 0xffffff9c00848947 */ /* 0x000fea000383ffff */
[----:B------:R-:W-:Y:S05]  /*6ee0*/  EXIT ;  /* 0x000000000000794d */ /* 0x000fea0003800000 */
.L_x_5:
[----:B------:R-:W-:-:S08]  /*6ef0*/  NOP ;  /* 0x0000000000007918 */ /* 0x000fd00000000000 */
[----:B0-----:R-:W0:-:S00]  /*6f00*/  USETMAXREG.DEALLOC.CTAPOOL 0x28 ;  /* 0x00000028000079c8 */ /* 0x001e0000080e0500 */
[----:B------:R-:W1:Y:S01]  /*6f10*/  S2UR UR9, SR_CTAID.X ;  /* 0x00000000000979c3 */ /* 0x000e620000002500 */
[----:B0-----:R-:W-:Y:S01]  /*6f20*/  IMAD.MOV.U32 R25, RZ, RZ, 0x1 ;  /* 0x00000001ff197424 */ /* 0x001fe200078e00ff */
[----:B------:R-:W-:Y:S01]  /*6f30*/  MOV R0, 0x1 ;  /* 0x0000000100007802 */ /* 0x000fe20000000f00 */
[----:B------:R-:W-:-:S05]  /*6f40*/  IMAD.MOV.U32 R22, RZ, RZ, RZ ;  /* 0x000000ffff167224 */ /* 0x000fca00078e00ff */
[----:B------:R-:W1:Y:S02]  /*6f50*/  LDC R2, c[0x0][0xc34] ;  /* 0x00030d00ff027b82 */ /* 0x000e640000000800 */
[----:B-1----:R-:W-:-:S13]  /*6f60*/  ISETP.LE.AND P0, PT, R2, UR9, PT ;  /* 0x0000000902007c0c */ /* 0x002fda000bf03270 */
[----:B------:R-:W-:Y:S05]  /*6f70*/  @P0 BRA `(.L_x_40) ;  /* 0x0000003000fc0947 */ /* 0x000fea0003800000 */
[----:B------:R-:W2:Y:S01]  /*6f80*/  LDL R4, [R1+0x4] ;  /* 0x0000040001047983 */ /* 0x000ea20000100800 */
[----:B------:R-:W-:Y:S01]  /*6f90*/  IMAD.SHL.U32 R27, R3, 0x8, RZ ;  /* 0x00000008031b7824 */ /* 0x000fe200078e00ff */
[----:B------:R-:W-:Y:S01]  /*6fa0*/  ULDC.64 UR38, c[0x0][0x2f0] ;  /* 0x0000bc0000267ab9 */ /* 0x000fe20000000a00 */
[----:B------:R-:W-:Y:S01]  /*6fb0*/  ULDC.64 UR4, c[0x0][0x418] ;  /* 0x0001060000047ab9 */ /* 0x000fe20000000a00 */
[----:B------:R-:W-:Y:S01]  /*6fc0*/  ULDC UR7, c[0x0][0x320] ;  /* 0x0000c80000077ab9 */ /* 0x000fe20000000800 */
[----:B------:R-:W-:Y:S01]  /*6fd0*/  UISETP.NE.U32.AND UP0, UPT, UR4, URZ, UPT ;  /* 0x0000003f0400728c */ /* 0x000fe2000bf05070 */
[C---:B------:R-:W-:Y:S01]  /*6fe0*/  LOP3.LUT R0, R27.reuse, 0x1f8, RZ, 0xc0, !PT ;  /* 0x000001f81b007812 */ /* 0x040fe200078ec0ff */
[----:B------:R-:W-:Y:S01]  /*6ff0*/  ULDC UR8, c[0x0][0x2b8] ;  /* 0x0000ae0000087ab9 */ /* 0x000fe20000000800 */
[----:B------:R-:W-:Y:S01]  /*7000*/  LOP3.LUT R37, R27, 0x38, RZ, 0xc0, !PT ;  /* 0x000000381b257812 */ /* 0x000fe200078ec0ff */
[----:B------:R-:W-:Y:S01]  /*7010*/  UISETP.NE.AND.EX UP0, UPT, UR5, URZ, UPT, UP0 ;  /* 0x0000003f0500728c */ /* 0x000fe2000bf05300 */
[----:B------:R-:W-:Y:S01]  /*7020*/  LOP3.LUT R0, R0, 0x38, R3, 0x78, !PT ;  /* 0x0000003800007812 */ /* 0x000fe200078e7803 */
[----:B------:R-:W-:Y:S01]  /*7030*/  ULDC UR4, c[0x0][0x424] ;  /* 0x0001090000047ab9 */ /* 0x000fe20000000800 */
[----:B------:R-:W-:Y:S01]  /*7040*/  LOP3.LUT R16, R16, 0xfffffffe, RZ, 0xc0, !PT ;  /* 0xfffffffe10107812 */ /* 0x000fe200078ec0ff */
[----:B------:R-:W-:Y:S01]  /*7050*/  USEL UR4, UR4, 0x1, UP0 ;  /* 0x0000000104047887 */ /* 0x000fe20008000000 */
[----:B------:R-:W-:Y:S01]  /*7060*/  LOP3.LUT R27, R0, 0x200, R27, 0xf8, !PT ;  /* 0x00000200001b7812 */ /* 0x000fe200078ef81b */
[----:B------:R-:W0:Y:S01]  /*7070*/  S2UR UR6, SR_CgaCtaId ;  /* 0x00000000000679c3 */ /* 0x000e220000008800 */
[C---:B------:R-:W-:Y:S01]  /*7080*/  LOP3.LUT R0, R37.reuse, 0x40, RZ, 0xfc, !PT ;  /* 0x0000004025007812 */ /* 0x040fe200078efcff */
[----:B------:R-:W-:Y:S01]  /*7090*/  UIMAD UR38, UR4, UR38, URZ ;  /* 0x00000026042672a4 */ /* 0x000fe2000f8e023f */
[----:B------:R-:W-:Y:S01]  /*70a0*/  LOP3.LUT R16, R16, 0xfffffff7, RZ, 0xc0, !PT ;  /* 0xfffffff710107812 */ /* 0x000fe200078ec0ff */
[----:B------:R1:W-:Y:S01]  /*70b0*/  STL [R1], RZ ;  /* 0x000000ff01007387 */ /* 0x0003e20000100800 */
[C---:B------:R-:W-:Y:S01]  /*70c0*/  ISETP.GE.AND P0, PT, R0.reuse, UR39, PT ;  /* 0x0000002700007c0c */ /* 0x040fe2000bf06270 */
[----:B------:R-:W-:Y:S01]  /*70d0*/  UIADD3 UR4, UR38, 0x5f, URZ ;  /* 0x0000005f26047890 */ /* 0x000fe2000fffe03f */
[----:B------:R-:W-:Y:S01]  /*70e0*/  ISETP.GE.AND P1, PT, R0, UR7, PT ;  /* 0x0000000700007c0c */ /* 0x000fe2000bf26270 */
[----:B------:R-:W-:Y:S01]  /*70f0*/  IMAD.MOV.U32 R25, RZ, RZ, 0x1 ;  /* 0x00000001ff197424 */ /* 0x000fe200078e00ff */
[----:B------:R-:W-:Y:S01]  /*7100*/  LOP3.LUT R2, R37, 0x80, RZ, 0xfc, !PT ;  /* 0x0000008025027812 */ /* 0x000fe200078efcff */
[----:B------:R-:W-:Y:S01]  /*7110*/  UIMAD.WIDE UR4, UR4, 0x2aaaaaab, URZ ;  /* 0x2aaaaaab040478a5 */ /* 0x000fe2000f8e023f */
[----:B------:R-:W-:Y:S01]  /*7120*/  SHF.R.U32.HI R34, RZ, 0x3, R3 ;  /* 0x00000003ff227819 */ /* 0x000fe20000011603 */
[----:B------:R-:W-:Y:S01]  /*7130*/  IMAD.SHL.U32 R3, R3, 0x10, RZ ;  /* 0x0000001003037824 */ /* 0x000fe200078e00ff */
[----:B------:R-:W-:Y:S01]  /*7140*/  ISETP.GE.AND P2, PT, R2, UR39, PT ;  /* 0x0000002702007c0c */ /* 0x000fe2000bf46270 */
[----:B------:R-:W-:Y:S01]  /*7150*/  USHF.R.U32.HI UR4, URZ, 0x1f, UR5 ;  /* 0x0000001f3f047899 */ /* 0x000fe20008011605 */
[----:B------:R-:W-:Y:S01]  /*7160*/  LOP3.LUT R34, R34, 0xf, RZ, 0xc0, !PT ;  /* 0x0000000f22227812 */ /* 0x000fe200078ec0ff */
[----:B------:R-:W-:Y:S01]  /*7170*/  IMAD.MOV.U32 R22, RZ, RZ, RZ ;  /* 0x000000ffff167224 */ /* 0x000fe200078e00ff */
[----:B------:R-:W-:Y:S01]  /*7180*/  MOV R36, UR9 ;  /* 0x0000000900247c02 */ /* 0x000fe20008000f00 */
[----:B------:R-:W-:Y:S01]  /*7190*/  ULEA.HI.SX32 UR5, UR5, UR4, 0x1c ;  /* 0x0000000405057291 */ /* 0x000fe2000f8fe23f */
[----:B------:R-:W-:Y:S01]  /*71a0*/  @P0 LOP3.LUT R16, R16, 0x8, RZ, 0xfc, !PT ;  /* 0x0000000810100812 */ /* 0x000fe200078efcff */
[----:B------:R-:W-:Y:S01]  /*71b0*/  ULDC UR40, c[0x0][0x448] ;  /* 0x0001120000287ab9 */ /* 0x000fe20000000800 */
[----:B------:R-:W-:Y:S01]  /*71c0*/  ISETP.GE.AND P0, PT, R0, UR8, PT ;  /* 0x0000000800007c0c */ /* 0x000fe2000bf06270 */
[----:B------:R-:W-:Y:S01]  /*71d0*/  UIADD3 UR43, UR5, -0x1, URZ ;  /* 0xffffffff052b7890 */ /* 0x000fe2000fffe03f */
[----:B------:R-:W-:Y:S01]  /*71e0*/  @P1 LOP3.LUT R16, R16, 0x1, RZ, 0xfc, !PT ;  /* 0x0000000110101812 */ /* 0x000fe200078efcff */
[----:B------:R-:W-:Y:S01]  /*71f0*/  ULDC UR4, c[0x0][0x288] ;  /* 0x0000a20000047ab9 */ /* 0x000fe20000000800 */
[----:B------:R-:W-:Y:S01]  /*7200*/  ISETP.GE.AND P1, PT, R2, UR8, PT ;  /* 0x0000000802007c0c */ /* 0x000fe2000bf26270 */
[----:B------:R-:W-:Y:S01]  /*7210*/  ULDC UR44, c[0x0][0xc] ;  /* 0x00000300002c7ab9 */ /* 0x000fe20000000800 */
[----:B------:R-:W-:Y:S01]  /*7220*/  LOP3.LUT R16, R16, 0xfffffdff, RZ, 0xc0, !PT ;  /* 0xfffffdff10107812 */ /* 0x000fe200078ec0ff */
[----:B------:R-:W-:Y:S01]  /*7230*/  UIMAD UR40, UR40, UR4, URZ ;  /* 0x00000004282872a4 */ /* 0x000fe2000f8e023f */
[----:B------:R-:W-:Y:S01]  /*7240*/  LOP3.LUT R26, R34, 0x70, R3, 0xf8, !PT ;  /* 0x00000070221a7812 */ /* 0x000fe200078ef803 */
[----:B------:R-:W-:Y:S01]  /*7250*/  IMAD.U32 R3, RZ, RZ, UR43 ;  /* 0x0000002bff037e24 */ /* 0x000fe2000f8e00ff */
[----:B------:R-:W-:-:S03]  /*7260*/  UIADD3 UR41, UR5, -0x2, URZ ;  /* 0xfffffffe05297890 */ /* 0x000fc6000fffe03f */
[----:B------:R-:W-:Y:S02]  /*7270*/  @P0 LOP3.LUT R16, R16, 0x200, RZ, 0xfc, !PT ;  /* 0x0000020010100812 */ /* 0x000fe400078efcff */
[----:B------:R-:W-:Y:S01]  /*7280*/  ISETP.GE.AND P0, PT, R37, UR39, PT ;  /* 0x0000002725007c0c */ /* 0x000fe2000bf06270 */
[----:B------:R-:W-:Y:S01]  /*7290*/  UMOV UR39, 0x400 ;  /* 0x0000040000277882 */ /* 0x000fe20000000000 */
[----:B------:R-:W-:Y:S01]  /*72a0*/  LOP3.LUT R16, R16, 0xfffffffb, RZ, 0xc0, !PT ;  /* 0xfffffffb10107812 */ /* 0x000fe200078ec0ff */
[----:B0-----:R-:W-:Y:S02]  /*72b0*/  ULEA UR39, UR6, UR39, 0x18 ;  /* 0x0000002706277291 */ /* 0x001fe4000f8ec03f */
[----:B------:R-:W-:Y:S01]  /*72c0*/  UIMAD UR6, UR43, -0x60, UR38 ;  /* 0xffffffa02b0678a4 */ /* 0x000fe2000f8e0226 */
[----:B------:R-:W-:-:S03]  /*72d0*/  @P2 LOP3.LUT R16, R16, 0x4, RZ, 0xfc, !PT ;  /* 0x0000000410102812 */ /* 0x000fc600078efcff */
[----:B------:R-:W-:Y:S02]  /*72e0*/  LEA R0, R27, UR39, 0x1 ;  /* 0x000000271b007c11 */ /* 0x000fe4000f8e08ff */
[----:B------:R-:W-:Y:S02]  /*72f0*/  LOP3.LUT R16, R16, 0xfffffeff, RZ, 0xc0, !PT ;  /* 0xfffffeff10107812 */ /* 0x000fe400078ec0ff */
[----:B------:R-:W-:Y:S02]  /*7300*/  IADD3 R33, -R34, UR6, RZ ;  /* 0x0000000622217c10 */ /* 0x000fe4000fffe1ff */
[----:B------:R-:W-:Y:S02]  /*7310*/  @P1 LOP3.LUT R16, R16, 0x100, RZ, 0xfc, !PT ;  /* 0x0000010010101812 */ /* 0x000fe400078efcff */
[----:B------:R-:W-:Y:S02]  /*7320*/  ISETP.GE.AND P1, PT, R37, UR7, PT ;  /* 0x0000000725007c0c */ /* 0x000fe4000bf26270 */
[----:B------:R-:W-:-:S04]  /*7330*/  LOP3.LUT R16, R16, 0xffffffef, RZ, 0xc0, !PT ;  /* 0xffffffef10107812 */ /* 0x000fc800078ec0ff */
[----:B------:R-:W-:-:S04]  /*7340*/  @P0 LOP3.LUT R16, R16, 0x10, RZ, 0xfc, !PT ;  /* 0x0000001010100812 */ /* 0x000fc800078efcff */
[----:B------:R-:W-:Y:S02]  /*7350*/  LOP3.LUT R16, R16, 0xffffff7f, RZ, 0xc0, !PT ;  /* 0xffffff7f10107812 */ /* 0x000fe400078ec0ff */
[----:B--2---:R-:W-:Y:S01]  /*7360*/  R2UR UR10, R4 ;  /* 0x00000000040a72ca */ /* 0x004fe200000e0000 */
[----:B------:R-:W-:-:S05]  /*7370*/  IMAD R4, R3, 0x60, R26 ;  /* 0x0000006003047824 */ /* 0x000fca00078e021a */
[----:B------:R-:W-:-:S04]  /*7380*/  ISETP.GE.AND P0, PT, R4, UR38, PT ;  /* 0x0000002604007c0c */ /* 0x000fc8000bf06270 */
[----:B------:R-:W-:Y:S02]  /*7390*/  ISETP.LT.U32.AND P2, PT, R26, 0x60, !P0 ;  /* 0x000000601a00780c */ /* 0x000fe40004741070 */
[----:B------:R-:W-:Y:S01]  /*73a0*/  ISETP.GE.AND P0, PT, R37, UR8, PT ;  /* 0x0000000825007c0c */ /* 0x000fe2000bf06270 */
[----:B------:R-:W-:-:S10]  /*73b0*/  ULOP3.LUT UR42, UR10, 0x2, URZ, 0xfc, !UPT ;  /* 0x000000020a2a7892 */ /* 0x000fd4000f8efc3f */
[----:B------:R-:W-:-:S04]  /*73c0*/  @P2 LOP3.LUT R16, R16, 0x80, RZ, 0xfc, !PT ;  /* 0x0000008010102812 */ /* 0x000fc800078efcff */
[----:B------:R-:W-:-:S04]  /*73d0*/  LOP3.LUT R16, R16, 0xfffffbff, RZ, 0xc0, !PT ;  /* 0xfffffbff10107812 */ /* 0x000fc800078ec0ff */
[----:B------:R-:W-:-:S04]  /*73e0*/  LOP3.LUT R16, R16, 0xfffffffd, RZ, 0xc0, !PT ;  /* 0xfffffffd10107812 */ /* 0x000fc800078ec0ff */
[----:B------:R-:W-:-:S04]  /*73f0*/  @P1 LOP3.LUT R16, R16, 0x2, RZ, 0xfc, !PT ;  /* 0x0000000210101812 */ /* 0x000fc800078efcff */
[----:B-1----:R-:W-:-:S07]  /*7400*/  @P0 LOP3.LUT R16, R16, 0x400, RZ, 0xfc, !PT ;  /* 0x0000040010100812 */ /* 0x002fce00078efcff */
.L_x_75:
[----:B0-----:R-:W0:Y:S01]  /*7410*/  LDC R0, c[0x0][0xc38] ;  /* 0x00030e00ff007b82 */ /* 0x001e220000000800 */
[----:B------:R-:W-:Y:S01]  /*7420*/  IMAD.MOV.U32 R24, RZ, RZ, R36 ;  /* 0x000000ffff187224 */ /* 0x000fe200078e0024 */
[----:B------:R-:W-:Y:S05]  /*7430*/  YIELD ;  /* 0x0000000000007946 */ /* 0x000fea0003800000 */
[----:B------:R-:W-:Y:S01]  /*7440*/  ULDC.64 UR4, c[0x0][0xa28] ;  /* 0x00028a0000047ab9 */ /* 0x000fe20000000a00 */
[----:B------:R-:W-:Y:S01]  /*7450*/  IMAD.MOV.U32 R31, RZ, RZ, RZ ;  /* 0x000000ffff1f7224 */ /* 0x000fe200078e00ff */
[----:B0-----:R-:W-:-:S13]  /*7460*/  ISETP.NE.AND P0, PT, R0, 0x1, PT ;  /* 0x000000010000780c */ /* 0x001fda0003f05270 */
[----:B------:R-:W0:Y:S08]  /*7470*/  @P0 LDC R3, c[0x0][0xc3c] ;  /* 0x00030f00ff030b82 */ /* 0x000e300000000800 */
[----:B------:R-:W1:Y:S01]  /*7480*/  @P0 LDC R5, c[0x0][0xc40] ;  /* 0x00031000ff050b82 */ /* 0x000e620000000800 */
[----:B0-----:R-:W-:-:S05]  /*7490*/  @P0 IMAD.HI.U32 R0, R36, R3, RZ ;  /* 0x0000000324000227 */ /* 0x001fca00078e00ff */
[----:B-1----:R-:W-:Y:S02]  /*74a0*/  @P0 SHF.R.U32.HI R24, RZ, R5, R0 ;  /* 0x00000005ff180219 */ /* 0x002fe40000011600 */
[----:B------:R-:W0:Y:S02]  /*74b0*/  LDC R0, c[0x0][0xc44] ;  /* 0x00031100ff007b82 */ /* 0x000e240000000800 */
[----:B------:R-:W-:Y:S02]  /*74c0*/  MOV R23, R24 ;  /* 0x0000001800177202 */ /* 0x000fe40000000f00 */
[----:B0-----:R-:W-:-:S13]  /*74d0*/  ISETP.NE.AND P0, PT, R0, 0x1, PT ;  /* 0x000000010000780c */ /* 0x001fda0003f05270 */
[----:B------:R-:W0:Y:S02]  /*74e0*/  @P0 LDC.64 R2, c[0x0][0xc48] ;  /* 0x00031200ff020b82 */ /* 0x000e240000000a00 */
[----:B0-----:R-:W-:-:S05]  /*74f0*/  @P0 IMAD.HI.U32 R0, R24, R2, RZ ;  /* 0x0000000218000227 */ /* 0x001fca00078e00ff */
[----:B------:R-:W-:Y:S02]  /*7500*/  @P0 SHF.R.U32.HI R23, RZ, R3, R0 ;  /* 0x00000003ff170219 */ /* 0x000fe40000011600 */
[----:B------:R-:W-:-:S04]  /*7510*/  ISETP.NE.U32.AND P0, PT, RZ, UR4, PT ;  /* 0x00000004ff007c0c */ /* 0x000fc8000bf05070 */
[----:B------:R-:W-:-:S13]  /*7520*/  ISETP.NE.AND.EX P0, PT, RZ, UR5, PT, P0 ;  /* 0x00000005ff007c0c */ /* 0x000fda000bf05300 */
[----:B------:R-:W0:Y:S01]  /*7530*/  @P0 LDC.64 R2, c[0x0][0xa28] ;  /* 0x00028a00ff020b82 */ /* 0x000e220000000a00 */
[----:B------:R-:W-:-:S04]  /*7540*/  UIADD3 UR4, UR39, 0x18400, URZ ;  /* 0x0001840027047890 */ /* 0x000fc8000fffe03f */
[----:B------:R-:W-:Y:S01]  /*7550*/  ULOP3.LUT UP0, URZ, UR4, 0x3ff, URZ, 0xc0, !UPT ;  /* 0x000003ff043f7892 */ /* 0x000fe2000f80c03f */
[----:B0-----:R-:W-:-:S05]  /*7560*/  @P0 IMAD.WIDE R2, R23, 0x4, R2 ;  /* 0x0000000417020825 */ /* 0x001fca00078e0202 */
[----:B------:R0:W5:Y:S01]  /*7570*/  @P0 LDG.E R31, desc[UR36][R2.64] ;  /* 0x00000024021f0981 */ /* 0x000162000c1e1900 */
[----:B------:R-:W-:-:S13]  /*7580*/  PLOP3.LUT P0, PT, PT, PT, UP0, 0x80, 0x0 ;  /* 0x000000000000781c */ /* 0x000fda0003f0f008 */
[----:B0-----:R-:W-:Y:S05]  /*7590*/  @!P0 BRA `(.L_x_41) ;  /* 0x0000000000408947 */ /* 0x001fea0003800000 */
[----:B------:R-:W-:Y:S01]  /*75a0*/  MOV R2, 0x0 ;  /* 0x0000000000027802 */ /* 0x000fe20000000f00 */
[----:B------:R-:W-:Y:S01]  /*75b0*/  ULDC.64 UR4, c[0x4][0xf0] ;  /* 0x01003c0000047ab9 */ /* 0x000fe20000000a00 */
[----:B------:R-:W-:Y:S01]  /*75c0*/  ULDC.64 UR6, c[0x4][0xf8] ;  /* 0x01003e0000067ab9 */ /* 0x000fe20000000a00 */
[----:B------:R-:W-:Y:S01]  /*75d0*/  IMAD.U32 R4, RZ, RZ, UR4 ;  /* 0x00000004ff047e24 */ /* 0x000fe2000f8e00ff */
[----:B------:R-:W-:Y:S01]  /*75e0*/  MOV R6, UR6 ;  /* 0x0000000600067c02 */ /* 0x000fe20008000f00 */
[----:B------:R-:W-:Y:S01]  /*75f0*/  IMAD.U32 R5, RZ, RZ, UR5 ;  /* 0x00000005ff057e24 */ /* 0x000fe2000f8e00ff */
[----:B------:R-:W0:Y:S01]  /*7600*/  LDC.64 R2, c[0x4][R2] ;  /* 0x0100000002027b82 */ /* 0x000e220000000a00 */
[----:B------:R-:W-:Y:S01]  /*7610*/  ULDC.64 UR4, c[0x4][0x70] ;  /* 0x01001c0000047ab9 */ /* 0x000fe20000000a00 */
[----:B------:R-:W-:Y:S01]  /*7620*/  IMAD.U32 R7, RZ, RZ, UR7 ;  /* 0x00000007ff077e24 */ /* 0x000fe2000f8e00ff */
[----:B------:R-:W-:Y:S01]  /*7630*/  MOV R8, 0x70 ;  /* 0x0000007000087802 */ /* 0x000fe20000000f00 */
[----:B------:R-:W-:-:S02]  /*7640*/  IMAD.U32 R10, RZ, RZ, UR4 ;  /* 0x00000004ff0a7e24 */ /* 0x000fc4000f8e00ff */
[----:B------:R-:W-:Y:S02]  /*7650*/  IMAD.U32 R11, RZ, RZ, UR5 ;  /* 0x00000005ff0b7e24 */ /* 0x000fe4000f8e00ff */
[----:B------:R-:W-:Y:S02]  /*7660*/  IMAD.MOV.U32 R12, RZ, RZ, 0x1 ;  /* 0x00000001ff0c7424 */ /* 0x000fe400078e00ff */
[----:B------:R-:W-:-:S07]  /*7670*/  IMAD.MOV.U32 R13, RZ, RZ, RZ ;  /* 0x000000ffff0d7224 */ /* 0x000fce00078e00ff */
[----:B------:R-:W-:-:S07]  /*7680*/  LEPC R20, `(.L_x_41) ;  /* 0x000000001014794e */ /* 0x000fce0000000000 */
[----:B0----5:R-:W-:Y:S05]  /*7690*/  CALL.ABS.NOINC R2 ;  /* 0x0000000002007343 */ /* 0x021fea0003c00000 */
.L_x_41:
[----:B------:R-:W-:-:S04]  /*76a0*/  UIADD3 UR4, UR39, 0x400, URZ ;  /* 0x0000040027047890 */ /* 0x000fc8000fffe03f */
[----:B------:R-:W-:-:S06]  /*76b0*/  ULOP3.LUT UP0, URZ, UR4, 0x3ff, URZ, 0xc0, !UPT ;  /* 0x000003ff043f7892 */ /* 0x000fcc000f80c03f */
[----:B------:R-:W-:-:S13]  /*76c0*/  PLOP3.LUT P0, PT, PT, PT, UP0, 0x80, 0x0 ;  /* 0x000000000000781c */ /* 0x000fda0003f0f008 */
[----:B------:R-:W-:Y:S05]  /*76d0*/  @!P0 BRA `(.L_x_42) ;  /* 0x00000000007c8947 */ /* 0x000fea0003800000 */
[----:B------:R-:W-:Y:S01]  /*76e0*/  MOV R17, 0x0 ;  /* 0x0000000000117802 */ /* 0x000fe20000000f00 */
[----:B------:R-:W-:Y:S01]  /*76f0*/  ULDC.64 UR6, c[0x4][0xf0] ;  /* 0x01003c0000067ab9 */ /* 0x000fe20000000a00 */
[----:B------:R-:W-:Y:S01]  /*7700*/  ULDC.64 UR8, c[0x4][0xf8] ;  /* 0x01003e0000087ab9 */ /* 0x000fe20000000a00 */
[----:B------:R-:W-:Y:S01]  /*7710*/  ULDC.64 UR4, c[0x4][0x78] ;  /* 0x01001e0000047ab9 */ /* 0x000fe20000000a00 */
[----:B------:R0:W1:Y:S01]  /*7720*/  LDC.64 R2, c[0x4][R17] ;  /* 0x0100000011027b82 */ /* 0x0000620000000a00 */
[----:B------:R-:W-:Y:S01]  /*7730*/  IMAD.U32 R4, RZ, RZ, UR6 ;  /* 0x00000006ff047e24 */ /* 0x000fe2000f8e00ff */
[----:B------:R-:W-:Y:S01]  /*7740*/  MOV R5, UR7 ;  /* 0x0000000700057c02 */ /* 0x000fe20008000f00 */
[----:B------:R-:W-:Y:S01]  /*7750*/  IMAD.U32 R6, RZ, RZ, UR8 ;  /* 0x00000008ff067e24 */ /* 0x000fe2000f8e00ff */
[----:B------:R-:W-:Y:S01]  /*7760*/  MOV R11, UR5 ;  /* 0x00000005000b7c02 */ /* 0x000fe20008000f00 */
[----:B------:R-:W-:Y:S02]  /*7770*/  IMAD.U32 R7, RZ, RZ, UR9 ;  /* 0x00000009ff077e24 */ /* 0x000fe4000f8e00ff */
[----:B------:R-:W-:-:S02]  /*7780*/  IMAD.U32 R10, RZ, RZ, UR4 ;  /* 0x00000004ff0a7e24 */ /* 0x000fc4000f8e00ff */
[----:B------:R-:W-:Y:S02]  /*7790*/  IMAD.MOV.U32 R8, RZ, RZ, 0x70 ;  /* 0x00000070ff087424 */ /* 0x000fe400078e00ff */
[----:B------:R-:W-:Y:S02]  /*77a0*/  IMAD.MOV.U32 R12, RZ, RZ, 0x1 ;  /* 0x00000001ff0c7424 */ /* 0x000fe400078e00ff */
[----:B0-----:R-:W-:-:S07]  /*77b0*/  IMAD.MOV.U32 R13, RZ, RZ, RZ ;  /* 0x000000ffff0d7224 */ /* 0x001fce00078e00ff */
[----:B------:R-:W-:-:S07]  /*77c0*/  LEPC R20, `(.L_x_43) ;  /* 0x000000001014794e */ /* 0x000fce0000000000 */
[----:B-1---5:R-:W-:Y:S05]  /*77d0*/  CALL.ABS.NOINC R2 ;  /* 0x0000000002007343 */ /* 0x022fea0003c00000 */
.L_x_43:
[----:B------:R0:W1:Y:S01]  /*77e0*/  LDC.64 R2, c[0x4][R17] ;  /* 0x0100000011027b82 */ /* 0x0000620000000a00 */
[----:B------:R-:W-:Y:S01]  /*77f0*/  ULDC.64 UR4, c[0x4][0xf0] ;  /* 0x01003c0000047ab9 */ /* 0x000fe20000000a00 */
[----:B------:R-:W-:Y:S01]  /*7800*/  ULDC.64 UR6, c[0x4][0xf8] ;  /* 0x01003e0000067ab9 */ /* 0x000fe20000000a00 */
[----:B------:R-:W-:Y:S01]  /*7810*/  MOV R4, UR4 ;  /* 0x0000000400047c02 */ /* 0x000fe20008000f00 */
[----:B------:R-:W-:Y:S01]  /*7820*/  IMAD.U32 R5, RZ, RZ, UR5 ;  /* 0x00000005ff057e24 */ /* 0x000fe2000f8e00ff */
[----:B------:R-:W-:Y:S01]  /*7830*/  ULDC.64 UR4, c[0x4][0x80] ;  /* 0x0100200000047ab9 */ /* 0x000fe20000000a00 */
[----:B------:R-:W-:Y:S01]  /*7840*/  IMAD.U32 R6, RZ, RZ, UR6 ;  /* 0x00000006ff067e24 */ /* 0x000fe2000f8e00ff */
[----:B------:R-:W-:Y:S01]  /*7850*/  MOV R10, UR4 ;  /* 0x00000004000a7c02 */ /* 0x000fe20008000f00 */
[----:B------:R-:W-:Y:S01]  /*7860*/  IMAD.U32 R7, RZ, RZ, UR7 ;  /* 0x00000007ff077e24 */ /* 0x000fe2000f8e00ff */
[----:B------:R-:W-:Y:S01]  /*7870*/  MOV R13, RZ ;  /* 0x000000ff000d7202 */ /* 0x000fe20000000f00 */
[----:B------:R-:W-:-:S02]  /*7880*/  IMAD.U32 R11, RZ, RZ, UR5 ;  /* 0x00000005ff0b7e24 */ /* 0x000fc4000f8e00ff */
[----:B------:R-:W-:Y:S02]  /*7890*/  IMAD.MOV.U32 R8, RZ, RZ, 0x70 ;  /* 0x00000070ff087424 */ /* 0x000fe400078e00ff */
[----:B0-----:R-:W-:-:S07]  /*78a0*/  IMAD.MOV.U32 R12, RZ, RZ, 0x1 ;  /* 0x00000001ff0c7424 */ /* 0x001fce00078e00ff */
[----:B------:R-:W-:-:S07]  /*78b0*/  LEPC R20, `(.L_x_42) ;  /* 0x000000001014794e */ /* 0x000fce0000000000 */
[----:B-1----:R-:W-:Y:S05]  /*78c0*/  CALL.ABS.NOINC R2 ;  /* 0x0000000002007343 */ /* 0x002fea0003c00000 */
.L_x_42:
[----:B------:R-:W-:Y:S01]  /*78d0*/  ULDC.64 UR4, c[0x0][0x9f8] ;  /* 0x00027e0000047ab9 */ /* 0x000fe20000000a00 */
[--C-:B------:R-:W-:Y:S01]  /*78e0*/  IMAD.MOV.U32 R30, RZ, RZ, R23.reuse ;  /* 0x000000ffff1e7224 */ /* 0x100fe200078e0017 */
[----:B------:R-:W-:Y:S01]  /*78f0*/  ISETP.NE.U32.AND P0, PT, RZ, UR4, PT ;  /* 0x00000004ff007c0c */ /* 0x000fe2000bf05070 */
[----:B------:R-:W0:Y:S01]  /*7900*/  LDC R8, c[0x0][0x430] ;  /* 0x00010c00ff087b82 */ /* 0x000e220000000800 */
[----:B------:R-:W-:Y:S01]  /*7910*/  IMAD.MOV R19, RZ, RZ, -R23 ;  /* 0x000000ffff137224 */ /* 0x000fe200078e0a17 */
[----:B------:R-:W-:Y:S01]  /*7920*/  ULDC UR4, c[0x0][0xc44] ;  /* 0x0003110000047ab9 */ /* 0x000fe20000000800 */
[----:B------:R-:W-:-:S13]  /*7930*/  ISETP.NE.AND.EX P0, PT, RZ, UR5, PT, P0 ;  /* 0x00000005ff007c0c */ /* 0x000fda000bf05300 */
[----:B------:R-:W1:Y:S02]  /*7940*/  @P0 LDC.64 R2, c[0x0][0x9f8] ;  /* 0x00027e00ff020b82 */ /* 0x000e640000000a00 */
[----:B-1----:R-:W-:-:S05]  /*7950*/  @P0 IMAD.WIDE R2, R23, 0x4, R2 ;  /* 0x0000000417020825 */ /* 0x002fca00078e0202 */
[----:B------:R1:W5:Y:S01]  /*7960*/  @P0 LDG.E R30, desc[UR36][R2.64] ;  /* 0x00000024021e0981 */ /* 0x000362000c1e1900 */
[----:B------:R-:W-:Y:S01]  /*7970*/  UMOV UR5, 0xffffffff ;  /* 0xffffffff00057882 */ /* 0x000fe20000000000 */
[----:B------:R-:W-:Y:S02]  /*7980*/  IMAD R19, R19, UR4, R24 ;  /* 0x0000000413137c24 */ /* 0x000fe4000f8e0218 */
[----:B0-----:R-:W-:Y:S05]  /*7990*/  BRA.DIV UR5, `(.L_x_44) ;  /* 0x0000002e05c47947 */ /* 0x001fea000b800000 */
.L_x_92:
[----:B------:R-:W-:Y:S01]  /*79a0*/  ISETP.NE.AND P0, PT, R8, 0x1, PT ;  /* 0x000000010800780c */ /* 0x000fe20003f05270 */
[----:B------:R-:W-:Y:S01]  /*79b0*/  IMAD.U32 R0, RZ, RZ, UR43 ;  /* 0x0000002bff007e24 */ /* 0x000fe2000f8e00ff */
[----:B------:R-:W-:Y:S02]  /*79c0*/  LOP3.LUT P1, RZ, R16, 0x80, RZ, 0xc0, !PT ;  /* 0x0000008010ff7812 */ /* 0x000fe4000782c0ff */
[----:B-----5:R-:W-:Y:S01]  /*79d0*/  SHF.R.S32.HI R32, RZ, 0x1f, R30 ;  /* 0x0000001fff207819 */ /* 0x020fe2000001141e */
[----:B------:R-:W-:Y:S01]  /*79e0*/  IMAD R0, R0, 0x60, R26 ;  /* 0x0000006000007824 */ /* 0x000fe200078e021a */
[----:B------:R-:W-:-:S04]  /*79f0*/  LOP3.LUT R16, R16, 0xffffffbf, RZ, 0xc0, !PT ;  /* 0xffffffbf10107812 */ /* 0x000fc800078ec0ff */
[----:B------:R-:W-:-:S03]  /*7a00*/  IADD3 R0, R0, R31, RZ ;  /* 0x0000001f00007210 */ /* 0x000fc60007ffe0ff */
[----:B-1----:R-:W0:Y:S01]  /*7a10*/  @P0 LDC R3, c[0x0][0x434] ;  /* 0x00010d00ff030b82 */ /* 0x002e220000000800 */
[----:B------:R-:W-:Y:S01]  /*7a20*/  @P0 LOP3.LUT R16, R16, 0x40, RZ, 0xfc, !PT ;  /* 0x0000004010100812 */ /* 0x000fe200078efcff */
[----:B------:R-:W-:-:S06]  /*7a30*/  IMAD.MOV.U32 R9, RZ, RZ, R0 ;  /* 0x000000ffff097224 */ /* 0x000fcc00078e0000 */
[----:B------:R-:W1:Y:S08]  /*7a40*/  @P0 LDC R5, c[0x0][0x438] ;  /* 0x00010e00ff050b82 */ /* 0x000e700000000800 */
[----:B------:R-:W2:Y:S01]  /*7a50*/  @P1 LDC.64 R6, c[0x0][0x428] ;  /* 0x00010a00ff061b82 */ /* 0x000ea20000000a00 */
[----:B0-----:R-:W-:-:S05]  /*7a60*/  @P0 IMAD.HI.U32 R2, R0, R3, RZ ;  /* 0x0000000300020227 */ /* 0x001fca00078e00ff */
[----:B-1----:R-:W-:Y:S02]  /*7a70*/  @P0 SHF.R.U32.HI R9, RZ, R5, R2 ;  /* 0x00000005ff090219 */ /* 0x002fe40000011602 */
[----:B------:R-:W0:Y:S02]  /*7a80*/  @P1 LDC.64 R4, c[0x0][0x418] ;  /* 0x00010600ff041b82 */ /* 0x000e240000000a00 */
[----:B------:R-:W-:Y:S01]  /*7a90*/  @P1 SHF.R.S32.HI R3, RZ, 0x1f, R9 ;  /* 0x0000001fff031819 */ /* 0x000fe20000011409 */
[----:B--2---:R-:W-:-:S04]  /*7aa0*/  @P1 IMAD R2, R32, R6, RZ ;  /* 0x0000000620021224 */ /* 0x004fc800078e02ff */
[----:B------:R-:W-:Y:S02]  /*7ab0*/  @P1 IMAD R7, R30, R7, R2 ;  /* 0x000000071e071224 */ /* 0x000fe400078e0202 */
[----:B------:R-:W-:-:S04]  /*7ac0*/  @P1 IMAD.MOV.U32 R2, RZ, RZ, R9 ;  /* 0x000000ffff021224 */ /* 0x000fc800078e0009 */
[----:B------:R-:W-:Y:S01]  /*7ad0*/  @P1 IMAD.WIDE.U32 R2, R30, R6, R2 ;  /* 0x000000061e021225 */ /* 0x000fe200078e0002 */
[----:B------:R-:W-:-:S03]  /*7ae0*/  MOV R6, RZ ;  /* 0x000000ff00067202 */ /* 0x000fc60000000f00 */
[----:B------:R-:W-:Y:S01]  /*7af0*/  @P1 IMAD.IADD R3, R3, 0x1, R7 ;  /* 0x0000000103031824 */ /* 0x000fe200078e0207 */
[----:B0-----:R-:W-:-:S04]  /*7b00*/  @P1 LEA R4, P0, R2, R4, 0x2 ;  /* 0x0000000402041211 */ /* 0x001fc800078010ff */
[----:B------:R-:W-:Y:S01]  /*7b10*/  @P1 LEA.HI.X R5, R2, R5, R3, 0x2, P0 ;  /* 0x0000000502051211 */ /* 0x000fe200000f1403 */
[----:B------:R-:W-:-:S04]  /*7b20*/  IMAD.MOV R3, RZ, RZ, -R9 ;  /* 0x000000ffff037224 */ /* 0x000fc800078e0a09 */
[----:B------:R0:W5:Y:S01]  /*7b30*/  @P1 LDG.E R6, desc[UR36][R4.64] ;  /* 0x0000002404061981 */ /* 0x000162000c1e1900 */
[----:B------:R-:W-:Y:S02]  /*7b40*/  LOP3.LUT R16, R16, 0xffffffdf, RZ, 0xc0, !PT ;  /* 0xffffffdf10107812 */ /* 0x000fe400078ec0ff */
[----:B------:R-:W-:Y:S01]  /*7b50*/  SHF.R.S32.HI R29, RZ, 0x1f, R19 ;  /* 0x0000001fff1d7819 */ /* 0x000fe20000011413 */
[----:B0-----:R-:W-:Y:S02]  /*7b60*/  IMAD R5, R8, R3, R0 ;  /* 0x0000000308057224 */ /* 0x001fe400078e0200 */
[----:B------:R-:W-:-:S05]  /*7b70*/  IMAD.U32 R0, RZ, RZ, UR42 ;  /* 0x0000002aff007e24 */ /* 0x000fca000f8e00ff */
[----:B------:R-:W-:-:S13]  /*7b80*/  ISETP.NE.AND P0, PT, R0, 0x3, PT ;  /* 0x000000030000780c */ /* 0x000fda0003f05270 */
[----:B------:R-:W-:Y:S01]  /*7b90*/  @P0 LOP3.LUT R16, R16, 0x20, RZ, 0xfc, !PT ;  /* 0x0000002010100812 */ /* 0x000fe200078efcff */
[----:B------:R-:W-:Y:S06]  /*7ba0*/  @!P0 BRA `(.L_x_45) ;  /* 0x0000000000048947 */ /* 0x000fec0003800000 */
[----:B------:R-:W-:Y:S01]  /*7bb0*/  BPT.TRAP 0x1 ;  /* 0x000000040000795c */ /* 0x000fe20000300000 */
.L_x_45:
[----:B------:R-:W-:Y:S01]  /*7bc0*/  SHF.R.S32.HI R7, RZ, 0x1f, R5 ;  /* 0x0000001fff077819 */ /* 0x000fe20000011405 */
[----:B------:R-:W-:Y:S01]  /*7bd0*/  ULDC.64 UR4, c[0x0][0x328] ;  /* 0x0000ca0000047ab9 */ /* 0x000fe20000000a00 */
[----:B-----5:R-:W-:Y:S01]  /*7be0*/  SHF.R.S32.HI R4, RZ, 0x1f, R6 ;  /* 0x0000001fff047819 */ /* 0x020fe20000011406 */
[----:B------:R-:W-:Y:S01]  /*7bf0*/  IMAD.WIDE.U32 R2, R5, UR4, RZ ;  /* 0x0000000405027c25 */ /* 0x000fe2000f8e00ff */
[----:B------:R-:W-:Y:S03]  /*7c00*/  BSSY B0, `(.L_x_46) ;  /* 0x0000015000007945 */ /* 0x000fe60003800000 */
[----:B------:R-:W-:-:S04]  /*7c10*/  IMAD R0, R7, UR4, RZ ;  /* 0x0000000407007c24 */ /* 0x000fc8000f8e02ff */
[----:B------:R-:W-:Y:S01]  /*7c20*/  IMAD R9, R5, UR5, R0 ;  /* 0x0000000505097c24 */ /* 0x000fe2000f8e0200 */
[----:B------:R-:W-:-:S03]  /*7c30*/  ULDC.64 UR4, c[0x0][0x338] ;  /* 0x0000ce0000047ab9 */ /* 0x000fc60000000a00 */
[----:B------:R-:W-:Y:S02]  /*7c40*/  IMAD.IADD R3, R3, 0x1, R9 ;  /* 0x0000000103037824 */ /* 0x000fe400078e0209 */
[----:B------:R-:W-:Y:S02]  /*7c50*/  IMAD R9, R4, UR4, RZ ;  /* 0x0000000404097c24 */ /* 0x000fe4000f8e02ff */
[----:B------:R-:W-:-:S04]  /*7c60*/  IMAD.WIDE.U32 R2, R6, UR4, R2 ;  /* 0x0000000406027c25 */ /* 0x000fc8000f8e0002 */
[----:B------:R-:W-:Y:S01]  /*7c70*/  IMAD R9, R6, UR5, R9 ;  /* 0x0000000506097c24 */ /* 0x000fe2000f8e0209 */
[----:B------:R-:W-:Y:S02]  /*7c80*/  ULDC.64 UR4, c[0x0][0x330] ;  /* 0x0000cc0000047ab9 */ /* 0x000fe40000000a00 */
[----:B------:R-:W-:Y:S02]  /*7c90*/  IMAD R0, R29, UR4, RZ ;  /* 0x000000041d007c24 */ /* 0x000fe4000f8e02ff */
[----:B------:R-:W-:Y:S02]  /*7ca0*/  IADD3 R3, R3, R9, RZ ;  /* 0x0000000903037210 */ /* 0x000fe40007ffe0ff */
[C---:B------:R-:W-:Y:S01]  /*7cb0*/  IMAD R9, R19.reuse, UR5, R0 ;  /* 0x0000000513097c24 */ /* 0x040fe2000f8e0200 */
[----:B------:R-:W-:Y:S01]  /*7cc0*/  LEA R0, R22, UR39, 0x3 ;  /* 0x0000002716007c11 */ /* 0x000fe2000f8e18ff */
[----:B------:R-:W-:Y:S01]  /*7cd0*/  IMAD.WIDE.U32 R2, R19, UR4, R2 ;  /* 0x0000000413027c25 */ /* 0x000fe2000f8e0002 */
[----:B------:R-:W-:-:S03]  /*7ce0*/  ULDC.64 UR4, c[0x0][0x318] ;  /* 0x0000c60000047ab9 */ /* 0x000fc60000000a00 */
[----:B------:R-:W-:Y:S01]  /*7cf0*/  IMAD.IADD R3, R3, 0x1, R9 ;  /* 0x0000000103037824 */ /* 0x000fe200078e0209 */
[----:B------:R-:W-:-:S04]  /*7d00*/  LEA R17, P0, R2, UR4, 0x1 ;  /* 0x0000000402117c11 */ /* 0x000fc8000f8008ff */
[----:B------:R-:W-:Y:S02]  /*7d10*/  LEA.HI.X R18, R2, UR5, R3, 0x1, P0 ;  /* 0x0000000502127c11 */ /* 0x000fe400080f0c03 */
[----:B------:R-:W-:-:S06]  /*7d20*/  SHF.L.U32 R3, R25, 0x1f, RZ ;  /* 0x0000001f19037819 */ /* 0x000fcc00000006ff */
[----:B------:R-:W0:Y:S02]  /*7d30*/  SYNCS.PHASECHK.TRANS64.TRYWAIT P0, [R0+URZ+0x2a840], R3 ;  /* 0x02a84003000075a7 */ /* 0x000e24000800017f */
[----:B0-----:R-:W-:Y:S05]  /*7d40*/  @!P0 BRA `(.L_x_47) ;  /* 0x0000002c000c8947 */ /* 0x001fea0003800000 */
.L_x_93:
[----:B------:R-:W-:Y:S05]  /*7d50*/  BSYNC B0 ;  /* 0x0000000000007941 */ /* 0x000fea0003800000 */
.L_x_46:
[----:B------:R-:W-:Y:S01]  /*7d60*/  ULDC.64 UR4, c[0x0][0x300] ;  /* 0x0000c00000047ab9 */ /* 0x000fe20000000a00 */
[C---:B------:R-:W-:Y:S01]  /*7d70*/  LOP3.LUT P4, RZ, R16.reuse, 0x10, RZ, 0xc0, !PT ;  /* 0x0000001010ff7812 */ /* 0x040fe2000788c0ff */
[----:B------:R-:W-:Y:S01]  /*7d80*/  IMAD R2, R7, UR4, RZ ;  /* 0x0000000407027c24 */ /* 0x000fe2000f8e02ff */
[C---:B------:R-:W-:Y:S02]  /*7d90*/  LOP3.LUT P3, RZ, R16.reuse, 0x8, RZ, 0xc0, !PT ;  /* 0x0000000810ff7812 */ /* 0x040fe4000786c0ff */
[----:B------:R-:W-:Y:S01]  /*7da0*/  LOP3.LUT P2, RZ, R16, 0x4, RZ, 0xc0, !PT ;  /* 0x0000000410ff7812 */ /* 0x000fe2000784c0ff */
[C---:B------:R-:W-:Y:S02]  /*7db0*/  IMAD R7, R5.reuse, UR5, R2 ;  /* 0x0000000505077c24 */ /* 0x040fe4000f8e0202 */
[----:B0-----:R-:W-:Y:S01]  /*7dc0*/  IMAD.WIDE.U32 R2, R5, UR4, RZ ;  /* 0x0000000405027c25 */ /* 0x001fe2000f8e00ff */
[----:B------:R-:W-:-:S03]  /*7dd0*/  ULDC.64 UR4, c[0x0][0x310] ;  /* 0x0000c40000047ab9 */ /* 0x000fc60000000a00 */
[----:B------:R-:W-:Y:S02]  /*7de0*/  IMAD.IADD R3, R3, 0x1, R7 ;  /* 0x0000000103037824 */ /* 0x000fe400078e0207 */
[----:B------:R-:W-:Y:S02]  /*7df0*/  IMAD R5, R4, UR4, RZ ;  /* 0x0000000404057c24 */ /* 0x000fe4000f8e02ff */
[----:B------:R-:W-:-:S04]  /*7e00*/  IMAD.WIDE.U32 R2, R6, UR4, R2 ;  /* 0x0000000406027c25 */ /* 0x000fc8000f8e0002 */
[----:B------:R-:W-:Y:S01]  /*7e10*/  IMAD R5, R6, UR5, R5 ;  /* 0x0000000506057c24 */ /* 0x000fe2000f8e0205 */
[----:B------:R-:W-:Y:S02]  /*7e20*/  ULDC.64 UR4, c[0x0][0x308] ;  /* 0x0000c20000047ab9 */ /* 0x000fe40000000a00 */
[----:B------:R-:W-:Y:S02]  /*7e30*/  IMAD R4, R29, UR4, RZ ;  /* 0x000000041d047c24 */ /* 0x000fe4000f8e02ff */
[----:B------:R-:W-:Y:S02]  /*7e40*/  IMAD.IADD R3, R3, 0x1, R5 ;  /* 0x0000000103037824 */ /* 0x000fe400078e0205 */
[C---:B------:R-:W-:Y:S02]  /*7e50*/  IMAD R5, R19.reuse, UR5, R4 ;  /* 0x0000000513057c24 */ /* 0x040fe4000f8e0204 */
[----:B------:R-:W-:Y:S01]  /*7e60*/  IMAD.WIDE.U32 R2, R19, UR4, R2 ;  /* 0x0000000413027c25 */ /* 0x000fe2000f8e0002 */
[----:B------:R-:W-:-:S04]  /*7e70*/  ULDC.64 UR4, c[0x0][0x2e8] ;  /* 0x0000ba0000047ab9 */ /* 0x000fc80000000a00 */
[----:B------:R-:W-:Y:S01]  /*7e80*/  IADD3 R3, R3, R5, RZ ;  /* 0x0000000503037210 */ /* 0x000fe20007ffe0ff */
[----:B------:R-:W-:Y:S01]  /*7e90*/  IMAD R5, R22, 0x4800, R27 ;  /* 0x0000480016057824 */ /* 0x000fe200078e021b */
[----:B------:R-:W-:Y:S01]  /*7ea0*/  LEA R4, P0, R2, UR4, 0x1 ;  /* 0x0000000402047c11 */ /* 0x000fe2000f8008ff */
[----:B------:R-:W-:-:S03]  /*7eb0*/  UMOV UR4, 0xffffffff ;  /* 0xffffffff00047882 */ /* 0x000fc60000000000 */
[----:B------:R-:W-:Y:S01]  /*7ec0*/  LEA.HI.X R6, R2, UR5, R3, 0x1, P0 ;  /* 0x0000000502067c11 */ /* 0x000fe200080f0c03 */
[----:B------:R-:W-:Y:S08]  /*7ed0*/  BRA.DIV UR4, `(.L_x_48) ;  /* 0x0000002a04bc7947 */ /* 0x000ff0000b800000 */
[----:B------:R-:W0:Y:S01]  /*7ee0*/  SHFL.IDX PT, R14, R4, RZ, 0x181f ;  /* 0x00181fff040e7589 */ /* 0x000e2200000e0000 */
[----:B------:R-:W-:-:S03]  /*7ef0*/  ISETP.GE.AND P0, PT, R33, 0x1, PT ;  /* 0x000000012100780c */ /* 0x000fc60003f06270 */
[----:B------:R-:W1:Y:S04]  /*7f00*/  SHFL.IDX PT, R2, R6, RZ, 0x181f ;  /* 0x00181fff06027589 */ /* 0x000e6800000e0000 */
[----:B------:R-:W-:Y:S06]  /*7f10*/  SHFL.IDX PT, R8, R6, 0x1, 0x181f ;  /* 0x00381f0006087f89 */ /* 0x000fec00000e0000 */
[----:B------:R-:W-:-:S02]  /*7f20*/  @P0 LEA R7, R5, UR39, 0x1 ;  /* 0x0000002705070c11 */ /* 0x000fc4000f8e08ff */
[----:B0-----:R-:W-:-:S05]  /*7f30*/  @P0 LEA R14, P1, R37, R14, 0x1 ;  /* 0x0000000e250e0211 */ /* 0x001fca00078208ff */
[----:B-1----:R-:W-:Y:S02]  /*7f40*/  @P0 IMAD.X R3, RZ, RZ, R2, P1 ;  /* 0x000000ffff030224 */ /* 0x002fe400008e0602 */
[----:B------:R-:W-:Y:S02]  /*7f50*/  @P0 IMAD.MOV.U32 R2, RZ, RZ, R14 ;  /* 0x000000ffff020224 */ /* 0x000fe400078e000e */
[----:B------:R-:W0:Y:S04]  /*7f60*/  SHFL.IDX PT, R14, R4, 0x1, 0x181f ;  /* 0x00381f00040e7f89 */ /* 0x000e2800000e0000 */
[----:B------:R-:W-:Y:S04]  /*7f70*/  @P0 LDGSTS.E.BYPASS.LTC128B.128 [R7+0x18400], desc[UR36][R2.64], !P4 ;  /* 0x1840000002070fae */ /* 0x000fe8000e101d64 */
[----:B------:R-:W-:Y:S04]  /*7f80*/  @P0 LDGSTS.E.BYPASS.LTC128B.128 [R7+0x1b400], desc[UR36][R2.64+0x80], !P3 ;  /* 0x1b40008002070fae */ /* 0x000fe8000d901d64 */
[----:B------:R1:W-:Y:S01]  /*7f90*/  @P0 LDGSTS.E.BYPASS.LTC128B.128 [R7+0x1e400], desc[UR36][R2.64+0x100], !P2 ;  /* 0x1e40010002070fae */ /* 0x0003e2000d101d64 */
[----:B------:R-:W-:-:S03]  /*7fa0*/  ISETP.GE.AND P0, PT, R33, 0x11, PT ;  /* 0x000000112100780c */ /* 0x000fc60003f06270 */
[----:B-1----:R-:W-:Y:S10]  /*7fb0*/  SHFL.IDX PT, R7, R6, 0x2, 0x181f ;  /* 0x00581f0006077f89 */ /* 0x002ff400000e0000 */
[----:B0-----:R-:W-:-:S02]  /*7fc0*/  @P0 LEA R14, P1, R37, R14, 0x1 ;  /* 0x0000000e250e0211 */ /* 0x001fc400078208ff */
[----:B------:R-:W-:Y:S02]  /*7fd0*/  @P0 LEA R21, R5, UR39, 0x1 ;  /* 0x0000002705150c11 */ /* 0x000fe4000f8e08ff */
[----:B------:R-:W-:Y:S01]  /*7fe0*/  @P0 MOV R2, R14 ;  /* 0x0000000e00020202 */ /* 0x000fe20000000f00 */
[----:B------:R-:W-:Y:S01]  /*7ff0*/  @P0 IMAD.X R9, RZ, RZ, R8, P1 ;  /* 0x000000ffff090224 */ /* 0x000fe200008e0608 */
[----:B------:R-:W0:Y:S03]  /*8000*/  SHFL.IDX PT, R14, R4, 0x2, 0x181f ;  /* 0x00581f00040e7f89 */ /* 0x000e2600000e0000 */
[----:B------:R-:W-:-:S05]  /*8010*/  @P0 IMAD.MOV.U32 R3, RZ, RZ, R9 ;  /* 0x000000ffff030224 */ /* 0x000fca00078e0009 */
[----:B------:R-:W-:Y:S04]  /*8020*/  @P0 LDGSTS.E.BYPASS.LTC128B.128 [R21+0x18c00], desc[UR36][R2.64], !P4 ;  /* 0x18c0000002150fae */ /* 0x000fe8000e101d64 */
[----:B------:R-:W-:Y:S04]  /*8030*/  @P0 LDGSTS.E.BYPASS.LTC128B.128 [R21+0x1bc00], desc[UR36][R2.64+0x80], !P3 ;  /* 0x1bc0008002150fae */ /* 0x000fe8000d901d64 */
[----:B------:R1:W-:Y:S01]  /*8040*/  @P0 LDGSTS.E.BYPASS.LTC128B.128 [R21+0x1ec00], desc[UR36][R2.64+0x100], !P2 ;  /* 0x1ec0010002150fae */ /* 0x0003e2000d101d64 */
[----:B------:R-:W-:-:S13]  /*8050*/  ISETP.GE.AND P0, PT, R33, 0x21, PT ;  /* 0x000000212100780c */ /* 0x000fda0003f06270 */
[----:B0-----:R-:W-:Y:S02]  /*8060*/  @P0 LEA R14, P1, R37, R14, 0x1 ;  /* 0x0000000e250e0211 */ /* 0x001fe400078208ff */
[----:B------:R-:W-:-:S03]  /*8070*/  @P0 LEA R9, R5, UR39, 0x1 ;  /* 0x0000002705090c11 */ /* 0x000fc6000f8e08ff */
[----:B------:R-:W-:Y:S02]  /*8080*/  @P0 IMAD.X R7, RZ, RZ, R7, P1 ;  /* 0x000000ffff070224 */ /* 0x000fe400008e0607 */
[----:B-1----:R-:W-:Y:S02]  /*8090*/  @P0 IMAD.MOV.U32 R2, RZ, RZ, R14 ;  /* 0x000000ffff020224 */ /* 0x002fe400078e000e */
[----:B------:R-:W0:Y:S01]  /*80a0*/  SHFL.IDX PT, R14, R4, 0x3, 0x181f ;  /* 0x00781f00040e7f89 */ /* 0x000e2200000e0000 */
[----:B------:R-:W-:-:S03]  /*80b0*/  @P0 MOV R3, R7 ;  /* 0x0000000700030202 */ /* 0x000fc60000000f00 */
[----:B------:R-:W1:Y:S04]  /*80c0*/  SHFL.IDX PT, R7, R6, 0x3, 0x181f ;  /* 0x00781f0006077f89 */ /* 0x000e6800000e0000 */
[----:B------:R-:W-:Y:S04]  /*80d0*/  @P0 LDGSTS.E.BYPASS.LTC128B.128 [R9+0x19400], desc[UR36][R2.64], !P4 ;  /* 0x1940000002090fae */ /* 0x000fe8000e101d64 */
[----:B------:R-:W-:Y:S04]  /*80e0*/  @P0 LDGSTS.E.BYPASS.LTC128B.128 [R9+0x1c400], desc[UR36][R2.64+0x80], !P3 ;  /* 0x1c40008002090fae */ /* 0x000fe8000d901d64 */
[----:B------:R2:W-:Y:S01]  /*80f0*/  @P0 LDGSTS.E.BYPASS.LTC128B.128 [R9+0x1f400], desc[UR36][R2.64+0x100], !P2 ;  /* 0x1f40010002090fae */ /* 0x0005e2000d101d64 */
[----:B------:R-:W-:-:S13]  /*8100*/  ISETP.GE.AND P0, PT, R33, 0x31, PT ;  /* 0x000000312100780c */ /* 0x000fda0003f06270 */
[----:B0-----:R-:W-:Y:S02]  /*8110*/  @P0 LEA R14, P1, R37, R14, 0x1 ;  /* 0x0000000e250e0211 */ /* 0x001fe400078208ff */
[----:B------:R-:W-:-:S03]  /*8120*/  @P0 LEA R21, R5, UR39, 0x1 ;  /* 0x0000002705150c11 */ /* 0x000fc6000f8e08ff */
[----:B-1----:R-:W-:Y:S02]  /*8130*/  @P0 IMAD.X R7, RZ, RZ, R7, P1 ;  /* 0x000000ffff070224 */ /* 0x002fe400008e0607 */
[----:B--2---:R-:W-:Y:S02]  /*8140*/  @P0 IMAD.MOV.U32 R2, RZ, RZ, R14 ;  /* 0x000000ffff020224 */ /* 0x004fe400078e000e */
[----:B------:R-:W0:Y:S01]  /*8150*/  SHFL.IDX PT, R14, R4, 0x4, 0x181f ;  /* 0x00981f00040e7f89 */ /* 0x000e2200000e0000 */
[----:B------:R-:W-:-:S03]  /*8160*/  @P0 IMAD.MOV.U32 R3, RZ, RZ, R7 ;  /* 0x000000ffff030224 */ /* 0x000fc600078e0007 */
[----:B------:R-:W1:Y:S04]  /*8170*/  SHFL.IDX PT, R7, R6, 0x4, 0x181f ;  /* 0x00981f0006077f89 */ /* 0x000e6800000e0000 */
[----:B------:R-:W-:Y:S04]  /*8180*/  @P0 LDGSTS.E.BYPASS.LTC128B.128 [R21+0x19c00], desc[UR36][R2.64], !P4 ;  /* 0x19c0000002150fae */ /* 0x000fe8000e101d64 */
[----:B------:R-:W-:Y:S04]  /*8190*/  @P0 LDGSTS.E.BYPASS.LTC128B.128 [R21+0x1cc00], desc[UR36][R2.64+0x80], !P3 ;  /* 0x1cc0008002150fae */ /* 0x000fe8000d901d64 */
[----:B------:R2:W-:Y:S01]  /*81a0*/  @P0 LDGSTS.E.BYPASS.LTC128B.128 [R21+0x1fc00], desc[UR36][R2.64+0x100], !P2 ;  /* 0x1fc0010002150fae */ /* 0x0005e2000d101d64 */
[----:B------:R-:W-:-:S13]  /*81b0*/  ISETP.GE.AND P0, PT, R33, 0x41, PT ;  /* 0x000000412100780c */ /* 0x000fda0003f06270 */
[----:B0-----:R-:W-:Y:S02]  /*81c0*/  @P0 LEA R14, P1, R37, R14, 0x1 ;  /* 0x0000000e250e0211 */ /* 0x001fe400078208ff */
[----:B------:R-:W-:Y:S02]  /*81d0*/  @P0 LEA R9, R5, UR39, 0x1 ;  /* 0x0000002705090c11 */ /* 0x000fe4000f8e08ff */
[----:B-1----:R-:W-:Y:S01]  /*81e0*/  @P0 IADD3.X R7, RZ, R7, RZ, P1, !PT ;  /* 0x00000007ff070210 */ /* 0x002fe20000ffe4ff */
[----:B--2---:R-:W-:Y:S02]  /*81f0*/  @P0 IMAD.MOV.U32 R2, RZ, RZ, R14 ;  /* 0x000000ffff020224 */ /* 0x004fe400078e000e */
[----:B------:R0:W1:Y:S02]  /*8200*/  SHFL.IDX PT, R14, R4, 0x5, 0x181f ;  /* 0x00b81f00040e7f89 */ /* 0x00006400000e0000 */
[----:B------:R-:W-:Y:S02]  /*8210*/  @P0 IMAD.MOV.U32 R3, RZ, RZ, R7 ;  /* 0x000000ffff030224 */ /* 0x000fe400078e0007 */
[----:B------:R0:W2:Y:S04]  /*8220*/  SHFL.IDX PT, R7, R6, 0x5, 0x181f ;  /* 0x00b81f0006077f89 */ /* 0x0000a800000e0000 */
[----:B------:R0:W-:Y:S04]  /*8230*/  @P0 LDGSTS.E.BYPASS.LTC128B.128 [R9+0x1a400], desc[UR36][R2.64], !P4 ;  /* 0x1a40000002090fae */ /* 0x0001e8000e101d64 */
[----:B------:R0:W-:Y:S04]  /*8240*/  @P0 LDGSTS.E.BYPASS.LTC128B.128 [R9+0x1d400], desc[UR36][R2.64+0x80], !P3 ;  /* 0x1d40008002090fae */ /* 0x0001e8000d901d64 */
[----:B------:R0:W-:Y:S02]  /*8250*/  @P0 LDGSTS.E.BYPASS.LTC128B.128 [R9+0x20400], desc[UR36][R2.64+0x100], !P2 ;  /* 0x2040010002090fae */ /* 0x0001e4000d101d64 */
.L_x_107:
[----:B------:R-:W-:-:S13]  /*8260*/  ISETP.GE.AND P0, PT, R33, 0x51, PT ;  /* 0x000000512100780c */ /* 0x000fda0003f06270 */
[----:B01----:R-:W-:Y:S02]  /*8270*/  @P0 LEA R2, P1, R37, R14, 0x1 ;  /* 0x0000000e25020211 */ /* 0x003fe400078208ff */
[----:B------:R-:W-:-:S03]  /*8280*/  @P0 LEA R5, R5, UR39, 0x1 ;  /* 0x0000002705050c11 */ /* 0x000fc6000f8e08ff */
[----:B--2---:R-:W-:-:S05]  /*8290*/  @P0 IMAD.X R3, RZ, RZ, R7, P1 ;  /* 0x000000ffff030224 */ /* 0x004fca00008e0607 */
[----:B------:R-:W-:Y:S01]  /*82a0*/  @!PT LDS RZ, [RZ] ;  /* 0x00000000fffff984 */ /* 0x000fe20000000800 */
[----:B------:R-:W-:Y:S01]  /*82b0*/  @!PT LDS RZ, [RZ] ;  /* 0x00000000fffff984 */ /* 0x000fe20000000800 */
[----:B------:R-:W-:Y:S01]  /*82c0*/  @!PT LDS RZ, [RZ] ;  /* 0x00000000fffff984 */ /* 0x000fe20000000800 */
[----:B------:R0:W-:Y:S04]  /*82d0*/  @P0 LDGSTS.E.BYPASS.LTC128B.128 [R5+0x1ac00], desc[UR36][R2.64], !P4 ;  /* 0x1ac0000002050fae */ /* 0x0001e8000e101d64 */
[----:B------:R0:W-:Y:S04]  /*82e0*/  @P0 LDGSTS.E.BYPASS.LTC128B.128 [R5+0x1dc00], desc[UR36][R2.64+0x80], !P3 ;  /* 0x1dc0008002050fae */ /* 0x0001e8000d901d64 */
[----:B------:R0:W-:Y:S01]  /*82f0*/  @P0 LDGSTS.E.BYPASS.LTC128B.128 [R5+0x20c00], desc[UR36][R2.64+0x100], !P2 ;  /* 0x20c0010002050fae */ /* 0x0001e2000d101d64 */
[----:B------:R-:W-:Y:S01]  /*8300*/  PLOP3.LUT P0, PT, PT, PT, PT, 0x80, 0x0 ;  /* 0x000000000000781c */ /* 0x000fe20003f0f070 */
[----:B------:R-:W-:-:S12]  /*8310*/  NOP ;  /* 0x0000000000007918 */ /* 0x000fd80000000000 */
.L_x_49:
[----:B------:R-:W-:Y:S02]  /*8320*/  PLOP3.LUT P1, PT, P1, P0, PT, 0xa2, 0x0 ;  /* 0x000000000000781c */ /* 0x000fe40000f21472 */
[----:B------:R-:W-:-:S08]  /*8330*/  @P0 R2UR P1, UR4, R0 ;  /* 0x00000000000402ca */ /* 0x000fd00000020000 */
[----:B------:R-:W-:-:S05]  /*8340*/  @P0 PLOP3.LUT P0, PT, P1, PT, PT, 0x80, 0x0 ;  /* 0x000000000000081c */ /* 0x000fca0000f0f070 */
[----:B------:R-:W-:Y:S01]  /*8350*/  @!P1 SYNCS.ARRIVE.TRANS64.RED.A0T1 RZ, [UR4+0x2a830], RZ ;  /* 0x02a830ffffff99a7 */ /* 0x000fe20008200404 */
[----:B------:R-:W-:Y:S07]  /*8360*/  @!P1 ARRIVES.LDGSTSBAR.64.TRANSCNT [UR4+0x2a830] ;  /* 0x02a83000ff0099b0 */ /* 0x000fee0008000a84 */
[----:B------:R-:W-:Y:S05]  /*8370*/  @P0 BRA.U.ANY `(.L_x_49) ;  /* 0xfffffffd00e80947 */ /* 0x000fea000393ffff */
[----:B------:R-:W-:Y:S01]  /*8380*/  NOP ;  /* 0x0000000000007918 */ /* 0x000fe20000000000 */
[----:B------:R-:W-:-:S13]  /*8390*/  LOP3.LUT P2, RZ, R16, 0x20, RZ, 0xc0, !PT ;  /* 0x0000002010ff7812 */ /* 0x000fda000784c0ff */
[----:B------:R-:W-:Y:S05]  /*83a0*/  @!P2 BRA `(.L_x_50) ;  /* 0x000000000004a947 */ /* 0x000fea0003800000 */
[----:B------:R-:W-:Y:S01]  /*83b0*/  BPT.TRAP 0x1 ;  /* 0x000000040000795c */ /* 0x000fe20000300000 */
.L_x_50:
[----:B------:R1:W-:Y:S02]  /*83c0*/  SYNCS.ARRIVE.TRANS64.A1T0 RZ, [R0+URZ+0x2a830], RZ ;  /* 0x02a830ff00ff79a7 */ /* 0x0003e4000810003f */
[----:B------:R-:W-:Y:S05]  /*83d0*/  WARPSYNC.ALL ;  /* 0x0000000000007948 */ /* 0x000fea0003800000 */
[----:B------:R-:W-:-:S04]  /*83e0*/  UIADD3 UR4, UR39, 0xc400, URZ ;  /* 0x0000c40027047890 */ /* 0x000fc8000fffe03f */
[----:B------:R-:W-:Y:S01]  /*83f0*/  ULOP3.LUT UP0, URZ, UR4, 0x3ff, URZ, 0xc0, !UPT ;  /* 0x000003ff043f7892 */ /* 0x000fe2000f80c03f */
[----:B------:R-:W-:Y:S05]  /*8400*/  BAR.SYNC.DEFER_BLOCKING 0x8, 0x180 ;  /* 0x0206000000007b1d */ /* 0x000fea0000010000 */
[----:B------:R-:W-:-:S13]  /*8410*/  PLOP3.LUT P0, PT, PT, PT, UP0, 0x80, 0x0 ;  /* 0x000000000000781c */ /* 0x000fda0003f0f008 */
[----:B------:R-:W-:Y:S05]  /*8420*/  @!P0 BRA `(.L_x_51) ;  /* 0x0000000000408947 */ /* 0x000fea0003800000 */
[----:B0-----:R-:W-:Y:S01]  /*8430*/  MOV R2, 0x0 ;  /* 0x0000000000027802 */ /* 0x001fe20000000f00 */
[----:B------:R-:W-:Y:S01]  /*8440*/  ULDC.64 UR6, c[0x4][0xf0] ;  /* 0x01003c0000067ab9 */ /* 0x000fe20000000a00 */
[----:B------:R-:W-:Y:S01]  /*8450*/  ULDC.64 UR8, c[0x4][0xf8] ;  /* 0x01003e0000087ab9 */ /* 0x000fe20000000a00 */
[----:B------:R-:W-:Y:S01]  /*8460*/  ULDC.64 UR4, c[0x4][0x88] ;  /* 0x0100220000047ab9 */ /* 0x000fe20000000a00 */
[----:B------:R-:W-:Y:S01]  /*8470*/  MOV R4, UR6 ;  /* 0x0000000600047c02 */ /* 0x000fe20008000f00 */
[----:B------:R-:W-:Y:S01]  /*8480*/  IMAD.U32 R5, RZ, RZ, UR7 ;  /* 0x00000007ff057e24 */ /* 0x000fe2000f8e00ff */
[----:B------:R-:W0:Y:S01]  /*8490*/  LDC.64 R2, c[0x4][R2] ;  /* 0x0100000002027b82 */ /* 0x000e220000000a00 */
[----:B------:R-:W-:Y:S01]  /*84a0*/  IMAD.U32 R6, RZ, RZ, UR8 ;  /* 0x00000008ff067e24 */ /* 0x000fe2000f8e00ff */
[----:B------:R-:W-:Y:S01]  /*84b0*/  MOV R10, UR4 ;  /* 0x00000004000a7c02 */ /* 0x000fe20008000f00 */
[----:B------:R-:W-:Y:S01]  /*84c0*/  IMAD.U32 R7, RZ, RZ, UR9 ;  /* 0x00000009ff077e24 */ /* 0x000fe2000f8e00ff */
[----:B------:R-:W-:Y:S01]  /*84d0*/  MOV R13, RZ ;  /* 0x000000ff000d7202 */ /* 0x000fe20000000f00 */
[----:B------:R-:W-:-:S02]  /*84e0*/  IMAD.U32 R11, RZ, RZ, UR5 ;  /* 0x00000005ff0b7e24 */ /* 0x000fc4000f8e00ff */
[----:B------:R-:W-:Y:S02]  /*84f0*/  IMAD.MOV.U32 R8, RZ, RZ, 0x70 ;  /* 0x00000070ff087424 */ /* 0x000fe400078e00ff */
[----:B------:R-:W-:-:S07]  /*8500*/  IMAD.MOV.U32 R12, RZ, RZ, 0x1 ;  /* 0x00000001ff0c7424 */ /* 0x000fce00078e00ff */
[----:B------:R-:W-:-:S07]  /*8510*/  LEPC R20, `(.L_x_51) ;  /* 0x000000001014794e */ /* 0x000fce0000000000 */
[----:B01----:R-:W-:Y:S05]  /*8520*/  CALL.ABS.NOINC R2 ;  /* 0x0000000002007343 */ /* 0x003fea0003c00000 */
.L_x_51:
[----:B-1----:R-:W1:Y:S01]  /*8530*/  LDC R0, c[0x0][0x448] ;  /* 0x00011200ff007b82 */ /* 0x002e620000000800 */
[----:B0-----:R-:W-:Y:S01]  /*8540*/  IMAD.MOV R3, RZ, RZ, -R24 ;  /* 0x000000ffff037224 */ /* 0x001fe200078e0a18 */
[----:B------:R-:W-:Y:S01]  /*8550*/  ULDC UR4, c[0x0][0xc38] ;  /* 0x00030e0000047ab9 */ /* 0x000fe20000000800 */
[----:B------:R-:W-:Y:S02]  /*8560*/  SHF.R.S32.HI R6, RZ, 0x1f, R23 ;  /* 0x0000001fff067819 */ /* 0x000fe40000011417 */
[----:B------:R-:W-:Y:S01]  /*8570*/  IMAD R4, R3, UR4, R36 ;  /* 0x0000000403047c24 */ /* 0x000fe2000f8e0224 */
[----:B------:R-:W-:Y:S01]  /*8580*/  ULDC.64 UR4, c[0x0][0x2d8] ;  /* 0x0000b60000047ab9 */ /* 0x000fe20000000a00 */
[----:B------:R-:W-:Y:S02]  /*8590*/  LOP3.LUT P3, RZ, R16, 0x400, RZ, 0xc0, !PT ;  /* 0x0000040010ff7812 */ /* 0x000fe4000786c0ff */
[----:B------:R-:W-:Y:S01]  /*85a0*/  IMAD.SHL.U32 R4, R4, 0x80, RZ ;  /* 0x0000008004047824 */ /* 0x000fe200078e00ff */
[----:B------:R-:W-:-:S02]  /*85b0*/  LOP3.LUT P4, RZ, R16, 0x200, RZ, 0xc0, !PT ;  /* 0x0000020010ff7812 */ /* 0x000fc4000788c0ff */
[----:B------:R-:W-:Y:S02]  /*85c0*/  LOP3.LUT P5, RZ, R16, 0x100, RZ, 0xc0, !PT ;  /* 0x0000010010ff7812 */ /* 0x000fe400078ac0ff */
[----:B------:R-:W-:Y:S02]  /*85d0*/  LOP3.LUT R7, R26, R4, RZ, 0xfc, !PT ;  /* 0x000000041a077212 */ /* 0x000fe400078efcff */
[----:B------:R-:W-:-:S03]  /*85e0*/  LEA R20, R27, UR39, 0x1 ;  /* 0x000000271b147c11 */ /* 0x000fc6000f8e08ff */
[----:B------:R-:W-:Y:S01]  /*85f0*/  IMAD.MOV.U32 R5, RZ, RZ, R7 ;  /* 0x000000ffff057224 */ /* 0x000fe200078e0007 */
[----:B-1----:R-:W-:-:S13]  /*8600*/  ISETP.NE.AND P0, PT, R0, 0x1, PT ;  /* 0x000000010000780c */ /* 0x002fda0003f05270 */
[----:B------:R-:W0:Y:S08]  /*8610*/  @P0 LDC R2, c[0x0][0x44c] ;  /* 0x00011300ff020b82 */ /* 0x000e300000000800 */
[----:B------:R-:W1:Y:S01]  /*8620*/  @P0 LDC R9, c[0x0][0x450] ;  /* 0x00011400ff090b82 */ /* 0x000e620000000800 */
[----:B0-----:R-:W-:-:S05]  /*8630*/  @P0 IMAD.HI.U32 R2, R7, R2, RZ ;  /* 0x0000000207020227 */ /* 0x001fca00078e00ff */
[----:B-1----:R-:W-:Y:S01]  /*8640*/  @P0 SHF.R.U32.HI R5, RZ, R9, R2 ;  /* 0x00000009ff050219 */ /* 0x002fe20000011602 */
[----:B------:R-:W-:-:S04]  /*8650*/  IMAD R2, R29, UR4, RZ ;  /* 0x000000041d027c24 */ /* 0x000fc8000f8e02ff */
[C---:B------:R-:W-:Y:S02]  /*8660*/  IMAD R9, R19.reuse, UR5, R2 ;  /* 0x0000000513097c24 */ /* 0x040fe4000f8e0202 */
[----:B------:R-:W-:Y:S01]  /*8670*/  IMAD.WIDE.U32 R2, R19, UR4, RZ ;  /* 0x0000000413027c25 */ /* 0x000fe2000f8e00ff */
[----:B------:R-:W-:-:S03]  /*8680*/  ULDC.64 UR4, c[0x0][0x2e0] ;  /* 0x0000b80000047ab9 */ /* 0x000fc60000000a00 */
[----:B------:R-:W-:Y:S01]  /*8690*/  IMAD R6, R6, UR4, RZ ;  /* 0x0000000406067c24 */ /* 0x000fe2000f8e02ff */
[----:B------:R-:W-:-:S03]  /*86a0*/  IADD3 R3, R3, R9, RZ ;  /* 0x0000000903037210 */ /* 0x000fc60007ffe0ff */
[C---:B------:R-:W-:Y:S02]  /*86b0*/  IMAD R9, R23.reuse, UR5, R6 ;  /* 0x0000000517097c24 */ /* 0x040fe4000f8e0206 */
[----:B------:R-:W-:Y:S02]  /*86c0*/  IMAD.MOV R6, RZ, RZ, -R5 ;  /* 0x000000ffff067224 */ /* 0x000fe400078e0a05 */
[----:B------:R-:W-:Y:S01]  /*86d0*/  IMAD.WIDE.U32 R2, R23, UR4, R2 ;  /* 0x0000000417027c25 */ /* 0x000fe2000f8e0002 */
[----:B------:R-:W-:-:S03]  /*86e0*/  ULDC.64 UR4, c[0x0][0x2d0] ;  /* 0x0000b40000047ab9 */ /* 0x000fc60000000a00 */
[----:B------:R-:W-:Y:S01]  /*86f0*/  IMAD R7, R0, R6, R7 ;  /* 0x0000000600077224 */ /* 0x000fe200078e0207 */
[----:B------:R-:W-:Y:S01]  /*8700*/  SHF.R.S32.HI R0, RZ, 0x1f, R5 ;  /* 0x0000001fff007819 */ /* 0x000fe20000011405 */
[----:B------:R-:W-:-:S04]  /*8710*/  IMAD.IADD R3, R3, 0x1, R9 ;  /* 0x0000000103037824 */ /* 0x000fc800078e0209 */
[----:B------:R-:W-:Y:S02]  /*8720*/  IMAD R0, R0, UR4, RZ ;  /* 0x0000000400007c24 */ /* 0x000fe4000f8e02ff */
[----:B------:R-:W-:-:S04]  /*8730*/  IMAD.WIDE.U32 R2, R5, UR4, R2 ;  /* 0x0000000405027c25 */ /* 0x000fc8000f8e0002 */
[----:B------:R-:W-:Y:S01]  /*8740*/  IMAD R5, R5, UR5, R0 ;  /* 0x0000000505057c24 */ /* 0x000fe2000f8e0200 */
[----:B------:R-:W-:Y:S01]  /*8750*/  SHF.R.S32.HI R0, RZ, 0x1f, R7 ;  /* 0x0000001fff007819 */ /* 0x000fe20000011407 */
[----:B------:R-:W-:Y:S02]  /*8760*/  ULDC.64 UR4, c[0x0][0x2c8] ;  /* 0x0000b20000047ab9 */ /* 0x000fe40000000a00 */
[----:B------:R-:W-:Y:S02]  /*8770*/  IMAD.IADD R3, R3, 0x1, R5 ;  /* 0x0000000103037824 */ /* 0x000fe400078e0205 */
[----:B------:R-:W-:Y:S02]  /*8780*/  IMAD R0, R0, UR4, RZ ;  /* 0x0000000400007c24 */ /* 0x000fe4000f8e02ff */
[----:B------:R-:W-:-:S04]  /*8790*/  IMAD.WIDE.U32 R2, R7, UR4, R2 ;  /* 0x0000000407027c25 */ /* 0x000fc8000f8e0002 */
[----:B------:R-:W-:Y:S01]  /*87a0*/  IMAD R5, R7, UR5, R0 ;  /* 0x0000000507057c24 */ /* 0x000fe2000f8e0200 */
[----:B------:R-:W-:Y:S02]  /*87b0*/  ULDC.64 UR4, c[0x0][0x280] ;  /* 0x0000a00000047ab9 */ /* 0x000fe40000000a00 */
[----:B------:R-:W-:Y:S01]  /*87c0*/  LEA R0, P0, R2, UR4, 0x1 ;  /* 0x0000000402007c11 */ /* 0x000fe2000f8008ff */
[----:B------:R-:W-:Y:S01]  /*87d0*/  UMOV UR4, 0xffffffff ;  /* 0xffffffff00047882 */ /* 0x000fe20000000000 */
[----:B------:R-:W-:-:S04]  /*87e0*/  IADD3 R5, R3, R5, RZ ;  /* 0x0000000503057210 */ /* 0x000fc80007ffe0ff */
[----:B------:R-:W-:Y:S01]  /*87f0*/  LEA.HI.X R5, R2, UR5, R5, 0x1, P0 ;  /* 0x0000000502057c11 */ /* 0x000fe200080f0c05 */
[----:B------:R-:W-:Y:S06]  /*8800*/  BRA.DIV UR4, `(.L_x_52) ;  /* 0x0000002a046c7947 */ /* 0x000fec000b800000 */
[----:B------:R-:W0:Y:S01]  /*8810*/  SHFL.IDX PT, R14, R0, RZ, 0x181f ;  /* 0x00181fff000e7589 */ /* 0x000e2200000e0000 */
[----:B------:R-:W-:-:S03]  /*8820*/  IMAD.IADD R4, R34, 0x1, R4 ;  /* 0x0000000122047824 */ /* 0x000fc600078e0204 */
[----:B------:R-:W1:Y:S02]  /*8830*/  SHFL.IDX PT, R2, R5, RZ, 0x181f ;  /* 0x00181fff05027589 */ /* 0x000e6400000e0000 */
[C---:B------:R-:W-:Y:S02]  /*8840*/  ISETP.GE.AND P0, PT, R4.reuse, UR40, PT ;  /* 0x0000002804007c0c */ /* 0x040fe4000bf06270 */
[----:B------:R-:W-:Y:S01]  /*8850*/  SHFL.IDX PT, R6, R5, 0x1, 0x181f ;  /* 0x00381f0005067f89 */ /* 0x000fe200000e0000 */
[----:B------:R-:W-:-:S10]  /*8860*/  IADD3 R7, R4, 0x10, RZ ;  /* 0x0000001004077810 */ /* 0x000fd40007ffe0ff */
[----:B0-----:R-:W-:-:S05]  /*8870*/  @!P0 LEA R14, P1, R37, R14, 0x1 ;  /* 0x0000000e250e8211 */ /* 0x001fca00078208ff */
[----:B-1----:R-:W-:Y:S02]  /*8880*/  @!P0 IMAD.X R3, RZ, RZ, R2, P1 ;  /* 0x000000ffff038224 */ /* 0x002fe400008e0602 */
[----:B------:R-:W-:Y:S02]  /*8890*/  @!P0 IMAD.MOV.U32 R2, RZ, RZ, R14 ;  /* 0x000000ffff028224 */ /* 0x000fe400078e000e */
[----:B------:R-:W0:Y:S04]  /*88a0*/  SHFL.IDX PT, R14, R0, 0x1, 0x181f ;  /* 0x00381f00000e7f89 */ /* 0x000e2800000e0000 */
[----:B------:R-:W-:Y:S04]  /*88b0*/  @!P0 LDGSTS.E.BYPASS.LTC128B.128 [R20+0xc400], desc[UR36][R2.64], !P3 ;  /* 0x0c40000002148fae */ /* 0x000fe8000d901d64 */
[----:B------:R-:W-:Y:S04]  /*88c0*/  @!P0 LDGSTS.E.BYPASS.LTC128B.128 [R20+0x10400], desc[UR36][R2.64+0x80], !P4 ;  /* 0x1040008002148fae */ /* 0x000fe8000e101d64 */
[----:B------:R1:W-:Y:S01]  /*88d0*/  @!P0 LDGSTS.E.BYPASS.LTC128B.128 [R20+0x14400], desc[UR36][R2.64+0x100], !P5 ;  /* 0x1440010002148fae */ /* 0x0003e2000e901d64 */
[----:B------:R-:W-:-:S13]  /*88e0*/  ISETP.GE.AND P0, PT, R7, UR40, PT ;  /* 0x0000002807007c0c */ /* 0x000fda000bf06270 */
[----:B0-----:R-:W-:-:S05]  /*88f0*/  @!P0 LEA R14, P1, R37, R14, 0x1 ;  /* 0x0000000e250e8211 */ /* 0x001fca00078208ff */
[----:B------:R-:W-:Y:S02]  /*8900*/  @!P0 IMAD.X R7, RZ, RZ, R6, P1 ;  /* 0x000000ffff078224 */ /* 0x000fe400008e0606 */
[----:B-1----:R-:W-:Y:S01]  /*8910*/  @!P0 IMAD.MOV.U32 R2, RZ, RZ, R14 ;  /* 0x000000ffff028224 */ /* 0x002fe200078e000e */
[----:B------:R-:W-:Y:S01]  /*8920*/  SHFL.IDX PT, R6, R5, 0x2, 0x181f ;  /* 0x00581f0005067f89 */ /* 0x000fe200000e0000 */
[----:B------:R-:W-:Y:S01]  /*8930*/  @!P0 IMAD.MOV.U32 R3, RZ, RZ, R7 ;  /* 0x000000ffff038224 */ /* 0x000fe200078e0007 */
[----:B------:R-:W-:Y:S02]  /*8940*/  IADD3 R7, R4, 0x20, RZ ;  /* 0x0000002004077810 */ /* 0x000fe40007ffe0ff */
        /* <DEDUP_REMOVED lines=52> */
[----:B------:R0:W1:Y:S01]  /*8c90*/  SHFL.IDX PT, R6, R5, 0x7, 0x181f ;  /* 0x00f81f0005067f89 */ /* 0x00006200000e0000 */
[----:B------:R-:W-:-:S03]  /*8ca0*/  @!P0 IMAD.MOV.U32 R3, RZ, RZ, R7 ;  /* 0x000000ffff038224 */ /* 0x000fc600078e0007 */
[----:B------:R0:W2:Y:S04]  /*8cb0*/  SHFL.IDX PT, R14, R0, 0x7, 0x181f ;  /* 0x00f81f00000e7f89 */ /* 0x0000a800000e0000 */
[----:B------:R0:W-:Y:S04]  /*8cc0*/  @!P0 LDGSTS.E.BYPASS.LTC128B.128 [R20+0xf400], desc[UR36][R2.64], !P3 ;  /* 0x0f40000002148fae */ /* 0x0001e8000d901d64 */
[----:B------:R0:W-:Y:S04]  /*8cd0*/  @!P0 LDGSTS.E.BYPASS.LTC128B.128 [R20+0x13400], desc[UR36][R2.64+0x80], !P4 ;  /* 0x1340008002148fae */ /* 0x0001e8000e101d64 */
[----:B------:R0:W-:Y:S02]  /*8ce0*/  @!P0 LDGSTS.E.BYPASS.LTC128B.128 [R20+0x17400], desc[UR36][R2.64+0x100], !P5 ;  /* 0x1740010002148fae */ /* 0x0001e4000e901d64 */
.L_x_124:
[----:B0-----:R-:W3:Y:S01]  /*8cf0*/  LDL R0, [R1] ;  /* 0x0000000001007983 */ /* 0x001ee20000100800 */
[----:B------:R-:W-:-:S04]  /*8d00*/  IADD3 R4, R4, 0x70, RZ ;  /* 0x0000007004047810 */ /* 0x000fc80007ffe0ff */
[----:B------:R-:W-:-:S13]  /*8d10*/  ISETP.GE.AND P0, PT, R4, UR40, PT ;  /* 0x0000002804007c0c */ /* 0x000fda000bf06270 */
[----:B--2---:R-:W-:-:S05]  /*8d20*/  @!P0 LEA R2, P1, R37, R14, 0x1 ;  /* 0x0000000e25028211 */ /* 0x004fca00078208ff */
[----:B-1----:R-:W-:-:S05]  /*8d30*/  @!P0 IMAD.X R3, RZ, RZ, R6, P1 ;  /* 0x000000ffff038224 */ /* 0x002fca00008e0606 */
[----:B------:R-:W-:Y:S01]  /*8d40*/  @!PT LDS RZ, [RZ] ;  /* 0x00000000fffff984 */ /* 0x000fe20000000800 */
[----:B------:R-:W-:Y:S01]  /*8d50*/  @!PT LDS RZ, [RZ] ;  /* 0x00000000fffff984 */ /* 0x000fe20000000800 */
[----:B------:R-:W-:Y:S01]  /*8d60*/  @!PT LDS RZ, [RZ] ;  /* 0x00000000fffff984 */ /* 0x000fe20000000800 */
[----:B------:R0:W-:Y:S04]  /*8d70*/  @!P0 LDGSTS.E.BYPASS.LTC128B.128 [R20+0xfc00], desc[UR36][R2.64], !P3 ;  /* 0x0fc0000002148fae */ /* 0x0001e8000d901d64 */
[----:B------:R0:W-:Y:S04]  /*8d80*/  @!P0 LDGSTS.E.BYPASS.LTC128B.128 [R20+0x13c00], desc[UR36][R2.64+0x80], !P4 ;  /* 0x13c0008002148fae */ /* 0x0001e8000e101d64 */
[----:B------:R0:W-:Y:S01]  /*8d90*/  @!P0 LDGSTS.E.BYPASS.LTC128B.128 [R20+0x17c00], desc[UR36][R2.64+0x100], !P5 ;  /* 0x17c0010002148fae */ /* 0x0001e2000e901d64 */
[----:B------:R-:W-:Y:S01]  /*8da0*/  NOP ;  /* 0x0000000000007918 */ /* 0x000fe20000000000 */
[----:B------:R-:W-:Y:S02]  /*8db0*/  SYNCS.ARRIVE.TRANS64.RED.A0T1 RZ, [UR39+0x2a800], RZ ;  /* 0x02a800ffffff79a7 */ /* 0x000fe40008200427 */
[----:B------:R-:W-:Y:S01]  /*8dc0*/  ARRIVES.LDGSTSBAR.64.TRANSCNT [UR39+0x2a800] ;  /* 0x02a80000ff0079b0 */ /* 0x000fe20008000aa7 */
[----:B---3--:R-:W-:-:S04]  /*8dd0*/  LOP3.LUT R0, R0, 0x1, RZ, 0xc, !PT ;  /* 0x0000000100007812 */ /* 0x008fc800078e0cff */
[----:B------:R-:W-:Y:S01]  /*8de0*/  SHF.L.U32 R0, R0, 0x1f, RZ ;  /* 0x0000001f00007819 */ /* 0x000fe200000006ff */
[----:B------:R-:W-:Y:S01]  /*8df0*/  NOP ;  /* 0x0000000000007918 */ /* 0x000fe20000000000 */
[----:B------:R-:W-:Y:S01]  /*8e00*/  SYNCS.ARRIVE.TRANS64.A1T0 RZ, [UR39+0x2a800], RZ ;  /* 0x02a800ffffff79a7 */ /* 0x000fe20008100027 */
[----:B------:R-:W-:Y:S01]  /*8e10*/  BSSY B0, `(.L_x_53) ;  /* 0x0000003000007945 */ /* 0x000fe20003800000 */
[----:B------:R-:W1:Y:S03]  /*8e20*/  SYNCS.PHASECHK.TRANS64.TRYWAIT P0, [UR39+0x2a820], R0 ;  /* 0x02a82000ff0075a7 */ /* 0x000e660008000167 */
[----:B01----:R-:W-:Y:S05]  /*8e30*/  @!P0 BRA `(.L_x_54) ;  /* 0x0000002c00788947 */ /* 0x003fea0003800000 */
.L_x_125:
[----:B------:R-:W-:Y:S05]  /*8e40*/  BSYNC B0 ;  /* 0x0000000000007941 */ /* 0x000fea0003800000 */
.L_x_53:
[----:B------:R-:W-:Y:S01]  /*8e50*/  UISETP.GE.AND UP0, UPT, UR38, 0x61, UPT ;  /* 0x000000612600788c */ /* 0x000fe2000bf06270 */
[----:B------:R-:W-:-:S05]  /*8e60*/  IMAD.U32 R20, RZ, RZ, UR43 ;  /* 0x0000002bff147e24 */ /* 0x000fca000f8e00ff */
[----:B------:R-:W-:-:S13]  /*8e70*/  PLOP3.LUT P0, PT, PT, PT, UP0, 0x40, 0x0 ;  /* 0x000000000000781c */ /* 0x000fda0003f0e808 */
[----:B------:R-:W-:Y:S05]  /*8e80*/  @P0 BRA `(.L_x_55) ;  /* 0x0000000c00b80947 */ /* 0x000fea0003800000 */
[----:B------:R-:W-:Y:S01]  /*8e90*/  BSSY B0, `(.L_x_55) ;  /* 0x00000ed000007945 */ /* 0x000fe20003800000 */
[----:B------:R-:W-:Y:S01]  /*8ea0*/  IMAD.MOV.U32 R21, RZ, RZ, R25 ;  /* 0x000000ffff157224 */ /* 0x000fe200078e0019 */
[----:B------:R-:W-:Y:S01]  /*8eb0*/  MOV R7, R22 ;  /* 0x0000001600077202 */ /* 0x000fe20000000f00 */
[----:B------:R-:W-:Y:S02]  /*8ec0*/  IMAD.U32 R6, RZ, RZ, UR41 ;  /* 0x00000029ff067e24 */ /* 0x000fe4000f8e00ff */
[----:B------:R-:W-:-:S07]  /*8ed0*/  IMAD.U32 R28, RZ, RZ, UR43 ;  /* 0x0000002bff1c7e24 */ /* 0x000fce000f8e00ff */
.L_x_68:
[----:B0-----:R-:W0:Y:S01]  /*8ee0*/  LDC R0, c[0x0][0x430] ;  /* 0x00010c00ff007b82 */ /* 0x001e220000000800 */
[----:B------:R-:W-:Y:S01]  /*8ef0*/  ISETP.GT.U32.AND P0, PT, R26, 0x5f, PT ;  /* 0x0000005f1a00780c */ /* 0x000fe20003f04070 */
[----:B------:R-:W-:Y:S01]  /*8f00*/  IMAD R3, R6, 0x60, R31 ;  /* 0x0000006006037824 */ /* 0x000fe200078e021f */
[----:B------:R-:W-:Y:S01]  /*8f10*/  LOP3.LUT P2, RZ, R16, 0x20, RZ, 0xc0, !PT ;  /* 0x0000002010ff7812 */ /* 0x000fe2000784c0ff */
[----:B------:R-:W-:Y:S02]  /*8f20*/  ULDC UR4, c[0x0][0x430] ;  /* 0x00010c0000047ab9 */ /* 0x000fe40000000800 */
[----:B------:R-:W-:-:S05]  /*8f30*/  IMAD.IADD R10, R26, 0x1, R3 ;  /* 0x000000011a0a7824 */ /* 0x000fca00078e0203 */
[----:B------:R-:W-:-:S03]  /*8f40*/  MOV R11, R10 ;  /* 0x0000000a000b7202 */ /* 0x000fc60000000f00 */
[----:B------:R-:W1:Y:S01]  /*8f50*/  @!P0 LDC.64 R8, c[0x0][0x428] ;  /* 0x00010a00ff088b82 */ /* 0x000e620000000a00 */
[----:B0-----:R-:W-:-:S13]  /*8f60*/  ISETP.NE.AND P1, PT, R0, 0x1, PT ;  /* 0x000000010000780c */ /* 0x001fda0003f25270 */
[----:B------:R-:W0:Y:S08]  /*8f70*/  @P1 LDC R5, c[0x0][0x434] ;  /* 0x00010d00ff051b82 */ /* 0x000e300000000800 */
[----:B------:R-:W2:Y:S01]  /*8f80*/  @P1 LDC R3, c[0x0][0x438] ;  /* 0x00010e00ff031b82 */ /* 0x000ea20000000800 */
[----:B0-----:R-:W-:-:S07]  /*8f90*/  @P1 IMAD.HI.U32 R0, R10, R5, RZ ;  /* 0x000000050a001227 */ /* 0x001fce00078e00ff */
[----:B------:R-:W0:Y:S01]  /*8fa0*/  @!P0 LDC.64 R4, c[0x0][0x418] ;  /* 0x00010600ff048b82 */ /* 0x000e220000000a00 */
[----:B--2---:R-:W-:Y:S01]  /*8fb0*/  @P1 SHF.R.U32.HI R11, RZ, R3, R0 ;  /* 0x00000003ff0b1219 */ /* 0x004fe20000011600 */
[----:B-1----:R-:W-:-:S03]  /*8fc0*/  @!P0 IMAD R0, R32, R8, RZ ;  /* 0x0000000820008224 */ /* 0x002fc600078e02ff */
[--C-:B------:R-:W-:Y:S01]  /*8fd0*/  @!P0 SHF.R.S32.HI R3, RZ, 0x1f, R11.reuse ;  /* 0x0000001fff038819 */ /* 0x100fe2000001140b */
[----:B------:R-:W-:Y:S02]  /*8fe0*/  @!P0 IMAD.MOV.U32 R2, RZ, RZ, R11 ;  /* 0x000000ffff028224 */ /* 0x000fe400078e000b */
[C---:B------:R-:W-:Y:S02]  /*8ff0*/  @!P0 IMAD R9, R30.reuse, R9, R0 ;  /* 0x000000091e098224 */ /* 0x040fe400078e0200 */
[----:B------:R-:W-:-:S04]  /*9000*/  @!P0 IMAD.WIDE.U32 R2, R30, R8, R2 ;  /* 0x000000081e028225 */ /* 0x000fc800078e0002 */
[----:B------:R-:W-:Y:S01]  /*9010*/  @!P0 IMAD.IADD R0, R9, 0x1, R3 ;  /* 0x0000000109008824 */ /* 0x000fe200078e0203 */
[----:B0-----:R-:W-:-:S04]  /*9020*/  @!P0 LEA R4, P1, R2, R4, 0x2 ;  /* 0x0000000402048211 */ /* 0x001fc800078210ff */
[----:B------:R-:W-:Y:S01]  /*9030*/  @!P0 LEA.HI.X R5, R2, R5, R0, 0x2, P1 ;  /* 0x0000000502058211 */ /* 0x000fe200008f1400 */
[----:B------:R-:W-:Y:S01]  /*9040*/  IMAD.MOV.U32 R0, RZ, RZ, RZ ;  /* 0x000000ffff007224 */ /* 0x000fe200078e00ff */
[----:B------:R-:W-:Y:S01]  /*9050*/  IADD3 R22, R7, 0x1, RZ ;  /* 0x0000000107167810 */ /* 0x000fe20007ffe0ff */
[----:B------:R-:W-:-:S04]  /*9060*/  IMAD.MOV R3, RZ, RZ, -R11 ;  /* 0x000000ffff037224 */ /* 0x000fc800078e0a0b */
[----:B------:R0:W5:Y:S01]  /*9070*/  @!P0 LDG.E R0, desc[UR36][R4.64] ;  /* 0x0000002404008981 */ /* 0x000162000c1e1900 */
[----:B------:R-:W-:Y:S01]  /*9080*/  ISETP.NE.AND P0, PT, R22, 0x2, PT ;  /* 0x000000021600780c */ /* 0x000fe20003f05270 */
[----:B------:R-:W-:-:S03]  /*9090*/  IMAD.MOV.U32 R20, RZ, RZ, R6 ;  /* 0x000000ffff147224 */ /* 0x000fc600078e0006 */
[----:B------:R-:W-:Y:S02]  /*90a0*/  SEL R2, RZ, 0x1, P0 ;  /* 0x00000001ff027807 */ /* 0x000fe40000000000 */
[----:B------:R-:W-:Y:S02]  /*90b0*/  SEL R22, R22, RZ, P0 ;  /* 0x000000ff16167207 */ /* 0x000fe40000000000 */
[----:B------:R-:W-:Y:S01]  /*90c0*/  LOP3.LUT R25, R21, R2, RZ, 0x3c, !PT ;  /* 0x0000000215197212 */ /* 0x000fe200078e3cff */
[----:B0-----:R-:W-:Y:S01]  /*90d0*/  IMAD R4, R3, UR4, R10 ;  /* 0x0000000403047c24 */ /* 0x001fe2000f8e020a */
[----:B------:R-:W-:Y:S06]  /*90e0*/  @!P2 BRA `(.L_x_56) ;  /* 0x000000000004a947 */ /* 0x000fec0003800000 */
[----:B------:R-:W-:Y:S01]  /*90f0*/  BPT.TRAP 0x1 ;  /* 0x000000040000795c */ /* 0x000fe20000300000 */
.L_x_56:
[----:B------:R-:W-:Y:S01]  /*9100*/  LEA R6, R22, UR39, 0x3 ;  /* 0x0000002716067c11 */ /* 0x000fe2000f8e18ff */
[----:B------:R-:W-:Y:S01]  /*9110*/  BSSY B1, `(.L_x_57) ;  /* 0x0000004000017945 */ /* 0x000fe20003800000 */
[----:B------:R-:W-:-:S04]  /*9120*/  SHF.L.U32 R3, R25, 0x1f, RZ ;  /* 0x0000001f19037819 */ /* 0x000fc800000006ff */
[----:B------:R-:W0:Y:S02]  /*9130*/  SYNCS.PHASECHK.TRANS64.TRYWAIT P0, [R6+URZ+0x2a840], R3 ;  /* 0x02a84003060075a7 */ /* 0x000e24000800017f */
[----:B0-----:R-:W-:Y:S05]  /*9140*/  @!P0 BRA `(.L_x_58) ;  /* 0x0000002800cc8947 */ /* 0x001fea0003800000 */
.L_x_126:
[----:B------:R-:W-:Y:S05]  /*9150*/  BSYNC B1 ;  /* 0x0000000000017941 */ /* 0x000fea0003800000 */
.L_x_57:
[----:B------:R-:W-:Y:S01]  /*9160*/  SHF.R.S32.HI R23, RZ, 0x1f, R4 ;  /* 0x0000001fff177819 */ /* 0x000fe20000011404 */
[----:B------:R-:W-:Y:S01]  /*9170*/  ULDC.64 UR4, c[0x0][0x300] ;  /* 0x0000c00000047ab9 */ /* 0x000fe20000000a00 */
[----:B-----5:R-:W-:Y:S01]  /*9180*/  SHF.R.S32.HI R24, RZ, 0x1f, R0 ;  /* 0x0000001fff187819 */ /* 0x020fe20000011400 */
[----:B------:R-:W-:Y:S01]  /*9190*/  IMAD R9, R22, 0x4800, R27 ;  /* 0x0000480016097824 */ /* 0x000fe200078e021b */
[C---:B------:R-:W-:Y:S01]  /*91a0*/  LOP3.LUT P3, RZ, R16.reuse, 0x10, RZ, 0xc0, !PT ;  /* 0x0000001010ff7812 */ /* 0x040fe2000786c0ff */
[----:B0-----:R-:W-:Y:S01]  /*91b0*/  IMAD R3, R23, UR4, RZ ;  /* 0x0000000417037c24 */ /* 0x001fe2000f8e02ff */
[C---:B------:R-:W-:Y:S02]  /*91c0*/  LOP3.LUT P2, RZ, R16.reuse, 0x8, RZ, 0xc0, !PT ;  /* 0x0000000810ff7812 */ /* 0x040fe4000784c0ff */
[----:B------:R-:W-:Y:S01]  /*91d0*/  LOP3.LUT P1, RZ, R16, 0x4, RZ, 0xc0, !PT ;  /* 0x0000000410ff7812 */ /* 0x000fe2000782c0ff */
[C---:B------:R-:W-:Y:S02]  /*91e0*/  IMAD R5, R4.reuse, UR5, R3 ;  /* 0x0000000504057c24 */ /* 0x040fe4000f8e0203 */
[----:B------:R-:W-:Y:S01]  /*91f0*/  IMAD.WIDE.U32 R2, R4, UR4, RZ ;  /* 0x0000000404027c25 */ /* 0x000fe2000f8e00ff */
        /* <DEDUP_REMOVED lines=8> */
[C---:B------:R-:W-:Y:S02]  /*9280*/  IMAD R5, R19.reuse, UR5, R8 ;  /* 0x0000000513057c24 */ /* 0x040fe4000f8e0208 */
[----:B------:R-:W-:Y:S01]  /*9290*/  IMAD.WIDE.U32 R2, R19, UR4, R2 ;  /* 0x0000000413027c25 */ /* 0x000fe2000f8e0002 */
[----:B------:R-:W-:-:S03]  /*92a0*/  ULDC.64 UR4, c[0x0][0x2e8] ;  /* 0x0000ba0000047ab9 */ /* 0x000fc60000000a00 */
[----:B------:R-:W-:Y:S01]  /*92b0*/  IMAD.IADD R3, R5, 0x1, R3 ;  /* 0x0000000105037824 */ /* 0x000fe200078e0203 */
[----:B------:R-:W-:Y:S01]  /*92c0*/  LEA R8, P0, R2, UR4, 0x1 ;  /* 0x0000000402087c11 */ /* 0x000fe2000f8008ff */
[----:B------:R-:W-:-:S03]  /*92d0*/  UMOV UR4, 0xffffffff ;  /* 0xffffffff00047882 */ /* 0x000fc60000000000 */
[----:B------:R-:W-:Y:S01]  /*92e0*/  LEA.HI.X R10, R2, UR5, R3, 0x1, P0 ;  /* 0x00000005020a7c11 */ /* 0x000fe200080f0c03 */
[----:B------:R-:W-:Y:S08]  /*92f0*/  BRA.DIV UR4, `(.L_x_59) ;  /* 0x0000002a04747947 */ /* 0x000ff0000b800000 */
[----:B------:R-:W0:Y:S01]  /*9300*/  SHFL.IDX PT, R14, R8, RZ, 0x181f ;  /* 0x00181fff080e7589 */ /* 0x000e2200000e0000 */
[----:B------:R-:W-:Y:S01]  /*9310*/  IMAD.SHL.U32 R5, R37, 0x2, RZ ;  /* 0x0000000225057824 */ /* 0x000fe200078e00ff */
[----:B------:R-:W-:Y:S02]  /*9320*/  LEA R9, R9, UR39, 0x1 ;  /* 0x0000002709097c11 */ /* 0x000fe4000f8e08ff */
[----:B------:R-:W1:Y:S04]  /*9330*/  SHFL.IDX PT, R3, R10, RZ, 0x181f ;  /* 0x00181fff0a037589 */ /* 0x000e6800000e0000 */
[----:B------:R-:W-:Y:S01]  /*9340*/  SHFL.IDX PT, R35, R10, 0x2, 0x181f ;  /* 0x00581f000a237f89 */ /* 0x000fe200000e0000 */
[----:B0-----:R-:W-:-:S03]  /*9350*/  IADD3 R2, P0, R14, R5, RZ ;  /* 0x000000050e027210 */ /* 0x001fc60007f1e0ff */
[----:B------:R-:W0:Y:S02]  /*9360*/  SHFL.IDX PT, R14, R8, 0x1, 0x181f ;  /* 0x00381f00080e7f89 */ /* 0x000e2400000e0000 */
[----:B-1----:R-:W-:-:S05]  /*9370*/  IMAD.X R3, RZ, RZ, R3, P0 ;  /* 0x000000ffff037224 */ /* 0x002fca00000e0603 */
[----:B------:R-:W-:Y:S04]  /*9380*/  LDGSTS.E.BYPASS.LTC128B.128 [R9+0x18400], desc[UR36][R2.64], !P3 ;  /* 0x1840000002097fae */ /* 0x000fe8000d901d64 */
[----:B------:R-:W-:Y:S04]  /*9390*/  LDGSTS.E.BYPASS.LTC128B.128 [R9+0x1b400], desc[UR36][R2.64+0x80], !P2 ;  /* 0x1b40008002097fae */ /* 0x000fe8000d101d64 */
[----:B------:R1:W-:Y:S04]  /*93a0*/  LDGSTS.E.BYPASS.LTC128B.128 [R9+0x1e400], desc[UR36][R2.64+0x100], !P1 ;  /* 0x1e40010002097fae */ /* 0x0003e8000c901d64 */
[----:B-1----:R-:W1:Y:S01]  /*93b0*/  SHFL.IDX PT, R3, R10, 0x1, 0x181f ;  /* 0x00381f000a037f89 */ /* 0x002e6200000e0000 */
[----:B0-----:R-:W-:-:S03]  /*93c0*/  IADD3 R2, P0, R14, R5, RZ ;  /* 0x000000050e027210 */ /* 0x001fc60007f1e0ff */
[----:B------:R-:W0:Y:S01]  /*93d0*/  SHFL.IDX PT, R14, R8, 0x2, 0x181f ;  /* 0x00581f00080e7f89 */ /* 0x000e2200000e0000 */
[----:B-1----:R-:W-:-:S05]  /*93e0*/  IADD3.X R3, RZ, R3, RZ, P0, !PT ;  /* 0x00000003ff037210 */ /* 0x002fca00007fe4ff */
[----:B------:R-:W-:Y:S04]  /*93f0*/  LDGSTS.E.BYPASS.LTC128B.128 [R9+0x18c00], desc[UR36][R2.64], !P3 ;  /* 0x18c0000002097fae */ /* 0x000fe8000d901d64 */
[----:B------:R-:W-:Y:S04]  /*9400*/  LDGSTS.E.BYPASS.LTC128B.128 [R9+0x1bc00], desc[UR36][R2.64+0x80], !P2 ;  /* 0x1bc0008002097fae */ /* 0x000fe8000d101d64 */
[----:B------:R0:W-:Y:S02]  /*9410*/  LDGSTS.E.BYPASS.LTC128B.128 [R9+0x1ec00], desc[UR36][R2.64+0x100], !P1 ;  /* 0x1ec0010002097fae */ /* 0x0001e4000c901d64 */
[----:B0-----:R-:W-:-:S02]  /*9420*/  IADD3 R2, P0, R14, R5, RZ ;  /* 0x000000050e027210 */ /* 0x001fc40007f1e0ff */
[----:B------:R-:W0:Y:S03]  /*9430*/  SHFL.IDX PT, R14, R8, 0x3, 0x181f ;  /* 0x00781f00080e7f89 */ /* 0x000e2600000e0000 */
[----:B------:R-:W-:Y:S02]  /*9440*/  IMAD.X R3, RZ, RZ, R35, P0 ;  /* 0x000000ffff037224 */ /* 0x000fe400000e0623 */
[----:B------:R-:W1:Y:S04]  /*9450*/  SHFL.IDX PT, R35, R10, 0x3, 0x181f ;  /* 0x00781f000a237f89 */ /* 0x000e6800000e0000 */
[----:B------:R-:W-:Y:S04]  /*9460*/  LDGSTS.E.BYPASS.LTC128B.128 [R9+0x19400], desc[UR36][R2.64], !P3 ;  /* 0x1940000002097fae */ /* 0x000fe8000d901d64 */
[----:B------:R-:W-:Y:S04]  /*9470*/  LDGSTS.E.BYPASS.LTC128B.128 [R9+0x1c400], desc[UR36][R2.64+0x80], !P2 ;  /* 0x1c40008002097fae */ /* 0x000fe8000d101d64 */
[----:B------:R0:W-:Y:S02]  /*9480*/  LDGSTS.E.BYPASS.LTC128B.128 [R9+0x1f400], desc[UR36][R2.64+0x100], !P1 ;  /* 0x1f40010002097fae */ /* 0x0001e4000c901d64 */
[----:B0-----:R-:W-:-:S02]  /*9490*/  IADD3 R2, P0, R14, R5, RZ ;  /* 0x000000050e027210 */ /* 0x001fc40007f1e0ff */
[----:B------:R-:W0:Y:S03]  /*94a0*/  SHFL.IDX PT, R14, R8, 0x4, 0x181f ;  /* 0x00981f00080e7f89 */ /* 0x000e2600000e0000 */
[----:B-1----:R-:W-:Y:S02]  /*94b0*/  IMAD.X R3, RZ, RZ, R35, P0 ;  /* 0x000000ffff037224 */ /* 0x002fe400000e0623 */
[----:B------:R-:W1:Y:S04]  /*94c0*/  SHFL.IDX PT, R35, R10, 0x4, 0x181f ;  /* 0x00981f000a237f89 */ /* 0x000e6800000e0000 */
[----:B------:R-:W-:Y:S04]  /*94d0*/  LDGSTS.E.BYPASS.LTC128B.128 [R9+0x19c00], desc[UR36][R2.64], !P3 ;  /* 0x19c0000002097fae */ /* 0x000fe8000d901d64 */
[----:B------:R-:W-:Y:S04]  /*94e0*/  LDGSTS.E.BYPASS.LTC128B.128 [R9+0x1cc00], desc[UR36][R2.64+0x80], !P2 ;  /* 0x1cc0008002097fae */ /* 0x000fe8000d101d64 */
[----:B------:R0:W-:Y:S02]  /*94f0*/  LDGSTS.E.BYPASS.LTC128B.128 [R9+0x1fc00], desc[UR36][R2.64+0x100], !P1 ;  /* 0x1fc0010002097fae */ /* 0x0001e4000c901d64 */
[----:B0-----:R-:W-:-:S02]  /*9500*/  IADD3 R2, P0, R14, R5, RZ ;  /* 0x000000050e027210 */ /* 0x001fc40007f1e0ff */
[----:B------:R0:W2:Y:S03]  /*9510*/  SHFL.IDX PT, R14, R8, 0x5, 0x181f ;  /* 0x00b81f00080e7f89 */ /* 0x0000a600000e0000 */
[----:B-1----:R-:W-:Y:S02]  /*9520*/  IMAD.X R3, RZ, RZ, R35, P0 ;  /* 0x000000ffff037224 */ /* 0x002fe400000e0623 */
[----:B------:R0:W1:Y:S04]  /*9530*/  SHFL.IDX PT, R35, R10, 0x5, 0x181f ;  /* 0x00b81f000a237f89 */ /* 0x00006800000e0000 */
[----:B------:R0:W-:Y:S04]  /*9540*/  LDGSTS.E.BYPASS.LTC128B.128 [R9+0x1a400], desc[UR36][R2.64], !P3 ;  /* 0x1a40000002097fae */ /* 0x0001e8000d901d64 */
[----:B------:R0:W-:Y:S04]  /*9550*/  LDGSTS.E.BYPASS.LTC128B.128 [R9+0x1d400], desc[UR36][R2.64+0x80], !P2 ;  /* 0x1d40008002097fae */ /* 0x0001e8000d101d64 */
[----:B------:R0:W-:Y:S02]  /*9560*/  LDGSTS.E.BYPASS.LTC128B.128 [R9+0x20400], desc[UR36][R2.64+0x100], !P1 ;  /* 0x2040010002097fae */ /* 0x0001e4000c901d64 */
.L_x_140:
[----:B0-2---:R-:W-:-:S04]  /*9570*/  IADD3 R2, P0, R14, R5, RZ ;  /* 0x000000050e027210 */ /* 0x005fc80007f1e0ff */
[----:B-1----:R-:W-:Y:S02]  /*9580*/  IADD3.X R3, RZ, R35, RZ, P0, !PT ;  /* 0x00000023ff037210 */ /* 0x002fe400007fe4ff */
[----:B------:R-:W-:-:S03]  /*9590*/  PLOP3.LUT P0, PT, PT, PT, PT, 0x80, 0x0 ;  /* 0x000000000000781c */ /* 0x000fc60003f0f070 */
[----:B------:R-:W-:Y:S01]  /*95a0*/  @!PT LDS RZ, [RZ] ;  /* 0x00000000fffff984 */ /* 0x000fe20000000800 */
[----:B------:R-:W-:Y:S01]  /*95b0*/  @!PT LDS RZ, [RZ] ;  /* 0x00000000fffff984 */ /* 0x000fe20000000800 */
[----:B------:R-:W-:Y:S01]  /*95c0*/  @!PT LDS RZ, [RZ] ;  /* 0x00000000fffff984 */ /* 0x000fe20000000800 */
[----:B------:R0:W-:Y:S04]  /*95d0*/  LDGSTS.E.BYPASS.LTC128B.128 [R9+0x1ac00], desc[UR36][R2.64], !P3 ;  /* 0x1ac0000002097fae */ /* 0x0001e8000d901d64 */
[----:B------:R0:W-:Y:S04]  /*95e0*/  LDGSTS.E.BYPASS.LTC128B.128 [R9+0x1dc00], desc[UR36][R2.64+0x80], !P2 ;  /* 0x1dc0008002097fae */ /* 0x0001e8000d101d64 */
[----:B------:R0:W-:Y:S01]  /*95f0*/  LDGSTS.E.BYPASS.LTC128B.128 [R9+0x20c00], desc[UR36][R2.64+0x100], !P1 ;  /* 0x20c0010002097fae */ /* 0x0001e2000c901d64 */
[----:B------:R-:W-:Y:S01]  /*9600*/  NOP ;  /* 0x0000000000007918 */ /* 0x000fe20000000000 */
.L_x_60:
        /* <DEDUP_REMOVED lines=10> */
.L_x_61:
[----:B------:R1:W-:Y:S01]  /*96b0*/  SYNCS.ARRIVE.TRANS64.A1T0 RZ, [R6+URZ+0x2a830], RZ ;  /* 0x02a830ff06ff79a7 */ /* 0x0003e2000810003f */
[----:B------:R-:W-:Y:S05]  /*96c0*/  @!P2 BRA `(.L_x_62) ;  /* 0x000000000004a947 */ /* 0x000fea0003800000 */
[----:B------:R-:W-:Y:S01]  /*96d0*/  BPT.TRAP 0x1 ;  /* 0x000000040000795c */ /* 0x000fe20000300000 */
.L_x_62:
[----:B0-----:R-:W-:Y:S01]  /*96e0*/  SHF.L.U32 R9, R21, 0x1f, RZ ;  /* 0x0000001f15097819 */ /* 0x001fe200000006ff */
[----:B------:R-:W-:Y:S01]  /*96f0*/  IMAD.MOV.U32 R3, RZ, RZ, -0x60 ;  /* 0xffffffa0ff037424 */ /* 0x000fe200078e00ff */
[----:B-1----:R-:W-:Y:S01]  /*9700*/  LEA R6, R7, UR39, 0x3 ;  /* 0x0000002707067c11 */ /* 0x002fe2000f8e18ff */
[----:B------:R-:W-:Y:S02]  /*9710*/  BSSY B1, `(.L_x_63) ;  /* 0x0000004000017945 */ /* 0x000fe40003800000 */
[----:B------:R-:W-:Y:S01]  /*9720*/  IMAD R3, R28, R3, UR38 ;  /* 0x000000261c037e24 */ /* 0x000fe2000f8e0203 */
[----:B------:R-:W0:Y:S02]  /*9730*/  SYNCS.PHASECHK.TRANS64.TRYWAIT P0, [R6+URZ+0x2a860], R9 ;  /* 0x02a86009060075a7 */ /* 0x000e24000800017f */
[----:B0-----:R-:W-:Y:S05]  /*9740*/  @!P0 BRA `(.L_x_64) ;  /* 0x0000002c00188947 */ /* 0x001fea0003800000 */
.L_x_141:
[----:B------:R-:W-:Y:S05]  /*9750*/  BSYNC B1 ;  /* 0x0000000000017941 */ /* 0x000fea0003800000 */
.L_x_63:
[----:B------:R-:W-:Y:S01]  /*9760*/  UMOV UR4, 0xffffffff ;  /* 0xffffffff00047882 */ /* 0x000fe20000000000 */
[C---:B------:R-:W-:Y:S01]  /*9770*/  LOP3.LUT P2, RZ, R16.reuse, 0x2, RZ, 0xc0, !PT ;  /* 0x0000000210ff7812 */ /* 0x040fe2000784c0ff */
[----:B------:R-:W-:Y:S01]  /*9780*/  IMAD R7, R7, 0x3000, R27 ;  /* 0x0000300007077824 */ /* 0x000fe200078e021b */
[----:B------:R-:W-:Y:S01]  /*9790*/  LOP3.LUT P1, RZ, R16, 0x1, RZ, 0xc0, !PT ;  /* 0x0000000110ff7812 */ /* 0x000fe2000782c0ff */
[----:B------:R-:W-:Y:S01]  /*97a0*/  IMAD.IADD R8, R3, 0x1, -R34 ;  /* 0x0000000103087824 */ /* 0x000fe200078e0a22 */
[----:B------:R-:W-:Y:S11]  /*97b0*/  BRA.DIV UR4, `(.L_x_65) ;  /* 0x0000002e04107947 */ /* 0x000ff6000b800000 */
[----:B------:R-:W1:Y:S01]  /*97c0*/  SHFL.IDX PT, R14, R17, RZ, 0x181f ;  /* 0x00181fff110e7589 */ /* 0x000e6200000e0000 */
[----:B------:R-:W-:-:S03]  /*97d0*/  LEA R7, R7, UR39, 0x1 ;  /* 0x0000002707077c11 */ /* 0x000fc6000f8e08ff */
[----:B------:R-:W2:Y:S01]  /*97e0*/  SHFL.IDX PT, R3, R18, RZ, 0x181f ;  /* 0x00181fff12037589 */ /* 0x000ea200000e0000 */
[----:B-1----:R-:W-:-:S03]  /*97f0*/  IADD3 R2, P0, R14, R5, RZ ;  /* 0x000000050e027210 */ /* 0x002fc60007f1e0ff */
[----:B------:R-:W1:Y:S02]  /*9800*/  SHFL.IDX PT, R14, R17, 0x1, 0x181f ;  /* 0x00381f00110e7f89 */ /* 0x000e6400000e0000 */
[----:B--2---:R-:W-:Y:S01]  /*9810*/  IMAD.X R3, RZ, RZ, R3, P0 ;  /* 0x000000ffff037224 */ /* 0x004fe200000e0603 */
[----:B------:R-:W-:-:S13]  /*9820*/  ISETP.LT.OR P0, PT, R8, 0x1, P2 ;  /* 0x000000010800780c */ /* 0x000fda0001701670 */
[----:B------:R-:W-:Y:S01]  /*9830*/  LDGSTS.E.BYPASS.LTC128B.128 [R7+0x400], desc[UR36][R2.64], !P0 ;  /* 0x0040000002077fae */ /* 0x000fe2000c101d64 */
[----:B------:R-:W-:-:S13]  /*9840*/  ISETP.LT.OR P0, PT, R8, 0x1, P1 ;  /* 0x000000010800780c */ /* 0x000fda0000f01670 */
[----:B------:R2:W-:Y:S04]  /*9850*/  LDGSTS.E.BYPASS.LTC128B.128 [R7+0x3400], desc[UR36][R2.64+0x80], !P0 ;  /* 0x0340008002077fae */ /* 0x0005e8000c101d64 */
[----:B--2---:R-:W2:Y:S01]  /*9860*/  SHFL.IDX PT, R3, R18, 0x1, 0x181f ;  /* 0x00381f0012037f89 */ /* 0x004ea200000e0000 */
[----:B-1----:R-:W-:-:S03]  /*9870*/  IADD3 R2, P0, R14, R5, RZ ;  /* 0x000000050e027210 */ /* 0x002fc60007f1e0ff */
[----:B------:R-:W1:Y:S01]  /*9880*/  SHFL.IDX PT, R14, R17, 0x2, 0x181f ;  /* 0x00581f00110e7f89 */ /* 0x000e6200000e0000 */
[----:B--2---:R-:W-:Y:S02]  /*9890*/  IADD3.X R3, RZ, R3, RZ, P0, !PT ;  /* 0x00000003ff037210 */ /* 0x004fe400007fe4ff */
[----:B------:R-:W-:-:S13]  /*98a0*/  ISETP.LT.OR P0, PT, R8, 0x11, P2 ;  /* 0x000000110800780c */ /* 0x000fda0001701670 */
[----:B------:R-:W-:Y:S01]  /*98b0*/  LDGSTS.E.BYPASS.LTC128B.128 [R7+0xc00], desc[UR36][R2.64], !P0 ;  /* 0x00c0000002077fae */ /* 0x000fe2000c101d64 */
[----:B------:R-:W-:-:S13]  /*98c0*/  ISETP.LT.OR P0, PT, R8, 0x11, P1 ;  /* 0x000000110800780c */ /* 0x000fda0000f01670 */
[----:B------:R2:W-:Y:S04]  /*98d0*/  LDGSTS.E.BYPASS.LTC128B.128 [R7+0x3c00], desc[UR36][R2.64+0x80], !P0 ;  /* 0x03c0008002077fae */ /* 0x0005e8000c101d64 */
[----:B--2---:R-:W2:Y:S01]  /*98e0*/  SHFL.IDX PT, R3, R18, 0x2, 0x181f ;  /* 0x00581f0012037f89 */ /* 0x004ea200000e0000 */
        /* <DEDUP_REMOVED lines=17> */
[----:B------:R-:W1:Y:S04]  /*9a00*/  SHFL.IDX PT, R18, R18, 0x5, 0x181f ;  /* 0x00b81f0012127f89 */ /* 0x000e6800000e0000 */
[----:B------:R3:W4:Y:S01]  /*9a10*/  SHFL.IDX PT, R14, R17, 0x5, 0x181f ;  /* 0x00b81f00110e7f89 */ /* 0x00072200000e0000 */
[----:B--2---:R-:W-:Y:S01]  /*9a20*/  IMAD.X R3, RZ, RZ, R3, P0 ;  /* 0x000000ffff037224 */ /* 0x004fe200000e0603 */
[----:B------:R-:W-:-:S13]  /*9a30*/  ISETP.LT.OR P0, PT, R8, 0x41, P2 ;  /* 0x000000410800780c */ /* 0x000fda0001701670 */
[----:B------:R3:W-:Y:S01]  /*9a40*/  LDGSTS.E.BYPASS.LTC128B.128 [R7+0x2400], desc[UR36][R2.64], !P0 ;  /* 0x0240000002077fae */ /* 0x0007e2000c101d64 */
[----:B------:R-:W-:-:S13]  /*9a50*/  ISETP.LT.OR P0, PT, R8, 0x41, P1 ;  /* 0x000000410800780c */ /* 0x000fda0000f01670 */
[----:B-1--4-:R3:W-:Y:S02]  /*9a60*/  LDGSTS.E.BYPASS.LTC128B.128 [R7+0x5400], desc[UR36][R2.64+0x80], !P0 ;  /* 0x0540008002077fae */ /* 0x0127e4000c101d64 */
.L_x_155:
[----:B0--3--:R-:W-:Y:S01]  /*9a70*/  IADD3 R2, P0, R14, R5, RZ ;  /* 0x000000050e027210 */ /* 0x009fe20007f1e0ff */
[----:B------:R-:W-:Y:S02]  /*9a80*/  ULDC.64 UR4, c[0x0][0x328] ;  /* 0x0000ca0000047ab9 */ /* 0x000fe40000000a00 */
[----:B------:R-:W-:Y:S01]  /*9a90*/  IMAD R23, R23, UR4, RZ ;  /* 0x0000000417177c24 */ /* 0x000fe2000f8e02ff */
[----:B------:R-:W-:Y:S02]  /*9aa0*/  IADD3.X R3, RZ, R18, RZ, P0, !PT ;  /* 0x00000012ff037210 */ /* 0x000fe400007fe4ff */
[----:B------:R-:W-:Y:S01]  /*9ab0*/  ISETP.LT.OR P0, PT, R8, 0x51, P2 ;  /* 0x000000510800780c */ /* 0x000fe20001701670 */
[----:B------:R-:W-:-:S12]  /*9ac0*/  IMAD R23, R4, UR5, R23 ;  /* 0x0000000504177c24 */ /* 0x000fd8000f8e0217 */
[----:B------:R-:W-:Y:S01]  /*9ad0*/  @!PT LDS RZ, [RZ] ;  /* 0x00000000fffff984 */ /* 0x000fe20000000800 */
[----:B------:R-:W-:Y:S01]  /*9ae0*/  @!PT LDS RZ, [RZ] ;  /* 0x00000000fffff984 */ /* 0x000fe20000000800 */
[----:B------:R-:W-:Y:S01]  /*9af0*/  @!PT LDS RZ, [RZ] ;  /* 0x00000000fffff984 */ /* 0x000fe20000000800 */
[----:B------:R-:W-:Y:S01]  /*9b00*/  LDGSTS.E.BYPASS.LTC128B.128 [R7+0x2c00], desc[UR36][R2.64], !P0 ;  /* 0x02c0000002077fae */ /* 0x000fe2000c101d64 */
[----:B------:R-:W-:-:S13]  /*9b10*/  ISETP.LT.OR P0, PT, R8, 0x51, P1 ;  /* 0x000000510800780c */ /* 0x000fda0000f01670 */
[----:B------:R0:W-:Y:S01]  /*9b20*/  LDGSTS.E.BYPASS.LTC128B.128 [R7+0x5c00], desc[UR36][R2.64+0x80], !P0 ;  /* 0x05c0008002077fae */ /* 0x0001e2000c101d64 */
[----:B------:R-:W-:Y:S01]  /*9b30*/  PLOP3.LUT P0, PT, PT, PT, PT, 0x80, 0x0 ;  /* 0x000000000000781c */ /* 0x000fe20003f0f070 */
[----:B------:R-:W-:Y:S01]  /*9b40*/  NOP ;  /* 0x0000000000007918 */ /* 0x000fe20000000000 */
[----:B0-----:R-:W-:Y:S01]  /*9b50*/  IMAD.WIDE.U32 R2, R4, UR4, RZ ;  /* 0x0000000404027c25 */ /* 0x001fe2000f8e00ff */
[----:B------:R-:W-:-:S03]  /*9b60*/  ULDC.64 UR4, c[0x0][0x338] ;  /* 0x0000ce0000047ab9 */ /* 0x000fc60000000a00 */
[----:B------:R-:W-:Y:S02]  /*9b70*/  IMAD.IADD R3, R3, 0x1, R23 ;  /* 0x0000000103037824 */ /* 0x000fe400078e0217 */
[----:B------:R-:W-:Y:S02]  /*9b80*/  IMAD R5, R24, UR4, RZ ;  /* 0x0000000418057c24 */ /* 0x000fe4000f8e02ff */
[----:B------:R-:W-:-:S04]  /*9b90*/  IMAD.WIDE.U32 R2, R0, UR4, R2 ;  /* 0x0000000400027c25 */ /* 0x000fc8000f8e0002 */
[----:B------:R-:W-:-:S04]  /*9ba0*/  IMAD R5, R0, UR5, R5 ;  /* 0x0000000500057c24 */ /* 0x000fc8000f8e0205 */
[----:B------:R-:W-:-:S07]  /*9bb0*/  IMAD.IADD R5, R3, 0x1, R5 ;  /* 0x0000000103057824 */ /* 0x000fce00078e0205 */
.L_x_66:
        /* <DEDUP_REMOVED lines=10> */
.L_x_67:
[----:B------:R-:W-:Y:S01]  /*9c60*/  ULDC.64 UR4, c[0x0][0x330] ;  /* 0x0000cc0000047ab9 */ /* 0x000fe20000000a00 */
[----:B------:R-:W-:Y:S01]  /*9c70*/  IMAD.MOV.U32 R3, RZ, RZ, R5 ;  /* 0x000000ffff037224 */ /* 0x000fe200078e0005 */
[----:B------:R0:W-:Y:S01]  /*9c80*/  SYNCS.ARRIVE.TRANS64.A1T0 RZ, [R6+URZ+0x2a850], RZ ;  /* 0x02a850ff06ff79a7 */ /* 0x0001e2000810003f */
[----:B------:R-:W-:Y:S01]  /*9c90*/  IMAD R0, R29, UR4, RZ ;  /* 0x000000041d007c24 */ /* 0x000fe2000f8e02ff */
[----:B------:R-:W-:Y:S01]  /*9ca0*/  MOV R28, R20 ;  /* 0x00000014001c7202 */ /* 0x000fe20000000f00 */
[----:B------:R-:W-:-:S04]  /*9cb0*/  IMAD.WIDE.U32 R2, R19, UR4, R2 ;  /* 0x0000000413027c25 */ /* 0x000fc8000f8e0002 */
[----:B------:R-:W-:Y:S01]  /*9cc0*/  IMAD R5, R19, UR5, R0 ;  /* 0x0000000513057c24 */ /* 0x000fe2000f8e0200 */
[----:B------:R-:W-:Y:S01]  /*9cd0*/  ULDC.64 UR4, c[0x0][0x318] ;  /* 0x0000c60000047ab9 */ /* 0x000fe20000000a00 */
[----:B0-----:R-:W-:Y:S01]  /*9ce0*/  VIADD R6, R20, 0xffffffff ;  /* 0xffffffff14067836 */ /* 0x001fe20000000000 */
[----:B------:R-:W-:Y:S01]  /*9cf0*/  LEA R17, P0, R2, UR4, 0x1 ;  /* 0x0000000402117c11 */ /* 0x000fe2000f8008ff */
[----:B------:R-:W-:Y:S01]  /*9d00*/  IMAD.MOV.U32 R21, RZ, RZ, R25 ;  /* 0x000000ffff157224 */ /* 0x000fe200078e0019 */
[----:B------:R-:W-:Y:S01]  /*9d10*/  IADD3 R3, R5, R3, RZ ;  /* 0x0000000305037210 */ /* 0x000fe20007ffe0ff */
[----:B------:R-:W-:-:S03]  /*9d20*/  IMAD.MOV.U32 R7, RZ, RZ, R22 ;  /* 0x000000ffff077224 */ /* 0x000fc600078e0016 */
[----:B------:R-:W-:Y:S02]  /*9d30*/  LEA.HI.X R18, R2, UR5, R3, 0x1, P0 ;  /* 0x0000000502127c11 */ /* 0x000fe400080f0c03 */
[----:B------:R-:W-:-:S13]  /*9d40*/  ISETP.GT.AND P0, PT, R20, RZ, PT ;  /* 0x000000ff1400720c */ /* 0x000fda0003f04270 */
[----:B------:R-:W-:Y:S05]  /*9d50*/  @P0 BRA `(.L_x_68) ;  /* 0xfffffff000600947 */ /* 0x000fea000383ffff */
[----:B------:R-:W-:Y:S05]  /*9d60*/  BSYNC B0 ;  /* 0x0000000000007941 */ /* 0x000fea0003800000 */
.L_x_55:
[----:B------:R-:W-:-:S13]  /*9d70*/  LOP3.LUT P0, RZ, R16, 0x20, RZ, 0xc0, !PT ;  /* 0x0000002010ff7812 */ /* 0x000fda000780c0ff */
[----:B------:R-:W-:Y:S05]  /*9d80*/  @!P0 BRA `(.L_x_69) ;  /* 0x0000000000048947 */ /* 0x000fea0003800000 */
[----:B------:R-:W-:Y:S01]  /*9d90*/  BPT.TRAP 0x1 ;  /* 0x000000040000795c */ /* 0x000fe20000300000 */
.L_x_69:
[----:B------:R-:W-:Y:S01]  /*9da0*/  LEA R4, R22, UR39, 0x3 ;  /* 0x0000002716047c11 */ /* 0x000fe2000f8e18ff */
[----:B------:R-:W-:Y:S01]  /*9db0*/  IMAD.MOV.U32 R5, RZ, RZ, -0x60 ;  /* 0xffffffa0ff057424 */ /* 0x000fe200078e00ff */
[----:B0-----:R-:W-:Y:S01]  /*9dc0*/  SHF.L.U32 R3, R25, 0x1f, RZ ;  /* 0x0000001f19037819 */ /* 0x001fe200000006ff */
[----:B------:R-:W-:Y:S02]  /*9dd0*/  BSSY B0, `(.L_x_70) ;  /* 0x0000004000007945 */ /* 0x000fe40003800000 */
[----:B------:R-:W-:Y:S01]  /*9de0*/  IMAD R5, R20, R5, UR38 ;  /* 0x0000002614057e24 */ /* 0x000fe2000f8e0205 */
[----:B------:R-:W0:Y:S02]  /*9df0*/  SYNCS.PHASECHK.TRANS64.TRYWAIT P0, [R4+URZ+0x2a860], R3 ;  /* 0x02a86003040075a7 */ /* 0x000e24000800017f */
[----:B0-----:R-:W-:Y:S05]  /*9e00*/  @!P0 BRA `(.L_x_71) ;  /* 0x0000002c00508947 */ /* 0x001fea0003800000 */
.L_x_156:
[----:B------:R-:W-:Y:S05]  /*9e10*/  BSYNC B0 ;  /* 0x0000000000007941 */ /* 0x000fea0003800000 */
.L_x_70:
[----:B------:R-:W-:Y:S01]  /*9e20*/  UMOV UR4, 0xffffffff ;  /* 0xffffffff00047882 */ /* 0x000fe20000000000 */
[----:B------:R-:W-:Y:S01]  /*9e30*/  LOP3.LUT P2, RZ, R16, 0x2, RZ, 0xc0, !PT ;  /* 0x0000000210ff7812 */ /* 0x000fe2000784c0ff */
[----:B------:R-:W-:Y:S01]  /*9e40*/  IMAD R7, R22, 0x3000, R27 ;  /* 0x0000300016077824 */ /* 0x000fe200078e021b */
[----:B------:R-:W-:Y:S01]  /*9e50*/  LOP3.LUT P1, RZ, R16, 0x1, RZ, 0xc0, !PT ;  /* 0x0000000110ff7812 */ /* 0x000fe2000782c0ff */
[----:B------:R-:W-:Y:S01]  /*9e60*/  IMAD.IADD R5, R5, 0x1, -R34 ;  /* 0x0000000105057824 */ /* 0x000fe200078e0a22 */
[----:B------:R-:W-:Y:S11]  /*9e70*/  BRA.DIV UR4, `(.L_x_72) ;  /* 0x0000002e04487947 */ /* 0x000ff6000b800000 */
[----:B------:R-:W1:Y:S01]  /*9e80*/  SHFL.IDX PT, R14, R17, RZ, 0x181f ;  /* 0x00181fff110e7589 */ /* 0x000e6200000e0000 */
[----:B------:R-:W-:-:S03]  /*9e90*/  IMAD.SHL.U32 R6, R37, 0x2, RZ ;  /* 0x0000000225067824 */ /* 0x000fc600078e00ff */
[----:B------:R-:W0:Y:S02]  /*9ea0*/  SHFL.IDX PT, R0, R18, RZ, 0x181f ;  /* 0x00181fff12007589 */ /* 0x000e2400000e0000 */
[----:B-1----:R-:W-:Y:S02]  /*9eb0*/  IADD3 R2, P0, R14, R6, RZ ;  /* 0x000000060e027210 */ /* 0x002fe40007f1e0ff */
[----:B------:R-:W1:Y:S02]  /*9ec0*/  SHFL.IDX PT, R14, R17, 0x1, 0x181f ;  /* 0x00381f00110e7f89 */ /* 0x000e6400000e0000 */
[----:B0-----:R-:W-:Y:S02]  /*9ed0*/  IADD3.X R3, RZ, R0, RZ, P0, !PT ;  /* 0x00000000ff037210 */ /* 0x001fe400007fe4ff */
[----:B------:R-:W-:Y:S02]  /*9ee0*/  ISETP.LT.OR P0, PT, R5, 0x1, P2 ;  /* 0x000000010500780c */ /* 0x000fe40001701670 */
[----:B------:R-:W-:-:S02]  /*9ef0*/  LEA R0, R7, UR39, 0x1 ;  /* 0x0000002707007c11 */ /* 0x000fc4000f8e08ff */
[----:B------:R-:W0:Y:S09]  /*9f00*/  SHFL.IDX PT, R7, R18, 0x1, 0x181f ;  /* 0x00381f0012077f89 */ /* 0x000e3200000e0000 */
[----:B------:R-:W-:Y:S01]  /*9f10*/  LDGSTS.E.BYPASS.LTC128B.128 [R0+0x400], desc[UR36][R2.64], !P0 ;  /* 0x0040000002007fae */ /* 0x000fe2000c101d64 */
[----:B------:R-:W-:-:S13]  /*9f20*/  ISETP.LT.OR P0, PT, R5, 0x1, P1 ;  /* 0x000000010500780c */ /* 0x000fda0000f01670 */
[----:B------:R1:W-:Y:S02]  /*9f30*/  LDGSTS.E.BYPASS.LTC128B.128 [R0+0x3400], desc[UR36][R2.64+0x80], !P0 ;  /* 0x0340008002007fae */ /* 0x0003e4000c101d64 */
[----:B-1----:R-:W-:Y:S02]  /*9f40*/  IADD3 R2, P0, R14, R6, RZ ;  /* 0x000000060e027210 */ /* 0x002fe40007f1e0ff */
[----:B------:R-:W1:Y:S03]  /*9f50*/  SHFL.IDX PT, R14, R17, 0x2, 0x181f ;  /* 0x00581f00110e7f89 */ /* 0x000e6600000e0000 */
[----:B0-----:R-:W-:Y:S01]  /*9f60*/  IMAD.X R3, RZ, RZ, R7, P0 ;  /* 0x000000ffff037224 */ /* 0x001fe200000e0607 */
[----:B------:R-:W-:Y:S01]  /*9f70*/  ISETP.LT.OR P0, PT, R5, 0x11, P2 ;  /* 0x000000110500780c */ /* 0x000fe20001701670 */
[----:B------:R-:W0:-:S12]  /*9f80*/  SHFL.IDX PT, R7, R18, 0x2, 0x181f ;  /* 0x00581f0012077f89 */ /* 0x000e1800000e0000 */
        /* <DEDUP_REMOVED lines=20> */
[----:B------:R1:W2:Y:S02]  /*a0d0*/  SHFL.IDX PT, R14, R17, 0x5, 0x181f ;  /* 0x00b81f00110e7f89 */ /* 0x0002a400000e0000 */
[----:B0-----:R-:W-:Y:S02]  /*a0e0*/  IADD3.X R3, RZ, R7, RZ, P0, !PT ;  /* 0x00000007ff037210 */ /* 0x001fe400007fe4ff */
[----:B------:R-:W-:Y:S01]  /*a0f0*/  ISETP.LT.OR P0, PT, R5, 0x41, P2 ;  /* 0x000000410500780c */ /* 0x000fe20001701670 */
[----:B------:R1:W3:-:S12]  /*a100*/  SHFL.IDX PT, R7, R18, 0x5, 0x181f ;  /* 0x00b81f0012077f89 */ /* 0x0002d800000e0000 */
[----:B------:R1:W-:Y:S01]  /*a110*/  LDGSTS.E.BYPASS.LTC128B.128 [R0+0x2400], desc[UR36][R2.64], !P0 ;  /* 0x0240000002007fae */ /* 0x0003e2000c101d64 */
[----:B------:R-:W-:-:S13]  /*a120*/  ISETP.LT.OR P0, PT, R5, 0x41, P1 ;  /* 0x000000410500780c */ /* 0x000fda0000f01670 */
[----:B--23--:R1:W-:Y:S02]  /*a130*/  LDGSTS.E.BYPASS.LTC128B.128 [R0+0x5400], desc[UR36][R2.64+0x80], !P0 ;  /* 0x0540008002007fae */ /* 0x00c3e4000c101d64 */
.L_x_170:
[----:B01----:R-:W-:-:S05]  /*a140*/  IADD3 R2, P0, R14, R6, RZ ;  /* 0x000000060e027210 */ /* 0x003fca0007f1e0ff */
[----:B------:R-:W-:Y:S01]  /*a150*/  IMAD.X R3, RZ, RZ, R7, P0 ;  /* 0x000000ffff037224 */ /* 0x000fe200000e0607 */
[----:B------:R-:W-:-:S13]  /*a160*/  ISETP.LT.OR P0, PT, R5, 0x51, P2 ;  /* 0x000000510500780c */ /* 0x000fda0001701670 */
[----:B------:R-:W-:Y:S01]  /*a170*/  @!PT LDS RZ, [RZ] ;  /* 0x00000000fffff984 */ /* 0x000fe20000000800 */
[----:B------:R-:W-:Y:S01]  /*a180*/  @!PT LDS RZ, [RZ] ;  /* 0x00000000fffff984 */ /* 0x000fe20000000800 */
[----:B------:R-:W-:Y:S01]  /*a190*/  @!PT LDS RZ, [RZ] ;  /* 0x00000000fffff984 */ /* 0x000fe20000000800 */
[----:B------:R0:W-:Y:S01]  /*a1a0*/  LDGSTS.E.BYPASS.LTC128B.128 [R0+0x2c00], desc[UR36][R2.64], !P0 ;  /* 0x02c0000002007fae */ /* 0x0001e2000c101d64 */
[----:B------:R-:W-:-:S13]  /*a1b0*/  ISETP.LT.OR P0, PT, R5, 0x51, P1 ;  /* 0x000000510500780c */ /* 0x000fda0000f01670 */
[----:B------:R0:W-:Y:S01]  /*a1c0*/  LDGSTS.E.BYPASS.LTC128B.128 [R0+0x5c00], desc[UR36][R2.64+0x80], !P0 ;  /* 0x05c0008002007fae */ /* 0x0001e2000c101d64 */
[----:B------:R-:W-:Y:S01]  /*a1d0*/  PLOP3.LUT P0, PT, PT, PT, PT, 0x80, 0x0 ;  /* 0x000000000000781c */ /* 0x000fe20003f0f070 */
[----:B------:R-:W-:-:S12]  /*a1e0*/  NOP ;  /* 0x0000000000007918 */ /* 0x000fd80000000000 */
.L_x_73:
        /* <DEDUP_REMOVED lines=10> */
.L_x_74:
[----:B0-----:R-:W2:Y:S01]  /*a290*/  LDL.LU R2, [R1] ;  /* 0x0000000001027983 */ /* 0x001ea20000300800 */
[----:B------:R-:W-:Y:S01]  /*a2a0*/  VIADD R22, R22, 0x1 ;  /* 0x0000000116167836 */ /* 0x000fe20000000000 */
[----:B------:R-:W-:Y:S01]  /*a2b0*/  ULDC UR4, c[0x0][0xc34] ;  /* 0x00030d0000047ab9 */ /* 0x000fe20000000800 */
[----:B------:R-:W-:Y:S01]  /*a2c0*/  VIADD R36, R36, UR44 ;  /* 0x0000002c24247c36 */ /* 0x000fe20008000000 */
[----:B------:R0:W-:Y:S02]  /*a2d0*/  SYNCS.ARRIVE.TRANS64.A1T0 RZ, [R4+URZ+0x2a850], RZ ;  /* 0x02a850ff04ff79a7 */ /* 0x0001e4000810003f */
[----:B------:R-:W-:-:S04]  /*a2e0*/  ISETP.NE.AND P0, PT, R22, 0x2, PT ;  /* 0x000000021600780c */ /* 0x000fc80003f05270 */
[----:B------:R-:W-:Y:S02]  /*a2f0*/  SEL R22, R22, RZ, P0 ;  /* 0x000000ff16167207 */ /* 0x000fe40000000000 */
[----:B------:R-:W-:Y:S02]  /*a300*/  SEL R0, RZ, 0x1, P0 ;  /* 0x00000001ff007807 */ /* 0x000fe40000000000 */
[----:B------:R-:W-:Y:S02]  /*a310*/  ISETP.GE.AND P0, PT, R36, UR4, PT ;  /* 0x0000000424007c0c */ /* 0x000fe4000bf06270 */
[----:B------:R-:W-:Y:S02]  /*a320*/  LOP3.LUT R25, R25, R0, RZ, 0x3c, !PT ;  /* 0x0000000019197212 */ /* 0x000fe400078e3cff */
[----:B--2---:R-:W-:-:S05]  /*a330*/  IADD3 R2, R2, 0x1, RZ ;  /* 0x0000000102027810 */ /* 0x004fca0007ffe0ff */
[----:B------:R0:W-:Y:S04]  /*a340*/  STL [R1], R2 ;  /* 0x0000000201007387 */ /* 0x0001e80000100800 */
[----:B------:R-:W-:Y:S05]  /*a350*/  @!P0 BRA `(.L_x_75) ;  /* 0xffffffd0002c8947 */ /* 0x000fea000383ffff */
[----:B------:R-:W-:-:S07]  /*a360*/  LOP3.LUT R0, R2, 0x1, RZ, 0xc, !PT ;  /* 0x0000000102007812 */ /* 0x000fce00078e0cff */
.L_x_40:
[----:B------:R-:W1:Y:S01]  /*a370*/  S2R R3, SR_CgaCtaId ;  /* 0x0000000000037919 */ /* 0x000e620000008800 */
[----:B0-----:R-:W-:Y:S01]  /*a380*/  MOV R2, 0x400 ;  /* 0x0000040000027802 */ /* 0x001fe20000000f00 */
[----:B------:R-:W-:Y:S01]  /*a390*/  BSSY B0, `(.L_x_76) ;  /* 0x0000005000007945 */ /* 0x000fe20003800000 */
[----:B------:R-:W-:Y:S02]  /*a3a0*/  SHF.L.U32 R0, R0, 0x1f, RZ ;  /* 0x0000001f00007819 */ /* 0x000fe400000006ff */
[----:B-1----:R-:W-:-:S04]  /*a3b0*/  LEA R5, R3, R2, 0x18 ;  /* 0x0000000203057211 */ /* 0x002fc800078ec0ff */
[----:B------:R-:W0:Y:S02]  /*a3c0*/  SYNCS.PHASECHK.TRANS64.TRYWAIT P0, [R5+URZ+0x2a820], R0 ;  /* 0x02a82000050075a7 */ /* 0x000e24000800017f */
[----:B0-----:R-:W-:Y:S05]  /*a3d0*/  @!P0 BRA `(.L_x_77) ;  /* 0x0000002c00f88947 */ /* 0x001fea0003800000 */
.L_x_171:
[----:B------:R-:W-:Y:S05]  /*a3e0*/  BSYNC B0 ;  /* 0x0000000000007941 */ /* 0x000fea0003800000 */
.L_x_76:
[----:B------:R-:W-:-:S03]  /*a3f0*/  UMOV UR4, 0xffffffff ;  /* 0xffffffff00047882 */ /* 0x000fc60000000000 */
[----:B------:R-:W-:Y:S05]  /*a400*/  BRA.DIV UR4, `(.L_x_78) ;  /* 0x0000003204007947 */ /* 0x000fea000b800000 */
[----:B0-----:R-:W0:Y:S02]  /*a410*/  S2R R0, SR_TID.X ;  /* 0x0000000000007919 */ /* 0x001e240000002100 */
[----:B0-----:R-:W-:-:S04]  /*a420*/  SHF.R.U32.HI R0, RZ, 0x5, R0 ;  /* 0x00000005ff007819 */ /* 0x001fc80000011600 */
[----:B------:R-:W-:-:S05]  /*a430*/  LOP3.LUT R0, R0, 0x3, RZ, 0xc0, !PT ;  /* 0x0000000300007812 */ /* 0x000fca00078ec0ff */
[----:B------:R0:W1:Y:S02]  /*a440*/  SHFL.IDX PT, R14, R0, RZ, 0x1f ;  /* 0x00001fff000e7589 */ /* 0x00006400000e0000 */
.L_x_174:
[----:B-1----:R-:W-:Y:S01]  /*a450*/  ISETP.NE.AND P0, PT, R14, RZ, PT ;  /* 0x000000ff0e00720c */ /* 0x002fe20003f05270 */
[----:B------:R-:W-:-:S12]  /*a460*/  BSSY B0, `(.L_x_79) ;  /* 0x0000026000007945 */ /* 0x000fd80003800000 */
[----:B------:R-:W-:Y:S05]  /*a470*/  @P0 BRA `(.L_x_80) ;  /* 0x0000000000900947 */ /* 0x000fea0003800000 */
[----:B------:R-:W-:-:S03]  /*a480*/  UMOV UR4, 0xffffffff ;  /* 0xffffffff00047882 */ /* 0x000fc60000000000 */
[----:B------:R-:W-:Y:S05]  /*a490*/  BRA.DIV UR4, `(.L_x_81) ;  /* 0x0000003204107947 */ /* 0x000fea000b800000 */
[----:B------:R-:W-:-:S13]  /*a4a0*/  ELECT P6, URZ, PT ;  /* 0x00000000003f782f */ /* 0x000fda00038c0000 */
.L_x_177:
[----:B------:R-:W-:Y:S05]  /*a4b0*/  @!P6 BRA `(.L_x_80) ;  /* 0x000000000080e947 */ /* 0x000fea0003800000 */
[----:B0-----:R-:W2:Y:S02]  /*a4c0*/  LDL R0, [R1+0x4] ;  /* 0x0000040001007983 */ /* 0x001ea40000100800 */
[----:B--2---:R-:W-:-:S13]  /*a4d0*/  R2UR UR4, R0 ;  /* 0x00000000000472ca */ /* 0x004fda00000e0000 */
[----:B------:R-:W-:-:S06]  /*a4e0*/  ULOP3.LUT UR4, UR4, 0x2, URZ, 0xfc, !UPT ;  /* 0x0000000204047892 */ /* 0x000fcc000f8efc3f */
[----:B------:R-:W-:-:S05]  /*a4f0*/  IMAD.U32 R0, RZ, RZ, UR4 ;  /* 0x00000004ff007e24 */ /* 0x000fca000f8e00ff */
[----:B------:R-:W-:-:S13]  /*a500*/  ISETP.NE.AND P0, PT, R0, 0x3, PT ;  /* 0x000000030000780c */ /* 0x000fda0003f05270 */
[----:B------:R-:W-:Y:S05]  /*a510*/  @!P0 BRA `(.L_x_82) ;  /* 0x0000000000048947 */ /* 0x000fea0003800000 */
[----:B------:R-:W-:Y:S01]  /*a520*/  BPT.TRAP 0x1 ;  /* 0x000000040000795c */ /* 0x000fe20000300000 */
.L_x_82:
[C---:B------:R-:W-:Y:S01]  /*a530*/  IMAD R3, R22.reuse, 0x8, R5 ;  /* 0x0000000816037824 */ /* 0x040fe200078e0205 */
[----:B------:R-:W-:Y:S01]  /*a540*/  SHF.L.U32 R2, R25, 0x1f, RZ ;  /* 0x0000001f19027819 */ /* 0x000fe200000006ff */
[----:B------:R-:W-:-:S03]  /*a550*/  VIADD R22, R22, 0x1 ;  /* 0x0000000116167836 */ /* 0x000fc60000000000 */
[----:B------:R-:W0:Y:S02]  /*a560*/  SYNCS.PHASECHK.TRANS64.TRYWAIT P1, [R3+URZ+0x2a840], R2 ;  /* 0x02a84002030075a7 */ /* 0x000e24000802017f */
[----:B------:R-:W-:-:S04]  /*a570*/  ISETP.NE.AND P2, PT, R22, 0x2, PT ;  /* 0x000000021600780c */ /* 0x000fc80003f45270 */
[----:B------:R-:W-:Y:S01]  /*a580*/  SEL R0, RZ, 0x1, P2 ;  /* 0x00000001ff007807 */ /* 0x000fe20001000000 */
[----:B0-----:R-:W-:Y:S08]  /*a590*/  @!P1 BRA `(.L_x_83) ;  /* 0x0000002c00f09947 */ /* 0x001ff00003800000 */
.L_x_178:
[----:B------:R-:W-:Y:S02]  /*a5a0*/  SEL R22, R22, RZ, P2 ;  /* 0x000000ff16167207 */ /* 0x000fe40001000000 */
[----:B------:R-:W-:Y:S01]  /*a5b0*/  LOP3.LUT R0, R25, R0, RZ, 0x3c, !PT ;  /* 0x0000000019007212 */ /* 0x000fe200078e3cff */
[----:B------:R-:W-:Y:S06]  /*a5c0*/  @!P0 BRA `(.L_x_84) ;  /* 0x0000000000048947 */ /* 0x000fec0003800000 */
[----:B------:R-:W-:Y:S01]  /*a5d0*/  BPT.TRAP 0x1 ;  /* 0x000000040000795c */ /* 0x000fe20000300000 */
.L_x_84:
[----:B------:R-:W-:Y:S02]  /*a5e0*/  LEA R5, R22, R5, 0x3 ;  /* 0x0000000516057211 */ /* 0x000fe400078e18ff */
[----:B------:R-:W-:-:S04]  /*a5f0*/  SHF.L.U32 R0, R0, 0x1f, RZ ;  /* 0x0000001f00007819 */ /* 0x000fc800000006ff */
[----:B------:R-:W1:Y:S02]  /*a600*/  SYNCS.PHASECHK.TRANS64.TRYWAIT P1, [R5+URZ+0x2a840], R0 ;  /* 0x02a84000050075a7 */ /* 0x000e64000802017f */
[----:B-1----:R-:W-:Y:S05]  /*a610*/  @!P1 BRA `(.L_x_85) ;  /* 0x0000002c00e49947 */ /* 0x002fea0003800000 */
.L_x_179:
[----:B------:R-:W-:Y:S05]  /*a620*/  @!P0 BRA `(.L_x_86) ;  /* 0x0000000000048947 */ /* 0x000fea0003800000 */
[----:B------:R-:W-:Y:S01]  /*a630*/  BPT.TRAP 0x1 ;  /* 0x000000040000795c */ /* 0x000fe20000300000 */
.L_x_86:
[----:B------:R-:W2:Y:S02]  /*a640*/  SYNCS.PHASECHK.TRANS64.TRYWAIT P1, [R3+URZ+0x2a860], R2 ;  /* 0x02a86002030075a7 */ /* 0x000ea4000802017f */
[----:B--2---:R-:W-:Y:S05]  /*a650*/  @!P1 BRA `(.L_x_87) ;  /* 0x0000002c00e89947 */ /* 0x004fea0003800000 */
.L_x_180:
[----:B------:R-:W-:Y:S05]  /*a660*/  @!P0 BRA `(.L_x_88) ;  /* 0x0000000000048947 */ /* 0x000fea0003800000 */
[----:B------:R-:W-:Y:S01]  /*a670*/  BPT.TRAP 0x1 ;  /* 0x000000040000795c */ /* 0x000fe20000300000 */
.L_x_88:
[----:B---3--:R3:W4:Y:S02]  /*a680*/  SYNCS.PHASECHK.TRANS64.TRYWAIT P0, [R5+URZ+0x2a860], R0 ;  /* 0x02a86000050075a7 */ /* 0x008724000800017f */
[----:B----4-:R-:W-:Y:S05]  /*a690*/  @!P0 NANOSLEEP.SYNCS 0x989680 ;  /* 0x009896800000895d */ /* 0x010fea0003900000 */
[----:B------:R-:W4:Y:S02]  /*a6a0*/  @!P0 SYNCS.PHASECHK.TRANS64 P0, [R5+URZ+0x2a860], R0 ;  /* 0x02a86000050085a7 */ /* 0x000f24000800007f */
[----:B----4-:R-:W-:Y:S05]  /*a6b0*/  @!P0 BRA `(.L_x_88) ;  /* 0xfffffffc00f08947 */ /* 0x010fea000383ffff */
.L_x_80:
[----:B------:R-:W-:Y:S05]  /*a6c0*/  BSYNC B0 ;  /* 0x0000000000007941 */ /* 0x000fea0003800000 */
.L_x_79:
[----:B------:R-:W-:Y:S05]  /*a6d0*/  EXIT ;  /* 0x000000000000794d */ /* 0x000fea0003800000 */
.L_x_8:
[----:B0-----:R-:W-:-:S04]  /*a6e0*/  IMAD.U32 R3, RZ, RZ, UR41 ;  /* 0x00000029ff037e24 */ /* 0x001fc8000f8e00ff */
[----:B------:R0:W1:Y:S03]  /*a6f0*/  SYNCS.PHASECHK.TRANS64.TRYWAIT P1, [R3+URZ+0x2a800], R0 ;  /* 0x02a80000030075a7 */ /* 0x000066000802017f */
[----:B-1----:R-:W-:Y:S05]  /*a700*/  @!P1 NANOSLEEP.SYNCS 0x989680 ;  /* 0x009896800000995d */ /* 0x002fea0003900000 */
[----:B------:R-:W1:Y:S02]  /*a710*/  @!P1 SYNCS.PHASECHK.TRANS64 P1, [R3+URZ+0x2a800], R0 ;  /* 0x02a80000030095a7 */ /* 0x000e64000802007f */
[----:B-1----:R-:W-:Y:S05]  /*a720*/  @!P1 BRA `(.L_x_8) ;  /* 0xfffffffc00ec9947 */ /* 0x002fea000383ffff */
[----:B------:R-:W-:Y:S05]  /*a730*/  BRA `(.L_x_89) ;  /* 0xffffff6800747947 */ /* 0x000fea000383ffff */
.L_x_12:
[----:B-1----:R1:W2:Y:S02]  /*a740*/  SYNCS.PHASECHK.TRANS64.TRYWAIT P1, [R4+URZ+0x2a830], R3 ;  /* 0x02a83003040075a7 */ /* 0x0022a4000802017f */
[----:B--2---:R-:W-:Y:S05]  /*a750*/  @!P1 NANOSLEEP.SYNCS 0x989680 ;  /* 0x009896800000995d */ /* 0x004fea0003900000 */
[----:B------:R-:W2:Y:S02]  /*a760*/  @!P1 SYNCS.PHASECHK.TRANS64 P1, [R4+URZ+0x2a830], R3 ;  /* 0x02a83003040095a7 */ /* 0x000ea4000802007f */
[----:B--2---:R-:W-:Y:S05]  /*a770*/  @!P1 BRA `(.L_x_12) ;  /* 0xfffffffc00f09947 */ /* 0x004fea000383ffff */
[----:B------:R-:W-:Y:S05]  /*a780*/  BRA `(.L_x_11) ;  /* 0xffffff6800947947 */ /* 0x000fea000383ffff */
.L_x_18:
[----:B-1----:R-:W-:-:S04]  /*a790*/  IMAD.U32 R3, RZ, RZ, UR7 ;  /* 0x00000007ff037e24 */ /* 0x002fc8000f8e00ff */
[----:B------:R1:W2:Y:S03]  /*a7a0*/  SYNCS.PHASECHK.TRANS64.TRYWAIT P1, [R3+URZ+0x2a830], R0 ;  /* 0x02a83000030075a7 */ /* 0x0002a6000802017f */
[----:B--2---:R-:W-:Y:S05]  /*a7b0*/  @!P1 NANOSLEEP.SYNCS 0x989680 ;  /* 0x009896800000995d */ /* 0x004fea0003900000 */
[----:B------:R-:W2:Y:S02]  /*a7c0*/  @!P1 SYNCS.PHASECHK.TRANS64 P1, [R3+URZ+0x2a830], R0 ;  /* 0x02a83000030095a7 */ /* 0x000ea4000802007f */
[----:B--2---:R-:W-:Y:S05]  /*a7d0*/  @!P1 BRA `(.L_x_18) ;  /* 0xfffffffc00ec9947 */ /* 0x004fea000383ffff */
[----:B------:R-:W-:Y:S05]  /*a7e0*/  BRA `(.L_x_17) ;  /* 0xffffff8800bc7947 */ /* 0x000fea000383ffff */
.L_x_22:
[----:B-1----:R-:W-:-:S04]  /*a7f0*/  IMAD.U32 R3, RZ, RZ, UR10 ;  /* 0x0000000aff037e24 */ /* 0x002fc8000f8e00ff */
[----:B------:R1:W2:Y:S03]  /*a800*/  SYNCS.PHASECHK.TRANS64.TRYWAIT P1, [R3+URZ+0x2a850], R0 ;  /* 0x02a85000030075a7 */ /* 0x0002a6000802017f */
[----:B--2---:R-:W-:Y:S05]  /*a810*/  @!P1 NANOSLEEP.SYNCS 0x989680 ;  /* 0x009896800000995d */ /* 0x004fea0003900000 */
[----:B------:R-:W2:Y:S02]  /*a820*/  @!P1 SYNCS.PHASECHK.TRANS64 P1, [R3+URZ+0x2a850], R0 ;  /* 0x02a85000030095a7 */ /* 0x000ea4000802007f */
[----:B--2---:R-:W-:Y:S05]  /*a830*/  @!P1 BRA `(.L_x_22) ;  /* 0xfffffffc00ec9947 */ /* 0x004fea000383ffff */
[----:B------:R-:W-:Y:S05]  /*a840*/  BRA `(.L_x_21) ;  /* 0xffffff9000f47947 */ /* 0x000fea000383ffff */
.L_x_29:
[----:B-1----:R-:W-:-:S04]  /*a850*/  MOV R7, UR10 ;  /* 0x0000000a00077c02 */ /* 0x002fc80008000f00 */
[----:B------:R1:W2:Y:S03]  /*a860*/  SYNCS.PHASECHK.TRANS64.TRYWAIT P1, [R7+URZ+0x2a850], R6 ;  /* 0x02a85006070075a7 */ /* 0x0002a6000802017f */
[----:B--2---:R-:W-:Y:S05]  /*a870*/  @!P1 NANOSLEEP.SYNCS 0x989680 ;  /* 0x009896800000995d */ /* 0x004fea0003900000 */
[----:B------:R-:W2:Y:S02]  /*a880*/  @!P1 SYNCS.PHASECHK.TRANS64 P1, [R7+URZ+0x2a850], R6 ;  /* 0x02a85006070095a7 */ /* 0x000ea4000802007f */
[----:B--2---:R-:W-:Y:S05]  /*a890*/  @!P1 BRA `(.L_x_29) ;  /* 0xfffffffc00ec9947 */ /* 0x004fea000383ffff */
[----:B------:R-:W-:Y:S05]  /*a8a0*/  BRA `(.L_x_28) ;  /* 0xffffffa800907947 */ /* 0x000fea000383ffff */
.L_x_44:
[----:B------:R-:W0:Y:S01]  /*a8b0*/  S2R R17, SR_TID.X ;  /* 0x0000000000117919 */ /* 0x000e220000002100 */
[----:B------:R-:W-:Y:S01]  /*a8c0*/  BSSY B0, `(.L_x_90) ;  /* 0x000000a000007945 */ /* 0x000fe20003800000 */
[----:B------:R-:W-:Y:S01]  /*a8d0*/  IMAD.MOV.U32 R12, RZ, RZ, RZ ;  /* 0x000000ffff0c7224 */ /* 0x000fe200078e00ff */
[----:B------:R-:W-:Y:S01]  /*a8e0*/  MOV R15, 0xffffffff ;  /* 0xffffffff000f7802 */ /* 0x000fe20000000f00 */
[----:B------:R-:W-:Y:S01]  /*a8f0*/  IMAD.MOV.U32 R11, RZ, RZ, 0x1f ;  /* 0x0000001fff0b7424 */ /* 0x000fe200078e00ff */
[----:B0-----:R-:W-:-:S04]  /*a900*/  SHF.R.U32.HI R17, RZ, 0x5, R17 ;  /* 0x00000005ff117819 */ /* 0x001fc80000011611 */
[----:B------:R-:W-:-:S05]  /*a910*/  LOP3.LUT R17, R17, 0x3, RZ, 0xc0, !PT ;  /* 0x0000000311117812 */ /* 0x000fca00078ec0ff */
[----:B------:R-:W-:-:S07]  /*a920*/  IMAD.MOV.U32 R13, RZ, RZ, R17 ;  /* 0x000000ffff0d7224 */ /* 0x000fce00078e0011 */
[----:B-1---5:R-:W-:Y:S05]  /*a930*/  WARPSYNC.COLLECTIVE R15, `(.L_x_91) ;  /* 0x000000000f087348 */ /* 0x022fea0003c00000 */
[----:B------:R0:W2:Y:S02]  /*a940*/  SHFL.IDX P6, R14, R13, R12, R11 ;  /* 0x0000000c0d0e7389 */ /* 0x0000a400000c000b */
[----:B012--5:R-:W-:Y:S01]  /*a950*/  ENDCOLLECTIVE ;  /* 0x000000000000791b */ /* 0x027fe20003800000 */
.L_x_91:
[----:B------:R-:W-:Y:S05]  /*a960*/  BSYNC B0 ;  /* 0x0000000000007941 */ /* 0x000fea0003800000 */
.L_x_90:
[----:B------:R-:W-:Y:S05]  /*a970*/  BRA `(.L_x_92) ;  /* 0xffffffd000087947 */ /* 0x000fea000383ffff */
.L_x_47:
[----:B0-----:R0:W1:Y:S02]  /*a980*/  SYNCS.PHASECHK.TRANS64.TRYWAIT P0, [R0+URZ+0x2a840], R3 ;  /* 0x02a84003000075a7 */ /* 0x001064000800017f */
[----:B-1----:R-:W-:Y:S05]  /*a990*/  @!P0 NANOSLEEP.SYNCS 0x989680 ;  /* 0x009896800000895d */ /* 0x002fea0003900000 */
[----:B------:R-:W1:Y:S02]  /*a9a0*/  @!P0 SYNCS.PHASECHK.TRANS64 P0, [R0+URZ+0x2a840], R3 ;  /* 0x02a84003000085a7 */ /* 0x000e64000800007f */
[----:B-1----:R-:W-:Y:S05]  /*a9b0*/  @!P0 BRA `(.L_x_47) ;  /* 0xfffffffc00f08947 */ /* 0x002fea000383ffff */
[----:B------:R-:W-:Y:S05]  /*a9c0*/  BRA `(.L_x_93) ;  /* 0xffffffd000e07947 */ /* 0x000fea000383ffff */
.L_x_48:
[----:B------:R-:W-:Y:S01]  /*a9d0*/  BSSY B0, `(.L_x_94) ;  /* 0x0000008000007945 */ /* 0x000fe20003800000 */
[----:B------:R-:W-:Y:S01]  /*a9e0*/  IMAD.MOV.U32 R13, RZ, RZ, R6 ;  /* 0x000000ffff0d7224 */ /* 0x000fe200078e0006 */
[----:B------:R-:W-:Y:S01]  /*a9f0*/  MOV R15, 0xffffffff ;  /* 0xffffffff000f7802 */ /* 0x000fe20000000f00 */
[----:B------:R-:W-:Y:S02]  /*aa00*/  IMAD.MOV.U32 R12, RZ, RZ, RZ ;  /* 0x000000ffff0c7224 */ /* 0x000fe400078e00ff */
[----:B------:R-:W-:-:S07]  /*aa10*/  IMAD.MOV.U32 R11, RZ, RZ, 0x181f ;  /* 0x0000181fff0b7424 */ /* 0x000fce00078e00ff */
[----:B------:R-:W-:Y:S05]  /*aa20*/  WARPSYNC.COLLECTIVE R15, `(.L_x_95) ;  /* 0x000000000f087348 */ /* 0x000fea0003c00000 */
[----:B------:R0:W1:Y:S02]  /*aa30*/  SHFL.IDX P6, R14, R13, R12, R11 ;  /* 0x0000000c0d0e7389 */ /* 0x00006400000c000b */
[----:B01----:R-:W-:Y:S01]  /*aa40*/  ENDCOLLECTIVE ;  /* 0x000000000000791b */ /* 0x003fe20003800000 */
.L_x_95:
[----:B------:R-:W-:Y:S05]  /*aa50*/  BSYNC B0 ;  /* 0x0000000000007941 */ /* 0x000fea0003800000 */
.L_x_94:
[----:B------:R-:W-:Y:S01]  /*aa60*/  IMAD.MOV.U32 R13, RZ, RZ, R4 ;  /* 0x000000ffff0d7224 */ /* 0x000fe200078e0004 */
[----:B------:R-:W-:Y:S01]  /*aa70*/  MOV R11, 0x181f ;  /* 0x0000181f000b7802 */ /* 0x000fe20000000f00 */
[----:B------:R-:W-:Y:S01]  /*aa80*/  IMAD.MOV.U32 R12, RZ, RZ, RZ ;  /* 0x000000ffff0c7224 */ /* 0x000fe200078e00ff */
[----:B------:R-:W-:Y:S01]  /*aa90*/  ISETP.GE.AND P0, PT, R33, 0x1, PT ;  /* 0x000000012100780c */ /* 0x000fe20003f06270 */
[----:B------:R-:W-:Y:S02]  /*aaa0*/  IMAD.MOV.U32 R15, RZ, RZ, -0x1 ;  /* 0xffffffffff0f7424 */ /* 0x000fe400078e00ff */
[----:B------:R-:W-:-:S10]  /*aab0*/  IMAD.MOV.U32 R2, RZ, RZ, R14 ;  /* 0x000000ffff027224 */ /* 0x000fd400078e000e */
[----:B------:R-:W-:Y:S05]  /*aac0*/  WARPSYNC.COLLECTIVE R15, `(.L_x_96) ;  /* 0x000000000f087348 */ /* 0x000fea0003c00000 */
[----:B------:R0:W1:Y:S02]  /*aad0*/  SHFL.IDX P6, R14, R13, R12, R11 ;  /* 0x0000000c0d0e7389 */ /* 0x00006400000c000b */
[----:B01----:R-:W-:Y:S01]  /*aae0*/  ENDCOLLECTIVE ;  /* 0x000000000000791b */ /* 0x003fe20003800000 */
.L_x_96:
[----:B------:R-:W-:Y:S02]  /*aaf0*/  @P0 LEA R7, R5, UR39, 0x1 ;  /* 0x0000002705070c11 */ /* 0x000fe4000f8e08ff */
[----:B------:R-:W-:Y:S01]  /*ab00*/  MOV R13, R6 ;  /* 0x00000006000d7202 */ /* 0x000fe20000000f00 */
[----:B------:R-:W-:Y:S01]  /*ab10*/  IMAD.MOV.U32 R12, RZ, RZ, 0x1 ;  /* 0x00000001ff0c7424 */ /* 0x000fe200078e00ff */
[----:B------:R-:W-:-:S05]  /*ab20*/  @P0 LEA R14, P1, R37, R14, 0x1 ;  /* 0x0000000e250e0211 */ /* 0x000fca00078208ff */
[----:B------:R-:W-:Y:S02]  /*ab30*/  @P0 IMAD.X R3, RZ, RZ, R2, P1 ;  /* 0x000000ffff030224 */ /* 0x000fe400008e0602 */
[----:B------:R-:W-:-:S07]  /*ab40*/  @P0 IMAD.MOV.U32 R2, RZ, RZ, R14 ;  /* 0x000000ffff020224 */ /* 0x000fce00078e000e */
[----:B------:R-:W-:Y:S05]  /*ab50*/  WARPSYNC.COLLECTIVE R15, `(.L_x_97) ;  /* 0x000000000f087348 */ /* 0x000fea0003c00000 */
[----:B------:R0:W1:Y:S02]  /*ab60*/  SHFL.IDX P6, R14, R13, R12, R11 ;  /* 0x0000000c0d0e7389 */ /* 0x00006400000c000b */
[----:B01----:R-:W-:Y:S01]  /*ab70*/  ENDCOLLECTIVE ;  /* 0x000000000000791b */ /* 0x003fe20003800000 */
.L_x_97:
[----:B------:R-:W-:Y:S01]  /*ab80*/  @!PT LDS RZ, [RZ] ;  /* 0x00000000fffff984 */ /* 0x000fe20000000800 */
[----:B------:R-:W-:Y:S01]  /*ab90*/  @!PT LDS RZ, [RZ] ;  /* 0x00000000fffff984 */ /* 0x000fe20000000800 */
[----:B------:R-:W-:Y:S01]  /*aba0*/  @!PT LDS RZ, [RZ] ;  /* 0x00000000fffff984 */ /* 0x000fe20000000800 */
[----:B------:R0:W-:Y:S04]  /*abb0*/  @P0 LDGSTS.E.BYPASS.LTC128B.128 [R7+0x18400], desc[UR36][R2.64], !P4 ;  /* 0x1840000002070fae */ /* 0x0001e8000e101d64 */
[----:B------:R0:W-:Y:S04]  /*abc0*/  @P0 LDGSTS.E.BYPASS.LTC128B.128 [R7+0x1b400], desc[UR36][R2.64+0x80], !P3 ;  /* 0x1b40008002070fae */ /* 0x0001e8000d901d64 */
[----:B------:R0:W-:Y:S01]  /*abd0*/  @P0 LDGSTS.E.BYPASS.LTC128B.128 [R7+0x1e400], desc[UR36][R2.64+0x100], !P2 ;  /* 0x1e40010002070fae */ /* 0x0001e2000d101d64 */
[----:B------:R-:W-:Y:S01]  /*abe0*/  ISETP.GE.AND P0, PT, R33, 0x11, PT ;  /* 0x000000112100780c */ /* 0x000fe20003f06270 */
[----:B------:R-:W-:-:S02]  /*abf0*/  IMAD.MOV.U32 R13, RZ, RZ, R4 ;  /* 0x000000ffff0d7224 */ /* 0x000fc400078e0004 */
[----:B------:R-:W-:-:S10]  /*ac00*/  IMAD.MOV.U32 R8, RZ, RZ, R14 ;  /* 0x000000ffff087224 */ /* 0x000fd400078e000e */
[----:B0-----:R-:W-:Y:S05]  /*ac10*/  WARPSYNC.COLLECTIVE R15, `(.L_x_98) ;  /* 0x000000000f087348 */ /* 0x001fea0003c00000 */
[----:B------:R1:W2:Y:S02]  /*ac20*/  SHFL.IDX P6, R14, R13, R12, R11 ;  /* 0x0000000c0d0e7389 */ /* 0x0002a400000c000b */
[----:B012---:R-:W-:Y:S01]  /*ac30*/  ENDCOLLECTIVE ;  /* 0x000000000000791b */ /* 0x007fe20003800000 */
.L_x_98:
[----:B------:R-:W-:Y:S01]  /*ac40*/  @P0 LEA R21, R5, UR39, 0x1 ;  /* 0x0000002705150c11 */ /* 0x000fe2000f8e08ff */
[----:B------:R-:W-:Y:S01]  /*ac50*/  IMAD.MOV.U32 R13, RZ, RZ, R6 ;  /* 0x000000ffff0d7224 */ /* 0x000fe200078e0006 */
[----:B------:R-:W-:Y:S02]  /*ac60*/  MOV R12, 0x2 ;  /* 0x00000002000c7802 */ /* 0x000fe40000000f00 */
[----:B------:R-:W-:-:S04]  /*ac70*/  @P0 LEA R14, P1, R37, R14, 0x1 ;  /* 0x0000000e250e0211 */ /* 0x000fc800078208ff */
[----:B------:R-:W-:Y:S01]  /*ac80*/  @P0 IADD3.X R9, RZ, R8, RZ, P1, !PT ;  /* 0x00000008ff090210 */ /* 0x000fe20000ffe4ff */
[----:B------:R-:W-:-:S08]  /*ac90*/  @P0 IMAD.MOV.U32 R2, RZ, RZ, R14 ;  /* 0x000000ffff020224 */ /* 0x000fd000078e000e */
[----:B------:R-:W-:Y:S05]  /*aca0*/  WARPSYNC.COLLECTIVE R15, `(.L_x_99) ;  /* 0x000000000f087348 */ /* 0x000fea0003c00000 */
[----:B------:R0:W1:Y:S02]  /*acb0*/  SHFL.IDX P6, R14, R13, R12, R11 ;  /* 0x0000000c0d0e7389 */ /* 0x00006400000c000b */
[----:B01----:R-:W-:Y:S01]  /*acc0*/  ENDCOLLECTIVE ;  /* 0x000000000000791b */ /* 0x003fe20003800000 */
.L_x_99:
[----:B------:R-:W-:-:S05]  /*acd0*/  @P0 IMAD.MOV.U32 R3, RZ, RZ, R9 ;  /* 0x000000ffff030224 */ /* 0x000fca00078e0009 */
[----:B------:R-:W-:Y:S01]  /*ace0*/  @!PT LDS RZ, [RZ] ;  /* 0x00000000fffff984 */ /* 0x000fe20000000800 */
[----:B------:R-:W-:Y:S01]  /*acf0*/  @!PT LDS RZ, [RZ] ;  /* 0x00000000fffff984 */ /* 0x000fe20000000800 */
[----:B------:R-:W-:Y:S01]  /*ad00*/  @!PT LDS RZ, [RZ] ;  /* 0x00000000fffff984 */ /* 0x000fe20000000800 */
[----:B------:R0:W-:Y:S04]  /*ad10*/  @P0 LDGSTS.E.BYPASS.LTC128B.128 [R21+0x18c00], desc[UR36][R2.64], !P4 ;  /* 0x18c0000002150fae */ /* 0x0001e8000e101d64 */
[----:B------:R0:W-:Y:S01]  /*ad20*/  @P0 LDGSTS.E.BYPASS.LTC128B.128 [R21+0x1bc00], desc[UR36][R2.64+0x80], !P3 ;  /* 0x1bc0008002150fae */ /* 0x0001e2000d901d64 */
[----:B------:R-:W-:-:S03]  /*ad30*/  IMAD.MOV.U32 R13, RZ, RZ, R4 ;  /* 0x000000ffff0d7224 */ /* 0x000fc600078e0004 */
[----:B------:R0:W-:Y:S01]  /*ad40*/  @P0 LDGSTS.E.BYPASS.LTC128B.128 [R21+0x1ec00], desc[UR36][R2.64+0x100], !P2 ;  /* 0x1ec0010002150fae */ /* 0x0001e2000d101d64 */
[----:B------:R-:W-:Y:S01]  /*ad50*/  ISETP.GE.AND P0, PT, R33, 0x21, PT ;  /* 0x000000212100780c */ /* 0x000fe20003f06270 */
[----:B------:R-:W-:-:S12]  /*ad60*/  IMAD.MOV.U32 R7, RZ, RZ, R14 ;  /* 0x000000ffff077224 */ /* 0x000fd800078e000e */
[----:B0-----:R-:W-:Y:S05]  /*ad70*/  WARPSYNC.COLLECTIVE R15, `(.L_x_100) ;  /* 0x000000000f087348 */ /* 0x001fea0003c00000 */
[----:B------:R1:W2:Y:S02]  /*ad80*/  SHFL.IDX P6, R14, R13, R12, R11 ;  /* 0x0000000c0d0e7389 */ /* 0x0002a400000c000b */
[----:B012---:R-:W-:Y:S01]  /*ad90*/  ENDCOLLECTIVE ;  /* 0x000000000000791b */ /* 0x007fe20003800000 */
.L_x_100:
[----:B------:R-:W-:Y:S01]  /*ada0*/  @P0 LEA R9, R5, UR39, 0x1 ;  /* 0x0000002705090c11 */ /* 0x000fe2000f8e08ff */
[----:B------:R-:W-:Y:S02]  /*adb0*/  IMAD.MOV.U32 R13, RZ, RZ, R6 ;  /* 0x000000ffff0d7224 */ /* 0x000fe400078e0006 */
[----:B------:R-:W-:Y:S01]  /*adc0*/  IMAD.MOV.U32 R12, RZ, RZ, 0x3 ;  /* 0x00000003ff0c7424 */ /* 0x000fe200078e00ff */
[----:B------:R-:W-:-:S04]  /*add0*/  @P0 LEA R14, P1, R37, R14, 0x1 ;  /* 0x0000000e250e0211 */ /* 0x000fc800078208ff */
[----:B------:R-:W-:Y:S01]  /*ade0*/  @P0 MOV R2, R14 ;  /* 0x0000000e00020202 */ /* 0x000fe20000000f00 */
[----:B------:R-:W-:-:S08]  /*adf0*/  @P0 IMAD.X R7, RZ, RZ, R7, P1 ;  /* 0x000000ffff070224 */ /* 0x000fd000008e0607 */
[----:B------:R-:W-:Y:S05]  /*ae00*/  WARPSYNC.COLLECTIVE R15, `(.L_x_101) ;  /* 0x000000000f087348 */ /* 0x000fea0003c00000 */
[----:B------:R0:W1:Y:S02]  /*ae10*/  SHFL.IDX P6, R14, R13, R12, R11 ;  /* 0x0000000c0d0e7389 */ /* 0x00006400000c000b */
[----:B01----:R-:W-:Y:S01]  /*ae20*/  ENDCOLLECTIVE ;  /* 0x000000000000791b */ /* 0x003fe20003800000 */
.L_x_101:
        /* <DEDUP_REMOVED lines=8> */
[----:B------:R-:W-:Y:S02]  /*aeb0*/  ISETP.GE.AND P0, PT, R33, 0x31, PT ;  /* 0x000000312100780c */ /* 0x000fe40003f06270 */
[----:B------:R-:W-:-:S11]  /*aec0*/  MOV R7, R14 ;  /* 0x0000000e00077202 */ /* 0x000fd60000000f00 */
[----:B0-----:R-:W-:Y:S05]  /*aed0*/  WARPSYNC.COLLECTIVE R15, `(.L_x_102) ;  /* 0x000000000f087348 */ /* 0x001fea0003c00000 */
[----:B------:R1:W2:Y:S02]  /*aee0*/  SHFL.IDX P6, R14, R13, R12, R11 ;  /* 0x0000000c0d0e7389 */ /* 0x0002a400000c000b */
[----:B012---:R-:W-:Y:S01]  /*aef0*/  ENDCOLLECTIVE ;  /* 0x000000000000791b */ /* 0x007fe20003800000 */
.L_x_102:
[----:B------:R-:W-:Y:S01]  /*af00*/  @P0 LEA R21, R5, UR39, 0x1 ;  /* 0x0000002705150c11 */ /* 0x000fe2000f8e08ff */
[----:B------:R-:W-:Y:S02]  /*af10*/  IMAD.MOV.U32 R13, RZ, RZ, R6 ;  /* 0x000000ffff0d7224 */ /* 0x000fe400078e0006 */
[----:B------:R-:W-:Y:S01]  /*af20*/  IMAD.MOV.U32 R12, RZ, RZ, 0x4 ;  /* 0x00000004ff0c7424 */ /* 0x000fe200078e00ff */
[----:B------:R-:W-:-:S05]  /*af30*/  @P0 LEA R14, P1, R37, R14, 0x1 ;  /* 0x0000000e250e0211 */ /* 0x000fca00078208ff */
[----:B------:R-:W-:-:S08]  /*af40*/  @P0 IMAD.MOV.U32 R2, RZ, RZ, R14 ;  /* 0x000000ffff020224 */ /* 0x000fd000078e000e */
[----:B------:R-:W-:Y:S05]  /*af50*/  WARPSYNC.COLLECTIVE R15, `(.L_x_103) ;  /* 0x000000000f087348 */ /* 0x000fea0003c00000 */
[----:B------:R0:W1:Y:S02]  /*af60*/  SHFL.IDX P6, R14, R13, R12, R11 ;  /* 0x0000000c0d0e7389 */ /* 0x00006400000c000b */
[----:B01----:R-:W-:Y:S01]  /*af70*/  ENDCOLLECTIVE ;  /* 0x000000000000791b */ /* 0x003fe20003800000 */
.L_x_103:
[----:B------:R-:W-:-:S05]  /*af80*/  @P0 IMAD.X R7, RZ, RZ, R7, P1 ;  /* 0x000000ffff070224 */ /* 0x000fca00008e0607 */
[----:B------:R-:W-:-:S05]  /*af90*/  @P0 MOV R3, R7 ;  /* 0x0000000700030202 */ /* 0x000fca0000000f00 */
[----:B------:R-:W-:Y:S01]  /*afa0*/  @!PT LDS RZ, [RZ] ;  /* 0x00000000fffff984 */ /* 0x000fe20000000800 */
[----:B------:R-:W-:Y:S01]  /*afb0*/  @!PT LDS RZ, [RZ] ;  /* 0x00000000fffff984 */ /* 0x000fe20000000800 */
[----:B------:R-:W-:Y:S01]  /*afc0*/  @!PT LDS RZ, [RZ] ;  /* 0x00000000fffff984 */ /* 0x000fe20000000800 */
[----:B------:R0:W-:Y:S01]  /*afd0*/  @P0 LDGSTS.E.BYPASS.LTC128B.128 [R21+0x19c00], desc[UR36][R2.64], !P4 ;  /* 0x19c0000002150fae */ /* 0x0001e2000e101d64 */
[----:B------:R-:W-:-:S03]  /*afe0*/  MOV R13, R4 ;  /* 0x00000004000d7202 */ /* 0x000fc60000000f00 */
[----:B------:R0:W-:Y:S04]  /*aff0*/  @P0 LDGSTS.E.BYPASS.LTC128B.128 [R21+0x1cc00], desc[UR36][R2.64+0x80], !P3 ;  /* 0x1cc0008002150fae */ /* 0x0001e8000d901d64 */
[----:B------:R0:W-:Y:S01]  /*b000*/  @P0 LDGSTS.E.BYPASS.LTC128B.128 [R21+0x1fc00], desc[UR36][R2.64+0x100], !P2 ;  /* 0x1fc0010002150fae */ /* 0x0001e2000d101d64 */
[----:B------:R-:W-:Y:S01]  /*b010*/  ISETP.GE.AND P0, PT, R33, 0x41, PT ;  /* 0x000000412100780c */ /* 0x000fe20003f06270 */
[----:B------:R-:W-:-:S12]  /*b020*/  IMAD.MOV.U32 R7, RZ, RZ, R14 ;  /* 0x000000ffff077224 */ /* 0x000fd800078e000e */
[----:B0-----:R-:W-:Y:S05]  /*b030*/  WARPSYNC.COLLECTIVE R15, `(.L_x_104) ;  /* 0x000000000f087348 */ /* 0x001fea0003c00000 */
[----:B------:R1:W2:Y:S02]  /*b040*/  SHFL.IDX P6, R14, R13, R12, R11 ;  /* 0x0000000c0d0e7389 */ /* 0x0002a400000c000b */
[----:B012---:R-:W-:Y:S01]  /*b050*/  ENDCOLLECTIVE ;  /* 0x000000000000791b */ /* 0x007fe20003800000 */
.L_x_104:
[----:B------:R-:W-:Y:S02]  /*b060*/  @P0 LEA R9, R5, UR39, 0x1 ;  /* 0x0000002705090c11 */ /* 0x000fe4000f8e08ff */
[----:B------:R-:W-:Y:S01]  /*b070*/  MOV R13, R6 ;  /* 0x00000006000d7202 */ /* 0x000fe20000000f00 */
[----:B------:R-:W-:Y:S01]  /*b080*/  IMAD.MOV.U32 R12, RZ, RZ, 0x5 ;  /* 0x00000005ff0c7424 */ /* 0x000fe200078e00ff */
[----:B------:R-:W-:-:S05]  /*b090*/  @P0 LEA R14, P1, R37, R14, 0x1 ;  /* 0x0000000e250e0211 */ /* 0x000fca00078208ff */
[----:B------:R-:W-:-:S08]  /*b0a0*/  @P0 IMAD.MOV.U32 R2, RZ, RZ, R14 ;  /* 0x000000ffff020224 */ /* 0x000fd000078e000e */
[----:B------:R-:W-:Y:S05]  /*b0b0*/  WARPSYNC.COLLECTIVE R15, `(.L_x_105) ;  /* 0x000000000f087348 */ /* 0x000fea0003c00000 */
[----:B------:R0:W1:Y:S02]  /*b0c0*/  SHFL.IDX P6, R14, R13, R12, R11 ;  /* 0x0000000c0d0e7389 */ /* 0x00006400000c000b */
[----:B01----:R-:W-:Y:S01]  /*b0d0*/  ENDCOLLECTIVE ;  /* 0x000000000000791b */ /* 0x003fe20003800000 */
.L_x_105:
[----:B------:R-:W-:-:S04]  /*b0e0*/  @P0 IMAD.X R7, RZ, RZ, R7, P1 ;  /* 0x000000ffff070224 */ /* 0x000fc800008e0607 */
[----:B------:R-:W-:-:S05]  /*b0f0*/  @P0 IMAD.MOV.U32 R3, RZ, RZ, R7 ;  /* 0x000000ffff030224 */ /* 0x000fca00078e0007 */
[----:B------:R-:W-:Y:S01]  /*b100*/  @!PT LDS RZ, [RZ] ;  /* 0x00000000fffff984 */ /* 0x000fe20000000800 */
[----:B------:R-:W-:Y:S01]  /*b110*/  @!PT LDS RZ, [RZ] ;  /* 0x00000000fffff984 */ /* 0x000fe20000000800 */
[----:B------:R-:W-:Y:S01]  /*b120*/  @!PT LDS RZ, [RZ] ;  /* 0x00000000fffff984 */ /* 0x000fe20000000800 */
[----:B------:R0:W-:Y:S01]  /*b130*/  @P0 LDGSTS.E.BYPASS.LTC128B.128 [R9+0x1a400], desc[UR36][R2.64], !P4 ;  /* 0x1a40000002090fae */ /* 0x0001e2000e101d64 */
[----:B------:R-:W-:-:S03]  /*b140*/  IMAD.MOV.U32 R13, RZ, RZ, R4 ;  /* 0x000000ffff0d7224 */ /* 0x000fc600078e0004 */
[----:B------:R0:W-:Y:S04]  /*b150*/  @P0 LDGSTS.E.BYPASS.LTC128B.128 [R9+0x1d400], desc[UR36][R2.64+0x80], !P3 ;  /* 0x1d40008002090fae */ /* 0x0001e8000d901d64 */
[----:B------:R0:W-:Y:S01]  /*b160*/  @P0 LDGSTS.E.BYPASS.LTC128B.128 [R9+0x20400], desc[UR36][R2.64+0x100], !P2 ;  /* 0x2040010002090fae */ /* 0x0001e2000d101d64 */
[----:B------:R-:W-:-:S07]  /*b170*/  IMAD.MOV.U32 R7, RZ, RZ, R14 ;  /* 0x000000ffff077224 */ /* 0x000fce00078e000e */
[----:B0-----:R-:W-:Y:S05]  /*b180*/  WARPSYNC.COLLECTIVE R15, `(.L_x_106) ;  /* 0x000000000f087348 */ /* 0x001fea0003c00000 */
[----:B------:R1:W2:Y:S02]  /*b190*/  SHFL.IDX P6, R14, R13, R12, R11 ;  /* 0x0000000c0d0e7389 */ /* 0x0002a400000c000b */
[----:B012---:R-:W-:Y:S01]  /*b1a0*/  ENDCOLLECTIVE ;  /* 0x000000000000791b */ /* 0x007fe20003800000 */
.L_x_106:
[----:B------:R-:W-:Y:S05]  /*b1b0*/  BRA `(.L_x_107) ;  /* 0xffffffd000287947 */ /* 0x000fea000383ffff */
.L_x_52:
[----:B------:R-:W-:Y:S01]  /*b1c0*/  MOV R13, R5 ;  /* 0x00000005000d7202 */ /* 0x000fe20000000f00 */
[----:B------:R-:W-:Y:S02]  /*b1d0*/  IMAD.MOV.U32 R12, RZ, RZ, RZ ;  /* 0x000000ffff0c7224 */ /* 0x000fe400078e00ff */
[----:B------:R-:W-:Y:S02]  /*b1e0*/  IMAD.MOV.U32 R11, RZ, RZ, 0x181f ;  /* 0x0000181fff0b7424 */ /* 0x000fe400078e00ff */
[----:B------:R-:W-:Y:S02]  /*b1f0*/  IMAD.MOV.U32 R15, RZ, RZ, -0x1 ;  /* 0xffffffffff0f7424 */ /* 0x000fe400078e00ff */
[----:B------:R-:W-:-:S07]  /*b200*/  IMAD.IADD R4, R34, 0x1, R4 ;  /* 0x0000000122047824 */ /* 0x000fce00078e0204 */
[----:B------:R-:W-:Y:S05]  /*b210*/  WARPSYNC.COLLECTIVE R15, `(.L_x_108) ;  /* 0x000000000f087348 */ /* 0x000fea0003c00000 */
[----:B------:R0:W1:Y:S02]  /*b220*/  SHFL.IDX P6, R14, R13, R12, R11 ;  /* 0x0000000c0d0e7389 */ /* 0x00006400000c000b */
[----:B01----:R-:W-:Y:S01]  /*b230*/  ENDCOLLECTIVE ;  /* 0x000000000000791b */ /* 0x003fe20003800000 */
.L_x_108:
[C---:B------:R-:W-:Y:S01]  /*b240*/  VIADD R6, R4.reuse, 0x10 ;  /* 0x0000001004067836 */ /* 0x040fe20000000000 */
[----:B------:R-:W-:Y:S01]  /*b250*/  ISETP.GE.AND P0, PT, R4, UR40, PT ;  /* 0x0000002804007c0c */ /* 0x000fe2000bf06270 */
[----:B------:R-:W-:Y:S01]  /*b260*/  IMAD.MOV.U32 R13, RZ, RZ, R0 ;  /* 0x000000ffff0d7224 */ /* 0x000fe200078e0000 */
[----:B------:R-:W-:-:S11]  /*b270*/  MOV R2, R14 ;  /* 0x0000000e00027202 */ /* 0x000fd60000000f00 */
[----:B------:R-:W-:Y:S05]  /*b280*/  WARPSYNC.COLLECTIVE R15, `(.L_x_109) ;  /* 0x000000000f087348 */ /* 0x000fea0003c00000 */
[----:B------:R0:W1:Y:S02]  /*b290*/  SHFL.IDX P6, R14, R13, R12, R11 ;  /* 0x0000000c0d0e7389 */ /* 0x00006400000c000b */
[----:B01----:R-:W-:Y:S01]  /*b2a0*/  ENDCOLLECTIVE ;  /* 0x000000000000791b */ /* 0x003fe20003800000 */
.L_x_109:
[----:B------:R-:W-:Y:S02]  /*b2b0*/  IMAD.MOV.U32 R13, RZ, RZ, R5 ;  /* 0x000000ffff0d7224 */ /* 0x000fe400078e0005 */
[----:B------:R-:W-:Y:S01]  /*b2c0*/  IMAD.MOV.U32 R12, RZ, RZ, 0x1 ;  /* 0x00000001ff0c7424 */ /* 0x000fe200078e00ff */
[----:B------:R-:W-:-:S05]  /*b2d0*/  @!P0 LEA R14, P1, R37, R14, 0x1 ;  /* 0x0000000e250e8211 */ /* 0x000fca00078208ff */
[----:B------:R-:W-:Y:S01]  /*b2e0*/  @!P0 IMAD.X R3, RZ, RZ, R2, P1 ;  /* 0x000000ffff038224 */ /* 0x000fe200008e0602 */
[----:B------:R-:W-:-:S07]  /*b2f0*/  @!P0 MOV R2, R14 ;  /* 0x0000000e00028202 */ /* 0x000fce0000000f00 */
[----:B------:R-:W-:Y:S05]  /*b300*/  WARPSYNC.COLLECTIVE R15, `(.L_x_110) ;  /* 0x000000000f087348 */ /* 0x000fea0003c00000 */
[----:B------:R0:W1:Y:S02]  /*b310*/  SHFL.IDX P6, R14, R13, R12, R11 ;  /* 0x0000000c0d0e7389 */ /* 0x00006400000c000b */
[----:B01----:R-:W-:Y:S01]  /*b320*/  ENDCOLLECTIVE ;  /* 0x000000000000791b */ /* 0x003fe20003800000 */
.L_x_110:
[----:B------:R-:W-:Y:S01]  /*b330*/  @!PT LDS RZ, [RZ] ;  /* 0x00000000fffff984 */ /* 0x000fe20000000800 */
[----:B------:R-:W-:Y:S01]  /*b340*/  @!PT LDS RZ, [RZ] ;  /* 0x00000000fffff984 */ /* 0x000fe20000000800 */
[----:B------:R-:W-:Y:S01]  /*b350*/  @!PT LDS RZ, [RZ] ;  /* 0x00000000fffff984 */ /* 0x000fe20000000800 */
[----:B------:R0:W-:Y:S04]  /*b360*/  @!P0 LDGSTS.E.BYPASS.LTC128B.128 [R20+0xc400], desc[UR36][R2.64], !P3 ;  /* 0x0c40000002148fae */ /* 0x0001e8000d901d64 */
[----:B------:R0:W-:Y:S04]  /*b370*/  @!P0 LDGSTS.E.BYPASS.LTC128B.128 [R20+0x10400], desc[UR36][R2.64+0x80], !P4 ;  /* 0x1040008002148fae */ /* 0x0001e8000e101d64 */
[----:B------:R0:W-:Y:S01]  /*b380*/  @!P0 LDGSTS.E.BYPASS.LTC128B.128 [R20+0x14400], desc[UR36][R2.64+0x100], !P5 ;  /* 0x1440010002148fae */ /* 0x0001e2000e901d64 */
[----:B------:R-:W-:Y:S01]  /*b390*/  ISETP.GE.AND P0, PT, R6, UR40, PT ;  /* 0x0000002806007c0c */ /* 0x000fe2000bf06270 */
[----:B------:R-:W-:Y:S01]  /*b3a0*/  IMAD.MOV.U32 R13, RZ, RZ, R0 ;  /* 0x000000ffff0d7224 */ /* 0x000fe200078e0000 */
[----:B------:R-:W-:-:S11]  /*b3b0*/  MOV R6, R14 ;  /* 0x0000000e00067202 */ /* 0x000fd60000000f00 */
[----:B0-----:R-:W-:Y:S05]  /*b3c0*/  WARPSYNC.COLLECTIVE R15, `(.L_x_111) ;  /* 0x000000000f087348 */ /* 0x001fea0003c00000 */
[----:B------:R1:W2:Y:S02]  /*b3d0*/  SHFL.IDX P6, R14, R13, R12, R11 ;  /* 0x0000000c0d0e7389 */ /* 0x0002a400000c000b */
[----:B012---:R-:W-:Y:S01]  /*b3e0*/  ENDCOLLECTIVE ;  /* 0x000000000000791b */ /* 0x007fe20003800000 */
.L_x_111:
[----:B------:R-:W-:Y:S02]  /*b3f0*/  IMAD.MOV.U32 R13, RZ, RZ, R5 ;  /* 0x000000ffff0d7224 */ /* 0x000fe400078e0005 */
[----:B------:R-:W-:Y:S01]  /*b400*/  IMAD.MOV.U32 R12, RZ, RZ, 0x2 ;  /* 0x00000002ff0c7424 */ /* 0x000fe200078e00ff */
[----:B------:R-:W-:-:S05]  /*b410*/  @!P0 LEA R14, P1, R37, R14, 0x1 ;  /* 0x0000000e250e8211 */ /* 0x000fca00078208ff */
[----:B------:R-:W-:-:S08]  /*b420*/  @!P0 IMAD.MOV.U32 R2, RZ, RZ, R14 ;  /* 0x000000ffff028224 */ /* 0x000fd000078e000e */
[----:B------:R-:W-:Y:S05]  /*b430*/  WARPSYNC.COLLECTIVE R15, `(.L_x_112) ;  /* 0x000000000f087348 */ /* 0x000fea0003c00000 */
[----:B------:R0:W1:Y:S02]  /*b440*/  SHFL.IDX P6, R14, R13, R12, R11 ;  /* 0x0000000c0d0e7389 */ /* 0x00006400000c000b */
[----:B01----:R-:W-:Y:S01]  /*b450*/  ENDCOLLECTIVE ;  /* 0x000000000000791b */ /* 0x003fe20003800000 */
.L_x_112:
[----:B------:R-:W-:Y:S02]  /*b460*/  @!P0 IMAD.X R7, RZ, RZ, R6, P1 ;  /* 0x000000ffff078224 */ /* 0x000fe400008e0606 */
[----:B------:R-:W-:-:S03]  /*b470*/  VIADD R6, R4, 0x20 ;  /* 0x0000002004067836 */ /* 0x000fc60000000000 */
[----:B------:R-:W-:-:S05]  /*b480*/  @!P0 MOV R3, R7 ;  /* 0x0000000700038202 */ /* 0x000fca0000000f00 */
[----:B------:R-:W-:Y:S01]  /*b490*/  @!PT LDS RZ, [RZ] ;  /* 0x00000000fffff984 */ /* 0x000fe20000000800 */
[----:B------:R-:W-:Y:S01]  /*b4a0*/  @!PT LDS RZ, [RZ] ;  /* 0x00000000fffff984 */ /* 0x000fe20000000800 */
[----:B------:R-:W-:Y:S01]  /*b4b0*/  @!PT LDS RZ, [RZ] ;  /* 0x00000000fffff984 */ /* 0x000fe20000000800 */
[----:B------:R0:W-:Y:S01]  /*b4c0*/  @!P0 LDGSTS.E.BYPASS.LTC128B.128 [R20+0xcc00], desc[UR36][R2.64], !P3 ;  /* 0x0cc0000002148fae */ /* 0x0001e2000d901d64 */
[----:B------:R-:W-:-:S03]  /*b4d0*/  IMAD.MOV.U32 R13, RZ, RZ, R0 ;  /* 0x000000ffff0d7224 */ /* 0x000fc600078e0000 */
[----:B------:R0:W-:Y:S04]  /*b4e0*/  @!P0 LDGSTS.E.BYPASS.LTC128B.128 [R20+0x10c00], desc[UR36][R2.64+0x80], !P4 ;  /* 0x10c0008002148fae */ /* 0x0001e8000e101d64 */
[----:B------:R0:W-:Y:S01]  /*b4f0*/  @!P0 LDGSTS.E.BYPASS.LTC128B.128 [R20+0x14c00], desc[UR36][R2.64+0x100], !P5 ;  /* 0x14c0010002148fae */ /* 0x0001e2000e901d64 */
[----:B------:R-:W-:Y:S02]  /*b500*/  ISETP.GE.AND P0, PT, R6, UR40, PT ;  /* 0x0000002806007c0c */ /* 0x000fe4000bf06270 */
[----:B------:R-:W-:-:S11]  /*b510*/  MOV R6, R14 ;  /* 0x0000000e00067202 */ /* 0x000fd60000000f00 */
[----:B0-----:R-:W-:Y:S05]  /*b520*/  WARPSYNC.COLLECTIVE R15, `(.L_x_113) ;  /* 0x000000000f087348 */ /* 0x001fea0003c00000 */
[----:B------:R1:W2:Y:S02]  /*b530*/  SHFL.IDX P6, R14, R13, R12, R11 ;  /* 0x0000000c0d0e7389 */ /* 0x0002a400000c000b */
[----:B012---:R-:W-:Y:S01]  /*b540*/  ENDCOLLECTIVE ;  /* 0x000000000000791b */ /* 0x007fe20003800000 */
.L_x_113:
[----:B------:R-:W-:Y:S02]  /*b550*/  IMAD.MOV.U32 R13, RZ, RZ, R5 ;  /* 0x000000ffff0d7224 */ /* 0x000fe400078e0005 */
[----:B------:R-:W-:Y:S01]  /*b560*/  IMAD.MOV.U32 R12, RZ, RZ, 0x3 ;  /* 0x00000003ff0c7424 */ /* 0x000fe200078e00ff */
[----:B------:R-:W-:-:S05]  /*b570*/  @!P0 LEA R14, P1, R37, R14, 0x1 ;  /* 0x0000000e250e8211 */ /* 0x000fca00078208ff */
[----:B------:R-:W-:-:S08]  /*b580*/  @!P0 IMAD.MOV.U32 R2, RZ, RZ, R14 ;  /* 0x000000ffff028224 */ /* 0x000fd000078e000e */
[----:B------:R-:W-:Y:S05]  /*b590*/  WARPSYNC.COLLECTIVE R15, `(.L_x_114) ;  /* 0x000000000f087348 */ /* 0x000fea0003c00000 */
[----:B------:R0:W1:Y:S02]  /*b5a0*/  SHFL.IDX P6, R14, R13, R12, R11 ;  /* 0x0000000c0d0e7389 */ /* 0x00006400000c000b */
[----:B01----:R-:W-:Y:S01]  /*b5b0*/  ENDCOLLECTIVE ;  /* 0x000000000000791b */ /* 0x003fe20003800000 */
.L_x_114:
        /* <DEDUP_REMOVED lines=15> */
.L_x_115:
[----:B------:R-:W-:Y:S02]  /*b6b0*/  IMAD.MOV.U32 R13, RZ, RZ, R5 ;  /* 0x000000ffff0d7224 */ /* 0x000fe400078e0005 */
[----:B------:R-:W-:Y:S01]  /*b6c0*/  IMAD.MOV.U32 R12, RZ, RZ, 0x4 ;  /* 0x00000004ff0c7424 */ /* 0x000fe200078e00ff */
[----:B------:R-:W-:-:S05]  /*b6d0*/  @!P0 LEA R14, P1, R37, R14, 0x1 ;  /* 0x0000000e250e8211 */ /* 0x000fca00078208ff */
[----:B------:R-:W-:-:S08]  /*b6e0*/  @!P0 IMAD.MOV.U32 R2, RZ, RZ, R14 ;  /* 0x000000ffff028224 */ /* 0x000fd000078e000e */
[----:B------:R-:W-:Y:S05]  /*b6f0*/  WARPSYNC.COLLECTIVE R15, `(.L_x_116) ;  /* 0x000000000f087348 */ /* 0x000fea0003c00000 */
[----:B------:R0:W1:Y:S02]  /*b700*/  SHFL.IDX P6, R14, R13, R12, R11 ;  /* 0x0000000c0d0e7389 */ /* 0x00006400000c000b */
[----:B01----:R-:W-:Y:S01]  /*b710*/  ENDCOLLECTIVE ;  /* 0x000000000000791b */ /* 0x003fe20003800000 */
.L_x_116:
        /* <DEDUP_REMOVED lines=15> */
.L_x_117:
[----:B------:R-:W-:Y:S02]  /*b810*/  IMAD.MOV.U32 R13, RZ, RZ, R5 ;  /* 0x000000ffff0d7224 */ /* 0x000fe400078e0005 */
[----:B------:R-:W-:Y:S01]  /*b820*/  IMAD.MOV.U32 R12, RZ, RZ, 0x5 ;  /* 0x00000005ff0c7424 */ /* 0x000fe200078e00ff */
[----:B------:R-:W-:-:S05]  /*b830*/  @!P0 LEA R14, P1, R37, R14, 0x1 ;  /* 0x0000000e250e8211 */ /* 0x000fca00078208ff */
[----:B------:R-:W-:-:S08]  /*b840*/  @!P0 IMAD.MOV.U32 R2, RZ, RZ, R14 ;  /* 0x000000ffff028224 */ /* 0x000fd000078e000e */
[----:B------:R-:W-:Y:S05]  /*b850*/  WARPSYNC.COLLECTIVE R15, `(.L_x_118) ;  /* 0x000000000f087348 */ /* 0x000fea0003c00000 */
[----:B------:R0:W1:Y:S02]  /*b860*/  SHFL.IDX P6, R14, R13, R12, R11 ;  /* 0x0000000c0d0e7389 */ /* 0x00006400000c000b */
[----:B01----:R-:W-:Y:S01]  /*b870*/  ENDCOLLECTIVE ;  /* 0x000000000000791b */ /* 0x003fe20003800000 */
.L_x_118:
        /* <DEDUP_REMOVED lines=15> */
.L_x_119:
[----:B------:R-:W-:Y:S02]  /*b970*/  IMAD.MOV.U32 R13, RZ, RZ, R5 ;  /* 0x000000ffff0d7224 */ /* 0x000fe400078e0005 */
[----:B------:R-:W-:Y:S01]  /*b980*/  IMAD.MOV.U32 R12, RZ, RZ, 0x6 ;  /* 0x00000006ff0c7424 */ /* 0x000fe200078e00ff */
[----:B------:R-:W-:-:S05]  /*b990*/  @!P0 LEA R14, P1, R37, R14, 0x1 ;  /* 0x0000000e250e8211 */ /* 0x000fca00078208ff */
[----:B------:R-:W-:-:S08]  /*b9a0*/  @!P0 IMAD.MOV.U32 R2, RZ, RZ, R14 ;  /* 0x000000ffff028224 */ /* 0x000fd000078e000e */
[----:B------:R-:W-:Y:S05]  /*b9b0*/  WARPSYNC.COLLECTIVE R15, `(.L_x_120) ;  /* 0x000000000f087348 */ /* 0x000fea0003c00000 */
[----:B------:R0:W1:Y:S02]  /*b9c0*/  SHFL.IDX P6, R14, R13, R12, R11 ;  /* 0x0000000c0d0e7389 */ /* 0x00006400000c000b */
[----:B01----:R-:W-:Y:S01]  /*b9d0*/  ENDCOLLECTIVE ;  /* 0x000000000000791b */ /* 0x003fe20003800000 */
.L_x_120:
        /* <DEDUP_REMOVED lines=15> */
.L_x_121:
[----:B------:R-:W-:Y:S02]  /*bad0*/  IMAD.MOV.U32 R13, RZ, RZ, R5 ;  /* 0x000000ffff0d7224 */ /* 0x000fe400078e0005 */
[----:B------:R-:W-:Y:S01]  /*bae0*/  IMAD.MOV.U32 R12, RZ, RZ, 0x7 ;  /* 0x00000007ff0c7424 */ /* 0x000fe200078e00ff */
[----:B------:R-:W-:-:S05]  /*baf0*/  @!P0 LEA R14, P1, R37, R14, 0x1 ;  /* 0x0000000e250e8211 */ /* 0x000fca00078208ff */
[----:B------:R-:W-:-:S08]  /*bb00*/  @!P0 IMAD.MOV.U32 R2, RZ, RZ, R14 ;  /* 0x000000ffff028224 */ /* 0x000fd000078e000e */
[----:B------:R-:W-:Y:S05]  /*bb10*/  WARPSYNC.COLLECTIVE R15, `(.L_x_122) ;  /* 0x000000000f087348 */ /* 0x000fea0003c00000 */
[----:B------:R0:W1:Y:S02]  /*bb20*/  SHFL.IDX P6, R14, R13, R12, R11 ;  /* 0x0000000c0d0e7389 */ /* 0x00006400000c000b */
[----:B01----:R-:W-:Y:S01]  /*bb30*/  ENDCOLLECTIVE ;  /* 0x000000000000791b */ /* 0x003fe20003800000 */
.L_x_122:
[----:B------:R-:W-:-:S05]  /*bb40*/  @!P0 IMAD.X R7, RZ, RZ, R6, P1 ;  /* 0x000000ffff078224 */ /* 0x000fca00008e0606 */
[----:B------:R-:W-:-:S05]  /*bb50*/  @!P0 MOV R3, R7 ;  /* 0x0000000700038202 */ /* 0x000fca0000000f00 */
[----:B------:R-:W-:Y:S01]  /*bb60*/  @!PT LDS RZ, [RZ] ;  /* 0x00000000fffff984 */ /* 0x000fe20000000800 */
[----:B------:R-:W-:Y:S01]  /*bb70*/  @!PT LDS RZ, [RZ] ;  /* 0x00000000fffff984 */ /* 0x000fe20000000800 */
[----:B------:R-:W-:Y:S01]  /*bb80*/  @!PT LDS RZ, [RZ] ;  /* 0x00000000fffff984 */ /* 0x000fe20000000800 */
[----:B------:R0:W-:Y:S01]  /*bb90*/  @!P0 LDGSTS.E.BYPASS.LTC128B.128 [R20+0xf400], desc[UR36][R2.64], !P3 ;  /* 0x0f40000002148fae */ /* 0x0001e2000d901d64 */
[----:B------:R-:W-:-:S03]  /*bba0*/  MOV R13, R0 ;  /* 0x00000000000d7202 */ /* 0x000fc60000000f00 */
[----:B------:R0:W-:Y:S04]  /*bbb0*/  @!P0 LDGSTS.E.BYPASS.LTC128B.128 [R20+0x13400], desc[UR36][R2.64+0x80], !P4 ;  /* 0x1340008002148fae */ /* 0x0001e8000e101d64 */
[----:B------:R0:W-:Y:S01]  /*bbc0*/  @!P0 LDGSTS.E.BYPASS.LTC128B.128 [R20+0x17400], desc[UR36][R2.64+0x100], !P5 ;  /* 0x1740010002148fae */ /* 0x0001e2000e901d64 */
[----:B------:R-:W-:-:S07]  /*bbd0*/  IMAD.MOV.U32 R6, RZ, RZ, R14 ;  /* 0x000000ffff067224 */ /* 0x000fce00078e000e */
[----:B0-----:R-:W-:Y:S05]  /*bbe0*/  WARPSYNC.COLLECTIVE R15, `(.L_x_123) ;  /* 0x000000000f087348 */ /* 0x001fea0003c00000 */
[----:B------:R1:W2:Y:S02]  /*bbf0*/  SHFL.IDX P6, R14, R13, R12, R11 ;  /* 0x0000000c0d0e7389 */ /* 0x0002a400000c000b */
[----:B012---:R-:W-:Y:S01]  /*bc00*/  ENDCOLLECTIVE ;  /* 0x000000000000791b */ /* 0x007fe20003800000 */
.L_x_123:
[----:B------:R-:W-:Y:S05]  /*bc10*/  BRA `(.L_x_124) ;  /* 0xffffffd000347947 */ /* 0x000fea000383ffff */
.L_x_54:
[----:B0-----:R-:W-:-:S04]  /*bc20*/  IMAD.U32 R3, RZ, RZ, UR39 ;  /* 0x00000027ff037e24 */ /* 0x001fc8000f8e00ff */
[----:B------:R0:W1:Y:S03]  /*bc30*/  SYNCS.PHASECHK.TRANS64.TRYWAIT P0, [R3+URZ+0x2a820], R0 ;  /* 0x02a82000030075a7 */ /* 0x000066000800017f */
[----:B-1----:R-:W-:Y:S05]  /*bc40*/  @!P0 NANOSLEEP.SYNCS 0x989680 ;  /* 0x009896800000895d */ /* 0x002fea0003900000 */
[----:B------:R-:W1:Y:S02]  /*bc50*/  @!P0 SYNCS.PHASECHK.TRANS64 P0, [R3+URZ+0x2a820], R0 ;  /* 0x02a82000030085a7 */ /* 0x000e64000800007f */
[----:B-1----:R-:W-:Y:S05]  /*bc60*/  @!P0 BRA `(.L_x_54) ;  /* 0xfffffffc00ec8947 */ /* 0x002fea000383ffff */
[----:B------:R-:W-:Y:S05]  /*bc70*/  BRA `(.L_x_125) ;  /* 0xffffffd000707947 */ /* 0x000fea000383ffff */
.L_x_58:
[----:B0-----:R0:W1:Y:S02]  /*bc80*/  SYNCS.PHASECHK.TRANS64.TRYWAIT P0, [R6+URZ+0x2a840], R3 ;  /* 0x02a84003060075a7 */ /* 0x001064000800017f */
[----:B-1----:R-:W-:Y:S05]  /*bc90*/  @!P0 NANOSLEEP.SYNCS 0x989680 ;  /* 0x009896800000895d */ /* 0x002fea0003900000 */
[----:B------:R-:W1:Y:S02]  /*bca0*/  @!P0 SYNCS.PHASECHK.TRANS64 P0, [R6+URZ+0x2a840], R3 ;  /* 0x02a84003060085a7 */ /* 0x000e64000800007f */
[----:B-1----:R-:W-:Y:S05]  /*bcb0*/  @!P0 BRA `(.L_x_58) ;  /* 0xfffffffc00f08947 */ /* 0x002fea000383ffff */
[----:B------:R-:W-:Y:S05]  /*bcc0*/  BRA `(.L_x_126) ;  /* 0xffffffd400207947 */ /* 0x000fea000383ffff */
.L_x_59:
[----:B------:R-:W-:Y:S01]  /*bcd0*/  BSSY B1, `(.L_x_127) ;  /* 0x0000008000017945 */ /* 0x000fe20003800000 */
[----:B------:R-:W-:Y:S01]  /*bce0*/  IMAD.MOV.U32 R13, RZ, RZ, R10 ;  /* 0x000000ffff0d7224 */ /* 0x000fe200078e000a */
[----:B------:R-:W-:Y:S01]  /*bcf0*/  MOV R11, 0x181f ;  /* 0x0000181f000b7802 */ /* 0x000fe20000000f00 */
[----:B------:R-:W-:Y:S02]  /*bd00*/  IMAD.MOV.U32 R12, RZ, RZ, RZ ;  /* 0x000000ffff0c7224 */ /* 0x000fe400078e00ff */
[----:B------:R-:W-:-:S07]  /*bd10*/  IMAD.MOV.U32 R15, RZ, RZ, -0x1 ;  /* 0xffffffffff0f7424 */ /* 0x000fce00078e00ff */
[----:B------:R-:W-:Y:S05]  /*bd20*/  WARPSYNC.COLLECTIVE R15, `(.L_x_128) ;  /* 0x000000000f087348 */ /* 0x000fea0003c00000 */
[----:B------:R0:W1:Y:S02]  /*bd30*/  SHFL.IDX P6, R14, R13, R12, R11 ;  /* 0x0000000c0d0e7389 */ /* 0x00006400000c000b */
[----:B01----:R-:W-:Y:S01]  /*bd40*/  ENDCOLLECTIVE ;  /* 0x000000000000791b */ /* 0x003fe20003800000 */
.L_x_128:
[----:B------:R-:W-:Y:S05]  /*bd50*/  BSYNC B1 ;  /* 0x0000000000017941 */ /* 0x000fea0003800000 */
.L_x_127:
[----:B------:R-:W-:Y:S01]  /*bd60*/  IMAD.MOV.U32 R13, RZ, RZ, R8 ;  /* 0x000000ffff0d7224 */ /* 0x000fe200078e0008 */
[----:B------:R-:W-:Y:S01]  /*bd70*/  MOV R12, RZ ;  /* 0x000000ff000c7202 */ /* 0x000fe20000000f00 */
[----:B------:R-:W-:Y:S01]  /*bd80*/  IMAD.MOV.U32 R11, RZ, RZ, 0x181f ;  /* 0x0000181fff0b7424 */ /* 0x000fe200078e00ff */
[----:B------:R-:W-:Y:S01]  /*bd90*/  LEA R9, R9, UR39, 0x1 ;  /* 0x0000002709097c11 */ /* 0x000fe2000f8e08ff */
[----:B------:R-:W-:Y:S02]  /*bda0*/  IMAD.MOV.U32 R15, RZ, RZ, -0x1 ;  /* 0xffffffffff0f7424 */ /* 0x000fe400078e00ff */
[----:B------:R-:W-:Y:S02]  /*bdb0*/  IMAD.MOV.U32 R3, RZ, RZ, R14 ;  /* 0x000000ffff037224 */ /* 0x000fe400078e000e */
[----:B------:R-:W-:-:S07]  /*bdc0*/  IMAD.SHL.U32 R5, R37, 0x2, RZ ;  /* 0x0000000225057824 */ /* 0x000fce00078e00ff */
[----:B------:R-:W-:Y:S05]  /*bdd0*/  WARPSYNC.COLLECTIVE R15, `(.L_x_129) ;  /* 0x000000000f087348 */ /* 0x000fea0003c00000 */
[----:B------:R0:W1:Y:S02]  /*bde0*/  SHFL.IDX P6, R14, R13, R12, R11 ;  /* 0x0000000c0d0e7389 */ /* 0x00006400000c000b */
[----:B01----:R-:W-:Y:S01]  /*bdf0*/  ENDCOLLECTIVE ;  /* 0x000000000000791b */ /* 0x003fe20003800000 */
.L_x_129:
[----:B------:R-:W-:Y:S02]  /*be00*/  IMAD.MOV.U32 R13, RZ, RZ, R10 ;  /* 0x000000ffff0d7224 */ /* 0x000fe400078e000a */
[----:B------:R-:W-:Y:S01]  /*be10*/  IMAD.MOV.U32 R12, RZ, RZ, 0x1 ;  /* 0x00000001ff0c7424 */ /* 0x000fe200078e00ff */
[----:B------:R-:W-:-:S13]  /*be20*/  IADD3 R2, P0, R14, R5, RZ ;  /* 0x000000050e027210 */ /* 0x000fda0007f1e0ff */
[----:B------:R-:W-:Y:S05]  /*be30*/  WARPSYNC.COLLECTIVE R15, `(.L_x_130) ;  /* 0x000000000f087348 */ /* 0x000fea0003c00000 */
[----:B------:R0:W1:Y:S02]  /*be40*/  SHFL.IDX P6, R14, R13, R12, R11 ;  /* 0x0000000c0d0e7389 */ /* 0x00006400000c000b */
[----:B01----:R-:W-:Y:S01]  /*be50*/  ENDCOLLECTIVE ;  /* 0x000000000000791b */ /* 0x003fe20003800000 */
.L_x_130:
[----:B------:R-:W-:-:S05]  /*be60*/  IADD3.X R3, RZ, R3, RZ, P0, !PT ;  /* 0x00000003ff037210 */ /* 0x000fca00007fe4ff */
[----:B------:R-:W-:Y:S01]  /*be70*/  @!PT LDS RZ, [RZ] ;  /* 0x00000000fffff984 */ /* 0x000fe20000000800 */
[----:B------:R-:W-:Y:S01]  /*be80*/  @!PT LDS RZ, [RZ] ;  /* 0x00000000fffff984 */ /* 0x000fe20000000800 */
[----:B------:R-:W-:Y:S01]  /*be90*/  @!PT LDS RZ, [RZ] ;  /* 0x00000000fffff984 */ /* 0x000fe20000000800 */
[----:B------:R-:W-:Y:S04]  /*bea0*/  LDGSTS.E.BYPASS.LTC128B.128 [R9+0x18400], desc[UR36][R2.64], !P3 ;  /* 0x1840000002097fae */ /* 0x000fe8000d901d64 */
[----:B------:R-:W-:Y:S01]  /*beb0*/  LDGSTS.E.BYPASS.LTC128B.128 [R9+0x1b400], desc[UR36][R2.64+0x80], !P2 ;  /* 0x1b40008002097fae */ /* 0x000fe2000d101d64 */
[----:B------:R-:W-:-:S03]  /*bec0*/  MOV R13, R8 ;  /* 0x00000008000d7202 */ /* 0x000fc60000000f00 */
[----:B------:R0:W-:Y:S02]  /*bed0*/  LDGSTS.E.BYPASS.LTC128B.128 [R9+0x1e400], desc[UR36][R2.64+0x100], !P1 ;  /* 0x1e40010002097fae */ /* 0x0001e4000c901d64 */
[----:B0-----:R-:W-:-:S07]  /*bee0*/  IMAD.MOV.U32 R3, RZ, RZ, R14 ;  /* 0x000000ffff037224 */ /* 0x001fce00078e000e */
[----:B------:R-:W-:Y:S05]  /*bef0*/  WARPSYNC.COLLECTIVE R15, `(.L_x_131) ;  /* 0x000000000f087348 */ /* 0x000fea0003c00000 */
[----:B------:R0:W1:Y:S02]  /*bf00*/  SHFL.IDX P6, R14, R13, R12, R11 ;  /* 0x0000000c0d0e7389 */ /* 0x00006400000c000b */
[----:B01----:R-:W-:Y:S01]  /*bf10*/  ENDCOLLECTIVE ;  /* 0x000000000000791b */ /* 0x003fe20003800000 */
.L_x_131:
[----:B------:R-:W-:Y:S02]  /*bf20*/  IMAD.MOV.U32 R13, RZ, RZ, R10 ;  /* 0x000000ffff0d7224 */ /* 0x000fe400078e000a */
[----:B------:R-:W-:Y:S01]  /*bf30*/  IMAD.MOV.U32 R12, RZ, RZ, 0x2 ;  /* 0x00000002ff0c7424 */ /* 0x000fe200078e00ff */
[----:B------:R-:W-:-:S13]  /*bf40*/  IADD3 R2, P0, R14, R5, RZ ;  /* 0x000000050e027210 */ /* 0x000fda0007f1e0ff */
[----:B------:R-:W-:Y:S05]  /*bf50*/  WARPSYNC.COLLECTIVE R15, `(.L_x_132) ;  /* 0x000000000f087348 */ /* 0x000fea0003c00000 */
[----:B------:R0:W1:Y:S02]  /*bf60*/  SHFL.IDX P6, R14, R13, R12, R11 ;  /* 0x0000000c0d0e7389 */ /* 0x00006400000c000b */
[----:B01----:R-:W-:Y:S01]  /*bf70*/  ENDCOLLECTIVE ;  /* 0x000000000000791b */ /* 0x003fe20003800000 */
.L_x_132:
[----:B------:R-:W-:-:S05]  /*bf80*/  IMAD.X R3, RZ, RZ, R3, P0 ;  /* 0x000000ffff037224 */ /* 0x000fca00000e0603 */
[----:B------:R-:W-:Y:S01]  /*bf90*/  @!PT LDS RZ, [RZ] ;  /* 0x00000000fffff984 */ /* 0x000fe20000000800 */
[----:B------:R-:W-:Y:S01]  /*bfa0*/  @!PT LDS RZ, [RZ] ;  /* 0x00000000fffff984 */ /* 0x000fe20000000800 */
[----:B------:R-:W-:Y:S01]  /*bfb0*/  @!PT LDS RZ, [RZ] ;  /* 0x00000000fffff984 */ /* 0x000fe20000000800 */
[----:B------:R0:W-:Y:S04]  /*bfc0*/  LDGSTS.E.BYPASS.LTC128B.128 [R9+0x18c00], desc[UR36][R2.64], !P3 ;  /* 0x18c0000002097fae */ /* 0x0001e8000d901d64 */
[----:B------:R0:W-:Y:S01]  /*bfd0*/  LDGSTS.E.BYPASS.LTC128B.128 [R9+0x1bc00], desc[UR36][R2.64+0x80], !P2 ;  /* 0x1bc0008002097fae */ /* 0x0001e2000d101d64 */
[----:B------:R-:W-:-:S03]  /*bfe0*/  IMAD.MOV.U32 R13, RZ, RZ, R8 ;  /* 0x000000ffff0d7224 */ /* 0x000fc600078e0008 */
[----:B------:R0:W-:Y:S01]  /*bff0*/  LDGSTS.E.BYPASS.LTC128B.128 [R9+0x1ec00], desc[UR36][R2.64+0x100], !P1 ;  /* 0x1ec0010002097fae */ /* 0x0001e2000c901d64 */
[----:B------:R-:W-:-:S07]  /*c000*/  MOV R35, R14 ;  /* 0x0000000e00237202 */ /* 0x000fce0000000f00 */
[----:B0-----:R-:W-:Y:S05]  /*c010*/  WARPSYNC.COLLECTIVE R15, `(.L_x_133) ;  /* 0x000000000f087348 */ /* 0x001fea0003c00000 */
[----:B------:R1:W2:Y:S02]  /*c020*/  SHFL.IDX P6, R14, R13, R12, R11 ;  /* 0x0000000c0d0e7389 */ /* 0x0002a400000c000b */
[----:B012---:R-:W-:Y:S01]  /*c030*/  ENDCOLLECTIVE ;  /* 0x000000000000791b */ /* 0x007fe20003800000 */
.L_x_133:
[----:B------:R-:W-:Y:S01]  /*c040*/  IMAD.MOV.U32 R13, RZ, RZ, R10 ;  /* 0x000000ffff0d7224 */ /* 0x000fe200078e000a */
[----:B------:R-:W-:Y:S02]  /*c050*/  MOV R12, 0x3 ;  /* 0x00000003000c7802 */ /* 0x000fe40000000f00 */
[----:B------:R-:W-:-:S13]  /*c060*/  IADD3 R2, P0, R14, R5, RZ ;  /* 0x000000050e027210 */ /* 0x000fda0007f1e0ff */
[----:B------:R-:W-:Y:S05]  /*c070*/  WARPSYNC.COLLECTIVE R15, `(.L_x_134) ;  /* 0x000000000f087348 */ /* 0x000fea0003c00000 */
[----:B------:R0:W1:Y:S02]  /*c080*/  SHFL.IDX P6, R14, R13, R12, R11 ;  /* 0x0000000c0d0e7389 */ /* 0x00006400000c000b */
[----:B01----:R-:W-:Y:S01]  /*c090*/  ENDCOLLECTIVE ;  /* 0x000000000000791b */ /* 0x003fe20003800000 */
.L_x_134:
        /* <DEDUP_REMOVED lines=8> */
[----:B------:R-:W-:-:S07]  /*c120*/  IMAD.MOV.U32 R35, RZ, RZ, R14 ;  /* 0x000000ffff237224 */ /* 0x000fce00078e000e */
[----:B0-----:R-:W-:Y:S05]  /*c130*/  WARPSYNC.COLLECTIVE R15, `(.L_x_135) ;  /* 0x000000000f087348 */ /* 0x001fea0003c00000 */
[----:B------:R1:W2:Y:S02]  /*c140*/  SHFL.IDX P6, R14, R13, R12, R11 ;  /* 0x0000000c0d0e7389 */ /* 0x0002a400000c000b */
[----:B012---:R-:W-:Y:S01]  /*c150*/  ENDCOLLECTIVE ;  /* 0x000000000000791b */ /* 0x007fe20003800000 */
.L_x_135:
[----:B------:R-:W-:Y:S01]  /*c160*/  MOV R13, R10 ;  /* 0x0000000a000d7202 */ /* 0x000fe20000000f00 */
[----:B------:R-:W-:Y:S01]  /*c170*/  IMAD.MOV.U32 R12, RZ, RZ, 0x4 ;  /* 0x00000004ff0c7424 */ /* 0x000fe200078e00ff */
[----:B------:R-:W-:-:S13]  /*c180*/  IADD3 R2, P0, R14, R5, RZ ;  /* 0x000000050e027210 */ /* 0x000fda0007f1e0ff */
[----:B------:R-:W-:Y:S05]  /*c190*/  WARPSYNC.COLLECTIVE R15, `(.L_x_136) ;  /* 0x000000000f087348 */ /* 0x000fea0003c00000 */
[----:B------:R0:W1:Y:S02]  /*c1a0*/  SHFL.IDX P6, R14, R13, R12, R11 ;  /* 0x0000000c0d0e7389 */ /* 0x00006400000c000b */
[----:B01----:R-:W-:Y:S01]  /*c1b0*/  ENDCOLLECTIVE ;  /* 0x000000000000791b */ /* 0x003fe20003800000 */
.L_x_136:
        /* <DEDUP_REMOVED lines=12> */
.L_x_137:
[----:B------:R-:W-:Y:S02]  /*c280*/  IMAD.MOV.U32 R13, RZ, RZ, R10 ;  /* 0x000000ffff0d7224 */ /* 0x000fe400078e000a */
[----:B------:R-:W-:Y:S01]  /*c290*/  IMAD.MOV.U32 R12, RZ, RZ, 0x5 ;  /* 0x00000005ff0c7424 */ /* 0x000fe200078e00ff */
[----:B------:R-:W-:-:S13]  /*c2a0*/  IADD3 R2, P0, R14, R5, RZ ;  /* 0x000000050e027210 */ /* 0x000fda0007f1e0ff */
[----:B------:R-:W-:Y:S05]  /*c2b0*/  WARPSYNC.COLLECTIVE R15, `(.L_x_138) ;  /* 0x000000000f087348 */ /* 0x000fea0003c00000 */
[----:B------:R0:W1:Y:S02]  /*c2c0*/  SHFL.IDX P6, R14, R13, R12, R11 ;  /* 0x0000000c0d0e7389 */ /* 0x00006400000c000b */
[----:B01----:R-:W-:Y:S01]  /*c2d0*/  ENDCOLLECTIVE ;  /* 0x000000000000791b */ /* 0x003fe20003800000 */
.L_x_138:
[----:B------:R-:W-:-:S05]  /*c2e0*/  IADD3.X R3, RZ, R35, RZ, P0, !PT ;  /* 0x00000023ff037210 */ /* 0x000fca00007fe4ff */
[----:B------:R-:W-:Y:S01]  /*c2f0*/  @!PT LDS RZ, [RZ] ;  /* 0x00000000fffff984 */ /* 0x000fe20000000800 */
[----:B------:R-:W-:Y:S01]  /*c300*/  @!PT LDS RZ, [RZ] ;  /* 0x00000000fffff984 */ /* 0x000fe20000000800 */
[----:B------:R-:W-:Y:S01]  /*c310*/  @!PT LDS RZ, [RZ] ;  /* 0x00000000fffff984 */ /* 0x000fe20000000800 */
[----:B------:R0:W-:Y:S04]  /*c320*/  LDGSTS.E.BYPASS.LTC128B.128 [R9+0x1a400], desc[UR36][R2.64], !P3 ;  /* 0x1a40000002097fae */ /* 0x0001e8000d901d64 */
[----:B------:R0:W-:Y:S01]  /*c330*/  LDGSTS.E.BYPASS.LTC128B.128 [R9+0x1d400], desc[UR36][R2.64+0x80], !P2 ;  /* 0x1d40008002097fae */ /* 0x0001e2000d101d64 */
[----:B------:R-:W-:-:S03]  /*c340*/  MOV R13, R8 ;  /* 0x00000008000d7202 */ /* 0x000fc60000000f00 */
[----:B------:R0:W-:Y:S01]  /*c350*/  LDGSTS.E.BYPASS.LTC128B.128 [R9+0x20400], desc[UR36][R2.64+0x100], !P1 ;  /* 0x2040010002097fae */ /* 0x0001e2000c901d64 */
[----:B------:R-:W-:-:S07]  /*c360*/  IMAD.MOV.U32 R35, RZ, RZ, R14 ;  /* 0x000000ffff237224 */ /* 0x000fce00078e000e */
[----:B0-----:R-:W-:Y:S05]  /*c370*/  WARPSYNC.COLLECTIVE R15, `(.L_x_139) ;  /* 0x000000000f087348 */ /* 0x001fea0003c00000 */
[----:B------:R1:W2:Y:S02]  /*c380*/  SHFL.IDX P6, R14, R13, R12, R11 ;  /* 0x0000000c0d0e7389 */ /* 0x0002a400000c000b */
[----:B012---:R-:W-:Y:S01]  /*c390*/  ENDCOLLECTIVE ;  /* 0x000000000000791b */ /* 0x007fe20003800000 */
.L_x_139:
[----:B------:R-:W-:Y:S05]  /*c3a0*/  BRA `(.L_x_140) ;  /* 0xffffffd000707947 */ /* 0x000fea000383ffff */
.L_x_64:
[----:B0-----:R0:W1:Y:S02]  /*c3b0*/  SYNCS.PHASECHK.TRANS64.TRYWAIT P0, [R6+URZ+0x2a860], R9 ;  /* 0x02a86009060075a7 */ /* 0x001064000800017f */
[----:B-1----:R-:W-:Y:S05]  /*c3c0*/  @!P0 NANOSLEEP.SYNCS 0x989680 ;  /* 0x009896800000895d */ /* 0x002fea0003900000 */
[----:B------:R-:W1:Y:S02]  /*c3d0*/  @!P0 SYNCS.PHASECHK.TRANS64 P0, [R6+URZ+0x2a860], R9 ;  /* 0x02a86009060085a7 */ /* 0x000e64000800007f */
[----:B-1----:R-:W-:Y:S05]  /*c3e0*/  @!P0 BRA `(.L_x_64) ;  /* 0xfffffffc00f08947 */ /* 0x002fea000383ffff */
[----:B------:R-:W-:Y:S05]  /*c3f0*/  BRA `(.L_x_141) ;  /* 0xffffffd000d47947 */ /* 0x000fea000383ffff */
.L_x_65:
[----:B------:R-:W-:Y:S01]  /*c400*/  BSSY B1, `(.L_x_142) ;  /* 0x0000008000017945 */ /* 0x000fe20003800000 */
[----:B------:R-:W-:Y:S01]  /*c410*/  IMAD.MOV.U32 R13, RZ, RZ, R18 ;  /* 0x000000ffff0d7224 */ /* 0x000fe200078e0012 */
[----:B------:R-:W-:Y:S01]  /*c420*/  MOV R15, 0xffffffff ;  /* 0xffffffff000f7802 */ /* 0x000fe20000000f00 */
[----:B------:R-:W-:Y:S02]  /*c430*/  IMAD.MOV.U32 R12, RZ, RZ, RZ ;  /* 0x000000ffff0c7224 */ /* 0x000fe400078e00ff */
[----:B------:R-:W-:-:S07]  /*c440*/  IMAD.MOV.U32 R11, RZ, RZ, 0x181f ;  /* 0x0000181fff0b7424 */ /* 0x000fce00078e00ff */
[----:B0-----:R-:W-:Y:S05]  /*c450*/  WARPSYNC.COLLECTIVE R15, `(.L_x_143) ;  /* 0x000000000f087348 */ /* 0x001fea0003c00000 */
[----:B------:R1:W2:Y:S02]  /*c460*/  SHFL.IDX P6, R14, R13, R12, R11 ;  /* 0x0000000c0d0e7389 */ /* 0x0002a400000c000b */
[----:B012---:R-:W-:Y:S01]  /*c470*/  ENDCOLLECTIVE ;  /* 0x000000000000791b */ /* 0x007fe20003800000 */
.L_x_143:
[----:B------:R-:W-:Y:S05]  /*c480*/  BSYNC B1 ;  /* 0x0000000000017941 */ /* 0x000fea0003800000 */
.L_x_142:
[----:B------:R-:W-:Y:S01]  /*c490*/  IMAD.MOV.U32 R13, RZ, RZ, R17 ;  /* 0x000000ffff0d7224 */ /* 0x000fe200078e0011 */
[----:B------:R-:W-:Y:S01]  /*c4a0*/  MOV R11, 0x181f ;  /* 0x0000181f000b7802 */ /* 0x000fe20000000f00 */
[----:B------:R-:W-:Y:S01]  /*c4b0*/  IMAD.MOV.U32 R12, RZ, RZ, RZ ;  /* 0x000000ffff0c7224 */ /* 0x000fe200078e00ff */
[----:B------:R-:W-:Y:S01]  /*c4c0*/  LEA R7, R7, UR39, 0x1 ;  /* 0x0000002707077c11 */ /* 0x000fe2000f8e08ff */
[----:B------:R-:W-:Y:S02]  /*c4d0*/  IMAD.MOV.U32 R15, RZ, RZ, -0x1 ;  /* 0xffffffffff0f7424 */ /* 0x000fe400078e00ff */
[----:B------:R-:W-:-:S07]  /*c4e0*/  IMAD.MOV.U32 R3, RZ, RZ, R14 ;  /* 0x000000ffff037224 */ /* 0x000fce00078e000e */
[----:B------:R-:W-:Y:S05]  /*c4f0*/  WARPSYNC.COLLECTIVE R15, `(.L_x_144) ;  /* 0x000000000f087348 */ /* 0x000fea0003c00000 */
[----:B------:R0:W1:Y:S02]  /*c500*/  SHFL.IDX P6, R14, R13, R12, R11 ;  /* 0x0000000c0d0e7389 */ /* 0x00006400000c000b */
[----:B01----:R-:W-:Y:S01]  /*c510*/  ENDCOLLECTIVE ;  /* 0x000000000000791b */ /* 0x003fe20003800000 */
.L_x_144:
[----:B------:R-:W-:Y:S01]  /*c520*/  IMAD.MOV.U32 R13, RZ, RZ, R18 ;  /* 0x000000ffff0d7224 */ /* 0x000fe200078e0012 */
[----:B------:R-:W-:Y:S02]  /*c530*/  MOV R12, 0x1 ;  /* 0x00000001000c7802 */ /* 0x000fe40000000f00 */
[----:B------:R-:W-:-:S13]  /*c540*/  IADD3 R2, P0, R14, R5, RZ ;  /* 0x000000050e027210 */ /* 0x000fda0007f1e0ff */
[----:B------:R-:W-:Y:S05]  /*c550*/  WARPSYNC.COLLECTIVE R15, `(.L_x_145) ;  /* 0x000000000f087348 */ /* 0x000fea0003c00000 */
[----:B------:R0:W1:Y:S02]  /*c560*/  SHFL.IDX P6, R14, R13, R12, R11 ;  /* 0x0000000c0d0e7389 */ /* 0x00006400000c000b */
[----:B01----:R-:W-:Y:S01]  /*c570*/  ENDCOLLECTIVE ;  /* 0x000000000000791b */ /* 0x003fe20003800000 */
.L_x_145:
[----:B------:R-:W-:Y:S01]  /*c580*/  IMAD.X R3, RZ, RZ, R3, P0 ;  /* 0x000000ffff037224 */ /* 0x000fe200000e0603 */
[----:B------:R-:W-:Y:S01]  /*c590*/  ISETP.LT.OR P0, PT, R8, 0x1, P2 ;  /* 0x000000010800780c */ /* 0x000fe20001701670 */
[----:B------:R-:W-:-:S12]  /*c5a0*/  IMAD.MOV.U32 R13, RZ, RZ, R17 ;  /* 0x000000ffff0d7224 */ /* 0x000fd800078e0011 */
[----:B------:R-:W-:Y:S01]  /*c5b0*/  @!PT LDS RZ, [RZ] ;  /* 0x00000000fffff984 */ /* 0x000fe20000000800 */
[----:B------:R-:W-:Y:S01]  /*c5c0*/  @!PT LDS RZ, [RZ] ;  /* 0x00000000fffff984 */ /* 0x000fe20000000800 */
[----:B------:R-:W-:Y:S01]  /*c5d0*/  @!PT LDS RZ, [RZ] ;  /* 0x00000000fffff984 */ /* 0x000fe20000000800 */
[----:B------:R-:W-:Y:S01]  /*c5e0*/  LDGSTS.E.BYPASS.LTC128B.128 [R7+0x400], desc[UR36][R2.64], !P0 ;  /* 0x0040000002077fae */ /* 0x000fe2000c101d64 */
[----:B------:R-:W-:-:S13]  /*c5f0*/  ISETP.LT.OR P0, PT, R8, 0x1, P1 ;  /* 0x000000010800780c */ /* 0x000fda0000f01670 */
[----:B------:R0:W-:Y:S02]  /*c600*/  LDGSTS.E.BYPASS.LTC128B.128 [R7+0x3400], desc[UR36][R2.64+0x80], !P0 ;  /* 0x0340008002077fae */ /* 0x0001e4000c101d64 */
[----:B0-----:R-:W-:-:S07]  /*c610*/  IMAD.MOV.U32 R3, RZ, RZ, R14 ;  /* 0x000000ffff037224 */ /* 0x001fce00078e000e */
[----:B------:R-:W-:Y:S05]  /*c620*/  WARPSYNC.COLLECTIVE R15, `(.L_x_146) ;  /* 0x000000000f087348 */ /* 0x000fea0003c00000 */
[----:B------:R0:W1:Y:S02]  /*c630*/  SHFL.IDX P6, R14, R13, R12, R11 ;  /* 0x0000000c0d0e7389 */ /* 0x00006400000c000b */
[----:B01----:R-:W-:Y:S01]  /*c640*/  ENDCOLLECTIVE ;  /* 0x000000000000791b */ /* 0x003fe20003800000 */
.L_x_146:
[----:B------:R-:W-:Y:S01]  /*c650*/  MOV R13, R18 ;  /* 0x00000012000d7202 */ /* 0x000fe20000000f00 */
[----:B------:R-:W-:Y:S01]  /*c660*/  IMAD.MOV.U32 R12, RZ, RZ, 0x2 ;  /* 0x00000002ff0c7424 */ /* 0x000fe200078e00ff */
[----:B------:R-:W-:-:S13]  /*c670*/  IADD3 R2, P0, R14, R5, RZ ;  /* 0x000000050e027210 */ /* 0x000fda0007f1e0ff */
[----:B------:R-:W-:Y:S05]  /*c680*/  WARPSYNC.COLLECTIVE R15, `(.L_x_147) ;  /* 0x000000000f087348 */ /* 0x000fea0003c00000 */
[----:B------:R0:W1:Y:S02]  /*c690*/  SHFL.IDX P6, R14, R13, R12, R11 ;  /* 0x0000000c0d0e7389 */ /* 0x00006400000c000b */
[----:B01----:R-:W-:Y:S01]  /*c6a0*/  ENDCOLLECTIVE ;  /* 0x000000000000791b */ /* 0x003fe20003800000 */
.L_x_147:
        /* <DEDUP_REMOVED lines=13> */
.L_x_148:
[----:B------:R-:W-:Y:S02]  /*c780*/  IMAD.MOV.U32 R13, RZ, RZ, R18 ;  /* 0x000000ffff0d7224 */ /* 0x000fe400078e0012 */
[----:B------:R-:W-:Y:S01]  /*c790*/  IMAD.MOV.U32 R12, RZ, RZ, 0x3 ;  /* 0x00000003ff0c7424 */ /* 0x000fe200078e00ff */
[----:B------:R-:W-:-:S13]  /*c7a0*/  IADD3 R2, P0, R14, R5, RZ ;  /* 0x000000050e027210 */ /* 0x000fda0007f1e0ff */
[----:B------:R-:W-:Y:S05]  /*c7b0*/  WARPSYNC.COLLECTIVE R15, `(.L_x_149) ;  /* 0x000000000f087348 */ /* 0x000fea0003c00000 */
[----:B------:R0:W1:Y:S02]  /*c7c0*/  SHFL.IDX P6, R14, R13, R12, R11 ;  /* 0x0000000c0d0e7389 */ /* 0x00006400000c000b */
[----:B01----:R-:W-:Y:S01]  /*c7d0*/  ENDCOLLECTIVE ;  /* 0x000000000000791b */ /* 0x003fe20003800000 */
.L_x_149:
[----:B------:R-:W-:Y:S02]  /*c7e0*/  IADD3.X R3, RZ, R3, RZ, P0, !PT ;  /* 0x00000003ff037210 */ /* 0x000fe400007fe4ff */
[----:B------:R-:W-:Y:S02]  /*c7f0*/  ISETP.LT.OR P0, PT, R8, 0x21, P2 ;  /* 0x000000210800780c */ /* 0x000fe40001701670 */
[----:B------:R-:W-:-:S11]  /*c800*/  MOV R13, R17 ;  /* 0x00000011000d7202 */ /* 0x000fd60000000f00 */
        /* <DEDUP_REMOVED lines=10> */
.L_x_150:
[----:B------:R-:W-:Y:S02]  /*c8b0*/  IMAD.MOV.U32 R13, RZ, RZ, R18 ;  /* 0x000000ffff0d7224 */ /* 0x000fe400078e0012 */
[----:B------:R-:W-:Y:S01]  /*c8c0*/  IMAD.MOV.U32 R12, RZ, RZ, 0x4 ;  /* 0x00000004ff0c7424 */ /* 0x000fe200078e00ff */
[----:B------:R-:W-:-:S13]  /*c8d0*/  IADD3 R2, P0, R14, R5, RZ ;  /* 0x000000050e027210 */ /* 0x000fda0007f1e0ff */
[----:B------:R-:W-:Y:S05]  /*c8e0*/  WARPSYNC.COLLECTIVE R15, `(.L_x_151) ;  /* 0x000000000f087348 */ /* 0x000fea0003c00000 */
[----:B------:R0:W1:Y:S02]  /*c8f0*/  SHFL.IDX P6, R14, R13, R12, R11 ;  /* 0x0000000c0d0e7389 */ /* 0x00006400000c000b */
[----:B01----:R-:W-:Y:S01]  /*c900*/  ENDCOLLECTIVE ;  /* 0x000000000000791b */ /* 0x003fe20003800000 */
.L_x_151:
        /* <DEDUP_REMOVED lines=9> */
[----:B0-----:R-:W-:-:S07]  /*c9a0*/  MOV R3, R14 ;  /* 0x0000000e00037202 */ /* 0x001fce0000000f00 */
[----:B------:R-:W-:Y:S05]  /*c9b0*/  WARPSYNC.COLLECTIVE R15, `(.L_x_152) ;  /* 0x000000000f087348 */ /* 0x000fea0003c00000 */
[----:B------:R0:W1:Y:S02]  /*c9c0*/  SHFL.IDX P6, R14, R13, R12, R11 ;  /* 0x0000000c0d0e7389 */ /* 0x00006400000c000b */
[----:B01----:R-:W-:Y:S01]  /*c9d0*/  ENDCOLLECTIVE ;  /* 0x000000000000791b */ /* 0x003fe20003800000 */
.L_x_152:
[----:B------:R-:W-:Y:S01]  /*c9e0*/  IMAD.MOV.U32 R13, RZ, RZ, R18 ;  /* 0x000000ffff0d7224 */ /* 0x000fe200078e0012 */
[----:B------:R-:W-:Y:S02]  /*c9f0*/  MOV R12, 0x5 ;  /* 0x00000005000c7802 */ /* 0x000fe40000000f00 */
[----:B------:R-:W-:-:S13]  /*ca00*/  IADD3 R2, P0, R14, R5, RZ ;  /* 0x000000050e027210 */ /* 0x000fda0007f1e0ff */
[----:B------:R-:W-:Y:S05]  /*ca10*/  WARPSYNC.COLLECTIVE R15, `(.L_x_153) ;  /* 0x000000000f087348 */ /* 0x000fea0003c00000 */
[----:B------:R0:W1:Y:S02]  /*ca20*/  SHFL.IDX P6, R14, R13, R12, R11 ;  /* 0x0000000c0d0e7389 */ /* 0x00006400000c000b */
[----:B01----:R-:W-:Y:S01]  /*ca30*/  ENDCOLLECTIVE ;  /* 0x000000000000791b */ /* 0x003fe20003800000 */
.L_x_153:
[----:B------:R-:W-:Y:S01]  /*ca40*/  IMAD.X R3, RZ, RZ, R3, P0 ;  /* 0x000000ffff037224 */ /* 0x000fe200000e0603 */
[----:B------:R-:W-:Y:S01]  /*ca50*/  ISETP.LT.OR P0, PT, R8, 0x41, P2 ;  /* 0x000000410800780c */ /* 0x000fe20001701670 */
[----:B------:R-:W-:-:S12]  /*ca60*/  IMAD.MOV.U32 R13, RZ, RZ, R17 ;  /* 0x000000ffff0d7224 */ /* 0x000fd800078e0011 */
[----:B------:R-:W-:Y:S01]  /*ca70*/  @!PT LDS RZ, [RZ] ;  /* 0x00000000fffff984 */ /* 0x000fe20000000800 */
[----:B------:R-:W-:Y:S01]  /*ca80*/  @!PT LDS RZ, [RZ] ;  /* 0x00000000fffff984 */ /* 0x000fe20000000800 */
[----:B------:R-:W-:Y:S01]  /*ca90*/  @!PT LDS RZ, [RZ] ;  /* 0x00000000fffff984 */ /* 0x000fe20000000800 */
[----:B------:R0:W-:Y:S01]  /*caa0*/  LDGSTS.E.BYPASS.LTC128B.128 [R7+0x2400], desc[UR36][R2.64], !P0 ;  /* 0x0240000002077fae */ /* 0x0001e2000c101d64 */
[----:B------:R-:W-:Y:S01]  /*cab0*/  ISETP.LT.OR P0, PT, R8, 0x41, P1 ;  /* 0x000000410800780c */ /* 0x000fe20000f01670 */
[----:B------:R-:W-:-:S12]  /*cac0*/  IMAD.MOV.U32 R18, RZ, RZ, R14 ;  /* 0x000000ffff127224 */ /* 0x000fd800078e000e */
[----:B0-----:R-:W-:Y:S05]  /*cad0*/  WARPSYNC.COLLECTIVE R15, `(.L_x_154) ;  /* 0x000000000f087348 */ /* 0x001fea0003c00000 */
[----:B------:R1:W2:Y:S02]  /*cae0*/  SHFL.IDX P6, R14, R13, R12, R11 ;  /* 0x0000000c0d0e7389 */ /* 0x0002a400000c000b */
[----:B012---:R-:W-:Y:S01]  /*caf0*/  ENDCOLLECTIVE ;  /* 0x000000000000791b */ /* 0x007fe20003800000 */
.L_x_154:
[----:B------:R-:W-:Y:S01]  /*cb00*/  @!PT LDS RZ, [RZ] ;  /* 0x00000000fffff984 */ /* 0x000fe20000000800 */
[----:B------:R-:W-:Y:S01]  /*cb10*/  @!PT LDS RZ, [RZ] ;  /* 0x00000000fffff984 */ /* 0x000fe20000000800 */
[----:B------:R-:W-:Y:S01]  /*cb20*/  @!PT LDS RZ, [RZ] ;  /* 0x00000000fffff984 */ /* 0x000fe20000000800 */
[----:B------:R0:W-:Y:S01]  /*cb30*/  LDGSTS.E.BYPASS.LTC128B.128 [R7+0x5400], desc[UR36][R2.64+0x80], !P0 ;  /* 0x0540008002077fae */ /* 0x0001e2000c101d64 */
[----:B------:R-:W-:Y:S05]  /*cb40*/  BRA `(.L_x_155) ;  /* 0xffffffcc00c87947 */ /* 0x000fea000383ffff */
.L_x_71:
[----:B0-----:R0:W1:Y:S02]  /*cb50*/  SYNCS.PHASECHK.TRANS64.TRYWAIT P0, [R4+URZ+0x2a860], R3 ;  /* 0x02a86003040075a7 */ /* 0x001064000800017f */
[----:B-1----:R-:W-:Y:S05]  /*cb60*/  @!P0 NANOSLEEP.SYNCS 0x989680 ;  /* 0x009896800000895d */ /* 0x002fea0003900000 */
[----:B------:R-:W1:Y:S02]  /*cb70*/  @!P0 SYNCS.PHASECHK.TRANS64 P0, [R4+URZ+0x2a860], R3 ;  /* 0x02a86003040085a7 */ /* 0x000e64000800007f */
[----:B-1----:R-:W-:Y:S05]  /*cb80*/  @!P0 BRA `(.L_x_71) ;  /* 0xfffffffc00f08947 */ /* 0x002fea000383ffff */
[----:B------:R-:W-:Y:S05]  /*cb90*/  BRA `(.L_x_156) ;  /* 0xffffffd0009c7947 */ /* 0x000fea000383ffff */
.L_x_72:
[----:B------:R-:W-:Y:S01]  /*cba0*/  BSSY B0, `(.L_x_157) ;  /* 0x0000008000007945 */ /* 0x000fe20003800000 */
[----:B------:R-:W-:Y:S01]  /*cbb0*/  IMAD.MOV.U32 R13, RZ, RZ, R18 ;  /* 0x000000ffff0d7224 */ /* 0x000fe200078e0012 */
[----:B------:R-:W-:Y:S01]  /*cbc0*/  MOV R12, RZ ;  /* 0x000000ff000c7202 */ /* 0x000fe20000000f00 */
[----:B------:R-:W-:Y:S02]  /*cbd0*/  IMAD.MOV.U32 R11, RZ, RZ, 0x181f ;  /* 0x0000181fff0b7424 */ /* 0x000fe400078e00ff */
[----:B------:R-:W-:-:S07]  /*cbe0*/  IMAD.MOV.U32 R15, RZ, RZ, -0x1 ;  /* 0xffffffffff0f7424 */ /* 0x000fce00078e00ff */
[----:B0-----:R-:W-:Y:S05]  /*cbf0*/  WARPSYNC.COLLECTIVE R15, `(.L_x_158) ;  /* 0x000000000f087348 */ /* 0x001fea0003c00000 */
[----:B------:R1:W2:Y:S02]  /*cc00*/  SHFL.IDX P6, R14, R13, R12, R11 ;  /* 0x0000000c0d0e7389 */ /* 0x0002a400000c000b */
[----:B012---:R-:W-:Y:S01]  /*cc10*/  ENDCOLLECTIVE ;  /* 0x000000000000791b */ /* 0x007fe20003800000 */
.L_x_158:
[----:B------:R-:W-:Y:S05]  /*cc20*/  BSYNC B0 ;  /* 0x0000000000007941 */ /* 0x000fea0003800000 */
.L_x_157:
[----:B------:R-:W-:Y:S01]  /*cc30*/  MOV R13, R17 ;  /* 0x00000011000d7202 */ /* 0x000fe20000000f00 */
[----:B------:R-:W-:Y:S01]  /*cc40*/  IMAD.MOV.U32 R12, RZ, RZ, RZ ;  /* 0x000000ffff0c7224 */ /* 0x000fe200078e00ff */
[----:B------:R-:W-:Y:S01]  /*cc50*/  SHF.L.U32 R6, R37, 0x1, RZ ;  /* 0x0000000125067819 */ /* 0x000fe200000006ff */
[----:B------:R-:W-:Y:S02]  /*cc60*/  IMAD.MOV.U32 R11, RZ, RZ, 0x181f ;  /* 0x0000181fff0b7424 */ /* 0x000fe400078e00ff */
[----:B------:R-:W-:Y:S02]  /*cc70*/  IMAD.MOV.U32 R15, RZ, RZ, -0x1 ;  /* 0xffffffffff0f7424 */ /* 0x000fe400078e00ff */
[----:B------:R-:W-:-:S07]  /*cc80*/  IMAD.MOV.U32 R0, RZ, RZ, R14 ;  /* 0x000000ffff007224 */ /* 0x000fce00078e000e */
[----:B------:R-:W-:Y:S05]  /*cc90*/  WARPSYNC.COLLECTIVE R15, `(.L_x_159) ;  /* 0x000000000f087348 */ /* 0x000fea0003c00000 */
[----:B------:R0:W1:Y:S02]  /*cca0*/  SHFL.IDX P6, R14, R13, R12, R11 ;  /* 0x0000000c0d0e7389 */ /* 0x00006400000c000b */
[----:B01----:R-:W-:Y:S01]  /*ccb0*/  ENDCOLLECTIVE ;  /* 0x000000000000791b */ /* 0x003fe20003800000 */
.L_x_159:
[----:B------:R-:W-:Y:S02]  /*ccc0*/  IMAD.MOV.U32 R13, RZ, RZ, R18 ;  /* 0x000000ffff0d7224 */ /* 0x000fe400078e0012 */
[----:B------:R-:W-:Y:S01]  /*ccd0*/  IMAD.MOV.U32 R12, RZ, RZ, 0x1 ;  /* 0x00000001ff0c7424 */ /* 0x000fe200078e00ff */
[----:B------:R-:W-:-:S13]  /*cce0*/  IADD3 R2, P0, R14, R6, RZ ;  /* 0x000000060e027210 */ /* 0x000fda0007f1e0ff */
[----:B------:R-:W-:Y:S05]  /*ccf0*/  WARPSYNC.COLLECTIVE R15, `(.L_x_160) ;  /* 0x000000000f087348 */ /* 0x000fea0003c00000 */
[----:B------:R0:W1:Y:S02]  /*cd00*/  SHFL.IDX P6, R14, R13, R12, R11 ;  /* 0x0000000c0d0e7389 */ /* 0x00006400000c000b */
[----:B01----:R-:W-:Y:S01]  /*cd10*/  ENDCOLLECTIVE ;  /* 0x000000000000791b */ /* 0x003fe20003800000 */
.L_x_160:
[----:B------:R-:W-:Y:S01]  /*cd20*/  IMAD.X R3, RZ, RZ, R0, P0 ;  /* 0x000000ffff037224 */ /* 0x000fe200000e0600 */
[----:B------:R-:W-:Y:S02]  /*cd30*/  ISETP.LT.OR P0, PT, R5, 0x1, P2 ;  /* 0x000000010500780c */ /* 0x000fe40001701670 */
[----:B------:R-:W-:Y:S01]  /*cd40*/  LEA R0, R7, UR39, 0x1 ;  /* 0x0000002707007c11 */ /* 0x000fe2000f8e08ff */
[----:B------:R-:W-:-:S10]  /*cd50*/  IMAD.MOV.U32 R13, RZ, RZ, R17 ;  /* 0x000000ffff0d7224 */ /* 0x000fd400078e0011 */
[----:B------:R-:W-:Y:S01]  /*cd60*/  @!PT LDS RZ, [RZ] ;  /* 0x00000000fffff984 */ /* 0x000fe20000000800 */
[----:B------:R-:W-:Y:S01]  /*cd70*/  @!PT LDS RZ, [RZ] ;  /* 0x00000000fffff984 */ /* 0x000fe20000000800 */
[----:B------:R-:W-:Y:S01]  /*cd80*/  @!PT LDS RZ, [RZ] ;  /* 0x00000000fffff984 */ /* 0x000fe20000000800 */
[----:B------:R0:W-:Y:S01]  /*cd90*/  LDGSTS.E.BYPASS.LTC128B.128 [R0+0x400], desc[UR36][R2.64], !P0 ;  /* 0x0040000002007fae */ /* 0x0001e2000c101d64 */
[----:B------:R-:W-:Y:S02]  /*cda0*/  ISETP.LT.OR P0, PT, R5, 0x1, P1 ;  /* 0x000000010500780c */ /* 0x000fe40000f01670 */
[----:B------:R-:W-:-:S11]  /*cdb0*/  MOV R7, R14 ;  /* 0x0000000e00077202 */ /* 0x000fd60000000f00 */
[----:B0-----:R-:W-:Y:S05]  /*cdc0*/  WARPSYNC.COLLECTIVE R15, `(.L_x_161) ;  /* 0x000000000f087348 */ /* 0x001fea0003c00000 */
[----:B------:R1:W2:Y:S02]  /*cdd0*/  SHFL.IDX P6, R14, R13, R12, R11 ;  /* 0x0000000c0d0e7389 */ /* 0x0002a400000c000b */
[----:B012---:R-:W-:Y:S01]  /*cde0*/  ENDCOLLECTIVE ;  /* 0x000000000000791b */ /* 0x007fe20003800000 */
.L_x_161:
[----:B------:R-:W-:Y:S01]  /*cdf0*/  @!PT LDS RZ, [RZ] ;  /* 0x00000000fffff984 */ /* 0x000fe20000000800 */
[----:B------:R-:W-:Y:S01]  /*ce00*/  @!PT LDS RZ, [RZ] ;  /* 0x00000000fffff984 */ /* 0x000fe20000000800 */
[----:B------:R-:W-:Y:S01]  /*ce10*/  @!PT LDS RZ, [RZ] ;  /* 0x00000000fffff984 */ /* 0x000fe20000000800 */
[----:B------:R0:W-:Y:S01]  /*ce20*/  LDGSTS.E.BYPASS.LTC128B.128 [R0+0x3400], desc[UR36][R2.64+0x80], !P0 ;  /* 0x0340008002007fae */ /* 0x0001e2000c101d64 */
[----:B------:R-:W-:Y:S01]  /*ce30*/  IMAD.MOV.U32 R13, RZ, RZ, R18 ;  /* 0x000000ffff0d7224 */ /* 0x000fe200078e0012 */
[----:B------:R-:W-:Y:S02]  /*ce40*/  MOV R12, 0x2 ;  /* 0x00000002000c7802 */ /* 0x000fe40000000f00 */
[----:B0-----:R-:W-:-:S13]  /*ce50*/  IADD3 R2, P0, R14, R6, RZ ;  /* 0x000000060e027210 */ /* 0x001fda0007f1e0ff */
[----:B------:R-:W-:Y:S05]  /*ce60*/  WARPSYNC.COLLECTIVE R15, `(.L_x_162) ;  /* 0x000000000f087348 */ /* 0x000fea0003c00000 */
[----:B------:R0:W1:Y:S02]  /*ce70*/  SHFL.IDX P6, R14, R13, R12, R11 ;  /* 0x0000000c0d0e7389 */ /* 0x00006400000c000b */
[----:B01----:R-:W-:Y:S01]  /*ce80*/  ENDCOLLECTIVE ;  /* 0x000000000000791b */ /* 0x003fe20003800000 */
.L_x_162:
        /* <DEDUP_REMOVED lines=12> */
.L_x_163:
[----:B------:R-:W-:Y:S01]  /*cf50*/  @!PT LDS RZ, [RZ] ;  /* 0x00000000fffff984 */ /* 0x000fe20000000800 */
[----:B------:R-:W-:Y:S01]  /*cf60*/  @!PT LDS RZ, [RZ] ;  /* 0x00000000fffff984 */ /* 0x000fe20000000800 */
[----:B------:R-:W-:Y:S01]  /*cf70*/  @!PT LDS RZ, [RZ] ;  /* 0x00000000fffff984 */ /* 0x000fe20000000800 */
[----:B------:R0:W-:Y:S01]  /*cf80*/  LDGSTS.E.BYPASS.LTC128B.128 [R0+0x3c00], desc[UR36][R2.64+0x80], !P0 ;  /* 0x03c0008002007fae */ /* 0x0001e2000c101d64 */
[----:B------:R-:W-:Y:S01]  /*cf90*/  MOV R13, R18 ;  /* 0x00000012000d7202 */ /* 0x000fe20000000f00 */
[----:B------:R-:W-:Y:S01]  /*cfa0*/  IMAD.MOV.U32 R12, RZ, RZ, 0x3 ;  /* 0x00000003ff0c7424 */ /* 0x000fe200078e00ff */
[----:B0-----:R-:W-:-:S13]  /*cfb0*/  IADD3 R2, P0, R14, R6, RZ ;  /* 0x000000060e027210 */ /* 0x001fda0007f1e0ff */
[----:B------:R-:W-:Y:S05]  /*cfc0*/  WARPSYNC.COLLECTIVE R15, `(.L_x_164) ;  /* 0x000000000f087348 */ /* 0x000fea0003c00000 */
[----:B------:R0:W1:Y:S02]  /*cfd0*/  SHFL.IDX P6, R14, R13, R12, R11 ;  /* 0x0000000c0d0e7389 */ /* 0x00006400000c000b */
[----:B01----:R-:W-:Y:S01]  /*cfe0*/  ENDCOLLECTIVE ;  /* 0x000000000000791b */ /* 0x003fe20003800000 */
.L_x_164:
        /* <DEDUP_REMOVED lines=12> */
.L_x_165:
[----:B------:R-:W-:Y:S01]  /*d0b0*/  @!PT LDS RZ, [RZ] ;  /* 0x00000000fffff984 */ /* 0x000fe20000000800 */
[----:B------:R-:W-:Y:S01]  /*d0c0*/  @!PT LDS RZ, [RZ] ;  /* 0x00000000fffff984 */ /* 0x000fe20000000800 */
[----:B------:R-:W-:Y:S01]  /*d0d0*/  @!PT LDS RZ, [RZ] ;  /* 0x00000000fffff984 */ /* 0x000fe20000000800 */
[----:B------:R0:W-:Y:S01]  /*d0e0*/  LDGSTS.E.BYPASS.LTC128B.128 [R0+0x4400], desc[UR36][R2.64+0x80], !P0 ;  /* 0x0440008002007fae */ /* 0x0001e2000c101d64 */
[----:B------:R-:W-:Y:S02]  /*d0f0*/  IMAD.MOV.U32 R13, RZ, RZ, R18 ;  /* 0x000000ffff0d7224 */ /* 0x000fe400078e0012 */
[----:B------:R-:W-:Y:S01]  /*d100*/  IMAD.MOV.U32 R12, RZ, RZ, 0x4 ;  /* 0x00000004ff0c7424 */ /* 0x000fe200078e00ff */
[----:B0-----:R-:W-:-:S13]  /*d110*/  IADD3 R2, P0, R14, R6, RZ ;  /* 0x000000060e027210 */ /* 0x001fda0007f1e0ff */
[----:B------:R-:W-:Y:S05]  /*d120*/  WARPSYNC.COLLECTIVE R15, `(.L_x_166) ;  /* 0x000000000f087348 */ /* 0x000fea0003c00000 */
[----:B------:R0:W1:Y:S02]  /*d130*/  SHFL.IDX P6, R14, R13, R12, R11 ;  /* 0x0000000c0d0e7389 */ /* 0x00006400000c000b */
[----:B01----:R-:W-:Y:S01]  /*d140*/  ENDCOLLECTIVE ;  /* 0x000000000000791b */ /* 0x003fe20003800000 */
.L_x_166:
[----:B------:R-:W-:Y:S02]  /*d150*/  IADD3.X R3, RZ, R7, RZ, P0, !PT ;  /* 0x00000007ff037210 */ /* 0x000fe400007fe4ff */
[----:B------:R-:W-:Y:S02]  /*d160*/  ISETP.LT.OR P0, PT, R5, 0x31, P2 ;  /* 0x000000310500780c */ /* 0x000fe40001701670 */
[----:B------:R-:W-:-:S11]  /*d170*/  MOV R13, R17 ;  /* 0x00000011000d7202 */ /* 0x000fd60000000f00 */
        /* <DEDUP_REMOVED lines=9> */
.L_x_167:
        /* <DEDUP_REMOVED lines=10> */
.L_x_168:
[----:B------:R-:W-:Y:S01]  /*d2b0*/  IMAD.X R3, RZ, RZ, R7, P0 ;  /* 0x000000ffff037224 */ /* 0x000fe200000e0607 */
[----:B------:R-:W-:Y:S01]  /*d2c0*/  ISETP.LT.OR P0, PT, R5, 0x41, P2 ;  /* 0x000000410500780c */ /* 0x000fe20001701670 */
[----:B------:R-:W-:-:S12]  /*d2d0*/  IMAD.MOV.U32 R13, RZ, RZ, R17 ;  /* 0x000000ffff0d7224 */ /* 0x000fd800078e0011 */
        /* <DEDUP_REMOVED lines=9> */
.L_x_169:
[----:B------:R-:W-:Y:S01]  /*d370*/  @!PT LDS RZ, [RZ] ;  /* 0x00000000fffff984 */ /* 0x000fe20000000800 */
[----:B------:R-:W-:Y:S01]  /*d380*/  @!PT LDS RZ, [RZ] ;  /* 0x00000000fffff984 */ /* 0x000fe20000000800 */
[----:B------:R-:W-:Y:S01]  /*d390*/  @!PT LDS RZ, [RZ] ;  /* 0x00000000fffff984 */ /* 0x000fe20000000800 */
[----:B------:R0:W-:Y:S01]  /*d3a0*/  LDGSTS.E.BYPASS.LTC128B.128 [R0+0x5400], desc[UR36][R2.64+0x80], !P0 ;  /* 0x0540008002007fae */ /* 0x0001e2000c101d64 */
[----:B------:R-:W-:Y:S05]  /*d3b0*/  BRA `(.L_x_170) ;  /* 0xffffffcc00607947 */ /* 0x000fea000383ffff */
.L_x_77:
[----:B0-----:R0:W1:Y:S02]  /*d3c0*/  SYNCS.PHASECHK.TRANS64.TRYWAIT P0, [R5+URZ+0x2a820], R0 ;  /* 0x02a82000050075a7 */ /* 0x001064000800017f */
[----:B-1----:R-:W-:Y:S05]  /*d3d0*/  @!P0 NANOSLEEP.SYNCS 0x989680 ;  /* 0x009896800000895d */ /* 0x002fea0003900000 */
[----:B------:R-:W1:Y:S02]  /*d3e0*/  @!P0 SYNCS.PHASECHK.TRANS64 P0, [R5+URZ+0x2a820], R0 ;  /* 0x02a82000050085a7 */ /* 0x000e64000800007f */
[----:B-1----:R-:W-:Y:S05]  /*d3f0*/  @!P0 BRA `(.L_x_77) ;  /* 0xfffffffc00f08947 */ /* 0x002fea000383ffff */
[----:B------:R-:W-:Y:S05]  /*d400*/  BRA `(.L_x_171) ;  /* 0xffffffcc00f47947 */ /* 0x000fea000383ffff */
.L_x_78:
[----:B------:R-:W1:Y:S01]  /*d410*/  S2R R2, SR_TID.X ;  /* 0x0000000000027919 */ /* 0x000e620000002100 */
[----:B------:R-:W-:Y:S01]  /*d420*/  BSSY B0, `(.L_x_172) ;  /* 0x000000a000007945 */ /* 0x000fe20003800000 */
[----:B------:R-:W-:Y:S01]  /*d430*/  IMAD.MOV.U32 R12, RZ, RZ, RZ ;  /* 0x000000ffff0c7224 */ /* 0x000fe200078e00ff */
[----:B------:R-:W-:Y:S01]  /*d440*/  MOV R11, 0x1f ;  /* 0x0000001f000b7802 */ /* 0x000fe20000000f00 */
[----:B------:R-:W-:Y:S01]  /*d450*/  IMAD.MOV.U32 R15, RZ, RZ, -0x1 ;  /* 0xffffffffff0f7424 */ /* 0x000fe200078e00ff */
[----:B-1----:R-:W-:-:S04]  /*d460*/  SHF.R.U32.HI R2, RZ, 0x5, R2 ;  /* 0x00000005ff027819 */ /* 0x002fc80000011602 */
[----:B------:R-:W-:-:S05]  /*d470*/  LOP3.LUT R2, R2, 0x3, RZ, 0xc0, !PT ;  /* 0x0000000302027812 */ /* 0x000fca00078ec0ff */
[----:B------:R-:W-:-:S07]  /*d480*/  IMAD.MOV.U32 R13, RZ, RZ, R2 ;  /* 0x000000ffff0d7224 */ /* 0x000fce00078e0002 */
[----:B0-----:R-:W-:Y:S05]  /*d490*/  WARPSYNC.COLLECTIVE R15, `(.L_x_173) ;  /* 0x000000000f087348 */ /* 0x001fea0003c00000 */
[----:B------:R1:W2:Y:S02]  /*d4a0*/  SHFL.IDX P6, R14, R13, R12, R11 ;  /* 0x0000000c0d0e7389 */ /* 0x0002a400000c000b */
[----:B012---:R-:W-:Y:S01]  /*d4b0*/  ENDCOLLECTIVE ;  /* 0x000000000000791b */ /* 0x007fe20003800000 */
.L_x_173:
[----:B------:R-:W-:Y:S05]  /*d4c0*/  BSYNC B0 ;  /* 0x0000000000007941 */ /* 0x000fea0003800000 */
.L_x_172:
[----:B------:R-:W-:Y:S05]  /*d4d0*/  BRA `(.L_x_174) ;  /* 0xffffffcc00dc7947 */ /* 0x000fea000383ffff */
.L_x_81:
[----:B------:R-:W-:Y:S01]  /*d4e0*/  BSSY B1, `(.L_x_175) ;  /* 0x0000006000017945 */ /* 0x000fe20003800000 */
[----:B------:R-:W-:-:S07]  /*d4f0*/  IMAD.MOV.U32 R15, RZ, RZ, -0x1 ;  /* 0xffffffffff0f7424 */ /* 0x000fce00078e00ff */
[----:B0-----:R-:W-:Y:S05]  /*d500*/  WARPSYNC.COLLECTIVE R15, `(.L_x_176) ;  /* 0x000000000f0c7348 */ /* 0x001fea0003c00000 */
[----:B------:R-:W-:Y:S02]  /*d510*/  ELECT P6, UR62, PT ;  /* 0x00000000003e782f */ /* 0x000fe400038c0000 */
[----:B------:R-:W-:Y:S01]  /*d520*/  MOV R14, UR62 ;  /* 0x0000003e000e7c02 */ /* 0x000fe20008000f00 */
[----:B0-----:R-:W-:Y:S10]  /*d530*/  ENDCOLLECTIVE ;  /* 0x000000000000791b */ /* 0x001ff40003800000 */
.L_x_176:
[----:B------:R-:W-:Y:S05]  /*d540*/  BSYNC B1 ;  /* 0x0000000000017941 */ /* 0x000fea0003800000 */
.L_x_175:
[----:B------:R-:W-:Y:S05]  /*d550*/  BRA `(.L_x_177) ;  /* 0xffffffcc00d47947 */ /* 0x000fea000383ffff */
.L_x_83:
[----:B0-----:R0:W1:Y:S02]  /*d560*/  SYNCS.PHASECHK.TRANS64.TRYWAIT P1, [R3+URZ+0x2a840], R2 ;  /* 0x02a84002030075a7 */ /* 0x001064000802017f */
[----:B-1----:R-:W-:Y:S05]  /*d570*/  @!P1 NANOSLEEP.SYNCS 0x989680 ;  /* 0x009896800000995d */ /* 0x002fea0003900000 */
[----:B------:R-:W1:Y:S02]  /*d580*/  @!P1 SYNCS.PHASECHK.TRANS64 P1, [R3+URZ+0x2a840], R2 ;  /* 0x02a84002030095a7 */ /* 0x000e64000802007f */
[----:B-1----:R-:W-:Y:S05]  /*d590*/  @!P1 BRA `(.L_x_83) ;  /* 0xfffffffc00f09947 */ /* 0x002fea000383ffff */
[----:B------:R-:W-:Y:S05]  /*d5a0*/  BRA `(.L_x_178) ;  /* 0xffffffcc00fc7947 */ /* 0x000fea000383ffff */
.L_x_85:
[----:B-1----:R1:W2:Y:S02]  /*d5b0*/  SYNCS.PHASECHK.TRANS64.TRYWAIT P1, [R5+URZ+0x2a840], R0 ;  /* 0x02a84000050075a7 */ /* 0x0022a4000802017f */
[----:B--2---:R-:W-:Y:S05]  /*d5c0*/  @!P1 NANOSLEEP.SYNCS 0x989680 ;  /* 0x009896800000995d */ /* 0x004fea0003900000 */
[----:B------:R-:W2:Y:S02]  /*d5d0*/  @!P1 SYNCS.PHASECHK.TRANS64 P1, [R5+URZ+0x2a840], R0 ;  /* 0x02a84000050095a7 */ /* 0x000ea4000802007f */
[----:B--2---:R-:W-:Y:S05]  /*d5e0*/  @!P1 BRA `(.L_x_85) ;  /* 0xfffffffc00f09947 */ /* 0x004fea000383ffff */
[----:B------:R-:W-:Y:S05]  /*d5f0*/  BRA `(.L_x_179) ;  /* 0xffffffd000087947 */ /* 0x000fea000383ffff */
.L_x_87:
[----:B--2---:R2:W3:Y:S02]  /*d600*/  SYNCS.PHASECHK.TRANS64.TRYWAIT P1, [R3+URZ+0x2a860], R2 ;  /* 0x02a86002030075a7 */ /* 0x0044e4000802017f */
[----:B---3--:R-:W-:Y:S05]  /*d610*/  @!P1 NANOSLEEP.SYNCS 0x989680 ;  /* 0x009896800000995d */ /* 0x008fea0003900000 */
[----:B------:R-:W3:Y:S02]  /*d620*/  @!P1 SYNCS.PHASECHK.TRANS64 P1, [R3+URZ+0x2a860], R2 ;  /* 0x02a86002030095a7 */ /* 0x000ee4000802007f */
[----:B---3--:R-:W-:Y:S05]  /*d630*/  @!P1 BRA `(.L_x_87) ;  /* 0xfffffffc00f09947 */ /* 0x008fea000383ffff */
[----:B------:R-:W-:Y:S05]  /*d640*/  BRA `(.L_x_180) ;  /* 0xffffffd000047947 */ /* 0x000fea000383ffff */
.L_x_181:
[----:B------:R-:W-:-:S00]  /*d650*/  BRA `(.L_x_181) ;  /* 0xfffffffc00fc7947 */ /* 0x000fc0000383ffff */
[----:B------:R-:W-:-:S00]  /*d660*/  NOP ;  /* 0x0000000000007918 */ /* 0x000fc00000000000 */
        /* <DEDUP_REMOVED lines=9> */
.L_x_15521:


//--------------------- .text._ZN7cutlass13device_kernelIN5flash11enable_sm90INS1_16FlashAttnFwdSm90INS1_25CollectiveMainloopFwdSm90ILi2EN4cute5tupleIJNS5_1CILi1EEES8_S8_EEENS6_IJNS7_ILi128EEENS7_ILi96EEENS7_ILi192EEEEEELi128ENS_10bfloat16_tEfNS_4arch4Sm90ELb0ELb0ELb0ELb1ELb1ELb0ELb0ELb1ELb1ELb1ELb0ELb0EEENS1_21CollectiveEpilogueFwdINS6_IJSA_SA_SB_EEES9_SE_SG_Li256ELb1ELb1ELb0ELb0EEENS1_36VarlenDynamicPersistentTileSchedulerILi128ELi96ELi256ELi128ELb0ELb1ELb1ELb0ELb1ELb1EEEEEEEEEvNT_6ParamsE --------------------------
	.section	.text._ZN7cutlass13device_kernelIN5flash11enable_sm90INS1_16FlashAttnFwdSm90INS1_25CollectiveMainloopFwdSm90ILi2EN4cute5tupleIJNS5_1CILi1EEES8_S8_EEENS6_IJNS7_ILi128EEENS7_ILi96EEENS7_ILi192EEEEEELi128ENS_10bfloat16_tEfNS_4arch4Sm90ELb0ELb0ELb0ELb1ELb1ELb0ELb0ELb1ELb1ELb1ELb0ELb0EEENS1_21CollectiveEpilogueFwdINS6_IJSA_SA_SB_EEES9_SE_SG_Li256ELb1ELb1ELb0ELb0EEENS1_36VarlenDynamicPersistentTileSchedulerILi128ELi96ELi256ELi128ELb0ELb1ELb1ELb0ELb1ELb1EEEEEEEEEvNT_6ParamsE,"ax",@progbits
	.align	128
.text._ZN7cutlass13device_kernelIN5flash11enable_sm90INS1_16FlashAttnFwdSm90INS1_25CollectiveMainloopFwdSm90ILi2EN4cute5tupleIJNS5_1CILi1EEES8_S8_EEENS6_IJNS7_ILi128EEENS7_ILi96EEENS7_ILi192EEEEEELi128ENS_10bfloat16_tEfNS_4arch4Sm90ELb0ELb0ELb0ELb1ELb1ELb0ELb0ELb1ELb1ELb1ELb0ELb0EEENS1_21CollectiveEpilogueFwdINS6_IJSA_SA_SB_EEES9_SE_SG_Li256ELb1ELb1ELb0ELb0EEENS1_36VarlenDynamicPersistentTileSchedulerILi128ELi96ELi256ELi128ELb0ELb1ELb1ELb0ELb1ELb1EEEEEEEEEvNT_6ParamsE:
        .type           _ZN7cutlass13device_kernelIN5flash11enable_sm90INS1_16FlashAttnFwdSm90INS1_25CollectiveMainloopFwdSm90ILi2EN4cute5tupleIJNS5_1CILi1EEES8_S8_EEENS6_IJNS7_ILi128EEENS7_ILi96EEENS7_ILi192EEEEEELi128ENS_10bfloat16_tEfNS_4arch4Sm90ELb0ELb0ELb0ELb1ELb1ELb0ELb0ELb1ELb1ELb1ELb0ELb0EEENS1_21CollectiveEpilogueFwdINS6_IJSA_SA_SB_EEES9_SE_SG_Li256ELb1ELb1ELb0ELb0EEENS1_36VarlenDynamicPersistentTileSchedulerILi128ELi96ELi256ELi128ELb0ELb1ELb1ELb0ELb1ELb1EEEEEEEEEvNT_6ParamsE,@function
        .size           _ZN7cutlass13device_kernelIN5flash11enable_sm90INS1_16FlashAttnFwdSm90INS1_25CollectiveMainloopFwdSm90ILi2EN4cute5tupleIJNS5_1CILi1EEES8_S8_EEENS6_IJNS7_ILi128EEENS7_ILi96EEENS7_ILi192EEEEEELi128ENS_10bfloat16_tEfNS_4arch4Sm90ELb0ELb0ELb0ELb1ELb1ELb0ELb0ELb1ELb1ELb1ELb0ELb0EEENS1_21CollectiveEpilogueFwdINS6_IJSA_SA_SB_EEES9_SE_SG_Li256ELb1ELb1ELb0ELb0EEENS1_36VarlenDynamicPersistentTileSchedulerILi128ELi96ELi256ELi128ELb0ELb1ELb1ELb0ELb1ELb1EEEEEEEEEvNT_6ParamsE,(.L_x_15522 - _ZN7cutlass13device_kernelIN5flash11enable_sm90INS1_16FlashAttnFwdSm90INS1_25CollectiveMainloopFwdSm90ILi2EN4cute5tupleIJNS5_1CILi1EEES8_S8_EEENS6_IJNS7_ILi128EEENS7_ILi96EEENS7_ILi192EEEEEELi128ENS_10bfloat16_tEfNS_4arch4Sm90ELb0ELb0ELb0ELb1ELb1ELb0ELb0ELb1ELb1ELb1ELb0ELb0EEENS1_21CollectiveEpilogueFwdINS6_IJSA_SA_SB_EEES9_SE_SG_Li256ELb1ELb1ELb0ELb0EEENS1_36VarlenDynamicPersistentTileSchedulerILi128ELi96ELi256ELi128ELb0ELb1ELb1ELb0ELb1ELb1EEEEEEEEEvNT_6ParamsE)
        .other          _ZN7cutlass13device_kernelIN5flash11enable_sm90INS1_16FlashAttnFwdSm90INS1_25CollectiveMainloopFwdSm90ILi2EN4cute5tupleIJNS5_1CILi1EEES8_S8_EEENS6_IJNS7_ILi128EEENS7_ILi96EEENS7_ILi192EEEEEELi128ENS_10bfloat16_tEfNS_4arch4Sm90ELb0ELb0ELb0ELb1ELb1ELb0ELb0ELb1ELb1ELb1ELb0ELb0EEENS1_21CollectiveEpilogueFwdINS6_IJSA_SA_SB_EEES9_SE_SG_Li256ELb1ELb1ELb0ELb0EEENS1_36VarlenDynamicPersistentTileSchedulerILi128ELi96ELi256ELi128ELb0ELb1ELb1ELb0ELb1ELb1EEEEEEEEEvNT_6ParamsE,@"STO_CUDA_ENTRY STV_DEFAULT"
_ZN7cutlass13device_kernelIN5flash11enable_sm90INS1_16FlashAttnFwdSm90INS1_25CollectiveMainloopFwdSm90ILi2EN4cute5tupleIJNS5_1CILi1EEES8_S8_EEENS6_IJNS7_ILi128EEENS7_ILi96EEENS7_ILi192EEEEEELi128ENS_10bfloat16_tEfNS_4arch4Sm90ELb0ELb0ELb0ELb1ELb1ELb0ELb0ELb1ELb1ELb1ELb0ELb0EEENS1_21CollectiveEpilogueFwdINS6_IJSA_SA_SB_EEES9_SE_SG_Li256ELb1ELb1ELb0ELb0EEENS1_36VarlenDynamicPersistentTileSchedulerILi128ELi96ELi256ELi128ELb0ELb1ELb1ELb0ELb1ELb1EEEEEEEEEvNT_6ParamsE:
        /* <DEDUP_REMOVED lines=45> */
.L_x_182:
        /* <DEDUP_REMOVED lines=22> */
.L_x_183:
        /* <DEDUP_REMOVED lines=18> */
.L_x_184:
        /* <DEDUP_REMOVED lines=22> */
.L_x_185:
        /* <DEDUP_REMOVED lines=22> */
.L_x_186:
[----:B------:R-:W-:Y:S01]  /*0810*/  ISETP.NE.AND P0, PT, R2, RZ, PT ;  /* 0x000000ff0200720c */ /* 0x000fe20003f05270 */
[----:B------:R-:W-:Y:S01]  /*0820*/  IMAD.MOV.U32 R2, RZ, RZ, 0x1 ;  /* 0x00000001ff027424 */ /* 0x000fe200078e00ff */
[----:B------:R-:W-:Y:S01]  /*0830*/  NOP ;  /* 0x0000000000007918 */ /* 0x000fe20000000000 */
[----:B------:R-:W-:-:S03]  /*0840*/  ULDC.64 UR56, c[0x0][0x208] ;  /* 0x0000820000387ab9 */ /* 0x000fc60000000a00 */
[----:B------:R-:W-:-:S05]  /*0850*/  SEL R2, R2, 0x2, !P0 ;  /* 0x0000000202027807 */ /* 0x000fca0004000000 */
[----:B------:R0:W-:Y:S02]  /*0860*/  STL [R1+0x4], R2 ;  /* 0x0000040201007387 */ /* 0x0001e40000100800 */
[----:B01234-:R-:W-:Y:S06]  /*0870*/  BAR.SYNC.DEFER_BLOCKING 0x0 ;  /* 0x0000000000007b1d */ /* 0x01ffec0000010000 */
[----:B------:R-:W-:Y:S05]  /*0880*/  @!P0 BRA `(.L_x_187) ;  /* 0x0000007400408947 */ /* 0x000fea0003800000 */
.L_x_188:
[----:B------:R-:W-:-:S08]  /*0890*/  NOP ;  /* 0x0000000000007918 */ /* 0x000fd00000000000 */
[----:B------:R-:W0:Y:S02]  /*08a0*/  USETMAXREG.TRY_ALLOC.CTAPOOL UP0, 0xe8 ;  /* 0x000000e8000079c8 */ /* 0x000e240008000600 */
[----:B0-----:R-:W-:-:S13]  /*08b0*/  PLOP3.LUT P0, PT, PT, PT, UP0, 0x80, 0x0 ;  /* 0x000000000000781c */ /* 0x001fda0003f0f008 */
[----:B------:R-:W-:Y:S05]  /*08c0*/  @!P0 BRA `(.L_x_188) ;  /* 0xfffffffc00f08947 */ /* 0x000fea000383ffff */
[----:B------:R-:W0:Y:S08]  /*08d0*/  S2UR UR5, SR_CgaCtaId ;  /* 0x00000000000579c3 */ /* 0x000e300000008800 */
[----:B------:R-:W-:Y:S06]  /*08e0*/  BAR.ARV 0x8, 0x180 ;  /* 0x0206000000007b1d */ /* 0x000fec0000002000 */
[----:B------:R-:W-:-:S02]  /*08f0*/  UMOV UR4, 0x400 ;  /* 0x0000040000047882 */ /* 0x000fc40000000000 */
[----:B------:R-:W-:Y:S01]  /*0900*/  BAR.SYNC.DEFER_BLOCKING 0x5, 0x180 ;  /* 0x0146000000007b1d */ /* 0x000fe20000010000 */
[----:B0-----:R-:W-:-:S09]  /*0910*/  ULEA UR4, UR5, UR4, 0x18 ;  /* 0x0000000405047291 */ /* 0x001fd2000f8ec03f */
[----:B------:R-:W0:Y:S01]  /*0920*/  LDS.128 R48, [UR4+0x2a8d0] ;  /* 0x02a8d004ff307984 */ /* 0x000e220008000c00 */
[----:B------:R-:W-:Y:S01]  /*0930*/  ULDC UR4, c[0x0][0xc3c] ;  /* 0x00030f0000047ab9 */ /* 0x000fe20000000800 */
[----:B------:R-:W-:Y:S06]  /*0940*/  BAR.ARV 0x4, 0x180 ;  /* 0x0106000000007b1d */ /* 0x000fec0000002000 */
[----:B0-----:R-:W-:-:S13]  /*0950*/  ISETP.GE.AND P0, PT, R51, UR4, PT ;  /* 0x0000000433007c0c */ /* 0x001fda000bf06270 */
[----:B------:R-:W-:Y:S05]  /*0960*/  @P0 EXIT ;  /* 0x000000000000094d */ /* 0x000fea0003800000 */
[----:B------:R-:W2:Y:S01]  /*0970*/  LDL.LU R10, [R1+0x4] ;  /* 0x00000400010a7983 */ /* 0x000ea20000300800 */
[----:B------:R-:W0:Y:S02]  /*0980*/  S2R R0, SR_TID.X ;  /* 0x0000000000007919 */ /* 0x000e240000002100 */
[----:B0-----:R-:W-:-:S05]  /*0990*/  VIADD R171, R0, 0xffffff80 ;  /* 0xffffff8000ab7836 */ /* 0x001fca0000000000 */
[----:B------:R-:W-:-:S04]  /*09a0*/  SHF.R.S32.HI R0, RZ, 0x1f, R171 ;  /* 0x0000001fff007819 */ /* 0x000fc800000114ab */
[----:B------:R-:W-:-:S04]  /*09b0*/  LEA.HI R3, R0, R171, RZ, 0x7 ;  /* 0x000000ab00037211 */ /* 0x000fc800078f38ff */
[----:B------:R-:W-:Y:S02]  /*09c0*/  LOP3.LUT R2, R3, 0xffffff80, RZ, 0xc0, !PT ;  /* 0xffffff8003027812 */ /* 0x000fe400078ec0ff */
[----:B------:R-:W-:-:S03]  /*09d0*/  LEA.HI R4, R0, R171, RZ, 0x5 ;  /* 0x000000ab00047211 */ /* 0x000fc600078f28ff */
[----:B------:R-:W-:Y:S01]  /*09e0*/  IMAD.IADD R163, R171, 0x1, -R2 ;  /* 0x00000001aba37824 */ /* 0x000fe200078e0a02 */
[----:B------:R-:W-:Y:S01]  /*09f0*/  LEA.HI R2, R0, R171, RZ, 0x4 ;  /* 0x000000ab00027211 */ /* 0x000fe200078f20ff */
[----:B------:R-:W-:-:S03]  /*0a00*/  IMAD.SHL.U32 R6, R4, 0x20, RZ ;  /* 0x0000002004067824 */ /* 0x000fc600078e00ff */
[----:B------:R-:W-:Y:S02]  /*0a10*/  SHF.R.S32.HI R5, RZ, 0x4, R2 ;  /* 0x00000004ff057819 */ /* 0x000fe40000011402 */
[----:B------:R-:W-:Y:S02]  /*0a20*/  SHF.R.S32.HI R8, RZ, 0x1f, R163 ;  /* 0x0000001fff087819 */ /* 0x000fe400000114a3 */
[C---:B------:R-:W-:Y:S02]  /*0a30*/  LOP3.LUT R4, R2.reuse, 0x3fffff0, RZ, 0xc0, !PT ;  /* 0x03fffff002047812 */ /* 0x040fe400078ec0ff */
[----:B------:R-:W-:Y:S02]  /*0a40*/  LEA.HI R2, R2, R5, RZ, 0x1 ;  /* 0x0000000502027211 */ /* 0x000fe400078f08ff */
[----:B------:R-:W-:Y:S02]  /*0a50*/  LEA.HI R9, R8, R163, RZ, 0x2 ;  /* 0x000000a308097211 */ /* 0x000fe400078f10ff */
[----:B------:R-:W-:-:S02]  /*0a60*/  LOP3.LUT R7, R6, 0xfffffc00, RZ, 0xc0, !PT ;  /* 0xfffffc0006077812 */ /* 0x000fc400078ec0ff */
[----:B------:R-:W-:Y:S02]  /*0a70*/  IADD3 R4, R171, -R4, RZ ;  /* 0x80000004ab047210 */ /* 0x000fe40007ffe0ff */
[----:B------:R-:W-:Y:S02]  /*0a80*/  LOP3.LUT R2, R2, 0x1ffffffe, RZ, 0xc0, !PT ;  /* 0x1ffffffe02027812 */ /* 0x000fe400078ec0ff */
[----:B------:R-:W-:Y:S01]  /*0a90*/  SHF.R.S32.HI R6, RZ, 0x2, R9 ;  /* 0x00000002ff067819 */ /* 0x000fe20000011409 */
[----:B------:R-:W-:Y:S01]  /*0aa0*/  IMAD R7, R4, 0x40, R7 ;  /* 0x0000004004077824 */ /* 0x000fe200078e0207 */
[----:B------:R-:W-:Y:S02]  /*0ab0*/  SHF.R.S32.HI R11, RZ, 0x1f, R9 ;  /* 0x0000001fff0b7819 */ /* 0x000fe40000011409 */
[----:B------:R-:W-:Y:S01]  /*0ac0*/  LEA.HI R4, R0, R171, RZ, 0x2 ;  /* 0x000000ab00047211 */ /* 0x000fe200078f10ff */
[----:B------:R-:W-:Y:S01]  /*0ad0*/  IMAD.IADD R2, R5, 0x1, -R2 ;  /* 0x0000000105027824 */ /* 0x000fe200078e0a02 */
[----:B------:R-:W-:-:S02]  /*0ae0*/  LEA.HI R11, R11, R6, RZ, 0x3 ;  /* 0x000000060b0b7211 */ /* 0x000fc400078f18ff */
[----:B------:R-:W-:Y:S02]  /*0af0*/  SHF.R.S32.HI R164, RZ, 0x7, R3 ;  /* 0x00000007ffa47819 */ /* 0x000fe40000011403 */
[----:B------:R-:W-:Y:S02]  /*0b00*/  LEA.HI R0, R0, R171, RZ, 0x3 ;  /* 0x000000ab00007211 */ /* 0x000fe400078f18ff */
[----:B------:R-:W-:Y:S01]  /*0b10*/  LOP3.LUT R4, R4, 0xfffffffc, RZ, 0xc0, !PT ;  /* 0xfffffffc04047812 */ /* 0x000fe200078ec0ff */
[----:B------:R-:W-:Y:S01]  /*0b20*/  IMAD R168, R2, 0x8, R7 ;  /* 0x0000000802a87824 */ /* 0x000fe200078e0207 */
[----:B------:R-:W-:Y:S02]  /*0b30*/  LOP3.LUT R11, R11, 0xfffffff8, RZ, 0xc0, !PT ;  /* 0xfffffff80b0b7812 */ /* 0x000fe400078ec0ff */
[----:B------:R-:W-:Y:S02]  /*0b40*/  LEA.HI R8, R8, R163, RZ, 0x5 ;  /* 0x000000a308087211 */ /* 0x000fe400078f28ff */
[----:B------:R-:W-:-:S02]  /*0b50*/  LEA.HI R3, R3, R164, RZ, 0x1 ;  /* 0x000000a403037211 */ /* 0x000fc400078f08ff */
[----:B------:R-:W-:Y:S02]  /*0b60*/  LOP3.LUT R2, R0, 0xfffffff8, RZ, 0xc0, !PT ;  /* 0xfffffff800027812 */ /* 0x000fe400078ec0ff */
[----:B------:R-:W-:Y:S01]  /*0b70*/  IADD3 R4, R171, -R4, RZ ;  /* 0x80000004ab047210 */ /* 0x000fe20007ffe0ff */
[----:B------:R-:W-:Y:S01]  /*0b80*/  IMAD.IADD R11, R6, 0x1, -R11 ;  /* 0x00000001060b7824 */ /* 0x000fe200078e0a0b */
[----:B------:R-:W-:Y:S02]  /*0b90*/  SHF.R.S32.HI R8, RZ, 0x5, R8 ;  /* 0x00000005ff087819 */ /* 0x000fe40000011408 */
[----:B------:R-:W-:Y:S01]  /*0ba0*/  LOP3.LUT R3, R3, 0x3fffffe, RZ, 0xc0, !PT ;  /* 0x03fffffe03037812 */ /* 0x000fe200078ec0ff */
[----:B------:R-:W-:Y:S01]  /*0bb0*/  IMAD.IADD R19, R171, 0x1, -R2 ;  /* 0x00000001ab137824 */ /* 0x000fe200078e0a02 */
[----:B------:R-:W-:Y:S01]  /*0bc0*/  LEA.HI R5, R4, R4, RZ, 0x1 ;  /* 0x0000000404057211 */ /* 0x000fe200078f08ff */
[----:B------:R-:W-:Y:S01]  /*0bd0*/  IMAD R8, R8, 0x10, R11 ;  /* 0x0000001008087824 */ /* 0x000fe200078e020b */
[----:B------:R-:W-:Y:S01]  /*0be0*/  LOP3.LUT R6, R9, 0x7ffffffc, RZ, 0xc0, !PT ;  /* 0x7ffffffc09067812 */ /* 0x000fe200078ec0ff */
[----:B------:R-:W-:Y:S01]  /*0bf0*/  IMAD.IADD R3, R164, 0x1, -R3 ;  /* 0x00000001a4037824 */ /* 0x000fe200078e0a03 */
[----:B------:R-:W-:Y:S01]  /*0c00*/  LOP3.LUT R5, R5, 0x1ffffffe, RZ, 0xc0, !PT ;  /* 0x1ffffffe05057812 */ /* 0x000fe200078ec0ff */
[----:B------:R-:W-:-:S02]  /*0c10*/  IMAD.SHL.U32 R2, R19, 0x8, RZ ;  /* 0x0000000813027824 */ /* 0x000fc400078e00ff */
[----:B------:R-:W-:Y:S01]  /*0c20*/  IMAD.MOV.U32 R167, RZ, RZ, -0x2 ;  /* 0xfffffffeffa77424 */ /* 0x000fe200078e00ff */
[----:B------:R-:W-:Y:S01]  /*0c30*/  LEA R165, R3, R8, 0x6 ;  /* 0x0000000803a57211 */ /* 0x000fe200078e30ff */
[----:B------:R-:W-:Y:S02]  /*0c40*/  VIADD R17, R2, 0x40 ;  /* 0x0000004002117836 */ /* 0x000fe40000000000 */
[----:B------:R-:W-:Y:S02]  /*0c50*/  IMAD.IADD R6, R163, 0x1, -R6 ;  /* 0x00000001a3067824 */ /* 0x000fe400078e0a06 */
[----:B------:R-:W-:Y:S01]  /*0c60*/  IMAD.IADD R166, R4, 0x1, -R5 ;  /* 0x0000000104a67824 */ /* 0x000fe200078e0a05 */
[----:B------:R-:W-:Y:S01]  /*0c70*/  SHF.R.S32.HI R161, RZ, 0x3, R0 ;  /* 0x00000003ffa17819 */ /* 0x000fe20000011400 */
[----:B------:R-:W-:Y:S01]  /*0c80*/  IMAD R167, R6, R167, 0x60 ;  /* 0x0000006006a77424 */ /* 0x000fe200078e02a7 */
[----:B------:R-:W-:Y:S01]  /*0c90*/  SHF.R.S32.HI R170, RZ, 0x1f, R2 ;  /* 0x0000001fffaa7819 */ /* 0x000fe20000011402 */
[----:B------:R-:W-:Y:S01]  /*0ca0*/  IMAD.MOV.U32 R162, RZ, RZ, RZ ;  /* 0x000000ffffa27224 */ /* 0x000fe200078e00ff */
[----:B------:R-:W-:Y:S01]  /*0cb0*/  SHF.R.S32.HI R169, RZ, 0x1f, R17 ;  /* 0x0000001fffa97819 */ /* 0x000fe20000011411 */
[----:B------:R-:W-:Y:S01]  /*0cc0*/  IMAD R166, R166, 0x8, R165 ;  /* 0x00000008a6a67824 */ /* 0x000fe200078e02a5 */
[----:B------:R-:W-:Y:S01]  /*0cd0*/  UMOV UR36, URZ ;  /* 0x0000003f00247c82 */ /* 0x000fe20008000000 */
[----:B------:R-:W-:Y:S01]  /*0ce0*/  UMOV UR37, URZ ;  /* 0x0000003f00257c82 */ /* 0x000fe20008000000 */
[----:B--2---:R-:W-:-:S07]  /*0cf0*/  LOP3.LUT R16, R10, 0x1, RZ, 0xfc, !PT ;  /* 0x000000010a107812 */ /* 0x004fce00078efcff */
.L_x_234:
[----:B0--34-:R-:W0:Y:S01]  /*0d00*/  LDC.64 R4, c[0x0][0xc88] ;  /* 0x00032200ff047b82 */ /* 0x019e220000000a00 */
[----:B------:R-:W-:Y:S01]  /*0d10*/  ULDC.64 UR4, c[0x0][0xa28] ;  /* 0x00028a0000047ab9 */ /* 0x000fe20000000a00 */
[----:B------:R-:W-:Y:S01]  /*0d20*/  IMAD.MOV.U32 R3, RZ, RZ, RZ ;  /* 0x000000ffff037224 */ /* 0x000fe200078e00ff */
[----:B------:R-:W-:Y:S01]  /*0d30*/  ULDC.64 UR6, c[0x0][0xa20] ;  /* 0x0002880000067ab9 */ /* 0x000fe20000000a00 */
[----:B0-----:R-:W-:-:S05]  /*0d40*/  IMAD.WIDE R4, R51, 0x4, R4 ;  /* 0x0000000433047825 */ /* 0x001fca00078e0204 */
[----:B--2---:R-:W2:Y:S01]  /*0d50*/  LDG.E R18, desc[UR56][R4.64] ;  /* 0x0000003804127981 */ /* 0x004ea2000c1e1900 */
[----:B------:R-:W-:-:S04]  /*0d60*/  ISETP.NE.U32.AND P0, PT, RZ, UR4, PT ;  /* 0x00000004ff007c0c */ /* 0x000fc8000bf05070 */
[----:B------:R-:W-:Y:S02]  /*0d70*/  ISETP.NE.AND.EX P0, PT, RZ, UR5, PT, P0 ;  /* 0x00000005ff007c0c */ /* 0x000fe4000bf05300 */
[----:B--2---:R-:W-:-:S11]  /*0d80*/  SHF.R.S32.HI R160, RZ, 0x1f, R18 ;  /* 0x0000001fffa07819 */ /* 0x004fd60000011412 */
[----:B------:R-:W-:-:S04]  /*0d90*/  @P0 LEA R6, P1, R18, UR4, 0x2 ;  /* 0x0000000412060c11 */ /* 0x000fc8000f8210ff */
[----:B------:R-:W-:Y:S01]  /*0da0*/  @P0 LEA.HI.X R7, R18, UR5, R160, 0x2, P1 ;  /* 0x0000000512070c11 */ /* 0x000fe200088f14a0 */
[----:B------:R-:W-:-:S04]  /*0db0*/  ULDC.64 UR4, c[0x0][0x418] ;  /* 0x0001060000047ab9 */ /* 0x000fc80000000a00 */
[----:B------:R0:W5:Y:S01]  /*0dc0*/  @P0 LDG.E R3, desc[UR56][R6.64] ;  /* 0x0000003806030981 */ /* 0x000162000c1e1900 */
[----:B------:R-:W-:Y:S01]  /*0dd0*/  ISETP.NE.U32.AND P0, PT, RZ, UR6, PT ;  /* 0x00000006ff007c0c */ /* 0x000fe2000bf05070 */
[----:B------:R-:W-:-:S03]  /*0de0*/  UISETP.NE.U32.AND UP0, UPT, UR4, URZ, UPT ;  /* 0x0000003f0400728c */ /* 0x000fc6000bf05070 */
[----:B------:R-:W-:Y:S01]  /*0df0*/  ISETP.NE.AND.EX P0, PT, RZ, UR7, PT, P0 ;  /* 0x00000007ff007c0c */ /* 0x000fe2000bf05300 */
[----:B------:R-:W-:Y:S01]  /*0e00*/  UISETP.NE.AND.EX UP0, UPT, UR5, URZ, UPT, UP0 ;  /* 0x0000003f0500728c */ /* 0x000fe2000bf05300 */
[----:B------:R-:W-:Y:S02]  /*0e10*/  ULDC UR4, c[0x0][0x424] ;  /* 0x0001090000047ab9 */ /* 0x000fe40000000800 */
[----:B------:R-:W-:Y:S01]  /*0e20*/  ULDC UR5, c[0x0][0x2f0] ;  /* 0x0000bc0000057ab9 */ /* 0x000fe20000000800 */
[----:B------:R-:W-:-:S04]  /*0e30*/  USEL UR4, UR4, 0x1, UP0 ;  /* 0x0000000104047887 */ /* 0x000fc80008000000 */
[----:B------:R-:W-:-:S04]  /*0e40*/  UIMAD UR4, UR4, UR5, URZ ;  /* 0x00000005040472a4 */ /* 0x000fc8000f8e023f */
[C---:B------:R-:W-:Y:S02]  /*0e50*/  @P0 LEA R4, P1, R18.reuse, UR6, 0x2 ;  /* 0x0000000612040c11 */ /* 0x040fe4000f8210ff */
[----:B------:R-:W-:Y:S02]  /*0e60*/  MOV R72, UR4 ;  /* 0x0000000400487c02 */ /* 0x000fe40008000f00 */
[----:B------:R-:W-:-:S05]  /*0e70*/  @P0 LEA.HI.X R5, R18, UR7, R160, 0x2, P1 ;  /* 0x0000000712050c11 */ /* 0x000fca00088f14a0 */
[----:B------:R0:W5:Y:S01]  /*0e80*/  @P0 LDG.E R72, desc[UR56][R4.64] ;  /* 0x0000003804480981 */ /* 0x000162000c1e1900 */
[----:B------:R-:W-:Y:S05]  /*0e90*/  @P0 BRA `(.L_x_189) ;  /* 0x0000000000240947 */ /* 0x000fea0003800000 */
[----:B------:R-:W-:Y:S02]  /*0ea0*/  ULDC.64 UR4, c[0x0][0xa08] ;  /* 0x0002820000047ab9 */ /* 0x000fe40000000a00 */
[----:B------:R-:W-:-:S04]  /*0eb0*/  ISETP.NE.U32.AND P0, PT, RZ, UR4, PT ;  /* 0x00000004ff007c0c */ /* 0x000fc8000bf05070 */
[----:B------:R-:W-:-:S13]  /*0ec0*/  ISETP.NE.AND.EX P0, PT, RZ, UR5, PT, P0 ;  /* 0x00000005ff007c0c */ /* 0x000fda000bf05300 */
[----:B------:R-:W-:Y:S05]  /*0ed0*/  @!P0 BRA `(.L_x_189) ;  /* 0x0000000000148947 */ /* 0x000fea0003800000 */
[----:B0-----:R-:W0:Y:S02]  /*0ee0*/  LDC.64 R4, c[0x0][0xa08] ;  /* 0x00028200ff047b82 */ /* 0x001e240000000a00 */
[----:B0-----:R-:W-:-:S05]  /*0ef0*/  IMAD.WIDE R4, R18, 0x4, R4 ;  /* 0x0000000412047825 */ /* 0x001fca00078e0204 */
[----:B-----5:R-:W2:Y:S04]  /*0f00*/  LDG.E R72, desc[UR56][R4.64] ;  /* 0x0000003804487981 */ /* 0x020ea8000c1e1900 */
[----:B------:R-:W2:Y:S02]  /*0f10*/  LDG.E R7, desc[UR56][R4.64+0x4] ;  /* 0x0000043804077981 */ /* 0x000ea4000c1e1900 */
[----:B--2---:R-:W-:-:S07]  /*0f20*/  IMAD.IADD R72, R7, 0x1, -R72 ;  /* 0x0000000107487824 */ /* 0x004fce00078e0a48 */
.L_x_189:
[----:B-----5:R-:W-:Y:S01]  /*0f30*/  IMAD.IADD R72, R72, 0x1, -R3 ;  /* 0x0000000148487824 */ /* 0x020fe200078e0a03 */
[----:B------:R-:W-:Y:S01]  /*0f40*/  PLOP3.LUT P0, PT, PT, PT, PT, 0x80, 0x0 ;  /* 0x000000000000781c */ /* 0x000fe20003f0f070 */
[----:B------:R-:W-:Y:S01]  /*0f50*/  IMAD.MOV.U32 R23, RZ, RZ, R49 ;  /* 0x000000ffff177224 */ /* 0x000fe200078e0031 */
[----:B------:R-:W-:Y:S01]  /*0f60*/  CS2R R20, SRZ ;  /* 0x0000000000147805 */ /* 0x000fe2000001ff00 */
[C---:B------:R-:W-:Y:S01]  /*0f70*/  VIADD R0, R72.reuse, 0x5f ;  /* 0x0000005f48007836 */ /* 0x040fe20000000000 */
[----:B------:R-:W-:Y:S01]  /*0f80*/  ISETP.GE.AND P1, PT, R72, 0x1, PT ;  /* 0x000000014800780c */ /* 0x000fe20003f26270 */
[----:B------:R-:W-:Y:S01]  /*0f90*/  IMAD.MOV.U32 R22, RZ, RZ, R50 ;  /* 0x000000ffff167224 */ /* 0x000fe200078e0032 */
[----:B------:R-:W-:Y:S01]  /*0fa0*/  CS2R R86, SRZ ;  /* 0x0000000000567805 */ /* 0x000fe2000001ff00 */
[----:B------:R-:W-:Y:S01]  /*0fb0*/  IMAD.HI R0, R0, 0x2aaaaaab, RZ ;  /* 0x2aaaaaab00007827 */ /* 0x000fe200078e02ff */
[----:B------:R-:W-:Y:S02]  /*0fc0*/  CS2R R84, SRZ ;  /* 0x0000000000547805 */ /* 0x000fe4000001ff00 */
[----:B------:R-:W-:-:S02]  /*0fd0*/  CS2R R82, SRZ ;  /* 0x0000000000527805 */ /* 0x000fc4000001ff00 */
[----:B------:R-:W-:Y:S02]  /*0fe0*/  CS2R R80, SRZ ;  /* 0x0000000000507805 */ /* 0x000fe4000001ff00 */
[----:B------:R-:W-:Y:S02]  /*0ff0*/  CS2R R78, SRZ ;  /* 0x00000000004e7805 */ /* 0x000fe4000001ff00 */
[----:B------:R-:W-:Y:S02]  /*1000*/  SHF.R.U32.HI R3, RZ, 0x1f, R0 ;  /* 0x0000001fff037819 */ /* 0x000fe40000011600 */
[----:B------:R-:W-:Y:S02]  /*1010*/  CS2R R76, SRZ ;  /* 0x00000000004c7805 */ /* 0x000fe4000001ff00 */
[----:B------:R-:W-:Y:S02]  /*1020*/  CS2R R74, SRZ ;  /* 0x00000000004a7805 */ /* 0x000fe4000001ff00 */
[----:B------:R-:W-:-:S02]  /*1030*/  MOV R73, RZ ;  /* 0x000000ff00497202 */ /* 0x000fc40000000f00 */
[----:B------:R-:W-:Y:S02]  /*1040*/  CS2R R32, SRZ ;  /* 0x0000000000207805 */ /* 0x000fe4000001ff00 */
[----:B------:R-:W-:Y:S02]  /*1050*/  LEA.HI.SX32 R88, R0, R3, 0x1c ;  /* 0x0000000300587211 */ /* 0x000fe400078fe2ff */
        /* <DEDUP_REMOVED lines=9> */
[----:B------:R-:W-:Y:S01]  /*10f0*/  CS2R R52, SRZ ;  /* 0x0000000000347805 */ /* 0x000fe2000001ff00 */
[----:B------:R-:W-:Y:S01]  /*1100*/  IMAD.MOV.U32 R3, RZ, RZ, RZ ;  /* 0x000000ffff037224 */ /* 0x000fe200078e00ff */
        /* <DEDUP_REMOVED lines=8> */
[----:B------:R-:W-:Y:S01]  /*1190*/  CS2R R92, SRZ ;  /* 0x00000000005c7805 */ /* 0x000fe2000001ff00 */
[----:B------:R-:W-:Y:S01]  /*11a0*/  IMAD.MOV.U32 R89, RZ, RZ, RZ ;  /* 0x000000ffff597224 */ /* 0x000fe200078e00ff */
[----:B------:R-:W-:Y:S02]  /*11b0*/  CS2R R94, SRZ ;  /* 0x00000000005e7805 */ /* 0x000fe4000001ff00 */
[----:B0-----:R-:W-:Y:S01]  /*11c0*/  CS2R R6, SRZ ;  /* 0x0000000000067805 */ /* 0x001fe2000001ff00 */
[----:B------:R-:W-:Y:S02]  /*11d0*/  IMAD.MOV.U32 R8, RZ, RZ, RZ ;  /* 0x000000ffff087224 */ /* 0x000fe400078e00ff */
[----:B------:R-:W-:Y:S02]  /*11e0*/  IMAD.MOV.U32 R10, RZ, RZ, RZ ;  /* 0x000000ffff0a7224 */ /* 0x000fe400078e00ff */
[----:B------:R-:W-:Y:S01]  /*11f0*/  IMAD.MOV.U32 R12, RZ, RZ, RZ ;  /* 0x000000ffff0c7224 */ /* 0x000fe200078e00ff */
[----:B------:R-:W-:Y:S06]  /*1200*/  @!P1 BRA `(.L_x_190) ;  /* 0x0000004800f49947 */ /* 0x000fec0003800000 */
[----:B------:R-:W0:Y:S01]  /*1210*/  SHFL.IDX PT, R0, R164, RZ, 0x1f ;  /* 0x00001fffa4007589 */ /* 0x000e2200000e0000 */
[----:B------:R-:W1:Y:S01]  /*1220*/  S2UR UR39, SR_CgaCtaId ;  /* 0x00000000002779c3 */ /* 0x000e620000008800 */
[----:B------:R-:W-:Y:S01]  /*1230*/  UMOV UR6, 0x400 ;  /* 0x0000040000067882 */ /* 0x000fe20000000000 */
[----:B0-----:R-:W-:Y:S01]  /*1240*/  R2UR UR4, R0 ;  /* 0x00000000000472ca */ /* 0x001fe200000e0000 */
[----:B-1----:R-:W-:-:S04]  /*1250*/  ULEA UR38, UR39, UR6, 0x18 ;  /* 0x0000000627267291 */ /* 0x002fc8000f8ec03f */
[----:B------:R-:W-:-:S04]  /*1260*/  UIADD3 UR6, UR38, 0xc400, URZ ;  /* 0x0000c40026067890 */ /* 0x000fc8000fffe03f */
[----:B------:R-:W-:-:S04]  /*1270*/  ULOP3.LUT UP0, URZ, UR6, 0x1bf, URZ, 0xc0, !UPT ;  /* 0x000001bf063f7892 */ /* 0x000fc8000f80c03f */
[----:B------:R-:W-:Y:S02]  /*1280*/  ULEA.HI UR5, UR4, UR4, URZ, 0x1 ;  /* 0x0000000404057291 */ /* 0x000fe4000f8f083f */
[----:B------:R-:W-:Y:S02]  /*1290*/  PLOP3.LUT P0, PT, PT, PT, UP0, 0x80, 0x0 ;  /* 0x000000000000781c */ /* 0x000fe40003f0f008 */
[----:B------:R-:W-:-:S04]  /*12a0*/  ULOP3.LUT UR5, UR5, 0x1e, URZ, 0xc0, !UPT ;  /* 0x0000001e05057892 */ /* 0x000fc8000f8ec03f */
[----:B------:R-:W-:-:S04]  /*12b0*/  UIADD3 UR5, UR4, -UR5, URZ ;  /* 0x8000000504057290 */ /* 0x000fc8000fffe03f */
[----:B------:R-:W-:-:S04]  /*12c0*/  ULEA UR5, UR5, UR6, 0xd ;  /* 0x0000000605057291 */ /* 0x000fc8000f8e683f */
[----:B------:R-:W-:-:S04]  /*12d0*/  USHF.R.U32.HI UR5, URZ, 0x4, UR5 ;  /* 0x000000043f057899 */ /* 0x000fc80008011605 */
[----:B------:R-:W-:Y:S01]  /*12e0*/  ULOP3.LUT UR52, UR5, 0x3fff, URZ, 0xc0, !UPT ;  /* 0x00003fff05347892 */ /* 0x000fe2000f8ec03f */
[----:B------:R-:W-:Y:S11]  /*12f0*/  @!P0 BRA `(.L_x_191) ;  /* 0x0000000000408947 */ /* 0x000ff60003800000 */
[----:B------:R-:W-:Y:S01]  /*1300*/  MOV R0, 0x0 ;  /* 0x0000000000007802 */ /* 0x000fe20000000f00 */
[----:B------:R-:W-:Y:S01]  /*1310*/  ULDC.64 UR4, c[0x4][0xf0] ;  /* 0x01003c0000047ab9 */ /* 0x000fe20000000a00 */
[----:B------:R-:W-:Y:S01]  /*1320*/  ULDC.64 UR6, c[0x4][0x38] ;  /* 0x01000e0000067ab9 */ /* 0x000fe20000000a00 */
[----:B------:R-:W-:Y:S01]  /*1330*/  MOV R4, UR4 ;  /* 0x0000000400047c02 */ /* 0x000fe20008000f00 */
[----:B------:R0:W1:Y:S01]  /*1340*/  LDC.64 R14, c[0x4][R0] ;  /* 0x01000000000e7b82 */ /* 0x0000620000000a00 */
[----:B------:R-:W-:Y:S01]  /*1350*/  IMAD.U32 R5, RZ, RZ, UR5 ;  /* 0x00000005ff057e24 */ /* 0x000fe2000f8e00ff */
[----:B------:R-:W-:Y:S01]  /*1360*/  ULDC.64 UR4, c[0x4][0xf8] ;  /* 0x01003e0000047ab9 */ /* 0x000fe20000000a00 */
[----:B------:R-:W-:Y:S01]  /*1370*/  IMAD.U32 R10, RZ, RZ, UR6 ;  /* 0x00000006ff0a7e24 */ /* 0x000fe2000f8e00ff */
[----:B------:R-:W-:Y:S01]  /*1380*/  MOV R8, 0x70 ;  /* 0x0000007000087802 */ /* 0x000fe20000000f00 */
[----:B------:R-:W-:Y:S02]  /*1390*/  IMAD.U32 R6, RZ, RZ, UR4 ;  /* 0x00000004ff067e24 */ /* 0x000fe4000f8e00ff */
[----:B------:R-:W-:-:S02]  /*13a0*/  IMAD.U32 R7, RZ, RZ, UR5 ;  /* 0x00000005ff077e24 */ /* 0x000fc4000f8e00ff */
[----:B------:R-:W-:Y:S02]  /*13b0*/  IMAD.U32 R11, RZ, RZ, UR7 ;  /* 0x00000007ff0b7e24 */ /* 0x000fe4000f8e00ff */
[----:B------:R-:W-:Y:S02]  /*13c0*/  IMAD.MOV.U32 R12, RZ, RZ, 0x1 ;  /* 0x00000001ff0c7424 */ /* 0x000fe400078e00ff */
[----:B0-----:R-:W-:-:S07]  /*13d0*/  IMAD.MOV.U32 R13, RZ, RZ, RZ ;  /* 0x000000ffff0d7224 */ /* 0x001fce00078e00ff */
[----:B------:R-:W-:-:S07]  /*13e0*/  LEPC R20, `(.L_x_191) ;  /* 0x000000001014794e */ /* 0x000fce0000000000 */
[----:B-1----:R-:W-:Y:S05]  /*13f0*/  CALL.ABS.NOINC R14 ;  /* 0x000000000e007343 */ /* 0x002fea0003c00000 */
.L_x_191:
[----:B------:R-:W-:Y:S02]  /*1400*/  LEA.HI R0, R162, R162, RZ, 0x1 ;  /* 0x000000a2a2007211 */ /* 0x000fe400078f08ff */
[----:B------:R-:W-:Y:S02]  /*1410*/  ISETP.NE.AND P0, PT, R16, 0x3, PT ;  /* 0x000000031000780c */ /* 0x000fe40003f05270 */
[----:B------:R-:W-:-:S05]  /*1420*/  LOP3.LUT R3, R0, 0xfffffffe, RZ, 0xc0, !PT ;  /* 0xfffffffe00037812 */ /* 0x000fca00078ec0ff */
[----:B------:R-:W-:-:S05]  /*1430*/  IMAD.IADD R0, R162, 0x1, -R3 ;  /* 0x00000001a2007824 */ /* 0x000fca00078e0a03 */
[----:B------:R-:W-:-:S04]  /*1440*/  SHF.L.U32 R0, R0, 0x1f, RZ ;  /* 0x0000001f00007819 */ /* 0x000fc800000006ff */
[----:B------:R-:W0:Y:S02]  /*1450*/  SYNCS.PHASECHK.TRANS64.TRYWAIT P1, [UR38+0x2a800], R0 ;  /* 0x02a80000ff0075a7 */ /* 0x000e240008020166 */
[----:B0-----:R-:W-:Y:S05]  /*1460*/  @!P1 BRA `(.L_x_192) ;  /* 0x000000bc003c9947 */ /* 0x001fea0003800000 */
.L_x_321:
[----:B------:R-:W-:Y:S05]  /*1470*/  @!P0 BRA `(.L_x_193) ;  /* 0x0000000000048947 */ /* 0x000fea0003800000 */
[----:B------:R-:W-:Y:S01]  /*1480*/  BPT.TRAP 0x1 ;  /* 0x000000040000795c */ /* 0x000fe20000300000 */
.L_x_193:
[----:B------:R-:W-:Y:S02]  /*1490*/  IMAD.U32 R4, RZ, RZ, UR37 ;  /* 0x00000025ff047e24 */ /* 0x000fe4000f8e00ff */
[----:B0-----:R-:W-:-:S03]  /*14a0*/  IMAD.U32 R3, RZ, RZ, UR36 ;  /* 0x00000024ff037e24 */ /* 0x001fc6000f8e00ff */
[----:B------:R-:W-:Y:S02]  /*14b0*/  LEA R4, R4, UR38, 0x3 ;  /* 0x0000002604047c11 */ /* 0x000fe4000f8e18ff */
[----:B------:R-:W-:-:S04]  /*14c0*/  SHF.L.U32 R3, R3, 0x1f, RZ ;  /* 0x0000001f03037819 */ /* 0x000fc800000006ff */
[----:B------:R0:W1:Y:S01]  /*14d0*/  SYNCS.PHASECHK.TRANS64.TRYWAIT P1, [R4+URZ+0x2a830], R3 ;  /* 0x02a83003040075a7 */ /* 0x000062000802017f */
[----:B------:R-:W-:Y:S05]  /*14e0*/  @!P0 BRA `(.L_x_194) ;  /* 0x0000000000048947 */ /* 0x000fea0003800000 */
[----:B------:R-:W-:Y:S01]  /*14f0*/  BPT.TRAP 0x1 ;  /* 0x000000040000795c */ /* 0x000fe20000300000 */
.L_x_194:
[----:B------:R-:W-:Y:S01]  /*1500*/  MOV R87, RZ ;  /* 0x000000ff00577202 */ /* 0x000fe20000000f00 */
[----:B-1----:R-:W-:Y:S06]  /*1510*/  @P1 BRA `(.L_x_195) ;  /* 0x0000000000081947 */ /* 0x002fec0003800000 */
[----:B------:R-:W1:Y:S02]  /*1520*/  SYNCS.PHASECHK.TRANS64.TRYWAIT P1, [R4+URZ+0x2a830], R3 ;  /* 0x02a83003040075a7 */ /* 0x000e64000802017f */
[----:B-1----:R-:W-:Y:S05]  /*1530*/  @!P1 BRA `(.L_x_196) ;  /* 0x000000bc00209947 */ /* 0x002fea0003800000 */
.L_x_195:
        /* <DEDUP_REMOVED lines=8> */
[----:B------:R-:W-:Y:S01]  /*15c0*/  UMOV UR5, 0x40000040 ;  /* 0x4000004000057882 */ /* 0x000fe20000000000 */
[----:B------:R-:W-:Y:S02]  /*15d0*/  UMOV UR7, 0x40000040 ;  /* 0x4000004000077882 */ /* 0x000fe40000000000 */
[----:B------:R-:W-:Y:S02]  /*15e0*/  ULOP3.LUT UR38, UR4, 0x10000, URZ, 0xfc, !UPT ;  /* 0x0001000004267892 */ /* 0x000fe4000f8efc3f */
[----:B------:R-:W-:Y:S02]  /*15f0*/  UIADD3 UR4, UR52, 0x2, URZ ;  /* 0x0000000234047890 */ /* 0x000fe4000fffe03f */
[----:B------:R-:W-:Y:S02]  /*1600*/  UIMAD UR54, UR37, 0x900, UR38 ;  /* 0x00000900253678a4 */ /* 0x000fe4000f8e0226 */
[----:B------:R-:W-:-:S02]  /*1610*/  UIADD3 UR8, UR52, 0x4, URZ ;  /* 0x0000000434087890 */ /* 0x000fc4000fffe03f */
[----:B------:R-:W-:Y:S02]  /*1620*/  UIADD3 UR6, UR54, 0x2, URZ ;  /* 0x0000000236067890 */ /* 0x000fe4000fffe03f */
[----:B------:R-:W-:Y:S01]  /*1630*/  UIADD3 UR10, UR54, 0x4, URZ ;  /* 0x00000004360a7890 */ /* 0x000fe2000fffe03f */
[----:B------:R-:W-:Y:S02]  /*1640*/  UMOV UR9, 0x40000040 ;  /* 0x4000004000097882 */ /* 0x000fe40000000000 */
        /* <DEDUP_REMOVED lines=74> */
.L_x_197:
[----:B01----:R-:W-:Y:S01]  /*1af0*/  IMAD.IADD R3, R167, 0x1, R72 ;  /* 0x00000001a7037824 */ /* 0x003fe200078e0248 */
[----:B------:R-:W-:Y:S01]  /*1b00*/  ULDC UR6, c[0x0][0x988] ;  /* 0x0002620000067ab9 */ /* 0x000fe20000000800 */
[----:B------:R-:W-:Y:S01]  /*1b10*/  P2R R14, PR, RZ, 0x1 ;  /* 0x00000001ff0e7803 */ /* 0x000fe20000000000 */
[----:B------:R-:W-:Y:S02]  /*1b20*/  IMAD.MOV.U32 R86, RZ, RZ, R87 ;  /* 0x000000ffff567224 */ /* 0x000fe400078e0057 */
        /* <DEDUP_REMOVED lines=44> */
[----:B------:R-:W-:Y:S01]  /*1df0*/  FSEL R79, R44, -INF , P2 ;  /* 0xff8000002c4f7808 */ /* 0x000fe20001000000 */
[----:B------:R-:W-:Y:S01]  /*1e00*/  IMAD.MOV.U32 R44, RZ, RZ, R87 ;  /* 0x000000ffff2c7224 */ /* 0x000fe200078e0057 */
[----:B------:R-:W-:Y:S02]  /*1e10*/  FMNMX.FTZ R0, R77, R0, !PT ;  /* 0x000000004d007209 */ /* 0x000fe40007810000 */
[----:B------:R-:W-:Y:S02]  /*1e20*/  FSEL R21, R38, -INF , P6 ;  /* 0xff80000026157808 */ /* 0x000fe40003000000 */
        /* <DEDUP_REMOVED lines=66> */
[----:B------:R-:W-:-:S13]  /*2250*/  R2UR UR6, R4 ;  /* 0x00000000040672ca */ /* 0x000fda00000e0000 */
        /* <DEDUP_REMOVED lines=68> */
[----:B------:R-:W-:Y:S02]  /*26a0*/  FMNMX.FTZ R6, R63, R6, !PT ;  /* 0x000000063f067209 */ /* 0x000fe40007810000 */
[----:B--2---:R-:W-:Y:S02]  /*26b0*/  MOV R37, R87 ;  /* 0x0000005700257202 */ /* 0x004fe40000000f00 */
        /* <DEDUP_REMOVED lines=11> */
[----:B------:R3:W-:Y:S01]  /*2770*/  MUFU.EX2 R148, R85 ;  /* 0x0000005500947308 */ /* 0x0007e20000000800 */
[----:B--2---:R-:W-:-:S07]  /*2780*/  FMNMX.FTZ R8, R6, R5, !PT ;  /* 0x0000000506087209 */ /* 0x004fce0007810000 */
[----:B------:R-:W-:Y:S01]  /*2790*/  MUFU.EX2 R89, R89 ;  /* 0x0000005900597308 */ /* 0x000fe20000000800 */
[----:B---3--:R-:W-:Y:S01]  /*27a0*/  MOV R85, R87 ;  /* 0x0000005700557202 */ /* 0x008fe20000000f00 */
[----:B------:R-:W2:Y:S06]  /*27b0*/  SHFL.BFLY PT, R5, R8, 0x1, 0x1f ;  /* 0x0c201f0008057f89 */ /* 0x000eac00000e0000 */
[----:B------:R-:W-:Y:S08]  /*27c0*/  MUFU.EX2 R150, R91 ;  /* 0x0000005b00967308 */ /* 0x000ff00000000800 */
[----:B------:R-:W-:Y:S08]  /*27d0*/  MUFU.EX2 R93, R93 ;  /* 0x0000005d005d7308 */ /* 0x000ff00000000800 */
[----:B------:R-:W-:Y:S01]  /*27e0*/  MUFU.EX2 R152, R95 ;  /* 0x0000005f00987308 */ /* 0x000fe20000000800 */
[----:B--2---:R-:W-:-:S04]  /*27f0*/  FMNMX.FTZ R5, R8, R5, !PT ;  /* 0x0000000508057209 */ /* 0x004fc80007810000 */
[C---:B------:R-:W-:Y:S01]  /*2800*/  FSETP.NEU.FTZ.AND P1, PT, R5.reuse, -INF , PT ;  /* 0xff8000000500780b */ /* 0x040fe20003f3d000 */
[-C--:B------:R-:W-:Y:S02]  /*2810*/  FMUL.FTZ R6, R5, R0.reuse ;  /* 0x0000000005067220 */ /* 0x080fe40000410000 */
[----:B------:R-:W-:Y:S03]  /*2820*/  MUFU.EX2 R97, R97 ;  /* 0x0000006100617308 */ /* 0x000fe60000000800 */
[----:B------:R-:W-:Y:S02]  /*2830*/  FSEL R6, R6, RZ, P1 ;  /* 0x000000ff06067208 */ /* 0x000fe40000800000 */
[----:B------:R-:W-:Y:S01]  /*2840*/  ISETP.GE.AND P1, PT, R72, 0x61, PT ;  /* 0x000000614800780c */ /* 0x000fe20003f26270 */
[----:B------:R-:W-:Y:S02]  /*2850*/  IMAD.MOV.U32 R72, RZ, RZ, R87 ;  /* 0x000000ffff487224 */ /* 0x000fe400078e0057 */
        /* <DEDUP_REMOVED lines=30> */
[----:B0-----:R-:W-:-:S02]  /*2a40*/  F2FP.BF16.F32.PACK_AB R138, R29, R138 ;  /* 0x0000008a1d8a723e */ /* 0x001fc400000010ff */
[----:B------:R0:W1:Y:S01]  /*2a50*/  MUFU.EX2 R10, R31 ;  /* 0x0000001f000a7308 */ /* 0x0000620000000800 */
[----:B------:R-:W-:Y:S01]  /*2a60*/  FADD.FTZ R27, R29, R30 ;  /* 0x0000001e1d1b7221 */ /* 0x000fe20000010000 */
[----:B--2---:R-:W-:Y:S01]  /*2a70*/  FADD.FTZ R30, R7, R8 ;  /* 0x00000008071e7221 */ /* 0x004fe20000010000 */
[----:B------:R-:W-:Y:S02]  /*2a80*/  F2FP.BF16.F32.PACK_AB R137, R8, R7 ;  /* 0x000000070889723e */ /* 0x000fe400000010ff */
[----:B------:R-:W-:Y:S01]  /*2a90*/  FADD.FTZ R32, R140, R27 ;  /* 0x0000001b8c207221 */ /* 0x000fe20000010000 */
[C---:B------:R-:W-:Y:S02]  /*2aa0*/  F2FP.BF16.F32.PACK_AB R140, R33.reuse, R140 ;  /* 0x0000008c218c723e */ /* 0x040fe400000010ff */
[----:B------:R-:W2:Y:S01]  /*2ab0*/  MUFU.EX2 R13, R13 ;  /* 0x0000000d000d7308 */ /* 0x000ea20000000800 */
[----:B------:R-:W-:Y:S01]  /*2ac0*/  FADD.FTZ R32, R33, R32 ;  /* 0x0000002021207221 */ /* 0x000fe20000010000 */
[----:B---3--:R-:W-:Y:S01]  /*2ad0*/  FADD.FTZ R27, R9, R30 ;  /* 0x0000001e091b7221 */ /* 0x008fe20000010000 */
[----:B------:R-:W-:Y:S01]  /*2ae0*/  F2FP.BF16.F32.PACK_AB R136, R103, R136 ;  /* 0x000000886788723e */ /* 0x000fe200000010ff */
[----:B------:R-:W-:-:S02]  /*2af0*/  IMAD.MOV.U32 R33, RZ, RZ, R87 ;  /* 0x000000ffff217224 */ /* 0x000fc400078e0057 */
[----:B0-----:R-:W-:Y:S01]  /*2b00*/  FADD.FTZ R31, R73, R32 ;  /* 0x00000020491f7221 */ /* 0x001fe20000010000 */
[----:B------:R-:W-:Y:S01]  /*2b10*/  MOV R61, R87 ;  /* 0x00000057003d7202 */ /* 0x000fe20000000f00 */
[----:B------:R0:W3:Y:S01]  /*2b20*/  MUFU.EX2 R14, R35 ;  /* 0x00000023000e7308 */ /* 0x0000e20000000800 */
[----:B-1----:R-:W-:Y:S01]  /*2b30*/  FADD.FTZ R32, R10, R27 ;  /* 0x0000001b0a207221 */ /* 0x002fe20000010000 */
[C---:B------:R-:W-:Y:S01]  /*2b40*/  FADD.FTZ R34, R142.reuse, R31 ;  /* 0x0000001f8e227221 */ /* 0x040fe20000010000 */
[----:B------:R-:W-:Y:S02]  /*2b50*/  F2FP.BF16.F32.PACK_AB R142, R142, R73 ;  /* 0x000000498e8e723e */ /* 0x000fe400000010ff */
[----:B------:R-:W-:Y:S01]  /*2b60*/  F2FP.BF16.F32.PACK_AB R139, R10, R9 ;  /* 0x000000090a8b723e */ /* 0x000fe200000010ff */
[----:B------:R-:W-:Y:S01]  /*2b70*/  FADD.FTZ R31, R75, R34 ;  /* 0x000000224b1f7221 */ /* 0x000fe20000010000 */
[----:B------:R-:W-:Y:S01]  /*2b80*/  IMAD.MOV.U32 R9, RZ, RZ, 0x3f800000 ;  /* 0x3f800000ff097424 */ /* 0x000fe200078e00ff */
[----:B------:R-:W1:Y:S01]  /*2b90*/  MUFU.EX2 R21, R21 ;  /* 0x0000001500157308 */ /* 0x000e620000000800 */
[----:B--2---:R-:W-:Y:S01]  /*2ba0*/  FADD.FTZ R27, R13, R32 ;  /* 0x000000200d1b7221 */ /* 0x004fe20000010000 */
[C---:B------:R-:W-:Y:S01]  /*2bb0*/  FADD.FTZ R34, R144.reuse, R31 ;  /* 0x0000001f90227221 */ /* 0x040fe20000010000 */
[----:B------:R-:W-:Y:S01]  /*2bc0*/  F2FP.BF16.F32.PACK_AB R144, R144, R75 ;  /* 0x0000004b9090723e */ /* 0x000fe200000010ff */
[--C-:B------:R-:W-:Y:S01]  /*2bd0*/  IMAD.MOV.U32 R75, RZ, RZ, R87.reuse ;  /* 0x000000ffff4b7224 */ /* 0x100fe200078e0057 */
[----:B------:R-:W-:Y:S01]  /*2be0*/  MOV R73, R87 ;  /* 0x0000005700497202 */ /* 0x000fe20000000f00 */
[----:B------:R-:W-:Y:S01]  /*2bf0*/  FADD.FTZ R31, R79, R34 ;  /* 0x000000224f1f7221 */ /* 0x000fe20000010000 */
[----:B0-----:R-:W-:Y:S01]  /*2c00*/  IMAD.MOV.U32 R35, RZ, RZ, R87 ;  /* 0x000000ffff237224 */ /* 0x001fe200078e0057 */
[----:B------:R0:W2:Y:S01]  /*2c10*/  MUFU.EX2 R20, R39 ;  /* 0x0000002700147308 */ /* 0x0000a20000000800 */
[----:B---3--:R-:W-:Y:S01]  /*2c20*/  FADD.FTZ R32, R14, R27 ;  /* 0x0000001b0e207221 */ /* 0x008fe20000010000 */
[C---:B------:R-:W-:Y:S01]  /*2c30*/  FADD.FTZ R34, R146.reuse, R31 ;  /* 0x0000001f92227221 */ /* 0x040fe20000010000 */
[----:B------:R-:W-:-:S02]  /*2c40*/  F2FP.BF16.F32.PACK_AB R146, R146, R79 ;  /* 0x0000004f9292723e */ /* 0x000fc400000010ff */
[----:B------:R-:W-:Y:S01]  /*2c50*/  F2FP.BF16.F32.PACK_AB R141, R14, R13 ;  /* 0x0000000d0e8d723e */ /* 0x000fe200000010ff */
[----:B------:R-:W-:Y:S01]  /*2c60*/  FADD.FTZ R31, R83, R34 ;  /* 0x00000022531f7221 */ /* 0x000fe20000010000 */
[----:B------:R-:W-:Y:S01]  /*2c70*/  MOV R79, R87 ;  /* 0x00000057004f7202 */ /* 0x000fe20000000f00 */
[----:B------:R-:W3:Y:S01]  /*2c80*/  MUFU.EX2 R41, R41 ;  /* 0x0000002900297308 */ /* 0x000ee20000000800 */
[----:B-1----:R-:W-:Y:S01]  /*2c90*/  FADD.FTZ R27, R21, R32 ;  /* 0x00000020151b7221 */ /* 0x002fe20000010000 */
[C---:B------:R-:W-:Y:S01]  /*2ca0*/  FADD.FTZ R34, R148.reuse, R31 ;  /* 0x0000001f94227221 */ /* 0x040fe20000010000 */
[----:B------:R-:W-:Y:S01]  /*2cb0*/  F2FP.BF16.F32.PACK_AB R148, R148, R83 ;  /* 0x000000539494723e */ /* 0x000fe200000010ff */
[--C-:B------:R-:W-:Y:S02]  /*2cc0*/  IMAD.MOV.U32 R83, RZ, RZ, R87.reuse ;  /* 0x000000ffff537224 */ /* 0x100fe400078e0057 */
[----:B------:R-:W-:Y:S01]  /*2cd0*/  FADD.FTZ R31, R89, R34 ;  /* 0x00000022591f7221 */ /* 0x000fe20000010000 */
[----:B0-----:R-:W-:Y:S01]  /*2ce0*/  IMAD.MOV.U32 R39, RZ, RZ, R87 ;  /* 0x000000ffff277224 */ /* 0x001fe200078e0057 */
[----:B------:R0:W1:Y:S01]  /*2cf0*/  MUFU.EX2 R24, R43 ;  /* 0x0000002b00187308 */ /* 0x0000620000000800 */
[----:B--2---:R-:W-:Y:S01]  /*2d00*/  FADD.FTZ R32, R20, R27 ;  /* 0x0000001b14207221 */ /* 0x004fe20000010000 */
[C---:B------:R-:W-:Y:S01]  /*2d10*/  FADD.FTZ R36, R150.reuse, R31 ;  /* 0x0000001f96247221 */ /* 0x040fe20000010000 */
[----:B------:R-:W-:-:S02]  /*2d20*/  F2FP.BF16.F32.PACK_AB R150, R150, R89 ;  /* 0x000000599696723e */ /* 0x000fc400000010ff */
[----:B------:R-:W-:Y:S01]  /*2d30*/  F2FP.BF16.F32.PACK_AB R143, R20, R21 ;  /* 0x00000015148f723e */ /* 0x000fe200000010ff */
[----:B------:R-:W-:Y:S02]  /*2d40*/  FADD.FTZ R31, R93, R36 ;  /* 0x000000245d1f7221 */ /* 0x000fe40000010000 */
[----:B------:R-:W2:Y:S01]  /*2d50*/  MUFU.EX2 R45, R45 ;  /* 0x0000002d002d7308 */ /* 0x000ea20000000800 */
[----:B---3--:R-:W-:Y:S01]  /*2d60*/  FADD.FTZ R27, R41, R32 ;  /* 0x00000020291b7221 */ /* 0x008fe20000010000 */
[----:B0-----:R-:W-:-:S06]  /*2d70*/  MOV R43, R87 ;  /* 0x00000057002b7202 */ /* 0x001fcc0000000f00 */
        /* <DEDUP_REMOVED lines=11> */
[--C-:B------:R-:W-:Y:S02]  /*2e30*/  IMAD.MOV.U32 R45, RZ, RZ, R87.reuse ;  /* 0x000000ffff2d7224 */ /* 0x100fe400078e0057 */
[----:B------:R-:W-:-:S03]  /*2e40*/  IMAD.MOV.U32 R26, RZ, RZ, R87 ;  /* 0x000000ffff1a7224 */ /* 0x000fc600078e0057 */
[----:B------:R-:W3:Y:S01]  /*2e50*/  MUFU.EX2 R53, R53 ;  /* 0x0000003500357308 */ /* 0x000ee20000000800 */
[----:B-1----:R-:W-:Y:S01]  /*2e60*/  FADD.FTZ R27, R49, R34 ;  /* 0x00000022311b7221 */ /* 0x002fe20000010000 */
[C---:B------:R-:W-:Y:S01]  /*2e70*/  FADD.FTZ R34, R152.reuse, R31 ;  /* 0x0000001f98227221 */ /* 0x040fe20000010000 */
[----:B------:R-:W-:Y:S01]  /*2e80*/  F2FP.BF16.F32.PACK_AB R152, R152, R93 ;  /* 0x0000005d9898723e */ /* 0x000fe200000010ff */
[----:B0-----:R-:W-:Y:S01]  /*2e90*/  IMAD.MOV.U32 R51, RZ, RZ, R87 ;  /* 0x000000ffff337224 */ /* 0x001fe200078e0057 */
[----:B------:R-:W-:Y:S01]  /*2ea0*/  MOV R31, R87 ;  /* 0x00000057001f7202 */ /* 0x000fe20000000f00 */
[----:B------:R-:W-:Y:S02]  /*2eb0*/  FADD.FTZ R29, R97, R34 ;  /* 0x00000022611d7221 */ /* 0x000fe40000010000 */
[----:B------:R0:W1:Y:S01]  /*2ec0*/  MUFU.EX2 R30, R55 ;  /* 0x00000037001e7308 */ /* 0x0000620000000800 */
[----:B--2---:R-:W-:Y:S01]  /*2ed0*/  FADD.FTZ R6, R28, R27 ;  /* 0x0000001b1c067221 */ /* 0x004fe20000010000 */
[----:B------:R-:W-:Y:S01]  /*2ee0*/  FADD.FTZ R36, R154, R29 ;  /* 0x0000001d9a247221 */ /* 0x000fe20000010000 */
[----:B------:R-:W-:Y:S01]  /*2ef0*/  F2FP.BF16.F32.PACK_AB R149, R28, R49 ;  /* 0x000000311c95723e */ /* 0x000fe200000010ff */
[----:B------:R-:W-:Y:S01]  /*2f00*/  IMAD.MOV.U32 R28, RZ, RZ, R87 ;  /* 0x000000ffff1c7224 */ /* 0x000fe200078e0057 */
[----:B------:R-:W-:-:S02]  /*2f10*/  F2FP.BF16.F32.PACK_AB R154, R154, R97 ;  /* 0x000000619a9a723e */ /* 0x000fc400000010ff */
[-C--:B------:R-:W-:Y:S01]  /*2f20*/  MOV R49, R87.reuse ;  /* 0x0000005700317202 */ /* 0x080fe20000000f00 */
[----:B------:R-:W2:Y:S01]  /*2f30*/  MUFU.EX2 R57, R57 ;  /* 0x0000003900397308 */ /* 0x000ea20000000800 */
[----:B---3--:R-:W-:Y:S01]  /*2f40*/  FADD.FTZ R27, R53, R6 ;  /* 0x00000006351b7221 */ /* 0x008fe20000010000 */
[----:B0-----:R-:W-:-:S06]  /*2f50*/  MOV R55, R87 ;  /* 0x0000005700377202 */ /* 0x001fcc0000000f00 */
[----:B------:R-:W0:Y:S01]  /*2f60*/  MUFU.EX2 R99, R99 ;  /* 0x0000006300637308 */ /* 0x000e220000000800 */
[C---:B-1----:R-:W-:Y:S01]  /*2f70*/  FADD.FTZ R6, R30.reuse, R27 ;  /* 0x0000001b1e067221 */ /* 0x042fe20000010000 */
[----:B------:R-:W-:Y:S01]  /*2f80*/  F2FP.BF16.F32.PACK_AB R151, R30, R53 ;  /* 0x000000351e97723e */ /* 0x000fe200000010ff */
[--C-:B------:R-:W-:Y:S02]  /*2f90*/  IMAD.MOV.U32 R53, RZ, RZ, R87.reuse ;  /* 0x000000ffff357224 */ /* 0x100fe400078e0057 */
[----:B------:R-:W-:-:S03]  /*2fa0*/  IMAD.MOV.U32 R30, RZ, RZ, R87 ;  /* 0x000000ffff1e7224 */ /* 0x000fc600078e0057 */
        /* <DEDUP_REMOVED lines=17> */
[----:B--2---:R-:W-:-:S06]  /*30c0*/  IMAD.MOV.U32 R63, RZ, RZ, R87 ;  /* 0x000000ffff3f7224 */ /* 0x004fcc00078e0057 */
[----:B------:R1:W2:Y:S01]  /*30d0*/  MUFU.EX2 R34, R67 ;  /* 0x0000004300227308 */ /* 0x0002a20000000800 */
[C---:B---3--:R-:W-:Y:S01]  /*30e0*/  FADD.FTZ R38, R32.reuse, R27 ;  /* 0x0000001b20267221 */ /* 0x048fe20000010000 */
[----:B------:R-:W-:Y:S01]  /*30f0*/  F2FP.BF16.F32.PACK_AB R155, R32, R11 ;  /* 0x0000000b209b723e */ /* 0x000fe200000010ff */
[--C-:B------:R-:W-:Y:S02]  /*3100*/  IMAD.MOV.U32 R32, RZ, RZ, R87.reuse ;  /* 0x000000ffff207224 */ /* 0x100fe400078e0057 */
[----:B------:R-:W-:-:S03]  /*3110*/  IMAD.MOV.U32 R27, RZ, RZ, R87 ;  /* 0x000000ffff1b7224 */ /* 0x000fc600078e0057 */
[----:B------:R-:W3:Y:S01]  /*3120*/  MUFU.EX2 R25, R25 ;  /* 0x0000001900197308 */ /* 0x000ee20000000800 */
[----:B0-----:R-:W-:Y:S01]  /*3130*/  FADD.FTZ R7, R15, R38 ;  /* 0x000000260f077221 */ /* 0x001fe20000010000 */
[----:B-1----:R-:W-:Y:S01]  /*3140*/  MOV R67, R87 ;  /* 0x0000005700437202 */ /* 0x002fe20000000f00 */
[----:B------:R-:W-:-:S05]  /*3150*/  IMAD.MOV.U32 R38, RZ, RZ, R87 ;  /* 0x000000ffff267224 */ /* 0x000fca00078e0057 */
[----:B------:R-:W0:Y:S01]  /*3160*/  MUFU.EX2 R12, R12 ;  /* 0x0000000c000c7308 */ /* 0x000e220000000800 */
[C---:B--2---:R-:W-:Y:S01]  /*3170*/  FADD.FTZ R8, R34.reuse, R7 ;  /* 0x0000000722087221 */ /* 0x044fe20000010000 */
[----:B------:R-:W-:Y:S01]  /*3180*/  F2FP.BF16.F32.PACK_AB R157, R34, R15 ;  /* 0x0000000f229d723e */ /* 0x000fe200000010ff */
[----:B------:R-:W-:-:S05]  /*3190*/  IMAD.MOV.U32 R34, RZ, RZ, R87 ;  /* 0x000000ffff227224 */ /* 0x000fca00078e0057 */
        /* <DEDUP_REMOVED lines=8> */
[----:B------:R-:W-:Y:S01]  /*3220*/  IMAD.MOV.U32 R7, RZ, RZ, 0x3f800000 ;  /* 0x3f800000ff077424 */ /* 0x000fe200078e00ff */
[----:B------:R-:W-:Y:S01]  /*3230*/  MOV R25, R87 ;  /* 0x0000005700197202 */ /* 0x000fe20000000f00 */
[----:B------:R-:W-:Y:S01]  /*3240*/  IMAD.MOV.U32 R36, RZ, RZ, R87 ;  /* 0x000000ffff247224 */ /* 0x000fe200078e0057 */
[----:B------:R-:W-:Y:S06]  /*3250*/  @!P1 BRA `(.L_x_198) ;  /* 0x0000001c00749947 */ /* 0x000fec0003800000 */
[----:B------:R-:W-:Y:S01]  /*3260*/  VIADD R8, R88, 0xfffffffe ;  /* 0xfffffffe58087836 */ /* 0x000fe20000000000 */
[----:B------:R-:W-:Y:S01]  /*3270*/  CS2R R86, SRZ ;  /* 0x0000000000567805 */ /* 0x000fe2000001ff00 */
[----:B------:R-:W-:Y:S01]  /*3280*/  IMAD.MOV.U32 R10, RZ, RZ, R5 ;  /* 0x000000ffff0a7224 */ /* 0x000fe200078e0005 */
[----:B------:R-:W-:Y:S01]  /*3290*/  CS2R R82, SRZ ;  /* 0x0000000000527805 */ /* 0x000fe2000001ff00 */
[----:B------:R-:W-:Y:S01]  /*32a0*/  IMAD.MOV.U32 R11, RZ, RZ, R3 ;  /* 0x000000ffff0b7224 */ /* 0x000fe200078e0003 */
[----:B------:R-:W-:Y:S01]  /*32b0*/  CS2R R78, SRZ ;  /* 0x00000000004e7805 */ /* 0x000fe2000001ff00 */
[----:B------:R-:W-:Y:S01]  /*32c0*/  IMAD.MOV.U32 R7, RZ, RZ, 0x3f800000 ;  /* 0x3f800000ff077424 */ /* 0x000fe200078e00ff */
        /* <DEDUP_REMOVED lines=29> */
[----:B------:R-:W-:Y:S01]  /*34a0*/  UMOV UR61, UR36 ;  /* 0x00000024003d7c82 */ /* 0x000fe20008000000 */
[----:B------:R-:W-:-:S05]  /*34b0*/  UMOV UR60, UR37 ;  /* 0x00000025003c7c82 */ /* 0x000fca0008000000 */
.L_x_209:
[----:B------:R-:W-:-:S04]  /*34c0*/  UISETP.NE.AND UP0, UPT, UR60, 0x1, UPT ;  /* 0x000000013c00788c */ /* 0x000fc8000bf05270 */
[----:B------:R-:W-:-:S04]  /*34d0*/  USEL UR36, URZ, 0x1, UP0 ;  /* 0x000000013f247887 */ /* 0x000fc80008000000 */
[----:B------:R-:W-:Y:S01]  /*34e0*/  ULOP3.LUT UR36, UR61, UR36, URZ, 0x3c, !UPT ;  /* 0x000000243d247292 */ /* 0x000fe2000f8e3c3f */
[----:B------:R-:W-:Y:S11]  /*34f0*/  @!P0 BRA `(.L_x_199) ;  /* 0x0000000000048947 */ /* 0x000ff60003800000 */
[----:B------:R-:W-:Y:S01]  /*3500*/  BPT.TRAP 0x1 ;  /* 0x000000040000795c */ /* 0x000fe20000300000 */
.L_x_199:
[----:B------:R-:W0:Y:S01]  /*3510*/  S2UR UR58, SR_CgaCtaId ;  /* 0x00000000003a79c3 */ /* 0x000e220000008800 */
[----:B------:R-:W-:Y:S01]  /*3520*/  UIADD3 UR37, UR60, 0x1, URZ ;  /* 0x000000013c257890 */ /* 0x000fe2000fffe03f */
[----:B------:R-:W-:Y:S01]  /*3530*/  MOV R0, UR36 ;  /* 0x0000002400007c02 */ /* 0x000fe20008000f00 */
[----:B------:R-:W-:Y:S02]  /*3540*/  UMOV UR39, 0x400 ;  /* 0x0000040000277882 */ /* 0x000fe40000000000 */
[----:B------:R-:W-:Y:S01]  /*3550*/  UISETP.NE.AND UP0, UPT, UR37, 0x2, UPT ;  /* 0x000000022500788c */ /* 0x000fe2000bf05270 */
[----:B------:R-:W-:-:S03]  /*3560*/  SHF.L.U32 R0, R0, 0x1f, RZ ;  /* 0x0000001f00007819 */ /* 0x000fc600000006ff */
[----:B------:R-:W-:Y:S02]  /*3570*/  USEL UR37, UR37, URZ, UP0 ;  /* 0x0000003f25257287 */ /* 0x000fe40008000000 */
[----:B0-----:R-:W-:-:S04]  /*3580*/  ULEA UR39, UR58, UR39, 0x18 ;  /* 0x000000273a277291 */ /* 0x001fc8000f8ec03f */
[----:B------:R-:W-:-:S09]  /*3590*/  ULEA UR59, UR37, UR39, 0x3 ;  /* 0x00000027253b7291 */ /* 0x000fd2000f8e183f */
[----:B------:R0:W1:Y:S01]  /*35a0*/  SYNCS.PHASECHK.TRANS64.TRYWAIT P1, [UR59+0x2a830], R0 ;  /* 0x02a83000ff0075a7 */ /* 0x000062000802017b */
[----:B------:R-:W-:Y:S05]  /*35b0*/  @!P0 BRA `(.L_x_200) ;  /* 0x0000000000048947 */ /* 0x000fea0003800000 */
[----:B------:R-:W-:Y:S01]  /*35c0*/  BPT.TRAP 0x1 ;  /* 0x000000040000795c */ /* 0x000fe20000300000 */
.L_x_200:
[----:B-1----:R-:W-:Y:S05]  /*35d0*/  @P1 BRA `(.L_x_201) ;  /* 0x0000000000081947 */ /* 0x002fea0003800000 */
[----:B------:R-:W1:Y:S02]  /*35e0*/  SYNCS.PHASECHK.TRANS64.TRYWAIT P1, [UR59+0x2a830], R0 ;  /* 0x02a83000ff0075a7 */ /* 0x000e64000802017b */
[----:B-1----:R-:W-:Y:S05]  /*35f0*/  @!P1 BRA `(.L_x_202) ;  /* 0x0000009c00049947 */ /* 0x002fea0003800000 */
.L_x_201:
[----:B------:R-:W-:Y:S01]  /*3600*/  UIMAD UR54, UR37, 0x900, UR38 ;  /* 0x00000900253678a4 */ /* 0x000fe2000f8e0226 */
[----:B------:R-:W-:Y:S01]  /*3610*/  WARPGROUP.ARRIVE ;  /* 0x00000000000079c5 */ /* 0x000fe20000000000 */
[----:B------:R-:W-:Y:S01]  /*3620*/  UMOV UR55, 0x40000040 ;  /* 0x4000004000377882 */ /* 0x000fe20000000000 */
[----:B------:R-:W-:Y:S01]  /*3630*/  UMOV UR7, 0x40000040 ;  /* 0x4000004000077882 */ /* 0x000fe20000000000 */
[----:B------:R-:W-:Y:S01]  /*3640*/  UIADD3 UR6, UR54, 0x2, URZ ;  /* 0x0000000236067890 */ /* 0x000fe2000fffe03f */
[-C--:B------:R-:W-:Y:S01]  /*3650*/  FMUL.FTZ R24, R24, R9.reuse ;  /* 0x0000000918187220 */ /* 0x080fe20000410000 */
[----:B------:R-:W-:Y:S01]  /*3660*/  UIADD3 UR10, UR54, 0x4, URZ ;  /* 0x00000004360a7890 */ /* 0x000fe2000fffe03f */
[-C--:B------:R-:W-:Y:S01]  /*3670*/  FMUL.FTZ R25, R25, R9.reuse ;  /* 0x0000000919197220 */ /* 0x080fe20000410000 */
[----:B------:R-:W-:Y:S01]  /*3680*/  UMOV UR11, 0x40000040 ;  /* 0x40000040000b7882 */ /* 0x000fe20000000000 */
[----:B------:R-:W-:Y:S01]  /*3690*/  HGMMA.64x96x16.F32.BF16 R88, gdesc[UR52], RZ, !UPT, gsb0 ;  /* 0x01600000345879f0 */ /* 0x000fe2000c0018ff */
        /* <DEDUP_REMOVED lines=116> */
.L_x_203:
[----:B------:R-:W-:Y:S01]  /*3de0*/  ULEA UR6, UR60, UR39, 0x3 ;  /* 0x000000273c067291 */ /* 0x000fe2000f8e183f */
[----:B01----:R-:W-:-:S05]  /*3df0*/  IMAD.U32 R0, RZ, RZ, UR61 ;  /* 0x0000003dff007e24 */ /* 0x003fca000f8e00ff */
[----:B------:R-:W-:-:S04]  /*3e00*/  SHF.L.U32 R0, R0, 0x1f, RZ ;  /* 0x0000001f00007819 */ /* 0x000fc800000006ff */
[----:B------:R0:W1:Y:S01]  /*3e10*/  SYNCS.PHASECHK.TRANS64.TRYWAIT P1, [UR6+0x2a850], R0 ;  /* 0x02a85000ff0075a7 */ /* 0x0000620008020146 */
[----:B------:R-:W-:Y:S05]  /*3e20*/  @!P0 BRA `(.L_x_204) ;  /* 0x0000000000048947 */ /* 0x000fea0003800000 */
[----:B------:R-:W-:Y:S01]  /*3e30*/  BPT.TRAP 0x1 ;  /* 0x000000040000795c */ /* 0x000fe20000300000 */
.L_x_204:
[----:B-1----:R-:W-:Y:S05]  /*3e40*/  @P1 BRA `(.L_x_205) ;  /* 0x0000000000081947 */ /* 0x002fea0003800000 */
[----:B------:R-:W1:Y:S02]  /*3e50*/  SYNCS.PHASECHK.TRANS64.TRYWAIT P1, [UR6+0x2a850], R0 ;  /* 0x02a85000ff0075a7 */ /* 0x000e640008020146 */
[----:B-1----:R-:W-:Y:S05]  /*3e60*/  @!P1 BRA `(.L_x_206) ;  /* 0x0000009400009947 */ /* 0x002fea0003800000 */
.L_x_205:
[----:B------:R-:W-:Y:S01]  /*3e70*/  UIADD3 UR39, UR39, 0x400, URZ ;  /* 0x0000040027277890 */ /* 0x000fe2000fffe03f */
[----:B------:R-:W-:Y:S01]  /*3e80*/  WARPGROUP.ARRIVE ;  /* 0x00000000000079c5 */ /* 0x000fe20000000000 */
[----:B------:R-:W-:Y:S01]  /*3e90*/  UMOV UR11, 0x40000040 ;  /* 0x40000040000b7882 */ /* 0x000fe20000000000 */
[----:B------:R-:W-:Y:S01]  /*3ea0*/  UMOV UR15, 0x40000040 ;  /* 0x40000040000f7882 */ /* 0x000fe20000000000 */
[----:B------:R-:W-:-:S04]  /*3eb0*/  USHF.R.U32.HI UR39, URZ, 0x4, UR39 ;  /* 0x000000043f277899 */ /* 0x000fc80008011627 */
[----:B------:R-:W-:-:S04]  /*3ec0*/  ULOP3.LUT UR39, UR39, 0x3fff, URZ, 0xc0, !UPT ;  /* 0x00003fff27277892 */ /* 0x000fc8000f8ec03f */
[----:B------:R-:W-:-:S04]  /*3ed0*/  ULOP3.LUT UR10, UR39, 0x3000000, URZ, 0xfc, !UPT ;  /* 0x03000000270a7892 */ /* 0x000fc8000f8efc3f */
[----:B------:R-:W-:-:S04]  /*3ee0*/  UIMAD UR10, UR60, 0x600, UR10 ;  /* 0x000006003c0a78a4 */ /* 0x000fc8000f8e020a */
[----:B------:R-:W-:-:S05]  /*3ef0*/  UIADD3 UR14, UR10, 0x80, URZ ;  /* 0x000000800a0e7890 */ /* 0x000fca000fffe03f */
[----:B------:R-:W-:Y:S01]  /*3f00*/  HGMMA.64x128x16.F32.BF16 R24, R136, gdesc[UR8].tnspB, R24, gsb0 ;  /* 0x41e0000888187df0 */ /* 0x000fe20008001818 */
[----:B------:R-:W-:Y:S02]  /*3f10*/  UMOV UR11, 0x40000040 ;  /* 0x40000040000b7882 */ /* 0x000fe40000000000 */
        /* <DEDUP_REMOVED lines=18> */
[----:B------:R-:W-:Y:S03]  /*4040*/  HGMMA.64x128x16.F32.BF16 R24, R152, gdesc[UR12].tnspB, R24, gsb0 ;  /* 0x41e0000c98187df0 */ /* 0x000fe60008001818 */
[----:B------:R-:W-:Y:S02]  /*4050*/  WARPGROUP.DEPBAR.LE gsb0, 0x0 ;  /* 0x00008000000079c5 */ /* 0x000fe40000010000 */
[----:B------:R-:W-:-:S07]  /*4060*/  WARPGROUP.ARRIVE ;  /* 0x00000000000079c5 */ /* 0x000fce0000000000 */
[----:B------:R-:W-:Y:S03]  /*4070*/  HGMMA.64x128x16.F32.BF16 R24, R156, gdesc[UR8].tnspB, R24, gsb0 ;  /* 0x41e000089c187df0 */ /* 0x000fe60008001818 */
[----:B------:R-:W-:Y:S02]  /*4080*/  WARPGROUP.DEPBAR.LE gsb0, 0x0 ;  /* 0x00008000000079c5 */ /* 0x000fe40000010000 */
[----:B------:R-:W-:Y:S05]  /*4090*/  @!P0 BRA `(.L_x_207) ;  /* 0x0000000000048947 */ /* 0x000fea0003800000 */
[----:B------:R-:W-:Y:S01]  /*40a0*/  BPT.TRAP 0x1 ;  /* 0x000000040000795c */ /* 0x000fe20000300000 */
.L_x_207:
        /* <DEDUP_REMOVED lines=65> */
[C---:B------:R-:W-:Y:S01]  /*44c0*/  FADD.FTZ R7, -R5.reuse, R10 ;  /* 0x0000000a05077221 */ /* 0x040fe20000010100 */
[-C--:B------:R-:W-:Y:S01]  /*44d0*/  FMUL.FTZ R121, R5, R0.reuse ;  /* 0x0000000005797220 */ /* 0x080fe20000410000 */
[-C--:B------:R-:W-:Y:S01]  /*44e0*/  FMUL.FTZ R9, R9, R0.reuse ;  /* 0x0000000009097220 */ /* 0x080fe20000410000 */
[-C--:B------:R-:W-:Y:S01]  /*44f0*/  FFMA.FTZ R136, R88, R0.reuse, -R137 ;  /* 0x0000000058887223 */ /* 0x080fe20000010889 */
[-C--:B------:R-:W-:Y:S01]  /*4500*/  FMUL.FTZ R7, R7, R0.reuse ;  /* 0x0000000007077220 */ /* 0x080fe20000410000 */
        /* <DEDUP_REMOVED lines=45> */
[--C-:B------:R-:W-:Y:S01]  /*47e0*/  FFMA.FTZ R134, R134, R0, -R121.reuse ;  /* 0x0000000086867223 */ /* 0x100fe20000010879 */
[----:B------:R-:W1:Y:S01]  /*47f0*/  MUFU.EX2 R10, R10 ;  /* 0x0000000a000a7308 */ /* 0x000e620000000800 */
[----:B0-----:R-:W-:Y:S01]  /*4800*/  FFMA.FTZ R6, R9, R6, R136 ;  /* 0x0000000609067223 */ /* 0x001fe20000010088 */
[----:B------:R-:W-:-:S06]  /*4810*/  FFMA.FTZ R121, R135, R0, -R121 ;  /* 0x0000000087797223 */ /* 0x000fcc0000010879 */
[----:B------:R-:W0:Y:S08]  /*4820*/  MUFU.EX2 R11, R11 ;  /* 0x0000000b000b7308 */ /* 0x000e300000000800 */
[----:B------:R-:W2:Y:S01]  /*4830*/  MUFU.EX2 R137, R137 ;  /* 0x0000008900897308 */ /* 0x000ea20000000800 */
[----:B-1----:R-:W-:-:S07]  /*4840*/  FFMA.FTZ R4, R7, R4, R10 ;  /* 0x0000000407047223 */ /* 0x002fce000001000a */
[----:B------:R-:W1:Y:S01]  /*4850*/  MUFU.EX2 R138, R138 ;  /* 0x0000008a008a7308 */ /* 0x000e620000000800 */
[----:B0-----:R-:W-:-:S07]  /*4860*/  FADD.FTZ R91, R11, R6 ;  /* 0x000000060b5b7221 */ /* 0x001fce0000010000 */
[----:B------:R-:W0:Y:S01]  /*4870*/  MUFU.EX2 R139, R139 ;  /* 0x0000008b008b7308 */ /* 0x000e220000000800 */
[----:B--2---:R-:W-:-:S07]  /*4880*/  FADD.FTZ R4, R137, R4 ;  /* 0x0000000489047221 */ /* 0x004fce0000010000 */
[----:B------:R-:W2:Y:S01]  /*4890*/  MUFU.EX2 R13, R13 ;  /* 0x0000000d000d7308 */ /* 0x000ea20000000800 */
[----:B-1----:R-:W-:-:S07]  /*48a0*/  FADD.FTZ R6, R138, R91 ;  /* 0x0000005b8a067221 */ /* 0x002fce0000010000 */
        /* <DEDUP_REMOVED lines=81> */
[----:B--2---:R-:W-:Y:S01]  /*4dc0*/  FADD.FTZ R4, R159, R4 ;  /* 0x000000049f047221 */ /* 0x004fe20000010000 */
[----:B-1----:R-:W-:-:S03]  /*4dd0*/  FADD.FTZ R6, R117, R6 ;  /* 0x0000000675067221 */ /* 0x002fc60000010000 */
[----:B0-----:R-:W-:Y:S01]  /*4de0*/  FADD.FTZ R4, R121, R4 ;  /* 0x0000000479047221 */ /* 0x001fe20000010000 */
[----:B------:R-:W-:Y:S06]  /*4df0*/  @!P0 BRA `(.L_x_208) ;  /* 0x0000000000048947 */ /* 0x000fec0003800000 */
[----:B------:R-:W-:Y:S01]  /*4e00*/  BPT.TRAP 0x1 ;  /* 0x000000040000795c */ /* 0x000fe20000300000 */
.L_x_208:
        /* <DEDUP_REMOVED lines=9> */
[----:B------:R-:W-:Y:S01]  /*4ea0*/  F2FP.BF16.F32.PACK_AB R138, R13, R138 ;  /* 0x0000008a0d8a723e */ /* 0x000fe200000010ff */
[----:B------:R-:W-:Y:S01]  /*4eb0*/  IMAD.MOV.U32 R11, RZ, RZ, R3 ;  /* 0x000000ffff0b7224 */ /* 0x000fe200078e0003 */
        /* <DEDUP_REMOVED lines=21> */
[----:B------:R-:W-:Y:S01]  /*5010*/  F2FP.BF16.F32.PACK_AB R159, R121, R159 ;  /* 0x0000009f799f723e */ /* 0x000fe200000010ff */
[----:B------:R-:W-:Y:S06]  /*5020*/  @P1 BRA `(.L_x_209) ;  /* 0xffffffe400241947 */ /* 0x000fec000383ffff */
.L_x_198:
        /* <DEDUP_REMOVED lines=67> */
.L_x_210:
        /* <DEDUP_REMOVED lines=9> */
.L_x_211:
[----:B-1----:R-:W-:Y:S05]  /*54f0*/  @P1 BRA `(.L_x_212) ;  /* 0x0000000000081947 */ /* 0x002fea0003800000 */
[----:B------:R-:W1:Y:S02]  /*5500*/  SYNCS.PHASECHK.TRANS64.TRYWAIT P1, [UR5+0x2a850], R7 ;  /* 0x02a85007ff0075a7 */ /* 0x000e640008020145 */
[----:B-1----:R-:W-:Y:S05]  /*5510*/  @!P1 BRA `(.L_x_213) ;  /* 0x0000007c006c9947 */ /* 0x002fea0003800000 */
.L_x_212:
[----:B------:R-:W-:Y:S01]  /*5520*/  UIADD3 UR4, UR4, 0x400, URZ ;  /* 0x0000040004047890 */ /* 0x000fe2000fffe03f */
[----:B------:R-:W-:Y:S01]  /*5530*/  WARPGROUP.ARRIVE ;  /* 0x00000000000079c5 */ /* 0x000fe20000000000 */
[----:B------:R-:W-:Y:S01]  /*5540*/  UMOV UR11, 0x40000040 ;  /* 0x40000040000b7882 */ /* 0x000fe20000000000 */
[----:B01----:R-:W0:Y:S01]  /*5550*/  SHFL.BFLY PT, R7, R6, 0x2, 0x1f ;  /* 0x0c401f0006077f89 */ /* 0x003e2200000e0000 */
[----:B------:R-:W-:Y:S01]  /*5560*/  USHF.R.U32.HI UR4, URZ, 0x4, UR4 ;  /* 0x000000043f047899 */ /* 0x000fe20008011604 */
[----:B------:R-:W-:Y:S02]  /*5570*/  IMAD.MOV.U32 R11, RZ, RZ, RZ ;  /* 0x000000ffff0b7224 */ /* 0x000fe400078e00ff */
[----:B------:R-:W1:Y:S01]  /*5580*/  SHFL.BFLY PT, R9, R4, 0x2, 0x1f ;  /* 0x0c401f0004097f89 */ /* 0x000e6200000e0000 */
[----:B------:R-:W-:Y:S01]  /*5590*/  ULOP3.LUT UR4, UR4, 0x3fff, URZ, 0xc0, !UPT ;  /* 0x00003fff04047892 */ /* 0x000fe2000f8ec03f */
[----:B------:R-:W-:Y:S02]  /*55a0*/  IMAD.MOV.U32 R20, RZ, RZ, -0x800000 ;  /* 0xff800000ff147424 */ /* 0x000fe400078e00ff */
[----:B------:R-:W-:Y:S01]  /*55b0*/  IMAD.MOV.U32 R21, RZ, RZ, -0x800000 ;  /* 0xff800000ff157424 */ /* 0x000fe200078e00ff */
[----:B------:R-:W-:-:S04]  /*55c0*/  ULOP3.LUT UR4, UR4, 0x3000000, URZ, 0xfc, !UPT ;  /* 0x0300000004047892 */ /* 0x000fc8000f8efc3f */
[----:B------:R-:W-:-:S04]  /*55d0*/  UIMAD UR4, UR37, 0x600, UR4 ;  /* 0x00000600250478a4 */ /* 0x000fc8000f8e0204 */
[----:B------:R-:W-:-:S03]  /*55e0*/  UIADD3 UR6, UR4, 0x80, URZ ;  /* 0x0000008004067890 */ /* 0x000fc6000fffe03f */
[----:B------:R-:W-:Y:S02]  /*55f0*/  UMOV UR10, UR4 ;  /* 0x00000004000a7c82 */ /* 0x000fe40008000000 */
[----:B------:R-:W-:Y:S01]  /*5600*/  HGMMA.64x128x16.F32.BF16 R24, R136, gdesc[UR8].tnspB, R24, gsb0 ;  /* 0x41e0000888187df0 */ /* 0x000fe20008001818 */
[----:B------:R-:W-:Y:S01]  /*5610*/  UMOV UR11, 0x40000040 ;  /* 0x40000040000b7882 */ /* 0x000fe20000000000 */
[----:B------:R-:W-:Y:S01]  /*5620*/  UMOV UR10, UR6 ;  /* 0x00000006000a7c82 */ /* 0x000fe20008000000 */
[----:B------:R-:W-:Y:S01]  /*5630*/  UIADD3 UR6, UR4, 0x100, URZ ;  /* 0x0000010004067890 */ /* 0x000fe2000fffe03f */
[----:B0-----:R-:W-:Y:S01]  /*5640*/  FADD.FTZ R7, R7, R6 ;  /* 0x0000000607077221 */ /* 0x001fe20000010000 */
[----:B-1----:R-:W-:Y:S01]  /*5650*/  FADD.FTZ R9, R9, R4 ;  /* 0x0000000409097221 */ /* 0x002fe20000010000 */
[----:B------:R-:W-:-:S03]  /*5660*/  MOV R4, RZ ;  /* 0x000000ff00047202 */ /* 0x000fc60000000f00 */
[----:B------:R-:W0:Y:S04]  /*5670*/  SHFL.BFLY PT, R8, R7, 0x1, 0x1f ;  /* 0x0c201f0007087f89 */ /* 0x000e2800000e0000 */
[----:B------:R-:W1:Y:S01]  /*5680*/  SHFL.BFLY PT, R10, R9, 0x1, 0x1f ;  /* 0x0c201f00090a7f89 */ /* 0x000e6200000e0000 */
[----:B0-----:R-:W-:Y:S01]  /*5690*/  FADD.FTZ R12, R7, R8 ;  /* 0x00000008070c7221 */ /* 0x001fe20000010000 */
[----:B-1----:R-:W-:-:S04]  /*56a0*/  FADD.FTZ R13, R9, R10 ;  /* 0x0000000a090d7221 */ /* 0x002fc80000010000 */
[----:B------:R-:W-:Y:S02]  /*56b0*/  FSETP.NE.FTZ.AND P1, PT, R12, RZ, PT ;  /* 0x000000ff0c00720b */ /* 0x000fe40003f35000 */
[----:B------:R-:W-:-:S11]  /*56c0*/  FSETP.NE.FTZ.AND P2, PT, R13, RZ, PT ;  /* 0x000000ff0d00720b */ /* 0x000fd60003f55000 */
[----:B------:R-:W0:Y:S01]  /*56d0*/  @P1 MUFU.LG2 R8, R12 ;  /* 0x0000000c00081308 */ /* 0x000e220000000c00 */
[C---:B------:R-:W-:Y:S01]  /*56e0*/  @P1 FMUL.FTZ R6, R0.reuse, 0.69314718246459960938 ;  /* 0x3f31721800061820 */ /* 0x040fe20000410000 */
[----:B------:R-:W-:-:S06]  /*56f0*/  @P2 FMUL.FTZ R9, R0, 0.69314718246459960938 ;  /* 0x3f31721800092820 */ /* 0x000fcc0000410000 */
        /* <DEDUP_REMOVED lines=27> */
[----:B------:R-:W-:Y:S01]  /*58b0*/  HGMMA.64x128x16.F32.BF16 R24, R152, gdesc[UR8].tnspB, R24, gsb0 ;  /* 0x41e0000898187df0 */ /* 0x000fe20008001818 */
[----:B------:R-:W-:Y:S01]  /*58c0*/  UMOV UR10, UR4 ;  /* 0x00000004000a7c82 */ /* 0x000fe20008000000 */
[----:B------:R-:W-:Y:S01]  /*58d0*/  UMOV UR11, 0x40000040 ;  /* 0x40000040000b7882 */ /* 0x000fe20000000000 */
[----:B------:R-:W-:Y:S02]  /*58e0*/  WARPGROUP.DEPBAR.LE gsb0, 0x0 ;  /* 0x00008000000079c5 */ /* 0x000fe40000010000 */
[----:B------:R-:W-:-:S07]  /*58f0*/  WARPGROUP.ARRIVE ;  /* 0x00000000000079c5 */ /* 0x000fce0000000000 */
[----:B------:R-:W-:Y:S03]  /*5900*/  HGMMA.64x128x16.F32.BF16 R24, R156, gdesc[UR8].tnspB, R24, gsb0 ;  /* 0x41e000089c187df0 */ /* 0x000fe60008001818 */
[----:B------:R-:W-:Y:S02]  /*5910*/  WARPGROUP.DEPBAR.LE gsb0, 0x0 ;  /* 0x00008000000079c5 */ /* 0x000fe40000010000 */
[----:B0-23--:R-:W-:Y:S05]  /*5920*/  @!P0 BRA `(.L_x_214) ;  /* 0x0000000000048947 */ /* 0x00dfea0003800000 */
[----:B------:R-:W-:Y:S01]  /*5930*/  BPT.TRAP 0x1 ;  /* 0x000000040000795c */ /* 0x000fe20000300000 */
.L_x_214:
[----:B------:R-:W-:Y:S01]  /*5940*/  UIADD3 UR4, UR5, 0x2a860, URZ ;  /* 0x0002a86005047890 */ /* 0x000fe2000fffe03f */
[-C--:B------:R-:W-:Y:S01]  /*5950*/  FMUL.FTZ R94, R32, R4.reuse ;  /* 0x00000004205e7220 */ /* 0x080fe20000410000 */
[----:B------:R-:W-:Y:S01]  /*5960*/  UIADD3 UR37, UR37, 0x1, URZ ;  /* 0x0000000125257890 */ /* 0x000fe2000fffe03f */
[-C--:B------:R-:W-:Y:S01]  /*5970*/  FMUL.FTZ R89, R33, R4.reuse ;  /* 0x0000000421597220 */ /* 0x080fe20000410000 */
[----:B------:R-:W-:Y:S01]  /*5980*/  UPRMT UR4, UR7, 0x654, UR4 ;  /* 0x0000065407047896 */ /* 0x000fe20008000004 */
[-C--:B------:R-:W-:Y:S01]  /*5990*/  FMUL.FTZ R90, R36, R4.reuse ;  /* 0x00000004245a7220 */ /* 0x080fe20000410000 */
[----:B------:R-:W-:Y:S01]  /*59a0*/  UISETP.NE.AND UP0, UPT, UR37, 0x2, UPT ;  /* 0x000000022500788c */ /* 0x000fe2000bf05270 */
[-C--:B------:R-:W-:Y:S01]  /*59b0*/  FMUL.FTZ R92, R34, R11.reuse ;  /* 0x0000000b225c7220 */ /* 0x080fe20000410000 */
[-C--:B------:R-:W-:Y:S01]  /*59c0*/  FMUL.FTZ R95, R24, R4.reuse ;  /* 0x00000004185f7220 */ /* 0x080fe20000410000 */
[-C--:B------:R-:W-:Y:S01]  /*59d0*/  FMUL.FTZ R12, R25, R4.reuse ;  /* 0x00000004190c7220 */ /* 0x080fe20000410000 */
[-C--:B------:R-:W-:Y:S01]  /*59e0*/  FMUL.FTZ R91, R28, R4.reuse ;  /* 0x000000041c5b7220 */ /* 0x080fe20000410000 */
[-C--:B------:R-:W-:Y:S01]  /*59f0*/  FMUL.FTZ R6, R29, R4.reuse ;  /* 0x000000041d067220 */ /* 0x080fe20000410000 */
[-C--:B------:R-:W-:Y:S01]  /*5a00*/  FMUL.FTZ R37, R37, R4.reuse ;  /* 0x0000000425257220 */ /* 0x080fe20000410000 */
[----:B------:R-:W-:Y:S01]  /*5a10*/  SYNCS.ARRIVE.TRANS64.RED.A1T0 RZ, [UR4], RZ ;  /* 0x000000ffffff79a7 */ /* 0x000fe20008100404 */
[----:B------:R-:W-:Y:S01]  /*5a20*/  USEL UR4, URZ, 0x1, UP0 ;  /* 0x000000013f047887 */ /* 0x000fe20008000000 */
        /* <DEDUP_REMOVED lines=51> */
[----:B------:R-:W-:Y:S01]  /*5d60*/  PLOP3.LUT P0, PT, PT, PT, PT, 0x8, 0x0 ;  /* 0x000000000000781c */ /* 0x000fe20003f0e170 */
[-C--:B------:R-:W-:Y:S01]  /*5d70*/  FMUL.FTZ R82, R82, R11.reuse ;  /* 0x0000000b52527220 */ /* 0x080fe20000410000 */
[-C--:B------:R-:W-:Y:S01]  /*5d80*/  FMUL.FTZ R83, R83, R11.reuse ;  /* 0x0000000b53537220 */ /* 0x080fe20000410000 */
[-C--:B------:R-:W-:Y:S01]  /*5d90*/  FMUL.FTZ R86, R86, R11.reuse ;  /* 0x0000000b56567220 */ /* 0x080fe20000410000 */
[----:B------:R-:W-:Y:S01]  /*5da0*/  FMUL.FTZ R87, R87, R11 ;  /* 0x0000000b57577220 */ /* 0x000fe20000410000 */
[----:B------:R-:W-:Y:S01]  /*5db0*/  VIADD R162, R162, 0x1 ;  /* 0x00000001a2a27836 */ /* 0x000fe20000000000 */
[----:B------:R-:W-:-:S02]  /*5dc0*/  USEL UR37, UR37, URZ, UP0 ;  /* 0x0000003f25257287 */ /* 0x000fc40008000000 */
[----:B------:R-:W-:-:S12]  /*5dd0*/  ULOP3.LUT UR36, UR36, UR4, URZ, 0x3c, !UPT ;  /* 0x0000000424247292 */ /* 0x000fd8000f8e3c3f */
.L_x_190:
[----:B------:R-:W0:Y:S01]  /*5de0*/  S2R R5, SR_CgaCtaId ;  /* 0x0000000000057919 */ /* 0x000e220000008800 */
[----:B------:R-:W-:Y:S01]  /*5df0*/  MOV R0, 0x400 ;  /* 0x0000040000007802 */ /* 0x000fe20000000f00 */
[----:B------:R-:W-:Y:S01]  /*5e00*/  BSSY B0, `(.L_x_215) ;  /* 0x00001f4000007945 */ /* 0x000fe20003800000 */
[----:B------:R-:W-:Y:S02]  /*5e10*/  BAR.SYNC.DEFER_BLOCKING 0x5, 0x180 ;  /* 0x0146000000007b1d */ /* 0x000fe40000010000 */
[----:B0-----:R-:W-:-:S05]  /*5e20*/  LEA R0, R5, R0, 0x18 ;  /* 0x0000000005007211 */ /* 0x001fca00078ec0ff */
[----:B------:R0:W1:Y:S01]  /*5e30*/  LDS.128 R48, [R0+0x2a8d0] ;  /* 0x02a8d00000307984 */ /* 0x0000620000000c00 */
[----:B------:R-:W-:Y:S06]  /*5e40*/  BAR.ARV 0x4, 0x180 ;  /* 0x0106000000007b1d */ /* 0x000fec0000002000 */
[----:B------:R-:W-:Y:S05]  /*5e50*/  @P0 BRA `(.L_x_216) ;  /* 0x0000001400000947 */ /* 0x000fea0003800000 */
[----:B------:R-:W2:Y:S01]  /*5e60*/  S2R R5, SR_SWINHI ;  /* 0x0000000000057919 */ /* 0x000ea20000002f00 */
[----:B------:R-:W-:Y:S01]  /*5e70*/  F2FP.BF16.F32.PACK_AB R7, R7, R8 ;  /* 0x000000080707723e */ /* 0x000fe200000010ff */
[----:B------:R-:W-:Y:S01]  /*5e80*/  ULDC.64 UR4, c[0x0][0xc08] ;  /* 0x0003020000047ab9 */ /* 0x000fe20000000a00 */
        /* <DEDUP_REMOVED lines=10> */
[----:B------:R-:W-:-:S02]  /*5f30*/  MOV R28, R0 ;  /* 0x00000000001c7202 */ /* 0x000fc40000000f00 */
[----:B--2---:R-:W-:-:S03]  /*5f40*/  MOV R29, R5 ;  /* 0x00000005001d7202 */ /* 0x004fc60000000f00 */
[----:B------:R-:W-:-:S03]  /*5f50*/  IMAD.WIDE R4, R168, 0x2, R28 ;  /* 0x00000002a8047825 */ /* 0x000fc600078e021c */
[C---:B------:R-:W-:Y:S02]  /*5f60*/  IADD3 R97, P6, R4.reuse, 0x20, RZ ;  /* 0x0000002004617810 */ /* 0x040fe40007fde0ff */
[C---:B------:R-:W-:Y:S02]  /*5f70*/  LOP3.LUT R9, R4.reuse, 0x380, RZ, 0xc0, !PT ;  /* 0x0000038004097812 */ /* 0x040fe400078ec0ff */
[C---:B------:R-:W-:Y:S01]  /*5f80*/  IADD3 R99, P5, R4.reuse, 0x40, RZ ;  /* 0x0000004004637810 */ /* 0x040fe20007fbe0ff */
[--C-:B------:R-:W-:Y:S01]  /*5f90*/  IMAD.X R31, RZ, RZ, R5.reuse, P6 ;  /* 0x000000ffff1f7224 */ /* 0x100fe200030e0605 */
[C---:B------:R-:W-:Y:S02]  /*5fa0*/  IADD3 R101, P4, R4.reuse, 0x60, RZ ;  /* 0x0000006004657810 */ /* 0x040fe40007f9e0ff */
[----:B------:R-:W-:Y:S02]  /*5fb0*/  IADD3 R103, P3, R4, 0x4000, RZ ;  /* 0x0000400004677810 */ /* 0x000fe40007f7e0ff */
[----:B------:R-:W-:Y:S01]  /*5fc0*/  LOP3.LUT R14, R97, 0x380, RZ, 0xc0, !PT ;  /* 0x00000380610e7812 */ /* 0x000fe200078ec0ff */
[--C-:B------:R-:W-:Y:S01]  /*5fd0*/  IMAD.X R15, RZ, RZ, R5.reuse, P4 ;  /* 0x000000ffff0f7224 */ /* 0x100fe200020e0605 */
[----:B------:R-:W-:Y:S01]  /*5fe0*/  SHF.R.U64 R9, R9, 0x3, RZ ;  /* 0x0000000309097819 */ /* 0x000fe200000012ff */
[----:B------:R-:W-:Y:S01]  /*5ff0*/  IMAD.X R25, RZ, RZ, R5, P3 ;  /* 0x000000ffff197224 */ /* 0x000fe200018e0605 */
[----:B------:R-:W-:-:S02]  /*6000*/  LOP3.LUT R24, R99, 0x380, RZ, 0xc0, !PT ;  /* 0x0000038063187812 */ /* 0x000fc400078ec0ff */
[----:B-1----:R-:W-:Y:S02]  /*6010*/  LOP3.LUT R48, R101, 0x380, RZ, 0xc0, !PT ;  /* 0x0000038065307812 */ /* 0x002fe400078ec0ff */
[----:B------:R-:W-:Y:S02]  /*6020*/  LOP3.LUT R72, R103, 0x380, RZ, 0xc0, !PT ;  /* 0x0000038067487812 */ /* 0x000fe400078ec0ff */
[C---:B------:R-:W-:Y:S02]  /*6030*/  IADD3 R105, P2, R4.reuse, 0x4020, RZ ;  /* 0x0000402004697810 */ /* 0x040fe40007f5e0ff */
[C---:B------:R-:W-:Y:S02]  /*6040*/  IADD3 R107, P1, R4.reuse, 0x4040, RZ ;  /* 0x00004040046b7810 */ /* 0x040fe40007f3e0ff */
[----:B------:R-:W-:Y:S01]  /*6050*/  IADD3 R109, P0, R4, 0x4060, RZ ;  /* 0x00004060046d7810 */ /* 0x000fe20007f1e0ff */
[--C-:B------:R-:W-:Y:S01]  /*6060*/  IMAD.X R13, RZ, RZ, R5.reuse, P2 ;  /* 0x000000ffff0d7224 */ /* 0x100fe200010e0605 */
[----:B------:R-:W-:Y:S01]  /*6070*/  SHF.R.U64 R14, R14, 0x3, RZ ;  /* 0x000000030e0e7819 */ /* 0x000fe200000012ff */
[--C-:B------:R-:W-:Y:S01]  /*6080*/  IMAD.X R11, RZ, RZ, R5.reuse, P1 ;  /* 0x000000ffff0b7224 */ /* 0x100fe200008e0605 */
[----:B------:R-:W-:Y:S01]  /*6090*/  LOP3.LUT R4, R9, R4, RZ, 0x3c, !PT ;  /* 0x0000000409047212 */ /* 0x000fe200078e3cff */
[----:B------:R-:W-:Y:S01]  /*60a0*/  IMAD.X R9, RZ, RZ, R5, P0 ;  /* 0x000000ffff097224 */ /* 0x000fe200000e0605 */
[----:B------:R-:W-:-:S02]  /*60b0*/  SHF.R.U64 R24, R24, 0x3, RZ ;  /* 0x0000000318187819 */ /* 0x000fc400000012ff */
[----:B------:R-:W-:Y:S02]  /*60c0*/  SHF.R.U64 R48, R48, 0x3, RZ ;  /* 0x0000000330307819 */ /* 0x000fe400000012ff */
[----:B------:R-:W-:Y:S02]  /*60d0*/  SHF.R.U64 R72, R72, 0x3, RZ ;  /* 0x0000000348487819 */ /* 0x000fe400000012ff */
[----:B------:R-:W-:Y:S02]  /*60e0*/  LOP3.LUT R30, R14, R97, RZ, 0x3c, !PT ;  /* 0x000000610e1e7212 */ /* 0x000fe400078e3cff */
[-C--:B------:R-:W-:Y:S02]  /*60f0*/  IADD3.X R27, RZ, R5.reuse, RZ, P5, !PT ;  /* 0x00000005ff1b7210 */ /* 0x080fe40002ffe4ff */
[----:B------:R-:W-:Y:S02]  /*6100*/  MOV R97, R4 ;  /* 0x0000000400617202 */ /* 0x000fe40000000f00 */
[----:B------:R-:W-:-:S02]  /*6110*/  LOP3.LUT R26, R24, R99, RZ, 0x3c, !PT ;  /* 0x00000063181a7212 */ /* 0x000fc400078e3cff */
[----:B------:R-:W-:Y:S01]  /*6120*/  F2FP.BF16.F32.PACK_AB R5, R10, R93 ;  /* 0x0000005d0a05723e */ /* 0x000fe200000010ff */
[----:B------:R-:W1:Y:S01]  /*6130*/  LDC.64 R98, c[0x0][0xc00] ;  /* 0x00030000ff627b82 */ /* 0x000e620000000a00 */
[----:B------:R-:W-:Y:S02]  /*6140*/  LOP3.LUT R14, R48, R101, RZ, 0x3c, !PT ;  /* 0x00000065300e7212 */ /* 0x000fe400078e3cff */
[----:B------:R-:W-:Y:S02]  /*6150*/  LOP3.LUT R24, R72, R103, RZ, 0x3c, !PT ;  /* 0x0000006748187212 */ /* 0x000fe400078e3cff */
[----:B------:R-:W-:Y:S02]  /*6160*/  LOP3.LUT R10, R105, 0x380, RZ, 0xc0, !PT ;  /* 0x00000380690a7812 */ /* 0x000fe400078ec0ff */
[----:B------:R-:W-:Y:S02]  /*6170*/  LOP3.LUT R48, R107, 0x380, RZ, 0xc0, !PT ;  /* 0x000003806b307812 */ /* 0x000fe400078ec0ff */
[----:B------:R-:W-:-:S02]  /*6180*/  LOP3.LUT R72, R109, 0x380, RZ, 0xc0, !PT ;  /* 0x000003806d487812 */ /* 0x000fc400078ec0ff */
[----:B------:R-:W-:Y:S02]  /*6190*/  SHF.R.U64 R10, R10, 0x3, RZ ;  /* 0x000000030a0a7819 */ /* 0x000fe400000012ff */
[----:B------:R-:W-:Y:S02]  /*61a0*/  SHF.R.U64 R48, R48, 0x3, RZ ;  /* 0x0000000330307819 */ /* 0x000fe400000012ff */
[----:B------:R-:W-:Y:S02]  /*61b0*/  SHF.R.U64 R72, R72, 0x3, RZ ;  /* 0x0000000348487819 */ /* 0x000fe400000012ff */
[----:B------:R-:W-:Y:S01]  /*61c0*/  F2FP.BF16.F32.PACK_AB R4, R12, R95 ;  /* 0x0000005f0c04723e */ /* 0x000fe200000010ff */
[----:B------:R-:W-:Y:S01]  /*61d0*/  BAR.SYNC.DEFER_BLOCKING 0x1, 0x100 ;  /* 0x0044000000007b1d */ /* 0x000fe20000010000 */
[----:B------:R-:W-:Y:S02]  /*61e0*/  LOP3.LUT R12, R10, R105, RZ, 0x3c, !PT ;  /* 0x000000690a0c7212 */ /* 0x000fe400078e3cff */
[----:B------:R-:W-:-:S02]  /*61f0*/  LOP3.LUT R10, R48, R107, RZ, 0x3c, !PT ;  /* 0x0000006b300a7212 */ /* 0x000fc400078e3cff */
[----:B------:R-:W-:Y:S02]  /*6200*/  LOP3.LUT R8, R72, R109, RZ, 0x3c, !PT ;  /* 0x0000006d48087212 */ /* 0x000fe400078e3cff */
[----:B------:R-:W-:Y:S02]  /*6210*/  MOV R72, R10 ;  /* 0x0000000a00487202 */ /* 0x000fe40000000f00 */
[----:B------:R-:W-:Y:S02]  /*6220*/  MOV R48, R8 ;  /* 0x0000000800307202 */ /* 0x000fe40000000f00 */
[----:B------:R-:W-:Y:S02]  /*6230*/  MOV R96, R30 ;  /* 0x0000001e00607202 */ /* 0x000fe40000000f00 */
[----:B------:R-:W-:Y:S01]  /*6240*/  F2FP.BF16.F32.PACK_AB R8, R89, R94 ;  /* 0x0000005e5908723e */ /* 0x000fe200000010ff */
[----:B------:R-:W2:Y:S01]  /*6250*/  LDC.64 R30, c[0x0][0xc00] ;  /* 0x00030000ff1e7b82 */ /* 0x000ea20000000a00 */
[----:B------:R-:W-:-:S02]  /*6260*/  F2FP.BF16.F32.PACK_AB R9, R35, R92 ;  /* 0x0000005c2309723e */ /* 0x000fc400000010ff */
[----:B------:R-:W-:Y:S02]  /*6270*/  F2FP.BF16.F32.PACK_AB R10, R37, R90 ;  /* 0x0000005a250a723e */ /* 0x000fe400000010ff */
[----:B------:R-:W-:Y:S02]  /*6280*/  F2FP.BF16.F32.PACK_AB R11, R39, R38 ;  /* 0x00000026270b723e */ /* 0x000fe400000010ff */
[----:B------:R-:W-:Y:S02]  /*6290*/  MOV R95, R26 ;  /* 0x0000001a005f7202 */ /* 0x000fe40000000f00 */
[----:B------:R-:W-:Y:S01]  /*62a0*/  MOV R93, R14 ;  /* 0x0000000e005d7202 */ /* 0x000fe20000000f00 */
[----:B------:R3:W-:Y:S01]  /*62b0*/  STSM.16.M88.4 [R97], R4 ;  /* 0x0000000461007844 */ /* 0x0007e20000000200 */
[----:B------:R-:W-:Y:S02]  /*62c0*/  MOV R88, R12 ;  /* 0x0000000c00587202 */ /* 0x000fe40000000f00 */
[----:B------:R-:W-:Y:S01]  /*62d0*/  MOV R91, R24 ;  /* 0x00000018005b7202 */ /* 0x000fe20000000f00 */
[----:B------:R-:W-:Y:S01]  /*62e0*/  STSM.16.M88.4 [R96], R8 ;  /* 0x0000000860007844 */ /* 0x000fe20000000200 */
[----:B------:R-:W-:-:S02]  /*62f0*/  F2FP.BF16.F32.PACK_AB R12, R33, R36 ;  /* 0x00000024210c723e */ /* 0x000fc400000010ff */
[----:B------:R-:W-:Y:S02]  /*6300*/  F2FP.BF16.F32.PACK_AB R13, R3, R34 ;  /* 0x00000022030d723e */ /* 0x000fe400000010ff */
[----:B------:R-:W-:Y:S02]  /*6310*/  F2FP.BF16.F32.PACK_AB R14, R53, R52 ;  /* 0x00000034350e723e */ /* 0x000fe400000010ff */
[----:B------:R-:W-:Y:S02]  /*6320*/  F2FP.BF16.F32.PACK_AB R15, R55, R54 ;  /* 0x00000036370f723e */ /* 0x000fe400000010ff */
[----:B------:R-:W-:Y:S01]  /*6330*/  F2FP.BF16.F32.PACK_AB R24, R57, R56 ;  /* 0x000000383918723e */ /* 0x000fe200000010ff */
[----:B--2---:R-:W-:Y:S01]  /*6340*/  IMAD.WIDE R30, R18, 0x4, R30 ;  /* 0x00000004121e7825 */ /* 0x004fe200078e021e */
[----:B------:R-:W-:Y:S01]  /*6350*/  F2FP.BF16.F32.PACK_AB R25, R59, R58 ;  /* 0x0000003a3b19723e */ /* 0x000fe200000010ff */
[----:B------:R-:W2:Y:S01]  /*6360*/  LDC R54, c[0x0][0xbe8] ;  /* 0x0002fa00ff367b82 */ /* 0x000ea20000000800 */
[----:B---3--:R-:W-:-:S02]  /*6370*/  F2FP.BF16.F32.PACK_AB R4, R41, R40 ;  /* 0x000000282904723e */ /* 0x008fc400000010ff */
[----:B------:R-:W-:Y:S02]  /*6380*/  F2FP.BF16.F32.PACK_AB R5, R43, R42 ;  /* 0x0000002a2b05723e */ /* 0x000fe400000010ff */
[----:B------:R-:W-:Y:S02]  /*6390*/  F2FP.BF16.F32.PACK_AB R6, R45, R44 ;  /* 0x0000002c2d06723e */ /* 0x000fe400000010ff */
[----:B------:R-:W-:Y:S02]  /*63a0*/  F2FP.BF16.F32.PACK_AB R7, R47, R46 ;  /* 0x0000002e2f07723e */ /* 0x000fe400000010ff */
[----:B------:R-:W-:Y:S02]  /*63b0*/  F2FP.BF16.F32.PACK_AB R26, R61, R60 ;  /* 0x0000003c3d1a723e */ /* 0x000fe400000010ff */
[----:B------:R-:W-:Y:S01]  /*63c0*/  F2FP.BF16.F32.PACK_AB R27, R63, R62 ;  /* 0x0000003e3f1b723e */ /* 0x000fe200000010ff */
[----:B------:R3:W-:Y:S01]  /*63d0*/  STSM.16.M88.4 [R95], R4 ;  /* 0x000000045f007844 */ /* 0x0007e20000000200 */
[----:B------:R-:W-:-:S02]  /*63e0*/  F2FP.BF16.F32.PACK_AB R33, R75, R74 ;  /* 0x0000004a4b21723e */ /* 0x000fc400000010ff */
[----:B------:R-:W-:Y:S01]  /*63f0*/  F2FP.BF16.F32.PACK_AB R34, R77, R76 ;  /* 0x0000004c4d22723e */ /* 0x000fe200000010ff */
[----:B------:R4:W-:Y:S01]  /*6400*/  STSM.16.M88.4 [R93], R12 ;  /* 0x0000000c5d007844 */ /* 0x0009e20000000200 */
[----:B------:R-:W-:Y:S02]  /*6410*/  F2FP.BF16.F32.PACK_AB R35, R79, R78 ;  /* 0x0000004e4f23723e */ /* 0x000fe400000010ff */
[----:B------:R-:W-:Y:S01]  /*6420*/  ISETP.NE.U32.AND P2, PT, RZ, UR4, PT ;  /* 0x00000004ff007c0c */ /* 0x000fe2000bf45070 */
[----:B------:R4:W-:Y:S01]  /*6430*/  STSM.16.M88.4 [R91], R24 ;  /* 0x000000185b007844 */ /* 0x0009e20000000200 */
[----:B-1----:R-:W-:Y:S02]  /*6440*/  ISETP.NE.U32.AND P0, PT, R98, RZ, PT ;  /* 0x000000ff6200720c */ /* 0x002fe40003f05070 */
[----:B------:R-:W-:Y:S01]  /*6450*/  MOV R44, RZ ;  /* 0x000000ff002c7202 */ /* 0x000fe20000000f00 */
[----:B------:R4:W-:Y:S01]  /*6460*/  STSM.16.M88.4 [R88], R64 ;  /* 0x0000004058007844 */ /* 0x0009e20000000200 */
[----:B------:R-:W-:-:S02]  /*6470*/  ISETP.NE.AND.EX P2, PT, RZ, UR5, PT, P2 ;  /* 0x00000005ff007c0c */ /* 0x000fc4000bf45320 */
[----:B------:R-:W-:Y:S01]  /*6480*/  ISETP.NE.AND.EX P0, PT, R99, RZ, PT, P0 ;  /* 0x000000ff6300720c */ /* 0x000fe20003f05300 */
[----:B------:R4:W-:Y:S04]  /*6490*/  STSM.16.M88.4 [R72], R32 ;  /* 0x0000002048007844 */ /* 0x0009e80000000200 */
[----:B------:R4:W-:Y:S01]  /*64a0*/  STSM.16.M88.4 [R48], R80 ;  /* 0x0000005030007844 */ /* 0x0009e20000000200 */
[----:B------:R-:W-:Y:S05]  /*64b0*/  BAR.SYNC.DEFER_BLOCKING 0x1, 0x100 ;  /* 0x0044000000007b1d */ /* 0x000fea0000010000 */
[----:B---3--:R-:W-:Y:S01]  /*64c0*/  @P2 LEA R4, P3, R18, UR4, 0x2 ;  /* 0x0000000412042c11 */ /* 0x008fe2000f8610ff */
[----:B------:R-:W-:-:S03]  /*64d0*/  ULDC UR4, c[0x0][0xa88] ;  /* 0x0002a20000047ab9 */ /* 0x000fc60000000800 */
[----:B------:R-:W-:Y:S01]  /*64e0*/  @P2 LEA.HI.X R5, R18, UR5, R160, 0x2, P3 ;  /* 0x0000000512052c11 */ /* 0x000fe200098f14a0 */
[----:B------:R-:W-:Y:S01]  /*64f0*/  IMAD.U32 R3, RZ, RZ, UR4 ;  /* 0x00000004ff037e24 */ /* 0x000fe2000f8e00ff */
[----:B------:R4:W5:Y:S01]  /*6500*/  @P0 LDG.E R44, desc[UR56][R30.64] ;  /* 0x000000381e2c0981 */ /* 0x000962000c1e1900 */
[----:B--2---:R-:W-:-:S04]  /*6510*/  ISETP.NE.AND P1, PT, R54, 0x1, PT ;  /* 0x000000013600780c */ /* 0x004fc80003f25270 */
[----:B------:R4:W5:Y:S09]  /*6520*/  @P2 LDG.E R3, desc[UR56][R4.64] ;  /* 0x0000003804032981 */ /* 0x000972000c1e1900 */
[----:B------:R-:W1:Y:S08]  /*6530*/  @P1 LDC R6, c[0x0][0xbec] ;  /* 0x0002fb00ff061b82 */ /* 0x000e700000000800 */
[----:B------:R-:W2:Y:S01]  /*6540*/  @P1 LDC R9, c[0x0][0xbf0] ;  /* 0x0002fc00ff091b82 */ /* 0x000ea20000000800 */
[----:B----4-:R-:W-:Y:S05]  /*6550*/  @P2 BRA `(.L_x_217) ;  /* 0x0000000000102947 */ /* 0x010fea0003800000 */
[----:B------:R-:W-:Y:S05]  /*6560*/  @!P0 BRA `(.L_x_217) ;  /* 0x00000000000c8947 */ /* 0x000fea0003800000 */
[----:B------:R-:W3:Y:S04]  /*6570*/  LDG.E R4, desc[UR56][R30.64] ;  /* 0x000000381e047981 */ /* 0x000ee8000c1e1900 */
[----:B-----5:R-:W3:Y:S02]  /*6580*/  LDG.E R3, desc[UR56][R30.64+0x4] ;  /* 0x000004381e037981 */ /* 0x020ee4000c1e1900 */
[----:B---3--:R-:W-:-:S07]  /*6590*/  IMAD.IADD R3, R3, 0x1, -R4 ;  /* 0x0000000103037824 */ /* 0x008fce00078e0a04 */
.L_x_217:
[----:B------:R-:W-:Y:S01]  /*65a0*/  SHF.R.S32.HI R48, RZ, 0x1f, R22 ;  /* 0x0000001fff307819 */ /* 0x000fe20000011416 */
[----:B------:R-:W-:Y:S01]  /*65b0*/  IMAD R13, R23, 0x80, R166 ;  /* 0x00000080170d7824 */ /* 0x000fe200078e02a6 */
[----:B------:R-:W-:Y:S01]  /*65c0*/  ULDC.64 UR4, c[0x0][0xb90] ;  /* 0x0002e40000047ab9 */ /* 0x000fe20000000a00 */
[----:B-----5:R-:W-:Y:S01]  /*65d0*/  SHF.R.S32.HI R45, RZ, 0x1f, R44 ;  /* 0x0000001fff2d7819 */ /* 0x020fe2000001142c */
[----:B------:R-:W-:Y:S01]  /*65e0*/  IMAD R56, R3, R54, RZ ;  /* 0x0000003603387224 */ /* 0x000fe200078e02ff */
[----:B------:R-:W-:Y:S01]  /*65f0*/  SEL R160, R160, RZ, !P0 ;  /* 0x000000ffa0a07207 */ /* 0x000fe20004000000 */
[----:B------:R-:W-:Y:S01]  /*6600*/  IMAD R5, R48, UR4, RZ ;  /* 0x0000000430057c24 */ /* 0x000fe2000f8e02ff */
[----:B------:R-:W-:Y:S01]  /*6610*/  SEL R55, R18, RZ, !P0 ;  /* 0x000000ff12377207 */ /* 0x000fe20004000000 */
[----:B-1----:R-:W-:-:S04]  /*6620*/  @P1 IMAD.HI.U32 R6, R13, R6, RZ ;  /* 0x000000060d061227 */ /* 0x002fc800078e00ff */
[C---:B------:R-:W-:Y:S02]  /*6630*/  IMAD R11, R22.reuse, UR5, R5 ;  /* 0x00000005160b7c24 */ /* 0x040fe4000f8e0205 */
[----:B------:R-:W-:Y:S01]  /*6640*/  IMAD.MOV.U32 R7, RZ, RZ, R13 ;  /* 0x000000ffff077224 */ /* 0x000fe200078e000d */
[----:B--2---:R-:W-:Y:S01]  /*6650*/  @P1 SHF.R.U32.HI R7, RZ, R9, R6 ;  /* 0x00000009ff071219 */ /* 0x004fe20000011606 */
[----:B------:R-:W-:Y:S01]  /*6660*/  IMAD.WIDE.U32 R4, R22, UR4, R44 ;  /* 0x0000000416047c25 */ /* 0x000fe2000f8e002c */
[----:B------:R-:W-:-:S03]  /*6670*/  ULDC.64 UR4, c[0x0][0xb98] ;  /* 0x0002e60000047ab9 */ /* 0x000fc60000000a00 */
[----:B------:R-:W-:Y:S01]  /*6680*/  IMAD R9, R161, 0x40, R2 ;  /* 0x00000040a1097824 */ /* 0x000fe200078e0202 */
[----:B------:R-:W-:Y:S01]  /*6690*/  IADD3 R5, R5, R11, RZ ;  /* 0x0000000b05057210 */ /* 0x000fe20007ffe0ff */
[----:B------:R-:W-:Y:S02]  /*66a0*/  IMAD.MOV R11, RZ, RZ, -R7 ;  /* 0x000000ffff0b7224 */ /* 0x000fe400078e0a07 */
[----:B------:R-:W-:-:S04]  /*66b0*/  IMAD.WIDE R28, R9, 0x2, R28 ;  /* 0x00000002091c7825 */ /* 0x000fc800078e021c */
[----:B------:R-:W-:Y:S01]  /*66c0*/  IMAD R6, R160, UR4, RZ ;  /* 0x00000004a0067c24 */ /* 0x000fe2000f8e02ff */
[C---:B------:R-:W-:Y:S01]  /*66d0*/  IADD3 R15, P0, R28.reuse, 0x1000, RZ ;  /* 0x000010001c0f7810 */ /* 0x040fe20007f1e0ff */
[----:B------:R-:W-:Y:S01]  /*66e0*/  IMAD.WIDE.U32 R4, R55, UR4, R4 ;  /* 0x0000000437047c25 */ /* 0x000fe2000f8e0004 */
[----:B------:R-:W-:Y:S02]  /*66f0*/  IADD3 R41, P6, R28, 0x4000, RZ ;  /* 0x000040001c297810 */ /* 0x000fe40007fde0ff */
[----:B------:R-:W-:Y:S01]  /*6700*/  LOP3.LUT R12, R15, 0x380, RZ, 0xc0, !PT ;  /* 0x000003800f0c7812 */ /* 0x000fe200078ec0ff */
[----:B------:R-:W-:Y:S01]  /*6710*/  IMAD R9, R54, R11, R13 ;  /* 0x0000000b36097224 */ /* 0x000fe200078e020d */
[----:B------:R-:W-:Y:S01]  /*6720*/  SHF.R.S32.HI R11, RZ, 0x1f, R7 ;  /* 0x0000001fff0b7819 */ /* 0x000fe20000011407 */
[----:B------:R-:W-:Y:S01]  /*6730*/  IMAD R8, R55, UR5, R6 ;  /* 0x0000000537087c24 */ /* 0x000fe2000f8e0206 */
[----:B------:R-:W-:Y:S01]  /*6740*/  IADD3 R4, P2, R7, R4, RZ ;  /* 0x0000000407047210 */ /* 0x000fe20007f5e0ff */
[----:B------:R-:W-:Y:S01]  /*6750*/  ULDC.64 UR4, c[0x0][0xb88] ;  /* 0x0002e20000047ab9 */ /* 0x000fe20000000a00 */
[----:B------:R-:W-:-:S02]  /*6760*/  IADD3 R13, P3, R28, 0x2000, RZ ;  /* 0x000020001c0d7810 */ /* 0x000fc40007f7e0ff */
[----:B------:R-:W-:Y:S02]  /*6770*/  SHF.R.S32.HI R6, RZ, 0x1f, R9 ;  /* 0x0000001fff067819 */ /* 0x000fe40000011409 */
[----:B------:R-:W-:Y:S02]  /*6780*/  IADD3.X R5, R11, R5, R8, P2, !PT ;  /* 0x000000050b057210 */ /* 0x000fe400017fe408 */
[----:B------:R-:W-:Y:S01]  /*6790*/  LOP3.LUT R7, R13, 0x380, RZ, 0xc0, !PT ;  /* 0x000003800d077812 */ /* 0x000fe200078ec0ff */
[----:B------:R-:W-:Y:S01]  /*67a0*/  IMAD R8, R6, UR4, RZ ;  /* 0x0000000406087c24 */ /* 0x000fe2000f8e02ff */
[----:B------:R-:W-:Y:S01]  /*67b0*/  SHF.R.U64 R12, R12, 0x3, RZ ;  /* 0x000000030c0c7819 */ /* 0x000fe200000012ff */
[----:B------:R-:W-:Y:S01]  /*67c0*/  IMAD.WIDE.U32 R4, R9, UR4, R4 ;  /* 0x0000000409047c25 */ /* 0x000fe2000f8e0004 */
[----:B------:R-:W-:Y:S02]  /*67d0*/  SHF.R.U64 R6, R7, 0x3, RZ ;  /* 0x0000000307067819 */ /* 0x000fe400000012ff */
[----:B------:R-:W-:Y:S01]  /*67e0*/  LOP3.LUT R12, R12, R15, RZ, 0x3c, !PT ;  /* 0x0000000f0c0c7212 */ /* 0x000fe200078e3cff */
[----:B------:R-:W-:Y:S01]  /*67f0*/  IMAD R7, R9, UR5, R8 ;  /* 0x0000000509077c24 */ /* 0x000fe2000f8e0208 */
[----:B------:R-:W-:Y:S01]  /*6800*/  ULDC.64 UR4, c[0x0][0xb50] ;  /* 0x0002d40000047ab9 */ /* 0x000fe20000000a00 */
[----:B------:R-:W-:Y:S01]  /*6810*/  IADD3 R9, P2, R28, 0x3000, RZ ;  /* 0x000030001c097810 */ /* 0x000fe20007f5e0ff */
[----:B------:R-:W-:Y:S01]  /*6820*/  IMAD R15, R23, 0x80, R165 ;  /* 0x00000080170f7824 */ /* 0x000fe200078e02a5 */
[----:B------:R-:W-:Y:S01]  /*6830*/  LEA R11, P4, R4, UR4, 0x2 ;  /* 0x00000004040b7c11 */ /* 0x000fe2000f8810ff */
[----:B------:R-:W-:Y:S01]  /*6840*/  IMAD.IADD R5, R5, 0x1, R7 ;  /* 0x0000000105057824 */ /* 0x000fe200078e0207 */
[----:B------:R-:W-:-:S02]  /*6850*/  LOP3.LUT R8, R9, 0x380, RZ, 0xc0, !PT ;  /* 0x0000038009087812 */ /* 0x000fc400078ec0ff */
[----:B------:R-:W-:Y:S01]  /*6860*/  LOP3.LUT R6, R6, R13, RZ, 0x3c, !PT ;  /* 0x0000000d06067212 */ /* 0x000fe200078e3cff */
[----:B------:R-:W-:Y:S01]  /*6870*/  SHFL.IDX PT, R46, R11, RZ, 0x1c1f ;  /* 0x001c1fff0b2e7589 */ /* 0x000fe200000e0000 */
[----:B------:R-:W-:Y:S01]  /*6880*/  LEA.HI.X R5, R4, UR5, R5, 0x2, P4 ;  /* 0x0000000504057c11 */ /* 0x000fe2000a0f1405 */
[--C-:B------:R-:W-:Y:S01]  /*6890*/  IMAD.X R13, RZ, RZ, R29.reuse, P0 ;  /* 0x000000ffff0d7224 */ /* 0x100fe200000e061d */
[----:B------:R-:W-:Y:S01]  /*68a0*/  SHF.R.U64 R8, R8, 0x3, RZ ;  /* 0x0000000308087819 */ /* 0x000fe200000012ff */
[----:B------:R-:W-:Y:S01]  /*68b0*/  SHFL.IDX PT, R52, R11, 0x1, 0x1c1f ;  /* 0x003c1f000b347f89 */ /* 0x000fe200000e0000 */
[----:B------:R-:W-:Y:S01]  /*68c0*/  LOP3.LUT P0, RZ, R163, 0x3, RZ, 0xc0, !PT ;  /* 0x00000003a3ff7812 */ /* 0x000fe2000780c0ff */
[C---:B------:R-:W-:Y:S01]  /*68d0*/  VIADD R4, R15.reuse, 0x8 ;  /* 0x000000080f047836 */ /* 0x040fe20000000000 */
[----:B------:R-:W-:Y:S01]  /*68e0*/  LOP3.LUT R8, R8, R9, RZ, 0x3c, !PT ;  /* 0x0000000908087212 */ /* 0x000fe200078e3cff */
[----:B------:R-:W1:Y:S01]  /*68f0*/  SHFL.IDX PT, R47, R5, RZ, 0x1c1f ;  /* 0x001c1fff052f7589 */ /* 0x000e6200000e0000 */
[----:B------:R-:W-:Y:S01]  /*6900*/  IMAD.X R9, RZ, RZ, R29, P2 ;  /* 0x000000ffff097224 */ /* 0x000fe200010e061d */
[----:B------:R-:W-:Y:S01]  /*6910*/  ISETP.GE.OR P2, PT, R15, R56, P0 ;  /* 0x000000380f00720c */ /* 0x000fe20000746670 */
[----:B------:R-:W-:Y:S01]  /*6920*/  ULDC.64 UR4, c[0x0][0xaa0] ;  /* 0x0002a80000047ab9 */ /* 0x000fe20000000a00 */
[----:B------:R-:W2:Y:S01]  /*6930*/  SHFL.IDX PT, R53, R5, 0x1, 0x1c1f ;  /* 0x003c1f0005357f89 */ /* 0x000ea200000e0000 */
[----:B------:R-:W-:-:S02]  /*6940*/  IADD3.X R7, RZ, R29, RZ, P3, !PT ;  /* 0x0000001dff077210 */ /* 0x000fc40001ffe4ff */
[----:B------:R-:W-:Y:S02]  /*6950*/  IADD3 R10, P3, R28, 0x7000, RZ ;  /* 0x000070001c0a7810 */ /* 0x000fe40007f7e0ff */
[----:B------:R-:W-:Y:S02]  /*6960*/  ISETP.GE.OR P0, PT, R4, R56, P0 ;  /* 0x000000380400720c */ /* 0x000fe40000706670 */
[----:B------:R-:W-:Y:S01]  /*6970*/  LOP3.LUT R3, R10, 0x380, RZ, 0xc0, !PT ;  /* 0x000003800a037812 */ /* 0x000fe200078ec0ff */
[----:B------:R-:W-:Y:S01]  /*6980*/  IMAD R18, R19, 0x20, R161 ;  /* 0x0000002013127824 */ /* 0x000fe200078e02a1 */
[C---:B------:R-:W-:Y:S01]  /*6990*/  IADD3 R37, P5, R28.reuse, 0x5000, RZ ;  /* 0x000050001c257810 */ /* 0x040fe20007fbe0ff */
[----:B------:R-:W-:Y:S01]  /*69a0*/  IMAD.X R31, RZ, RZ, R29, P3 ;  /* 0x000000ffff1f7224 */ /* 0x000fe200018e061d */
[----:B------:R-:W-:Y:S02]  /*69b0*/  SHF.R.U64 R3, R3, 0x3, RZ ;  /* 0x0000000303037819 */ /* 0x000fe400000012ff */
[----:B------:R-:W-:-:S02]  /*69c0*/  IADD3 R33, P4, R28, 0x6000, RZ ;  /* 0x000060001c217810 */ /* 0x000fc40007f9e0ff */
[----:B------:R-:W-:Y:S02]  /*69d0*/  LOP3.LUT R30, R3, R10, RZ, 0x3c, !PT ;  /* 0x0000000a031e7212 */ /* 0x000fe400078e3cff */
[----:B------:R-:W-:Y:S02]  /*69e0*/  LOP3.LUT R40, R41, 0x380, RZ, 0xc0, !PT ;  /* 0x0000038029287812 */ /* 0x000fe400078ec0ff */
[----:B------:R-:W-:Y:S01]  /*69f0*/  LOP3.LUT R25, R28, 0x380, RZ, 0xc0, !PT ;  /* 0x000003801c197812 */ /* 0x000fe200078ec0ff */
[----:B-1----:R1:W-:Y:S01]  /*6a00*/  @!P2 ST.E desc[UR56][R46.64], R20 ;  /* 0x000000142e00a985 */ /* 0x0023e2000c101938 */
[----:B------:R-:W-:Y:S01]  /*6a10*/  IMAD R3, R45, UR4, RZ ;  /* 0x000000042d037c24 */ /* 0x000fe2000f8e02ff */
[----:B------:R-:W-:Y:S01]  /*6a20*/  LOP3.LUT R36, R37, 0x380, RZ, 0xc0, !PT ;  /* 0x0000038025247812 */ /* 0x000fe200078ec0ff */
[----:B------:R-:W3:Y:S01]  /*6a30*/  @P1 LDC R45, c[0x0][0xbf0] ;  /* 0x0002fc00ff2d1b82 */ /* 0x000ee20000000800 */
[----:B--2---:R2:W-:Y:S01]  /*6a40*/  @!P0 ST.E desc[UR56][R52.64], R21 ;  /* 0x0000001534008985 */ /* 0x0045e2000c101938 */
[----:B------:R-:W-:-:S02]  /*6a50*/  LOP3.LUT R32, R33, 0x380, RZ, 0xc0, !PT ;  /* 0x0000038021207812 */ /* 0x000fc400078ec0ff */
[----:B------:R-:W-:Y:S02]  /*6a60*/  SHF.R.U64 R40, R40, 0x3, RZ ;  /* 0x0000000328287819 */ /* 0x000fe400000012ff */
[----:B------:R-:W-:Y:S02]  /*6a70*/  SHF.R.U64 R25, R25, 0x3, RZ ;  /* 0x0000000319197819 */ /* 0x000fe400000012ff */
[----:B-1----:R-:W1:Y:S01]  /*6a80*/  @P1 LDC R47, c[0x0][0xbec] ;  /* 0x0002fb00ff2f1b82 */ /* 0x002e620000000800 */
[----:B------:R-:W-:Y:S01]  /*6a90*/  IMAD R3, R44, UR5, R3 ;  /* 0x000000052c037c24 */ /* 0x000fe2000f8e0203 */
[----:B------:R-:W-:Y:S01]  /*6aa0*/  SHF.R.U64 R36, R36, 0x3, RZ ;  /* 0x0000000324247819 */ /* 0x000fe200000012ff */
[----:B------:R-:W5:Y:S01]  /*6ab0*/  LD.E.128 R12, desc[UR56][R12.64] ;  /* 0x000000380c0c7980 */ /* 0x000f62000c101d00 */
[----:B--2---:R-:W-:Y:S01]  /*6ac0*/  IMAD.WIDE.U32 R20, R44, UR4, RZ ;  /* 0x000000042c147c25 */ /* 0x004fe2000f8e00ff */
[----:B------:R-:W-:Y:S01]  /*6ad0*/  ULDC.64 UR4, c[0x0][0xae8] ;  /* 0x0002ba0000047ab9 */ /* 0x000fe20000000a00 */
[----:B------:R-:W-:Y:S01]  /*6ae0*/  SHF.R.U64 R32, R32, 0x3, RZ ;  /* 0x0000000320207819 */ /* 0x000fe200000012ff */
[----:B------:R-:W5:Y:S01]  /*6af0*/  LD.E.128 R4, desc[UR56][R6.64] ;  /* 0x0000003806047980 */ /* 0x000f62000c101d00 */
[----:B------:R-:W-:Y:S01]  /*6b00*/  IMAD.IADD R21, R21, 0x1, R3 ;  /* 0x0000000115157824 */ /* 0x000fe200078e0203 */
[----:B------:R-:W-:Y:S01]  /*6b10*/  LOP3.LUT R40, R40, R41, RZ, 0x3c, !PT ;  /* 0x0000002928287212 */ /* 0x000fe200078e3cff */
[----:B------:R-:W-:Y:S01]  /*6b20*/  IMAD R3, R48, UR4, RZ ;  /* 0x0000000430037c24 */ /* 0x000fe2000f8e02ff */
[----:B------:R-:W-:Y:S01]  /*6b30*/  LOP3.LUT R36, R36, R37, RZ, 0x3c, !PT ;  /* 0x0000002524247212 */ /* 0x000fe200078e3cff */
[----:B------:R-:W-:Y:S01]  /*6b40*/  IMAD R44, R23, 0x80, R18 ;  /* 0x00000080172c7824 */ /* 0x000fe200078e0212 */
[----:B------:R-:W-:Y:S01]  /*6b50*/  LOP3.LUT R32, R32, R33, RZ, 0x3c, !PT ;  /* 0x0000002120207212 */ /* 0x000fe200078e3cff */
[C---:B------:R-:W-:Y:S01]  /*6b60*/  IMAD R3, R22.reuse, UR5, R3 ;  /* 0x0000000516037c24 */ /* 0x040fe2000f8e0203 */
[----:B------:R-:W-:Y:S01]  /*6b70*/  LOP3.LUT R24, R25, R28, RZ, 0x3c, !PT ;  /* 0x0000001c19187212 */ /* 0x000fe200078e3cff */
[----:B------:R-:W-:Y:S01]  /*6b80*/  IMAD.WIDE.U32 R20, R22, UR4, R20 ;  /* 0x0000000416147c25 */ /* 0x000fe2000f8e0014 */
[----:B------:R-:W-:Y:S01]  /*6b90*/  ULDC.64 UR4, c[0x0][0xaf0] ;  /* 0x0002bc0000047ab9 */ /* 0x000fe20000000a00 */
[----:B------:R-:W-:Y:S01]  /*6ba0*/  MOV R25, R29 ;  /* 0x0000001d00197202 */ /* 0x000fe20000000f00 */
[----:B------:R-:W5:Y:S01]  /*6bb0*/  LD.E.128 R8, desc[UR56][R8.64] ;  /* 0x0000003808087980 */ /* 0x000f62000c101d00 */
[----:B------:R-:W-:-:S02]  /*6bc0*/  IMAD.IADD R21, R21, 0x1, R3 ;  /* 0x0000000115157824 */ /* 0x000fc400078e0203 */
[----:B------:R-:W-:Y:S02]  /*6bd0*/  IMAD.X R41, RZ, RZ, R29, P6 ;  /* 0x000000ffff297224 */ /* 0x000fe400030e061d */
[----:B-1----:R-:W-:Y:S01]  /*6be0*/  @P1 IMAD.HI.U32 R18, R44, R47, RZ ;  /* 0x0000002f2c121227 */ /* 0x002fe200078e00ff */
[----:B------:R-:W5:Y:S03]  /*6bf0*/  LD.E.128 R24, desc[UR56][R24.64] ;  /* 0x0000003818187980 */ /* 0x000f66000c101d00 */
[----:B------:R-:W-:Y:S01]  /*6c00*/  IMAD.MOV.U32 R3, RZ, RZ, R44 ;  /* 0x000000ffff037224 */ /* 0x000fe200078e002c */
[----:B---3--:R-:W-:Y:S01]  /*6c10*/  @P1 SHF.R.U32.HI R3, RZ, R45, R18 ;  /* 0x0000002dff031219 */ /* 0x008fe20000011612 */
[----:B------:R-:W-:Y:S01]  /*6c20*/  IMAD R22, R160, UR4, RZ ;  /* 0x00000004a0167c24 */ /* 0x000fe2000f8e02ff */
[----:B------:R-:W5:Y:S01]  /*6c30*/  LD.E.128 R40, desc[UR56][R40.64] ;  /* 0x0000003828287980 */ /* 0x000f62000c101d00 */
[----:B------:R-:W-:Y:S01]  /*6c40*/  IMAD.WIDE.U32 R20, R55, UR4, R20 ;  /* 0x0000000437147c25 */ /* 0x000fe2000f8e0014 */
[----:B------:R-:W-:-:S02]  /*6c50*/  SHF.R.S32.HI R18, RZ, 0x1f, R3 ;  /* 0x0000001fff127819 */ /* 0x000fc40000011403 */
[----:B------:R-:W-:Y:S01]  /*6c60*/  IADD3 R47, -R3, RZ, RZ ;  /* 0x000000ff032f7210 */ /* 0x000fe20007ffe1ff */
[----:B------:R-:W-:Y:S01]  /*6c70*/  IMAD R45, R55, UR5, R22 ;  /* 0x00000005372d7c24 */ /* 0x000fe2000f8e0216 */
[----:B------:R-:W-:Y:S01]  /*6c80*/  ULDC.64 UR4, c[0x0][0xae0] ;  /* 0x0002b80000047ab9 */ /* 0x000fe20000000a00 */
[--C-:B------:R-:W-:Y:S02]  /*6c90*/  IMAD.X R37, RZ, RZ, R29.reuse, P5 ;  /* 0x000000ffff257224 */ /* 0x100fe400028e061d */
[----:B------:R-:W-:Y:S02]  /*6ca0*/  IMAD.X R33, RZ, RZ, R29, P4 ;  /* 0x000000ffff217224 */ /* 0x000fe400020e061d */
[----:B------:R-:W-:Y:S01]  /*6cb0*/  IMAD.IADD R21, R21, 0x1, R45 ;  /* 0x0000000115157824 */ /* 0x000fe200078e022d */
[----:B------:R-:W5:Y:S01]  /*6cc0*/  LD.E.128 R28, desc[UR56][R30.64] ;  /* 0x000000381e1c7980 */ /* 0x000f62000c101d00 */
[----:B------:R-:W-:Y:S02]  /*6cd0*/  IMAD R18, R18, UR4, RZ ;  /* 0x0000000412127c24 */ /* 0x000fe4000f8e02ff */
[----:B------:R-:W-:Y:S01]  /*6ce0*/  IMAD R45, R54, R47, R44 ;  /* 0x0000002f362d7224 */ /* 0x000fe200078e022c */
[----:B------:R-:W5:Y:S01]  /*6cf0*/  LD.E.128 R36, desc[UR56][R36.64] ;  /* 0x0000003824247980 */ /* 0x000f62000c101d00 */
[----:B------:R-:W-:-:S03]  /*6d00*/  IMAD R47, R3, UR5, R18 ;  /* 0x00000005032f7c24 */ /* 0x000fc6000f8e0212 */
[----:B------:R-:W5:Y:S01]  /*6d10*/  LD.E.128 R32, desc[UR56][R32.64] ;  /* 0x0000003820207980 */ /* 0x000f62000c101d00 */
[----:B------:R-:W-:Y:S01]  /*6d20*/  IMAD.WIDE.U32 R20, R3, UR4, R20 ;  /* 0x0000000403147c25 */ /* 0x000fe2000f8e0014 */
[----:B------:R-:W-:Y:S01]  /*6d30*/  SHF.R.S32.HI R3, RZ, 0x1f, R45 ;  /* 0x0000001fff037819 */ /* 0x000fe2000001142d */
[----:B------:R-:W-:Y:S01]  /*6d40*/  ULDC.64 UR4, c[0x0][0xad8] ;  /* 0x0002b60000047ab9 */ /* 0x000fe20000000a00 */
[----:B------:R-:W-:Y:S01]  /*6d50*/  @!PT LDS RZ, [RZ] ;  /* 0x00000000fffff984 */ /* 0x000fe20000000800 */
[----:B------:R-:W-:Y:S01]  /*6d60*/  @!PT LDS RZ, [RZ] ;  /* 0x00000000fffff984 */ /* 0x000fe20000000800 */
[----:B------:R-:W-:Y:S01]  /*6d70*/  @!PT LDS RZ, [RZ] ;  /* 0x00000000fffff984 */ /* 0x000fe20000000800 */
[----:B------:R-:W-:Y:S01]  /*6d80*/  @!PT LDS RZ, [RZ] ;  /* 0x00000000fffff984 */ /* 0x000fe20000000800 */
[----:B------:R1:W-:Y:S06]  /*6d90*/  MEMBAR.ALL.CTA ;  /* 0x0000000000007992 */ /* 0x0003ec0000008000 */
[----:B-1----:R-:W1:Y:S01]  /*6da0*/  FENCE.VIEW.ASYNC.S ;  /* 0x00000000000073c6 */ /* 0x002e620000000000 */
[----:B------:R-:W-:-:S02]  /*6db0*/  IMAD R53, R23, 0x80, R161 ;  /* 0x0000008017357824 */ /* 0x000fc400078e02a1 */
[----:B------:R-:W-:Y:S02]  /*6dc0*/  IMAD.IADD R21, R21, 0x1, R47 ;  /* 0x0000000115157824 */ /* 0x000fe400078e022f */
[----:B------:R-:W-:Y:S02]  /*6dd0*/  IMAD R18, R3, UR4, RZ ;  /* 0x0000000403127c24 */ /* 0x000fe4000f8e02ff */
[----:B------:R-:W-:Y:S02]  /*6de0*/  VIADD R3, R53, 0x20 ;  /* 0x0000002035037836 */ /* 0x000fe40000000000 */
[C---:B------:R-:W-:Y:S02]  /*6df0*/  IMAD R23, R45.reuse, UR5, R18 ;  /* 0x000000052d177c24 */ /* 0x040fe4000f8e0212 */
[----:B------:R-:W-:Y:S01]  /*6e00*/  IMAD.WIDE.U32 R20, R45, UR4, R20 ;  /* 0x000000042d147c25 */ /* 0x000fe2000f8e0014 */
[-C--:B------:R-:W-:Y:S01]  /*6e10*/  ISETP.GE.AND P2, PT, R53, R56.reuse, PT ;  /* 0x000000383500720c */ /* 0x080fe20003f46270 */
[----:B------:R-:W-:Y:S01]  /*6e20*/  ULDC.64 UR4, c[0x0][0xa80] ;  /* 0x0002a00000047ab9 */ /* 0x000fe20000000a00 */
[----:B------:R-:W-:Y:S01]  /*6e30*/  ISETP.GE.AND P0, PT, R3, R56, PT ;  /* 0x000000380300720c */ /* 0x000fe20003f06270 */
[----:B0-----:R-:W-:Y:S01]  /*6e40*/  VIADD R0, R0, 0x2a820 ;  /* 0x0002a82000007836 */ /* 0x001fe20000000000 */
[----:B------:R-:W-:Y:S01]  /*6e50*/  IADD3 R3, R53, 0x40, RZ ;  /* 0x0000004035037810 */ /* 0x000fe20007ffe0ff */
[----:B------:R-:W-:Y:S01]  /*6e60*/  IMAD.IADD R21, R21, 0x1, R23 ;  /* 0x0000000115157824 */ /* 0x000fe200078e0217 */
[----:B------:R-:W-:-:S02]  /*6e70*/  LEA R18, P3, R20, UR4, 0x1 ;  /* 0x0000000414127c11 */ /* 0x000fc4000f8608ff */
[----:B------:R-:W-:Y:S02]  /*6e80*/  ISETP.GE.AND P1, PT, R3, R56, PT ;  /* 0x000000380300720c */ /* 0x000fe40003f26270 */
[----:B------:R-:W-:Y:S02]  /*6e90*/  PRMT R0, RZ, 0x654, R0 ;  /* 0x00000654ff007816 */ /* 0x000fe40000000000 */
[----:B------:R-:W-:Y:S01]  /*6ea0*/  LEA.HI.X R3, R20, UR5, R21, 0x1, P3 ;  /* 0x0000000514037c11 */ /* 0x000fe200098f0c15 */
[----:B-1----:R0:W1:Y:S01]  /*6eb0*/  SHFL.IDX PT, R22, R18, RZ, 0x181f ;  /* 0x00181fff12167589 */ /* 0x00206200000e0000 */
[----:B------:R2:W-:Y:S01]  /*6ec0*/  SYNCS.ARRIVE.TRANS64.RED.A1T0 RZ, [R0+URZ], RZ ;  /* 0x000000ff00ff79a7 */ /* 0x0005e2000810043f */
[----:B------:R-:W-:Y:S02]  /*6ed0*/  BSSY B1, `(.L_x_218) ;  /* 0x000000c000017945 */ /* 0x000fe40003800000 */
[----:B--2---:R0:W2:Y:S02]  /*6ee0*/  SHFL.IDX PT, R0, R3, RZ, 0x181f ;  /* 0x00181fff03007589 */ /* 0x0040a400000e0000 */
[----:B------:R-:W-:Y:S05]  /*6ef0*/  @P2 BRA `(.L_x_219) ;  /* 0x0000000000242947 */ /* 0x000fea0003800000 */
[----:B------:R-:W-:Y:S02]  /*6f00*/  ULDC UR4, c[0x0][0xac8] ;  /* 0x0002b20000047ab9 */ /* 0x000fe40000000800 */
[----:B------:R-:W-:Y:S02]  /*6f10*/  ISETP.GE.AND P2, PT, R2, UR4, PT ;  /* 0x0000000402007c0c */ /* 0x000fe4000bf46270 */
[----:B------:R-:W-:-:S11]  /*6f20*/  ISETP.GE.AND P3, PT, R17, UR4, PT ;  /* 0x0000000411007c0c */ /* 0x000fd6000bf66270 */
[CC--:B-1----:R-:W-:Y:S02]  /*6f30*/  @!P2 LEA R20, P4, R2.reuse, R22.reuse, 0x1 ;  /* 0x000000160214a211 */ /* 0x0c2fe400078808ff */
[C---:B------:R-:W-:Y:S02]  /*6f40*/  @!P3 LEA R22, P5, R17.reuse, R22, 0x1 ;  /* 0x000000161116b211 */ /* 0x040fe400078a08ff */
[-C--:B--2---:R-:W-:Y:S02]  /*6f50*/  @!P2 LEA.HI.X R21, R2, R0.reuse, R170, 0x1, P4 ;  /* 0x000000000215a211 */ /* 0x084fe400020f0caa */
[----:B------:R-:W-:-:S03]  /*6f60*/  @!P3 LEA.HI.X R23, R17, R0, R169, 0x1, P5 ;  /* 0x000000001117b211 */ /* 0x000fc600028f0ca9 */
[----:B-----5:R3:W-:Y:S04]  /*6f70*/  @!P2 ST.E.128 desc[UR56][R20.64], R24 ;  /* 0x000000181400a985 */ /* 0x0207e8000c101d38 */
[----:B------:R3:W-:Y:S02]  /*6f80*/  @!P3 ST.E.128 desc[UR56][R22.64], R40 ;  /* 0x000000281600b985 */ /* 0x0007e4000c101d38 */
.L_x_219:
[----:B------:R-:W-:Y:S05]  /*6f90*/  BSYNC B1 ;  /* 0x0000000000017941 */ /* 0x000fea0003800000 */
.L_x_218:
[----:B--2---:R2:W4:Y:S01]  /*6fa0*/  SHFL.IDX PT, R0, R3, 0x1, 0x181f ;  /* 0x00381f0003007f89 */ /* 0x00452200000e0000 */
[----:B------:R-:W-:Y:S03]  /*6fb0*/  BSSY B1, `(.L_x_220) ;  /* 0x000000c000017945 */ /* 0x000fe60003800000 */
[----:B-1-3--:R2:W1:Y:S01]  /*6fc0*/  SHFL.IDX PT, R22, R18, 0x1, 0x181f ;  /* 0x00381f0012167f89 */ /* 0x00a46200000e0000 */
[----:B------:R-:W-:Y:S05]  /*6fd0*/  @P0 BRA `(.L_x_221) ;  /* 0x0000000000240947 */ /* 0x000fea0003800000 */
[----:B------:R-:W-:Y:S02]  /*6fe0*/  ULDC UR4, c[0x0][0xac8] ;  /* 0x0002b20000047ab9 */ /* 0x000fe40000000800 */
[----:B------:R-:W-:Y:S02]  /*6ff0*/  ISETP.GE.AND P3, PT, R2, UR4, PT ;  /* 0x0000000402007c0c */ /* 0x000fe4000bf66270 */
[----:B------:R-:W-:-:S11]  /*7000*/  ISETP.GE.AND P4, PT, R17, UR4, PT ;  /* 0x0000000411007c0c */ /* 0x000fd6000bf86270 */
[CC--:B-1----:R-:W-:Y:S02]  /*7010*/  @!P3 LEA R20, P0, R2.reuse, R22.reuse, 0x1 ;  /* 0x000000160214b211 */ /* 0x0c2fe400078008ff */
[C---:B------:R-:W-:Y:S02]  /*7020*/  @!P4 LEA R22, P2, R17.reuse, R22, 0x1 ;  /* 0x000000161116c211 */ /* 0x040fe400078408ff */
[-C--:B----4-:R-:W-:Y:S02]  /*7030*/  @!P3 LEA.HI.X R21, R2, R0.reuse, R170, 0x1, P0 ;  /* 0x000000000215b211 */ /* 0x090fe400000f0caa */
[----:B------:R-:W-:-:S03]  /*7040*/  @!P4 LEA.HI.X R23, R17, R0, R169, 0x1, P2 ;  /* 0x000000001117c211 */ /* 0x000fc600010f0ca9 */
[----:B-----5:R3:W-:Y:S04]  /*7050*/  @!P3 ST.E.128 desc[UR56][R20.64], R12 ;  /* 0x0000000c1400b985 */ /* 0x0207e8000c101d38 */
[----:B------:R3:W-:Y:S02]  /*7060*/  @!P4 ST.E.128 desc[UR56][R22.64], R36 ;  /* 0x000000241600c985 */ /* 0x0007e4000c101d38 */
.L_x_221:
[----:B------:R-:W-:Y:S05]  /*7070*/  BSYNC B1 ;  /* 0x0000000000017941 */ /* 0x000fea0003800000 */
.L_x_220:
[----:B----4-:R4:W0:Y:S01]  /*7080*/  SHFL.IDX PT, R0, R3, 0x2, 0x181f ;  /* 0x00581f0003007f89 */ /* 0x01082200000e0000 */
[----:B------:R-:W-:Y:S03]  /*7090*/  BSSY B1, `(.L_x_222) ;  /* 0x000000c000017945 */ /* 0x000fe60003800000 */
[----:B---3-5:R4:W3:Y:S01]  /*70a0*/  SHFL.IDX PT, R14, R18, 0x2, 0x181f ;  /* 0x00581f00120e7f89 */ /* 0x0288e200000e0000 */
[----:B------:R-:W-:Y:S05]  /*70b0*/  @P1 BRA `(.L_x_223) ;  /* 0x0000000000241947 */ /* 0x000fea0003800000 */
[----:B------:R-:W-:Y:S02]  /*70c0*/  ULDC UR4, c[0x0][0xac8] ;  /* 0x0002b20000047ab9 */ /* 0x000fe40000000800 */
[----:B------:R-:W-:Y:S02]  /*70d0*/  ISETP.GE.AND P2, PT, R2, UR4, PT ;  /* 0x0000000402007c0c */ /* 0x000fe4000bf46270 */
[----:B------:R-:W-:-:S11]  /*70e0*/  ISETP.GE.AND P3, PT, R17, UR4, PT ;  /* 0x0000000411007c0c */ /* 0x000fd6000bf66270 */
[CC--:B---3--:R-:W-:Y:S02]  /*70f0*/  @!P2 LEA R12, P0, R2.reuse, R14.reuse, 0x1 ;  /* 0x0000000e020ca211 */ /* 0x0c8fe400078008ff */
[C---:B------:R-:W-:Y:S02]  /*7100*/  @!P3 LEA R14, P1, R17.reuse, R14, 0x1 ;  /* 0x0000000e110eb211 */ /* 0x040fe400078208ff */
[-C--:B0-----:R-:W-:Y:S02]  /*7110*/  @!P2 LEA.HI.X R13, R2, R0.reuse, R170, 0x1, P0 ;  /* 0x00000000020da211 */ /* 0x081fe400000f0caa */
[----:B------:R-:W-:-:S03]  /*7120*/  @!P3 LEA.HI.X R15, R17, R0, R169, 0x1, P1 ;  /* 0x00000000110fb211 */ /* 0x000fc600008f0ca9 */
[----:B------:R0:W-:Y:S04]  /*7130*/  @!P2 ST.E.128 desc[UR56][R12.64], R4 ;  /* 0x000000040c00a985 */ /* 0x0001e8000c101d38 */
[----:B------:R0:W-:Y:S02]  /*7140*/  @!P3 ST.E.128 desc[UR56][R14.64], R32 ;  /* 0x000000200e00b985 */ /* 0x0001e4000c101d38 */
.L_x_223:
[----:B------:R-:W-:Y:S05]  /*7150*/  BSYNC B1 ;  /* 0x0000000000017941 */ /* 0x000fea0003800000 */
.L_x_222:
[----:B0-----:R-:W-:Y:S01]  /*7160*/  VIADD R0, R53, 0x60 ;  /* 0x0000006035007836 */ /* 0x001fe20000000000 */
[----:B--2-4-:R-:W0:Y:S04]  /*7170*/  SHFL.IDX PT, R3, R3, 0x3, 0x181f ;  /* 0x00781f0003037f89 */ /* 0x014e2800000e0000 */
[----:B------:R-:W-:Y:S01]  /*7180*/  ISETP.GE.AND P0, PT, R0, R56, PT ;  /* 0x000000380000720c */ /* 0x000fe20003f06270 */
[----:B------:R-:W2:-:S12]  /*7190*/  SHFL.IDX PT, R18, R18, 0x3, 0x181f ;  /* 0x00781f0012127f89 */ /* 0x000e9800000e0000 */
[----:B------:R-:W-:Y:S05]  /*71a0*/  @P0 BRA `(.L_x_224) ;  /* 0x0000000800e40947 */ /* 0x000fea0003800000 */
[----:B------:R-:W-:Y:S02]  /*71b0*/  ULDC UR4, c[0x0][0xac8] ;  /* 0x0002b20000047ab9 */ /* 0x000fe40000000800 */
[----:B------:R-:W-:-:S13]  /*71c0*/  ISETP.GE.AND P1, PT, R2, UR4, PT ;  /* 0x0000000402007c0c */ /* 0x000fda000bf26270 */
[----:B--2---:R-:W-:-:S04]  /*71d0*/  @!P1 LEA R4, P0, R2, R18, 0x1 ;  /* 0x0000001202049211 */ /* 0x004fc800078008ff */
[----:B0-----:R-:W-:Y:S02]  /*71e0*/  @!P1 LEA.HI.X R5, R2, R3, R170, 0x1, P0 ;  /* 0x0000000302059211 */ /* 0x001fe400000f0caa */
[----:B------:R-:W-:-:S03]  /*71f0*/  ISETP.GE.AND P0, PT, R17, UR4, PT ;  /* 0x0000000411007c0c */ /* 0x000fc6000bf06270 */
[----:B------:R0:W-:Y:S10]  /*7200*/  @!P1 ST.E.128 desc[UR56][R4.64], R8 ;  /* 0x0000000804009985 */ /* 0x0001f4000c101d38 */
[----:B------:R-:W-:Y:S05]  /*7210*/  @P0 BRA `(.L_x_224) ;  /* 0x0000000800c80947 */ /* 0x000fea0003800000 */
[----:B0-----:R-:W-:-:S04]  /*7220*/  LEA R4, P0, R17, R18, 0x1 ;  /* 0x0000001211047211 */ /* 0x001fc800078008ff */
[----:B------:R-:W-:-:S05]  /*7230*/  LEA.HI.X R5, R17, R3, R169, 0x1, P0 ;  /* 0x0000000311057211 */ /* 0x000fca00000f0ca9 */
[----:B------:R0:W-:Y:S01]  /*7240*/  ST.E.128 desc[UR56][R4.64], R28 ;  /* 0x0000001c04007985 */ /* 0x0001e2000c101d38 */
[----:B------:R-:W-:Y:S05]  /*7250*/  BRA `(.L_x_224) ;  /* 0x0000000800b87947 */ /* 0x000fea0003800000 */
.L_x_216:
[----:B------:R-:W2:Y:S01]  /*7260*/  LDC.64 R6, c[0x0][0xc00] ;  /* 0x00030000ff067b82 */ /* 0x000ea20000000a00 */
[C---:B------:R-:W-:Y:S01]  /*7270*/  IMAD.SHL.U32 R5, R18.reuse, 0x4, RZ ;  /* 0x0000000412057824 */ /* 0x040fe200078e00ff */
[----:B0-----:R-:W-:Y:S01]  /*7280*/  SHF.L.U64.HI R0, R18, 0x2, R160 ;  /* 0x0000000212007819 */ /* 0x001fe200000102a0 */
[----:B------:R-:W-:Y:S01]  /*7290*/  ULDC.64 UR4, c[0x0][0xc08] ;  /* 0x0003020000047ab9 */ /* 0x000fe20000000a00 */
[----:B------:R-:W-:-:S04]  /*72a0*/  IMAD.MOV.U32 R3, RZ, RZ, RZ ;  /* 0x000000ffff037224 */ /* 0x000fc800078e00ff */
[----:B------:R-:W0:Y:S01]  /*72b0*/  LDC R25, c[0x0][0xbe8] ;  /* 0x0002fa00ff197b82 */ /* 0x000e220000000800 */
[----:B--2---:R-:W-:Y:S02]  /*72c0*/  ISETP.NE.U32.AND P0, PT, R6, RZ, PT ;  /* 0x000000ff0600720c */ /* 0x004fe40003f05070 */
[----:B------:R-:W-:Y:S02]  /*72d0*/  IADD3 R6, P1, R5, R6, RZ ;  /* 0x0000000605067210 */ /* 0x000fe40007f3e0ff */
[----:B------:R-:W-:-:S03]  /*72e0*/  ISETP.NE.AND.EX P0, PT, R7, RZ, PT, P0 ;  /* 0x000000ff0700720c */ /* 0x000fc60003f05300 */
[----:B------:R-:W-:Y:S01]  /*72f0*/  IMAD.X R7, R0, 0x1, R7, P1 ;  /* 0x0000000100077824 */ /* 0x000fe200008e0607 */
[----:B------:R-:W-:-:S04]  /*7300*/  ISETP.NE.U32.AND P1, PT, RZ, UR4, PT ;  /* 0x00000004ff007c0c */ /* 0x000fc8000bf25070 */
[----:B------:R-:W-:-:S05]  /*7310*/  ISETP.NE.AND.EX P1, PT, RZ, UR5, PT, P1 ;  /* 0x00000005ff007c0c */ /* 0x000fca000bf25310 */
[----:B------:R2:W5:Y:S08]  /*7320*/  @P0 LDG.E R3, desc[UR56][R6.64] ;  /* 0x0000003806030981 */ /* 0x000570000c1e1900 */
[----:B------:R-:W-:Y:S01]  /*7330*/  @P1 IADD3 R4, P2, R5, UR4, RZ ;  /* 0x0000000405041c10 */ /* 0x000fe2000ff5e0ff */
[----:B------:R-:W-:-:S03]  /*7340*/  ULDC UR4, c[0x0][0xa88] ;  /* 0x0002a20000047ab9 */ /* 0x000fc60000000800 */
[----:B------:R-:W-:Y:S02]  /*7350*/  @P1 IADD3.X R5, R0, UR5, RZ, P2, !PT ;  /* 0x0000000500051c10 */ /* 0x000fe400097fe4ff */
[----:B------:R-:W-:-:S06]  /*7360*/  MOV R0, UR4 ;  /* 0x0000000400007c02 */ /* 0x000fcc0008000f00 */
[----:B------:R2:W5:Y:S01]  /*7370*/  @P1 LDG.E R0, desc[UR56][R4.64] ;  /* 0x0000003804001981 */ /* 0x000562000c1e1900 */
[----:B0-----:R-:W-:Y:S02]  /*7380*/  ISETP.NE.AND P2, PT, R25, 0x1, PT ;  /* 0x000000011900780c */ /* 0x001fe40003f45270 */
[----:B------:R-:W-:-:S11]  /*7390*/  ISETP.GE.AND P3, PT, R171, 0x80, PT ;  /* 0x00000080ab00780c */ /* 0x000fd60003f66270 */
[----:B------:R-:W0:Y:S08]  /*73a0*/  @P2 LDC R14, c[0x0][0xbec] ;  /* 0x0002fb00ff0e2b82 */ /* 0x000e300000000800 */
[----:B------:R-:W3:Y:S01]  /*73b0*/  @P2 LDC R27, c[0x0][0xbf0] ;  /* 0x0002fc00ff1b2b82 */ /* 0x000ee20000000800 */
[----:B--2---:R-:W-:Y:S05]  /*73c0*/  @P1 BRA `(.L_x_225) ;  /* 0x0000000000101947 */ /* 0x004fea0003800000 */
[----:B------:R-:W-:Y:S05]  /*73d0*/  @!P0 BRA `(.L_x_225) ;  /* 0x00000000000c8947 */ /* 0x000fea0003800000 */
[----:B------:R-:W2:Y:S04]  /*73e0*/  LDG.E R5, desc[UR56][R6.64] ;  /* 0x0000003806057981 */ /* 0x000ea8000c1e1900 */
[----:B-----5:R-:W2:Y:S02]  /*73f0*/  LDG.E R0, desc[UR56][R6.64+0x4] ;  /* 0x0000043806007981 */ /* 0x020ea4000c1e1900 */
[----:B--2---:R-:W-:-:S07]  /*7400*/  IMAD.IADD R0, R0, 0x1, -R5 ;  /* 0x0000000100007824 */ /* 0x004fce00078e0a05 */
.L_x_225:
[----:B------:R-:W-:Y:S01]  /*7410*/  BSSY B1, `(.L_x_226) ;  /* 0x000002e000017945 */ /* 0x000fe20003800000 */
[----:B------:R-:W-:Y:S02]  /*7420*/  SHF.R.S32.HI R12, RZ, 0x1f, R22 ;  /* 0x0000001fff0c7819 */ /* 0x000fe40000011416 */
[----:B------:R-:W-:Y:S02]  /*7430*/  SEL R13, R18, RZ, !P0 ;  /* 0x000000ff120d7207 */ /* 0x000fe40004000000 */
[----:B------:R-:W-:Y:S02]  /*7440*/  SEL R160, R160, RZ, !P0 ;  /* 0x000000ffa0a07207 */ /* 0x000fe40004000000 */
[----:B-----5:R-:W-:Y:S01]  /*7450*/  SHF.R.S32.HI R10, RZ, 0x1f, R3 ;  /* 0x0000001fff0a7819 */ /* 0x020fe20000011403 */
[----:B------:R-:W-:Y:S06]  /*7460*/  @P3 BRA `(.L_x_227) ;  /* 0x0000000000a03947 */ /* 0x000fec0003800000 */
[----:B------:R-:W2:Y:S01]  /*7470*/  S2R R4, SR_TID.X ;  /* 0x0000000000047919 */ /* 0x000ea20000002100 */
[----:B------:R-:W4:Y:S02]  /*7480*/  LDC R11, c[0x0][0xbe8] ;  /* 0x0002fa00ff0b7b82 */ /* 0x000f240000000800 */
[----:B----4-:R-:W-:Y:S02]  /*7490*/  IMAD R5, R0, R11, RZ ;  /* 0x0000000b00057224 */ /* 0x010fe400078e02ff */
[----:B--2---:R-:W-:-:S04]  /*74a0*/  IMAD R4, R23, 0x80, R4 ;  /* 0x0000008017047824 */ /* 0x004fc800078e0204 */
[----:B------:R-:W-:-:S05]  /*74b0*/  VIADD R8, R4, 0xffffff80 ;  /* 0xffffff8004087836 */ /* 0x000fca0000000000 */
[----:B------:R-:W-:-:S13]  /*74c0*/  ISETP.GE.AND P0, PT, R8, R5, PT ;  /* 0x000000050800720c */ /* 0x000fda0003f06270 */
[----:B------:R-:W-:Y:S05]  /*74d0*/  @P0 BRA `(.L_x_227) ;  /* 0x0000000000840947 */ /* 0x000fea0003800000 */
[----:B------:R-:W-:Y:S01]  /*74e0*/  ISETP.NE.AND P0, PT, R11, 0x1, PT ;  /* 0x000000010b00780c */ /* 0x000fe20003f05270 */
[----:B------:R-:W-:Y:S01]  /*74f0*/  ULDC.64 UR4, c[0x0][0xb90] ;  /* 0x0002e40000047ab9 */ /* 0x000fe20000000a00 */
[----:B------:R-:W-:Y:S01]  /*7500*/  MOV R5, R10 ;  /* 0x0000000a00057202 */ /* 0x000fe20000000f00 */
[----:B------:R-:W-:Y:S02]  /*7510*/  IMAD R9, R12, UR4, RZ ;  /* 0x000000040c097c24 */ /* 0x000fe4000f8e02ff */
[----:B------:R-:W-:Y:S02]  /*7520*/  IMAD.MOV.U32 R4, RZ, RZ, R3 ;  /* 0x000000ffff047224 */ /* 0x000fe400078e0003 */
[----:B------:R-:W-:Y:S02]  /*7530*/  IMAD.MOV.U32 R7, RZ, RZ, R8 ;  /* 0x000000ffff077224 */ /* 0x000fe400078e0008 */
[----:B------:R-:W-:-:S04]  /*7540*/  IMAD.WIDE.U32 R4, R22, UR4, R4 ;  /* 0x0000000416047c25 */ /* 0x000fc8000f8e0004 */
[----:B------:R-:W2:Y:S01]  /*7550*/  @P0 LDC R15, c[0x0][0xbec] ;  /* 0x0002fb00ff0f0b82 */ /* 0x000ea20000000800 */
[----:B------:R-:W-:Y:S01]  /*7560*/  IMAD R9, R22, UR5, R9 ;  /* 0x0000000516097c24 */ /* 0x000fe2000f8e0209 */
[----:B------:R-:W-:-:S03]  /*7570*/  ULDC.64 UR4, c[0x0][0xb98] ;  /* 0x0002e60000047ab9 */ /* 0x000fc60000000a00 */
[----:B------:R-:W-:-:S03]  /*7580*/  IMAD.IADD R5, R5, 0x1, R9 ;  /* 0x0000000105057824 */ /* 0x000fc600078e0209 */
[----:B------:R-:W4:Y:S01]  /*7590*/  @P0 LDC R21, c[0x0][0xbf0] ;  /* 0x0002fc00ff150b82 */ /* 0x000f220000000800 */
[----:B------:R-:W-:-:S04]  /*75a0*/  IMAD.WIDE.U32 R4, R13, UR4, R4 ;  /* 0x000000040d047c25 */ /* 0x000fc8000f8e0004 */
[----:B--2---:R-:W-:-:S05]  /*75b0*/  @P0 IMAD.HI.U32 R6, R8, R15, RZ ;  /* 0x0000000f08060227 */ /* 0x004fca00078e00ff */
[----:B----4-:R-:W-:Y:S01]  /*75c0*/  @P0 SHF.R.U32.HI R7, RZ, R21, R6 ;  /* 0x00000015ff070219 */ /* 0x010fe20000011606 */
[----:B------:R-:W-:-:S03]  /*75d0*/  IMAD R6, R160, UR4, RZ ;  /* 0x00000004a0067c24 */ /* 0x000fc6000f8e02ff */
[----:B------:R-:W-:Y:S01]  /*75e0*/  IADD3 R4, P0, R7, R4, RZ ;  /* 0x0000000407047210 */ /* 0x000fe20007f1e0ff */
[----:B------:R-:W-:-:S04]  /*75f0*/  IMAD.MOV R9, RZ, RZ, -R7 ;  /* 0x000000ffff097224 */ /* 0x000fc800078e0a07 */
[----:B------:R-:W-:Y:S01]  /*7600*/  IMAD R9, R11, R9, R8 ;  /* 0x000000090b097224 */ /* 0x000fe200078e0208 */
[----:B------:R-:W-:Y:S01]  /*7610*/  SHF.R.S32.HI R11, RZ, 0x1f, R7 ;  /* 0x0000001fff0b7819 */ /* 0x000fe20000011407 */
[----:B------:R-:W-:Y:S01]  /*7620*/  IMAD R8, R13, UR5, R6 ;  /* 0x000000050d087c24 */ /* 0x000fe2000f8e0206 */
[----:B------:R-:W-:Y:S02]  /*7630*/  ULDC.64 UR4, c[0x0][0xb88] ;  /* 0x0002e20000047ab9 */ /* 0x000fe40000000a00 */
[----:B------:R-:W-:Y:S02]  /*7640*/  SHF.R.S32.HI R6, RZ, 0x1f, R9 ;  /* 0x0000001fff067819 */ /* 0x000fe40000011409 */
[----:B------:R-:W-:-:S03]  /*7650*/  IADD3.X R5, R11, R5, R8, P0, !PT ;  /* 0x000000050b057210 */ /* 0x000fc600007fe408 */
[----:B------:R-:W-:Y:S02]  /*7660*/  IMAD R6, R6, UR4, RZ ;  /* 0x0000000406067c24 */ /* 0x000fe4000f8e02ff */
[----:B------:R-:W-:-:S04]  /*7670*/  IMAD.WIDE.U32 R4, R9, UR4, R4 ;  /* 0x0000000409047c25 */ /* 0x000fc8000f8e0004 */
[----:B------:R-:W-:Y:S01]  /*7680*/  IMAD R7, R9, UR5, R6 ;  /* 0x0000000509077c24 */ /* 0x000fe2000f8e0206 */
[----:B------:R-:W-:Y:S02]  /*7690*/  ULDC.64 UR4, c[0x0][0xb50] ;  /* 0x0002d40000047ab9 */ /* 0x000fe40000000a00 */
[----:B------:R-:W-:Y:S01]  /*76a0*/  LEA R6, P0, R4, UR4, 0x2 ;  /* 0x0000000404067c11 */ /* 0x000fe2000f8010ff */
[----:B------:R-:W-:-:S05]  /*76b0*/  IMAD.IADD R5, R5, 0x1, R7 ;  /* 0x0000000105057824 */ /* 0x000fca00078e0207 */
[----:B------:R-:W-:Y:S01]  /*76c0*/  LEA.HI.X R7, R4, UR5, R5, 0x2, P0 ;  /* 0x0000000504077c11 */ /* 0x000fe200080f1405 */
[----:B------:R-:W-:-:S05]  /*76d0*/  IMAD.MOV.U32 R5, RZ, RZ, -0x800000 ;  /* 0xff800000ff057424 */ /* 0x000fca00078e00ff */
[----:B------:R2:W-:Y:S02]  /*76e0*/  STG.E desc[UR56][R6.64], R5 ;  /* 0x0000000506007986 */ /* 0x0005e4000c101938 */
.L_x_227:
[----:B------:R-:W-:Y:S05]  /*76f0*/  BSYNC B1 ;  /* 0x0000000000017941 */ /* 0x000fea0003800000 */
.L_x_226:
[----:B------:R-:W-:Y:S01]  /*7700*/  ULDC.64 UR4, c[0x0][0xaa0] ;  /* 0x0002a80000047ab9 */ /* 0x000fe20000000a00 */
[----:B--2---:R-:W-:Y:S01]  /*7710*/  IMAD R6, R19, 0x20, R161 ;  /* 0x0000002013067824 */ /* 0x004fe200078e02a1 */
[----:B------:R-:W-:Y:S01]  /*7720*/  BSSY B1, `(.L_x_228) ;  /* 0x0000037000017945 */ /* 0x000fe20003800000 */
[----:B------:R-:W-:Y:S02]  /*7730*/  IMAD R4, R10, UR4, RZ ;  /* 0x000000040a047c24 */ /* 0x000fe4000f8e02ff */
[----:B------:R-:W-:Y:S02]  /*7740*/  IMAD R9, R23, 0x80, R6 ;  /* 0x0000008017097824 */ /* 0x000fe400078e0206 */
[C---:B------:R-:W-:Y:S02]  /*7750*/  IMAD R7, R3.reuse, UR5, R4 ;  /* 0x0000000503077c24 */ /* 0x040fe4000f8e0204 */
[----:B------:R-:W-:Y:S01]  /*7760*/  IMAD.WIDE.U32 R4, R3, UR4, RZ ;  /* 0x0000000403047c25 */ /* 0x000fe2000f8e00ff */
[----:B------:R-:W-:-:S03]  /*7770*/  ULDC.64 UR4, c[0x0][0xae8] ;  /* 0x0002ba0000047ab9 */ /* 0x000fc60000000a00 */
[----:B0-----:R-:W-:Y:S01]  /*7780*/  @P2 IMAD.HI.U32 R6, R9, R14, RZ ;  /* 0x0000000e09062227 */ /* 0x001fe200078e00ff */
[----:B------:R-:W-:-:S03]  /*7790*/  IADD3 R5, R5, R7, RZ ;  /* 0x0000000705057210 */ /* 0x000fc60007ffe0ff */
[----:B------:R-:W-:Y:S02]  /*77a0*/  IMAD R7, R12, UR4, RZ ;  /* 0x000000040c077c24 */ /* 0x000fe4000f8e02ff */
[----:B------:R-:W-:-:S04]  /*77b0*/  IMAD.WIDE.U32 R4, R22, UR4, R4 ;  /* 0x0000000416047c25 */ /* 0x000fc8000f8e0004 */
[----:B------:R-:W-:Y:S01]  /*77c0*/  IMAD R7, R22, UR5, R7 ;  /* 0x0000000516077c24 */ /* 0x000fe2000f8e0207 */
[----:B------:R-:W-:Y:S01]  /*77d0*/  ULDC.64 UR4, c[0x0][0xaf0] ;  /* 0x0002bc0000047ab9 */ /* 0x000fe20000000a00 */
[----:B------:R-:W-:Y:S01]  /*77e0*/  IMAD.MOV.U32 R3, RZ, RZ, R9 ;  /* 0x000000ffff037224 */ /* 0x000fe200078e0009 */
[----:B---3--:R-:W-:Y:S01]  /*77f0*/  @P2 SHF.R.U32.HI R3, RZ, R27, R6 ;  /* 0x0000001bff032219 */ /* 0x008fe20000011606 */
[----:B------:R-:W-:Y:S02]  /*7800*/  IMAD R8, R160, UR4, RZ ;  /* 0x00000004a0087c24 */ /* 0x000fe4000f8e02ff */
[----:B------:R-:W-:Y:S01]  /*7810*/  IMAD.IADD R5, R5, 0x1, R7 ;  /* 0x0000000105057824 */ /* 0x000fe200078e0207 */
[----:B------:R-:W-:Y:S01]  /*7820*/  SHF.R.S32.HI R6, RZ, 0x1f, R3 ;  /* 0x0000001fff067819 */ /* 0x000fe20000011403 */
[C---:B------:R-:W-:Y:S02]  /*7830*/  IMAD R7, R13.reuse, UR5, R8 ;  /* 0x000000050d077c24 */ /* 0x040fe4000f8e0208 */
[----:B------:R-:W-:Y:S01]  /*7840*/  IMAD.WIDE.U32 R4, R13, UR4, R4 ;  /* 0x000000040d047c25 */ /* 0x000fe2000f8e0004 */
[----:B------:R-:W-:-:S03]  /*7850*/  ULDC.64 UR4, c[0x0][0xae0] ;  /* 0x0002b80000047ab9 */ /* 0x000fc60000000a00 */
[----:B------:R-:W-:Y:S02]  /*7860*/  IMAD.MOV R8, RZ, RZ, -R3 ;  /* 0x000000ffff087224 */ /* 0x000fe400078e0a03 */
[----:B------:R-:W-:Y:S02]  /*7870*/  IMAD.IADD R5, R5, 0x1, R7 ;  /* 0x0000000105057824 */ /* 0x000fe400078e0207 */
[----:B------:R-:W-:Y:S02]  /*7880*/  IMAD R6, R6, UR4, RZ ;  /* 0x0000000406067c24 */ /* 0x000fe4000f8e02ff */
[----:B------:R-:W-:Y:S02]  /*7890*/  IMAD R7, R25, R8, R9 ;  /* 0x0000000819077224 */ /* 0x000fe400078e0209 */
[C---:B------:R-:W-:Y:S02]  /*78a0*/  IMAD R9, R3.reuse, UR5, R6 ;  /* 0x0000000503097c24 */ /* 0x040fe4000f8e0206 */
[----:B------:R-:W-:Y:S01]  /*78b0*/  IMAD.WIDE.U32 R4, R3, UR4, R4 ;  /* 0x0000000403047c25 */ /* 0x000fe2000f8e0004 */
[----:B------:R-:W-:Y:S01]  /*78c0*/  SHF.R.S32.HI R3, RZ, 0x1f, R7 ;  /* 0x0000001fff037819 */ /* 0x000fe20000011407 */
[----:B------:R-:W-:-:S02]  /*78d0*/  ULDC.64 UR4, c[0x0][0xad8] ;  /* 0x0002b60000047ab9 */ /* 0x000fc40000000a00 */
[----:B------:R-:W-:Y:S01]  /*78e0*/  IMAD R8, R23, 0x80, R161 ;  /* 0x0000008017087824 */ /* 0x000fe200078e02a1 */
[----:B------:R-:W-:Y:S01]  /*78f0*/  IADD3 R5, R5, R9, RZ ;  /* 0x0000000905057210 */ /* 0x000fe20007ffe0ff */
[----:B------:R-:W-:Y:S02]  /*7900*/  IMAD R6, R3, UR4, RZ ;  /* 0x0000000403067c24 */ /* 0x000fe4000f8e02ff */
[----:B------:R-:W-:Y:S02]  /*7910*/  IMAD R25, R0, R25, RZ ;  /* 0x0000001900197224 */ /* 0x000fe400078e02ff */
[C---:B------:R-:W-:Y:S02]  /*7920*/  IMAD R3, R7.reuse, UR5, R6 ;  /* 0x0000000507037c24 */ /* 0x040fe4000f8e0206 */
[----:B------:R-:W-:Y:S01]  /*7930*/  IMAD.WIDE.U32 R4, R7, UR4, R4 ;  /* 0x0000000407047c25 */ /* 0x000fe2000f8e0004 */
[----:B------:R-:W-:Y:S01]  /*7940*/  ISETP.GE.AND P2, PT, R8, R25, PT ;  /* 0x000000190800720c */ /* 0x000fe20003f46270 */
[----:B------:R-:W-:-:S02]  /*7950*/  ULDC.64 UR4, c[0x0][0xa80] ;  /* 0x0002a00000047ab9 */ /* 0x000fc40000000a00 */
[----:B------:R-:W-:Y:S01]  /*7960*/  VIADD R0, R8, 0x20 ;  /* 0x0000002008007836 */ /* 0x000fe20000000000 */
[----:B------:R-:W-:Y:S01]  /*7970*/  LEA R6, P3, R4, UR4, 0x1 ;  /* 0x0000000404067c11 */ /* 0x000fe2000f8608ff */
[----:B------:R-:W-:-:S03]  /*7980*/  IMAD.IADD R3, R5, 0x1, R3 ;  /* 0x0000000105037824 */ /* 0x000fc600078e0203 */
[-C--:B------:R-:W-:Y:S01]  /*7990*/  ISETP.GE.AND P1, PT, R0, R25.reuse, PT ;  /* 0x000000190000720c */ /* 0x080fe20003f26270 */
[----:B------:R-:W-:Y:S01]  /*79a0*/  VIADD R0, R8, 0x40 ;  /* 0x0000004008007836 */ /* 0x000fe20000000000 */
[----:B------:R-:W-:Y:S02]  /*79b0*/  LEA.HI.X R3, R4, UR5, R3, 0x1, P3 ;  /* 0x0000000504037c11 */ /* 0x000fe400098f0c03 */
[----:B------:R0:W2:Y:S02]  /*79c0*/  SHFL.IDX PT, R4, R6, RZ, 0x181f ;  /* 0x00181fff06047589 */ /* 0x0000a400000e0000 */
[----:B------:R-:W-:Y:S02]  /*79d0*/  ISETP.GE.AND P0, PT, R0, R25, PT ;  /* 0x000000190000720c */ /* 0x000fe40003f06270 */
[----:B------:R0:W3:Y:S01]  /*79e0*/  SHFL.IDX PT, R0, R3, RZ, 0x181f ;  /* 0x00181fff03007589 */ /* 0x0000e200000e0000 */
[----:B------:R-:W-:Y:S10]  /*79f0*/  @P2 BRA `(.L_x_229) ;  /* 0x0000000000242947 */ /* 0x000ff40003800000 */
[----:B------:R-:W-:Y:S02]  /*7a00*/  ULDC UR4, c[0x0][0xac8] ;  /* 0x0002b20000047ab9 */ /* 0x000fe40000000800 */
[----:B------:R-:W-:Y:S02]  /*7a10*/  ISETP.GE.AND P4, PT, R2, UR4, PT ;  /* 0x0000000402007c0c */ /* 0x000fe4000bf86270 */
[----:B------:R-:W-:-:S11]  /*7a20*/  ISETP.GE.AND P5, PT, R17, UR4, PT ;  /* 0x0000000411007c0c */ /* 0x000fd6000bfa6270 */
[CC--:B--2---:R-:W-:Y:S02]  /*7a30*/  @!P4 LEA R10, P2, R2.reuse, R4.reuse, 0x1 ;  /* 0x00000004020ac211 */ /* 0x0c4fe400078408ff */
[C---:B------:R-:W-:Y:S02]  /*7a40*/  @!P5 LEA R4, P3, R17.reuse, R4, 0x1 ;  /* 0x000000041104d211 */ /* 0x040fe400078608ff */
[-C--:B---3--:R-:W-:Y:S02]  /*7a50*/  @!P4 LEA.HI.X R11, R2, R0.reuse, R170, 0x1, P2 ;  /* 0x00000000020bc211 */ /* 0x088fe400010f0caa */
[----:B------:R-:W-:-:S03]  /*7a60*/  @!P5 LEA.HI.X R5, R17, R0, R169, 0x1, P3 ;  /* 0x000000001105d211 */ /* 0x000fc600018f0ca9 */
[----:B------:R4:W-:Y:S04]  /*7a70*/  @!P4 ST.E.128 desc[UR56][R10.64], RZ ;  /* 0x000000ff0a00c985 */ /* 0x0009e8000c101d38 */
[----:B------:R4:W-:Y:S02]  /*7a80*/  @!P5 ST.E.128 desc[UR56][R4.64], RZ ;  /* 0x000000ff0400d985 */ /* 0x0009e4000c101d38 */
.L_x_229:
[----:B------:R-:W-:Y:S05]  /*7a90*/  BSYNC B1 ;  /* 0x0000000000017941 */ /* 0x000fea0003800000 */
.L_x_228:
[----:B---3--:R3:W0:Y:S01]  /*7aa0*/  SHFL.IDX PT, R0, R3, 0x1, 0x181f ;  /* 0x00381f0003007f89 */ /* 0x00862200000e0000 */
[----:B------:R-:W-:Y:S03]  /*7ab0*/  BSSY B1, `(.L_x_230) ;  /* 0x000000c000017945 */ /* 0x000fe60003800000 */
[----:B--2-4-:R3:W2:Y:S01]  /*7ac0*/  SHFL.IDX PT, R4, R6, 0x1, 0x181f ;  /* 0x00381f0006047f89 */ /* 0x0146a200000e0000 */
[----:B------:R-:W-:Y:S05]  /*7ad0*/  @P1 BRA `(.L_x_231) ;  /* 0x0000000000241947 */ /* 0x000fea0003800000 */
[----:B------:R-:W-:Y:S02]  /*7ae0*/  ULDC UR4, c[0x0][0xac8] ;  /* 0x0002b20000047ab9 */ /* 0x000fe40000000800 */
[----:B------:R-:W-:Y:S02]  /*7af0*/  ISETP.GE.AND P3, PT, R2, UR4, PT ;  /* 0x0000000402007c0c */ /* 0x000fe4000bf66270 */
[----:B------:R-:W-:-:S11]  /*7b00*/  ISETP.GE.AND P4, PT, R17, UR4, PT ;  /* 0x0000000411007c0c */ /* 0x000fd6000bf86270 */
[CC--:B--2---:R-:W-:Y:S02]  /*7b10*/  @!P3 LEA R10, P1, R2.reuse, R4.reuse, 0x1 ;  /* 0x00000004020ab211 */ /* 0x0c4fe400078208ff */
[C---:B------:R-:W-:Y:S02]  /*7b20*/  @!P4 LEA R4, P2, R17.reuse, R4, 0x1 ;  /* 0x000000041104c211 */ /* 0x040fe400078408ff */
[-C--:B0-----:R-:W-:Y:S02]  /*7b30*/  @!P3 LEA.HI.X R11, R2, R0.reuse, R170, 0x1, P1 ;  /* 0x00000000020bb211 */ /* 0x081fe400008f0caa */
[----:B------:R-:W-:-:S03]  /*7b40*/  @!P4 LEA.HI.X R5, R17, R0, R169, 0x1, P2 ;  /* 0x000000001105c211 */ /* 0x000fc600010f0ca9 */
[----:B------:R4:W-:Y:S04]  /*7b50*/  @!P3 ST.E.128 desc[UR56][R10.64], RZ ;  /* 0x000000ff0a00b985 */ /* 0x0009e8000c101d38 */
[----:B------:R4:W-:Y:S02]  /*7b60*/  @!P4 ST.E.128 desc[UR56][R4.64], RZ ;  /* 0x000000ff0400c985 */ /* 0x0009e4000c101d38 */
.L_x_231:
[----:B------:R-:W-:Y:S05]  /*7b70*/  BSYNC B1 ;  /* 0x0000000000017941 */ /* 0x000fea0003800000 */
.L_x_230:
[----:B0-----:R0:W0:Y:S01]  /*7b80*/  SHFL.IDX PT, R0, R3, 0x2, 0x181f ;  /* 0x00581f0003007f89 */ /* 0x00102200000e0000 */
[----:B------:R-:W-:Y:S03]  /*7b90*/  BSSY B1, `(.L_x_232) ;  /* 0x000000c000017945 */ /* 0x000fe60003800000 */
[----:B--2-4-:R2:W4:Y:S01]  /*7ba0*/  SHFL.IDX PT, R4, R6, 0x2, 0x181f ;  /* 0x00581f0006047f89 */ /* 0x01452200000e0000 */
[----:B------:R-:W-:Y:S05]  /*7bb0*/  @P0 BRA `(.L_x_233) ;  /* 0x0000000000240947 */ /* 0x000fea0003800000 */
[----:B------:R-:W-:Y:S02]  /*7bc0*/  ULDC UR4, c[0x0][0xac8] ;  /* 0x0002b20000047ab9 */ /* 0x000fe40000000800 */
[----:B------:R-:W-:Y:S02]  /*7bd0*/  ISETP.GE.AND P2, PT, R2, UR4, PT ;  /* 0x0000000402007c0c */ /* 0x000fe4000bf46270 */
[----:B------:R-:W-:-:S11]  /*7be0*/  ISETP.GE.AND P3, PT, R17, UR4, PT ;  /* 0x0000000411007c0c */ /* 0x000fd6000bf66270 */
[CC--:B----4-:R-:W-:Y:S02]  /*7bf0*/  @!P2 LEA R10, P0, R2.reuse, R4.reuse, 0x1 ;  /* 0x00000004020aa211 */ /* 0x0d0fe400078008ff */
[C---:B------:R-:W-:Y:S02]  /*7c00*/  @!P3 LEA R4, P1, R17.reuse, R4, 0x1 ;  /* 0x000000041104b211 */ /* 0x040fe400078208ff */
[-C--:B0-----:R-:W-:Y:S02]  /*7c10*/  @!P2 LEA.HI.X R11, R2, R0.reuse, R170, 0x1, P0 ;  /* 0x00000000020ba211 */ /* 0x081fe400000f0caa */
[----:B------:R-:W-:-:S03]  /*7c20*/  @!P3 LEA.HI.X R5, R17, R0, R169, 0x1, P1 ;  /* 0x000000001105b211 */ /* 0x000fc600008f0ca9 */
[----:B------:R0:W-:Y:S04]  /*7c30*/  @!P2 ST.E.128 desc[UR56][R10.64], RZ ;  /* 0x000000ff0a00a985 */ /* 0x0001e8000c101d38 */
[----:B------:R0:W-:Y:S02]  /*7c40*/  @!P3 ST.E.128 desc[UR56][R4.64], RZ ;  /* 0x000000ff0400b985 */ /* 0x0001e4000c101d38 */
.L_x_233:
[----:B------:R-:W-:Y:S05]  /*7c50*/  BSYNC B1 ;  /* 0x0000000000017941 */ /* 0x000fea0003800000 */
.L_x_232:
[----:B0-----:R-:W-:Y:S01]  /*7c60*/  VIADD R0, R8, 0x60 ;  /* 0x0000006008007836 */ /* 0x001fe20000000000 */
[----:B---3--:R-:W0:Y:S04]  /*7c70*/  SHFL.IDX PT, R3, R3, 0x3, 0x181f ;  /* 0x00781f0003037f89 */ /* 0x008e2800000e0000 */
[----:B------:R-:W-:Y:S01]  /*7c80*/  ISETP.GE.AND P0, PT, R0, R25, PT ;  /* 0x000000190000720c */ /* 0x000fe20003f06270 */
[----:B----4-:R3:W4:-:S12]  /*7c90*/  SHFL.IDX PT, R4, R6, 0x3, 0x181f ;  /* 0x00781f0006047f89 */ /* 0x01071800000e0000 */
[----:B---3--:R-:W-:Y:S05]  /*7ca0*/  @P0 BRA `(.L_x_224) ;  /* 0x0000000000240947 */ /* 0x008fea0003800000 */
[----:B------:R-:W-:Y:S02]  /*7cb0*/  ULDC UR4, c[0x0][0xac8] ;  /* 0x0002b20000047ab9 */ /* 0x000fe40000000800 */
[----:B------:R-:W-:Y:S02]  /*7cc0*/  ISETP.GE.AND P2, PT, R2, UR4, PT ;  /* 0x0000000402007c0c */ /* 0x000fe4000bf46270 */
[----:B------:R-:W-:-:S11]  /*7cd0*/  ISETP.GE.AND P3, PT, R17, UR4, PT ;  /* 0x0000000411007c0c */ /* 0x000fd6000bf66270 */
[CC--:B--2-4-:R-:W-:Y:S02]  /*7ce0*/  @!P2 LEA R6, P0, R2.reuse, R4.reuse, 0x1 ;  /* 0x000000040206a211 */ /* 0x0d4fe400078008ff */
[C---:B------:R-:W-:Y:S02]  /*7cf0*/  @!P3 LEA R4, P1, R17.reuse, R4, 0x1 ;  /* 0x000000041104b211 */ /* 0x040fe400078208ff */
[-C--:B0-----:R-:W-:Y:S02]  /*7d00*/  @!P2 LEA.HI.X R7, R2, R3.reuse, R170, 0x1, P0 ;  /* 0x000000030207a211 */ /* 0x081fe400000f0caa */
[----:B------:R-:W-:-:S03]  /*7d10*/  @!P3 LEA.HI.X R5, R17, R3, R169, 0x1, P1 ;  /* 0x000000031105b211 */ /* 0x000fc600008f0ca9 */
[----:B------:R3:W-:Y:S04]  /*7d20*/  @!P2 ST.E.128 desc[UR56][R6.64], RZ ;  /* 0x000000ff0600a985 */ /* 0x0007e8000c101d38 */
[----:B------:R3:W-:Y:S02]  /*7d30*/  @!P3 ST.E.128 desc[UR56][R4.64], RZ ;  /* 0x000000ff0400b985 */ /* 0x0007e4000c101d38 */
.L_x_224:
[----:B------:R-:W-:Y:S05]  /*7d40*/  BSYNC B0 ;  /* 0x0000000000007941 */ /* 0x000fea0003800000 */
.L_x_215:
[----:B------:R-:W-:Y:S02]  /*7d50*/  ULDC UR4, c[0x0][0xc3c] ;  /* 0x00030f0000047ab9 */ /* 0x000fe40000000800 */
[----:B-1----:R-:W-:-:S13]  /*7d60*/  ISETP.GE.AND P0, PT, R51, UR4, PT ;  /* 0x0000000433007c0c */ /* 0x002fda000bf06270 */
[----:B------:R-:W-:Y:S05]  /*7d70*/  @!P0 BRA `(.L_x_234) ;  /* 0xffffff8c00e08947 */ /* 0x000fea000383ffff */
[----:B------:R-:W-:Y:S05]  /*7d80*/  EXIT ;  /* 0x000000000000794d */ /* 0x000fea0003800000 */
.L_x_187:
[----:B------:R-:W-:-:S08]  /*7d90*/  NOP ;  /* 0x0000000000007918 */ /* 0x000fd00000000000 */
[----:B------:R-:W0:-:S00]  /*7da0*/  USETMAXREG.DEALLOC.CTAPOOL 0x28 ;  /* 0x00000028000079c8 */ /* 0x000e0000080e0500 */
[----:B0-----:R-:W-:Y:S02]  /*7db0*/  LOP3.LUT R0, R0, 0x3, RZ, 0xc0, !PT ;  /* 0x0000000300007812 */ /* 0x001fe400078ec0ff */
[----:B------:R-:W-:-:S04]  /*7dc0*/  LOP3.LUT R25, R25, 0xffffff7f, RZ, 0xc0, !PT ;  /* 0xffffff7f19197812 */ /* 0x000fc800078ec0ff */
[----:B------:R-:W0:Y:S02]  /*7dd0*/  SHFL.IDX PT, R0, R0, RZ, 0x1f ;  /* 0x00001fff00007589 */ /* 0x000e2400000e0000 */
[----:B0-----:R-:W-:Y:S02]  /*7de0*/  ISETP.NE.AND P0, PT, R0, RZ, PT ;  /* 0x000000ff0000720c */ /* 0x001fe40003f05270 */
[----:B------:R-:W-:-:S11]  /*7df0*/  MOV R0, RZ ;  /* 0x000000ff00007202 */ /* 0x000fd60000000f00 */
[----:B------:R-:W-:Y:S01]  /*7e00*/  @P0 LOP3.LUT R25, R25, 0x80, RZ, 0xfc, !PT ;  /* 0x0000008019190812 */ /* 0x000fe200078efcff */
[----:B------:R-:W-:Y:S06]  /*7e10*/  @!P0 BRA `(.L_x_235) ;  /* 0x00000000001c8947 */ /* 0x000fec0003800000 */
[----:B------:R-:W0:Y:S08]  /*7e20*/  S2UR UR5, SR_CgaCtaId ;  /* 0x00000000000579c3 */ /* 0x000e300000008800 */
[----:B------:R-:W-:Y:S06]  /*7e30*/  BAR.SYNC.DEFER_BLOCKING 0x5, 0x180 ;  /* 0x0146000000007b1d */ /* 0x000fec0000010000 */
[----:B------:R-:W-:-:S02]  /*7e40*/  UMOV UR4, 0x400 ;  /* 0x0000040000047882 */ /* 0x000fc40000000000 */
[----:B0-----:R-:W-:-:S09]  /*7e50*/  ULEA UR4, UR5, UR4, 0x18 ;  /* 0x0000000405047291 */ /* 0x001fd2000f8ec03f */
[----:B------:R-:W1:Y:S01]  /*7e60*/  LDS.128 R16, [UR4+0x2a8d0] ;  /* 0x02a8d004ff107984 */ /* 0x000e620008000c00 */
[----:B------:R-:W-:Y:S06]  /*7e70*/  BAR.ARV 0x4, 0x180 ;  /* 0x0106000000007b1d */ /* 0x000fec0000002000 */
[----:B------:R-:W-:Y:S05]  /*7e80*/  BRA `(.L_x_236) ;  /* 0x0000000800007947 */ /* 0x000fea0003800000 */
.L_x_235:
[----:B------:R-:W0:Y:S01]  /*7e90*/  S2R R2, SR_TID.X ;  /* 0x0000000000027919 */ /* 0x000e220000002100 */
[----:B------:R-:W-:Y:S01]  /*7ea0*/  ULDC UR4, c[0x0][0xc3c] ;  /* 0x00030f0000047ab9 */ /* 0x000fe20000000800 */
[----:B------:R-:W1:Y:S01]  /*7eb0*/  S2UR UR6, SR_CTAID.X ;  /* 0x00000000000679c3 */ /* 0x000e620000002500 */
[----:B------:R-:W-:Y:S01]  /*7ec0*/  ULDC UR5, c[0x0][0xc38] ;  /* 0x00030e0000057ab9 */ /* 0x000fe20000000800 */
[----:B0-----:R-:W-:-:S04]  /*7ed0*/  LOP3.LUT R5, R2, 0x1f, RZ, 0xc0, !PT ;  /* 0x0000001f02057812 */ /* 0x001fc800078ec0ff */
[----:B------:R-:W-:-:S04]  /*7ee0*/  ISETP.NE.AND P0, PT, R5, 0x1f, PT ;  /* 0x0000001f0500780c */ /* 0x000fc80003f05270 */
[----:B------:R-:W-:-:S13]  /*7ef0*/  ISETP.GE.OR P1, PT, R5, UR4, !P0 ;  /* 0x0000000405007c0c */ /* 0x000fda000c726670 */
[----:B------:R-:W0:Y:S02]  /*7f00*/  @!P1 LDC.64 R2, c[0x0][0xc80] ;  /* 0x00032000ff029b82 */ /* 0x000e240000000a00 */
[----:B0-----:R-:W-:-:S05]  /*7f10*/  @!P1 IMAD.WIDE.U32 R2, R5, 0x4, R2 ;  /* 0x0000000405029825 */ /* 0x001fca00078e0002 */
[----:B------:R-:W2:Y:S01]  /*7f20*/  @!P1 LDG.E R0, desc[UR56][R2.64] ;  /* 0x0000003802009981 */ /* 0x000ea2000c1e1900 */
[C---:B------:R-:W-:Y:S01]  /*7f30*/  ISETP.NE.AND P1, PT, R5.reuse, RZ, PT ;  /* 0x000000ff0500720c */ /* 0x040fe20003f25270 */
[----:B------:R-:W-:Y:S01]  /*7f40*/  UMOV UR4, URZ ;  /* 0x0000003f00047c82 */ /* 0x000fe20008000000 */
[C---:B------:R-:W-:Y:S02]  /*7f50*/  ISETP.GE.U32.AND P2, PT, R5.reuse, 0x2, PT ;  /* 0x000000020500780c */ /* 0x040fe40003f46070 */
[C---:B------:R-:W-:Y:S02]  /*7f60*/  ISETP.GE.U32.AND P3, PT, R5.reuse, 0x4, PT ;  /* 0x000000040500780c */ /* 0x040fe40003f66070 */
[C---:B------:R-:W-:Y:S02]  /*7f70*/  ISETP.GE.U32.AND P4, PT, R5.reuse, 0x8, PT ;  /* 0x000000080500780c */ /* 0x040fe40003f86070 */
[----:B------:R-:W-:Y:S02]  /*7f80*/  ISETP.GE.U32.AND P5, PT, R5, 0x10, PT ;  /* 0x000000100500780c */ /* 0x000fe40003fa6070 */
[----:B------:R-:W-:Y:S01]  /*7f90*/  MOV R16, RZ ;  /* 0x000000ff00107202 */ /* 0x000fe20000000f00 */
[----:B--2---:R-:W0:Y:S02]  /*7fa0*/  SHFL.UP PT, R4, R0, 0x1, RZ ;  /* 0x0420000000047989 */ /* 0x004e2400000e00ff */
[----:B0-----:R-:W-:-:S05]  /*7fb0*/  SEL R7, R4, RZ, P1 ;  /* 0x000000ff04077207 */ /* 0x001fca0000800000 */
[----:B------:R-:W-:-:S05]  /*7fc0*/  IMAD.IADD R7, R0, 0x1, R7 ;  /* 0x0000000100077824 */ /* 0x000fca00078e0207 */
[----:B------:R-:W0:Y:S02]  /*7fd0*/  SHFL.UP PT, R4, R7, 0x2, RZ ;  /* 0x0440000007047989 */ /* 0x000e2400000e00ff */
        /* <DEDUP_REMOVED lines=11> */
[----:B------:R-:W0:Y:S02]  /*8090*/  SHFL.IDX PT, R4, R7, 0x1f, 0x1f ;  /* 0x03e01f0007047f89 */ /* 0x000e2400000e0000 */
[----:B0-----:R-:W-:-:S04]  /*80a0*/  IMAD R4, R4, UR5, RZ ;  /* 0x0000000504047c24 */ /* 0x001fc8000f8e02ff */
[----:B------:R-:W-:Y:S01]  /*80b0*/  IMAD.MOV.U32 R3, RZ, RZ, R4 ;  /* 0x000000ffff037224 */ /* 0x000fe200078e0004 */
[----:B-1----:R-:W-:-:S13]  /*80c0*/  ISETP.GT.AND P6, PT, R4, UR6, PT ;  /* 0x0000000604007c0c */ /* 0x002fda000bfc4270 */
[----:B------:R-:W-:Y:S05]  /*80d0*/  @P6 BRA `(.L_x_237) ;  /* 0x0000000000946947 */ /* 0x000fea0003800000 */
[----:B------:R-:W-:Y:S01]  /*80e0*/  IMAD.MOV.U32 R4, RZ, RZ, R3 ;  /* 0x000000ffff047224 */ /* 0x000fe200078e0003 */
[----:B------:R-:W-:Y:S01]  /*80f0*/  UMOV UR4, URZ ;  /* 0x0000003f00047c82 */ /* 0x000fe20008000000 */
[----:B------:R-:W-:-:S05]  /*8100*/  ULDC UR5, c[0x0][0xc38] ;  /* 0x00030e0000057ab9 */ /* 0x000fca0000000800 */
.L_x_241:
[----:B------:R-:W0:Y:S01]  /*8110*/  LDC R2, c[0x0][0xc3c] ;  /* 0x00030f00ff027b82 */ /* 0x000e220000000800 */
[----:B------:R-:W-:-:S06]  /*8120*/  UIADD3 UR4, UR4, 0x1f, URZ ;  /* 0x0000001f04047890 */ /* 0x000fcc000fffe03f */
[----:B0-----:R-:W-:-:S13]  /*8130*/  ISETP.LE.AND P6, PT, R2, UR4, PT ;  /* 0x0000000402007c0c */ /* 0x001fda000bfc3270 */
[----:B------:R-:W-:Y:S05]  /*8140*/  @P6 BRA `(.L_x_238) ;  /* 0x0000000400246947 */ /* 0x000fea0003800000 */
[----:B------:R-:W-:Y:S01]  /*8150*/  VIADD R7, R5, UR4 ;  /* 0x0000000405077c36 */ /* 0x000fe20008000000 */
[----:B------:R-:W-:Y:S01]  /*8160*/  BSSY B0, `(.L_x_239) ;  /* 0x0000007000007945 */ /* 0x000fe20003800000 */
[----:B------:R-:W-:-:S03]  /*8170*/  IMAD.MOV.U32 R0, RZ, RZ, RZ ;  /* 0x000000ffff007224 */ /* 0x000fc600078e00ff */
[----:B------:R-:W-:-:S13]  /*8180*/  ISETP.GE.OR P6, PT, R7, R2, !P0 ;  /* 0x000000020700720c */ /* 0x000fda00047c6670 */
[----:B------:R-:W-:Y:S05]  /*8190*/  @P6 BRA `(.L_x_240) ;  /* 0x00000000000c6947 */ /* 0x000fea0003800000 */
[----:B------:R-:W0:Y:S02]  /*81a0*/  LDC.64 R2, c[0x0][0xc80] ;  /* 0x00032000ff027b82 */ /* 0x000e240000000a00 */
[----:B0-----:R-:W-:-:S05]  /*81b0*/  IMAD.WIDE R2, R7, 0x4, R2 ;  /* 0x0000000407027825 */ /* 0x001fca00078e0202 */
[----:B------:R0:W5:Y:S02]  /*81c0*/  LDG.E R0, desc[UR56][R2.64] ;  /* 0x0000003802007981 */ /* 0x000164000c1e1900 */
.L_x_240:
[----:B------:R-:W-:Y:S05]  /*81d0*/  BSYNC B0 ;  /* 0x0000000000007941 */ /* 0x000fea0003800000 */
.L_x_239:
[----:B0----5:R-:W0:Y:S02]  /*81e0*/  SHFL.UP PT, R2, R0, 0x1, RZ ;  /* 0x0420000000027989 */ /* 0x021e2400000e00ff */
[----:B0-----:R-:W-:-:S05]  /*81f0*/  SEL R3, R2, RZ, P1 ;  /* 0x000000ff02037207 */ /* 0x001fca0000800000 */
[----:B------:R-:W-:-:S05]  /*8200*/  IMAD.IADD R3, R0, 0x1, R3 ;  /* 0x0000000100037824 */ /* 0x000fca00078e0203 */
[----:B------:R-:W0:Y:S02]  /*8210*/  SHFL.UP PT, R2, R3, 0x2, RZ ;  /* 0x0440000003027989 */ /* 0x000e2400000e00ff */
[----:B0-----:R-:W-:-:S04]  /*8220*/  SEL R2, R2, RZ, P2 ;  /* 0x000000ff02027207 */ /* 0x001fc80001000000 */
[----:B------:R-:W-:-:S05]  /*8230*/  IADD3 R2, R3, R2, RZ ;  /* 0x0000000203027210 */ /* 0x000fca0007ffe0ff */
        /* <DEDUP_REMOVED lines=11> */
[----:B------:R-:W-:-:S05]  /*82f0*/  IMAD.IADD R4, R3, 0x1, R4 ;  /* 0x0000000103047824 */ /* 0x000fca00078e0204 */
[----:B------:R-:W-:-:S13]  /*8300*/  ISETP.GT.AND P6, PT, R4, UR6, PT ;  /* 0x0000000604007c0c */ /* 0x000fda000bfc4270 */
[----:B------:R-:W-:Y:S05]  /*8310*/  @!P6 BRA `(.L_x_241) ;  /* 0xfffffffc007ce947 */ /* 0x000fea000383ffff */
[----:B------:R-:W-:-:S07]  /*8320*/  IMAD.MOV.U32 R7, RZ, RZ, R9 ;  /* 0x000000ffff077224 */ /* 0x000fce00078e0009 */
.L_x_237:
[----:B------:R-:W-:-:S05]  /*8330*/  IADD3 R8, -R3, R4, RZ ;  /* 0x0000000403087210 */ /* 0x000fca0007ffe1ff */
[----:B------:R-:W-:-:S05]  /*8340*/  IMAD R2, R7, UR5, R8 ;  /* 0x0000000507027c24 */ /* 0x000fca000f8e0208 */
[----:B------:R-:W-:-:S13]  /*8350*/  ISETP.GT.AND P0, PT, R2, UR6, PT ;  /* 0x0000000602007c0c */ /* 0x000fda000bf04270 */
[----:B------:R-:W-:-:S04]  /*8360*/  VOTE.ANY R4, PT, !P0 ;  /* 0x0000000000047806 */ /* 0x000fc800040e0100 */
[----:B------:R-:W0:Y:S01]  /*8370*/  POPC R19, R4 ;  /* 0x0000000400137309 */ /* 0x000e220000000000 */
[----:B------:R-:W-:Y:S01]  /*8380*/  ISETP.NE.AND P0, PT, R4, RZ, PT ;  /* 0x000000ff0400720c */ /* 0x000fe20003f05270 */
[----:B0-----:R-:W0:Y:S02]  /*8390*/  SHFL.IDX PT, R10, R0, R19, 0x1f ;  /* 0x00001f13000a7589 */ /* 0x001e2400000e0000 */
[----:B0-----:R-:W-:-:S04]  /*83a0*/  IABS R9, R10 ;  /* 0x0000000a00097213 */ /* 0x001fc80000000000 */
[----:B------:R-:W0:Y:S08]  /*83b0*/  I2F.RP R6, R9 ;  /* 0x0000000900067306 */ /* 0x000e300000209400 */
[----:B0-----:R-:W0:Y:S02]  /*83c0*/  MUFU.RCP R6, R6 ;  /* 0x0000000600067308 */ /* 0x001e240000001000 */
[----:B0-----:R-:W-:-:S06]  /*83d0*/  VIADD R2, R6, 0xffffffe ;  /* 0x0ffffffe06027836 */ /* 0x001fcc0000000000 */
[----:B------:R0:W1:Y:S01]  /*83e0*/  F2I.FTZ.U32.TRUNC.NTZ R3, R2 ;  /* 0x0000000200037305 */ /* 0x000062000021f000 */
[----:B------:R-:W-:Y:S05]  /*83f0*/  @!P0 BRA `(.L_x_242) ;  /* 0x0000000000088947 */ /* 0x000fea0003800000 */
[----:B------:R-:W-:-:S06]  /*8400*/  VIADD R16, R19, 0xffffffff ;  /* 0xffffffff13107836 */ /* 0x000fcc0000000000 */
[----:B------:R2:W3:Y:S02]  /*8410*/  SHFL.IDX PT, R16, R7, R16, 0x1f ;  /* 0x00001f1007107589 */ /* 0x0004e400000e0000 */
.L_x_242:
[----:B---3--:R-:W-:Y:S01]  /*8420*/  IMAD R16, R16, UR5, R8 ;  /* 0x0000000510107c24 */ /* 0x008fe2000f8e0208 */
[----:B0-----:R-:W-:Y:S01]  /*8430*/  IABS R2, R10 ;  /* 0x0000000a00027213 */ /* 0x001fe20000000000 */
[----:B-1----:R-:W-:Y:S02]  /*8440*/  IMAD.MOV R0, RZ, RZ, -R3 ;  /* 0x000000ffff007224 */ /* 0x002fe400078e0a03 */
[----:B------:R-:W-:Y:S01]  /*8450*/  VIADD R19, R19, UR4 ;  /* 0x0000000413137c36 */ /* 0x000fe20008000000 */
[----:B------:R-:W-:Y:S01]  /*8460*/  IADD3 R11, -R16, UR6, RZ ;  /* 0x00000006100b7c10 */ /* 0x000fe2000fffe1ff */
[----:B------:R-:W-:Y:S02]  /*8470*/  IMAD.MOV R4, RZ, RZ, -R2 ;  /* 0x000000ffff047224 */ /* 0x000fe400078e0a02 */
[----:B--2---:R-:W-:Y:S01]  /*8480*/  IMAD R7, R0, R9, RZ ;  /* 0x0000000900077224 */ /* 0x004fe200078e02ff */
[----:B------:R-:W-:Y:S01]  /*8490*/  IABS R0, R11 ;  /* 0x0000000b00007213 */ /* 0x000fe20000000000 */
[----:B------:R-:W-:-:S04]  /*84a0*/  IMAD.MOV.U32 R2, RZ, RZ, RZ ;  /* 0x000000ffff027224 */ /* 0x000fc800078e00ff */
[----:B------:R-:W-:Y:S01]  /*84b0*/  IMAD.HI.U32 R2, R3, R7, R2 ;  /* 0x0000000703027227 */ /* 0x000fe200078e0002 */
[----:B------:R-:W-:-:S03]  /*84c0*/  MOV R3, R0 ;  /* 0x0000000000037202 */ /* 0x000fc60000000f00 */
[----:B------:R-:W-:Y:S02]  /*84d0*/  IMAD.MOV.U32 R0, RZ, RZ, R4 ;  /* 0x000000ffff007224 */ /* 0x000fe400078e0004 */
[----:B------:R-:W-:-:S04]  /*84e0*/  IMAD.HI.U32 R2, R2, R3, RZ ;  /* 0x0000000302027227 */ /* 0x000fc800078e00ff */
[----:B------:R-:W-:-:S05]  /*84f0*/  IMAD R0, R2, R0, R3 ;  /* 0x0000000002007224 */ /* 0x000fca00078e0203 */
[----:B------:R-:W-:-:S13]  /*8500*/  ISETP.GT.U32.AND P1, PT, R9, R0, PT ;  /* 0x000000000900720c */ /* 0x000fda0003f24070 */
[----:B------:R-:W-:Y:S02]  /*8510*/  @!P1 IMAD.IADD R0, R0, 0x1, -R9 ;  /* 0x0000000100009824 */ /* 0x000fe400078e0a09 */
[----:B------:R-:W-:Y:S01]  /*8520*/  @!P1 VIADD R2, R2, 0x1 ;  /* 0x0000000102029836 */ /* 0x000fe20000000000 */
[----:B------:R-:W-:Y:S02]  /*8530*/  ISETP.NE.AND P1, PT, R10, RZ, PT ;  /* 0x000000ff0a00720c */ /* 0x000fe40003f25270 */
[----:B------:R-:W-:Y:S02]  /*8540*/  ISETP.GE.U32.AND P0, PT, R0, R9, PT ;  /* 0x000000090000720c */ /* 0x000fe40003f06070 */
[----:B------:R-:W-:-:S04]  /*8550*/  LOP3.LUT R0, R11, R10, RZ, 0x3c, !PT ;  /* 0x0000000a0b007212 */ /* 0x000fc800078e3cff */
[----:B------:R-:W-:-:S07]  /*8560*/  ISETP.GE.AND P2, PT, R0, RZ, PT ;  /* 0x000000ff0000720c */ /* 0x000fce0003f46270 */
[----:B------:R-:W-:-:S06]  /*8570*/  @P0 VIADD R2, R2, 0x1 ;  /* 0x0000000102020836 */ /* 0x000fcc0000000000 */
[----:B------:R-:W-:Y:S01]  /*8580*/  @!P2 IMAD.MOV R2, RZ, RZ, -R2 ;  /* 0x000000ffff02a224 */ /* 0x000fe200078e0a02 */
[----:B------:R-:W-:-:S04]  /*8590*/  @!P1 LOP3.LUT R2, RZ, R10, RZ, 0x33, !PT ;  /* 0x0000000aff029212 */ /* 0x000fc800078e33ff */
[----:B------:R-:W-:Y:S01]  /*85a0*/  IADD3 R17, -R2, RZ, RZ ;  /* 0x000000ff02117210 */ /* 0x000fe20007ffe1ff */
[----:B------:R-:W-:-:S04]  /*85b0*/  IMAD.MOV.U32 R18, RZ, RZ, R2 ;  /* 0x000000ffff127224 */ /* 0x000fc800078e0002 */
[----:B------:R-:W-:Y:S01]  /*85c0*/  IMAD R17, R10, R17, R11 ;  /* 0x000000110a117224 */ /* 0x000fe200078e020b */
[----:B------:R-:W-:Y:S06]  /*85d0*/  BRA `(.L_x_243) ;  /* 0x0000000000147947 */ /* 0x000fec0003800000 */
.L_x_238:
[----:B------:R-:W-:Y:S01]  /*85e0*/  ULDC UR4, c[0x0][0xc3c] ;  /* 0x00030f0000047ab9 */ /* 0x000fe20000000800 */
[----:B------:R-:W-:Y:S01]  /*85f0*/  IMAD.MOV.U32 R17, RZ, RZ, RZ ;  /* 0x000000ffff117224 */ /* 0x000fe200078e00ff */
[----:B------:R-:W-:Y:S01]  /*8600*/  MOV R19, UR4 ;  /* 0x0000000400137c02 */ /* 0x000fe20008000f00 */
[----:B------:R-:W-:Y:S02]  /*8610*/  IMAD.U32 R16, RZ, RZ, UR6 ;  /* 0x00000006ff107e24 */ /* 0x000fe4000f8e00ff */
[----:B------:R-:W-:-:S07]  /*8620*/  IMAD.MOV.U32 R18, RZ, RZ, RZ ;  /* 0x000000ffff127224 */ /* 0x000fce00078e00ff */
.L_x_243:
[----:B------:R-:W-:-:S13]  /*8630*/  ISETP.NE.AND P0, PT, R5, RZ, PT ;  /* 0x000000ff0500720c */ /* 0x000fda0003f05270 */
[----:B------:R-:W0:Y:S01]  /*8640*/  @!P0 S2R R3, SR_CgaCtaId ;  /* 0x0000000000038919 */ /* 0x000e220000008800 */
[----:B------:R-:W-:-:S04]  /*8650*/  @!P0 MOV R0, 0x400 ;  /* 0x0000040000008802 */ /* 0x000fc80000000f00 */
[----:B0-----:R-:W-:-:S05]  /*8660*/  @!P0 LEA R0, R3, R0, 0x18 ;  /* 0x0000000003008211 */ /* 0x001fca00078ec0ff */
[----:B------:R0:W-:Y:S01]  /*8670*/  @!P0 STS.128 [R0+0x2a8d0], R16 ;  /* 0x02a8d01000008388 */ /* 0x0001e20000000c00 */
[----:B------:R-:W-:Y:S06]  /*8680*/  BAR.ARV 0x5, 0x180 ;  /* 0x0146000000007b1d */ /* 0x000fec0000002000 */
.L_x_236:
[----:B------:R2:W-:Y:S01]  /*8690*/  STL [R1+0x14], RZ ;  /* 0x000014ff01007387 */ /* 0x0005e20000100800 */
[----:B------:R-:W-:Y:S01]  /*86a0*/  ULDC UR4, c[0x0][0xc3c] ;  /* 0x00030f0000047ab9 */ /* 0x000fe20000000800 */
[----:B------:R-:W-:Y:S01]  /*86b0*/  IMAD.MOV.U32 R28, RZ, RZ, 0x1 ;  /* 0x00000001ff1c7424 */ /* 0x000fe200078e00ff */
[----:B-1----:R-:W-:Y:S01]  /*86c0*/  ISETP.GE.AND P0, PT, R19, UR4, PT ;  /* 0x0000000413007c0c */ /* 0x002fe2000bf06270 */
[----:B------:R-:W-:-:S12]  /*86d0*/  IMAD.MOV.U32 R27, RZ, RZ, RZ ;  /* 0x000000ffff1b7224 */ /* 0x000fd800078e00ff */
[----:B--2---:R-:W-:Y:S05]  /*86e0*/  @P0 BRA `(.L_x_244) ;  /* 0x0000004400b40947 */ /* 0x004fea0003800000 */
[----:B------:R-:W2:Y:S01]  /*86f0*/  LDL R4, [R1+0x4] ;  /* 0x0000040001047983 */ /* 0x000ea20000100800 */
[----:B------:R-:W0:Y:S01]  /*8700*/  S2R R5, SR_TID.X ;  /* 0x0000000000057919 */ /* 0x000e220000002100 */
[----:B------:R-:W1:Y:S01]  /*8710*/  S2UR UR5, SR_CgaCtaId ;  /* 0x00000000000579c3 */ /* 0x000e620000008800 */
[----:B------:R-:W-:Y:S01]  /*8720*/  UMOV UR4, 0x400 ;  /* 0x0000040000047882 */ /* 0x000fe20000000000 */
[----:B------:R-:W-:Y:S01]  /*8730*/  BSSY B8, `(.L_x_244) ;  /* 0x0000468000087945 */ /* 0x000fe20003800000 */
[----:B------:R-:W-:Y:S01]  /*8740*/  IMAD.MOV.U32 R28, RZ, RZ, 0x1 ;  /* 0x00000001ff1c7424 */ /* 0x000fe200078e00ff */
[----:B------:R-:W-:Y:S01]  /*8750*/  MOV R27, RZ ;  /* 0x000000ff001b7202 */ /* 0x000fe20000000f00 */
[----:B------:R-:W-:Y:S01]  /*8760*/  ULDC UR36, c[0x0][0xc] ;  /* 0x0000030000247ab9 */ /* 0x000fe20000000800 */
[----:B0-----:R-:W-:Y:S01]  /*8770*/  IMAD.SHL.U32 R0, R5, 0x8, RZ ;  /* 0x0000000805007824 */ /* 0x001fe200078e00ff */
[----:B-1----:R-:W-:-:S04]  /*8780*/  ULEA UR4, UR5, UR4, 0x18 ;  /* 0x0000000405047291 */ /* 0x002fc8000f8ec03f */
[----:B------:R-:W-:Y:S02]  /*8790*/  LOP3.LUT R2, R0, 0x1f8, RZ, 0xc0, !PT ;  /* 0x000001f800027812 */ /* 0x000fe400078ec0ff */
[C---:B------:R-:W-:Y:S02]  /*87a0*/  LOP3.LUT R3, R5.reuse, 0x7f, RZ, 0xc0, !PT ;  /* 0x0000007f05037812 */ /* 0x040fe400078ec0ff */
[----:B------:R-:W-:Y:S01]  /*87b0*/  LOP3.LUT R33, R2, 0x38, R5, 0x78, !PT ;  /* 0x0000003802217812 */ /* 0x000fe200078e7805 */
[----:B------:R-:W-:Y:S02]  /*87c0*/  IMAD.SHL.U32 R2, R5, 0x10, RZ ;  /* 0x0000001005027824 */ /* 0x000fe400078e00ff */
[----:B------:R-:W-:Y:S01]  /*87d0*/  IMAD.U32 R22, RZ, RZ, UR4 ;  /* 0x00000004ff167e24 */ /* 0x000fe2000f8e00ff */
[----:B------:R-:W-:-:S05]  /*87e0*/  LOP3.LUT R33, R33, 0x200, R0, 0xf8, !PT ;  /* 0x0000020021217812 */ /* 0x000fca00078ef800 */
[----:B------:R-:W-:Y:S01]  /*87f0*/  IMAD R34, R33, 0x2, R22 ;  /* 0x0000000221227824 */ /* 0x000fe200078e0216 */
[----:B--2---:R-:W-:-:S05]  /*8800*/  LOP3.LUT R4, R4, 0x2, RZ, 0xfc, !PT ;  /* 0x0000000204047812 */ /* 0x004fca00078efcff */
[----:B------:R0:W-:Y:S04]  /*8810*/  STL [R1+0x20], R4 ;  /* 0x0000200401007387 */ /* 0x0001e80000100800 */
[----:B------:R1:W-:Y:S01]  /*8820*/  STL [R1+0x14], RZ ;  /* 0x000014ff01007387 */ /* 0x0003e20000100800 */
[----:B0-----:R-:W-:Y:S02]  /*8830*/  SHF.R.U32.HI R4, RZ, 0x3, R3 ;  /* 0x00000003ff047819 */ /* 0x001fe40000011603 */
[----:B------:R-:W-:Y:S02]  /*8840*/  LOP3.LUT R3, R0, 0x38, RZ, 0xc0, !PT ;  /* 0x0000003800037812 */ /* 0x000fe400078ec0ff */
[----:B------:R-:W-:Y:S02]  /*8850*/  LOP3.LUT R4, R4, 0x70, R2, 0xf8, !PT ;  /* 0x0000007004047812 */ /* 0x000fe400078ef802 */
[----:B------:R-:W-:-:S02]  /*8860*/  LOP3.LUT R2, R3, 0x40, RZ, 0xfc, !PT ;  /* 0x0000004003027812 */ /* 0x000fc400078efcff */
[----:B-1----:R-:W-:-:S07]  /*8870*/  LOP3.LUT R0, R3, 0x80, RZ, 0xfc, !PT ;  /* 0x0000008003007812 */ /* 0x002fce00078efcff */
.L_x_307:
[----:B0-----:R-:W0:Y:S02]  /*8880*/  LDC.64 R30, c[0x0][0xc88] ;  /* 0x00032200ff1e7b82 */ /* 0x001e240000000a00 */
[----:B0-----:R-:W-:-:S06]  /*8890*/  IMAD.WIDE R30, R19, 0x4, R30 ;  /* 0x00000004131e7825 */ /* 0x001fcc00078e021e */
[----:B------:R-:W2:Y:S01]  /*88a0*/  LDG.E R30, desc[UR56][R30.64] ;  /* 0x000000381e1e7981 */ /* 0x000ea2000c1e1900 */
[----:B------:R-:W-:Y:S05]  /*88b0*/  YIELD ;  /* 0x0000000000007946 */ /* 0x000fea0003800000 */
[----:B------:R-:W-:Y:S01]  /*88c0*/  ULDC.64 UR4, c[0x0][0xa28] ;  /* 0x00028a0000047ab9 */ /* 0x000fe20000000a00 */
[----:B------:R-:W-:Y:S01]  /*88d0*/  IMAD.MOV.U32 R37, RZ, RZ, RZ ;  /* 0x000000ffff257224 */ /* 0x000fe200078e00ff */
[----:B------:R-:W-:Y:S01]  /*88e0*/  ISETP.NE.U32.AND P0, PT, RZ, UR4, PT ;  /* 0x00000004ff007c0c */ /* 0x000fe2000bf05070 */
[----:B------:R-:W-:-:S03]  /*88f0*/  ULDC.64 UR6, c[0x0][0xa18] ;  /* 0x0002860000067ab9 */ /* 0x000fc60000000a00 */
[----:B------:R-:W-:Y:S01]  /*8900*/  ISETP.NE.AND.EX P0, PT, RZ, UR5, PT, P0 ;  /* 0x00000005ff007c0c */ /* 0x000fe2000bf05300 */
[----:B------:R-:W-:Y:S01]  /*8910*/  IMAD.MOV.U32 R35, RZ, RZ, RZ ;  /* 0x000000ffff237224 */ /* 0x000fe200078e00ff */
[----:B--2---:R-:W-:-:S11]  /*8920*/  SHF.R.S32.HI R0, RZ, 0x1f, R30 ;  /* 0x0000001fff007819 */ /* 0x004fd6000001141e */
[C---:B------:R-:W-:Y:S01]  /*8930*/  @P0 LEA R2, P1, R30.reuse, UR4, 0x2 ;  /* 0x000000041e020c11 */ /* 0x040fe2000f8210ff */
[C---:B------:R-:W-:Y:S01]  /*8940*/  IMAD.SHL.U32 R23, R30.reuse, 0x4, RZ ;  /* 0x000000041e177824 */ /* 0x040fe200078e00ff */
[C-C-:B------:R-:W-:Y:S01]  /*8950*/  SHF.L.U64.HI R24, R30.reuse, 0x2, R0.reuse ;  /* 0x000000021e187819 */ /* 0x140fe20000010200 */
[----:B------:R0:W-:Y:S01]  /*8960*/  STL [R1+0x8], R0 ;  /* 0x0000080001007387 */ /* 0x0001e20000100800 */
[----:B------:R-:W-:Y:S01]  /*8970*/  @P0 LEA.HI.X R3, R30, UR5, R0, 0x2, P1 ;  /* 0x000000051e030c11 */ /* 0x000fe200088f1400 */
[----:B------:R-:W-:-:S04]  /*8980*/  ULDC.64 UR4, c[0x0][0xa00] ;  /* 0x0002800000047ab9 */ /* 0x000fc80000000a00 */
[----:B-1----:R1:W5:Y:S01]  /*8990*/  @P0 LDG.E R37, desc[UR56][R2.64] ;  /* 0x0000003802250981 */ /* 0x002362000c1e1900 */
[----:B------:R-:W-:Y:S02]  /*89a0*/  ISETP.NE.U32.AND P0, PT, RZ, UR4, PT ;  /* 0x00000004ff007c0c */ /* 0x000fe4000bf05070 */
[----:B------:R-:W-:Y:S02]  /*89b0*/  LOP3.LUT R25, R25, 0xffffffbf, RZ, 0xc0, !PT ;  /* 0xffffffbf19197812 */ /* 0x000fe400078ec0ff */
[----:B------:R-:W-:Y:S02]  /*89c0*/  ISETP.NE.AND.EX P2, PT, RZ, UR5, PT, P0 ;  /* 0x00000005ff007c0c */ /* 0x000fe4000bf45300 */
[----:B------:R-:W-:Y:S02]  /*89d0*/  ISETP.NE.U32.AND P0, PT, RZ, UR6, PT ;  /* 0x00000006ff007c0c */ /* 0x000fe4000bf05070 */
[----:B-1----:R-:W-:Y:S02]  /*89e0*/  IADD3 R2, P1, R23, UR4, RZ ;  /* 0x0000000417027c10 */ /* 0x002fe4000ff3e0ff */
[----:B------:R-:W-:-:S02]  /*89f0*/  ISETP.NE.AND.EX P0, PT, RZ, UR7, PT, P0 ;  /* 0x00000007ff007c0c */ /* 0x000fc4000bf05300 */
[----:B------:R-:W-:Y:S01]  /*8a00*/  IADD3.X R3, R24, UR5, RZ, P1, !PT ;  /* 0x0000000518037c10 */ /* 0x000fe20008ffe4ff */
[----:B------:R-:W-:-:S04]  /*8a10*/  ULDC.64 UR4, c[0x0][0x418] ;  /* 0x0001060000047ab9 */ /* 0x000fc80000000a00 */
[----:B------:R-:W-:Y:S01]  /*8a20*/  @P2 LOP3.LUT R25, R25, 0x40, RZ, 0xfc, !PT ;  /* 0x0000004019192812 */ /* 0x000fe200078efcff */
[----:B------:R1:W5:Y:S05]  /*8a30*/  @P2 LDG.E R35, desc[UR56][R2.64] ;  /* 0x0000003802232981 */ /* 0x00036a000c1e1900 */
[----:B------:R-:W-:-:S04]  /*8a40*/  @P0 IADD3 R4, P1, R23, UR6, RZ ;  /* 0x0000000617040c10 */ /* 0x000fc8000ff3e0ff */
[----:B------:R-:W-:-:S05]  /*8a50*/  @P0 IADD3.X R5, R24, UR7, RZ, P1, !PT ;  /* 0x0000000718050c10 */ /* 0x000fca0008ffe4ff */
[----:B0-----:R-:W2:Y:S01]  /*8a60*/  @P0 LDG.E R0, desc[UR56][R4.64] ;  /* 0x0000003804000981 */ /* 0x001ea2000c1e1900 */
[----:B------:R-:W-:-:S03]  /*8a70*/  UISETP.NE.U32.AND UP0, UPT, UR4, URZ, UPT ;  /* 0x0000003f0400728c */ /* 0x000fc6000bf05070 */
[----:B------:R-:W-:Y:S01]  /*8a80*/  ULDC UR4, c[0x0][0x424] ;  /* 0x0001090000047ab9 */ /* 0x000fe20000000800 */
[----:B------:R-:W-:-:S03]  /*8a90*/  UISETP.NE.AND.EX UP0, UPT, UR5, URZ, UPT, UP0 ;  /* 0x0000003f0500728c */ /* 0x000fc6000bf05300 */
[----:B------:R-:W-:Y:S01]  /*8aa0*/  ULDC UR5, c[0x0][0x2f0] ;  /* 0x0000bc0000057ab9 */ /* 0x000fe20000000800 */
[----:B------:R-:W-:-:S04]  /*8ab0*/  USEL UR4, UR4, 0x1, UP0 ;  /* 0x0000000104047887 */ /* 0x000fc80008000000 */
[----:B------:R-:W-:-:S06]  /*8ac0*/  UIMAD UR4, UR4, UR5, URZ ;  /* 0x00000005040472a4 */ /* 0x000fcc000f8e023f */
[----:B------:R-:W-:Y:S01]  /*8ad0*/  MOV R36, UR4 ;  /* 0x0000000400247c02 */ /* 0x000fe20008000f00 */
[----:B--2---:R1:W-:Y:S01]  /*8ae0*/  @P0 STL [R1+0x10], R0 ;  /* 0x0000100001000387 */ /* 0x0043e20000100800 */
[----:B---3--:R-:W-:Y:S05]  /*8af0*/  @P0 BRA `(.L_x_245) ;  /* 0x0000000000200947 */ /* 0x008fea0003800000 */
[----:B------:R-:W-:Y:S02]  /*8b00*/  ULDC UR4, c[0x0][0x288] ;  /* 0x0000a20000047ab9 */ /* 0x000fe40000000800 */
[----:B-1----:R-:W-:-:S05]  /*8b10*/  IMAD.U32 R0, RZ, RZ, UR4 ;  /* 0x00000004ff007e24 */ /* 0x002fca000f8e00ff */
[----:B------:R0:W-:Y:S01]  /*8b20*/  STL [R1+0x10], R0 ;  /* 0x0000100001007387 */ /* 0x0001e20000100800 */
[----:B------:R-:W-:Y:S05]  /*8b30*/  @!P2 BRA `(.L_x_245) ;  /* 0x000000000010a947 */ /* 0x000fea0003800000 */
[----:B------:R-:W2:Y:S04]  /*8b40*/  LDG.E R5, desc[UR56][R2.64] ;  /* 0x0000003802057981 */ /* 0x000ea8000c1e1900 */
[----:B0-----:R-:W2:Y:S02]  /*8b50*/  LDG.E R0, desc[UR56][R2.64+0x4] ;  /* 0x0000043802007981 */ /* 0x001ea4000c1e1900 */
[----:B--2---:R-:W-:-:S05]  /*8b60*/  IMAD.IADD R0, R0, 0x1, -R5 ;  /* 0x0000000100007824 */ /* 0x004fca00078e0a05 */
[----:B------:R2:W-:Y:S02]  /*8b70*/  STL [R1+0x10], R0 ;  /* 0x0000100001007387 */ /* 0x0005e40000100800 */
.L_x_245:
[----:B------:R-:W-:Y:S01]  /*8b80*/  ULDC.64 UR4, c[0x0][0xa20] ;  /* 0x0002880000047ab9 */ /* 0x000fe20000000a00 */
[----:B------:R-:W-:Y:S01]  /*8b90*/  IMAD.MOV.U32 R31, RZ, RZ, R30 ;  /* 0x000000ffff1f7224 */ /* 0x000fe200078e001e */
[----:B------:R-:W-:-:S04]  /*8ba0*/  ISETP.NE.U32.AND P0, PT, RZ, UR4, PT ;  /* 0x00000004ff007c0c */ /* 0x000fc8000bf05070 */
[----:B------:R-:W-:-:S13]  /*8bb0*/  ISETP.NE.AND.EX P0, PT, RZ, UR5, PT, P0 ;  /* 0x00000005ff007c0c */ /* 0x000fda000bf05300 */
[----:B------:R-:W-:Y:S05]  /*8bc0*/  @!P0 BRA `(.L_x_246) ;  /* 0x0000000000108947 */ /* 0x000fea0003800000 */
[----:B-1----:R-:W-:-:S04]  /*8bd0*/  IADD3 R2, P0, R23, UR4, RZ ;  /* 0x0000000417027c10 */ /* 0x002fc8000ff1e0ff */
[----:B------:R-:W-:-:S05]  /*8be0*/  IADD3.X R3, R24, UR5, RZ, P0, !PT ;  /* 0x0000000518037c10 */ /* 0x000fca00087fe4ff */
[----:B------:R3:W5:Y:S01]  /*8bf0*/  LDG.E R36, desc[UR56][R2.64] ;  /* 0x0000003802247981 */ /* 0x000762000c1e1900 */
[----:B------:R-:W-:Y:S05]  /*8c00*/  BRA `(.L_x_247) ;  /* 0x0000000000247947 */ /* 0x000fea0003800000 */
.L_x_246:
[----:B------:R-:W-:Y:S02]  /*8c10*/  ULDC.64 UR4, c[0x0][0xa08] ;  /* 0x0002820000047ab9 */ /* 0x000fe40000000a00 */
[----:B------:R-:W-:-:S04]  /*8c20*/  ISETP.NE.U32.AND P0, PT, RZ, UR4, PT ;  /* 0x00000004ff007c0c */ /* 0x000fc8000bf05070 */
[----:B------:R-:W-:-:S13]  /*8c30*/  ISETP.NE.AND.EX P0, PT, RZ, UR5, PT, P0 ;  /* 0x00000005ff007c0c */ /* 0x000fda000bf05300 */
[----:B------:R-:W-:Y:S05]  /*8c40*/  @!P0 BRA `(.L_x_247) ;  /* 0x0000000000148947 */ /* 0x000fea0003800000 */
[----:B-1----:R-:W1:Y:S02]  /*8c50*/  LDC.64 R2, c[0x0][0xa08] ;  /* 0x00028200ff027b82 */ /* 0x002e640000000a00 */
[----:B-1----:R-:W-:-:S05]  /*8c60*/  IMAD.WIDE R2, R31, 0x4, R2 ;  /* 0x000000041f027825 */ /* 0x002fca00078e0202 */
[----:B------:R-:W3:Y:S04]  /*8c70*/  LDG.E R36, desc[UR56][R2.64] ;  /* 0x0000003802247981 */ /* 0x000ee8000c1e1900 */
[----:B------:R-:W3:Y:S02]  /*8c80*/  LDG.E R5, desc[UR56][R2.64+0x4] ;  /* 0x0000043802057981 */ /* 0x000ee4000c1e1900 */
[----:B---3--:R-:W-:-:S07]  /*8c90*/  IMAD.IADD R36, R5, 0x1, -R36 ;  /* 0x0000000105247824 */ /* 0x008fce00078e0a24 */
.L_x_247:
[----:B-----5:R-:W-:Y:S01]  /*8ca0*/  IMAD.IADD R36, R36, 0x1, -R37 ;  /* 0x0000000124247824 */ /* 0x020fe200078e0a25 */
[----:B------:R-:W-:Y:S04]  /*8cb0*/  BSSY B7, `(.L_x_248) ;  /* 0x0000371000077945 */ /* 0x000fe80003800000 */
[C---:B012---:R-:W-:Y:S02]  /*8cc0*/  IADD3 R0, R36.reuse, 0x5f, RZ ;  /* 0x0000005f24007810 */ /* 0x047fe40007ffe0ff */
[----:B------:R-:W-:-:S03]  /*8cd0*/  ISETP.GT.AND P0, PT, R36, RZ, PT ;  /* 0x000000ff2400720c */ /* 0x000fc60003f04270 */
[----:B------:R-:W-:-:S05]  /*8ce0*/  IMAD.HI R0, R0, 0x2aaaaaab, RZ ;  /* 0x2aaaaaab00007827 */ /* 0x000fca00078e02ff */
[----:B---3--:R-:W-:-:S04]  /*8cf0*/  SHF.R.U32.HI R3, RZ, 0x1f, R0 ;  /* 0x0000001fff037819 */ /* 0x008fc80000011600 */
[----:B------:R-:W-:-:S05]  /*8d00*/  LEA.HI.SX32 R29, R0, R3, 0x1c ;  /* 0x00000003001d7211 */ /* 0x000fca00078fe2ff */
[----:B------:R0:W-:Y:S01]  /*8d10*/  STL [R1+0x18], R29 ;  /* 0x0000181d01007387 */ /* 0x0001e20000100800 */
[----:B------:R-:W-:Y:S05]  /*8d20*/  @P0 BRA `(.L_x_249) ;  /* 0x0000000000440947 */ /* 0x000fea0003800000 */
[----:B------:R-:W1:Y:S02]  /*8d30*/  S2R R2, SR_TID.X ;  /* 0x0000000000027919 */ /* 0x000e640000002100 */
[----:B-1----:R-:W-:-:S04]  /*8d40*/  LOP3.LUT R2, R2, 0x7f, RZ, 0xc0, !PT ;  /* 0x0000007f02027812 */ /* 0x002fc800078ec0ff */
[----:B------:R-:W-:-:S13]  /*8d50*/  ISETP.NE.AND P0, PT, R2, RZ, PT ;  /* 0x000000ff0200720c */ /* 0x000fda0003f05270 */
[----:B------:R-:W-:Y:S05]  /*8d60*/  @P0 BRA `(.L_x_250) ;  /* 0x0000003400940947 */ /* 0x000fea0003800000 */
[----:B------:R-:W1:Y:S01]  /*8d70*/  S2R R5, SR_LANEID ;  /* 0x0000000000057919 */ /* 0x000e620000000000 */
[----:B------:R-:W-:Y:S01]  /*8d80*/  VOTEU.ANY UR4, UPT, PT ;  /* 0x0000000000047886 */ /* 0x000fe200038e0100 */
[----:B------:R-:W2:Y:S01]  /*8d90*/  LDC.64 R2, c[0x0][0xc60] ;  /* 0x00031800ff027b82 */ /* 0x000ea20000000a00 */
[----:B------:R-:W1:Y:S02]  /*8da0*/  FLO.U32 R0, UR4 ;  /* 0x0000000400007d00 */ /* 0x000e6400080e0000 */
[----:B-1----:R-:W-:-:S06]  /*8db0*/  ISETP.EQ.U32.AND P0, PT, R0, R5, PT ;  /* 0x000000050000720c */ /* 0x002fcc0003f02070 */
[----:B------:R-:W2:Y:S07]  /*8dc0*/  POPC R5, UR4 ;  /* 0x0000000400057d09 */ /* 0x000eae0008000000 */
[----:B--2---:R-:W2:Y:S01]  /*8dd0*/  @P0 ATOMG.E.ADD.STRONG.GPU PT, R3, desc[UR56][R2.64], R5 ;  /* 0x00000005020309a8 */ /* 0x004ea200081ee1f8 */
[----:B------:R-:W1:Y:S02]  /*8de0*/  S2R R4, SR_LTMASK ;  /* 0x0000000000047919 */ /* 0x000e640000003900 */
[----:B-1----:R-:W-:-:S04]  /*8df0*/  LOP3.LUT R4, R4, UR4, RZ, 0xc0, !PT ;  /* 0x0000000404047c12 */ /* 0x002fc8000f8ec0ff */
[----:B------:R-:W1:Y:S01]  /*8e00*/  POPC R7, R4 ;  /* 0x0000000400077309 */ /* 0x000e620000000000 */
[----:B--2---:R-:W1:Y:S02]  /*8e10*/  SHFL.IDX PT, R0, R3, R0, 0x1f ;  /* 0x00001f0003007589 */ /* 0x004e6400000e0000 */
[----:B-1----:R-:W-:Y:S01]  /*8e20*/  IADD3 R16, R0, UR36, R7 ;  /* 0x0000002400107c10 */ /* 0x002fe2000fffe007 */
[----:B------:R-:W-:Y:S06]  /*8e30*/  BRA `(.L_x_250) ;  /* 0x0000003400607947 */ /* 0x000fec0003800000 */
.L_x_249:
[----:B------:R-:W-:Y:S01]  /*8e40*/  VIADD R0, R22, 0x18400 ;  /* 0x0001840016007836 */ /* 0x000fe20000000000 */
[----:B------:R-:W-:Y:S04]  /*8e50*/  BSSY B6, `(.L_x_251) ;  /* 0x0000013000067945 */ /* 0x000fe80003800000 */
[----:B------:R-:W-:-:S13]  /*8e60*/  LOP3.LUT P0, RZ, R0, 0x3ff, RZ, 0xc0, !PT ;  /* 0x000003ff00ff7812 */ /* 0x000fda000780c0ff */
[----:B------:R-:W-:Y:S05]  /*8e70*/  @!P0 BRA `(.L_x_252) ;  /* 0x0000000000408947 */ /* 0x000fea0003800000 */
[----:B------:R-:W-:Y:S01]  /*8e80*/  MOV R2, 0x0 ;  /* 0x0000000000027802 */ /* 0x000fe20000000f00 */
[----:B------:R-:W-:Y:S01]  /*8e90*/  ULDC.64 UR6, c[0x4][0xf0] ;  /* 0x01003c0000067ab9 */ /* 0x000fe20000000a00 */
[----:B------:R-:W-:Y:S01]  /*8ea0*/  ULDC.64 UR8, c[0x4][0xf8] ;  /* 0x01003e0000087ab9 */ /* 0x000fe20000000a00 */
[----:B------:R-:W-:Y:S01]  /*8eb0*/  ULDC.64 UR4, c[0x4][0x70] ;  /* 0x01001c0000047ab9 */ /* 0x000fe20000000a00 */
[----:B------:R-:W-:Y:S01]  /*8ec0*/  IMAD.U32 R4, RZ, RZ, UR6 ;  /* 0x00000006ff047e24 */ /* 0x000fe2000f8e00ff */
[----:B------:R-:W-:Y:S01]  /*8ed0*/  MOV R10, UR4 ;  /* 0x00000004000a7c02 */ /* 0x000fe20008000f00 */
[----:B------:R-:W1:Y:S01]  /*8ee0*/  LDC.64 R2, c[0x4][R2] ;  /* 0x0100000002027b82 */ /* 0x000e620000000a00 */
[----:B------:R-:W-:Y:S02]  /*8ef0*/  IMAD.U32 R5, RZ, RZ, UR7 ;  /* 0x00000007ff057e24 */ /* 0x000fe4000f8e00ff */
[----:B------:R-:W-:Y:S02]  /*8f00*/  IMAD.U32 R6, RZ, RZ, UR8 ;  /* 0x00000008ff067e24 */ /* 0x000fe4000f8e00ff */
[----:B------:R-:W-:-:S02]  /*8f10*/  IMAD.U32 R7, RZ, RZ, UR9 ;  /* 0x00000009ff077e24 */ /* 0x000fc4000f8e00ff */
[----:B------:R-:W-:Y:S02]  /*8f20*/  IMAD.U32 R11, RZ, RZ, UR5 ;  /* 0x00000005ff0b7e24 */ /* 0x000fe4000f8e00ff */
[----:B------:R-:W-:Y:S02]  /*8f30*/  IMAD.MOV.U32 R8, RZ, RZ, 0x70 ;  /* 0x00000070ff087424 */ /* 0x000fe400078e00ff */
[----:B------:R-:W-:Y:S02]  /*8f40*/  IMAD.MOV.U32 R12, RZ, RZ, 0x1 ;  /* 0x00000001ff0c7424 */ /* 0x000fe400078e00ff */
[----:B------:R-:W-:-:S07]  /*8f50*/  IMAD.MOV.U32 R13, RZ, RZ, RZ ;  /* 0x000000ffff0d7224 */ /* 0x000fce00078e00ff */
[----:B------:R-:W-:-:S07]  /*8f60*/  LEPC R20, `(.L_x_252) ;  /* 0x000000001014794e */ /* 0x000fce0000000000 */
[----:B01----:R-:W-:Y:S05]  /*8f70*/  CALL.ABS.NOINC R2 ;  /* 0x0000000002007343 */ /* 0x003fea0003c00000 */
.L_x_252:
[----:B------:R-:W-:Y:S05]  /*8f80*/  BSYNC B6 ;  /* 0x0000000000067941 */ /* 0x000fea0003800000 */
.L_x_251:
        /* <DEDUP_REMOVED lines=8> */
[----:B------:R1:W2:Y:S01]  /*9010*/  LDC.64 R2, c[0x4][R26] ;  /* 0x010000001a027b82 */ /* 0x0002a20000000a00 */
[----:B------:R-:W-:Y:S01]  /*9020*/  MOV R4, UR6 ;  /* 0x0000000600047c02 */ /* 0x000fe20008000f00 */
[----:B------:R-:W-:Y:S01]  /*9030*/  IMAD.U32 R5, RZ, RZ, UR7 ;  /* 0x00000007ff057e24 */ /* 0x000fe2000f8e00ff */
[----:B------:R-:W-:Y:S01]  /*9040*/  MOV R8, 0x70 ;  /* 0x0000007000087802 */ /* 0x000fe20000000f00 */
[----:B------:R-:W-:Y:S02]  /*9050*/  IMAD.U32 R6, RZ, RZ, UR8 ;  /* 0x00000008ff067e24 */ /* 0x000fe4000f8e00ff */
[----:B------:R-:W-:-:S02]  /*9060*/  IMAD.U32 R7, RZ, RZ, UR9 ;  /* 0x00000009ff077e24 */ /* 0x000fc4000f8e00ff */
[----:B------:R-:W-:Y:S02]  /*9070*/  IMAD.U32 R10, RZ, RZ, UR4 ;  /* 0x00000004ff0a7e24 */ /* 0x000fe4000f8e00ff */
[----:B------:R-:W-:Y:S02]  /*9080*/  IMAD.U32 R11, RZ, RZ, UR5 ;  /* 0x00000005ff0b7e24 */ /* 0x000fe4000f8e00ff */
[----:B------:R-:W-:Y:S02]  /*9090*/  IMAD.MOV.U32 R12, RZ, RZ, 0x1 ;  /* 0x00000001ff0c7424 */ /* 0x000fe400078e00ff */
[----:B-1----:R-:W-:-:S07]  /*90a0*/  IMAD.MOV.U32 R13, RZ, RZ, RZ ;  /* 0x000000ffff0d7224 */ /* 0x002fce00078e00ff */
[----:B------:R-:W-:-:S07]  /*90b0*/  LEPC R20, `(.L_x_255) ;  /* 0x000000001014794e */ /* 0x000fce0000000000 */
[----:B0-2---:R-:W-:Y:S05]  /*90c0*/  CALL.ABS.NOINC R2 ;  /* 0x0000000002007343 */ /* 0x005fea0003c00000 */
.L_x_255:
[----:B------:R0:W1:Y:S01]  /*90d0*/  LDC.64 R2, c[0x4][R26] ;  /* 0x010000001a027b82 */ /* 0x0000620000000a00 */
[----:B------:R-:W-:Y:S01]  /*90e0*/  ULDC.64 UR6, c[0x4][0xf0] ;  /* 0x01003c0000067ab9 */ /* 0x000fe20000000a00 */
[----:B------:R-:W-:Y:S01]  /*90f0*/  ULDC.64 UR8, c[0x4][0xf8] ;  /* 0x01003e0000087ab9 */ /* 0x000fe20000000a00 */
[----:B------:R-:W-:Y:S01]  /*9100*/  ULDC.64 UR4, c[0x4][0x80] ;  /* 0x0100200000047ab9 */ /* 0x000fe20000000a00 */
[----:B------:R-:W-:Y:S01]  /*9110*/  IMAD.U32 R4, RZ, RZ, UR6 ;  /* 0x00000006ff047e24 */ /* 0x000fe2000f8e00ff */
[----:B------:R-:W-:Y:S01]  /*9120*/  MOV R7, UR9 ;  /* 0x0000000900077c02 */ /* 0x000fe20008000f00 */
[----:B------:R-:W-:Y:S02]  /*9130*/  IMAD.U32 R5, RZ, RZ, UR7 ;  /* 0x00000007ff057e24 */ /* 0x000fe4000f8e00ff */
[----:B------:R-:W-:Y:S02]  /*9140*/  IMAD.U32 R6, RZ, RZ, UR8 ;  /* 0x00000008ff067e24 */ /* 0x000fe4000f8e00ff */
[----:B------:R-:W-:-:S02]  /*9150*/  IMAD.U32 R10, RZ, RZ, UR4 ;  /* 0x00000004ff0a7e24 */ /* 0x000fc4000f8e00ff */
[----:B------:R-:W-:Y:S02]  /*9160*/  IMAD.U32 R11, RZ, RZ, UR5 ;  /* 0x00000005ff0b7e24 */ /* 0x000fe4000f8e00ff */
[----:B------:R-:W-:Y:S02]  /*9170*/  IMAD.MOV.U32 R8, RZ, RZ, 0x70 ;  /* 0x00000070ff087424 */ /* 0x000fe400078e00ff */
[----:B------:R-:W-:Y:S02]  /*9180*/  IMAD.MOV.U32 R12, RZ, RZ, 0x1 ;  /* 0x00000001ff0c7424 */ /* 0x000fe400078e00ff */
[----:B0-----:R-:W-:-:S07]  /*9190*/  IMAD.MOV.U32 R13, RZ, RZ, RZ ;  /* 0x000000ffff0d7224 */ /* 0x001fce00078e00ff */
[----:B------:R-:W-:-:S07]  /*91a0*/  LEPC R20, `(.L_x_254) ;  /* 0x000000001014794e */ /* 0x000fce0000000000 */
[----:B-1----:R-:W-:Y:S05]  /*91b0*/  CALL.ABS.NOINC R2 ;  /* 0x0000000002007343 */ /* 0x002fea0003c00000 */
.L_x_254:
[----:B------:R-:W-:Y:S05]  /*91c0*/  BSYNC B6 ;  /* 0x0000000000067941 */ /* 0x000fea0003800000 */
.L_x_253:
[----:B------:R-:W1:Y:S01]  /*91d0*/  S2R R2, SR_TID.X ;  /* 0x0000000000027919 */ /* 0x000e620000002100 */
[----:B------:R-:W-:Y:S01]  /*91e0*/  ULDC.64 UR4, c[0x0][0x9f8] ;  /* 0x00027e0000047ab9 */ /* 0x000fe20000000a00 */
[----:B------:R-:W2:Y:S01]  /*91f0*/  LDC R8, c[0x0][0x430] ;  /* 0x00010c00ff087b82 */ /* 0x000ea20000000800 */
[----:B------:R-:W-:Y:S01]  /*9200*/  ISETP.NE.U32.AND P0, PT, RZ, UR4, PT ;  /* 0x00000004ff007c0c */ /* 0x000fe2000bf05070 */
[----:B------:R-:W3:Y:S03]  /*9210*/  S2R R20, SR_TID.X ;  /* 0x0000000000147919 */ /* 0x000ee60000002100 */
[----:B------:R-:W-:Y:S02]  /*9220*/  ISETP.NE.AND.EX P0, PT, RZ, UR5, PT, P0 ;  /* 0x00000005ff007c0c */ /* 0x000fe4000bf05300 */
[----:B-1----:R-:W-:-:S11]  /*9230*/  LOP3.LUT R21, R2, 0x7f, RZ, 0xc0, !PT ;  /* 0x0000007f02157812 */ /* 0x002fd600078ec0ff */
[----:B------:R-:W-:Y:S01]  /*9240*/  @P0 IADD3 R2, P1, R23, UR4, RZ ;  /* 0x0000000417020c10 */ /* 0x000fe2000ff3e0ff */
[----:B------:R-:W-:Y:S01]  /*9250*/  VIADD R26, R29, 0xffffffff ;  /* 0xffffffff1d1a7836 */ /* 0x000fe20000000000 */
[----:B--2---:R-:W-:Y:S01]  /*9260*/  ISETP.NE.AND P2, PT, R8, 0x1, PT ;  /* 0x000000010800780c */ /* 0x004fe20003f45270 */
[----:B------:R-:W-:Y:S01]  /*9270*/  ULDC UR4, c[0x0][0x320] ;  /* 0x0000c80000047ab9 */ /* 0x000fe20000000800 */
[----:B------:R-:W-:Y:S02]  /*9280*/  @P0 IADD3.X R3, R24, UR5, RZ, P1, !PT ;  /* 0x0000000518030c10 */ /* 0x000fe40008ffe4ff */
[----:B------:R-:W-:-:S03]  /*9290*/  SHF.R.U32.HI R21, RZ, 0x3, R21 ;  /* 0x00000003ff157819 */ /* 0x000fc60000011615 */
[----:B------:R1:W2:Y:S01]  /*92a0*/  @P0 LDG.E R31, desc[UR56][R2.64] ;  /* 0x00000038021f0981 */ /* 0x0002a2000c1e1900 */
[C---:B---3--:R-:W-:Y:S02]  /*92b0*/  SHF.L.U32 R32, R20.reuse, 0x4, RZ ;  /* 0x0000000414207819 */ /* 0x048fe400000006ff */
[----:B------:R-:W-:Y:S02]  /*92c0*/  LOP3.LUT R25, R25, 0xffffffdf, RZ, 0xc0, !PT ;  /* 0xffffffdf19197812 */ /* 0x000fe400078ec0ff */
[----:B------:R-:W-:Y:S01]  /*92d0*/  LOP3.LUT R32, R21, 0x70, R32, 0xf8, !PT ;  /* 0x0000007015207812 */ /* 0x000fe200078ef820 */
[----:B------:R-:W3:Y:S01]  /*92e0*/  @P2 LDC R7, c[0x0][0x434] ;  /* 0x00010d00ff072b82 */ /* 0x000ee20000000800 */
[----:B------:R-:W-:Y:S01]  /*92f0*/  IMAD.SHL.U32 R21, R20, 0x8, RZ ;  /* 0x0000000814157824 */ /* 0x000fe200078e00ff */
[----:B------:R-:W-:Y:S02]  /*9300*/  @P2 LOP3.LUT R25, R25, 0x20, RZ, 0xfc, !PT ;  /* 0x0000002019192812 */ /* 0x000fe400078efcff */
[----:B------:R-:W-:-:S02]  /*9310*/  IMAD R6, R26, 0x60, R32 ;  /* 0x000000601a067824 */ /* 0x000fc400078e0220 */
[----:B------:R-:W-:Y:S02]  /*9320*/  LOP3.LUT R21, R21, 0x38, RZ, 0xc0, !PT ;  /* 0x0000003815157812 */ /* 0x000fe400078ec0ff */
[----:B------:R-:W4:Y:S01]  /*9330*/  @P2 LDC R0, c[0x0][0x438] ;  /* 0x00010e00ff002b82 */ /* 0x000f220000000800 */
[C---:B------:R-:W-:Y:S01]  /*9340*/  ISETP.GE.AND P0, PT, R6.reuse, R36, PT ;  /* 0x000000240600720c */ /* 0x040fe20003f06270 */
[----:B------:R-:W-:Y:S01]  /*9350*/  IMAD.IADD R6, R6, 0x1, R37 ;  /* 0x0000000106067824 */ /* 0x000fe200078e0225 */
[C---:B------:R-:W-:Y:S02]  /*9360*/  LOP3.LUT R20, R21.reuse, 0x40, RZ, 0xfc, !PT ;  /* 0x0000004015147812 */ /* 0x040fe400078efcff */
[----:B------:R-:W-:Y:S01]  /*9370*/  ISETP.GT.U32.OR P0, PT, R32, 0x5f, P0 ;  /* 0x0000005f2000780c */ /* 0x000fe20000704470 */
[----:B-1----:R-:W-:Y:S01]  /*9380*/  IMAD.MOV.U32 R2, RZ, RZ, R6 ;  /* 0x000000ffff027224 */ /* 0x002fe200078e0006 */
[----:B------:R-:W-:Y:S01]  /*9390*/  ISETP.GE.AND P1, PT, R21, UR4, PT ;  /* 0x0000000415007c0c */ /* 0x000fe2000bf26270 */
[----:B---3--:R-:W-:-:S10]  /*93a0*/  @P2 IMAD.HI.U32 R3, R6, R7, RZ ;  /* 0x0000000706032227 */ /* 0x008fd400078e00ff */
[----:B------:R-:W1:Y:S01]  /*93b0*/  @!P0 LDC.64 R4, c[0x0][0x428] ;  /* 0x00010a00ff048b82 */ /* 0x000e620000000a00 */
[----:B----4-:R-:W-:Y:S02]  /*93c0*/  @P2 SHF.R.U32.HI R2, RZ, R0, R3 ;  /* 0x00000000ff022219 */ /* 0x010fe40000011603 */
[----:B------:R-:W-:Y:S01]  /*93d0*/  ISETP.GE.AND P2, PT, R20, UR4, PT ;  /* 0x0000000414007c0c */ /* 0x000fe2000bf46270 */
[----:B------:R-:W-:Y:S02]  /*93e0*/  ULDC UR4, c[0x0][0x2f4] ;  /* 0x0000bd0000047ab9 */ /* 0x000fe40000000800 */
[----:B------:R-:W-:Y:S01]  /*93f0*/  IMAD.MOV R3, RZ, RZ, -R2 ;  /* 0x000000ffff037224 */ /* 0x000fe200078e0a02 */
[----:B0-----:R-:W-:-:S03]  /*9400*/  SEL R29, RZ, 0xffffffff, P2 ;  /* 0xffffffffff1d7807 */ /* 0x001fc60001000000 */
[----:B------:R-:W-:Y:S01]  /*9410*/  IMAD R0, R8, R3, R6 ;  /* 0x0000000308007224 */ /* 0x000fe200078e0206 */
[----:B------:R-:W-:Y:S02]  /*9420*/  @!P0 SHF.R.S32.HI R3, RZ, 0x1f, R2 ;  /* 0x0000001fff038819 */ /* 0x000fe40000011402 */
[----:B------:R-:W-:Y:S02]  /*9430*/  SHF.L.U32 R29, R29, 0x1, RZ ;  /* 0x000000011d1d7819 */ /* 0x000fe400000006ff */
[----:B------:R-:W-:Y:S02]  /*9440*/  ISETP.GE.AND P2, PT, R21, UR4, PT ;  /* 0x0000000415007c0c */ /* 0x000fe4000bf46270 */
[----:B------:R-:W-:Y:S02]  /*9450*/  LOP3.LUT R25, R25, 0xfffffff7, RZ, 0xc0, !PT ;  /* 0xfffffff719197812 */ /* 0x000fe400078ec0ff */
[----:B------:R-:W-:Y:S01]  /*9460*/  LOP3.LUT R9, R21, 0x80, RZ, 0xfc, !PT ;  /* 0x0000008015097812 */ /* 0x000fe200078efcff */
[----:B------:R-:W-:Y:S01]  /*9470*/  UMOV UR5, 0xffffffff ;  /* 0xffffffff00057882 */ /* 0x000fe20000000000 */
[----:B--2---:R-:W-:-:S05]  /*9480*/  SHF.R.S32.HI R7, RZ, 0x1f, R31 ;  /* 0x0000001fff077819 */ /* 0x004fca000001141f */
[----:B------:R0:W-:Y:S01]  /*9490*/  STL [R1], R7 ;  /* 0x0000000701007387 */ /* 0x0001e20000100800 */
[----:B-1----:R-:W-:-:S04]  /*94a0*/  @!P0 IMAD R8, R7, R4, RZ ;  /* 0x0000000407088224 */ /* 0x002fc800078e02ff */
[C---:B------:R-:W-:Y:S02]  /*94b0*/  @!P0 IMAD R5, R31.reuse, R5, R8 ;  /* 0x000000051f058224 */ /* 0x040fe400078e0208 */
[----:B0-----:R-:W-:Y:S01]  /*94c0*/  @!P0 IMAD.WIDE.U32 R6, R31, R4, R2 ;  /* 0x000000041f068225 */ /* 0x001fe200078e0002 */
[----:B------:R-:W-:-:S03]  /*94d0*/  SEL R2, RZ, 0x1, P1 ;  /* 0x00000001ff027807 */ /* 0x000fc60000800000 */
[----:B------:R-:W-:Y:S01]  /*94e0*/  @!P0 IMAD.IADD R5, R7, 0x1, R5 ;  /* 0x0000000107058824 */ /* 0x000fe200078e0205 */
[----:B------:R-:W-:Y:S01]  /*94f0*/  LOP3.LUT R29, R29, 0x2, R2, 0xe2, !PT ;  /* 0x000000021d1d7812 */ /* 0x000fe200078ee202 */
[----:B------:R-:W-:Y:S01]  /*9500*/  IMAD.MOV.U32 R4, RZ, RZ, RZ ;  /* 0x000000ffff047224 */ /* 0x000fe200078e00ff */
[----:B------:R-:W0:Y:S02]  /*9510*/  @!P0 LDC.64 R2, c[0x0][0x418] ;  /* 0x00010600ff028b82 */ /* 0x000e240000000a00 */
[----:B0-----:R-:W-:-:S04]  /*9520*/  @!P0 LEA R2, P1, R6, R2, 0x2 ;  /* 0x0000000206028211 */ /* 0x001fc800078210ff */
[----:B------:R-:W-:-:S05]  /*9530*/  @!P0 LEA.HI.X R3, R6, R3, R5, 0x2, P1 ;  /* 0x0000000306038211 */ /* 0x000fca00008f1405 */
[----:B------:R0:W5:Y:S01]  /*9540*/  @!P0 LDG.E R4, desc[UR56][R2.64] ;  /* 0x0000003802048981 */ /* 0x000162000c1e1900 */
[----:B------:R-:W-:Y:S02]  /*9550*/  ISETP.GT.U32.AND P0, PT, R32, 0x5f, PT ;  /* 0x0000005f2000780c */ /* 0x000fe40003f04070 */
[----:B------:R-:W-:-:S11]  /*9560*/  ISETP.GE.AND P1, PT, R20, UR4, PT ;  /* 0x0000000414007c0c */ /* 0x000fd6000bf26270 */
[----:B------:R-:W-:Y:S02]  /*9570*/  @P0 LOP3.LUT R25, R25, 0x8, RZ, 0xfc, !PT ;  /* 0x0000000819190812 */ /* 0x000fe400078efcff */
[----:B------:R-:W-:Y:S02]  /*9580*/  ISETP.GE.AND P0, PT, R9, UR4, PT ;  /* 0x0000000409007c0c */ /* 0x000fe4000bf06270 */
[----:B------:R-:W-:-:S04]  /*9590*/  LOP3.LUT R25, R25, 0xfffffffb, RZ, 0xc0, !PT ;  /* 0xfffffffb19197812 */ /* 0x000fc800078ec0ff */
[----:B------:R-:W-:-:S04]  /*95a0*/  @P2 LOP3.LUT R25, R25, 0x4, RZ, 0xfc, !PT ;  /* 0x0000000419192812 */ /* 0x000fc800078efcff */
[----:B------:R-:W-:-:S04]  /*95b0*/  LOP3.LUT R25, R25, 0xfffffffe, RZ, 0xc0, !PT ;  /* 0xfffffffe19197812 */ /* 0x000fc800078ec0ff */
[----:B------:R-:W-:-:S04]  /*95c0*/  LOP3.LUT R25, R25, 0xfffffffd, RZ, 0xc0, !PT ;  /* 0xfffffffd19197812 */ /* 0x000fc800078ec0ff */
[----:B------:R-:W-:-:S04]  /*95d0*/  @P1 LOP3.LUT R25, R25, 0x2, RZ, 0xfc, !PT ;  /* 0x0000000219191812 */ /* 0x000fc800078efcff */
[----:B------:R-:W-:Y:S01]  /*95e0*/  @P0 LOP3.LUT R25, R25, 0x1, RZ, 0xfc, !PT ;  /* 0x0000000119190812 */ /* 0x000fe200078efcff */
[----:B0-----:R-:W-:Y:S06]  /*95f0*/  BRA.DIV UR5, `(.L_x_256) ;  /* 0x0000003e054c7947 */ /* 0x001fec000b800000 */
.L_x_324:
[----:B------:R-:W2:Y:S01]  /*9600*/  LDL R2, [R1+0x20] ;  /* 0x0000200001027983 */ /* 0x000ea20000100800 */
[----:B------:R-:W-:Y:S02]  /*9610*/  LOP3.LUT R25, R25, 0xffffffef, RZ, 0xc0, !PT ;  /* 0xffffffef19197812 */ /* 0x000fe400078ec0ff */
[----:B------:R-:W-:Y:S02]  /*9620*/  SHF.R.S32.HI R32, RZ, 0x1f, R18 ;  /* 0x0000001fff207819 */ /* 0x000fe40000011412 */
[----:B--2---:R-:W-:-:S13]  /*9630*/  ISETP.NE.AND P0, PT, R2, 0x3, PT ;  /* 0x000000030200780c */ /* 0x004fda0003f05270 */
[----:B------:R-:W-:Y:S01]  /*9640*/  @P0 LOP3.LUT R25, R25, 0x10, RZ, 0xfc, !PT ;  /* 0x0000001019190812 */ /* 0x000fe200078efcff */
[----:B------:R-:W-:Y:S06]  /*9650*/  @!P0 BRA `(.L_x_257) ;  /* 0x0000000000048947 */ /* 0x000fec0003800000 */
[----:B------:R-:W-:Y:S01]  /*9660*/  BPT.TRAP 0x1 ;  /* 0x000000040000795c */ /* 0x000fe20000300000 */
.L_x_257:
[----:B------:R-:W-:Y:S01]  /*9670*/  SHF.R.S32.HI R5, RZ, 0x1f, R0 ;  /* 0x0000001fff057819 */ /* 0x000fe20000011400 */
[----:B------:R-:W-:Y:S01]  /*9680*/  ULDC.64 UR4, c[0x0][0x328] ;  /* 0x0000ca0000047ab9 */ /* 0x000fe20000000a00 */
[----:B------:R-:W-:Y:S01]  /*9690*/  BSSY B0, `(.L_x_258) ;  /* 0x0000017000007945 */ /* 0x000fe20003800000 */
[----:B------:R-:W-:-:S04]  /*96a0*/  IMAD.WIDE.U32 R2, R0, UR4, RZ ;  /* 0x0000000400027c25 */ /* 0x000fc8000f8e00ff */
[----:B------:R-:W-:-:S04]  /*96b0*/  IMAD R6, R5, UR4, RZ ;  /* 0x0000000405067c24 */ /* 0x000fc8000f8e02ff */
[----:B------:R-:W-:Y:S01]  /*96c0*/  IMAD R6, R0, UR5, R6 ;  /* 0x0000000500067c24 */ /* 0x000fe2000f8e0206 */
[----:B------:R-:W-:-:S03]  /*96d0*/  ULDC.64 UR4, c[0x0][0x338] ;  /* 0x0000ce0000047ab9 */ /* 0x000fc60000000a00 */
[----:B------:R-:W-:Y:S01]  /*96e0*/  IMAD.IADD R3, R3, 0x1, R6 ;  /* 0x0000000103037824 */ /* 0x000fe200078e0206 */
[----:B-----5:R-:W-:Y:S01]  /*96f0*/  SHF.R.S32.HI R6, RZ, 0x1f, R4 ;  /* 0x0000001fff067819 */ /* 0x020fe20000011404 */
[----:B------:R-:W-:-:S04]  /*9700*/  IMAD.WIDE.U32 R2, R4, UR4, R2 ;  /* 0x0000000404027c25 */ /* 0x000fc8000f8e0002 */
        /* <DEDUP_REMOVED lines=8> */
[----:B------:R-:W-:Y:S01]  /*9790*/  LEA R23, P0, R2, UR4, 0x1 ;  /* 0x0000000402177c11 */ /* 0x000fe2000f8008ff */
[----:B------:R-:W-:-:S05]  /*97a0*/  IMAD.IADD R7, R3, 0x1, R7 ;  /* 0x0000000103077824 */ /* 0x000fca00078e0207 */
[----:B------:R-:W-:Y:S02]  /*97b0*/  LEA.HI.X R24, R2, UR5, R7, 0x1, P0 ;  /* 0x0000000502187c11 */ /* 0x000fe400080f0c07 */
[----:B------:R-:W-:Y:S02]  /*97c0*/  LEA R7, R27, R22, 0x3 ;  /* 0x000000161b077211 */ /* 0x000fe400078e18ff */
[----:B------:R-:W-:-:S04]  /*97d0*/  SHF.L.U32 R2, R28, 0x1f, RZ ;  /* 0x0000001f1c027819 */ /* 0x000fc800000006ff */
[----:B------:R-:W0:Y:S02]  /*97e0*/  SYNCS.PHASECHK.TRANS64.TRYWAIT P0, [R7+URZ+0x2a840], R2 ;  /* 0x02a84002070075a7 */ /* 0x000e24000800017f */
[----:B0-----:R-:W-:Y:S05]  /*97f0*/  @!P0 BRA `(.L_x_259) ;  /* 0x0000003c00008947 */ /* 0x001fea0003800000 */
.L_x_325:
[----:B------:R-:W-:Y:S05]  /*9800*/  BSYNC B0 ;  /* 0x0000000000007941 */ /* 0x000fea0003800000 */
.L_x_258:
[----:B------:R-:W1:Y:S01]  /*9810*/  S2R R8, SR_TID.X ;  /* 0x0000000000087919 */ /* 0x000e620000002100 */
[----:B------:R-:W-:Y:S01]  /*9820*/  ULDC.64 UR4, c[0x0][0x300] ;  /* 0x0000c00000047ab9 */ /* 0x000fe20000000a00 */
[----:B------:R-:W-:Y:S01]  /*9830*/  LOP3.LUT P4, RZ, R25, 0x4, RZ, 0xc0, !PT ;  /* 0x0000000419ff7812 */ /* 0x000fe2000788c0ff */
[----:B------:R-:W-:Y:S01]  /*9840*/  IMAD R5, R5, UR4, RZ ;  /* 0x0000000405057c24 */ /* 0x000fe2000f8e02ff */
[C---:B------:R-:W-:Y:S01]  /*9850*/  LOP3.LUT P3, RZ, R25.reuse, 0x2, RZ, 0xc0, !PT ;  /* 0x0000000219ff7812 */ /* 0x040fe2000786c0ff */
[----:B0-----:R-:W-:Y:S01]  /*9860*/  IMAD.WIDE.U32 R2, R0, UR4, RZ ;  /* 0x0000000400027c25 */ /* 0x001fe2000f8e00ff */
[----:B------:R-:W-:-:S03]  /*9870*/  LOP3.LUT P2, RZ, R25, 0x1, RZ, 0xc0, !PT ;  /* 0x0000000119ff7812 */ /* 0x000fc6000784c0ff */
[----:B------:R-:W-:Y:S01]  /*9880*/  IMAD R5, R0, UR5, R5 ;  /* 0x0000000500057c24 */ /* 0x000fe2000f8e0205 */
[----:B------:R-:W-:Y:S02]  /*9890*/  ULDC.64 UR4, c[0x0][0x310] ;  /* 0x0000c40000047ab9 */ /* 0x000fe40000000a00 */
[----:B------:R-:W-:Y:S02]  /*98a0*/  IMAD R6, R6, UR4, RZ ;  /* 0x0000000406067c24 */ /* 0x000fe4000f8e02ff */
[----:B------:R-:W-:Y:S02]  /*98b0*/  IMAD.IADD R3, R3, 0x1, R5 ;  /* 0x0000000103037824 */ /* 0x000fe400078e0205 */
[C---:B------:R-:W-:Y:S02]  /*98c0*/  IMAD R6, R4.reuse, UR5, R6 ;  /* 0x0000000504067c24 */ /* 0x040fe4000f8e0206 */
[----:B------:R-:W-:Y:S01]  /*98d0*/  IMAD.WIDE.U32 R2, R4, UR4, R2 ;  /* 0x0000000404027c25 */ /* 0x000fe2000f8e0002 */
[----:B------:R-:W-:-:S03]  /*98e0*/  ULDC.64 UR4, c[0x0][0x308] ;  /* 0x0000c20000047ab9 */ /* 0x000fc60000000a00 */
[----:B------:R-:W-:Y:S02]  /*98f0*/  IMAD.IADD R3, R3, 0x1, R6 ;  /* 0x0000000103037824 */ /* 0x000fe400078e0206 */
[----:B------:R-:W-:Y:S02]  /*9900*/  IMAD R0, R32, UR4, RZ ;  /* 0x0000000420007c24 */ /* 0x000fe4000f8e02ff */
[----:B------:R-:W-:-:S04]  /*9910*/  IMAD.WIDE.U32 R2, R18, UR4, R2 ;  /* 0x0000000412027c25 */ /* 0x000fc8000f8e0002 */
[----:B------:R-:W-:Y:S01]  /*9920*/  IMAD R0, R18, UR5, R0 ;  /* 0x0000000512007c24 */ /* 0x000fe2000f8e0200 */
[----:B------:R-:W-:Y:S01]  /*9930*/  ULDC.64 UR4, c[0x0][0x2e8] ;  /* 0x0000ba0000047ab9 */ /* 0x000fe20000000a00 */
[----:B-1----:R-:W-:Y:S01]  /*9940*/  LOP3.LUT R8, R8, 0x7f, RZ, 0xc0, !PT ;  /* 0x0000007f08087812 */ /* 0x002fe200078ec0ff */
[----:B------:R-:W-:Y:S01]  /*9950*/  IMAD R6, R26, -0x60, R36 ;  /* 0xffffffa01a067824 */ /* 0x000fe200078e0224 */
[C---:B------:R-:W-:Y:S01]  /*9960*/  LEA R4, P0, R2.reuse, UR4, 0x1 ;  /* 0x0000000402047c11 */ /* 0x040fe2000f8008ff */
[----:B------:R-:W-:Y:S01]  /*9970*/  IMAD.IADD R0, R3, 0x1, R0 ;  /* 0x0000000103007824 */ /* 0x000fe200078e0200 */
[----:B------:R-:W-:Y:S01]  /*9980*/  SHF.R.U32.HI R9, RZ, 0x3, R8 ;  /* 0x00000003ff097819 */ /* 0x000fe20000011608 */
[----:B------:R-:W-:Y:S01]  /*9990*/  UMOV UR4, 0xffffffff ;  /* 0xffffffff00047882 */ /* 0x000fe20000000000 */
[----:B------:R-:W0:Y:S01]  /*99a0*/  S2R R8, SR_TID.X ;  /* 0x0000000000087919 */ /* 0x000e220000002100 */
[----:B------:R-:W-:Y:S01]  /*99b0*/  IMAD R5, R27, 0x4800, R33 ;  /* 0x000048001b057824 */ /* 0x000fe200078e0221 */
[----:B------:R-:W-:Y:S01]  /*99c0*/  LEA.HI.X R0, R2, UR5, R0, 0x1, P0 ;  /* 0x0000000502007c11 */ /* 0x000fe200080f0c00 */
[----:B------:R-:W-:-:S05]  /*99d0*/  IMAD.IADD R6, R6, 0x1, -R9 ;  /* 0x0000000106067824 */ /* 0x000fca00078e0a09 */
[----:B------:R-:W-:Y:S01]  /*99e0*/  ISETP.GE.AND P0, PT, R6, 0x1, PT ;  /* 0x000000010600780c */ /* 0x000fe20003f06270 */
[----:B0-----:R-:W-:-:S05]  /*99f0*/  IMAD.SHL.U32 R9, R8, 0x8, RZ ;  /* 0x0000000808097824 */ /* 0x001fca00078e00ff */
[----:B------:R-:W-:Y:S01]  /*9a00*/  LOP3.LUT R9, R9, 0x38, RZ, 0xc0, !PT ;  /* 0x0000003809097812 */ /* 0x000fe200078ec0ff */
[----:B------:R-:W-:Y:S06]  /*9a10*/  BRA.DIV UR4, `(.L_x_260) ;  /* 0x0000003a048c7947 */ /* 0x000fec000b800000 */
[----:B------:R-:W0:Y:S01]  /*9a20*/  SHFL.IDX PT, R3, R4, RZ, 0x181f ;  /* 0x00181fff04037589 */ /* 0x000e2200000e0000 */
[----:B------:R-:W-:-:S03]  /*9a30*/  @P0 IMAD R8, R5, 0x2, R22 ;  /* 0x0000000205080824 */ /* 0x000fc600078e0216 */
[----:B------:R-:W1:Y:S01]  /*9a40*/  SHFL.IDX PT, R2, R0, RZ, 0x181f ;  /* 0x00181fff00027589 */ /* 0x000e6200000e0000 */
[----:B0-----:R-:W-:-:S04]  /*9a50*/  @P0 LEA R3, P1, R9, R3, 0x1 ;  /* 0x0000000309030211 */ /* 0x001fc800078208ff */
[----:B-1----:R-:W-:Y:S02]  /*9a60*/  @P0 IADD3.X R2, RZ, R2, RZ, P1, !PT ;  /* 0x00000002ff020210 */ /* 0x002fe40000ffe4ff */
[----:B------:R-:W-:Y:S02]  /*9a70*/  ISETP.GE.AND P1, PT, R6, 0x11, PT ;  /* 0x000000110600780c */ /* 0x000fe40003f26270 */
[----:B------:R-:W-:-:S04]  /*9a80*/  @P0 LOP3.LUT R3, R3, R2, RZ, 0x3c, !PT ;  /* 0x0000000203030212 */ /* 0x000fc800078e3cff */
[----:B------:R-:W-:-:S04]  /*9a90*/  @P0 LOP3.LUT R2, R3, R2, RZ, 0x3c, !PT ;  /* 0x0000000203020212 */ /* 0x000fc800078e3cff */
[----:B------:R-:W-:-:S05]  /*9aa0*/  @P0 LOP3.LUT R3, R3, R2, RZ, 0x3c, !PT ;  /* 0x0000000203030212 */ /* 0x000fca00078e3cff */
[----:B------:R-:W-:Y:S01]  /*9ab0*/  @!PT LDS RZ, [RZ] ;  /* 0x00000000fffff984 */ /* 0x000fe20000000800 */
[----:B------:R-:W-:Y:S04]  /*9ac0*/  @P0 LDGSTS.E.BYPASS.LTC128B.128 [R8+0x18400], desc[UR56][R2.64], !P4 ;  /* 0x1840000002080fae */ /* 0x000fe8000e101d78 */
[----:B------:R-:W-:Y:S04]  /*9ad0*/  @P0 LDGSTS.E.BYPASS.LTC128B.128 [R8+0x1b400], desc[UR56][R2.64+0x80], !P3 ;  /* 0x1b40008002080fae */ /* 0x000fe8000d901d78 */
[----:B------:R0:W-:Y:S04]  /*9ae0*/  @P0 LDGSTS.E.BYPASS.LTC128B.128 [R8+0x1e400], desc[UR56][R2.64+0x100], !P2 ;  /* 0x1e40010002080fae */ /* 0x0001e8000d101d78 */
[----:B0-----:R-:W0:Y:S01]  /*9af0*/  SHFL.IDX PT, R3, R4, 0x1, 0x181f ;  /* 0x00381f0004037f89 */ /* 0x001e2200000e0000 */
[----:B------:R-:W-:-:S03]  /*9b00*/  @P1 IMAD R8, R5, 0x2, R22 ;  /* 0x0000000205081824 */ /* 0x000fc600078e0216 */
[----:B------:R-:W1:Y:S01]  /*9b10*/  SHFL.IDX PT, R2, R0, 0x1, 0x181f ;  /* 0x00381f0000027f89 */ /* 0x000e6200000e0000 */
[----:B0-----:R-:W-:-:S05]  /*9b20*/  @P1 LEA R3, P0, R9, R3, 0x1 ;  /* 0x0000000309031211 */ /* 0x001fca00078008ff */
[----:B-1----:R-:W-:-:S05]  /*9b30*/  @P1 IMAD.X R2, RZ, RZ, R2, P0 ;  /* 0x000000ffff021224 */ /* 0x002fca00000e0602 */
[----:B------:R-:W-:-:S04]  /*9b40*/  @P1 LOP3.LUT R3, R3, R2, RZ, 0x3c, !PT ;  /* 0x0000000203031212 */ /* 0x000fc800078e3cff */
[----:B------:R-:W-:-:S04]  /*9b50*/  @P1 LOP3.LUT R2, R3, R2, RZ, 0x3c, !PT ;  /* 0x0000000203021212 */ /* 0x000fc800078e3cff */
[----:B------:R-:W-:-:S05]  /*9b60*/  @P1 LOP3.LUT R3, R3, R2, RZ, 0x3c, !PT ;  /* 0x0000000203031212 */ /* 0x000fca00078e3cff */
[----:B------:R-:W-:Y:S04]  /*9b70*/  @P1 LDGSTS.E.BYPASS.LTC128B.128 [R8+0x18c00], desc[UR56][R2.64], !P4 ;  /* 0x18c0000002081fae */ /* 0x000fe8000e101d78 */
[----:B------:R-:W-:Y:S04]  /*9b80*/  @P1 LDGSTS.E.BYPASS.LTC128B.128 [R8+0x1bc00], desc[UR56][R2.64+0x80], !P3 ;  /* 0x1bc0008002081fae */ /* 0x000fe8000d901d78 */
[----:B------:R0:W-:Y:S01]  /*9b90*/  @P1 LDGSTS.E.BYPASS.LTC128B.128 [R8+0x1ec00], desc[UR56][R2.64+0x100], !P2 ;  /* 0x1ec0010002081fae */ /* 0x0001e2000d101d78 */
[----:B------:R-:W-:-:S03]  /*9ba0*/  ISETP.GE.AND P1, PT, R6, 0x21, PT ;  /* 0x000000210600780c */ /* 0x000fc60003f26270 */
[----:B0-----:R-:W0:Y:S10]  /*9bb0*/  SHFL.IDX PT, R3, R4, 0x2, 0x181f ;  /* 0x00581f0004037f89 */ /* 0x001e3400000e0000 */
[----:B------:R-:W-:Y:S01]  /*9bc0*/  @P1 IMAD R8, R5, 0x2, R22 ;  /* 0x0000000205081824 */ /* 0x000fe200078e0216 */
        /* <DEDUP_REMOVED lines=13> */
[----:B0-----:R-:W-:-:S04]  /*9ca0*/  @P1 LEA R3, P0, R9, R3, 0x1 ;  /* 0x0000000309031211 */ /* 0x001fc800078008ff */
[----:B-1----:R-:W-:-:S04]  /*9cb0*/  @P1 IADD3.X R2, RZ, R2, RZ, P0, !PT ;  /* 0x00000002ff021210 */ /* 0x002fc800007fe4ff */
        /* <DEDUP_REMOVED lines=9> */
[----:B------:R-:W1:Y:S04]  /*9d50*/  SHFL.IDX PT, R2, R0, 0x4, 0x181f ;  /* 0x00981f0000027f89 */ /* 0x000e6800000e0000 */
[----:B------:R-:W2:Y:S01]  /*9d60*/  SHFL.IDX PT, R0, R0, 0x5, 0x181f ;  /* 0x00b81f0000007f89 */ /* 0x000ea200000e0000 */
[----:B0-----:R-:W-:-:S05]  /*9d70*/  @P1 LEA R3, P0, R9, R3, 0x1 ;  /* 0x0000000309031211 */ /* 0x001fca00078008ff */
[----:B-1----:R-:W-:-:S05]  /*9d80*/  @P1 IMAD.X R2, RZ, RZ, R2, P0 ;  /* 0x000000ffff021224 */ /* 0x002fca00000e0602 */
[----:B------:R-:W-:-:S04]  /*9d90*/  @P1 LOP3.LUT R3, R3, R2, RZ, 0x3c, !PT ;  /* 0x0000000203031212 */ /* 0x000fc800078e3cff */
[----:B------:R-:W-:-:S04]  /*9da0*/  @P1 LOP3.LUT R2, R3, R2, RZ, 0x3c, !PT ;  /* 0x0000000203021212 */ /* 0x000fc800078e3cff */
[----:B------:R-:W-:-:S05]  /*9db0*/  @P1 LOP3.LUT R3, R3, R2, RZ, 0x3c, !PT ;  /* 0x0000000203031212 */ /* 0x000fca00078e3cff */
[----:B------:R-:W-:Y:S04]  /*9dc0*/  @P1 LDGSTS.E.BYPASS.LTC128B.128 [R8+0x1a400], desc[UR56][R2.64], !P4 ;  /* 0x1a40000002081fae */ /* 0x000fe8000e101d78 */
[----:B------:R-:W-:Y:S04]  /*9dd0*/  @P1 LDGSTS.E.BYPASS.LTC128B.128 [R8+0x1d400], desc[UR56][R2.64+0x80], !P3 ;  /* 0x1d40008002081fae */ /* 0x000fe8000d901d78 */
[----:B------:R0:W-:Y:S04]  /*9de0*/  @P1 LDGSTS.E.BYPASS.LTC128B.128 [R8+0x20400], desc[UR56][R2.64+0x100], !P2 ;  /* 0x2040010002081fae */ /* 0x0001e8000d101d78 */
[----:B0-2---:R0:W1:Y:S02]  /*9df0*/  SHFL.IDX PT, R2, R4, 0x5, 0x181f ;  /* 0x00b81f0004027f89 */ /* 0x00506400000e0000 */
.L_x_339:
[----:B------:R-:W-:-:S13]  /*9e00*/  ISETP.GE.AND P0, PT, R6, 0x51, PT ;  /* 0x000000510600780c */ /* 0x000fda0003f06270 */
[----:B-1----:R-:W-:Y:S01]  /*9e10*/  @P0 LEA R2, P1, R9, R2, 0x1 ;  /* 0x0000000209020211 */ /* 0x002fe200078208ff */
[----:B------:R-:W-:-:S04]  /*9e20*/  @P0 IMAD R5, R5, 0x2, R22 ;  /* 0x0000000205050824 */ /* 0x000fc800078e0216 */
[----:B------:R-:W-:-:S05]  /*9e30*/  @P0 IMAD.X R3, RZ, RZ, R0, P1 ;  /* 0x000000ffff030224 */ /* 0x000fca00008e0600 */
        /* <DEDUP_REMOVED lines=8> */
.L_x_261:
[----:B------:R-:W-:Y:S02]  /*9ec0*/  PLOP3.LUT P1, PT, P1, P0, PT, 0xa2, 0x0 ;  /* 0x000000000000781c */ /* 0x000fe40000f21472 */
[----:B------:R-:W-:-:S08]  /*9ed0*/  @P0 R2UR P1, UR4, R7 ;  /* 0x00000000070402ca */ /* 0x000fd00000020000 */
[----:B------:R-:W-:-:S05]  /*9ee0*/  @P0 PLOP3.LUT P0, PT, P1, PT, PT, 0x80, 0x0 ;  /* 0x000000000000081c */ /* 0x000fca0000f0f070 */
[----:B------:R-:W-:Y:S01]  /*9ef0*/  @!P1 SYNCS.ARRIVE.TRANS64.RED.A0T1 RZ, [UR4+0x2a830], RZ ;  /* 0x02a830ffffff99a7 */ /* 0x000fe20008200404 */
[----:B------:R-:W-:Y:S07]  /*9f00*/  @!P1 ARRIVES.LDGSTSBAR.64.TRANSCNT [UR4+0x2a830] ;  /* 0x02a83000ff0099b0 */ /* 0x000fee0008000a84 */
[----:B------:R-:W-:Y:S05]  /*9f10*/  @P0 BRA.U.ANY `(.L_x_261) ;  /* 0xfffffffd00e80947 */ /* 0x000fea000393ffff */
[----:B------:R-:W-:Y:S01]  /*9f20*/  NOP ;  /* 0x0000000000007918 */ /* 0x000fe20000000000 */
[----:B------:R-:W2:Y:S02]  /*9f30*/  LDL R0, [R1+0x20] ;  /* 0x0000200001007983 */ /* 0x000ea40000100800 */
[----:B--2---:R-:W-:-:S13]  /*9f40*/  ISETP.NE.AND P2, PT, R0, 0x3, PT ;  /* 0x000000030000780c */ /* 0x004fda0003f45270 */
[----:B------:R-:W-:Y:S05]  /*9f50*/  @!P2 BRA `(.L_x_262) ;  /* 0x000000000004a947 */ /* 0x000fea0003800000 */
[----:B------:R-:W-:Y:S01]  /*9f60*/  BPT.TRAP 0x1 ;  /* 0x000000040000795c */ /* 0x000fe20000300000 */
.L_x_262:
[----:B------:R2:W5:Y:S01]  /*9f70*/  LDL.LU R0, [R1+0x8] ;  /* 0x0000080001007983 */ /* 0x0005620000300800 */
[----:B------:R-:W-:Y:S01]  /*9f80*/  LOP3.LUT P0, RZ, R25, 0x40, RZ, 0xc0, !PT ;  /* 0x0000004019ff7812 */ /* 0x000fe2000780c0ff */
[----:B------:R2:W-:-:S12]  /*9f90*/  SYNCS.ARRIVE.TRANS64.A1T0 RZ, [R7+URZ+0x2a830], RZ ;  /* 0x02a830ff07ff79a7 */ /* 0x0005d8000810003f */
[----:B------:R-:W-:Y:S05]  /*9fa0*/  WARPSYNC.ALL ;  /* 0x0000000000007948 */ /* 0x000fea0003800000 */
[----:B------:R-:W-:Y:S01]  /*9fb0*/  ULDC.64 UR4, c[0x0][0x298] ;  /* 0x0000a60000047ab9 */ /* 0x000fe20000000a00 */
[----:B-1----:R-:W-:Y:S01]  /*9fc0*/  IADD3 R2, R22, 0xc400, RZ ;  /* 0x0000c40016027810 */ /* 0x002fe20007ffe0ff */
[----:B0-----:R-:W-:Y:S01]  /*9fd0*/  IMAD.WIDE.U32 R4, R35, UR4, RZ ;  /* 0x0000000423047c25 */ /* 0x001fe2000f8e00ff */
[----:B------:R-:W-:Y:S01]  /*9fe0*/  SEL R30, R30, RZ, !P0 ;  /* 0x000000ff1e1e7207 */ /* 0x000fe20004000000 */
[----:B------:R-:W-:Y:S01]  /*9ff0*/  BSSY B6, `(.L_x_263) ;  /* 0x000001b000067945 */ /* 0x000fe20003800000 */
[----:B------:R-:W-:Y:S01]  /*a000*/  BAR.SYNC.DEFER_BLOCKING 0x8, 0x180 ;  /* 0x0206000000007b1d */ /* 0x000fe20000010000 */
[----:B-----5:R-:W-:-:S02]  /*a010*/  SEL R0, R0, RZ, !P0 ;  /* 0x000000ff00007207 */ /* 0x020fc40004000000 */
[----:B------:R-:W-:-:S03]  /*a020*/  LOP3.LUT P0, RZ, R2, 0x3ff, RZ, 0xc0, !PT ;  /* 0x000003ff02ff7812 */ /* 0x000fc6000780c0ff */
[----:B------:R0:W-:Y:S04]  /*a030*/  STL [R1+0x1c], R0 ;  /* 0x00001c0001007387 */ /* 0x0001e80000100800 */
[----:B------:R1:W-:Y:S01]  /*a040*/  STL.64 [R1+0x8], R4 ;  /* 0x0000080401007387 */ /* 0x0003e20000100a00 */
[----:B0-----:R-:W-:-:S05]  /*a050*/  SHF.R.S32.HI R0, RZ, 0x1f, R35 ;  /* 0x0000001fff007819 */ /* 0x001fca0000011423 */
[----:B------:R-:W-:-:S04]  /*a060*/  IMAD R0, R0, UR4, RZ ;  /* 0x0000000400007c24 */ /* 0x000fc8000f8e02ff */
[----:B------:R-:W-:-:S04]  /*a070*/  IMAD R0, R35, UR5, R0 ;  /* 0x0000000523007c24 */ /* 0x000fc8000f8e0200 */
[----:B------:R-:W-:Y:S01]  /*a080*/  IMAD.IADD R35, R5, 0x1, R0 ;  /* 0x0000000105237824 */ /* 0x000fe200078e0200 */
[----:B-1----:R-:W-:Y:S06]  /*a090*/  @!P0 BRA `(.L_x_264) ;  /* 0x0000000000408947 */ /* 0x002fec0003800000 */
[----:B------:R-:W-:Y:S01]  /*a0a0*/  MOV R2, 0x0 ;  /* 0x0000000000027802 */ /* 0x000fe20000000f00 */
[----:B------:R-:W-:Y:S01]  /*a0b0*/  ULDC.64 UR6, c[0x4][0xf0] ;  /* 0x01003c0000067ab9 */ /* 0x000fe20000000a00 */
[----:B------:R-:W-:Y:S01]  /*a0c0*/  ULDC.64 UR8, c[0x4][0xf8] ;  /* 0x01003e0000087ab9 */ /* 0x000fe20000000a00 */
[----:B------:R-:W-:Y:S01]  /*a0d0*/  ULDC.64 UR4, c[0x4][0x88] ;  /* 0x0100220000047ab9 */ /* 0x000fe20000000a00 */
[----:B------:R-:W-:Y:S01]  /*a0e0*/  IMAD.U32 R4, RZ, RZ, UR6 ;  /* 0x00000006ff047e24 */ /* 0x000fe2000f8e00ff */
[----:B------:R-:W-:Y:S01]  /*a0f0*/  MOV R10, UR4 ;  /* 0x00000004000a7c02 */ /* 0x000fe20008000f00 */
[----:B------:R-:W0:Y:S01]  /*a100*/  LDC.64 R2, c[0x4][R2] ;  /* 0x0100000002027b82 */ /* 0x000e220000000a00 */
[----:B------:R-:W-:Y:S02]  /*a110*/  IMAD.U32 R5, RZ, RZ, UR7 ;  /* 0x00000007ff057e24 */ /* 0x000fe4000f8e00ff */
[----:B------:R-:W-:Y:S02]  /*a120*/  IMAD.U32 R6, RZ, RZ, UR8 ;  /* 0x00000008ff067e24 */ /* 0x000fe4000f8e00ff */
[----:B--2---:R-:W-:-:S02]  /*a130*/  IMAD.U32 R7, RZ, RZ, UR9 ;  /* 0x00000009ff077e24 */ /* 0x004fc4000f8e00ff */
[----:B------:R-:W-:Y:S02]  /*a140*/  IMAD.U32 R11, RZ, RZ, UR5 ;  /* 0x00000005ff0b7e24 */ /* 0x000fe4000f8e00ff */
[----:B------:R-:W-:Y:S02]  /*a150*/  IMAD.MOV.U32 R8, RZ, RZ, 0x70 ;  /* 0x00000070ff087424 */ /* 0x000fe400078e00ff */
[----:B------:R-:W-:Y:S02]  /*a160*/  IMAD.MOV.U32 R12, RZ, RZ, 0x1 ;  /* 0x00000001ff0c7424 */ /* 0x000fe400078e00ff */
[----:B------:R-:W-:-:S07]  /*a170*/  IMAD.MOV.U32 R13, RZ, RZ, RZ ;  /* 0x000000ffff0d7224 */ /* 0x000fce00078e00ff */
[----:B------:R-:W-:-:S07]  /*a180*/  LEPC R20, `(.L_x_264) ;  /* 0x000000001014794e */ /* 0x000fce0000000000 */
[----:B0-----:R-:W-:Y:S05]  /*a190*/  CALL.ABS.NOINC R2 ;  /* 0x0000000002007343 */ /* 0x001fea0003c00000 */
.L_x_264:
[----:B------:R-:W-:Y:S05]  /*a1a0*/  BSYNC B6 ;  /* 0x0000000000067941 */ /* 0x000fea0003800000 */
.L_x_263:
[----:B------:R-:W3:Y:S01]  /*a1b0*/  LDL.LU R20, [R1+0x1c] ;  /* 0x00001c0001147983 */ /* 0x000ee20000300800 */
[----:B------:R-:W0:Y:S01]  /*a1c0*/  LDC R8, c[0x0][0x448] ;  /* 0x00011200ff087b82 */ /* 0x000e220000000800 */
[----:B------:R-:W-:Y:S02]  /*a1d0*/  ULDC.64 UR4, c[0x0][0x2d8] ;  /* 0x0000b60000047ab9 */ /* 0x000fe40000000a00 */
[----:B------:R-:W4:Y:S01]  /*a1e0*/  LDL.LU.64 R2, [R1+0x8] ;  /* 0x0000080001027983 */ /* 0x000f220000300a00 */
[----:B------:R-:W-:Y:S02]  /*a1f0*/  IMAD.SHL.U32 R4, R17, 0x80, RZ ;  /* 0x0000008011047824 */ /* 0x000fe400078e00ff */
[----:B------:R-:W-:Y:S01]  /*a200*/  IMAD R0, R32, UR4, RZ ;  /* 0x0000000420007c24 */ /* 0x000fe2000f8e02ff */
[----:B------:R1:W5:Y:S03]  /*a210*/  LDL R17, [R1+0x10] ;  /* 0x0000100001117983 */ /* 0x0003660000100800 */
[----:B------:R-:W-:Y:S01]  /*a220*/  IMAD R0, R18, UR5, R0 ;  /* 0x0000000512007c24 */ /* 0x000fe2000f8e0200 */
[----:B0-----:R-:W-:Y:S01]  /*a230*/  ISETP.NE.AND P0, PT, R8, 0x1, PT ;  /* 0x000000010800780c */ /* 0x001fe20003f05270 */
[----:B------:R-:W0:Y:S02]  /*a240*/  S2R R11, SR_TID.X ;  /* 0x00000000000b7919 */ /* 0x000e240000002100 */
[----:B0-----:R-:W-:-:S05]  /*a250*/  IMAD.SHL.U32 R9, R11, 0x8, RZ ;  /* 0x000000080b097824 */ /* 0x001fca00078e00ff */
[----:B------:R-:W-:Y:S01]  /*a260*/  LOP3.LUT R9, R9, 0x38, RZ, 0xc0, !PT ;  /* 0x0000003809097812 */ /* 0x000fe200078ec0ff */
[----:B---3--:R-:W-:Y:S02]  /*a270*/  IMAD.MOV.U32 R21, RZ, RZ, R20 ;  /* 0x000000ffff157224 */ /* 0x008fe400078e0014 */
[----:B------:R-:W0:Y:S01]  /*a280*/  S2R R20, SR_TID.X ;  /* 0x0000000000147919 */ /* 0x000e220000002100 */
[----:B----4-:R-:W-:-:S03]  /*a290*/  MOV R3, R35 ;  /* 0x0000002300037202 */ /* 0x010fc60000000f00 */
[----:B------:R-:W-:Y:S01]  /*a2a0*/  IMAD.WIDE.U32 R2, R18, UR4, R2 ;  /* 0x0000000412027c25 */ /* 0x000fe2000f8e0002 */
[----:B------:R-:W-:-:S03]  /*a2b0*/  ULDC.64 UR4, c[0x0][0x2e0] ;  /* 0x0000b80000047ab9 */ /* 0x000fc60000000a00 */
[----:B------:R-:W-:Y:S02]  /*a2c0*/  IMAD R5, R21, UR4, RZ ;  /* 0x0000000415057c24 */ /* 0x000fe4000f8e02ff */
[----:B------:R-:W-:Y:S02]  /*a2d0*/  IMAD.IADD R3, R3, 0x1, R0 ;  /* 0x0000000103037824 */ /* 0x000fe400078e0200 */
[C---:B------:R-:W-:Y:S02]  /*a2e0*/  IMAD R0, R30.reuse, UR5, R5 ;  /* 0x000000051e007c24 */ /* 0x040fe4000f8e0205 */
[----:B------:R-:W-:Y:S01]  /*a2f0*/  IMAD.WIDE.U32 R2, R30, UR4, R2 ;  /* 0x000000041e027c25 */ /* 0x000fe2000f8e0002 */
[----:B------:R-:W2:Y:S01]  /*a300*/  @P0 LDC R5, c[0x0][0x44c] ;  /* 0x00011300ff050b82 */ /* 0x000ea20000000800 */
[----:B------:R-:W-:Y:S02]  /*a310*/  ULDC.64 UR4, c[0x0][0x2d0] ;  /* 0x0000b40000047ab9 */ /* 0x000fe40000000a00 */
[----:B------:R-:W-:-:S05]  /*a320*/  IMAD.IADD R3, R3, 0x1, R0 ;  /* 0x0000000103037824 */ /* 0x000fca00078e0200 */
[----:B------:R-:W3:Y:S01]  /*a330*/  @P0 LDC R0, c[0x0][0x450] ;  /* 0x00011400ff000b82 */ /* 0x000ee20000000800 */
[C---:B0-----:R-:W-:Y:S01]  /*a340*/  LOP3.LUT R21, R20.reuse, 0x7f, RZ, 0xc0, !PT ;  /* 0x0000007f14157812 */ /* 0x041fe200078ec0ff */
[----:B------:R-:W-:-:S03]  /*a350*/  IMAD.SHL.U32 R20, R20, 0x10, RZ ;  /* 0x0000001014147824 */ /* 0x000fc600078e00ff */
[----:B------:R-:W-:-:S04]  /*a360*/  SHF.R.U32.HI R21, RZ, 0x3, R21 ;  /* 0x00000003ff157819 */ /* 0x000fc80000011615 */
[----:B------:R-:W-:-:S04]  /*a370*/  LOP3.LUT R20, R21, 0x70, R20, 0xf8, !PT ;  /* 0x0000007015147812 */ /* 0x000fc800078ef814 */
[----:B------:R-:W-:-:S05]  /*a380*/  LOP3.LUT R6, R20, R4, RZ, 0xfc, !PT ;  /* 0x0000000414067212 */ /* 0x000fca00078efcff */
[----:B--2---:R-:W-:-:S04]  /*a390*/  @P0 IMAD.HI.U32 R7, R6, R5, RZ ;  /* 0x0000000506070227 */ /* 0x004fc800078e00ff */
[----:B------:R-:W-:Y:S01]  /*a3a0*/  IMAD.MOV.U32 R5, RZ, RZ, R6 ;  /* 0x000000ffff057224 */ /* 0x000fe200078e0006 */
[----:B---3--:R-:W-:-:S04]  /*a3b0*/  @P0 SHF.R.U32.HI R5, RZ, R0, R7 ;  /* 0x00000000ff050219 */ /* 0x008fc80000011607 */
[----:B------:R-:W-:-:S05]  /*a3c0*/  IADD3 R0, -R5, RZ, RZ ;  /* 0x000000ff05007210 */ /* 0x000fca0007ffe1ff */
[----:B------:R-:W-:Y:S01]  /*a3d0*/  IMAD R0, R8, R0, R6 ;  /* 0x0000000008007224 */ /* 0x000fe200078e0206 */
[----:B------:R-:W-:Y:S01]  /*a3e0*/  SHF.R.S32.HI R6, RZ, 0x1f, R5 ;  /* 0x0000001fff067819 */ /* 0x000fe20000011405 */
[----:B------:R-:W-:-:S04]  /*a3f0*/  IMAD.WIDE.U32 R2, R5, UR4, R2 ;  /* 0x0000000405027c25 */ /* 0x000fc8000f8e0002 */
[----:B------:R-:W-:-:S04]  /*a400*/  IMAD R6, R6, UR4, RZ ;  /* 0x0000000406067c24 */ /* 0x000fc8000f8e02ff */
[----:B------:R-:W-:Y:S01]  /*a410*/  IMAD R6, R5, UR5, R6 ;  /* 0x0000000505067c24 */ /* 0x000fe2000f8e0206 */
[----:B------:R-:W-:Y:S01]  /*a420*/  SHF.R.S32.HI R5, RZ, 0x1f, R0 ;  /* 0x0000001fff057819 */ /* 0x000fe20000011400 */
[----:B------:R-:W-:Y:S02]  /*a430*/  ULDC.64 UR4, c[0x0][0x2c8] ;  /* 0x0000b20000047ab9 */ /* 0x000fe40000000a00 */
[----:B------:R-:W-:Y:S02]  /*a440*/  IMAD.IADD R3, R3, 0x1, R6 ;  /* 0x0000000103037824 */ /* 0x000fe400078e0206 */
[----:B------:R-:W-:Y:S02]  /*a450*/  IMAD R5, R5, UR4, RZ ;  /* 0x0000000405057c24 */ /* 0x000fe4000f8e02ff */
[----:B------:R-:W-:Y:S02]  /*a460*/  IMAD.SHL.U32 R21, R11, 0x8, RZ ;  /* 0x000000080b157824 */ /* 0x000fe400078e00ff */
[----:B------:R-:W-:-:S04]  /*a470*/  IMAD.WIDE.U32 R2, R0, UR4, R2 ;  /* 0x0000000400027c25 */ /* 0x000fc8000f8e0002 */
[----:B------:R-:W-:Y:S01]  /*a480*/  IMAD R5, R0, UR5, R5 ;  /* 0x0000000500057c24 */ /* 0x000fe2000f8e0205 */
[----:B------:R-:W-:Y:S01]  /*a490*/  ULDC.64 UR4, c[0x0][0x280] ;  /* 0x0000a00000047ab9 */ /* 0x000fe20000000a00 */
[----:B------:R-:W-:Y:S02]  /*a4a0*/  LOP3.LUT R21, R21, 0x38, RZ, 0xc0, !PT ;  /* 0x0000003815157812 */ /* 0x000fe400078ec0ff */
[----:B------:R-:W-:Y:S01]  /*a4b0*/  IMAD.IADD R5, R3, 0x1, R5 ;  /* 0x0000000103057824 */ /* 0x000fe200078e0205 */
[----:B------:R-:W-:Y:S01]  /*a4c0*/  LEA R0, P0, R2, UR4, 0x1 ;  /* 0x0000000402007c11 */ /* 0x000fe2000f8008ff */
[----:B------:R-:W-:Y:S01]  /*a4d0*/  ULDC UR4, c[0x0][0x2b8] ;  /* 0x0000ae0000047ab9 */ /* 0x000fe20000000800 */
[----:B------:R-:W-:Y:S02]  /*a4e0*/  LOP3.LUT R20, R11, 0x7f, RZ, 0xc0, !PT ;  /* 0x0000007f0b147812 */ /* 0x000fe400078ec0ff */
[C---:B------:R-:W-:Y:S02]  /*a4f0*/  LOP3.LUT R10, R21.reuse, 0x40, RZ, 0xfc, !PT ;  /* 0x00000040150a7812 */ /* 0x040fe400078efcff */
[----:B------:R-:W-:-:S02]  /*a500*/  LOP3.LUT R11, R21, 0x80, RZ, 0xfc, !PT ;  /* 0x00000080150b7812 */ /* 0x000fc400078efcff */
[----:B------:R-:W-:Y:S01]  /*a510*/  LEA.HI.X R5, R2, UR5, R5, 0x1, P0 ;  /* 0x0000000502057c11 */ /* 0x000fe200080f0c05 */
[----:B------:R-:W-:Y:S01]  /*a520*/  UMOV UR5, 0xffffffff ;  /* 0xffffffff00057882 */ /* 0x000fe20000000000 */
[----:B------:R-:W-:Y:S02]  /*a530*/  ISETP.GE.AND P3, PT, R9, UR4, PT ;  /* 0x0000000409007c0c */ /* 0x000fe4000bf66270 */
[----:B------:R-:W-:Y:S02]  /*a540*/  ISETP.GE.AND P2, PT, R10, UR4, PT ;  /* 0x000000040a007c0c */ /* 0x000fe4000bf46270 */
[----:B------:R-:W-:Y:S02]  /*a550*/  ISETP.GE.AND P0, PT, R11, UR4, PT ;  /* 0x000000040b007c0c */ /* 0x000fe4000bf06270 */
[----:B------:R-:W-:Y:S01]  /*a560*/  SHF.R.U32.HI R10, RZ, 0x3, R20 ;  /* 0x00000003ff0a7819 */ /* 0x000fe20000011614 */
[----:B-1----:R-:W-:Y:S10]  /*a570*/  BRA.DIV UR5, `(.L_x_265) ;  /* 0x0000003605dc7947 */ /* 0x002ff4000b800000 */
[----:B------:R-:W0:Y:S01]  /*a580*/  SHFL.IDX PT, R3, R0, RZ, 0x181f ;  /* 0x00181fff00037589 */ /* 0x000e2200000e0000 */
[----:B-----5:R-:W-:Y:S02]  /*a590*/  IMAD R6, R17, R8, RZ ;  /* 0x0000000811067224 */ /* 0x020fe400078e02ff */
[----:B------:R-:W-:Y:S01]  /*a5a0*/  IMAD.IADD R4, R10, 0x1, R4 ;  /* 0x000000010a047824 */ /* 0x000fe200078e0204 */
[----:B------:R-:W1:Y:S04]  /*a5b0*/  SHFL.IDX PT, R2, R5, RZ, 0x181f ;  /* 0x00181fff05027589 */ /* 0x000e6800000e0000 */
[----:B------:R-:W-:Y:S01]  /*a5c0*/  ISETP.GE.AND P1, PT, R4, R6, PT ;  /* 0x000000060400720c */ /* 0x000fe20003f26270 */
[----:B------:R-:W-:-:S12]  /*a5d0*/  SHFL.IDX PT, R14, R0, 0x7, 0x181f ;  /* 0x00f81f00000e7f89 */ /* 0x000fd800000e0000 */
[----:B0-----:R-:W-:-:S04]  /*a5e0*/  @!P1 LEA R7, P4, R9, R3, 0x1 ;  /* 0x0000000309079211 */ /* 0x001fc800078808ff */
[----:B-1----:R-:W-:Y:S01]  /*a5f0*/  @!P1 IADD3.X R3, RZ, R2, RZ, P4, !PT ;  /* 0x00000002ff039210 */ /* 0x002fe200027fe4ff */
[----:B------:R-:W-:Y:S02]  /*a600*/  @!P1 IMAD.MOV.U32 R2, RZ, RZ, R7 ;  /* 0x000000ffff029224 */ /* 0x000fe400078e0007 */
[----:B------:R-:W-:-:S03]  /*a610*/  VIADD R7, R4, 0x10 ;  /* 0x0000001004077836 */ /* 0x000fc60000000000 */
[----:B------:R-:W-:Y:S04]  /*a620*/  @!P1 LDGSTS.E.BYPASS.LTC128B.128 [R34+0xc400], desc[UR56][R2.64], !P3 ;  /* 0x0c40000002229fae */ /* 0x000fe8000d901d78 */
[----:B------:R-:W-:Y:S04]  /*a630*/  @!P1 LDGSTS.E.BYPASS.LTC128B.128 [R34+0x10400], desc[UR56][R2.64+0x80], !P2 ;  /* 0x1040008002229fae */ /* 0x000fe8000d101d78 */
[----:B------:R0:W-:Y:S01]  /*a640*/  @!P1 LDGSTS.E.BYPASS.LTC128B.128 [R34+0x14400], desc[UR56][R2.64+0x100], !P0 ;  /* 0x1440010002229fae */ /* 0x0001e2000c101d78 */
[----:B------:R-:W-:-:S03]  /*a650*/  ISETP.GE.AND P1, PT, R7, R6, PT ;  /* 0x000000060700720c */ /* 0x000fc60003f26270 */
[----:B0-----:R-:W0:Y:S04]  /*a660*/  SHFL.IDX PT, R3, R0, 0x1, 0x181f ;  /* 0x00381f0000037f89 */ /* 0x001e2800000e0000 */
[----:B------:R-:W1:Y:S06]  /*a670*/  SHFL.IDX PT, R2, R5, 0x1, 0x181f ;  /* 0x00381f0005027f89 */ /* 0x000e6c00000e0000 */
[----:B0-----:R-:W-:-:S05]  /*a680*/  @!P1 LEA R7, P4, R9, R3, 0x1 ;  /* 0x0000000309079211 */ /* 0x001fca00078808ff */
[----:B-1----:R-:W-:Y:S02]  /*a690*/  @!P1 IMAD.X R8, RZ, RZ, R2, P4 ;  /* 0x000000ffff089224 */ /* 0x002fe400020e0602 */
[----:B------:R-:W-:Y:S01]  /*a6a0*/  @!P1 IMAD.MOV.U32 R2, RZ, RZ, R7 ;  /* 0x000000ffff029224 */ /* 0x000fe200078e0007 */
[----:B------:R-:W-:Y:S01]  /*a6b0*/  IADD3 R7, R4, 0x20, RZ ;  /* 0x0000002004077810 */ /* 0x000fe20007ffe0ff */
[----:B------:R-:W-:-:S05]  /*a6c0*/  @!P1 IMAD.MOV.U32 R3, RZ, RZ, R8 ;  /* 0x000000ffff039224 */ /* 0x000fca00078e0008 */
        /* <DEDUP_REMOVED lines=8> */
[----:B------:R-:W-:Y:S02]  /*a750*/  @!P1 IMAD.MOV.U32 R2, RZ, RZ, R7 ;  /* 0x000000ffff029224 */ /* 0x000fe400078e0007 */
        /* <DEDUP_REMOVED lines=9> */
[----:B-1----:R-:W-:Y:S01]  /*a7f0*/  @!P1 IMAD.X R8, RZ, RZ, R2, P4 ;  /* 0x000000ffff089224 */ /* 0x002fe200020e0602 */
[----:B------:R-:W-:Y:S01]  /*a800*/  @!P1 MOV R2, R7 ;  /* 0x0000000700029202 */ /* 0x000fe20000000f00 */
[----:B------:R-:W-:Y:S02]  /*a810*/  VIADD R7, R4, 0x40 ;  /* 0x0000004004077836 */ /* 0x000fe40000000000 */
        /* <DEDUP_REMOVED lines=28> */
[----:B------:R-:W1:Y:S04]  /*a9e0*/  SHFL.IDX PT, R2, R5, 0x6, 0x181f ;  /* 0x00d81f0005027f89 */ /* 0x000e6800000e0000 */
[----:B------:R-:W2:Y:S02]  /*a9f0*/  SHFL.IDX PT, R5, R5, 0x7, 0x181f ;  /* 0x00f81f0005057f89 */ /* 0x000ea400000e0000 */
[----:B0-----:R-:W-:-:S05]  /*aa00*/  @!P1 LEA R7, P4, R9, R3, 0x1 ;  /* 0x0000000309079211 */ /* 0x001fca00078808ff */
[----:B-1----:R-:W-:Y:S01]  /*aa10*/  @!P1 IMAD.X R8, RZ, RZ, R2, P4 ;  /* 0x000000ffff089224 */ /* 0x002fe200020e0602 */
[----:B------:R-:W-:-:S03]  /*aa20*/  @!P1 MOV R2, R7 ;  /* 0x0000000700029202 */ /* 0x000fc60000000f00 */
[----:B------:R-:W-:-:S05]  /*aa30*/  @!P1 IMAD.MOV.U32 R3, RZ, RZ, R8 ;  /* 0x000000ffff039224 */ /* 0x000fca00078e0008 */
[----:B------:R0:W-:Y:S04]  /*aa40*/  @!P1 LDGSTS.E.BYPASS.LTC128B.128 [R34+0xf400], desc[UR56][R2.64], !P3 ;  /* 0x0f40000002229fae */ /* 0x0001e8000d901d78 */
[----:B------:R0:W-:Y:S04]  /*aa50*/  @!P1 LDGSTS.E.BYPASS.LTC128B.128 [R34+0x13400], desc[UR56][R2.64+0x80], !P2 ;  /* 0x1340008002229fae */ /* 0x0001e8000d101d78 */
[----:B--2---:R0:W-:Y:S02]  /*aa60*/  @!P1 LDGSTS.E.BYPASS.LTC128B.128 [R34+0x17400], desc[UR56][R2.64+0x100], !P0 ;  /* 0x1740010002229fae */ /* 0x0041e4000c101d78 */
.L_x_356:
[----:B0-----:R-:W-:Y:S01]  /*aa70*/  VIADD R3, R4, 0x70 ;  /* 0x0000007004037836 */ /* 0x001fe20000000000 */
[----:B------:R-:W-:Y:S04]  /*aa80*/  BSSY B0, `(.L_x_266) ;  /* 0x000000b000007945 */ /* 0x000fe80003800000 */
[----:B------:R-:W-:-:S13]  /*aa90*/  ISETP.GE.AND P1, PT, R3, R6, PT ;  /* 0x000000060300720c */ /* 0x000fda0003f26270 */
[----:B------:R-:W-:Y:S05]  /*aaa0*/  @P1 BRA `(.L_x_267) ;  /* 0x0000000000201947 */ /* 0x000fea0003800000 */
[----:B------:R-:W-:-:S05]  /*aab0*/  LEA R2, P1, R9, R14, 0x1 ;  /* 0x0000000e09027211 */ /* 0x000fca00078208ff */
[----:B------:R-:W-:-:S05]  /*aac0*/  IMAD.X R3, RZ, RZ, R5, P1 ;  /* 0x000000ffff037224 */ /* 0x000fca00008e0605 */
[----:B------:R-:W-:Y:S01]  /*aad0*/  @!PT LDS RZ, [RZ] ;  /* 0x00000000fffff984 */ /* 0x000fe20000000800 */
[----:B------:R-:W-:Y:S01]  /*aae0*/  @!PT LDS RZ, [RZ] ;  /* 0x00000000fffff984 */ /* 0x000fe20000000800 */
[----:B------:R-:W-:Y:S01]  /*aaf0*/  @!PT LDS RZ, [RZ] ;  /* 0x00000000fffff984 */ /* 0x000fe20000000800 */
[----:B------:R0:W-:Y:S04]  /*ab00*/  LDGSTS.E.BYPASS.LTC128B.128 [R34+0xfc00], desc[UR56][R2.64], !P3 ;  /* 0x0fc0000002227fae */ /* 0x0001e8000d901d78 */
[----:B------:R0:W-:Y:S04]  /*ab10*/  LDGSTS.E.BYPASS.LTC128B.128 [R34+0x13c00], desc[UR56][R2.64+0x80], !P2 ;  /* 0x13c0008002227fae */ /* 0x0001e8000d101d78 */
[----:B------:R0:W-:Y:S02]  /*ab20*/  LDGSTS.E.BYPASS.LTC128B.128 [R34+0x17c00], desc[UR56][R2.64+0x100], !P0 ;  /* 0x17c0010002227fae */ /* 0x0001e4000c101d78 */
.L_x_267:
[----:B------:R-:W-:Y:S05]  /*ab30*/  BSYNC B0 ;  /* 0x0000000000007941 */ /* 0x000fea0003800000 */
.L_x_266:
[----:B------:R-:W-:Y:S01]  /*ab40*/  NOP ;  /* 0x0000000000007918 */ /* 0x000fe20000000000 */
[----:B------:R-:W-:-:S13]  /*ab50*/  PLOP3.LUT P0, PT, PT, PT, PT, 0x80, 0x0 ;  /* 0x000000000000781c */ /* 0x000fda0003f0f070 */
.L_x_268:
[----:B------:R-:W-:Y:S02]  /*ab60*/  PLOP3.LUT P1, PT, P1, P0, PT, 0xa2, 0x0 ;  /* 0x000000000000781c */ /* 0x000fe40000f21472 */
[----:B------:R-:W-:-:S08]  /*ab70*/  @P0 R2UR P1, UR4, R22 ;  /* 0x00000000160402ca */ /* 0x000fd00000020000 */
[----:B------:R-:W-:-:S05]  /*ab80*/  @P0 PLOP3.LUT P0, PT, P1, PT, PT, 0x80, 0x0 ;  /* 0x000000000000081c */ /* 0x000fca0000f0f070 */
[----:B------:R-:W-:Y:S01]  /*ab90*/  @!P1 SYNCS.ARRIVE.TRANS64.RED.A0T1 RZ, [UR4+0x2a800], RZ ;  /* 0x02a800ffffff99a7 */ /* 0x000fe20008200404 */
[----:B------:R-:W-:Y:S07]  /*aba0*/  @!P1 ARRIVES.LDGSTSBAR.64.TRANSCNT [UR4+0x2a800] ;  /* 0x02a80000ff0099b0 */ /* 0x000fee0008000a84 */
[----:B------:R-:W-:Y:S05]  /*abb0*/  @P0 BRA.U.ANY `(.L_x_268) ;  /* 0xfffffffd00e80947 */ /* 0x000fea000393ffff */
[----:B0-----:R-:W2:Y:S02]  /*abc0*/  LDL.LU R2, [R1+0x14] ;  /* 0x0000140001027983 */ /* 0x001ea40000300800 */
[----:B--2---:R-:W-:-:S05]  /*abd0*/  VIADD R2, R2, 0x1 ;  /* 0x0000000102027836 */ /* 0x004fca0000000000 */
[----:B------:R0:W-:Y:S01]  /*abe0*/  STL [R1+0x14], R2 ;  /* 0x0000140201007387 */ /* 0x0001e20000100800 */
[----:B------:R-:W-:-:S04]  /*abf0*/  LEA.HI R0, R2, R2, RZ, 0x1 ;  /* 0x0000000202007211 */ /* 0x000fc800078f08ff */
[----:B------:R-:W-:-:S05]  /*ac00*/  LOP3.LUT R0, R0, 0xfffffffe, RZ, 0xc0, !PT ;  /* 0xfffffffe00007812 */ /* 0x000fca00078ec0ff */
[----:B------:R-:W-:-:S05]  /*ac10*/  IMAD.IADD R0, R2, 0x1, -R0 ;  /* 0x0000000102007824 */ /* 0x000fca00078e0a00 */
[----:B------:R-:W-:Y:S01]  /*ac20*/  SHF.L.U32 R3, R0, 0x1f, RZ ;  /* 0x0000001f00037819 */ /* 0x000fe200000006ff */
[----:B------:R-:W-:Y:S01]  /*ac30*/  NOP ;  /* 0x0000000000007918 */ /* 0x000fe20000000000 */
[----:B------:R0:W-:Y:S01]  /*ac40*/  SYNCS.ARRIVE.TRANS64.A1T0 RZ, [R22+URZ+0x2a800], RZ ;  /* 0x02a800ff16ff79a7 */ /* 0x0001e2000810003f */
[----:B------:R-:W-:Y:S01]  /*ac50*/  BSSY B0, `(.L_x_269) ;  /* 0x0000003000007945 */ /* 0x000fe20003800000 */
[----:B------:R-:W1:Y:S03]  /*ac60*/  SYNCS.PHASECHK.TRANS64.TRYWAIT P0, [R22+URZ+0x2a820], R3 ;  /* 0x02a82003160075a7 */ /* 0x000e66000800017f */
[----:B01----:R-:W-:Y:S05]  /*ac70*/  @!P0 BRA `(.L_x_270) ;  /* 0x0000003800d48947 */ /* 0x003fea0003800000 */
.L_x_357:
[----:B------:R-:W-:Y:S05]  /*ac80*/  BSYNC B0 ;  /* 0x0000000000007941 */ /* 0x000fea0003800000 */
.L_x_269:
[----:B------:R-:W-:Y:S01]  /*ac90*/  ISETP.GE.AND P0, PT, R36, 0x61, PT ;  /* 0x000000612400780c */ /* 0x000fe20003f06270 */
[----:B------:R-:W-:-:S12]  /*aca0*/  BSSY B0, `(.L_x_271) ;  /* 0x00000ff000007945 */ /* 0x000fd80003800000 */
[----:B------:R-:W-:Y:S05]  /*acb0*/  @!P0 BRA `(.L_x_272) ;  /* 0x0000000c00f48947 */ /* 0x000fea0003800000 */
[----:B------:R-:W2:Y:S01]  /*acc0*/  LDL.LU R0, [R1+0x18] ;  /* 0x0000180001007983 */ /* 0x000ea20000300800 */
[----:B------:R-:W-:Y:S02]  /*acd0*/  IMAD.MOV.U32 R17, RZ, RZ, R28 ;  /* 0x000000ffff117224 */ /* 0x000fe400078e001c */
[----:B------:R-:W-:Y:S02]  /*ace0*/  IMAD.MOV.U32 R10, RZ, RZ, R27 ;  /* 0x000000ffff0a7224 */ /* 0x000fe400078e001b */
[----:B------:R-:W-:Y:S01]  /*acf0*/  IMAD.MOV.U32 R30, RZ, RZ, R26 ;  /* 0x000000ffff1e7224 */ /* 0x000fe200078e001a */
[----:B--2---:R-:W-:-:S07]  /*ad00*/  IADD3 R0, R0, -0x2, RZ ;  /* 0xfffffffe00007810 */ /* 0x004fce0007ffe0ff */
.L_x_285:
[----:B------:R-:W2:Y:S01]  /*ad10*/  LDL R7, [R1] ;  /* 0x0000000001077983 */ /* 0x000ea20000100800 */
[----:B------:R-:W1:Y:S01]  /*ad20*/  LDC R4, c[0x0][0x430] ;  /* 0x00010c00ff047b82 */ /* 0x000e620000000800 */
[----:B------:R-:W0:Y:S02]  /*ad30*/  S2R R2, SR_TID.X ;  /* 0x0000000000027919 */ /* 0x000e240000002100 */
[----:B------:R-:W3:Y:S01]  /*ad40*/  LDL R9, [R1+0x20] ;  /* 0x0000200001097983 */ /* 0x000ee20000100800 */
[----:B-1----:R-:W-:Y:S02]  /*ad50*/  ISETP.NE.AND P0, PT, R4, 0x1, PT ;  /* 0x000000010400780c */ /* 0x002fe40003f05270 */
[C---:B0-----:R-:W-:Y:S01]  /*ad60*/  LOP3.LUT R3, R2.reuse, 0x7f, RZ, 0xc0, !PT ;  /* 0x0000007f02037812 */ /* 0x041fe200078ec0ff */
[----:B------:R-:W-:-:S10]  /*ad70*/  IMAD.SHL.U32 R2, R2, 0x10, RZ ;  /* 0x0000001002027824 */ /* 0x000fd400078e00ff */
[----:B------:R-:W0:Y:S01]  /*ad80*/  @P0 LDC R5, c[0x0][0x438] ;  /* 0x00010e00ff050b82 */ /* 0x000e220000000800 */
[----:B------:R-:W-:-:S04]  /*ad90*/  SHF.R.U32.HI R3, RZ, 0x3, R3 ;  /* 0x00000003ff037819 */ /* 0x000fc80000011603 */
[----:B------:R-:W-:-:S03]  /*ada0*/  LOP3.LUT R2, R3, 0x70, R2, 0xf8, !PT ;  /* 0x0000007003027812 */ /* 0x000fc600078ef802 */
[----:B------:R-:W1:Y:S01]  /*adb0*/  @P0 LDC R3, c[0x0][0x434] ;  /* 0x00010d00ff030b82 */ /* 0x000e620000000800 */
[----:B------:R-:W-:Y:S01]  /*adc0*/  IMAD R8, R0, 0x60, R37 ;  /* 0x0000006000087824 */ /* 0x000fe200078e0225 */
[----:B------:R-:W-:-:S03]  /*add0*/  ISETP.GT.U32.AND P2, PT, R2, 0x5f, PT ;  /* 0x0000005f0200780c */ /* 0x000fc60003f44070 */
[----:B------:R-:W-:-:S05]  /*ade0*/  IMAD.IADD R8, R2, 0x1, R8 ;  /* 0x0000000102087824 */ /* 0x000fca00078e0208 */
[----:B------:R-:W-:Y:S01]  /*adf0*/  MOV R6, R8 ;  /* 0x0000000800067202 */ /* 0x000fe20000000f00 */
[----:B-1----:R-:W-:-:S05]  /*ae00*/  @P0 IMAD.HI.U32 R2, R8, R3, RZ ;  /* 0x0000000308020227 */ /* 0x002fca00078e00ff */
[----:B0-----:R-:W-:Y:S02]  /*ae10*/  @P0 SHF.R.U32.HI R6, RZ, R5, R2 ;  /* 0x00000005ff060219 */ /* 0x001fe40000011602 */
[----:B------:R-:W0:Y:S02]  /*ae20*/  @!P2 LDC.64 R4, c[0x0][0x428] ;  /* 0x00010a00ff04ab82 */ /* 0x000e240000000a00 */
[--C-:B------:R-:W-:Y:S01]  /*ae30*/  @!P2 SHF.R.S32.HI R3, RZ, 0x1f, R6.reuse ;  /* 0x0000001fff03a819 */ /* 0x100fe20000011406 */
[----:B------:R-:W-:-:S04]  /*ae40*/  @!P2 IMAD.MOV.U32 R2, RZ, RZ, R6 ;  /* 0x000000ffff02a224 */ /* 0x000fc800078e0006 */
[----:B0-----:R-:W-:-:S04]  /*ae50*/  @!P2 IMAD.WIDE.U32 R2, R31, R4, R2 ;  /* 0x000000041f02a225 */ /* 0x001fc800078e0002 */
[----:B--2---:R-:W-:-:S04]  /*ae60*/  @!P2 IMAD R4, R7, R4, RZ ;  /* 0x000000040704a224 */ /* 0x004fc800078e02ff */
[----:B------:R-:W-:Y:S02]  /*ae70*/  @!P2 IMAD R7, R31, R5, R4 ;  /* 0x000000051f07a224 */ /* 0x000fe400078e0204 */
[----:B------:R-:W0:Y:S02]  /*ae80*/  @!P2 LDC.64 R4, c[0x0][0x418] ;  /* 0x00010600ff04ab82 */ /* 0x000e240000000a00 */
[----:B------:R-:W-:Y:S02]  /*ae90*/  @!P2 IMAD.IADD R3, R7, 0x1, R3 ;  /* 0x000000010703a824 */ /* 0x000fe400078e0203 */
[----:B------:R-:W-:Y:S01]  /*aea0*/  IMAD.MOV.U32 R7, RZ, RZ, RZ ;  /* 0x000000ffff077224 */ /* 0x000fe200078e00ff */
[----:B0-----:R-:W-:-:S04]  /*aeb0*/  @!P2 LEA R4, P0, R2, R4, 0x2 ;  /* 0x000000040204a211 */ /* 0x001fc800078010ff */
[----:B------:R-:W-:-:S05]  /*aec0*/  @!P2 LEA.HI.X R5, R2, R5, R3, 0x2, P0 ;  /* 0x000000050205a211 */ /* 0x000fca00000f1403 */
[----:B------:R0:W5:Y:S01]  /*aed0*/  @!P2 LDG.E R7, desc[UR56][R4.64] ;  /* 0x000000380407a981 */ /* 0x000162000c1e1900 */
[----:B---3--:R-:W-:Y:S01]  /*aee0*/  ISETP.NE.AND P1, PT, R9, 0x3, PT ;  /* 0x000000030900780c */ /* 0x008fe20003f25270 */
[----:B------:R-:W-:Y:S01]  /*aef0*/  VIADD R27, R10, 0x1 ;  /* 0x000000010a1b7836 */ /* 0x000fe20000000000 */
[----:B------:R-:W-:Y:S05]  /*af00*/  YIELD ;  /* 0x0000000000007946 */ /* 0x000fea0003800000 */
[----:B------:R-:W-:Y:S01]  /*af10*/  ISETP.NE.AND P0, PT, R27, 0x2, PT ;  /* 0x000000021b00780c */ /* 0x000fe20003f05270 */
[----:B------:R-:W-:Y:S01]  /*af20*/  IMAD.MOV R3, RZ, RZ, -R6 ;  /* 0x000000ffff037224 */ /* 0x000fe200078e0a06 */
[----:B------:R-:W-:-:S02]  /*af30*/  ULDC UR4, c[0x0][0x430] ;  /* 0x00010c0000047ab9 */ /* 0x000fc40000000800 */
[----:B------:R-:W-:Y:S01]  /*af40*/  SEL R28, RZ, 0x1, P0 ;  /* 0x00000001ff1c7807 */ /* 0x000fe20000000000 */
[----:B------:R-:W-:Y:S01]  /*af50*/  IMAD R8, R3, UR4, R8 ;  /* 0x0000000403087c24 */ /* 0x000fe2000f8e0208 */
[----:B------:R-:W-:Y:S02]  /*af60*/  SEL R27, R27, RZ, P0 ;  /* 0x000000ff1b1b7207 */ /* 0x000fe40000000000 */
[----:B------:R-:W-:Y:S02]  /*af70*/  MOV R26, R0 ;  /* 0x00000000001a7202 */ /* 0x000fe40000000f00 */
[----:B------:R-:W-:Y:S01]  /*af80*/  LOP3.LUT R28, R17, R28, RZ, 0x3c, !PT ;  /* 0x0000001c111c7212 */ /* 0x000fe200078e3cff */
[----:B0-----:R-:W-:Y:S06]  /*af90*/  @!P1 BRA `(.L_x_273) ;  /* 0x0000000000049947 */ /* 0x001fec0003800000 */
[----:B------:R-:W-:Y:S01]  /*afa0*/  BPT.TRAP 0x1 ;  /* 0x000000040000795c */ /* 0x000fe20000300000 */
.L_x_273:
[----:B------:R-:W-:Y:S01]  /*afb0*/  IMAD R6, R27, 0x8, R22 ;  /* 0x000000081b067824 */ /* 0x000fe200078e0216 */
[----:B------:R-:W-:Y:S01]  /*afc0*/  SHF.L.U32 R3, R28, 0x1f, RZ ;  /* 0x0000001f1c037819 */ /* 0x000fe200000006ff */
[----:B------:R-:W-:Y:S03]  /*afd0*/  BSSY B1, `(.L_x_274) ;  /* 0x0000003000017945 */ /* 0x000fe60003800000 */
[----:B------:R-:W0:Y:S02]  /*afe0*/  SYNCS.PHASECHK.TRANS64.TRYWAIT P0, [R6+URZ+0x2a840], R3 ;  /* 0x02a84003060075a7 */ /* 0x000e24000800017f */
[----:B0-----:R-:W-:Y:S05]  /*aff0*/  @!P0 BRA `(.L_x_275) ;  /* 0x0000003800088947 */ /* 0x001fea0003800000 */
.L_x_358:
[----:B------:R-:W-:Y:S05]  /*b000*/  BSYNC B1 ;  /* 0x0000000000017941 */ /* 0x000fea0003800000 */
.L_x_274:
[----:B------:R-:W-:Y:S01]  /*b010*/  SHF.R.S32.HI R20, RZ, 0x1f, R8 ;  /* 0x0000001fff147819 */ /* 0x000fe20000011408 */
[----:B------:R-:W-:Y:S01]  /*b020*/  ULDC.64 UR4, c[0x0][0x300] ;  /* 0x0000c00000047ab9 */ /* 0x000fe20000000a00 */
[----:B-----5:R-:W-:Y:S01]  /*b030*/  SHF.R.S32.HI R21, RZ, 0x1f, R7 ;  /* 0x0000001fff157819 */ /* 0x020fe20000011407 */
[----:B0-----:R-:W-:Y:S01]  /*b040*/  IMAD.WIDE.U32 R2, R8, UR4, RZ ;  /* 0x0000000408027c25 */ /* 0x001fe2000f8e00ff */
[C---:B------:R-:W-:Y:S02]  /*b050*/  LOP3.LUT P3, RZ, R25.reuse, 0x4, RZ, 0xc0, !PT ;  /* 0x0000000419ff7812 */ /* 0x040fe4000786c0ff */
[C---:B------:R-:W-:Y:S01]  /*b060*/  LOP3.LUT P2, RZ, R25.reuse, 0x2, RZ, 0xc0, !PT ;  /* 0x0000000219ff7812 */ /* 0x040fe2000784c0ff */
[----:B------:R-:W-:Y:S01]  /*b070*/  IMAD R0, R20, UR4, RZ ;  /* 0x0000000414007c24 */ /* 0x000fe2000f8e02ff */
[----:B------:R-:W-:Y:S01]  /*b080*/  LOP3.LUT P1, RZ, R25, 0x1, RZ, 0xc0, !PT ;  /* 0x0000000119ff7812 */ /* 0x000fe2000782c0ff */
[----:B------:R-:W-:Y:S02]  /*b090*/  IMAD R4, R27, 0x4800, R33 ;  /* 0x000048001b047824 */ /* 0x000fe400078e0221 */
[----:B------:R-:W-:Y:S01]  /*b0a0*/  IMAD R0, R8, UR5, R0 ;  /* 0x0000000508007c24 */ /* 0x000fe2000f8e0200 */
[----:B------:R-:W-:-:S03]  /*b0b0*/  ULDC.64 UR4, c[0x0][0x310] ;  /* 0x0000c40000047ab9 */ /* 0x000fc60000000a00 */
[----:B------:R-:W-:Y:S02]  /*b0c0*/  IMAD.IADD R3, R3, 0x1, R0 ;  /* 0x0000000103037824 */ /* 0x000fe400078e0200 */
[----:B------:R-:W-:Y:S02]  /*b0d0*/  IMAD R0, R21, UR4, RZ ;  /* 0x0000000415007c24 */ /* 0x000fe4000f8e02ff */
[----:B------:R-:W-:-:S04]  /*b0e0*/  IMAD.WIDE.U32 R2, R7, UR4, R2 ;  /* 0x0000000407027c25 */ /* 0x000fc8000f8e0002 */
        /* <DEDUP_REMOVED lines=8> */
[----:B------:R-:W-:Y:S01]  /*b170*/  IMAD.IADD R0, R0, 0x1, R3 ;  /* 0x0000000100007824 */ /* 0x000fe200078e0203 */
[----:B------:R-:W-:-:S04]  /*b180*/  UMOV UR4, 0xffffffff ;  /* 0xffffffff00047882 */ /* 0x000fc80000000000 */
[----:B------:R-:W-:Y:S01]  /*b190*/  LEA.HI.X R5, R2, UR5, R0, 0x1, P0 ;  /* 0x0000000502057c11 */ /* 0x000fe200080f0c00 */
[----:B------:R-:W-:Y:S06]  /*b1a0*/  BRA.DIV UR4, `(.L_x_276) ;  /* 0x0000003604b07947 */ /* 0x000fec000b800000 */
[----:B------:R-:W0:Y:S01]  /*b1b0*/  S2R R3, SR_TID.X ;  /* 0x0000000000037919 */ /* 0x000e220000002100 */
[----:B------:R-:W-:Y:S01]  /*b1c0*/  IMAD R4, R4, 0x2, R22 ;  /* 0x0000000204047824 */ /* 0x000fe200078e0216 */
[----:B------:R-:W1:Y:S04]  /*b1d0*/  SHFL.IDX PT, R2, R9, RZ, 0x181f ;  /* 0x00181fff09027589 */ /* 0x000e6800000e0000 */
[----:B------:R-:W-:Y:S01]  /*b1e0*/  SHFL.IDX PT, R35, R5, 0x2, 0x181f ;  /* 0x00581f0005237f89 */ /* 0x000fe200000e0000 */
[----:B0-----:R-:W-:-:S03]  /*b1f0*/  IMAD.SHL.U32 R11, R3, 0x8, RZ ;  /* 0x00000008030b7824 */ /* 0x001fc600078e00ff */
[----:B------:R-:W0:Y:S02]  /*b200*/  SHFL.IDX PT, R3, R5, RZ, 0x181f ;  /* 0x00181fff05037589 */ /* 0x000e2400000e0000 */
[----:B------:R-:W-:-:S04]  /*b210*/  LOP3.LUT R11, R11, 0x38, RZ, 0xc0, !PT ;  /* 0x000000380b0b7812 */ /* 0x000fc800078ec0ff */
[----:B------:R-:W-:-:S04]  /*b220*/  SHF.L.U32 R0, R11, 0x1, RZ ;  /* 0x000000010b007819 */ /* 0x000fc800000006ff */
[----:B-1----:R-:W-:-:S05]  /*b230*/  IADD3 R2, P0, R2, R0, RZ ;  /* 0x0000000002027210 */ /* 0x002fca0007f1e0ff */
[----:B0-----:R-:W-:-:S05]  /*b240*/  IMAD.X R3, RZ, RZ, R3, P0 ;  /* 0x000000ffff037224 */ /* 0x001fca00000e0603 */
[----:B------:R-:W-:Y:S04]  /*b250*/  LDGSTS.E.BYPASS.LTC128B.128 [R4+0x18400], desc[UR56][R2.64], !P3 ;  /* 0x1840000002047fae */ /* 0x000fe8000d901d78 */
[----:B------:R-:W-:Y:S04]  /*b260*/  LDGSTS.E.BYPASS.LTC128B.128 [R4+0x1b400], desc[UR56][R2.64+0x80], !P2 ;  /* 0x1b40008002047fae */ /* 0x000fe8000d101d78 */
[----:B------:R0:W-:Y:S04]  /*b270*/  LDGSTS.E.BYPASS.LTC128B.128 [R4+0x1e400], desc[UR56][R2.64+0x100], !P1 ;  /* 0x1e40010002047fae */ /* 0x0001e8000c901d78 */
[----:B0-----:R-:W0:Y:S04]  /*b280*/  SHFL.IDX PT, R2, R9, 0x1, 0x181f ;  /* 0x00381f0009027f89 */ /* 0x001e2800000e0000 */
[----:B------:R-:W1:Y:S01]  /*b290*/  SHFL.IDX PT, R3, R5, 0x1, 0x181f ;  /* 0x00381f0005037f89 */ /* 0x000e6200000e0000 */
[----:B0-----:R-:W-:-:S05]  /*b2a0*/  IADD3 R2, P0, R2, R0, RZ ;  /* 0x0000000002027210 */ /* 0x001fca0007f1e0ff */
[----:B-1----:R-:W-:-:S05]  /*b2b0*/  IMAD.X R3, RZ, RZ, R3, P0 ;  /* 0x000000ffff037224 */ /* 0x002fca00000e0603 */
[----:B------:R-:W-:Y:S04]  /*b2c0*/  LDGSTS.E.BYPASS.LTC128B.128 [R4+0x18c00], desc[UR56][R2.64], !P3 ;  /* 0x18c0000002047fae */ /* 0x000fe8000d901d78 */
[----:B------:R-:W-:Y:S04]  /*b2d0*/  LDGSTS.E.BYPASS.LTC128B.128 [R4+0x1bc00], desc[UR56][R2.64+0x80], !P2 ;  /* 0x1bc0008002047fae */ /* 0x000fe8000d101d78 */
[----:B------:R0:W-:Y:S04]  /*b2e0*/  LDGSTS.E.BYPASS.LTC128B.128 [R4+0x1ec00], desc[UR56][R2.64+0x100], !P1 ;  /* 0x1ec0010002047fae */ /* 0x0001e8000c901d78 */
[----:B0-----:R-:W0:Y:S02]  /*b2f0*/  SHFL.IDX PT, R2, R9, 0x2, 0x181f ;  /* 0x00581f0009027f89 */ /* 0x001e2400000e0000 */
[----:B0-----:R-:W-:-:S05]  /*b300*/  IADD3 R2, P0, R2, R0, RZ ;  /* 0x0000000002027210 */ /* 0x001fca0007f1e0ff */
[----:B------:R-:W-:Y:S02]  /*b310*/  IMAD.X R3, RZ, RZ, R35, P0 ;  /* 0x000000ffff037224 */ /* 0x000fe400000e0623 */
[----:B------:R-:W-:Y:S04]  /*b320*/  SHFL.IDX PT, R35, R5, 0x3, 0x181f ;  /* 0x00781f0005237f89 */ /* 0x000fe800000e0000 */
        /* <DEDUP_REMOVED lines=11> */
[----:B0-----:R-:W-:-:S04]  /*b3e0*/  IADD3 R2, P0, R2, R0, RZ ;  /* 0x0000000002027210 */ /* 0x001fc80007f1e0ff */
[----:B------:R-:W-:Y:S02]  /*b3f0*/  IADD3.X R3, RZ, R35, RZ, P0, !PT ;  /* 0x00000023ff037210 */ /* 0x000fe400007fe4ff */
[----:B------:R0:W1:Y:S04]  /*b400*/  SHFL.IDX PT, R35, R5, 0x5, 0x181f ;  /* 0x00b81f0005237f89 */ /* 0x00006800000e0000 */
[----:B------:R-:W-:Y:S04]  /*b410*/  LDGSTS.E.BYPASS.LTC128B.128 [R4+0x1a400], desc[UR56][R2.64], !P3 ;  /* 0x1a40000002047fae */ /* 0x000fe8000d901d78 */
[----:B------:R-:W-:Y:S04]  /*b420*/  LDGSTS.E.BYPASS.LTC128B.128 [R4+0x1d400], desc[UR56][R2.64+0x80], !P2 ;  /* 0x1d40008002047fae */ /* 0x000fe8000d101d78 */
[----:B------:R2:W-:Y:S04]  /*b430*/  LDGSTS.E.BYPASS.LTC128B.128 [R4+0x20400], desc[UR56][R2.64+0x100], !P1 ;  /* 0x2040010002047fae */ /* 0x0005e8000c901d78 */
[----:B-12---:R0:W2:Y:S02]  /*b440*/  SHFL.IDX PT, R2, R9, 0x5, 0x181f ;  /* 0x00b81f0009027f89 */ /* 0x0060a400000e0000 */
.L_x_372:
[----:B--2---:R-:W-:-:S05]  /*b450*/  IADD3 R2, P0, R2, R0, RZ ;  /* 0x0000000002027210 */ /* 0x004fca0007f1e0ff */
[----:B------:R-:W-:Y:S01]  /*b460*/  IMAD.X R3, RZ, RZ, R35, P0 ;  /* 0x000000ffff037224 */ /* 0x000fe200000e0623 */
[----:B------:R-:W-:-:S04]  /*b470*/  PLOP3.LUT P0, PT, PT, PT, PT, 0x80, 0x0 ;  /* 0x000000000000781c */ /* 0x000fc80003f0f070 */
[----:B------:R-:W-:Y:S01]  /*b480*/  @!PT LDS RZ, [RZ] ;  /* 0x00000000fffff984 */ /* 0x000fe20000000800 */
[----:B------:R-:W-:Y:S01]  /*b490*/  @!PT LDS RZ, [RZ] ;  /* 0x00000000fffff984 */ /* 0x000fe20000000800 */
[----:B------:R-:W-:Y:S01]  /*b4a0*/  @!PT LDS RZ, [RZ] ;  /* 0x00000000fffff984 */ /* 0x000fe20000000800 */
[----:B------:R1:W-:Y:S04]  /*b4b0*/  LDGSTS.E.BYPASS.LTC128B.128 [R4+0x1ac00], desc[UR56][R2.64], !P3 ;  /* 0x1ac0000002047fae */ /* 0x0003e8000d901d78 */
[----:B------:R1:W-:Y:S04]  /*b4c0*/  LDGSTS.E.BYPASS.LTC128B.128 [R4+0x1dc00], desc[UR56][R2.64+0x80], !P2 ;  /* 0x1dc0008002047fae */ /* 0x0003e8000d101d78 */
[----:B------:R1:W-:Y:S01]  /*b4d0*/  LDGSTS.E.BYPASS.LTC128B.128 [R4+0x20c00], desc[UR56][R2.64+0x100], !P1 ;  /* 0x20c0010002047fae */ /* 0x0003e2000c901d78 */
[----:B------:R-:W-:Y:S01]  /*b4e0*/  NOP ;  /* 0x0000000000007918 */ /* 0x000fe20000000000 */
.L_x_277:
[----:B------:R-:W-:Y:S02]  /*b4f0*/  PLOP3.LUT P1, PT, P1, P0, PT, 0xa2, 0x0 ;  /* 0x000000000000781c */ /* 0x000fe40000f21472 */
[----:B------:R-:W-:-:S08]  /*b500*/  @P0 R2UR P1, UR4, R6 ;  /* 0x00000000060402ca */ /* 0x000fd00000020000 */
[----:B------:R-:W-:-:S05]  /*b510*/  @P0 PLOP3.LUT P0, PT, P1, PT, PT, 0x80, 0x0 ;  /* 0x000000000000081c */ /* 0x000fca0000f0f070 */
[----:B------:R-:W-:Y:S01]  /*b520*/  @!P1 SYNCS.ARRIVE.TRANS64.RED.A0T1 RZ, [UR4+0x2a830], RZ ;  /* 0x02a830ffffff99a7 */ /* 0x000fe20008200404 */
[----:B------:R-:W-:Y:S07]  /*b530*/  @!P1 ARRIVES.LDGSTSBAR.64.TRANSCNT [UR4+0x2a830] ;  /* 0x02a83000ff0099b0 */ /* 0x000fee0008000a84 */
[----:B------:R-:W-:Y:S05]  /*b540*/  @P0 BRA.U.ANY `(.L_x_277) ;  /* 0xfffffffd00e80947 */ /* 0x000fea000393ffff */
[----:B------:R-:W-:Y:S01]  /*b550*/  NOP ;  /* 0x0000000000007918 */ /* 0x000fe20000000000 */
[----:B-1----:R-:W2:Y:S02]  /*b560*/  LDL R2, [R1+0x20] ;  /* 0x0000200001027983 */ /* 0x002ea40000100800 */
[----:B--2---:R-:W-:-:S13]  /*b570*/  ISETP.NE.AND P2, PT, R2, 0x3, PT ;  /* 0x000000030200780c */ /* 0x004fda0003f45270 */
[----:B------:R-:W-:Y:S05]  /*b580*/  @!P2 BRA `(.L_x_278) ;  /* 0x000000000004a947 */ /* 0x000fea0003800000 */
[----:B------:R-:W-:Y:S01]  /*b590*/  BPT.TRAP 0x1 ;  /* 0x000000040000795c */ /* 0x000fe20000300000 */
.L_x_278:
[----:B------:R1:W-:Y:S01]  /*b5a0*/  SYNCS.ARRIVE.TRANS64.A1T0 RZ, [R6+URZ+0x2a830], RZ ;  /* 0x02a830ff06ff79a7 */ /* 0x0003e2000810003f */
[----:B------:R-:W-:Y:S05]  /*b5b0*/  @!P2 BRA `(.L_x_279) ;  /* 0x000000000004a947 */ /* 0x000fea0003800000 */
[----:B------:R-:W-:Y:S01]  /*b5c0*/  BPT.TRAP 0x1 ;  /* 0x000000040000795c */ /* 0x000fe20000300000 */
.L_x_279:
[----:B------:R-:W-:Y:S01]  /*b5d0*/  SHF.L.U32 R2, R17, 0x1f, RZ ;  /* 0x0000001f11027819 */ /* 0x000fe200000006ff */
[----:B------:R-:W-:Y:S01]  /*b5e0*/  IMAD R4, R10, 0x8, R22 ;  /* 0x000000080a047824 */ /* 0x000fe200078e0216 */
[----:B------:R-:W-:Y:S03]  /*b5f0*/  BSSY B1, `(.L_x_280) ;  /* 0x0000003000017945 */ /* 0x000fe60003800000 */
[----:B------:R-:W2:Y:S02]  /*b600*/  SYNCS.PHASECHK.TRANS64.TRYWAIT P0, [R4+URZ+0x2a860], R2 ;  /* 0x02a86002040075a7 */ /* 0x000ea4000800017f */
[----:B--2---:R-:W-:Y:S05]  /*b610*/  @!P0 BRA `(.L_x_281) ;  /* 0x0000003800708947 */ /* 0x004fea0003800000 */
.L_x_373:
[----:B------:R-:W-:Y:S05]  /*b620*/  BSYNC B1 ;  /* 0x0000000000017941 */ /* 0x000fea0003800000 */
.L_x_280:
[----:B------:R-:W3:Y:S01]  /*b630*/  S2R R3, SR_TID.X ;  /* 0x0000000000037919 */ /* 0x000ee20000002100 */
[----:B------:R-:W-:Y:S01]  /*b640*/  UMOV UR4, 0xffffffff ;  /* 0xffffffff00047882 */ /* 0x000fe20000000000 */
[----:B-1----:R-:W-:Y:S01]  /*b650*/  IMAD R6, R30, -0x60, R36 ;  /* 0xffffffa01e067824 */ /* 0x002fe200078e0224 */
[----:B------:R-:W-:Y:S01]  /*b660*/  LOP3.LUT P0, RZ, R29, 0x2, RZ, 0xc0, !PT ;  /* 0x000000021dff7812 */ /* 0x000fe2000780c0ff */
[----:B0-----:R-:W-:Y:S01]  /*b670*/  IMAD R5, R10, 0x3000, R33 ;  /* 0x000030000a057824 */ /* 0x001fe200078e0221 */
[----:B---3--:R-:W-:-:S04]  /*b680*/  LOP3.LUT R3, R3, 0x7f, RZ, 0xc0, !PT ;  /* 0x0000007f03037812 */ /* 0x008fc800078ec0ff */
[----:B------:R-:W-:-:S05]  /*b690*/  SHF.R.U32.HI R3, RZ, 0x3, R3 ;  /* 0x00000003ff037819 */ /* 0x000fca0000011603 */
[----:B------:R-:W-:Y:S01]  /*b6a0*/  IMAD.IADD R6, R6, 0x1, -R3 ;  /* 0x0000000106067824 */ /* 0x000fe200078e0a03 */
[----:B------:R-:W-:Y:S06]  /*b6b0*/  BRA.DIV UR4, `(.L_x_282) ;  /* 0x0000003a045c7947 */ /* 0x000fec000b800000 */
[----:B--2---:R-:W0:Y:S01]  /*b6c0*/  SHFL.IDX PT, R2, R23, RZ, 0x181f ;  /* 0x00181fff17027589 */ /* 0x004e2200000e0000 */
[----:B------:R-:W-:-:S03]  /*b6d0*/  IMAD R5, R5, 0x2, R22 ;  /* 0x0000000205057824 */ /* 0x000fc600078e0216 */
[----:B------:R-:W1:Y:S01]  /*b6e0*/  SHFL.IDX PT, R3, R24, RZ, 0x181f ;  /* 0x00181fff18037589 */ /* 0x000e6200000e0000 */
[----:B0-----:R-:W-:-:S05]  /*b6f0*/  IADD3 R2, P1, R2, R0, RZ ;  /* 0x0000000002027210 */ /* 0x001fca0007f3e0ff */
[----:B-1----:R-:W-:Y:S01]  /*b700*/  IMAD.X R3, RZ, RZ, R3, P1 ;  /* 0x000000ffff037224 */ /* 0x002fe200008e0603 */
[----:B------:R-:W-:-:S04]  /*b710*/  LOP3.LUT P1, RZ, R29, 0x1, RZ, 0xc0, !PT ;  /* 0x000000011dff7812 */ /* 0x000fc8000782c0ff */
[----:B------:R-:W-:-:S13]  /*b720*/  ISETP.LT.OR P2, PT, R6, 0x1, !P1 ;  /* 0x000000010600780c */ /* 0x000fda0004f41670 */
[----:B------:R-:W-:Y:S01]  /*b730*/  @!PT LDS RZ, [RZ] ;  /* 0x00000000fffff984 */ /* 0x000fe20000000800 */
[----:B------:R-:W-:Y:S01]  /*b740*/  LDGSTS.E.BYPASS.LTC128B.128 [R5+0x400], desc[UR56][R2.64], !P2 ;  /* 0x0040000002057fae */ /* 0x000fe2000d101d78 */
[----:B------:R-:W-:-:S13]  /*b750*/  ISETP.LT.OR P2, PT, R6, 0x1, !P0 ;  /* 0x000000010600780c */ /* 0x000fda0004741670 */
[----:B------:R0:W-:Y:S04]  /*b760*/  LDGSTS.E.BYPASS.LTC128B.128 [R5+0x3400], desc[UR56][R2.64+0x80], !P2 ;  /* 0x0340008002057fae */ /* 0x0001e8000d101d78 */
[----:B0-----:R-:W0:Y:S04]  /*b770*/  SHFL.IDX PT, R2, R23, 0x1, 0x181f ;  /* 0x00381f0017027f89 */ /* 0x001e2800000e0000 */
[----:B------:R-:W1:Y:S01]  /*b780*/  SHFL.IDX PT, R3, R24, 0x1, 0x181f ;  /* 0x00381f0018037f89 */ /* 0x000e6200000e0000 */
[----:B0-----:R-:W-:-:S04]  /*b790*/  IADD3 R2, P2, R2, R0, RZ ;  /* 0x0000000002027210 */ /* 0x001fc80007f5e0ff */
[----:B-1----:R-:W-:Y:S02]  /*b7a0*/  IADD3.X R3, RZ, R3, RZ, P2, !PT ;  /* 0x00000003ff037210 */ /* 0x002fe400017fe4ff */
[----:B------:R-:W-:-:S13]  /*b7b0*/  ISETP.LT.OR P2, PT, R6, 0x11, !P1 ;  /* 0x000000110600780c */ /* 0x000fda0004f41670 */
[----:B------:R-:W-:Y:S01]  /*b7c0*/  LDGSTS.E.BYPASS.LTC128B.128 [R5+0xc00], desc[UR56][R2.64], !P2 ;  /* 0x00c0000002057fae */ /* 0x000fe2000d101d78 */
[----:B------:R-:W-:-:S13]  /*b7d0*/  ISETP.LT.OR P2, PT, R6, 0x11, !P0 ;  /* 0x000000110600780c */ /* 0x000fda0004741670 */
[----:B------:R0:W-:Y:S04]  /*b7e0*/  LDGSTS.E.BYPASS.LTC128B.128 [R5+0x3c00], desc[UR56][R2.64+0x80], !P2 ;  /* 0x03c0008002057fae */ /* 0x0001e8000d101d78 */
[----:B0-----:R-:W0:Y:S04]  /*b7f0*/  SHFL.IDX PT, R2, R23, 0x2, 0x181f ;  /* 0x00581f0017027f89 */ /* 0x001e2800000e0000 */
[----:B------:R-:W1:Y:S01]  /*b800*/  SHFL.IDX PT, R3, R24, 0x2, 0x181f ;  /* 0x00581f0018037f89 */ /* 0x000e6200000e0000 */
[----:B0-----:R-:W-:-:S05]  /*b810*/  IADD3 R2, P2, R2, R0, RZ ;  /* 0x0000000002027210 */ /* 0x001fca0007f5e0ff */
[----:B-1----:R-:W-:Y:S01]  /*b820*/  IMAD.X R3, RZ, RZ, R3, P2 ;  /* 0x000000ffff037224 */ /* 0x002fe200010e0603 */
        /* <DEDUP_REMOVED lines=13> */
[----:B------:R-:W1:Y:S04]  /*b900*/  SHFL.IDX PT, R3, R24, 0x4, 0x181f ;  /* 0x00981f0018037f89 */ /* 0x000e6800000e0000 */
[----:B------:R-:W2:Y:S01]  /*b910*/  SHFL.IDX PT, R24, R24, 0x5, 0x181f ;  /* 0x00b81f0018187f89 */ /* 0x000ea200000e0000 */
[----:B0-----:R-:W-:-:S05]  /*b920*/  IADD3 R2, P2, R2, R0, RZ ;  /* 0x0000000002027210 */ /* 0x001fca0007f5e0ff */
[----:B-1----:R-:W-:Y:S01]  /*b930*/  IMAD.X R3, RZ, RZ, R3, P2 ;  /* 0x000000ffff037224 */ /* 0x002fe200010e0603 */
[----:B------:R-:W-:-:S13]  /*b940*/  ISETP.LT.OR P2, PT, R6, 0x41, !P1 ;  /* 0x000000410600780c */ /* 0x000fda0004f41670 */
[----:B------:R-:W-:Y:S01]  /*b950*/  LDGSTS.E.BYPASS.LTC128B.128 [R5+0x2400], desc[UR56][R2.64], !P2 ;  /* 0x0240000002057fae */ /* 0x000fe2000d101d78 */
[----:B------:R-:W-:-:S13]  /*b960*/  ISETP.LT.OR P2, PT, R6, 0x41, !P0 ;  /* 0x000000410600780c */ /* 0x000fda0004741670 */
[----:B------:R0:W-:Y:S04]  /*b970*/  LDGSTS.E.BYPASS.LTC128B.128 [R5+0x5400], desc[UR56][R2.64+0x80], !P2 ;  /* 0x0540008002057fae */ /* 0x0001e8000d101d78 */
[----:B0-2---:R0:W1:Y:S02]  /*b980*/  SHFL.IDX PT, R2, R23, 0x5, 0x181f ;  /* 0x00b81f0017027f89 */ /* 0x00506400000e0000 */
.L_x_387:
[C---:B------:R-:W-:Y:S01]  /*b990*/  ISETP.LT.OR P1, PT, R6.reuse, 0x51, !P1 ;  /* 0x000000510600780c */ /* 0x040fe20004f21670 */
[----:B------:R-:W-:Y:S01]  /*b9a0*/  ULDC.64 UR4, c[0x0][0x328] ;  /* 0x0000ca0000047ab9 */ /* 0x000fe20000000a00 */
[----:B------:R-:W-:Y:S01]  /*b9b0*/  ISETP.LT.OR P0, PT, R6, 0x51, !P0 ;  /* 0x000000510600780c */ /* 0x000fe20004701670 */
[----:B------:R-:W-:Y:S01]  /*b9c0*/  IMAD R9, R20, UR4, RZ ;  /* 0x0000000414097c24 */ /* 0x000fe2000f8e02ff */
[----:B-1----:R-:W-:-:S03]  /*b9d0*/  IADD3 R2, P2, R2, R0, RZ ;  /* 0x0000000002027210 */ /* 0x002fc60007f5e0ff */
[----:B------:R-:W-:Y:S02]  /*b9e0*/  IMAD R9, R8, UR5, R9 ;  /* 0x0000000508097c24 */ /* 0x000fe4000f8e0209 */
[----:B------:R-:W-:-:S05]  /*b9f0*/  IMAD.X R3, RZ, RZ, R24, P2 ;  /* 0x000000ffff037224 */ /* 0x000fca00010e0618 */
[----:B------:R-:W-:Y:S01]  /*ba00*/  @!PT LDS RZ, [RZ] ;  /* 0x00000000fffff984 */ /* 0x000fe20000000800 */
[----:B------:R-:W-:Y:S01]  /*ba10*/  @!PT LDS RZ, [RZ] ;  /* 0x00000000fffff984 */ /* 0x000fe20000000800 */
[----:B------:R-:W-:Y:S01]  /*ba20*/  @!PT LDS RZ, [RZ] ;  /* 0x00000000fffff984 */ /* 0x000fe20000000800 */
[----:B------:R-:W-:Y:S04]  /*ba30*/  LDGSTS.E.BYPASS.LTC128B.128 [R5+0x2c00], desc[UR56][R2.64], !P1 ;  /* 0x02c0000002057fae */ /* 0x000fe8000c901d78 */
[----:B------:R1:W-:Y:S01]  /*ba40*/  LDGSTS.E.BYPASS.LTC128B.128 [R5+0x5c00], desc[UR56][R2.64+0x80], !P0 ;  /* 0x05c0008002057fae */ /* 0x0003e2000c101d78 */
[----:B------:R-:W-:Y:S01]  /*ba50*/  PLOP3.LUT P0, PT, PT, PT, PT, 0x80, 0x0 ;  /* 0x000000000000781c */ /* 0x000fe20003f0f070 */
[----:B------:R-:W-:Y:S01]  /*ba60*/  NOP ;  /* 0x0000000000007918 */ /* 0x000fe20000000000 */
[----:B-1----:R-:W-:Y:S01]  /*ba70*/  IMAD.WIDE.U32 R2, R8, UR4, RZ ;  /* 0x0000000408027c25 */ /* 0x002fe2000f8e00ff */
[----:B------:R-:W-:-:S03]  /*ba80*/  ULDC.64 UR4, c[0x0][0x338] ;  /* 0x0000ce0000047ab9 */ /* 0x000fc60000000a00 */
[----:B------:R-:W-:Y:S02]  /*ba90*/  IMAD.IADD R3, R3, 0x1, R9 ;  /* 0x0000000103037824 */ /* 0x000fe400078e0209 */
[----:B------:R-:W-:Y:S02]  /*baa0*/  IMAD R0, R21, UR4, RZ ;  /* 0x0000000415007c24 */ /* 0x000fe4000f8e02ff */
[----:B------:R-:W-:-:S04]  /*bab0*/  IMAD.WIDE.U32 R2, R7, UR4, R2 ;  /* 0x0000000407027c25 */ /* 0x000fc8000f8e0002 */
[----:B------:R-:W-:-:S05]  /*bac0*/  IMAD R9, R7, UR5, R0 ;  /* 0x0000000507097c24 */ /* 0x000fca000f8e0200 */
[----:B------:R-:W-:-:S07]  /*bad0*/  IADD3 R9, R3, R9, RZ ;  /* 0x0000000903097210 */ /* 0x000fce0007ffe0ff */
.L_x_283:
        /* <DEDUP_REMOVED lines=11> */
.L_x_284:
        /* <DEDUP_REMOVED lines=8> */
[----:B------:R-:W-:Y:S01]  /*bc10*/  VIADD R0, R26, 0xffffffff ;  /* 0xffffffff1a007836 */ /* 0x000fe20000000000 */
[C---:B0-----:R-:W-:Y:S01]  /*bc20*/  LEA R23, P0, R2.reuse, UR4, 0x1 ;  /* 0x0000000402177c11 */ /* 0x041fe2000f8008ff */
[----:B------:R-:W-:Y:S02]  /*bc30*/  IMAD.IADD R3, R5, 0x1, R3 ;  /* 0x0000000105037824 */ /* 0x000fe400078e0203 */
[----:B------:R-:W-:Y:S02]  /*bc40*/  IMAD.MOV.U32 R17, RZ, RZ, R28 ;  /* 0x000000ffff117224 */ /* 0x000fe400078e001c */
[----:B------:R-:W-:Y:S01]  /*bc50*/  IMAD.MOV.U32 R10, RZ, RZ, R27 ;  /* 0x000000ffff0a7224 */ /* 0x000fe200078e001b */
[----:B------:R-:W-:Y:S02]  /*bc60*/  LEA.HI.X R24, R2, UR5, R3, 0x1, P0 ;  /* 0x0000000502187c11 */ /* 0x000fe400080f0c03 */
[----:B------:R-:W-:-:S13]  /*bc70*/  ISETP.GT.AND P0, PT, R26, RZ, PT ;  /* 0x000000ff1a00720c */ /* 0x000fda0003f04270 */
[----:B-1----:R-:W-:Y:S05]  /*bc80*/  @P0 BRA `(.L_x_285) ;  /* 0xfffffff000200947 */ /* 0x002fea000383ffff */
.L_x_272:
[----:B------:R-:W-:Y:S05]  /*bc90*/  BSYNC B0 ;  /* 0x0000000000007941 */ /* 0x000fea0003800000 */
.L_x_271:
[----:B------:R-:W1:Y:S01]  /*bca0*/  S2R R2, SR_TID.X ;  /* 0x0000000000027919 */ /* 0x000e620000002100 */
[----:B------:R-:W-:Y:S01]  /*bcb0*/  BSSY B0, `(.L_x_286) ;  /* 0x0000010000007945 */ /* 0x000fe20003800000 */
[----:B-1----:R-:W-:-:S04]  /*bcc0*/  LOP3.LUT R2, R2, 0x7f, RZ, 0xc0, !PT ;  /* 0x0000007f02027812 */ /* 0x002fc800078ec0ff */
[----:B------:R-:W-:-:S13]  /*bcd0*/  ISETP.NE.AND P0, PT, R2, RZ, PT ;  /* 0x000000ff0200720c */ /* 0x000fda0003f05270 */
[----:B------:R-:W-:Y:S05]  /*bce0*/  @P0 BRA `(.L_x_287) ;  /* 0x0000000000300947 */ /* 0x000fea0003800000 */
[----:B------:R-:W1:Y:S01]  /*bcf0*/  S2R R5, SR_LANEID ;  /* 0x0000000000057919 */ /* 0x000e620000000000 */
[----:B------:R-:W-:Y:S01]  /*bd00*/  VOTEU.ANY UR4, UPT, PT ;  /* 0x0000000000047886 */ /* 0x000fe200038e0100 */
[----:B0-----:R-:W0:Y:S01]  /*bd10*/  LDC.64 R2, c[0x0][0xc60] ;  /* 0x00031800ff027b82 */ /* 0x001e220000000a00 */
[----:B------:R-:W1:Y:S02]  /*bd20*/  FLO.U32 R0, UR4 ;  /* 0x0000000400007d00 */ /* 0x000e6400080e0000 */
[----:B-1----:R-:W-:-:S06]  /*bd30*/  ISETP.EQ.U32.AND P0, PT, R0, R5, PT ;  /* 0x000000050000720c */ /* 0x002fcc0003f02070 */
[----:B------:R-:W0:Y:S07]  /*bd40*/  POPC R5, UR4 ;  /* 0x0000000400057d09 */ /* 0x000e2e0008000000 */
[----:B0-----:R-:W2:Y:S01]  /*bd50*/  @P0 ATOMG.E.ADD.STRONG.GPU PT, R3, desc[UR56][R2.64], R5 ;  /* 0x00000005020309a8 */ /* 0x001ea200081ee1f8 */
[----:B------:R-:W0:Y:S02]  /*bd60*/  S2R R4, SR_LTMASK ;  /* 0x0000000000047919 */ /* 0x000e240000003900 */
[----:B0-----:R-:W-:-:S04]  /*bd70*/  LOP3.LUT R4, R4, UR4, RZ, 0xc0, !PT ;  /* 0x0000000404047c12 */ /* 0x001fc8000f8ec0ff */
[----:B------:R-:W0:Y:S01]  /*bd80*/  POPC R7, R4 ;  /* 0x0000000400077309 */ /* 0x000e220000000000 */
[----:B--2---:R-:W0:Y:S02]  /*bd90*/  SHFL.IDX PT, R0, R3, R0, 0x1f ;  /* 0x00001f0003007589 */ /* 0x004e2400000e0000 */
[----:B0-----:R-:W-:-:S07]  /*bda0*/  IADD3 R16, R0, UR36, R7 ;  /* 0x0000002400107c10 */ /* 0x001fce000fffe007 */
.L_x_287:
[----:B------:R-:W-:Y:S05]  /*bdb0*/  BSYNC B0 ;  /* 0x0000000000007941 */ /* 0x000fea0003800000 */
.L_x_286:
[----:B------:R-:W2:Y:S02]  /*bdc0*/  LDL R0, [R1+0x20] ;  /* 0x0000200001007983 */ /* 0x000ea40000100800 */
[----:B--2---:R-:W-:-:S13]  /*bdd0*/  ISETP.NE.AND P0, PT, R0, 0x3, PT ;  /* 0x000000030000780c */ /* 0x004fda0003f05270 */
[----:B------:R-:W-:Y:S05]  /*bde0*/  @!P0 BRA `(.L_x_288) ;  /* 0x0000000000048947 */ /* 0x000fea0003800000 */
[----:B------:R-:W-:Y:S01]  /*bdf0*/  BPT.TRAP 0x1 ;  /* 0x000000040000795c */ /* 0x000fe20000300000 */
.L_x_288:
[----:B------:R-:W-:Y:S01]  /*be00*/  IMAD R0, R27, 0x8, R22 ;  /* 0x000000081b007824 */ /* 0x000fe200078e0216 */
[----:B0-----:R-:W-:Y:S01]  /*be10*/  SHF.L.U32 R3, R28, 0x1f, RZ ;  /* 0x0000001f1c037819 */ /* 0x001fe200000006ff */
[----:B------:R-:W-:Y:S01]  /*be20*/  BSSY B0, `(.L_x_289) ;  /* 0x0000004000007945 */ /* 0x000fe20003800000 */
[----:B------:R-:W-:Y:S02]  /*be30*/  IMAD R5, R26, -0x60, R36 ;  /* 0xffffffa01a057824 */ /* 0x000fe400078e0224 */
[----:B------:R-:W0:Y:S02]  /*be40*/  SYNCS.PHASECHK.TRANS64.TRYWAIT P0, [R0+URZ+0x2a860], R3 ;  /* 0x02a86003000075a7 */ /* 0x000e24000800017f */
[----:B0-----:R-:W-:Y:S05]  /*be50*/  @!P0 BRA `(.L_x_290) ;  /* 0x0000003800648947 */ /* 0x001fea0003800000 */
.L_x_388:
[----:B------:R-:W-:Y:S05]  /*be60*/  BSYNC B0 ;  /* 0x0000000000007941 */ /* 0x000fea0003800000 */
.L_x_289:
[----:B------:R-:W1:Y:S01]  /*be70*/  S2R R2, SR_TID.X ;  /* 0x0000000000027919 */ /* 0x000e620000002100 */
[----:B------:R-:W-:Y:S01]  /*be80*/  UMOV UR4, 0xffffffff ;  /* 0xffffffff00047882 */ /* 0x000fe20000000000 */
[----:B------:R-:W-:Y:S01]  /*be90*/  IMAD R7, R27, 0x3000, R33 ;  /* 0x000030001b077824 */ /* 0x000fe200078e0221 */
[----:B-1----:R-:W-:-:S04]  /*bea0*/  LOP3.LUT R2, R2, 0x7f, RZ, 0xc0, !PT ;  /* 0x0000007f02027812 */ /* 0x002fc800078ec0ff */
[----:B------:R-:W-:-:S05]  /*beb0*/  SHF.R.U32.HI R2, RZ, 0x3, R2 ;  /* 0x00000003ff027819 */ /* 0x000fca0000011602 */
[----:B------:R-:W-:Y:S01]  /*bec0*/  IMAD.IADD R5, R5, 0x1, -R2 ;  /* 0x0000000105057824 */ /* 0x000fe200078e0a02 */
[----:B------:R-:W-:Y:S06]  /*bed0*/  BRA.DIV UR4, `(.L_x_291) ;  /* 0x0000003a04587947 */ /* 0x000fec000b800000 */
[----:B------:R-:W1:Y:S01]  /*bee0*/  S2R R2, SR_TID.X ;  /* 0x0000000000027919 */ /* 0x000e620000002100 */
[----:B------:R-:W-:Y:S02]  /*bef0*/  LOP3.LUT P0, RZ, R29, 0x2, RZ, 0xc0, !PT ;  /* 0x000000021dff7812 */ /* 0x000fe4000780c0ff */
[----:B------:R-:W-:Y:S01]  /*bf00*/  LEA R4, R7, R22, 0x1 ;  /* 0x0000001607047211 */ /* 0x000fe200078e08ff */
[----:B------:R-:W2:Y:S01]  /*bf10*/  SHFL.IDX PT, R14, R23, RZ, 0x181f ;  /* 0x00181fff170e7589 */ /* 0x000ea200000e0000 */
[----:B------:R-:W-:-:S03]  /*bf20*/  ISETP.LT.OR P3, PT, R5, 0x1, !P0 ;  /* 0x000000010500780c */ /* 0x000fc60004761670 */
[----:B0-----:R-:W0:Y:S04]  /*bf30*/  SHFL.IDX PT, R3, R24, RZ, 0x181f ;  /* 0x00181fff18037589 */ /* 0x001e2800000e0000 */
[----:B------:R-:W-:Y:S04]  /*bf40*/  SHFL.IDX PT, R9, R23, 0x2, 0x181f ;  /* 0x00581f0017097f89 */ /* 0x000fe800000e0000 */
[----:B------:R-:W-:Y:S01]  /*bf50*/  SHFL.IDX PT, R7, R24, 0x2, 0x181f ;  /* 0x00581f0018077f89 */ /* 0x000fe200000e0000 */
[----:B-1----:R-:W-:Y:S01]  /*bf60*/  IMAD.SHL.U32 R8, R2, 0x8, RZ ;  /* 0x0000000802087824 */ /* 0x002fe200078e00ff */
[----:B------:R-:W-:-:S04]  /*bf70*/  LOP3.LUT R2, R29, 0x1, RZ, 0xc0, !PT ;  /* 0x000000011d027812 */ /* 0x000fc800078ec0ff */
[----:B------:R-:W-:Y:S02]  /*bf80*/  LOP3.LUT R8, R8, 0x38, RZ, 0xc0, !PT ;  /* 0x0000003808087812 */ /* 0x000fe400078ec0ff */
[----:B------:R-:W-:-:S03]  /*bf90*/  ISETP.NE.U32.AND P1, PT, R2, 0x1, PT ;  /* 0x000000010200780c */ /* 0x000fc60003f25070 */
[----:B------:R-:W-:Y:S01]  /*bfa0*/  IMAD.SHL.U32 R6, R8, 0x2, RZ ;  /* 0x0000000208067824 */ /* 0x000fe200078e00ff */
[----:B------:R-:W-:Y:S01]  /*bfb0*/  ISETP.LT.OR P2, PT, R5, 0x1, P1 ;  /* 0x000000010500780c */ /* 0x000fe20000f41670 */
[----:B------:R-:W-:Y:S03]  /*bfc0*/  SHFL.IDX PT, R8, R24, 0x1, 0x181f ;  /* 0x00381f0018087f89 */ /* 0x000fe600000e0000 */
[----:B--2---:R-:W-:Y:S02]  /*bfd0*/  IADD3 R2, P4, R14, R6, RZ ;  /* 0x000000060e027210 */ /* 0x004fe40007f9e0ff */
[----:B------:R-:W1:Y:S03]  /*bfe0*/  SHFL.IDX PT, R14, R23, 0x1, 0x181f ;  /* 0x00381f00170e7f89 */ /* 0x000e6600000e0000 */
[----:B0-----:R-:W-:-:S05]  /*bff0*/  IMAD.X R3, RZ, RZ, R3, P4 ;  /* 0x000000ffff037224 */ /* 0x001fca00020e0603 */
[----:B------:R-:W-:Y:S01]  /*c000*/  LDGSTS.E.BYPASS.LTC128B.128 [R4+0x400], desc[UR56][R2.64], !P2 ;  /* 0x0040000002047fae */ /* 0x000fe2000d101d78 */
[----:B------:R-:W-:-:S03]  /*c010*/  ISETP.LT.OR P2, PT, R5, 0x11, P1 ;  /* 0x000000110500780c */ /* 0x000fc60000f41670 */
[----:B------:R1:W-:Y:S01]  /*c020*/  LDGSTS.E.BYPASS.LTC128B.128 [R4+0x3400], desc[UR56][R2.64+0x80], !P3 ;  /* 0x0340008002047fae */ /* 0x0003e2000d901d78 */
[C---:B------:R-:W-:Y:S02]  /*c030*/  ISETP.LT.OR P3, PT, R5.reuse, 0x11, !P0 ;  /* 0x000000110500780c */ /* 0x040fe40004761670 */
[----:B-1----:R-:W-:Y:S02]  /*c040*/  IADD3 R2, P4, R14, R6, RZ ;  /* 0x000000060e027210 */ /* 0x002fe40007f9e0ff */
[----:B------:R-:W0:Y:S03]  /*c050*/  SHFL.IDX PT, R14, R23, 0x3, 0x181f ;  /* 0x00781f00170e7f89 */ /* 0x000e2600000e0000 */
[----:B------:R-:W-:Y:S02]  /*c060*/  IMAD.X R3, RZ, RZ, R8, P4 ;  /* 0x000000ffff037224 */ /* 0x000fe400020e0608 */
[----:B------:R-:W1:Y:S04]  /*c070*/  SHFL.IDX PT, R8, R24, 0x3, 0x181f ;  /* 0x00781f0018087f89 */ /* 0x000e6800000e0000 */
[----:B------:R-:W-:Y:S01]  /*c080*/  LDGSTS.E.BYPASS.LTC128B.128 [R4+0xc00], desc[UR56][R2.64], !P2 ;  /* 0x00c0000002047fae */ /* 0x000fe2000d101d78 */
[----:B------:R-:W-:-:S03]  /*c090*/  ISETP.LT.OR P2, PT, R5, 0x21, P1 ;  /* 0x000000210500780c */ /* 0x000fc60000f41670 */
[----:B------:R2:W-:Y:S01]  /*c0a0*/  LDGSTS.E.BYPASS.LTC128B.128 [R4+0x3c00], desc[UR56][R2.64+0x80], !P3 ;  /* 0x03c0008002047fae */ /* 0x0005e2000d901d78 */
[----:B------:R-:W-:Y:S02]  /*c0b0*/  ISETP.LT.OR P3, PT, R5, 0x21, !P0 ;  /* 0x000000210500780c */ /* 0x000fe40004761670 */
[----:B--2---:R-:W-:Y:S02]  /*c0c0*/  IADD3 R2, P4, R9, R6, RZ ;  /* 0x0000000609027210 */ /* 0x004fe40007f9e0ff */
[----:B------:R-:W2:Y:S03]  /*c0d0*/  SHFL.IDX PT, R9, R23, 0x4, 0x181f ;  /* 0x00981f0017097f89 */ /* 0x000ea600000e0000 */
[----:B------:R-:W-:Y:S02]  /*c0e0*/  IMAD.X R3, RZ, RZ, R7, P4 ;  /* 0x000000ffff037224 */ /* 0x000fe400020e0607 */
[----:B------:R-:W3:Y:S04]  /*c0f0*/  SHFL.IDX PT, R7, R24, 0x4, 0x181f ;  /* 0x00981f0018077f89 */ /* 0x000ee800000e0000 */
[----:B------:R-:W-:Y:S01]  /*c100*/  LDGSTS.E.BYPASS.LTC128B.128 [R4+0x1400], desc[UR56][R2.64], !P2 ;  /* 0x0140000002047fae */ /* 0x000fe2000d101d78 */
[----:B------:R-:W-:-:S03]  /*c110*/  ISETP.LT.OR P2, PT, R5, 0x31, P1 ;  /* 0x000000310500780c */ /* 0x000fc60000f41670 */
[----:B------:R0:W-:Y:S01]  /*c120*/  LDGSTS.E.BYPASS.LTC128B.128 [R4+0x4400], desc[UR56][R2.64+0x80], !P3 ;  /* 0x0440008002047fae */ /* 0x0001e2000d901d78 */
[----:B------:R-:W-:-:S03]  /*c130*/  ISETP.LT.OR P3, PT, R5, 0x31, !P0 ;  /* 0x000000310500780c */ /* 0x000fc60004761670 */
[----:B------:R-:W4:Y:S01]  /*c140*/  SHFL.IDX PT, R24, R24, 0x5, 0x181f ;  /* 0x00b81f0018187f89 */ /* 0x000f2200000e0000 */
[----:B0-----:R-:W-:-:S03]  /*c150*/  IADD3 R2, P4, R14, R6, RZ ;  /* 0x000000060e027210 */ /* 0x001fc60007f9e0ff */
[----:B------:R0:W0:Y:S02]  /*c160*/  SHFL.IDX PT, R14, R23, 0x5, 0x181f ;  /* 0x00b81f00170e7f89 */ /* 0x00002400000e0000 */
[----:B-1----:R-:W-:-:S05]  /*c170*/  IMAD.X R3, RZ, RZ, R8, P4 ;  /* 0x000000ffff037224 */ /* 0x002fca00020e0608 */
[----:B------:R-:W-:Y:S01]  /*c180*/  LDGSTS.E.BYPASS.LTC128B.128 [R4+0x1c00], desc[UR56][R2.64], !P2 ;  /* 0x01c0000002047fae */ /* 0x000fe2000d101d78 */
[----:B------:R-:W-:-:S03]  /*c190*/  ISETP.LT.OR P2, PT, R5, 0x41, P1 ;  /* 0x000000410500780c */ /* 0x000fc60000f41670 */
[----:B------:R2:W-:Y:S01]  /*c1a0*/  LDGSTS.E.BYPASS.LTC128B.128 [R4+0x4c00], desc[UR56][R2.64+0x80], !P3 ;  /* 0x04c0008002047fae */ /* 0x0005e2000d901d78 */
[----:B------:R-:W-:Y:S02]  /*c1b0*/  ISETP.LT.OR P3, PT, R5, 0x41, !P0 ;  /* 0x000000410500780c */ /* 0x000fe40004761670 */
[----:B--2---:R-:W-:-:S05]  /*c1c0*/  IADD3 R2, P4, R9, R6, RZ ;  /* 0x0000000609027210 */ /* 0x004fca0007f9e0ff */
[----:B---3--:R-:W-:-:S05]  /*c1d0*/  IMAD.X R3, RZ, RZ, R7, P4 ;  /* 0x000000ffff037224 */ /* 0x008fca00020e0607 */
[----:B------:R1:W-:Y:S04]  /*c1e0*/  LDGSTS.E.BYPASS.LTC128B.128 [R4+0x2400], desc[UR56][R2.64], !P2 ;  /* 0x0240000002047fae */ /* 0x0003e8000d101d78 */
[----:B0---4-:R1:W-:Y:S02]  /*c1f0*/  LDGSTS.E.BYPASS.LTC128B.128 [R4+0x5400], desc[UR56][R2.64+0x80], !P3 ;  /* 0x0540008002047fae */ /* 0x0113e4000d901d78 */
.L_x_402:
[C---:B------:R-:W-:Y:S02]  /*c200*/  ISETP.LT.OR P1, PT, R5.reuse, 0x51, P1 ;  /* 0x000000510500780c */ /* 0x040fe40000f21670 */
[----:B------:R-:W-:Y:S02]  /*c210*/  ISETP.LT.OR P0, PT, R5, 0x51, !P0 ;  /* 0x000000510500780c */ /* 0x000fe40004701670 */
[----:B-1----:R-:W-:-:S05]  /*c220*/  IADD3 R2, P2, R14, R6, RZ ;  /* 0x000000060e027210 */ /* 0x002fca0007f5e0ff */
[----:B------:R-:W-:-:S05]  /*c230*/  IMAD.X R3, RZ, RZ, R24, P2 ;  /* 0x000000ffff037224 */ /* 0x000fca00010e0618 */
[----:B------:R-:W-:Y:S01]  /*c240*/  @!PT LDS RZ, [RZ] ;  /* 0x00000000fffff984 */ /* 0x000fe20000000800 */
[----:B------:R-:W-:Y:S01]  /*c250*/  @!PT LDS RZ, [RZ] ;  /* 0x00000000fffff984 */ /* 0x000fe20000000800 */
[----:B------:R-:W-:Y:S01]  /*c260*/  @!PT LDS RZ, [RZ] ;  /* 0x00000000fffff984 */ /* 0x000fe20000000800 */
[----:B------:R0:W-:Y:S04]  /*c270*/  LDGSTS.E.BYPASS.LTC128B.128 [R4+0x2c00], desc[UR56][R2.64], !P1 ;  /* 0x02c0000002047fae */ /* 0x0001e8000c901d78 */
[----:B------:R0:W-:Y:S01]  /*c280*/  LDGSTS.E.BYPASS.LTC128B.128 [R4+0x5c00], desc[UR56][R2.64+0x80], !P0 ;  /* 0x05c0008002047fae */ /* 0x0001e2000c101d78 */
[----:B------:R-:W-:Y:S01]  /*c290*/  PLOP3.LUT P0, PT, PT, PT, PT, 0x80, 0x0 ;  /* 0x000000000000781c */ /* 0x000fe20003f0f070 */
[----:B------:R-:W-:-:S12]  /*c2a0*/  NOP ;  /* 0x0000000000007918 */ /* 0x000fd80000000000 */
.L_x_292:
[----:B------:R-:W-:Y:S02]  /*c2b0*/  PLOP3.LUT P1, PT, P1, P0, PT, 0xa2, 0x0 ;  /* 0x000000000000781c */ /* 0x000fe40000f21472 */
[----:B------:R-:W-:-:S08]  /*c2c0*/  @P0 R2UR P1, UR4, R0 ;  /* 0x00000000000402ca */ /* 0x000fd00000020000 */
[----:B------:R-:W-:-:S05]  /*c2d0*/  @P0 PLOP3.LUT P0, PT, P1, PT, PT, 0x80, 0x0 ;  /* 0x000000000000081c */ /* 0x000fca0000f0f070 */
[----:B------:R-:W-:Y:S01]  /*c2e0*/  @!P1 SYNCS.ARRIVE.TRANS64.RED.A0T1 RZ, [UR4+0x2a850], RZ ;  /* 0x02a850ffffff99a7 */ /* 0x000fe20008200404 */
[----:B------:R-:W-:Y:S07]  /*c2f0*/  @!P1 ARRIVES.LDGSTSBAR.64.TRANSCNT [UR4+0x2a850] ;  /* 0x02a85000ff0099b0 */ /* 0x000fee0008000a84 */
[----:B------:R-:W-:Y:S05]  /*c300*/  @P0 BRA.U.ANY `(.L_x_292) ;  /* 0xfffffffd00e80947 */ /* 0x000fea000393ffff */
[----:B------:R-:W-:Y:S01]  /*c310*/  NOP ;  /* 0x0000000000007918 */ /* 0x000fe20000000000 */
[----:B0-----:R-:W2:Y:S02]  /*c320*/  LDL R2, [R1+0x20] ;  /* 0x0000200001027983 */ /* 0x001ea40000100800 */
[----:B--2---:R-:W-:-:S13]  /*c330*/  ISETP.NE.AND P2, PT, R2, 0x3, PT ;  /* 0x000000030200780c */ /* 0x004fda0003f45270 */
[----:B------:R-:W-:Y:S05]  /*c340*/  @!P2 BRA `(.L_x_293) ;  /* 0x000000000004a947 */ /* 0x000fea0003800000 */
[----:B------:R-:W-:Y:S01]  /*c350*/  BPT.TRAP 0x1 ;  /* 0x000000040000795c */ /* 0x000fe20000300000 */
.L_x_293:
[----:B------:R0:W-:Y:S01]  /*c360*/  SYNCS.ARRIVE.TRANS64.A1T0 RZ, [R0+URZ+0x2a850], RZ ;  /* 0x02a850ff00ff79a7 */ /* 0x0001e2000810003f */
[----:B------:R-:W-:-:S04]  /*c370*/  IADD3 R27, R27, 0x1, RZ ;  /* 0x000000011b1b7810 */ /* 0x000fc80007ffe0ff */
[----:B------:R-:W-:-:S04]  /*c380*/  ISETP.NE.AND P0, PT, R27, 0x2, PT ;  /* 0x000000021b00780c */ /* 0x000fc80003f05270 */
[----:B------:R-:W-:Y:S02]  /*c390*/  SEL R3, RZ, 0x1, P0 ;  /* 0x00000001ff037807 */ /* 0x000fe40000000000 */
[----:B------:R-:W-:Y:S02]  /*c3a0*/  SEL R27, R27, RZ, P0 ;  /* 0x000000ff1b1b7207 */ /* 0x000fe40000000000 */
[----:B0-----:R-:W-:-:S07]  /*c3b0*/  LOP3.LUT R28, R28, R3, RZ, 0x3c, !PT ;  /* 0x000000031c1c7212 */ /* 0x001fce00078e3cff */
.L_x_250:
[----:B------:R-:W-:Y:S05]  /*c3c0*/  BSYNC B7 ;  /* 0x0000000000077941 */ /* 0x000fea0003800000 */
.L_x_248:
[----:B------:R-:W-:-:S13]  /*c3d0*/  LOP3.LUT P0, RZ, R25, 0x80, RZ, 0xc0, !PT ;  /* 0x0000008019ff7812 */ /* 0x000fda000780c0ff */
[----:B------:R-:W-:Y:S05]  /*c3e0*/  @!P0 BRA `(.L_x_294) ;  /* 0x0000000000248947 */ /* 0x000fea0003800000 */
[----:B------:R-:W-:Y:S05]  /*c3f0*/  WARPSYNC.ALL ;  /* 0x0000000000007948 */ /* 0x000fea0003800000 */
[----:B------:R-:W1:Y:S08]  /*c400*/  S2UR UR5, SR_CgaCtaId ;  /* 0x00000000000579c3 */ /* 0x000e700000008800 */
[----:B------:R-:W-:Y:S06]  /*c410*/  BAR.SYNC.DEFER_BLOCKING 0x5, 0x180 ;  /* 0x0146000000007b1d */ /* 0x000fec0000010000 */
[----:B------:R-:W-:-:S02]  /*c420*/  UMOV UR4, 0x400 ;  /* 0x0000040000047882 */ /* 0x000fc40000000000 */
[----:B-1----:R-:W-:-:S06]  /*c430*/  ULEA UR4, UR5, UR4, 0x18 ;  /* 0x0000000405047291 */ /* 0x002fcc000f8ec03f */
[----:B------:R-:W-:-:S05]  /*c440*/  IMAD.U32 R22, RZ, RZ, UR4 ;  /* 0x00000004ff167e24 */ /* 0x000fca000f8e00ff */
[----:B------:R1:W2:Y:S01]  /*c450*/  LDS.128 R16, [R22+0x2a8d0] ;  /* 0x02a8d00016107984 */ /* 0x0002a20000000c00 */
[----:B------:R-:W-:Y:S06]  /*c460*/  BAR.ARV 0x4, 0x180 ;  /* 0x0106000000007b1d */ /* 0x000fec0000002000 */
[----:B------:R-:W-:Y:S05]  /*c470*/  BRA `(.L_x_295) ;  /* 0x0000000800407947 */ /* 0x000fea0003800000 */
.L_x_294:
[----:B------:R-:W1:Y:S01]  /*c480*/  S2R R0, SR_TID.X ;  /* 0x0000000000007919 */ /* 0x000e620000002100 */
[----:B------:R-:W-:Y:S01]  /*c490*/  UMOV UR4, 0xffffffff ;  /* 0xffffffff00047882 */ /* 0x000fe20000000000 */
[----:B-1----:R-:W-:-:S04]  /*c4a0*/  LOP3.LUT R8, R0, 0x1f, RZ, 0xc0, !PT ;  /* 0x0000001f00087812 */ /* 0x002fc800078ec0ff */
[----:B------:R-:W-:Y:S01]  /*c4b0*/  ISETP.NE.AND P0, PT, R8, 0x1f, PT ;  /* 0x0000001f0800780c */ /* 0x000fe20003f05270 */
[----:B------:R-:W-:-:S12]  /*c4c0*/  BRA.DIV UR4, `(.L_x_296) ;  /* 0x0000003a04c87947 */ /* 0x000fd8000b800000 */
[----:B------:R-:W-:Y:S01]  /*c4d0*/  IMAD.IADD R5, R19, 0x1, R8 ;  /* 0x0000000113057824 */ /* 0x000fe200078e0208 */
[----:B------:R-:W-:-:S04]  /*c4e0*/  ULDC UR4, c[0x0][0xc3c] ;  /* 0x00030f0000047ab9 */ /* 0x000fc80000000800 */
[----:B------:R-:W-:-:S13]  /*c4f0*/  ISETP.GE.OR P1, PT, R5, UR4, !P0 ;  /* 0x0000000405007c0c */ /* 0x000fda000c726670 */
[----:B------:R-:W1:Y:S02]  /*c500*/  @!P1 LDC.64 R2, c[0x0][0xc80] ;  /* 0x00032000ff029b82 */ /* 0x000e640000000a00 */
[----:B-1----:R-:W-:-:S06]  /*c510*/  @!P1 IMAD.WIDE R2, R5, 0x4, R2 ;  /* 0x0000000405029825 */ /* 0x002fcc00078e0202 */
[----:B------:R-:W2:Y:S01]  /*c520*/  @!P1 LDG.E R2, desc[UR56][R2.64] ;  /* 0x0000003802029981 */ /* 0x000ea2000c1e1900 */
[----:B------:R-:W-:Y:S01]  /*c530*/  IMAD.MOV.U32 R4, RZ, RZ, RZ ;  /* 0x000000ffff047224 */ /* 0x000fe200078e00ff */
[C---:B------:R-:W-:Y:S02]  /*c540*/  ISETP.GE.U32.AND P2, PT, R8.reuse, 0x2, PT ;  /* 0x000000020800780c */ /* 0x040fe40003f46070 */
[C---:B------:R-:W-:Y:S01]  /*c550*/  ISETP.GE.U32.AND P3, PT, R8.reuse, 0x4, PT ;  /* 0x000000040800780c */ /* 0x040fe20003f66070 */
[----:B------:R-:W-:Y:S01]  /*c560*/  SHFL.IDX PT, R0, R16, 0x1, 0x1f ;  /* 0x00201f0010007f89 */ /* 0x000fe200000e0000 */
[C---:B------:R-:W-:Y:S02]  /*c570*/  ISETP.GE.U32.AND P4, PT, R8.reuse, 0x8, PT ;  /* 0x000000080800780c */ /* 0x040fe40003f86070 */
[C---:B------:R-:W-:Y:S01]  /*c580*/  ISETP.GE.U32.AND P5, PT, R8.reuse, 0x10, PT ;  /* 0x000000100800780c */ /* 0x040fe20003fa6070 */
[----:B--2---:R-:W-:Y:S01]  /*c590*/  @!P1 IMAD.MOV.U32 R4, RZ, RZ, R2 ;  /* 0x000000ffff049224 */ /* 0x004fe200078e0002 */
[----:B------:R-:W-:-:S04]  /*c5a0*/  ISETP.NE.AND P1, PT, R8, RZ, PT ;  /* 0x000000ff0800720c */ /* 0x000fc80003f25270 */
[----:B------:R-:W1:Y:S02]  /*c5b0*/  SHFL.UP PT, R14, R4, 0x1, RZ ;  /* 0x04200000040e7989 */ /* 0x000e6400000e00ff */
[----:B-1----:R-:W-:-:S05]  /*c5c0*/  SEL R5, R14, RZ, P1 ;  /* 0x000000ff0e057207 */ /* 0x002fca0000800000 */
[----:B------:R-:W-:Y:S02]  /*c5d0*/  IMAD.IADD R6, R4, 0x1, R5 ;  /* 0x0000000104067824 */ /* 0x000fe400078e0205 */
[----:B------:R-:W-:Y:S04]  /*c5e0*/  SHFL.IDX PT, R5, R16, RZ, 0x1f ;  /* 0x00001fff10057589 */ /* 0x000fe800000e0000 */
[----:B------:R-:W1:Y:S02]  /*c5f0*/  SHFL.UP PT, R14, R6, 0x2, RZ ;  /* 0x04400000060e7989 */ /* 0x000e6400000e00ff */
[----:B-1----:R-:W-:-:S04]  /*c600*/  SEL R7, R14, RZ, P2 ;  /* 0x000000ff0e077207 */ /* 0x002fc80001000000 */
[----:B------:R-:W-:-:S05]  /*c610*/  IADD3 R7, R6, R7, RZ ;  /* 0x0000000706077210 */ /* 0x000fca0007ffe0ff */
[----:B------:R-:W1:Y:S02]  /*c620*/  SHFL.UP PT, R14, R7, 0x4, RZ ;  /* 0x04800000070e7989 */ /* 0x000e6400000e00ff */
[----:B-1----:R-:W-:-:S05]  /*c630*/  SEL R2, R14, RZ, P3 ;  /* 0x000000ff0e027207 */ /* 0x002fca0001800000 */
[----:B------:R-:W-:-:S05]  /*c640*/  IMAD.IADD R2, R7, 0x1, R2 ;  /* 0x0000000107027824 */ /* 0x000fca00078e0202 */
[----:B------:R-:W1:Y:S02]  /*c650*/  SHFL.UP PT, R14, R2, 0x8, RZ ;  /* 0x05000000020e7989 */ /* 0x000e6400000e00ff */
[----:B-1----:R-:W-:-:S05]  /*c660*/  SEL R3, R14, RZ, P4 ;  /* 0x000000ff0e037207 */ /* 0x002fca0002000000 */
[----:B------:R-:W-:-:S05]  /*c670*/  IMAD.IADD R3, R2, 0x1, R3 ;  /* 0x0000000102037824 */ /* 0x000fca00078e0203 */
[----:B------:R-:W1:Y:S02]  /*c680*/  SHFL.UP PT, R14, R3, 0x10, RZ ;  /* 0x06000000030e7989 */ /* 0x000e6400000e00ff */
[----:B-1----:R-:W-:-:S05]  /*c690*/  SEL R6, R14, RZ, P5 ;  /* 0x000000ff0e067207 */ /* 0x002fca0002800000 */
[----:B------:R-:W-:-:S05]  /*c6a0*/  IMAD.IADD R6, R3, 0x1, R6 ;  /* 0x0000000103067824 */ /* 0x000fca00078e0206 */
[----:B------:R1:W2:Y:S02]  /*c6b0*/  SHFL.IDX PT, R14, R6, 0x1f, 0x1f ;  /* 0x03e01f00060e7f89 */ /* 0x0002a400000e0000 */
.L_x_412:
[----:B------:R-:W-:Y:S02]  /*c6c0*/  ULDC UR4, c[0x0][0xc38] ;  /* 0x00030e0000047ab9 */ /* 0x000fe40000000800 */
[----:B------:R-:W-:-:S04]  /*c6d0*/  IMAD.U32 R7, RZ, RZ, UR4 ;  /* 0x00000004ff077e24 */ /* 0x000fc8000f8e00ff */
[----:B--2---:R-:W-:-:S04]  /*c6e0*/  IMAD R3, R14, R7, RZ ;  /* 0x000000070e037224 */ /* 0x004fc800078e02ff */
[----:B------:R-:W-:-:S05]  /*c6f0*/  IMAD.IADD R8, R0, 0x1, R3 ;  /* 0x0000000100087824 */ /* 0x000fca00078e0203 */
[----:B------:R-:W-:-:S13]  /*c700*/  ISETP.GT.AND P6, PT, R8, R5, PT ;  /* 0x000000050800720c */ /* 0x000fda0003fc4270 */
[----:B------:R-:W-:Y:S05]  /*c710*/  @P6 BRA `(.L_x_297) ;  /* 0x00000000009c6947 */ /* 0x000fea0003800000 */
.L_x_302:
[----:B------:R-:W2:Y:S01]  /*c720*/  LDC R0, c[0x0][0xc3c] ;  /* 0x00030f00ff007b82 */ /* 0x000ea20000000800 */
[----:B------:R-:W-:-:S04]  /*c730*/  IADD3 R19, R19, 0x1f, RZ ;  /* 0x0000001f13137810 */ /* 0x000fc80007ffe0ff */
[----:B--2---:R-:W-:-:S13]  /*c740*/  ISETP.GE.AND P6, PT, R19, R0, PT ;  /* 0x000000001300720c */ /* 0x004fda0003fc6270 */
[----:B------:R-:W-:Y:S05]  /*c750*/  @P6 BRA `(.L_x_298) ;  /* 0x0000000400446947 */ /* 0x000fea0003800000 */
[----:B------:R-:W2:Y:S01]  /*c760*/  S2R R2, SR_TID.X ;  /* 0x0000000000027919 */ /* 0x000ea20000002100 */
[----:B------:R-:W-:Y:S01]  /*c770*/  BSSY B0, `(.L_x_299) ;  /* 0x0000009000007945 */ /* 0x000fe20003800000 */
[----:B------:R-:W-:Y:S01]  /*c780*/  IMAD.MOV.U32 R4, RZ, RZ, RZ ;  /* 0x000000ffff047224 */ /* 0x000fe200078e00ff */
[----:B--2---:R-:W-:-:S05]  /*c790*/  LOP3.LUT R2, R2, 0x1f, RZ, 0xc0, !PT ;  /* 0x0000001f02027812 */ /* 0x004fca00078ec0ff */
[----:B------:R-:W-:-:S05]  /*c7a0*/  IMAD.IADD R7, R19, 0x1, R2 ;  /* 0x0000000113077824 */ /* 0x000fca00078e0202 */
[----:B------:R-:W-:-:S13]  /*c7b0*/  ISETP.GE.OR P6, PT, R7, R0, !P0 ;  /* 0x000000000700720c */ /* 0x000fda00047c6670 */
[----:B------:R-:W-:Y:S05]  /*c7c0*/  @P6 BRA `(.L_x_300) ;  /* 0x00000000000c6947 */ /* 0x000fea0003800000 */
[----:B------:R-:W2:Y:S02]  /*c7d0*/  LDC.64 R2, c[0x0][0xc80] ;  /* 0x00032000ff027b82 */ /* 0x000ea40000000a00 */
[----:B--2---:R-:W-:-:S05]  /*c7e0*/  IMAD.WIDE R2, R7, 0x4, R2 ;  /* 0x0000000407027825 */ /* 0x004fca00078e0202 */
[----:B------:R2:W5:Y:S02]  /*c7f0*/  LDG.E R4, desc[UR56][R2.64] ;  /* 0x0000003802047981 */ /* 0x000564000c1e1900 */
.L_x_300:
[----:B------:R-:W-:Y:S05]  /*c800*/  BSYNC B0 ;  /* 0x0000000000007941 */ /* 0x000fea0003800000 */
.L_x_299:
[----:B------:R-:W-:-:S03]  /*c810*/  UMOV UR4, 0xffffffff ;  /* 0xffffffff00047882 */ /* 0x000fc60000000000 */
[----:B------:R-:W-:Y:S05]  /*c820*/  BRA.DIV UR4, `(.L_x_301) ;  /* 0x0000003e04147947 */ /* 0x000fea000b800000 */
[----:B-----5:R-:W3:Y:S02]  /*c830*/  SHFL.UP PT, R14, R4, 0x1, RZ ;  /* 0x04200000040e7989 */ /* 0x020ee400000e00ff */
[----:B---3--:R-:W-:-:S05]  /*c840*/  SEL R13, R14, RZ, P1 ;  /* 0x000000ff0e0d7207 */ /* 0x008fca0000800000 */
[----:B------:R-:W-:-:S05]  /*c850*/  IMAD.IADD R13, R4, 0x1, R13 ;  /* 0x00000001040d7824 */ /* 0x000fca00078e020d */
[----:B------:R-:W3:Y:S02]  /*c860*/  SHFL.UP PT, R14, R13, 0x2, RZ ;  /* 0x044000000d0e7989 */ /* 0x000ee400000e00ff */
[----:B---3--:R-:W-:-:S05]  /*c870*/  SEL R0, R14, RZ, P2 ;  /* 0x000000ff0e007207 */ /* 0x008fca0001000000 */
[----:B------:R-:W-:-:S05]  /*c880*/  IMAD.IADD R0, R13, 0x1, R0 ;  /* 0x000000010d007824 */ /* 0x000fca00078e0200 */
[----:B------:R-:W2:Y:S02]  /*c890*/  SHFL.UP PT, R14, R0, 0x4, RZ ;  /* 0x04800000000e7989 */ /* 0x000ea400000e00ff */
[----:B--2---:R-:W-:-:S05]  /*c8a0*/  SEL R3, R14, RZ, P3 ;  /* 0x000000ff0e037207 */ /* 0x004fca0001800000 */
[----:B------:R-:W-:-:S05]  /*c8b0*/  IMAD.IADD R2, R0, 0x1, R3 ;  /* 0x0000000100027824 */ /* 0x000fca00078e0203 */
[----:B------:R-:W2:Y:S02]  /*c8c0*/  SHFL.UP PT, R14, R2, 0x8, RZ ;  /* 0x05000000020e7989 */ /* 0x000ea400000e00ff */
[----:B--2---:R-:W-:-:S04]  /*c8d0*/  SEL R3, R14, RZ, P4 ;  /* 0x000000ff0e037207 */ /* 0x004fc80002000000 */
[----:B------:R-:W-:-:S05]  /*c8e0*/  IADD3 R3, R2, R3, RZ ;  /* 0x0000000302037210 */ /* 0x000fca0007ffe0ff */
[----:B------:R-:W1:Y:S02]  /*c8f0*/  SHFL.UP PT, R14, R3, 0x10, RZ ;  /* 0x06000000030e7989 */ /* 0x000e6400000e00ff */
[----:B-1----:R-:W-:-:S05]  /*c900*/  SEL R6, R14, RZ, P5 ;  /* 0x000000ff0e067207 */ /* 0x002fca0002800000 */
[----:B------:R-:W-:-:S05]  /*c910*/  IMAD.IADD R6, R3, 0x1, R6 ;  /* 0x0000000103067824 */ /* 0x000fca00078e0206 */
[----:B------:R1:W2:Y:S02]  /*c920*/  SHFL.IDX PT, R14, R6, 0x1f, 0x1f ;  /* 0x03e01f00060e7f89 */ /* 0x0002a400000e0000 */
.L_x_420:
[----:B------:R-:W-:Y:S02]  /*c930*/  ULDC UR4, c[0x0][0xc38] ;  /* 0x00030e0000047ab9 */ /* 0x000fe40000000800 */
[----:B------:R-:W-:-:S04]  /*c940*/  IMAD.U32 R7, RZ, RZ, UR4 ;  /* 0x00000004ff077e24 */ /* 0x000fc8000f8e00ff */
[----:B--2---:R-:W-:-:S04]  /*c950*/  IMAD R3, R14, R7, RZ ;  /* 0x000000070e037224 */ /* 0x004fc800078e02ff */
[----:B------:R-:W-:-:S05]  /*c960*/  IMAD.IADD R8, R3, 0x1, R8 ;  /* 0x0000000103087824 */ /* 0x000fca00078e0208 */
[----:B------:R-:W-:-:S13]  /*c970*/  ISETP.GT.AND P6, PT, R8, R5, PT ;  /* 0x000000050800720c */ /* 0x000fda0003fc4270 */
[----:B------:R-:W-:Y:S05]  /*c980*/  @!P6 BRA `(.L_x_302) ;  /* 0xfffffffc0064e947 */ /* 0x000fea000383ffff */
.L_x_297:
[----:B------:R-:W-:Y:S01]  /*c990*/  IMAD.IADD R8, R8, 0x1, -R3 ;  /* 0x0000000108087824 */ /* 0x000fe200078e0a03 */
[----:B------:R-:W-:-:S03]  /*c9a0*/  UMOV UR4, 0xffffffff ;  /* 0xffffffff00047882 */ /* 0x000fc60000000000 */
[----:B------:R-:W-:-:S05]  /*c9b0*/  IMAD R0, R6, R7, R8 ;  /* 0x0000000706007224 */ /* 0x000fca00078e0208 */
[----:B------:R-:W-:Y:S01]  /*c9c0*/  ISETP.GT.AND P6, PT, R0, R5, PT ;  /* 0x000000050000720c */ /* 0x000fe20003fc4270 */
[----:B------:R-:W-:-:S12]  /*c9d0*/  BRA.DIV UR4, `(.L_x_303) ;  /* 0x0000003e04647947 */ /* 0x000fd8000b800000 */
[----:B------:R-:W-:-:S04]  /*c9e0*/  VOTE.ANY R2, PT, !P6 ;  /* 0x0000000000027806 */ /* 0x000fc800070e0100 */
[----:B------:R-:W2:Y:S02]  /*c9f0*/  POPC R0, R2 ;  /* 0x0000000200007309 */ /* 0x000ea40000000000 */
[----:B--2---:R2:W3:Y:S02]  /*ca00*/  SHFL.IDX PT, R4, R4, R0, 0x1f ;  /* 0x00001f0004047589 */ /* 0x0044e400000e0000 */
.L_x_424:
[----:B------:R-:W-:Y:S01]  /*ca10*/  ISETP.NE.AND P0, PT, R2, RZ, PT ;  /* 0x000000ff0200720c */ /* 0x000fe20003f05270 */
[----:B------:R-:W-:-:S12]  /*ca20*/  IMAD.MOV.U32 R14, RZ, RZ, RZ ;  /* 0x000000ffff0e7224 */ /* 0x000fd800078e00ff */
[----:B------:R-:W-:Y:S05]  /*ca30*/  @!P0 BRA `(.L_x_304) ;  /* 0x0000000000108947 */ /* 0x000fea0003800000 */
[----:B------:R-:W-:Y:S01]  /*ca40*/  UMOV UR4, 0xffffffff ;  /* 0xffffffff00047882 */ /* 0x000fe20000000000 */
[----:B------:R-:W-:Y:S02]  /*ca50*/  IADD3 R12, R0, -0x1, RZ ;  /* 0xffffffff000c7810 */ /* 0x000fe40007ffe0ff */
[----:B------:R-:W-:Y:S05]  /*ca60*/  BRA.DIV UR4, `(.L_x_305) ;  /* 0x0000003e04887947 */ /* 0x000fea000b800000 */
[----:B------:R4:W0:Y:S02]  /*ca70*/  SHFL.IDX PT, R14, R6, R12, 0x1f ;  /* 0x00001f0c060e7589 */ /* 0x00082400000e0000 */
.L_x_304:
[----:B-1-34-:R-:W-:Y:S01]  /*ca80*/  IABS R6, R4 ;  /* 0x0000000400067213 */ /* 0x01afe20000000000 */
[----:B0-----:R-:W-:Y:S02]  /*ca90*/  IMAD R16, R14, R7, R8 ;  /* 0x000000070e107224 */ /* 0x001fe400078e0208 */
[----:B------:R-:W-:Y:S01]  /*caa0*/  IMAD.IADD R19, R0, 0x1, R19 ;  /* 0x0000000100137824 */ /* 0x000fe200078e0213 */
[----:B------:R-:W0:Y:S08]  /*cab0*/  I2F.RP R9, R6 ;  /* 0x0000000600097306 */ /* 0x000e300000209400 */
[----:B0-----:R-:W0:Y:S02]  /*cac0*/  MUFU.RCP R9, R9 ;  /* 0x0000000900097308 */ /* 0x001e240000001000 */
[----:B0-----:R-:W-:-:S06]  /*cad0*/  VIADD R2, R9, 0xffffffe ;  /* 0x0ffffffe09027836 */ /* 0x001fcc0000000000 */
[----:B------:R0:W1:Y:S02]  /*cae0*/  F2I.FTZ.U32.TRUNC.NTZ R3, R2 ;  /* 0x0000000200037305 */ /* 0x000064000021f000 */
[----:B0-----:R-:W-:Y:S02]  /*caf0*/  IMAD.MOV.U32 R2, RZ, RZ, RZ ;  /* 0x000000ffff027224 */ /* 0x001fe400078e00ff */
[----:B-1----:R-:W-:-:S04]  /*cb00*/  IMAD.MOV R7, RZ, RZ, -R3 ;  /* 0x000000ffff077224 */ /* 0x002fc800078e0a03 */
[----:B------:R-:W-:-:S04]  /*cb10*/  IMAD R7, R7, R6, RZ ;  /* 0x0000000607077224 */ /* 0x000fc800078e02ff */
[----:B------:R-:W-:-:S04]  /*cb20*/  IMAD.HI.U32 R3, R3, R7, R2 ;  /* 0x0000000703037227 */ /* 0x000fc800078e0002 */
[----:B------:R-:W-:Y:S01]  /*cb30*/  IMAD.IADD R7, R5, 0x1, -R16 ;  /* 0x0000000105077824 */ /* 0x000fe200078e0a10 */
[----:B------:R-:W-:-:S04]  /*cb40*/  IABS R5, R4 ;  /* 0x0000000400057213 */ /* 0x000fc80000000000 */
[----:B------:R-:W-:Y:S01]  /*cb50*/  IABS R2, R7 ;  /* 0x0000000700027213 */ /* 0x000fe20000000000 */
[----:B------:R-:W-:-:S04]  /*cb60*/  IMAD.MOV R5, RZ, RZ, -R5 ;  /* 0x000000ffff057224 */ /* 0x000fc800078e0a05 */
[----:B------:R-:W-:-:S04]  /*cb70*/  IMAD.HI.U32 R3, R3, R2, RZ ;  /* 0x0000000203037227 */ /* 0x000fc800078e00ff */
[----:B------:R-:W-:Y:S01]  /*cb80*/  IMAD R5, R3, R5, R2 ;  /* 0x0000000503057224 */ /* 0x000fe200078e0202 */
[----:B------:R-:W-:-:S04]  /*cb90*/  LOP3.LUT R2, R7, R4, RZ, 0x3c, !PT ;  /* 0x0000000407027212 */ /* 0x000fc800078e3cff */
[----:B------:R-:W-:Y:S02]  /*cba0*/  ISETP.GT.U32.AND P1, PT, R6, R5, PT ;  /* 0x000000050600720c */ /* 0x000fe40003f24070 */
[----:B------:R-:W-:-:S11]  /*cbb0*/  ISETP.GE.AND P2, PT, R2, RZ, PT ;  /* 0x000000ff0200720c */ /* 0x000fd60003f46270 */
[-C--:B------:R-:W-:Y:S01]  /*cbc0*/  @!P1 IADD3 R5, R5, -R6.reuse, RZ ;  /* 0x8000000605059210 */ /* 0x080fe20007ffe0ff */
[----:B------:R-:W-:Y:S01]  /*cbd0*/  @!P1 VIADD R3, R3, 0x1 ;  /* 0x0000000103039836 */ /* 0x000fe20000000000 */
[----:B------:R-:W-:Y:S02]  /*cbe0*/  ISETP.NE.AND P1, PT, R4, RZ, PT ;  /* 0x000000ff0400720c */ /* 0x000fe40003f25270 */
[----:B------:R-:W-:-:S13]  /*cbf0*/  ISETP.GE.U32.AND P0, PT, R5, R6, PT ;  /* 0x000000060500720c */ /* 0x000fda0003f06070 */
[----:B------:R-:W-:-:S04]  /*cc00*/  @P0 VIADD R3, R3, 0x1 ;  /* 0x0000000103030836 */ /* 0x000fc80000000000 */
[----:B------:R-:W-:Y:S01]  /*cc10*/  @!P2 IMAD.MOV R3, RZ, RZ, -R3 ;  /* 0x000000ffff03a224 */ /* 0x000fe200078e0a03 */
[----:B------:R-:W-:-:S04]  /*cc20*/  @!P1 LOP3.LUT R3, RZ, R4, RZ, 0x33, !PT ;  /* 0x00000004ff039212 */ /* 0x000fc800078e33ff */
[----:B------:R-:W-:Y:S01]  /*cc30*/  MOV R18, R3 ;  /* 0x0000000300127202 */ /* 0x000fe20000000f00 */
[----:B------:R-:W-:-:S04]  /*cc40*/  IMAD.MOV R17, RZ, RZ, -R3 ;  /* 0x000000ffff117224 */ /* 0x000fc800078e0a03 */
[----:B------:R-:W-:Y:S01]  /*cc50*/  IMAD R17, R4, R17, R7 ;  /* 0x0000001104117224 */ /* 0x000fe200078e0207 */
[----:B------:R-:W-:Y:S06]  /*cc60*/  BRA `(.L_x_306) ;  /* 0x00000000001c7947 */ /* 0x000fec0003800000 */
.L_x_298:
[----:B------:R-:W-:Y:S01]  /*cc70*/  UMOV UR4, URZ ;  /* 0x0000003f00047c82 */ /* 0x000fe20008000000 */
[----:B------:R-:W-:Y:S01]  /*cc80*/  UMOV UR5, URZ ;  /* 0x0000003f00057c82 */ /* 0x000fe20008000000 */
[----:B------:R-:W-:Y:S01]  /*cc90*/  ULDC UR6, c[0x0][0xc3c] ;  /* 0x00030f0000067ab9 */ /* 0x000fe20000000800 */
[----:B------:R-:W-:Y:S02]  /*cca0*/  IMAD.MOV.U32 R16, RZ, RZ, R5 ;  /* 0x000000ffff107224 */ /* 0x000fe400078e0005 */
[----:B------:R-:W-:Y:S02]  /*ccb0*/  IMAD.U32 R17, RZ, RZ, UR4 ;  /* 0x00000004ff117e24 */ /* 0x000fe4000f8e00ff */
[----:B------:R-:W-:Y:S02]  /*ccc0*/  IMAD.U32 R18, RZ, RZ, UR5 ;  /* 0x00000005ff127e24 */ /* 0x000fe4000f8e00ff */
[----:B------:R-:W-:-:S07]  /*ccd0*/  IMAD.U32 R19, RZ, RZ, UR6 ;  /* 0x00000006ff137e24 */ /* 0x000fce000f8e00ff */
.L_x_306:
[----:B--2---:R-:W2:Y:S01]  /*cce0*/  S2R R0, SR_TID.X ;  /* 0x0000000000007919 */ /* 0x004ea20000002100 */
[----:B------:R-:W-:Y:S05]  /*ccf0*/  WARPSYNC.ALL ;  /* 0x0000000000007948 */ /* 0x000fea0003800000 */
[----:B------:R-:W-:Y:S01]  /*cd00*/  BAR.SYNC.DEFER_BLOCKING 0x4, 0x180 ;  /* 0x0106000000007b1d */ /* 0x000fe20000010000 */
[----:B--2---:R-:W-:-:S04]  /*cd10*/  LOP3.LUT R0, R0, 0x1f, RZ, 0xc0, !PT ;  /* 0x0000001f00007812 */ /* 0x004fc800078ec0ff */
[----:B------:R-:W-:-:S13]  /*cd20*/  ISETP.NE.AND P0, PT, R0, RZ, PT ;  /* 0x000000ff0000720c */ /* 0x000fda0003f05270 */
[----:B------:R-:W2:Y:S01]  /*cd30*/  @!P0 S2R R3, SR_CgaCtaId ;  /* 0x0000000000038919 */ /* 0x000ea20000008800 */
[----:B------:R-:W-:-:S04]  /*cd40*/  @!P0 MOV R0, 0x400 ;  /* 0x0000040000008802 */ /* 0x000fc80000000f00 */
[----:B--2---:R-:W-:-:S05]  /*cd50*/  @!P0 LEA R22, R3, R0, 0x18 ;  /* 0x0000000003168211 */ /* 0x004fca00078ec0ff */
[----:B------:R3:W-:Y:S01]  /*cd60*/  @!P0 STS.128 [R22+0x2a8d0], R16 ;  /* 0x02a8d01016008388 */ /* 0x0007e20000000c00 */
[----:B------:R-:W-:Y:S06]  /*cd70*/  BAR.ARV 0x5, 0x180 ;  /* 0x0146000000007b1d */ /* 0x000fec0000002000 */
.L_x_295:
[----:B------:R-:W-:Y:S02]  /*cd80*/  ULDC UR4, c[0x0][0xc3c] ;  /* 0x00030f0000047ab9 */ /* 0x000fe40000000800 */
[----:B--2---:R-:W-:-:S13]  /*cd90*/  ISETP.GE.AND P0, PT, R19, UR4, PT ;  /* 0x0000000413007c0c */ /* 0x004fda000bf06270 */
[----:B------:R-:W-:Y:S05]  /*cda0*/  @!P0 BRA `(.L_x_307) ;  /* 0xffffffb800b48947 */ /* 0x000fea000383ffff */
[----:B------:R-:W-:Y:S05]  /*cdb0*/  BSYNC B8 ;  /* 0x0000000000087941 */ /* 0x000fea0003800000 */
.L_x_244:
[----:B0-----:R-:W2:Y:S01]  /*cdc0*/  LDL.LU R0, [R1+0x14] ;  /* 0x0000140001007983 */ /* 0x001ea20000300800 */
[----:B------:R-:W-:Y:S01]  /*cdd0*/  BSSY B0, `(.L_x_308) ;  /* 0x000000b000007945 */ /* 0x000fe20003800000 */
[----:B------:R-:W0:Y:S01]  /*cde0*/  S2R R5, SR_CgaCtaId ;  /* 0x0000000000057919 */ /* 0x000e220000008800 */
[----:B--2---:R-:W-:-:S05]  /*cdf0*/  VIADD R0, R0, 0x1 ;  /* 0x0000000100007836 */ /* 0x004fca0000000000 */
[----:B------:R-:W-:-:S04]  /*ce00*/  LEA.HI R2, R0, R0, RZ, 0x1 ;  /* 0x0000000000027211 */ /* 0x000fc800078f08ff */
[----:B------:R-:W-:Y:S02]  /*ce10*/  LOP3.LUT R3, R2, 0xfffffffe, RZ, 0xc0, !PT ;  /* 0xfffffffe02037812 */ /* 0x000fe400078ec0ff */
[----:B------:R-:W-:Y:S02]  /*ce20*/  MOV R2, 0x400 ;  /* 0x0000040000027802 */ /* 0x000fe40000000f00 */
[----:B------:R-:W-:Y:S02]  /*ce30*/  IADD3 R0, R0, -R3, RZ ;  /* 0x8000000300007210 */ /* 0x000fe40007ffe0ff */
[----:B0-----:R-:W-:Y:S02]  /*ce40*/  LEA R4, R5, R2, 0x18 ;  /* 0x0000000205047211 */ /* 0x001fe400078ec0ff */
[----:B------:R-:W-:-:S04]  /*ce50*/  SHF.L.U32 R0, R0, 0x1f, RZ ;  /* 0x0000001f00007819 */ /* 0x000fc800000006ff */
[----:B------:R-:W0:Y:S02]  /*ce60*/  SYNCS.PHASECHK.TRANS64.TRYWAIT P0, [R4+URZ+0x2a820], R0 ;  /* 0x02a82000040075a7 */ /* 0x000e24000800017f */
[----:B0-----:R-:W-:Y:S05]  /*ce70*/  @!P0 BRA `(.L_x_309) ;  /* 0x0000003800a88947 */ /* 0x001fea0003800000 */
.L_x_427:
[----:B------:R-:W-:Y:S05]  /*ce80*/  BSYNC B0 ;  /* 0x0000000000007941 */ /* 0x000fea0003800000 */
.L_x_308:
[----:B------:R-:W-:-:S03]  /*ce90*/  UMOV UR4, 0xffffffff ;  /* 0xffffffff00047882 */ /* 0x000fc60000000000 */
[----:B------:R-:W-:Y:S05]  /*cea0*/  BRA.DIV UR4, `(.L_x_310) ;  /* 0x0000003a04b07947 */ /* 0x000fea000b800000 */
[----:B0-----:R-:W0:Y:S02]  /*ceb0*/  S2R R0, SR_TID.X ;  /* 0x0000000000007919 */ /* 0x001e240000002100 */
[----:B0-----:R-:W-:-:S04]  /*cec0*/  SHF.R.U32.HI R0, RZ, 0x5, R0 ;  /* 0x00000005ff007819 */ /* 0x001fc80000011600 */
[----:B------:R-:W-:-:S05]  /*ced0*/  LOP3.LUT R0, R0, 0x3, RZ, 0xc0, !PT ;  /* 0x0000000300007812 */ /* 0x000fca00078ec0ff */
[----:B------:R0:W2:Y:S02]  /*cee0*/  SHFL.IDX PT, R14, R0, RZ, 0x1f ;  /* 0x00001fff000e7589 */ /* 0x0000a400000e0000 */
.L_x_430:
[----:B--2---:R-:W-:Y:S01]  /*cef0*/  ISETP.NE.AND P0, PT, R14, RZ, PT ;  /* 0x000000ff0e00720c */ /* 0x004fe20003f05270 */
[----:B------:R-:W-:-:S12]  /*cf00*/  BSSY B0, `(.L_x_311) ;  /* 0x0000024000007945 */ /* 0x000fd80003800000 */
[----:B------:R-:W-:Y:S05]  /*cf10*/  @P0 BRA `(.L_x_312) ;  /* 0x0000000000880947 */ /* 0x000fea0003800000 */
[----:B------:R-:W-:-:S03]  /*cf20*/  UMOV UR4, 0xffffffff ;  /* 0xffffffff00047882 */ /* 0x000fc60000000000 */
[----:B------:R-:W-:Y:S05]  /*cf30*/  BRA.DIV UR4, `(.L_x_313) ;  /* 0x0000003a04c07947 */ /* 0x000fea000b800000 */
[----:B------:R-:W-:-:S13]  /*cf40*/  ELECT P6, URZ, PT ;  /* 0x00000000003f782f */ /* 0x000fda00038c0000 */
.L_x_433:
[----:B------:R-:W-:Y:S05]  /*cf50*/  @!P6 BRA `(.L_x_312) ;  /* 0x000000000078e947 */ /* 0x000fea0003800000 */
[----:B0-----:R-:W2:Y:S02]  /*cf60*/  LDL.LU R0, [R1+0x4] ;  /* 0x0000040001007983 */ /* 0x001ea40000300800 */
[----:B--2---:R-:W-:-:S04]  /*cf70*/  LOP3.LUT R0, R0, 0x2, RZ, 0xfc, !PT ;  /* 0x0000000200007812 */ /* 0x004fc800078efcff */
[----:B------:R-:W-:-:S13]  /*cf80*/  ISETP.NE.AND P0, PT, R0, 0x3, PT ;  /* 0x000000030000780c */ /* 0x000fda0003f05270 */
[----:B------:R-:W-:Y:S05]  /*cf90*/  @!P0 BRA `(.L_x_314) ;  /* 0x0000000000048947 */ /* 0x000fea0003800000 */
[----:B------:R-:W-:Y:S01]  /*cfa0*/  BPT.TRAP 0x1 ;  /* 0x000000040000795c */ /* 0x000fe20000300000 */
.L_x_314:
[C---:B------:R-:W-:Y:S01]  /*cfb0*/  IMAD R5, R27.reuse, 0x8, R4 ;  /* 0x000000081b057824 */ /* 0x040fe200078e0204 */
[----:B------:R-:W-:Y:S01]  /*cfc0*/  SHF.L.U32 R0, R28, 0x1f, RZ ;  /* 0x0000001f1c007819 */ /* 0x000fe200000006ff */
[----:B------:R-:W-:-:S03]  /*cfd0*/  VIADD R27, R27, 0x1 ;  /* 0x000000011b1b7836 */ /* 0x000fc60000000000 */
[----:B------:R-:W0:Y:S02]  /*cfe0*/  SYNCS.PHASECHK.TRANS64.TRYWAIT P1, [R5+URZ+0x2a840], R0 ;  /* 0x02a84000050075a7 */ /* 0x000e24000802017f */
[----:B------:R-:W-:-:S04]  /*cff0*/  ISETP.NE.AND P2, PT, R27, 0x2, PT ;  /* 0x000000021b00780c */ /* 0x000fc80003f45270 */
[----:B------:R-:W-:Y:S01]  /*d000*/  SEL R3, RZ, 0x1, P2 ;  /* 0x00000001ff037807 */ /* 0x000fe20001000000 */
[----:B0-----:R-:W-:Y:S08]  /*d010*/  @!P1 BRA `(.L_x_315) ;  /* 0x0000003800a89947 */ /* 0x001ff00003800000 */
.L_x_434:
[----:B------:R-:W-:Y:S02]  /*d020*/  SEL R27, R27, RZ, P2 ;  /* 0x000000ff1b1b7207 */ /* 0x000fe40001000000 */
[----:B------:R-:W-:Y:S01]  /*d030*/  LOP3.LUT R2, R28, R3, RZ, 0x3c, !PT ;  /* 0x000000031c027212 */ /* 0x000fe200078e3cff */
[----:B------:R-:W-:Y:S06]  /*d040*/  @!P0 BRA `(.L_x_316) ;  /* 0x0000000000048947 */ /* 0x000fec0003800000 */
[----:B------:R-:W-:Y:S01]  /*d050*/  BPT.TRAP 0x1 ;  /* 0x000000040000795c */ /* 0x000fe20000300000 */
.L_x_316:
[----:B------:R-:W-:Y:S01]  /*d060*/  IMAD R27, R27, 0x8, R4 ;  /* 0x000000081b1b7824 */ /* 0x000fe200078e0204 */
[----:B------:R-:W-:-:S04]  /*d070*/  SHF.L.U32 R2, R2, 0x1f, RZ ;  /* 0x0000001f02027819 */ /* 0x000fc800000006ff */
[----:B------:R-:W2:Y:S02]  /*d080*/  SYNCS.PHASECHK.TRANS64.TRYWAIT P1, [R27+URZ+0x2a840], R2 ;  /* 0x02a840021b0075a7 */ /* 0x000ea4000802017f */
[----:B--2---:R-:W-:Y:S05]  /*d090*/  @!P1 BRA `(.L_x_317) ;  /* 0x00000038009c9947 */ /* 0x004fea0003800000 */
.L_x_435:
[----:B------:R-:W-:Y:S05]  /*d0a0*/  @!P0 BRA `(.L_x_318) ;  /* 0x0000000000048947 */ /* 0x000fea0003800000 */
[----:B------:R-:W-:Y:S01]  /*d0b0*/  BPT.TRAP 0x1 ;  /* 0x000000040000795c */ /* 0x000fe20000300000 */
.L_x_318:
[----:B------:R-:W4:Y:S02]  /*d0c0*/  SYNCS.PHASECHK.TRANS64.TRYWAIT P1, [R5+URZ+0x2a860], R0 ;  /* 0x02a86000050075a7 */ /* 0x000f24000802017f */
[----:B----4-:R-:W-:Y:S05]  /*d0d0*/  @!P1 BRA `(.L_x_319) ;  /* 0x0000003800a09947 */ /* 0x010fea0003800000 */
.L_x_436:
[----:B------:R-:W-:Y:S05]  /*d0e0*/  @!P0 BRA `(.L_x_320) ;  /* 0x0000000000048947 */ /* 0x000fea0003800000 */
[----:B------:R-:W-:Y:S01]  /*d0f0*/  BPT.TRAP 0x1 ;  /* 0x000000040000795c */ /* 0x000fe20000300000 */
.L_x_320:
[----:B------:R0:W0:Y:S02]  /*d100*/  SYNCS.PHASECHK.TRANS64.TRYWAIT P0, [R27+URZ+0x2a860], R2 ;  /* 0x02a860021b0075a7 */ /* 0x000024000800017f */
[----:B0-----:R-:W-:Y:S05]  /*d110*/  @!P0 NANOSLEEP.SYNCS 0x989680 ;  /* 0x009896800000895d */ /* 0x001fea0003900000 */
[----:B------:R-:W0:Y:S02]  /*d120*/  @!P0 SYNCS.PHASECHK.TRANS64 P0, [R27+URZ+0x2a860], R2 ;  /* 0x02a860021b0085a7 */ /* 0x000e24000800007f */
[----:B0-----:R-:W-:Y:S05]  /*d130*/  @!P0 BRA `(.L_x_320) ;  /* 0xfffffffc00f08947 */ /* 0x001fea000383ffff */
.L_x_312:
[----:B------:R-:W-:Y:S05]  /*d140*/  BSYNC B0 ;  /* 0x0000000000007941 */ /* 0x000fea0003800000 */
.L_x_311:
[----:B------:R-:W-:Y:S05]  /*d150*/  EXIT ;  /* 0x000000000000794d */ /* 0x000fea0003800000 */
.L_x_192:
[----:B0-----:R-:W-:-:S04]  /*d160*/  IMAD.U32 R3, RZ, RZ, UR38 ;  /* 0x00000026ff037e24 */ /* 0x001fc8000f8e00ff */
[----:B------:R0:W1:Y:S03]  /*d170*/  SYNCS.PHASECHK.TRANS64.TRYWAIT P1, [R3+URZ+0x2a800], R0 ;  /* 0x02a80000030075a7 */ /* 0x000066000802017f */
[----:B-1----:R-:W-:Y:S05]  /*d180*/  @!P1 NANOSLEEP.SYNCS 0x989680 ;  /* 0x009896800000995d */ /* 0x002fea0003900000 */
[----:B------:R-:W1:Y:S02]  /*d190*/  @!P1 SYNCS.PHASECHK.TRANS64 P1, [R3+URZ+0x2a800], R0 ;  /* 0x02a80000030095a7 */ /* 0x000e64000802007f */
[----:B-1----:R-:W-:Y:S05]  /*d1a0*/  @!P1 BRA `(.L_x_192) ;  /* 0xfffffffc00ec9947 */ /* 0x002fea000383ffff */
[----:B------:R-:W-:Y:S05]  /*d1b0*/  BRA `(.L_x_321) ;  /* 0xffffff4000ac7947 */ /* 0x000fea000383ffff */
.L_x_196:
[----:B-1----:R1:W2:Y:S02]  /*d1c0*/  SYNCS.PHASECHK.TRANS64.TRYWAIT P1, [R4+URZ+0x2a830], R3 ;  /* 0x02a83003040075a7 */ /* 0x0022a4000802017f */
[----:B--2---:R-:W-:Y:S05]  /*d1d0*/  @!P1 NANOSLEEP.SYNCS 0x989680 ;  /* 0x009896800000995d */ /* 0x004fea0003900000 */
[----:B------:R-:W2:Y:S02]  /*d1e0*/  @!P1 SYNCS.PHASECHK.TRANS64 P1, [R4+URZ+0x2a830], R3 ;  /* 0x02a83003040095a7 */ /* 0x000ea4000802007f */
[----:B--2---:R-:W-:Y:S05]  /*d1f0*/  @!P1 BRA `(.L_x_196) ;  /* 0xfffffffc00f09947 */ /* 0x004fea000383ffff */
[----:B------:R-:W-:Y:S05]  /*d200*/  BRA `(.L_x_195) ;  /* 0xffffff4000cc7947 */ /* 0x000fea000383ffff */
.L_x_202:
[----:B-1----:R-:W-:-:S04]  /*d210*/  IMAD.U32 R3, RZ, RZ, UR59 ;  /* 0x0000003bff037e24 */ /* 0x002fc8000f8e00ff */
[----:B------:R1:W2:Y:S03]  /*d220*/  SYNCS.PHASECHK.TRANS64.TRYWAIT P1, [R3+URZ+0x2a830], R0 ;  /* 0x02a83000030075a7 */ /* 0x0002a6000802017f */
[----:B--2---:R-:W-:Y:S05]  /*d230*/  @!P1 NANOSLEEP.SYNCS 0x989680 ;  /* 0x009896800000995d */ /* 0x004fea0003900000 */
[----:B------:R-:W2:Y:S02]  /*d240*/  @!P1 SYNCS.PHASECHK.TRANS64 P1, [R3+URZ+0x2a830], R0 ;  /* 0x02a83000030095a7 */ /* 0x000ea4000802007f */
[----:B--2---:R-:W-:Y:S05]  /*d250*/  @!P1 BRA `(.L_x_202) ;  /* 0xfffffffc00ec9947 */ /* 0x004fea000383ffff */
[----:B------:R-:W-:Y:S05]  /*d260*/  BRA `(.L_x_201) ;  /* 0xffffff6000e47947 */ /* 0x000fea000383ffff */
.L_x_206:
[----:B-1----:R-:W-:-:S04]  /*d270*/  MOV R3, UR6 ;  /* 0x0000000600037c02 */ /* 0x002fc80008000f00 */
[----:B------:R1:W2:Y:S03]  /*d280*/  SYNCS.PHASECHK.TRANS64.TRYWAIT P1, [R3+URZ+0x2a850], R0 ;  /* 0x02a85000030075a7 */ /* 0x0002a6000802017f */
[----:B--2---:R-:W-:Y:S05]  /*d290*/  @!P1 NANOSLEEP.SYNCS 0x989680 ;  /* 0x009896800000995d */ /* 0x004fea0003900000 */
[----:B------:R-:W2:Y:S02]  /*d2a0*/  @!P1 SYNCS.PHASECHK.TRANS64 P1, [R3+URZ+0x2a850], R0 ;  /* 0x02a85000030095a7 */ /* 0x000ea4000802007f */
[----:B--2---:R-:W-:Y:S05]  /*d2b0*/  @!P1 BRA `(.L_x_206) ;  /* 0xfffffffc00ec9947 */ /* 0x004fea000383ffff */
[----:B------:R-:W-:Y:S05]  /*d2c0*/  BRA `(.L_x_205) ;  /* 0xffffff6800e87947 */ /* 0x000fea000383ffff */
.L_x_213:
[----:B-1----:R-:W-:-:S04]  /*d2d0*/  IMAD.U32 R8, RZ, RZ, UR5 ;  /* 0x00000005ff087e24 */ /* 0x002fc8000f8e00ff */
[----:B------:R1:W2:Y:S03]  /*d2e0*/  SYNCS.PHASECHK.TRANS64.TRYWAIT P1, [R8+URZ+0x2a850], R7 ;  /* 0x02a85007080075a7 */ /* 0x0002a6000802017f */
[----:B--2---:R-:W-:Y:S05]  /*d2f0*/  @!P1 NANOSLEEP.SYNCS 0x989680 ;  /* 0x009896800000995d */ /* 0x004fea0003900000 */
[----:B------:R-:W2:Y:S02]  /*d300*/  @!P1 SYNCS.PHASECHK.TRANS64 P1, [R8+URZ+0x2a850], R7 ;  /* 0x02a85007080095a7 */ /* 0x000ea4000802007f */
[----:B--2---:R-:W-:Y:S05]  /*d310*/  @!P1 BRA `(.L_x_213) ;  /* 0xfffffffc00ec9947 */ /* 0x004fea000383ffff */
[----:B------:R-:W-:Y:S05]  /*d320*/  BRA `(.L_x_212) ;  /* 0xffffff80007c7947 */ /* 0x000fea000383ffff */
.L_x_256:
[----:B------:R-:W0:Y:S01]  /*d330*/  S2R R20, SR_TID.X ;  /* 0x0000000000147919 */ /* 0x000e220000002100 */
[----:B------:R-:W-:Y:S01]  /*d340*/  BSSY B0, `(.L_x_322) ;  /* 0x000000a000007945 */ /* 0x000fe20003800000 */
[----:B------:R-:W-:Y:S02]  /*d350*/  IMAD.MOV.U32 R12, RZ, RZ, RZ ;  /* 0x000000ffff0c7224 */ /* 0x000fe400078e00ff */
[----:B------:R-:W-:Y:S02]  /*d360*/  IMAD.MOV.U32 R11, RZ, RZ, 0x1f ;  /* 0x0000001fff0b7424 */ /* 0x000fe400078e00ff */
[----:B------:R-:W-:Y:S01]  /*d370*/  IMAD.MOV.U32 R15, RZ, RZ, -0x1 ;  /* 0xffffffffff0f7424 */ /* 0x000fe200078e00ff */
[----:B0-----:R-:W-:-:S04]  /*d380*/  SHF.R.U32.HI R9, RZ, 0x5, R20 ;  /* 0x00000005ff097819 */ /* 0x001fc80000011614 */
[----:B------:R-:W-:-:S05]  /*d390*/  LOP3.LUT R9, R9, 0x3, RZ, 0xc0, !PT ;  /* 0x0000000309097812 */ /* 0x000fca00078ec0ff */
[----:B------:R-:W-:-:S07]  /*d3a0*/  IMAD.MOV.U32 R13, RZ, RZ, R9 ;  /* 0x000000ffff0d7224 */ /* 0x000fce00078e0009 */
[----:B-----5:R-:W-:Y:S05]  /*d3b0*/  WARPSYNC.COLLECTIVE R15, `(.L_x_323) ;  /* 0x000000000f087348 */ /* 0x020fea0003c00000 */
[----:B------:R0:W1:Y:S02]  /*d3c0*/  SHFL.IDX P6, R14, R13, R12, R11 ;  /* 0x0000000c0d0e7389 */ /* 0x00006400000c000b */
[----:B01---5:R-:W-:Y:S01]  /*d3d0*/  ENDCOLLECTIVE ;  /* 0x000000000000791b */ /* 0x023fe20003800000 */
.L_x_323:
[----:B------:R-:W-:Y:S05]  /*d3e0*/  BSYNC B0 ;  /* 0x0000000000007941 */ /* 0x000fea0003800000 */
.L_x_322:
[----:B------:R-:W-:Y:S05]  /*d3f0*/  BRA `(.L_x_324) ;  /* 0xffffffc000807947 */ /* 0x000fea000383ffff */
.L_x_259:
[----:B0-----:R0:W1:Y:S02]  /*d400*/  SYNCS.PHASECHK.TRANS64.TRYWAIT P0, [R7+URZ+0x2a840], R2 ;  /* 0x02a84002070075a7 */ /* 0x001064000800017f */
[----:B-1----:R-:W-:Y:S05]  /*d410*/  @!P0 NANOSLEEP.SYNCS 0x989680 ;  /* 0x009896800000895d */ /* 0x002fea0003900000 */
[----:B------:R-:W1:Y:S02]  /*d420*/  @!P0 SYNCS.PHASECHK.TRANS64 P0, [R7+URZ+0x2a840], R2 ;  /* 0x02a84002070085a7 */ /* 0x000e64000800007f */
[----:B-1----:R-:W-:Y:S05]  /*d430*/  @!P0 BRA `(.L_x_259) ;  /* 0xfffffffc00f08947 */ /* 0x002fea000383ffff */
[----:B------:R-:W-:Y:S05]  /*d440*/  BRA `(.L_x_325) ;  /* 0xffffffc000ec7947 */ /* 0x000fea000383ffff */
.L_x_260:
[----:B------:R-:W-:Y:S01]  /*d450*/  BSSY B0, `(.L_x_326) ;  /* 0x0000008000007945 */ /* 0x000fe20003800000 */
[----:B------:R-:W-:Y:S01]  /*d460*/  MOV R13, R0 ;  /* 0x00000000000d7202 */ /* 0x000fe20000000f00 */
[----:B------:R-:W-:Y:S02]  /*d470*/  IMAD.MOV.U32 R12, RZ, RZ, RZ ;  /* 0x000000ffff0c7224 */ /* 0x000fe400078e00ff */
[----:B------:R-:W-:Y:S02]  /*d480*/  IMAD.MOV.U32 R11, RZ, RZ, 0x181f ;  /* 0x0000181fff0b7424 */ /* 0x000fe400078e00ff */
[----:B------:R-:W-:-:S07]  /*d490*/  IMAD.MOV.U32 R15, RZ, RZ, -0x1 ;  /* 0xffffffffff0f7424 */ /* 0x000fce00078e00ff */
[----:B------:R-:W-:Y:S05]  /*d4a0*/  WARPSYNC.COLLECTIVE R15, `(.L_x_327) ;  /* 0x000000000f087348 */ /* 0x000fea0003c00000 */
[----:B------:R0:W1:Y:S02]  /*d4b0*/  SHFL.IDX P6, R14, R13, R12, R11 ;  /* 0x0000000c0d0e7389 */ /* 0x00006400000c000b */
[----:B01----:R-:W-:Y:S01]  /*d4c0*/  ENDCOLLECTIVE ;  /* 0x000000000000791b */ /* 0x003fe20003800000 */
.L_x_327:
[----:B------:R-:W-:Y:S05]  /*d4d0*/  BSYNC B0 ;  /* 0x0000000000007941 */ /* 0x000fea0003800000 */
.L_x_326:
[----:B------:R-:W-:Y:S01]  /*d4e0*/  IMAD.MOV.U32 R13, RZ, RZ, R4 ;  /* 0x000000ffff0d7224 */ /* 0x000fe200078e0004 */
[----:B------:R-:W-:Y:S01]  /*d4f0*/  MOV R12, RZ ;  /* 0x000000ff000c7202 */ /* 0x000fe20000000f00 */
[----:B------:R-:W-:Y:S02]  /*d500*/  IMAD.MOV.U32 R11, RZ, RZ, 0x181f ;  /* 0x0000181fff0b7424 */ /* 0x000fe400078e00ff */
[----:B------:R-:W-:Y:S02]  /*d510*/  IMAD.MOV.U32 R15, RZ, RZ, -0x1 ;  /* 0xffffffffff0f7424 */ /* 0x000fe400078e00ff */
[----:B------:R-:W-:Y:S02]  /*d520*/  IMAD.MOV.U32 R2, RZ, RZ, R14 ;  /* 0x000000ffff027224 */ /* 0x000fe400078e000e */
[----:B------:R-:W-:-:S07]  /*d530*/  @P0 IMAD R8, R5, 0x2, R22 ;  /* 0x0000000205080824 */ /* 0x000fce00078e0216 */
[----:B------:R-:W-:Y:S05]  /*d540*/  WARPSYNC.COLLECTIVE R15, `(.L_x_328) ;  /* 0x000000000f087348 */ /* 0x000fea0003c00000 */
[----:B------:R0:W1:Y:S02]  /*d550*/  SHFL.IDX P6, R14, R13, R12, R11 ;  /* 0x0000000c0d0e7389 */ /* 0x00006400000c000b */
[----:B01----:R-:W-:Y:S01]  /*d560*/  ENDCOLLECTIVE ;  /* 0x000000000000791b */ /* 0x003fe20003800000 */
.L_x_328:
[----:B------:R-:W-:Y:S01]  /*d570*/  MOV R13, R0 ;  /* 0x00000000000d7202 */ /* 0x000fe20000000f00 */
[----:B------:R-:W-:Y:S02]  /*d580*/  IMAD.MOV.U32 R12, RZ, RZ, 0x1 ;  /* 0x00000001ff0c7424 */ /* 0x000fe400078e00ff */
[----:B------:R-:W-:-:S07]  /*d590*/  IMAD.MOV.U32 R3, RZ, RZ, R14 ;  /* 0x000000ffff037224 */ /* 0x000fce00078e000e */
[----:B------:R-:W-:Y:S05]  /*d5a0*/  WARPSYNC.COLLECTIVE R15, `(.L_x_329) ;  /* 0x000000000f087348 */ /* 0x000fea0003c00000 */
[----:B------:R0:W1:Y:S02]  /*d5b0*/  SHFL.IDX P6, R14, R13, R12, R11 ;  /* 0x0000000c0d0e7389 */ /* 0x00006400000c000b */
[----:B01----:R-:W-:Y:S01]  /*d5c0*/  ENDCOLLECTIVE ;  /* 0x000000000000791b */ /* 0x003fe20003800000 */
.L_x_329:
[----:B------:R-:W-:-:S05]  /*d5d0*/  @P0 LEA R3, P1, R9, R3, 0x1 ;  /* 0x0000000309030211 */ /* 0x000fca00078208ff */
[----:B------:R-:W-:Y:S01]  /*d5e0*/  @P0 IMAD.X R2, RZ, RZ, R2, P1 ;  /* 0x000000ffff020224 */ /* 0x000fe200008e0602 */
[----:B------:R-:W-:-:S04]  /*d5f0*/  ISETP.GE.AND P1, PT, R6, 0x11, PT ;  /* 0x000000110600780c */ /* 0x000fc80003f26270 */
[----:B------:R-:W-:Y:S01]  /*d600*/  @P0 LOP3.LUT R3, R3, R2, RZ, 0x3c, !PT ;  /* 0x0000000203030212 */ /* 0x000fe200078e3cff */
[----:B------:R-:W-:-:S03]  /*d610*/  IMAD.MOV.U32 R13, RZ, RZ, R4 ;  /* 0x000000ffff0d7224 */ /* 0x000fc600078e0004 */
[----:B------:R-:W-:-:S04]  /*d620*/  @P0 LOP3.LUT R2, R3, R2, RZ, 0x3c, !PT ;  /* 0x0000000203020212 */ /* 0x000fc800078e3cff */
[----:B------:R-:W-:-:S05]  /*d630*/  @P0 LOP3.LUT R3, R3, R2, RZ, 0x3c, !PT ;  /* 0x0000000203030212 */ /* 0x000fca00078e3cff */
[----:B------:R-:W-:Y:S01]  /*d640*/  @!PT LDS RZ, [RZ] ;  /* 0x00000000fffff984 */ /* 0x000fe20000000800 */
[----:B------:R-:W-:Y:S01]  /*d650*/  @!PT LDS RZ, [RZ] ;  /* 0x00000000fffff984 */ /* 0x000fe20000000800 */
[----:B------:R-:W-:Y:S01]  /*d660*/  @!PT LDS RZ, [RZ] ;  /* 0x00000000fffff984 */ /* 0x000fe20000000800 */
[----:B------:R-:W-:Y:S04]  /*d670*/  @P0 LDGSTS.E.BYPASS.LTC128B.128 [R8+0x18400], desc[UR56][R2.64], !P4 ;  /* 0x1840000002080fae */ /* 0x000fe8000e101d78 */
[----:B------:R-:W-:Y:S04]  /*d680*/  @P0 LDGSTS.E.BYPASS.LTC128B.128 [R8+0x1b400], desc[UR56][R2.64+0x80], !P3 ;  /* 0x1b40008002080fae */ /* 0x000fe8000d901d78 */
[----:B------:R0:W-:Y:S02]  /*d690*/  @P0 LDGSTS.E.BYPASS.LTC128B.128 [R8+0x1e400], desc[UR56][R2.64+0x100], !P2 ;  /* 0x1e40010002080fae */ /* 0x0001e4000d101d78 */
[----:B0-----:R-:W-:Y:S01]  /*d6a0*/  IMAD.MOV.U32 R2, RZ, RZ, R14 ;  /* 0x000000ffff027224 */ /* 0x001fe200078e000e */
[----:B------:R-:W-:-:S07]  /*d6b0*/  @P1 LEA R8, R5, R22, 0x1 ;  /* 0x0000001605081211 */ /* 0x000fce00078e08ff */
[----:B------:R-:W-:Y:S05]  /*d6c0*/  WARPSYNC.COLLECTIVE R15, `(.L_x_330) ;  /* 0x000000000f087348 */ /* 0x000fea0003c00000 */
[----:B------:R0:W1:Y:S02]  /*d6d0*/  SHFL.IDX P6, R14, R13, R12, R11 ;  /* 0x0000000c0d0e7389 */ /* 0x00006400000c000b */
[----:B01----:R-:W-:Y:S01]  /*d6e0*/  ENDCOLLECTIVE ;  /* 0x000000000000791b */ /* 0x003fe20003800000 */
.L_x_330:
[----:B------:R-:W-:Y:S02]  /*d6f0*/  IMAD.MOV.U32 R13, RZ, RZ, R0 ;  /* 0x000000ffff0d7224 */ /* 0x000fe400078e0000 */
[----:B------:R-:W-:Y:S02]  /*d700*/  IMAD.MOV.U32 R12, RZ, RZ, 0x2 ;  /* 0x00000002ff0c7424 */ /* 0x000fe400078e00ff */
[----:B------:R-:W-:-:S07]  /*d710*/  IMAD.MOV.U32 R3, RZ, RZ, R14 ;  /* 0x000000ffff037224 */ /* 0x000fce00078e000e */
[----:B------:R-:W-:Y:S05]  /*d720*/  WARPSYNC.COLLECTIVE R15, `(.L_x_331) ;  /* 0x000000000f087348 */ /* 0x000fea0003c00000 */
[----:B------:R0:W1:Y:S02]  /*d730*/  SHFL.IDX P6, R14, R13, R12, R11 ;  /* 0x0000000c0d0e7389 */ /* 0x00006400000c000b */
[----:B01----:R-:W-:Y:S01]  /*d740*/  ENDCOLLECTIVE ;  /* 0x000000000000791b */ /* 0x003fe20003800000 */
.L_x_331:
[----:B------:R-:W-:-:S05]  /*d750*/  @P1 LEA R3, P0, R9, R3, 0x1 ;  /* 0x0000000309031211 */ /* 0x000fca00078008ff */
[----:B------:R-:W-:-:S05]  /*d760*/  @P1 IMAD.X R2, RZ, RZ, R2, P0 ;  /* 0x000000ffff021224 */ /* 0x000fca00000e0602 */
        /* <DEDUP_REMOVED lines=9> */
[----:B------:R0:W-:Y:S01]  /*d800*/  @P1 LDGSTS.E.BYPASS.LTC128B.128 [R8+0x1ec00], desc[UR56][R2.64+0x100], !P2 ;  /* 0x1ec0010002081fae */ /* 0x0001e2000d101d78 */
[----:B------:R-:W-:Y:S01]  /*d810*/  ISETP.GE.AND P1, PT, R6, 0x21, PT ;  /* 0x000000210600780c */ /* 0x000fe20003f26270 */
[----:B0-----:R-:W-:-:S12]  /*d820*/  IMAD.MOV.U32 R2, RZ, RZ, R14 ;  /* 0x000000ffff027224 */ /* 0x001fd800078e000e */
[----:B------:R-:W-:Y:S05]  /*d830*/  WARPSYNC.COLLECTIVE R15, `(.L_x_332) ;  /* 0x000000000f087348 */ /* 0x000fea0003c00000 */
[----:B------:R0:W1:Y:S02]  /*d840*/  SHFL.IDX P6, R14, R13, R12, R11 ;  /* 0x0000000c0d0e7389 */ /* 0x00006400000c000b */
[----:B01----:R-:W-:Y:S01]  /*d850*/  ENDCOLLECTIVE ;  /* 0x000000000000791b */ /* 0x003fe20003800000 */
.L_x_332:
[----:B------:R-:W-:Y:S02]  /*d860*/  @P1 IMAD R8, R5, 0x2, R22 ;  /* 0x0000000205081824 */ /* 0x000fe400078e0216 */
[----:B------:R-:W-:Y:S02]  /*d870*/  IMAD.MOV.U32 R13, RZ, RZ, R0 ;  /* 0x000000ffff0d7224 */ /* 0x000fe400078e0000 */
[----:B------:R-:W-:Y:S02]  /*d880*/  IMAD.MOV.U32 R12, RZ, RZ, 0x3 ;  /* 0x00000003ff0c7424 */ /* 0x000fe400078e00ff */
[----:B------:R-:W-:-:S07]  /*d890*/  IMAD.MOV.U32 R3, RZ, RZ, R14 ;  /* 0x000000ffff037224 */ /* 0x000fce00078e000e */
[----:B------:R-:W-:Y:S05]  /*d8a0*/  WARPSYNC.COLLECTIVE R15, `(.L_x_333) ;  /* 0x000000000f087348 */ /* 0x000fea0003c00000 */
[----:B------:R0:W1:Y:S02]  /*d8b0*/  SHFL.IDX P6, R14, R13, R12, R11 ;  /* 0x0000000c0d0e7389 */ /* 0x00006400000c000b */
[----:B01----:R-:W-:Y:S01]  /*d8c0*/  ENDCOLLECTIVE ;  /* 0x000000000000791b */ /* 0x003fe20003800000 */
.L_x_333:
[----:B------:R-:W-:-:S04]  /*d8d0*/  @P1 LEA R3, P0, R9, R3, 0x1 ;  /* 0x0000000309031211 */ /* 0x000fc800078008ff */
[----:B------:R-:W-:-:S04]  /*d8e0*/  @P1 IADD3.X R2, RZ, R2, RZ, P0, !PT ;  /* 0x00000002ff021210 */ /* 0x000fc800007fe4ff */
        /* <DEDUP_REMOVED lines=15> */
.L_x_334:
[----:B------:R-:W-:Y:S02]  /*d9e0*/  @P1 IMAD R8, R5, 0x2, R22 ;  /* 0x0000000205081824 */ /* 0x000fe400078e0216 */
[----:B------:R-:W-:Y:S02]  /*d9f0*/  IMAD.MOV.U32 R13, RZ, RZ, R0 ;  /* 0x000000ffff0d7224 */ /* 0x000fe400078e0000 */
[----:B------:R-:W-:Y:S01]  /*da00*/  IMAD.MOV.U32 R12, RZ, RZ, 0x4 ;  /* 0x00000004ff0c7424 */ /* 0x000fe200078e00ff */
[----:B------:R-:W-:-:S07]  /*da10*/  MOV R3, R14 ;  /* 0x0000000e00037202 */ /* 0x000fce0000000f00 */
[----:B------:R-:W-:Y:S05]  /*da20*/  WARPSYNC.COLLECTIVE R15, `(.L_x_335) ;  /* 0x000000000f087348 */ /* 0x000fea0003c00000 */
[----:B------:R0:W1:Y:S02]  /*da30*/  SHFL.IDX P6, R14, R13, R12, R11 ;  /* 0x0000000c0d0e7389 */ /* 0x00006400000c000b */
[----:B01----:R-:W-:Y:S01]  /*da40*/  ENDCOLLECTIVE ;  /* 0x000000000000791b */ /* 0x003fe20003800000 */
.L_x_335:
[----:B------:R-:W-:-:S05]  /*da50*/  @P1 LEA R3, P0, R9, R3, 0x1 ;  /* 0x0000000309031211 */ /* 0x000fca00078008ff */
[----:B------:R-:W-:-:S05]  /*da60*/  @P1 IMAD.X R2, RZ, RZ, R2, P0 ;  /* 0x000000ffff021224 */ /* 0x000fca00000e0602 */
[----:B------:R-:W-:Y:S02]  /*da70*/  @P1 LOP3.LUT R3, R3, R2, RZ, 0x3c, !PT ;  /* 0x0000000203031212 */ /* 0x000fe400078e3cff */
[----:B------:R-:W-:Y:S02]  /*da80*/  MOV R13, R4 ;  /* 0x00000004000d7202 */ /* 0x000fe40000000f00 */
        /* <DEDUP_REMOVED lines=13> */
.L_x_336:
[----:B------:R-:W-:Y:S02]  /*db60*/  @P1 IMAD R8, R5, 0x2, R22 ;  /* 0x0000000205081824 */ /* 0x000fe400078e0216 */
[----:B------:R-:W-:Y:S02]  /*db70*/  IMAD.MOV.U32 R13, RZ, RZ, R0 ;  /* 0x000000ffff0d7224 */ /* 0x000fe400078e0000 */
[----:B------:R-:W-:Y:S02]  /*db80*/  IMAD.MOV.U32 R12, RZ, RZ, 0x5 ;  /* 0x00000005ff0c7424 */ /* 0x000fe400078e00ff */
[----:B------:R-:W-:-:S07]  /*db90*/  IMAD.MOV.U32 R3, RZ, RZ, R14 ;  /* 0x000000ffff037224 */ /* 0x000fce00078e000e */
[----:B------:R-:W-:Y:S05]  /*dba0*/  WARPSYNC.COLLECTIVE R15, `(.L_x_337) ;  /* 0x000000000f087348 */ /* 0x000fea0003c00000 */
[----:B------:R0:W1:Y:S02]  /*dbb0*/  SHFL.IDX P6, R14, R13, R12, R11 ;  /* 0x0000000c0d0e7389 */ /* 0x00006400000c000b */
[----:B01----:R-:W-:Y:S01]  /*dbc0*/  ENDCOLLECTIVE ;  /* 0x000000000000791b */ /* 0x003fe20003800000 */
.L_x_337:
[----:B------:R-:W-:-:S05]  /*dbd0*/  @P1 LEA R3, P0, R9, R3, 0x1 ;  /* 0x0000000309031211 */ /* 0x000fca00078008ff */
[----:B------:R-:W-:-:S05]  /*dbe0*/  @P1 IMAD.X R2, RZ, RZ, R2, P0 ;  /* 0x000000ffff021224 */ /* 0x000fca00000e0602 */
[----:B------:R-:W-:Y:S01]  /*dbf0*/  @P1 LOP3.LUT R3, R3, R2, RZ, 0x3c, !PT ;  /* 0x0000000203031212 */ /* 0x000fe200078e3cff */
[----:B------:R-:W-:-:S03]  /*dc00*/  IMAD.MOV.U32 R13, RZ, RZ, R4 ;  /* 0x000000ffff0d7224 */ /* 0x000fc600078e0004 */
[----:B------:R-:W-:-:S04]  /*dc10*/  @P1 LOP3.LUT R2, R3, R2, RZ, 0x3c, !PT ;  /* 0x0000000203021212 */ /* 0x000fc800078e3cff */
[----:B------:R-:W-:Y:S02]  /*dc20*/  @P1 LOP3.LUT R3, R3, R2, RZ, 0x3c, !PT ;  /* 0x0000000203031212 */ /* 0x000fe400078e3cff */
[----:B------:R-:W-:-:S07]  /*dc30*/  MOV R0, R14 ;  /* 0x0000000e00007202 */ /* 0x000fce0000000f00 */
[----:B------:R-:W-:Y:S05]  /*dc40*/  WARPSYNC.COLLECTIVE R15, `(.L_x_338) ;  /* 0x000000000f087348 */ /* 0x000fea0003c00000 */
[----:B------:R0:W1:Y:S02]  /*dc50*/  SHFL.IDX P6, R14, R13, R12, R11 ;  /* 0x0000000c0d0e7389 */ /* 0x00006400000c000b */
[----:B01----:R-:W-:Y:S01]  /*dc60*/  ENDCOLLECTIVE ;  /* 0x000000000000791b */ /* 0x003fe20003800000 */
.L_x_338:
[----:B------:R-:W-:Y:S01]  /*dc70*/  @!PT LDS RZ, [RZ] ;  /* 0x00000000fffff984 */ /* 0x000fe20000000800 */
[----:B------:R-:W-:Y:S01]  /*dc80*/  @!PT LDS RZ, [RZ] ;  /* 0x00000000fffff984 */ /* 0x000fe20000000800 */
[----:B------:R-:W-:Y:S01]  /*dc90*/  @!PT LDS RZ, [RZ] ;  /* 0x00000000fffff984 */ /* 0x000fe20000000800 */
[----:B------:R-:W-:Y:S04]  /*dca0*/  @P1 LDGSTS.E.BYPASS.LTC128B.128 [R8+0x1a400], desc[UR56][R2.64], !P4 ;  /* 0x1a40000002081fae */ /* 0x000fe8000e101d78 */
[----:B------:R-:W-:Y:S04]  /*dcb0*/  @P1 LDGSTS.E.BYPASS.LTC128B.128 [R8+0x1d400], desc[UR56][R2.64+0x80], !P3 ;  /* 0x1d40008002081fae */ /* 0x000fe8000d901d78 */
[----:B------:R0:W-:Y:S02]  /*dcc0*/  @P1 LDGSTS.E.BYPASS.LTC128B.128 [R8+0x20400], desc[UR56][R2.64+0x100], !P2 ;  /* 0x2040010002081fae */ /* 0x0001e4000d101d78 */
[----:B0-----:R-:W-:Y:S01]  /*dcd0*/  IMAD.MOV.U32 R2, RZ, RZ, R14 ;  /* 0x000000ffff027224 */ /* 0x001fe200078e000e */
[----:B------:R-:W-:Y:S06]  /*dce0*/  BRA `(.L_x_339) ;  /* 0xffffffc000447947 */ /* 0x000fec000383ffff */
.L_x_265:
[----:B------:R-:W-:Y:S01]  /*dcf0*/  IMAD.MOV.U32 R13, RZ, RZ, R5 ;  /* 0x000000ffff0d7224 */ /* 0x000fe200078e0005 */
[----:B------:R-:W-:Y:S01]  /*dd00*/  MOV R15, 0xffffffff ;  /* 0xffffffff000f7802 */ /* 0x000fe20000000f00 */
[----:B------:R-:W-:Y:S02]  /*dd10*/  IMAD.MOV.U32 R12, RZ, RZ, RZ ;  /* 0x000000ffff0c7224 */ /* 0x000fe400078e00ff */
[----:B------:R-:W-:Y:S02]  /*dd20*/  IMAD.MOV.U32 R11, RZ, RZ, 0x181f ;  /* 0x0000181fff0b7424 */ /* 0x000fe400078e00ff */
[----:B-----5:R-:W-:Y:S02]  /*dd30*/  IMAD R6, R17, R8, RZ ;  /* 0x0000000811067224 */ /* 0x020fe400078e02ff */
[----:B------:R-:W-:-:S07]  /*dd40*/  IMAD.IADD R4, R10, 0x1, R4 ;  /* 0x000000010a047824 */ /* 0x000fce00078e0204 */
[----:B------:R-:W-:Y:S05]  /*dd50*/  WARPSYNC.COLLECTIVE R15, `(.L_x_340) ;  /* 0x000000000f087348 */ /* 0x000fea0003c00000 */
[----:B------:R0:W1:Y:S02]  /*dd60*/  SHFL.IDX P6, R14, R13, R12, R11 ;  /* 0x0000000c0d0e7389 */ /* 0x00006400000c000b */
[----:B01----:R-:W-:Y:S01]  /*dd70*/  ENDCOLLECTIVE ;  /* 0x000000000000791b */ /* 0x003fe20003800000 */
.L_x_340:
[----:B------:R-:W-:Y:S01]  /*dd80*/  ISETP.GE.AND P1, PT, R4, R6, PT ;  /* 0x000000060400720c */ /* 0x000fe20003f26270 */
[----:B------:R-:W-:Y:S02]  /*dd90*/  IMAD.MOV.U32 R13, RZ, RZ, R0 ;  /* 0x000000ffff0d7224 */ /* 0x000fe400078e0000 */
[----:B------:R-:W-:-:S10]  /*dda0*/  IMAD.MOV.U32 R2, RZ, RZ, R14 ;  /* 0x000000ffff027224 */ /* 0x000fd400078e000e */
[----:B------:R-:W-:Y:S05]  /*ddb0*/  WARPSYNC.COLLECTIVE R15, `(.L_x_341) ;  /* 0x000000000f087348 */ /* 0x000fea0003c00000 */
[----:B------:R0:W1:Y:S02]  /*ddc0*/  SHFL.IDX P6, R14, R13, R12, R11 ;  /* 0x0000000c0d0e7389 */ /* 0x00006400000c000b */
[----:B01----:R-:W-:Y:S01]  /*ddd0*/  ENDCOLLECTIVE ;  /* 0x000000000000791b */ /* 0x003fe20003800000 */
.L_x_341:
[----:B------:R-:W-:Y:S02]  /*dde0*/  IMAD.MOV.U32 R13, RZ, RZ, R5 ;  /* 0x000000ffff0d7224 */ /* 0x000fe400078e0005 */
[----:B------:R-:W-:Y:S02]  /*ddf0*/  IMAD.MOV.U32 R12, RZ, RZ, 0x1 ;  /* 0x00000001ff0c7424 */ /* 0x000fe400078e00ff */
[----:B------:R-:W-:-:S07]  /*de00*/  IMAD.MOV.U32 R3, RZ, RZ, R14 ;  /* 0x000000ffff037224 */ /* 0x000fce00078e000e */
[----:B------:R-:W-:Y:S05]  /*de10*/  WARPSYNC.COLLECTIVE R15, `(.L_x_342) ;  /* 0x000000000f087348 */ /* 0x000fea0003c00000 */
[----:B------:R0:W1:Y:S02]  /*de20*/  SHFL.IDX P6, R14, R13, R12, R11 ;  /* 0x0000000c0d0e7389 */ /* 0x00006400000c000b */
[----:B01----:R-:W-:Y:S01]  /*de30*/  ENDCOLLECTIVE ;  /* 0x000000000000791b */ /* 0x003fe20003800000 */
.L_x_342:
[----:B------:R-:W-:-:S05]  /*de40*/  @!P1 LEA R7, P4, R9, R3, 0x1 ;  /* 0x0000000309079211 */ /* 0x000fca00078808ff */
[----:B------:R-:W-:Y:S01]  /*de50*/  @!P1 IMAD.X R3, RZ, RZ, R2, P4 ;  /* 0x000000ffff039224 */ /* 0x000fe200020e0602 */
[----:B------:R-:W-:Y:S01]  /*de60*/  @!P1 MOV R2, R7 ;  /* 0x0000000700029202 */ /* 0x000fe20000000f00 */
[----:B------:R-:W-:Y:S02]  /*de70*/  VIADD R7, R4, 0x10 ;  /* 0x0000001004077836 */ /* 0x000fe40000000000 */
[----:B------:R-:W-:Y:S02]  /*de80*/  IMAD.MOV.U32 R13, RZ, RZ, R0 ;  /* 0x000000ffff0d7224 */ /* 0x000fe400078e0000 */
[----:B------:R-:W-:Y:S01]  /*de90*/  @!PT LDS RZ, [RZ] ;  /* 0x00000000fffff984 */ /* 0x000fe20000000800 */
[----:B------:R-:W-:Y:S01]  /*dea0*/  @!PT LDS RZ, [RZ] ;  /* 0x00000000fffff984 */ /* 0x000fe20000000800 */
[----:B------:R-:W-:Y:S01]  /*deb0*/  @!PT LDS RZ, [RZ] ;  /* 0x00000000fffff984 */ /* 0x000fe20000000800 */
[----:B------:R-:W-:Y:S04]  /*dec0*/  @!P1 LDGSTS.E.BYPASS.LTC128B.128 [R34+0xc400], desc[UR56][R2.64], !P3 ;  /* 0x0c40000002229fae */ /* 0x000fe8000d901d78 */
[----:B------:R-:W-:Y:S04]  /*ded0*/  @!P1 LDGSTS.E.BYPASS.LTC128B.128 [R34+0x10400], desc[UR56][R2.64+0x80], !P2 ;  /* 0x1040008002229fae */ /* 0x000fe8000d101d78 */
[----:B------:R0:W-:Y:S01]  /*dee0*/  @!P1 LDGSTS.E.BYPASS.LTC128B.128 [R34+0x14400], desc[UR56][R2.64+0x100], !P0 ;  /* 0x1440010002229fae */ /* 0x0001e2000c101d78 */
[----:B------:R-:W-:Y:S01]  /*def0*/  ISETP.GE.AND P1, PT, R7, R6, PT ;  /* 0x000000060700720c */ /* 0x000fe20003f26270 */
[----:B0-----:R-:W-:-:S12]  /*df00*/  IMAD.MOV.U32 R2, RZ, RZ, R14 ;  /* 0x000000ffff027224 */ /* 0x001fd800078e000e */
[----:B------:R-:W-:Y:S05]  /*df10*/  WARPSYNC.COLLECTIVE R15, `(.L_x_343) ;  /* 0x000000000f087348 */ /* 0x000fea0003c00000 */
[----:B------:R0:W1:Y:S02]  /*df20*/  SHFL.IDX P6, R14, R13, R12, R11 ;  /* 0x0000000c0d0e7389 */ /* 0x00006400000c000b */
[----:B01----:R-:W-:Y:S01]  /*df30*/  ENDCOLLECTIVE ;  /* 0x000000000000791b */ /* 0x003fe20003800000 */
.L_x_343:
[----:B------:R-:W-:Y:S01]  /*df40*/  IMAD.MOV.U32 R13, RZ, RZ, R5 ;  /* 0x000000ffff0d7224 */ /* 0x000fe200078e0005 */
[----:B------:R-:W-:Y:S02]  /*df50*/  MOV R12, 0x2 ;  /* 0x00000002000c7802 */ /* 0x000fe40000000f00 */
[----:B------:R-:W-:-:S07]  /*df60*/  MOV R3, R14 ;  /* 0x0000000e00037202 */ /* 0x000fce0000000f00 */
[----:B------:R-:W-:Y:S05]  /*df70*/  WARPSYNC.COLLECTIVE R15, `(.L_x_344) ;  /* 0x000000000f087348 */ /* 0x000fea0003c00000 */
[----:B------:R0:W1:Y:S02]  /*df80*/  SHFL.IDX P6, R14, R13, R12, R11 ;  /* 0x0000000c0d0e7389 */ /* 0x00006400000c000b */
[----:B01----:R-:W-:Y:S01]  /*df90*/  ENDCOLLECTIVE ;  /* 0x000000000000791b */ /* 0x003fe20003800000 */
.L_x_344:
[----:B------:R-:W-:-:S05]  /*dfa0*/  @!P1 LEA R7, P4, R9, R3, 0x1 ;  /* 0x0000000309079211 */ /* 0x000fca00078808ff */
[----:B------:R-:W-:Y:S02]  /*dfb0*/  @!P1 IMAD.X R8, RZ, RZ, R2, P4 ;  /* 0x000000ffff089224 */ /* 0x000fe400020e0602 */
[----:B------:R-:W-:Y:S02]  /*dfc0*/  @!P1 IMAD.MOV.U32 R2, RZ, RZ, R7 ;  /* 0x000000ffff029224 */ /* 0x000fe400078e0007 */
[----:B------:R-:W-:Y:S02]  /*dfd0*/  @!P1 IMAD.MOV.U32 R3, RZ, RZ, R8 ;  /* 0x000000ffff039224 */ /* 0x000fe400078e0008 */
[----:B------:R-:W-:Y:S02]  /*dfe0*/  VIADD R7, R4, 0x20 ;  /* 0x0000002004077836 */ /* 0x000fe40000000000 */
[----:B------:R-:W-:Y:S01]  /*dff0*/  IMAD.MOV.U32 R13, RZ, RZ, R0 ;  /* 0x000000ffff0d7224 */ /* 0x000fe200078e0000 */
        /* <DEDUP_REMOVED lines=11> */
.L_x_345:
[----:B------:R-:W-:Y:S02]  /*e0b0*/  IMAD.MOV.U32 R13, RZ, RZ, R5 ;  /* 0x000000ffff0d7224 */ /* 0x000fe400078e0005 */
[----:B------:R-:W-:Y:S02]  /*e0c0*/  IMAD.MOV.U32 R12, RZ, RZ, 0x3 ;  /* 0x00000003ff0c7424 */ /* 0x000fe400078e00ff */
[----:B------:R-:W-:-:S07]  /*e0d0*/  IMAD.MOV.U32 R3, RZ, RZ, R14 ;  /* 0x000000ffff037224 */ /* 0x000fce00078e000e */
[----:B------:R-:W-:Y:S05]  /*e0e0*/  WARPSYNC.COLLECTIVE R15, `(.L_x_346) ;  /* 0x000000000f087348 */ /* 0x000fea0003c00000 */
[----:B------:R0:W1:Y:S02]  /*e0f0*/  SHFL.IDX P6, R14, R13, R12, R11 ;  /* 0x0000000c0d0e7389 */ /* 0x00006400000c000b */
[----:B01----:R-:W-:Y:S01]  /*e100*/  ENDCOLLECTIVE ;  /* 0x000000000000791b */ /* 0x003fe20003800000 */
.L_x_346:
[----:B------:R-:W-:-:S05]  /*e110*/  @!P1 LEA R7, P4, R9, R3, 0x1 ;  /* 0x0000000309079211 */ /* 0x000fca00078808ff */
[----:B------:R-:W-:Y:S02]  /*e120*/  @!P1 IMAD.X R8, RZ, RZ, R2, P4 ;  /* 0x000000ffff089224 */ /* 0x000fe400020e0602 */
[----:B------:R-:W-:Y:S02]  /*e130*/  @!P1 IMAD.MOV.U32 R2, RZ, RZ, R7 ;  /* 0x000000ffff029224 */ /* 0x000fe400078e0007 */
[----:B------:R-:W-:Y:S01]  /*e140*/  VIADD R7, R4, 0x30 ;  /* 0x0000003004077836 */ /* 0x000fe20000000000 */
[----:B------:R-:W-:Y:S01]  /*e150*/  @!P1 MOV R3, R8 ;  /* 0x0000000800039202 */ /* 0x000fe20000000f00 */
[----:B------:R-:W-:-:S04]  /*e160*/  IMAD.MOV.U32 R13, RZ, RZ, R0 ;  /* 0x000000ffff0d7224 */ /* 0x000fc800078e0000 */
        /* <DEDUP_REMOVED lines=11> */
.L_x_347:
[----:B------:R-:W-:Y:S01]  /*e220*/  IMAD.MOV.U32 R13, RZ, RZ, R5 ;  /* 0x000000ffff0d7224 */ /* 0x000fe200078e0005 */
[----:B------:R-:W-:Y:S02]  /*e230*/  MOV R12, 0x4 ;  /* 0x00000004000c7802 */ /* 0x000fe40000000f00 */
[----:B------:R-:W-:-:S07]  /*e240*/  MOV R3, R14 ;  /* 0x0000000e00037202 */ /* 0x000fce0000000f00 */
[----:B------:R-:W-:Y:S05]  /*e250*/  WARPSYNC.COLLECTIVE R15, `(.L_x_348) ;  /* 0x000000000f087348 */ /* 0x000fea0003c00000 */
[----:B------:R0:W1:Y:S02]  /*e260*/  SHFL.IDX P6, R14, R13, R12, R11 ;  /* 0x0000000c0d0e7389 */ /* 0x00006400000c000b */
[----:B01----:R-:W-:Y:S01]  /*e270*/  ENDCOLLECTIVE ;  /* 0x000000000000791b */ /* 0x003fe20003800000 */
.L_x_348:
        /* <DEDUP_REMOVED lines=17> */
.L_x_349:
[----:B------:R-:W-:Y:S02]  /*e390*/  IMAD.MOV.U32 R13, RZ, RZ, R5 ;  /* 0x000000ffff0d7224 */ /* 0x000fe400078e0005 */
[----:B------:R-:W-:Y:S02]  /*e3a0*/  IMAD.MOV.U32 R12, RZ, RZ, 0x5 ;  /* 0x00000005ff0c7424 */ /* 0x000fe400078e00ff */
[----:B------:R-:W-:-:S07]  /*e3b0*/  IMAD.MOV.U32 R3, RZ, RZ, R14 ;  /* 0x000000ffff037224 */ /* 0x000fce00078e000e */
[----:B------:R-:W-:Y:S05]  /*e3c0*/  WARPSYNC.COLLECTIVE R15, `(.L_x_350) ;  /* 0x000000000f087348 */ /* 0x000fea0003c00000 */
[----:B------:R0:W1:Y:S02]  /*e3d0*/  SHFL.IDX P6, R14, R13, R12, R11 ;  /* 0x0000000c0d0e7389 */ /* 0x00006400000c000b */
[----:B01----:R-:W-:Y:S01]  /*e3e0*/  ENDCOLLECTIVE ;  /* 0x000000000000791b */ /* 0x003fe20003800000 */
.L_x_350:
        /* <DEDUP_REMOVED lines=17> */
.L_x_351:
[----:B------:R-:W-:Y:S01]  /*e500*/  IMAD.MOV.U32 R13, RZ, RZ, R5 ;  /* 0x000000ffff0d7224 */ /* 0x000fe200078e0005 */
[----:B------:R-:W-:Y:S02]  /*e510*/  MOV R12, 0x6 ;  /* 0x00000006000c7802 */ /* 0x000fe40000000f00 */
[----:B------:R-:W-:-:S07]  /*e520*/  MOV R3, R14 ;  /* 0x0000000e00037202 */ /* 0x000fce0000000f00 */
[----:B------:R-:W-:Y:S05]  /*e530*/  WARPSYNC.COLLECTIVE R15, `(.L_x_352) ;  /* 0x000000000f087348 */ /* 0x000fea0003c00000 */
[----:B------:R0:W1:Y:S02]  /*e540*/  SHFL.IDX P6, R14, R13, R12, R11 ;  /* 0x0000000c0d0e7389 */ /* 0x00006400000c000b */
[----:B01----:R-:W-:Y:S01]  /*e550*/  ENDCOLLECTIVE ;  /* 0x000000000000791b */ /* 0x003fe20003800000 */
.L_x_352:
        /* <DEDUP_REMOVED lines=17> */
.L_x_353:
[----:B------:R-:W-:Y:S02]  /*e670*/  IMAD.MOV.U32 R13, RZ, RZ, R5 ;  /* 0x000000ffff0d7224 */ /* 0x000fe400078e0005 */
[----:B------:R-:W-:Y:S02]  /*e680*/  IMAD.MOV.U32 R12, RZ, RZ, 0x7 ;  /* 0x00000007ff0c7424 */ /* 0x000fe400078e00ff */
[----:B------:R-:W-:-:S07]  /*e690*/  IMAD.MOV.U32 R3, RZ, RZ, R14 ;  /* 0x000000ffff037224 */ /* 0x000fce00078e000e */
[----:B------:R-:W-:Y:S05]  /*e6a0*/  WARPSYNC.COLLECTIVE R15, `(.L_x_354) ;  /* 0x000000000f087348 */ /* 0x000fea0003c00000 */
[----:B------:R0:W1:Y:S02]  /*e6b0*/  SHFL.IDX P6, R14, R13, R12, R11 ;  /* 0x0000000c0d0e7389 */ /* 0x00006400000c000b */
[----:B01----:R-:W-:Y:S01]  /*e6c0*/  ENDCOLLECTIVE ;  /* 0x000000000000791b */ /* 0x003fe20003800000 */
.L_x_354:
[----:B------:R-:W-:-:S05]  /*e6d0*/  @!P1 LEA R7, P4, R9, R3, 0x1 ;  /* 0x0000000309079211 */ /* 0x000fca00078808ff */
[----:B------:R-:W-:Y:S02]  /*e6e0*/  @!P1 IMAD.X R8, RZ, RZ, R2, P4 ;  /* 0x000000ffff089224 */ /* 0x000fe400020e0602 */
[----:B------:R-:W-:-:S03]  /*e6f0*/  @!P1 IMAD.MOV.U32 R2, RZ, RZ, R7 ;  /* 0x000000ffff029224 */ /* 0x000fc600078e0007 */
[----:B------:R-:W-:Y:S01]  /*e700*/  @!P1 MOV R3, R8 ;  /* 0x0000000800039202 */ /* 0x000fe20000000f00 */
[----:B------:R-:W-:-:S04]  /*e710*/  IMAD.MOV.U32 R13, RZ, RZ, R0 ;  /* 0x000000ffff0d7224 */ /* 0x000fc800078e0000 */
[----:B------:R-:W-:Y:S01]  /*e720*/  @!PT LDS RZ, [RZ] ;  /* 0x00000000fffff984 */ /* 0x000fe20000000800 */
[----:B------:R-:W-:Y:S01]  /*e730*/  @!PT LDS RZ, [RZ] ;  /* 0x00000000fffff984 */ /* 0x000fe20000000800 */
[----:B------:R-:W-:Y:S01]  /*e740*/  @!PT LDS RZ, [RZ] ;  /* 0x00000000fffff984 */ /* 0x000fe20000000800 */
[----:B------:R0:W-:Y:S04]  /*e750*/  @!P1 LDGSTS.E.BYPASS.LTC128B.128 [R34+0xf400], desc[UR56][R2.64], !P3 ;  /* 0x0f40000002229fae */ /* 0x0001e8000d901d78 */
[----:B------:R0:W-:Y:S01]  /*e760*/  @!P1 LDGSTS.E.BYPASS.LTC128B.128 [R34+0x13400], desc[UR56][R2.64+0x80], !P2 ;  /* 0x1340008002229fae */ /* 0x0001e2000d101d78 */
[----:B------:R-:W-:-:S03]  /*e770*/  IMAD.MOV.U32 R5, RZ, RZ, R14 ;  /* 0x000000ffff057224 */ /* 0x000fc600078e000e */
[----:B------:R0:W-:Y:S04]  /*e780*/  @!P1 LDGSTS.E.BYPASS.LTC128B.128 [R34+0x17400], desc[UR56][R2.64+0x100], !P0 ;  /* 0x1740010002229fae */ /* 0x0001e8000c101d78 */
[----:B0-----:R-:W-:Y:S05]  /*e790*/  WARPSYNC.COLLECTIVE R15, `(.L_x_355) ;  /* 0x000000000f087348 */ /* 0x001fea0003c00000 */
[----:B------:R1:W2:Y:S02]  /*e7a0*/  SHFL.IDX P6, R14, R13, R12, R11 ;  /* 0x0000000c0d0e7389 */ /* 0x0002a400000c000b */
[----:B012---:R-:W-:Y:S01]  /*e7b0*/  ENDCOLLECTIVE ;  /* 0x000000000000791b */ /* 0x007fe20003800000 */
.L_x_355:
[----:B------:R-:W-:Y:S05]  /*e7c0*/  BRA `(.L_x_356) ;  /* 0xffffffc000a87947 */ /* 0x000fea000383ffff */
.L_x_270:
[----:B0-----:R0:W1:Y:S02]  /*e7d0*/  SYNCS.PHASECHK.TRANS64.TRYWAIT P0, [R22+URZ+0x2a820], R3 ;  /* 0x02a82003160075a7 */ /* 0x001064000800017f */
[----:B-1----:R-:W-:Y:S05]  /*e7e0*/  @!P0 NANOSLEEP.SYNCS 0x989680 ;  /* 0x009896800000895d */ /* 0x002fea0003900000 */
[----:B------:R-:W1:Y:S02]  /*e7f0*/  @!P0 SYNCS.PHASECHK.TRANS64 P0, [R22+URZ+0x2a820], R3 ;  /* 0x02a82003160085a7 */ /* 0x000e64000800007f */
[----:B-1----:R-:W-:Y:S05]  /*e800*/  @!P0 BRA `(.L_x_270) ;  /* 0xfffffffc00f08947 */ /* 0x002fea000383ffff */
[----:B------:R-:W-:Y:S05]  /*e810*/  BRA `(.L_x_357) ;  /* 0xffffffc400187947 */ /* 0x000fea000383ffff */
.L_x_275:
[----:B0-----:R0:W1:Y:S02]  /*e820*/  SYNCS.PHASECHK.TRANS64.TRYWAIT P0, [R6+URZ+0x2a840], R3 ;  /* 0x02a84003060075a7 */ /* 0x001064000800017f */
[----:B-1----:R-:W-:Y:S05]  /*e830*/  @!P0 NANOSLEEP.SYNCS 0x989680 ;  /* 0x009896800000895d */ /* 0x002fea0003900000 */
[----:B------:R-:W1:Y:S02]  /*e840*/  @!P0 SYNCS.PHASECHK.TRANS64 P0, [R6+URZ+0x2a840], R3 ;  /* 0x02a84003060085a7 */ /* 0x000e64000800007f */
[----:B-1----:R-:W-:Y:S05]  /*e850*/  @!P0 BRA `(.L_x_275) ;  /* 0xfffffffc00f08947 */ /* 0x002fea000383ffff */
[----:B------:R-:W-:Y:S05]  /*e860*/  BRA `(.L_x_358) ;  /* 0xffffffc400e47947 */ /* 0x000fea000383ffff */
.L_x_276:
[----:B------:R-:W-:Y:S01]  /*e870*/  BSSY B1, `(.L_x_359) ;  /* 0x0000008000017945 */ /* 0x000fe20003800000 */
[----:B------:R-:W-:Y:S01]  /*e880*/  IMAD.MOV.U32 R13, RZ, RZ, R5 ;  /* 0x000000ffff0d7224 */ /* 0x000fe200078e0005 */
[----:B------:R-:W-:Y:S01]  /*e890*/  MOV R12, RZ ;  /* 0x000000ff000c7202 */ /* 0x000fe20000000f00 */
[----:B------:R-:W-:Y:S02]  /*e8a0*/  IMAD.MOV.U32 R11, RZ, RZ, 0x181f ;  /* 0x0000181fff0b7424 */ /* 0x000fe400078e00ff */
[----:B------:R-:W-:-:S07]  /*e8b0*/  IMAD.MOV.U32 R15, RZ, RZ, -0x1 ;  /* 0xffffffffff0f7424 */ /* 0x000fce00078e00ff */
[----:B------:R-:W-:Y:S05]  /*e8c0*/  WARPSYNC.COLLECTIVE R15, `(.L_x_360) ;  /* 0x000000000f087348 */ /* 0x000fea0003c00000 */
[----:B------:R0:W1:Y:S02]  /*e8d0*/  SHFL.IDX P6, R14, R13, R12, R11 ;  /* 0x0000000c0d0e7389 */ /* 0x00006400000c000b */
[----:B01----:R-:W-:Y:S01]  /*e8e0*/  ENDCOLLECTIVE ;  /* 0x000000000000791b */ /* 0x003fe20003800000 */
.L_x_360:
[----:B------:R-:W-:Y:S05]  /*e8f0*/  BSYNC B1 ;  /* 0x0000000000017941 */ /* 0x000fea0003800000 */
.L_x_359:
[----:B------:R-:W0:Y:S01]  /*e900*/  S2R R35, SR_TID.X ;  /* 0x0000000000237919 */ /* 0x000e220000002100 */
[----:B------:R-:W-:Y:S01]  /*e910*/  IMAD.MOV.U32 R13, RZ, RZ, R9 ;  /* 0x000000ffff0d7224 */ /* 0x000fe200078e0009 */
[----:B------:R-:W-:Y:S01]  /*e920*/  MOV R11, 0x181f ;  /* 0x0000181f000b7802 */ /* 0x000fe20000000f00 */
[----:B------:R-:W-:Y:S01]  /*e930*/  IMAD.MOV.U32 R12, RZ, RZ, RZ ;  /* 0x000000ffff0c7224 */ /* 0x000fe200078e00ff */
[----:B------:R-:W-:Y:S01]  /*e940*/  LEA R4, R4, R22, 0x1 ;  /* 0x0000001604047211 */ /* 0x000fe200078e08ff */
[----:B------:R-:W-:Y:S02]  /*e950*/  IMAD.MOV.U32 R15, RZ, RZ, -0x1 ;  /* 0xffffffffff0f7424 */ /* 0x000fe400078e00ff */
[----:B------:R-:W-:-:S07]  /*e960*/  IMAD.MOV.U32 R3, RZ, RZ, R14 ;  /* 0x000000ffff037224 */ /* 0x000fce00078e000e */
[----:B0-----:R-:W-:Y:S05]  /*e970*/  WARPSYNC.COLLECTIVE R15, `(.L_x_361) ;  /* 0x000000000f087348 */ /* 0x001fea0003c00000 */
[----:B------:R1:W2:Y:S02]  /*e980*/  SHFL.IDX P6, R14, R13, R12, R11 ;  /* 0x0000000c0d0e7389 */ /* 0x0002a400000c000b */
[----:B012---:R-:W-:Y:S01]  /*e990*/  ENDCOLLECTIVE ;  /* 0x000000000000791b */ /* 0x007fe20003800000 */
.L_x_361:
[----:B------:R-:W-:Y:S02]  /*e9a0*/  IMAD.MOV.U32 R13, RZ, RZ, R5 ;  /* 0x000000ffff0d7224 */ /* 0x000fe400078e0005 */
[----:B------:R-:W-:Y:S02]  /*e9b0*/  IMAD.MOV.U32 R12, RZ, RZ, 0x1 ;  /* 0x00000001ff0c7424 */ /* 0x000fe400078e00ff */
[----:B------:R-:W-:Y:S02]  /*e9c0*/  IMAD.SHL.U32 R35, R35, 0x8, RZ ;  /* 0x0000000823237824 */ /* 0x000fe400078e00ff */
[----:B------:R-:W-:-:S07]  /*e9d0*/  IMAD.MOV.U32 R2, RZ, RZ, R14 ;  /* 0x000000ffff027224 */ /* 0x000fce00078e000e */
[----:B------:R-:W-:Y:S05]  /*e9e0*/  WARPSYNC.COLLECTIVE R15, `(.L_x_362) ;  /* 0x000000000f087348 */ /* 0x000fea0003c00000 */
[----:B------:R0:W1:Y:S02]  /*e9f0*/  SHFL.IDX P6, R14, R13, R12, R11 ;  /* 0x0000000c0d0e7389 */ /* 0x00006400000c000b */
[----:B01----:R-:W-:Y:S01]  /*ea00*/  ENDCOLLECTIVE ;  /* 0x000000000000791b */ /* 0x003fe20003800000 */
.L_x_362:
[----:B------:R-:W-:-:S05]  /*ea10*/  LOP3.LUT R35, R35, 0x38, RZ, 0xc0, !PT ;  /* 0x0000003823237812 */ /* 0x000fca00078ec0ff */
[----:B------:R-:W-:-:S05]  /*ea20*/  IMAD.SHL.U32 R0, R35, 0x2, RZ ;  /* 0x0000000223007824 */ /* 0x000fca00078e00ff */
[----:B------:R-:W-:Y:S01]  /*ea30*/  IADD3 R2, P0, R2, R0, RZ ;  /* 0x0000000002027210 */ /* 0x000fe20007f1e0ff */
[----:B------:R-:W-:-:S04]  /*ea40*/  IMAD.MOV.U32 R13, RZ, RZ, R9 ;  /* 0x000000ffff0d7224 */ /* 0x000fc800078e0009 */
[----:B------:R-:W-:-:S05]  /*ea50*/  IMAD.X R3, RZ, RZ, R3, P0 ;  /* 0x000000ffff037224 */ /* 0x000fca00000e0603 */
[----:B------:R-:W-:Y:S01]  /*ea60*/  @!PT LDS RZ, [RZ] ;  /* 0x00000000fffff984 */ /* 0x000fe20000000800 */
[----:B------:R-:W-:Y:S01]  /*ea70*/  @!PT LDS RZ, [RZ] ;  /* 0x00000000fffff984 */ /* 0x000fe20000000800 */
[----:B------:R-:W-:Y:S01]  /*ea80*/  @!PT LDS RZ, [RZ] ;  /* 0x00000000fffff984 */ /* 0x000fe20000000800 */
[----:B------:R-:W-:Y:S04]  /*ea90*/  LDGSTS.E.BYPASS.LTC128B.128 [R4+0x18400], desc[UR56][R2.64], !P3 ;  /* 0x1840000002047fae */ /* 0x000fe8000d901d78 */
[----:B------:R-:W-:Y:S04]  /*eaa0*/  LDGSTS.E.BYPASS.LTC128B.128 [R4+0x1b400], desc[UR56][R2.64+0x80], !P2 ;  /* 0x1b40008002047fae */ /* 0x000fe8000d101d78 */
[----:B------:R0:W-:Y:S02]  /*eab0*/  LDGSTS.E.BYPASS.LTC128B.128 [R4+0x1e400], desc[UR56][R2.64+0x100], !P1 ;  /* 0x1e40010002047fae */ /* 0x0001e4000c901d78 */
[----:B0-----:R-:W-:-:S07]  /*eac0*/  IMAD.MOV.U32 R3, RZ, RZ, R14 ;  /* 0x000000ffff037224 */ /* 0x001fce00078e000e */
[----:B------:R-:W-:Y:S05]  /*ead0*/  WARPSYNC.COLLECTIVE R15, `(.L_x_363) ;  /* 0x000000000f087348 */ /* 0x000fea0003c00000 */
[----:B------:R0:W1:Y:S02]  /*eae0*/  SHFL.IDX P6, R14, R13, R12, R11 ;  /* 0x0000000c0d0e7389 */ /* 0x00006400000c000b */
[----:B01----:R-:W-:Y:S01]  /*eaf0*/  ENDCOLLECTIVE ;  /* 0x000000000000791b */ /* 0x003fe20003800000 */
.L_x_363:
[----:B------:R-:W-:Y:S02]  /*eb00*/  IMAD.MOV.U32 R13, RZ, RZ, R5 ;  /* 0x000000ffff0d7224 */ /* 0x000fe400078e0005 */
[----:B------:R-:W-:Y:S02]  /*eb10*/  IMAD.MOV.U32 R12, RZ, RZ, 0x2 ;  /* 0x00000002ff0c7424 */ /* 0x000fe400078e00ff */
[----:B------:R-:W-:-:S07]  /*eb20*/  IMAD.MOV.U32 R2, RZ, RZ, R14 ;  /* 0x000000ffff027224 */ /* 0x000fce00078e000e */
[----:B------:R-:W-:Y:S05]  /*eb30*/  WARPSYNC.COLLECTIVE R15, `(.L_x_364) ;  /* 0x000000000f087348 */ /* 0x000fea0003c00000 */
[----:B------:R0:W1:Y:S02]  /*eb40*/  SHFL.IDX P6, R14, R13, R12, R11 ;  /* 0x0000000c0d0e7389 */ /* 0x00006400000c000b */
[----:B01----:R-:W-:Y:S01]  /*eb50*/  ENDCOLLECTIVE ;  /* 0x000000000000791b */ /* 0x003fe20003800000 */
.L_x_364:
[----:B------:R-:W-:-:S04]  /*eb60*/  IADD3 R2, P0, R2, R0, RZ ;  /* 0x0000000002027210 */ /* 0x000fc80007f1e0ff */
[----:B------:R-:W-:-:S05]  /*eb70*/  IADD3.X R3, RZ, R3, RZ, P0, !PT ;  /* 0x00000003ff037210 */ /* 0x000fca00007fe4ff */
[----:B------:R-:W-:Y:S01]  /*eb80*/  @!PT LDS RZ, [RZ] ;  /* 0x00000000fffff984 */ /* 0x000fe20000000800 */
[----:B------:R-:W-:Y:S01]  /*eb90*/  @!PT LDS RZ, [RZ] ;  /* 0x00000000fffff984 */ /* 0x000fe20000000800 */
[----:B------:R-:W-:Y:S01]  /*eba0*/  @!PT LDS RZ, [RZ] ;  /* 0x00000000fffff984 */ /* 0x000fe20000000800 */
[----:B------:R0:W-:Y:S01]  /*ebb0*/  LDGSTS.E.BYPASS.LTC128B.128 [R4+0x18c00], desc[UR56][R2.64], !P3 ;  /* 0x18c0000002047fae */ /* 0x0001e2000d901d78 */
[----:B------:R-:W-:-:S03]  /*ebc0*/  IMAD.MOV.U32 R13, RZ, RZ, R9 ;  /* 0x000000ffff0d7224 */ /* 0x000fc600078e0009 */
[----:B------:R0:W-:Y:S04]  /*ebd0*/  LDGSTS.E.BYPASS.LTC128B.128 [R4+0x1bc00], desc[UR56][R2.64+0x80], !P2 ;  /* 0x1bc0008002047fae */ /* 0x0001e8000d101d78 */
[----:B------:R0:W-:Y:S01]  /*ebe0*/  LDGSTS.E.BYPASS.LTC128B.128 [R4+0x1ec00], desc[UR56][R2.64+0x100], !P1 ;  /* 0x1ec0010002047fae */ /* 0x0001e2000c901d78 */
[----:B------:R-:W-:-:S07]  /*ebf0*/  IMAD.MOV.U32 R35, RZ, RZ, R14 ;  /* 0x000000ffff237224 */ /* 0x000fce00078e000e */
[----:B0-----:R-:W-:Y:S05]  /*ec00*/  WARPSYNC.COLLECTIVE R15, `(.L_x_365) ;  /* 0x000000000f087348 */ /* 0x001fea0003c00000 */
[----:B------:R1:W2:Y:S02]  /*ec10*/  SHFL.IDX P6, R14, R13, R12, R11 ;  /* 0x0000000c0d0e7389 */ /* 0x0002a400000c000b */
[----:B012---:R-:W-:Y:S01]  /*ec20*/  ENDCOLLECTIVE ;  /* 0x000000000000791b */ /* 0x007fe20003800000 */
.L_x_365:
[----:B------:R-:W-:Y:S02]  /*ec30*/  IMAD.MOV.U32 R13, RZ, RZ, R5 ;  /* 0x000000ffff0d7224 */ /* 0x000fe400078e0005 */
[----:B------:R-:W-:Y:S02]  /*ec40*/  IMAD.MOV.U32 R12, RZ, RZ, 0x3 ;  /* 0x00000003ff0c7424 */ /* 0x000fe400078e00ff */
[----:B------:R-:W-:-:S07]  /*ec50*/  IMAD.MOV.U32 R2, RZ, RZ, R14 ;  /* 0x000000ffff027224 */ /* 0x000fce00078e000e */
[----:B------:R-:W-:Y:S05]  /*ec60*/  WARPSYNC.COLLECTIVE R15, `(.L_x_366) ;  /* 0x000000000f087348 */ /* 0x000fea0003c00000 */
[----:B------:R0:W1:Y:S02]  /*ec70*/  SHFL.IDX P6, R14, R13, R12, R11 ;  /* 0x0000000c0d0e7389 */ /* 0x00006400000c000b */
[----:B01----:R-:W-:Y:S01]  /*ec80*/  ENDCOLLECTIVE ;  /* 0x000000000000791b */ /* 0x003fe20003800000 */
.L_x_366:
        /* <DEDUP_REMOVED lines=13> */
.L_x_367:
[----:B------:R-:W-:Y:S02]  /*ed60*/  IMAD.MOV.U32 R13, RZ, RZ, R5 ;  /* 0x000000ffff0d7224 */ /* 0x000fe400078e0005 */
[----:B------:R-:W-:Y:S02]  /*ed70*/  IMAD.MOV.U32 R12, RZ, RZ, 0x4 ;  /* 0x00000004ff0c7424 */ /* 0x000fe400078e00ff */
[----:B------:R-:W-:-:S07]  /*ed80*/  IMAD.MOV.U32 R2, RZ, RZ, R14 ;  /* 0x000000ffff027224 */ /* 0x000fce00078e000e */
[----:B------:R-:W-:Y:S05]  /*ed90*/  WARPSYNC.COLLECTIVE R15, `(.L_x_368) ;  /* 0x000000000f087348 */ /* 0x000fea0003c00000 */
[----:B------:R0:W1:Y:S02]  /*eda0*/  SHFL.IDX P6, R14, R13, R12, R11 ;  /* 0x0000000c0d0e7389 */ /* 0x00006400000c000b */
[----:B01----:R-:W-:Y:S01]  /*edb0*/  ENDCOLLECTIVE ;  /* 0x000000000000791b */ /* 0x003fe20003800000 */
.L_x_368:
        /* <DEDUP_REMOVED lines=13> */
.L_x_369:
[----:B------:R-:W-:Y:S02]  /*ee90*/  IMAD.MOV.U32 R13, RZ, RZ, R5 ;  /* 0x000000ffff0d7224 */ /* 0x000fe400078e0005 */
[----:B------:R-:W-:Y:S01]  /*eea0*/  IMAD.MOV.U32 R12, RZ, RZ, 0x5 ;  /* 0x00000005ff0c7424 */ /* 0x000fe200078e00ff */
[----:B------:R-:W-:-:S07]  /*eeb0*/  MOV R2, R14 ;  /* 0x0000000e00027202 */ /* 0x000fce0000000f00 */
[----:B------:R-:W-:Y:S05]  /*eec0*/  WARPSYNC.COLLECTIVE R15, `(.L_x_370) ;  /* 0x000000000f087348 */ /* 0x000fea0003c00000 */
[----:B------:R0:W1:Y:S02]  /*eed0*/  SHFL.IDX P6, R14, R13, R12, R11 ;  /* 0x0000000c0d0e7389 */ /* 0x00006400000c000b */
[----:B01----:R-:W-:Y:S01]  /*eee0*/  ENDCOLLECTIVE ;  /* 0x000000000000791b */ /* 0x003fe20003800000 */
.L_x_370:
[----:B------:R-:W-:-:S05]  /*eef0*/  IADD3 R2, P0, R2, R0, RZ ;  /* 0x0000000002027210 */ /* 0x000fca0007f1e0ff */
[----:B------:R-:W-:-:S05]  /*ef00*/  IMAD.X R3, RZ, RZ, R35, P0 ;  /* 0x000000ffff037224 */ /* 0x000fca00000e0623 */
[----:B------:R-:W-:Y:S01]  /*ef10*/  @!PT LDS RZ, [RZ] ;  /* 0x00000000fffff984 */ /* 0x000fe20000000800 */
[----:B------:R-:W-:Y:S01]  /*ef20*/  @!PT LDS RZ, [RZ] ;  /* 0x00000000fffff984 */ /* 0x000fe20000000800 */
[----:B------:R-:W-:Y:S01]  /*ef30*/  @!PT LDS RZ, [RZ] ;  /* 0x00000000fffff984 */ /* 0x000fe20000000800 */
[----:B------:R0:W-:Y:S01]  /*ef40*/  LDGSTS.E.BYPASS.LTC128B.128 [R4+0x1a400], desc[UR56][R2.64], !P3 ;  /* 0x1a40000002047fae */ /* 0x0001e2000d901d78 */
[----:B------:R-:W-:-:S03]  /*ef50*/  MOV R13, R9 ;  /* 0x00000009000d7202 */ /* 0x000fc60000000f00 */
[----:B------:R0:W-:Y:S04]  /*ef60*/  LDGSTS.E.BYPASS.LTC128B.128 [R4+0x1d400], desc[UR56][R2.64+0x80], !P2 ;  /* 0x1d40008002047fae */ /* 0x0001e8000d101d78 */
[----:B------:R0:W-:Y:S01]  /*ef70*/  LDGSTS.E.BYPASS.LTC128B.128 [R4+0x20400], desc[UR56][R2.64+0x100], !P1 ;  /* 0x2040010002047fae */ /* 0x0001e2000c901d78 */
[----:B------:R-:W-:-:S07]  /*ef80*/  IMAD.MOV.U32 R35, RZ, RZ, R14 ;  /* 0x000000ffff237224 */ /* 0x000fce00078e000e */
[----:B0-----:R-:W-:Y:S05]  /*ef90*/  WARPSYNC.COLLECTIVE R15, `(.L_x_371) ;  /* 0x000000000f087348 */ /* 0x001fea0003c00000 */
[----:B------:R1:W2:Y:S02]  /*efa0*/  SHFL.IDX P6, R14, R13, R12, R11 ;  /* 0x0000000c0d0e7389 */ /* 0x0002a400000c000b */
[----:B012---:R-:W-:Y:S01]  /*efb0*/  ENDCOLLECTIVE ;  /* 0x000000000000791b */ /* 0x007fe20003800000 */
.L_x_371:
[----:B------:R-:W-:Y:S01]  /*efc0*/  IMAD.MOV.U32 R2, RZ, RZ, R14 ;  /* 0x000000ffff027224 */ /* 0x000fe200078e000e */
[----:B------:R-:W-:Y:S06]  /*efd0*/  BRA `(.L_x_372) ;  /* 0xffffffc4001c7947 */ /* 0x000fec000383ffff */
.L_x_281:
[----:B--2---:R2:W3:Y:S02]  /*efe0*/  SYNCS.PHASECHK.TRANS64.TRYWAIT P0, [R4+URZ+0x2a860], R2 ;  /* 0x02a86002040075a7 */ /* 0x0044e4000800017f */
[----:B---3--:R-:W-:Y:S05]  /*eff0*/  @!P0 NANOSLEEP.SYNCS 0x989680 ;  /* 0x009896800000895d */ /* 0x008fea0003900000 */
[----:B------:R-:W3:Y:S02]  /*f000*/  @!P0 SYNCS.PHASECHK.TRANS64 P0, [R4+URZ+0x2a860], R2 ;  /* 0x02a86002040085a7 */ /* 0x000ee4000800007f */
[----:B---3--:R-:W-:Y:S05]  /*f010*/  @!P0 BRA `(.L_x_281) ;  /* 0xfffffffc00f08947 */ /* 0x008fea000383ffff */
[----:B------:R-:W-:Y:S05]  /*f020*/  BRA `(.L_x_373) ;  /* 0xffffffc4007c7947 */ /* 0x000fea000383ffff */
.L_x_282:
[----:B------:R-:W-:Y:S01]  /*f030*/  BSSY B1, `(.L_x_374) ;  /* 0x0000008000017945 */ /* 0x000fe20003800000 */
[----:B------:R-:W-:Y:S01]  /*f040*/  IMAD.MOV.U32 R13, RZ, RZ, R24 ;  /* 0x000000ffff0d7224 */ /* 0x000fe200078e0018 */
[----:B------:R-:W-:Y:S01]  /*f050*/  MOV R15, 0xffffffff ;  /* 0xffffffff000f7802 */ /* 0x000fe20000000f00 */
[----:B------:R-:W-:Y:S02]  /*f060*/  IMAD.MOV.U32 R12, RZ, RZ, RZ ;  /* 0x000000ffff0c7224 */ /* 0x000fe400078e00ff */
[----:B------:R-:W-:-:S07]  /*f070*/  IMAD.MOV.U32 R11, RZ, RZ, 0x181f ;  /* 0x0000181fff0b7424 */ /* 0x000fce00078e00ff */
[----:B--2---:R-:W-:Y:S05]  /*f080*/  WARPSYNC.COLLECTIVE R15, `(.L_x_375) ;  /* 0x000000000f087348 */ /* 0x004fea0003c00000 */
[----:B------:R0:W1:Y:S02]  /*f090*/  SHFL.IDX P6, R14, R13, R12, R11 ;  /* 0x0000000c0d0e7389 */ /* 0x00006400000c000b */
[----:B012---:R-:W-:Y:S01]  /*f0a0*/  ENDCOLLECTIVE ;  /* 0x000000000000791b */ /* 0x007fe20003800000 */
.L_x_375:
[----:B------:R-:W-:Y:S05]  /*f0b0*/  BSYNC B1 ;  /* 0x0000000000017941 */ /* 0x000fea0003800000 */
.L_x_374:
[----:B------:R-:W-:Y:S01]  /*f0c0*/  IMAD.MOV.U32 R13, RZ, RZ, R23 ;  /* 0x000000ffff0d7224 */ /* 0x000fe200078e0017 */
[----:B------:R-:W-:Y:S01]  /*f0d0*/  MOV R15, 0xffffffff ;  /* 0xffffffff000f7802 */ /* 0x000fe20000000f00 */
[----:B------:R-:W-:Y:S02]  /*f0e0*/  IMAD.MOV.U32 R12, RZ, RZ, RZ ;  /* 0x000000ffff0c7224 */ /* 0x000fe400078e00ff */
[----:B------:R-:W-:Y:S02]  /*f0f0*/  IMAD.MOV.U32 R11, RZ, RZ, 0x181f ;  /* 0x0000181fff0b7424 */ /* 0x000fe400078e00ff */
[----:B------:R-:W-:Y:S02]  /*f100*/  IMAD.MOV.U32 R3, RZ, RZ, R14 ;  /* 0x000000ffff037224 */ /* 0x000fe400078e000e */
[----:B------:R-:W-:-:S07]  /*f110*/  IMAD R5, R5, 0x2, R22 ;  /* 0x0000000205057824 */ /* 0x000fce00078e0216 */
[----:B------:R-:W-:Y:S05]  /*f120*/  WARPSYNC.COLLECTIVE R15, `(.L_x_376) ;  /* 0x000000000f087348 */ /* 0x000fea0003c00000 */
[----:B------:R0:W1:Y:S02]  /*f130*/  SHFL.IDX P6, R14, R13, R12, R11 ;  /* 0x0000000c0d0e7389 */ /* 0x00006400000c000b */
[----:B01----:R-:W-:Y:S01]  /*f140*/  ENDCOLLECTIVE ;  /* 0x000000000000791b */ /* 0x003fe20003800000 */
.L_x_376:
[----:B------:R-:W-:Y:S01]  /*f150*/  IMAD.MOV.U32 R13, RZ, RZ, R24 ;  /* 0x000000ffff0d7224 */ /* 0x000fe200078e0018 */
[----:B------:R-:W-:Y:S01]  /*f160*/  MOV R12, 0x1 ;  /* 0x00000001000c7802 */ /* 0x000fe20000000f00 */
[----:B------:R-:W-:-:S07]  /*f170*/  IMAD.MOV.U32 R2, RZ, RZ, R14 ;  /* 0x000000ffff027224 */ /* 0x000fce00078e000e */
[----:B------:R-:W-:Y:S05]  /*f180*/  WARPSYNC.COLLECTIVE R15, `(.L_x_377) ;  /* 0x000000000f087348 */ /* 0x000fea0003c00000 */
[----:B------:R0:W1:Y:S02]  /*f190*/  SHFL.IDX P6, R14, R13, R12, R11 ;  /* 0x0000000c0d0e7389 */ /* 0x00006400000c000b */
[----:B01----:R-:W-:Y:S01]  /*f1a0*/  ENDCOLLECTIVE ;  /* 0x000000000000791b */ /* 0x003fe20003800000 */
.L_x_377:
[----:B------:R-:W-:-:S05]  /*f1b0*/  IADD3 R2, P1, R2, R0, RZ ;  /* 0x0000000002027210 */ /* 0x000fca0007f3e0ff */
[----:B------:R-:W-:Y:S01]  /*f1c0*/  IMAD.X R3, RZ, RZ, R3, P1 ;  /* 0x000000ffff037224 */ /* 0x000fe200008e0603 */
[----:B------:R-:W-:-:S04]  /*f1d0*/  LOP3.LUT P1, RZ, R29, 0x1, RZ, 0xc0, !PT ;  /* 0x000000011dff7812 */ /* 0x000fc8000782c0ff */
[----:B------:R-:W-:Y:S01]  /*f1e0*/  ISETP.LT.OR P2, PT, R6, 0x1, !P1 ;  /* 0x000000010600780c */ /* 0x000fe20004f41670 */
[----:B------:R-:W-:-:S12]  /*f1f0*/  IMAD.MOV.U32 R13, RZ, RZ, R23 ;  /* 0x000000ffff0d7224 */ /* 0x000fd800078e0017 */
[----:B------:R-:W-:Y:S01]  /*f200*/  @!PT LDS RZ, [RZ] ;  /* 0x00000000fffff984 */ /* 0x000fe20000000800 */
[----:B------:R-:W-:Y:S01]  /*f210*/  @!PT LDS RZ, [RZ] ;  /* 0x00000000fffff984 */ /* 0x000fe20000000800 */
[----:B------:R-:W-:Y:S01]  /*f220*/  @!PT LDS RZ, [RZ] ;  /* 0x00000000fffff984 */ /* 0x000fe20000000800 */
[----:B------:R-:W-:Y:S01]  /*f230*/  LDGSTS.E.BYPASS.LTC128B.128 [R5+0x400], desc[UR56][R2.64], !P2 ;  /* 0x0040000002057fae */ /* 0x000fe2000d101d78 */
[----:B------:R-:W-:-:S13]  /*f240*/  ISETP.LT.OR P2, PT, R6, 0x1, !P0 ;  /* 0x000000010600780c */ /* 0x000fda0004741670 */
[----:B------:R0:W-:Y:S02]  /*f250*/  LDGSTS.E.BYPASS.LTC128B.128 [R5+0x3400], desc[UR56][R2.64+0x80], !P2 ;  /* 0x0340008002057fae */ /* 0x0001e4000d101d78 */
[----:B0-----:R-:W-:-:S07]  /*f260*/  IMAD.MOV.U32 R3, RZ, RZ, R14 ;  /* 0x000000ffff037224 */ /* 0x001fce00078e000e */
[----:B------:R-:W-:Y:S05]  /*f270*/  WARPSYNC.COLLECTIVE R15, `(.L_x_378) ;  /* 0x000000000f087348 */ /* 0x000fea0003c00000 */
[----:B------:R0:W1:Y:S02]  /*f280*/  SHFL.IDX P6, R14, R13, R12, R11 ;  /* 0x0000000c0d0e7389 */ /* 0x00006400000c000b */
[----:B01----:R-:W-:Y:S01]  /*f290*/  ENDCOLLECTIVE ;  /* 0x000000000000791b */ /* 0x003fe20003800000 */
.L_x_378:
[----:B------:R-:W-:Y:S01]  /*f2a0*/  MOV R13, R24 ;  /* 0x00000018000d7202 */ /* 0x000fe20000000f00 */
[----:B------:R-:W-:Y:S02]  /*f2b0*/  IMAD.MOV.U32 R12, RZ, RZ, 0x2 ;  /* 0x00000002ff0c7424 */ /* 0x000fe400078e00ff */
[----:B------:R-:W-:-:S07]  /*f2c0*/  IMAD.MOV.U32 R2, RZ, RZ, R14 ;  /* 0x000000ffff027224 */ /* 0x000fce00078e000e */
[----:B------:R-:W-:Y:S05]  /*f2d0*/  WARPSYNC.COLLECTIVE R15, `(.L_x_379) ;  /* 0x000000000f087348 */ /* 0x000fea0003c00000 */
[----:B------:R0:W1:Y:S02]  /*f2e0*/  SHFL.IDX P6, R14, R13, R12, R11 ;  /* 0x0000000c0d0e7389 */ /* 0x00006400000c000b */
[----:B01----:R-:W-:Y:S01]  /*f2f0*/  ENDCOLLECTIVE ;  /* 0x000000000000791b */ /* 0x003fe20003800000 */
.L_x_379:
[----:B------:R-:W-:-:S05]  /*f300*/  IADD3 R2, P2, R2, R0, RZ ;  /* 0x0000000002027210 */ /* 0x000fca0007f5e0ff */
[----:B------:R-:W-:Y:S01]  /*f310*/  IMAD.X R3, RZ, RZ, R3, P2 ;  /* 0x000000ffff037224 */ /* 0x000fe200010e0603 */
        /* <DEDUP_REMOVED lines=12> */
.L_x_380:
[----:B------:R-:W-:Y:S02]  /*f3e0*/  IMAD.MOV.U32 R13, RZ, RZ, R24 ;  /* 0x000000ffff0d7224 */ /* 0x000fe400078e0018 */
[----:B------:R-:W-:Y:S02]  /*f3f0*/  IMAD.MOV.U32 R12, RZ, RZ, 0x3 ;  /* 0x00000003ff0c7424 */ /* 0x000fe400078e00ff */
[----:B------:R-:W-:-:S07]  /*f400*/  IMAD.MOV.U32 R2, RZ, RZ, R14 ;  /* 0x000000ffff027224 */ /* 0x000fce00078e000e */
[----:B------:R-:W-:Y:S05]  /*f410*/  WARPSYNC.COLLECTIVE R15, `(.L_x_381) ;  /* 0x000000000f087348 */ /* 0x000fea0003c00000 */
[----:B------:R0:W1:Y:S02]  /*f420*/  SHFL.IDX P6, R14, R13, R12, R11 ;  /* 0x0000000c0d0e7389 */ /* 0x00006400000c000b */
[----:B01----:R-:W-:Y:S01]  /*f430*/  ENDCOLLECTIVE ;  /* 0x000000000000791b */ /* 0x003fe20003800000 */
.L_x_381:
[----:B------:R-:W-:-:S04]  /*f440*/  IADD3 R2, P2, R2, R0, RZ ;  /* 0x0000000002027210 */ /* 0x000fc80007f5e0ff */
[----:B------:R-:W-:Y:S02]  /*f450*/  IADD3.X R3, RZ, R3, RZ, P2, !PT ;  /* 0x00000003ff037210 */ /* 0x000fe400017fe4ff */
        /* <DEDUP_REMOVED lines=12> */
.L_x_382:
[----:B------:R-:W-:Y:S02]  /*f520*/  IMAD.MOV.U32 R13, RZ, RZ, R24 ;  /* 0x000000ffff0d7224 */ /* 0x000fe400078e0018 */
[----:B------:R-:W-:Y:S01]  /*f530*/  IMAD.MOV.U32 R12, RZ, RZ, 0x4 ;  /* 0x00000004ff0c7424 */ /* 0x000fe200078e00ff */
[----:B------:R-:W-:-:S07]  /*f540*/  MOV R2, R14 ;  /* 0x0000000e00027202 */ /* 0x000fce0000000f00 */
[----:B------:R-:W-:Y:S05]  /*f550*/  WARPSYNC.COLLECTIVE R15, `(.L_x_383) ;  /* 0x000000000f087348 */ /* 0x000fea0003c00000 */
[----:B------:R0:W1:Y:S02]  /*f560*/  SHFL.IDX P6, R14, R13, R12, R11 ;  /* 0x0000000c0d0e7389 */ /* 0x00006400000c000b */
[----:B01----:R-:W-:Y:S01]  /*f570*/  ENDCOLLECTIVE ;  /* 0x000000000000791b */ /* 0x003fe20003800000 */
.L_x_383:
[----:B------:R-:W-:-:S05]  /*f580*/  IADD3 R2, P2, R2, R0, RZ ;  /* 0x0000000002027210 */ /* 0x000fca0007f5e0ff */
[----:B------:R-:W-:Y:S01]  /*f590*/  IMAD.X R3, RZ, RZ, R3, P2 ;  /* 0x000000ffff037224 */ /* 0x000fe200010e0603 */
[----:B------:R-:W-:Y:S02]  /*f5a0*/  ISETP.LT.OR P2, PT, R6, 0x31, !P1 ;  /* 0x000000310600780c */ /* 0x000fe40004f41670 */
[----:B------:R-:W-:-:S11]  /*f5b0*/  MOV R13, R23 ;  /* 0x00000017000d7202 */ /* 0x000fd60000000f00 */
        /* <DEDUP_REMOVED lines=10> */
.L_x_384:
[----:B------:R-:W-:Y:S02]  /*f660*/  IMAD.MOV.U32 R13, RZ, RZ, R24 ;  /* 0x000000ffff0d7224 */ /* 0x000fe400078e0018 */
[----:B------:R-:W-:Y:S02]  /*f670*/  IMAD.MOV.U32 R12, RZ, RZ, 0x5 ;  /* 0x00000005ff0c7424 */ /* 0x000fe400078e00ff */
[----:B------:R-:W-:-:S07]  /*f680*/  IMAD.MOV.U32 R2, RZ, RZ, R14 ;  /* 0x000000ffff027224 */ /* 0x000fce00078e000e */
[----:B------:R-:W-:Y:S05]  /*f690*/  WARPSYNC.COLLECTIVE R15, `(.L_x_385) ;  /* 0x000000000f087348 */ /* 0x000fea0003c00000 */
[----:B------:R0:W1:Y:S02]  /*f6a0*/  SHFL.IDX P6, R14, R13, R12, R11 ;  /* 0x0000000c0d0e7389 */ /* 0x00006400000c000b */
[----:B01----:R-:W-:Y:S01]  /*f6b0*/  ENDCOLLECTIVE ;  /* 0x000000000000791b */ /* 0x003fe20003800000 */
.L_x_385:
[----:B------:R-:W-:-:S05]  /*f6c0*/  IADD3 R2, P2, R2, R0, RZ ;  /* 0x0000000002027210 */ /* 0x000fca0007f5e0ff */
[----:B------:R-:W-:Y:S01]  /*f6d0*/  IMAD.X R3, RZ, RZ, R3, P2 ;  /* 0x000000ffff037224 */ /* 0x000fe200010e0603 */
[----:B------:R-:W-:Y:S01]  /*f6e0*/  ISETP.LT.OR P2, PT, R6, 0x41, !P1 ;  /* 0x000000410600780c */ /* 0x000fe20004f41670 */
[----:B------:R-:W-:-:S12]  /*f6f0*/  IMAD.MOV.U32 R13, RZ, RZ, R23 ;  /* 0x000000ffff0d7224 */ /* 0x000fd800078e0017 */
[----:B------:R-:W-:Y:S01]  /*f700*/  @!PT LDS RZ, [RZ] ;  /* 0x00000000fffff984 */ /* 0x000fe20000000800 */
[----:B------:R-:W-:Y:S01]  /*f710*/  @!PT LDS RZ, [RZ] ;  /* 0x00000000fffff984 */ /* 0x000fe20000000800 */
[----:B------:R-:W-:Y:S01]  /*f720*/  @!PT LDS RZ, [RZ] ;  /* 0x00000000fffff984 */ /* 0x000fe20000000800 */
[----:B------:R0:W-:Y:S01]  /*f730*/  LDGSTS.E.BYPASS.LTC128B.128 [R5+0x2400], desc[UR56][R2.64], !P2 ;  /* 0x0240000002057fae */ /* 0x0001e2000d101d78 */
[----:B------:R-:W-:Y:S02]  /*f740*/  ISETP.LT.OR P2, PT, R6, 0x41, !P0 ;  /* 0x000000410600780c */ /* 0x000fe40004741670 */
[----:B------:R-:W-:-:S11]  /*f750*/  MOV R24, R14 ;  /* 0x0000000e00187202 */ /* 0x000fd60000000f00 */
[----:B0-----:R-:W-:Y:S05]  /*f760*/  WARPSYNC.COLLECTIVE R15, `(.L_x_386) ;  /* 0x000000000f087348 */ /* 0x001fea0003c00000 */
[----:B------:R1:W2:Y:S02]  /*f770*/  SHFL.IDX P6, R14, R13, R12, R11 ;  /* 0x0000000c0d0e7389 */ /* 0x0002a400000c000b */
[----:B012---:R-:W-:Y:S01]  /*f780*/  ENDCOLLECTIVE ;  /* 0x000000000000791b */ /* 0x007fe20003800000 */
.L_x_386:
[----:B------:R-:W-:Y:S01]  /*f790*/  @!PT LDS RZ, [RZ] ;  /* 0x00000000fffff984 */ /* 0x000fe20000000800 */
[----:B------:R-:W-:Y:S01]  /*f7a0*/  @!PT LDS RZ, [RZ] ;  /* 0x00000000fffff984 */ /* 0x000fe20000000800 */
[----:B------:R-:W-:Y:S01]  /*f7b0*/  @!PT LDS RZ, [RZ] ;  /* 0x00000000fffff984 */ /* 0x000fe20000000800 */
[----:B------:R0:W-:Y:S02]  /*f7c0*/  LDGSTS.E.BYPASS.LTC128B.128 [R5+0x5400], desc[UR56][R2.64+0x80], !P2 ;  /* 0x0540008002057fae */ /* 0x0001e4000d101d78 */
[----:B0-----:R-:W-:Y:S01]  /*f7d0*/  IMAD.MOV.U32 R2, RZ, RZ, R14 ;  /* 0x000000ffff027224 */ /* 0x001fe200078e000e */
[----:B------:R-:W-:Y:S06]  /*f7e0*/  BRA `(.L_x_387) ;  /* 0xffffffc000687947 */ /* 0x000fec000383ffff */
.L_x_290:
[----:B0-----:R0:W1:Y:S02]  /*f7f0*/  SYNCS.PHASECHK.TRANS64.TRYWAIT P0, [R0+URZ+0x2a860], R3 ;  /* 0x02a86003000075a7 */ /* 0x001064000800017f */
[----:B-1----:R-:W-:Y:S05]  /*f800*/  @!P0 NANOSLEEP.SYNCS 0x989680 ;  /* 0x009896800000895d */ /* 0x002fea0003900000 */
[----:B------:R-:W1:Y:S02]  /*f810*/  @!P0 SYNCS.PHASECHK.TRANS64 P0, [R0+URZ+0x2a860], R3 ;  /* 0x02a86003000085a7 */ /* 0x000e64000800007f */
[----:B-1----:R-:W-:Y:S05]  /*f820*/  @!P0 BRA `(.L_x_290) ;  /* 0xfffffffc00f08947 */ /* 0x002fea000383ffff */
[----:B------:R-:W-:Y:S05]  /*f830*/  BRA `(.L_x_388) ;  /* 0xffffffc400887947 */ /* 0x000fea000383ffff */
.L_x_291:
[----:B------:R-:W-:Y:S01]  /*f840*/  BSSY B0, `(.L_x_389) ;  /* 0x0000008000007945 */ /* 0x000fe20003800000 */
[----:B------:R-:W-:Y:S01]  /*f850*/  IMAD.MOV.U32 R13, RZ, RZ, R24 ;  /* 0x000000ffff0d7224 */ /* 0x000fe200078e0018 */
[----:B------:R-:W-:Y:S01]  /*f860*/  MOV R11, 0x181f ;  /* 0x0000181f000b7802 */ /* 0x000fe20000000f00 */
[----:B------:R-:W-:Y:S02]  /*f870*/  IMAD.MOV.U32 R12, RZ, RZ, RZ ;  /* 0x000000ffff0c7224 */ /* 0x000fe400078e00ff */
[----:B------:R-:W-:-:S07]  /*f880*/  IMAD.MOV.U32 R15, RZ, RZ, -0x1 ;  /* 0xffffffffff0f7424 */ /* 0x000fce00078e00ff */
[----:B0-----:R-:W-:Y:S05]  /*f890*/  WARPSYNC.COLLECTIVE R15, `(.L_x_390) ;  /* 0x000000000f087348 */ /* 0x001fea0003c00000 */
[----:B------:R1:W2:Y:S02]  /*f8a0*/  SHFL.IDX P6, R14, R13, R12, R11 ;  /* 0x0000000c0d0e7389 */ /* 0x0002a400000c000b */
[----:B012---:R-:W-:Y:S01]  /*f8b0*/  ENDCOLLECTIVE ;  /* 0x000000000000791b */ /* 0x007fe20003800000 */
.L_x_390:
[----:B------:R-:W-:Y:S05]  /*f8c0*/  BSYNC B0 ;  /* 0x0000000000007941 */ /* 0x000fea0003800000 */
.L_x_389:
[----:B------:R-:W0:Y:S01]  /*f8d0*/  S2R R4, SR_TID.X ;  /* 0x0000000000047919 */ /* 0x000e220000002100 */
[----:B------:R-:W-:Y:S01]  /*f8e0*/  IMAD.MOV.U32 R13, RZ, RZ, R23 ;  /* 0x000000ffff0d7224 */ /* 0x000fe200078e0017 */
[----:B------:R-:W-:Y:S01]  /*f8f0*/  MOV R11, 0x181f ;  /* 0x0000181f000b7802 */ /* 0x000fe20000000f00 */
[----:B------:R-:W-:Y:S01]  /*f900*/  IMAD.MOV.U32 R12, RZ, RZ, RZ ;  /* 0x000000ffff0c7224 */ /* 0x000fe200078e00ff */
[C---:B------:R-:W-:Y:S01]  /*f910*/  LOP3.LUT R2, R29.reuse, 0x1, RZ, 0xc0, !PT ;  /* 0x000000011d027812 */ /* 0x040fe200078ec0ff */
[----:B------:R-:W-:Y:S01]  /*f920*/  IMAD.MOV.U32 R15, RZ, RZ, -0x1 ;  /* 0xffffffffff0f7424 */ /* 0x000fe200078e00ff */
[----:B------:R-:W-:Y:S01]  /*f930*/  LOP3.LUT P0, RZ, R29, 0x2, RZ, 0xc0, !PT ;  /* 0x000000021dff7812 */ /* 0x000fe2000780c0ff */
[----:B------:R-:W-:Y:S01]  /*f940*/  IMAD.MOV.U32 R3, RZ, RZ, R14 ;  /* 0x000000ffff037224 */ /* 0x000fe200078e000e */
[----:B------:R-:W-:-:S13]  /*f950*/  ISETP.NE.U32.AND P1, PT, R2, 0x1, PT ;  /* 0x000000010200780c */ /* 0x000fda0003f25070 */
[----:B0-----:R-:W-:Y:S05]  /*f960*/  WARPSYNC.COLLECTIVE R15, `(.L_x_391) ;  /* 0x000000000f087348 */ /* 0x001fea0003c00000 */
[----:B------:R1:W2:Y:S02]  /*f970*/  SHFL.IDX P6, R14, R13, R12, R11 ;  /* 0x0000000c0d0e7389 */ /* 0x0002a400000c000b */
[----:B012---:R-:W-:Y:S01]  /*f980*/  ENDCOLLECTIVE ;  /* 0x000000000000791b */ /* 0x007fe20003800000 */
.L_x_391:
[C---:B------:R-:W-:Y:S02]  /*f990*/  ISETP.LT.OR P4, PT, R5.reuse, 0x1, !P0 ;  /* 0x000000010500780c */ /* 0x040fe40004781670 */
[----:B------:R-:W-:Y:S01]  /*f9a0*/  ISETP.LT.OR P3, PT, R5, 0x1, P1 ;  /* 0x000000010500780c */ /* 0x000fe20000f61670 */
[----:B------:R-:W-:Y:S02]  /*f9b0*/  IMAD.MOV.U32 R13, RZ, RZ, R24 ;  /* 0x000000ffff0d7224 */ /* 0x000fe400078e0018 */
[----:B------:R-:W-:Y:S02]  /*f9c0*/  IMAD.MOV.U32 R12, RZ, RZ, 0x1 ;  /* 0x00000001ff0c7424 */ /* 0x000fe400078e00ff */
[----:B------:R-:W-:-:S05]  /*f9d0*/  IMAD.SHL.U32 R4, R4, 0x8, RZ ;  /* 0x0000000804047824 */ /* 0x000fca00078e00ff */
[----:B------:R-:W-:-:S05]  /*f9e0*/  LOP3.LUT R4, R4, 0x38, RZ, 0xc0, !PT ;  /* 0x0000003804047812 */ /* 0x000fca00078ec0ff */
[----:B------:R-:W-:Y:S01]  /*f9f0*/  IMAD.SHL.U32 R6, R4, 0x2, RZ ;  /* 0x0000000204067824 */ /* 0x000fe200078e00ff */
[----:B------:R-:W-:-:S04]  /*fa00*/  LEA R4, R7, R22, 0x1 ;  /* 0x0000001607047211 */ /* 0x000fc800078e08ff */
[----:B------:R-:W-:-:S13]  /*fa10*/  IADD3 R2, P2, R14, R6, RZ ;  /* 0x000000060e027210 */ /* 0x000fda0007f5e0ff */
[----:B------:R-:W-:Y:S05]  /*fa20*/  WARPSYNC.COLLECTIVE R15, `(.L_x_392) ;  /* 0x000000000f087348 */ /* 0x000fea0003c00000 */
[----:B------:R0:W1:Y:S02]  /*fa30*/  SHFL.IDX P6, R14, R13, R12, R11 ;  /* 0x0000000c0d0e7389 */ /* 0x00006400000c000b */
[----:B01----:R-:W-:Y:S01]  /*fa40*/  ENDCOLLECTIVE ;  /* 0x000000000000791b */ /* 0x003fe20003800000 */
.L_x_392:
[----:B------:R-:W-:-:S05]  /*fa50*/  IMAD.X R3, RZ, RZ, R3, P2 ;  /* 0x000000ffff037224 */ /* 0x000fca00010e0603 */
[----:B------:R-:W-:Y:S01]  /*fa60*/  @!PT LDS RZ, [RZ] ;  /* 0x00000000fffff984 */ /* 0x000fe20000000800 */
[----:B------:R-:W-:Y:S01]  /*fa70*/  @!PT LDS RZ, [RZ] ;  /* 0x00000000fffff984 */ /* 0x000fe20000000800 */
[----:B------:R-:W-:Y:S01]  /*fa80*/  @!PT LDS RZ, [RZ] ;  /* 0x00000000fffff984 */ /* 0x000fe20000000800 */
[----:B------:R0:W-:Y:S01]  /*fa90*/  LDGSTS.E.BYPASS.LTC128B.128 [R4+0x400], desc[UR56][R2.64], !P3 ;  /* 0x0040000002047fae */ /* 0x0001e2000d901d78 */
[----:B------:R-:W-:-:S03]  /*faa0*/  ISETP.LT.OR P3, PT, R5, 0x11, P1 ;  /* 0x000000110500780c */ /* 0x000fc60000f61670 */
[----:B------:R0:W-:Y:S01]  /*fab0*/  LDGSTS.E.BYPASS.LTC128B.128 [R4+0x3400], desc[UR56][R2.64+0x80], !P4 ;  /* 0x0340008002047fae */ /* 0x0001e2000e101d78 */
[----:B------:R-:W-:Y:S01]  /*fac0*/  ISETP.LT.OR P4, PT, R5, 0x11, !P0 ;  /* 0x000000110500780c */ /* 0x000fe20004781670 */
[----:B------:R-:W-:Y:S02]  /*fad0*/  IMAD.MOV.U32 R13, RZ, RZ, R23 ;  /* 0x000000ffff0d7224 */ /* 0x000fe400078e0017 */
[----:B------:R-:W-:-:S10]  /*fae0*/  IMAD.MOV.U32 R8, RZ, RZ, R14 ;  /* 0x000000ffff087224 */ /* 0x000fd400078e000e */
[----:B0-----:R-:W-:Y:S05]  /*faf0*/  WARPSYNC.COLLECTIVE R15, `(.L_x_393) ;  /* 0x000000000f087348 */ /* 0x001fea0003c00000 */
[----:B------:R1:W2:Y:S02]  /*fb00*/  SHFL.IDX P6, R14, R13, R12, R11 ;  /* 0x0000000c0d0e7389 */ /* 0x0002a400000c000b */
[----:B012---:R-:W-:Y:S01]  /*fb10*/  ENDCOLLECTIVE ;  /* 0x000000000000791b */ /* 0x007fe20003800000 */
.L_x_393:
[----:B------:R-:W-:Y:S02]  /*fb20*/  IMAD.MOV.U32 R13, RZ, RZ, R24 ;  /* 0x000000ffff0d7224 */ /* 0x000fe400078e0018 */
[----:B------:R-:W-:Y:S01]  /*fb30*/  IMAD.MOV.U32 R12, RZ, RZ, 0x2 ;  /* 0x00000002ff0c7424 */ /* 0x000fe200078e00ff */
[----:B------:R-:W-:-:S13]  /*fb40*/  IADD3 R2, P2, R14, R6, RZ ;  /* 0x000000060e027210 */ /* 0x000fda0007f5e0ff */
[----:B------:R-:W-:Y:S05]  /*fb50*/  WARPSYNC.COLLECTIVE R15, `(.L_x_394) ;  /* 0x000000000f087348 */ /* 0x000fea0003c00000 */
[----:B------:R0:W1:Y:S02]  /*fb60*/  SHFL.IDX P6, R14, R13, R12, R11 ;  /* 0x0000000c0d0e7389 */ /* 0x00006400000c000b */
[----:B01----:R-:W-:Y:S01]  /*fb70*/  ENDCOLLECTIVE ;  /* 0x000000000000791b */ /* 0x003fe20003800000 */
.L_x_394:
[----:B------:R-:W-:-:S05]  /*fb80*/  IADD3.X R3, RZ, R8, RZ, P2, !PT ;  /* 0x00000008ff037210 */ /* 0x000fca00017fe4ff */
        /* <DEDUP_REMOVED lines=12> */
.L_x_395:
[----:B------:R-:W-:Y:S02]  /*fc50*/  IMAD.MOV.U32 R13, RZ, RZ, R24 ;  /* 0x000000ffff0d7224 */ /* 0x000fe400078e0018 */
[----:B------:R-:W-:Y:S01]  /*fc60*/  IMAD.MOV.U32 R12, RZ, RZ, 0x3 ;  /* 0x00000003ff0c7424 */ /* 0x000fe200078e00ff */
[----:B------:R-:W-:-:S07]  /*fc70*/  MOV R9, R14 ;  /* 0x0000000e00097202 */ /* 0x000fce0000000f00 */
[----:B------:R-:W-:Y:S05]  /*fc80*/  WARPSYNC.COLLECTIVE R15, `(.L_x_396) ;  /* 0x000000000f087348 */ /* 0x000fea0003c00000 */
[----:B------:R0:W1:Y:S02]  /*fc90*/  SHFL.IDX P6, R14, R13, R12, R11 ;  /* 0x0000000c0d0e7389 */ /* 0x00006400000c000b */
[----:B01----:R-:W-:Y:S01]  /*fca0*/  ENDCOLLECTIVE ;  /* 0x000000000000791b */ /* 0x003fe20003800000 */
.L_x_396:
[----:B------:R-:W-:-:S05]  /*fcb0*/  IADD3 R2, P2, R9, R6, RZ ;  /* 0x0000000609027210 */ /* 0x000fca0007f5e0ff */
[----:B------:R-:W-:-:S05]  /*fcc0*/  IMAD.X R3, RZ, RZ, R7, P2 ;  /* 0x000000ffff037224 */ /* 0x000fca00010e0607 */
[----:B------:R-:W-:Y:S01]  /*fcd0*/  @!PT LDS RZ, [RZ] ;  /* 0x00000000fffff984 */ /* 0x000fe20000000800 */
[----:B------:R-:W-:Y:S01]  /*fce0*/  @!PT LDS RZ, [RZ] ;  /* 0x00000000fffff984 */ /* 0x000fe20000000800 */
[----:B------:R-:W-:Y:S01]  /*fcf0*/  @!PT LDS RZ, [RZ] ;  /* 0x00000000fffff984 */ /* 0x000fe20000000800 */
[----:B------:R0:W-:Y:S01]  /*fd00*/  LDGSTS.E.BYPASS.LTC128B.128 [R4+0x1400], desc[UR56][R2.64], !P3 ;  /* 0x0140000002047fae */ /* 0x0001e2000d901d78 */
[C---:B------:R-:W-:Y:S02]  /*fd10*/  ISETP.LT.OR P3, PT, R5.reuse, 0x31, P1 ;  /* 0x000000310500780c */ /* 0x040fe40000f61670 */
[----:B------:R-:W-:Y:S01]  /*fd20*/  MOV R13, R23 ;  /* 0x00000017000d7202 */ /* 0x000fe20000000f00 */
[----:B------:R0:W-:Y:S01]  /*fd30*/  LDGSTS.E.BYPASS.LTC128B.128 [R4+0x4400], desc[UR56][R2.64+0x80], !P4 ;  /* 0x0440008002047fae */ /* 0x0001e2000e101d78 */
[----:B------:R-:W-:Y:S01]  /*fd40*/  ISETP.LT.OR P4, PT, R5, 0x31, !P0 ;  /* 0x000000310500780c */ /* 0x000fe20004781670 */
[----:B------:R-:W-:-:S12]  /*fd50*/  IMAD.MOV.U32 R8, RZ, RZ, R14 ;  /* 0x000000ffff087224 */ /* 0x000fd800078e000e */
[----:B0-----:R-:W-:Y:S05]  /*fd60*/  WARPSYNC.COLLECTIVE R15, `(.L_x_397) ;  /* 0x000000000f087348 */ /* 0x001fea0003c00000 */
[----:B------:R1:W2:Y:S02]  /*fd70*/  SHFL.IDX P6, R14, R13, R12, R11 ;  /* 0x0000000c0d0e7389 */ /* 0x0002a400000c000b */
[----:B012---:R-:W-:Y:S01]  /*fd80*/  ENDCOLLECTIVE ;  /* 0x000000000000791b */ /* 0x007fe20003800000 */
.L_x_397:
[----:B------:R-:W-:Y:S02]  /*fd90*/  IMAD.MOV.U32 R13, RZ, RZ, R24 ;  /* 0x000000ffff0d7224 */ /* 0x000fe400078e0018 */
[----:B------:R-:W-:Y:S01]  /*fda0*/  IMAD.MOV.U32 R12, RZ, RZ, 0x4 ;  /* 0x00000004ff0c7424 */ /* 0x000fe200078e00ff */
[----:B------:R-:W-:-:S13]  /*fdb0*/  IADD3 R2, P2, R14, R6, RZ ;  /* 0x000000060e027210 */ /* 0x000fda0007f5e0ff */
[----:B------:R-:W-:Y:S05]  /*fdc0*/  WARPSYNC.COLLECTIVE R15, `(.L_x_398) ;  /* 0x000000000f087348 */ /* 0x000fea0003c00000 */
[----:B------:R0:W1:Y:S02]  /*fdd0*/  SHFL.IDX P6, R14, R13, R12, R11 ;  /* 0x0000000c0d0e7389 */ /* 0x00006400000c000b */
[----:B01----:R-:W-:Y:S01]  /*fde0*/  ENDCOLLECTIVE ;  /* 0x000000000000791b */ /* 0x003fe20003800000 */
.L_x_398:
[----:B------:R-:W-:-:S05]  /*fdf0*/  IMAD.X R3, RZ, RZ, R8, P2 ;  /* 0x000000ffff037224 */ /* 0x000fca00010e0608 */
[----:B------:R-:W-:Y:S01]  /*fe00*/  @!PT LDS RZ, [RZ] ;  /* 0x00000000fffff984 */ /* 0x000fe20000000800 */
[----:B------:R-:W-:Y:S01]  /*fe10*/  @!PT LDS RZ, [RZ] ;  /* 0x00000000fffff984 */ /* 0x000fe20000000800 */
[----:B------:R-:W-:Y:S01]  /*fe20*/  @!PT LDS RZ, [RZ] ;  /* 0x00000000fffff984 */ /* 0x000fe20000000800 */
[----:B------:R0:W-:Y:S01]  /*fe30*/  LDGSTS.E.BYPASS.LTC128B.128 [R4+0x1c00], desc[UR56][R2.64], !P3 ;  /* 0x01c0000002047fae */ /* 0x0001e2000d901d78 */
[----:B------:R-:W-:-:S03]  /*fe40*/  ISETP.LT.OR P3, PT, R5, 0x41, P1 ;  /* 0x000000410500780c */ /* 0x000fc60000f61670 */
[----:B------:R0:W-:Y:S01]  /*fe50*/  LDGSTS.E.BYPASS.LTC128B.128 [R4+0x4c00], desc[UR56][R2.64+0x80], !P4 ;  /* 0x04c0008002047fae */ /* 0x0001e2000e101d78 */
[----:B------:R-:W-:Y:S02]  /*fe60*/  ISETP.LT.OR P4, PT, R5, 0x41, !P0 ;  /* 0x000000410500780c */ /* 0x000fe40004781670 */
[----:B------:R-:W-:Y:S01]  /*fe70*/  MOV R13, R23 ;  /* 0x00000017000d7202 */ /* 0x000fe20000000f00 */
[----:B------:R-:W-:-:S10]  /*fe80*/  IMAD.MOV.U32 R7, RZ, RZ, R14 ;  /* 0x000000ffff077224 */ /* 0x000fd400078e000e */
[----:B0-----:R-:W-:Y:S05]  /*fe90*/  WARPSYNC.COLLECTIVE R15, `(.L_x_399) ;  /* 0x000000000f087348 */ /* 0x001fea0003c00000 */
[----:B------:R1:W2:Y:S02]  /*fea0*/  SHFL.IDX P6, R14, R13, R12, R11 ;  /* 0x0000000c0d0e7389 */ /* 0x0002a400000c000b */
[----:B012---:R-:W-:Y:S01]  /*feb0*/  ENDCOLLECTIVE ;  /* 0x000000000000791b */ /* 0x007fe20003800000 */
.L_x_399:
[----:B------:R-:W-:Y:S02]  /*fec0*/  IMAD.MOV.U32 R13, RZ, RZ, R24 ;  /* 0x000000ffff0d7224 */ /* 0x000fe400078e0018 */
[----:B------:R-:W-:Y:S02]  /*fed0*/  IMAD.MOV.U32 R12, RZ, RZ, 0x5 ;  /* 0x00000005ff0c7424 */ /* 0x000fe400078e00ff */
[----:B------:R-:W-:-:S07]  /*fee0*/  IMAD.MOV.U32 R9, RZ, RZ, R14 ;  /* 0x000000ffff097224 */ /* 0x000fce00078e000e */
[----:B------:R-:W-:Y:S05]  /*fef0*/  WARPSYNC.COLLECTIVE R15, `(.L_x_400) ;  /* 0x000000000f087348 */ /* 0x000fea0003c00000 */
[----:B------:R0:W1:Y:S02]  /*ff00*/  SHFL.IDX P6, R14, R13, R12, R11 ;  /* 0x0000000c0d0e7389 */ /* 0x00006400000c000b */
[----:B01----:R-:W-:Y:S01]  /*ff10*/  ENDCOLLECTIVE ;  /* 0x000000000000791b */ /* 0x003fe20003800000 */
.L_x_400:
[----:B------:R-:W-:-:S05]  /*ff20*/  IADD3 R2, P2, R9, R6, RZ ;  /* 0x0000000609027210 */ /* 0x000fca0007f5e0ff */
[----:B------:R-:W-:-:S05]  /*ff30*/  IMAD.X R3, RZ, RZ, R7, P2 ;  /* 0x000000ffff037224 */ /* 0x000fca00010e0607 */
[----:B------:R-:W-:Y:S01]  /*ff40*/  @!PT LDS RZ, [RZ] ;  /* 0x00000000fffff984 */ /* 0x000fe20000000800 */
[----:B------:R-:W-:Y:S01]  /*ff50*/  @!PT LDS RZ, [RZ] ;  /* 0x00000000fffff984 */ /* 0x000fe20000000800 */
[----:B------:R-:W-:Y:S01]  /*ff60*/  @!PT LDS RZ, [RZ] ;  /* 0x00000000fffff984 */ /* 0x000fe20000000800 */
[----:B------:R0:W-:Y:S01]  /*ff70*/  LDGSTS.E.BYPASS.LTC128B.128 [R4+0x2400], desc[UR56][R2.64], !P3 ;  /* 0x0240000002047fae */ /* 0x0001e2000d901d78 */
[----:B------:R-:W-:-:S03]  /*ff80*/  IMAD.MOV.U32 R13, RZ, RZ, R23 ;  /* 0x000000ffff0d7224 */ /* 0x000fc600078e0017 */
[----:B------:R0:W-:Y:S01]  /*ff90*/  LDGSTS.E.BYPASS.LTC128B.128 [R4+0x5400], desc[UR56][R2.64+0x80], !P4 ;  /* 0x0540008002047fae */ /* 0x0001e2000e101d78 */
[----:B------:R-:W-:-:S07]  /*ffa0*/  MOV R24, R14 ;  /* 0x0000000e00187202 */ /* 0x000fce0000000f00 */
[----:B0-----:R-:W-:Y:S05]  /*ffb0*/  WARPSYNC.COLLECTIVE R15, `(.L_x_401) ;  /* 0x000000000f087348 */ /* 0x001fea0003c00000 */
[----:B------:R1:W2:Y:S02]  /*ffc0*/  SHFL.IDX P6, R14, R13, R12, R11 ;  /* 0x0000000c0d0e7389 */ /* 0x0002a400000c000b */
[----:B012---:R-:W-:Y:S01]  /*ffd0*/  ENDCOLLECTIVE ;  /* 0x000000000000791b */ /* 0x007fe20003800000 */
.L_x_401:
[----:B------:R-:W-:Y:S05]  /*ffe0*/  BRA `(.L_x_402) ;  /* 0xffffffc000847947 */ /* 0x000fea000383ffff */
.L_x_296:
        /* <DEDUP_REMOVED lines=8> */
.L_x_404:
[----:B------:R-:W-:Y:S05]  /*10070*/  BSYNC B0 ;  /* 0x0000000000007941 */ /* 0x000fea0003800000 */
.L_x_403:
[----:B------:R-:W-:Y:S01]  /*10080*/  IMAD.MOV.U32 R13, RZ, RZ, R16 ;  /* 0x000000ffff0d7224 */ /* 0x000fe200078e0010 */
[----:B------:R-:W-:Y:S01]  /*10090*/  MOV R15, 0xffffffff ;  /* 0xffffffff000f7802 */ /* 0x000fe20000000f00 */
[----:B------:R-:W-:Y:S02]  /*100a0*/  IMAD.MOV.U32 R12, RZ, RZ, 0x1 ;  /* 0x00000001ff0c7424 */ /* 0x000fe400078e00ff */
[----:B------:R-:W-:Y:S02]  /*100b0*/  IMAD.MOV.U32 R11, RZ, RZ, 0x1f ;  /* 0x0000001fff0b7424 */ /* 0x000fe400078e00ff */
[----:B------:R-:W-:Y:S02]  /*100c0*/  IMAD.IADD R7, R19, 0x1, R8 ;  /* 0x0000000113077824 */ /* 0x000fe400078e0208 */
[----:B------:R-:W-:-:S07]  /*100d0*/  IMAD.MOV.U32 R5, RZ, RZ, R14 ;  /* 0x000000ffff057224 */ /* 0x000fce00078e000e */
[----:B------:R-:W-:Y:S05]  /*100e0*/  WARPSYNC.COLLECTIVE R15, `(.L_x_405) ;  /* 0x000000000f087348 */ /* 0x000fea0003c00000 */
[----:B------:R0:W1:Y:S02]  /*100f0*/  SHFL.IDX P6, R14, R13, R12, R11 ;  /* 0x0000000c0d0e7389 */ /* 0x00006400000c000b */
[----:B01----:R-:W-:Y:S01]  /*10100*/  ENDCOLLECTIVE ;  /* 0x000000000000791b */ /* 0x003fe20003800000 */
.L_x_405:
[----:B------:R-:W-:Y:S02]  /*10110*/  ULDC UR4, c[0x0][0xc3c] ;  /* 0x00030f0000047ab9 */ /* 0x000fe40000000800 */
[----:B------:R-:W-:-:S13]  /*10120*/  ISETP.GE.OR P1, PT, R7, UR4, !P0 ;  /* 0x0000000407007c0c */ /* 0x000fda000c726670 */
[----:B------:R-:W0:Y:S01]  /*10130*/  @!P1 LDC.64 R2, c[0x0][0xc80] ;  /* 0x00032000ff029b82 */ /* 0x000e220000000a00 */
[----:B------:R-:W-:Y:S02]  /*10140*/  IMAD.MOV.U32 R4, RZ, RZ, RZ ;  /* 0x000000ffff047224 */ /* 0x000fe400078e00ff */
[----:B------:R-:W-:Y:S02]  /*10150*/  IMAD.MOV.U32 R11, RZ, RZ, RZ ;  /* 0x000000ffff0b7224 */ /* 0x000fe400078e00ff */
[----:B------:R-:W-:Y:S02]  /*10160*/  IMAD.MOV.U32 R0, RZ, RZ, R14 ;  /* 0x000000ffff007224 */ /* 0x000fe400078e000e */
[----:B0-----:R-:W-:-:S06]  /*10170*/  @!P1 IMAD.WIDE R2, R7, 0x4, R2 ;  /* 0x0000000407029825 */ /* 0x001fcc00078e0202 */
[----:B------:R-:W2:Y:S01]  /*10180*/  @!P1 LDG.E R2, desc[UR56][R2.64] ;  /* 0x0000003802029981 */ /* 0x000ea2000c1e1900 */
[C---:B------:R-:W-:Y:S02]  /*10190*/  ISETP.GE.U32.AND P2, PT, R8.reuse, 0x2, PT ;  /* 0x000000020800780c */ /* 0x040fe40003f46070 */
[C---:B------:R-:W-:Y:S02]  /*101a0*/  ISETP.GE.U32.AND P3, PT, R8.reuse, 0x4, PT ;  /* 0x000000040800780c */ /* 0x040fe40003f66070 */
[C---:B------:R-:W-:Y:S02]  /*101b0*/  ISETP.GE.U32.AND P4, PT, R8.reuse, 0x8, PT ;  /* 0x000000080800780c */ /* 0x040fe40003f86070 */
[C---:B------:R-:W-:Y:S01]  /*101c0*/  ISETP.GE.U32.AND P5, PT, R8.reuse, 0x10, PT ;  /* 0x000000100800780c */ /* 0x040fe20003fa6070 */
[----:B--2---:R-:W-:Y:S01]  /*101d0*/  @!P1 IMAD.MOV.U32 R4, RZ, RZ, R2 ;  /* 0x000000ffff049224 */ /* 0x004fe200078e0002 */
[----:B------:R-:W-:-:S04]  /*101e0*/  ISETP.NE.AND P1, PT, R8, RZ, PT ;  /* 0x000000ff0800720c */ /* 0x000fc80003f25270 */
[----:B------:R-:W-:-:S09]  /*101f0*/  MOV R13, R4 ;  /* 0x00000004000d7202 */ /* 0x000fd20000000f00 */
[----:B------:R-:W-:Y:S05]  /*10200*/  WARPSYNC.COLLECTIVE R15, `(.L_x_406) ;  /* 0x000000000f087348 */ /* 0x000fea0003c00000 */
[----:B------:R0:W1:Y:S02]  /*10210*/  SHFL.UP P6, R14, R13, R12, R11 ;  /* 0x0400000c0d0e7389 */ /* 0x00006400000c000b */
[----:B01----:R-:W-:Y:S01]  /*10220*/  ENDCOLLECTIVE ;  /* 0x000000000000791b */ /* 0x003fe20003800000 */
.L_x_406:
[----:B------:R-:W-:Y:S01]  /*10230*/  IMAD.MOV.U32 R12, RZ, RZ, 0x2 ;  /* 0x00000002ff0c7424 */ /* 0x000fe200078e00ff */
[----:B------:R-:W-:-:S05]  /*10240*/  SEL R7, R14, RZ, P1 ;  /* 0x000000ff0e077207 */ /* 0x000fca0000800000 */
[----:B------:R-:W-:-:S04]  /*10250*/  IMAD.IADD R6, R4, 0x1, R7 ;  /* 0x0000000104067824 */ /* 0x000fc800078e0207 */
[----:B------:R-:W-:-:S07]  /*10260*/  IMAD.MOV.U32 R13, RZ, RZ, R6 ;  /* 0x000000ffff0d7224 */ /* 0x000fce00078e0006 */
[----:B------:R-:W-:Y:S05]  /*10270*/  WARPSYNC.COLLECTIVE R15, `(.L_x_407) ;  /* 0x000000000f087348 */ /* 0x000fea0003c00000 */
[----:B------:R0:W1:Y:S02]  /*10280*/  SHFL.UP P6, R14, R13, R12, R11 ;  /* 0x0400000c0d0e7389 */ /* 0x00006400000c000b */
[----:B01----:R-:W-:Y:S01]  /*10290*/  ENDCOLLECTIVE ;  /* 0x000000000000791b */ /* 0x003fe20003800000 */
.L_x_407:
[----:B------:R-:W-:Y:S01]  /*102a0*/  IMAD.MOV.U32 R12, RZ, RZ, 0x4 ;  /* 0x00000004ff0c7424 */ /* 0x000fe200078e00ff */
[----:B------:R-:W-:-:S04]  /*102b0*/  SEL R7, R14, RZ, P2 ;  /* 0x000000ff0e077207 */ /* 0x000fc80001000000 */
[----:B------:R-:W-:-:S05]  /*102c0*/  IADD3 R7, R6, R7, RZ ;  /* 0x0000000706077210 */ /* 0x000fca0007ffe0ff */
[----:B------:R-:W-:-:S07]  /*102d0*/  IMAD.MOV.U32 R13, RZ, RZ, R7 ;  /* 0x000000ffff0d7224 */ /* 0x000fce00078e0007 */
[----:B------:R-:W-:Y:S05]  /*102e0*/  WARPSYNC.COLLECTIVE R15, `(.L_x_408) ;  /* 0x000000000f087348 */ /* 0x000fea0003c00000 */
[----:B------:R0:W1:Y:S02]  /*102f0*/  SHFL.UP P6, R14, R13, R12, R11 ;  /* 0x0400000c0d0e7389 */ /* 0x00006400000c000b */
[----:B01----:R-:W-:Y:S01]  /*10300*/  ENDCOLLECTIVE ;  /* 0x000000000000791b */ /* 0x003fe20003800000 */
.L_x_408:
[----:B------:R-:W-:Y:S02]  /*10310*/  MOV R12, 0x8 ;  /* 0x00000008000c7802 */ /* 0x000fe40000000f00 */
[----:B------:R-:W-:-:S05]  /*10320*/  SEL R2, R14, RZ, P3 ;  /* 0x000000ff0e027207 */ /* 0x000fca0001800000 */
[----:B------:R-:W-:-:S04]  /*10330*/  IMAD.IADD R2, R7, 0x1, R2 ;  /* 0x0000000107027824 */ /* 0x000fc800078e0202 */
[----:B------:R-:W-:-:S07]  /*10340*/  IMAD.MOV.U32 R13, RZ, RZ, R2 ;  /* 0x000000ffff0d7224 */ /* 0x000fce00078e0002 */
[----:B------:R-:W-:Y:S05]  /*10350*/  WARPSYNC.COLLECTIVE R15, `(.L_x_409) ;  /* 0x000000000f087348 */ /* 0x000fea0003c00000 */
[----:B------:R0:W1:Y:S02]  /*10360*/  SHFL.UP P6, R14, R13, R12, R11 ;  /* 0x0400000c0d0e7389 */ /* 0x00006400000c000b */
[----:B01----:R-:W-:Y:S01]  /*10370*/  ENDCOLLECTIVE ;  /* 0x000000000000791b */ /* 0x003fe20003800000 */
.L_x_409:
[----:B------:R-:W-:Y:S01]  /*10380*/  IMAD.MOV.U32 R12, RZ, RZ, 0x10 ;  /* 0x00000010ff0c7424 */ /* 0x000fe200078e00ff */
[----:B------:R-:W-:-:S05]  /*10390*/  SEL R3, R14, RZ, P4 ;  /* 0x000000ff0e037207 */ /* 0x000fca0002000000 */
[----:B------:R-:W-:-:S04]  /*103a0*/  IMAD.IADD R3, R2, 0x1, R3 ;  /* 0x0000000102037824 */ /* 0x000fc800078e0203 */
[----:B------:R-:W-:-:S07]  /*103b0*/  IMAD.MOV.U32 R13, RZ, RZ, R3 ;  /* 0x000000ffff0d7224 */ /* 0x000fce00078e0003 */
[----:B------:R-:W-:Y:S05]  /*103c0*/  WARPSYNC.COLLECTIVE R15, `(.L_x_410) ;  /* 0x000000000f087348 */ /* 0x000fea0003c00000 */
[----:B------:R0:W1:Y:S02]  /*103d0*/  SHFL.UP P6, R14, R13, R12, R11 ;  /* 0x0400000c0d0e7389 */ /* 0x00006400000c000b */
[----:B01----:R-:W-:Y:S01]  /*103e0*/  ENDCOLLECTIVE ;  /* 0x000000000000791b */ /* 0x003fe20003800000 */
.L_x_410:
[----:B------:R-:W-:Y:S02]  /*103f0*/  IMAD.MOV.U32 R12, RZ, RZ, 0x1f ;  /* 0x0000001fff0c7424 */ /* 0x000fe400078e00ff */
[----:B------:R-:W-:Y:S01]  /*10400*/  IMAD.MOV.U32 R11, RZ, RZ, 0x1f ;  /* 0x0000001fff0b7424 */ /* 0x000fe200078e00ff */
[----:B------:R-:W-:-:S05]  /*10410*/  SEL R6, R14, RZ, P5 ;  /* 0x000000ff0e067207 */ /* 0x000fca0002800000 */
[----:B------:R-:W-:-:S05]  /*10420*/  IMAD.IADD R6, R3, 0x1, R6 ;  /* 0x0000000103067824 */ /* 0x000fca00078e0206 */
[----:B------:R-:W-:-:S07]  /*10430*/  MOV R13, R6 ;  /* 0x00000006000d7202 */ /* 0x000fce0000000f00 */
[----:B------:R-:W-:Y:S05]  /*10440*/  WARPSYNC.COLLECTIVE R15, `(.L_x_411) ;  /* 0x000000000f087348 */ /* 0x000fea0003c00000 */
[----:B------:R0:W1:Y:S02]  /*10450*/  SHFL.IDX P6, R14, R13, R12, R11 ;  /* 0x0000000c0d0e7389 */ /* 0x00006400000c000b */
[----:B01----:R-:W-:Y:S01]  /*10460*/  ENDCOLLECTIVE ;  /* 0x000000000000791b */ /* 0x003fe20003800000 */
.L_x_411:
[----:B------:R-:W-:Y:S05]  /*10470*/  BRA `(.L_x_412) ;  /* 0xffffffc000907947 */ /* 0x000fea000383ffff */
.L_x_301:
[----:B------:R-:W-:Y:S01]  /*10480*/  BSSY B0, `(.L_x_413) ;  /* 0x0000008000007945 */ /* 0x000fe20003800000 */
[----:B-----5:R-:W-:Y:S01]  /*10490*/  IMAD.MOV.U32 R13, RZ, RZ, R4 ;  /* 0x000000ffff0d7224 */ /* 0x020fe200078e0004 */
[----:B------:R-:W-:Y:S01]  /*104a0*/  MOV R11, RZ ;  /* 0x000000ff000b7202 */ /* 0x000fe20000000f00 */
[----:B------:R-:W-:Y:S02]  /*104b0*/  IMAD.MOV.U32 R12, RZ, RZ, 0x1 ;  /* 0x00000001ff0c7424 */ /* 0x000fe400078e00ff */
[----:B------:R-:W-:-:S07]  /*104c0*/  IMAD.MOV.U32 R15, RZ, RZ, -0x1 ;  /* 0xffffffffff0f7424 */ /* 0x000fce00078e00ff */
[----:B012---:R-:W-:Y:S05]  /*104d0*/  WARPSYNC.COLLECTIVE R15, `(.L_x_414) ;  /* 0x000000000f087348 */ /* 0x007fea0003c00000 */
[----:B------:R3:W4:Y:S02]  /*104e0*/  SHFL.UP P6, R14, R13, R12, R11 ;  /* 0x0400000c0d0e7389 */ /* 0x00072400000c000b */
[----:B01234-:R-:W-:Y:S01]  /*104f0*/  ENDCOLLECTIVE ;  /* 0x000000000000791b */ /* 0x01ffe20003800000 */
.L_x_414:
[----:B------:R-:W-:Y:S05]  /*10500*/  BSYNC B0 ;  /* 0x0000000000007941 */ /* 0x000fea0003800000 */
.L_x_413:
[----:B------:R-:W-:Y:S01]  /*10510*/  SEL R13, R14, RZ, P1 ;  /* 0x000000ff0e0d7207 */ /* 0x000fe20000800000 */
[----:B------:R-:W-:Y:S01]  /*10520*/  IMAD.MOV.U32 R12, RZ, RZ, 0x2 ;  /* 0x00000002ff0c7424 */ /* 0x000fe200078e00ff */
[----:B------:R-:W-:Y:S01]  /*10530*/  MOV R15, 0xffffffff ;  /* 0xffffffff000f7802 */ /* 0x000fe20000000f00 */
[----:B------:R-:W-:Y:S02]  /*10540*/  IMAD.MOV.U32 R11, RZ, RZ, RZ ;  /* 0x000000ffff0b7224 */ /* 0x000fe400078e00ff */
[----:B------:R-:W-:-:S07]  /*10550*/  IMAD.IADD R13, R4, 0x1, R13 ;  /* 0x00000001040d7824 */ /* 0x000fce00078e020d */
[----:B------:R-:W-:Y:S05]  /*10560*/  WARPSYNC.COLLECTIVE R15, `(.L_x_415) ;  /* 0x000000000f087348 */ /* 0x000fea0003c00000 */
[----:B------:R0:W1:Y:S02]  /*10570*/  SHFL.UP P6, R14, R13, R12, R11 ;  /* 0x0400000c0d0e7389 */ /* 0x00006400000c000b */
[----:B01----:R-:W-:Y:S01]  /*10580*/  ENDCOLLECTIVE ;  /* 0x000000000000791b */ /* 0x003fe20003800000 */
.L_x_415:
[----:B------:R-:W-:Y:S01]  /*10590*/  IMAD.MOV.U32 R12, RZ, RZ, 0x4 ;  /* 0x00000004ff0c7424 */ /* 0x000fe200078e00ff */
[----:B------:R-:W-:-:S05]  /*105a0*/  SEL R0, R14, RZ, P2 ;  /* 0x000000ff0e007207 */ /* 0x000fca0001000000 */
[----:B------:R-:W-:-:S04]  /*105b0*/  IMAD.IADD R0, R13, 0x1, R0 ;  /* 0x000000010d007824 */ /* 0x000fc800078e0200 */
[----:B------:R-:W-:-:S07]  /*105c0*/  IMAD.MOV.U32 R13, RZ, RZ, R0 ;  /* 0x000000ffff0d7224 */ /* 0x000fce00078e0000 */
[----:B------:R-:W-:Y:S05]  /*105d0*/  WARPSYNC.COLLECTIVE R15, `(.L_x_416) ;  /* 0x000000000f087348 */ /* 0x000fea0003c00000 */
[----:B------:R0:W1:Y:S02]  /*105e0*/  SHFL.UP P6, R14, R13, R12, R11 ;  /* 0x0400000c0d0e7389 */ /* 0x00006400000c000b */
[----:B01----:R-:W-:Y:S01]  /*105f0*/  ENDCOLLECTIVE ;  /* 0x000000000000791b */ /* 0x003fe20003800000 */
.L_x_416:
[----:B------:R-:W-:Y:S01]  /*10600*/  IMAD.MOV.U32 R12, RZ, RZ, 0x8 ;  /* 0x00000008ff0c7424 */ /* 0x000fe200078e00ff */
[----:B------:R-:W-:-:S05]  /*10610*/  SEL R3, R14, RZ, P3 ;  /* 0x000000ff0e037207 */ /* 0x000fca0001800000 */
[----:B------:R-:W-:-:S05]  /*10620*/  IMAD.IADD R2, R0, 0x1, R3 ;  /* 0x0000000100027824 */ /* 0x000fca00078e0203 */
[----:B------:R-:W-:-:S07]  /*10630*/  MOV R13, R2 ;  /* 0x00000002000d7202 */ /* 0x000fce0000000f00 */
[----:B------:R-:W-:Y:S05]  /*10640*/  WARPSYNC.COLLECTIVE R15, `(.L_x_417) ;  /* 0x000000000f087348 */ /* 0x000fea0003c00000 */
[----:B------:R0:W1:Y:S02]  /*10650*/  SHFL.UP P6, R14, R13, R12, R11 ;  /* 0x0400000c0d0e7389 */ /* 0x00006400000c000b */
[----:B01----:R-:W-:Y:S01]  /*10660*/  ENDCOLLECTIVE ;  /* 0x000000000000791b */ /* 0x003fe20003800000 */
.L_x_417:
[----:B------:R-:W-:Y:S01]  /*10670*/  IMAD.MOV.U32 R12, RZ, RZ, 0x10 ;  /* 0x00000010ff0c7424 */ /* 0x000fe200078e00ff */
[----:B------:R-:W-:-:S05]  /*10680*/  SEL R3, R14, RZ, P4 ;  /* 0x000000ff0e037207 */ /* 0x000fca0002000000 */
[----:B------:R-:W-:-:S04]  /*10690*/  IMAD.IADD R3, R2, 0x1, R3 ;  /* 0x0000000102037824 */ /* 0x000fc800078e0203 */
[----:B------:R-:W-:-:S07]  /*106a0*/  IMAD.MOV.U32 R13, RZ, RZ, R3 ;  /* 0x000000ffff0d7224 */ /* 0x000fce00078e0003 */
[----:B------:R-:W-:Y:S05]  /*106b0*/  WARPSYNC.COLLECTIVE R15, `(.L_x_418) ;  /* 0x000000000f087348 */ /* 0x000fea0003c00000 */
[----:B------:R0:W1:Y:S02]  /*106c0*/  SHFL.UP P6, R14, R13, R12, R11 ;  /* 0x0400000c0d0e7389 */ /* 0x00006400000c000b */
[----:B01----:R-:W-:Y:S01]  /*106d0*/  ENDCOLLECTIVE ;  /* 0x000000000000791b */ /* 0x003fe20003800000 */
.L_x_418:
[----:B------:R-:W-:Y:S02]  /*106e0*/  IMAD.MOV.U32 R12, RZ, RZ, 0x1f ;  /* 0x0000001fff0c7424 */ /* 0x000fe400078e00ff */
[----:B------:R-:W-:Y:S01]  /*106f0*/  IMAD.MOV.U32 R11, RZ, RZ, 0x1f ;  /* 0x0000001fff0b7424 */ /* 0x000fe200078e00ff */
[----:B------:R-:W-:-:S04]  /*10700*/  SEL R6, R14, RZ, P5 ;  /* 0x000000ff0e067207 */ /* 0x000fc80002800000 */
[----:B------:R-:W-:-:S05]  /*10710*/  IADD3 R6, R3, R6, RZ ;  /* 0x0000000603067210 */ /* 0x000fca0007ffe0ff */
[----:B------:R-:W-:-:S07]  /*10720*/  IMAD.MOV.U32 R13, RZ, RZ, R6 ;  /* 0x000000ffff0d7224 */ /* 0x000fce00078e0006 */
[----:B------:R-:W-:Y:S05]  /*10730*/  WARPSYNC.COLLECTIVE R15, `(.L_x_419) ;  /* 0x000000000f087348 */ /* 0x000fea0003c00000 */
[----:B------:R0:W1:Y:S02]  /*10740*/  SHFL.IDX P6, R14, R13, R12, R11 ;  /* 0x0000000c0d0e7389 */ /* 0x00006400000c000b */
[----:B01----:R-:W-:Y:S01]  /*10750*/  ENDCOLLECTIVE ;  /* 0x000000000000791b */ /* 0x003fe20003800000 */
.L_x_419:
[----:B------:R-:W-:Y:S05]  /*10760*/  BRA `(.L_x_420) ;  /* 0xffffffc000707947 */ /* 0x000fea000383ffff */
.L_x_303:
[----:B------:R-:W-:Y:S01]  /*10770*/  BSSY B0, `(.L_x_421) ;  /* 0x0000006000007945 */ /* 0x000fe20003800000 */
[----:B------:R-:W-:Y:S01]  /*10780*/  PLOP3.LUT P6, PT, P6, PT, PT, 0x8, 0x0 ;  /* 0x000000000000781c */ /* 0x000fe200037ce170 */
[----:B------:R-:W-:-:S12]  /*10790*/  IMAD.MOV.U32 R15, RZ, RZ, -0x1 ;  /* 0xffffffffff0f7424 */ /* 0x000fd800078e00ff */
[----:B01----:R-:W-:Y:S05]  /*107a0*/  WARPSYNC.COLLECTIVE R15, `(.L_x_422) ;  /* 0x000000000f087348 */ /* 0x003fea0003c00000 */
[----:B------:R-:W-:Y:S01]  /*107b0*/  VOTE.ANY R14, PT, P6 ;  /* 0x00000000000e7806 */ /* 0x000fe200030e0100 */
[----:B01----:R-:W-:Y:S06]  /*107c0*/  ENDCOLLECTIVE ;  /* 0x000000000000791b */ /* 0x003fec0003800000 */
.L_x_422:
[----:B------:R-:W-:Y:S05]  /*107d0*/  BSYNC B0 ;  /* 0x0000000000007941 */ /* 0x000fea0003800000 */
.L_x_421:
[----:B------:R-:W-:Y:S01]  /*107e0*/  MOV R2, R14 ;  /* 0x0000000e00027202 */ /* 0x000fe20000000f00 */
[----:B------:R-:W-:Y:S02]  /*107f0*/  IMAD.MOV.U32 R13, RZ, RZ, R4 ;  /* 0x000000ffff0d7224 */ /* 0x000fe400078e0004 */
[----:B------:R-:W-:Y:S01]  /*10800*/  IMAD.MOV.U32 R11, RZ, RZ, 0x1f ;  /* 0x0000001fff0b7424 */ /* 0x000fe200078e00ff */
[----:B------:R-:W0:Y:S01]  /*10810*/  POPC R0, R2 ;  /* 0x0000000200007309 */ /* 0x000e220000000000 */
[----:B------:R-:W-:Y:S02]  /*10820*/  IMAD.MOV.U32 R15, RZ, RZ, -0x1 ;  /* 0xffffffffff0f7424 */ /* 0x000fe400078e00ff */
[----:B0-----:R-:W-:-:S07]  /*10830*/  IMAD.MOV.U32 R12, RZ, RZ, R0 ;  /* 0x000000ffff0c7224 */ /* 0x001fce00078e0000 */
[----:B------:R-:W-:Y:S05]  /*10840*/  WARPSYNC.COLLECTIVE R15, `(.L_x_423) ;  /* 0x000000000f087348 */ /* 0x000fea0003c00000 */
[----:B------:R0:W1:Y:S02]  /*10850*/  SHFL.IDX P6, R14, R13, R12, R11 ;  /* 0x0000000c0d0e7389 */ /* 0x00006400000c000b */
[----:B01----:R-:W-:Y:S01]  /*10860*/  ENDCOLLECTIVE ;  /* 0x000000000000791b */ /* 0x003fe20003800000 */
.L_x_423:
[----:B------:R-:W-:Y:S01]  /*10870*/  MOV R4, R14 ;  /* 0x0000000e00047202 */ /* 0x000fe20000000f00 */
[----:B------:R-:W-:Y:S06]  /*10880*/  BRA `(.L_x_424) ;  /* 0xffffffc000607947 */ /* 0x000fec000383ffff */
.L_x_305:
[----:B------:R-:W-:Y:S01]  /*10890*/  BSSY B0, `(.L_x_425) ;  /* 0x0000007000007945 */ /* 0x000fe20003800000 */
[----:B------:R-:W-:Y:S02]  /*108a0*/  IMAD.MOV.U32 R13, RZ, RZ, R6 ;  /* 0x000000ffff0d7224 */ /* 0x000fe400078e0006 */
[----:B------:R-:W-:Y:S02]  /*108b0*/  IMAD.MOV.U32 R11, RZ, RZ, 0x1f ;  /* 0x0000001fff0b7424 */ /* 0x000fe400078e00ff */
[----:B------:R-:W-:-:S07]  /*108c0*/  IMAD.MOV.U32 R15, RZ, RZ, -0x1 ;  /* 0xffffffffff0f7424 */ /* 0x000fce00078e00ff */
[----:B0123--:R-:W-:Y:S05]  /*108d0*/  WARPSYNC.COLLECTIVE R15, `(.L_x_426) ;  /* 0x000000000f087348 */ /* 0x00ffea0003c00000 */
[----:B------:R4:W0:Y:S02]  /*108e0*/  SHFL.IDX P6, R14, R13, R12, R11 ;  /* 0x0000000c0d0e7389 */ /* 0x00082400000c000b */
[----:B01234-:R-:W-:Y:S01]  /*108f0*/  ENDCOLLECTIVE ;  /* 0x000000000000791b */ /* 0x01ffe20003800000 */
.L_x_426:
[----:B------:R-:W-:Y:S05]  /*10900*/  BSYNC B0 ;  /* 0x0000000000007941 */ /* 0x000fea0003800000 */
.L_x_425:
[----:B------:R-:W-:Y:S05]  /*10910*/  BRA `(.L_x_304) ;  /* 0xffffffc000587947 */ /* 0x000fea000383ffff */
.L_x_309:
[----:B0-----:R0:W2:Y:S02]  /*10920*/  SYNCS.PHASECHK.TRANS64.TRYWAIT P0, [R4+URZ+0x2a820], R0 ;  /* 0x02a82000040075a7 */ /* 0x0010a4000800017f */
[----:B--2---:R-:W-:Y:S05]  /*10930*/  @!P0 NANOSLEEP.SYNCS 0x989680 ;  /* 0x009896800000895d */ /* 0x004fea0003900000 */
[----:B------:R-:W2:Y:S02]  /*10940*/  @!P0 SYNCS.PHASECHK.TRANS64 P0, [R4+URZ+0x2a820], R0 ;  /* 0x02a82000040085a7 */ /* 0x000ea4000800007f */
[----:B--2---:R-:W-:Y:S05]  /*10950*/  @!P0 BRA `(.L_x_309) ;  /* 0xfffffffc00f08947 */ /* 0x004fea000383ffff */
[----:B------:R-:W-:Y:S05]  /*10960*/  BRA `(.L_x_427) ;  /* 0xffffffc400447947 */ /* 0x000fea000383ffff */
.L_x_310:
[----:B------:R-:W2:Y:S01]  /*10970*/  S2R R2, SR_TID.X ;  /* 0x0000000000027919 */ /* 0x000ea20000002100 */
[----:B------:R-:W-:Y:S01]  /*10980*/  BSSY B0, `(.L_x_428) ;  /* 0x000000a000007945 */ /* 0x000fe20003800000 */
[----:B------:R-:W-:Y:S01]  /*10990*/  MOV R12, RZ ;  /* 0x000000ff000c7202 */ /* 0x000fe20000000f00 */
[----:B------:R-:W-:Y:S02]  /*109a0*/  IMAD.MOV.U32 R11, RZ, RZ, 0x1f ;  /* 0x0000001fff0b7424 */ /* 0x000fe400078e00ff */
[----:B------:R-:W-:Y:S01]  /*109b0*/  IMAD.MOV.U32 R15, RZ, RZ, -0x1 ;  /* 0xffffffffff0f7424 */ /* 0x000fe200078e00ff */
[----:B--2---:R-:W-:-:S04]  /*109c0*/  SHF.R.U32.HI R2, RZ, 0x5, R2 ;  /* 0x00000005ff027819 */ /* 0x004fc80000011602 */
[----:B------:R-:W-:-:S05]  /*109d0*/  LOP3.LUT R2, R2, 0x3, RZ, 0xc0, !PT ;  /* 0x0000000302027812 */ /* 0x000fca00078ec0ff */
[----:B------:R-:W-:-:S07]  /*109e0*/  IMAD.MOV.U32 R13, RZ, RZ, R2 ;  /* 0x000000ffff0d7224 */ /* 0x000fce00078e0002 */
[----:B01-3--:R-:W-:Y:S05]  /*109f0*/  WARPSYNC.COLLECTIVE R15, `(.L_x_429) ;  /* 0x000000000f087348 */ /* 0x00bfea0003c00000 */
[----:B------:R2:W4:Y:S02]  /*10a00*/  SHFL.IDX P6, R14, R13, R12, R11 ;  /* 0x0000000c0d0e7389 */ /* 0x00052400000c000b */
[----:B01234-:R-:W-:Y:S01]  /*10a10*/  ENDCOLLECTIVE ;  /* 0x000000000000791b */ /* 0x01ffe20003800000 */
.L_x_429:
[----:B------:R-:W-:Y:S05]  /*10a20*/  BSYNC B0 ;  /* 0x0000000000007941 */ /* 0x000fea0003800000 */
.L_x_428:
[----:B------:R-:W-:Y:S05]  /*10a30*/  BRA `(.L_x_430) ;  /* 0xffffffc4002c7947 */ /* 0x000fea000383ffff */
.L_x_313:
[----:B------:R-:W-:Y:S01]  /*10a40*/  BSSY B1, `(.L_x_431) ;  /* 0x0000006000017945 */ /* 0x000fe20003800000 */
[----:B------:R-:W-:-:S07]  /*10a50*/  IMAD.MOV.U32 R15, RZ, RZ, -0x1 ;  /* 0xffffffffff0f7424 */ /* 0x000fce00078e00ff */
[----:B01-3--:R-:W-:Y:S05]  /*10a60*/  WARPSYNC.COLLECTIVE R15, `(.L_x_432) ;  /* 0x000000000f0c7348 */ /* 0x00bfea0003c00000 */
[----:B------:R-:W-:Y:S02]  /*10a70*/  ELECT P6, UR62, PT ;  /* 0x00000000003e782f */ /* 0x000fe400038c0000 */
[----:B------:R-:W-:Y:S01]  /*10a80*/  MOV R14, UR62 ;  /* 0x0000003e000e7c02 */ /* 0x000fe20008000f00 */
[----:B01-3--:R-:W-:Y:S10]  /*10a90*/  ENDCOLLECTIVE ;  /* 0x000000000000791b */ /* 0x00bff40003800000 */
.L_x_432:
[----:B------:R-:W-:Y:S05]  /*10aa0*/  BSYNC B1 ;  /* 0x0000000000017941 */ /* 0x000fea0003800000 */
.L_x_431:
[----:B------:R-:W-:Y:S05]  /*10ab0*/  BRA `(.L_x_433) ;  /* 0xffffffc400247947 */ /* 0x000fea000383ffff */
.L_x_315:
[----:B0-----:R0:W2:Y:S02]  /*10ac0*/  SYNCS.PHASECHK.TRANS64.TRYWAIT P1, [R5+URZ+0x2a840], R0 ;  /* 0x02a84000050075a7 */ /* 0x0010a4000802017f */
[----:B--2---:R-:W-:Y:S05]  /*10ad0*/  @!P1 NANOSLEEP.SYNCS 0x989680 ;  /* 0x009896800000995d */ /* 0x004fea0003900000 */
[----:B------:R-:W2:Y:S02]  /*10ae0*/  @!P1 SYNCS.PHASECHK.TRANS64 P1, [R5+URZ+0x2a840], R0 ;  /* 0x02a84000050095a7 */ /* 0x000ea4000802007f */
[----:B--2---:R-:W-:Y:S05]  /*10af0*/  @!P1 BRA `(.L_x_315) ;  /* 0xfffffffc00f09947 */ /* 0x004fea000383ffff */
[----:B------:R-:W-:Y:S05]  /*10b00*/  BRA `(.L_x_434) ;  /* 0xffffffc400447947 */ /* 0x000fea000383ffff */
.L_x_317:
[----:B--2---:R2:W4:Y:S02]  /*10b10*/  SYNCS.PHASECHK.TRANS64.TRYWAIT P1, [R27+URZ+0x2a840], R2 ;  /* 0x02a840021b0075a7 */ /* 0x004524000802017f */
[----:B----4-:R-:W-:Y:S05]  /*10b20*/  @!P1 NANOSLEEP.SYNCS 0x989680 ;  /* 0x009896800000995d */ /* 0x010fea0003900000 */
[----:B------:R-:W4:Y:S02]  /*10b30*/  @!P1 SYNCS.PHASECHK.TRANS64 P1, [R27+URZ+0x2a840], R2 ;  /* 0x02a840021b0095a7 */ /* 0x000f24000802007f */
[----:B----4-:R-:W-:Y:S05]  /*10b40*/  @!P1 BRA `(.L_x_317) ;  /* 0xfffffffc00f09947 */ /* 0x010fea000383ffff */
[----:B------:R-:W-:Y:S05]  /*10b50*/  BRA `(.L_x_435) ;  /* 0xffffffc400507947 */ /* 0x000fea000383ffff */
.L_x_319:
[----:B----4-:R4:W0:Y:S02]  /*10b60*/  SYNCS.PHASECHK.TRANS64.TRYWAIT P1, [R5+URZ+0x2a860], R0 ;  /* 0x02a86000050075a7 */ /* 0x010824000802017f */
[----:B0-----:R-:W-:Y:S05]  /*10b70*/  @!P1 NANOSLEEP.SYNCS 0x989680 ;  /* 0x009896800000995d */ /* 0x001fea0003900000 */
[----:B------:R-:W0:Y:S02]  /*10b80*/  @!P1 SYNCS.PHASECHK.TRANS64 P1, [R5+URZ+0x2a860], R0 ;  /* 0x02a86000050095a7 */ /* 0x000e24000802007f */
[----:B0-----:R-:W-:Y:S05]  /*10b90*/  @!P1 BRA `(.L_x_319) ;  /* 0xfffffffc00f09947 */ /* 0x001fea000383ffff */
[----:B------:R-:W-:Y:S05]  /*10ba0*/  BRA `(.L_x_436) ;  /* 0xffffffc4004c7947 */ /* 0x000fea000383ffff */
.L_x_437:
        /* <DEDUP_REMOVED lines=13> */
.L_x_15522:


//--------------------- .text._ZN7cutlass13device_kernelIN5flash11enable_sm90INS1_16FlashAttnFwdSm90INS1_25CollectiveMainloopFwdSm90ILi2EN4cute5tupleIJNS5_1CILi1EEES8_S8_EEENS6_IJNS7_ILi128EEENS7_ILi96EEENS7_ILi192EEEEEELi128ENS_10bfloat16_tEfNS_4arch4Sm90ELb0ELb0ELb0ELb1ELb1ELb1ELb0ELb1ELb1ELb1ELb0ELb0EEENS1_21CollectiveEpilogueFwdINS6_IJSA_SA_SB_EEES9_SE_SG_Li256ELb1ELb1ELb0ELb0EEENS1_36VarlenDynamicPersistentTileSchedulerILi128ELi96ELi256ELi128ELb0ELb1ELb1ELb0ELb1ELb1EEEEEEEEEvNT_6ParamsE --------------------------
	.section	.text._ZN7cutlass13device_kernelIN5flash11enable_sm90INS1_16FlashAttnFwdSm90INS1_25CollectiveMainloopFwdSm90ILi2EN4cute5tupleIJNS5_1CILi1EEES8_S8_EEENS6_IJNS7_ILi128EEENS7_ILi96EEENS7_ILi192EEEEEELi128ENS_10bfloat16_tEfNS_4arch4Sm90ELb0ELb0ELb0ELb1ELb1ELb1ELb0ELb1ELb1ELb1ELb0ELb0EEENS1_21CollectiveEpilogueFwdINS6_IJSA_SA_SB_EEES9_SE_SG_Li256ELb1ELb1ELb0ELb0EEENS1_36VarlenDynamicPersistentTileSchedulerILi128ELi96ELi256ELi128ELb0ELb1ELb1ELb0ELb1ELb1EEEEEEEEEvNT_6ParamsE,"ax",@progbits
	.align	128
.text._ZN7cutlass13device_kernelIN5flash11enable_sm90INS1_16FlashAttnFwdSm90INS1_25CollectiveMainloopFwdSm90ILi2EN4cute5tupleIJNS5_1CILi1EEES8_S8_EEENS6_IJNS7_ILi128EEENS7_ILi96EEENS7_ILi192EEEEEELi128ENS_10bfloat16_tEfNS_4arch4Sm90ELb0ELb0ELb0ELb1ELb1ELb1ELb0ELb1ELb1ELb1ELb0ELb0EEENS1_21CollectiveEpilogueFwdINS6_IJSA_SA_SB_EEES9_SE_SG_Li256ELb1ELb1ELb0ELb0EEENS1_36VarlenDynamicPersistentTileSchedulerILi128ELi96ELi256ELi128ELb0ELb1ELb1ELb0ELb1ELb1EEEEEEEEEvNT_6ParamsE:
        .type           _ZN7cutlass13device_kernelIN5flash11enable_sm90INS1_16FlashAttnFwdSm90INS1_25CollectiveMainloopFwdSm90ILi2EN4cute5tupleIJNS5_1CILi1EEES8_S8_EEENS6_IJNS7_ILi128EEENS7_ILi96EEENS7_ILi192EEEEEELi128ENS_10bfloat16_tEfNS_4arch4Sm90ELb0ELb0ELb0ELb1ELb1ELb1ELb0ELb1ELb1ELb1ELb0ELb0EEENS1_21CollectiveEpilogueFwdINS6_IJSA_SA_SB_EEES9_SE_SG_Li256ELb1ELb1ELb0ELb0EEENS1_36VarlenDynamicPersistentTileSchedulerILi128ELi96ELi256ELi128ELb0ELb1ELb1ELb0ELb1ELb1EEEEEEEEEvNT_6ParamsE,@function
        .size           _ZN7cutlass13device_kernelIN5flash11enable_sm90INS1_16FlashAttnFwdSm90INS1_25CollectiveMainloopFwdSm90ILi2EN4cute5tupleIJNS5_1CILi1EEES8_S8_EEENS6_IJNS7_ILi128EEENS7_ILi96EEENS7_ILi192EEEEEELi128ENS_10bfloat16_tEfNS_4arch4Sm90ELb0ELb0ELb0ELb1ELb1ELb1ELb0ELb1ELb1ELb1ELb0ELb0EEENS1_21CollectiveEpilogueFwdINS6_IJSA_SA_SB_EEES9_SE_SG_Li256ELb1ELb1ELb0ELb0EEENS1_36VarlenDynamicPersistentTileSchedulerILi128ELi96ELi256ELi128ELb0ELb1ELb1ELb0ELb1ELb1EEEEEEEEEvNT_6ParamsE,(.L_x_15523 - _ZN7cutlass13device_kernelIN5flash11enable_sm90INS1_16FlashAttnFwdSm90INS1_25CollectiveMainloopFwdSm90ILi2EN4cute5tupleIJNS5_1CILi1EEES8_S8_EEENS6_IJNS7_ILi128EEENS7_ILi96EEENS7_ILi192EEEEEELi128ENS_10bfloat16_tEfNS_4arch4Sm90ELb0ELb0ELb0ELb1ELb1ELb1ELb0ELb1ELb1ELb1ELb0ELb0EEENS1_21CollectiveEpilogueFwdINS6_IJSA_SA_SB_EEES9_SE_SG_Li256ELb1ELb1ELb0ELb0EEENS1_36VarlenDynamicPersistentTileSchedulerILi128ELi96ELi256ELi128ELb0ELb1ELb1ELb0ELb1ELb1EEEEEEEEEvNT_6ParamsE)
        .other          _ZN7cutlass13device_kernelIN5flash11enable_sm90INS1_16FlashAttnFwdSm90INS1_25CollectiveMainloopFwdSm90ILi2EN4cute5tupleIJNS5_1CILi1EEES8_S8_EEENS6_IJNS7_ILi128EEENS7_ILi96EEENS7_ILi192EEEEEELi128ENS_10bfloat16_tEfNS_4arch4Sm90ELb0ELb0ELb0ELb1ELb1ELb1ELb0ELb1ELb1ELb1ELb0ELb0EEENS1_21CollectiveEpilogueFwdINS6_IJSA_SA_SB_EEES9_SE_SG_Li256ELb1ELb1ELb0ELb0EEENS1_36VarlenDynamicPersistentTileSchedulerILi128ELi96ELi256ELi128ELb0ELb1ELb1ELb0ELb1ELb1EEEEEEEEEvNT_6ParamsE,@"STO_CUDA_ENTRY STV_DEFAULT"
_ZN7cutlass13device_kernelIN5flash11enable_sm90INS1_16FlashAttnFwdSm90INS1_25CollectiveMainloopFwdSm90ILi2EN4cute5tupleIJNS5_1CILi1EEES8_S8_EEENS6_IJNS7_ILi128EEENS7_ILi96EEENS7_ILi192EEEEEELi128ENS_10bfloat16_tEfNS_4arch4Sm90ELb0ELb0ELb0ELb1ELb1ELb1ELb0ELb1ELb1ELb1ELb0ELb0EEENS1_21CollectiveEpilogueFwdINS6_IJSA_SA_SB_EEES9_SE_SG_Li256ELb1ELb1ELb0ELb0EEENS1_36VarlenDynamicPersistentTileSchedulerILi128ELi96ELi256ELi128ELb0ELb1ELb1ELb0ELb1ELb1EEEEEEEEEvNT_6ParamsE:
[----:B------:R-:W0:Y:S02]  /*0000*/  LDC R1, c[0x0][0x28] ;  /* 0x00000a00ff017b82 */ /* 0x000e240000000800 */
[----:B0-----:R-:W-:Y:S01]  /*0010*/  VIADD R1, R1, 0xffffffb0 ;  /* 0xffffffb001017836 */ /* 0x001fe20000000000 */
[----:B------:R-:W0:Y:S01]  /*0020*/  S2R R0, SR_TID.X ;  /* 0x0000000000007919 */ /* 0x000e220000002100 */
[----:B------:R-:W-:Y:S01]  /*0030*/  ELECT P0, URZ, PT ;  /* 0x00000000003f782f */ /* 0x000fe20003800000 */
[----:B------:R-:W-:Y:S01]  /*0040*/  BSSY B0, `(.L_x_438) ;  /* 0x000000e000007945 */ /* 0x000fe20003800000 */
[----:B0-----:R-:W-:-:S05]  /*0050*/  SHF.R.U32.HI R2, RZ, 0x5, R0 ;  /* 0x00000005ff027819 */ /* 0x001fca0000011600 */
[----:B------:R-:W0:Y:S02]  /*0060*/  SHFL.IDX PT, R3, R2, RZ, 0x1f ;  /* 0x00001fff02037589 */ /* 0x000e2400000e0000 */
[----:B0-----:R-:W-:Y:S02]  /*0070*/  ISETP.EQ.AND P0, PT, R3, RZ, P0 ;  /* 0x000000ff0300720c */ /* 0x001fe40000702270 */
[----:B------:R-:W-:-:S11]  /*0080*/  SHF.R.U32.HI R3, RZ, 0x7, R0 ;  /* 0x00000007ff037819 */ /* 0x000fd60000011600 */
[----:B------:R-:W-:Y:S05]  /*0090*/  @!P0 BRA `(.L_x_439) ;  /* 0x0000000000208947 */ /* 0x000fea0003800000 */
[----:B------:R-:W-:Y:S02]  /*00a0*/  ULDC.64 UR4, c[0x0][0x198] ;  /* 0x0000660000047ab9 */ /* 0x000fe40000000a00 */
[----:B------:R-:W-:Y:S02]  /*00b0*/  UIADD3 UR6, UP0, UR4, 0x570, URZ ;  /* 0x0000057004067890 */ /* 0x000fe4000ff1e03f */
[----:B------:R-:W-:Y:S02]  /*00c0*/  UIADD3 UR4, UP1, UR4, 0x670, URZ ;  /* 0x0000067004047890 */ /* 0x000fe4000ff3e03f */
[----:B------:R-:W-:Y:S02]  /*00d0*/  UIADD3.X UR7, URZ, UR5, URZ, UP0, !UPT ;  /* 0x000000053f077290 */ /* 0x000fe400087fe43f */
[----:B------:R-:W-:-:S07]  /*00e0*/  UIADD3.X UR5, URZ, UR5, URZ, UP1, !UPT ;  /* 0x000000053f057290 */ /* 0x000fce0008ffe43f */
[----:B------:R0:W-:Y:S02]  /*00f0*/  UTMACCTL.PF [UR6] ;  /* 0x00000000060079b9 */ /* 0x0001e40008040000 */
[----:B------:R0:W-:Y:S02]  /*0100*/  UTMACCTL.PF [UR4] ;  /* 0x00000000040079b9 */ /* 0x0001e40008040000 */
[----:B0-----:R-:W-:Y:S01]  /*0110*/  NOP ;  /* 0x0000000000007918 */ /* 0x001fe20000000000 */
.L_x_439:
[----:B------:R-:W-:Y:S05]  /*0120*/  BSYNC B0 ;  /* 0x0000000000007941 */ /* 0x000fea0003800000 */
.L_x_438:
[----:B------:R-:W-:Y:S01]  /*0130*/  VOTEU.ANY UP0, P0 ;  /* 0x00000000003f7886 */ /* 0x000fe20000000100 */
[----:B------:R-:W0:Y:S01]  /*0140*/  SHFL.IDX PT, R3, R3, RZ, 0x1f ;  /* 0x00001fff03037589 */ /* 0x000e2200000e0000 */
[----:B------:R-:W-:Y:S01]  /*0150*/  UMOV UR4, 0x80 ;  /* 0x0000008000047882 */ /* 0x000fe20000000000 */
[----:B------:R-:W-:Y:S01]  /*0160*/  UMOV UR7, 0x100 ;  /* 0x0000010000077882 */ /* 0x000fe20000000000 */
[----:B------:R-:W-:Y:S01]  /*0170*/  VOTEU.ANY UP1, P0 ;  /* 0x00000000003f7886 */ /* 0x000fe20000020100 */
[----:B------:R-:W1:Y:S01]  /*0180*/  @UP0 S2UR UR8, SR_CgaCtaId ;  /* 0x00000000000809c3 */ /* 0x000e620000008800 */
[----:B------:R-:W2:Y:S01]  /*0190*/  SHFL.IDX PT, R4, R2, RZ, 0x1f ;  /* 0x00001fff02047589 */ /* 0x000ea200000e0000 */
[----:B------:R-:W-:Y:S01]  /*01a0*/  @UP0 UMOV UR6, 0x400 ;  /* 0x0000040000060882 */ /* 0x000fe20000000000 */
[----:B------:R-:W-:-:S04]  /*01b0*/  @UP0 UIADD3 UR4, -UR4, 0x100000, URZ ;  /* 0x0010000004040890 */ /* 0x000fc8000fffe13f */
[----:B------:R-:W-:Y:S02]  /*01c0*/  @UP0 USHF.L.U32 UR5, UR4, 0xb, URZ ;  /* 0x0000000b04050899 */ /* 0x000fe4000800063f */
[----:B------:R-:W-:Y:S01]  /*01d0*/  @UP0 USHF.L.U32 UR4, UR4, 0x1, URZ ;  /* 0x0000000104040899 */ /* 0x000fe2000800063f */
[----:B------:R-:W-:Y:S01]  /*01e0*/  VOTEU.ANY UP2, P0 ;  /* 0x00000000003f7886 */ /* 0x000fe20000040100 */
[----:B0-----:R-:W-:Y:S01]  /*01f0*/  R2UR UR9, R3 ;  /* 0x00000000030972ca */ /* 0x001fe200000e0000 */
[----:B-1----:R-:W-:Y:S01]  /*0200*/  @UP0 ULEA UR8, UR8, UR6, 0x18 ;  /* 0x0000000608080291 */ /* 0x002fe2000f8ec03f */
[----:B--2---:R-:W-:Y:S01]  /*0210*/  ISETP.NE.AND P1, PT, R4, RZ, PT ;  /* 0x000000ff0400720c */ /* 0x004fe20003f25270 */
[----:B------:R-:W-:-:S04]  /*0220*/  @UP0 UIADD3 UR6, -UR7, 0x100000, URZ ;  /* 0x0010000007060890 */ /* 0x000fc8000fffe13f */
[----:B------:R-:W-:Y:S02]  /*0230*/  @UP0 USHF.L.U32 UR7, UR6, 0xb, URZ ;  /* 0x0000000b06070899 */ /* 0x000fe4000800063f */
[----:B------:R-:W-:-:S04]  /*0240*/  @UP0 USHF.L.U32 UR6, UR6, 0x1, URZ ;  /* 0x0000000106060899 */ /* 0x000fc8000800063f */
[----:B------:R-:W-:Y:S01]  /*0250*/  UISETP.NE.AND UP0, UPT, UR9, URZ, UPT ;  /* 0x0000003f0900728c */ /* 0x000fe2000bf05270 */
[----:B------:R-:W0:Y:S02]  /*0260*/  FENCE.VIEW.ASYNC.S ;  /* 0x00000000000073c6 */ /* 0x000e240000000000 */
[----:B0-----:R0:W1:Y:S05]  /*0270*/  @UP1 SYNCS.EXCH.64 URZ, [UR8+0x2a800], UR4 ;  /* 0x02a80004083f15b2 */ /* 0x00106a0008000100 */
[----:B------:R0:W2:Y:S01]  /*0280*/  @UP2 SYNCS.EXCH.64 URZ, [UR8+0x2a820], UR6 ;  /* 0x02a82006083f25b2 */ /* 0x0000a20008000100 */
        /* <DEDUP_REMOVED lines=14> */
[----:B0-----:R3:W4:Y:S08]  /*0370*/  SYNCS.EXCH.64 URZ, [UR8+0x2a830], UR4 ;  /* 0x02a83004083f75b2 */ /* 0x0017300008000100 */
[----:B------:R3:W0:Y:S01]  /*0380*/  SYNCS.EXCH.64 URZ, [UR8+0x2a840], UR6 ;  /* 0x02a84006083f75b2 */ /* 0x0006220008000100 */
[----:B------:R3:W0:Y:S01]  /*0390*/  SYNCS.EXCH.64 URZ, [UR8+0x2a838], UR4 ;  /* 0x02a83804083f75b2 */ /* 0x0006220008000100 */
[----:B------:R3:W0:Y:S02]  /*03a0*/  SYNCS.EXCH.64 URZ, [UR8+0x2a848], UR6 ;  /* 0x02a84806083f75b2 */ /* 0x0006240008000100 */
[----:B---3--:R-:W-:Y:S01]  /*03b0*/  NOP ;  /* 0x0000000000007918 */ /* 0x008fe20000000000 */
.L_x_440:
[----:B------:R-:W3:Y:S01]  /*03c0*/  SHFL.IDX PT, R3, R2, RZ, 0x1f ;  /* 0x00001fff02037589 */ /* 0x000ee200000e0000 */
[----:B------:R-:W-:Y:S01]  /*03d0*/  NOP ;  /* 0x0000000000007918 */ /* 0x000fe20000000000 */
[----:B---3--:R-:W-:-:S13]  /*03e0*/  ISETP.NE.AND P0, PT, R3, RZ, PT ;  /* 0x000000ff0300720c */ /* 0x008fda0003f05270 */
        /* <DEDUP_REMOVED lines=17> */
[----:B------:R3:W0:Y:S02]  /*0500*/  SYNCS.EXCH.64 URZ, [UR8+0x2a868], UR6 ;  /* 0x02a86806083f75b2 */ /* 0x0006240008000100 */
[----:B---3--:R-:W-:Y:S01]  /*0510*/  NOP ;  /* 0x0000000000007918 */ /* 0x008fe20000000000 */
.L_x_441:
[----:B------:R-:W3:Y:S01]  /*0520*/  SHFL.IDX PT, R3, R2, RZ, 0x1f ;  /* 0x00001fff02037589 */ /* 0x000ee200000e0000 */
[----:B------:R-:W-:Y:S01]  /*0530*/  NOP ;  /* 0x0000000000007918 */ /* 0x000fe20000000000 */
[----:B---3--:R-:W-:-:S13]  /*0540*/  ISETP.NE.AND P0, PT, R3, RZ, PT ;  /* 0x000000ff0300720c */ /* 0x008fda0003f05270 */
        /* <DEDUP_REMOVED lines=13> */
[----:B------:R3:W0:Y:S02]  /*0620*/  SYNCS.EXCH.64 URZ, [UR6+0x2a888], UR4 ;  /* 0x02a88804063f75b2 */ /* 0x0006240008000100 */
[----:B---3--:R-:W-:Y:S01]  /*0630*/  NOP ;  /* 0x0000000000007918 */ /* 0x008fe20000000000 */
.L_x_442:
        /* <DEDUP_REMOVED lines=22> */
.L_x_443:
        /* <DEDUP_REMOVED lines=22> */
.L_x_444:
[----:B0-----:R-:W-:Y:S01]  /*0900*/  UMOV UR4, 0x1 ;  /* 0x0000000100047882 */ /* 0x001fe20000000000 */
[----:B------:R-:W-:Y:S01]  /*0910*/  PLOP3.LUT P0, PT, PT, PT, UP0, 0x80, 0x0 ;  /* 0x000000000000781c */ /* 0x000fe20003f0f008 */
[----:B------:R-:W-:Y:S01]  /*0920*/  USEL UR4, UR4, 0x2, !UP0 ;  /* 0x0000000204047887 */ /* 0x000fe2000c000000 */
[----:B------:R-:W-:Y:S01]  /*0930*/  NOP ;  /* 0x0000000000007918 */ /* 0x000fe20000000000 */
[----:B------:R-:W-:Y:S01]  /*0940*/  ULDC.64 UR60, c[0x0][0x208] ;  /* 0x00008200003c7ab9 */ /* 0x000fe20000000a00 */
[----:B------:R-:W-:Y:S03]  /*0950*/  BSSY B9, `(.L_x_445) ;  /* 0x0001dd3000097945 */ /* 0x000fe60003800000 */
[----:B------:R-:W-:-:S05]  /*0960*/  IMAD.U32 R3, RZ, RZ, UR4 ;  /* 0x00000004ff037e24 */ /* 0x000fca000f8e00ff */
[----:B------:R0:W-:Y:S01]  /*0970*/  STL [R1+0x38], R3 ;  /* 0x0000380301007387 */ /* 0x0001e20000100800 */
[----:B-12-4-:R-:W-:Y:S06]  /*0980*/  BAR.SYNC.DEFER_BLOCKING 0x0 ;  /* 0x0000000000007b1d */ /* 0x016fec0000010000 */
[----:B------:R-:W-:Y:S05]  /*0990*/  @!P0 BRA `(.L_x_446) ;  /* 0x00000174002c8947 */ /* 0x000fea0003800000 */
.L_x_447:
[----:B------:R-:W-:-:S08]  /*09a0*/  NOP ;  /* 0x0000000000007918 */ /* 0x000fd00000000000 */
[----:B------:R-:W1:Y:S02]  /*09b0*/  USETMAXREG.TRY_ALLOC.CTAPOOL UP0, 0xe8 ;  /* 0x000000e8000079c8 */ /* 0x000e640008000600 */
[----:B-1----:R-:W-:-:S13]  /*09c0*/  PLOP3.LUT P0, PT, PT, PT, UP0, 0x80, 0x0 ;  /* 0x000000000000781c */ /* 0x002fda0003f0f008 */
[----:B------:R-:W-:Y:S05]  /*09d0*/  @!P0 BRA `(.L_x_447) ;  /* 0xfffffffc00f08947 */ /* 0x000fea000383ffff */
[----:B------:R-:W1:Y:S08]  /*09e0*/  S2UR UR4, SR_CgaCtaId ;  /* 0x00000000000479c3 */ /* 0x000e700000008800 */
[----:B------:R-:W-:Y:S06]  /*09f0*/  BAR.ARV 0x8, 0x180 ;  /* 0x0206000000007b1d */ /* 0x000fec0000002000 */
[----:B------:R-:W-:-:S02]  /*0a00*/  MOV R2, 0x400 ;  /* 0x0000040000027802 */ /* 0x000fc40000000f00 */
[----:B------:R-:W-:Y:S01]  /*0a10*/  BAR.SYNC.DEFER_BLOCKING 0x5, 0x180 ;  /* 0x0146000000007b1d */ /* 0x000fe20000010000 */
[----:B-1----:R-:W-:-:S05]  /*0a20*/  IMAD.U32 R181, RZ, RZ, UR4 ;  /* 0x00000004ffb57e24 */ /* 0x002fca000f8e00ff */
[----:B------:R-:W-:Y:S01]  /*0a30*/  ULDC UR4, c[0x0][0xc3c] ;  /* 0x00030f0000047ab9 */ /* 0x000fe20000000800 */
[----:B------:R-:W-:-:S05]  /*0a40*/  LEA R2, R181, R2, 0x18 ;  /* 0x00000002b5027211 */ /* 0x000fca00078ec0ff */
[----:B------:R-:W1:Y:S01]  /*0a50*/  LDS.128 R28, [R2+0x2a8d0] ;  /* 0x02a8d000021c7984 */ /* 0x000e620000000c00 */
[----:B------:R-:W-:Y:S06]  /*0a60*/  BAR.ARV 0x4, 0x180 ;  /* 0x0106000000007b1d */ /* 0x000fec0000002000 */
[----:B-1----:R-:W-:-:S13]  /*0a70*/  ISETP.GE.AND P0, PT, R31, UR4, PT ;  /* 0x000000041f007c0c */ /* 0x002fda000bf06270 */
[----:B------:R-:W-:Y:S05]  /*0a80*/  @P0 BRA `(.L_x_448) ;  /* 0x000001d800fc0947 */ /* 0x000fea0003800000 */
[----:B0-----:R-:W2:Y:S01]  /*0a90*/  LDL R3, [R1+0x38] ;  /* 0x0000380001037983 */ /* 0x001ea20000100800 */
[----:B------:R-:W-:Y:S01]  /*0aa0*/  VIADD R11, R0, 0xffffff80 ;  /* 0xffffff80000b7836 */ /* 0x000fe20000000000 */
[----:B------:R-:W-:Y:S01]  /*0ab0*/  R2UR UR4, R2 ;  /* 0x00000000020472ca */ /* 0x000fe200000e0000 */
[----:B------:R-:W-:Y:S01]  /*0ac0*/  IMAD.MOV.U32 R227, RZ, RZ, -0x2 ;  /* 0xfffffffeffe37424 */ /* 0x000fe200078e00ff */
[----:B------:R-:W-:Y:S01]  /*0ad0*/  MOV R166, RZ ;  /* 0x000000ff00a67202 */ /* 0x000fe20000000f00 */
[----:B------:R-:W-:Y:S01]  /*0ae0*/  IMAD.MOV.U32 R189, RZ, RZ, RZ ;  /* 0x000000ffffbd7224 */ /* 0x000fe200078e00ff */
[----:B------:R-:W-:Y:S01]  /*0af0*/  SHF.R.S32.HI R0, RZ, 0x1f, R11 ;  /* 0x0000001fff007819 */ /* 0x000fe2000001140b */
[----:B------:R-:W-:Y:S02]  /*0b00*/  IMAD.MOV.U32 R18, RZ, RZ, RZ ;  /* 0x000000ffff127224 */ /* 0x000fe400078e00ff */
[----:B------:R-:W-:Y:S01]  /*0b10*/  IMAD.MOV.U32 R180, RZ, RZ, RZ ;  /* 0x000000ffffb47224 */ /* 0x000fe200078e00ff */
[CC--:B------:R-:W-:Y:S01]  /*0b20*/  LEA.HI R4, R0.reuse, R11.reuse, RZ, 0x7 ;  /* 0x0000000b00047211 */ /* 0x0c0fe200078f38ff */
[----:B------:R-:W-:Y:S01]  /*0b30*/  IMAD.MOV.U32 R173, RZ, RZ, RZ ;  /* 0x000000ffffad7224 */ /* 0x000fe200078e00ff */
[----:B------:R-:W-:-:S02]  /*0b40*/  LEA.HI R9, R0, R11, RZ, 0x2 ;  /* 0x0000000b00097211 */ /* 0x000fc400078f10ff */
[C---:B------:R-:W-:Y:S01]  /*0b50*/  LOP3.LUT R197, R4.reuse, 0xffffff80, RZ, 0xc0, !PT ;  /* 0xffffff8004c57812 */ /* 0x040fe200078ec0ff */
[----:B------:R-:W-:Y:S01]  /*0b60*/  UIADD3 UR4, UR4, 0xc400, URZ ;  /* 0x0000c40004047890 */ /* 0x000fe2000fffe03f */
[----:B------:R-:W-:Y:S02]  /*0b70*/  LOP3.LUT R191, R9, 0xfffffffc, RZ, 0xc0, !PT ;  /* 0xfffffffc09bf7812 */ /* 0x000fe400078ec0ff */
[----:B------:R-:W-:Y:S01]  /*0b80*/  SHF.R.S32.HI R165, RZ, 0x2, R9 ;  /* 0x00000002ffa57819 */ /* 0x000fe20000011409 */
[C---:B------:R-:W-:Y:S01]  /*0b90*/  IMAD.IADD R197, R11.reuse, 0x1, -R197 ;  /* 0x000000010bc57824 */ /* 0x040fe200078e0ac5 */
[----:B------:R-:W-:Y:S01]  /*0ba0*/  SHF.R.S32.HI R225, RZ, 0x7, R4 ;  /* 0x00000007ffe17819 */ /* 0x000fe20000011404 */
[----:B------:R-:W-:Y:S02]  /*0bb0*/  IMAD.IADD R191, R11, 0x1, -R191 ;  /* 0x000000010bbf7824 */ /* 0x000fe400078e0abf */
[----:B------:R-:W-:Y:S01]  /*0bc0*/  VIADD R224, R165, 0x40 ;  /* 0x00000040a5e07836 */ /* 0x000fe20000000000 */
[----:B------:R-:W-:Y:S01]  /*0bd0*/  SHF.R.S32.HI R8, RZ, 0x1f, R197 ;  /* 0x0000001fff087819 */ /* 0x000fe200000114c5 */
[----:B------:R-:W-:Y:S01]  /*0be0*/  IMAD.SHL.U32 R160, R191, 0x4, RZ ;  /* 0x00000004bfa07824 */ /* 0x000fe200078e00ff */
[----:B------:R-:W-:Y:S01]  /*0bf0*/  LEA.HI R4, R4, R225, RZ, 0x1 ;  /* 0x000000e104047211 */ /* 0x000fe200078f08ff */
[----:B------:R-:W-:Y:S01]  /*0c00*/  IMAD.SHL.U32 R167, R224, 0x40, RZ ;  /* 0x00000040e0a77824 */ /* 0x000fe200078e00ff */
[-C--:B------:R-:W-:Y:S01]  /*0c10*/  LEA.HI R7, R8, R197.reuse, RZ, 0x2 ;  /* 0x000000c508077211 */ /* 0x080fe200078f10ff */
[----:B------:R-:W-:Y:S01]  /*0c20*/  VIADD R170, R160, 0x40 ;  /* 0x00000040a0aa7836 */ /* 0x000fe20000000000 */
[----:B------:R-:W-:Y:S01]  /*0c30*/  LEA.HI R8, R8, R197, RZ, 0x5 ;  /* 0x000000c508087211 */ /* 0x000fe200078f28ff */
[C---:B------:R-:W-:Y:S01]  /*0c40*/  VIADD R168, R160.reuse, 0x20 ;  /* 0x00000020a0a87836 */ /* 0x040fe20000000000 */
[----:B------:R-:W-:Y:S01]  /*0c50*/  LOP3.LUT R10, R7, 0x7ffffffc, RZ, 0xc0, !PT ;  /* 0x7ffffffc070a7812 */ /* 0x000fe200078ec0ff */
[----:B------:R-:W-:Y:S01]  /*0c60*/  IMAD.SHL.U32 R16, R191, 0x8, RZ ;  /* 0x00000008bf107824 */ /* 0x000fe200078e00ff */
[----:B------:R-:W-:Y:S01]  /*0c70*/  SHF.R.S32.HI R8, RZ, 0x5, R8 ;  /* 0x00000005ff087819 */ /* 0x000fe20000011408 */
[----:B------:R-:W-:Y:S01]  /*0c80*/  VIADD R169, R160, 0x10 ;  /* 0x00000010a0a97836 */ /* 0x000fe20000000000 */
[----:B------:R-:W-:Y:S01]  /*0c90*/  LOP3.LUT R4, R4, 0x3fffffe, RZ, 0xc0, !PT ;  /* 0x03fffffe04047812 */ /* 0x000fe200078ec0ff */
[----:B------:R-:W-:Y:S01]  /*0ca0*/  IMAD.IADD R10, R197, 0x1, -R10 ;  /* 0x00000001c50a7824 */ /* 0x000fe200078e0a0a */
[----:B------:R-:W-:Y:S01]  /*0cb0*/  LOP3.LUT R167, R167, 0x1c0, RZ, 0xc0, !PT ;  /* 0x000001c0a7a77812 */ /* 0x000fe200078ec0ff */
[----:B------:R-:W-:Y:S01]  /*0cc0*/  VIADD R171, R160, 0x30 ;  /* 0x00000030a0ab7836 */ /* 0x000fe20000000000 */
[----:B------:R-:W-:Y:S01]  /*0cd0*/  IADD3 R4, R225, -R4, RZ ;  /* 0x80000004e1047210 */ /* 0x000fe20007ffe0ff */
[----:B------:R-:W-:Y:S01]  /*0ce0*/  IMAD R227, R10, R227, 0x60 ;  /* 0x000000600ae37424 */ /* 0x000fe200078e02e3 */
[----:B------:R-:W-:Y:S01]  /*0cf0*/  SHF.R.U32.HI R223, RZ, 0x3, R167 ;  /* 0x00000003ffdf7819 */ /* 0x000fe200000116a7 */
[----:B------:R-:W-:Y:S01]  /*0d00*/  IMAD.IADD R10, R160, 0x1, R170 ;  /* 0x00000001a00a7824 */ /* 0x000fe200078e02aa */
[----:B------:R-:W-:Y:S01]  /*0d10*/  IADD3 R22, R16, 0x80, RZ ;  /* 0x0000008010167810 */ /* 0x000fe20007ffe0ff */
[----:B------:R-:W-:Y:S01]  /*0d20*/  VIADD R172, R160, 0x50 ;  /* 0x00000050a0ac7836 */ /* 0x000fe20000000000 */
[----:B------:R-:W-:Y:S01]  /*0d30*/  SHF.R.S32.HI R198, RZ, 0x1f, R169 ;  /* 0x0000001fffc67819 */ /* 0x000fe200000114a9 */
[C---:B------:R-:W-:Y:S01]  /*0d40*/  VIADD R19, R16.reuse, 0x60 ;  /* 0x0000006010137836 */ /* 0x040fe20000000000 */
[----:B------:R-:W-:Y:S01]  /*0d50*/  SHF.R.S32.HI R202, RZ, 0x1f, R171 ;  /* 0x0000001fffca7819 */ /* 0x000fe200000114ab */
[----:B------:R-:W-:Y:S01]  /*0d60*/  VIADD R23, R16, 0xa0 ;  /* 0x000000a010177836 */ /* 0x000fe20000000000 */
[----:B------:R-:W-:Y:S01]  /*0d70*/  SHF.R.S32.HI R17, RZ, 0x1f, R16 ;  /* 0x0000001fff117819 */ /* 0x000fe20000011410 */
[----:B------:R-:W-:Y:S01]  /*0d80*/  IMAD.SHL.U32 R199, R169, 0x2, RZ ;  /* 0x00000002a9c77824 */ /* 0x000fe200078e00ff */
[----:B------:R-:W-:Y:S01]  /*0d90*/  SHF.R.S32.HI R164, RZ, 0x1f, R19 ;  /* 0x0000001fffa47819 */ /* 0x000fe20000011413 */
[----:B------:R-:W-:Y:S01]  /*0da0*/  IMAD.SHL.U32 R201, R168, 0x2, RZ ;  /* 0x00000002a8c97824 */ /* 0x000fe200078e00ff */
[----:B------:R-:W-:Y:S01]  /*0db0*/  SHF.R.S32.HI R175, RZ, 0x1f, R22 ;  /* 0x0000001fffaf7819 */ /* 0x000fe20000011416 */
[----:B------:R-:W-:Y:S01]  /*0dc0*/  IMAD.SHL.U32 R203, R171, 0x2, RZ ;  /* 0x00000002abcb7824 */ /* 0x000fe200078e00ff */
[----:B------:R-:W-:Y:S01]  /*0dd0*/  SHF.R.S32.HI R174, RZ, 0x1f, R23 ;  /* 0x0000001fffae7819 */ /* 0x000fe20000011417 */
[----:B------:R-:W-:Y:S01]  /*0de0*/  IMAD.SHL.U32 R215, R170, 0x2, RZ ;  /* 0x00000002aad77824 */ /* 0x000fe200078e00ff */
[----:B------:R-:W-:Y:S01]  /*0df0*/  SHF.L.U64.HI R198, R169, 0x1, R198 ;  /* 0x00000001a9c67819 */ /* 0x000fe200000102c6 */
[----:B------:R-:W-:Y:S01]  /*0e00*/  IMAD.SHL.U32 R217, R172, 0x2, RZ ;  /* 0x00000002acd97824 */ /* 0x000fe200078e00ff */
[----:B------:R-:W-:-:S02]  /*0e10*/  SHF.L.U64.HI R202, R171, 0x1, R202 ;  /* 0x00000001abca7819 */ /* 0x000fc400000102ca */
[----:B--2---:R-:W-:Y:S02]  /*0e20*/  R2UR UR5, R3 ;  /* 0x00000000030572ca */ /* 0x004fe400000e0000 */
[----:B------:R-:W-:-:S04]  /*0e30*/  LEA.HI R3, R0, R11, RZ, 0x4 ;  /* 0x0000000b00037211 */ /* 0x000fc800078f20ff */
[----:B------:R-:W-:-:S04]  /*0e40*/  SHF.R.S32.HI R6, RZ, 0x4, R3 ;  /* 0x00000004ff067819 */ /* 0x000fc80000011403 */
[C---:B------:R-:W-:Y:S02]  /*0e50*/  LEA.HI R5, R3.reuse, R6, RZ, 0x1 ;  /* 0x0000000603057211 */ /* 0x040fe400078f08ff */
[----:B------:R-:W-:Y:S01]  /*0e60*/  LOP3.LUT R3, R3, 0x3fffff0, RZ, 0xc0, !PT ;  /* 0x03fffff003037812 */ /* 0x000fe200078ec0ff */
[----:B------:R-:W-:Y:S01]  /*0e70*/  ULOP3.LUT UR5, UR5, 0x1, URZ, 0xfc, !UPT ;  /* 0x0000000105057892 */ /* 0x000fe2000f8efc3f */
[----:B------:R-:W-:-:S03]  /*0e80*/  LOP3.LUT R5, R5, 0x1ffffffe, RZ, 0xc0, !PT ;  /* 0x1ffffffe05057812 */ /* 0x000fc600078ec0ff */
[C---:B------:R-:W-:Y:S02]  /*0e90*/  IMAD.IADD R3, R11.reuse, 0x1, -R3 ;  /* 0x000000010b037824 */ /* 0x040fe400078e0a03 */
[----:B------:R-:W-:Y:S01]  /*0ea0*/  IMAD.IADD R6, R6, 0x1, -R5 ;  /* 0x0000000106067824 */ /* 0x000fe200078e0a05 */
[CC--:B------:R-:W-:Y:S02]  /*0eb0*/  LEA.HI R5, R0.reuse, R11.reuse, RZ, 0x5 ;  /* 0x0000000b00057211 */ /* 0x0c0fe400078f28ff */
[----:B------:R-:W-:Y:S02]  /*0ec0*/  LEA.HI R0, R0, R11, RZ, 0x3 ;  /* 0x0000000b00007211 */ /* 0x000fe400078f18ff */
[----:B------:R-:W-:Y:S01]  /*0ed0*/  SHF.R.S32.HI R178, RZ, 0x5, R5 ;  /* 0x00000005ffb27819 */ /* 0x000fe20000011405 */
[----:B------:R-:W-:Y:S01]  /*0ee0*/  IMAD.IADD R5, R160, 0x1, R168 ;  /* 0x00000001a0057824 */ /* 0x000fe200078e02a8 */
[----:B------:R-:W-:Y:S02]  /*0ef0*/  LOP3.LUT R184, R0, 0xfffffff8, RZ, 0xc0, !PT ;  /* 0xfffffff800b87812 */ /* 0x000fe400078ec0ff */
[C---:B------:R-:W-:Y:S01]  /*0f00*/  LEA R3, R178.reuse, R3, 0x4 ;  /* 0x00000003b2037211 */ /* 0x040fe200078e20ff */
[----:B------:R-:W-:Y:S01]  /*0f10*/  IMAD.SHL.U32 R178, R178, 0x200, RZ ;  /* 0x00000200b2b27824 */ /* 0x000fe200078e00ff */
[----:B------:R-:W-:Y:S01]  /*0f20*/  SHF.R.S32.HI R12, RZ, 0x1f, R5 ;  /* 0x0000001fff0c7819 */ /* 0x000fe20000011405 */
[----:B------:R-:W-:Y:S01]  /*0f30*/  IMAD.IADD R184, R11, 0x1, -R184 ;  /* 0x000000010bb87824 */ /* 0x000fe200078e0ab8 */
[----:B------:R-:W-:Y:S01]  /*0f40*/  SHF.R.S32.HI R192, RZ, 0x3, R0 ;  /* 0x00000003ffc07819 */ /* 0x000fe20000011400 */
[----:B------:R-:W-:Y:S01]  /*0f50*/  IMAD R229, R3, 0x8, R6 ;  /* 0x0000000803e57824 */ /* 0x000fe200078e0206 */
[--C-:B------:R-:W-:Y:S01]  /*0f60*/  SHF.R.S32.HI R3, RZ, 0x2, R7.reuse ;  /* 0x00000002ff037819 */ /* 0x100fe20000011407 */
[----:B------:R-:W-:Y:S01]  /*0f70*/  IMAD.U32 R0, RZ, RZ, UR4 ;  /* 0x00000004ff007e24 */ /* 0x000fe2000f8e00ff */
[----:B------:R-:W-:Y:S01]  /*0f80*/  SHF.R.S32.HI R6, RZ, 0x1f, R7 ;  /* 0x0000001fff067819 */ /* 0x000fe20000011407 */
[----:B------:R-:W-:Y:S01]  /*0f90*/  IMAD.SHL.U32 R182, R184, 0x8, RZ ;  /* 0x00000008b8b67824 */ /* 0x000fe200078e00ff */
[----:B------:R-:W-:Y:S01]  /*0fa0*/  SHF.R.S32.HI R7, RZ, 0x1f, R10 ;  /* 0x0000001fff077819 */ /* 0x000fe2000001140a */
[----:B------:R-:W-:Y:S01]  /*0fb0*/  IMAD.SHL.U32 R229, R229, 0x8, RZ ;  /* 0x00000008e5e57824 */ /* 0x000fe200078e00ff */
[----:B------:R-:W-:Y:S01]  /*0fc0*/  LEA.HI R6, R6, R3, RZ, 0x3 ;  /* 0x0000000306067211 */ /* 0x000fe200078f18ff */
[----:B------:R-:W-:Y:S01]  /*0fd0*/  VIADD R183, R182, 0x40 ;  /* 0x00000040b6b77836 */ /* 0x000fe20000000000 */
[----:B------:R-:W-:-:S02]  /*0fe0*/  LEA.HI R163, R7, R10, RZ, 0x3 ;  /* 0x0000000a07a37211 */ /* 0x000fc400078f18ff */
[----:B------:R-:W-:Y:S02]  /*0ff0*/  LEA.HI R7, R7, R10, RZ, 0x6 ;  /* 0x0000000a07077211 */ /* 0x000fe400078f30ff */
[----:B------:R-:W-:Y:S02]  /*1000*/  SHF.R.S32.HI R10, RZ, 0x1f, R9 ;  /* 0x0000001fff0a7819 */ /* 0x000fe40000011409 */
[----:B------:R-:W-:Y:S01]  /*1010*/  LOP3.LUT R6, R6, 0xfffffff8, RZ, 0xc0, !PT ;  /* 0xfffffff806067812 */ /* 0x000fe200078ec0ff */
[----:B------:R-:W-:Y:S01]  /*1020*/  IMAD.SHL.U32 R7, R7, 0x80, RZ ;  /* 0x0000008007077824 */ /* 0x000fe200078e00ff */
[----:B------:R-:W-:Y:S02]  /*1030*/  LEA.HI R10, R10, R165, RZ, 0x3 ;  /* 0x000000a50a0a7211 */ /* 0x000fe400078f18ff */
[----:B------:R-:W-:Y:S01]  /*1040*/  LEA.HI R162, R12, R5, RZ, 0x3 ;  /* 0x000000050ca27211 */ /* 0x000fe200078f18ff */
[----:B------:R-:W-:Y:S01]  /*1050*/  IMAD.IADD R3, R3, 0x1, -R6 ;  /* 0x0000000103037824 */ /* 0x000fe200078e0a06 */
[----:B------:R-:W-:-:S02]  /*1060*/  LOP3.LUT R10, R10, 0xfffffff8, RZ, 0xc0, !PT ;  /* 0xfffffff80a0a7812 */ /* 0x000fc400078ec0ff */
[----:B------:R-:W-:Y:S01]  /*1070*/  LEA.HI R12, R12, R5, RZ, 0x6 ;  /* 0x000000050c0c7211 */ /* 0x000fe200078f30ff */
[----:B------:R-:W-:Y:S01]  /*1080*/  IMAD R3, R8, 0x10, R3 ;  /* 0x0000001008037824 */ /* 0x000fe200078e0203 */
[----:B------:R-:W-:Y:S01]  /*1090*/  SHF.R.S32.HI R5, RZ, 0x1f, R224 ;  /* 0x0000001fff057819 */ /* 0x000fe200000114e0 */
[----:B------:R-:W-:Y:S01]  /*10a0*/  IMAD.IADD R195, R165, 0x1, -R10 ;  /* 0x00000001a5c37824 */ /* 0x000fe200078e0a0a */
[----:B------:R-:W-:Y:S01]  /*10b0*/  LOP3.LUT R10, R167, 0x38, R163, 0xf8, !PT ;  /* 0x00000038a70a7812 */ /* 0x000fe200078ef8a3 */
[----:B------:R-:W-:Y:S01]  /*10c0*/  IMAD R226, R4, 0x40, R3 ;  /* 0x0000004004e27824 */ /* 0x000fe200078e0203 */
[----:B------:R-:W-:Y:S01]  /*10d0*/  LEA.HI R5, R5, R224, RZ, 0x3 ;  /* 0x000000e005057211 */ /* 0x000fe200078f18ff */
[----:B------:R-:W-:Y:S01]  /*10e0*/  IMAD.SHL.U32 R176, R195, 0x40, RZ ;  /* 0x00000040c3b07824 */ /* 0x000fe200078e00ff */
[----:B------:R-:W-:Y:S01]  /*10f0*/  LOP3.LUT R8, R167, 0x38, R162, 0xf8, !PT ;  /* 0x00000038a7087812 */ /* 0x000fe200078ef8a2 */
[----:B------:R-:W-:Y:S01]  /*1100*/  IMAD.SHL.U32 R12, R12, 0x80, RZ ;  /* 0x000000800c0c7824 */ /* 0x000fe200078e00ff */
[----:B------:R-:W-:Y:S01]  /*1110*/  LOP3.LUT R7, R7, 0xffffe000, RZ, 0xc0, !PT ;  /* 0xffffe00007077812 */ /* 0x000fe200078ec0ff */
[----:B------:R-:W-:Y:S01]  /*1120*/  IMAD.SHL.U32 R5, R5, 0x40, RZ ;  /* 0x0000004005057824 */ /* 0x000fe200078e00ff */
[----:B------:R-:W-:-:S02]  /*1130*/  LOP3.LUT R176, R176, 0x1c0, RZ, 0xc0, !PT ;  /* 0x000001c0b0b07812 */ /* 0x000fc400078ec0ff */
[----:B------:R-:W-:Y:S02]  /*1140*/  LOP3.LUT R12, R12, 0xffffe000, RZ, 0xc0, !PT ;  /* 0xffffe0000c0c7812 */ /* 0x000fe400078ec0ff */
[----:B------:R-:W-:Y:S02]  /*1150*/  SHF.R.U32.HI R177, RZ, 0x3, R176 ;  /* 0x00000003ffb17819 */ /* 0x000fe400000116b0 */
[C---:B------:R-:W-:Y:S02]  /*1160*/  LOP3.LUT R4, R176.reuse, 0x38, R162, 0xf8, !PT ;  /* 0x00000038b0047812 */ /* 0x040fe400078ef8a2 */
[----:B------:R-:W-:Y:S02]  /*1170*/  LOP3.LUT R6, R176, 0x38, R163, 0xf8, !PT ;  /* 0x00000038b0067812 */ /* 0x000fe400078ef8a3 */
[----:B------:R-:W-:Y:S02]  /*1180*/  LOP3.LUT R3, R4, R177, RZ, 0x3c, !PT ;  /* 0x000000b104037212 */ /* 0x000fe400078e3cff */
[----:B------:R-:W-:-:S02]  /*1190*/  LOP3.LUT R179, R5, 0xfffffe00, RZ, 0xc0, !PT ;  /* 0xfffffe0005b37812 */ /* 0x000fc400078ec0ff */
[--C-:B------:R-:W-:Y:S01]  /*11a0*/  IADD3 R222, R3, R12, R178.reuse ;  /* 0x0000000c03de7210 */ /* 0x100fe20007ffe0b2 */
[----:B------:R-:W-:Y:S01]  /*11b0*/  IMAD.U32 R3, RZ, RZ, UR5 ;  /* 0x00000005ff037e24 */ /* 0x000fe2000f8e00ff */
[----:B------:R-:W-:Y:S02]  /*11c0*/  LOP3.LUT R6, R6, R177, RZ, 0x3c, !PT ;  /* 0x000000b106067212 */ /* 0x000fe400078e3cff */
[-C--:B------:R-:W-:Y:S02]  /*11d0*/  LOP3.LUT R10, R10, R223.reuse, RZ, 0x3c, !PT ;  /* 0x000000df0a0a7212 */ /* 0x080fe400078e3cff */
[----:B------:R0:W-:Y:S01]  /*11e0*/  STL [R1+0x30], R3 ;  /* 0x0000300301007387 */ /* 0x0001e20000100800 */
[----:B------:R-:W-:Y:S02]  /*11f0*/  LOP3.LUT R8, R8, R223, RZ, 0x3c, !PT ;  /* 0x000000df08087212 */ /* 0x000fe400078e3cff */
[-C--:B------:R-:W-:Y:S01]  /*1200*/  IADD3 R6, R6, R7.reuse, R178 ;  /* 0x0000000706067210 */ /* 0x080fe20007ffe0b2 */
[----:B------:R1:W-:Y:S01]  /*1210*/  STL [R1+0x34], R0 ;  /* 0x0000340001007387 */ /* 0x0003e20000100800 */
[----:B------:R-:W-:-:S02]  /*1220*/  IADD3 R10, R10, R7, R179 ;  /* 0x000000070a0a7210 */ /* 0x000fc40007ffe0b3 */
[----:B------:R-:W-:Y:S02]  /*1230*/  IADD3 R8, R8, R12, R179 ;  /* 0x0000000c08087210 */ /* 0x000fe40007ffe0b3 */
[----:B------:R-:W-:Y:S02]  /*1240*/  SHF.R.S32.HI R5, RZ, 0x1f, R168 ;  /* 0x0000001fff057819 */ /* 0x000fe400000114a8 */
[----:B0-----:R-:W-:Y:S02]  /*1250*/  LEA.HI R3, R191, R191, RZ, 0x1 ;  /* 0x000000bfbf037211 */ /* 0x001fe400078f08ff */
[----:B------:R-:W-:Y:S02]  /*1260*/  SHF.R.S32.HI R7, RZ, 0x1f, R170 ;  /* 0x0000001fff077819 */ /* 0x000fe400000114aa */
[----:B-1----:R-:W-:Y:S02]  /*1270*/  LOP3.LUT R0, R3, 0x1ffffffe, RZ, 0xc0, !PT ;  /* 0x1ffffffe03007812 */ /* 0x002fe400078ec0ff */
[----:B------:R-:W-:-:S02]  /*1280*/  SHF.R.S32.HI R9, RZ, 0x1f, R172 ;  /* 0x0000001fff097819 */ /* 0x000fc400000114ac */
[----:B------:R-:W-:Y:S01]  /*1290*/  SHF.R.S32.HI R4, RZ, 0x1f, R182 ;  /* 0x0000001fff047819 */ /* 0x000fe200000114b6 */
[----:B------:R-:W-:Y:S01]  /*12a0*/  IMAD.IADD R3, R191, 0x1, -R0 ;  /* 0x00000001bf037824 */ /* 0x000fe200078e0a00 */
[----:B------:R-:W-:Y:S02]  /*12b0*/  LOP3.LUT R0, R167, 0x38, R16, 0xf8, !PT ;  /* 0x00000038a7007812 */ /* 0x000fe400078ef810 */
[----:B------:R-:W-:Y:S01]  /*12c0*/  SHF.R.S32.HI R4, RZ, 0x1f, R183 ;  /* 0x0000001fff047819 */ /* 0x000fe200000114b7 */
[----:B------:R-:W-:Y:S01]  /*12d0*/  IMAD R228, R3, 0x8, R226 ;  /* 0x0000000803e47824 */ /* 0x000fe200078e02e2 */
[----:B------:R-:W-:Y:S02]  /*12e0*/  LOP3.LUT R0, R179, R0, R223, 0xf6, !PT ;  /* 0x00000000b3007212 */ /* 0x000fe400078ef6df */
[----:B------:R-:W-:Y:S02]  /*12f0*/  SHF.L.U64.HI R200, R168, 0x1, R5 ;  /* 0x00000001a8c87819 */ /* 0x000fe40000010205 */
[----:B------:R-:W-:-:S02]  /*1300*/  SHF.L.U64.HI R214, R170, 0x1, R7 ;  /* 0x00000001aad67819 */ /* 0x000fc40000010207 */
[----:B------:R-:W-:Y:S02]  /*1310*/  SHF.L.U64.HI R216, R172, 0x1, R9 ;  /* 0x00000001acd87819 */ /* 0x000fe40000010209 */
[----:B------:R-:W-:Y:S02]  /*1320*/  SHF.R.S32.HI R162, RZ, 0x3, R162 ;  /* 0x00000003ffa27819 */ /* 0x000fe400000114a2 */
[----:B------:R-:W-:Y:S02]  /*1330*/  SHF.R.S32.HI R163, RZ, 0x3, R163 ;  /* 0x00000003ffa37819 */ /* 0x000fe400000114a3 */
[----:B------:R-:W-:Y:S02]  /*1340*/  LEA R221, R0, UR4, 0x1 ;  /* 0x0000000400dd7c11 */ /* 0x000fe4000f8e08ff */
[----:B------:R-:W-:Y:S02]  /*1350*/  LEA R222, R222, UR4, 0x1 ;  /* 0x00000004dede7c11 */ /* 0x000fe4000f8e08ff */
[----:B------:R-:W-:-:S02]  /*1360*/  LEA R219, R8, UR4, 0x1 ;  /* 0x0000000408db7c11 */ /* 0x000fc4000f8e08ff */
[----:B------:R-:W-:Y:S02]  /*1370*/  LEA R220, R6, UR4, 0x1 ;  /* 0x0000000406dc7c11 */ /* 0x000fe4000f8e08ff */
[----:B------:R-:W-:-:S07]  /*1380*/  LEA R218, R10, UR4, 0x1 ;  /* 0x000000040ada7c11 */ /* 0x000fce000f8e08ff */
.L_x_663:
[----:B0--3--:R-:W0:Y:S01]  /*1390*/  LDC.64 R4, c[0x0][0xc88] ;  /* 0x00032200ff047b82 */ /* 0x009e220000000a00 */
[----:B------:R-:W-:Y:S01]  /*13a0*/  ULDC.64 UR4, c[0x0][0xa28] ;  /* 0x00028a0000047ab9 */ /* 0x000fe20000000a00 */
[----:B------:R-:W-:Y:S01]  /*13b0*/  ULDC.64 UR8, c[0x0][0xa18] ;  /* 0x0002860000087ab9 */ /* 0x000fe20000000a00 */
[----:B------:R-:W-:Y:S01]  /*13c0*/  ULDC.64 UR6, c[0x0][0xa08] ;  /* 0x0002820000067ab9 */ /* 0x000fe20000000a00 */
[----:B0-----:R-:W-:-:S05]  /*13d0*/  IMAD.WIDE R4, R31, 0x4, R4 ;  /* 0x000000041f047825 */ /* 0x001fca00078e0204 */
[----:B--2---:R-:W2:Y:S01]  /*13e0*/  LDG.E R188, desc[UR60][R4.64] ;  /* 0x0000003c04bc7981 */ /* 0x004ea2000c1e1900 */
[----:B------:R-:W-:Y:S01]  /*13f0*/  ISETP.NE.U32.AND P2, PT, RZ, UR4, PT ;  /* 0x00000004ff007c0c */ /* 0x000fe2000bf45070 */
[----:B------:R-:W-:Y:S01]  /*1400*/  IMAD.MOV.U32 R3, RZ, RZ, RZ ;  /* 0x000000ffff037224 */ /* 0x000fe200078e00ff */
[----:B------:R-:W-:Y:S01]  /*1410*/  ISETP.NE.U32.AND P1, PT, RZ, UR8, PT ;  /* 0x00000008ff007c0c */ /* 0x000fe2000bf25070 */
[----:B------:R-:W-:Y:S01]  /*1420*/  IMAD.MOV.U32 R133, RZ, RZ, RZ ;  /* 0x000000ffff857224 */ /* 0x000fe200078e00ff */
[----:B------:R-:W-:Y:S02]  /*1430*/  ISETP.NE.AND.EX P2, PT, RZ, UR5, PT, P2 ;  /* 0x00000005ff007c0c */ /* 0x000fe4000bf45320 */
[----:B------:R-:W-:Y:S02]  /*1440*/  ISETP.NE.AND.EX P1, PT, RZ, UR9, PT, P1 ;  /* 0x00000009ff007c0c */ /* 0x000fe4000bf25310 */
[----:B------:R-:W-:-:S04]  /*1450*/  ISETP.NE.U32.AND P0, PT, RZ, UR6, PT ;  /* 0x00000006ff007c0c */ /* 0x000fc8000bf05070 */
[----:B------:R-:W-:Y:S02]  /*1460*/  ISETP.NE.AND.EX P0, PT, RZ, UR7, PT, P0 ;  /* 0x00000007ff007c0c */ /* 0x000fe4000bf05300 */
[----:B--2---:R-:W-:-:S03]  /*1470*/  SHF.R.S32.HI R193, RZ, 0x1f, R188 ;  /* 0x0000001fffc17819 */ /* 0x004fc600000114bc */
[C---:B------:R-:W-:Y:S02]  /*1480*/  @P2 LEA R4, P3, R188.reuse, UR4, 0x2 ;  /* 0x00000004bc042c11 */ /* 0x040fe4000f8610ff */
[C---:B------:R-:W-:Y:S02]  /*1490*/  SHF.L.U32 R186, R188.reuse, 0x2, RZ ;  /* 0x00000002bcba7819 */ /* 0x040fe400000006ff */
[C-C-:B------:R-:W-:Y:S01]  /*14a0*/  @P2 LEA.HI.X R5, R188.reuse, UR5, R193.reuse, 0x2, P3 ;  /* 0x00000005bc052c11 */ /* 0x140fe200098f14c1 */
[----:B------:R-:W-:Y:S01]  /*14b0*/  ULDC UR4, c[0x0][0x288] ;  /* 0x0000a20000047ab9 */ /* 0x000fe20000000800 */
[----:B------:R-:W-:Y:S02]  /*14c0*/  SHF.L.U64.HI R187, R188, 0x2, R193 ;  /* 0x00000002bcbb7819 */ /* 0x000fe400000102c1 */
[C---:B------:R-:W-:Y:S01]  /*14d0*/  IADD3 R8, P4, R186.reuse, UR6, RZ ;  /* 0x00000006ba087c10 */ /* 0x040fe2000ff9e0ff */
[----:B------:R0:W5:Y:S01]  /*14e0*/  @P2 LDG.E R3, desc[UR60][R4.64] ;  /* 0x0000003c04032981 */ /* 0x000162000c1e1900 */
[----:B------:R-:W-:Y:S01]  /*14f0*/  @P1 IADD3 R6, P2, R186, UR8, RZ ;  /* 0x00000008ba061c10 */ /* 0x000fe2000ff5e0ff */
[----:B------:R-:W-:Y:S01]  /*1500*/  IMAD.U32 R146, RZ, RZ, UR4 ;  /* 0x00000004ff927e24 */ /* 0x000fe2000f8e00ff */
[C---:B------:R-:W-:Y:S01]  /*1510*/  IADD3.X R9, R187.reuse, UR7, RZ, P4, !PT ;  /* 0x00000007bb097c10 */ /* 0x040fe2000a7fe4ff */
[----:B------:R-:W-:Y:S01]  /*1520*/  ULDC.64 UR4, c[0x0][0x418] ;  /* 0x0001060000047ab9 */ /* 0x000fe20000000a00 */
[----:B------:R-:W-:-:S03]  /*1530*/  @P1 IADD3.X R7, R187, UR9, RZ, P2, !PT ;  /* 0x00000009bb071c10 */ /* 0x000fc600097fe4ff */
[----:B------:R0:W5:Y:S01]  /*1540*/  @P0 LDG.E R133, desc[UR60][R8.64] ;  /* 0x0000003c08850981 */ /* 0x000162000c1e1900 */
[----:B------:R-:W-:Y:S01]  /*1550*/  UISETP.NE.U32.AND UP0, UPT, UR4, URZ, UPT ;  /* 0x0000003f0400728c */ /* 0x000fe2000bf05070 */
[----:B------:R-:W-:Y:S02]  /*1560*/  ULDC.64 UR8, c[0x0][0xa20] ;  /* 0x0002880000087ab9 */ /* 0x000fe40000000a00 */
[----:B------:R0:W5:Y:S01]  /*1570*/  @P1 LDG.E R146, desc[UR60][R6.64] ;  /* 0x0000003c06921981 */ /* 0x000162000c1e1900 */
[----:B------:R-:W-:Y:S01]  /*1580*/  UISETP.NE.AND.EX UP0, UPT, UR5, URZ, UPT, UP0 ;  /* 0x0000003f0500728c */ /* 0x000fe2000bf05300 */
[----:B------:R-:W-:Y:S01]  /*1590*/  ULDC UR4, c[0x0][0x424] ;  /* 0x0001090000047ab9 */ /* 0x000fe20000000800 */
[----:B------:R-:W-:Y:S02]  /*15a0*/  ISETP.NE.U32.AND P2, PT, RZ, UR8, PT ;  /* 0x00000008ff007c0c */ /* 0x000fe4000bf45070 */
[----:B------:R-:W-:Y:S01]  /*15b0*/  USEL UR4, UR4, 0x1, UP0 ;  /* 0x0000000104047887 */ /* 0x000fe20008000000 */
[----:B------:R-:W-:Y:S01]  /*15c0*/  ULDC UR5, c[0x0][0x2f0] ;  /* 0x0000bc0000057ab9 */ /* 0x000fe20000000800 */
[----:B------:R-:W-:-:S02]  /*15d0*/  ISETP.NE.AND.EX P2, PT, RZ, UR9, PT, P2 ;  /* 0x00000009ff007c0c */ /* 0x000fc4000bf45320 */
[----:B------:R-:W-:-:S03]  /*15e0*/  UIMAD UR4, UR4, UR5, URZ ;  /* 0x00000005040472a4 */ /* 0x000fc6000f8e023f */
[----:B------:R-:W-:Y:S01]  /*15f0*/  ULDC UR5, c[0x0][0x348] ;  /* 0x0000d20000057ab9 */ /* 0x000fe20000000800 */
[----:B------:R-:W-:Y:S02]  /*1600*/  IMAD.MOV.U32 R190, RZ, RZ, R29 ;  /* 0x000000ffffbe7224 */ /* 0x000fe400078e001d */
[----:B------:R-:W-:Y:S02]  /*1610*/  IMAD.MOV.U32 R185, RZ, RZ, R30 ;  /* 0x000000ffffb97224 */ /* 0x000fe400078e001e */
[----:B------:R-:W-:Y:S01]  /*1620*/  IMAD.MOV.U32 R102, RZ, RZ, R188 ;  /* 0x000000ffff667224 */ /* 0x000fe200078e00bc */
[----:B0---4-:R-:W-:Y:S06]  /*1630*/  @P1 BRA `(.L_x_449) ;  /* 0x0000000000241947 */ /* 0x011fec0003800000 */
[----:B------:R-:W-:Y:S02]  /*1640*/  ULDC.64 UR6, c[0x0][0xa00] ;  /* 0x0002800000067ab9 */ /* 0x000fe40000000a00 */
[----:B------:R-:W-:-:S04]  /*1650*/  ISETP.NE.U32.AND P1, PT, RZ, UR6, PT ;  /* 0x00000006ff007c0c */ /* 0x000fc8000bf25070 */
[----:B------:R-:W-:-:S13]  /*1660*/  ISETP.NE.AND.EX P1, PT, RZ, UR7, PT, P1 ;  /* 0x00000007ff007c0c */ /* 0x000fda000bf25310 */
[----:B------:R-:W-:Y:S05]  /*1670*/  @!P1 BRA `(.L_x_449) ;  /* 0x0000000000149947 */ /* 0x000fea0003800000 */
[----:B------:R-:W0:Y:S02]  /*1680*/  LDC.64 R4, c[0x0][0xa00] ;  /* 0x00028000ff047b82 */ /* 0x000e240000000a00 */
[----:B0-----:R-:W-:-:S05]  /*1690*/  IMAD.WIDE R4, R102, 0x4, R4 ;  /* 0x0000000466047825 */ /* 0x001fca00078e0204 */
[----:B-----5:R-:W2:Y:S04]  /*16a0*/  LDG.E R146, desc[UR60][R4.64] ;  /* 0x0000003c04927981 */ /* 0x020ea8000c1e1900 */
[----:B------:R-:W2:Y:S02]  /*16b0*/  LDG.E R7, desc[UR60][R4.64+0x4] ;  /* 0x0000043c04077981 */ /* 0x000ea4000c1e1900 */
[----:B--2---:R-:W-:-:S07]  /*16c0*/  IMAD.IADD R146, R7, 0x1, -R146 ;  /* 0x0000000107927824 */ /* 0x004fce00078e0a92 */
.L_x_449:
[----:B------:R-:W-:Y:S02]  /*16d0*/  IMAD.U32 R25, RZ, RZ, UR5 ;  /* 0x00000005ff197e24 */ /* 0x000fe4000f8e00ff */
[----:B------:R-:W-:Y:S01]  /*16e0*/  IMAD.U32 R26, RZ, RZ, UR4 ;  /* 0x00000004ff1a7e24 */ /* 0x000fe2000f8e00ff */
[----:B------:R-:W-:Y:S06]  /*16f0*/  @!P2 BRA `(.L_x_450) ;  /* 0x000000000010a947 */ /* 0x000fec0003800000 */
[----:B------:R-:W-:-:S04]  /*1700*/  IADD3 R4, P0, R186, UR8, RZ ;  /* 0x00000008ba047c10 */ /* 0x000fc8000ff1e0ff */
[----:B------:R-:W-:-:S05]  /*1710*/  IADD3.X R5, R187, UR9, RZ, P0, !PT ;  /* 0x00000009bb057c10 */ /* 0x000fca00087fe4ff */
[----:B------:R0:W5:Y:S01]  /*1720*/  LDG.E R26, desc[UR60][R4.64] ;  /* 0x0000003c041a7981 */ /* 0x000162000c1e1900 */
[----:B------:R-:W-:Y:S05]  /*1730*/  BRA `(.L_x_451) ;  /* 0x0000000000107947 */ /* 0x000fea0003800000 */
.L_x_450:
[----:B------:R-:W-:Y:S05]  /*1740*/  @!P0 BRA `(.L_x_451) ;  /* 0x00000000000c8947 */ /* 0x000fea0003800000 */
[----:B------:R-:W2:Y:S04]  /*1750*/  LDG.E R5, desc[UR60][R8.64] ;  /* 0x0000003c08057981 */ /* 0x000ea8000c1e1900 */
[----:B------:R-:W2:Y:S02]  /*1760*/  LDG.E R26, desc[UR60][R8.64+0x4] ;  /* 0x0000043c081a7981 */ /* 0x000ea4000c1e1900 */
[----:B--2---:R-:W-:-:S07]  /*1770*/  IMAD.IADD R26, R26, 0x1, -R5 ;  /* 0x000000011a1a7824 */ /* 0x004fce00078e0a05 */
.L_x_451:
[----:B------:R-:W-:Y:S02]  /*1780*/  ULDC.64 UR4, c[0x0][0xa10] ;  /* 0x0002840000047ab9 */ /* 0x000fe40000000a00 */
[----:B------:R-:W-:-:S04]  /*1790*/  ISETP.NE.U32.AND P0, PT, RZ, UR4, PT ;  /* 0x00000004ff007c0c */ /* 0x000fc8000bf05070 */
[----:B------:R-:W-:Y:S01]  /*17a0*/  ISETP.NE.AND.EX P0, PT, RZ, UR5, PT, P0 ;  /* 0x00000005ff007c0c */ /* 0x000fe2000bf05300 */
[----:B-----5:R-:W-:Y:S01]  /*17b0*/  IMAD.IADD R8, R26, 0x1, -R3 ;  /* 0x000000011a087824 */ /* 0x020fe200078e0a03 */
[----:B------:R-:W-:-:S11]  /*17c0*/  ULDC.64 UR4, c[0x0][0xa30] ;  /* 0x00028c0000047ab9 */ /* 0x000fd60000000a00 */
[----:B0-----:R-:W0:Y:S02]  /*17d0*/  @P0 LDC.64 R4, c[0x0][0xa10] ;  /* 0x00028400ff040b82 */ /* 0x001e240000000a00 */
[----:B0-----:R-:W-:-:S05]  /*17e0*/  @P0 IMAD.WIDE R4, R102, 0x4, R4 ;  /* 0x0000000466040825 */ /* 0x001fca00078e0204 */
[----:B------:R-:W2:Y:S04]  /*17f0*/  @P0 LDG.E R0, desc[UR60][R4.64] ;  /* 0x0000003c04000981 */ /* 0x000ea8000c1e1900 */
[----:B------:R-:W2:Y:S01]  /*1800*/  @P0 LDG.E R9, desc[UR60][R4.64+0x4] ;  /* 0x0000043c04090981 */ /* 0x000ea2000c1e1900 */
[----:B------:R-:W-:Y:S01]  /*1810*/  IMAD.MOV R130, RZ, RZ, -R8 ;  /* 0x000000ffff827224 */ /* 0x000fe200078e0a08 */
[----:B------:R-:W-:Y:S02]  /*1820*/  ISETP.NE.U32.AND P1, PT, RZ, UR4, PT ;  /* 0x00000004ff007c0c */ /* 0x000fe4000bf25070 */
[----:B------:R-:W-:Y:S02]  /*1830*/  MOV R145, R26 ;  /* 0x0000001a00917202 */ /* 0x000fe40000000f00 */
[----:B------:R-:W-:-:S02]  /*1840*/  VIMNMX R130, RZ, R130, !PT ;  /* 0x00000082ff827248 */ /* 0x000fc40007fe0100 */
[----:B------:R-:W-:-:S13]  /*1850*/  ISETP.NE.AND.EX P1, PT, RZ, UR5, PT, P1 ;  /* 0x00000005ff007c0c */ /* 0x000fda000bf25310 */
[----:B------:R-:W-:-:S04]  /*1860*/  @P1 IADD3 R6, P2, R186, UR4, RZ ;  /* 0x00000004ba061c10 */ /* 0x000fc8000ff5e0ff */
[----:B------:R-:W-:-:S05]  /*1870*/  @P1 IADD3.X R7, R187, UR5, RZ, P2, !PT ;  /* 0x00000005bb071c10 */ /* 0x000fca00097fe4ff */
[----:B------:R0:W5:Y:S01]  /*1880*/  @P1 LDG.E R145, desc[UR60][R6.64] ;  /* 0x0000003c06911981 */ /* 0x000162000c1e1900 */
[----:B--2---:R-:W-:-:S04]  /*1890*/  @P0 IMAD.IADD R25, R9, 0x1, -R0 ;  /* 0x0000000109190824 */ /* 0x004fc800078e0a00 */
[----:B------:R-:W-:-:S04]  /*18a0*/  IMAD.IADD R147, R8, 0x1, R25 ;  /* 0x0000000108937824 */ /* 0x000fc800078e0219 */
[----:B------:R-:W-:-:S04]  /*18b0*/  VIADD R0, R147, 0x5f ;  /* 0x0000005f93007836 */ /* 0x000fc80000000000 */
[----:B------:R-:W-:-:S05]  /*18c0*/  IMAD.HI R0, R0, 0x2aaaaaab, RZ ;  /* 0x2aaaaaab00007827 */ /* 0x000fca00078e02ff */
[----:B------:R-:W-:-:S04]  /*18d0*/  SHF.R.U32.HI R3, RZ, 0x1f, R0 ;  /* 0x0000001fff037819 */ /* 0x000fc80000011600 */
[----:B------:R-:W-:-:S05]  /*18e0*/  LEA.HI.SX32 R194, R0, R3, 0x1c ;  /* 0x0000000300c27211 */ /* 0x000fca00078fe2ff */
[----:B------:R-:W-:-:S05]  /*18f0*/  IMAD R0, R194, 0x60, -R8 ;  /* 0x00000060c2007824 */ /* 0x000fca00078e0a08 */
[----:B------:R-:W-:-:S04]  /*1900*/  VIMNMX R3, R0, R25, PT ;  /* 0x0000001900037248 */ /* 0x000fc80003fe0100 */
[----:B------:R-:W-:Y:S01]  /*1910*/  ISETP.GT.AND P0, PT, R3, R130, PT ;  /* 0x000000820300720c */ /* 0x000fe20003f04270 */
[----:B------:R-:W-:-:S05]  /*1920*/  IMAD.WIDE.U32 R130, R130, -0x55555555, RZ ;  /* 0xaaaaaaab82827825 */ /* 0x000fca00078e00ff */
[----:B------:R-:W-:-:S05]  /*1930*/  SHF.R.U32.HI R130, RZ, 0x6, R131 ;  /* 0x00000006ff827819 */ /* 0x000fca0000011683 */
[----:B------:R-:W-:Y:S02]  /*1940*/  IMAD.MOV.U32 R24, RZ, RZ, R130 ;  /* 0x000000ffff187224 */ /* 0x000fe400078e0082 */
[----:B------:R-:W-:-:S04]  /*1950*/  @P0 VIADD R0, R3, 0x5f ;  /* 0x0000005f03000836 */ /* 0x000fc80000000000 */
[----:B------:R-:W-:-:S05]  /*1960*/  @P0 IMAD.HI R0, R0, 0x2aaaaaab, RZ ;  /* 0x2aaaaaab00000827 */ /* 0x000fca00078e02ff */
[----:B------:R-:W-:-:S04]  /*1970*/  @P0 SHF.R.U32.HI R3, RZ, 0x1f, R0 ;  /* 0x0000001fff030819 */ /* 0x000fc80000011600 */
[----:B------:R-:W-:Y:S02]  /*1980*/  @P0 LEA.HI.SX32 R24, R0, R3, 0x1c ;  /* 0x0000000300180211 */ /* 0x000fe400078fe2ff */
[----:B------:R-:W-:Y:S02]  /*1990*/  PLOP3.LUT P0, PT, PT, PT, PT, 0x80, 0x0 ;  /* 0x000000000000781c */ /* 0x000fe40003f0f070 */
[----:B------:R-:W-:-:S13]  /*19a0*/  ISETP.GT.AND P1, PT, R24, R130, PT ;  /* 0x000000821800720c */ /* 0x000fda0003f24270 */
[----:B0-----:R-:W-:Y:S05]  /*19b0*/  @!P1 BRA `(.L_x_452) ;  /* 0x0000009400209947 */ /* 0x001fea0003800000 */
[----:B------:R-:W-:Y:S01]  /*19c0*/  VIADD R126, R2, 0x18400 ;  /* 0x00018400027e7836 */ /* 0x000fe20000000000 */
[----:B------:R-:W-:Y:S04]  /*19d0*/  BSSY B6, `(.L_x_453) ;  /* 0x0000013000067945 */ /* 0x000fe80003800000 */
[----:B------:R-:W-:-:S13]  /*19e0*/  LOP3.LUT P0, RZ, R126, 0x3ff, RZ, 0xc0, !PT ;  /* 0x000003ff7eff7812 */ /* 0x000fda000780c0ff */
[----:B------:R-:W-:Y:S05]  /*19f0*/  @!P0 BRA `(.L_x_454) ;  /* 0x0000000000408947 */ /* 0x000fea0003800000 */
        /* <DEDUP_REMOVED lines=16> */
.L_x_454:
[----:B------:R-:W-:Y:S05]  /*1b00*/  BSYNC B6 ;  /* 0x0000000000067941 */ /* 0x000fea0003800000 */
.L_x_453:
        /* <DEDUP_REMOVED lines=20> */
.L_x_456:
[----:B------:R-:W-:Y:S05]  /*1c50*/  BSYNC B6 ;  /* 0x0000000000067941 */ /* 0x000fea0003800000 */
.L_x_455:
[----:B------:R-:W-:Y:S01]  /*1c60*/  ULDC.64 UR4, c[0x0][0x9f8] ;  /* 0x00027e0000047ab9 */ /* 0x000fe20000000a00 */
[----:B------:R-:W-:Y:S01]  /*1c70*/  VIADD R0, R16, 0x20 ;  /* 0x0000002010007836 */ /* 0x000fe20000000000 */
[----:B------:R-:W-:Y:S01]  /*1c80*/  ISETP.NE.U32.AND P0, PT, RZ, UR4, PT ;  /* 0x00000004ff007c0c */ /* 0x000fe2000bf05070 */
[----:B------:R-:W0:Y:S03]  /*1c90*/  LDC.64 R96, c[0x0][0x3f8] ;  /* 0x0000fe00ff607b82 */ /* 0x000e260000000a00 */
[----:B------:R-:W-:-:S05]  /*1ca0*/  ISETP.NE.AND.EX P0, PT, RZ, UR5, PT, P0 ;  /* 0x00000005ff007c0c */ /* 0x000fca000bf05300 */
[----:B------:R-:W1:Y:S08]  /*1cb0*/  LDC R129, c[0x0][0x3f4] ;  /* 0x0000fd00ff817b82 */ /* 0x000e700000000800 */
[----:B------:R-:W-:Y:S01]  /*1cc0*/  @P0 IADD3 R4, P1, R186, UR4, RZ ;  /* 0x00000004ba040c10 */ /* 0x000fe2000ff3e0ff */
[----:B------:R-:W-:Y:S01]  /*1cd0*/  ULDC UR4, c[0x0][0x2f4] ;  /* 0x0000bd0000047ab9 */ /* 0x000fe20000000800 */
[----:B------:R-:W2:Y:S02]  /*1ce0*/  LDC.64 R90, c[0x0][0x408] ;  /* 0x00010200ff5a7b82 */ /* 0x000ea40000000a00 */
[----:B------:R-:W-:Y:S01]  /*1cf0*/  @P0 IADD3.X R5, R187, UR5, RZ, P1, !PT ;  /* 0x00000005bb050c10 */ /* 0x000fe20008ffe4ff */
[----:B------:R-:W-:-:S04]  /*1d00*/  ULDC UR5, c[0x0][0x320] ;  /* 0x0000c80000057ab9 */ /* 0x000fc80000000800 */
[----:B------:R3:W4:Y:S01]  /*1d10*/  @P0 LDG.E R102, desc[UR60][R4.64] ;  /* 0x0000003c04660981 */ /* 0x000722000c1e1900 */
[----:B------:R-:W-:Y:S01]  /*1d20*/  ISETP.GE.AND P1, PT, R0, UR4, PT ;  /* 0x0000000400007c0c */ /* 0x000fe2000bf26270 */
[----:B0-----:R-:W-:Y:S01]  /*1d30*/  IMAD.WIDE.U32 R98, R165, R96, R16 ;  /* 0x00000060a5627225 */ /* 0x001fe200078e0010 */
[----:B------:R-:W-:Y:S01]  /*1d40*/  ISETP.GE.AND P0, PT, R16, UR4, PT ;  /* 0x0000000410007c0c */ /* 0x000fe2000bf06270 */
[----:B------:R-:W0:Y:S01]  /*1d50*/  S2R R148, SR_TID.X ;  /* 0x0000000000947919 */ /* 0x000e220000002100 */
[----:B------:R-:W-:Y:S01]  /*1d60*/  SEL R6, RZ, 0xffffffff, P1 ;  /* 0xffffffffff067807 */ /* 0x000fe20000800000 */
[----:B------:R-:W-:Y:S01]  /*1d70*/  IMAD.MOV.U32 R131, RZ, RZ, 0x20 ;  /* 0x00000020ff837424 */ /* 0x000fe200078e00ff */
[----:B------:R-:W-:Y:S01]  /*1d80*/  SEL R3, RZ, 0x1, P0 ;  /* 0x00000001ff037807 */ /* 0x000fe20000000000 */
[----:B------:R-:W-:Y:S01]  /*1d90*/  IMAD.SHL.U32 R111, R96, 0x40, RZ ;  /* 0x00000040606f7824 */ /* 0x000fe200078e00ff */
[----:B------:R-:W-:Y:S01]  /*1da0*/  ISETP.GE.AND P0, PT, R0, UR5, PT ;  /* 0x0000000500007c0c */ /* 0x000fe2000bf06270 */
[----:B------:R-:W-:Y:S01]  /*1db0*/  IMAD.SHL.U32 R6, R6, 0x2, RZ ;  /* 0x0000000206067824 */ /* 0x000fe200078e00ff */
[----:B------:R-:W-:Y:S01]  /*1dc0*/  ISETP.GE.AND P1, PT, R19, UR4, PT ;  /* 0x0000000413007c0c */ /* 0x000fe2000bf26270 */
[----:B------:R-:W-:Y:S01]  /*1dd0*/  IMAD R117, R191, 0x40, R165 ;  /* 0x00000040bf757824 */ /* 0x000fe200078e02a5 */
[----:B---3--:R-:W-:-:S02]  /*1de0*/  SEL R4, RZ, 0xffffffff, P0 ;  /* 0xffffffffff047807 */ /* 0x008fc40000000000 */
[----:B------:R-:W-:Y:S01]  /*1df0*/  LOP3.LUT R6, R6, 0x2, R3, 0xe2, !PT ;  /* 0x0000000206067812 */ /* 0x000fe200078ee203 */
[----:B------:R-:W-:Y:S01]  /*1e00*/  VIADD R3, R16, 0x40 ;  /* 0x0000004010037836 */ /* 0x000fe20000000000 */
[----:B------:R-:W-:Y:S01]  /*1e10*/  SHF.R.S32.HI R9, RZ, 0x1f, R165 ;  /* 0x0000001fff097819 */ /* 0x000fe200000114a5 */
[----:B------:R-:W-:Y:S01]  /*1e20*/  IMAD.SHL.U32 R8, R4, 0x2, RZ ;  /* 0x0000000204087824 */ /* 0x000fe200078e00ff */
[----:B------:R-:W-:Y:S01]  /*1e30*/  SEL R4, RZ, 0x8, P1 ;  /* 0x00000008ff047807 */ /* 0x000fe20000800000 */
[----:B--2---:R-:W-:Y:S01]  /*1e40*/  IMAD.WIDE.U32 R92, R165, R90, R16 ;  /* 0x0000005aa55c7225 */ /* 0x004fe200078e0010 */
[----:B------:R-:W-:Y:S02]  /*1e50*/  ISETP.GE.AND P0, PT, R3, UR4, PT ;  /* 0x0000000403007c0c */ /* 0x000fe4000bf06270 */
[----:B------:R-:W-:Y:S01]  /*1e60*/  SHF.R.S32.HI R161, RZ, 0x1f, R160 ;  /* 0x0000001fffa17819 */ /* 0x000fe200000114a0 */
[----:B------:R-:W-:Y:S01]  /*1e70*/  IMAD.SHL.U32 R113, R90, 0x40, RZ ;  /* 0x000000405a717824 */ /* 0x000fe200078e00ff */
[----:B------:R-:W-:-:S02]  /*1e80*/  SEL R5, RZ, 0x4, P0 ;  /* 0x00000004ff057807 */ /* 0x000fc40000000000 */
[----:B------:R-:W-:Y:S01]  /*1e90*/  ISETP.GE.AND P0, PT, R22, UR4, PT ;  /* 0x0000000416007c0c */ /* 0x000fe2000bf06270 */
[----:B------:R-:W-:Y:S01]  /*1ea0*/  IMAD.WIDE.U32 R100, R165, R96, R160 ;  /* 0x00000060a5647225 */ /* 0x000fe200078e00a0 */
[----:B------:R-:W-:Y:S02]  /*1eb0*/  LOP3.LUT R4, R4, R6, R5, 0xfe, !PT ;  /* 0x0000000604047212 */ /* 0x000fe400078efe05 */
[----:B------:R-:W-:Y:S01]  /*1ec0*/  ISETP.GE.AND P2, PT, R16, UR5, PT ;  /* 0x0000000510007c0c */ /* 0x000fe2000bf46270 */
[----:B------:R-:W-:Y:S01]  /*1ed0*/  IMAD R6, R9, R96, RZ ;  /* 0x0000006009067224 */ /* 0x000fe200078e02ff */
[----:B------:R-:W-:Y:S01]  /*1ee0*/  SEL R5, RZ, 0x10, P0 ;  /* 0x00000010ff057807 */ /* 0x000fe20000000000 */
[C---:B------:R-:W-:Y:S01]  /*1ef0*/  IMAD.WIDE.U32 R94, R165.reuse, R90, R160 ;  /* 0x0000005aa55e7225 */ /* 0x040fe200078e00a0 */
[----:B------:R-:W-:Y:S02]  /*1f00*/  SEL R7, RZ, 0x1, P2 ;  /* 0x00000001ff077807 */ /* 0x000fe40001000000 */
[----:B-1----:R-:W-:Y:S01]  /*1f10*/  ISETP.GE.AND P2, PT, R0, R129, PT ;  /* 0x000000810000720c */ /* 0x002fe20003f46270 */
[----:B------:R-:W-:Y:S01]  /*1f20*/  IMAD R11, R165, R97, R6 ;  /* 0x00000061a50b7224 */ /* 0x000fe200078e0206 */
[----:B------:R-:W-:-:S02]  /*1f30*/  ISETP.GE.AND P1, PT, R3, UR5, PT ;  /* 0x0000000503007c0c */ /* 0x000fc4000bf26270 */
[----:B------:R-:W-:Y:S01]  /*1f40*/  ISETP.GE.AND P3, PT, R16, R129, PT ;  /* 0x000000811000720c */ /* 0x000fe20003f66270 */
[----:B------:R-:W-:Y:S01]  /*1f50*/  IMAD.IADD R101, R101, 0x1, R11 ;  /* 0x0000000165657824 */ /* 0x000fe200078e020b */
[----:B------:R-:W-:Y:S01]  /*1f60*/  SEL R6, RZ, 0x4, P1 ;  /* 0x00000004ff067807 */ /* 0x000fe20000800000 */
[----:B------:R-:W-:Y:S01]  /*1f70*/  IMAD.IADD R99, R11, 0x1, R99 ;  /* 0x000000010b637824 */ /* 0x000fe200078e0263 */
[----:B------:R-:W-:Y:S01]  /*1f80*/  LOP3.LUT R11, R4, R5, RZ, 0xfc, !PT ;  /* 0x00000005040b7212 */ /* 0x000fe200078efcff */
[----:B------:R-:W-:Y:S01]  /*1f90*/  IMAD R4, R9, R90, RZ ;  /* 0x0000005a09047224 */ /* 0x000fe200078e02ff */
[----:B------:R-:W-:Y:S01]  /*1fa0*/  SEL R9, R129, RZ, P2 ;  /* 0x000000ff81097207 */ /* 0x000fe20001000000 */
[----:B-----5:R-:W-:Y:S01]  /*1fb0*/  IMAD.WIDE.U32 R100, R145, R96, R100 ;  /* 0x0000006091647225 */ /* 0x020fe200078e0064 */
[----:B------:R-:W-:Y:S02]  /*1fc0*/  ISETP.GE.AND P1, PT, R3, R129, PT ;  /* 0x000000810300720c */ /* 0x000fe40003f26270 */
[----:B------:R-:W-:Y:S01]  /*1fd0*/  SEL R5, R129, RZ, P3 ;  /* 0x000000ff81057207 */ /* 0x000fe20001800000 */
[----:B------:R-:W-:Y:S01]  /*1fe0*/  IMAD R13, R165, R91, R4 ;  /* 0x0000005ba50d7224 */ /* 0x000fe200078e0204 */
[----:B------:R-:W-:Y:S01]  /*1ff0*/  LOP3.LUT R7, R8, 0x2, R7, 0xe2, !PT ;  /* 0x0000000208077812 */ /* 0x000fe200078ee207 */
[----:B------:R-:W-:Y:S01]  /*2000*/  IMAD.IADD R9, R0, 0x1, R9 ;  /* 0x0000000100097824 */ /* 0x000fe200078e0209 */
[----:B------:R-:W-:Y:S01]  /*2010*/  SEL R4, R129, RZ, P1 ;  /* 0x000000ff81047207 */ /* 0x000fe20000800000 */
[----:B------:R-:W-:Y:S01]  /*2020*/  IMAD.IADD R5, R16, 0x1, R5 ;  /* 0x0000000110057824 */ /* 0x000fe200078e0205 */
[----:B------:R-:W-:Y:S01]  /*2030*/  LOP3.LUT R7, R7, R6, RZ, 0xfc, !PT ;  /* 0x0000000607077212 */ /* 0x000fe200078efcff */
[----:B------:R-:W-:Y:S01]  /*2040*/  IMAD.IADD R95, R95, 0x1, R13 ;  /* 0x000000015f5f7824 */ /* 0x000fe200078e020d */
[----:B------:R-:W-:Y:S01]  /*2050*/  SHF.R.S32.HI R6, RZ, 0x1f, R9 ;  /* 0x0000001fff067819 */ /* 0x000fe20000011409 */
[----:B------:R-:W-:Y:S01]  /*2060*/  IMAD.IADD R14, R3, 0x1, R4 ;  /* 0x00000001030e7824 */ /* 0x000fe200078e0204 */
[----:B------:R-:W-:Y:S01]  /*2070*/  SHF.R.S32.HI R4, RZ, 0x1f, R5 ;  /* 0x0000001fff047819 */ /* 0x000fe20000011405 */
[----:B------:R-:W-:Y:S01]  /*2080*/  IMAD.IADD R93, R13, 0x1, R93 ;  /* 0x000000010d5d7824 */ /* 0x000fe200078e025d */
[CC--:B------:R-:W-:Y:S01]  /*2090*/  LEA.HI R10, R6.reuse, R9.reuse, RZ, 0x6 ;  /* 0x00000009060a7211 */ /* 0x0c0fe200078f30ff */
[----:B------:R-:W-:Y:S01]  /*20a0*/  IMAD.WIDE.U32 R94, R145, R90, R94 ;  /* 0x0000005a915e7225 */ /* 0x000fe200078e005e */
[----:B------:R-:W-:-:S02]  /*20b0*/  LEA.HI R9, R6, R9, RZ, 0x3 ;  /* 0x0000000906097211 */ /* 0x000fc400078f18ff */
[CC--:B------:R-:W-:Y:S01]  /*20c0*/  LEA.HI R8, R4.reuse, R5.reuse, RZ, 0x3 ;  /* 0x0000000504087211 */ /* 0x0c0fe200078f18ff */
[C---:B------:R-:W-:Y:S01]  /*20d0*/  IMAD.WIDE.U32 R92, R145.reuse, R90, R92 ;  /* 0x0000005a915c7225 */ /* 0x040fe200078e005c */
[----:B------:R-:W-:Y:S02]  /*20e0*/  LEA.HI R4, R4, R5, RZ, 0x6 ;  /* 0x0000000504047211 */ /* 0x000fe400078f30ff */
[----:B------:R-:W-:Y:S01]  /*20f0*/  SHF.R.S32.HI R10, RZ, 0x6, R10 ;  /* 0x00000006ff0a7819 */ /* 0x000fe2000001140a */
[----:B------:R-:W-:Y:S01]  /*2100*/  IMAD.WIDE.U32 R98, R145, R96, R98 ;  /* 0x0000006091627225 */ /* 0x000fe200078e0062 */
[----:B------:R-:W-:Y:S02]  /*2110*/  LOP3.LUT R6, R176, 0x38, R9, 0xf8, !PT ;  /* 0x00000038b0067812 */ /* 0x000fe400078ef809 */
[----:B------:R-:W-:Y:S01]  /*2120*/  SHF.R.S32.HI R5, RZ, 0x6, R4 ;  /* 0x00000006ff057819 */ /* 0x000fe20000011404 */
[C---:B------:R-:W-:Y:S01]  /*2130*/  IMAD R143, R10.reuse, 0x1800, R178 ;  /* 0x000018000a8f7824 */ /* 0x040fe200078e02b2 */
[----:B------:R-:W-:Y:S01]  /*2140*/  SHF.R.S32.HI R15, RZ, 0x1f, R14 ;  /* 0x0000001fff0f7819 */ /* 0x000fe2000001140e */
[--C-:B------:R-:W-:Y:S01]  /*2150*/  IMAD R140, R10, 0x1800, R179.reuse ;  /* 0x000018000a8c7824 */ /* 0x100fe200078e02b3 */
[----:B------:R-:W-:Y:S01]  /*2160*/  LOP3.LUT R4, R176, 0x38, R8, 0xf8, !PT ;  /* 0x00000038b0047812 */ /* 0x000fe200078ef808 */
[C---:B------:R-:W-:Y:S01]  /*2170*/  IMAD R144, R5.reuse, 0x1800, R178 ;  /* 0x0000180005907824 */ /* 0x040fe200078e02b2 */
[-C--:B------:R-:W-:Y:S01]  /*2180*/  LOP3.LUT R6, R6, R177.reuse, RZ, 0x3c, !PT ;  /* 0x000000b106067212 */ /* 0x080fe200078e3cff */
[----:B------:R-:W-:Y:S01]  /*2190*/  IMAD R142, R5, 0x1800, R179 ;  /* 0x00001800058e7824 */ /* 0x000fe200078e02b3 */
[-C--:B------:R-:W-:Y:S01]  /*21a0*/  LEA.HI R20, R15, R14.reuse, RZ, 0x3 ;  /* 0x0000000e0f147211 */ /* 0x080fe200078f18ff */
[----:B------:R-:W-:Y:S01]  /*21b0*/  IMAD.SHL.U32 R129, R129, 0x2, RZ ;  /* 0x0000000281817824 */ /* 0x000fe200078e00ff */
[----:B------:R-:W-:Y:S01]  /*21c0*/  LOP3.LUT R5, R4, R177, RZ, 0x3c, !PT ;  /* 0x000000b104057212 */ /* 0x000fe200078e3cff */
[----:B------:R-:W-:Y:S01]  /*21d0*/  IMAD.IADD R143, R143, 0x1, R6 ;  /* 0x000000018f8f7824 */ /* 0x000fe200078e0206 */
[----:B------:R-:W-:-:S02]  /*21e0*/  LEA.HI R14, R15, R14, RZ, 0x6 ;  /* 0x0000000e0f0e7211 */ /* 0x000fc400078f30ff */
[----:B------:R-:W-:Y:S01]  /*21f0*/  SHF.R.S32.HI R15, RZ, 0x1f, R145 ;  /* 0x0000001fff0f7819 */ /* 0x000fe20000011491 */
[----:B------:R-:W-:Y:S01]  /*2200*/  IMAD.IADD R144, R144, 0x1, R5 ;  /* 0x0000000190907824 */ /* 0x000fe200078e0205 */
[C---:B------:R-:W-:Y:S02]  /*2210*/  LOP3.LUT R6, R167.reuse, 0x38, R9, 0xf8, !PT ;  /* 0x00000038a7067812 */ /* 0x040fe400078ef809 */
[----:B------:R-:W-:Y:S02]  /*2220*/  LOP3.LUT R12, R167, 0x38, R8, 0xf8, !PT ;  /* 0x00000038a70c7812 */ /* 0x000fe400078ef808 */
[----:B------:R-:W-:Y:S01]  /*2230*/  LOP3.LUT R5, R6, R223, RZ, 0x3c, !PT ;  /* 0x000000df06057212 */ /* 0x000fe200078e3cff */
[----:B------:R-:W-:Y:S01]  /*2240*/  IMAD R6, R15, R96, RZ ;  /* 0x000000600f067224 */ /* 0x000fe200078e02ff */
[----:B------:R-:W-:Y:S02]  /*2250*/  SHF.R.S32.HI R14, RZ, 0x6, R14 ;  /* 0x00000006ff0e7819 */ /* 0x000fe4000001140e */
[----:B------:R-:W-:Y:S01]  /*2260*/  LOP3.LUT R4, R176, 0x38, R20, 0xf8, !PT ;  /* 0x00000038b0047812 */ /* 0x000fe200078ef814 */
[----:B------:R-:W-:Y:S01]  /*2270*/  IMAD R107, R145, R97, R6 ;  /* 0x00000061916b7224 */ /* 0x000fe200078e0206 */
[----:B------:R-:W-:Y:S01]  /*2280*/  LOP3.LUT R13, R12, R223, RZ, 0x3c, !PT ;  /* 0x000000df0c0d7212 */ /* 0x000fe200078e3cff */
[----:B------:R-:W-:Y:S01]  /*2290*/  IMAD R141, R14, 0x1800, R178 ;  /* 0x000018000e8d7824 */ /* 0x000fe200078e02b2 */
[----:B------:R-:W-:Y:S01]  /*22a0*/  LOP3.LUT R6, R176, 0x18, R16, 0xf8, !PT ;  /* 0x00000018b0067812 */ /* 0x000fe200078ef810 */
[----:B------:R-:W-:Y:S01]  /*22b0*/  IMAD.IADD R140, R140, 0x1, R5 ;  /* 0x000000018c8c7824 */ /* 0x000fe200078e0205 */
[----:B------:R-:W-:Y:S01]  /*22c0*/  ISETP.GE.AND P4, PT, R19, UR5, PT ;  /* 0x0000000513007c0c */ /* 0x000fe2000bf86270 */
[----:B------:R-:W-:Y:S01]  /*22d0*/  IMAD.IADD R142, R142, 0x1, R13 ;  /* 0x000000018e8e7824 */ /* 0x000fe200078e020d */
[----:B------:R-:W-:Y:S01]  /*22e0*/  LOP3.LUT R12, R167, 0x38, R20, 0xf8, !PT ;  /* 0x00000038a70c7812 */ /* 0x000fe200078ef814 */
[----:B------:R-:W-:Y:S01]  /*22f0*/  IMAD R138, R14, 0x1800, R179 ;  /* 0x000018000e8a7824 */ /* 0x000fe200078e02b3 */
[----:B------:R-:W-:-:S02]  /*2300*/  LOP3.LUT R4, R4, R177, RZ, 0x3c, !PT ;  /* 0x000000b104047212 */ /* 0x000fc400078e3cff */
[----:B------:R-:W-:Y:S02]  /*2310*/  ISETP.GE.AND P0, PT, R23, UR4, PT ;  /* 0x0000000417007c0c */ /* 0x000fe4000bf06270 */
[----:B------:R-:W-:Y:S02]  /*2320*/  LOP3.LUT R5, R6, R177, RZ, 0x3c, !PT ;  /* 0x000000b106057212 */ /* 0x000fe400078e3cff */
[----:B------:R-:W-:Y:S02]  /*2330*/  SEL R6, RZ, 0x8, P4 ;  /* 0x00000008ff067807 */ /* 0x000fe40002000000 */
[----:B------:R-:W-:Y:S01]  /*2340*/  LOP3.LUT R13, R12, R223, RZ, 0x3c, !PT ;  /* 0x000000df0c0d7212 */ /* 0x000fe200078e3cff */
[----:B------:R-:W-:Y:S01]  /*2350*/  IMAD.IADD R5, R178, 0x1, R5 ;  /* 0x00000001b2057824 */ /* 0x000fe200078e0205 */
[----:B------:R-:W-:Y:S01]  /*2360*/  IADD3 R141, R141, R4, RZ ;  /* 0x000000048d8d7210 */ /* 0x000fe20007ffe0ff */
[----:B------:R-:W-:Y:S01]  /*2370*/  IMAD R4, R15, R90, RZ ;  /* 0x0000005a0f047224 */ /* 0x000fe200078e02ff */
[----:B------:R-:W-:Y:S01]  /*2380*/  IADD3 R133, R133, R26, RZ ;  /* 0x0000001a85857210 */ /* 0x000fe20007ffe0ff */
[----:B------:R-:W-:Y:S01]  /*2390*/  IMAD.IADD R138, R138, 0x1, R13 ;  /* 0x000000018a8a7824 */ /* 0x000fe200078e020d */
[----:B------:R-:W-:Y:S01]  /*23a0*/  LOP3.LUT P5, RZ, R195, 0x4, RZ, 0xc0, !PT ;  /* 0x00000004c3ff7812 */ /* 0x000fe200078ac0ff */
[----:B------:R-:W-:Y:S01]  /*23b0*/  IMAD R21, R145, R91, R4 ;  /* 0x0000005b91157224 */ /* 0x000fe200078e0204 */
[----:B------:R-:W-:Y:S01]  /*23c0*/  SEL R10, RZ, 0x20, P0 ;  /* 0x00000020ff0a7807 */ /* 0x000fe20000000000 */
[----:B------:R-:W-:Y:S01]  /*23d0*/  IMAD R13, R97, 0x60, RZ ;  /* 0x00000060610d7824 */ /* 0x000fe200078e02ff */
[----:B------:R-:W-:Y:S01]  /*23e0*/  LOP3.LUT R26, R7, R6, RZ, 0xfc, !PT ;  /* 0x00000006071a7212 */ /* 0x000fe200078efcff */
[----:B------:R-:W-:Y:S01]  /*23f0*/  IMAD R15, R91, 0x60, RZ ;  /* 0x000000605b0f7824 */ /* 0x000fe200078e02ff */
[----:B------:R-:W-:Y:S01]  /*2400*/  LOP3.LUT R6, R7, 0x1, RZ, 0xc0, !PT ;  /* 0x0000000107067812 */ /* 0x000fe200078ec0ff */
[----:B------:R-:W-:Y:S01]  /*2410*/  IMAD.IADD R108, R95, 0x1, R21 ;  /* 0x000000015f6c7824 */ /* 0x000fe200078e0215 */
[----:B------:R-:W-:Y:S01]  /*2420*/  SHF.R.S32.HI R124, RZ, 0x3, R8 ;  /* 0x00000003ff7c7819 */ /* 0x000fe20000011408 */
[----:B------:R-:W-:Y:S01]  /*2430*/  IMAD.IADD R106, R21, 0x1, R93 ;  /* 0x00000001156a7824 */ /* 0x000fe200078e025d */
[----:B------:R-:W-:-:S02]  /*2440*/  LOP3.LUT R7, R8, 0xfffffff8, RZ, 0xc0, !PT ;  /* 0xfffffff808077812 */ /* 0x000fc400078ec0ff */
[C---:B------:R-:W-:Y:S01]  /*2450*/  SHF.L.U64.HI R110, R96.reuse, 0x6, R97 ;  /* 0x00000006606e7819 */ /* 0x040fe20000010261 */
[----:B------:R-:W-:Y:S01]  /*2460*/  IMAD.WIDE.U32 R96, R96, 0x60, RZ ;  /* 0x0000006060607825 */ /* 0x000fe200078e00ff */
[C---:B------:R-:W-:Y:S02]  /*2470*/  SHF.L.U64.HI R112, R90.reuse, 0x6, R91 ;  /* 0x000000065a707819 */ /* 0x040fe4000001025b */
[----:B------:R-:W-:Y:S01]  /*2480*/  SEL R131, R131, 0xffffffe0, !P5 ;  /* 0xffffffe083837807 */ /* 0x000fe20006800000 */
[----:B------:R-:W-:Y:S01]  /*2490*/  IMAD.WIDE.U32 R90, R90, 0x60, RZ ;  /* 0x000000605a5a7825 */ /* 0x000fe200078e00ff */
[----:B------:R-:W-:Y:S02]  /*24a0*/  SHF.R.S32.HI R121, RZ, 0x3, R9 ;  /* 0x00000003ff797819 */ /* 0x000fe40000011409 */
[----:B------:R-:W-:Y:S01]  /*24b0*/  LOP3.LUT R8, R9, 0xfffffff8, RZ, 0xc0, !PT ;  /* 0xfffffff809087812 */ /* 0x000fe200078ec0ff */
[----:B------:R-:W-:Y:S01]  /*24c0*/  IMAD.IADD R134, R97, 0x1, R13 ;  /* 0x0000000161867824 */ /* 0x000fe200078e020d */
[----:B------:R-:W-:Y:S01]  /*24d0*/  LOP3.LUT R103, R11, R10, RZ, 0xfc, !PT ;  /* 0x0000000a0b677212 */ /* 0x000fe200078efcff */
[----:B------:R-:W-:Y:S01]  /*24e0*/  IMAD.IADD R136, R91, 0x1, R15 ;  /* 0x000000015b887824 */ /* 0x000fe200078e020f */
[----:B------:R-:W-:Y:S01]  /*24f0*/  LOP3.LUT R9, R20, 0xfffffff8, RZ, 0xc0, !PT ;  /* 0xfffffff814097812 */ /* 0x000fe200078ec0ff */
[----:B------:R-:W-:Y:S01]  /*2500*/  IMAD.IADD R137, R131, 0x1, R5 ;  /* 0x0000000183897824 */ /* 0x000fe200078e0205 */
[----:B------:R-:W-:-:S02]  /*2510*/  SHF.R.S32.HI R120, RZ, 0x3, R20 ;  /* 0x00000003ff787819 */ /* 0x000fc40000011414 */
[----:B------:R-:W-:Y:S01]  /*2520*/  IADD3 R109, R101, R107, RZ ;  /* 0x0000006b656d7210 */ /* 0x000fe20007ffe0ff */
[----:B------:R-:W-:Y:S01]  /*2530*/  IMAD.IADD R107, R107, 0x1, R99 ;  /* 0x000000016b6b7824 */ /* 0x000fe200078e0263 */
[C---:B------:R-:W-:Y:S02]  /*2540*/  LOP3.LUT R20, R26.reuse, 0x2, RZ, 0xc0, !PT ;  /* 0x000000021a147812 */ /* 0x040fe400078ec0ff */
[----:B------:R-:W-:Y:S02]  /*2550*/  LOP3.LUT R21, R26, 0x4, RZ, 0xc0, !PT ;  /* 0x000000041a157812 */ /* 0x000fe400078ec0ff */
[C---:B------:R-:W-:Y:S02]  /*2560*/  LOP3.LUT R27, R103.reuse, 0x2, RZ, 0xc0, !PT ;  /* 0x00000002671b7812 */ /* 0x040fe400078ec0ff */
[C---:B------:R-:W-:Y:S02]  /*2570*/  LOP3.LUT R28, R103.reuse, 0x4, RZ, 0xc0, !PT ;  /* 0x00000004671c7812 */ /* 0x040fe400078ec0ff */
[----:B------:R-:W-:-:S02]  /*2580*/  LOP3.LUT R105, R103, 0x8, RZ, 0xc0, !PT ;  /* 0x0000000867697812 */ /* 0x000fc400078ec0ff */
[----:B------:R-:W-:Y:S02]  /*2590*/  LOP3.LUT R104, R103, 0x10, RZ, 0xc0, !PT ;  /* 0x0000001067687812 */ /* 0x000fe400078ec0ff */
[----:B------:R-:W-:Y:S02]  /*25a0*/  SHF.R.S32.HI R4, RZ, 0x1f, R30 ;  /* 0x0000001fff047819 */ /* 0x000fe4000001141e */
[----:B0-----:R-:W-:Y:S02]  /*25b0*/  LEA.HI R148, R148, 0x8, RZ, 0x19 ;  /* 0x0000000894947811 */ /* 0x001fe400078fc8ff */
[----:B------:R-:W-:Y:S02]  /*25c0*/  LOP3.LUT R10, R11, 0x1, RZ, 0xc0, !PT ;  /* 0x000000010b0a7812 */ /* 0x000fe400078ec0ff */
[----:B------:R-:W-:Y:S02]  /*25d0*/  LOP3.LUT R26, R26, 0x8, RZ, 0xc0, !PT ;  /* 0x000000081a1a7812 */ /* 0x000fe400078ec0ff */
[----:B------:R-:W-:-:S02]  /*25e0*/  SHF.R.S32.HI R116, RZ, 0x1f, R7 ;  /* 0x0000001fff747819 */ /* 0x000fc40000011407 */
[----:B------:R-:W-:Y:S02]  /*25f0*/  SHF.R.S32.HI R115, RZ, 0x1f, R8 ;  /* 0x0000001fff737819 */ /* 0x000fe40000011408 */
[----:B------:R-:W-:Y:S02]  /*2600*/  SHF.R.S32.HI R114, RZ, 0x1f, R9 ;  /* 0x0000001fff727819 */ /* 0x000fe40000011409 */
[----:B------:R-:W-:Y:S02]  /*2610*/  LOP3.LUT R103, R103, 0x20, RZ, 0xc0, !PT ;  /* 0x0000002067677812 */ /* 0x000fe400078ec0ff */
[----:B----4-:R-:W-:-:S07]  /*2620*/  SHF.R.S32.HI R132, RZ, 0x1f, R102 ;  /* 0x0000001fff847819 */ /* 0x010fce0000011466 */
.L_x_562:
[----:B------:R-:W0:Y:S01]  /*2630*/  LDC R84, c[0x0][0x430] ;  /* 0x00010c00ff547b82 */ /* 0x000e220000000800 */
[----:B------:R-:W-:Y:S02]  /*2640*/  VIADD R24, R24, 0xffffffff ;  /* 0xffffffff18187836 */ /* 0x000fe40000000000 */
[----:B------:R-:W-:Y:S02]  /*2650*/  IMAD.MOV.U32 R31, RZ, RZ, RZ ;  /* 0x000000ffff1f7224 */ /* 0x000fe400078e00ff */
[----:B-1----:R-:W-:-:S03]  /*2660*/  IMAD R12, R24, 0x60, R117 ;  /* 0x00000060180c7824 */ /* 0x002fc600078e0275 */
[----:B------:R-:W1:Y:S01]  /*2670*/  LDC R128, c[0x0][0x3f4] ;  /* 0x0000fd00ff807b82 */ /* 0x000e620000000800 */
[----:B------:R-:W-:Y:S01]  /*2680*/  IMAD.IADD R36, R133, 0x1, R12 ;  /* 0x0000000185247824 */ /* 0x000fe200078e020c */
[----:B------:R-:W-:-:S03]  /*2690*/  ISETP.GE.AND P0, PT, R12, R25, PT ;  /* 0x000000190c00720c */ /* 0x000fc60003f06270 */
[----:B--2---:R-:W-:Y:S01]  /*26a0*/  IMAD.MOV.U32 R32, RZ, RZ, R36 ;  /* 0x000000ffff207224 */ /* 0x004fe200078e0024 */
[----:B------:R-:W-:Y:S02]  /*26b0*/  ISETP.GT.OR P0, PT, R117, 0x5f, P0 ;  /* 0x0000005f7500780c */ /* 0x000fe40000704670 */
[----:B0-----:R-:W-:-:S11]  /*26c0*/  ISETP.NE.AND P4, PT, R84, 0x1, PT ;  /* 0x000000015400780c */ /* 0x001fd60003f85270 */
[----:B------:R-:W0:Y:S08]  /*26d0*/  @!P0 LDC.64 R14, c[0x0][0x428] ;  /* 0x00010a00ff0e8b82 */ /* 0x000e300000000a00 */
[----:B------:R-:W2:Y:S08]  /*26e0*/  @!P0 LDC.64 R12, c[0x0][0x418] ;  /* 0x00010600ff0c8b82 */ /* 0x000eb00000000a00 */
[----:B------:R-:W3:Y:S08]  /*26f0*/  @P4 LDC R11, c[0x0][0x434] ;  /* 0x00010d00ff0b4b82 */ /* 0x000ef00000000800 */
[----:B----4-:R-:W4:Y:S01]  /*2700*/  @P4 LDC R34, c[0x0][0x438] ;  /* 0x00010e00ff224b82 */ /* 0x010f220000000800 */
[----:B---3--:R-:W-:-:S05]  /*2710*/  @P4 IMAD.HI.U32 R11, R36, R11, RZ ;  /* 0x0000000b240b4227 */ /* 0x008fca00078e00ff */
[----:B----4-:R-:W-:Y:S01]  /*2720*/  @P4 SHF.R.U32.HI R32, RZ, R34, R11 ;  /* 0x00000022ff204219 */ /* 0x010fe2000001160b */
[----:B0-----:R-:W-:-:S03]  /*2730*/  @!P0 IMAD R11, R132, R14, RZ ;  /* 0x0000000e840b8224 */ /* 0x001fc600078e02ff */
[--C-:B------:R-:W-:Y:S01]  /*2740*/  @!P0 SHF.R.S32.HI R33, RZ, 0x1f, R32.reuse ;  /* 0x0000001fff218819 */ /* 0x100fe20000011420 */
[C---:B------:R-:W-:Y:S02]  /*2750*/  @!P0 IMAD R11, R102.reuse, R15, R11 ;  /* 0x0000000f660b8224 */ /* 0x040fe400078e020b */
[----:B------:R-:W-:-:S04]  /*2760*/  @!P0 IMAD.WIDE.U32 R14, R102, R14, R32 ;  /* 0x0000000e660e8225 */ /* 0x000fc800078e0020 */
[----:B------:R-:W-:Y:S01]  /*2770*/  @!P0 IMAD.IADD R11, R15, 0x1, R11 ;  /* 0x000000010f0b8824 */ /* 0x000fe200078e020b */
[----:B--2---:R-:W-:-:S04]  /*2780*/  @!P0 LEA R12, P4, R14, R12, 0x2 ;  /* 0x0000000c0e0c8211 */ /* 0x004fc800078810ff */
[----:B------:R-:W-:-:S05]  /*2790*/  @!P0 LEA.HI.X R13, R14, R13, R11, 0x2, P4 ;  /* 0x0000000d0e0d8211 */ /* 0x000fca00020f140b */
[----:B------:R0:W5:Y:S01]  /*27a0*/  @!P0 LDG.E R31, desc[UR60][R12.64] ;  /* 0x0000003c0c1f8981 */ /* 0x000162000c1e1900 */
[----:B-1----:R-:W-:Y:S01]  /*27b0*/  ISETP.GE.AND P0, PT, R128, 0x1, PT ;  /* 0x000000018000780c */ /* 0x002fe20003f06270 */
[----:B------:R-:W-:Y:S01]  /*27c0*/  IMAD.MOV R11, RZ, RZ, -R32 ;  /* 0x000000ffff0b7224 */ /* 0x000fe200078e0a20 */
[----:B------:R-:W-:Y:S01]  /*27d0*/  ISETP.GT.AND P4, PT, R24, R130, PT ;  /* 0x000000821800720c */ /* 0x000fe20003f84270 */
[----:B------:R-:W-:Y:S01]  /*27e0*/  IMAD R33, R18, 0x4800, R5 ;  /* 0x0000480012217824 */ /* 0x000fe200078e0205 */
[----:B------:R-:W-:Y:S05]  /*27f0*/  YIELD ;  /* 0x0000000000007946 */ /* 0x000fea0003800000 */
[----:B------:R-:W-:Y:S01]  /*2800*/  IMAD R84, R84, R11, R36 ;  /* 0x0000000b54547224 */ /* 0x000fe200078e0224 */
[----:B------:R-:W-:Y:S01]  /*2810*/  BSSY B0, `(.L_x_457) ;  /* 0x00007ef000007945 */ /* 0x000fe20003800000 */
[----:B------:R-:W-:Y:S01]  /*2820*/  IMAD R11, R18, 0x4800, R137 ;  /* 0x00004800120b7824 */ /* 0x000fe200078e0289 */
[----:B------:R-:W-:Y:S01]  /*2830*/  P2R R127, PR, RZ, 0x10 ;  /* 0x00000010ff7f7803 */ /* 0x000fe20000000000 */
[----:B------:R-:W-:-:S03]  /*2840*/  IMAD R33, R33, 0x2, R126 ;  /* 0x0000000221217824 */ /* 0x000fc600078e027e */
[----:B------:R-:W-:Y:S01]  /*2850*/  LEA R32, R11, R126, 0x1 ;  /* 0x0000007e0b207211 */ /* 0x000fe200078e08ff */
[----:B0-----:R-:W-:Y:S06]  /*2860*/  @!P0 BRA `(.L_x_458) ;  /* 0x0000007400c88947 */ /* 0x001fec0003800000 */
[----:B------:R-:W-:Y:S01]  /*2870*/  SHF.R.S32.HI R85, RZ, 0x1f, R84 ;  /* 0x0000001fff557819 */ /* 0x000fe20000011454 */
[----:B------:R-:W-:Y:S01]  /*2880*/  ULDC.64 UR4, c[0x0][0x300] ;  /* 0x0000c00000047ab9 */ /* 0x000fe20000000a00 */
[----:B-----5:R-:W-:Y:S01]  /*2890*/  SHF.R.S32.HI R86, RZ, 0x1f, R31 ;  /* 0x0000001fff567819 */ /* 0x020fe2000001141f */
[----:B------:R-:W-:Y:S01]  /*28a0*/  IMAD.WIDE.U32 R12, R84, UR4, RZ ;  /* 0x00000004540c7c25 */ /* 0x000fe2000f8e00ff */
[----:B------:R-:W-:Y:S02]  /*28b0*/  ULDC.U8 UR6, c[0x0][0x410] ;  /* 0x0001040000067ab9 */ /* 0x000fe40000000000 */
[----:B------:R-:W-:Y:S01]  /*28c0*/  ISETP.NE.AND P0, PT, RZ, UR6, PT ;  /* 0x00000006ff007c0c */ /* 0x000fe2000bf05270 */
[----:B------:R-:W-:Y:S02]  /*28d0*/  IMAD R11, R85, UR4, RZ ;  /* 0x00000004550b7c24 */ /* 0x000fe4000f8e02ff */
[----:B------:R-:W-:Y:S02]  /*28e0*/  IMAD R34, R136, R24, RZ ;  /* 0x0000001888227224 */ /* 0x000fe400078e02ff */
[----:B------:R-:W-:Y:S01]  /*28f0*/  IMAD R11, R84, UR5, R11 ;  /* 0x00000005540b7c24 */ /* 0x000fe2000f8e020b */
[----:B------:R-:W-:Y:S01]  /*2900*/  ULDC.64 UR4, c[0x0][0x310] ;  /* 0x0000c40000047ab9 */ /* 0x000fe20000000a00 */
[----:B------:R-:W-:-:S02]  /*2910*/  IMAD R87, R24, -0x60, R25 ;  /* 0xffffffa018577824 */ /* 0x000fc400078e0219 */
[----:B------:R-:W-:Y:S02]  /*2920*/  IMAD R14, R86, UR4, RZ ;  /* 0x00000004560e7c24 */ /* 0x000fe4000f8e02ff */
[----:B------:R-:W-:Y:S01]  /*2930*/  IMAD.IADD R13, R13, 0x1, R11 ;  /* 0x000000010d0d7824 */ /* 0x000fe200078e020b */
[----:B------:R-:W-:Y:S01]  /*2940*/  SHF.R.S32.HI R11, RZ, 0x1f, R24 ;  /* 0x0000001fff0b7819 */ /* 0x000fe20000011418 */
[----:B------:R-:W-:Y:S01]  /*2950*/  IMAD R15, R31, UR5, R14 ;  /* 0x000000051f0f7c24 */ /* 0x000fe2000f8e020e */
[----:B------:R-:W-:Y:S01]  /*2960*/  VIMNMX R87, R87, 0x60, PT ;  /* 0x0000006057577848 */ /* 0x000fe20003fe0100 */
[----:B------:R-:W-:Y:S01]  /*2970*/  IMAD.WIDE.U32 R12, R31, UR4, R12 ;  /* 0x000000041f0c7c25 */ /* 0x000fe2000f8e000c */
[----:B------:R-:W-:-:S03]  /*2980*/  ULDC.64 UR4, c[0x0][0x308] ;  /* 0x0000c20000047ab9 */ /* 0x000fc60000000a00 */
[----:B------:R-:W-:Y:S02]  /*2990*/  IMAD R14, R134, R24, RZ ;  /* 0x00000018860e7224 */ /* 0x000fe400078e02ff */
[----:B------:R-:W-:Y:S02]  /*29a0*/  IMAD.IADD R13, R13, 0x1, R15 ;  /* 0x000000010d0d7824 */ /* 0x000fe400078e020f */
[----:B------:R-:W-:Y:S02]  /*29b0*/  IMAD R15, R4, UR4, RZ ;  /* 0x00000004040f7c24 */ /* 0x000fe4000f8e02ff */
[C---:B------:R-:W-:Y:S02]  /*29c0*/  IMAD R35, R11.reuse, R96, R14 ;  /* 0x000000600b237224 */ /* 0x040fe400078e020e */
[----:B------:R-:W-:Y:S02]  /*29d0*/  IMAD R37, R11, R90, R34 ;  /* 0x0000005a0b257224 */ /* 0x000fe400078e0222 */
[----:B------:R-:W-:-:S02]  /*29e0*/  IMAD R11, R30, UR5, R15 ;  /* 0x000000051e0b7c24 */ /* 0x000fc4000f8e020f */
[----:B------:R-:W-:Y:S01]  /*29f0*/  IMAD.WIDE.U32 R118, R30, UR4, R12 ;  /* 0x000000041e767c25 */ /* 0x000fe2000f8e000c */
[----:B------:R-:W-:-:S03]  /*2a00*/  ULDC.64 UR4, c[0x0][0x2e8] ;  /* 0x0000ba0000047ab9 */ /* 0x000fc60000000a00 */
[----:B------:R-:W-:Y:S01]  /*2a10*/  IMAD.IADD R11, R119, 0x1, R11 ;  /* 0x00000001770b7824 */ /* 0x000fe200078e020b */
[----:B------:R-:W-:Y:S01]  /*2a20*/  LEA R119, P4, R118, UR4, 0x1 ;  /* 0x0000000476777c11 */ /* 0x000fe2000f8808ff */
[----:B------:R-:W-:-:S03]  /*2a30*/  IMAD.WIDE.U32 R14, R96, R24, RZ ;  /* 0x00000018600e7225 */ /* 0x000fc600078e00ff */
[----:B------:R-:W-:Y:S01]  /*2a40*/  LEA.HI.X R118, R118, UR5, R11, 0x1, P4 ;  /* 0x0000000576767c11 */ /* 0x000fe2000a0f0c0b */
[----:B------:R-:W-:-:S04]  /*2a50*/  IMAD.WIDE.U32 R12, R90, R24, RZ ;  /* 0x000000185a0c7225 */ /* 0x000fc800078e00ff */
[----:B------:R-:W-:Y:S02]  /*2a60*/  IMAD.IADD R11, R15, 0x1, R35 ;  /* 0x000000010f0b7824 */ /* 0x000fe400078e0223 */
[----:B------:R-:W-:Y:S01]  /*2a70*/  IMAD.IADD R82, R13, 0x1, R37 ;  /* 0x000000010d527824 */ /* 0x000fe200078e0225 */
[----:B------:R-:W-:Y:S06]  /*2a80*/  @!P0 BRA `(.L_x_459) ;  /* 0x0000003800548947 */ /* 0x000fec0003800000 */
[----:B------:R-:W-:Y:S01]  /*2a90*/  ISETP.GE.AND P4, PT, R165, R87, PT ;  /* 0x00000057a500720c */ /* 0x000fe20003f86270 */
[----:B------:R-:W-:Y:S01]  /*2aa0*/  BSSY B1, `(.L_x_460) ;  /* 0x0000037000017945 */ /* 0x000fe20003800000 */
        /* <DEDUP_REMOVED lines=13> */
[----:B------:R-:W-:Y:S06]  /*2b80*/  @P4 BRA `(.L_x_461) ;  /* 0x0000000000a04947 */ /* 0x000fec0003800000 */
[----:B------:R-:W-:Y:S01]  /*2b90*/  IADD3 R37, P5, R100, R14, RZ ;  /* 0x0000000e64257210 */ /* 0x000fe20007fbe0ff */
[----:B------:R-:W-:Y:S01]  /*2ba0*/  ULDC.64 UR4, c[0x0][0x3e8] ;  /* 0x0000fa0000047ab9 */ /* 0x000fe20000000a00 */
[----:B------:R-:W-:Y:S01]  /*2bb0*/  IADD3 R39, P0, R94, R12, RZ ;  /* 0x0000000c5e277210 */ /* 0x000fe20007f1e0ff */
[----:B------:R-:W-:Y:S01]  /*2bc0*/  ULDC.64 UR6, c[0x0][0x400] ;  /* 0x0001000000067ab9 */ /* 0x000fe20000000a00 */
[----:B------:R-:W-:Y:S01]  /*2bd0*/  CS2R R78, SRZ ;  /* 0x00000000004e7805 */ /* 0x000fe2000001ff00 */
[----:B------:R-:W-:Y:S01]  /*2be0*/  IMAD.X R38, R11, 0x1, R109, P5 ;  /* 0x000000010b267824 */ /* 0x000fe200028e066d */
[----:B------:R-:W-:Y:S01]  /*2bf0*/  LEA R36, P5, R37, UR4, 0x1 ;  /* 0x0000000425247c11 */ /* 0x000fe2000f8a08ff */
[----:B------:R-:W-:Y:S01]  /*2c00*/  IMAD.X R40, R82, 0x1, R108, P0 ;  /* 0x0000000152287824 */ /* 0x000fe200000e066c */
[----:B------:R-:W-:Y:S02]  /*2c10*/  ISETP.GE.AND P0, PT, R160, R128, PT ;  /* 0x00000080a000720c */ /* 0x000fe40003f06270 */
[----:B------:R-:W-:-:S02]  /*2c20*/  CS2R R74, SRZ ;  /* 0x00000000004a7805 */ /* 0x000fc4000001ff00 */
[----:B------:R-:W-:Y:S02]  /*2c30*/  LEA.HI.X R37, R37, UR5, R38, 0x1, P5 ;  /* 0x0000000525257c11 */ /* 0x000fe4000a8f0c26 */
[----:B------:R-:W-:Y:S02]  /*2c40*/  CS2R R80, SRZ ;  /* 0x0000000000507805 */ /* 0x000fe4000001ff00 */
[C---:B------:R-:W-:Y:S02]  /*2c50*/  LEA R38, P5, R39.reuse, UR6, 0x1 ;  /* 0x0000000627267c11 */ /* 0x040fe4000f8a08ff */
[----:B------:R-:W-:Y:S02]  /*2c60*/  CS2R R76, SRZ ;  /* 0x00000000004c7805 */ /* 0x000fe4000001ff00 */
[----:B------:R-:W-:Y:S02]  /*2c70*/  LEA.HI.X R39, R39, UR7, R40, 0x1, P5 ;  /* 0x0000000727277c11 */ /* 0x000fe4000a8f0c28 */
[-C--:B------:R-:W-:Y:S01]  /*2c80*/  ISETP.GE.AND P5, PT, R169, R128.reuse, PT ;  /* 0x00000080a900720c */ /* 0x080fe20003fa6270 */
[----:B------:R0:W5:Y:S04]  /*2c90*/  @!P0 LDG.E.64 R78, desc[UR60][R36.64] ;  /* 0x0000003c244e8981 */ /* 0x000168000c1e1b00 */
[----:B------:R0:W5:Y:S01]  /*2ca0*/  @!P0 LDG.E.64 R80, desc[UR60][R38.64] ;  /* 0x0000003c26508981 */ /* 0x000162000c1e1b00 */
[----:B------:R-:W-:-:S07]  /*2cb0*/  ISETP.GE.AND P0, PT, R168, R128, PT ;  /* 0x00000080a800720c */ /* 0x000fce0003f06270 */
[----:B------:R0:W5:Y:S04]  /*2cc0*/  @!P5 LDG.E.64 R74, desc[UR60][R36.64+0x20] ;  /* 0x0000203c244ad981 */ /* 0x000168000c1e1b00 */
[----:B------:R0:W5:Y:S01]  /*2cd0*/  @!P5 LDG.E.64 R76, desc[UR60][R38.64+0x20] ;  /* 0x0000203c264cd981 */ /* 0x000162000c1e1b00 */
[----:B------:R-:W-:Y:S02]  /*2ce0*/  ISETP.GE.AND P5, PT, R171, R128, PT ;  /* 0x00000080ab00720c */ /* 0x000fe40003fa6270 */
[----:B------:R-:W-:Y:S02]  /*2cf0*/  CS2R R70, SRZ ;  /* 0x0000000000467805 */ /* 0x000fe4000001ff00 */
[----:B------:R-:W-:Y:S02]  /*2d00*/  CS2R R72, SRZ ;  /* 0x0000000000487805 */ /* 0x000fe4000001ff00 */
[----:B------:R-:W-:-:S02]  /*2d10*/  CS2R R66, SRZ ;  /* 0x0000000000427805 */ /* 0x000fc4000001ff00 */
[----:B------:R-:W-:Y:S01]  /*2d20*/  CS2R R68, SRZ ;  /* 0x0000000000447805 */ /* 0x000fe2000001ff00 */
[----:B------:R0:W5:Y:S04]  /*2d30*/  @!P0 LDG.E.64 R70, desc[UR60][R36.64+0x40] ;  /* 0x0000403c24468981 */ /* 0x000168000c1e1b00 */
[----:B------:R0:W5:Y:S01]  /*2d40*/  @!P0 LDG.E.64 R72, desc[UR60][R38.64+0x40] ;  /* 0x0000403c26488981 */ /* 0x000162000c1e1b00 */
[----:B------:R-:W-:-:S03]  /*2d50*/  ISETP.GE.AND P0, PT, R170, R128, PT ;  /* 0x00000080aa00720c */ /* 0x000fc60003f06270 */
        /* <DEDUP_REMOVED lines=8> */
[----:B------:R0:W5:Y:S04]  /*2de0*/  @!P0 LDG.E.64 R64, desc[UR60][R38.64+0x80] ;  /* 0x0000803c26408981 */ /* 0x000168000c1e1b00 */
[----:B------:R0:W5:Y:S04]  /*2df0*/  @!P5 LDG.E.64 R58, desc[UR60][R36.64+0xa0] ;  /* 0x0000a03c243ad981 */ /* 0x000168000c1e1b00 */
[----:B------:R0:W5:Y:S02]  /*2e00*/  @!P5 LDG.E.64 R60, desc[UR60][R38.64+0xa0] ;  /* 0x0000a03c263cd981 */ /* 0x000164000c1e1b00 */
.L_x_461:
[----:B------:R-:W-:Y:S05]  /*2e10*/  BSYNC B1 ;  /* 0x0000000000017941 */ /* 0x000fea0003800000 */
.L_x_460:
[----:B------:R-:W-:Y:S01]  /*2e20*/  ISETP.GE.AND P5, PT, R224, R87, PT ;  /* 0x00000057e000720c */ /* 0x000fe20003fa6270 */
[----:B------:R-:W-:Y:S01]  /*2e30*/  BSSY B1, `(.L_x_462) ;  /* 0x0000037000017945 */ /* 0x000fe20003800000 */
[----:B0-----:R-:W-:Y:S02]  /*2e40*/  CS2R R38, SRZ ;  /* 0x0000000000267805 */ /* 0x001fe4000001ff00 */
        /* <DEDUP_REMOVED lines=8> */
[----:B------:R-:W-:Y:S01]  /*2ed0*/  CS2R R52, SRZ ;  /* 0x0000000000347805 */ /* 0x000fe2000001ff00 */
[----:B-----5:R-:W-:Y:S01]  /*2ee0*/  IMAD.MOV.U32 R88, RZ, RZ, R58 ;  /* 0x000000ffff587224 */ /* 0x020fe200078e003a */
[----:B------:R-:W-:Y:S01]  /*2ef0*/  CS2R R56, SRZ ;  /* 0x0000000000387805 */ /* 0x000fe2000001ff00 */
[----:B------:R-:W-:Y:S01]  /*2f00*/  IMAD.MOV.U32 R83, RZ, RZ, R59 ;  /* 0x000000ffff537224 */ /* 0x000fe200078e003b */
[----:B------:R-:W-:Y:S06]  /*2f10*/  @P5 BRA `(.L_x_463) ;  /* 0x0000000000a05947 */ /* 0x000fec0003800000 */
[----:B------:R-:W-:Y:S01]  /*2f20*/  IADD3 R14, P0, P6, R100, R14, R111 ;  /* 0x0000000e640e7210 */ /* 0x000fe20007e1e06f */
[----:B------:R-:W-:Y:S01]  /*2f30*/  ULDC.64 UR4, c[0x0][0x3e8] ;  /* 0x0000fa0000047ab9 */ /* 0x000fe20000000a00 */
[----:B------:R-:W-:Y:S01]  /*2f40*/  ULDC.64 UR6, c[0x0][0x400] ;  /* 0x0001000000067ab9 */ /* 0x000fe20000000a00 */
[----:B------:R-:W-:Y:S02]  /*2f50*/  CS2R R54, SRZ ;  /* 0x0000000000367805 */ /* 0x000fe4000001ff00 */
[----:B------:R-:W-:Y:S02]  /*2f60*/  IADD3.X R13, R109, R11, R110, P0, P6 ;  /* 0x0000000b6d0d7210 */ /* 0x000fe400007ec46e */
[----:B------:R-:W-:Y:S02]  /*2f70*/  CS2R R56, SRZ ;  /* 0x0000000000387805 */ /* 0x000fe4000001ff00 */
[----:B------:R-:W-:-:S04]  /*2f80*/  IADD3 R11, P0, P6, R94, R12, R113 ;  /* 0x0000000c5e0b7210 */ /* 0x000fc80007e1e071 */
[----:B------:R-:W-:Y:S02]  /*2f90*/  IADD3.X R82, R108, R82, R112, P0, P6 ;  /* 0x000000526c527210 */ /* 0x000fe400007ec470 */
[----:B------:R-:W-:-:S04]  /*2fa0*/  LEA R12, P0, R14, UR4, 0x1 ;  /* 0x000000040e0c7c11 */ /* 0x000fc8000f8008ff */
[----:B------:R-:W-:Y:S02]  /*2fb0*/  LEA.HI.X R13, R14, UR5, R13, 0x1, P0 ;  /* 0x000000050e0d7c11 */ /* 0x000fe400080f0c0d */
[----:B------:R-:W-:-:S04]  /*2fc0*/  LEA R14, P0, R11, UR6, 0x1 ;  /* 0x000000060b0e7c11 */ /* 0x000fc8000f8008ff */
[----:B------:R-:W-:Y:S02]  /*2fd0*/  LEA.HI.X R15, R11, UR7, R82, 0x1, P0 ;  /* 0x000000070b0f7c11 */ /* 0x000fe400080f0c52 */
[----:B------:R-:W-:Y:S02]  /*2fe0*/  ISETP.GE.AND P0, PT, R160, R128, PT ;  /* 0x00000080a000720c */ /* 0x000fe40003f06270 */
[----:B------:R-:W-:Y:S02]  /*2ff0*/  CS2R R50, SRZ ;  /* 0x0000000000327805 */ /* 0x000fe4000001ff00 */
[----:B------:R-:W-:-:S09]  /*3000*/  CS2R R52, SRZ ;  /* 0x0000000000347805 */ /* 0x000fd2000001ff00 */
[----:B------:R0:W5:Y:S04]  /*3010*/  @!P0 LDG.E.64 R54, desc[UR60][R12.64] ;  /* 0x0000003c0c368981 */ /* 0x000168000c1e1b00 */
[----:B------:R0:W5:Y:S01]  /*3020*/  @!P0 LDG.E.64 R56, desc[UR60][R14.64] ;  /* 0x0000003c0e388981 */ /* 0x000162000c1e1b00 */
        /* <DEDUP_REMOVED lines=20> */
[----:B------:R-:W-:-:S13]  /*3170*/  ISETP.GE.AND P0, PT, R172, R128, PT ;  /* 0x00000080ac00720c */ /* 0x000fda0003f06270 */
[----:B------:R0:W5:Y:S04]  /*3180*/  @!P0 LDG.E.64 R34, desc[UR60][R12.64+0xa0] ;  /* 0x0000a03c0c228981 */ /* 0x000168000c1e1b00 */
[----:B------:R0:W5:Y:S02]  /*3190*/  @!P0 LDG.E.64 R36, desc[UR60][R14.64+0xa0] ;  /* 0x0000a03c0e248981 */ /* 0x000164000c1e1b00 */
.L_x_463:
[----:B------:R-:W-:Y:S05]  /*31a0*/  BSYNC B1 ;  /* 0x0000000000017941 */ /* 0x000fea0003800000 */
.L_x_462:
[----:B------:R-:W2:Y:S01]  /*31b0*/  LDL R11, [R1+0x30] ;  /* 0x00003000010b7983 */ /* 0x000ea20000100800 */
[----:B0-----:R-:W-:Y:S01]  /*31c0*/  MOV R12, R63 ;  /* 0x0000003f000c7202 */ /* 0x001fe20000000f00 */
[----:B------:R-:W-:Y:S01]  /*31d0*/  IMAD.MOV.U32 R13, RZ, RZ, R70 ;  /* 0x000000ffff0d7224 */ /* 0x000fe200078e0046 */
[----:B------:R-:W-:Y:S01]  /*31e0*/  PRMT R204, R88, 0x5410, R83 ;  /* 0x0000541058cc7816 */ /* 0x000fe20000000053 */
        /* <DEDUP_REMOVED lines=8> */
[----:B------:R-:W-:-:S03]  /*3270*/  IMAD.MOV.U32 R12, RZ, RZ, R75 ;  /* 0x000000ffff0c7224 */ /* 0x000fc600078e004b */
[----:B------:R-:W-:Y:S01]  /*3280*/  PRMT R152, R14, 0x5410, R13 ;  /* 0x000054100e987816 */ /* 0x000fe2000000000d */
[----:B------:R-:W-:Y:S01]  /*3290*/  IMAD.MOV.U32 R14, RZ, RZ, R60 ;  /* 0x000000ffff0e7224 */ /* 0x000fe200078e003c */
[----:B------:R-:W-:Y:S01]  /*32a0*/  PRMT R213, R213, 0x5410, R12 ;  /* 0x00005410d5d57816 */ /* 0x000fe2000000000c */
[----:B------:R-:W-:Y:S01]  /*32b0*/  IMAD.MOV.U32 R13, RZ, RZ, R61 ;  /* 0x000000ffff0d7224 */ /* 0x000fe200078e003d */
[----:B------:R-:W-:-:S04]  /*32c0*/  MOV R12, R64 ;  /* 0x00000040000c7202 */ /* 0x000fc80000000f00 */
[----:B------:R-:W-:Y:S01]  /*32d0*/  PRMT R205, R14, 0x5410, R13 ;  /* 0x000054100ecd7816 */ /* 0x000fe2000000000d */
[----:B------:R-:W-:Y:S02]  /*32e0*/  IMAD.MOV.U32 R14, RZ, RZ, R68 ;  /* 0x000000ffff0e7224 */ /* 0x000fe400078e0044 */
[----:B------:R-:W-:-:S05]  /*32f0*/  IMAD.MOV.U32 R13, RZ, RZ, R69 ;  /* 0x000000ffff0d7224 */ /* 0x000fca00078e0045 */
[----:B------:R-:W-:Y:S01]  /*3300*/  PRMT R208, R13, 0x7610, R208 ;  /* 0x000076100dd07816 */ /* 0x000fe200000000d0 */
[----:B------:R-:W-:Y:S01]  /*3310*/  IMAD.MOV.U32 R13, RZ, RZ, R80 ;  /* 0x000000ffff0d7224 */ /* 0x000fe200078e0050 */
[----:B--2---:R-:W-:Y:S01]  /*3320*/  R2UR UR4, R11 ;  /* 0x000000000b0472ca */ /* 0x004fe200000e0000 */
[----:B------:R-:W-:-:S05]  /*3330*/  IMAD.MOV.U32 R11, RZ, RZ, R62 ;  /* 0x000000ffff0b7224 */ /* 0x000fca00078e003e */
[----:B------:R-:W-:Y:S01]  /*3340*/  PRMT R207, R207, 0x5410, R11 ;  /* 0x00005410cfcf7816 */ /* 0x000fe2000000000b */
[----:B------:R-:W-:-:S03]  /*3350*/  IMAD.MOV.U32 R11, RZ, RZ, R66 ;  /* 0x000000ffff0b7224 */ /* 0x000fc600078e0042 */
[----:B------:R-:W-:Y:S01]  /*3360*/  PRMT R207, R12, 0x7610, R207 ;  /* 0x000076100ccf7816 */ /* 0x000fe200000000cf */
[----:B------:R-:W-:Y:S01]  /*3370*/  IMAD.MOV.U32 R12, RZ, RZ, R73 ;  /* 0x000000ffff0c7224 */ /* 0x000fe200078e0049 */
[----:B------:R-:W-:Y:S01]  /*3380*/  PRMT R209, R209, 0x5410, R11 ;  /* 0x00005410d1d17816 */ /* 0x000fe2000000000b */
[----:B------:R-:W-:Y:S01]  /*3390*/  IMAD.MOV.U32 R11, RZ, RZ, R74 ;  /* 0x000000ffff0b7224 */ /* 0x000fe200078e004a */
[----:B------:R-:W-:Y:S02]  /*33a0*/  UISETP.NE.AND UP0, UPT, UR4, 0x3, UPT ;  /* 0x000000030400788c */ /* 0x000fe4000bf05270 */
[----:B------:R-:W-:Y:S01]  /*33b0*/  PRMT R211, R12, 0x7610, R211 ;  /* 0x000076100cd37816 */ /* 0x000fe200000000d3 */
[----:B------:R-:W-:Y:S01]  /*33c0*/  IMAD.MOV.U32 R12, RZ, RZ, R77 ;  /* 0x000000ffff0c7224 */ /* 0x000fe200078e004d */
[----:B------:R-:W-:Y:S01]  /*33d0*/  PRMT R212, R212, 0x5410, R11 ;  /* 0x00005410d4d47816 */ /* 0x000fe2000000000b */
[----:B------:R-:W-:Y:S01]  /*33e0*/  IMAD.MOV.U32 R11, RZ, RZ, R65 ;  /* 0x000000ffff0b7224 */ /* 0x000fe200078e0041 */
[----:B------:R-:W-:-:S02]  /*33f0*/  PLOP3.LUT P0, PT, PT, PT, UP0, 0x80, 0x0 ;  /* 0x000000000000781c */ /* 0x000fc40003f0f008 */
[----:B------:R-:W-:Y:S01]  /*3400*/  PRMT R213, R12, 0x7610, R213 ;  /* 0x000076100cd57816 */ /* 0x000fe200000000d5 */
[----:B-----5:R-:W-:Y:S01]  /*3410*/  IMAD.MOV.U32 R12, RZ, RZ, R38 ;  /* 0x000000ffff0c7224 */ /* 0x020fe200078e0026 */
        /* <DEDUP_REMOVED lines=8> */
[----:B------:R-:W-:Y:S02]  /*34a0*/  MOV R13, R35 ;  /* 0x00000023000d7202 */ /* 0x000fe40000000f00 */
[----:B------:R-:W-:Y:S01]  /*34b0*/  PRMT R212, R11, 0x7610, R212 ;  /* 0x000076100bd47816 */ /* 0x000fe200000000d4 */
[----:B------:R-:W-:Y:S01]  /*34c0*/  IMAD.MOV.U32 R11, RZ, RZ, R39 ;  /* 0x000000ffff0b7224 */ /* 0x000fe200078e0027 */
[----:B------:R-:W-:-:S04]  /*34d0*/  PRMT R83, R14, 0x5410, R13 ;  /* 0x000054100e537816 */ /* 0x000fc8000000000d */
[----:B------:R-:W-:Y:S01]  /*34e0*/  PRMT R123, R12, 0x5410, R11 ;  /* 0x000054100c7b7816 */ /* 0x000fe2000000000b */
[----:B------:R-:W-:Y:S02]  /*34f0*/  IMAD.MOV.U32 R12, RZ, RZ, R42 ;  /* 0x000000ffff0c7224 */ /* 0x000fe400078e002a */
[----:B------:R-:W-:-:S05]  /*3500*/  IMAD.MOV.U32 R11, RZ, RZ, R43 ;  /* 0x000000ffff0b7224 */ /* 0x000fca00078e002b */
        /* <DEDUP_REMOVED lines=10> */
[----:B------:R-:W-:Y:S01]  /*35b0*/  IMAD.MOV.U32 R11, RZ, RZ, R37 ;  /* 0x000000ffff0b7224 */ /* 0x000fe200078e0025 */
[----:B------:R-:W-:-:S04]  /*35c0*/  MOV R12, R36 ;  /* 0x00000024000c7202 */ /* 0x000fc80000000f00 */
        /* <DEDUP_REMOVED lines=16> */
[----:B------:R-:W-:Y:S06]  /*36d0*/  @!P0 BRA `(.L_x_464) ;  /* 0x0000000000048947 */ /* 0x000fec0003800000 */
[----:B------:R-:W-:Y:S01]  /*36e0*/  BPT.TRAP 0x1 ;  /* 0x000000040000795c */ /* 0x000fe20000300000 */
.L_x_464:
[----:B------:R-:W-:Y:S01]  /*36f0*/  IMAD R88, R18, 0x8, R2 ;  /* 0x0000000812587824 */ /* 0x000fe200078e0202 */
[----:B------:R-:W-:Y:S01]  /*3700*/  SHF.L.U32 R89, R166, 0x1f, RZ ;  /* 0x0000001fa6597819 */ /* 0x000fe200000006ff */
[----:B------:R-:W-:Y:S03]  /*3710*/  BSSY B1, `(.L_x_465) ;  /* 0x0000003000017945 */ /* 0x000fe60003800000 */
[----:B------:R-:W0:Y:S02]  /*3720*/  SYNCS.PHASECHK.TRANS64.TRYWAIT P6, [R88+URZ+0x2a890], R89 ;  /* 0x02a89059580075a7 */ /* 0x000e2400080c017f */
[----:B0-----:R-:W-:Y:S05]  /*3730*/  @!P6 BRA `(.L_x_466) ;  /* 0x000001ac00d8e947 */ /* 0x001fea0003800000 */
.L_x_786:
[----:B------:R-:W-:Y:S05]  /*3740*/  BSYNC B1 ;  /* 0x0000000000017941 */ /* 0x000fea0003800000 */
.L_x_465:
[----:B------:R-:W-:-:S03]  /*3750*/  UMOV UR4, 0xffffffff ;  /* 0xffffffff00047882 */ /* 0x000fc60000000000 */
[----:B------:R-:W-:Y:S05]  /*3760*/  BRA.DIV UR4, `(.L_x_467) ;  /* 0x000001ae04e07947 */ /* 0x000fea000b800000 */
[----:B------:R1:W2:Y:S04]  /*3770*/  SHFL.IDX PT, R82, R118, RZ, 0x1c1f ;  /* 0x001c1fff76527589 */ /* 0x0002a800000e0000 */
[----:B------:R1:W3:Y:S02]  /*3780*/  SHFL.IDX PT, R11, R119, RZ, 0x1c1f ;  /* 0x001c1fff770b7589 */ /* 0x0002e400000e0000 */
.L_x_790:
[----:B------:R-:W-:Y:S04]  /*3790*/  BSSY B1, `(.L_x_468) ;  /* 0x0000167000017945 */ /* 0x000fe80003800000 */
[----:B------:R-:W-:Y:S05]  /*37a0*/  @P4 BRA `(.L_x_469) ;  /* 0x0000001400944947 */ /* 0x000fea0003800000 */
[----:B------:R-:W-:Y:S01]  /*37b0*/  ISETP.NE.AND P4, PT, R10, RZ, PT ;  /* 0x000000ff0a00720c */ /* 0x000fe20003f85270 */
[----:B------:R-:W-:-:S12]  /*37c0*/  BSSY B2, `(.L_x_470) ;  /* 0x0000039000027945 */ /* 0x000fd80003800000 */
[----:B------:R-:W-:Y:S05]  /*37d0*/  @!P4 BRA `(.L_x_471) ;  /* 0x0000000000dcc947 */ /* 0x000fea0003800000 */
[----:B------:R4:W0:Y:S01]  /*37e0*/  LDS.128 R12, [R33] ;  /* 0x00000000210c7984 */ /* 0x0008220000000c00 */
[----:B------:R-:W-:Y:S01]  /*37f0*/  ISETP.GE.AND P4, PT, R160, R128, PT ;  /* 0x00000080a000720c */ /* 0x000fe20003f86270 */
[----:B------:R-:W-:-:S12]  /*3800*/  BSSY B3, `(.L_x_472) ;  /* 0x0000031000037945 */ /* 0x000fd80003800000 */
[----:B----4-:R-:W-:Y:S05]  /*3810*/  @P4 BRA `(.L_x_473) ;  /* 0x0000000000bc4947 */ /* 0x010fea0003800000 */
[--C-:B------:R-:W-:Y:S02]  /*3820*/  SHF.R.U64 R78, R78, 0x10, R79.reuse ;  /* 0x000000104e4e7819 */ /* 0x100fe4000000124f */
[----:B------:R-:W-:Y:S02]  /*3830*/  SHF.R.U32.HI R151, RZ, 0x10, R79 ;  /* 0x00000010ff977819 */ /* 0x000fe4000001164f */
[--C-:B------:R-:W-:Y:S02]  /*3840*/  SHF.R.U64 R79, R80, 0x10, R81.reuse ;  /* 0x00000010504f7819 */ /* 0x100fe40000001251 */
[----:B------:R-:W-:Y:S02]  /*3850*/  SHF.R.U32.HI R80, RZ, 0x10, R81 ;  /* 0x00000010ff507819 */ /* 0x000fe40000011651 */
[C---:B------:R-:W-:Y:S02]  /*3860*/  PRMT R81, R153.reuse, 0x5410, R79 ;  /* 0x0000541099517816 */ /* 0x040fe4000000004f */
[----:B------:R-:W-:-:S02]  /*3870*/  PRMT R79, R153, 0x5432, R80 ;  /* 0x00005432994f7816 */ /* 0x000fc40000000050 */
[C---:B------:R-:W-:Y:S02]  /*3880*/  PRMT R78, R152.reuse, 0x5432, R78 ;  /* 0x00005432984e7816 */ /* 0x040fe4000000004e */
[----:B0-----:R-:W-:Y:S02]  /*3890*/  LOP3.LUT R154, R13, 0xffff0000, RZ, 0xc0, !PT ;  /* 0xffff00000d9a7812 */ /* 0x001fe400078ec0ff */
[C---:B------:R-:W-:Y:S01]  /*38a0*/  LOP3.LUT R153, R81.reuse, 0xffff0000, RZ, 0xc0, !PT ;  /* 0xffff000051997812 */ /* 0x040fe200078ec0ff */
[----:B------:R-:W-:Y:S01]  /*38b0*/  IMAD.U32 R81, R81, 0x10000, RZ ;  /* 0x0001000051517824 */ /* 0x000fe200078e00ff */
[----:B------:R-:W-:Y:S01]  /*38c0*/  PRMT R151, R152, 0x5410, R151 ;  /* 0x0000541098977816 */ /* 0x000fe20000000097 */
[----:B------:R-:W-:Y:S01]  /*38d0*/  IMAD.U32 R152, R13, 0x10000, RZ ;  /* 0x000100000d987824 */ /* 0x000fe200078e00ff */
[----:B------:R-:W-:Y:S01]  /*38e0*/  LOP3.LUT R13, R78, 0xffff0000, RZ, 0xc0, !PT ;  /* 0xffff00004e0d7812 */ /* 0x000fe200078ec0ff */
[----:B------:R-:W-:Y:S01]  /*38f0*/  FMUL.FTZ R80, R154, R153 ;  /* 0x000000999a507220 */ /* 0x000fe20000410000 */
[----:B------:R-:W-:-:S03]  /*3900*/  IMAD.U32 R78, R78, 0x10000, RZ ;  /* 0x000100004e4e7824 */ /* 0x000fc600078e00ff */
[-C--:B------:R-:W-:Y:S01]  /*3910*/  FFMA.FTZ R80, R152, R13.reuse, -R80 ;  /* 0x0000000d98507223 */ /* 0x080fe20000010850 */
[----:B------:R-:W-:Y:S01]  /*3920*/  FMUL.FTZ R13, R154, R13 ;  /* 0x0000000d9a0d7220 */ /* 0x000fe20000410000 */
[C---:B------:R-:W-:Y:S01]  /*3930*/  IMAD.U32 R154, R151.reuse, 0x10000, RZ ;  /* 0x00010000979a7824 */ /* 0x040fe200078e00ff */
[----:B------:R-:W-:Y:S02]  /*3940*/  LOP3.LUT R151, R151, 0xffff0000, RZ, 0xc0, !PT ;  /* 0xffff000097977812 */ /* 0x000fe400078ec0ff */
[----:B------:R-:W-:Y:S01]  /*3950*/  FFMA.FTZ R13, R152, R153, R13 ;  /* 0x00000099980d7223 */ /* 0x000fe2000001000d */
[C---:B------:R-:W-:Y:S01]  /*3960*/  LOP3.LUT R153, R14.reuse, 0xffff0000, RZ, 0xc0, !PT ;  /* 0xffff00000e997812 */ /* 0x040fe200078ec0ff */
[C---:B------:R-:W-:Y:S01]  /*3970*/  IMAD.U32 R152, R79.reuse, 0x10000, RZ ;  /* 0x000100004f987824 */ /* 0x040fe200078e00ff */
[----:B------:R-:W-:Y:S01]  /*3980*/  LOP3.LUT R79, R79, 0xffff0000, RZ, 0xc0, !PT ;  /* 0xffff00004f4f7812 */ /* 0x000fe200078ec0ff */
[----:B------:R-:W-:Y:S01]  /*3990*/  IMAD.U32 R14, R14, 0x10000, RZ ;  /* 0x000100000e0e7824 */ /* 0x000fe200078e00ff */
[----:B------:R-:W-:Y:S01]  /*39a0*/  F2FP.BF16.F32.PACK_AB R13, R13, R80 ;  /* 0x000000500d0d723e */ /* 0x000fe200000010ff */
[C---:B------:R-:W-:Y:S01]  /*39b0*/  FMUL.FTZ R155, R153.reuse, R152 ;  /* 0x00000098999b7220 */ /* 0x040fe20000410000 */
[----:B------:R-:W-:-:S03]  /*39c0*/  FMUL.FTZ R153, R153, R154 ;  /* 0x0000009a99997220 */ /* 0x000fc60000410000 */
[C---:B------:R-:W-:Y:S01]  /*39d0*/  FFMA.FTZ R155, R14.reuse, R154, -R155 ;  /* 0x0000009a0e9b7223 */ /* 0x040fe2000001089b */
[----:B------:R-:W-:Y:S01]  /*39e0*/  FFMA.FTZ R153, R14, R152, R153 ;  /* 0x000000980e997223 */ /* 0x000fe20000010099 */
[C---:B------:R-:W-:Y:S01]  /*39f0*/  LOP3.LUT R14, R15.reuse, 0xffff0000, RZ, 0xc0, !PT ;  /* 0xffff00000f0e7812 */ /* 0x040fe200078ec0ff */
[----:B------:R-:W-:-:S03]  /*3a00*/  IMAD.U32 R15, R15, 0x10000, RZ ;  /* 0x000100000f0f7824 */ /* 0x000fc600078e00ff */
        /* <DEDUP_REMOVED lines=11> */
[----:B------:R-:W-:-:S05]  /*3ac0*/  FFMA.FTZ R15, R12, R81, R15 ;  /* 0x000000510c0f7223 */ /* 0x000fca000001000f */
[----:B------:R-:W-:Y:S01]  /*3ad0*/  F2FP.BF16.F32.PACK_AB R79, R15, R79 ;  /* 0x0000004f0f4f723e */ /* 0x000fe200000010ff */
[----:B------:R-:W-:Y:S01]  /*3ae0*/  IMAD.MOV.U32 R15, RZ, RZ, R14 ;  /* 0x000000ffff0f7224 */ /* 0x000fe200078e000e */
[----:B------:R-:W-:-:S03]  /*3af0*/  MOV R14, R153 ;  /* 0x00000099000e7202 */ /* 0x000fc60000000f00 */
[----:B------:R-:W-:-:S07]  /*3b00*/  IMAD.MOV.U32 R12, RZ, RZ, R79 ;  /* 0x000000ffff0c7224 */ /* 0x000fce00078e004f */
.L_x_473:
[----:B------:R-:W-:Y:S05]  /*3b10*/  BSYNC B3 ;  /* 0x0000000000037941 */ /* 0x000fea0003800000 */
.L_x_472:
[----:B---3--:R-:W-:-:S04]  /*3b20*/  LEA R78, P4, R16, R11, 0x1 ;  /* 0x0000000b104e7211 */ /* 0x008fc800078808ff */
[----:B--2---:R-:W-:-:S05]  /*3b30*/  LEA.HI.X R79, R16, R82, R17, 0x1, P4 ;  /* 0x00000052104f7211 */ /* 0x004fca00020f0c11 */
[----:B0-----:R4:W-:Y:S04]  /*3b40*/  ST.E.128 desc[UR60][R78.64], R12 ;  /* 0x0000000c4e007985 */ /* 0x0019e8000c101d3c */
.L_x_471:
[----:B------:R-:W-:Y:S05]  /*3b50*/  BSYNC B2 ;  /* 0x0000000000027941 */ /* 0x000fea0003800000 */
.L_x_470:
[----:B------:R-:W-:Y:S01]  /*3b60*/  ISETP.NE.AND P4, PT, R27, RZ, PT ;  /* 0x000000ff1b00720c */ /* 0x000fe20003f85270 */
[----:B------:R-:W-:-:S12]  /*3b70*/  BSSY B2, `(.L_x_474) ;  /* 0x000003c000027945 */ /* 0x000fd80003800000 */
[----:B------:R-:W-:Y:S05]  /*3b80*/  @!P4 BRA `(.L_x_475) ;  /* 0x0000000000e8c947 */ /* 0x000fea0003800000 */
[----:B----4-:R4:W0:Y:S01]  /*3b90*/  LDS.128 R12, [R32] ;  /* 0x00000000200c7984 */ /* 0x0108220000000c00 */
[----:B------:R-:W-:Y:S01]  /*3ba0*/  ISETP.GE.AND P4, PT, R169, R128, PT ;  /* 0x00000080a900720c */ /* 0x000fe20003f86270 */
[----:B------:R-:W-:-:S12]  /*3bb0*/  BSSY B3, `(.L_x_476) ;  /* 0x0000032000037945 */ /* 0x000fd80003800000 */
[----:B----4-:R-:W-:Y:S05]  /*3bc0*/  @P4 BRA `(.L_x_477) ;  /* 0x0000000000c04947 */ /* 0x010fea0003800000 */
[--C-:B------:R-:W-:Y:S02]  /*3bd0*/  SHF.R.U64 R74, R74, 0x10, R75.reuse ;  /* 0x000000104a4a7819 */ /* 0x100fe4000000124b */
[----:B------:R-:W-:Y:S02]  /*3be0*/  SHF.R.U32.HI R78, RZ, 0x10, R75 ;  /* 0x00000010ff4e7819 */ /* 0x000fe4000001164b */
[--C-:B------:R-:W-:Y:S02]  /*3bf0*/  SHF.R.U64 R75, R76, 0x10, R77.reuse ;  /* 0x000000104c4b7819 */ /* 0x100fe4000000124d */
[----:B------:R-:W-:Y:S02]  /*3c00*/  SHF.R.U32.HI R79, RZ, 0x10, R77 ;  /* 0x00000010ff4f7819 */ /* 0x000fe4000001164d */
[C---:B------:R-:W-:Y:S01]  /*3c10*/  PRMT R77, R212.reuse, 0x5410, R75 ;  /* 0x00005410d44d7816 */ /* 0x040fe2000000004b */
[----:B0-----:R-:W-:Y:S01]  /*3c20*/  IMAD.U32 R75, R13, 0x10000, RZ ;  /* 0x000100000d4b7824 */ /* 0x001fe200078e00ff */
[----:B------:R-:W-:-:S02]  /*3c30*/  PRMT R74, R212, 0x5432, R74 ;  /* 0x00005432d44a7816 */ /* 0x000fc4000000004a */
[----:B------:R-:W-:Y:S02]  /*3c40*/  LOP3.LUT R151, R13, 0xffff0000, RZ, 0xc0, !PT ;  /* 0xffff00000d977812 */ /* 0x000fe400078ec0ff */
[C---:B------:R-:W-:Y:S01]  /*3c50*/  LOP3.LUT R80, R77.reuse, 0xffff0000, RZ, 0xc0, !PT ;  /* 0xffff00004d507812 */ /* 0x040fe200078ec0ff */
[----:B------:R-:W-:Y:S01]  /*3c60*/  IMAD.U32 R77, R77, 0x10000, RZ ;  /* 0x000100004d4d7824 */ /* 0x000fe200078e00ff */
[C---:B------:R-:W-:Y:S01]  /*3c70*/  LOP3.LUT R76, R74.reuse, 0xffff0000, RZ, 0xc0, !PT ;  /* 0xffff00004a4c7812 */ /* 0x040fe200078ec0ff */
[----:B------:R-:W-:Y:S02]  /*3c80*/  IMAD.U32 R74, R74, 0x10000, RZ ;  /* 0x000100004a4a7824 */ /* 0x000fe400078e00ff */
[C---:B------:R-:W-:Y:S02]  /*3c90*/  FMUL.FTZ R81, R151.reuse, R80 ;  /* 0x0000005097517220 */ /* 0x040fe40000410000 */
[-C--:B------:R-:W-:Y:S02]  /*3ca0*/  FMUL.FTZ R13, R151, R76.reuse ;  /* 0x0000004c970d7220 */ /* 0x080fe40000410000 */
[----:B------:R-:W-:-:S02]  /*3cb0*/  FFMA.FTZ R76, R75, R76, -R81 ;  /* 0x0000004c4b4c7223 */ /* 0x000fc40000010851 */
[----:B------:R-:W-:Y:S01]  /*3cc0*/  FFMA.FTZ R75, R75, R80, R13 ;  /* 0x000000504b4b7223 */ /* 0x000fe2000001000d */
[C---:B------:R-:W-:Y:S02]  /*3cd0*/  PRMT R13, R213.reuse, 0x5432, R78 ;  /* 0x00005432d50d7816 */ /* 0x040fe4000000004e */
[----:B------:R-:W-:Y:S02]  /*3ce0*/  PRMT R78, R213, 0x5410, R79 ;  /* 0x00005410d54e7816 */ /* 0x000fe4000000004f */
[----:B------:R-:W-:Y:S01]  /*3cf0*/  LOP3.LUT R80, R14, 0xffff0000, RZ, 0xc0, !PT ;  /* 0xffff00000e507812 */ /* 0x000fe200078ec0ff */
[C---:B------:R-:W-:Y:S01]  /*3d00*/  IMAD.U32 R81, R13.reuse, 0x10000, RZ ;  /* 0x000100000d517824 */ /* 0x040fe200078e00ff */
[----:B------:R-:W-:Y:S01]  /*3d10*/  LOP3.LUT R13, R13, 0xffff0000, RZ, 0xc0, !PT ;  /* 0xffff00000d0d7812 */ /* 0x000fe200078ec0ff */
        /* <DEDUP_REMOVED lines=14> */
[C---:B------:R-:W-:Y:S01]  /*3e00*/  LOP3.LUT R13, R12.reuse, 0xffff0000, RZ, 0xc0, !PT ;  /* 0xffff00000c0d7812 */ /* 0x040fe200078ec0ff */
[----:B------:R-:W-:Y:S01]  /*3e10*/  FFMA.FTZ R14, R15, R78, R14 ;  /* 0x0000004e0f0e7223 */ /* 0x000fe2000001000e */
[----:B------:R-:W-:-:S03]  /*3e20*/  IMAD.U32 R12, R12, 0x10000, RZ ;  /* 0x000100000c0c7824 */ /* 0x000fc600078e00ff */
[C---:B------:R-:W-:Y:S01]  /*3e30*/  FMUL.FTZ R15, R13.reuse, R77 ;  /* 0x0000004d0d0f7220 */ /* 0x040fe20000410000 */
[-C--:B------:R-:W-:Y:S01]  /*3e40*/  FMUL.FTZ R13, R13, R74.reuse ;  /* 0x0000004a0d0d7220 */ /* 0x080fe20000410000 */
[----:B------:R-:W-:Y:S02]  /*3e50*/  F2FP.BF16.F32.PACK_AB R14, R14, R79 ;  /* 0x0000004f0e0e723e */ /* 0x000fe400000010ff */
[C---:B------:R-:W-:Y:S01]  /*3e60*/  FFMA.FTZ R15, R12.reuse, R74, -R15 ;  /* 0x0000004a0c0f7223 */ /* 0x040fe2000001080f */
[----:B------:R-:W-:-:S05]  /*3e70*/  FFMA.FTZ R13, R12, R77, R13 ;  /* 0x0000004d0c0d7223 */ /* 0x000fca000001000d */
[----:B------:R-:W-:Y:S01]  /*3e80*/  F2FP.BF16.F32.PACK_AB R13, R13, R15 ;  /* 0x0000000f0d0d723e */ /* 0x000fe200000010ff */
[----:B------:R-:W-:Y:S01]  /*3e90*/  IMAD.MOV.U32 R15, RZ, RZ, R14 ;  /* 0x000000ffff0f7224 */ /* 0x000fe200078e000e */
[----:B------:R-:W-:-:S03]  /*3ea0*/  MOV R14, R80 ;  /* 0x00000050000e7202 */ /* 0x000fc60000000f00 */
[----:B------:R-:W-:Y:S02]  /*3eb0*/  IMAD.MOV.U32 R12, RZ, RZ, R13 ;  /* 0x000000ffff0c7224 */ /* 0x000fe400078e000d */
[----:B------:R-:W-:-:S07]  /*3ec0*/  IMAD.MOV.U32 R13, RZ, RZ, R75 ;  /* 0x000000ffff0d7224 */ /* 0x000fce00078e004b */
.L_x_477:
[----:B------:R-:W-:Y:S05]  /*3ed0*/  BSYNC B3 ;  /* 0x0000000000037941 */ /* 0x000fea0003800000 */
.L_x_476:
[----:B------:R-:W-:Y:S02]  /*3ee0*/  IMAD.SHL.U32 R76, R162, 0x8, RZ ;  /* 0x00000008a24c7824 */ /* 0x000fe400078e00ff */
[----:B---3--:R-:W-:Y:S02]  /*3ef0*/  IMAD.MOV.U32 R74, RZ, RZ, R11 ;  /* 0x000000ffff4a7224 */ /* 0x008fe400078e000b */
[----:B--2---:R-:W-:Y:S02]  /*3f00*/  IMAD.MOV.U32 R75, RZ, RZ, R82 ;  /* 0x000000ffff4b7224 */ /* 0x004fe400078e0052 */
[----:B------:R-:W-:-:S05]  /*3f10*/  IMAD.WIDE R74, R76, 0x2, R74 ;  /* 0x000000024c4a7825 */ /* 0x000fca00078e024a */
[----:B0-----:R0:W-:Y:S02]  /*3f20*/  ST.E.128 desc[UR60][R74.64], R12 ;  /* 0x0000000c4a007985 */ /* 0x0011e4000c101d3c */
.L_x_475:
[----:B------:R-:W-:Y:S05]  /*3f30*/  BSYNC B2 ;  /* 0x0000000000027941 */ /* 0x000fea0003800000 */
.L_x_474:
[----:B------:R-:W-:Y:S01]  /*3f40*/  ISETP.NE.AND P4, PT, R28, RZ, PT ;  /* 0x000000ff1c00720c */ /* 0x000fe20003f85270 */
[----:B------:R-:W-:-:S12]  /*3f50*/  BSSY B2, `(.L_x_478) ;  /* 0x000003c000027945 */ /* 0x000fd80003800000 */
[----:B------:R-:W-:Y:S05]  /*3f60*/  @!P4 BRA `(.L_x_479) ;  /* 0x0000000000e8c947 */ /* 0x000fea0003800000 */
[----:B0---4-:R0:W4:Y:S01]  /*3f70*/  LDS.128 R12, [R33+0x3000] ;  /* 0x00300000210c7984 */ /* 0x0111220000000c00 */
[----:B------:R-:W-:Y:S01]  /*3f80*/  ISETP.GE.AND P4, PT, R168, R128, PT ;  /* 0x00000080a800720c */ /* 0x000fe20003f86270 */
[----:B------:R-:W-:-:S12]  /*3f90*/  BSSY B3, `(.L_x_480) ;  /* 0x0000032000037945 */ /* 0x000fd80003800000 */
[----:B0-----:R-:W-:Y:S05]  /*3fa0*/  @P4 BRA `(.L_x_481) ;  /* 0x0000000000c04947 */ /* 0x001fea0003800000 */
[--C-:B------:R-:W-:Y:S02]  /*3fb0*/  SHF.R.U64 R70, R70, 0x10, R71.reuse ;  /* 0x0000001046467819 */ /* 0x100fe40000001247 */
[----:B------:R-:W-:Y:S02]  /*3fc0*/  SHF.R.U32.HI R74, RZ, 0x10, R71 ;  /* 0x00000010ff4a7819 */ /* 0x000fe40000011647 */
[--C-:B------:R-:W-:Y:S02]  /*3fd0*/  SHF.R.U64 R71, R72, 0x10, R73.reuse ;  /* 0x0000001048477819 */ /* 0x100fe40000001249 */
[----:B------:R-:W-:Y:S02]  /*3fe0*/  SHF.R.U32.HI R75, RZ, 0x10, R73 ;  /* 0x00000010ff4b7819 */ /* 0x000fe40000011649 */
[C---:B------:R-:W-:Y:S01]  /*3ff0*/  PRMT R73, R210.reuse, 0x5410, R71 ;  /* 0x00005410d2497816 */ /* 0x040fe20000000047 */
[----:B----4-:R-:W-:Y:S01]  /*4000*/  IMAD.U32 R71, R13, 0x10000, RZ ;  /* 0x000100000d477824 */ /* 0x010fe200078e00ff */
[----:B------:R-:W-:-:S02]  /*4010*/  PRMT R70, R210, 0x5432, R70 ;  /* 0x00005432d2467816 */ /* 0x000fc40000000046 */
[----:B------:R-:W-:Y:S02]  /*4020*/  LOP3.LUT R78, R13, 0xffff0000, RZ, 0xc0, !PT ;  /* 0xffff00000d4e7812 */ /* 0x000fe400078ec0ff */
[C---:B------:R-:W-:Y:S01]  /*4030*/  LOP3.LUT R76, R73.reuse, 0xffff0000, RZ, 0xc0, !PT ;  /* 0xffff0000494c7812 */ /* 0x040fe200078ec0ff */
[----:B------:R-:W-:Y:S01]  /*4040*/  IMAD.U32 R73, R73, 0x10000, RZ ;  /* 0x0001000049497824 */ /* 0x000fe200078e00ff */
[C---:B------:R-:W-:Y:S02]  /*4050*/  LOP3.LUT R72, R70.reuse, 0xffff0000, RZ, 0xc0, !PT ;  /* 0xffff000046487812 */ /* 0x040fe400078ec0ff */
[----:B------:R-:W-:Y:S01]  /*4060*/  SHF.L.U32 R70, R70, 0x10, RZ ;  /* 0x0000001046467819 */ /* 0x000fe200000006ff */
[C---:B------:R-:W-:Y:S02]  /*4070*/  FMUL.FTZ R77, R78.reuse, R76 ;  /* 0x0000004c4e4d7220 */ /* 0x040fe40000410000 */
[-C--:B------:R-:W-:Y:S01]  /*4080*/  FMUL.FTZ R13, R78, R72.reuse ;  /* 0x000000484e0d7220 */ /* 0x080fe20000410000 */
[C---:B------:R-:W-:Y:S01]  /*4090*/  LOP3.LUT R78, R14.reuse, 0xffff0000, RZ, 0xc0, !PT ;  /* 0xffff00000e4e7812 */ /* 0x040fe200078ec0ff */
[----:B------:R-:W-:Y:S01]  /*40a0*/  FFMA.FTZ R72, R71, R72, -R77 ;  /* 0x0000004847487223 */ /* 0x000fe2000001084d */
[----:B------:R-:W-:-:S02]  /*40b0*/  IMAD.U32 R14, R14, 0x10000, RZ ;  /* 0x000100000e0e7824 */ /* 0x000fc400078e00ff */
[----:B------:R-:W-:Y:S01]  /*40c0*/  FFMA.FTZ R71, R71, R76, R13 ;  /* 0x0000004c47477223 */ /* 0x000fe2000001000d */
[C---:B------:R-:W-:Y:S02]  /*40d0*/  PRMT R13, R211.reuse, 0x5432, R74 ;  /* 0x00005432d30d7816 */ /* 0x040fe4000000004a */
[----:B------:R-:W-:Y:S02]  /*40e0*/  PRMT R74, R211, 0x5410, R75 ;  /* 0x00005410d34a7816 */ /* 0x000fe4000000004b */
[----:B------:R-:W-:Y:S01]  /*40f0*/  F2FP.BF16.F32.PACK_AB R71, R71, R72 ;  /* 0x000000484747723e */ /* 0x000fe200000010ff */
[C---:B------:R-:W-:Y:S01]  /*4100*/  IMAD.U32 R76, R13.reuse, 0x10000, RZ ;  /* 0x000100000d4c7824 */ /* 0x040fe200078e00ff */
[----:B------:R-:W-:Y:S01]  /*4110*/  LOP3.LUT R13, R13, 0xffff0000, RZ, 0xc0, !PT ;  /* 0xffff00000d0d7812 */ /* 0x000fe200078ec0ff */
[C---:B------:R-:W-:Y:S01]  /*4120*/  IMAD.U32 R75, R74.reuse, 0x10000, RZ ;  /* 0x000100004a4b7824 */ /* 0x040fe200078e00ff */
[----:B------:R-:W-:-:S03]  /*4130*/  LOP3.LUT R74, R74, 0xffff0000, RZ, 0xc0, !PT ;  /* 0xffff00004a4a7812 */ /* 0x000fc600078ec0ff */
        /* <DEDUP_REMOVED lines=19> */
[----:B------:R-:W-:Y:S02]  /*4270*/  IMAD.MOV.U32 R15, RZ, RZ, R14 ;  /* 0x000000ffff0f7224 */ /* 0x000fe400078e000e */
[----:B------:R-:W-:Y:S02]  /*4280*/  IMAD.MOV.U32 R14, RZ, RZ, R77 ;  /* 0x000000ffff0e7224 */ /* 0x000fe400078e004d */
[----:B------:R-:W-:Y:S02]  /*4290*/  IMAD.MOV.U32 R12, RZ, RZ, R13 ;  /* 0x000000ffff0c7224 */ /* 0x000fe400078e000d */
[----:B------:R-:W-:-:S07]  /*42a0*/  IMAD.MOV.U32 R13, RZ, RZ, R71 ;  /* 0x000000ffff0d7224 */ /* 0x000fce00078e0047 */
.L_x_481:
[----:B------:R-:W-:Y:S05]  /*42b0*/  BSYNC B3 ;  /* 0x0000000000037941 */ /* 0x000fea0003800000 */
.L_x_480:
[----:B------:R-:W-:Y:S02]  /*42c0*/  IMAD.SHL.U32 R72, R163, 0x8, RZ ;  /* 0x00000008a3487824 */ /* 0x000fe400078e00ff */
[----:B---3--:R-:W-:Y:S02]  /*42d0*/  IMAD.MOV.U32 R70, RZ, RZ, R11 ;  /* 0x000000ffff467224 */ /* 0x008fe400078e000b */
[----:B--2---:R-:W-:Y:S02]  /*42e0*/  IMAD.MOV.U32 R71, RZ, RZ, R82 ;  /* 0x000000ffff477224 */ /* 0x004fe400078e0052 */
[----:B------:R-:W-:-:S05]  /*42f0*/  IMAD.WIDE R70, R72, 0x2, R70 ;  /* 0x0000000248467825 */ /* 0x000fca00078e0246 */
[----:B----4-:R0:W-:Y:S02]  /*4300*/  ST.E.128 desc[UR60][R70.64], R12 ;  /* 0x0000000c46007985 */ /* 0x0101e4000c101d3c */
.L_x_479:
[----:B------:R-:W-:Y:S05]  /*4310*/  BSYNC B2 ;  /* 0x0000000000027941 */ /* 0x000fea0003800000 */
.L_x_478:
[----:B------:R-:W-:Y:S01]  /*4320*/  ISETP.NE.AND P4, PT, R105, RZ, PT ;  /* 0x000000ff6900720c */ /* 0x000fe20003f85270 */
[----:B------:R-:W-:-:S12]  /*4330*/  BSSY B2, `(.L_x_482) ;  /* 0x000003a000027945 */ /* 0x000fd80003800000 */
[----:B------:R-:W-:Y:S05]  /*4340*/  @!P4 BRA `(.L_x_483) ;  /* 0x0000000000e0c947 */ /* 0x000fea0003800000 */
[----:B0---4-:R0:W4:Y:S01]  /*4350*/  LDS.128 R12, [R32+0x3000] ;  /* 0x00300000200c7984 */ /* 0x0111220000000c00 */
[C---:B---3--:R-:W-:Y:S01]  /*4360*/  LEA R70, P4, R19.reuse, R11, 0x1 ;  /* 0x0000000b13467211 */ /* 0x048fe200078808ff */
[----:B------:R-:W-:Y:S03]  /*4370*/  BSSY B3, `(.L_x_484) ;  /* 0x0000034000037945 */ /* 0x000fe60003800000 */
[----:B--2---:R-:W-:Y:S02]  /*4380*/  LEA.HI.X R71, R19, R82, R164, 0x1, P4 ;  /* 0x0000005213477211 */ /* 0x004fe400020f0ca4 */
[----:B------:R-:W-:-:S13]  /*4390*/  ISETP.GE.AND P4, PT, R171, R128, PT ;  /* 0x00000080ab00720c */ /* 0x000fda0003f86270 */
[----:B0-----:R-:W-:Y:S05]  /*43a0*/  @P4 BRA `(.L_x_485) ;  /* 0x0000000000c04947 */ /* 0x001fea0003800000 */
[--C-:B------:R-:W-:Y:S02]  /*43b0*/  SHF.R.U64 R66, R66, 0x10, R67.reuse ;  /* 0x0000001042427819 */ /* 0x100fe40000001243 */
[----:B------:R-:W-:Y:S02]  /*43c0*/  SHF.R.U32.HI R72, RZ, 0x10, R67 ;  /* 0x00000010ff487819 */ /* 0x000fe40000011643 */
[--C-:B------:R-:W-:Y:S02]  /*43d0*/  SHF.R.U64 R67, R68, 0x10, R69.reuse ;  /* 0x0000001044437819 */ /* 0x100fe40000001245 */
[----:B------:R-:W-:Y:S02]  /*43e0*/  SHF.R.U32.HI R73, RZ, 0x10, R69 ;  /* 0x00000010ff497819 */ /* 0x000fe40000011645 */
[----:B------:R-:W-:Y:S01]  /*43f0*/  PRMT R69, R209, 0x5410, R67 ;  /* 0x00005410d1457816 */ /* 0x000fe20000000043 */
[----:B----4-:R-:W-:Y:S01]  /*4400*/  IMAD.U32 R67, R13, 0x10000, RZ ;  /* 0x000100000d437824 */ /* 0x010fe200078e00ff */
[----:B------:R-:W-:-:S02]  /*4410*/  PRMT R66, R209, 0x5432, R66 ;  /* 0x00005432d1427816 */ /* 0x000fc40000000042 */
[----:B------:R-:W-:Y:S02]  /*4420*/  LOP3.LUT R76, R13, 0xffff0000, RZ, 0xc0, !PT ;  /* 0xffff00000d4c7812 */ /* 0x000fe400078ec0ff */
[C---:B------:R-:W-:Y:S01]  /*4430*/  LOP3.LUT R74, R69.reuse, 0xffff0000, RZ, 0xc0, !PT ;  /* 0xffff0000454a7812 */ /* 0x040fe200078ec0ff */
[----:B------:R-:W-:Y:S01]  /*4440*/  IMAD.U32 R69, R69, 0x10000, RZ ;  /* 0x0001000045457824 */ /* 0x000fe200078e00ff */
[C---:B------:R-:W-:Y:S01]  /*4450*/  LOP3.LUT R68, R66.reuse, 0xffff0000, RZ, 0xc0, !PT ;  /* 0xffff000042447812 */ /* 0x040fe200078ec0ff */
[----:B------:R-:W-:Y:S02]  /*4460*/  IMAD.U32 R66, R66, 0x10000, RZ ;  /* 0x0001000042427824 */ /* 0x000fe400078e00ff */
        /* <DEDUP_REMOVED lines=10> */
[C---:B------:R-:W-:Y:S02]  /*4510*/  SHF.L.U32 R73, R72.reuse, 0x10, RZ ;  /* 0x0000001048497819 */ /* 0x040fe400000006ff */
[----:B------:R-:W-:Y:S02]  /*4520*/  LOP3.LUT R72, R72, 0xffff0000, RZ, 0xc0, !PT ;  /* 0xffff000048487812 */ /* 0x000fe400078ec0ff */
[----:B------:R-:W-:Y:S01]  /*4530*/  LOP3.LUT R13, R13, 0xffff0000, RZ, 0xc0, !PT ;  /* 0xffff00000d0d7812 */ /* 0x000fe200078ec0ff */
        /* <DEDUP_REMOVED lines=23> */
.L_x_485:
[----:B------:R-:W-:Y:S05]  /*46b0*/  BSYNC B3 ;  /* 0x0000000000037941 */ /* 0x000fea0003800000 */
.L_x_484:
[----:B----4-:R0:W-:Y:S02]  /*46c0*/  ST.E.128 desc[UR60][R70.64], R12 ;  /* 0x0000000c46007985 */ /* 0x0101e4000c101d3c */
.L_x_483:
[----:B------:R-:W-:Y:S05]  /*46d0*/  BSYNC B2 ;  /* 0x0000000000027941 */ /* 0x000fea0003800000 */
.L_x_482:
        /* <DEDUP_REMOVED lines=9> */
[----:B------:R-:W-:Y:S01]  /*4770*/  SHF.R.U64 R69, R62, 0x10, R63 ;  /* 0x000000103e457819 */ /* 0x000fe2000000123f */
[----:B----4-:R-:W-:Y:S01]  /*4780*/  IMAD.U32 R74, R12, 0x10000, RZ ;  /* 0x000100000c4a7824 */ /* 0x010fe200078e00ff */
[----:B------:R-:W-:Y:S02]  /*4790*/  SHF.R.U64 R62, R64, 0x10, R65 ;  /* 0x00000010403e7819 */ /* 0x000fe40000001241 */
[C---:B------:R-:W-:Y:S02]  /*47a0*/  PRMT R64, R207.reuse, 0x5432, R69 ;  /* 0x00005432cf407816 */ /* 0x040fe40000000045 */
[----:B------:R-:W-:Y:S02]  /*47b0*/  PRMT R62, R207, 0x5410, R62 ;  /* 0x00005410cf3e7816 */ /* 0x000fe4000000003e */
[----:B------:R-:W-:Y:S02]  /*47c0*/  LOP3.LUT R68, R13, 0xffff0000, RZ, 0xc0, !PT ;  /* 0xffff00000d447812 */ /* 0x000fe400078ec0ff */
[C---:B------:R-:W-:Y:S01]  /*47d0*/  LOP3.LUT R70, R62.reuse, 0xffff0000, RZ, 0xc0, !PT ;  /* 0xffff00003e467812 */ /* 0x040fe200078ec0ff */
[----:B------:R-:W-:Y:S01]  /*47e0*/  IMAD.U32 R62, R62, 0x10000, RZ ;  /* 0x000100003e3e7824 */ /* 0x000fe200078e00ff */
[C---:B------:R-:W-:Y:S01]  /*47f0*/  LOP3.LUT R69, R64.reuse, 0xffff0000, RZ, 0xc0, !PT ;  /* 0xffff000040457812 */ /* 0x040fe200078ec0ff */
[----:B------:R-:W-:Y:S01]  /*4800*/  IMAD.U32 R64, R64, 0x10000, RZ ;  /* 0x0001000040407824 */ /* 0x000fe200078e00ff */
[----:B------:R-:W-:-:S02]  /*4810*/  SHF.R.U32.HI R72, RZ, 0x10, R65 ;  /* 0x00000010ff487819 */ /* 0x000fc40000011641 */
[----:B------:R-:W-:Y:S01]  /*4820*/  SHF.R.U32.HI R63, RZ, 0x10, R63 ;  /* 0x00000010ff3f7819 */ /* 0x000fe2000001163f */
[CC--:B------:R-:W-:Y:S01]  /*4830*/  FMUL.FTZ R71, R68.reuse, R69.reuse ;  /* 0x0000004544477220 */ /* 0x0c0fe20000410000 */
[----:B------:R-:W-:Y:S01]  /*4840*/  SHF.L.U32 R65, R13, 0x10, RZ ;  /* 0x000000100d417819 */ /* 0x000fe200000006ff */
[-C--:B------:R-:W-:Y:S01]  /*4850*/  FMUL.FTZ R13, R68, R70.reuse ;  /* 0x00000046440d7220 */ /* 0x080fe20000410000 */
[C---:B------:R-:W-:Y:S02]  /*4860*/  PRMT R68, R206.reuse, 0x5410, R72 ;  /* 0x00005410ce447816 */ /* 0x040fe40000000048 */
[----:B------:R-:W-:Y:S01]  /*4870*/  PRMT R63, R206, 0x5432, R63 ;  /* 0x00005432ce3f7816 */ /* 0x000fe2000000003f */
[C---:B------:R-:W-:Y:S01]  /*4880*/  FFMA.FTZ R69, R65.reuse, R69, -R13 ;  /* 0x0000004541457223 */ /* 0x040fe2000001080d */
[----:B------:R-:W-:Y:S01]  /*4890*/  FFMA.FTZ R65, R65, R70, R71 ;  /* 0x0000004641417223 */ /* 0x000fe20000010047 */
[----:B------:R-:W-:Y:S01]  /*48a0*/  LOP3.LUT R13, R14, 0xffff0000, RZ, 0xc0, !PT ;  /* 0xffff00000e0d7812 */ /* 0x000fe200078ec0ff */
[C---:B------:R-:W-:Y:S01]  /*48b0*/  IMAD.U32 R71, R68.reuse, 0x10000, RZ ;  /* 0x0001000044477824 */ /* 0x040fe200078e00ff */
[----:B------:R-:W-:Y:S01]  /*48c0*/  LOP3.LUT R68, R68, 0xffff0000, RZ, 0xc0, !PT ;  /* 0xffff000044447812 */ /* 0x000fe200078ec0ff */
[C---:B------:R-:W-:Y:S01]  /*48d0*/  IMAD.U32 R72, R63.reuse, 0x10000, RZ ;  /* 0x000100003f487824 */ /* 0x040fe200078e00ff */
[----:B------:R-:W-:Y:S01]  /*48e0*/  LOP3.LUT R63, R63, 0xffff0000, RZ, 0xc0, !PT ;  /* 0xffff00003f3f7812 */ /* 0x000fe200078ec0ff */
[----:B------:R-:W-:-:S02]  /*48f0*/  IMAD.U32 R70, R14, 0x10000, RZ ;  /* 0x000100000e467824 */ /* 0x000fc400078e00ff */
[-C--:B------:R-:W-:Y:S01]  /*4900*/  FMUL.FTZ R73, R13, R71.reuse ;  /* 0x000000470d497220 */ /* 0x080fe20000410000 */
[----:B------:R-:W-:Y:S01]  /*4910*/  LOP3.LUT R14, R15, 0xffff0000, RZ, 0xc0, !PT ;  /* 0xffff00000f0e7812 */ /* 0x000fe200078ec0ff */
[-C--:B------:R-:W-:Y:S01]  /*4920*/  FMUL.FTZ R13, R13, R72.reuse ;  /* 0x000000480d0d7220 */ /* 0x080fe20000410000 */
[----:B------:R-:W-:Y:S01]  /*4930*/  LOP3.LUT R12, R12, 0xffff0000, RZ, 0xc0, !PT ;  /* 0xffff00000c0c7812 */ /* 0x000fe200078ec0ff */
[C---:B------:R-:W-:Y:S01]  /*4940*/  FFMA.FTZ R73, R70.reuse, R72, -R73 ;  /* 0x0000004846497223 */ /* 0x040fe20000010849 */
[----:B------:R-:W-:Y:S02]  /*4950*/  IMAD.U32 R15, R15, 0x10000, RZ ;  /* 0x000100000f0f7824 */ /* 0x000fe400078e00ff */
[----:B------:R-:W-:Y:S01]  /*4960*/  FFMA.FTZ R13, R70, R71, R13 ;  /* 0x00000047460d7223 */ /* 0x000fe2000001000d */
[C---:B------:R-:W-:Y:S01]  /*4970*/  FMUL.FTZ R70, R14.reuse, R68 ;  /* 0x000000440e467220 */ /* 0x040fe20000410000 */
[-C--:B------:R-:W-:Y:S01]  /*4980*/  FMUL.FTZ R71, R14, R63.reuse ;  /* 0x0000003f0e477220 */ /* 0x080fe20000410000 */
[C---:B------:R-:W-:Y:S01]  /*4990*/  FMUL.FTZ R14, R12.reuse, R62 ;  /* 0x0000003e0c0e7220 */ /* 0x040fe20000410000 */
[----:B------:R-:W-:Y:S01]  /*49a0*/  FMUL.FTZ R12, R12, R64 ;  /* 0x000000400c0c7220 */ /* 0x000fe20000410000 */
[C---:B------:R-:W-:Y:S01]  /*49b0*/  FFMA.FTZ R70, R15.reuse, R63, -R70 ;  /* 0x0000003f0f467223 */ /* 0x040fe20000010846 */
[----:B------:R-:W-:Y:S01]  /*49c0*/  FFMA.FTZ R71, R15, R68, R71 ;  /* 0x000000440f477223 */ /* 0x000fe20000010047 */
[C---:B------:R-:W-:Y:S01]  /*49d0*/  FFMA.FTZ R14, R74.reuse, R64, -R14 ;  /* 0x000000404a0e7223 */ /* 0x040fe2000001080e */
[----:B------:R-:W-:Y:S01]  /*49e0*/  FFMA.FTZ R12, R74, R62, R12 ;  /* 0x0000003e4a0c7223 */ /* 0x000fe2000001000c */
[----:B------:R-:W-:-:S02]  /*49f0*/  F2FP.BF16.F32.PACK_AB R13, R13, R73 ;  /* 0x000000490d0d723e */ /* 0x000fc400000010ff */
[----:B------:R-:W-:Y:S02]  /*4a00*/  F2FP.BF16.F32.PACK_AB R65, R65, R69 ;  /* 0x000000454141723e */ /* 0x000fe400000010ff */
[----:B------:R-:W-:Y:S02]  /*4a10*/  F2FP.BF16.F32.PACK_AB R70, R71, R70 ;  /* 0x000000464746723e */ /* 0x000fe400000010ff */
[----:B------:R-:W-:Y:S01]  /*4a20*/  F2FP.BF16.F32.PACK_AB R12, R12, R14 ;  /* 0x0000000e0c0c723e */ /* 0x000fe200000010ff */
[----:B------:R-:W-:Y:S02]  /*4a30*/  IMAD.MOV.U32 R14, RZ, RZ, R13 ;  /* 0x000000ffff0e7224 */ /* 0x000fe400078e000d */
[----:B------:R-:W-:Y:S02]  /*4a40*/  IMAD.MOV.U32 R15, RZ, RZ, R70 ;  /* 0x000000ffff0f7224 */ /* 0x000fe400078e0046 */
[----:B------:R-:W-:-:S07]  /*4a50*/  IMAD.MOV.U32 R13, RZ, RZ, R65 ;  /* 0x000000ffff0d7224 */ /* 0x000fce00078e0041 */
.L_x_489:
[----:B------:R-:W-:Y:S05]  /*4a60*/  BSYNC B3 ;  /* 0x0000000000037941 */ /* 0x000fea0003800000 */
.L_x_488:
[----:B----4-:R0:W-:Y:S02]  /*4a70*/  ST.E.128 desc[UR60][R66.64], R12 ;  /* 0x0000000c42007985 */ /* 0x0101e4000c101d3c */
.L_x_487:
[----:B------:R-:W-:Y:S05]  /*4a80*/  BSYNC B2 ;  /* 0x0000000000027941 */ /* 0x000fea0003800000 */
.L_x_486:
[----:B------:R-:W-:-:S13]  /*4a90*/  ISETP.NE.AND P4, PT, R103, RZ, PT ;  /* 0x000000ff6700720c */ /* 0x000fda0003f85270 */
        /* <DEDUP_REMOVED lines=9> */
[--C-:B------:R-:W-:Y:S02]  /*4b30*/  SHF.R.U64 R58, R60, 0x10, R61.reuse ;  /* 0x000000103c3a7819 */ /* 0x100fe4000000123d */
[----:B------:R-:W-:Y:S02]  /*4b40*/  SHF.R.U32.HI R64, RZ, 0x10, R61 ;  /* 0x00000010ff407819 */ /* 0x000fe4000001163d */
[----:B------:R-:W-:Y:S02]  /*4b50*/  SHF.R.U32.HI R59, RZ, 0x10, R59 ;  /* 0x00000010ff3b7819 */ /* 0x000fe4000001163b */
[C---:B------:R-:W-:Y:S02]  /*4b60*/  PRMT R58, R205.reuse, 0x5410, R58 ;  /* 0x00005410cd3a7816 */ /* 0x040fe4000000003a */
[----:B------:R-:W-:Y:S01]  /*4b70*/  PRMT R205, R205, 0x5432, R64 ;  /* 0x00005432cdcd7816 */ /* 0x000fe20000000040 */
[----:B------:R-:W-:Y:S01]  /*4b80*/  IMAD.U32 R64, R13, 0x10000, RZ ;  /* 0x000100000d407824 */ /* 0x000fe200078e00ff */
[----:B------:R-:W-:-:S02]  /*4b90*/  PRMT R11, R204, 0x5410, R11 ;  /* 0x00005410cc0b7816 */ /* 0x000fc4000000000b */
[----:B------:R-:W-:Y:S01]  /*4ba0*/  PRMT R59, R204, 0x5432, R59 ;  /* 0x00005432cc3b7816 */ /* 0x000fe2000000003b */
[----:B------:R-:W-:Y:S01]  /*4bb0*/  IMAD.U32 R67, R205, 0x10000, RZ ;  /* 0x00010000cd437824 */ /* 0x000fe200078e00ff */
[C---:B------:R-:W-:Y:S02]  /*4bc0*/  SHF.L.U32 R61, R14.reuse, 0x10, RZ ;  /* 0x000000100e3d7819 */ /* 0x040fe400000006ff */
[----:B------:R-:W-:Y:S01]  /*4bd0*/  LOP3.LUT R70, R13, 0xffff0000, RZ, 0xc0, !PT ;  /* 0xffff00000d467812 */ /* 0x000fe200078ec0ff */
[----:B------:R-:W-:Y:S01]  /*4be0*/  IMAD.U32 R68, R59, 0x10000, RZ ;  /* 0x000100003b447824 */ /* 0x000fe200078e00ff */
[----:B------:R-:W-:Y:S02]  /*4bf0*/  LOP3.LUT R14, R14, 0xffff0000, RZ, 0xc0, !PT ;  /* 0xffff00000e0e7812 */ /* 0x000fe400078ec0ff */
[C---:B------:R-:W-:Y:S01]  /*4c00*/  LOP3.LUT R13, R58.reuse, 0xffff0000, RZ, 0xc0, !PT ;  /* 0xffff00003a0d7812 */ /* 0x040fe200078ec0ff */
[----:B------:R-:W-:Y:S01]  /*4c10*/  IMAD.U32 R58, R58, 0x10000, RZ ;  /* 0x000100003a3a7824 */ /* 0x000fe200078e00ff */
[----:B------:R-:W-:Y:S01]  /*4c20*/  LOP3.LUT R65, R11, 0xffff0000, RZ, 0xc0, !PT ;  /* 0xffff00000b417812 */ /* 0x000fe200078ec0ff */
[----:B------:R-:W-:Y:S01]  /*4c30*/  FMUL.FTZ R71, R14, R67 ;  /* 0x000000430e477220 */ /* 0x000fe20000410000 */
[----:B------:R-:W-:Y:S01]  /*4c40*/  LOP3.LUT R60, R15, 0xffff0000, RZ, 0xc0, !PT ;  /* 0xffff00000f3c7812 */ /* 0x000fe200078ec0ff */
[----:B------:R-:W-:Y:S01]  /*4c50*/  FMUL.FTZ R69, R70, R13 ;  /* 0x0000000d46457220 */ /* 0x000fe20000410000 */
[-C--:B------:R-:W-:Y:S01]  /*4c60*/  FMUL.FTZ R14, R14, R68.reuse ;  /* 0x000000440e0e7220 */ /* 0x080fe20000410000 */
[----:B------:R-:W-:Y:S01]  /*4c70*/  FMUL.FTZ R70, R70, R65 ;  /* 0x0000004146467220 */ /* 0x000fe20000410000 */
[----:B------:R-:W-:Y:S01]  /*4c80*/  LOP3.LUT R205, R205, 0xffff0000, RZ, 0xc0, !PT ;  /* 0xffff0000cdcd7812 */ /* 0x000fe200078ec0ff */
[----:B------:R-:W-:Y:S01]  /*4c90*/  IMAD.U32 R11, R11, 0x10000, RZ ;  /* 0x000100000b0b7824 */ /* 0x000fe200078e00ff */
[----:B------:R-:W-:Y:S01]  /*4ca0*/  LOP3.LUT R59, R59, 0xffff0000, RZ, 0xc0, !PT ;  /* 0xffff00003b3b7812 */ /* 0x000fe200078ec0ff */
[----:B------:R-:W-:Y:S01]  /*4cb0*/  FFMA.FTZ R70, R64, R13, R70 ;  /* 0x0000000d40467223 */ /* 0x000fe20000010046 */
[----:B------:R-:W-:Y:S01]  /*4cc0*/  LOP3.LUT R12, R12, 0xffff0000, RZ, 0xc0, !PT ;  /* 0xffff00000c0c7812 */ /* 0x000fe200078ec0ff */
[C---:B------:R-:W-:Y:S01]  /*4cd0*/  FFMA.FTZ R71, R61.reuse, R68, -R71 ;  /* 0x000000443d477223 */ /* 0x040fe20000010847 */
[----:B------:R-:W-:Y:S01]  /*4ce0*/  FFMA.FTZ R14, R61, R67, R14 ;  /* 0x000000433d0e7223 */ /* 0x000fe2000001000e */
[C---:B------:R-:W-:Y:S01]  /*4cf0*/  FMUL.FTZ R13, R60.reuse, R205 ;  /* 0x000000cd3c0d7220 */ /* 0x040fe20000410000 */
[----:B------:R-:W-:Y:S01]  /*4d00*/  FMUL.FTZ R61, R60, R59 ;  /* 0x0000003b3c3d7220 */ /* 0x000fe20000410000 */
[----:B------:R-:W-:-:S02]  /*4d10*/  IMAD.U32 R15, R15, 0x10000, RZ ;  /* 0x000100000f0f7824 */ /* 0x000fc400078e00ff */
[----:B------:R-:W-:Y:S01]  /*4d20*/  FFMA.FTZ R69, R64, R65, -R69 ;  /* 0x0000004140457223 */ /* 0x000fe20000010845 */
[CC--:B------:R-:W-:Y:S01]  /*4d30*/  FMUL.FTZ R60, R12.reuse, R58.reuse ;  /* 0x0000003a0c3c7220 */ /* 0x0c0fe20000410000 */
[----:B------:R-:W-:Y:S01]  /*4d40*/  FMUL.FTZ R12, R12, R11 ;  /* 0x0000000b0c0c7220 */ /* 0x000fe20000410000 */
[C---:B------:R-:W-:Y:S01]  /*4d50*/  FFMA.FTZ R13, R15.reuse, R59, -R13 ;  /* 0x0000003b0f0d7223 */ /* 0x040fe2000001080d */
[----:B------:R-:W-:Y:S01]  /*4d60*/  FFMA.FTZ R64, R15, R205, R61 ;  /* 0x000000cd0f407223 */ /* 0x000fe2000001003d */
[C---:B------:R-:W-:Y:S01]  /*4d70*/  FFMA.FTZ R60, R66.reuse, R11, -R60 ;  /* 0x0000000b423c7223 */ /* 0x040fe2000001083c */
[----:B------:R-:W-:Y:S01]  /*4d80*/  FFMA.FTZ R11, R66, R58, R12 ;  /* 0x0000003a420b7223 */ /* 0x000fe2000001000c */
[----:B------:R-:W-:Y:S02]  /*4d90*/  F2FP.BF16.F32.PACK_AB R69, R70, R69 ;  /* 0x000000454645723e */ /* 0x000fe400000010ff */
[----:B------:R-:W-:Y:S02]  /*4da0*/  F2FP.BF16.F32.PACK_AB R15, R64, R13 ;  /* 0x0000000d400f723e */ /* 0x000fe400000010ff */
[----:B------:R-:W-:Y:S01]  /*4db0*/  F2FP.BF16.F32.PACK_AB R14, R14, R71 ;  /* 0x000000470e0e723e */ /* 0x000fe200000010ff */
[----:B------:R-:W-:Y:S01]  /*4dc0*/  IMAD.MOV.U32 R13, RZ, RZ, R69 ;  /* 0x000000ffff0d7224 */ /* 0x000fe200078e0045 */
[----:B------:R-:W-:-:S07]  /*4dd0*/  F2FP.BF16.F32.PACK_AB R12, R11, R60 ;  /* 0x0000003c0b0c723e */ /* 0x000fce00000010ff */
.L_x_491:
[----:B------:R-:W-:Y:S05]  /*4de0*/  BSYNC B2 ;  /* 0x0000000000027941 */ /* 0x000fea0003800000 */
.L_x_490:
[----:B----4-:R0:W-:Y:S02]  /*4df0*/  ST.E.128 desc[UR60][R62.64], R12 ;  /* 0x0000000c3e007985 */ /* 0x0101e4000c101d3c */
.L_x_469:
[----:B------:R-:W-:Y:S05]  /*4e00*/  BSYNC B1 ;  /* 0x0000000000017941 */ /* 0x000fea0003800000 */
.L_x_468:
[----:B------:R-:W-:-:S03]  /*4e10*/  UMOV UR4, 0xffffffff ;  /* 0xffffffff00047882 */ /* 0x000fc60000000000 */
[----:B------:R-:W-:Y:S05]  /*4e20*/  BRA.DIV UR4, `(.L_x_492) ;  /* 0x0000019a047c7947 */ /* 0x000fea000b800000 */
[----:B-1----:R-:W1:Y:S04]  /*4e30*/  SHFL.IDX PT, R118, R118, 0x1, 0x1c1f ;  /* 0x003c1f0076767f89 */ /* 0x002e6800000e0000 */
[----:B------:R-:W0:Y:S02]  /*4e40*/  SHFL.IDX PT, R119, R119, 0x1, 0x1c1f ;  /* 0x003c1f0077777f89 */ /* 0x000e2400000e0000 */
.L_x_794:
[----:B------:R-:W-:Y:S05]  /*4e50*/  @P5 BRA `(.L_x_493) ;  /* 0x0000005800285947 */ /* 0x000fea0003800000 */
[----:B------:R-:W-:Y:S01]  /*4e60*/  ISETP.NE.AND P4, PT, R10, RZ, PT ;  /* 0x000000ff0a00720c */ /* 0x000fe20003f85270 */
[----:B------:R-:W-:-:S12]  /*4e70*/  BSSY B1, `(.L_x_494) ;  /* 0x0000037000017945 */ /* 0x000fd80003800000 */
[----:B------:R-:W-:Y:S05]  /*4e80*/  @!P4 BRA `(.L_x_495) ;  /* 0x0000000000d4c947 */ /* 0x000fea0003800000 */
[----:B0---4-:R0:W4:Y:S01]  /*4e90*/  LDS.128 R12, [R33+0x2000] ;  /* 0x00200000210c7984 */ /* 0x0111220000000c00 */
[----:B------:R-:W-:Y:S01]  /*4ea0*/  ISETP.GE.AND P5, PT, R160, R128, PT ;  /* 0x00000080a000720c */ /* 0x000fe20003fa6270 */
[----:B------:R-:W-:Y:S01]  /*4eb0*/  BSSY B2, `(.L_x_496) ;  /* 0x0000031000027945 */ /* 0x000fe20003800000 */
[----:B------:R-:W-:-:S04]  /*4ec0*/  LEA R58, P4, R16, R119, 0x1 ;  /* 0x00000077103a7211 */ /* 0x000fc800078808ff */
[----:B-1----:R-:W-:-:S07]  /*4ed0*/  LEA.HI.X R59, R16, R118, R17, 0x1, P4 ;  /* 0x00000076103b7211 */ /* 0x002fce00020f0c11 */
[----:B0-----:R-:W-:Y:S05]  /*4ee0*/  @P5 BRA `(.L_x_497) ;  /* 0x0000000000b45947 */ /* 0x001fea0003800000 */
[----:B------:R-:W-:Y:S02]  /*4ef0*/  SHF.R.U64 R61, R56, 0x10, R57 ;  /* 0x00000010383d7819 */ /* 0x000fe40000001239 */
[----:B------:R-:W-:Y:S01]  /*4f00*/  SHF.R.U64 R62, R54, 0x10, R55 ;  /* 0x00000010363e7819 */ /* 0x000fe20000001237 */
[----:B----4-:R-:W-:Y:S01]  /*4f10*/  IMAD.U32 R54, R14, 0x10000, RZ ;  /* 0x000100000e367824 */ /* 0x010fe200078e00ff */
[----:B------:R-:W-:Y:S02]  /*4f20*/  SHF.R.U32.HI R57, RZ, 0x10, R57 ;  /* 0x00000010ff397819 */ /* 0x000fe40000011639 */
[----:B------:R-:W-:Y:S02]  /*4f30*/  SHF.R.U32.HI R60, RZ, 0x10, R55 ;  /* 0x00000010ff3c7819 */ /* 0x000fe40000011637 */
[----:B------:R-:W-:Y:S02]  /*4f40*/  PRMT R56, R196, 0x5410, R61 ;  /* 0x00005410c4387816 */ /* 0x000fe4000000003d */
[----:B------:R-:W-:-:S02]  /*4f50*/  PRMT R55, R159, 0x5410, R62 ;  /* 0x000054109f377816 */ /* 0x000fc4000000003e */
[----:B------:R-:W-:Y:S02]  /*4f60*/  PRMT R196, R196, 0x5432, R57 ;  /* 0x00005432c4c47816 */ /* 0x000fe40000000039 */
[----:B------:R-:W-:Y:S02]  /*4f70*/  PRMT R159, R159, 0x5432, R60 ;  /* 0x000054329f9f7816 */ /* 0x000fe4000000003c */
[----:B---3--:R-:W-:Y:S01]  /*4f80*/  LOP3.LUT R11, R14, 0xffff0000, RZ, 0xc0, !PT ;  /* 0xffff00000e0b7812 */ /* 0x008fe200078ec0ff */
[----:B------:R-:W-:Y:S01]  /*4f90*/  IMAD.U32 R57, R196, 0x10000, RZ ;  /* 0x00010000c4397824 */ /* 0x000fe200078e00ff */
[----:B------:R-:W-:Y:S01]  /*4fa0*/  LOP3.LUT R61, R13, 0xffff0000, RZ, 0xc0, !PT ;  /* 0xffff00000d3d7812 */ /* 0x000fe200078ec0ff */
[----:B------:R-:W-:Y:S01]  /*4fb0*/  IMAD.U32 R60, R159, 0x10000, RZ ;  /* 0x000100009f3c7824 */ /* 0x000fe200078e00ff */
[----:B------:R-:W-:Y:S01]  /*4fc0*/  LOP3.LUT R64, R56, 0xffff0000, RZ, 0xc0, !PT ;  /* 0xffff000038407812 */ /* 0x000fe200078ec0ff */
[----:B------:R-:W-:Y:S01]  /*4fd0*/  FMUL.FTZ R67, R11, R57 ;  /* 0x000000390b437220 */ /* 0x000fe20000410000 */
[----:B------:R-:W-:Y:S01]  /*4fe0*/  LOP3.LUT R63, R55, 0xffff0000, RZ, 0xc0, !PT ;  /* 0xffff0000373f7812 */ /* 0x000fe200078ec0ff */
[----:B------:R-:W-:Y:S01]  /*4ff0*/  FMUL.FTZ R11, R11, R60 ;  /* 0x0000003c0b0b7220 */ /* 0x000fe20000410000 */
[----:B------:R-:W-:Y:S01]  /*5000*/  SHF.L.U32 R62, R13, 0x10, RZ ;  /* 0x000000100d3e7819 */ /* 0x000fe200000006ff */
[----:B------:R-:W-:Y:S01]  /*5010*/  FMUL.FTZ R65, R61, R64 ;  /* 0x000000403d417220 */ /* 0x000fe20000410000 */
[----:B------:R-:W-:Y:S01]  /*5020*/  LOP3.LUT R14, R15, 0xffff0000, RZ, 0xc0, !PT ;  /* 0xffff00000f0e7812 */ /* 0x000fe200078ec0ff */
[----:B------:R-:W-:-:S02]  /*5030*/  IMAD.U32 R13, R12, 0x10000, RZ ;  /* 0x000100000c0d7824 */ /* 0x000fc400078e00ff */
[-C--:B------:R-:W-:Y:S01]  /*5040*/  FMUL.FTZ R61, R61, R63.reuse ;  /* 0x0000003f3d3d7220 */ /* 0x080fe20000410000 */
[----:B------:R-:W-:Y:S01]  /*5050*/  LOP3.LUT R196, R196, 0xffff0000, RZ, 0xc0, !PT ;  /* 0xffff0000c4c47812 */ /* 0x000fe200078ec0ff */
[----:B------:R-:W-:Y:S01]  /*5060*/  IMAD.U32 R56, R56, 0x10000, RZ ;  /* 0x0001000038387824 */ /* 0x000fe200078e00ff */
[----:B------:R-:W-:Y:S01]  /*5070*/  LOP3.LUT R159, R159, 0xffff0000, RZ, 0xc0, !PT ;  /* 0xffff00009f9f7812 */ /* 0x000fe200078ec0ff */
[----:B------:R-:W-:Y:S01]  /*5080*/  IMAD.U32 R55, R55, 0x10000, RZ ;  /* 0x0001000037377824 */ /* 0x000fe200078e00ff */
[----:B------:R-:W-:Y:S01]  /*5090*/  LOP3.LUT R12, R12, 0xffff0000, RZ, 0xc0, !PT ;  /* 0xffff00000c0c7812 */ /* 0x000fe200078ec0ff */
[C---:B------:R-:W-:Y:S01]  /*50a0*/  FFMA.FTZ R63, R62.reuse, R63, -R65 ;  /* 0x0000003f3e3f7223 */ /* 0x040fe20000010841 */
[----:B------:R-:W-:Y:S01]  /*50b0*/  FFMA.FTZ R62, R62, R64, R61 ;  /* 0x000000403e3e7223 */ /* 0x000fe2000001003d */
[C---:B------:R-:W-:Y:S01]  /*50c0*/  FFMA.FTZ R60, R54.reuse, R60, -R67 ;  /* 0x0000003c363c7223 */ /* 0x040fe20000010843 */
[----:B------:R-:W-:Y:S01]  /*50d0*/  FFMA.FTZ R57, R54, R57, R11 ;  /* 0x0000003936397223 */ /* 0x000fe2000001000b */
[C---:B------:R-:W-:Y:S01]  /*50e0*/  FMUL.FTZ R54, R14.reuse, R196 ;  /* 0x000000c40e367220 */ /* 0x040fe20000410000 */
[----:B------:R-:W-:Y:S01]  /*50f0*/  FMUL.FTZ R61, R14, R159 ;  /* 0x0000009f0e3d7220 */ /* 0x000fe20000410000 */
[C---:B------:R-:W-:Y:S01]  /*5100*/  FMUL.FTZ R14, R12.reuse, R56 ;  /* 0x000000380c0e7220 */ /* 0x040fe20000410000 */
[-C--:B------:R-:W-:Y:S01]  /*5110*/  FMUL.FTZ R11, R12, R55.reuse ;  /* 0x000000370c0b7220 */ /* 0x080fe20000410000 */
[----:B------:R-:W-:Y:S01]  /*5120*/  IMAD.U32 R15, R15, 0x10000, RZ ;  /* 0x000100000f0f7824 */ /* 0x000fe200078e00ff */
[----:B------:R-:W-:Y:S01]  /*5130*/  F2FP.BF16.F32.PACK_AB R60, R57, R60 ;  /* 0x0000003c393c723e */ /* 0x000fe200000010ff */
[C---:B------:R-:W-:Y:S01]  /*5140*/  FFMA.FTZ R14, R13.reuse, R55, -R14 ;  /* 0x000000370d0e7223 */ /* 0x040fe2000001080e */
[----:B------:R-:W-:Y:S01]  /*5150*/  FFMA.FTZ R11, R13, R56, R11 ;  /* 0x000000380d0b7223 */ /* 0x000fe2000001000b */
[C---:B------:R-:W-:Y:S01]  /*5160*/  FFMA.FTZ R54, R15.reuse, R159, -R54 ;  /* 0x0000009f0f367223 */ /* 0x040fe20000010836 */
[----:B------:R-:W-:Y:S01]  /*5170*/  FFMA.FTZ R61, R15, R196, R61 ;  /* 0x000000c40f3d7223 */ /* 0x000fe2000001003d */
[----:B------:R-:W-:-:S02]  /*5180*/  F2FP.BF16.F32.PACK_AB R13, R62, R63 ;  /* 0x0000003f3e0d723e */ /* 0x000fc400000010ff */
[----:B------:R-:W-:Y:S01]  /*5190*/  F2FP.BF16.F32.PACK_AB R12, R11, R14 ;  /* 0x0000000e0b0c723e */ /* 0x000fe200000010ff */
[----:B------:R-:W-:Y:S01]  /*51a0*/  IMAD.MOV.U32 R14, RZ, RZ, R60 ;  /* 0x000000ffff0e7224 */ /* 0x000fe200078e003c */
[----:B------:R-:W-:-:S07]  /*51b0*/  F2FP.BF16.F32.PACK_AB R15, R61, R54 ;  /* 0x000000363d0f723e */ /* 0x000fce00000010ff */
.L_x_497:
[----:B------:R-:W-:Y:S05]  /*51c0*/  BSYNC B2 ;  /* 0x0000000000027941 */ /* 0x000fea0003800000 */
.L_x_496:
[----:B----4-:R0:W-:Y:S02]  /*51d0*/  ST.E.128 desc[UR60][R58.64], R12 ;  /* 0x0000000c3a007985 */ /* 0x0101e4000c101d3c */
.L_x_495:
[----:B------:R-:W-:Y:S05]  /*51e0*/  BSYNC B1 ;  /* 0x0000000000017941 */ /* 0x000fea0003800000 */
.L_x_494:
[----:B------:R-:W-:Y:S01]  /*51f0*/  ISETP.NE.AND P4, PT, R27, RZ, PT ;  /* 0x000000ff1b00720c */ /* 0x000fe20003f85270 */
[----:B------:R-:W-:-:S12]  /*5200*/  BSSY B1, `(.L_x_498) ;  /* 0x0000038000017945 */ /* 0x000fd80003800000 */
[----:B------:R-:W-:Y:S05]  /*5210*/  @!P4 BRA `(.L_x_499) ;  /* 0x0000000000d8c947 */ /* 0x000fea0003800000 */
[----:B0---4-:R0:W4:Y:S01]  /*5220*/  LDS.128 R12, [R32+0x2000] ;  /* 0x00200000200c7984 */ /* 0x0111220000000c00 */
[----:B------:R-:W-:Y:S01]  /*5230*/  ISETP.GE.AND P4, PT, R169, R128, PT ;  /* 0x00000080a900720c */ /* 0x000fe20003f86270 */
[----:B---3--:R-:W-:Y:S01]  /*5240*/  IMAD.SHL.U32 R11, R162, 0x8, RZ ;  /* 0x00000008a20b7824 */ /* 0x008fe200078e00ff */
[----:B------:R-:W-:Y:S01]  /*5250*/  BSSY B2, `(.L_x_500) ;  /* 0x0000031000027945 */ /* 0x000fe20003800000 */
[----:B------:R-:W-:Y:S02]  /*5260*/  IMAD.MOV.U32 R54, RZ, RZ, R119 ;  /* 0x000000ffff367224 */ /* 0x000fe400078e0077 */
[----:B-1----:R-:W-:Y:S02]  /*5270*/  IMAD.MOV.U32 R55, RZ, RZ, R118 ;  /* 0x000000ffff377224 */ /* 0x002fe400078e0076 */
[----:B------:R-:W-:-:S06]  /*5280*/  IMAD.WIDE R54, R11, 0x2, R54 ;  /* 0x000000020b367825 */ /* 0x000fcc00078e0236 */
[----:B0-----:R-:W-:Y:S05]  /*5290*/  @P4 BRA `(.L_x_501) ;  /* 0x0000000000b04947 */ /* 0x001fea0003800000 */
[--C-:B------:R-:W-:Y:S01]  /*52a0*/  SHF.R.U64 R58, R50, 0x10, R51.reuse ;  /* 0x00000010323a7819 */ /* 0x100fe20000001233 */
[----:B----4-:R-:W-:Y:S01]  /*52b0*/  IMAD.U32 R50, R14, 0x10000, RZ ;  /* 0x000100000e327824 */ /* 0x010fe200078e00ff */
[----:B------:R-:W-:Y:S02]  /*52c0*/  SHF.R.U32.HI R56, RZ, 0x10, R51 ;  /* 0x00000010ff387819 */ /* 0x000fe40000011633 */
[----:B------:R-:W-:Y:S02]  /*52d0*/  SHF.R.U64 R57, R52, 0x10, R53 ;  /* 0x0000001034397819 */ /* 0x000fe40000001235 */
[----:B------:R-:W-:Y:S02]  /*52e0*/  LOP3.LUT R51, R14, 0xffff0000, RZ, 0xc0, !PT ;  /* 0xffff00000e337812 */ /* 0x000fe400078ec0ff */
[C---:B------:R-:W-:Y:S02]  /*52f0*/  LOP3.LUT R11, R15.reuse, 0xffff0000, RZ, 0xc0, !PT ;  /* 0xffff00000f0b7812 */ /* 0x040fe400078ec0ff */
[----:B------:R-:W-:-:S02]  /*5300*/  SHF.L.U32 R14, R15, 0x10, RZ ;  /* 0x000000100f0e7819 */ /* 0x000fc400000006ff */
[C---:B------:R-:W-:Y:S02]  /*5310*/  PRMT R15, R157.reuse, 0x5410, R58 ;  /* 0x000054109d0f7816 */ /* 0x040fe4000000003a */
[----:B------:R-:W-:Y:S02]  /*5320*/  SHF.R.U32.HI R53, RZ, 0x10, R53 ;  /* 0x00000010ff357819 */ /* 0x000fe40000011635 */
[----:B------:R-:W-:Y:S02]  /*5330*/  PRMT R157, R157, 0x5432, R56 ;  /* 0x000054329d9d7816 */ /* 0x000fe40000000038 */
[C---:B------:R-:W-:Y:S01]  /*5340*/  PRMT R56, R158.reuse, 0x5410, R57 ;  /* 0x000054109e387816 */ /* 0x040fe20000000039 */
[----:B------:R-:W-:Y:S01]  /*5350*/  IMAD.U32 R57, R13, 0x10000, RZ ;  /* 0x000100000d397824 */ /* 0x000fe200078e00ff */
[----:B------:R-:W-:Y:S01]  /*5360*/  PRMT R158, R158, 0x5432, R53 ;  /* 0x000054329e9e7816 */ /* 0x000fe20000000035 */
[----:B------:R-:W-:Y:S01]  /*5370*/  IMAD.U32 R59, R157, 0x10000, RZ ;  /* 0x000100009d3b7824 */ /* 0x000fe200078e00ff */
[----:B------:R-:W-:Y:S01]  /*5380*/  LOP3.LUT R53, R13, 0xffff0000, RZ, 0xc0, !PT ;  /* 0xffff00000d357812 */ /* 0x000fe200078ec0ff */
[----:B------:R-:W-:Y:S01]  /*5390*/  IMAD.U32 R13, R12, 0x10000, RZ ;  /* 0x000100000c0d7824 */ /* 0x000fe200078e00ff */
[----:B------:R-:W-:Y:S01]  /*53a0*/  LOP3.LUT R60, R56, 0xffff0000, RZ, 0xc0, !PT ;  /* 0xffff0000383c7812 */ /* 0x000fe200078ec0ff */
[----:B------:R-:W-:Y:S01]  /*53b0*/  IMAD.U32 R52, R158, 0x10000, RZ ;  /* 0x000100009e347824 */ /* 0x000fe200078e00ff */
[----:B------:R-:W-:-:S02]  /*53c0*/  LOP3.LUT R58, R15, 0xffff0000, RZ, 0xc0, !PT ;  /* 0xffff00000f3a7812 */ /* 0x000fc400078ec0ff */
[----:B------:R-:W-:Y:S01]  /*53d0*/  LOP3.LUT R158, R158, 0xffff0000, RZ, 0xc0, !PT ;  /* 0xffff00009e9e7812 */ /* 0x000fe200078ec0ff */
[----:B------:R-:W-:Y:S01]  /*53e0*/  FMUL.FTZ R62, R53, R60 ;  /* 0x0000003c353e7220 */ /* 0x000fe20000410000 */
[----:B------:R-:W-:Y:S01]  /*53f0*/  FMUL.FTZ R63, R51, R52 ;  /* 0x00000034333f7220 */ /* 0x000fe20000410000 */
[-C--:B------:R-:W-:Y:S01]  /*5400*/  FMUL.FTZ R61, R53, R58.reuse ;  /* 0x0000003a353d7220 */ /* 0x080fe20000410000 */
[----:B------:R-:W-:Y:S01]  /*5410*/  LOP3.LUT R53, R12, 0xffff0000, RZ, 0xc0, !PT ;  /* 0xffff00000c357812 */ /* 0x000fe200078ec0ff */
[----:B------:R-:W-:Y:S01]  /*5420*/  FFMA.FTZ R12, R57, R58, -R62 ;  /* 0x0000003a390c7223 */ /* 0x000fe2000001083e */
[----:B------:R-:W-:Y:S01]  /*5430*/  LOP3.LUT R157, R157, 0xffff0000, RZ, 0xc0, !PT ;  /* 0xffff00009d9d7812 */ /* 0x000fe200078ec0ff */
[----:B------:R-:W-:Y:S01]  /*5440*/  FFMA.FTZ R57, R57, R60, R61 ;  /* 0x0000003c39397223 */ /* 0x000fe2000001003d */
[-C--:B------:R-:W-:Y:S01]  /*5450*/  FMUL.FTZ R61, R51, R59.reuse ;  /* 0x0000003b333d7220 */ /* 0x080fe20000410000 */
[----:B------:R-:W-:Y:S02]  /*5460*/  IMAD.U32 R58, R56, 0x10000, RZ ;  /* 0x00010000383a7824 */ /* 0x000fe400078e00ff */
[----:B------:R-:W-:Y:S01]  /*5470*/  FFMA.FTZ R51, R50, R59, -R63 ;  /* 0x0000003b32337223 */ /* 0x000fe2000001083f */
[----:B------:R-:W-:-:S02]  /*5480*/  IMAD.U32 R56, R15, 0x10000, RZ ;  /* 0x000100000f387824 */ /* 0x000fc400078e00ff */
        /* <DEDUP_REMOVED lines=9> */
[----:B------:R-:W-:Y:S02]  /*5520*/  F2FP.BF16.F32.PACK_AB R13, R57, R12 ;  /* 0x0000000c390d723e */ /* 0x000fe400000010ff */
[----:B------:R-:W-:-:S02]  /*5530*/  F2FP.BF16.F32.PACK_AB R15, R14, R15 ;  /* 0x0000000f0e0f723e */ /* 0x000fc400000010ff */
[----:B------:R-:W-:Y:S02]  /*5540*/  F2FP.BF16.F32.PACK_AB R14, R52, R51 ;  /* 0x00000033340e723e */ /* 0x000fe400000010ff */
[----:B------:R-:W-:-:S07]  /*5550*/  F2FP.BF16.F32.PACK_AB R12, R53, R50 ;  /* 0x00000032350c723e */ /* 0x000fce00000010ff */
.L_x_501:
[----:B------:R-:W-:Y:S05]  /*5560*/  BSYNC B2 ;  /* 0x0000000000027941 */ /* 0x000fea0003800000 */
.L_x_500:
[----:B----4-:R0:W-:Y:S02]  /*5570*/  ST.E.128 desc[UR60][R54.64], R12 ;  /* 0x0000000c36007985 */ /* 0x0101e4000c101d3c */
.L_x_499:
[----:B------:R-:W-:Y:S05]  /*5580*/  BSYNC B1 ;  /* 0x0000000000017941 */ /* 0x000fea0003800000 */
.L_x_498:
        /* <DEDUP_REMOVED lines=11> */
[----:B------:R-:W-:Y:S02]  /*5640*/  SHF.R.U64 R53, R48, 0x10, R49 ;  /* 0x0000001030357819 */ /* 0x000fe40000001231 */
[--C-:B------:R-:W-:Y:S01]  /*5650*/  SHF.R.U64 R57, R46, 0x10, R47.reuse ;  /* 0x000000102e397819 */ /* 0x100fe2000000122f */
[----:B----4-:R-:W-:Y:S01]  /*5660*/  IMAD.U32 R46, R14, 0x10000, RZ ;  /* 0x000100000e2e7824 */ /* 0x010fe200078e00ff */
[----:B------:R-:W-:Y:S02]  /*5670*/  SHF.R.U32.HI R55, RZ, 0x10, R47 ;  /* 0x00000010ff377819 */ /* 0x000fe4000001162f */
[----:B------:R-:W-:Y:S02]  /*5680*/  SHF.R.U32.HI R47, RZ, 0x10, R49 ;  /* 0x00000010ff2f7819 */ /* 0x000fe40000011631 */
[----:B------:R-:W-:Y:S02]  /*5690*/  PRMT R54, R156, 0x5410, R53 ;  /* 0x000054109c367816 */ /* 0x000fe40000000035 */
[----:B------:R-:W-:-:S02]  /*56a0*/  PRMT R49, R150, 0x5410, R57 ;  /* 0x0000541096317816 */ /* 0x000fc40000000039 */
[----:B------:R-:W-:Y:S02]  /*56b0*/  PRMT R156, R156, 0x5432, R47 ;  /* 0x000054329c9c7816 */ /* 0x000fe4000000002f */
[----:B------:R-:W-:Y:S02]  /*56c0*/  LOP3.LUT R47, R13, 0xffff0000, RZ, 0xc0, !PT ;  /* 0xffff00000d2f7812 */ /* 0x000fe400078ec0ff */
[C---:B------:R-:W-:Y:S01]  /*56d0*/  LOP3.LUT R56, R54.reuse, 0xffff0000, RZ, 0xc0, !PT ;  /* 0xffff000036387812 */ /* 0x040fe200078ec0ff */
[----:B------:R-:W-:Y:S01]  /*56e0*/  IMAD.U32 R54, R54, 0x10000, RZ ;  /* 0x0001000036367824 */ /* 0x000fe200078e00ff */
[C---:B------:R-:W-:Y:S01]  /*56f0*/  LOP3.LUT R52, R49.reuse, 0xffff0000, RZ, 0xc0, !PT ;  /* 0xffff000031347812 */ /* 0x040fe200078ec0ff */
[----:B------:R-:W-:Y:S01]  /*5700*/  IMAD.U32 R49, R49, 0x10000, RZ ;  /* 0x0001000031317824 */ /* 0x000fe200078e00ff */
[----:B------:R-:W-:Y:S01]  /*5710*/  PRMT R150, R150, 0x5432, R55 ;  /* 0x0000543296967816 */ /* 0x000fe20000000037 */
[C---:B------:R-:W-:Y:S01]  /*5720*/  FMUL.FTZ R58, R47.reuse, R56 ;  /* 0x000000382f3a7220 */ /* 0x040fe20000410000 */
[----:B------:R-:W-:Y:S01]  /*5730*/  LOP3.LUT R48, R14, 0xffff0000, RZ, 0xc0, !PT ;  /* 0xffff00000e307812 */ /* 0x000fe200078ec0ff */
[-C--:B------:R-:W-:Y:S01]  /*5740*/  FMUL.FTZ R47, R47, R52.reuse ;  /* 0x000000342f2f7220 */ /* 0x080fe20000410000 */
[C---:B------:R-:W-:Y:S01]  /*5750*/  LOP3.LUT R11, R15.reuse, 0xffff0000, RZ, 0xc0, !PT ;  /* 0xffff00000f0b7812 */ /* 0x040fe200078ec0ff */
[C---:B------:R-:W-:Y:S01]  /*5760*/  IMAD.U32 R53, R150.reuse, 0x10000, RZ ;  /* 0x0001000096357824 */ /* 0x040fe200078e00ff */
[----:B------:R-:W-:Y:S01]  /*5770*/  SHF.L.U32 R14, R15, 0x10, RZ ;  /* 0x000000100f0e7819 */ /* 0x000fe200000006ff */
[----:B------:R-:W-:Y:S01]  /*5780*/  IMAD.U32 R15, R13, 0x10000, RZ ;  /* 0x000100000d0f7824 */ /* 0x000fe200078e00ff */
[----:B------:R-:W-:Y:S01]  /*5790*/  LOP3.LUT R150, R150, 0xffff0000, RZ, 0xc0, !PT ;  /* 0xffff000096967812 */ /* 0x000fe200078ec0ff */
[C---:B------:R-:W-:Y:S01]  /*57a0*/  IMAD.U32 R55, R156.reuse, 0x10000, RZ ;  /* 0x000100009c377824 */ /* 0x040fe200078e00ff */
[----:B------:R-:W-:Y:S01]  /*57b0*/  LOP3.LUT R156, R156, 0xffff0000, RZ, 0xc0, !PT ;  /* 0xffff00009c9c7812 */ /* 0x000fe200078ec0ff */
[C---:B------:R-:W-:Y:S01]  /*57c0*/  FFMA.FTZ R58, R15.reuse, R52, -R58 ;  /* 0x000000340f3a7223 */ /* 0x040fe2000001083a */
[----:B------:R-:W-:Y:S01]  /*57d0*/  FFMA.FTZ R47, R15, R56, R47 ;  /* 0x000000380f2f7223 */ /* 0x000fe2000001002f */
[----:B------:R-:W-:Y:S01]  /*57e0*/  FMUL.FTZ R15, R48, R53 ;  /* 0x00000035300f7220 */ /* 0x000fe20000410000 */
[----:B------:R-:W-:-:S02]  /*57f0*/  IMAD.U32 R13, R12, 0x10000, RZ ;  /* 0x000100000c0d7824 */ /* 0x000fc400078e00ff */
[-C--:B------:R-:W-:Y:S01]  /*5800*/  FMUL.FTZ R57, R48, R55.reuse ;  /* 0x0000003730397220 */ /* 0x080fe20000410000 */
[----:B------:R-:W-:Y:S01]  /*5810*/  LOP3.LUT R12, R12, 0xffff0000, RZ, 0xc0, !PT ;  /* 0xffff00000c0c7812 */ /* 0x000fe200078ec0ff */
[C---:B------:R-:W-:Y:S01]  /*5820*/  FFMA.FTZ R48, R46.reuse, R55, R15 ;  /* 0x000000372e307223 */ /* 0x040fe2000001000f */
[C---:B------:R-:W-:Y:S01]  /*5830*/  FMUL.FTZ R15, R11.reuse, R156 ;  /* 0x0000009c0b0f7220 */ /* 0x040fe20000410000 */
[----:B------:R-:W-:Y:S01]  /*5840*/  FFMA.FTZ R57, R46, R53, -R57 ;  /* 0x000000352e397223 */ /* 0x000fe20000010839 */
[----:B------:R-:W-:Y:S01]  /*5850*/  FMUL.FTZ R53, R11, R150 ;  /* 0x000000960b357220 */ /* 0x000fe20000410000 */
[C---:B------:R-:W-:Y:S01]  /*5860*/  FMUL.FTZ R46, R12.reuse, R54 ;  /* 0x000000360c2e7220 */ /* 0x040fe20000410000 */
[-C--:B------:R-:W-:Y:S01]  /*5870*/  FMUL.FTZ R11, R12, R49.reuse ;  /* 0x000000310c0b7220 */ /* 0x080fe20000410000 */
[C---:B------:R-:W-:Y:S01]  /*5880*/  FFMA.FTZ R15, R14.reuse, R150, -R15 ;  /* 0x000000960e0f7223 */ /* 0x040fe2000001080f */
[----:B------:R-:W-:Y:S01]  /*5890*/  FFMA.FTZ R14, R14, R156, R53 ;  /* 0x0000009c0e0e7223 */ /* 0x000fe20000010035 */
[C---:B------:R-:W-:Y:S01]  /*58a0*/  FFMA.FTZ R46, R13.reuse, R49, -R46 ;  /* 0x000000310d2e7223 */ /* 0x040fe2000001082e */
[----:B------:R-:W-:Y:S01]  /*58b0*/  FFMA.FTZ R11, R13, R54, R11 ;  /* 0x000000360d0b7223 */ /* 0x000fe2000001000b */
[----:B------:R-:W-:-:S02]  /*58c0*/  F2FP.BF16.F32.PACK_AB R13, R47, R58 ;  /* 0x0000003a2f0d723e */ /* 0x000fc400000010ff */
[----:B------:R-:W-:Y:S02]  /*58d0*/  F2FP.BF16.F32.PACK_AB R15, R14, R15 ;  /* 0x0000000f0e0f723e */ /* 0x000fe400000010ff */
[----:B------:R-:W-:Y:S02]  /*58e0*/  F2FP.BF16.F32.PACK_AB R14, R48, R57 ;  /* 0x00000039300e723e */ /* 0x000fe400000010ff */
[----:B------:R-:W-:-:S07]  /*58f0*/  F2FP.BF16.F32.PACK_AB R12, R11, R46 ;  /* 0x0000002e0b0c723e */ /* 0x000fce00000010ff */
.L_x_505:
[----:B------:R-:W-:Y:S05]  /*5900*/  BSYNC B2 ;  /* 0x0000000000027941 */ /* 0x000fea0003800000 */
.L_x_504:
[----:B----4-:R0:W-:Y:S02]  /*5910*/  ST.E.128 desc[UR60][R50.64], R12 ;  /* 0x0000000c32007985 */ /* 0x0101e4000c101d3c */
.L_x_503:
[----:B------:R-:W-:Y:S05]  /*5920*/  BSYNC B1 ;  /* 0x0000000000017941 */ /* 0x000fea0003800000 */
.L_x_502:
        /* <DEDUP_REMOVED lines=9> */
[----:B------:R-:W-:Y:S01]  /*59c0*/  SHF.R.U64 R54, R42, 0x10, R43 ;  /* 0x000000102a367819 */ /* 0x000fe2000000122b */
[----:B----4-:R-:W-:Y:S01]  /*59d0*/  IMAD.U32 R42, R14, 0x10000, RZ ;  /* 0x000100000e2a7824 */ /* 0x010fe200078e00ff */
[--C-:B------:R-:W-:Y:S01]  /*59e0*/  SHF.R.U64 R50, R44, 0x10, R45.reuse ;  /* 0x000000102c327819 */ /* 0x100fe2000000122d */
[----:B---3--:R-:W-:Y:S01]  /*59f0*/  IMAD.U32 R11, R12, 0x10000, RZ ;  /* 0x000100000c0b7824 */ /* 0x008fe200078e00ff */
[----:B------:R-:W-:Y:S02]  /*5a00*/  SHF.R.U32.HI R48, RZ, 0x10, R45 ;  /* 0x00000010ff307819 */ /* 0x000fe4000001162d */
[----:B------:R-:W-:Y:S02]  /*5a10*/  SHF.R.U32.HI R52, RZ, 0x10, R43 ;  /* 0x00000010ff347819 */ /* 0x000fe4000001162b */
[----:B------:R-:W-:Y:S02]  /*5a20*/  PRMT R45, R139, 0x5410, R54 ;  /* 0x000054108b2d7816 */ /* 0x000fe40000000036 */
[----:B------:R-:W-:-:S02]  /*5a30*/  PRMT R50, R149, 0x5410, R50 ;  /* 0x0000541095327816 */ /* 0x000fc40000000032 */
[----:B------:R-:W-:Y:S02]  /*5a40*/  PRMT R149, R149, 0x5432, R48 ;  /* 0x0000543295957816 */ /* 0x000fe40000000030 */
[----:B------:R-:W-:Y:S01]  /*5a50*/  LOP3.LUT R43, R14, 0xffff0000, RZ, 0xc0, !PT ;  /* 0xffff00000e2b7812 */ /* 0x000fe200078ec0ff */
[----:B------:R-:W-:Y:S01]  /*5a60*/  IMAD.U32 R14, R13, 0x10000, RZ ;  /* 0x000100000d0e7824 */ /* 0x000fe200078e00ff */
[----:B------:R-:W-:Y:S02]  /*5a70*/  PRMT R139, R139, 0x5432, R52 ;  /* 0x000054328b8b7816 */ /* 0x000fe40000000034 */
[----:B------:R-:W-:Y:S02]  /*5a80*/  LOP3.LUT R13, R13, 0xffff0000, RZ, 0xc0, !PT ;  /* 0xffff00000d0d7812 */ /* 0x000fe400078ec0ff */
[C---:B------:R-:W-:Y:S01]  /*5a90*/  LOP3.LUT R51, R50.reuse, 0xffff0000, RZ, 0xc0, !PT ;  /* 0xffff000032337812 */ /* 0x040fe200078ec0ff */
[----:B------:R-:W-:Y:S01]  /*5aa0*/  IMAD.U32 R49, R139, 0x10000, RZ ;  /* 0x000100008b317824 */ /* 0x000fe200078e00ff */
[----:B------:R-:W-:Y:S01]  /*5ab0*/  LOP3.LUT R48, R45, 0xffff0000, RZ, 0xc0, !PT ;  /* 0xffff00002d307812 */ /* 0x000fe200078ec0ff */
[----:B------:R-:W-:Y:S01]  /*5ac0*/  IMAD.U32 R50, R50, 0x10000, RZ ;  /* 0x0001000032327824 */ /* 0x000fe200078e00ff */
[----:B------:R-:W-:Y:S01]  /*5ad0*/  SHF.L.U32 R52, R149, 0x10, RZ ;  /* 0x0000001095347819 */ /* 0x000fe200000006ff */
[----:B------:R-:W-:Y:S01]  /*5ae0*/  FMUL.FTZ R53, R13, R51 ;  /* 0x000000330d357220 */ /* 0x000fe20000410000 */
[----:B------:R-:W-:Y:S01]  /*5af0*/  LOP3.LUT R44, R15, 0xffff0000, RZ, 0xc0, !PT ;  /* 0xffff00000f2c7812 */ /* 0x000fe200078ec0ff */
[----:B------:R-:W-:Y:S01]  /*5b00*/  FMUL.FTZ R54, R13, R48 ;  /* 0x000000300d367220 */ /* 0x000fe20000410000 */
[----:B------:R-:W-:Y:S01]  /*5b10*/  LOP3.LUT R12, R12, 0xffff0000, RZ, 0xc0, !PT ;  /* 0xffff00000c0c7812 */ /* 0x000fe200078ec0ff */
[----:B------:R-:W-:Y:S01]  /*5b20*/  FMUL.FTZ R13, R43, R52 ;  /* 0x000000342b0d7220 */ /* 0x000fe20000410000 */
[----:B------:R-:W-:Y:S01]  /*5b30*/  LOP3.LUT R149, R149, 0xffff0000, RZ, 0xc0, !PT ;  /* 0xffff000095957812 */ /* 0x000fe200078ec0ff */
[----:B------:R-:W-:Y:S01]  /*5b40*/  FMUL.FTZ R43, R43, R49 ;  /* 0x000000312b2b7220 */ /* 0x000fe20000410000 */
[----:B------:R-:W-:Y:S01]  /*5b50*/  LOP3.LUT R139, R139, 0xffff0000, RZ, 0xc0, !PT ;  /* 0xffff00008b8b7812 */ /* 0x000fe200078ec0ff */
[----:B------:R-:W-:-:S02]  /*5b60*/  IMAD.U32 R45, R45, 0x10000, RZ ;  /* 0x000100002d2d7824 */ /* 0x000fc400078e00ff */
[C---:B------:R-:W-:Y:S01]  /*5b70*/  FFMA.FTZ R53, R14.reuse, R48, -R53 ;  /* 0x000000300e357223 */ /* 0x040fe20000010835 */
[----:B------:R-:W-:Y:S01]  /*5b80*/  FFMA.FTZ R54, R14, R51, R54 ;  /* 0x000000330e367223 */ /* 0x000fe20000010036 */
[C---:B------:R-:W-:Y:S01]  /*5b90*/  FFMA.FTZ R49, R42.reuse, R49, -R13 ;  /* 0x000000312a317223 */ /* 0x040fe2000001080d */
[----:B------:R-:W-:Y:S02]  /*5ba0*/  IMAD.U32 R15, R15, 0x10000, RZ ;  /* 0x000100000f0f7824 */ /* 0x000fe400078e00ff */
[----:B------:R-:W-:Y:S01]  /*5bb0*/  FFMA.FTZ R42, R42, R52, R43 ;  /* 0x000000342a2a7223 */ /* 0x000fe2000001002b */
[----:B------:R-:W-:Y:S01]  /*5bc0*/  FMUL.FTZ R48, R44, R149 ;  /* 0x000000952c307220 */ /* 0x000fe20000410000 */
[CC--:B------:R-:W-:Y:S01]  /*5bd0*/  FMUL.FTZ R14, R12.reuse, R50.reuse ;  /* 0x000000320c0e7220 */ /* 0x0c0fe20000410000 */
[----:B------:R-:W-:Y:S01]  /*5be0*/  FMUL.FTZ R13, R12, R45 ;  /* 0x0000002d0c0d7220 */ /* 0x000fe20000410000 */
[-C--:B------:R-:W-:Y:S01]  /*5bf0*/  FMUL.FTZ R44, R44, R139.reuse ;  /* 0x0000008b2c2c7220 */ /* 0x080fe20000410000 */
[----:B------:R-:W-:Y:S01]  /*5c00*/  FFMA.FTZ R48, R15, R139, -R48 ;  /* 0x0000008b0f307223 */ /* 0x000fe20000010830 */
[C---:B------:R-:W-:Y:S01]  /*5c10*/  FFMA.FTZ R14, R11.reuse, R45, -R14 ;  /* 0x0000002d0b0e7223 */ /* 0x040fe2000001080e */
[----:B------:R-:W-:Y:S01]  /*5c20*/  FFMA.FTZ R13, R11, R50, R13 ;  /* 0x000000320b0d7223 */ /* 0x000fe2000001000d */
[----:B------:R-:W-:Y:S01]  /*5c30*/  FFMA.FTZ R15, R15, R149, R44 ;  /* 0x000000950f0f7223 */ /* 0x000fe2000001002c */
[----:B------:R-:W-:-:S02]  /*5c40*/  F2FP.BF16.F32.PACK_AB R53, R54, R53 ;  /* 0x000000353635723e */ /* 0x000fc400000010ff */
[----:B------:R-:W-:Y:S02]  /*5c50*/  F2FP.BF16.F32.PACK_AB R42, R42, R49 ;  /* 0x000000312a2a723e */ /* 0x000fe400000010ff */
[----:B------:R-:W-:Y:S01]  /*5c60*/  F2FP.BF16.F32.PACK_AB R12, R13, R14 ;  /* 0x0000000e0d0c723e */ /* 0x000fe200000010ff */
[----:B------:R-:W-:Y:S01]  /*5c70*/  IMAD.MOV.U32 R13, RZ, RZ, R53 ;  /* 0x000000ffff0d7224 */ /* 0x000fe200078e0035 */
[----:B------:R-:W-:Y:S01]  /*5c80*/  F2FP.BF16.F32.PACK_AB R15, R15, R48 ;  /* 0x000000300f0f723e */ /* 0x000fe200000010ff */
[----:B------:R-:W-:-:S07]  /*5c90*/  IMAD.MOV.U32 R14, RZ, RZ, R42 ;  /* 0x000000ffff0e7224 */ /* 0x000fce00078e002a */
.L_x_509:
[----:B------:R-:W-:Y:S05]  /*5ca0*/  BSYNC B2 ;  /* 0x0000000000027941 */ /* 0x000fea0003800000 */
.L_x_508:
[----:B----4-:R0:W-:Y:S02]  /*5cb0*/  ST.E.128 desc[UR60][R46.64], R12 ;  /* 0x0000000c2e007985 */ /* 0x0101e4000c101d3c */
.L_x_507:
[----:B------:R-:W-:Y:S05]  /*5cc0*/  BSYNC B1 ;  /* 0x0000000000017941 */ /* 0x000fea0003800000 */
.L_x_506:
        /* <DEDUP_REMOVED lines=17> */
[----:B------:R-:W-:Y:S01]  /*5de0*/  LOP3.LUT R38, R14, 0xffff0000, RZ, 0xc0, !PT ;  /* 0xffff00000e267812 */ /* 0x000fe200078ec0ff */
[----:B------:R-:W-:Y:S01]  /*5df0*/  IMAD.U32 R14, R13, 0x10000, RZ ;  /* 0x000100000d0e7824 */ /* 0x000fe200078e00ff */
[----:B------:R-:W-:Y:S02]  /*5e00*/  PRMT R123, R123, 0x5432, R48 ;  /* 0x000054327b7b7816 */ /* 0x000fe40000000030 */
[----:B------:R-:W-:Y:S02]  /*5e10*/  PRMT R135, R135, 0x5432, R44 ;  /* 0x0000543287877816 */ /* 0x000fe4000000002c */
[----:B------:R-:W-:Y:S02]  /*5e20*/  LOP3.LUT R13, R13, 0xffff0000, RZ, 0xc0, !PT ;  /* 0xffff00000d0d7812 */ /* 0x000fe400078ec0ff */
[----:B------:R-:W-:Y:S01]  /*5e30*/  LOP3.LUT R46, R45, 0xffff0000, RZ, 0xc0, !PT ;  /* 0xffff00002d2e7812 */ /* 0x000fe200078ec0ff */
[----:B------:R-:W-:Y:S01]  /*5e40*/  IMAD.U32 R47, R135, 0x10000, RZ ;  /* 0x00010000872f7824 */ /* 0x000fe200078e00ff */
[----:B------:R-:W-:Y:S01]  /*5e50*/  LOP3.LUT R41, R40, 0xffff0000, RZ, 0xc0, !PT ;  /* 0xffff000028297812 */ /* 0x000fe200078ec0ff */
[----:B------:R-:W-:Y:S01]  /*5e60*/  IMAD.U32 R45, R45, 0x10000, RZ ;  /* 0x000100002d2d7824 */ /* 0x000fe200078e00ff */
[----:B------:R-:W-:Y:S01]  /*5e70*/  SHF.L.U32 R44, R123, 0x10, RZ ;  /* 0x000000107b2c7819 */ /* 0x000fe200000006ff */
[C---:B------:R-:W-:Y:S01]  /*5e80*/  FMUL.FTZ R49, R13.reuse, R46 ;  /* 0x0000002e0d317220 */ /* 0x040fe20000410000 */
[C---:B------:R-:W-:Y:S01]  /*5e90*/  FMUL.FTZ R48, R38.reuse, R47 ;  /* 0x0000002f26307220 */ /* 0x040fe20000410000 */
[-C--:B------:R-:W-:Y:S01]  /*5ea0*/  FMUL.FTZ R13, R13, R41.reuse ;  /* 0x000000290d0d7220 */ /* 0x080fe20000410000 */
[----:B------:R-:W-:Y:S01]  /*5eb0*/  LOP3.LUT R39, R15, 0xffff0000, RZ, 0xc0, !PT ;  /* 0xffff00000f277812 */ /* 0x000fe200078ec0ff */
[----:B------:R-:W-:Y:S01]  /*5ec0*/  FMUL.FTZ R50, R38, R44 ;  /* 0x0000002c26327220 */ /* 0x000fe20000410000 */
[----:B------:R-:W-:Y:S01]  /*5ed0*/  LOP3.LUT R12, R12, 0xffff0000, RZ, 0xc0, !PT ;  /* 0xffff00000c0c7812 */ /* 0x000fe200078ec0ff */
[C---:B------:R-:W-:Y:S01]  /*5ee0*/  FFMA.FTZ R49, R14.reuse, R41, -R49 ;  /* 0x000000290e317223 */ /* 0x040fe20000010831 */
[----:B------:R-:W-:Y:S01]  /*5ef0*/  FFMA.FTZ R46, R14, R46, R13 ;  /* 0x0000002e0e2e7223 */ /* 0x000fe2000001000d */
[----:B------:R-:W-:Y:S01]  /*5f00*/  LOP3.LUT R38, R135, 0xffff0000, RZ, 0xc0, !PT ;  /* 0xffff000087267812 */ /* 0x000fe200078ec0ff */
[----:B------:R-:W-:Y:S01]  /*5f10*/  IMAD.U32 R40, R40, 0x10000, RZ ;  /* 0x0001000028287824 */ /* 0x000fe200078e00ff */
[----:B------:R-:W-:Y:S01]  /*5f20*/  LOP3.LUT R14, R123, 0xffff0000, RZ, 0xc0, !PT ;  /* 0xffff00007b0e7812 */ /* 0x000fe200078ec0ff */
[C---:B------:R-:W-:Y:S01]  /*5f30*/  FFMA.FTZ R48, R33.reuse, R44, -R48 ;  /* 0x0000002c21307223 */ /* 0x040fe20000010830 */
[----:B------:R-:W-:Y:S01]  /*5f40*/  FFMA.FTZ R33, R33, R47, R50 ;  /* 0x0000002f21217223 */ /* 0x000fe20000010032 */
[----:B------:R-:W-:Y:S01]  /*5f50*/  FMUL.FTZ R50, R39, R38 ;  /* 0x0000002627327220 */ /* 0x000fe20000410000 */
[----:B------:R-:W-:Y:S01]  /*5f60*/  FMUL.FTZ R44, R12, R45 ;  /* 0x0000002d0c2c7220 */ /* 0x000fe20000410000 */
[----:B------:R-:W-:-:S02]  /*5f70*/  IMAD.U32 R15, R15, 0x10000, RZ ;  /* 0x000100000f0f7824 */ /* 0x000fc400078e00ff */
[----:B------:R-:W-:Y:S01]  /*5f80*/  FMUL.FTZ R39, R39, R14 ;  /* 0x0000000e27277220 */ /* 0x000fe20000410000 */
[-C--:B------:R-:W-:Y:S01]  /*5f90*/  FMUL.FTZ R12, R12, R40.reuse ;  /* 0x000000280c0c7220 */ /* 0x080fe20000410000 */
[----:B------:R-:W-:Y:S01]  /*5fa0*/  FFMA.FTZ R44, R11, R40, -R44 ;  /* 0x000000280b2c7223 */ /* 0x000fe2000001082c */
[C---:B------:R-:W-:Y:S01]  /*5fb0*/  FFMA.FTZ R50, R15.reuse, R14, -R50 ;  /* 0x0000000e0f327223 */ /* 0x040fe20000010832 */
[----:B------:R-:W-:Y:S01]  /*5fc0*/  FFMA.FTZ R39, R15, R38, R39 ;  /* 0x000000260f277223 */ /* 0x000fe20000010027 */
[----:B------:R-:W-:Y:S01]  /*5fd0*/  FFMA.FTZ R11, R11, R45, R12 ;  /* 0x0000002d0b0b7223 */ /* 0x000fe2000001000c */
[----:B------:R-:W-:Y:S02]  /*5fe0*/  F2FP.BF16.F32.PACK_AB R13, R46, R49 ;  /* 0x000000312e0d723e */ /* 0x000fe400000010ff */
[----:B------:R-:W-:Y:S02]  /*5ff0*/  F2FP.BF16.F32.PACK_AB R14, R33, R48 ;  /* 0x00000030210e723e */ /* 0x000fe400000010ff */
[----:B------:R-:W-:-:S02]  /*6000*/  F2FP.BF16.F32.PACK_AB R15, R39, R50 ;  /* 0x00000032270f723e */ /* 0x000fc400000010ff */
[----:B------:R-:W-:-:S07]  /*6010*/  F2FP.BF16.F32.PACK_AB R12, R11, R44 ;  /* 0x0000002c0b0c723e */ /* 0x000fce00000010ff */
.L_x_513:
[----:B------:R-:W-:Y:S05]  /*6020*/  BSYNC B2 ;  /* 0x0000000000027941 */ /* 0x000fea0003800000 */
.L_x_512:
[----:B----4-:R0:W-:Y:S02]  /*6030*/  ST.E.128 desc[UR60][R42.64], R12 ;  /* 0x0000000c2a007985 */ /* 0x0101e4000c101d3c */
.L_x_511:
[----:B------:R-:W-:Y:S05]  /*6040*/  BSYNC B1 ;  /* 0x0000000000017941 */ /* 0x000fea0003800000 */
.L_x_510:
[----:B------:R-:W-:-:S13]  /*6050*/  ISETP.NE.AND P4, PT, R103, RZ, PT ;  /* 0x000000ff6700720c */ /* 0x000fda0003f85270 */
[----:B------:R-:W-:Y:S05]  /*6060*/  @!P4 BRA `(.L_x_493) ;  /* 0x0000004400a4c947 */ /* 0x000fea0003800000 */
[----:B0---4-:R0:W4:Y:S01]  /*6070*/  LDS.128 R12, [R32+0x8000] ;  /* 0x00800000200c7984 */ /* 0x0111220000000c00 */
[----:B------:R-:W-:Y:S01]  /*6080*/  ISETP.GE.AND P5, PT, R172, R128, PT ;  /* 0x00000080ac00720c */ /* 0x000fe20003fa6270 */
[----:B------:R-:W-:Y:S01]  /*6090*/  BSSY B1, `(.L_x_514) ;  /* 0x0000032000017945 */ /* 0x000fe20003800000 */
[----:B------:R-:W-:-:S04]  /*60a0*/  LEA R38, P4, R23, R119, 0x1 ;  /* 0x0000007717267211 */ /* 0x000fc800078808ff */
[----:B-1----:R-:W-:-:S07]  /*60b0*/  LEA.HI.X R39, R23, R118, R174, 0x1, P4 ;  /* 0x0000007617277211 */ /* 0x002fce00020f0cae */
[----:B0-----:R-:W-:Y:S05]  /*60c0*/  @P5 BRA `(.L_x_515) ;  /* 0x0000000000b85947 */ /* 0x001fea0003800000 */
[--C-:B------:R-:W-:Y:S01]  /*60d0*/  SHF.R.U64 R42, R34, 0x10, R35.reuse ;  /* 0x00000010222a7819 */ /* 0x100fe20000001223 */
[----:B----4-:R-:W-:Y:S01]  /*60e0*/  IMAD.U32 R32, R14, 0x10000, RZ ;  /* 0x000100000e207824 */ /* 0x010fe200078e00ff */
[----:B------:R-:W-:Y:S02]  /*60f0*/  SHF.R.U32.HI R40, RZ, 0x10, R35 ;  /* 0x00000010ff287819 */ /* 0x000fe40000011623 */
[--C-:B---3--:R-:W-:Y:S02]  /*6100*/  SHF.R.U64 R11, R36, 0x10, R37.reuse ;  /* 0x00000010240b7819 */ /* 0x108fe40000001225 */
[----:B------:R-:W-:Y:S02]  /*6110*/  SHF.R.U32.HI R37, RZ, 0x10, R37 ;  /* 0x00000010ff257819 */ /* 0x000fe40000011625 */
[C---:B------:R-:W-:Y:S02]  /*6120*/  PRMT R35, R83.reuse, 0x5410, R42 ;  /* 0x0000541053237816 */ /* 0x040fe4000000002a */
[----:B------:R-:W-:-:S02]  /*6130*/  PRMT R83, R83, 0x5432, R40 ;  /* 0x0000543253537816 */ /* 0x000fc40000000028 */
[----:B------:R-:W-:Y:S01]  /*6140*/  PRMT R40, R122, 0x5410, R11 ;  /* 0x000054107a287816 */ /* 0x000fe2000000000b */
[----:B------:R-:W-:Y:S01]  /*6150*/  IMAD.U32 R11, R12, 0x10000, RZ ;  /* 0x000100000c0b7824 */ /* 0x000fe200078e00ff */
[----:B------:R-:W-:Y:S01]  /*6160*/  PRMT R122, R122, 0x5432, R37 ;  /* 0x000054327a7a7816 */ /* 0x000fe20000000025 */
[----:B------:R-:W-:Y:S01]  /*6170*/  IMAD.U32 R37, R83, 0x10000, RZ ;  /* 0x0001000053257824 */ /* 0x000fe200078e00ff */
[----:B------:R-:W-:Y:S01]  /*6180*/  LOP3.LUT R33, R14, 0xffff0000, RZ, 0xc0, !PT ;  /* 0xffff00000e217812 */ /* 0x000fe200078ec0ff */
[C---:B------:R-:W-:Y:S01]  /*6190*/  IMAD.U32 R14, R13.reuse, 0x10000, RZ ;  /* 0x000100000d0e7824 */ /* 0x040fe200078e00ff */
[----:B------:R-:W-:Y:S01]  /*61a0*/  LOP3.LUT R13, R13, 0xffff0000, RZ, 0xc0, !PT ;  /* 0xffff00000d0d7812 */ /* 0x000fe200078ec0ff */
[----:B------:R-:W-:Y:S01]  /*61b0*/  IMAD.U32 R42, R122, 0x10000, RZ ;  /* 0x000100007a2a7824 */ /* 0x000fe200078e00ff */
[C---:B------:R-:W-:Y:S01]  /*61c0*/  LOP3.LUT R41, R40.reuse, 0xffff0000, RZ, 0xc0, !PT ;  /* 0xffff000028297812 */ /* 0x040fe200078ec0ff */
[----:B------:R-:W-:Y:S01]  /*61d0*/  IMAD.U32 R40, R40, 0x10000, RZ ;  /* 0x0001000028287824 */ /* 0x000fe200078e00ff */
[C---:B------:R-:W-:Y:S01]  /*61e0*/  LOP3.LUT R36, R35.reuse, 0xffff0000, RZ, 0xc0, !PT ;  /* 0xffff000023247812 */ /* 0x040fe200078ec0ff */
[----:B------:R-:W-:Y:S01]  /*61f0*/  IMAD.U32 R35, R35, 0x10000, RZ ;  /* 0x0001000023237824 */ /* 0x000fe200078e00ff */
[----:B------:R-:W-:Y:S01]  /*6200*/  LOP3.LUT R12, R12, 0xffff0000, RZ, 0xc0, !PT ;  /* 0xffff00000c0c7812 */ /* 0x000fe200078ec0ff */
[----:B------:R-:W-:Y:S01]  /*6210*/  FMUL.FTZ R43, R13, R41 ;  /* 0x000000290d2b7220 */ /* 0x000fe20000410000 */
[----:B------:R-:W-:Y:S01]  /*6220*/  LOP3.LUT R34, R15, 0xffff0000, RZ, 0xc0, !PT ;  /* 0xffff00000f227812 */ /* 0x000fe200078ec0ff */
[----:B------:R-:W-:Y:S01]  /*6230*/  FMUL.FTZ R44, R13, R36 ;  /* 0x000000240d2c7220 */ /* 0x000fe20000410000 */
[C---:B------:R-:W-:Y:S01]  /*6240*/  FMUL.FTZ R13, R33.reuse, R42 ;  /* 0x0000002a210d7220 */ /* 0x040fe20000410000 */
[----:B------:R-:W-:Y:S01]  /*6250*/  FMUL.FTZ R33, R33, R37 ;  /* 0x0000002521217220 */ /* 0x000fe20000410000 */
[----:B------:R-:W-:Y:S01]  /*6260*/  LOP3.LUT R122, R122, 0xffff0000, RZ, 0xc0, !PT ;  /* 0xffff00007a7a7812 */ /* 0x000fe200078ec0ff */
[C---:B------:R-:W-:Y:S01]  /*6270*/  FFMA.FTZ R43, R14.reuse, R36, -R43 ;  /* 0x000000240e2b7223 */ /* 0x040fe2000001082b */
[----:B------:R-:W-:Y:S01]  /*6280*/  LOP3.LUT R83, R83, 0xffff0000, RZ, 0xc0, !PT ;  /* 0xffff000053537812 */ /* 0x000fe200078ec0ff */
[----:B------:R-:W-:Y:S01]  /*6290*/  FFMA.FTZ R44, R14, R41, R44 ;  /* 0x000000290e2c7223 */ /* 0x000fe2000001002c */
[C---:B------:R-:W-:Y:S01]  /*62a0*/  FFMA.FTZ R37, R32.reuse, R37, -R13 ;  /* 0x0000002520257223 */ /* 0x040fe2000001080d */
[----:B------:R-:W-:Y:S01]  /*62b0*/  FFMA.FTZ R32, R32, R42, R33 ;  /* 0x0000002a20207223 */ /* 0x000fe20000010021 */
[C---:B------:R-:W-:Y:S01]  /*62c0*/  FMUL.FTZ R14, R12.reuse, R40 ;  /* 0x000000280c0e7220 */ /* 0x040fe20000410000 */
[----:B------:R-:W-:Y:S01]  /*62d0*/  FMUL.FTZ R13, R12, R35 ;  /* 0x000000230c0d7220 */ /* 0x000fe20000410000 */
[----:B------:R-:W-:-:S02]  /*62e0*/  IMAD.U32 R15, R15, 0x10000, RZ ;  /* 0x000100000f0f7824 */ /* 0x000fc400078e00ff */
[C---:B------:R-:W-:Y:S01]  /*62f0*/  FMUL.FTZ R36, R34.reuse, R122 ;  /* 0x0000007a22247220 */ /* 0x040fe20000410000 */
        /* <DEDUP_REMOVED lines=9> */
[----:B------:R-:W-:-:S02]  /*6390*/  F2FP.BF16.F32.PACK_AB R15, R33, R36 ;  /* 0x00000024210f723e */ /* 0x000fc400000010ff */
[----:B------:R-:W-:-:S07]  /*63a0*/  MOV R14, R32 ;  /* 0x00000020000e7202 */ /* 0x000fce0000000f00 */
.L_x_515:
[----:B------:R-:W-:Y:S05]  /*63b0*/  BSYNC B1 ;  /* 0x0000000000017941 */ /* 0x000fea0003800000 */
.L_x_514:
[----:B----4-:R0:W-:Y:S01]  /*63c0*/  ST.E.128 desc[UR60][R38.64], R12 ;  /* 0x0000000c26007985 */ /* 0x0101e2000c101d3c */
[----:B------:R-:W-:Y:S05]  /*63d0*/  BRA `(.L_x_493) ;  /* 0x0000004000c87947 */ /* 0x000fea0003800000 */
.L_x_459:
        /* <DEDUP_REMOVED lines=18> */
[----:B------:R-:W-:Y:S02]  /*6500*/  IADD3 R32, P5, R92, R12, RZ ;  /* 0x0000000c5c207210 */ /* 0x000fe40007fbe0ff */
[----:B------:R-:W-:Y:S02]  /*6510*/  CS2R R42, SRZ ;  /* 0x00000000002a7805 */ /* 0x000fe4000001ff00 */
[----:B------:R-:W-:Y:S01]  /*6520*/  CS2R R40, SRZ ;  /* 0x0000000000287805 */ /* 0x000fe2000001ff00 */
[----:B------:R-:W-:Y:S01]  /*6530*/  IMAD.X R34, R11, 0x1, R107, P0 ;  /* 0x000000010b227824 */ /* 0x000fe200000e066b */
[----:B------:R-:W-:Y:S02]  /*6540*/  LEA R56, P0, R33, UR4, 0x1 ;  /* 0x0000000421387c11 */ /* 0x000fe4000f8008ff */
[----:B------:R-:W-:-:S02]  /*6550*/  CS2R R54, SRZ ;  /* 0x0000000000367805 */ /* 0x000fc4000001ff00 */
[----:B------:R-:W-:Y:S02]  /*6560*/  CS2R R52, SRZ ;  /* 0x0000000000347805 */ /* 0x000fe4000001ff00 */
[----:B------:R-:W-:Y:S01]  /*6570*/  LEA.HI.X R57, R33, UR5, R34, 0x1, P0 ;  /* 0x0000000521397c11 */ /* 0x000fe200080f0c22 */
[----:B------:R-:W-:Y:S01]  /*6580*/  ULDC.64 UR4, c[0x0][0x400] ;  /* 0x0001000000047ab9 */ /* 0x000fe20000000a00 */
[----:B------:R-:W-:Y:S01]  /*6590*/  ISETP.GE.AND P0, PT, R16, R128, PT ;  /* 0x000000801000720c */ /* 0x000fe20003f06270 */
[----:B------:R-:W-:Y:S01]  /*65a0*/  IMAD.X R33, R82, 0x1, R106, P5 ;  /* 0x0000000152217824 */ /* 0x000fe200028e066a */
[----:B------:R-:W-:-:S04]  /*65b0*/  LEA R60, P5, R32, UR4, 0x1 ;  /* 0x00000004203c7c11 */ /* 0x000fc8000f8a08ff */
[----:B------:R-:W-:Y:S02]  /*65c0*/  LEA.HI.X R61, R32, UR5, R33, 0x1, P5 ;  /* 0x00000005203d7c11 */ /* 0x000fe4000a8f0c21 */
[----:B------:R-:W-:-:S05]  /*65d0*/  ISETP.GE.AND P5, PT, R0, R128, PT ;  /* 0x000000800000720c */ /* 0x000fca0003fa6270 */
[----:B------:R0:W5:Y:S04]  /*65e0*/  @!P0 LDG.E.128 R40, desc[UR60][R56.64] ;  /* 0x0000003c38288981 */ /* 0x000168000c1e1d00 */
[----:B------:R0:W5:Y:S01]  /*65f0*/  @!P0 LDG.E.128 R52, desc[UR60][R60.64] ;  /* 0x0000003c3c348981 */ /* 0x000162000c1e1d00 */
[----:B------:R-:W-:Y:S02]  /*6600*/  ISETP.GE.AND P0, PT, R3, R128, PT ;  /* 0x000000800300720c */ /* 0x000fe40003f06270 */
        /* <DEDUP_REMOVED lines=8> */
[----:B------:R0:W5:Y:S04]  /*6690*/  @!P5 LDG.E.128 R36, desc[UR60][R56.64+0x40] ;  /* 0x0000403c3824d981 */ /* 0x000168000c1e1d00 */
[----:B------:R0:W5:Y:S04]  /*66a0*/  @!P0 LDG.E.128 R32, desc[UR60][R56.64+0x80] ;  /* 0x0000803c38208981 */ /* 0x000168000c1e1d00 */
[----:B------:R0:W5:Y:S04]  /*66b0*/  @!P5 LDG.E.128 R48, desc[UR60][R60.64+0x40] ;  /* 0x0000403c3c30d981 */ /* 0x000168000c1e1d00 */
[----:B------:R0:W5:Y:S02]  /*66c0*/  @!P0 LDG.E.128 R44, desc[UR60][R60.64+0x80] ;  /* 0x0000803c3c2c8981 */ /* 0x000164000c1e1d00 */
.L_x_517:
[----:B------:R-:W-:Y:S05]  /*66d0*/  BSYNC B1 ;  /* 0x0000000000017941 */ /* 0x000fea0003800000 */
.L_x_516:
        /* <DEDUP_REMOVED lines=22> */
[----:B------:R-:W-:Y:S02]  /*6840*/  IADD3 R11, P0, P6, R92, R12, R113 ;  /* 0x0000000c5c0b7210 */ /* 0x000fe40007e1e071 */
[----:B------:R-:W-:-:S02]  /*6850*/  CS2R R78, SRZ ;  /* 0x00000000004e7805 */ /* 0x000fc4000001ff00 */
[----:B------:R-:W-:Y:S02]  /*6860*/  CS2R R76, SRZ ;  /* 0x00000000004c7805 */ /* 0x000fe4000001ff00 */
[----:B------:R-:W-:Y:S02]  /*6870*/  IADD3.X R82, R106, R82, R112, P0, P6 ;  /* 0x000000526a527210 */ /* 0x000fe400007ec470 */
[----:B------:R-:W-:-:S04]  /*6880*/  LEA R12, P0, R14, UR4, 0x1 ;  /* 0x000000040e0c7c11 */ /* 0x000fc8000f8008ff */
[----:B------:R-:W-:Y:S02]  /*6890*/  LEA.HI.X R13, R14, UR5, R13, 0x1, P0 ;  /* 0x000000050e0d7c11 */ /* 0x000fe400080f0c0d */
[----:B------:R-:W-:-:S04]  /*68a0*/  LEA R14, P0, R11, UR6, 0x1 ;  /* 0x000000060b0e7c11 */ /* 0x000fc8000f8008ff */
[----:B------:R-:W-:Y:S02]  /*68b0*/  LEA.HI.X R15, R11, UR7, R82, 0x1, P0 ;  /* 0x000000070b0f7c11 */ /* 0x000fe400080f0c52 */
[----:B------:R-:W-:Y:S02]  /*68c0*/  ISETP.GE.AND P0, PT, R16, R128, PT ;  /* 0x000000801000720c */ /* 0x000fe40003f06270 */
[----:B------:R-:W-:Y:S02]  /*68d0*/  CS2R R62, SRZ ;  /* 0x00000000003e7805 */ /* 0x000fe4000001ff00 */
[----:B------:R-:W-:Y:S02]  /*68e0*/  CS2R R60, SRZ ;  /* 0x00000000003c7805 */ /* 0x000fe4000001ff00 */
[----:B------:R-:W-:Y:S02]  /*68f0*/  CS2R R74, SRZ ;  /* 0x00000000004a7805 */ /* 0x000fe4000001ff00 */
[----:B------:R-:W-:-:S05]  /*6900*/  CS2R R72, SRZ ;  /* 0x0000000000487805 */ /* 0x000fca000001ff00 */
[----:B------:R0:W5:Y:S04]  /*6910*/  @!P0 LDG.E.128 R64, desc[UR60][R12.64] ;  /* 0x0000003c0c408981 */ /* 0x000168000c1e1d00 */
[----:B------:R0:W5:Y:S01]  /*6920*/  @!P0 LDG.E.128 R76, desc[UR60][R14.64] ;  /* 0x0000003c0e4c8981 */ /* 0x000162000c1e1d00 */
[----:B------:R-:W-:Y:S02]  /*6930*/  ISETP.GE.AND P0, PT, R0, R128, PT ;  /* 0x000000800000720c */ /* 0x000fe40003f06270 */
[----:B------:R-:W-:Y:S02]  /*6940*/  CS2R R58, SRZ ;  /* 0x00000000003a7805 */ /* 0x000fe4000001ff00 */
[----:B------:R-:W-:Y:S02]  /*6950*/  CS2R R56, SRZ ;  /* 0x0000000000387805 */ /* 0x000fe4000001ff00 */
[----:B------:R-:W-:-:S02]  /*6960*/  CS2R R70, SRZ ;  /* 0x0000000000467805 */ /* 0x000fc4000001ff00 */
[----:B------:R-:W-:-:S05]  /*6970*/  CS2R R68, SRZ ;  /* 0x0000000000447805 */ /* 0x000fca000001ff00 */
[----:B------:R0:W5:Y:S04]  /*6980*/  @!P0 LDG.E.128 R60, desc[UR60][R12.64+0x40] ;  /* 0x0000403c0c3c8981 */ /* 0x000168000c1e1d00 */
[----:B------:R0:W5:Y:S01]  /*6990*/  @!P0 LDG.E.128 R72, desc[UR60][R14.64+0x40] ;  /* 0x0000403c0e488981 */ /* 0x000162000c1e1d00 */
[----:B------:R-:W-:-:S13]  /*69a0*/  ISETP.GE.AND P0, PT, R3, R128, PT ;  /* 0x000000800300720c */ /* 0x000fda0003f06270 */
[----:B------:R0:W5:Y:S04]  /*69b0*/  @!P0 LDG.E.128 R56, desc[UR60][R12.64+0x80] ;  /* 0x0000803c0c388981 */ /* 0x000168000c1e1d00 */
[----:B------:R0:W5:Y:S02]  /*69c0*/  @!P0 LDG.E.128 R68, desc[UR60][R14.64+0x80] ;  /* 0x0000803c0e448981 */ /* 0x000164000c1e1d00 */
.L_x_519:
[----:B------:R-:W-:Y:S05]  /*69d0*/  BSYNC B1 ;  /* 0x0000000000017941 */ /* 0x000fea0003800000 */
.L_x_518:
[----:B------:R-:W2:Y:S01]  /*69e0*/  LDL R11, [R1+0x30] ;  /* 0x00003000010b7983 */ /* 0x000ea20000100800 */
[----:B0-----:R-:W-:Y:S01]  /*69f0*/  IMAD.MOV.U32 R12, RZ, RZ, R33 ;  /* 0x000000ffff0c7224 */ /* 0x001fe200078e0021 */
[----:B------:R-:W-:Y:S01]  /*6a00*/  MOV R14, R37 ;  /* 0x00000025000e7202 */ /* 0x000fe20000000f00 */
[----:B------:R-:W-:Y:S01]  /*6a10*/  IMAD.MOV.U32 R13, RZ, RZ, R36 ;  /* 0x000000ffff0d7224 */ /* 0x000fe200078e0024 */
[----:B------:R-:W-:Y:S02]  /*6a20*/  PRMT R210, R81, 0x5410, R80 ;  /* 0x0000541051d27816 */ /* 0x000fe40000000050 */
[----:B--2---:R-:W-:Y:S01]  /*6a30*/  R2UR UR4, R11 ;  /* 0x000000000b0472ca */ /* 0x004fe200000e0000 */
[----:B------:R-:W-:-:S05]  /*6a40*/  IMAD.MOV.U32 R11, RZ, RZ, R32 ;  /* 0x000000ffff0b7224 */ /* 0x000fca00078e0020 */
[----:B------:R-:W-:Y:S01]  /*6a50*/  PRMT R211, R11, 0x5410, R12 ;  /* 0x000054100bd37816 */ /* 0x000fe2000000000c */
[----:B------:R-:W-:Y:S02]  /*6a60*/  IMAD.MOV.U32 R11, RZ, RZ, R38 ;  /* 0x000000ffff0b7224 */ /* 0x000fe400078e0026 */
[----:B------:R-:W-:-:S03]  /*6a70*/  IMAD.MOV.U32 R12, RZ, RZ, R39 ;  /* 0x000000ffff0c7224 */ /* 0x000fc600078e0027 */
[----:B------:R0:W-:Y:S01]  /*6a80*/  STL.S16 [R1+0x44], R11 ;  /* 0x0000440b01007387 */ /* 0x0001e20000100600 */
[----:B------:R-:W-:-:S03]  /*6a90*/  UISETP.NE.AND UP0, UPT, UR4, 0x3, UPT ;  /* 0x000000030400788c */ /* 0x000fc6000bf05270 */
[----:B------:R1:W-:Y:S03]  /*6aa0*/  STL.S16 [R1+0x42], R12 ;  /* 0x0000420c01007387 */ /* 0x0003e60000100600 */
[----:B------:R-:W-:Y:S01]  /*6ab0*/  PLOP3.LUT P0, PT, PT, PT, UP0, 0x80, 0x0 ;  /* 0x000000000000781c */ /* 0x000fe20003f0f008 */
[----:B------:R2:W-:Y:S01]  /*6ac0*/  STL.S16 [R1+0x46], R13 ;  /* 0x0000460d01007387 */ /* 0x0005e20000100600 */
[----:B0-----:R-:W-:-:S03]  /*6ad0*/  IMAD.MOV.U32 R11, RZ, RZ, R42 ;  /* 0x000000ffff0b7224 */ /* 0x001fc600078e002a */
[----:B------:R0:W-:Y:S01]  /*6ae0*/  STL.S16 [R1+0x48], R14 ;  /* 0x0000480e01007387 */ /* 0x0001e20000100600 */
[----:B-1----:R-:W-:Y:S01]  /*6af0*/  IMAD.MOV.U32 R12, RZ, RZ, R43 ;  /* 0x000000ffff0c7224 */ /* 0x002fe200078e002b */
[----:B------:R-:W-:Y:S01]  /*6b00*/  PRMT R196, R196, 0x5410, R11 ;  /* 0x00005410c4c47816 */ /* 0x000fe2000000000b */
[----:B------:R-:W-:Y:S02]  /*6b10*/  IMAD.MOV.U32 R11, RZ, RZ, R45 ;  /* 0x000000ffff0b7224 */ /* 0x000fe400078e002d */
[----:B--2---:R-:W-:Y:S01]  /*6b20*/  IMAD.MOV.U32 R13, RZ, RZ, R40 ;  /* 0x000000ffff0d7224 */ /* 0x004fe200078e0028 */
[----:B------:R-:W-:Y:S01]  /*6b30*/  PRMT R204, R204, 0x5410, R12 ;  /* 0x00005410cccc7816 */ /* 0x000fe2000000000c */
[----:B------:R-:W-:Y:S02]  /*6b40*/  IMAD.MOV.U32 R12, RZ, RZ, R46 ;  /* 0x000000ffff0c7224 */ /* 0x000fe400078e002e */
[----:B0-----:R-:W-:-:S05]  /*6b50*/  IMAD.MOV.U32 R14, RZ, RZ, R41 ;  /* 0x000000ffff0e7224 */ /* 0x001fca00078e0029 */
[----:B------:R-:W-:Y:S01]  /*6b60*/  PRMT R158, R14, 0x5410, R13 ;  /* 0x000054100e9e7816 */ /* 0x000fe2000000000d */
[----:B------:R-:W-:Y:S02]  /*6b70*/  IMAD.MOV.U32 R14, RZ, RZ, R44 ;  /* 0x000000ffff0e7224 */ /* 0x000fe400078e002c */
[----:B------:R-:W-:-:S03]  /*6b80*/  IMAD.MOV.U32 R13, RZ, RZ, R47 ;  /* 0x000000ffff0d7224 */ /* 0x000fc600078e002f */
[----:B------:R-:W-:Y:S01]  /*6b90*/  PRMT R213, R14, 0x5410, R11 ;  /* 0x000054100ed57816 */ /* 0x000fe2000000000b */
[----:B------:R-:W-:Y:S01]  /*6ba0*/  IMAD.MOV.U32 R14, RZ, RZ, R50 ;  /* 0x000000ffff0e7224 */ /* 0x000fe200078e0032 */
[----:B------:R-:W-:Y:S01]  /*6bb0*/  PRMT R212, R12, 0x5410, R13 ;  /* 0x000054100cd47816 */ /* 0x000fe2000000000d */
[----:B------:R-:W-:Y:S01]  /*6bc0*/  IMAD.MOV.U32 R13, RZ, RZ, R51 ;  /* 0x000000ffff0d7224 */ /* 0x000fe200078e0033 */
[----:B------:R-:W-:Y:S01]  /*6bd0*/  MOV R12, R48 ;  /* 0x00000030000c7202 */ /* 0x000fe20000000f00 */
[----:B------:R-:W-:Y:S01]  /*6be0*/  IMAD.MOV.U32 R11, RZ, RZ, R49 ;  /* 0x000000ffff0b7224 */ /* 0x000fe200078e0031 */
[----:B------:R0:W-:Y:S04]  /*6bf0*/  STL.S16 [R1+0x3e], R14 ;  /* 0x00003e0e01007387 */ /* 0x0001e80000100600 */
[----:B------:R1:W-:Y:S04]  /*6c00*/  STL.S16 [R1+0x3c], R13 ;  /* 0x00003c0d01007387 */ /* 0x0003e80000100600 */
[----:B------:R2:W-:Y:S01]  /*6c10*/  STL.S16 [R1+0x40], R12 ;  /* 0x0000400c01007387 */ /* 0x0005e20000100600 */
[----:B0-----:R-:W-:-:S03]  /*6c20*/  IMAD.MOV.U32 R14, RZ, RZ, R53 ;  /* 0x000000ffff0e7224 */ /* 0x001fc600078e0035 */
[----:B------:R0:W-:Y:S01]  /*6c30*/  STL.S16 [R1+0x4a], R11 ;  /* 0x00004a0b01007387 */ /* 0x0001e20000100600 */
[----:B-1----:R-:W-:Y:S02]  /*6c40*/  IMAD.MOV.U32 R13, RZ, RZ, R52 ;  /* 0x000000ffff0d7224 */ /* 0x002fe400078e0034 */
[----:B--2---:R-:W-:-:S03]  /*6c50*/  IMAD.MOV.U32 R12, RZ, RZ, R55 ;  /* 0x000000ffff0c7224 */ /* 0x004fc600078e0037 */
[----:B------:R-:W-:Y:S01]  /*6c60*/  PRMT R204, R13, 0x7610, R204 ;  /* 0x000076100dcc7816 */ /* 0x000fe200000000cc */
[----:B-----5:R-:W-:Y:S02]  /*6c70*/  IMAD.MOV.U32 R13, RZ, RZ, R59 ;  /* 0x000000ffff0d7224 */ /* 0x020fe400078e003b */
[----:B0-----:R-:W-:Y:S01]  /*6c80*/  IMAD.MOV.U32 R11, RZ, RZ, R54 ;  /* 0x000000ffff0b7224 */ /* 0x001fe200078e0036 */
[----:B------:R-:W-:Y:S01]  /*6c90*/  PRMT R196, R12, 0x7610, R196 ;  /* 0x000076100cc47816 */ /* 0x000fe200000000c4 */
[----:B------:R-:W-:-:S03]  /*6ca0*/  IMAD.MOV.U32 R12, RZ, RZ, R56 ;  /* 0x000000ffff0c7224 */ /* 0x000fc600078e0038 */
        /* <DEDUP_REMOVED lines=8> */
[----:B------:R-:W-:-:S03]  /*6d30*/  IMAD.MOV.U32 R14, RZ, RZ, R62 ;  /* 0x000000ffff0e7224 */ /* 0x000fc600078e003e */
[----:B------:R-:W-:Y:S01]  /*6d40*/  PRMT R154, R12, 0x5410, R11 ;  /* 0x000054100c9a7816 */ /* 0x000fe2000000000b */
[----:B------:R-:W-:Y:S01]  /*6d50*/  IMAD.MOV.U32 R12, RZ, RZ, R66 ;  /* 0x000000ffff0c7224 */ /* 0x000fe200078e0042 */
[----:B------:R-:W-:Y:S01]  /*6d60*/  PRMT R153, R14, 0x5410, R13 ;  /* 0x000054100e997816 */ /* 0x000fe2000000000d */
        /* <DEDUP_REMOVED lines=23> */
[----:B------:R-:W-:Y:S06]  /*6ee0*/  @!P0 BRA `(.L_x_520) ;  /* 0x0000000000048947 */ /* 0x000fec0003800000 */
[----:B------:R-:W-:Y:S01]  /*6ef0*/  BPT.TRAP 0x1 ;  /* 0x000000040000795c */ /* 0x000fe20000300000 */
.L_x_520:
[----:B------:R-:W-:Y:S01]  /*6f00*/  IMAD R88, R18, 0x8, R2 ;  /* 0x0000000812587824 */ /* 0x000fe200078e0202 */
[----:B------:R-:W-:Y:S01]  /*6f10*/  SHF.L.U32 R89, R166, 0x1f, RZ ;  /* 0x0000001fa6597819 */ /* 0x000fe200000006ff */
[----:B------:R-:W0:Y:S01]  /*6f20*/  LDC R135, c[0x0][0x2f4] ;  /* 0x0000bd00ff877b82 */ /* 0x000e220000000800 */
[----:B------:R-:W-:Y:S02]  /*6f30*/  BSSY B1, `(.L_x_521) ;  /* 0x0000003000017945 */ /* 0x000fe40003800000 */
[----:B------:R-:W1:Y:S02]  /*6f40*/  SYNCS.PHASECHK.TRANS64.TRYWAIT P6, [R88+URZ+0x2a890], R89 ;  /* 0x02a89059580075a7 */ /* 0x000e6400080c017f */
[----:B-1----:R-:W-:Y:S05]  /*6f50*/  @!P6 BRA `(.L_x_522) ;  /* 0x00000178007ce947 */ /* 0x002fea0003800000 */
.L_x_795:
[----:B------:R-:W-:Y:S05]  /*6f60*/  BSYNC B1 ;  /* 0x0000000000017941 */ /* 0x000fea0003800000 */
.L_x_521:
[----:B------:R-:W-:Y:S01]  /*6f70*/  UMOV UR4, 0xffffffff ;  /* 0xffffffff00047882 */ /* 0x000fe20000000000 */
[----:B0-----:R-:W-:Y:S02]  /*6f80*/  IMAD.IADD R139, R135, 0x1, -R129 ;  /* 0x00000001878b7824 */ /* 0x001fe400078e0a81 */
[----:B------:R-:W-:Y:S05]  /*6f90*/  BRA.DIV UR4, `(.L_x_523) ;  /* 0x0000017a04807947 */ /* 0x000fea000b800000 */
[----:B------:R0:W2:Y:S04]  /*6fa0*/  SHFL.IDX PT, R123, R118, RZ, 0x1c1f ;  /* 0x001c1fff767b7589 */ /* 0x0000a800000e0000 */
[----:B------:R0:W3:Y:S02]  /*6fb0*/  SHFL.IDX PT, R11, R119, RZ, 0x1c1f ;  /* 0x001c1fff770b7589 */ /* 0x0000e400000e0000 */
.L_x_799:
[----:B------:R-:W-:Y:S04]  /*6fc0*/  BSSY B1, `(.L_x_524) ;  /* 0x000017f000017945 */ /* 0x000fe80003800000 */
[----:B------:R-:W-:Y:S05]  /*6fd0*/  @P4 BRA `(.L_x_525) ;  /* 0x0000001400f44947 */ /* 0x000fea0003800000 */
[----:B------:R-:W-:Y:S01]  /*6fe0*/  ISETP.NE.AND P4, PT, R10, RZ, PT ;  /* 0x000000ff0a00720c */ /* 0x000fe20003f85270 */
[----:B------:R-:W-:Y:S01]  /*6ff0*/  BSSY B2, `(.L_x_526) ;  /* 0x000007d000027945 */ /* 0x000fe20003800000 */
[----:B---3--:R-:W-:-:S11]  /*7000*/  IMAD.MOV.U32 R122, RZ, RZ, R11 ;  /* 0x000000ffff7a7224 */ /* 0x008fd600078e000b */
[----:B------:R-:W-:Y:S05]  /*7010*/  @!P4 BRA `(.L_x_527) ;  /* 0x0000000400e8c947 */ /* 0x000fea0003800000 */
[----:B------:R-:W-:Y:S01]  /*7020*/  SEL R12, R129, R139, !P3 ;  /* 0x0000008b810c7207 */ /* 0x000fe20005800000 */
[----:B------:R-:W-:Y:S01]  /*7030*/  BSSY B3, `(.L_x_528) ;  /* 0x0000072000037945 */ /* 0x000fe20003800000 */
[----:B------:R-:W-:Y:S02]  /*7040*/  ISETP.GE.AND P4, PT, R16, R128, PT ;  /* 0x000000801000720c */ /* 0x000fe40003f86270 */
[----:B------:R-:W-:-:S04]  /*7050*/  SHF.R.S32.HI R13, RZ, 0x1f, R12 ;  /* 0x0000001fff0d7819 */ /* 0x000fc8000001140c */
[----:B------:R-:W-:-:S04]  /*7060*/  LEA.HI R13, R13, R12, RZ, 0x4 ;  /* 0x0000000c0d0d7211 */ /* 0x000fc800078f20ff */
[----:B------:R-:W-:-:S04]  /*7070*/  LEA.HI.SX32 R157, R13, R124, 0x1c ;  /* 0x0000007c0d9d7211 */ /* 0x000fc800078fe2ff */
[----:B------:R-:W-:-:S04]  /*7080*/  SHF.R.S32.HI R13, RZ, 0x1f, R157 ;  /* 0x0000001fff0d7819 */ /* 0x000fc8000001149d */
[----:B------:R-:W-:Y:S02]  /*7090*/  LEA.HI R13, R13, R157, RZ, 0x3 ;  /* 0x0000009d0d0d7211 */ /* 0x000fe400078f18ff */
[----:B------:R-:W-:Y:S02]  /*70a0*/  SHF.L.U32 R157, R157, 0x3, RZ ;  /* 0x000000039d9d7819 */ /* 0x000fe400000006ff */
[----:B------:R-:W-:Y:S02]  /*70b0*/  SHF.R.S32.HI R13, RZ, 0x3, R13 ;  /* 0x00000003ff0d7819 */ /* 0x000fe4000001140d */
[----:B------:R-:W-:-:S03]  /*70c0*/  LOP3.LUT R12, R176, 0x38, R157, 0xf8, !PT ;  /* 0x00000038b00c7812 */ /* 0x000fc600078ef89d */
[----:B------:R-:W-:Y:S01]  /*70d0*/  IMAD R13, R13, 0x1800, R178 ;  /* 0x000018000d0d7824 */ /* 0x000fe200078e02b2 */
[----:B------:R-:W-:-:S05]  /*70e0*/  LOP3.LUT R12, R12, R177, RZ, 0x3c, !PT ;  /* 0x000000b10c0c7212 */ /* 0x000fca00078e3cff */
[----:B------:R-:W-:-:S04]  /*70f0*/  IMAD.IADD R12, R13, 0x1, R12 ;  /* 0x000000010d0c7824 */ /* 0x000fc800078e020c */
[C---:B------:R-:W-:Y:S02]  /*7100*/  IMAD R80, R18.reuse, 0x4800, R12 ;  /* 0x0000480012507824 */ /* 0x040fe400078e020c */
[----:B------:R-:W-:Y:S02]  /*7110*/  IMAD R12, R18, 0x4800, R144 ;  /* 0x00004800120c7824 */ /* 0x000fe400078e0290 */
[--C-:B------:R-:W-:Y:S02]  /*7120*/  IMAD R80, R80, 0x2, R2.reuse ;  /* 0x0000000250507824 */ /* 0x100fe400078e0202 */
[----:B------:R-:W-:-:S04]  /*7130*/  IMAD R12, R12, 0x2, R2 ;  /* 0x000000020c0c7824 */ /* 0x000fc800078e0202 */
[----:B------:R-:W3:Y:S04]  /*7140*/  LDS.128 R80, [R80+0x18400] ;  /* 0x0184000050507984 */ /* 0x000ee80000000c00 */
[----:B------:R-:W4:Y:S01]  /*7150*/  LDS.128 R12, [R12+0x18400] ;  /* 0x018400000c0c7984 */ /* 0x000f220000000c00 */
[----:B------:R-:W-:Y:S05]  /*7160*/  @P4 BRA `(.L_x_529) ;  /* 0x0000000400784947 */ /* 0x000fea0003800000 */
[--C-:B------:R-:W-:Y:S02]  /*7170*/  SHF.R.U64 R40, R40, 0x10, R41.reuse ;  /* 0x0000001028287819 */ /* 0x100fe40000001229 */
[----:B------:R-:W-:Y:S02]  /*7180*/  SHF.R.U32.HI R41, RZ, 0x10, R41 ;  /* 0x00000010ff297819 */ /* 0x000fe40000011629 */
[----:B------:R-:W-:Y:S02]  /*7190*/  SHF.R.U32.HI R159, RZ, 0x10, R53 ;  /* 0x00000010ff9f7819 */ /* 0x000fe40000011635 */
[C---:B------:R-:W-:Y:S02]  /*71a0*/  PRMT R40, R158.reuse, 0x5432, R40 ;  /* 0x000054329e287816 */ /* 0x040fe40000000028 */
[----:B------:R-:W-:Y:S02]  /*71b0*/  PRMT R41, R158, 0x5410, R41 ;  /* 0x000054109e297816 */ /* 0x000fe40000000029 */
[----:B------:R-:W-:-:S02]  /*71c0*/  SHF.R.U64 R42, R42, 0x10, R43 ;  /* 0x000000102a2a7819 */ /* 0x000fc4000000122b */
[----:B------:R-:W-:Y:S02]  /*71d0*/  SHF.R.U32.HI R158, RZ, 0x10, R43 ;  /* 0x00000010ff9e7819 */ /* 0x000fe4000001162b */
[----:B------:R-:W-:Y:S02]  /*71e0*/  SHF.R.U64 R43, R52, 0x10, R53 ;  /* 0x00000010342b7819 */ /* 0x000fe40000001235 */
[----:B------:R-:W-:Y:S02]  /*71f0*/  SHF.R.U64 R52, R54, 0x10, R55 ;  /* 0x0000001036347819 */ /* 0x000fe40000001237 */
[----:B------:R-:W-:Y:S02]  /*7200*/  PRMT R159, R205, 0x5410, R159 ;  /* 0x00005410cd9f7816 */ /* 0x000fe4000000009f */
[----:B------:R-:W-:Y:S02]  /*7210*/  PRMT R53, R196, 0x5432, R42 ;  /* 0x00005432c4357816 */ /* 0x000fe4000000002a */
[----:B------:R-:W-:Y:S01]  /*7220*/  SHF.R.U32.HI R54, RZ, 0x10, R55 ;  /* 0x00000010ff367819 */ /* 0x000fe20000011637 */
[----:B------:R-:W-:Y:S01]  /*7230*/  IMAD.U32 R55, R41, 0x10000, RZ ;  /* 0x0001000029377824 */ /* 0x000fe200078e00ff */
[----:B------:R-:W-:-:S02]  /*7240*/  PRMT R42, R204, 0x5432, R158 ;  /* 0x00005432cc2a7816 */ /* 0x000fc4000000009e */
[----:B------:R-:W-:Y:S01]  /*7250*/  PRMT R43, R204, 0x5410, R43 ;  /* 0x00005410cc2b7816 */ /* 0x000fe2000000002b */
[----:B------:R-:W-:Y:S01]  /*7260*/  IMAD.U32 R204, R159, 0x10000, RZ ;  /* 0x000100009fcc7824 */ /* 0x000fe200078e00ff */
[----:B------:R-:W-:Y:S01]  /*7270*/  PRMT R52, R205, 0x5432, R52 ;  /* 0x00005432cd347816 */ /* 0x000fe20000000034 */
[----:B---3--:R-:W-:Y:S01]  /*7280*/  IMAD.U32 R205, R81, 0x10000, RZ ;  /* 0x0001000051cd7824 */ /* 0x008fe200078e00ff */
[----:B------:R-:W-:Y:S01]  /*7290*/  PRMT R54, R196, 0x5410, R54 ;  /* 0x00005410c4367816 */ /* 0x000fe20000000036 */
[----:B----4-:R-:W-:Y:S01]  /*72a0*/  IMAD.U32 R196, R13, 0x10000, RZ ;  /* 0x000100000dc47824 */ /* 0x010fe200078e00ff */
[----:B------:R-:W-:Y:S01]  /*72b0*/  LOP3.LUT R159, R159, 0xffff0000, RZ, 0xc0, !PT ;  /* 0xffff00009f9f7812 */ /* 0x000fe200078ec0ff */
[----:B------:R-:W-:Y:S01]  /*72c0*/  FMUL.FTZ R158, R205, R204 ;  /* 0x000000cccd9e7220 */ /* 0x000fe20000410000 */
[----:B------:R-:W-:Y:S02]  /*72d0*/  LOP3.LUT R81, R81, 0xffff0000, RZ, 0xc0, !PT ;  /* 0xffff000051517812 */ /* 0x000fe400078ec0ff */
[----:B------:R-:W-:Y:S01]  /*72e0*/  LOP3.LUT R41, R41, 0xffff0000, RZ, 0xc0, !PT ;  /* 0xffff000029297812 */ /* 0x000fe200078ec0ff */
[-C--:B------:R-:W-:Y:S01]  /*72f0*/  FFMA.FTZ R158, R196, R55.reuse, -R158 ;  /* 0x00000037c49e7223 */ /* 0x080fe2000001089e */
[----:B------:R-:W-:Y:S01]  /*7300*/  FMUL.FTZ R55, R205, R55 ;  /* 0x00000037cd377220 */ /* 0x000fe20000410000 */
[C---:B------:R-:W-:Y:S01]  /*7310*/  IMAD.U32 R205, R83.reuse, 0x10000, RZ ;  /* 0x0001000053cd7824 */ /* 0x040fe200078e00ff */
[----:B------:R-:W-:-:S02]  /*7320*/  LOP3.LUT R83, R83, 0xffff0000, RZ, 0xc0, !PT ;  /* 0xffff000053537812 */ /* 0x000fc400078ec0ff */
[----:B------:R-:W-:Y:S01]  /*7330*/  FFMA.FTZ R55, R196, R204, R55 ;  /* 0x000000ccc4377223 */ /* 0x000fe20000010037 */
[----:B------:R-:W-:Y:S01]  /*7340*/  LOP3.LUT R196, R13, 0xffff0000, RZ, 0xc0, !PT ;  /* 0xffff00000dc47812 */ /* 0x000fe200078ec0ff */
[C---:B------:R-:W-:Y:S01]  /*7350*/  FMUL.FTZ R13, R81.reuse, R159 ;  /* 0x0000009f510d7220 */ /* 0x040fe20000410000 */
[C---:B------:R-:W-:Y:S01]  /*7360*/  IMAD.U32 R204, R54.reuse, 0x10000, RZ ;  /* 0x0001000036cc7824 */ /* 0x040fe200078e00ff */
[----:B------:R-:W-:Y:S02]  /*7370*/  LOP3.LUT R54, R54, 0xffff0000, RZ, 0xc0, !PT ;  /* 0xffff000036367812 */ /* 0x000fe400078ec0ff */
[-C--:B------:R-:W-:Y:S01]  /*7380*/  FFMA.FTZ R13, R196, R41.reuse, -R13 ;  /* 0x00000029c40d7223 */ /* 0x080fe2000001080d */
[----:B------:R-:W-:Y:S01]  /*7390*/  FMUL.FTZ R41, R81, R41 ;  /* 0x0000002951297220 */ /* 0x000fe20000410000 */
[----:B------:R-:W-:-:S03]  /*73a0*/  FMUL.FTZ R81, R205, R204 ;  /* 0x000000cccd517220 */ /* 0x000fc60000410000 */
[----:B------:R-:W-:Y:S01]  /*73b0*/  FFMA.FTZ R41, R196, R159, R41 ;  /* 0x0000009fc4297223 */ /* 0x000fe20000010029 */
[C---:B------:R-:W-:Y:S01]  /*73c0*/  SHF.L.U32 R159, R42.reuse, 0x10, RZ ;  /* 0x000000102a9f7819 */ /* 0x040fe200000006ff */
[C---:B------:R-:W-:Y:S01]  /*73d0*/  IMAD.U32 R196, R15.reuse, 0x10000, RZ ;  /* 0x000100000fc47824 */ /* 0x040fe200078e00ff */
[----:B------:R-:W-:Y:S02]  /*73e0*/  LOP3.LUT R42, R42, 0xffff0000, RZ, 0xc0, !PT ;  /* 0xffff00002a2a7812 */ /* 0x000fe400078ec0ff */
[----:B------:R-:W-:Y:S01]  /*73f0*/  LOP3.LUT R15, R15, 0xffff0000, RZ, 0xc0, !PT ;  /* 0xffff00000f0f7812 */ /* 0x000fe200078ec0ff */
[-C--:B------:R-:W-:Y:S01]  /*7400*/  FFMA.FTZ R81, R196, R159.reuse, -R81 ;  /* 0x0000009fc4517223 */ /* 0x080fe20000010851 */
[----:B------:R-:W-:Y:S01]  /*7410*/  FMUL.FTZ R159, R205, R159 ;  /* 0x0000009fcd9f7220 */ /* 0x000fe20000410000 */
[----:B------:R-:W-:Y:S01]  /*7420*/  F2FP.BF16.F32.PACK_AB R41, R41, R55 ;  /* 0x000000372929723e */ /* 0x000fe200000010ff */
[----:B------:R-:W-:Y:S01]  /*7430*/  IMAD.U32 R55, R80, 0x10000, RZ ;  /* 0x0001000050377824 */ /* 0x000fe200078e00ff */
[----:B------:R-:W-:Y:S01]  /*7440*/  F2FP.BF16.F32.PACK_AB R13, R13, R158 ;  /* 0x0000009e0d0d723e */ /* 0x000fe200000010ff */
[----:B------:R-:W-:Y:S01]  /*7450*/  FFMA.FTZ R159, R196, R204, R159 ;  /* 0x000000ccc49f7223 */ /* 0x000fe2000001009f */
[----:B------:R-:W-:-:S04]  /*7460*/  FMUL.FTZ R196, R83, R54 ;  /* 0x0000003653c47220 */ /* 0x000fc80000410000 */
[-C--:B------:R-:W-:Y:S01]  /*7470*/  FFMA.FTZ R196, R15, R42.reuse, -R196 ;  /* 0x0000002a0fc47223 */ /* 0x080fe200000108c4 */
[----:B------:R-:W-:-:S04]  /*7480*/  FMUL.FTZ R42, R83, R42 ;  /* 0x0000002a532a7220 */ /* 0x000fc80000410000 */
[----:B------:R-:W-:Y:S01]  /*7490*/  FFMA.FTZ R42, R15, R54, R42 ;  /* 0x000000360f2a7223 */ /* 0x000fe2000001002a */
[----:B------:R-:W-:Y:S01]  /*74a0*/  F2FP.BF16.F32.PACK_AB R196, R196, R81 ;  /* 0x00000051c4c4723e */ /* 0x000fe200000010ff */
[C---:B------:R-:W-:Y:S01]  /*74b0*/  IMAD.U32 R54, R43.reuse, 0x10000, RZ ;  /* 0x000100002b367824 */ /* 0x040fe200078e00ff */
[----:B------:R-:W-:Y:S01]  /*74c0*/  LOP3.LUT R43, R43, 0xffff0000, RZ, 0xc0, !PT ;  /* 0xffff00002b2b7812 */ /* 0x000fe200078ec0ff */
[C---:B------:R-:W-:Y:S01]  /*74d0*/  IMAD.U32 R81, R40.reuse, 0x10000, RZ ;  /* 0x0001000028517824 */ /* 0x040fe200078e00ff */
[----:B------:R-:W-:Y:S01]  /*74e0*/  LOP3.LUT R40, R40, 0xffff0000, RZ, 0xc0, !PT ;  /* 0xffff000028287812 */ /* 0x000fe200078ec0ff */
[C---:B------:R-:W-:Y:S01]  /*74f0*/  FMUL.FTZ R83, R55.reuse, R54 ;  /* 0x0000003637537220 */ /* 0x040fe20000410000 */
[----:B------:R-:W-:Y:S02]  /*7500*/  IMAD.U32 R15, R12, 0x10000, RZ ;  /* 0x000100000c0f7824 */ /* 0x000fe400078e00ff */
[----:B------:R-:W-:Y:S01]  /*7510*/  FMUL.FTZ R55, R55, R81 ;  /* 0x0000005137377220 */ /* 0x000fe20000410000 */
[----:B------:R-:W-:Y:S01]  /*7520*/  F2FP.BF16.F32.PACK_AB R42, R42, R159 ;  /* 0x0000009f2a2a723e */ /* 0x000fe200000010ff */
[----:B------:R-:W-:-:S02]  /*7530*/  FFMA.FTZ R83, R15, R81, -R83 ;  /* 0x000000510f537223 */ /* 0x000fc40000010853 */
[----:B------:R-:W-:Y:S01]  /*7540*/  FFMA.FTZ R55, R15, R54, R55 ;  /* 0x000000360f377223 */ /* 0x000fe20000010037 */
[----:B------:R-:W-:Y:S01]  /*7550*/  LOP3.LUT R15, R80, 0xffff0000, RZ, 0xc0, !PT ;  /* 0xffff0000500f7812 */ /* 0x000fe200078ec0ff */
[----:B------:R-:W-:Y:S01]  /*7560*/  IMAD.U32 R81, R82, 0x10000, RZ ;  /* 0x0001000052517824 */ /* 0x000fe200078e00ff */
[----:B------:R-:W-:-:S03]  /*7570*/  LOP3.LUT R54, R12, 0xffff0000, RZ, 0xc0, !PT ;  /* 0xffff00000c367812 */ /* 0x000fc600078ec0ff */
[C---:B------:R-:W-:Y:S01]  /*7580*/  FMUL.FTZ R12, R15.reuse, R43 ;  /* 0x0000002b0f0c7220 */ /* 0x040fe20000410000 */
[----:B------:R-:W-:-:S03]  /*7590*/  FMUL.FTZ R15, R15, R40 ;  /* 0x000000280f0f7220 */ /* 0x000fc60000410000 */
[C---:B------:R-:W-:Y:S01]  /*75a0*/  FFMA.FTZ R12, R54.reuse, R40, -R12 ;  /* 0x00000028360c7223 */ /* 0x040fe2000001080c */
[----:B------:R-:W-:Y:S01]  /*75b0*/  FFMA.FTZ R15, R54, R43, R15 ;  /* 0x0000002b360f7223 */ /* 0x000fe2000001000f */
[C---:B------:R-:W-:Y:S01]  /*75c0*/  IMAD.U32 R43, R52.reuse, 0x10000, RZ ;  /* 0x00010000342b7824 */ /* 0x040fe200078e00ff */
[----:B------:R-:W-:Y:S01]  /*75d0*/  LOP3.LUT R52, R52, 0xffff0000, RZ, 0xc0, !PT ;  /* 0xffff000034347812 */ /* 0x000fe200078ec0ff */
[C---:B------:R-:W-:Y:S01]  /*75e0*/  IMAD.U32 R54, R53.reuse, 0x10000, RZ ;  /* 0x0001000035367824 */ /* 0x040fe200078e00ff */
[----:B------:R-:W-:Y:S01]  /*75f0*/  LOP3.LUT R53, R53, 0xffff0000, RZ, 0xc0, !PT ;  /* 0xffff000035357812 */ /* 0x000fe200078ec0ff */
[C---:B------:R-:W-:Y:S01]  /*7600*/  FMUL.FTZ R80, R81.reuse, R43 ;  /* 0x0000002b51507220 */ /* 0x040fe20000410000 */
[C---:B------:R-:W-:Y:S02]  /*7610*/  IMAD.U32 R40, R14.reuse, 0x10000, RZ ;  /* 0x000100000e287824 */ /* 0x040fe400078e00ff */
[-C--:B------:R-:W-:Y:S01]  /*7620*/  FMUL.FTZ R81, R81, R54.reuse ;  /* 0x0000003651517220 */ /* 0x080fe20000410000 */
[----:B------:R-:W-:Y:S01]  /*7630*/  LOP3.LUT R14, R14, 0xffff0000, RZ, 0xc0, !PT ;  /* 0xffff00000e0e7812 */ /* 0x000fe200078ec0ff */
[----:B------:R-:W-:-:S02]  /*7640*/  FFMA.FTZ R80, R40, R54, -R80 ;  /* 0x0000003628507223 */ /* 0x000fc40000010850 */
[----:B------:R-:W-:Y:S01]  /*7650*/  FFMA.FTZ R81, R40, R43, R81 ;  /* 0x0000002b28517223 */ /* 0x000fe20000010051 */
[----:B------:R-:W-:Y:S02]  /*7660*/  LOP3.LUT R40, R82, 0xffff0000, RZ, 0xc0, !PT ;  /* 0xffff000052287812 */ /* 0x000fe400078ec0ff */
[----:B------:R-:W-:Y:S02]  /*7670*/  F2FP.BF16.F32.PACK_AB R15, R15, R55 ;  /* 0x000000370f0f723e */ /* 0x000fe400000010ff */
[----:B------:R-:W-:Y:S01]  /*7680*/  F2FP.BF16.F32.PACK_AB R12, R12, R83 ;  /* 0x000000530c0c723e */ /* 0x000fe200000010ff */
[CC--:B------:R-:W-:Y:S01]  /*7690*/  FMUL.FTZ R43, R40.reuse, R52.reuse ;  /* 0x00000034282b7220 */ /* 0x0c0fe20000410000 */
[-C--:B------:R-:W-:Y:S01]  /*76a0*/  FMUL.FTZ R40, R40, R53.reuse ;  /* 0x0000003528287220 */ /* 0x080fe20000410000 */
[----:B------:R-:W-:Y:S02]  /*76b0*/  IMAD.MOV.U32 R83, RZ, RZ, R42 ;  /* 0x000000ffff537224 */ /* 0x000fe400078e002a */
[C---:B------:R-:W-:Y:S01]  /*76c0*/  FFMA.FTZ R43, R14.reuse, R53, -R43 ;  /* 0x000000350e2b7223 */ /* 0x040fe2000001082b */
[----:B------:R-:W-:-:S04]  /*76d0*/  FFMA.FTZ R40, R14, R52, R40 ;  /* 0x000000340e287223 */ /* 0x000fc80000010028 */
[----:B------:R-:W-:Y:S01]  /*76e0*/  F2FP.BF16.F32.PACK_AB R43, R43, R80 ;  /* 0x000000502b2b723e */ /* 0x000fe200000010ff */
[----:B------:R-:W-:Y:S01]  /*76f0*/  IMAD.MOV.U32 R80, RZ, RZ, R15 ;  /* 0x000000ffff507224 */ /* 0x000fe200078e000f */
[----:B------:R-:W-:Y:S01]  /*7700*/  F2FP.BF16.F32.PACK_AB R40, R40, R81 ;  /* 0x000000512828723e */ /* 0x000fe200000010ff */
[----:B------:R-:W-:Y:S01]  /*7710*/  IMAD.MOV.U32 R81, RZ, RZ, R41 ;  /* 0x000000ffff517224 */ /* 0x000fe200078e0029 */
[----:B------:R-:W-:Y:S01]  /*7720*/  MOV R14, R43 ;  /* 0x0000002b000e7202 */ /* 0x000fe20000000f00 */
[----:B------:R-:W-:Y:S02]  /*7730*/  IMAD.MOV.U32 R15, RZ, RZ, R196 ;  /* 0x000000ffff0f7224 */ /* 0x000fe400078e00c4 */
[----:B------:R-:W-:-:S07]  /*7740*/  IMAD.MOV.U32 R82, RZ, RZ, R40 ;  /* 0x000000ffff527224 */ /* 0x000fce00078e0028 */
.L_x_529:
[----:B------:R-:W-:Y:S05]  /*7750*/  BSYNC B3 ;  /* 0x0000000000037941 */ /* 0x000fea0003800000 */
.L_x_528:
[----:B------:R-:W-:-:S04]  /*7760*/  LEA R40, P4, R7, R11, 0x1 ;  /* 0x0000000b07287211 */ /* 0x000fc800078808ff */
[----:B--2---:R-:W-:Y:S02]  /*7770*/  LEA.HI.X R41, R7, R123, R116, 0x1, P4 ;  /* 0x0000007b07297211 */ /* 0x004fe400020f0c74 */
[----:B------:R-:W-:-:S03]  /*7780*/  ISETP.GE.AND P4, PT, R157, R135, PT ;  /* 0x000000879d00720c */ /* 0x000fc60003f86270 */
[----:B----4-:R2:W-:Y:S10]  /*7790*/  ST.E.128 desc[UR60][R40.64], R12 ;  /* 0x0000000c28007985 */ /* 0x0105f4000c101d3c */
[----:B--2---:R-:W-:-:S05]  /*77a0*/  @!P4 IMAD.WIDE R12, R157, 0x2, R122 ;  /* 0x000000029d0cc825 */ /* 0x004fca00078e027a */
[----:B---3--:R3:W-:Y:S02]  /*77b0*/  @!P4 ST.E.128 desc[UR60][R12.64], R80 ;  /* 0x000000500c00c985 */ /* 0x0087e4000c101d3c */
.L_x_527:
[----:B------:R-:W-:Y:S05]  /*77c0*/  BSYNC B2 ;  /* 0x0000000000027941 */ /* 0x000fea0003800000 */
.L_x_526:
[----:B------:R-:W-:Y:S01]  /*77d0*/  ISETP.NE.AND P4, PT, R27, RZ, PT ;  /* 0x000000ff1b00720c */ /* 0x000fe20003f85270 */
[----:B------:R-:W-:-:S12]  /*77e0*/  BSSY B2, `(.L_x_530) ;  /* 0x0000082000027945 */ /* 0x000fd80003800000 */
[----:B------:R-:W-:Y:S05]  /*77f0*/  @!P4 BRA `(.L_x_531) ;  /* 0x000000080000c947 */ /* 0x000fea0003800000 */
[----:B---3--:R-:W-:Y:S01]  /*7800*/  SEL R12, R129, R139, !P2 ;  /* 0x0000008b810c7207 */ /* 0x008fe20005000000 */
[----:B------:R-:W-:Y:S01]  /*7810*/  BSSY B3, `(.L_x_532) ;  /* 0x0000078000037945 */ /* 0x000fe20003800000 */
[----:B------:R-:W-:Y:S02]  /*7820*/  ISETP.GE.AND P4, PT, R0, R128, PT ;  /* 0x000000800000720c */ /* 0x000fe40003f86270 */
[----:B------:R-:W-:-:S04]  /*7830*/  SHF.R.S32.HI R13, RZ, 0x1f, R12 ;  /* 0x0000001fff0d7819 */ /* 0x000fc8000001140c */
[----:B------:R-:W-:-:S04]  /*7840*/  LEA.HI R13, R13, R12, RZ, 0x4 ;  /* 0x0000000c0d0d7211 */ /* 0x000fc800078f20ff */
[----:B------:R-:W-:-:S04]  /*7850*/  LEA.HI.SX32 R52, R13, R121, 0x1c ;  /* 0x000000790d347211 */ /* 0x000fc800078fe2ff */
[----:B------:R-:W-:-:S04]  /*7860*/  SHF.R.S32.HI R13, RZ, 0x1f, R52 ;  /* 0x0000001fff0d7819 */ /* 0x000fc80000011434 */
[----:B------:R-:W-:Y:S01]  /*7870*/  LEA.HI R13, R13, R52, RZ, 0x3 ;  /* 0x000000340d0d7211 */ /* 0x000fe200078f18ff */
[----:B------:R-:W-:-:S03]  /*7880*/  IMAD.SHL.U32 R52, R52, 0x8, RZ ;  /* 0x0000000834347824 */ /* 0x000fc600078e00ff */
        /* <DEDUP_REMOVED lines=12> */
[----:B------:R-:W5:Y:S04]  /*7950*/  LDL.S16 R159, [R1+0x46] ;  /* 0x00004600019f7983 */ /* 0x000f680000100600 */
[----:B------:R-:W2:Y:S04]  /*7960*/  LDL.S16 R81, [R1+0x48] ;  /* 0x0000480001517983 */ /* 0x000ea80000100600 */
[----:B------:R-:W3:Y:S04]  /*7970*/  LDL.LU.S16 R80, [R1+0x44] ;  /* 0x0000440001507983 */ /* 0x000ee80000300600 */
[----:B------:R-:W4:Y:S04]  /*7980*/  LDL.LU.S16 R55, [R1+0x4a] ;  /* 0x00004a0001377983 */ /* 0x000f280000300600 */
[----:B------:R-:W4:Y:S04]  /*7990*/  LDL.S16 R158, [R1+0x42] ;  /* 0x00004200019e7983 */ /* 0x000f280000100600 */
[----:B------:R-:W4:Y:S04]  /*79a0*/  LDL.LU.S16 R157, [R1+0x40] ;  /* 0x00004000019d7983 */ /* 0x000f280000300600 */
[----:B------:R-:W4:Y:S04]  /*79b0*/  LDL.S16 R83, [R1+0x3e] ;  /* 0x00003e0001537983 */ /* 0x000f280000100600 */
[----:B------:R-:W4:Y:S01]  /*79c0*/  LDL.LU.S16 R82, [R1+0x3c] ;  /* 0x00003c0001527983 */ /* 0x000f220000300600 */
[----:B------:R-:W-:-:S02]  /*79d0*/  SHF.R.U64 R53, R36, 0x10, R37 ;  /* 0x0000001024357819 */ /* 0x000fc40000001225 */
[----:B------:R-:W-:Y:S02]  /*79e0*/  SHF.R.U64 R38, R38, 0x10, R39 ;  /* 0x0000001026267819 */ /* 0x000fe40000001227 */
[--C-:B------:R-:W-:Y:S02]  /*79f0*/  SHF.R.U64 R36, R48, 0x10, R49.reuse ;  /* 0x0000001030247819 */ /* 0x100fe40000001231 */
[----:B------:R-:W-:Y:S02]  /*7a00*/  SHF.R.U32.HI R49, RZ, 0x10, R49 ;  /* 0x00000010ff317819 */ /* 0x000fe40000011631 */
[----:B------:R-:W-:Y:S02]  /*7a10*/  SHF.R.U32.HI R37, RZ, 0x10, R37 ;  /* 0x00000010ff257819 */ /* 0x000fe40000011625 */
[----:B------:R-:W-:Y:S02]  /*7a20*/  SHF.R.U32.HI R54, RZ, 0x10, R39 ;  /* 0x00000010ff367819 */ /* 0x000fe40000011627 */
[----:B------:R-:W-:-:S02]  /*7a30*/  SHF.R.U64 R39, R50, 0x10, R51 ;  /* 0x0000001032277819 */ /* 0x000fc40000001233 */
[----:B------:R-:W-:Y:S02]  /*7a40*/  SHF.R.U32.HI R50, RZ, 0x10, R51 ;  /* 0x00000010ff327819 */ /* 0x000fe40000011633 */
[----:B-----5:R-:W-:Y:S02]  /*7a50*/  PRMT R53, R159, 0x5410, R53 ;  /* 0x000054109f357816 */ /* 0x020fe40000000035 */
[----:B--2---:R-:W-:Y:S02]  /*7a60*/  PRMT R37, R81, 0x5410, R37 ;  /* 0x0000541051257816 */ /* 0x004fe40000000025 */
[----:B---3--:R-:W-:Y:S01]  /*7a70*/  PRMT R48, R80, 0x5410, R38 ;  /* 0x0000541050307816 */ /* 0x008fe20000000026 */
[C---:B------:R-:W-:Y:S01]  /*7a80*/  IMAD.U32 R80, R41.reuse, 0x10000, RZ ;  /* 0x0001000029507824 */ /* 0x040fe200078e00ff */
[----:B------:R-:W-:Y:S01]  /*7a90*/  LOP3.LUT R41, R41, 0xffff0000, RZ, 0xc0, !PT ;  /* 0xffff000029297812 */ /* 0x000fe200078ec0ff */
[----:B------:R-:W-:Y:S01]  /*7aa0*/  IMAD.U32 R51, R37, 0x10000, RZ ;  /* 0x0001000025337824 */ /* 0x000fe200078e00ff */
[----:B----4-:R-:W-:-:S02]  /*7ab0*/  PRMT R38, R55, 0x5410, R49 ;  /* 0x0000541037267816 */ /* 0x010fc40000000031 */
[----:B------:R-:W-:Y:S02]  /*7ac0*/  SHF.L.U32 R49, R13, 0x10, RZ ;  /* 0x000000100d317819 */ /* 0x000fe400000006ff */
[----:B------:R-:W-:Y:S01]  /*7ad0*/  PRMT R54, R158, 0x5410, R54 ;  /* 0x000054109e367816 */ /* 0x000fe20000000036 */
[----:B------:R-:W-:Y:S01]  /*7ae0*/  IMAD.U32 R55, R38, 0x10000, RZ ;  /* 0x0001000026377824 */ /* 0x000fe200078e00ff */
[----:B------:R-:W-:-:S03]  /*7af0*/  PRMT R36, R157, 0x5410, R36 ;  /* 0x000054109d247816 */ /* 0x000fc60000000024 */
[C---:B------:R-:W-:Y:S01]  /*7b00*/  FMUL.FTZ R81, R80.reuse, R55 ;  /* 0x0000003750517220 */ /* 0x040fe20000410000 */
[-C--:B------:R-:W-:Y:S01]  /*7b10*/  FMUL.FTZ R80, R80, R51.reuse ;  /* 0x0000003350507220 */ /* 0x080fe20000410000 */
[----:B------:R-:W-:Y:S02]  /*7b20*/  PRMT R39, R83, 0x5410, R39 ;  /* 0x0000541053277816 */ /* 0x000fe40000000027 */
[C---:B------:R-:W-:Y:S01]  /*7b30*/  FFMA.FTZ R51, R49.reuse, R51, -R81 ;  /* 0x0000003331337223 */ /* 0x040fe20000010851 */
[----:B------:R-:W-:Y:S01]  /*7b40*/  FFMA.FTZ R49, R49, R55, R80 ;  /* 0x0000003731317223 */ /* 0x000fe20000010050 */
[----:B------:R-:W-:Y:S02]  /*7b50*/  LOP3.LUT R55, R38, 0xffff0000, RZ, 0xc0, !PT ;  /* 0xffff000026377812 */ /* 0x000fe400078ec0ff */
[----:B------:R-:W-:Y:S02]  /*7b60*/  LOP3.LUT R80, R37, 0xffff0000, RZ, 0xc0, !PT ;  /* 0xffff000025507812 */ /* 0x000fe400078ec0ff */
[----:B------:R-:W-:Y:S01]  /*7b70*/  LOP3.LUT R37, R13, 0xffff0000, RZ, 0xc0, !PT ;  /* 0xffff00000d257812 */ /* 0x000fe200078ec0ff */
[----:B------:R-:W-:-:S02]  /*7b80*/  FMUL.FTZ R38, R41, R55 ;  /* 0x0000003729267220 */ /* 0x000fc40000410000 */
[-C--:B------:R-:W-:Y:S01]  /*7b90*/  FMUL.FTZ R13, R41, R80.reuse ;  /* 0x00000050290d7220 */ /* 0x080fe20000410000 */
[----:B------:R-:W-:Y:S02]  /*7ba0*/  IMAD.U32 R41, R15, 0x10000, RZ ;  /* 0x000100000f297824 */ /* 0x000fe400078e00ff */
[----:B------:R-:W-:Y:S01]  /*7bb0*/  FFMA.FTZ R38, R37, R80, -R38 ;  /* 0x0000005025267223 */ /* 0x000fe20000010826 */
[----:B------:R-:W-:Y:S02]  /*7bc0*/  IMAD.U32 R80, R43, 0x10000, RZ ;  /* 0x000100002b507824 */ /* 0x000fe400078e00ff */
[----:B------:R-:W-:Y:S01]  /*7bd0*/  FFMA.FTZ R37, R37, R55, R13 ;  /* 0x0000003725257223 */ /* 0x000fe2000001000d */
[----:B------:R-:W-:Y:S01]  /*7be0*/  PRMT R13, R82, 0x5410, R50 ;  /* 0x00005410520d7816 */ /* 0x000fe20000000032 */
[----:B------:R-:W-:Y:S01]  /*7bf0*/  IMAD.U32 R50, R54, 0x10000, RZ ;  /* 0x0001000036327824 */ /* 0x000fe200078e00ff */
[----:B------:R-:W-:Y:S02]  /*7c00*/  LOP3.LUT R43, R43, 0xffff0000, RZ, 0xc0, !PT ;  /* 0xffff00002b2b7812 */ /* 0x000fe400078ec0ff */
[----:B------:R-:W-:Y:S01]  /*7c10*/  F2FP.BF16.F32.PACK_AB R38, R38, R51 ;  /* 0x000000332626723e */ /* 0x000fe200000010ff */
[----:B------:R-:W-:Y:S01]  /*7c20*/  IMAD.U32 R55, R13, 0x10000, RZ ;  /* 0x000100000d377824 */ /* 0x000fe200078e00ff */
[----:B------:R-:W-:-:S03]  /*7c30*/  F2FP.BF16.F32.PACK_AB R37, R37, R49 ;  /* 0x000000312525723e */ /* 0x000fc600000010ff */
[C---:B------:R-:W-:Y:S01]  /*7c40*/  FMUL.FTZ R81, R80.reuse, R55 ;  /* 0x0000003750517220 */ /* 0x040fe20000410000 */
[----:B------:R-:W-:-:S03]  /*7c50*/  FMUL.FTZ R80, R80, R50 ;  /* 0x0000003250507220 */ /* 0x000fc60000410000 */
[C---:B------:R-:W-:Y:S01]  /*7c60*/  FFMA.FTZ R50, R41.reuse, R50, -R81 ;  /* 0x0000003229327223 */ /* 0x040fe20000010851 */
[----:B------:R-:W-:Y:S01]  /*7c70*/  FFMA.FTZ R41, R41, R55, R80 ;  /* 0x0000003729297223 */ /* 0x000fe20000010050 */
[----:B------:R-:W-:Y:S01]  /*7c80*/  LOP3.LUT R55, R54, 0xffff0000, RZ, 0xc0, !PT ;  /* 0xffff000036377812 */ /* 0x000fe200078ec0ff */
[----:B------:R-:W-:Y:S01]  /*7c90*/  IMAD.U32 R80, R53, 0x10000, RZ ;  /* 0x0001000035507824 */ /* 0x000fe200078e00ff */
[----:B------:R-:W-:Y:S02]  /*7ca0*/  LOP3.LUT R54, R13, 0xffff0000, RZ, 0xc0, !PT ;  /* 0xffff00000d367812 */ /* 0x000fe400078ec0ff */
[----:B------:R-:W-:Y:S02]  /*7cb0*/  LOP3.LUT R13, R15, 0xffff0000, RZ, 0xc0, !PT ;  /* 0xffff00000f0d7812 */ /* 0x000fe400078ec0ff */
[----:B------:R-:W-:Y:S01]  /*7cc0*/  LOP3.LUT R53, R53, 0xffff0000, RZ, 0xc0, !PT ;  /* 0xffff000035357812 */ /* 0x000fe200078ec0ff */
        /* <DEDUP_REMOVED lines=14> */
[----:B------:R-:W-:Y:S01]  /*7db0*/  LOP3.LUT R43, R12, 0xffff0000, RZ, 0xc0, !PT ;  /* 0xffff00000c2b7812 */ /* 0x000fe200078ec0ff */
[CC--:B------:R-:W-:Y:S01]  /*7dc0*/  FMUL.FTZ R12, R40.reuse, R36.reuse ;  /* 0x00000024280c7220 */ /* 0x0c0fe20000410000 */
[-C--:B------:R-:W-:Y:S01]  /*7dd0*/  FMUL.FTZ R40, R40, R53.reuse ;  /* 0x0000003528287220 */ /* 0x080fe20000410000 */
[C---:B------:R-:W-:Y:S01]  /*7de0*/  IMAD.U32 R80, R42.reuse, 0x10000, RZ ;  /* 0x000100002a507824 */ /* 0x040fe200078e00ff */
[----:B------:R-:W-:Y:S01]  /*7df0*/  LOP3.LUT R42, R42, 0xffff0000, RZ, 0xc0, !PT ;  /* 0xffff00002a2a7812 */ /* 0x000fe200078ec0ff */
[C---:B------:R-:W-:Y:S01]  /*7e00*/  FFMA.FTZ R12, R43.reuse, R53, -R12 ;  /* 0x000000352b0c7223 */ /* 0x040fe2000001080c */
[----:B------:R-:W-:Y:S01]  /*7e10*/  FFMA.FTZ R36, R43, R36, R40 ;  /* 0x000000242b247223 */ /* 0x000fe20000010028 */
[C---:B------:R-:W-:Y:S01]  /*7e20*/  IMAD.U32 R43, R39.reuse, 0x10000, RZ ;  /* 0x00010000272b7824 */ /* 0x040fe200078e00ff */
[----:B------:R-:W-:Y:S01]  /*7e30*/  SHF.L.U32 R53, R48, 0x10, RZ ;  /* 0x0000001030357819 */ /* 0x000fe200000006ff */
[----:B------:R-:W-:Y:S01]  /*7e40*/  IMAD.U32 R40, R14, 0x10000, RZ ;  /* 0x000100000e287824 */ /* 0x000fe200078e00ff */
[----:B------:R-:W-:Y:S01]  /*7e50*/  LOP3.LUT R39, R39, 0xffff0000, RZ, 0xc0, !PT ;  /* 0xffff000027277812 */ /* 0x000fe200078ec0ff */
[----:B------:R-:W-:Y:S01]  /*7e60*/  FMUL.FTZ R54, R80, R43 ;  /* 0x0000002b50367220 */ /* 0x000fe20000410000 */
[----:B------:R-:W-:Y:S01]  /*7e70*/  LOP3.LUT R48, R48, 0xffff0000, RZ, 0xc0, !PT ;  /* 0xffff000030307812 */ /* 0x000fe200078ec0ff */
[-C--:B------:R-:W-:Y:S01]  /*7e80*/  FMUL.FTZ R80, R80, R53.reuse ;  /* 0x0000003550507220 */ /* 0x080fe20000410000 */
[----:B------:R-:W-:Y:S01]  /*7e90*/  LOP3.LUT R14, R14, 0xffff0000, RZ, 0xc0, !PT ;  /* 0xffff00000e0e7812 */ /* 0x000fe200078ec0ff */
[----:B------:R-:W-:Y:S01]  /*7ea0*/  FFMA.FTZ R54, R40, R53, -R54 ;  /* 0x0000003528367223 */ /* 0x000fe20000010836 */
[----:B------:R-:W-:Y:S01]  /*7eb0*/  F2FP.BF16.F32.PACK_AB R36, R36, R55 ;  /* 0x000000372424723e */ /* 0x000fe200000010ff */
[----:B------:R-:W-:Y:S01]  /*7ec0*/  FFMA.FTZ R80, R40, R43, R80 ;  /* 0x0000002b28507223 */ /* 0x000fe20000010050 */
[C---:B------:R-:W-:Y:S01]  /*7ed0*/  FMUL.FTZ R40, R42.reuse, R39 ;  /* 0x000000272a287220 */ /* 0x040fe20000410000 */
[----:B------:R-:W-:Y:S01]  /*7ee0*/  FMUL.FTZ R42, R42, R48 ;  /* 0x000000302a2a7220 */ /* 0x000fe20000410000 */
[----:B------:R-:W-:Y:S01]  /*7ef0*/  F2FP.BF16.F32.PACK_AB R43, R13, R41 ;  /* 0x000000290d2b723e */ /* 0x000fe200000010ff */
[----:B------:R-:W-:-:S02]  /*7f00*/  IMAD.MOV.U32 R13, RZ, RZ, R38 ;  /* 0x000000ffff0d7224 */ /* 0x000fc400078e0026 */
[C---:B------:R-:W-:Y:S01]  /*7f10*/  FFMA.FTZ R40, R14.reuse, R48, -R40 ;  /* 0x000000300e287223 */ /* 0x040fe20000010828 */
[----:B------:R-:W-:Y:S01]  /*7f20*/  FFMA.FTZ R42, R14, R39, R42 ;  /* 0x000000270e2a7223 */ /* 0x000fe2000001002a */
[----:B------:R-:W-:Y:S01]  /*7f30*/  F2FP.BF16.F32.PACK_AB R12, R12, R81 ;  /* 0x000000510c0c723e */ /* 0x000fe200000010ff */
[----:B------:R-:W-:Y:S02]  /*7f40*/  IMAD.MOV.U32 R41, RZ, RZ, R37 ;  /* 0x000000ffff297224 */ /* 0x000fe400078e0025 */
[----:B------:R-:W-:Y:S01]  /*7f50*/  F2FP.BF16.F32.PACK_AB R54, R40, R54 ;  /* 0x000000362836723e */ /* 0x000fe200000010ff */
[----:B------:R-:W-:Y:S01]  /*7f60*/  IMAD.MOV.U32 R40, RZ, RZ, R36 ;  /* 0x000000ffff287224 */ /* 0x000fe200078e0024 */
[----:B------:R-:W-:-:S03]  /*7f70*/  F2FP.BF16.F32.PACK_AB R42, R42, R80 ;  /* 0x000000502a2a723e */ /* 0x000fc600000010ff */
[----:B------:R-:W-:-:S07]  /*7f80*/  IMAD.MOV.U32 R14, RZ, RZ, R54 ;  /* 0x000000ffff0e7224 */ /* 0x000fce00078e0036 */
.L_x_533:
[----:B------:R-:W-:Y:S05]  /*7f90*/  BSYNC B3 ;  /* 0x0000000000037941 */ /* 0x000fea0003800000 */
.L_x_532:
[----:B------:R-:W-:-:S04]  /*7fa0*/  LEA R36, P4, R8, R11, 0x1 ;  /* 0x0000000b08247211 */ /* 0x000fc800078808ff */
[----:B--2---:R-:W-:Y:S02]  /*7fb0*/  LEA.HI.X R37, R8, R123, R115, 0x1, P4 ;  /* 0x0000007b08257211 */ /* 0x004fe400020f0c73 */
[----:B------:R-:W-:-:S03]  /*7fc0*/  ISETP.GE.AND P4, PT, R52, R135, PT ;  /* 0x000000873400720c */ /* 0x000fc60003f86270 */
[----:B----4-:R2:W-:Y:S10]  /*7fd0*/  ST.E.128 desc[UR60][R36.64], R12 ;  /* 0x0000000c24007985 */ /* 0x0105f4000c101d3c */
[----:B--2---:R-:W-:-:S05]  /*7fe0*/  @!P4 IMAD.WIDE R12, R52, 0x2, R122 ;  /* 0x00000002340cc825 */ /* 0x004fca00078e027a */
[----:B---3--:R4:W-:Y:S02]  /*7ff0*/  @!P4 ST.E.128 desc[UR60][R12.64], R40 ;  /* 0x000000280c00c985 */ /* 0x0089e4000c101d3c */
.L_x_531:
[----:B------:R-:W-:Y:S05]  /*8000*/  BSYNC B2 ;  /* 0x0000000000027941 */ /* 0x000fea0003800000 */
.L_x_530:
[----:B------:R-:W-:-:S13]  /*8010*/  ISETP.NE.AND P4, PT, R28, RZ, PT ;  /* 0x000000ff1c00720c */ /* 0x000fda0003f85270 */
[----:B------:R-:W-:Y:S05]  /*8020*/  @!P4 BRA `(.L_x_525) ;  /* 0x0000000400e0c947 */ /* 0x000fea0003800000 */
[----:B---34-:R-:W-:Y:S01]  /*8030*/  SEL R12, R129, R139, !P1 ;  /* 0x0000008b810c7207 */ /* 0x018fe20004800000 */
[----:B------:R-:W-:Y:S01]  /*8040*/  BSSY B2, `(.L_x_534) ;  /* 0x0000074000027945 */ /* 0x000fe20003800000 */
[C---:B------:R-:W-:Y:S02]  /*8050*/  LEA R40, P4, R9.reuse, R11, 0x1 ;  /* 0x0000000b09287211 */ /* 0x040fe400078808ff */
[----:B------:R-:W-:Y:S02]  /*8060*/  SHF.R.S32.HI R13, RZ, 0x1f, R12 ;  /* 0x0000001fff0d7819 */ /* 0x000fe4000001140c */
[----:B--2---:R-:W-:Y:S02]  /*8070*/  LEA.HI.X R41, R9, R123, R114, 0x1, P4 ;  /* 0x0000007b09297211 */ /* 0x004fe400020f0c72 */
[----:B------:R-:W-:Y:S02]  /*8080*/  LEA.HI R12, R13, R12, RZ, 0x4 ;  /* 0x0000000c0d0c7211 */ /* 0x000fe400078f20ff */
[----:B------:R-:W-:-:S02]  /*8090*/  ISETP.GE.AND P6, PT, R3, R128, PT ;  /* 0x000000800300720c */ /* 0x000fc40003fc6270 */
[----:B------:R-:W-:-:S04]  /*80a0*/  LEA.HI.SX32 R12, R12, R120, 0x1c ;  /* 0x000000780c0c7211 */ /* 0x000fc800078fe2ff */
[----:B------:R-:W-:-:S04]  /*80b0*/  SHF.R.S32.HI R13, RZ, 0x1f, R12 ;  /* 0x0000001fff0d7819 */ /* 0x000fc8000001140c */
[----:B------:R-:W-:Y:S01]  /*80c0*/  LEA.HI R13, R13, R12, RZ, 0x3 ;  /* 0x0000000c0d0d7211 */ /* 0x000fe200078f18ff */
[----:B------:R-:W-:-:S03]  /*80d0*/  IMAD.SHL.U32 R12, R12, 0x8, RZ ;  /* 0x000000080c0c7824 */ /* 0x000fc600078e00ff */
[----:B------:R-:W-:Y:S02]  /*80e0*/  SHF.R.S32.HI R13, RZ, 0x3, R13 ;  /* 0x00000003ff0d7819 */ /* 0x000fe4000001140d */
[----:B------:R-:W-:Y:S02]  /*80f0*/  LOP3.LUT R14, R176, 0x38, R12, 0xf8, !PT ;  /* 0x00000038b00e7812 */ /* 0x000fe400078ef80c */
[----:B------:R-:W-:Y:S01]  /*8100*/  ISETP.GE.AND P4, PT, R12, R135, PT ;  /* 0x000000870c00720c */ /* 0x000fe20003f86270 */
[----:B------:R-:W-:Y:S01]  /*8110*/  IMAD R13, R13, 0x1800, R178 ;  /* 0x000018000d0d7824 */ /* 0x000fe200078e02b2 */
[----:B------:R-:W-:-:S05]  /*8120*/  LOP3.LUT R14, R14, R177, RZ, 0x3c, !PT ;  /* 0x000000b10e0e7212 */ /* 0x000fca00078e3cff */
[----:B------:R-:W-:Y:S02]  /*8130*/  IMAD.IADD R14, R13, 0x1, R14 ;  /* 0x000000010d0e7824 */ /* 0x000fe400078e020e */
[C---:B------:R-:W-:Y:S02]  /*8140*/  IMAD R13, R18.reuse, 0x4800, R141 ;  /* 0x00004800120d7824 */ /* 0x040fe400078e028d */
[----:B------:R-:W-:Y:S02]  /*8150*/  IMAD R36, R18, 0x4800, R14 ;  /* 0x0000480012247824 */ /* 0x000fe400078e020e */
[--C-:B------:R-:W-:Y:S02]  /*8160*/  IMAD R13, R13, 0x2, R2.reuse ;  /* 0x000000020d0d7824 */ /* 0x100fe400078e0202 */
[----:B------:R-:W-:Y:S02]  /*8170*/  IMAD R36, R36, 0x2, R2 ;  /* 0x0000000224247824 */ /* 0x000fe400078e0202 */
[----:B------:R-:W-:-:S02]  /*8180*/  @!P4 IMAD.WIDE R122, R12, 0x2, R122 ;  /* 0x000000020c7ac825 */ /* 0x000fc400078e027a */
[----:B------:R-:W2:Y:S04]  /*8190*/  LDS.128 R12, [R13+0x18400] ;  /* 0x018400000d0c7984 */ /* 0x000ea80000000c00 */
[----:B------:R-:W3:Y:S01]  /*81a0*/  LDS.128 R36, [R36+0x18400] ;  /* 0x0184000024247984 */ /* 0x000ee20000000c00 */
[----:B------:R-:W-:Y:S05]  /*81b0*/  @P6 BRA `(.L_x_535) ;  /* 0x0000000400706947 */ /* 0x000fea0003800000 */
[----:B------:R-:W-:Y:S01]  /*81c0*/  SHF.R.U32.HI R48, RZ, 0x10, R45 ;  /* 0x00000010ff307819 */ /* 0x000fe2000001162d */
[----:B---3--:R-:W-:Y:S01]  /*81d0*/  IMAD.U32 R50, R37, 0x10000, RZ ;  /* 0x0001000025327824 */ /* 0x008fe200078e00ff */
[----:B------:R-:W-:Y:S01]  /*81e0*/  SHF.R.U32.HI R49, RZ, 0x10, R33 ;  /* 0x00000010ff317819 */ /* 0x000fe20000011621 */
[----:B--2---:R-:W-:Y:S01]  /*81f0*/  IMAD.U32 R42, R13, 0x10000, RZ ;  /* 0x000100000d2a7824 */ /* 0x004fe200078e00ff */
[----:B------:R-:W-:Y:S01]  /*8200*/  PRMT R48, R213, 0x5432, R48 ;  /* 0x00005432d5307816 */ /* 0x000fe20000000030 */
[----:B------:R-:W-:Y:S01]  /*8210*/  IMAD.U32 R53, R39, 0x10000, RZ ;  /* 0x0001000027357824 */ /* 0x000fe200078e00ff */
[----:B------:R-:W-:Y:S02]  /*8220*/  PRMT R49, R211, 0x5432, R49 ;  /* 0x00005432d3317816 */ /* 0x000fe40000000031 */
[C---:B------:R-:W-:Y:S02]  /*8230*/  SHF.L.U32 R11, R48.reuse, 0x10, RZ ;  /* 0x00000010300b7819 */ /* 0x040fe400000006ff */
[----:B------:R-:W-:Y:S01]  /*8240*/  LOP3.LUT R48, R48, 0xffff0000, RZ, 0xc0, !PT ;  /* 0xffff000030307812 */ /* 0x000fe200078ec0ff */
[----:B------:R-:W-:Y:S01]  /*8250*/  IMAD.U32 R43, R49, 0x10000, RZ ;  /* 0x00010000312b7824 */ /* 0x000fe200078e00ff */
[----:B------:R-:W-:Y:S01]  /*8260*/  LOP3.LUT R37, R37, 0xffff0000, RZ, 0xc0, !PT ;  /* 0xffff000025257812 */ /* 0x000fe200078ec0ff */
[C---:B------:R-:W-:Y:S01]  /*8270*/  FMUL.FTZ R51, R50.reuse, R11 ;  /* 0x0000000b32337220 */ /* 0x040fe20000410000 */
[----:B------:R-:W-:Y:S01]  /*8280*/  LOP3.LUT R49, R49, 0xffff0000, RZ, 0xc0, !PT ;  /* 0xffff000031317812 */ /* 0x000fe200078ec0ff */
[-C--:B------:R-:W-:Y:S01]  /*8290*/  FMUL.FTZ R50, R50, R43.reuse ;  /* 0x0000002b32327220 */ /* 0x080fe20000410000 */
[----:B------:R-:W-:Y:S01]  /*82a0*/  LOP3.LUT R39, R39, 0xffff0000, RZ, 0xc0, !PT ;  /* 0xffff000027277812 */ /* 0x000fe200078ec0ff */
[----:B------:R-:W-:Y:S01]  /*82b0*/  FFMA.FTZ R43, R42, R43, -R51 ;  /* 0x0000002b2a2b7223 */ /* 0x000fe20000010833 */
[----:B------:R-:W-:Y:S01]  /*82c0*/  SHF.R.U64 R44, R44, 0x10, R45 ;  /* 0x000000102c2c7819 */ /* 0x000fe2000000122d */
[----:B------:R-:W-:Y:S01]  /*82d0*/  FFMA.FTZ R42, R42, R11, R50 ;  /* 0x0000000b2a2a7223 */ /* 0x000fe20000010032 */
[----:B------:R-:W-:Y:S01]  /*82e0*/  LOP3.LUT R11, R13, 0xffff0000, RZ, 0xc0, !PT ;  /* 0xffff00000d0b7812 */ /* 0x000fe200078ec0ff */
[C---:B------:R-:W-:Y:S01]  /*82f0*/  FMUL.FTZ R13, R37.reuse, R48 ;  /* 0x00000030250d7220 */ /* 0x040fe20000410000 */
[----:B------:R-:W-:Y:S01]  /*8300*/  FMUL.FTZ R37, R37, R49 ;  /* 0x0000003125257220 */ /* 0x000fe20000410000 */
[----:B------:R-:W-:-:S02]  /*8310*/  SHF.R.U64 R32, R32, 0x10, R33 ;  /* 0x0000001020207819 */ /* 0x000fc40000001221 */
[C---:B------:R-:W-:Y:S01]  /*8320*/  FFMA.FTZ R13, R11.reuse, R49, -R13 ;  /* 0x000000310b0d7223 */ /* 0x040fe2000001080d */
[----:B------:R-:W-:Y:S01]  /*8330*/  FFMA.FTZ R11, R11, R48, R37 ;  /* 0x000000300b0b7223 */ /* 0x000fe20000010025 */
[----:B------:R-:W-:Y:S01]  /*8340*/  SHF.R.U32.HI R48, RZ, 0x10, R47 ;  /* 0x00000010ff307819 */ /* 0x000fe2000001162f */
[C---:B------:R-:W-:Y:S01]  /*8350*/  IMAD.U32 R49, R15.reuse, 0x10000, RZ ;  /* 0x000100000f317824 */ /* 0x040fe200078e00ff */
[----:B------:R-:W-:Y:S02]  /*8360*/  SHF.R.U32.HI R37, RZ, 0x10, R35 ;  /* 0x00000010ff257819 */ /* 0x000fe40000011623 */
[----:B------:R-:W-:Y:S02]  /*8370*/  PRMT R48, R212, 0x5432, R48 ;  /* 0x00005432d4307816 */ /* 0x000fe40000000030 */
[----:B------:R-:W-:Y:S02]  /*8380*/  PRMT R37, R210, 0x5432, R37 ;  /* 0x00005432d2257816 */ /* 0x000fe40000000025 */
[----:B------:R-:W-:Y:S01]  /*8390*/  LOP3.LUT R15, R15, 0xffff0000, RZ, 0xc0, !PT ;  /* 0xffff00000f0f7812 */ /* 0x000fe200078ec0ff */
[C---:B------:R-:W-:Y:S01]  /*83a0*/  IMAD.U32 R50, R48.reuse, 0x10000, RZ ;  /* 0x0001000030327824 */ /* 0x040fe200078e00ff */
[----:B------:R-:W-:Y:S01]  /*83b0*/  LOP3.LUT R48, R48, 0xffff0000, RZ, 0xc0, !PT ;  /* 0xffff000030307812 */ /* 0x000fe200078ec0ff */
[C---:B------:R-:W-:Y:S01]  /*83c0*/  IMAD.U32 R51, R37.reuse, 0x10000, RZ ;  /* 0x0001000025337824 */ /* 0x040fe200078e00ff */
[----:B------:R-:W-:Y:S01]  /*83d0*/  LOP3.LUT R37, R37, 0xffff0000, RZ, 0xc0, !PT ;  /* 0xffff000025257812 */ /* 0x000fe200078ec0ff */
[----:B------:R-:W-:Y:S01]  /*83e0*/  FMUL.FTZ R52, R53, R50 ;  /* 0x0000003235347220 */ /* 0x000fe20000410000 */
[----:B------:R-:W-:Y:S01]  /*83f0*/  PRMT R44, R213, 0x5410, R44 ;  /* 0x00005410d52c7816 */ /* 0x000fe2000000002c */
[-C--:B------:R-:W-:Y:S01]  /*8400*/  FMUL.FTZ R53, R53, R51.reuse ;  /* 0x0000003335357220 */ /* 0x080fe20000410000 */
[----:B------:R-:W-:Y:S01]  /*8410*/  FMUL.FTZ R33, R39, R48 ;  /* 0x0000003027217220 */ /* 0x000fe20000410000 */
[----:B------:R-:W-:Y:S01]  /*8420*/  PRMT R32, R211, 0x5410, R32 ;  /* 0x00005410d3207816 */ /* 0x000fe20000000020 */
[C---:B------:R-:W-:Y:S01]  /*8430*/  FFMA.FTZ R52, R49.reuse, R51, -R52 ;  /* 0x0000003331347223 */ /* 0x040fe20000010834 */
[----:B------:R-:W-:Y:S01]  /*8440*/  FFMA.FTZ R53, R49, R50, R53 ;  /* 0x0000003231357223 */ /* 0x000fe20000010035 */
[-C--:B------:R-:W-:Y:S01]  /*8450*/  FMUL.FTZ R39, R39, R37.reuse ;  /* 0x0000002527277220 */ /* 0x080fe20000410000 */
[----:B------:R-:W-:Y:S01]  /*8460*/  FFMA.FTZ R33, R15, R37, -R33 ;  /* 0x000000250f217223 */ /* 0x000fe20000010821 */
[C---:B------:R-:W-:Y:S01]  /*8470*/  IMAD.U32 R49, R36.reuse, 0x10000, RZ ;  /* 0x0001000024317824 */ /* 0x040fe200078e00ff */
[----:B------:R-:W-:Y:S01]  /*8480*/  LOP3.LUT R36, R36, 0xffff0000, RZ, 0xc0, !PT ;  /* 0xffff000024247812 */ /* 0x000fe200078ec0ff */
[----:B------:R-:W-:-:S02]  /*8490*/  IMAD.U32 R37, R44, 0x10000, RZ ;  /* 0x000100002c257824 */ /* 0x000fc400078e00ff */
[----:B------:R-:W-:Y:S01]  /*84a0*/  FFMA.FTZ R39, R15, R48, R39 ;  /* 0x000000300f277223 */ /* 0x000fe20000010027 */
[----:B------:R-:W-:Y:S01]  /*84b0*/  IMAD.U32 R45, R32, 0x10000, RZ ;  /* 0x00010000202d7824 */ /* 0x000fe200078e00ff */
[----:B------:R-:W-:Y:S01]  /*84c0*/  LOP3.LUT R44, R44, 0xffff0000, RZ, 0xc0, !PT ;  /* 0xffff00002c2c7812 */ /* 0x000fe200078ec0ff */
[C---:B------:R-:W-:Y:S01]  /*84d0*/  FMUL.FTZ R48, R49.reuse, R37 ;  /* 0x0000002531307220 */ /* 0x040fe20000410000 */
[----:B------:R-:W-:Y:S02]  /*84e0*/  IMAD.U32 R15, R12, 0x10000, RZ ;  /* 0x000100000c0f7824 */ /* 0x000fe400078e00ff */
[----:B------:R-:W-:Y:S01]  /*84f0*/  FMUL.FTZ R49, R49, R45 ;  /* 0x0000002d31317220 */ /* 0x000fe20000410000 */
[----:B------:R-:W-:Y:S02]  /*8500*/  SHF.R.U64 R46, R46, 0x10, R47 ;  /* 0x000000102e2e7819 */ /* 0x000fe4000000122f */
[----:B------:R-:W-:Y:S01]  /*8510*/  LOP3.LUT R12, R12, 0xffff0000, RZ, 0xc0, !PT ;  /* 0xffff00000c0c7812 */ /* 0x000fe200078ec0ff */
[C---:B------:R-:W-:Y:S01]  /*8520*/  FFMA.FTZ R49, R15.reuse, R37, R49 ;  /* 0x000000250f317223 */ /* 0x040fe20000010031 */
[----:B------:R-:W-:Y:S01]  /*8530*/  LOP3.LUT R32, R32, 0xffff0000, RZ, 0xc0, !PT ;  /* 0xffff000020207812 */ /* 0x000fe200078ec0ff */
[----:B------:R-:W-:Y:S01]  /*8540*/  FMUL.FTZ R37, R36, R44 ;  /* 0x0000002c24257220 */ /* 0x000fe20000410000 */
[----:B------:R-:W-:Y:S01]  /*8550*/  SHF.R.U64 R34, R34, 0x10, R35 ;  /* 0x0000001022227819 */ /* 0x000fe20000001223 */
[----:B------:R-:W-:Y:S01]  /*8560*/  IMAD.U32 R35, R38, 0x10000, RZ ;  /* 0x0001000026237824 */ /* 0x000fe200078e00ff */
[----:B------:R-:W-:Y:S01]  /*8570*/  PRMT R46, R212, 0x5410, R46 ;  /* 0x00005410d42e7816 */ /* 0x000fe2000000002e */
[-C--:B------:R-:W-:Y:S01]  /*8580*/  FMUL.FTZ R36, R36, R32.reuse ;  /* 0x0000002024247220 */ /* 0x080fe20000410000 */
[----:B------:R-:W-:Y:S01]  /*8590*/  PRMT R34, R210, 0x5410, R34 ;  /* 0x00005410d2227816 */ /* 0x000fe20000000022 */
[----:B------:R-:W-:Y:S01]  /*85a0*/  FFMA.FTZ R37, R12, R32, -R37 ;  /* 0x000000200c257223 */ /* 0x000fe20000010825 */
[----:B------:R-:W-:Y:S01]  /*85b0*/  FFMA.FTZ R48, R15, R45, -R48 ;  /* 0x0000002d0f307223 */ /* 0x000fe20000010830 */
[----:B------:R-:W-:Y:S01]  /*85c0*/  IMAD.U32 R32, R46, 0x10000, RZ ;  /* 0x000100002e207824 */ /* 0x000fe200078e00ff */
[----:B------:R-:W-:Y:S01]  /*85d0*/  SHF.L.U32 R15, R14, 0x10, RZ ;  /* 0x000000100e0f7819 */ /* 0x000fe200000006ff */
[----:B------:R-:W-:Y:S01]  /*85e0*/  FFMA.FTZ R36, R12, R44, R36 ;  /* 0x0000002c0c247223 */ /* 0x000fe20000010024 */
        /* <DEDUP_REMOVED lines=8> */
[C---:B------:R-:W-:Y:S01]  /*8670*/  FMUL.FTZ R12, R38.reuse, R46 ;  /* 0x0000002e260c7220 */ /* 0x040fe20000410000 */
[----:B------:R-:W-:Y:S01]  /*8680*/  F2FP.BF16.F32.PACK_AB R37, R37, R48 ;  /* 0x000000302525723e */ /* 0x000fe200000010ff */
[----:B------:R-:W-:Y:S01]  /*8690*/  FFMA.FTZ R35, R15, R32, R35 ;  /* 0x000000200f237223 */ /* 0x000fe20000010023 */
[-C--:B------:R-:W-:Y:S01]  /*86a0*/  FMUL.FTZ R38, R38, R34.reuse ;  /* 0x0000002226267220 */ /* 0x080fe20000410000 */
[----:B------:R-:W-:Y:S01]  /*86b0*/  FFMA.FTZ R12, R14, R34, -R12 ;  /* 0x000000220e0c7223 */ /* 0x000fe2000001080c */
[----:B------:R-:W-:-:S02]  /*86c0*/  F2FP.BF16.F32.PACK_AB R33, R33, R52 ;  /* 0x000000342121723e */ /* 0x000fc400000010ff */
[----:B------:R-:W-:Y:S01]  /*86d0*/  FFMA.FTZ R38, R14, R46, R38 ;  /* 0x0000002e0e267223 */ /* 0x000fe20000010026 */
[----:B------:R-:W-:Y:S02]  /*86e0*/  F2FP.BF16.F32.PACK_AB R11, R11, R42 ;  /* 0x0000002a0b0b723e */ /* 0x000fe400000010ff */
[----:B------:R-:W-:Y:S01]  /*86f0*/  F2FP.BF16.F32.PACK_AB R44, R12, R44 ;  /* 0x0000002c0c2c723e */ /* 0x000fe200000010ff */
[----:B------:R-:W-:Y:S01]  /*8700*/  IMAD.MOV.U32 R12, RZ, RZ, R37 ;  /* 0x000000ffff0c7224 */ /* 0x000fe200078e0025 */
[----:B------:R-:W-:Y:S01]  /*8710*/  F2FP.BF16.F32.PACK_AB R13, R13, R43 ;  /* 0x0000002b0d0d723e */ /* 0x000fe200000010ff */
[----:B------:R-:W-:Y:S01]  /*8720*/  IMAD.MOV.U32 R37, RZ, RZ, R11 ;  /* 0x000000ffff257224 */ /* 0x000fe200078e000b */
[----:B------:R-:W-:Y:S01]  /*8730*/  F2FP.BF16.F32.PACK_AB R39, R39, R53 ;  /* 0x000000352727723e */ /* 0x000fe200000010ff */
[----:B------:R-:W-:Y:S01]  /*8740*/  IMAD.MOV.U32 R14, RZ, RZ, R44 ;  /* 0x000000ffff0e7224 */ /* 0x000fe200078e002c */
[----:B------:R-:W-:Y:S01]  /*8750*/  F2FP.BF16.F32.PACK_AB R36, R36, R49 ;  /* 0x000000312424723e */ /* 0x000fe200000010ff */
[----:B------:R-:W-:Y:S01]  /*8760*/  IMAD.MOV.U32 R15, RZ, RZ, R33 ;  /* 0x000000ffff0f7224 */ /* 0x000fe200078e0021 */
[----:B------:R-:W-:-:S07]  /*8770*/  F2FP.BF16.F32.PACK_AB R38, R38, R35 ;  /* 0x000000232626723e */ /* 0x000fce00000010ff */
.L_x_535:
[----:B------:R-:W-:Y:S05]  /*8780*/  BSYNC B2 ;  /* 0x0000000000027941 */ /* 0x000fea0003800000 */
.L_x_534:
[----:B--2---:R2:W-:Y:S04]  /*8790*/  ST.E.128 desc[UR60][R40.64], R12 ;  /* 0x0000000c28007985 */ /* 0x0045e8000c101d3c */
[----:B---3--:R2:W-:Y:S02]  /*87a0*/  @!P4 ST.E.128 desc[UR60][R122.64], R36 ;  /* 0x000000247a00c985 */ /* 0x0085e4000c101d3c */
.L_x_525:
[----:B------:R-:W-:Y:S05]  /*87b0*/  BSYNC B1 ;  /* 0x0000000000017941 */ /* 0x000fea0003800000 */
.L_x_524:
[----:B------:R-:W-:-:S03]  /*87c0*/  UMOV UR4, 0xffffffff ;  /* 0xffffffff00047882 */ /* 0x000fc60000000000 */
[----:B------:R-:W-:Y:S05]  /*87d0*/  BRA.DIV UR4, `(.L_x_536) ;  /* 0x0000016204bc7947 */ /* 0x000fea000b800000 */
[----:B0-----:R-:W0:Y:S04]  /*87e0*/  SHFL.IDX PT, R118, R118, 0x1, 0x1c1f ;  /* 0x003c1f0076767f89 */ /* 0x001e2800000e0000 */
[----:B------:R-:W0:Y:S02]  /*87f0*/  SHFL.IDX PT, R119, R119, 0x1, 0x1c1f ;  /* 0x003c1f0077777f89 */ /* 0x000e2400000e0000 */
.L_x_803:
[----:B------:R-:W-:Y:S05]  /*8800*/  @P5 BRA `(.L_x_493) ;  /* 0x0000001c00bc5947 */ /* 0x000fea0003800000 */
[----:B------:R-:W-:Y:S01]  /*8810*/  ISETP.NE.AND P4, PT, R10, RZ, PT ;  /* 0x000000ff0a00720c */ /* 0x000fe20003f85270 */
[----:B------:R-:W-:Y:S01]  /*8820*/  BSSY B1, `(.L_x_537) ;  /* 0x000007c000017945 */ /* 0x000fe20003800000 */
[----:B0-2---:R-:W-:Y:S02]  /*8830*/  IMAD.MOV.U32 R36, RZ, RZ, R119 ;  /* 0x000000ffff247224 */ /* 0x005fe400078e0077 */
[----:B------:R-:W-:-:S09]  /*8840*/  IMAD.MOV.U32 R37, RZ, RZ, R118 ;  /* 0x000000ffff257224 */ /* 0x000fd200078e0076 */
[----:B------:R-:W-:Y:S05]  /*8850*/  @!P4 BRA `(.L_x_538) ;  /* 0x0000000400e0c947 */ /* 0x000fea0003800000 */
[----:B---3--:R-:W-:Y:S01]  /*8860*/  SEL R11, R129, R139, !P3 ;  /* 0x0000008b810b7207 */ /* 0x008fe20005800000 */
[----:B------:R-:W-:Y:S01]  /*8870*/  BSSY B2, `(.L_x_539) ;  /* 0x0000074000027945 */ /* 0x000fe20003800000 */
[C---:B------:R-:W-:Y:S02]  /*8880*/  LEA R38, P5, R7.reuse, R119, 0x1 ;  /* 0x0000007707267211 */ /* 0x040fe400078a08ff */
[----:B----4-:R-:W-:Y:S02]  /*8890*/  SHF.R.S32.HI R12, RZ, 0x1f, R11 ;  /* 0x0000001fff0c7819 */ /* 0x010fe4000001140b */
[----:B------:R-:W-:Y:S02]  /*88a0*/  LEA.HI.X R39, R7, R118, R116, 0x1, P5 ;  /* 0x0000007607277211 */ /* 0x000fe400028f0c74 */
[----:B------:R-:W-:Y:S02]  /*88b0*/  LEA.HI R11, R12, R11, RZ, 0x4 ;  /* 0x0000000b0c0b7211 */ /* 0x000fe400078f20ff */
[----:B------:R-:W-:-:S02]  /*88c0*/  ISETP.GE.AND P5, PT, R16, R128, PT ;  /* 0x000000801000720c */ /* 0x000fc40003fa6270 */
[----:B------:R-:W-:-:S04]  /*88d0*/  LEA.HI.SX32 R11, R11, R124, 0x1c ;  /* 0x0000007c0b0b7211 */ /* 0x000fc800078fe2ff */
[----:B------:R-:W-:Y:S01]  /*88e0*/  SHF.R.S32.HI R12, RZ, 0x1f, R11 ;  /* 0x0000001fff0c7819 */ /* 0x000fe2000001140b */
[----:B------:R-:W-:-:S03]  /*88f0*/  IMAD.SHL.U32 R40, R11, 0x8, RZ ;  /* 0x000000080b287824 */ /* 0x000fc600078e00ff */
[----:B------:R-:W-:Y:S02]  /*8900*/  LEA.HI R12, R12, R11, RZ, 0x3 ;  /* 0x0000000b0c0c7211 */ /* 0x000fe400078f18ff */
[----:B------:R-:W-:Y:S02]  /*8910*/  ISETP.GE.AND P4, PT, R40, R135, PT ;  /* 0x000000872800720c */ /* 0x000fe40003f86270 */
[----:B------:R-:W-:Y:S02]  /*8920*/  SHF.R.S32.HI R14, RZ, 0x3, R12 ;  /* 0x00000003ff0e7819 */ /* 0x000fe4000001140c */
[----:B------:R-:W-:-:S03]  /*8930*/  LOP3.LUT R12, R167, 0x38, R40, 0xf8, !PT ;  /* 0x00000038a70c7812 */ /* 0x000fc600078ef828 */
[----:B------:R-:W-:Y:S01]  /*8940*/  IMAD R11, R14, 0x1800, R179 ;  /* 0x000018000e0b7824 */ /* 0x000fe200078e02b3 */
[----:B------:R-:W-:-:S04]  /*8950*/  LOP3.LUT R12, R12, R223, RZ, 0x3c, !PT ;  /* 0x000000df0c0c7212 */ /* 0x000fc800078e3cff */
[----:B------:R-:W-:Y:S01]  /*8960*/  IADD3 R13, R11, R12, RZ ;  /* 0x0000000c0b0d7210 */ /* 0x000fe20007ffe0ff */
[----:B------:R-:W-:Y:S02]  /*8970*/  IMAD R11, R18, 0x4800, R142 ;  /* 0x00004800120b7824 */ /* 0x000fe400078e028e */
[----:B------:R-:W-:-:S04]  /*8980*/  @!P4 IMAD.WIDE R40, R40, 0x2, R36 ;  /* 0x000000022828c825 */ /* 0x000fc800078e0224 */
[----:B------:R-:W-:Y:S02]  /*8990*/  IMAD R13, R18, 0x4800, R13 ;  /* 0x00004800120d7824 */ /* 0x000fe400078e020d */
[--C-:B------:R-:W-:Y:S02]  /*89a0*/  IMAD R11, R11, 0x2, R2.reuse ;  /* 0x000000020b0b7824 */ /* 0x100fe400078e0202 */
[----:B------:R-:W-:-:S03]  /*89b0*/  IMAD R32, R13, 0x2, R2 ;  /* 0x000000020d207824 */ /* 0x000fc600078e0202 */
[----:B------:R0:W2:Y:S04]  /*89c0*/  LDS.128 R12, [R11+0x18400] ;  /* 0x018400000b0c7984 */ /* 0x0000a80000000c00 */
[----:B------:R-:W3:Y:S01]  /*89d0*/  LDS.128 R32, [R32+0x18400] ;  /* 0x0184000020207984 */ /* 0x000ee20000000c00 */
[----:B------:R-:W-:Y:S05]  /*89e0*/  @P5 BRA `(.L_x_540) ;  /* 0x0000000400705947 */ /* 0x000fea0003800000 */
[--C-:B------:R-:W-:Y:S01]  /*89f0*/  SHF.R.U64 R43, R76, 0x10, R77.reuse ;  /* 0x000000104c2b7819 */ /* 0x100fe2000000124d */
[----:B---3--:R-:W-:Y:S01]  /*8a00*/  IMAD.U32 R47, R33, 0x10000, RZ ;  /* 0x00010000212f7824 */ /* 0x008fe200078e00ff */
[----:B------:R-:W-:Y:S01]  /*8a10*/  SHF.R.U32.HI R76, RZ, 0x10, R77 ;  /* 0x00000010ff4c7819 */ /* 0x000fe2000001164d */
[----:B--2---:R-:W-:Y:S01]  /*8a20*/  IMAD.U32 R45, R13, 0x10000, RZ ;  /* 0x000100000d2d7824 */ /* 0x004fe200078e00ff */
[--C-:B0-----:R-:W-:Y:S01]  /*8a30*/  SHF.R.U64 R11, R64, 0x10, R65.reuse ;  /* 0x00000010400b7819 */ /* 0x101fe20000001241 */
[----:B------:R-:W-:Y:S01]  /*8a40*/  IMAD.U32 R51, R35, 0x10000, RZ ;  /* 0x0001000023337824 */ /* 0x000fe200078e00ff */
[----:B------:R-:W-:Y:S01]  /*8a50*/  SHF.R.U32.HI R64, RZ, 0x10, R65 ;  /* 0x00000010ff407819 */ /* 0x000fe20000011641 */
[----:B------:R-:W-:Y:S01]  /*8a60*/  IMAD.U32 R50, R15, 0x10000, RZ ;  /* 0x000100000f327824 */ /* 0x000fe200078e00ff */
[----:B------:R-:W-:Y:S01]  /*8a70*/  PRMT R76, R209, 0x5432, R76 ;  /* 0x00005432d14c7816 */ /* 0x000fe2000000004c */
[----:B------:R-:W-:Y:S01]  /*8a80*/  IMAD.U32 R52, R34, 0x10000, RZ ;  /* 0x0001000022347824 */ /* 0x000fe200078e00ff */
[----:B------:R-:W-:Y:S01]  /*8a90*/  PRMT R64, R207, 0x5432, R64 ;  /* 0x00005432cf407816 */ /* 0x000fe20000000040 */
[----:B------:R-:W-:Y:S01]  /*8aa0*/  IMAD.U32 R49, R14, 0x10000, RZ ;  /* 0x000100000e317824 */ /* 0x000fe200078e00ff */
[----:B------:R-:W-:-:S02]  /*8ab0*/  SHF.R.U64 R44, R78, 0x10, R79 ;  /* 0x000000104e2c7819 */ /* 0x000fc4000000124f */
[----:B------:R-:W-:Y:S01]  /*8ac0*/  SHF.L.U32 R53, R76, 0x10, RZ ;  /* 0x000000104c357819 */ /* 0x000fe200000006ff */
[----:B------:R-:W-:Y:S01]  /*8ad0*/  IMAD.U32 R54, R64, 0x10000, RZ ;  /* 0x0001000040367824 */ /* 0x000fe200078e00ff */
[----:B------:R-:W-:Y:S02]  /*8ae0*/  SHF.R.U32.HI R78, RZ, 0x10, R79 ;  /* 0x00000010ff4e7819 */ /* 0x000fe4000001164f */
[--C-:B------:R-:W-:Y:S02]  /*8af0*/  SHF.R.U64 R42, R66, 0x10, R67.reuse ;  /* 0x00000010422a7819 */ /* 0x100fe40000001243 */
[----:B------:R-:W-:Y:S02]  /*8b00*/  SHF.R.U32.HI R66, RZ, 0x10, R67 ;  /* 0x00000010ff427819 */ /* 0x000fe40000011643 */
[C---:B------:R-:W-:Y:S01]  /*8b10*/  PRMT R55, R208.reuse, 0x5410, R44 ;  /* 0x00005410d0377816 */ /* 0x040fe2000000002c */
[CC--:B------:R-:W-:Y:S01]  /*8b20*/  FMUL.FTZ R44, R47.reuse, R53.reuse ;  /* 0x000000352f2c7220 */ /* 0x0c0fe20000410000 */
[----:B------:R-:W-:Y:S01]  /*8b30*/  PRMT R78, R208, 0x5432, R78 ;  /* 0x00005432d04e7816 */ /* 0x000fe2000000004e */
[-C--:B------:R-:W-:Y:S01]  /*8b40*/  FMUL.FTZ R47, R47, R54.reuse ;  /* 0x000000362f2f7220 */ /* 0x080fe20000410000 */
[----:B------:R-:W-:Y:S01]  /*8b50*/  LOP3.LUT R48, R33, 0xffff0000, RZ, 0xc0, !PT ;  /* 0xffff000021307812 */ /* 0x000fe200078ec0ff */
[C---:B------:R-:W-:Y:S01]  /*8b60*/  FFMA.FTZ R44, R45.reuse, R54, -R44 ;  /* 0x000000362d2c7223 */ /* 0x040fe2000001082c */
[----:B------:R-:W-:Y:S01]  /*8b70*/  PRMT R66, R206, 0x5432, R66 ;  /* 0x00005432ce427816 */ /* 0x000fe20000000042 */
[----:B------:R-:W-:Y:S01]  /*8b80*/  IMAD.U32 R54, R78, 0x10000, RZ ;  /* 0x000100004e367824 */ /* 0x000fe200078e00ff */
[----:B------:R-:W-:Y:S01]  /*8b90*/  LOP3.LUT R76, R76, 0xffff0000, RZ, 0xc0, !PT ;  /* 0xffff00004c4c7812 */ /* 0x000fe200078ec0ff */
[----:B------:R-:W-:Y:S01]  /*8ba0*/  FFMA.FTZ R47, R45, R53, R47 ;  /* 0x000000352d2f7223 */ /* 0x000fe2000001002f */
[----:B------:R-:W-:Y:S01]  /*8bb0*/  LOP3.LUT R64, R64, 0xffff0000, RZ, 0xc0, !PT ;  /* 0xffff000040407812 */ /* 0x000fe200078ec0ff */
[----:B------:R-:W-:Y:S01]  /*8bc0*/  IMAD.U32 R45, R66, 0x10000, RZ ;  /* 0x00010000422d7824 */ /* 0x000fe200078e00ff */
[----:B------:R-:W-:Y:S01]  /*8bd0*/  LOP3.LUT R46, R13, 0xffff0000, RZ, 0xc0, !PT ;  /* 0xffff00000d2e7812 */ /* 0x000fe200078ec0ff */
[C---:B------:R-:W-:Y:S01]  /*8be0*/  FMUL.FTZ R65, R48.reuse, R76 ;  /* 0x0000004c30417220 */ /* 0x040fe20000410000 */
[----:B------:R-:W-:Y:S01]  /*8bf0*/  PRMT R43, R209, 0x5410, R43 ;  /* 0x00005410d12b7816 */ /* 0x000fe2000000002b */
[----:B------:R-:W-:Y:S01]  /*8c00*/  FMUL.FTZ R48, R48, R64 ;  /* 0x0000004030307220 */ /* 0x000fe20000410000 */
[----:B------:R-:W-:Y:S01]  /*8c10*/  PRMT R11, R207, 0x5410, R11 ;  /* 0x00005410cf0b7816 */ /* 0x000fe2000000000b */
[----:B------:R-:W-:Y:S01]  /*8c20*/  FMUL.FTZ R53, R51, R54 ;  /* 0x0000003633357220 */ /* 0x000fe20000410000 */
[----:B------:R-:W-:Y:S01]  /*8c30*/  LOP3.LUT R35, R35, 0xffff0000, RZ, 0xc0, !PT ;  /* 0xffff000023237812 */ /* 0x000fe200078ec0ff */
[----:B------:R-:W-:Y:S01]  /*8c40*/  FMUL.FTZ R51, R51, R45 ;  /* 0x0000002d33337220 */ /* 0x000fe20000410000 */
[----:B------:R-:W-:Y:S01]  /*8c50*/  LOP3.LUT R78, R78, 0xffff0000, RZ, 0xc0, !PT ;  /* 0xffff00004e4e7812 */ /* 0x000fe200078ec0ff */
[C---:B------:R-:W-:Y:S01]  /*8c60*/  FFMA.FTZ R65, R46.reuse, R64, -R65 ;  /* 0x000000402e417223 */ /* 0x040fe20000010841 */
[----:B------:R-:W-:Y:S01]  /*8c70*/  FFMA.FTZ R48, R46, R76, R48 ;  /* 0x0000004c2e307223 */ /* 0x000fe20000010030 */
[----:B------:R-:W-:Y:S01]  /*8c80*/  LOP3.LUT R66, R66, 0xffff0000, RZ, 0xc0, !PT ;  /* 0xffff000042427812 */ /* 0x000fe200078ec0ff */
[----:B------:R-:W-:-:S02]  /*8c90*/  IMAD.U32 R33, R32, 0x10000, RZ ;  /* 0x0001000020217824 */ /* 0x000fc400078e00ff */
[C---:B------:R-:W-:Y:S01]  /*8ca0*/  FFMA.FTZ R53, R50.reuse, R45, -R53 ;  /* 0x0000002d32357223 */ /* 0x040fe20000010835 */
[----:B------:R-:W-:Y:S02]  /*8cb0*/  IMAD.U32 R46, R43, 0x10000, RZ ;  /* 0x000100002b2e7824 */ /* 0x000fe400078e00ff */
[----:B------:R-:W-:Y:S01]  /*8cc0*/  FFMA.FTZ R51, R50, R54, R51 ;  /* 0x0000003632337223 */ /* 0x000fe20000010033 */
[----:B------:R-:W-:Y:S01]  /*8cd0*/  IMAD.U32 R45, R11, 0x10000, RZ ;  /* 0x000100000b2d7824 */ /* 0x000fe200078e00ff */
        /* <DEDUP_REMOVED lines=8> */
[----:B------:R-:W-:Y:S01]  /*8d60*/  FMUL.FTZ R33, R33, R45 ;  /* 0x0000002d21217220 */ /* 0x000fe20000410000 */
[----:B------:R-:W-:Y:S01]  /*8d70*/  LOP3.LUT R12, R12, 0xffff0000, RZ, 0xc0, !PT ;  /* 0xffff00000c0c7812 */ /* 0x000fe200078ec0ff */
[C---:B------:R-:W-:Y:S01]  /*8d80*/  FFMA.FTZ R50, R15.reuse, R66, -R50 ;  /* 0x000000420f327223 */ /* 0x040fe20000010832 */
[----:B------:R-:W-:Y:S01]  /*8d90*/  FFMA.FTZ R78, R15, R78, R35 ;  /* 0x0000004e0f4e7223 */ /* 0x000fe20000010023 */
[----:B------:R-:W-:Y:S01]  /*8da0*/  PRMT R42, R206, 0x5410, R42 ;  /* 0x00005410ce2a7816 */ /* 0x000fe2000000002a */
[C---:B------:R-:W-:Y:S01]  /*8db0*/  FMUL.FTZ R15, R32.reuse, R43 ;  /* 0x0000002b200f7220 */ /* 0x040fe20000410000 */
[C---:B------:R-:W-:Y:S01]  /*8dc0*/  FFMA.FTZ R11, R13.reuse, R45, -R11 ;  /* 0x0000002d0d0b7223 */ /* 0x040fe2000001080b */
[----:B------:R-:W-:Y:S01]  /*8dd0*/  FFMA.FTZ R33, R13, R46, R33 ;  /* 0x0000002e0d217223 */ /* 0x000fe20000010021 */
[-C--:B------:R-:W-:Y:S01]  /*8de0*/  FMUL.FTZ R13, R32, R54.reuse ;  /* 0x00000036200d7220 */ /* 0x080fe20000410000 */
[C---:B------:R-:W-:Y:S01]  /*8df0*/  IMAD.U32 R32, R55.reuse, 0x10000, RZ ;  /* 0x0001000037207824 */ /* 0x040fe200078e00ff */
[----:B------:R-:W-:Y:S01]  /*8e00*/  LOP3.LUT R34, R34, 0xffff0000, RZ, 0xc0, !PT ;  /* 0xffff000022227812 */ /* 0x000fe200078ec0ff */
[----:B------:R-:W-:Y:S01]  /*8e10*/  FFMA.FTZ R54, R12, R54, -R15 ;  /* 0x000000360c367223 */ /* 0x000fe2000001080f */
[----:B------:R-:W-:Y:S01]  /*8e20*/  LOP3.LUT R55, R55, 0xffff0000, RZ, 0xc0, !PT ;  /* 0xffff000037377812 */ /* 0x000fe200078ec0ff */
[C---:B------:R-:W-:Y:S01]  /*8e30*/  IMAD.U32 R15, R42.reuse, 0x10000, RZ ;  /* 0x000100002a0f7824 */ /* 0x040fe200078e00ff */
[----:B------:R-:W-:Y:S01]  /*8e40*/  LOP3.LUT R35, R42, 0xffff0000, RZ, 0xc0, !PT ;  /* 0xffff00002a237812 */ /* 0x000fe200078ec0ff */
[----:B------:R-:W-:Y:S01]  /*8e50*/  FFMA.FTZ R12, R12, R43, R13 ;  /* 0x0000002b0c0c7223 */ /* 0x000fe2000001000d */
[----:B------:R-:W-:Y:S01]  /*8e60*/  LOP3.LUT R14, R14, 0xffff0000, RZ, 0xc0, !PT ;  /* 0xffff00000e0e7812 */ /* 0x000fe200078ec0ff */
[-C--:B------:R-:W-:Y:S01]  /*8e70*/  FMUL.FTZ R42, R52, R32.reuse ;  /* 0x00000020342a7220 */ /* 0x080fe20000410000 */
[----:B------:R-:W-:Y:S01]  /*8e80*/  FMUL.FTZ R13, R34, R55 ;  /* 0x00000037220d7220 */ /* 0x000fe20000410000 */
[----:B------:R-:W-:Y:S01]  /*8e90*/  FMUL.FTZ R43, R52, R15 ;  /* 0x0000000f342b7220 */ /* 0x000fe20000410000 */
[----:B------:R-:W-:Y:S01]  /*8ea0*/  FMUL.FTZ R34, R34, R35 ;  /* 0x0000002322227220 */ /* 0x000fe20000410000 */
[C---:B------:R-:W-:Y:S01]  /*8eb0*/  FFMA.FTZ R15, R49.reuse, R15, -R42 ;  /* 0x0000000f310f7223 */ /* 0x040fe2000001082a */
        /* <DEDUP_REMOVED lines=8> */
[----:B------:R-:W-:Y:S01]  /*8f40*/  IMAD.MOV.U32 R12, RZ, RZ, R54 ;  /* 0x000000ffff0c7224 */ /* 0x000fe200078e0036 */
[----:B------:R-:W-:Y:S02]  /*8f50*/  F2FP.BF16.F32.PACK_AB R14, R42, R15 ;  /* 0x0000000f2a0e723e */ /* 0x000fe400000010ff */
[----:B------:R-:W-:Y:S01]  /*8f60*/  F2FP.BF16.F32.PACK_AB R34, R55, R32 ;  /* 0x000000203722723e */ /* 0x000fe200000010ff */
[----:B------:R-:W-:Y:S01]  /*8f70*/  IMAD.MOV.U32 R32, RZ, RZ, R46 ;  /* 0x000000ffff207224 */ /* 0x000fe200078e002e */
[----:B------:R-:W-:-:S02]  /*8f80*/  F2FP.BF16.F32.PACK_AB R13, R65, R44 ;  /* 0x0000002c410d723e */ /* 0x000fc400000010ff */
[----:B------:R-:W-:Y:S02]  /*8f90*/  F2FP.BF16.F32.PACK_AB R35, R78, R51 ;  /* 0x000000334e23723e */ /* 0x000fe400000010ff */
[----:B------:R-:W-:-:S07]  /*8fa0*/  MOV R15, R50 ;  /* 0x00000032000f7202 */ /* 0x000fce0000000f00 */
.L_x_540:
[----:B------:R-:W-:Y:S05]  /*8fb0*/  BSYNC B2 ;  /* 0x0000000000027941 */ /* 0x000fea0003800000 */
.L_x_539:
[----:B--2---:R2:W-:Y:S04]  /*8fc0*/  ST.E.128 desc[UR60][R38.64], R12 ;  /* 0x0000000c26007985 */ /* 0x0045e8000c101d3c */
[----:B---3--:R2:W-:Y:S02]  /*8fd0*/  @!P4 ST.E.128 desc[UR60][R40.64], R32 ;  /* 0x000000202800c985 */ /* 0x0085e4000c101d3c */
.L_x_538:
[----:B------:R-:W-:Y:S05]  /*8fe0*/  BSYNC B1 ;  /* 0x0000000000017941 */ /* 0x000fea0003800000 */
.L_x_537:
[----:B------:R-:W-:Y:S01]  /*8ff0*/  ISETP.NE.AND P4, PT, R27, RZ, PT ;  /* 0x000000ff1b00720c */ /* 0x000fe20003f85270 */
[----:B------:R-:W-:-:S12]  /*9000*/  BSSY B1, `(.L_x_541) ;  /* 0x000007c000017945 */ /* 0x000fd80003800000 */
[----:B------:R-:W-:Y:S05]  /*9010*/  @!P4 BRA `(.L_x_542) ;  /* 0x0000000400e8c947 */ /* 0x000fea0003800000 */
[----:B0--3--:R-:W-:Y:S01]  /*9020*/  SEL R11, R129, R139, !P2 ;  /* 0x0000008b810b7207 */ /* 0x009fe20005000000 */
[----:B------:R-:W-:Y:S01]  /*9030*/  BSSY B2, `(.L_x_543) ;  /* 0x0000076000027945 */ /* 0x000fe20003800000 */
[C---:B--2---:R-:W-:Y:S02]  /*9040*/  LEA R38, P5, R8.reuse, R119, 0x1 ;  /* 0x0000007708267211 */ /* 0x044fe400078a08ff */
        /* <DEDUP_REMOVED lines=8> */
[----:B------:R-:W-:Y:S02]  /*90d0*/  LOP3.LUT R12, R167, 0x38, R40, 0xf8, !PT ;  /* 0x00000038a70c7812 */ /* 0x000fe400078ef828 */
[----:B------:R-:W-:Y:S02]  /*90e0*/  SHF.R.S32.HI R14, RZ, 0x3, R11 ;  /* 0x00000003ff0e7819 */ /* 0x000fe4000001140b */
[----:B------:R-:W-:Y:S02]  /*90f0*/  LOP3.LUT R12, R12, R223, RZ, 0x3c, !PT ;  /* 0x000000df0c0c7212 */ /* 0x000fe400078e3cff */
[----:B------:R-:W-:Y:S01]  /*9100*/  ISETP.GE.AND P4, PT, R40, R135, PT ;  /* 0x000000872800720c */ /* 0x000fe20003f86270 */
[----:B------:R-:W-:-:S04]  /*9110*/  IMAD R11, R14, 0x1800, R179 ;  /* 0x000018000e0b7824 */ /* 0x000fc800078e02b3 */
[----:B------:R-:W-:Y:S02]  /*9120*/  IMAD.IADD R13, R11, 0x1, R12 ;  /* 0x000000010b0d7824 */ /* 0x000fe400078e020c */
[C---:B------:R-:W-:Y:S02]  /*9130*/  IMAD R11, R18.reuse, 0x4800, R140 ;  /* 0x00004800120b7824 */ /* 0x040fe400078e028c */
[----:B------:R-:W-:Y:S02]  /*9140*/  IMAD R13, R18, 0x4800, R13 ;  /* 0x00004800120d7824 */ /* 0x000fe400078e020d */
[--C-:B------:R-:W-:Y:S02]  /*9150*/  IMAD R11, R11, 0x2, R2.reuse ;  /* 0x000000020b0b7824 */ /* 0x100fe400078e0202 */
[----:B------:R-:W-:Y:S02]  /*9160*/  IMAD R32, R13, 0x2, R2 ;  /* 0x000000020d207824 */ /* 0x000fe400078e0202 */
[----:B------:R-:W-:Y:S01]  /*9170*/  @!P4 IMAD.WIDE R40, R40, 0x2, R36 ;  /* 0x000000022828c825 */ /* 0x000fe200078e0224 */
[----:B------:R0:W2:Y:S04]  /*9180*/  LDS.128 R12, [R11+0x18400] ;  /* 0x018400000b0c7984 */ /* 0x0000a80000000c00 */
[----:B------:R-:W3:Y:S01]  /*9190*/  LDS.128 R32, [R32+0x18400] ;  /* 0x0184000020207984 */ /* 0x000ee20000000c00 */
[----:B------:R-:W-:Y:S05]  /*91a0*/  @P5 BRA `(.L_x_544) ;  /* 0x0000000400785947 */ /* 0x000fea0003800000 */
[----:B------:R-:W-:Y:S01]  /*91b0*/  SHF.R.U64 R43, R72, 0x10, R73 ;  /* 0x00000010482b7819 */ /* 0x000fe20000001249 */
[----:B---3--:R-:W-:Y:S01]  /*91c0*/  IMAD.U32 R47, R33, 0x10000, RZ ;  /* 0x00010000212f7824 */ /* 0x008fe200078e00ff */
[----:B0-----:R-:W-:Y:S01]  /*91d0*/  SHF.R.U64 R11, R60, 0x10, R61 ;  /* 0x000000103c0b7819 */ /* 0x001fe2000000123d */
[----:B--2---:R-:W-:Y:S01]  /*91e0*/  IMAD.U32 R45, R13, 0x10000, RZ ;  /* 0x000100000d2d7824 */ /* 0x004fe200078e00ff */
[----:B------:R-:W-:Y:S01]  /*91f0*/  SHF.R.U32.HI R73, RZ, 0x10, R73 ;  /* 0x00000010ff497819 */ /* 0x000fe20000011649 */
[----:B------:R-:W-:Y:S01]  /*9200*/  IMAD.U32 R50, R15, 0x10000, RZ ;  /* 0x000100000f327824 */ /* 0x000fe200078e00ff */
[----:B------:R-:W-:Y:S01]  /*9210*/  SHF.R.U32.HI R61, RZ, 0x10, R61 ;  /* 0x00000010ff3d7819 */ /* 0x000fe2000001163d */
[----:B------:R-:W-:Y:S01]  /*9220*/  IMAD.U32 R49, R14, 0x10000, RZ ;  /* 0x000100000e317824 */ /* 0x000fe200078e00ff */
[----:B------:R-:W-:Y:S02]  /*9230*/  PRMT R73, R156, 0x5432, R73 ;  /* 0x000054329c497816 */ /* 0x000fe40000000049 */
[----:B------:R-:W-:-:S02]  /*9240*/  PRMT R61, R154, 0x5432, R61 ;  /* 0x000054329a3d7816 */ /* 0x000fc4000000003d */
[----:B------:R-:W-:Y:S01]  /*9250*/  SHF.R.U64 R44, R74, 0x10, R75 ;  /* 0x000000104a2c7819 */ /* 0x000fe2000000124b */
[----:B------:R-:W-:Y:S01]  /*9260*/  IMAD.U32 R54, R73, 0x10000, RZ ;  /* 0x0001000049367824 */ /* 0x000fe200078e00ff */
[----:B------:R-:W-:Y:S01]  /*9270*/  SHF.R.U64 R42, R62, 0x10, R63 ;  /* 0x000000103e2a7819 */ /* 0x000fe2000000123f */
[----:B------:R-:W-:Y:S01]  /*9280*/  IMAD.U32 R60, R61, 0x10000, RZ ;  /* 0x000100003d3c7824 */ /* 0x000fe200078e00ff */
[----:B------:R-:W-:Y:S01]  /*9290*/  SHF.R.U32.HI R74, RZ, 0x10, R75 ;  /* 0x00000010ff4a7819 */ /* 0x000fe2000001164b */
[C---:B------:R-:W-:Y:S01]  /*92a0*/  FMUL.FTZ R64, R47.reuse, R54 ;  /* 0x000000362f407220 */ /* 0x040fe20000410000 */
[----:B------:R-:W-:Y:S01]  /*92b0*/  SHF.R.U32.HI R62, RZ, 0x10, R63 ;  /* 0x00000010ff3e7819 */ /* 0x000fe2000001163f */
[----:B------:R-:W-:Y:S01]  /*92c0*/  FMUL.FTZ R66, R47, R60 ;  /* 0x0000003c2f427220 */ /* 0x000fe20000410000 */
[----:B------:R-:W-:Y:S01]  /*92d0*/  LOP3.LUT R48, R33, 0xffff0000, RZ, 0xc0, !PT ;  /* 0xffff000021307812 */ /* 0x000fe200078ec0ff */
[----:B------:R-:W-:Y:S01]  /*92e0*/  IMAD.U32 R33, R32, 0x10000, RZ ;  /* 0x0001000020217824 */ /* 0x000fe200078e00ff */
[----:B------:R-:W-:-:S02]  /*92f0*/  LOP3.LUT R73, R73, 0xffff0000, RZ, 0xc0, !PT ;  /* 0xffff000049497812 */ /* 0x000fc400078ec0ff */
[----:B------:R-:W-:Y:S02]  /*9300*/  PRMT R74, R155, 0x5432, R74 ;  /* 0x000054329b4a7816 */ /* 0x000fe4000000004a */
[----:B------:R-:W-:Y:S01]  /*9310*/  PRMT R62, R153, 0x5432, R62 ;  /* 0x00005432993e7816 */ /* 0x000fe2000000003e */
[----:B------:R-:W-:Y:S01]  /*9320*/  FMUL.FTZ R55, R48, R73 ;  /* 0x0000004930377220 */ /* 0x000fe20000410000 */
[----:B------:R-:W-:Y:S01]  /*9330*/  LOP3.LUT R61, R61, 0xffff0000, RZ, 0xc0, !PT ;  /* 0xffff00003d3d7812 */ /* 0x000fe200078ec0ff */
[----:B------:R-:W-:Y:S01]  /*9340*/  IMAD.U32 R53, R74, 0x10000, RZ ;  /* 0x000100004a357824 */ /* 0x000fe200078e00ff */
[----:B------:R-:W-:Y:S01]  /*9350*/  LOP3.LUT R46, R13, 0xffff0000, RZ, 0xc0, !PT ;  /* 0xffff00000d2e7812 */ /* 0x000fe200078ec0ff */
[----:B------:R-:W-:Y:S01]  /*9360*/  IMAD.U32 R47, R62, 0x10000, RZ ;  /* 0x000100003e2f7824 */ /* 0x000fe200078e00ff */
[----:B------:R-:W-:Y:S01]  /*9370*/  SHF.L.U32 R52, R35, 0x10, RZ ;  /* 0x0000001023347819 */ /* 0x000fe200000006ff */
[-C--:B------:R-:W-:Y:S01]  /*9380*/  FMUL.FTZ R63, R48, R61.reuse ;  /* 0x0000003d303f7220 */ /* 0x080fe20000410000 */
[----:B------:R-:W-:Y:S01]  /*9390*/  PRMT R156, R156, 0x5410, R43 ;  /* 0x000054109c9c7816 */ /* 0x000fe2000000002b */
[C---:B------:R-:W-:Y:S01]  /*93a0*/  FFMA.FTZ R43, R45.reuse, R60, -R64 ;  /* 0x0000003c2d2b7223 */ /* 0x040fe20000010840 */
[----:B------:R-:W-:Y:S01]  /*93b0*/  FFMA.FTZ R45, R45, R54, R66 ;  /* 0x000000362d2d7223 */ /* 0x000fe20000010042 */
[----:B------:R-:W-:Y:S01]  /*93c0*/  LOP3.LUT R35, R35, 0xffff0000, RZ, 0xc0, !PT ;  /* 0xffff000023237812 */ /* 0x000fe200078ec0ff */
[----:B------:R-:W-:Y:S01]  /*93d0*/  FFMA.FTZ R48, R46, R61, -R55 ;  /* 0x0000003d2e307223 */ /* 0x000fe20000010837 */
[----:B------:R-:W-:Y:S01]  /*93e0*/  LOP3.LUT R54, R74, 0xffff0000, RZ, 0xc0, !PT ;  /* 0xffff00004a367812 */ /* 0x000fe200078ec0ff */
[----:B------:R-:W-:Y:S01]  /*93f0*/  FMUL.FTZ R55, R52, R53 ;  /* 0x0000003534377220 */ /* 0x000fe20000410000 */
[----:B------:R-:W-:Y:S01]  /*9400*/  PRMT R11, R154, 0x5410, R11 ;  /* 0x000054109a0b7816 */ /* 0x000fe2000000000b */
[-C--:B------:R-:W-:Y:S01]  /*9410*/  FMUL.FTZ R60, R52, R47.reuse ;  /* 0x0000002f343c7220 */ /* 0x080fe20000410000 */
[----:B------:R-:W-:Y:S01]  /*9420*/  LOP3.LUT R52, R62, 0xffff0000, RZ, 0xc0, !PT ;  /* 0xffff00003e347812 */ /* 0x000fe200078ec0ff */
[C---:B------:R-:W-:Y:S01]  /*9430*/  FFMA.FTZ R47, R50.reuse, R47, -R55 ;  /* 0x0000002f322f7223 */ /* 0x040fe20000010837 */
[----:B------:R-:W-:Y:S01]  /*9440*/  LOP3.LUT R15, R15, 0xffff0000, RZ, 0xc0, !PT ;  /* 0xffff00000f0f7812 */ /* 0x000fe200078ec0ff */
[----:B------:R-:W-:Y:S01]  /*9450*/  FMUL.FTZ R64, R35, R54 ;  /* 0x0000003623407220 */ /* 0x000fe20000410000 */
[----:B------:R-:W-:Y:S01]  /*9460*/  FFMA.FTZ R50, R50, R53, R60 ;  /* 0x0000003532327223 */ /* 0x000fe2000001003c */
[----:B------:R-:W-:-:S02]  /*9470*/  IMAD.U32 R62, R156, 0x10000, RZ ;  /* 0x000100009c3e7824 */ /* 0x000fc400078e00ff */
[-C--:B------:R-:W-:Y:S01]  /*9480*/  FMUL.FTZ R66, R35, R52.reuse ;  /* 0x0000003423427220 */ /* 0x080fe20000410000 */
[----:B------:R-:W-:Y:S02]  /*9490*/  IMAD.U32 R60, R11, 0x10000, RZ ;  /* 0x000100000b3c7824 */ /* 0x000fe400078e00ff */
[----:B------:R-:W-:Y:S01]  /*94a0*/  FFMA.FTZ R52, R15, R52, -R64 ;  /* 0x000000340f347223 */ /* 0x000fe20000010840 */
[----:B------:R-:W-:Y:S02]  /*94b0*/  IMAD.U32 R13, R12, 0x10000, RZ ;  /* 0x000100000c0d7824 */ /* 0x000fe400078e00ff */
[C---:B------:R-:W-:Y:S01]  /*94c0*/  FMUL.FTZ R64, R33.reuse, R62 ;  /* 0x0000003e21407220 */ /* 0x040fe20000410000 */
[----:B------:R-:W-:Y:S01]  /*94d0*/  LOP3.LUT R32, R32, 0xffff0000, RZ, 0xc0, !PT ;  /* 0xffff000020207812 */ /* 0x000fe200078ec0ff */
[----:B------:R-:W-:Y:S01]  /*94e0*/  FMUL.FTZ R33, R33, R60 ;  /* 0x0000003c21217220 */ /* 0x000fe20000410000 */
[----:B------:R-:W-:Y:S01]  /*94f0*/  PRMT R44, R155, 0x5410, R44 ;  /* 0x000054109b2c7816 */ /* 0x000fe2000000002c */
[----:B------:R-:W-:Y:S01]  /*9500*/  FFMA.FTZ R15, R15, R54, R66 ;  /* 0x000000360f0f7223 */ /* 0x000fe20000010042 */
[----:B------:R-:W-:Y:S01]  /*9510*/  LOP3.LUT R53, R156, 0xffff0000, RZ, 0xc0, !PT ;  /* 0xffff00009c357812 */ /* 0x000fe200078ec0ff */
[----:B------:R-:W-:Y:S01]  /*9520*/  FFMA.FTZ R46, R46, R73, R63 ;  /* 0x000000492e2e7223 */ /* 0x000fe2000001003f */
[----:B------:R-:W-:Y:S01]  /*9530*/  LOP3.LUT R35, R11, 0xffff0000, RZ, 0xc0, !PT ;  /* 0xffff00000b237812 */ /* 0x000fe200078ec0ff */
[----:B------:R-:W-:Y:S01]  /*9540*/  FFMA.FTZ R11, R13, R60, -R64 ;  /* 0x0000003c0d0b7223 */ /* 0x000fe20000010840 */
[----:B------:R-:W-:Y:S01]  /*9550*/  PRMT R42, R153, 0x5410, R42 ;  /* 0x00005410992a7816 */ /* 0x000fe2000000002a */
[----:B------:R-:W-:Y:S01]  /*9560*/  FFMA.FTZ R13, R13, R62, R33 ;  /* 0x0000003e0d0d7223 */ /* 0x000fe20000010021 */
[----:B------:R-:W-:Y:S01]  /*9570*/  LOP3.LUT R51, R14, 0xffff0000, RZ, 0xc0, !PT ;  /* 0xffff00000e337812 */ /* 0x000fe200078ec0ff */
[----:B------:R-:W-:-:S02]  /*9580*/  IMAD.U32 R14, R34, 0x10000, RZ ;  /* 0x00010000220e7824 */ /* 0x000fc400078e00ff */
[C---:B------:R-:W-:Y:S01]  /*9590*/  FMUL.FTZ R55, R32.reuse, R53 ;  /* 0x0000003520377220 */ /* 0x040fe20000410000 */
[----:B------:R-:W-:Y:S01]  /*95a0*/  FMUL.FTZ R61, R32, R35 ;  /* 0x00000023203d7220 */ /* 0x000fe20000410000 */
[----:B------:R-:W-:Y:S01]  /*95b0*/  IMAD.U32 R33, R44, 0x10000, RZ ;  /* 0x000100002c217824 */ /* 0x000fe200078e00ff */
[----:B------:R-:W-:Y:S01]  /*95c0*/  LOP3.LUT R34, R34, 0xffff0000, RZ, 0xc0, !PT ;  /* 0xffff000022227812 */ /* 0x000fe200078ec0ff */
[----:B------:R-:W-:Y:S01]  /*95d0*/  IMAD.U32 R32, R42, 0x10000, RZ ;  /* 0x000100002a207824 */ /* 0x000fe200078e00ff */
[----:B------:R-:W-:Y:S01]  /*95e0*/  LOP3.LUT R44, R44, 0xffff0000, RZ, 0xc0, !PT ;  /* 0xffff00002c2c7812 */ /* 0x000fe200078ec0ff */
[----:B------:R-:W-:Y:S01]  /*95f0*/  FMUL.FTZ R60, R14, R33 ;  /* 0x000000210e3c7220 */ /* 0x000fe20000410000 */
[----:B------:R-:W-:Y:S01]  /*9600*/  LOP3.LUT R12, R12, 0xffff0000, RZ, 0xc0, !PT ;  /* 0xffff00000c0c7812 */ /* 0x000fe200078ec0ff */
[----:B------:R-:W-:Y:S01]  /*9610*/  FMUL.FTZ R14, R14, R32 ;  /* 0x000000200e0e7220 */ /* 0x000fe20000410000 */
[----:B------:R-:W-:Y:S01]  /*9620*/  LOP3.LUT R42, R42, 0xffff0000, RZ, 0xc0, !PT ;  /* 0xffff00002a2a7812 */ /* 0x000fe200078ec0ff */
[----:B------:R-:W-:Y:S01]  /*9630*/  FMUL.FTZ R62, R34, R44 ;  /* 0x0000002c223e7220 */ /* 0x000fe20000410000 */
[C---:B------:R-:W-:Y:S01]  /*9640*/  FFMA.FTZ R60, R49.reuse, R32, -R60 ;  /* 0x00000020313c7223 */ /* 0x040fe2000001083c */
[----:B------:R-:W-:Y:S01]  /*9650*/  FFMA.FTZ R54, R12, R35, -R55 ;  /* 0x000000230c367223 */ /* 0x000fe20000010837 */
[----:B------:R-:W-:Y:S01]  /*9660*/  FFMA.FTZ R14, R49, R33, R14 ;  /* 0x00000021310e7223 */ /* 0x000fe2000001000e */
[-C--:B------:R-:W-:Y:S01]  /*9670*/  FMUL.FTZ R35, R34, R42.reuse ;  /* 0x0000002a22237220 */ /* 0x080fe20000410000 */
[C---:B------:R-:W-:Y:S01]  /*9680*/  FFMA.FTZ R33, R51.reuse, R42, -R62 ;  /* 0x0000002a33217223 */ /* 0x040fe2000001083e */
[----:B------:R-:W-:Y:S01]  /*9690*/  FFMA.FTZ R12, R12, R53, R61 ;  /* 0x000000350c0c7223 */ /* 0x000fe2000001003d */
[----:B------:R-:W-:Y:S01]  /*96a0*/  F2FP.BF16.F32.PACK_AB R45, R46, R45 ;  /* 0x0000002d2e2d723e */ /* 0x000fe200000010ff */
        /* <DEDUP_REMOVED lines=10> */
[----:B------:R-:W-:Y:S01]  /*9750*/  F2FP.BF16.F32.PACK_AB R34, R35, R14 ;  /* 0x0000000e2322723e */ /* 0x000fe200000010ff */
[----:B------:R-:W-:Y:S01]  /*9760*/  IMAD.MOV.U32 R14, RZ, RZ, R46 ;  /* 0x000000ffff0e7224 */ /* 0x000fe200078e002e */
[----:B------:R-:W-:Y:S01]  /*9770*/  MOV R13, R43 ;  /* 0x0000002b000d7202 */ /* 0x000fe20000000f00 */
[----:B------:R-:W-:-:S07]  /*9780*/  IMAD.MOV.U32 R35, RZ, RZ, R50 ;  /* 0x000000ffff237224 */ /* 0x000fce00078e0032 */
.L_x_544:
[----:B------:R-:W-:Y:S05]  /*9790*/  BSYNC B2 ;  /* 0x0000000000027941 */ /* 0x000fea0003800000 */
.L_x_543:
[----:B--2---:R2:W-:Y:S04]  /*97a0*/  ST.E.128 desc[UR60][R38.64], R12 ;  /* 0x0000000c26007985 */ /* 0x0045e8000c101d3c */
[----:B---3--:R2:W-:Y:S02]  /*97b0*/  @!P4 ST.E.128 desc[UR60][R40.64], R32 ;  /* 0x000000202800c985 */ /* 0x0085e4000c101d3c */
.L_x_542:
[----:B------:R-:W-:Y:S05]  /*97c0*/  BSYNC B1 ;  /* 0x0000000000017941 */ /* 0x000fea0003800000 */
.L_x_541:
[----:B------:R-:W-:-:S13]  /*97d0*/  ISETP.NE.AND P4, PT, R28, RZ, PT ;  /* 0x000000ff1c00720c */ /* 0x000fda0003f85270 */
[----:B------:R-:W-:Y:S05]  /*97e0*/  @!P4 BRA `(.L_x_493) ;  /* 0x0000000c00c4c947 */ /* 0x000fea0003800000 */
[----:B------:R-:W-:Y:S01]  /*97f0*/  SEL R139, R129, R139, !P1 ;  /* 0x0000008b818b7207 */ /* 0x000fe20004800000 */
[----:B------:R-:W-:Y:S01]  /*9800*/  BSSY B1, `(.L_x_545) ;  /* 0x0000072000017945 */ /* 0x000fe20003800000 */
[----:B------:R-:W-:Y:S02]  /*9810*/  ISETP.GE.AND P5, PT, R3, R128, PT ;  /* 0x000000800300720c */ /* 0x000fe40003fa6270 */
[----:B--234-:R-:W-:Y:S02]  /*9820*/  SHF.R.S32.HI R12, RZ, 0x1f, R139 ;  /* 0x0000001fff0c7819 */ /* 0x01cfe4000001148b */
[C---:B------:R-:W-:Y:S02]  /*9830*/  LEA R38, P4, R9.reuse, R119, 0x1 ;  /* 0x0000007709267211 */ /* 0x040fe400078808ff */
[----:B------:R-:W-:Y:S02]  /*9840*/  LEA.HI R139, R12, R139, RZ, 0x4 ;  /* 0x0000008b0c8b7211 */ /* 0x000fe400078f20ff */
[----:B------:R-:W-:-:S02]  /*9850*/  LEA.HI.X R39, R9, R118, R114, 0x1, P4 ;  /* 0x0000007609277211 */ /* 0x000fc400020f0c72 */
[----:B------:R-:W-:-:S04]  /*9860*/  LEA.HI.SX32 R139, R139, R120, 0x1c ;  /* 0x000000788b8b7211 */ /* 0x000fc800078fe2ff */
[----:B------:R-:W-:Y:S01]  /*9870*/  SHF.R.S32.HI R12, RZ, 0x1f, R139 ;  /* 0x0000001fff0c7819 */ /* 0x000fe2000001148b */
[----:B------:R-:W-:-:S03]  /*9880*/  IMAD.SHL.U32 R40, R139, 0x8, RZ ;  /* 0x000000088b287824 */ /* 0x000fc600078e00ff */
[----:B------:R-:W-:-:S04]  /*9890*/  LEA.HI R12, R12, R139, RZ, 0x3 ;  /* 0x0000008b0c0c7211 */ /* 0x000fc800078f18ff */
[----:B------:R-:W-:Y:S02]  /*98a0*/  SHF.R.S32.HI R14, RZ, 0x3, R12 ;  /* 0x00000003ff0e7819 */ /* 0x000fe4000001140c */
[----:B------:R-:W-:-:S03]  /*98b0*/  LOP3.LUT R12, R167, 0x38, R40, 0xf8, !PT ;  /* 0x00000038a70c7812 */ /* 0x000fc600078ef828 */
[----:B0-----:R-:W-:Y:S01]  /*98c0*/  IMAD R11, R14, 0x1800, R179 ;  /* 0x000018000e0b7824 */ /* 0x001fe200078e02b3 */
[----:B------:R-:W-:-:S05]  /*98d0*/  LOP3.LUT R12, R12, R223, RZ, 0x3c, !PT ;  /* 0x000000df0c0c7212 */ /* 0x000fca00078e3cff */
[----:B------:R-:W-:Y:S02]  /*98e0*/  IMAD.IADD R13, R11, 0x1, R12 ;  /* 0x000000010b0d7824 */ /* 0x000fe400078e020c */
[C---:B------:R-:W-:Y:S02]  /*98f0*/  IMAD R11, R18.reuse, 0x4800, R138 ;  /* 0x00004800120b7824 */ /* 0x040fe400078e028a */
[----:B------:R-:W-:Y:S02]  /*9900*/  IMAD R13, R18, 0x4800, R13 ;  /* 0x00004800120d7824 */ /* 0x000fe400078e020d */
[--C-:B------:R-:W-:Y:S02]  /*9910*/  IMAD R11, R11, 0x2, R2.reuse ;  /* 0x000000020b0b7824 */ /* 0x100fe400078e0202 */
[----:B------:R-:W-:-:S03]  /*9920*/  IMAD R32, R13, 0x2, R2 ;  /* 0x000000020d207824 */ /* 0x000fc600078e0202 */
[----:B------:R0:W2:Y:S04]  /*9930*/  LDS.128 R12, [R11+0x18400] ;  /* 0x018400000b0c7984 */ /* 0x0000a80000000c00 */
[----:B------:R-:W3:Y:S01]  /*9940*/  LDS.128 R32, [R32+0x18400] ;  /* 0x0184000020207984 */ /* 0x000ee20000000c00 */
[----:B------:R-:W-:Y:S05]  /*9950*/  @P5 BRA `(.L_x_546) ;  /* 0x0000000400705947 */ /* 0x000fea0003800000 */
[----:B------:R-:W-:Y:S01]  /*9960*/  SHF.R.U64 R55, R68, 0x10, R69 ;  /* 0x0000001044377819 */ /* 0x000fe20000001245 */
[----:B---3--:R-:W-:Y:S01]  /*9970*/  IMAD.U32 R52, R35, 0x10000, RZ ;  /* 0x0001000023347824 */ /* 0x008fe200078e00ff */
[----:B------:R-:W-:Y:S01]  /*9980*/  SHF.R.U64 R53, R56, 0x10, R57 ;  /* 0x0000001038357819 */ /* 0x000fe20000001239 */
[----:B--2---:R-:W-:Y:S01]  /*9990*/  IMAD.U32 R48, R15, 0x10000, RZ ;  /* 0x000100000f307824 */ /* 0x004fe200078e00ff */
[----:B------:R-:W-:Y:S01]  /*99a0*/  SHF.R.U32.HI R69, RZ, 0x10, R69 ;  /* 0x00000010ff457819 */ /* 0x000fe20000011645 */
[----:B------:R-:W-:Y:S01]  /*99b0*/  IMAD.U32 R49, R13, 0x10000, RZ ;  /* 0x000100000d317824 */ /* 0x000fe200078e00ff */
[----:B------:R-:W-:Y:S01]  /*99c0*/  SHF.R.U32.HI R57, RZ, 0x10, R57 ;  /* 0x00000010ff397819 */ /* 0x000fe20000011639 */
[----:B------:R-:W-:Y:S01]  /*99d0*/  IMAD.U32 R42, R32, 0x10000, RZ ;  /* 0x00010000202a7824 */ /* 0x000fe200078e00ff */
[----:B------:R-:W-:Y:S01]  /*99e0*/  LOP3.LUT R45, R35, 0xffff0000, RZ, 0xc0, !PT ;  /* 0xffff0000232d7812 */ /* 0x000fe200078ec0ff */
[----:B------:R-:W-:Y:S01]  /*99f0*/  IMAD.U32 R41, R12, 0x10000, RZ ;  /* 0x000100000c297824 */ /* 0x000fe200078e00ff */
[----:B------:R-:W-:Y:S01]  /*9a00*/  PRMT R46, R150, 0x5410, R53 ;  /* 0x00005410962e7816 */ /* 0x000fe20000000035 */
[----:B0-----:R-:W-:Y:S01]  /*9a10*/  IMAD.U32 R11, R14, 0x10000, RZ ;  /* 0x000100000e0b7824 */ /* 0x001fe200078e00ff */
[----:B------:R-:W-:-:S02]  /*9a20*/  PRMT R35, R152, 0x5432, R69 ;  /* 0x0000543298237816 */ /* 0x000fc40000000045 */
[----:B------:R-:W-:Y:S02]  /*9a30*/  PRMT R150, R150, 0x5432, R57 ;  /* 0x0000543296967816 */ /* 0x000fe40000000039 */
[----:B------:R-:W-:Y:S01]  /*9a40*/  SHF.L.U32 R50, R33, 0x10, RZ ;  /* 0x0000001021327819 */ /* 0x000fe200000006ff */
[----:B------:R-:W-:Y:S01]  /*9a50*/  IMAD.U32 R53, R35, 0x10000, RZ ;  /* 0x0001000023357824 */ /* 0x000fe200078e00ff */
[----:B------:R-:W-:Y:S02]  /*9a60*/  SHF.R.U64 R54, R58, 0x10, R59 ;  /* 0x000000103a367819 */ /* 0x000fe4000000123b */
[----:B------:R-:W-:Y:S01]  /*9a70*/  SHF.R.U64 R44, R70, 0x10, R71 ;  /* 0x00000010462c7819 */ /* 0x000fe20000001247 */
[----:B------:R-:W-:Y:S01]  /*9a80*/  FMUL.FTZ R56, R50, R53 ;  /* 0x0000003532387220 */ /* 0x000fe20000410000 */
[----:B------:R-:W-:Y:S01]  /*9a90*/  LOP3.LUT R43, R15, 0xffff0000, RZ, 0xc0, !PT ;  /* 0xffff00000f2b7812 */ /* 0x000fe200078ec0ff */
[----:B------:R-:W-:Y:S01]  /*9aa0*/  IMAD.U32 R15, R150, 0x10000, RZ ;  /* 0x00010000960f7824 */ /* 0x000fe200078e00ff */
[----:B------:R-:W-:-:S02]  /*9ab0*/  SHF.R.U32.HI R58, RZ, 0x10, R59 ;  /* 0x00000010ff3a7819 */ /* 0x000fc4000001163b */
[----:B------:R-:W-:Y:S01]  /*9ac0*/  SHF.R.U32.HI R70, RZ, 0x10, R71 ;  /* 0x00000010ff467819 */ /* 0x000fe20000011647 */
[-C--:B------:R-:W-:Y:S01]  /*9ad0*/  FMUL.FTZ R50, R50, R15.reuse ;  /* 0x0000000f32327220 */ /* 0x080fe20000410000 */
[----:B------:R-:W-:Y:S01]  /*9ae0*/  LOP3.LUT R51, R33, 0xffff0000, RZ, 0xc0, !PT ;  /* 0xffff000021337812 */ /* 0x000fe200078ec0ff */
[----:B------:R-:W-:Y:S01]  /*9af0*/  FFMA.FTZ R15, R49, R15, -R56 ;  /* 0x0000000f310f7223 */ /* 0x000fe20000010838 */
[----:B------:R-:W-:Y:S02]  /*9b00*/  PRMT R33, R149, 0x5410, R54 ;  /* 0x0000541095217816 */ /* 0x000fe40000000036 */
[----:B------:R-:W-:Y:S02]  /*9b10*/  PRMT R44, R151, 0x5410, R44 ;  /* 0x00005410972c7816 */ /* 0x000fe4000000002c */
[----:B------:R-:W-:Y:S02]  /*9b20*/  PRMT R149, R149, 0x5432, R58 ;  /* 0x0000543295957816 */ /* 0x000fe4000000003a */
[----:B------:R-:W-:-:S02]  /*9b30*/  PRMT R151, R151, 0x5432, R70 ;  /* 0x0000543297977816 */ /* 0x000fc40000000046 */
[----:B------:R-:W-:Y:S01]  /*9b40*/  LOP3.LUT R54, R35, 0xffff0000, RZ, 0xc0, !PT ;  /* 0xffff000023367812 */ /* 0x000fe200078ec0ff */
[----:B------:R-:W-:Y:S01]  /*9b50*/  FFMA.FTZ R35, R49, R53, R50 ;  /* 0x0000003531237223 */ /* 0x000fe20000010032 */
[----:B------:R-:W-:Y:S01]  /*9b60*/  LOP3.LUT R150, R150, 0xffff0000, RZ, 0xc0, !PT ;  /* 0xffff000096967812 */ /* 0x000fe200078ec0ff */
[----:B------:R-:W-:Y:S01]  /*9b70*/  IMAD.U32 R49, R149, 0x10000, RZ ;  /* 0x0001000095317824 */ /* 0x000fe200078e00ff */
[----:B------:R-:W-:Y:S01]  /*9b80*/  PRMT R152, R152, 0x5410, R55 ;  /* 0x0000541098987816 */ /* 0x000fe20000000037 */
[----:B------:R-:W-:Y:S01]  /*9b90*/  IMAD.U32 R55, R151, 0x10000, RZ ;  /* 0x0001000097377824 */ /* 0x000fe200078e00ff */
[----:B------:R-:W-:Y:S01]  /*9ba0*/  LOP3.LUT R47, R13, 0xffff0000, RZ, 0xc0, !PT ;  /* 0xffff00000d2f7812 */ /* 0x000fe200078ec0ff */
[C---:B------:R-:W-:Y:S01]  /*9bb0*/  FMUL.FTZ R56, R51.reuse, R54 ;  /* 0x0000003633387220 */ /* 0x040fe20000410000 */
[-C--:B------:R-:W-:Y:S01]  /*9bc0*/  FMUL.FTZ R50, R51, R150.reuse ;  /* 0x0000009633327220 */ /* 0x080fe20000410000 */
[C---:B------:R-:W-:Y:S01]  /*9bd0*/  FMUL.FTZ R51, R52.reuse, R55 ;  /* 0x0000003734337220 */ /* 0x040fe20000410000 */
[-C--:B------:R-:W-:Y:S01]  /*9be0*/  FMUL.FTZ R58, R52, R49.reuse ;  /* 0x00000031343a7220 */ /* 0x080fe20000410000 */
[C---:B------:R-:W-:Y:S01]  /*9bf0*/  FFMA.FTZ R150, R47.reuse, R150, -R56 ;  /* 0x000000962f967223 */ /* 0x040fe20000010838 */
[----:B------:R-:W-:Y:S01]  /*9c00*/  FFMA.FTZ R54, R47, R54, R50 ;  /* 0x000000362f367223 */ /* 0x000fe20000010032 */
[----:B------:R-:W-:Y:S01]  /*9c10*/  LOP3.LUT R56, R151, 0xffff0000, RZ, 0xc0, !PT ;  /* 0xffff000097387812 */ /* 0x000fe200078ec0ff */
[C---:B------:R-:W-:Y:S01]  /*9c20*/  FFMA.FTZ R52, R48.reuse, R49, -R51 ;  /* 0x0000003130347223 */ /* 0x040fe20000010833 */
[----:B------:R-:W-:Y:S01]  /*9c30*/  LOP3.LUT R50, R149, 0xffff0000, RZ, 0xc0, !PT ;  /* 0xffff000095327812 */ /* 0x000fe200078ec0ff */
[----:B------:R-:W-:Y:S01]  /*9c40*/  FFMA.FTZ R58, R48, R55, R58 ;  /* 0x00000037303a7223 */ /* 0x000fe2000001003a */
[----:B------:R-:W-:Y:S01]  /*9c50*/  SHF.L.U32 R48, R152, 0x10, RZ ;  /* 0x0000001098307819 */ /* 0x000fe200000006ff */
[----:B------:R-:W-:-:S02]  /*9c60*/  IMAD.U32 R47, R46, 0x10000, RZ ;  /* 0x000100002e2f7824 */ /* 0x000fc400078e00ff */
[C---:B------:R-:W-:Y:S01]  /*9c70*/  FMUL.FTZ R60, R45.reuse, R56 ;  /* 0x000000382d3c7220 */ /* 0x040fe20000410000 */
[----:B------:R-:W-:Y:S01]  /*9c80*/  FMUL.FTZ R62, R45, R50 ;  /* 0x000000322d3e7220 */ /* 0x000fe20000410000 */
[----:B------:R-:W-:Y:S01]  /*9c90*/  LOP3.LUT R45, R46, 0xffff0000, RZ, 0xc0, !PT ;  /* 0xffff00002e2d7812 */ /* 0x000fe200078ec0ff */
[----:B------:R-:W-:Y:S01]  /*9ca0*/  FMUL.FTZ R46, R42, R48 ;  /* 0x000000302a2e7220 */ /* 0x000fe20000410000 */
[----:B------:R-:W-:Y:S01]  /*9cb0*/  LOP3.LUT R32, R32, 0xffff0000, RZ, 0xc0, !PT ;  /* 0xffff000020207812 */ /* 0x000fe200078ec0ff */
[-C--:B------:R-:W-:Y:S01]  /*9cc0*/  FMUL.FTZ R51, R42, R47.reuse ;  /* 0x0000002f2a337220 */ /* 0x080fe20000410000 */
[----:B------:R-:W-:Y:S01]  /*9cd0*/  LOP3.LUT R49, R152, 0xffff0000, RZ, 0xc0, !PT ;  /* 0xffff000098317812 */ /* 0x000fe200078ec0ff */
[----:B------:R-:W-:Y:S01]  /*9ce0*/  IMAD.U32 R13, R34, 0x10000, RZ ;  /* 0x00010000220d7824 */ /* 0x000fe200078e00ff */
[----:B------:R-:W-:Y:S01]  /*9cf0*/  LOP3.LUT R12, R12, 0xffff0000, RZ, 0xc0, !PT ;  /* 0xffff00000c0c7812 */ /* 0x000fe200078ec0ff */
[C---:B------:R-:W-:Y:S01]  /*9d00*/  FFMA.FTZ R53, R43.reuse, R50, -R60 ;  /* 0x000000322b357223 */ /* 0x040fe2000001083c */
[----:B------:R-:W-:Y:S01]  /*9d10*/  FFMA.FTZ R55, R43, R56, R62 ;  /* 0x000000382b377223 */ /* 0x000fe2000001003e */
[C---:B------:R-:W-:Y:S01]  /*9d20*/  FFMA.FTZ R46, R41.reuse, R47, -R46 ;  /* 0x0000002f292e7223 */ /* 0x040fe2000001082e */
[----:B------:R-:W-:Y:S01]  /*9d30*/  FFMA.FTZ R51, R41, R48, R51 ;  /* 0x0000003029337223 */ /* 0x000fe20000010033 */
[----:B------:R-:W-:Y:S01]  /*9d40*/  LOP3.LUT R34, R34, 0xffff0000, RZ, 0xc0, !PT ;  /* 0xffff000022227812 */ /* 0x000fe200078ec0ff */
[----:B------:R-:W-:Y:S01]  /*9d50*/  FMUL.FTZ R43, R32, R49 ;  /* 0x00000031202b7220 */ /* 0x000fe20000410000 */
[----:B------:R-:W-:Y:S01]  /*9d60*/  LOP3.LUT R41, R44, 0xffff0000, RZ, 0xc0, !PT ;  /* 0xffff00002c297812 */ /* 0x000fe200078ec0ff */
[-C--:B------:R-:W-:Y:S01]  /*9d70*/  FMUL.FTZ R47, R32, R45.reuse ;  /* 0x0000002d202f7220 */ /* 0x080fe20000410000 */
[----:B------:R-:W-:Y:S01]  /*9d80*/  IMAD.U32 R42, R44, 0x10000, RZ ;  /* 0x000100002c2a7824 */ /* 0x000fe200078e00ff */
[----:B------:R-:W-:Y:S01]  /*9d90*/  LOP3.LUT R14, R14, 0xffff0000, RZ, 0xc0, !PT ;  /* 0xffff00000e0e7812 */ /* 0x000fe200078ec0ff */
[C---:B------:R-:W-:Y:S01]  /*9da0*/  IMAD.U32 R32, R33.reuse, 0x10000, RZ ;  /* 0x0001000021207824 */ /* 0x040fe200078e00ff */
[----:B------:R-:W-:Y:S01]  /*9db0*/  LOP3.LUT R33, R33, 0xffff0000, RZ, 0xc0, !PT ;  /* 0xffff000021217812 */ /* 0x000fe200078ec0ff */
[----:B------:R-:W-:Y:S01]  /*9dc0*/  FFMA.FTZ R43, R12, R45, -R43 ;  /* 0x0000002d0c2b7223 */ /* 0x000fe2000001082b */
[C---:B------:R-:W-:Y:S01]  /*9dd0*/  FMUL.FTZ R44, R13.reuse, R42 ;  /* 0x0000002a0d2c7220 */ /* 0x040fe20000410000 */
[C---:B------:R-:W-:Y:S01]  /*9de0*/  FMUL.FTZ R45, R34.reuse, R41 ;  /* 0x00000029222d7220 */ /* 0x040fe20000410000 */
[-C--:B------:R-:W-:Y:S01]  /*9df0*/  FMUL.FTZ R13, R13, R32.reuse ;  /* 0x000000200d0d7220 */ /* 0x080fe20000410000 */
[-C--:B------:R-:W-:Y:S01]  /*9e00*/  FMUL.FTZ R34, R34, R33.reuse ;  /* 0x0000002122227220 */ /* 0x080fe20000410000 */
[C---:B------:R-:W-:Y:S01]  /*9e10*/  FFMA.FTZ R44, R11.reuse, R32, -R44 ;  /* 0x000000200b2c7223 */ /* 0x040fe2000001082c */
[----:B------:R-:W-:Y:S01]  /*9e20*/  FFMA.FTZ R45, R14, R33, -R45 ;  /* 0x000000210e2d7223 */ /* 0x000fe2000001082d */
[----:B------:R-:W-:Y:S01]  /*9e30*/  FFMA.FTZ R12, R12, R49, R47 ;  /* 0x000000310c0c7223 */ /* 0x000fe2000001002f */
[----:B------:R-:W-:Y:S01]  /*9e40*/  FFMA.FTZ R13, R11, R42, R13 ;  /* 0x0000002a0b0d7223 */ /* 0x000fe2000001000d */
[----:B------:R-:W-:Y:S01]  /*9e50*/  FFMA.FTZ R34, R14, R41, R34 ;  /* 0x000000290e227223 */ /* 0x000fe20000010022 */
[----:B------:R-:W-:-:S02]  /*9e60*/  F2FP.BF16.F32.PACK_AB R15, R150, R15 ;  /* 0x0000000f960f723e */ /* 0x000fc400000010ff */
[----:B------:R-:W-:Y:S02]  /*9e70*/  F2FP.BF16.F32.PACK_AB R14, R43, R46 ;  /* 0x0000002e2b0e723e */ /* 0x000fe400000010ff */
[----:B------:R-:W-:Y:S02]  /*9e80*/  F2FP.BF16.F32.PACK_AB R52, R53, R52 ;  /* 0x000000343534723e */ /* 0x000fe400000010ff */
        /* <DEDUP_REMOVED lines=8> */
[----:B------:R-:W-:-:S07]  /*9f10*/  IMAD.MOV.U32 R15, RZ, RZ, R52 ;  /* 0x000000ffff0f7224 */ /* 0x000fce00078e0034 */
.L_x_546:
[----:B------:R-:W-:Y:S05]  /*9f20*/  BSYNC B1 ;  /* 0x0000000000017941 */ /* 0x000fea0003800000 */
.L_x_545:
[----:B--2---:R2:W-:Y:S01]  /*9f30*/  ST.E.128 desc[UR60][R38.64], R12 ;  /* 0x0000000c26007985 */ /* 0x0045e2000c101d3c */
[----:B------:R-:W-:-:S13]  /*9f40*/  ISETP.GE.AND P4, PT, R40, R135, PT ;  /* 0x000000872800720c */ /* 0x000fda0003f86270 */
[----:B------:R-:W-:Y:S05]  /*9f50*/  @P4 BRA `(.L_x_493) ;  /* 0x0000000400e84947 */ /* 0x000fea0003800000 */
[----:B------:R-:W-:-:S05]  /*9f60*/  IMAD.WIDE R36, R40, 0x2, R36 ;  /* 0x0000000228247825 */ /* 0x000fca00078e0224 */
[----:B---3--:R3:W-:Y:S01]  /*9f70*/  ST.E.128 desc[UR60][R36.64], R32 ;  /* 0x0000002024007985 */ /* 0x0087e2000c101d3c */
[----:B------:R-:W-:Y:S05]  /*9f80*/  BRA `(.L_x_493) ;  /* 0x0000000400dc7947 */ /* 0x000fea0003800000 */
.L_x_458:
[----:B------:R-:W2:Y:S02]  /*9f90*/  LDL R11, [R1+0x30] ;  /* 0x00003000010b7983 */ /* 0x000ea40000100800 */
[----:B--2---:R-:W-:-:S13]  /*9fa0*/  R2UR UR4, R11 ;  /* 0x000000000b0472ca */ /* 0x004fda00000e0000 */
[----:B------:R-:W-:-:S06]  /*9fb0*/  UISETP.NE.AND UP0, UPT, UR4, 0x3, UPT ;  /* 0x000000030400788c */ /* 0x000fcc000bf05270 */
[----:B------:R-:W-:-:S13]  /*9fc0*/  PLOP3.LUT P0, PT, PT, PT, UP0, 0x80, 0x0 ;  /* 0x000000000000781c */ /* 0x000fda0003f0f008 */
[----:B------:R-:W-:Y:S05]  /*9fd0*/  @!P0 BRA `(.L_x_547) ;  /* 0x0000000000048947 */ /* 0x000fea0003800000 */
[----:B------:R-:W-:Y:S01]  /*9fe0*/  BPT.TRAP 0x1 ;  /* 0x000000040000795c */ /* 0x000fe20000300000 */
.L_x_547:
[----:B------:R-:W-:Y:S01]  /*9ff0*/  IMAD R88, R18, 0x8, R2 ;  /* 0x0000000812587824 */ /* 0x000fe200078e0202 */
[----:B------:R-:W-:Y:S01]  /*a000*/  SHF.L.U32 R89, R166, 0x1f, RZ ;  /* 0x0000001fa6597819 */ /* 0x000fe200000006ff */
[----:B------:R-:W-:Y:S01]  /*a010*/  BSSY B1, `(.L_x_548) ;  /* 0x0000004000017945 */ /* 0x000fe20003800000 */
[----:B------:R-:W-:Y:S02]  /*a020*/  SHF.R.S32.HI R85, RZ, 0x1f, R84 ;  /* 0x0000001fff557819 */ /* 0x000fe40000011454 */
[----:B------:R-:W0:Y:S02]  /*a030*/  SYNCS.PHASECHK.TRANS64.TRYWAIT P4, [R88+URZ+0x2a890], R89 ;  /* 0x02a89059580075a7 */ /* 0x000e24000808017f */
[----:B0-----:R-:W-:Y:S05]  /*a040*/  @!P4 BRA `(.L_x_549) ;  /* 0x0000014800ecc947 */ /* 0x001fea0003800000 */
.L_x_804:
[----:B------:R-:W-:Y:S05]  /*a050*/  BSYNC B1 ;  /* 0x0000000000017941 */ /* 0x000fea0003800000 */
.L_x_548:
[----:B------:R-:W-:Y:S01]  /*a060*/  ULDC.64 UR4, c[0x0][0x300] ;  /* 0x0000c00000047ab9 */ /* 0x000fe20000000a00 */
[----:B-----5:R-:W-:Y:S01]  /*a070*/  SHF.R.S32.HI R86, RZ, 0x1f, R31 ;  /* 0x0000001fff567819 */ /* 0x020fe2000001141f */
[----:B------:R-:W-:Y:S02]  /*a080*/  IMAD R11, R85, UR4, RZ ;  /* 0x00000004550b7c24 */ /* 0x000fe4000f8e02ff */
[----:B------:R-:W-:-:S04]  /*a090*/  IMAD.WIDE.U32 R12, R84, UR4, RZ ;  /* 0x00000004540c7c25 */ /* 0x000fc8000f8e00ff */
[----:B------:R-:W-:Y:S01]  /*a0a0*/  IMAD R11, R84, UR5, R11 ;  /* 0x00000005540b7c24 */ /* 0x000fe2000f8e020b */
[----:B------:R-:W-:Y:S01]  /*a0b0*/  ULDC.64 UR4, c[0x0][0x310] ;  /* 0x0000c40000047ab9 */ /* 0x000fe20000000a00 */
[----:B------:R-:W-:Y:S02]  /*a0c0*/  IMAD R87, R24, -0x60, R25 ;  /* 0xffffffa018577824 */ /* 0x000fe400078e0219 */
[----:B------:R-:W-:Y:S02]  /*a0d0*/  IMAD R14, R86, UR4, RZ ;  /* 0x00000004560e7c24 */ /* 0x000fe4000f8e02ff */
[----:B------:R-:W-:Y:S01]  /*a0e0*/  IMAD.IADD R13, R13, 0x1, R11 ;  /* 0x000000010d0d7824 */ /* 0x000fe200078e020b */
[----:B------:R-:W-:Y:S01]  /*a0f0*/  VIMNMX R87, R87, 0x60, PT ;  /* 0x0000006057577848 */ /* 0x000fe20003fe0100 */
[C---:B------:R-:W-:Y:S02]  /*a100*/  IMAD R11, R31.reuse, UR5, R14 ;  /* 0x000000051f0b7c24 */ /* 0x040fe4000f8e020e */
[----:B------:R-:W-:Y:S01]  /*a110*/  IMAD.WIDE.U32 R12, R31, UR4, R12 ;  /* 0x000000041f0c7c25 */ /* 0x000fe2000f8e000c */
[----:B------:R-:W-:Y:S01]  /*a120*/  ULDC.64 UR4, c[0x0][0x308] ;  /* 0x0000c20000047ab9 */ /* 0x000fe20000000a00 */
[----:B------:R-:W-:-:S02]  /*a130*/  IADD3 R40, -R165, R87, RZ ;  /* 0x00000057a5287210 */ /* 0x000fc40007ffe1ff */
[----:B------:R-:W-:Y:S02]  /*a140*/  IMAD R15, R4, UR4, RZ ;  /* 0x00000004040f7c24 */ /* 0x000fe4000f8e02ff */
[----:B------:R-:W-:Y:S02]  /*a150*/  IMAD.IADD R13, R13, 0x1, R11 ;  /* 0x000000010d0d7824 */ /* 0x000fe400078e020b */
[C---:B------:R-:W-:Y:S02]  /*a160*/  IMAD R15, R30.reuse, UR5, R15 ;  /* 0x000000051e0f7c24 */ /* 0x040fe4000f8e020f */
[----:B------:R-:W-:Y:S01]  /*a170*/  IMAD.WIDE.U32 R12, R30, UR4, R12 ;  /* 0x000000041e0c7c25 */ /* 0x000fe2000f8e000c */
[----:B------:R-:W-:-:S03]  /*a180*/  ULDC.64 UR4, c[0x0][0x2e8] ;  /* 0x0000ba0000047ab9 */ /* 0x000fc60000000a00 */
[----:B------:R-:W-:Y:S01]  /*a190*/  IMAD.IADD R15, R13, 0x1, R15 ;  /* 0x000000010d0f7824 */ /* 0x000fe200078e020f */
[----:B------:R-:W-:Y:S01]  /*a1a0*/  LEA R38, P4, R12, UR4, 0x1 ;  /* 0x000000040c267c11 */ /* 0x000fe2000f8808ff */
[----:B------:R-:W-:-:S03]  /*a1b0*/  UMOV UR4, 0xffffffff ;  /* 0xffffffff00047882 */ /* 0x000fc60000000000 */
[----:B------:R-:W-:Y:S02]  /*a1c0*/  LEA.HI.X R39, R12, UR5, R15, 0x1, P4 ;  /* 0x000000050c277c11 */ /* 0x000fe4000a0f0c0f */
[----:B------:R-:W-:Y:S01]  /*a1d0*/  ISETP.GE.AND P4, PT, R40, 0x1, PT ;  /* 0x000000012800780c */ /* 0x000fe20003f86270 */
[----:B------:R-:W-:-:S12]  /*a1e0*/  BRA.DIV UR4, `(.L_x_550) ;  /* 0x0000014a04987947 */ /* 0x000fd8000b800000 */
[----:B------:R1:W2:Y:S04]  /*a1f0*/  SHFL.IDX PT, R37, R39, RZ, 0x1c1f ;  /* 0x001c1fff27257589 */ /* 0x0002a800000e0000 */
[----:B------:R1:W3:Y:S02]  /*a200*/  SHFL.IDX PT, R36, R38, RZ, 0x1c1f ;  /* 0x001c1fff26247589 */ /* 0x0002e400000e0000 */
.L_x_808:
[----:B------:R-:W-:Y:S04]  /*a210*/  BSSY B1, `(.L_x_551) ;  /* 0x0000025000017945 */ /* 0x000fe80003800000 */
[----:B------:R-:W-:Y:S05]  /*a220*/  @!P4 BRA `(.L_x_552) ;  /* 0x00000000008cc947 */ /* 0x000fea0003800000 */
[----:B------:R-:W-:Y:S02]  /*a230*/  ULDC UR4, c[0x0][0x2f4] ;  /* 0x0000bd0000047ab9 */ /* 0x000fe40000000800 */
[----:B------:R-:W-:-:S13]  /*a240*/  ISETP.GE.AND P4, PT, R16, UR4, PT ;  /* 0x0000000410007c0c */ /* 0x000fda000bf86270 */
[----:B------:R-:W4:Y:S01]  /*a250*/  @!P4 LDS.128 R12, [R33] ;  /* 0x00000000210cc984 */ /* 0x000f220000000c00 */
[----:B---3--:R-:W-:-:S04]  /*a260*/  @!P4 LEA R34, P5, R16, R36, 0x1 ;  /* 0x000000241022c211 */ /* 0x008fc800078a08ff */
[----:B--2---:R-:W-:Y:S02]  /*a270*/  @!P4 LEA.HI.X R35, R16, R37, R17, 0x1, P5 ;  /* 0x000000251023c211 */ /* 0x004fe400028f0c11 */
[----:B------:R-:W-:-:S13]  /*a280*/  ISETP.GE.AND P5, PT, R0, UR4, PT ;  /* 0x0000000400007c0c */ /* 0x000fda000bfa6270 */
[----:B------:R-:W-:Y:S01]  /*a290*/  @!P5 IMAD.SHL.U32 R11, R162, 0x8, RZ ;  /* 0x00000008a20bd824 */ /* 0x000fe200078e00ff */
[----:B----4-:R2:W-:Y:S01]  /*a2a0*/  @!P4 ST.E.128 desc[UR60][R34.64], R12 ;  /* 0x0000000c2200c985 */ /* 0x0105e2000c101d3c */
[----:B------:R-:W-:-:S03]  /*a2b0*/  ISETP.GE.AND P4, PT, R3, UR4, PT ;  /* 0x0000000403007c0c */ /* 0x000fc6000bf86270 */
[----:B------:R-:W3:Y:S01]  /*a2c0*/  @!P5 LDS.128 R12, [R32] ;  /* 0x00000000200cd984 */ /* 0x000ee20000000c00 */
[----:B--2---:R-:W-:Y:S02]  /*a2d0*/  @!P5 IMAD.MOV.U32 R34, RZ, RZ, R36 ;  /* 0x000000ffff22d224 */ /* 0x004fe400078e0024 */
[----:B------:R-:W-:Y:S02]  /*a2e0*/  @!P5 IMAD.MOV.U32 R35, RZ, RZ, R37 ;  /* 0x000000ffff23d224 */ /* 0x000fe400078e0025 */
[----:B------:R-:W-:-:S05]  /*a2f0*/  @!P5 IMAD.WIDE R34, R11, 0x2, R34 ;  /* 0x000000020b22d825 */ /* 0x000fca00078e0222 */
[----:B------:R-:W-:Y:S01]  /*a300*/  @!P4 IMAD.SHL.U32 R11, R163, 0x8, RZ ;  /* 0x00000008a30bc824 */ /* 0x000fe200078e00ff */
[----:B---3--:R2:W-:Y:S01]  /*a310*/  @!P5 ST.E.128 desc[UR60][R34.64], R12 ;  /* 0x0000000c2200d985 */ /* 0x0085e2000c101d3c */
[----:B------:R-:W-:-:S03]  /*a320*/  ISETP.GE.AND P5, PT, R19, UR4, PT ;  /* 0x0000000413007c0c */ /* 0x000fc6000bfa6270 */
[----:B------:R-:W3:Y:S01]  /*a330*/  @!P4 LDS.128 R12, [R33+0x3000] ;  /* 0x00300000210cc984 */ /* 0x000ee20000000c00 */
[----:B--2---:R-:W-:Y:S02]  /*a340*/  @!P4 IMAD.MOV.U32 R34, RZ, RZ, R36 ;  /* 0x000000ffff22c224 */ /* 0x004fe400078e0024 */
[----:B------:R-:W-:Y:S02]  /*a350*/  @!P4 IMAD.MOV.U32 R35, RZ, RZ, R37 ;  /* 0x000000ffff23c224 */ /* 0x000fe400078e0025 */
[----:B------:R-:W-:-:S05]  /*a360*/  @!P4 IMAD.WIDE R34, R11, 0x2, R34 ;  /* 0x000000020b22c825 */ /* 0x000fca00078e0222 */
[----:B---3--:R2:W-:Y:S04]  /*a370*/  @!P4 ST.E.128 desc[UR60][R34.64], R12 ;  /* 0x0000000c2200c985 */ /* 0x0085e8000c101d3c */
[----:B------:R-:W3:Y:S01]  /*a380*/  @!P5 LDS.128 R12, [R32+0x3000] ;  /* 0x00300000200cd984 */ /* 0x000ee20000000c00 */
[----:B--2---:R-:W-:-:S04]  /*a390*/  @!P5 LEA R34, P4, R19, R36, 0x1 ;  /* 0x000000241322d211 */ /* 0x004fc800078808ff */
[----:B------:R-:W-:Y:S02]  /*a3a0*/  @!P5 LEA.HI.X R35, R19, R37, R164, 0x1, P4 ;  /* 0x000000251323d211 */ /* 0x000fe400020f0ca4 */
[----:B------:R-:W-:-:S03]  /*a3b0*/  ISETP.GE.AND P4, PT, R22, UR4, PT ;  /* 0x0000000416007c0c */ /* 0x000fc6000bf86270 */
[----:B---3--:R2:W-:Y:S10]  /*a3c0*/  @!P5 ST.E.128 desc[UR60][R34.64], R12 ;  /* 0x0000000c2200d985 */ /* 0x0085f4000c101d3c */
[----:B------:R-:W3:Y:S01]  /*a3d0*/  @!P4 LDS.128 R12, [R33+0x6000] ;  /* 0x00600000210cc984 */ /* 0x000ee20000000c00 */
[----:B--2---:R-:W-:-:S04]  /*a3e0*/  @!P4 LEA R34, P5, R22, R36, 0x1 ;  /* 0x000000241622c211 */ /* 0x004fc800078a08ff */
[----:B------:R-:W-:Y:S02]  /*a3f0*/  @!P4 LEA.HI.X R35, R22, R37, R175, 0x1, P5 ;  /* 0x000000251623c211 */ /* 0x000fe400028f0caf */
[----:B------:R-:W-:-:S03]  /*a400*/  ISETP.GE.AND P5, PT, R23, UR4, PT ;  /* 0x0000000417007c0c */ /* 0x000fc6000bfa6270 */
[----:B---3--:R2:W-:Y:S10]  /*a410*/  @!P4 ST.E.128 desc[UR60][R34.64], R12 ;  /* 0x0000000c2200c985 */ /* 0x0085f4000c101d3c */
[----:B------:R-:W3:Y:S01]  /*a420*/  @!P5 LDS.128 R12, [R32+0x6000] ;  /* 0x00600000200cd984 */ /* 0x000ee20000000c00 */
[----:B--2---:R-:W-:-:S04]  /*a430*/  @!P5 LEA R34, P4, R23, R36, 0x1 ;  /* 0x000000241722d211 */ /* 0x004fc800078808ff */
[----:B------:R-:W-:-:S05]  /*a440*/  @!P5 LEA.HI.X R35, R23, R37, R174, 0x1, P4 ;  /* 0x000000251723d211 */ /* 0x000fca00020f0cae */
[----:B---3--:R4:W-:Y:S04]  /*a450*/  @!P5 ST.E.128 desc[UR60][R34.64], R12 ;  /* 0x0000000c2200d985 */ /* 0x0089e8000c101d3c */
.L_x_552:
[----:B------:R-:W-:Y:S05]  /*a460*/  BSYNC B1 ;  /* 0x0000000000017941 */ /* 0x000fea0003800000 */
.L_x_551:
[----:B------:R-:W-:-:S03]  /*a470*/  UMOV UR4, 0xffffffff ;  /* 0xffffffff00047882 */ /* 0x000fc60000000000 */
[----:B------:R-:W-:Y:S05]  /*a480*/  BRA.DIV UR4, `(.L_x_553) ;  /* 0x0000014a043c7947 */ /* 0x000fea000b800000 */
[----:B--2---:R2:W0:Y:S04]  /*a490*/  SHFL.IDX PT, R37, R39, 0x1, 0x1c1f ;  /* 0x003c1f0027257f89 */ /* 0x00442800000e0000 */
[----:B---3--:R2:W3:Y:S02]  /*a4a0*/  SHFL.IDX PT, R36, R38, 0x1, 0x1c1f ;  /* 0x003c1f0026247f89 */ /* 0x0084e400000e0000 */
.L_x_812:
[----:B------:R-:W-:-:S13]  /*a4b0*/  ISETP.GE.AND P4, PT, R40, 0x41, PT ;  /* 0x000000412800780c */ /* 0x000fda0003f86270 */
[----:B------:R-:W-:Y:S05]  /*a4c0*/  @!P4 BRA `(.L_x_493) ;  /* 0x00000000008cc947 */ /* 0x000fea0003800000 */
[----:B------:R-:W-:Y:S02]  /*a4d0*/  ULDC UR4, c[0x0][0x2f4] ;  /* 0x0000bd0000047ab9 */ /* 0x000fe40000000800 */
[----:B------:R-:W-:-:S13]  /*a4e0*/  ISETP.GE.AND P4, PT, R16, UR4, PT ;  /* 0x0000000410007c0c */ /* 0x000fda000bf86270 */
[----:B----4-:R-:W4:Y:S01]  /*a4f0*/  @!P4 LDS.128 R12, [R33+0x2000] ;  /* 0x00200000210cc984 */ /* 0x010f220000000c00 */
[----:B---3--:R-:W-:-:S04]  /*a500*/  @!P4 LEA R34, P5, R16, R36, 0x1 ;  /* 0x000000241022c211 */ /* 0x008fc800078a08ff */
[----:B0-----:R-:W-:Y:S02]  /*a510*/  @!P4 LEA.HI.X R35, R16, R37, R17, 0x1, P5 ;  /* 0x000000251023c211 */ /* 0x001fe400028f0c11 */
[----:B------:R-:W-:-:S13]  /*a520*/  ISETP.GE.AND P5, PT, R0, UR4, PT ;  /* 0x0000000400007c0c */ /* 0x000fda000bfa6270 */
[----:B------:R-:W-:Y:S01]  /*a530*/  @!P5 IMAD.SHL.U32 R11, R162, 0x8, RZ ;  /* 0x00000008a20bd824 */ /* 0x000fe200078e00ff */
[----:B----4-:R0:W-:Y:S01]  /*a540*/  @!P4 ST.E.128 desc[UR60][R34.64], R12 ;  /* 0x0000000c2200c985 */ /* 0x0101e2000c101d3c */
[----:B------:R-:W-:-:S03]  /*a550*/  ISETP.GE.AND P4, PT, R3, UR4, PT ;  /* 0x0000000403007c0c */ /* 0x000fc6000bf86270 */
[----:B------:R-:W3:Y:S01]  /*a560*/  @!P5 LDS.128 R12, [R32+0x2000] ;  /* 0x00200000200cd984 */ /* 0x000ee20000000c00 */
[----:B0-----:R-:W-:Y:S02]  /*a570*/  @!P5 IMAD.MOV.U32 R34, RZ, RZ, R36 ;  /* 0x000000ffff22d224 */ /* 0x001fe400078e0024 */
[----:B------:R-:W-:Y:S02]  /*a580*/  @!P5 IMAD.MOV.U32 R35, RZ, RZ, R37 ;  /* 0x000000ffff23d224 */ /* 0x000fe400078e0025 */
[----:B------:R-:W-:-:S05]  /*a590*/  @!P5 IMAD.WIDE R34, R11, 0x2, R34 ;  /* 0x000000020b22d825 */ /* 0x000fca00078e0222 */
[----:B------:R-:W-:Y:S01]  /*a5a0*/  @!P4 IMAD.SHL.U32 R11, R163, 0x8, RZ ;  /* 0x00000008a30bc824 */ /* 0x000fe200078e00ff */
[----:B---3--:R0:W-:Y:S01]  /*a5b0*/  @!P5 ST.E.128 desc[UR60][R34.64], R12 ;  /* 0x0000000c2200d985 */ /* 0x0081e2000c101d3c */
[----:B------:R-:W-:-:S03]  /*a5c0*/  ISETP.GE.AND P5, PT, R19, UR4, PT ;  /* 0x0000000413007c0c */ /* 0x000fc6000bfa6270 */
[----:B------:R-:W3:Y:S01]  /*a5d0*/  @!P4 LDS.128 R12, [R33+0x5000] ;  /* 0x00500000210cc984 */ /* 0x000ee20000000c00 */
[----:B0-----:R-:W-:Y:S01]  /*a5e0*/  @!P4 MOV R34, R36 ;  /* 0x000000240022c202 */ /* 0x001fe20000000f00 */
[----:B------:R-:W-:-:S04]  /*a5f0*/  @!P4 IMAD.MOV.U32 R35, RZ, RZ, R37 ;  /* 0x000000ffff23c224 */ /* 0x000fc800078e0025 */
[----:B------:R-:W-:-:S05]  /*a600*/  @!P4 IMAD.WIDE R34, R11, 0x2, R34 ;  /* 0x000000020b22c825 */ /* 0x000fca00078e0222 */
[----:B---3--:R0:W-:Y:S04]  /*a610*/  @!P4 ST.E.128 desc[UR60][R34.64], R12 ;  /* 0x0000000c2200c985 */ /* 0x0081e8000c101d3c */
[----:B------:R-:W3:Y:S01]  /*a620*/  @!P5 LDS.128 R12, [R32+0x5000] ;  /* 0x00500000200cd984 */ /* 0x000ee20000000c00 */
[----:B0-----:R-:W-:-:S04]  /*a630*/  @!P5 LEA R34, P4, R19, R36, 0x1 ;  /* 0x000000241322d211 */ /* 0x001fc800078808ff */
[----:B------:R-:W-:Y:S02]  /*a640*/  @!P5 LEA.HI.X R35, R19, R37, R164, 0x1, P4 ;  /* 0x000000251323d211 */ /* 0x000fe400020f0ca4 */
[----:B------:R-:W-:-:S03]  /*a650*/  ISETP.GE.AND P4, PT, R22, UR4, PT ;  /* 0x0000000416007c0c */ /* 0x000fc6000bf86270 */
[----:B---3--:R0:W-:Y:S10]  /*a660*/  @!P5 ST.E.128 desc[UR60][R34.64], R12 ;  /* 0x0000000c2200d985 */ /* 0x0081f4000c101d3c */
[----:B------:R-:W3:Y:S01]  /*a670*/  @!P4 LDS.128 R12, [R33+0x8000] ;  /* 0x00800000210cc984 */ /* 0x000ee20000000c00 */
[----:B0-----:R-:W-:-:S04]  /*a680*/  @!P4 LEA R34, P5, R22, R36, 0x1 ;  /* 0x000000241622c211 */ /* 0x001fc800078a08ff */
[----:B------:R-:W-:Y:S02]  /*a690*/  @!P4 LEA.HI.X R35, R22, R37, R175, 0x1, P5 ;  /* 0x000000251623c211 */ /* 0x000fe400028f0caf */
[----:B------:R-:W-:-:S03]  /*a6a0*/  ISETP.GE.AND P5, PT, R23, UR4, PT ;  /* 0x0000000417007c0c */ /* 0x000fc6000bfa6270 */
[----:B---3--:R-:W-:Y:S10]  /*a6b0*/  @!P4 ST.E.128 desc[UR60][R34.64], R12 ;  /* 0x0000000c2200c985 */ /* 0x008ff4000c101d3c */
[----:B------:R0:W3:Y:S02]  /*a6c0*/  @!P5 LDS.128 R12, [R32+0x8000] ;  /* 0x00800000200cd984 */ /* 0x0000e40000000c00 */
[----:B0-----:R-:W-:-:S04]  /*a6d0*/  @!P5 LEA R32, P4, R23, R36, 0x1 ;  /* 0x000000241720d211 */ /* 0x001fc800078808ff */
[----:B------:R-:W-:-:S05]  /*a6e0*/  @!P5 LEA.HI.X R33, R23, R37, R174, 0x1, P4 ;  /* 0x000000251721d211 */ /* 0x000fca00020f0cae */
[----:B---3--:R0:W-:Y:S04]  /*a6f0*/  @!P5 ST.E.128 desc[UR60][R32.64], R12 ;  /* 0x0000000c2000d985 */ /* 0x0081e8000c101d3c */
.L_x_493:
[----:B------:R-:W-:Y:S05]  /*a700*/  BSYNC B0 ;  /* 0x0000000000007941 */ /* 0x000fea0003800000 */
.L_x_457:
[----:B0--3--:R-:W0:Y:S01]  /*a710*/  S2R R11, SR_TID.X ;  /* 0x00000000000b7919 */ /* 0x009e220000002100 */
[----:B------:R-:W-:Y:S01]  /*a720*/  @!PT LDS RZ, [RZ] ;  /* 0x00000000fffff984 */ /* 0x000fe20000000800 */
[----:B------:R-:W-:Y:S01]  /*a730*/  @!PT LDS RZ, [RZ] ;  /* 0x00000000fffff984 */ /* 0x000fe20000000800 */
[----:B------:R-:W-:Y:S01]  /*a740*/  @!PT LDS RZ, [RZ] ;  /* 0x00000000fffff984 */ /* 0x000fe20000000800 */
[----:B------:R-:W-:Y:S01]  /*a750*/  @!PT LDS RZ, [RZ] ;  /* 0x00000000fffff984 */ /* 0x000fe20000000800 */
[----:B------:R3:W-:Y:S06]  /*a760*/  MEMBAR.ALL.CTA ;  /* 0x0000000000007992 */ /* 0x0007ec0000008000 */
[----:B---3--:R-:W3:Y:S01]  /*a770*/  FENCE.VIEW.ASYNC.S ;  /* 0x00000000000073c6 */ /* 0x008ee20000000000 */
[----:B------:R-:W-:Y:S05]  /*a780*/  WARPSYNC.ALL ;  /* 0x0000000000007948 */ /* 0x000fea0003800000 */
[----:B------:R-:W-:Y:S01]  /*a790*/  BSSY B0, `(.L_x_554) ;  /* 0x0000009000007945 */ /* 0x000fe20003800000 */
[----:B0-----:R-:W-:Y:S01]  /*a7a0*/  LOP3.LUT R11, R11, 0x7f, RZ, 0xc0, !PT ;  /* 0x0000007f0b0b7812 */ /* 0x001fe200078ec0ff */
[----:B---3--:R0:W-:Y:S03]  /*a7b0*/  BAR.SYNC.DEFER_BLOCKING R148, 0x80 ;  /* 0x000200940000751d */ /* 0x0081e60000010000 */
[----:B------:R-:W-:-:S13]  /*a7c0*/  ISETP.NE.AND P4, PT, R11, RZ, PT ;  /* 0x000000ff0b00720c */ /* 0x000fda0003f85270 */
[----:B------:R-:W-:-:S05]  /*a7d0*/  @!P4 VIADD R11, R88, 0x2a8a0 ;  /* 0x0002a8a0580bc836 */ /* 0x000fca0000000000 */
[----:B------:R-:W-:-:S04]  /*a7e0*/  @!P4 PRMT R11, RZ, 0x654, R11 ;  /* 0x00000654ff0bc816 */ /* 0x000fc8000000000b */
[----:B------:R0:W-:Y:S01]  /*a7f0*/  @!P4 SYNCS.ARRIVE.TRANS64.RED.A1T0 RZ, [R11+URZ], RZ ;  /* 0x000000ff0bffc9a7 */ /* 0x0001e2000810043f */
[----:B------:R-:W-:Y:S05]  /*a800*/  @!P0 BRA `(.L_x_555) ;  /* 0x0000000000048947 */ /* 0x000fea0003800000 */
[----:B------:R-:W-:Y:S01]  /*a810*/  BPT.TRAP 0x1 ;  /* 0x000000040000795c */ /* 0x000fe20000300000 */
.L_x_555:
[----:B------:R-:W-:Y:S05]  /*a820*/  BSYNC B0 ;  /* 0x0000000000007941 */ /* 0x000fea0003800000 */
.L_x_554:
[----:B------:R-:W3:Y:S01]  /*a830*/  SYNCS.PHASECHK.TRANS64.TRYWAIT P0, [R88+URZ+0x2a8b0], R89 ;  /* 0x02a8b059580075a7 */ /* 0x000ee2000800017f */
[----:B------:R-:W-:Y:S04]  /*a840*/  BSSY B0, `(.L_x_556) ;  /* 0x0000002000007945 */ /* 0x000fe80003800000 */
[----:B---3--:R-:W-:Y:S05]  /*a850*/  @!P0 BRA `(.L_x_557) ;  /* 0x0000014400948947 */ /* 0x008fea0003800000 */
.L_x_813:
[----:B------:R-:W-:Y:S05]  /*a860*/  BSYNC B0 ;  /* 0x0000000000007941 */ /* 0x000fea0003800000 */
.L_x_556:
[----:B------:R-:W-:Y:S01]  /*a870*/  ULDC.64 UR4, c[0x0][0x328] ;  /* 0x0000ca0000047ab9 */ /* 0x000fe20000000a00 */
[----:B------:R-:W-:Y:S01]  /*a880*/  IMAD.IADD R87, R87, 0x1, -R165 ;  /* 0x0000000157577824 */ /* 0x000fe200078e0aa5 */
[----:B------:R-:W-:Y:S01]  /*a890*/  BSSY B0, `(.L_x_558) ;  /* 0x000002e000007945 */ /* 0x000fe20003800000 */
[----:B------:R-:W-:Y:S02]  /*a8a0*/  IMAD R85, R85, UR4, RZ ;  /* 0x0000000455557c24 */ /* 0x000fe4000f8e02ff */
[----:B--2-4-:R-:W-:Y:S01]  /*a8b0*/  IMAD.WIDE.U32 R12, R84, UR4, RZ ;  /* 0x00000004540c7c25 */ /* 0x014fe2000f8e00ff */
[----:B------:R-:W-:-:S03]  /*a8c0*/  ISETP.GE.AND P0, PT, R87, 0x1, PT ;  /* 0x000000015700780c */ /* 0x000fc60003f06270 */
[----:B------:R-:W-:Y:S01]  /*a8d0*/  IMAD R85, R84, UR5, R85 ;  /* 0x0000000554557c24 */ /* 0x000fe2000f8e0255 */
[----:B------:R-:W-:Y:S01]  /*a8e0*/  ULDC.64 UR4, c[0x0][0x338] ;  /* 0x0000ce0000047ab9 */ /* 0x000fe20000000a00 */
[----:B------:R-:W-:Y:S02]  /*a8f0*/  IMAD R14, R18, 0x3000, R5 ;  /* 0x00003000120e7824 */ /* 0x000fe400078e0205 */
[----:B------:R-:W-:Y:S02]  /*a900*/  IMAD R86, R86, UR4, RZ ;  /* 0x0000000456567c24 */ /* 0x000fe4000f8e02ff */
[----:B------:R-:W-:Y:S02]  /*a910*/  IMAD.IADD R13, R13, 0x1, R85 ;  /* 0x000000010d0d7824 */ /* 0x000fe400078e0255 */
[C---:B0-----:R-:W-:Y:S02]  /*a920*/  IMAD R11, R31.reuse, UR5, R86 ;  /* 0x000000051f0b7c24 */ /* 0x041fe4000f8e0256 */
[----:B------:R-:W-:Y:S01]  /*a930*/  IMAD.WIDE.U32 R12, R31, UR4, R12 ;  /* 0x000000041f0c7c25 */ /* 0x000fe2000f8e000c */
[----:B------:R-:W-:-:S03]  /*a940*/  ULDC.64 UR4, c[0x0][0x330] ;  /* 0x0000cc0000047ab9 */ /* 0x000fc60000000a00 */
[----:B------:R-:W-:Y:S02]  /*a950*/  IMAD R15, R4, UR4, RZ ;  /* 0x00000004040f7c24 */ /* 0x000fe4000f8e02ff */
[----:B------:R-:W-:Y:S02]  /*a960*/  IMAD.IADD R13, R13, 0x1, R11 ;  /* 0x000000010d0d7824 */ /* 0x000fe400078e020b */
[C---:B------:R-:W-:Y:S02]  /*a970*/  IMAD R11, R30.reuse, UR5, R15 ;  /* 0x000000051e0b7c24 */ /* 0x040fe4000f8e020f */
[----:B------:R-:W-:Y:S01]  /*a980*/  IMAD.WIDE.U32 R12, R30, UR4, R12 ;  /* 0x000000041e0c7c25 */ /* 0x000fe2000f8e000c */
[----:B------:R-:W-:-:S03]  /*a990*/  ULDC.64 UR4, c[0x0][0x318] ;  /* 0x0000c60000047ab9 */ /* 0x000fc60000000a00 */
[----:B------:R-:W-:Y:S01]  /*a9a0*/  IMAD.IADD R11, R13, 0x1, R11 ;  /* 0x000000010d0b7824 */ /* 0x000fe200078e020b */
[----:B------:R-:W-:Y:S01]  /*a9b0*/  LEA R31, P5, R12, UR4, 0x1 ;  /* 0x000000040c1f7c11 */ /* 0x000fe2000f8a08ff */
[----:B------:R-:W-:Y:S02]  /*a9c0*/  IMAD.IADD R32, R131, 0x1, R14 ;  /* 0x0000000183207824 */ /* 0x000fe400078e020e */
[----:B------:R-:W-:Y:S01]  /*a9d0*/  IMAD R36, R14, 0x2, R125 ;  /* 0x000000020e247824 */ /* 0x000fe200078e027d */
[----:B------:R-:W-:Y:S01]  /*a9e0*/  LEA.HI.X R11, R12, UR5, R11, 0x1, P5 ;  /* 0x000000050c0b7c11 */ /* 0x000fe2000a8f0c0b */
[----:B------:R-:W-:Y:S02]  /*a9f0*/  IMAD R37, R32, 0x2, R125 ;  /* 0x0000000220257824 */ /* 0x000fe400078e027d */
[----:B------:R0:W2:Y:S04]  /*aa00*/  SHFL.IDX PT, R32, R31, RZ, 0x1c1f ;  /* 0x001c1fff1f207589 */ /* 0x0000a800000e0000 */
[----:B------:R0:W4:Y:S01]  /*aa10*/  SHFL.IDX PT, R33, R11, RZ, 0x1c1f ;  /* 0x001c1fff0b217589 */ /* 0x00012200000e0000 */
[----:B------:R-:W-:Y:S05]  /*aa20*/  @!P0 BRA `(.L_x_559) ;  /* 0x0000000000508947 */ /* 0x000fea0003800000 */
[----:B------:R-:W-:-:S13]  /*aa30*/  ISETP.NE.AND P5, PT, R6, RZ, PT ;  /* 0x000000ff0600720c */ /* 0x000fda0003fa5270 */
[----:B------:R-:W5:Y:S01]  /*aa40*/  @P5 LDS.128 R12, [R36] ;  /* 0x00000000240c5984 */ /* 0x000f620000000c00 */
[----:B--2---:R-:W-:-:S04]  /*aa50*/  @P5 LEA R34, P0, R16, R32, 0x1 ;  /* 0x0000002010225211 */ /* 0x004fc800078008ff */
[----:B----4-:R-:W-:Y:S02]  /*aa60*/  @P5 LEA.HI.X R35, R16, R33, R17, 0x1, P0 ;  /* 0x0000002110235211 */ /* 0x010fe400000f0c11 */
[----:B------:R-:W-:-:S13]  /*aa70*/  ISETP.NE.AND P0, PT, R20, RZ, PT ;  /* 0x000000ff1400720c */ /* 0x000fda0003f05270 */
[----:B-1----:R-:W-:Y:S01]  /*aa80*/  @P0 IMAD.SHL.U32 R39, R162, 0x8, RZ ;  /* 0x00000008a2270824 */ /* 0x002fe200078e00ff */
[----:B-----5:R1:W-:Y:S01]  /*aa90*/  @P5 ST.E.128 desc[UR60][R34.64], R12 ;  /* 0x0000000c22005985 */ /* 0x0203e2000c101d3c */
[----:B------:R-:W-:-:S03]  /*aaa0*/  ISETP.NE.AND P5, PT, R21, RZ, PT ;  /* 0x000000ff1500720c */ /* 0x000fc60003fa5270 */
[----:B------:R-:W2:Y:S01]  /*aab0*/  @P0 LDS.128 R12, [R37] ;  /* 0x00000000250c0984 */ /* 0x000ea20000000c00 */
[----:B-1----:R-:W-:-:S09]  /*aac0*/  @P0 IMAD.WIDE R34, R39, 0x2, R32 ;  /* 0x0000000227220825 */ /* 0x002fd200078e0220 */
[----:B------:R-:W-:Y:S01]  /*aad0*/  @P5 SHF.L.U32 R39, R163, 0x3, RZ ;  /* 0x00000003a3275819 */ /* 0x000fe200000006ff */
[----:B--2---:R1:W-:Y:S01]  /*aae0*/  @P0 ST.E.128 desc[UR60][R34.64], R12 ;  /* 0x0000000c22000985 */ /* 0x0043e2000c101d3c */
[----:B------:R-:W-:-:S03]  /*aaf0*/  ISETP.NE.AND P0, PT, R26, RZ, PT ;  /* 0x000000ff1a00720c */ /* 0x000fc60003f05270 */
[----:B------:R-:W2:Y:S01]  /*ab00*/  @P5 LDS.128 R12, [R36+0x3000] ;  /* 0x00300000240c5984 */ /* 0x000ea20000000c00 */
[----:B-1----:R-:W-:-:S05]  /*ab10*/  @P5 IMAD.WIDE R34, R39, 0x2, R32 ;  /* 0x0000000227225825 */ /* 0x002fca00078e0220 */
[----:B--2---:R-:W-:Y:S04]  /*ab20*/  @P5 ST.E.128 desc[UR60][R34.64], R12 ;  /* 0x0000000c22005985 */ /* 0x004fe8000c101d3c */
[C---:B------:R-:W-:Y:S01]  /*ab30*/  @P0 LEA R32, P5, R19.reuse, R32, 0x1 ;  /* 0x0000002013200211 */ /* 0x040fe200078a08ff */
[----:B------:R-:W1:Y:S03]  /*ab40*/  @P0 LDS.128 R12, [R37+0x3000] ;  /* 0x00300000250c0984 */ /* 0x000e660000000c00 */
[----:B------:R-:W-:-:S05]  /*ab50*/  @P0 LEA.HI.X R33, R19, R33, R164, 0x1, P5 ;  /* 0x0000002113210211 */ /* 0x000fca00028f0ca4 */
[----:B-1----:R1:W-:Y:S04]  /*ab60*/  @P0 ST.E.128 desc[UR60][R32.64], R12 ;  /* 0x0000000c20000985 */ /* 0x0023e8000c101d3c */
.L_x_559:
[----:B------:R-:W-:Y:S05]  /*ab70*/  BSYNC B0 ;  /* 0x0000000000007941 */ /* 0x000fea0003800000 */
.L_x_558:
[----:B------:R-:W-:Y:S01]  /*ab80*/  ISETP.GE.AND P0, PT, R87, 0x41, PT ;  /* 0x000000415700780c */ /* 0x000fe20003f06270 */
[----:B-1--4-:R1:W4:Y:S01]  /*ab90*/  SHFL.IDX PT, R33, R11, 0x1, 0x1c1f ;  /* 0x003c1f000b217f89 */ /* 0x01232200000e0000 */
[----:B------:R-:W-:Y:S03]  /*aba0*/  BSSY B0, `(.L_x_560) ;  /* 0x0000017000007945 */ /* 0x000fe60003800000 */
[----:B--2---:R1:W2:Y:S08]  /*abb0*/  SHFL.IDX PT, R32, R31, 0x1, 0x1c1f ;  /* 0x003c1f001f207f89 */ /* 0x0042b000000e0000 */
[----:B-1----:R-:W-:Y:S05]  /*abc0*/  @!P0 BRA `(.L_x_561) ;  /* 0x0000000000508947 */ /* 0x002fea0003800000 */
[----:B------:R-:W-:-:S13]  /*abd0*/  ISETP.NE.AND P5, PT, R6, RZ, PT ;  /* 0x000000ff0600720c */ /* 0x000fda0003fa5270 */
[----:B------:R-:W1:Y:S01]  /*abe0*/  @P5 LDS.128 R12, [R36+0x2000] ;  /* 0x00200000240c5984 */ /* 0x000e620000000c00 */
[----:B--2---:R-:W-:-:S04]  /*abf0*/  @P5 LEA R34, P0, R16, R32, 0x1 ;  /* 0x0000002010225211 */ /* 0x004fc800078008ff */
[----:B----4-:R-:W-:Y:S02]  /*ac00*/  @P5 LEA.HI.X R35, R16, R33, R17, 0x1, P0 ;  /* 0x0000002110235211 */ /* 0x010fe400000f0c11 */
[----:B------:R-:W-:-:S13]  /*ac10*/  ISETP.NE.AND P0, PT, R20, RZ, PT ;  /* 0x000000ff1400720c */ /* 0x000fda0003f05270 */
[----:B0-----:R-:W-:Y:S01]  /*ac20*/  @P0 IMAD.SHL.U32 R11, R162, 0x8, RZ ;  /* 0x00000008a20b0824 */ /* 0x001fe200078e00ff */
[----:B-1----:R0:W-:Y:S01]  /*ac30*/  @P5 ST.E.128 desc[UR60][R34.64], R12 ;  /* 0x0000000c22005985 */ /* 0x0021e2000c101d3c */
[----:B------:R-:W-:-:S03]  /*ac40*/  ISETP.NE.AND P5, PT, R21, RZ, PT ;  /* 0x000000ff1500720c */ /* 0x000fc60003fa5270 */
[----:B------:R-:W1:Y:S01]  /*ac50*/  @P0 LDS.128 R12, [R37+0x2000] ;  /* 0x00200000250c0984 */ /* 0x000e620000000c00 */
[----:B0-----:R-:W-:-:S09]  /*ac60*/  @P0 IMAD.WIDE R34, R11, 0x2, R32 ;  /* 0x000000020b220825 */ /* 0x001fd200078e0220 */
[----:B------:R-:W-:Y:S01]  /*ac70*/  @P5 IMAD.SHL.U32 R11, R163, 0x8, RZ ;  /* 0x00000008a30b5824 */ /* 0x000fe200078e00ff */
[----:B-1----:R0:W-:Y:S01]  /*ac80*/  @P0 ST.E.128 desc[UR60][R34.64], R12 ;  /* 0x0000000c22000985 */ /* 0x0021e2000c101d3c */
[----:B------:R-:W-:-:S03]  /*ac90*/  ISETP.NE.AND P0, PT, R26, RZ, PT ;  /* 0x000000ff1a00720c */ /* 0x000fc60003f05270 */
[----:B------:R-:W1:Y:S01]  /*aca0*/  @P5 LDS.128 R12, [R36+0x5000] ;  /* 0x00500000240c5984 */ /* 0x000e620000000c00 */
[----:B0-----:R-:W-:-:S05]  /*acb0*/  @P5 IMAD.WIDE R34, R11, 0x2, R32 ;  /* 0x000000020b225825 */ /* 0x001fca00078e0220 */
[----:B-1----:R-:W-:Y:S04]  /*acc0*/  @P5 ST.E.128 desc[UR60][R34.64], R12 ;  /* 0x0000000c22005985 */ /* 0x002fe8000c101d3c */
[C---:B------:R-:W-:Y:S01]  /*acd0*/  @P0 LEA R32, P5, R19.reuse, R32, 0x1 ;  /* 0x0000002013200211 */ /* 0x040fe200078a08ff */
[----:B------:R-:W0:Y:S03]  /*ace0*/  @P0 LDS.128 R12, [R37+0x5000] ;  /* 0x00500000250c0984 */ /* 0x000e260000000c00 */
[----:B------:R-:W-:-:S05]  /*acf0*/  @P0 LEA.HI.X R33, R19, R33, R164, 0x1, P5 ;  /* 0x0000002113210211 */ /* 0x000fca00028f0ca4 */
[----:B0-----:R1:W-:Y:S04]  /*ad00*/  @P0 ST.E.128 desc[UR60][R32.64], R12 ;  /* 0x0000000c20000985 */ /* 0x0013e8000c101d3c */
.L_x_561:
[----:B------:R-:W-:Y:S05]  /*ad10*/  BSYNC B0 ;  /* 0x0000000000007941 */ /* 0x000fea0003800000 */
.L_x_560:
[----:B------:R-:W-:Y:S01]  /*ad20*/  @!PT LDS RZ, [RZ] ;  /* 0x00000000fffff984 */ /* 0x000fe20000000800 */
[----:B------:R-:W-:Y:S01]  /*ad30*/  @!PT LDS RZ, [RZ] ;  /* 0x00000000fffff984 */ /* 0x000fe20000000800 */
[----:B------:R-:W-:Y:S01]  /*ad40*/  @!PT LDS RZ, [RZ] ;  /* 0x00000000fffff984 */ /* 0x000fe20000000800 */
[----:B------:R-:W-:Y:S01]  /*ad50*/  @!PT LDS RZ, [RZ] ;  /* 0x00000000fffff984 */ /* 0x000fe20000000800 */
[----:B------:R5:W-:Y:S06]  /*ad60*/  MEMBAR.ALL.CTA ;  /* 0x0000000000007992 */ /* 0x000bec0000008000 */
[----:B-----5:R-:W5:Y:S01]  /*ad70*/  FENCE.VIEW.ASYNC.S ;  /* 0x00000000000073c6 */ /* 0x020f620000000000 */
[----:B---3--:R-:W-:Y:S01]  /*ad80*/  @!P4 VIADD R88, R88, 0x2a8c0 ;  /* 0x0002a8c05858c836 */ /* 0x008fe20000000000 */
[----:B-----5:R3:W-:Y:S01]  /*ad90*/  BAR.SYNC.DEFER_BLOCKING R148, 0x80 ;  /* 0x000200940000751d */ /* 0x0207e20000010000 */
[----:B------:R-:W-:Y:S01]  /*ada0*/  ISETP.NE.AND P5, PT, R127, RZ, PT ;  /* 0x000000ff7f00720c */ /* 0x000fe20003fa5270 */
[----:B------:R-:W-:-:S02]  /*adb0*/  VIADD R18, R18, 0x1 ;  /* 0x0000000112127836 */ /* 0x000fc40000000000 */
[----:B------:R-:W-:Y:S02]  /*adc0*/  @!P4 PRMT R88, RZ, 0x654, R88 ;  /* 0x00000654ff58c816 */ /* 0x000fe40000000058 */
[----:B------:R-:W-:Y:S02]  /*add0*/  PLOP3.LUT P0, PT, PT, PT, PT, 0x8, 0x0 ;  /* 0x000000000000781c */ /* 0x000fe40003f0e170 */
[----:B------:R3:W-:Y:S01]  /*ade0*/  @!P4 SYNCS.ARRIVE.TRANS64.RED.A1T0 RZ, [R88+URZ], RZ ;  /* 0x000000ff58ffc9a7 */ /* 0x0007e2000810043f */
[----:B------:R-:W-:-:S04]  /*adf0*/  ISETP.NE.AND P4, PT, R18, 0x2, PT ;  /* 0x000000021200780c */ /* 0x000fc80003f85270 */
[----:B0-----:R-:W-:Y:S02]  /*ae00*/  SEL R11, RZ, 0x1, P4 ;  /* 0x00000001ff0b7807 */ /* 0x001fe40002000000 */
[----:B------:R-:W-:Y:S02]  /*ae10*/  SEL R18, R18, RZ, P4 ;  /* 0x000000ff12127207 */ /* 0x000fe40002000000 */
[----:B------:R-:W-:Y:S01]  /*ae20*/  LOP3.LUT R166, R166, R11, RZ, 0x3c, !PT ;  /* 0x0000000ba6a67212 */ /* 0x000fe200078e3cff */
[----:B---3--:R-:W-:Y:S06]  /*ae30*/  @P5 BRA `(.L_x_562) ;  /* 0xffffff7400fc5947 */ /* 0x008fec000383ffff */
.L_x_452:
[----:B------:R-:W-:Y:S01]  /*ae40*/  BSSY B0, `(.L_x_563) ;  /* 0x000002a000007945 */ /* 0x000fe20003800000 */
[----:B------:R-:W-:Y:S02]  /*ae50*/  ISETP.GE.AND P2, PT, R147, 0x1, PT ;  /* 0x000000019300780c */ /* 0x000fe40003f46270 */
[----:B------:R-:W-:Y:S02]  /*ae60*/  CS2R R88, SRZ ;  /* 0x0000000000587805 */ /* 0x000fe4000001ff00 */
[----:B------:R-:W-:Y:S02]  /*ae70*/  PLOP3.LUT P1, PT, PT, PT, PT, 0x80, 0x0 ;  /* 0x000000000000781c */ /* 0x000fe40003f2f070 */
        /* <DEDUP_REMOVED lines=24> */
[----:B------:R-:W-:Y:S01]  /*b000*/  CS2R R40, SRZ ;  /* 0x0000000000287805 */ /* 0x000fe2000001ff00 */
[----:B------:R-:W-:Y:S01]  /*b010*/  IMAD.MOV.U32 R95, RZ, RZ, RZ ;  /* 0x000000ffff5f7224 */ /* 0x000fe200078e00ff */
[----:B------:R-:W-:Y:S01]  /*b020*/  CS2R R92, SRZ ;  /* 0x00000000005c7805 */ /* 0x000fe2000001ff00 */
[----:B------:R-:W-:Y:S01]  /*b030*/  IMAD.MOV.U32 R0, RZ, RZ, RZ ;  /* 0x000000ffff007224 */ /* 0x000fe200078e00ff */
[----:B------:R-:W-:Y:S01]  /*b040*/  CS2R R10, SRZ ;  /* 0x00000000000a7805 */ /* 0x000fe2000001ff00 */
[----:B------:R-:W-:Y:S01]  /*b050*/  IMAD.MOV.U32 R90, RZ, RZ, RZ ;  /* 0x000000ffff5a7224 */ /* 0x000fe200078e00ff */
[----:B------:R-:W-:Y:S01]  /*b060*/  MOV R99, RZ ;  /* 0x000000ff00637202 */ /* 0x000fe20000000f00 */
[----:B------:R-:W-:-:S02]  /*b070*/  IMAD.MOV.U32 R3, RZ, RZ, RZ ;  /* 0x000000ffff037224 */ /* 0x000fc400078e00ff */
[----:B------:R-:W-:Y:S02]  /*b080*/  IMAD.MOV.U32 R97, RZ, RZ, RZ ;  /* 0x000000ffff617224 */ /* 0x000fe400078e00ff */
[----:B------:R-:W-:Y:S02]  /*b090*/  IMAD.MOV.U32 R26, RZ, RZ, RZ ;  /* 0x000000ffff1a7224 */ /* 0x000fe400078e00ff */
[----:B-12---:R-:W-:Y:S01]  /*b0a0*/  IMAD.MOV.U32 R32, RZ, RZ, RZ ;  /* 0x000000ffff207224 */ /* 0x006fe200078e00ff */
[----:B------:R-:W-:Y:S06]  /*b0b0*/  @P0 BRA `(.L_x_564) ;  /* 0x0000000000080947 */ /* 0x000fec0003800000 */
[----:B------:R-:W0:Y:S02]  /*b0c0*/  FENCE.VIEW.ASYNC.G ;  /* 0x00000000000073c6 */ /* 0x000e240000000100 */
[----:B0-----:R-:W-:Y:S06]  /*b0d0*/  BAR.ARV 0xc, 0x180 ;  /* 0x0306000000007b1d */ /* 0x001fec0000002000 */
.L_x_564:
[----:B------:R-:W-:Y:S05]  /*b0e0*/  BSYNC B0 ;  /* 0x0000000000007941 */ /* 0x000fea0003800000 */
.L_x_563:
[----:B------:R-:W-:Y:S02]  /*b0f0*/  IMAD.MOV.U32 R91, RZ, RZ, RZ ;  /* 0x000000ffff5b7224 */ /* 0x000fe400078e00ff */
[----:B------:R-:W-:Y:S01]  /*b100*/  IMAD.MOV.U32 R24, RZ, RZ, RZ ;  /* 0x000000ffff187224 */ /* 0x000fe200078e00ff */
[----:B------:R-:W-:Y:S06]  /*b110*/  @!P2 BRA `(.L_x_565) ;  /* 0x000000ac0050a947 */ /* 0x000fec0003800000 */
[----:B------:R-:W2:Y:S04]  /*b120*/  LDL R4, [R1+0x34] ;  /* 0x0000340001047983 */ /* 0x000ea80000100800 */
[----:B------:R-:W0:Y:S02]  /*b130*/  SHFL.IDX PT, R0, R225, RZ, 0x1f ;  /* 0x00001fffe1007589 */ /* 0x000e2400000e0000 */
[----:B0-----:R-:W-:-:S04]  /*b140*/  LEA.HI R3, R0, R0, RZ, 0x1 ;  /* 0x0000000000037211 */ /* 0x001fc800078f08ff */
[----:B------:R-:W-:-:S05]  /*b150*/  LOP3.LUT R3, R3, 0x1e, RZ, 0xc0, !PT ;  /* 0x0000001e03037812 */ /* 0x000fca00078ec0ff */
[----:B------:R-:W-:Y:S01]  /*b160*/  IMAD.IADD R3, R0, 0x1, -R3 ;  /* 0x0000000100037824 */ /* 0x000fe200078e0a03 */
[----:B--2---:R-:W-:-:S13]  /*b170*/  R2UR UR4, R4 ;  /* 0x00000000040472ca */ /* 0x004fda00000e0000 */
[----:B------:R-:W-:Y:S02]  /*b180*/  ULOP3.LUT UP0, URZ, UR4, 0x1bf, URZ, 0xc0, !UPT ;  /* 0x000001bf043f7892 */ /* 0x000fe4000f80c03f */
[----:B------:R-:W-:-:S04]  /*b190*/  LEA R3, R3, UR4, 0xd ;  /* 0x0000000403037c11 */ /* 0x000fc8000f8e68ff */
[----:B------:R-:W-:Y:S02]  /*b1a0*/  SHF.R.U32.HI R3, RZ, 0x4, R3 ;  /* 0x00000004ff037819 */ /* 0x000fe40000011603 */
[----:B------:R-:W-:Y:S02]  /*b1b0*/  PLOP3.LUT P0, PT, PT, PT, UP0, 0x80, 0x0 ;  /* 0x000000000000781c */ /* 0x000fe40003f0f008 */
[----:B------:R-:W-:-:S11]  /*b1c0*/  LOP3.LUT R36, R3, 0x3fff, RZ, 0xc0, !PT ;  /* 0x00003fff03247812 */ /* 0x000fd600078ec0ff */
        /* <DEDUP_REMOVED lines=16> */
[----:B-1--45:R-:W-:Y:S05]  /*b2d0*/  CALL.ABS.NOINC R14 ;  /* 0x000000000e007343 */ /* 0x032fea0003c00000 */
.L_x_566:
[----:B------:R-:W-:Y:S02]  /*b2e0*/  ULDC UR4, c[0x0][0x3f4] ;  /* 0x0000fd0000047ab9 */ /* 0x000fe40000000800 */
[----:B------:R-:W-:-:S13]  /*b2f0*/  ISETP.LT.AND P0, PT, RZ, UR4, PT ;  /* 0x00000004ff007c0c */ /* 0x000fda000bf01270 */
[----:B------:R-:W-:Y:S05]  /*b300*/  @P0 BRA `(.L_x_567) ;  /* 0x00000000003c0947 */ /* 0x000fea0003800000 */
[----:B------:R-:W-:-:S04]  /*b310*/  LEA.HI R0, R189, R189, RZ, 0x1 ;  /* 0x000000bdbd007211 */ /* 0x000fc800078f08ff */
[----:B------:R-:W-:-:S05]  /*b320*/  LOP3.LUT R0, R0, 0xfffffffe, RZ, 0xc0, !PT ;  /* 0xfffffffe00007812 */ /* 0x000fca00078ec0ff */
[----:B------:R-:W-:-:S05]  /*b330*/  IMAD.IADD R0, R189, 0x1, -R0 ;  /* 0x00000001bd007824 */ /* 0x000fca00078e0a00 */
[----:B------:R-:W-:-:S04]  /*b340*/  SHF.L.U32 R3, R0, 0x1f, RZ ;  /* 0x0000001f00037819 */ /* 0x000fc800000006ff */
[----:B------:R0:W1:Y:S03]  /*b350*/  SYNCS.PHASECHK.TRANS64.TRYWAIT P0, [R2+URZ+0x2a800], R3 ;  /* 0x02a80003020075a7 */ /* 0x000066000800017f */
[----:B-1----:R-:W-:Y:S05]  /*b360*/  @!P0 NANOSLEEP.SYNCS 0x989680 ;  /* 0x009896800000895d */ /* 0x002fea0003900000 */
[----:B------:R-:W1:Y:S01]  /*b370*/  @!P0 SYNCS.PHASECHK.TRANS64 P0, [R2+URZ+0x2a800], R3 ;  /* 0x02a80003020085a7 */ /* 0x000e62000800007f */
[----:B------:R-:W-:Y:S04]  /*b380*/  BSSY B0, `(.L_x_568) ;  /* 0x0000006000007945 */ /* 0x000fe80003800000 */
[----:B-1----:R-:W-:Y:S05]  /*b390*/  @P0 BRA `(.L_x_569) ;  /* 0x0000000000100947 */ /* 0x002fea0003800000 */
.L_x_570:
[----:B-1----:R1:W2:Y:S02]  /*b3a0*/  SYNCS.PHASECHK.TRANS64.TRYWAIT P0, [R2+URZ+0x2a800], R3 ;  /* 0x02a80003020075a7 */ /* 0x0022a4000800017f */
[----:B--2---:R-:W-:Y:S05]  /*b3b0*/  @!P0 NANOSLEEP.SYNCS 0x989680 ;  /* 0x009896800000895d */ /* 0x004fea0003900000 */
[----:B------:R-:W2:Y:S02]  /*b3c0*/  @!P0 SYNCS.PHASECHK.TRANS64 P0, [R2+URZ+0x2a800], R3 ;  /* 0x02a80003020085a7 */ /* 0x000ea4000800007f */
[----:B--2---:R-:W-:Y:S05]  /*b3d0*/  @!P0 BRA `(.L_x_570) ;  /* 0xfffffffc00f08947 */ /* 0x004fea000383ffff */
.L_x_569:
[----:B------:R-:W-:Y:S05]  /*b3e0*/  BSYNC B0 ;  /* 0x0000000000007941 */ /* 0x000fea0003800000 */
.L_x_568:
[----:B------:R-:W-:Y:S05]  /*b3f0*/  BRA `(.L_x_571) ;  /* 0x00000058004c7947 */ /* 0x000fea0003800000 */
.L_x_567:
[----:B------:R-:W2:Y:S01]  /*b400*/  LDL R0, [R1+0x34] ;  /* 0x0000340001007983 */ /* 0x000ea20000100800 */
[----:B------:R-:W-:Y:S01]  /*b410*/  ULDC.64 UR4, c[0x0][0x3f8] ;  /* 0x0000fe0000047ab9 */ /* 0x000fe20000000a00 */
[----:B------:R-:W-:Y:S01]  /*b420*/  ULDC.64 UR6, c[0x0][0x408] ;  /* 0x0001020000067ab9 */ /* 0x000fe20000000a00 */
[----:B-----5:R-:W-:Y:S01]  /*b430*/  IMAD.WIDE.U32 R4, R145, UR4, RZ ;  /* 0x0000000491047c25 */ /* 0x020fe2000f8e00ff */
[----:B--2---:R-:W-:Y:S02]  /*b440*/  R2UR UR8, R0 ;  /* 0x00000000000872ca */ /* 0x004fe400000e0000 */
[----:B------:R-:W-:-:S05]  /*b450*/  SHF.R.S32.HI R0, RZ, 0x1f, R145 ;  /* 0x0000001fff007819 */ /* 0x000fca0000011491 */
[C---:B------:R-:W-:Y:S02]  /*b460*/  IMAD R6, R0.reuse, UR4, RZ ;  /* 0x0000000400067c24 */ /* 0x040fe4000f8e02ff */
[----:B------:R-:W-:Y:S02]  /*b470*/  IMAD R0, R0, UR6, RZ ;  /* 0x0000000600007c24 */ /* 0x000fe4000f8e02ff */
[C---:B------:R-:W-:Y:S01]  /*b480*/  IMAD R25, R145.reuse, UR5, R6 ;  /* 0x0000000591197c24 */ /* 0x040fe2000f8e0206 */
[----:B------:R-:W-:Y:S01]  /*b490*/  ULDC.64 UR4, c[0x0][0x3e8] ;  /* 0x0000fa0000047ab9 */ /* 0x000fe20000000a00 */
[----:B------:R-:W-:Y:S01]  /*b4a0*/  ULOP3.LUT UP0, URZ, UR8, 0x3ff, URZ, 0xc0, !UPT ;  /* 0x000003ff083f7892 */ /* 0x000fe2000f80c03f */
[C---:B------:R-:W-:Y:S01]  /*b4b0*/  IMAD R27, R145.reuse, UR7, R0 ;  /* 0x00000007911b7c24 */ /* 0x040fe2000f8e0200 */
[----:B------:R-:W-:Y:S01]  /*b4c0*/  LEA R24, P0, R4, UR4, 0x1 ;  /* 0x0000000404187c11 */ /* 0x000fe2000f8008ff */
[----:B------:R-:W-:Y:S01]  /*b4d0*/  IMAD.WIDE.U32 R6, R145, UR6, RZ ;  /* 0x0000000691067c25 */ /* 0x000fe2000f8e00ff */
[----:B------:R-:W-:-:S02]  /*b4e0*/  ULDC.64 UR6, c[0x0][0x400] ;  /* 0x0001000000067ab9 */ /* 0x000fc40000000a00 */
[----:B------:R-:W-:Y:S01]  /*b4f0*/  PLOP3.LUT P2, PT, PT, PT, UP0, 0x80, 0x0 ;  /* 0x000000000000781c */ /* 0x000fe20003f4f008 */
[----:B------:R-:W-:Y:S01]  /*b500*/  IMAD.IADD R25, R25, 0x1, R5 ;  /* 0x0000000119197824 */ /* 0x000fe200078e0205 */
[----:B------:R-:W-:Y:S01]  /*b510*/  LEA R26, P1, R6, UR6, 0x1 ;  /* 0x00000006061a7c11 */ /* 0x000fe2000f8208ff */
[----:B------:R-:W-:-:S03]  /*b520*/  IMAD.IADD R27, R27, 0x1, R7 ;  /* 0x000000011b1b7824 */ /* 0x000fc600078e0207 */
[----:B------:R-:W-:Y:S02]  /*b530*/  LEA.HI.X R25, R4, UR5, R25, 0x1, P0 ;  /* 0x0000000504197c11 */ /* 0x000fe400080f0c19 */
[----:B------:R-:W-:-:S05]  /*b540*/  LEA.HI.X R27, R6, UR7, R27, 0x1, P1 ;  /* 0x00000007061b7c11 */ /* 0x000fca00088f0c1b */
        /* <DEDUP_REMOVED lines=16> */
[----:B-1--4-:R-:W-:Y:S05]  /*b650*/  CALL.ABS.NOINC R14 ;  /* 0x000000000e007343 */ /* 0x012fea0003c00000 */
.L_x_572:
[----:B------:R-:W-:Y:S01]  /*b660*/  ULDC.U8 UR4, c[0x0][0x410] ;  /* 0x0001040000047ab9 */ /* 0x000fe20000000000 */
[----:B------:R-:W-:Y:S01]  /*b670*/  BSSY B0, `(.L_x_573) ;  /* 0x0000563000007945 */ /* 0x000fe20003800000 */
[----:B------:R-:W-:Y:S01]  /*b680*/  ISETP.NE.AND P0, PT, RZ, UR4, PT ;  /* 0x00000004ff007c0c */ /* 0x000fe2000bf05270 */
[----:B------:R-:W-:-:S12]  /*b690*/  IMAD R6, R29, 0x80, R165 ;  /* 0x000000801d067824 */ /* 0x000fd800078e02a5 */
[----:B------:R-:W-:Y:S05]  /*b6a0*/  @!P0 BRA `(.L_x_574) ;  /* 0x00000028009c8947 */ /* 0x000fea0003800000 */
[----:B------:R-:W-:-:S03]  /*b6b0*/  UMOV UR4, 0xffffffff ;  /* 0xffffffff00047882 */ /* 0x000fc60000000000 */
[----:B------:R-:W-:Y:S05]  /*b6c0*/  BRA.DIV UR4, `(.L_x_575) ;  /* 0x0000013a040c7947 */ /* 0x000fea000b800000 */
[----:B------:R0:W1:Y:S04]  /*b6d0*/  SHFL.IDX PT, R3, R25, RZ, 0x1c1f ;  /* 0x001c1fff19037589 */ /* 0x00006800000e0000 */
[----:B------:R0:W2:Y:S04]  /*b6e0*/  SHFL.IDX PT, R0, R24, RZ, 0x1c1f ;  /* 0x001c1fff18007589 */ /* 0x0000a800000e0000 */
[----:B------:R0:W3:Y:S04]  /*b6f0*/  SHFL.IDX PT, R5, R27, RZ, 0x1c1f ;  /* 0x001c1fff1b057589 */ /* 0x0000e800000e0000 */
[----:B------:R0:W0:Y:S02]  /*b700*/  SHFL.IDX PT, R14, R26, RZ, 0x1c1f ;  /* 0x001c1fff1a0e7589 */ /* 0x00002400000e0000 */
.L_x_819:
[----:B------:R-:W-:Y:S01]  /*b710*/  ULDC UR4, c[0x0][0x448] ;  /* 0x0001120000047ab9 */ /* 0x000fe20000000800 */
[----:B------:R-:W-:Y:S01]  /*b720*/  LOP3.LUT R4, R176, 0x18, R16, 0xf8, !PT ;  /* 0x00000018b0047812 */ /* 0x000fe200078ef810 */
[----:B------:R-:W-:Y:S01]  /*b730*/  IMAD R37, R146, UR4, RZ ;  /* 0x0000000492257c24 */ /* 0x000fe2000f8e02ff */
[----:B------:R-:W-:Y:S01]  /*b740*/  BSSY B1, `(.L_x_576) ;  /* 0x000004e000017945 */ /* 0x000fe20003800000 */
[----:B------:R-:W-:Y:S02]  /*b750*/  LOP3.LUT P0, RZ, R195, 0x4, RZ, 0xc0, !PT ;  /* 0x00000004c3ff7812 */ /* 0x000fe4000780c0ff */
[----:B------:R-:W-:Y:S02]  /*b760*/  CS2R R12, SRZ ;  /* 0x00000000000c7805 */ /* 0x000fe4000001ff00 */
[----:B------:R-:W-:Y:S02]  /*b770*/  LOP3.LUT R7, R4, R177, RZ, 0x3c, !PT ;  /* 0x000000b104077212 */ /* 0x000fe400078e3cff */
[----:B0-----:R-:W-:-:S02]  /*b780*/  CS2R R24, SRZ ;  /* 0x0000000000187805 */ /* 0x001fc4000001ff00 */
[----:B------:R-:W-:Y:S01]  /*b790*/  ISETP.GE.AND P1, PT, R6, R37, PT ;  /* 0x000000250600720c */ /* 0x000fe20003f26270 */
[----:B------:R-:W-:Y:S01]  /*b7a0*/  IMAD R37, R29, -0x80, R37 ;  /* 0xffffff801d257824 */ /* 0x000fe200078e0225 */
[----:B------:R-:W-:Y:S01]  /*b7b0*/  CS2R R20, SRZ ;  /* 0x0000000000147805 */ /* 0x000fe2000001ff00 */
[----:B------:R-:W-:Y:S01]  /*b7c0*/  IMAD.IADD R9, R178, 0x1, R7 ;  /* 0x00000001b2097824 */ /* 0x000fe200078e0207 */
[----:B------:R-:W-:Y:S02]  /*b7d0*/  CS2R R10, SRZ ;  /* 0x00000000000a7805 */ /* 0x000fe4000001ff00 */
[----:B------:R-:W-:Y:S02]  /*b7e0*/  CS2R R26, SRZ ;  /* 0x00000000001a7805 */ /* 0x000fe4000001ff00 */
[----:B------:R-:W-:Y:S01]  /*b7f0*/  CS2R R6, SRZ ;  /* 0x0000000000067805 */ /* 0x000fe2000001ff00 */
[----:B------:R-:W-:Y:S01]  /*b800*/  IMAD R9, R9, 0x2, R2 ;  /* 0x0000000209097824 */ /* 0x000fe200078e0202 */
[----:B------:R-:W-:-:S02]  /*b810*/  CS2R R40, SRZ ;  /* 0x0000000000287805 */ /* 0x000fc4000001ff00 */
[----:B------:R-:W-:Y:S02]  /*b820*/  CS2R R38, SRZ ;  /* 0x0000000000267805 */ /* 0x000fe4000001ff00 */
[----:B------:R-:W-:Y:S02]  /*b830*/  CS2R R34, SRZ ;  /* 0x0000000000227805 */ /* 0x000fe4000001ff00 */
[----:B----4-:R-:W-:Y:S02]  /*b840*/  CS2R R32, SRZ ;  /* 0x0000000000207805 */ /* 0x010fe4000001ff00 */
[----:B------:R-:W-:Y:S01]  /*b850*/  CS2R R30, SRZ ;  /* 0x00000000001e7805 */ /* 0x000fe2000001ff00 */
[C---:B------:R-:W-:Y:S01]  /*b860*/  VIADD R52, R9.reuse, 0xc400 ;  /* 0x0000c40009347836 */ /* 0x040fe20000000000 */
[----:B------:R-:W-:Y:S01]  /*b870*/  CS2R R28, SRZ ;  /* 0x00000000001c7805 */ /* 0x000fe2000001ff00 */
[----:B------:R-:W-:Y:S01]  /*b880*/  VIADD R8, R9, 0xc440 ;  /* 0x0000c44009087836 */ /* 0x000fe20000000000 */
[----:B------:R-:W-:Y:S06]  /*b890*/  @P1 BRA `(.L_x_577) ;  /* 0x0000000000e01947 */ /* 0x000fec0003800000 */
[----:B------:R-:W-:Y:S01]  /*b8a0*/  ULDC UR4, c[0x0][0x3f4] ;  /* 0x0000fd0000047ab9 */ /* 0x000fe20000000800 */
[----:B------:R-:W-:Y:S02]  /*b8b0*/  CS2R R40, SRZ ;  /* 0x0000000000287805 */ /* 0x000fe4000001ff00 */
[----:B------:R-:W-:Y:S02]  /*b8c0*/  ISETP.GE.AND P2, PT, R160, UR4, PT ;  /* 0x00000004a0007c0c */ /* 0x000fe4000bf46270 */
[----:B------:R-:W-:Y:S02]  /*b8d0*/  CS2R R6, SRZ ;  /* 0x0000000000067805 */ /* 0x000fe4000001ff00 */
[----:B------:R-:W-:Y:S02]  /*b8e0*/  ISETP.GE.AND P3, PT, R169, UR4, PT ;  /* 0x00000004a9007c0c */ /* 0x000fe4000bf66270 */
[----:B------:R-:W-:Y:S02]  /*b8f0*/  CS2R R38, SRZ ;  /* 0x0000000000267805 */ /* 0x000fe4000001ff00 */
[----:B------:R-:W-:-:S05]  /*b900*/  ISETP.GE.AND P4, PT, R168, UR4, PT ;  /* 0x00000004a8007c0c */ /* 0x000fca000bf86270 */
[----:B------:R-:W-:Y:S01]  /*b910*/  @!P2 MOV R4, R14 ;  /* 0x0000000e0004a202 */ /* 0x000fe20000000f00 */
[----:B--2---:R-:W-:-:S03]  /*b920*/  @!P2 IMAD.MOV.U32 R10, RZ, RZ, R0 ;  /* 0x000000ffff0aa224 */ /* 0x004fc600078e0000 */
[----:B------:R-:W-:Y:S01]  /*b930*/  @!P3 IADD3 R20, P1, R0, R199, RZ ;  /* 0x000000c70014b210 */ /* 0x000fe20007f3e0ff */
[----:B-1----:R-:W-:Y:S02]  /*b940*/  @!P2 IMAD.MOV.U32 R11, RZ, RZ, R3 ;  /* 0x000000ffff0ba224 */ /* 0x002fe400078e0003 */
[----:B---3--:R-:W-:-:S04]  /*b950*/  @!P2 IMAD.WIDE R12, R160, 0x2, R4 ;  /* 0x00000002a00ca825 */ /* 0x008fc800078e0204 */
[----:B------:R-:W-:Y:S01]  /*b960*/  @!P2 IMAD.WIDE R10, R160, 0x2, R10 ;  /* 0x00000002a00aa825 */ /* 0x000fe200078e020a */
[----:B------:R-:W5:Y:S01]  /*b970*/  @!P2 LD.E.64 R6, desc[UR60][R12.64] ;  /* 0x0000003c0c06a980 */ /* 0x000f62000c101b00 */
[----:B------:R-:W-:Y:S02]  /*b980*/  @!P4 IADD3 R28, P5, R0, R201, RZ ;  /* 0x000000c9001cc210 */ /* 0x000fe40007fbe0ff */
[----:B------:R-:W-:Y:S01]  /*b990*/  @!P3 IMAD.X R21, R3, 0x1, R198, P1 ;  /* 0x000000010315b824 */ /* 0x000fe200008e06c6 */
[----:B------:R0:W5:Y:S01]  /*b9a0*/  @!P2 LD.E.64 R40, desc[UR60][R10.64] ;  /* 0x0000003c0a28a980 */ /* 0x000162000c101b00 */
[----:B------:R-:W-:Y:S02]  /*b9b0*/  ISETP.GE.AND P2, PT, R171, UR4, PT ;  /* 0x00000004ab007c0c */ /* 0x000fe4000bf46270 */
[C---:B------:R-:W-:Y:S02]  /*b9c0*/  @!P3 IADD3 R24, P1, R14.reuse, R199, RZ ;  /* 0x000000c70e18b210 */ /* 0x040fe40007f3e0ff */
[----:B------:R-:W-:-:S02]  /*b9d0*/  @!P4 IADD3 R42, P6, R14, R201, RZ ;  /* 0x000000c90e2ac210 */ /* 0x000fc40007fde0ff */
[----:B------:R-:W-:Y:S02]  /*b9e0*/  CS2R R26, SRZ ;  /* 0x00000000001a7805 */ /* 0x000fe4000001ff00 */
[----:B------:R-:W-:Y:S01]  /*b9f0*/  CS2R R34, SRZ ;  /* 0x0000000000227805 */ /* 0x000fe2000001ff00 */
[----:B------:R-:W-:Y:S01]  /*ba00*/  @!P3 IMAD.X R25, R5, 0x1, R198, P1 ;  /* 0x000000010519b824 */ /* 0x000fe200008e06c6 */
[----:B------:R1:W5:Y:S01]  /*ba10*/  @!P3 LD.E.64 R38, desc[UR60][R20.64] ;  /* 0x0000003c1426b980 */ /* 0x000362000c101b00 */
[----:B0-----:R-:W-:Y:S01]  /*ba20*/  CS2R R10, SRZ ;  /* 0x00000000000a7805 */ /* 0x001fe2000001ff00 */
[--C-:B------:R-:W-:Y:S02]  /*ba30*/  @!P4 IMAD.X R29, R3, 0x1, R200.reuse, P5 ;  /* 0x00000001031dc824 */ /* 0x100fe400028e06c8 */
[----:B------:R-:W-:Y:S01]  /*ba40*/  @!P4 IMAD.X R43, R5, 0x1, R200, P6 ;  /* 0x00000001052bc824 */ /* 0x000fe200030e06c8 */
[----:B------:R-:W-:Y:S01]  /*ba50*/  ISETP.GE.AND P1, PT, R170, UR4, PT ;  /* 0x00000004aa007c0c */ /* 0x000fe2000bf26270 */
[----:B------:R-:W5:Y:S01]  /*ba60*/  @!P3 LD.E.64 R26, desc[UR60][R24.64] ;  /* 0x0000003c181ab980 */ /* 0x000f62000c101b00 */
[----:B------:R-:W-:-:S02]  /*ba70*/  ISETP.GE.AND P3, PT, R172, UR4, PT ;  /* 0x00000004ac007c0c */ /* 0x000fc4000bf66270 */
[-C--:B------:R-:W-:Y:S01]  /*ba80*/  @!P2 IADD3 R46, P5, R14, R203.reuse, RZ ;  /* 0x000000cb0e2ea210 */ /* 0x080fe20007fbe0ff */
[----:B------:R-:W5:Y:S04]  /*ba90*/  @!P4 LD.E.64 R34, desc[UR60][R28.64] ;  /* 0x0000003c1c22c980 */ /* 0x000f68000c101b00 */
[----:B------:R0:W5:Y:S01]  /*baa0*/  @!P4 LD.E.64 R10, desc[UR60][R42.64] ;  /* 0x0000003c2a0ac980 */ /* 0x000162000c101b00 */
[----:B------:R-:W-:Y:S02]  /*bab0*/  @!P2 IADD3 R44, P4, R0, R203, RZ ;  /* 0x000000cb002ca210 */ /* 0x000fe40007f9e0ff */
[----:B------:R-:W-:Y:S02]  /*bac0*/  CS2R R32, SRZ ;  /* 0x0000000000207805 */ /* 0x000fe4000001ff00 */
[----:B-1----:R-:W-:Y:S01]  /*bad0*/  CS2R R20, SRZ ;  /* 0x0000000000147805 */ /* 0x002fe2000001ff00 */
[----:B------:R-:W-:-:S02]  /*bae0*/  @!P2 IMAD.X R47, R5, 0x1, R202, P5 ;  /* 0x00000001052fa824 */ /* 0x000fc400028e06ca */
[----:B------:R-:W-:Y:S01]  /*baf0*/  @!P2 IMAD.X R45, R3, 0x1, R202, P4 ;  /* 0x00000001032da824 */ /* 0x000fe200020e06ca */
[C---:B------:R-:W-:Y:S02]  /*bb00*/  @!P1 IADD3 R48, P6, R0.reuse, R215, RZ ;  /* 0x000000d700309210 */ /* 0x040fe40007fde0ff */
[----:B------:R4:W5:Y:S01]  /*bb10*/  @!P2 LD.E.64 R20, desc[UR60][R46.64] ;  /* 0x0000003c2e14a980 */ /* 0x000962000c101b00 */
[----:B------:R-:W-:-:S03]  /*bb20*/  @!P3 IADD3 R50, P4, R0, R217, RZ ;  /* 0x000000d90032b210 */ /* 0x000fc60007f9e0ff */
[----:B------:R4:W5:Y:S01]  /*bb30*/  @!P2 LD.E.64 R32, desc[UR60][R44.64] ;  /* 0x0000003c2c20a980 */ /* 0x000962000c101b00 */
[C---:B0-----:R-:W-:Y:S02]  /*bb40*/  @!P1 IADD3 R42, P2, R14.reuse, R215, RZ ;  /* 0x000000d70e2a9210 */ /* 0x041fe40007f5e0ff */
[----:B------:R-:W-:Y:S02]  /*bb50*/  @!P3 IADD3 R14, P5, R14, R217, RZ ;  /* 0x000000d90e0eb210 */ /* 0x000fe40007fbe0ff */
[----:B------:R-:W-:Y:S02]  /*bb60*/  CS2R R30, SRZ ;  /* 0x00000000001e7805 */ /* 0x000fe4000001ff00 */
[----:B------:R-:W-:Y:S02]  /*bb70*/  CS2R R24, SRZ ;  /* 0x0000000000187805 */ /* 0x000fe4000001ff00 */
[----:B------:R-:W-:Y:S02]  /*bb80*/  CS2R R28, SRZ ;  /* 0x00000000001c7805 */ /* 0x000fe4000001ff00 */
[----:B------:R-:W-:Y:S01]  /*bb90*/  CS2R R12, SRZ ;  /* 0x00000000000c7805 */ /* 0x000fe2000001ff00 */
[----:B------:R-:W-:-:S02]  /*bba0*/  @!P1 IMAD.X R49, R3, 0x1, R214, P6 ;  /* 0x0000000103319824 */ /* 0x000fc400030e06d6 */
[----:B------:R-:W-:Y:S02]  /*bbb0*/  @!P1 IMAD.X R43, R5, 0x1, R214, P2 ;  /* 0x00000001052b9824 */ /* 0x000fe400010e06d6 */
[--C-:B------:R-:W-:Y:S01]  /*bbc0*/  @!P3 IMAD.X R51, R3, 0x1, R216.reuse, P4 ;  /* 0x000000010333b824 */ /* 0x100fe200020e06d8 */
[----:B------:R4:W5:Y:S01]  /*bbd0*/  @!P1 LD.E.64 R30, desc[UR60][R48.64] ;  /* 0x0000003c301e9980 */ /* 0x000962000c101b00 */
[----:B------:R-:W-:-:S03]  /*bbe0*/  @!P3 IMAD.X R15, R5, 0x1, R216, P5 ;  /* 0x00000001050fb824 */ /* 0x000fc600028e06d8 */
[----:B------:R4:W5:Y:S04]  /*bbf0*/  @!P1 LD.E.64 R24, desc[UR60][R42.64] ;  /* 0x0000003c2a189980 */ /* 0x000968000c101b00 */
[----:B------:R4:W5:Y:S04]  /*bc00*/  @!P3 LD.E.64 R28, desc[UR60][R50.64] ;  /* 0x0000003c321cb980 */ /* 0x000968000c101b00 */
[----:B------:R4:W5:Y:S02]  /*bc10*/  @!P3 LD.E.64 R12, desc[UR60][R14.64] ;  /* 0x0000003c0e0cb980 */ /* 0x000964000c101b00 */
.L_x_577:
[----:B------:R-:W-:Y:S05]  /*bc20*/  BSYNC B1 ;  /* 0x0000000000017941 */ /* 0x000fea0003800000 */
.L_x_576:
[C---:B------:R-:W-:Y:S01]  /*bc30*/  LEA.HI R4, R189.reuse, R189, RZ, 0x1 ;  /* 0x000000bdbd047211 */ /* 0x040fe200078f08ff */
[----:B----45:R-:W-:Y:S01]  /*bc40*/  IMAD.MOV.U32 R42, RZ, RZ, R39 ;  /* 0x000000ffff2a7224 */ /* 0x030fe200078e0027 */
[----:B------:R-:W-:Y:S01]  /*bc50*/  @P0 IADD3 R8, R52, -0x40, RZ ;  /* 0xffffffc034080810 */ /* 0x000fe20007ffe0ff */
[----:B-1----:R-:W-:Y:S01]  /*bc60*/  IMAD.MOV.U32 R3, RZ, RZ, R41 ;  /* 0x000000ffff037224 */ /* 0x002fe200078e0029 */
[----:B------:R-:W-:Y:S01]  /*bc70*/  LOP3.LUT R4, R4, 0xfffffffe, RZ, 0xc0, !PT ;  /* 0xfffffffe04047812 */ /* 0x000fe200078ec0ff */
[----:B------:R-:W-:Y:S01]  /*bc80*/  IMAD.MOV.U32 R44, RZ, RZ, R32 ;  /* 0x000000ffff2c7224 */ /* 0x000fe200078e0020 */
[--C-:B------:R-:W-:Y:S01]  /*bc90*/  SHF.R.U64 R68, R38, 0x10, R39.reuse ;  /* 0x0000001026447819 */ /* 0x100fe20000001227 */
[----:B--2---:R-:W-:Y:S01]  /*bca0*/  IMAD.MOV.U32 R0, RZ, RZ, R40 ;  /* 0x000000ffff007224 */ /* 0x004fe200078e0028 */
[----:B------:R-:W-:Y:S01]  /*bcb0*/  SHF.R.U32.HI R71, RZ, 0x10, R39 ;  /* 0x00000010ff477819 */ /* 0x000fe20000011627 */
[----:B------:R-:W-:Y:S01]  /*bcc0*/  IMAD.IADD R4, R189, 0x1, -R4 ;  /* 0x00000001bd047824 */ /* 0x000fe200078e0a04 */
[----:B------:R-:W-:Y:S01]  /*bcd0*/  SHF.R.U64 R66, R34, 0x10, R35 ;  /* 0x0000001022427819 */ /* 0x000fe20000001223 */
[----:B------:R-:W-:Y:S01]  /*bce0*/  IMAD.MOV.U32 R39, RZ, RZ, R34 ;  /* 0x000000ffff277224 */ /* 0x000fe200078e0022 */
[----:B------:R-:W-:Y:S01]  /*bcf0*/  SHF.R.U64 R73, R40, 0x10, R41 ;  /* 0x0000001028497819 */ /* 0x000fe20000001229 */
[----:B------:R-:W-:Y:S01]  /*bd00*/  IMAD.MOV.U32 R45, RZ, RZ, R33 ;  /* 0x000000ffff2d7224 */ /* 0x000fe200078e0021 */
[----:B---3--:R-:W-:Y:S01]  /*bd10*/  SHF.L.U32 R5, R4, 0x1f, RZ ;  /* 0x0000001f04057819 */ /* 0x008fe200000006ff */
[----:B------:R-:W-:Y:S01]  /*bd20*/  IMAD.MOV.U32 R49, RZ, RZ, R29 ;  /* 0x000000ffff317224 */ /* 0x000fe200078e001d */
[----:B------:R-:W-:Y:S01]  /*bd30*/  SHF.R.U32.HI R70, RZ, 0x10, R41 ;  /* 0x00000010ff467819 */ /* 0x000fe20000011629 */
[----:B------:R-:W-:Y:S01]  /*bd40*/  IMAD.MOV.U32 R41, RZ, RZ, R38 ;  /* 0x000000ffff297224 */ /* 0x000fe200078e0026 */
[----:B------:R-:W0:Y:S01]  /*bd50*/  SYNCS.PHASECHK.TRANS64.TRYWAIT P0, [R2+URZ+0x2a800], R5 ;  /* 0x02a80005020075a7 */ /* 0x000e22000800017f */
[--C-:B------:R-:W-:Y:S01]  /*bd60*/  SHF.R.U64 R69, R32, 0x10, R33.reuse ;  /* 0x0000001020457819 */ /* 0x100fe20000001221 */
[----:B------:R-:W-:Y:S01]  /*bd70*/  IMAD.MOV.U32 R38, RZ, RZ, R6 ;  /* 0x000000ffff267224 */ /* 0x000fe200078e0006 */
[----:B------:R-:W-:Y:S01]  /*bd80*/  SHF.R.U32.HI R62, RZ, 0x10, R33 ;  /* 0x00000010ff3e7819 */ /* 0x000fe20000011621 */
[----:B------:R-:W-:Y:S01]  /*bd90*/  IMAD.MOV.U32 R32, RZ, RZ, R26 ;  /* 0x000000ffff207224 */ /* 0x000fe200078e001a */
[----:B------:R-:W-:Y:S01]  /*bda0*/  MOV R48, R28 ;  /* 0x0000001c00307202 */ /* 0x000fe20000000f00 */
[----:B------:R-:W-:Y:S01]  /*bdb0*/  IMAD.MOV.U32 R43, RZ, RZ, R35 ;  /* 0x000000ffff2b7224 */ /* 0x000fe200078e0023 */
[--C-:B------:R-:W-:Y:S01]  /*bdc0*/  SHF.R.U64 R65, R28, 0x10, R29.reuse ;  /* 0x000000101c417819 */ /* 0x100fe2000000121d */
[----:B------:R-:W-:Y:S01]  /*bdd0*/  IMAD.MOV.U32 R46, RZ, RZ, R30 ;  /* 0x000000ffff2e7224 */ /* 0x000fe200078e001e */
[----:B------:R-:W-:Y:S01]  /*bde0*/  SHF.R.U32.HI R58, RZ, 0x10, R29 ;  /* 0x00000010ff3a7819 */ /* 0x000fe2000001161d */
[----:B------:R-:W-:Y:S01]  /*bdf0*/  IMAD.MOV.U32 R47, RZ, RZ, R31 ;  /* 0x000000ffff2f7224 */ /* 0x000fe200078e001f */
[--C-:B------:R-:W-:Y:S01]  /*be00*/  SHF.R.U64 R63, R6, 0x10, R7.reuse ;  /* 0x00000010063f7819 */ /* 0x100fe20000001207 */
[----:B------:R-:W-:Y:S01]  /*be10*/  IMAD.MOV.U32 R40, RZ, RZ, R7 ;  /* 0x000000ffff287224 */ /* 0x000fe200078e0007 */
[--C-:B------:R-:W-:Y:S01]  /*be20*/  SHF.R.U64 R59, R26, 0x10, R27.reuse ;  /* 0x000000101a3b7819 */ /* 0x100fe2000000121b */
[----:B------:R-:W-:Y:S01]  /*be30*/  IMAD.MOV.U32 R33, RZ, RZ, R27 ;  /* 0x000000ffff217224 */ /* 0x000fe200078e001b */
[----:B------:R-:W-:Y:S01]  /*be40*/  PRMT R26, R39, 0x5410, R66 ;  /* 0x00005410271a7816 */ /* 0x000fe20000000042 */
[----:B------:R-:W-:Y:S01]  /*be50*/  IMAD.MOV.U32 R28, RZ, RZ, R10 ;  /* 0x000000ffff1c7224 */ /* 0x000fe200078e000a */
[----:B------:R-:W-:Y:S01]  /*be60*/  SHF.R.U32.HI R64, RZ, 0x10, R35 ;  /* 0x00000010ff407819 */ /* 0x000fe20000011623 */
[----:B------:R-:W-:Y:S01]  /*be70*/  IMAD.MOV.U32 R29, RZ, RZ, R11 ;  /* 0x000000ffff1d7224 */ /* 0x000fe200078e000b */
[--C-:B------:R-:W-:Y:S01]  /*be80*/  SHF.R.U64 R67, R30, 0x10, R31.reuse ;  /* 0x000000101e437819 */ /* 0x100fe2000000121f */
[----:B------:R-:W-:Y:S01]  /*be90*/  IMAD.MOV.U32 R4, RZ, RZ, R20 ;  /* 0x000000ffff047224 */ /* 0x000fe200078e0014 */
[----:B------:R-:W-:Y:S01]  /*bea0*/  SHF.R.U32.HI R60, RZ, 0x10, R31 ;  /* 0x00000010ff3c7819 */ /* 0x000fe2000001161f */
[----:B------:R-:W-:Y:S01]  /*beb0*/  IMAD.MOV.U32 R6, RZ, RZ, R21 ;  /* 0x000000ffff067224 */ /* 0x000fe200078e0015 */
[----:B------:R-:W-:Y:S01]  /*bec0*/  SHF.R.U32.HI R61, RZ, 0x10, R7 ;  /* 0x00000010ff3d7819 */ /* 0x000fe20000011607 */
[----:B------:R-:W-:Y:S01]  /*bed0*/  BSSY B1, `(.L_x_578) ;  /* 0x0000024000017945 */ /* 0x000fe20003800000 */
[----:B------:R-:W-:Y:S01]  /*bee0*/  SHF.R.U32.HI R56, RZ, 0x10, R27 ;  /* 0x00000010ff387819 */ /* 0x000fe2000001161b */
[----:B------:R-:W-:Y:S01]  /*bef0*/  IMAD.MOV.U32 R15, RZ, RZ, R25 ;  /* 0x000000ffff0f7224 */ /* 0x000fe200078e0019 */
[--C-:B------:R-:W-:Y:S01]  /*bf00*/  SHF.R.U64 R57, R10, 0x10, R11.reuse ;  /* 0x000000100a397819 */ /* 0x100fe2000000120b */
[----:B------:R-:W-:Y:S01]  /*bf10*/  IMAD.MOV.U32 R10, RZ, RZ, R12 ;  /* 0x000000ffff0a7224 */ /* 0x000fe200078e000c */
[----:B------:R-:W-:Y:S01]  /*bf20*/  SHF.R.U32.HI R54, RZ, 0x10, R11 ;  /* 0x00000010ff367819 */ /* 0x000fe2000001160b */
[----:B------:R-:W-:Y:S01]  /*bf30*/  IMAD.MOV.U32 R11, RZ, RZ, R13 ;  /* 0x000000ffff0b7224 */ /* 0x000fe200078e000d */
[----:B------:R-:W-:-:S02]  /*bf40*/  SHF.R.U64 R55, R20, 0x10, R21 ;  /* 0x0000001014377819 */ /* 0x000fc40000001215 */
[----:B------:R-:W-:Y:S02]  /*bf50*/  SHF.R.U32.HI R53, RZ, 0x10, R21 ;  /* 0x00000010ff357819 */ /* 0x000fe40000011615 */
[----:B------:R-:W-:Y:S02]  /*bf60*/  VIMNMX R39, R37, 0x80, PT ;  /* 0x0000008025277848 */ /* 0x000fe40003fe0100 */
[----:B------:R-:W-:Y:S02]  /*bf70*/  MOV R14, R24 ;  /* 0x00000018000e7202 */ /* 0x000fe40000000f00 */
[--C-:B------:R-:W-:Y:S02]  /*bf80*/  SHF.R.U64 R51, R24, 0x10, R25.reuse ;  /* 0x0000001018337819 */ /* 0x100fe40000001219 */
[----:B------:R-:W-:Y:S02]  /*bf90*/  SHF.R.U32.HI R52, RZ, 0x10, R25 ;  /* 0x00000010ff347819 */ /* 0x000fe40000011619 */
[----:B------:R-:W-:-:S02]  /*bfa0*/  SHF.R.U64 R7, R12, 0x10, R13 ;  /* 0x000000100c077819 */ /* 0x000fc4000000120d */
[----:B------:R-:W-:Y:S02]  /*bfb0*/  SHF.R.U32.HI R50, RZ, 0x10, R13 ;  /* 0x00000010ff327819 */ /* 0x000fe4000001160d */
[----:B------:R-:W-:Y:S02]  /*bfc0*/  PRMT R34, R0, 0x5410, R73 ;  /* 0x0000541000227816 */ /* 0x000fe40000000049 */
[----:B------:R-:W-:Y:S02]  /*bfd0*/  PRMT R35, R3, 0x5410, R70 ;  /* 0x0000541003237816 */ /* 0x000fe40000000046 */
[----:B------:R-:W-:Y:S02]  /*bfe0*/  PRMT R37, R38, 0x5410, R63 ;  /* 0x0000541026257816 */ /* 0x000fe4000000003f */
[----:B------:R-:W-:Y:S02]  /*bff0*/  PRMT R30, R41, 0x5410, R68 ;  /* 0x00005410291e7816 */ /* 0x000fe40000000044 */
[----:B------:R-:W-:-:S02]  /*c000*/  PRMT R31, R42, 0x5410, R71 ;  /* 0x000054102a1f7816 */ /* 0x000fc40000000047 */
[----:B------:R-:W-:Y:S02]  /*c010*/  PRMT R27, R43, 0x5410, R64 ;  /* 0x000054102b1b7816 */ /* 0x000fe40000000040 */
[----:B------:R-:W-:Y:S02]  /*c020*/  PRMT R20, R44, 0x5410, R69 ;  /* 0x000054102c147816 */ /* 0x000fe40000000045 */
[----:B------:R-:W-:Y:S02]  /*c030*/  PRMT R21, R45, 0x5410, R62 ;  /* 0x000054102d157816 */ /* 0x000fe4000000003e */
[----:B------:R-:W-:Y:S02]  /*c040*/  PRMT R12, R46, 0x5410, R67 ;  /* 0x000054102e0c7816 */ /* 0x000fe40000000043 */
[----:B------:R-:W-:Y:S02]  /*c050*/  PRMT R13, R47, 0x5410, R60 ;  /* 0x000054102f0d7816 */ /* 0x000fe4000000003c */
[----:B------:R-:W-:-:S02]  /*c060*/  PRMT R0, R48, 0x5410, R65 ;  /* 0x0000541030007816 */ /* 0x000fc40000000041 */
[----:B------:R-:W-:Y:S02]  /*c070*/  PRMT R3, R49, 0x5410, R58 ;  /* 0x0000541031037816 */ /* 0x000fe4000000003a */
[----:B------:R-:W-:Y:S02]  /*c080*/  ISETP.GE.AND P1, PT, R165, R39, PT ;  /* 0x00000027a500720c */ /* 0x000fe40003f26270 */
[----:B------:R-:W-:Y:S02]  /*c090*/  PRMT R38, R40, 0x5410, R61 ;  /* 0x0000541028267816 */ /* 0x000fe4000000003d */
[----:B------:R-:W-:Y:S02]  /*c0a0*/  PRMT R32, R32, 0x5410, R59 ;  /* 0x0000541020207816 */ /* 0x000fe4000000003b */
[----:B------:R-:W-:Y:S02]  /*c0b0*/  PRMT R33, R33, 0x5410, R56 ;  /* 0x0000541021217816 */ /* 0x000fe40000000038 */
[----:B------:R-:W-:-:S02]  /*c0c0*/  PRMT R28, R28, 0x5410, R57 ;  /* 0x000054101c1c7816 */ /* 0x000fc40000000039 */
[----:B------:R-:W-:Y:S02]  /*c0d0*/  PRMT R29, R29, 0x5410, R54 ;  /* 0x000054101d1d7816 */ /* 0x000fe40000000036 */
[----:B------:R-:W-:Y:S02]  /*c0e0*/  PRMT R24, R4, 0x5410, R55 ;  /* 0x0000541004187816 */ /* 0x000fe40000000037 */
[----:B------:R-:W-:Y:S01]  /*c0f0*/  PRMT R25, R6, 0x5410, R53 ;  /* 0x0000541006197816 */ /* 0x000fe20000000035 */
[----:B0-----:R-:W-:Y:S06]  /*c100*/  @!P0 BRA `(.L_x_579) ;  /* 0x0000012c00ec8947 */ /* 0x001fec0003800000 */
.L_x_820:
[----:B------:R-:W-:Y:S05]  /*c110*/  BSYNC B1 ;  /* 0x0000000000017941 */ /* 0x000fea0003800000 */
.L_x_578:
[----:B------:R-:W-:Y:S01]  /*c120*/  BSSY B1, `(.L_x_580) ;  /* 0x0000101000017945 */ /* 0x000fe20003800000 */
[----:B------:R-:W-:Y:S02]  /*c130*/  PRMT R14, R14, 0x5410, R51 ;  /* 0x000054100e0e7816 */ /* 0x000fe40000000033 */
[----:B------:R-:W-:Y:S02]  /*c140*/  PRMT R15, R15, 0x5410, R52 ;  /* 0x000054100f0f7816 */ /* 0x000fe40000000034 */
[----:B------:R-:W-:Y:S02]  /*c150*/  PRMT R10, R10, 0x5410, R7 ;  /* 0x000054100a0a7816 */ /* 0x000fe40000000007 */
[----:B------:R-:W-:Y:S01]  /*c160*/  PRMT R11, R11, 0x5410, R50 ;  /* 0x000054100b0b7816 */ /* 0x000fe20000000032 */
[----:B------:R-:W-:Y:S06]  /*c170*/  @P1 BRA `(.L_x_581) ;  /* 0x0000000c00ec1947 */ /* 0x000fec0003800000 */
[----:B0-----:R-:W0:Y:S01]  /*c180*/  LDC R5, c[0x0][0x3f4] ;  /* 0x0000fd00ff057b82 */ /* 0x001e220000000800 */
[----:B------:R-:W-:Y:S01]  /*c190*/  BSSY B2, `(.L_x_582) ;  /* 0x000002e000027945 */ /* 0x000fe20003800000 */
[-C--:B0-----:R-:W-:Y:S02]  /*c1a0*/  ISETP.GE.AND P0, PT, R160, R5.reuse, PT ;  /* 0x00000005a000720c */ /* 0x081fe40003f06270 */
[-C--:B------:R-:W-:Y:S02]  /*c1b0*/  ISETP.GE.AND P1, PT, R169, R5.reuse, PT ;  /* 0x00000005a900720c */ /* 0x080fe40003f26270 */
[-C--:B------:R-:W-:Y:S02]  /*c1c0*/  ISETP.GE.AND P2, PT, R168, R5.reuse, PT ;  /* 0x00000005a800720c */ /* 0x080fe40003f46270 */
[-C--:B------:R-:W-:Y:S02]  /*c1d0*/  ISETP.GE.AND P3, PT, R171, R5.reuse, PT ;  /* 0x00000005ab00720c */ /* 0x080fe40003f66270 */
[----:B------:R-:W-:-:S02]  /*c1e0*/  ISETP.GE.AND P4, PT, R170, R5, PT ;  /* 0x00000005aa00720c */ /* 0x000fc40003f86270 */
[----:B------:R-:W-:-:S03]  /*c1f0*/  ISETP.GE.AND P5, PT, R172, R5, PT ;  /* 0x00000005ac00720c */ /* 0x000fc60003fa6270 */
[----:B------:R-:W-:Y:S10]  /*c200*/  @P0 BRA `(.L_x_583) ;  /* 0x0000000000980947 */ /* 0x000ff40003800000 */
[----:B------:R-:W0:Y:S01]  /*c210*/  LDS.128 R4, [R9+0xc400] ;  /* 0x00c4000009047984 */ /* 0x000e220000000c00 */
[C---:B------:R-:W-:Y:S01]  /*c220*/  IMAD.U32 R47, R37.reuse, 0x10000, RZ ;  /* 0x00010000252f7824 */ /* 0x040fe200078e00ff */
[C---:B------:R-:W-:Y:S01]  /*c230*/  LOP3.LUT R44, R34.reuse, 0xffff0000, RZ, 0xc0, !PT ;  /* 0xffff0000222c7812 */ /* 0x040fe200078ec0ff */
[----:B------:R-:W-:Y:S01]  /*c240*/  IMAD.U32 R45, R34, 0x10000, RZ ;  /* 0x00010000222d7824 */ /* 0x000fe200078e00ff */
[----:B------:R-:W-:Y:S01]  /*c250*/  LOP3.LUT R46, R37, 0xffff0000, RZ, 0xc0, !PT ;  /* 0xffff0000252e7812 */ /* 0x000fe200078ec0ff */
[C---:B0-----:R-:W-:Y:S01]  /*c260*/  IMAD.U32 R40, R4.reuse, 0x10000, RZ ;  /* 0x0001000004287824 */ /* 0x041fe200078e00ff */
[----:B------:R-:W-:Y:S01]  /*c270*/  LOP3.LUT R4, R4, 0xffff0000, RZ, 0xc0, !PT ;  /* 0xffff000004047812 */ /* 0x000fe200078ec0ff */
[C---:B------:R-:W-:Y:S01]  /*c280*/  IMAD.U32 R41, R5.reuse, 0x10000, RZ ;  /* 0x0001000005297824 */ /* 0x040fe200078e00ff */
[----:B------:R-:W-:Y:S01]  /*c290*/  LOP3.LUT R5, R5, 0xffff0000, RZ, 0xc0, !PT ;  /* 0xffff000005057812 */ /* 0x000fe200078ec0ff */
[C---:B------:R-:W-:Y:S01]  /*c2a0*/  IMAD.U32 R42, R6.reuse, 0x10000, RZ ;  /* 0x00010000062a7824 */ /* 0x040fe200078e00ff */
[----:B------:R-:W-:Y:S01]  /*c2b0*/  LOP3.LUT R6, R6, 0xffff0000, RZ, 0xc0, !PT ;  /* 0xffff000006067812 */ /* 0x000fe200078ec0ff */
[C---:B------:R-:W-:Y:S01]  /*c2c0*/  FMUL.FTZ R49, R4.reuse, R47 ;  /* 0x0000002f04317220 */ /* 0x040fe20000410000 */
[----:B------:R-:W-:Y:S01]  /*c2d0*/  FMUL.FTZ R4, R4, R45 ;  /* 0x0000002d04047220 */ /* 0x000fe20000410000 */
[----:B------:R-:W-:-:S02]  /*c2e0*/  IMAD.U32 R43, R7, 0x10000, RZ ;  /* 0x00010000072b7824 */ /* 0x000fc400078e00ff */
[C---:B------:R-:W-:Y:S01]  /*c2f0*/  FMUL.FTZ R50, R5.reuse, R46 ;  /* 0x0000002e05327220 */ /* 0x040fe20000410000 */
[C---:B------:R-:W-:Y:S01]  /*c300*/  FFMA.FTZ R49, R40.reuse, R45, -R49 ;  /* 0x0000002d28317223 */ /* 0x040fe20000010831 */
[----:B------:R-:W-:Y:S01]  /*c310*/  FFMA.FTZ R48, R40, R47, R4 ;  /* 0x0000002f28307223 */ /* 0x000fe20000010004 */
[-C--:B------:R-:W-:Y:S01]  /*c320*/  FMUL.FTZ R52, R5, R44.reuse ;  /* 0x0000002c05347220 */ /* 0x080fe20000410000 */
[----:B------:R-:W-:Y:S01]  /*c330*/  LOP3.LUT R7, R7, 0xffff0000, RZ, 0xc0, !PT ;  /* 0xffff000007077812 */ /* 0x000fe200078ec0ff */
[C---:B------:R-:W-:Y:S01]  /*c340*/  IMAD.U32 R45, R38.reuse, 0x10000, RZ ;  /* 0x00010000262d7824 */ /* 0x040fe200078e00ff */
[----:B------:R-:W-:Y:S01]  /*c350*/  SHF.L.U32 R5, R35, 0x10, RZ ;  /* 0x0000001023057819 */ /* 0x000fe200000006ff */
[C---:B------:R-:W-:Y:S01]  /*c360*/  FFMA.FTZ R50, R41.reuse, R44, -R50 ;  /* 0x0000002c29327223 */ /* 0x040fe20000010832 */
[----:B------:R-:W-:Y:S01]  /*c370*/  LOP3.LUT R40, R38, 0xffff0000, RZ, 0xc0, !PT ;  /* 0xffff000026287812 */ /* 0x000fe200078ec0ff */
[----:B------:R-:W-:Y:S01]  /*c380*/  FFMA.FTZ R41, R41, R46, R52 ;  /* 0x0000002e29297223 */ /* 0x000fe20000010034 */
[----:B------:R-:W-:Y:S01]  /*c390*/  LOP3.LUT R4, R35, 0xffff0000, RZ, 0xc0, !PT ;  /* 0xffff000023047812 */ /* 0x000fe200078ec0ff */
[C---:B------:R-:W-:Y:S01]  /*c3a0*/  FMUL.FTZ R47, R6.reuse, R45 ;  /* 0x0000002d062f7220 */ /* 0x040fe20000410000 */
[----:B------:R-:W-:Y:S01]  /*c3b0*/  FMUL.FTZ R44, R6, R5 ;  /* 0x00000005062c7220 */ /* 0x000fe20000410000 */
[----:B------:R-:W-:-:S02]  /*c3c0*/  FMUL.FTZ R46, R7, R40 ;  /* 0x00000028072e7220 */ /* 0x000fc40000410000 */
[-C--:B------:R-:W-:Y:S01]  /*c3d0*/  FMUL.FTZ R51, R7, R4.reuse ;  /* 0x0000000407337220 */ /* 0x080fe20000410000 */
[C---:B------:R-:W-:Y:S01]  /*c3e0*/  FFMA.FTZ R6, R42.reuse, R5, -R47 ;  /* 0x000000052a067223 */ /* 0x040fe2000001082f */
[----:B------:R-:W-:Y:S01]  /*c3f0*/  FFMA.FTZ R45, R42, R45, R44 ;  /* 0x0000002d2a2d7223 */ /* 0x000fe2000001002c */
[C---:B------:R-:W-:Y:S01]  /*c400*/  FFMA.FTZ R7, R43.reuse, R4, -R46 ;  /* 0x000000042b077223 */ /* 0x040fe2000001082e */
[----:B------:R-:W-:Y:S01]  /*c410*/  FFMA.FTZ R40, R43, R40, R51 ;  /* 0x000000282b287223 */ /* 0x000fe20000010033 */
[----:B------:R-:W-:Y:S02]  /*c420*/  F2FP.BF16.F32.PACK_AB R4, R48, R49 ;  /* 0x000000313004723e */ /* 0x000fe400000010ff */
[----:B------:R-:W-:Y:S02]  /*c430*/  F2FP.BF16.F32.PACK_AB R5, R41, R50 ;  /* 0x000000322905723e */ /* 0x000fe400000010ff */
[----:B------:R-:W-:Y:S02]  /*c440*/  F2FP.BF16.F32.PACK_AB R6, R45, R6 ;  /* 0x000000062d06723e */ /* 0x000fe400000010ff */
[----:B------:R-:W-:-:S05]  /*c450*/  F2FP.BF16.F32.PACK_AB R7, R40, R7 ;  /* 0x000000072807723e */ /* 0x000fca00000010ff */
[----:B------:R0:W-:Y:S02]  /*c460*/  STS.128 [R9+0xc400], R4 ;  /* 0x00c4000409007388 */ /* 0x0001e40000000c00 */
.L_x_583:
[----:B------:R-:W-:Y:S05]  /*c470*/  BSYNC B2 ;  /* 0x0000000000027941 */ /* 0x000fea0003800000 */
.L_x_582:
[----:B------:R-:W-:Y:S04]  /*c480*/  BSSY B2, `(.L_x_584) ;  /* 0x0000028000027945 */ /* 0x000fe80003800000 */
[----:B------:R-:W-:Y:S05]  /*c490*/  @P1 BRA `(.L_x_585) ;  /* 0x0000000000981947 */ /* 0x000fea0003800000 */
[----:B0-----:R-:W0:Y:S01]  /*c4a0*/  LDS.128 R4, [R8] ;  /* 0x0000000008047984 */ /* 0x001e220000000c00 */
[C---:B------:R-:W-:Y:S01]  /*c4b0*/  IMAD.U32 R47, R32.reuse, 0x10000, RZ ;  /* 0x00010000202f7824 */ /* 0x040fe200078e00ff */
[----:B------:R-:W-:Y:S01]  /*c4c0*/  LOP3.LUT R46, R32, 0xffff0000, RZ, 0xc0, !PT ;  /* 0xffff0000202e7812 */ /* 0x000fe200078ec0ff */
[C---:B------:R-:W-:Y:S01]  /*c4d0*/  IMAD.U32 R45, R30.reuse, 0x10000, RZ ;  /* 0x000100001e2d7824 */ /* 0x040fe200078e00ff */
        /* <DEDUP_REMOVED lines=10> */
[----:B------:R-:W-:Y:S01]  /*c580*/  FMUL.FTZ R50, R5, R46 ;  /* 0x0000002e05327220 */ /* 0x000fe20000410000 */
[C---:B------:R-:W-:Y:S01]  /*c590*/  FFMA.FTZ R49, R40.reuse, R45, -R49 ;  /* 0x0000002d28317223 */ /* 0x040fe20000010831 */
[----:B------:R-:W-:Y:S01]  /*c5a0*/  FFMA.FTZ R48, R40, R47, R4 ;  /* 0x0000002f28307223 */ /* 0x000fe20000010004 */
[----:B------:R-:W-:Y:S01]  /*c5b0*/  LOP3.LUT R7, R7, 0xffff0000, RZ, 0xc0, !PT ;  /* 0xffff000007077812 */ /* 0x000fe200078ec0ff */
[-C--:B------:R-:W-:Y:S01]  /*c5c0*/  FMUL.FTZ R52, R5, R44.reuse ;  /* 0x0000002c05347220 */ /* 0x080fe20000410000 */
[C---:B------:R-:W-:Y:S01]  /*c5d0*/  LOP3.LUT R40, R33.reuse, 0xffff0000, RZ, 0xc0, !PT ;  /* 0xffff000021287812 */ /* 0x040fe200078ec0ff */
[----:B------:R-:W-:Y:S01]  /*c5e0*/  IMAD.U32 R45, R33, 0x10000, RZ ;  /* 0x00010000212d7824 */ /* 0x000fe200078e00ff */
[C---:B------:R-:W-:Y:S01]  /*c5f0*/  LOP3.LUT R4, R31.reuse, 0xffff0000, RZ, 0xc0, !PT ;  /* 0xffff00001f047812 */ /* 0x040fe200078ec0ff */
[----:B------:R-:W-:Y:S02]  /*c600*/  IMAD.U32 R5, R31, 0x10000, RZ ;  /* 0x000100001f057824 */ /* 0x000fe400078e00ff */
[C---:B------:R-:W-:Y:S01]  /*c610*/  FFMA.FTZ R50, R41.reuse, R44, -R50 ;  /* 0x0000002c29327223 */ /* 0x040fe20000010832 */
[----:B------:R-:W-:Y:S01]  /*c620*/  FFMA.FTZ R41, R41, R46, R52 ;  /* 0x0000002e29297223 */ /* 0x000fe20000010034 */
[C---:B------:R-:W-:Y:S01]  /*c630*/  FMUL.FTZ R47, R6.reuse, R45 ;  /* 0x0000002d062f7220 */ /* 0x040fe20000410000 */
[-C--:B------:R-:W-:Y:S01]  /*c640*/  FMUL.FTZ R44, R6, R5.reuse ;  /* 0x00000005062c7220 */ /* 0x080fe20000410000 */
        /* <DEDUP_REMOVED lines=9> */
[----:B------:R-:W-:-:S05]  /*c6e0*/  F2FP.BF16.F32.PACK_AB R7, R40, R7 ;  /* 0x000000072807723e */ /* 0x000fca00000010ff */
[----:B------:R1:W-:Y:S02]  /*c6f0*/  STS.128 [R8], R4 ;  /* 0x0000000408007388 */ /* 0x0003e40000000c00 */
.L_x_585:
[----:B------:R-:W-:Y:S05]  /*c700*/  BSYNC B2 ;  /* 0x0000000000027941 */ /* 0x000fea0003800000 */
.L_x_584:
[----:B------:R-:W-:Y:S04]  /*c710*/  BSSY B2, `(.L_x_586) ;  /* 0x0000028000027945 */ /* 0x000fe80003800000 */
[----:B------:R-:W-:Y:S05]  /*c720*/  @P2 BRA `(.L_x_587) ;  /* 0x0000000000982947 */ /* 0x000fea0003800000 */
[----:B01----:R-:W0:Y:S01]  /*c730*/  LDS.128 R4, [R9+0x10400] ;  /* 0x0104000009047984 */ /* 0x003e220000000c00 */
[----:B------:R-:W-:Y:S01]  /*c740*/  SHF.L.U32 R45, R26, 0x10, RZ ;  /* 0x000000101a2d7819 */ /* 0x000fe200000006ff */
[C---:B------:R-:W-:Y:S01]  /*c750*/  IMAD.U32 R47, R28.reuse, 0x10000, RZ ;  /* 0x000100001c2f7824 */ /* 0x040fe200078e00ff */
[----:B------:R-:W-:Y:S02]  /*c760*/  LOP3.LUT R46, R28, 0xffff0000, RZ, 0xc0, !PT ;  /* 0xffff00001c2e7812 */ /* 0x000fe400078ec0ff */
        /* <DEDUP_REMOVED lines=33> */
[----:B------:R2:W-:Y:S02]  /*c980*/  STS.128 [R9+0x10400], R4 ;  /* 0x0104000409007388 */ /* 0x0005e40000000c00 */
.L_x_587:
[----:B------:R-:W-:Y:S05]  /*c990*/  BSYNC B2 ;  /* 0x0000000000027941 */ /* 0x000fea0003800000 */
.L_x_586:
[----:B------:R-:W-:Y:S04]  /*c9a0*/  BSSY B2, `(.L_x_588) ;  /* 0x0000028000027945 */ /* 0x000fe80003800000 */
[----:B------:R-:W-:Y:S05]  /*c9b0*/  @P3 BRA `(.L_x_589) ;  /* 0x0000000000983947 */ /* 0x000fea0003800000 */
[----:B012---:R-:W0:Y:S01]  /*c9c0*/  LDS.128 R4, [R8+0x4000] ;  /* 0x0040000008047984 */ /* 0x007e220000000c00 */
        /* <DEDUP_REMOVED lines=8> */
[----:B------:R-:W-:Y:S01]  /*ca50*/  IMAD.U32 R42, R6, 0x10000, RZ ;  /* 0x00010000062a7824 */ /* 0x000fe200078e00ff */
[----:B------:R-:W-:Y:S01]  /*ca60*/  SHF.L.U32 R43, R7, 0x10, RZ ;  /* 0x00000010072b7819 */ /* 0x000fe200000006ff */
[C---:B------:R-:W-:Y:S01]  /*ca70*/  FMUL.FTZ R49, R4.reuse, R47 ;  /* 0x0000002f04317220 */ /* 0x040fe20000410000 */
[-C--:B------:R-:W-:Y:S01]  /*ca80*/  FMUL.FTZ R4, R4, R45.reuse ;  /* 0x0000002d04047220 */ /* 0x080fe20000410000 */
[----:B------:R-:W-:Y:S01]  /*ca90*/  FMUL.FTZ R50, R5, R46 ;  /* 0x0000002e05327220 */ /* 0x000fe20000410000 */
[----:B------:R-:W-:Y:S01]  /*caa0*/  LOP3.LUT R6, R6, 0xffff0000, RZ, 0xc0, !PT ;  /* 0xffff000006067812 */ /* 0x000fe200078ec0ff */
[C---:B------:R-:W-:Y:S01]  /*cab0*/  FFMA.FTZ R49, R40.reuse, R45, -R49 ;  /* 0x0000002d28317223 */ /* 0x040fe20000010831 */
[----:B------:R-:W-:Y:S01]  /*cac0*/  FFMA.FTZ R48, R40, R47, R4 ;  /* 0x0000002f28307223 */ /* 0x000fe20000010004 */
[----:B------:R-:W-:Y:S01]  /*cad0*/  LOP3.LUT R7, R7, 0xffff0000, RZ, 0xc0, !PT ;  /* 0xffff000007077812 */ /* 0x000fe200078ec0ff */
[----:B------:R-:W-:Y:S01]  /*cae0*/  FMUL.FTZ R52, R5, R44 ;  /* 0x0000002c05347220 */ /* 0x000fe20000410000 */
[C---:B------:R-:W-:Y:S01]  /*caf0*/  LOP3.LUT R40, R25.reuse, 0xffff0000, RZ, 0xc0, !PT ;  /* 0xffff000019287812 */ /* 0x040fe200078ec0ff */
[----:B------:R-:W-:Y:S01]  /*cb00*/  IMAD.U32 R45, R25, 0x10000, RZ ;  /* 0x00010000192d7824 */ /* 0x000fe200078e00ff */
[C---:B------:R-:W-:Y:S01]  /*cb10*/  LOP3.LUT R4, R21.reuse, 0xffff0000, RZ, 0xc0, !PT ;  /* 0xffff000015047812 */ /* 0x040fe200078ec0ff */
[----:B------:R-:W-:-:S02]  /*cb20*/  IMAD.U32 R5, R21, 0x10000, RZ ;  /* 0x0001000015057824 */ /* 0x000fc400078e00ff */
        /* <DEDUP_REMOVED lines=15> */
.L_x_589:
[----:B------:R-:W-:Y:S05]  /*cc20*/  BSYNC B2 ;  /* 0x0000000000027941 */ /* 0x000fea0003800000 */
.L_x_588:
[----:B------:R-:W-:Y:S04]  /*cc30*/  BSSY B2, `(.L_x_590) ;  /* 0x0000028000027945 */ /* 0x000fe80003800000 */
[----:B------:R-:W-:Y:S05]  /*cc40*/  @P4 BRA `(.L_x_591) ;  /* 0x0000000000984947 */ /* 0x000fea0003800000 */
[----:B0123--:R-:W0:Y:S01]  /*cc50*/  LDS.128 R4, [R9+0x14400] ;  /* 0x0144000009047984 */ /* 0x00fe220000000c00 */
        /* <DEDUP_REMOVED lines=37> */
.L_x_591:
[----:B------:R-:W-:Y:S05]  /*ceb0*/  BSYNC B2 ;  /* 0x0000000000027941 */ /* 0x000fea0003800000 */
.L_x_590:
[----:B------:R-:W-:Y:S05]  /*cec0*/  @P5 BRA `(.L_x_581) ;  /* 0x0000000000985947 */ /* 0x000fea0003800000 */
[----:B01234-:R-:W0:Y:S01]  /*ced0*/  LDS.128 R4, [R8+0x8000] ;  /* 0x0080000008047984 */ /* 0x01fe220000000c00 */
[C---:B------:R-:W-:Y:S01]  /*cee0*/  IMAD.U32 R47, R10.reuse, 0x10000, RZ ;  /* 0x000100000a2f7824 */ /* 0x040fe200078e00ff */
[----:B------:R-:W-:Y:S01]  /*cef0*/  LOP3.LUT R46, R10, 0xffff0000, RZ, 0xc0, !PT ;  /* 0xffff00000a2e7812 */ /* 0x000fe200078ec0ff */
[C---:B------:R-:W-:Y:S01]  /*cf00*/  IMAD.U32 R45, R0.reuse, 0x10000, RZ ;  /* 0x00010000002d7824 */ /* 0x040fe200078e00ff */
[----:B------:R-:W-:Y:S02]  /*cf10*/  LOP3.LUT R44, R0, 0xffff0000, RZ, 0xc0, !PT ;  /* 0xffff0000002c7812 */ /* 0x000fe400078ec0ff */
[C---:B0-----:R-:W-:Y:S01]  /*cf20*/  SHF.L.U32 R40, R4.reuse, 0x10, RZ ;  /* 0x0000001004287819 */ /* 0x041fe200000006ff */
[C---:B------:R-:W-:Y:S01]  /*cf30*/  IMAD.U32 R41, R5.reuse, 0x10000, RZ ;  /* 0x0001000005297824 */ /* 0x040fe200078e00ff */
[----:B------:R-:W-:Y:S01]  /*cf40*/  LOP3.LUT R4, R4, 0xffff0000, RZ, 0xc0, !PT ;  /* 0xffff000004047812 */ /* 0x000fe200078ec0ff */
[C---:B------:R-:W-:Y:S01]  /*cf50*/  IMAD.U32 R42, R6.reuse, 0x10000, RZ ;  /* 0x00010000062a7824 */ /* 0x040fe200078e00ff */
[----:B------:R-:W-:Y:S01]  /*cf60*/  LOP3.LUT R5, R5, 0xffff0000, RZ, 0xc0, !PT ;  /* 0xffff000005057812 */ /* 0x000fe200078ec0ff */
[----:B------:R-:W-:Y:S01]  /*cf70*/  IMAD.U32 R43, R7, 0x10000, RZ ;  /* 0x00010000072b7824 */ /* 0x000fe200078e00ff */
[----:B------:R-:W-:Y:S01]  /*cf80*/  LOP3.LUT R6, R6, 0xffff0000, RZ, 0xc0, !PT ;  /* 0xffff000006067812 */ /* 0x000fe200078ec0ff */
[C---:B------:R-:W-:Y:S01]  /*cf90*/  FMUL.FTZ R49, R4.reuse, R47 ;  /* 0x0000002f04317220 */ /* 0x040fe20000410000 */
[-C--:B------:R-:W-:Y:S01]  /*cfa0*/  FMUL.FTZ R4, R4, R45.reuse ;  /* 0x0000002d04047220 */ /* 0x080fe20000410000 */
[----:B------:R-:W-:Y:S01]  /*cfb0*/  FMUL.FTZ R50, R5, R46 ;  /* 0x0000002e05327220 */ /* 0x000fe20000410000 */
[----:B------:R-:W-:Y:S01]  /*cfc0*/  LOP3.LUT R7, R7, 0xffff0000, RZ, 0xc0, !PT ;  /* 0xffff000007077812 */ /* 0x000fe200078ec0ff */
[C---:B------:R-:W-:Y:S01]  /*cfd0*/  FFMA.FTZ R49, R40.reuse, R45, -R49 ;  /* 0x0000002d28317223 */ /* 0x040fe20000010831 */
[----:B------:R-:W-:Y:S01]  /*cfe0*/  FFMA.FTZ R48, R40, R47, R4 ;  /* 0x0000002f28307223 */ /* 0x000fe20000010004 */
        /* <DEDUP_REMOVED lines=20> */
.L_x_581:
[----:B------:R-:W-:Y:S05]  /*d130*/  BSYNC B1 ;  /* 0x0000000000017941 */ /* 0x000fea0003800000 */
.L_x_580:
[----:B------:R-:W-:-:S13]  /*d140*/  ISETP.GE.AND P0, PT, R224, R39, PT ;  /* 0x00000027e000720c */ /* 0x000fda0003f06270 */
[----:B------:R-:W-:Y:S05]  /*d150*/  @P0 BRA `(.L_x_592) ;  /* 0x0000003800d00947 */ /* 0x000fea0003800000 */
[----:B01234-:R-:W0:Y:S01]  /*d160*/  LDC R5, c[0x0][0x3f4] ;  /* 0x0000fd00ff057b82 */ /* 0x01fe220000000800 */
        /* <DEDUP_REMOVED lines=9> */
[C---:B------:R-:W-:Y:S01]  /*d200*/  SHF.L.U32 R43, R34.reuse, 0x10, RZ ;  /* 0x00000010222b7819 */ /* 0x040fe200000006ff */
[C---:B------:R-:W-:Y:S01]  /*d210*/  IMAD.U32 R45, R37.reuse, 0x10000, RZ ;  /* 0x00010000252d7824 */ /* 0x040fe200078e00ff */
[----:B------:R-:W-:Y:S02]  /*d220*/  LOP3.LUT R48, R37, 0xffff0000, RZ, 0xc0, !PT ;  /* 0xffff000025307812 */ /* 0x000fe400078ec0ff */
        /* <DEDUP_REMOVED lines=8> */
[-C--:B------:R-:W-:Y:S01]  /*d2b0*/  FMUL.FTZ R42, R45, R4.reuse ;  /* 0x000000042d2a7220 */ /* 0x080fe20000410000 */
[----:B------:R-:W-:Y:S01]  /*d2c0*/  FMUL.FTZ R44, R43, R4 ;  /* 0x000000042b2c7220 */ /* 0x000fe20000410000 */
[----:B------:R-:W-:Y:S01]  /*d2d0*/  FMUL.FTZ R41, R48, R5 ;  /* 0x0000000530297220 */ /* 0x000fe20000410000 */
[----:B------:R-:W-:-:S02]  /*d2e0*/  IMAD.U32 R37, R7, 0x10000, RZ ;  /* 0x0001000007257824 */ /* 0x000fc400078e00ff */
[-C--:B------:R-:W-:Y:S01]  /*d2f0*/  FFMA.FTZ R4, R43, R39.reuse, -R42 ;  /* 0x000000272b047223 */ /* 0x080fe2000001082a */
[----:B------:R-:W-:Y:S01]  /*d300*/  FFMA.FTZ R39, R45, R39, R44 ;  /* 0x000000272d277223 */ /* 0x000fe2000001002c */
[C---:B------:R-:W-:Y:S01]  /*d310*/  FMUL.FTZ R43, R46.reuse, R5 ;  /* 0x000000052e2b7220 */ /* 0x040fe20000410000 */
[----:B------:R-:W-:Y:S01]  /*d320*/  LOP3.LUT R7, R7, 0xffff0000, RZ, 0xc0, !PT ;  /* 0xffff000007077812 */ /* 0x000fe200078ec0ff */
[-C--:B------:R-:W-:Y:S01]  /*d330*/  FFMA.FTZ R5, R46, R40.reuse, -R41 ;  /* 0x000000282e057223 */ /* 0x080fe20000010829 */
[C---:B------:R-:W-:Y:S01]  /*d340*/  LOP3.LUT R45, R35.reuse, 0xffff0000, RZ, 0xc0, !PT ;  /* 0xffff0000232d7812 */ /* 0x040fe200078ec0ff */
[----:B------:R-:W-:Y:S02]  /*d350*/  IMAD.U32 R46, R38, 0x10000, RZ ;  /* 0x00010000262e7824 */ /* 0x000fe400078e00ff */
[----:B------:R-:W-:Y:S01]  /*d360*/  FFMA.FTZ R40, R48, R40, R43 ;  /* 0x0000002830287223 */ /* 0x000fe2000001002b */
[----:B------:R-:W-:Y:S02]  /*d370*/  IMAD.U32 R44, R35, 0x10000, RZ ;  /* 0x00010000232c7824 */ /* 0x000fe400078e00ff */
[-C--:B------:R-:W-:Y:S01]  /*d380*/  FMUL.FTZ R38, R47, R7.reuse ;  /* 0x000000072f267220 */ /* 0x080fe20000410000 */
[-C--:B------:R-:W-:Y:S01]  /*d390*/  FMUL.FTZ R35, R46, R6.reuse ;  /* 0x000000062e237220 */ /* 0x080fe20000410000 */
[C---:B------:R-:W-:Y:S01]  /*d3a0*/  FMUL.FTZ R42, R45.reuse, R7 ;  /* 0x000000072d2a7220 */ /* 0x040fe20000410000 */
[C---:B------:R-:W-:Y:S01]  /*d3b0*/  FMUL.FTZ R41, R44.reuse, R6 ;  /* 0x000000062c297220 */ /* 0x040fe20000410000 */
[-C--:B------:R-:W-:Y:S01]  /*d3c0*/  FFMA.FTZ R7, R45, R37.reuse, -R38 ;  /* 0x000000252d077223 */ /* 0x080fe20000010826 */
[-C--:B------:R-:W-:Y:S01]  /*d3d0*/  FFMA.FTZ R6, R44, R34.reuse, -R35 ;  /* 0x000000222c067223 */ /* 0x080fe20000010823 */
[----:B------:R-:W-:Y:S01]  /*d3e0*/  FFMA.FTZ R42, R47, R37, R42 ;  /* 0x000000252f2a7223 */ /* 0x000fe2000001002a */
[----:B------:R-:W-:Y:S01]  /*d3f0*/  FFMA.FTZ R41, R46, R34, R41 ;  /* 0x000000222e297223 */ /* 0x000fe20000010029 */
[----:B------:R-:W-:-:S02]  /*d400*/  F2FP.BF16.F32.PACK_AB R4, R39, R4 ;  /* 0x000000042704723e */ /* 0x000fc400000010ff */
[----:B------:R-:W-:Y:S02]  /*d410*/  F2FP.BF16.F32.PACK_AB R5, R40, R5 ;  /* 0x000000052805723e */ /* 0x000fe400000010ff */
[----:B------:R-:W-:Y:S02]  /*d420*/  F2FP.BF16.F32.PACK_AB R6, R41, R6 ;  /* 0x000000062906723e */ /* 0x000fe400000010ff */
[----:B------:R-:W-:-:S05]  /*d430*/  F2FP.BF16.F32.PACK_AB R7, R42, R7 ;  /* 0x000000072a07723e */ /* 0x000fca00000010ff */
[----:B------:R0:W-:Y:S02]  /*d440*/  STS.128 [R9+0xe400], R4 ;  /* 0x00e4000409007388 */ /* 0x0001e40000000c00 */
.L_x_594:
[----:B------:R-:W-:Y:S05]  /*d450*/  BSYNC B1 ;  /* 0x0000000000017941 */ /* 0x000fea0003800000 */
.L_x_593:
[----:B------:R-:W-:Y:S04]  /*d460*/  BSSY B1, `(.L_x_595) ;  /* 0x0000028000017945 */ /* 0x000fe80003800000 */
[----:B------:R-:W-:Y:S05]  /*d470*/  @P1 BRA `(.L_x_596) ;  /* 0x0000000000981947 */ /* 0x000fea0003800000 */
[----:B0-----:R-:W0:Y:S01]  /*d480*/  LDS.128 R4, [R8+0x2000] ;  /* 0x0020000008047984 */ /* 0x001e220000000c00 */
[----:B------:R-:W-:Y:S01]  /*d490*/  IMAD.U32 R40, R30, 0x10000, RZ ;  /* 0x000100001e287824 */ /* 0x000fe200078e00ff */
[C---:B------:R-:W-:Y:S01]  /*d4a0*/  LOP3.LUT R43, R32.reuse, 0xffff0000, RZ, 0xc0, !PT ;  /* 0xffff0000202b7812 */ /* 0x040fe200078ec0ff */
[----:B------:R-:W-:Y:S01]  /*d4b0*/  IMAD.U32 R42, R32, 0x10000, RZ ;  /* 0x00010000202a7824 */ /* 0x000fe200078e00ff */
[----:B------:R-:W-:Y:S02]  /*d4c0*/  LOP3.LUT R41, R30, 0xffff0000, RZ, 0xc0, !PT ;  /* 0xffff00001e297812 */ /* 0x000fe400078ec0ff */
[----:B------:R-:W-:Y:S01]  /*d4d0*/  LOP3.LUT R44, R33, 0xffff0000, RZ, 0xc0, !PT ;  /* 0xffff0000212c7812 */ /* 0x000fe200078ec0ff */
[C---:B0-----:R-:W-:Y:S01]  /*d4e0*/  IMAD.U32 R34, R4.reuse, 0x10000, RZ ;  /* 0x0001000004227824 */ /* 0x041fe200078e00ff */
[----:B------:R-:W-:Y:S01]  /*d4f0*/  LOP3.LUT R4, R4, 0xffff0000, RZ, 0xc0, !PT ;  /* 0xffff000004047812 */ /* 0x000fe200078ec0ff */
[C---:B------:R-:W-:Y:S01]  /*d500*/  IMAD.U32 R35, R5.reuse, 0x10000, RZ ;  /* 0x0001000005237824 */ /* 0x040fe200078e00ff */
[----:B------:R-:W-:Y:S01]  /*d510*/  LOP3.LUT R5, R5, 0xffff0000, RZ, 0xc0, !PT ;  /* 0xffff000005057812 */ /* 0x000fe200078ec0ff */
[----:B------:R-:W-:Y:S01]  /*d520*/  IMAD.U32 R32, R7, 0x10000, RZ ;  /* 0x0001000007207824 */ /* 0x000fe200078e00ff */
[----:B------:R-:W-:Y:S01]  /*d530*/  SHF.L.U32 R30, R6, 0x10, RZ ;  /* 0x00000010061e7819 */ /* 0x000fe200000006ff */
[-C--:B------:R-:W-:Y:S01]  /*d540*/  FMUL.FTZ R37, R42, R4.reuse ;  /* 0x000000042a257220 */ /* 0x080fe20000410000 */
[C---:B------:R-:W-:Y:S01]  /*d550*/  FMUL.FTZ R39, R40.reuse, R4 ;  /* 0x0000000428277220 */ /* 0x040fe20000410000 */
[-C--:B------:R-:W-:Y:S01]  /*d560*/  FMUL.FTZ R38, R43, R5.reuse ;  /* 0x000000052b267220 */ /* 0x080fe20000410000 */
[----:B------:R-:W-:Y:S01]  /*d570*/  LOP3.LUT R7, R7, 0xffff0000, RZ, 0xc0, !PT ;  /* 0xffff000007077812 */ /* 0x000fe200078ec0ff */
[-C--:B------:R-:W-:Y:S01]  /*d580*/  FFMA.FTZ R4, R40, R34.reuse, -R37 ;  /* 0x0000002228047223 */ /* 0x080fe20000010825 */
[----:B------:R-:W-:Y:S01]  /*d590*/  FFMA.FTZ R39, R42, R34, R39 ;  /* 0x000000222a277223 */ /* 0x000fe20000010027 */
[C---:B------:R-:W-:Y:S01]  /*d5a0*/  FMUL.FTZ R34, R41.reuse, R5 ;  /* 0x0000000529227220 */ /* 0x040fe20000410000 */
[----:B------:R-:W-:Y:S01]  /*d5b0*/  LOP3.LUT R6, R6, 0xffff0000, RZ, 0xc0, !PT ;  /* 0xffff000006067812 */ /* 0x000fe200078ec0ff */
[----:B------:R-:W-:Y:S01]  /*d5c0*/  FFMA.FTZ R5, R41, R35, -R38 ;  /* 0x0000002329057223 */ /* 0x000fe20000010826 */
[----:B------:R-:W-:Y:S01]  /*d5d0*/  LOP3.LUT R40, R31, 0xffff0000, RZ, 0xc0, !PT ;  /* 0xffff00001f287812 */ /* 0x000fe200078ec0ff */
[----:B------:R-:W-:-:S02]  /*d5e0*/  IMAD.U32 R42, R33, 0x10000, RZ ;  /* 0x00010000212a7824 */ /* 0x000fc400078e00ff */
[----:B------:R-:W-:Y:S01]  /*d5f0*/  FFMA.FTZ R34, R43, R35, R34 ;  /* 0x000000232b227223 */ /* 0x000fe20000010022 */
[----:B------:R-:W-:Y:S02]  /*d600*/  IMAD.U32 R38, R31, 0x10000, RZ ;  /* 0x000100001f267824 */ /* 0x000fe400078e00ff */
[-C--:B------:R-:W-:Y:S01]  /*d610*/  FMUL.FTZ R35, R44, R7.reuse ;  /* 0x000000072c237220 */ /* 0x080fe20000410000 */
[-C--:B------:R-:W-:Y:S01]  /*d620*/  FMUL.FTZ R31, R42, R6.reuse ;  /* 0x000000062a1f7220 */ /* 0x080fe20000410000 */
[----:B------:R-:W-:Y:S01]  /*d630*/  FMUL.FTZ R37, R40, R7 ;  /* 0x0000000728257220 */ /* 0x000fe20000410000 */
[----:B------:R-:W-:Y:S01]  /*d640*/  FMUL.FTZ R33, R38, R6 ;  /* 0x0000000626217220 */ /* 0x000fe20000410000 */
[----:B------:R-:W-:Y:S01]  /*d650*/  FFMA.FTZ R7, R40, R32, -R35 ;  /* 0x0000002028077223 */ /* 0x000fe20000010823 */
[----:B------:R-:W-:Y:S01]  /*d660*/  FFMA.FTZ R6, R38, R30, -R31 ;  /* 0x0000001e26067223 */ /* 0x000fe2000001081f */
[----:B------:R-:W-:Y:S01]  /*d670*/  FFMA.FTZ R32, R44, R32, R37 ;  /* 0x000000202c207223 */ /* 0x000fe20000010025 */
[----:B------:R-:W-:Y:S01]  /*d680*/  FFMA.FTZ R33, R42, R30, R33 ;  /* 0x0000001e2a217223 */ /* 0x000fe20000010021 */
[----:B------:R-:W-:-:S02]  /*d690*/  F2FP.BF16.F32.PACK_AB R4, R39, R4 ;  /* 0x000000042704723e */ /* 0x000fc400000010ff */
[----:B------:R-:W-:Y:S02]  /*d6a0*/  F2FP.BF16.F32.PACK_AB R5, R34, R5 ;  /* 0x000000052205723e */ /* 0x000fe400000010ff */
[----:B------:R-:W-:Y:S02]  /*d6b0*/  F2FP.BF16.F32.PACK_AB R6, R33, R6 ;  /* 0x000000062106723e */ /* 0x000fe400000010ff */
[----:B------:R-:W-:-:S05]  /*d6c0*/  F2FP.BF16.F32.PACK_AB R7, R32, R7 ;  /* 0x000000072007723e */ /* 0x000fca00000010ff */
[----:B------:R1:W-:Y:S02]  /*d6d0*/  STS.128 [R8+0x2000], R4 ;  /* 0x0020000408007388 */ /* 0x0003e40000000c00 */
.L_x_596:
[----:B------:R-:W-:Y:S05]  /*d6e0*/  BSYNC B1 ;  /* 0x0000000000017941 */ /* 0x000fea0003800000 */
.L_x_595:
[----:B------:R-:W-:Y:S04]  /*d6f0*/  BSSY B1, `(.L_x_597) ;  /* 0x0000028000017945 */ /* 0x000fe80003800000 */
[----:B------:R-:W-:Y:S05]  /*d700*/  @P2 BRA `(.L_x_598) ;  /* 0x0000000000982947 */ /* 0x000fea0003800000 */
[----:B01----:R-:W0:Y:S01]  /*d710*/  LDS.128 R4, [R9+0x12400] ;  /* 0x0124000009047984 */ /* 0x003e220000000c00 */
        /* <DEDUP_REMOVED lines=20> */
[----:B------:R-:W-:Y:S01]  /*d860*/  SHF.L.U32 R38, R29, 0x10, RZ ;  /* 0x000000101d267819 */ /* 0x000fe200000006ff */
[C---:B------:R-:W-:Y:S01]  /*d870*/  IMAD.U32 R32, R27.reuse, 0x10000, RZ ;  /* 0x000100001b207824 */ /* 0x040fe200078e00ff */
[----:B------:R-:W-:Y:S01]  /*d880*/  LOP3.LUT R34, R27, 0xffff0000, RZ, 0xc0, !PT ;  /* 0xffff00001b227812 */ /* 0x000fe200078ec0ff */
[----:B------:R-:W-:Y:S01]  /*d890*/  FFMA.FTZ R30, R39, R31, R30 ;  /* 0x0000001f271e7223 */ /* 0x000fe2000001001e */
[-C--:B------:R-:W-:Y:S01]  /*d8a0*/  FMUL.FTZ R31, R40, R7.reuse ;  /* 0x00000007281f7220 */ /* 0x080fe20000410000 */
[-C--:B------:R-:W-:Y:S01]  /*d8b0*/  FMUL.FTZ R27, R38, R6.reuse ;  /* 0x00000006261b7220 */ /* 0x080fe20000410000 */
[----:B------:R-:W-:Y:S01]  /*d8c0*/  FMUL.FTZ R29, R32, R6 ;  /* 0x00000006201d7220 */ /* 0x000fe20000410000 */
[C---:B------:R-:W-:Y:S01]  /*d8d0*/  FMUL.FTZ R33, R34.reuse, R7 ;  /* 0x0000000722217220 */ /* 0x040fe20000410000 */
[----:B------:R-:W-:Y:S01]  /*d8e0*/  FFMA.FTZ R7, R34, R28, -R31 ;  /* 0x0000001c22077223 */ /* 0x000fe2000001081f */
        /* <DEDUP_REMOVED lines=8> */
.L_x_598:
[----:B------:R-:W-:Y:S05]  /*d970*/  BSYNC B1 ;  /* 0x0000000000017941 */ /* 0x000fea0003800000 */
.L_x_597:
[----:B------:R-:W-:Y:S04]  /*d980*/  BSSY B1, `(.L_x_599) ;  /* 0x0000028000017945 */ /* 0x000fe80003800000 */
[----:B------:R-:W-:Y:S05]  /*d990*/  @P3 BRA `(.L_x_600) ;  /* 0x0000000000983947 */ /* 0x000fea0003800000 */
[----:B012---:R-:W0:Y:S01]  /*d9a0*/  LDS.128 R4, [R8+0x6000] ;  /* 0x0060000008047984 */ /* 0x007e220000000c00 */
        /* <DEDUP_REMOVED lines=20> */
[----:B------:R-:W-:Y:S01]  /*daf0*/  LOP3.LUT R30, R21, 0xffff0000, RZ, 0xc0, !PT ;  /* 0xffff0000151e7812 */ /* 0x000fe200078ec0ff */
[----:B------:R-:W-:Y:S02]  /*db00*/  IMAD.U32 R32, R25, 0x10000, RZ ;  /* 0x0001000019207824 */ /* 0x000fe400078e00ff */
        /* <DEDUP_REMOVED lines=15> */
.L_x_600:
[----:B------:R-:W-:Y:S05]  /*dc00*/  BSYNC B1 ;  /* 0x0000000000017941 */ /* 0x000fea0003800000 */
.L_x_599:
[----:B------:R-:W-:Y:S04]  /*dc10*/  BSSY B1, `(.L_x_601) ;  /* 0x0000028000017945 */ /* 0x000fe80003800000 */
[----:B------:R-:W-:Y:S05]  /*dc20*/  @P4 BRA `(.L_x_602) ;  /* 0x0000000000984947 */ /* 0x000fea0003800000 */
[----:B0123--:R-:W0:Y:S01]  /*dc30*/  LDS.128 R4, [R9+0x16400] ;  /* 0x0164000009047984 */ /* 0x00fe220000000c00 */
[----:B------:R-:W-:Y:S01]  /*dc40*/  IMAD.U32 R26, R12, 0x10000, RZ ;  /* 0x000100000c1a7824 */ /* 0x000fe200078e00ff */
[C---:B------:R-:W-:Y:S01]  /*dc50*/  LOP3.LUT R31, R14.reuse, 0xffff0000, RZ, 0xc0, !PT ;  /* 0xffff00000e1f7812 */ /* 0x040fe200078ec0ff */
[----:B------:R-:W-:Y:S01]  /*dc60*/  IMAD.U32 R28, R14, 0x10000, RZ ;  /* 0x000100000e1c7824 */ /* 0x000fe200078e00ff */
[----:B------:R-:W-:Y:S02]  /*dc70*/  LOP3.LUT R29, R12, 0xffff0000, RZ, 0xc0, !PT ;  /* 0xffff00000c1d7812 */ /* 0x000fe400078ec0ff */
[----:B------:R-:W-:Y:S02]  /*dc80*/  LOP3.LUT R30, R15, 0xffff0000, RZ, 0xc0, !PT ;  /* 0xffff00000f1e7812 */ /* 0x000fe400078ec0ff */
[C---:B0-----:R-:W-:Y:S01]  /*dc90*/  SHF.L.U32 R20, R4.reuse, 0x10, RZ ;  /* 0x0000001004147819 */ /* 0x041fe200000006ff */
[----:B------:R-:W-:Y:S01]  /*dca0*/  IMAD.U32 R21, R5, 0x10000, RZ ;  /* 0x0001000005157824 */ /* 0x000fe200078e00ff */
[----:B------:R-:W-:Y:S01]  /*dcb0*/  LOP3.LUT R4, R4, 0xffff0000, RZ, 0xc0, !PT ;  /* 0xffff000004047812 */ /* 0x000fe200078ec0ff */
[----:B------:R-:W-:Y:S01]  /*dcc0*/  IMAD.U32 R14, R7, 0x10000, RZ ;  /* 0x00010000070e7824 */ /* 0x000fe200078e00ff */
[----:B------:R-:W-:Y:S01]  /*dcd0*/  LOP3.LUT R5, R5, 0xffff0000, RZ, 0xc0, !PT ;  /* 0xffff000005057812 */ /* 0x000fe200078ec0ff */
[----:B------:R-:W-:Y:S01]  /*dce0*/  IMAD.U32 R12, R6, 0x10000, RZ ;  /* 0x00010000060c7824 */ /* 0x000fe200078e00ff */
[----:B------:R-:W-:Y:S01]  /*dcf0*/  LOP3.LUT R7, R7, 0xffff0000, RZ, 0xc0, !PT ;  /* 0xffff000007077812 */ /* 0x000fe200078ec0ff */
[-C--:B------:R-:W-:Y:S01]  /*dd00*/  FMUL.FTZ R25, R28, R4.reuse ;  /* 0x000000041c197220 */ /* 0x080fe20000410000 */
[----:B------:R-:W-:Y:S01]  /*dd10*/  FMUL.FTZ R27, R26, R4 ;  /* 0x000000041a1b7220 */ /* 0x000fe20000410000 */
[-C--:B------:R-:W-:Y:S01]  /*dd20*/  FMUL.FTZ R24, R31, R5.reuse ;  /* 0x000000051f187220 */ /* 0x080fe20000410000 */
[----:B------:R-:W-:Y:S01]  /*dd30*/  LOP3.LUT R6, R6, 0xffff0000, RZ, 0xc0, !PT ;  /* 0xffff000006067812 */ /* 0x000fe200078ec0ff */
[-C--:B------:R-:W-:Y:S01]  /*dd40*/  FFMA.FTZ R4, R26, R20.reuse, -R25 ;  /* 0x000000141a047223 */ /* 0x080fe20000010819 */
[----:B------:R-:W-:Y:S01]  /*dd50*/  FFMA.FTZ R27, R28, R20, R27 ;  /* 0x000000141c1b7223 */ /* 0x000fe2000001001b */
[C---:B------:R-:W-:Y:S01]  /*dd60*/  FMUL.FTZ R20, R29.reuse, R5 ;  /* 0x000000051d147220 */ /* 0x040fe20000410000 */
        /* <DEDUP_REMOVED lines=18> */
.L_x_602:
[----:B------:R-:W-:Y:S05]  /*de90*/  BSYNC B1 ;  /* 0x0000000000017941 */ /* 0x000fea0003800000 */
.L_x_601:
[----:B------:R-:W-:Y:S05]  /*dea0*/  @P5 BRA `(.L_x_592) ;  /* 0x0000002c007c5947 */ /* 0x000fea0003800000 */
[----:B01234-:R-:W0:Y:S01]  /*deb0*/  LDS.128 R4, [R8+0xa000] ;  /* 0x00a0000008047984 */ /* 0x01fe220000000c00 */
[----:B------:R-:W-:Y:S01]  /*dec0*/  SHF.L.U32 R15, R0, 0x10, RZ ;  /* 0x00000010000f7819 */ /* 0x000fe200000006ff */
        /* <DEDUP_REMOVED lines=16> */
[----:B------:R-:W-:Y:S01]  /*dfd0*/  FMUL.FTZ R15, R24, R5 ;  /* 0x00000005180f7220 */ /* 0x000fe20000410000 */
        /* <DEDUP_REMOVED lines=18> */
[----:B------:R0:W-:Y:S01]  /*e100*/  STS.128 [R8+0xa000], R4 ;  /* 0x00a0000408007388 */ /* 0x0001e20000000c00 */
[----:B------:R-:W-:Y:S05]  /*e110*/  BRA `(.L_x_592) ;  /* 0x0000002800e07947 */ /* 0x000fea0003800000 */
.L_x_574:
[----:B------:R-:W-:-:S03]  /*e120*/  UMOV UR4, 0xffffffff ;  /* 0xffffffff00047882 */ /* 0x000fc60000000000 */
[----:B------:R-:W-:Y:S05]  /*e130*/  BRA.DIV UR4, `(.L_x_603) ;  /* 0x0000010e04f47947 */ /* 0x000fea000b800000 */
[----:B------:R0:W1:Y:S04]  /*e140*/  SHFL.IDX PT, R3, R25, RZ, 0x1c1f ;  /* 0x001c1fff19037589 */ /* 0x00006800000e0000 */
[----:B------:R0:W2:Y:S04]  /*e150*/  SHFL.IDX PT, R0, R24, RZ, 0x1c1f ;  /* 0x001c1fff18007589 */ /* 0x0000a800000e0000 */
[----:B------:R0:W3:Y:S04]  /*e160*/  SHFL.IDX PT, R21, R27, RZ, 0x1c1f ;  /* 0x001c1fff1b157589 */ /* 0x0000e800000e0000 */
[----:B------:R0:W0:Y:S02]  /*e170*/  SHFL.IDX PT, R20, R26, RZ, 0x1c1f ;  /* 0x001c1fff1a147589 */ /* 0x00002400000e0000 */
.L_x_826:
[----:B------:R-:W-:Y:S01]  /*e180*/  ULDC UR4, c[0x0][0x448] ;  /* 0x0001120000047ab9 */ /* 0x000fe20000000800 */
[----:B------:R-:W-:Y:S01]  /*e190*/  BSSY B1, `(.L_x_604) ;  /* 0x0000037000017945 */ /* 0x000fe20003800000 */
[----:B------:R-:W-:Y:S01]  /*e1a0*/  IMAD R37, R146, UR4, RZ ;  /* 0x0000000492257c24 */ /* 0x000fe2000f8e02ff */
[----:B------:R-:W-:Y:S02]  /*e1b0*/  CS2R R4, SRZ ;  /* 0x0000000000047805 */ /* 0x000fe4000001ff00 */
[----:B------:R-:W-:Y:S02]  /*e1c0*/  CS2R R8, SRZ ;  /* 0x0000000000087805 */ /* 0x000fe4000001ff00 */
[----:B------:R-:W-:Y:S02]  /*e1d0*/  CS2R R10, SRZ ;  /* 0x00000000000a7805 */ /* 0x000fe4000001ff00 */
[----:B------:R-:W-:Y:S02]  /*e1e0*/  CS2R R12, SRZ ;  /* 0x00000000000c7805 */ /* 0x000fe4000001ff00 */
[----:B------:R-:W-:Y:S01]  /*e1f0*/  ISETP.GE.AND P0, PT, R6, R37, PT ;  /* 0x000000250600720c */ /* 0x000fe20003f06270 */
[----:B------:R-:W-:Y:S01]  /*e200*/  IMAD R37, R29, -0x80, R37 ;  /* 0xffffff801d257824 */ /* 0x000fe200078e0225 */
[----:B------:R-:W-:-:S02]  /*e210*/  CS2R R6, SRZ ;  /* 0x0000000000067805 */ /* 0x000fc4000001ff00 */
[----:B------:R-:W-:Y:S02]  /*e220*/  CS2R R14, SRZ ;  /* 0x00000000000e7805 */ /* 0x000fe4000001ff00 */
[----:B0-----:R-:W-:Y:S02]  /*e230*/  CS2R R24, SRZ ;  /* 0x0000000000187805 */ /* 0x001fe4000001ff00 */
[----:B------:R-:W-:Y:S02]  /*e240*/  CS2R R26, SRZ ;  /* 0x00000000001a7805 */ /* 0x000fe4000001ff00 */
[----:B------:R-:W-:Y:S02]  /*e250*/  CS2R R28, SRZ ;  /* 0x00000000001c7805 */ /* 0x000fe4000001ff00 */
[----:B------:R-:W-:Y:S02]  /*e260*/  CS2R R30, SRZ ;  /* 0x00000000001e7805 */ /* 0x000fe4000001ff00 */
[----:B----4-:R-:W-:-:S02]  /*e270*/  CS2R R32, SRZ ;  /* 0x0000000000207805 */ /* 0x010fc4000001ff00 */
[----:B------:R-:W-:Y:S01]  /*e280*/  CS2R R34, SRZ ;  /* 0x0000000000227805 */ /* 0x000fe2000001ff00 */
[----:B------:R-:W-:Y:S06]  /*e290*/  @P0 BRA `(.L_x_605) ;  /* 0x0000000000980947 */ /* 0x000fec0003800000 */
[----:B------:R-:W-:Y:S01]  /*e2a0*/  ULDC UR4, c[0x0][0x3f4] ;  /* 0x0000fd0000047ab9 */ /* 0x000fe20000000800 */
[C---:B------:R-:W-:Y:S01]  /*e2b0*/  VIADD R4, R16.reuse, 0x20 ;  /* 0x0000002010047836 */ /* 0x040fe20000000000 */
[C---:B------:R-:W-:Y:S01]  /*e2c0*/  ISETP.GE.AND P2, PT, R16.reuse, UR4, PT ;  /* 0x0000000410007c0c */ /* 0x040fe2000bf46270 */
[----:B------:R-:W-:Y:S01]  /*e2d0*/  VIADD R5, R16, 0x40 ;  /* 0x0000004010057836 */ /* 0x000fe20000000000 */
[----:B------:R-:W-:Y:S02]  /*e2e0*/  CS2R R28, SRZ ;  /* 0x00000000001c7805 */ /* 0x000fe4000001ff00 */
[----:B------:R-:W-:Y:S02]  /*e2f0*/  CS2R R30, SRZ ;  /* 0x00000000001e7805 */ /* 0x000fe4000001ff00 */
[----:B------:R-:W-:Y:S01]  /*e300*/  ISETP.GE.AND P3, PT, R4, UR4, PT ;  /* 0x0000000404007c0c */ /* 0x000fe2000bf66270 */
[----:B--2---:R-:W-:Y:S01]  /*e310*/  IMAD.MOV.U32 R4, RZ, RZ, R0 ;  /* 0x000000ffff047224 */ /* 0x004fe200078e0000 */
[----:B------:R-:W-:-:S02]  /*e320*/  ISETP.GE.AND P4, PT, R5, UR4, PT ;  /* 0x0000000405007c0c */ /* 0x000fc4000bf86270 */
[----:B------:R-:W-:Y:S02]  /*e330*/  CS2R R8, SRZ ;  /* 0x0000000000087805 */ /* 0x000fe4000001ff00 */
[----:B-1----:R-:W-:Y:S02]  /*e340*/  MOV R5, R3 ;  /* 0x0000000300057202 */ /* 0x002fe40000000f00 */
[----:B------:R-:W-:Y:S02]  /*e350*/  CS2R R10, SRZ ;  /* 0x00000000000a7805 */ /* 0x000fe4000001ff00 */
[----:B------:R-:W-:Y:S02]  /*e360*/  CS2R R32, SRZ ;  /* 0x0000000000207805 */ /* 0x000fe4000001ff00 */
[----:B------:R-:W-:Y:S01]  /*e370*/  CS2R R34, SRZ ;  /* 0x0000000000227805 */ /* 0x000fe2000001ff00 */
[----:B------:R-:W-:Y:S02]  /*e380*/  @!P2 IMAD.SHL.U32 R49, R16, 0x2, RZ ;  /* 0x000000021031a824 */ /* 0x000fe400078e00ff */
[----:B------:R-:W-:-:S03]  /*e390*/  @!P3 IMAD.SHL.U32 R41, R162, 0x8, RZ ;  /* 0x00000008a229b824 */ /* 0x000fc600078e00ff */
[-C--:B------:R-:W-:Y:S01]  /*e3a0*/  @!P2 IADD3 R46, P0, R0, R49.reuse, RZ ;  /* 0x00000031002ea210 */ /* 0x080fe20007f1e0ff */
[----:B------:R-:W-:Y:S01]  /*e3b0*/  @!P4 IMAD.SHL.U32 R45, R163, 0x8, RZ ;  /* 0x00000008a32dc824 */ /* 0x000fe200078e00ff */
[----:B------:R-:W-:Y:S01]  /*e3c0*/  @!P2 IADD3 R48, P1, R20, R49, RZ ;  /* 0x000000311430a210 */ /* 0x000fe20007f3e0ff */
[----:B------:R-:W-:Y:S01]  /*e3d0*/  @!P3 IMAD.WIDE R38, R41, 0x2, R4 ;  /* 0x000000022926b825 */ /* 0x000fe200078e0204 */
[----:B------:R-:W-:Y:S02]  /*e3e0*/  @!P2 SHF.L.U64.HI R0, R16, 0x1, R17 ;  /* 0x000000011000a819 */ /* 0x000fe40000010211 */
[----:B------:R-:W-:Y:S02]  /*e3f0*/  CS2R R12, SRZ ;  /* 0x00000000000c7805 */ /* 0x000fe4000001ff00 */
[----:B------:R-:W-:Y:S01]  /*e400*/  CS2R R14, SRZ ;  /* 0x00000000000e7805 */ /* 0x000fe2000001ff00 */
[----:B------:R-:W-:Y:S01]  /*e410*/  @!P4 IMAD.WIDE R42, R45, 0x2, R4 ;  /* 0x000000022d2ac825 */ /* 0x000fe200078e0204 */
[----:B------:R-:W-:-:S02]  /*e420*/  CS2R R24, SRZ ;  /* 0x0000000000187805 */ /* 0x000fc4000001ff00 */
[----:B------:R-:W-:Y:S02]  /*e430*/  CS2R R26, SRZ ;  /* 0x00000000001a7805 */ /* 0x000fe4000001ff00 */
[----:B------:R-:W-:Y:S02]  /*e440*/  CS2R R4, SRZ ;  /* 0x0000000000047805 */ /* 0x000fe4000001ff00 */
[----:B------:R-:W-:Y:S01]  /*e450*/  CS2R R6, SRZ ;  /* 0x0000000000067805 */ /* 0x000fe2000001ff00 */
[--C-:B---3--:R-:W-:Y:S01]  /*e460*/  @!P3 IMAD.WIDE R40, R41, 0x2, R20.reuse ;  /* 0x000000022928b825 */ /* 0x108fe200078e0214 */
[----:B------:R0:W5:Y:S03]  /*e470*/  @!P3 LD.E.128 R28, desc[UR60][R38.64] ;  /* 0x0000003c261cb980 */ /* 0x000166000c101d00 */
[----:B------:R-:W-:Y:S01]  /*e480*/  @!P4 IMAD.WIDE R44, R45, 0x2, R20 ;  /* 0x000000022d2cc825 */ /* 0x000fe200078e0214 */
[----:B------:R0:W5:Y:S03]  /*e490*/  @!P3 LD.E.128 R8, desc[UR60][R40.64] ;  /* 0x0000003c2808b980 */ /* 0x000166000c101d00 */
[--C-:B------:R-:W-:Y:S01]  /*e4a0*/  @!P2 IMAD.X R47, R3, 0x1, R0.reuse, P0 ;  /* 0x00000001032fa824 */ /* 0x100fe200000e0600 */
[----:B------:R0:W5:Y:S01]  /*e4b0*/  @!P4 LD.E.128 R32, desc[UR60][R42.64] ;  /* 0x0000003c2a20c980 */ /* 0x000162000c101d00 */
[----:B------:R-:W-:-:S03]  /*e4c0*/  @!P2 IMAD.X R49, R21, 0x1, R0, P1 ;  /* 0x000000011531a824 */ /* 0x000fc600008e0600 */
[----:B------:R0:W5:Y:S04]  /*e4d0*/  @!P4 LD.E.128 R12, desc[UR60][R44.64] ;  /* 0x0000003c2c0cc980 */ /* 0x000168000c101d00 */
[----:B------:R0:W5:Y:S04]  /*e4e0*/  @!P2 LD.E.128 R24, desc[UR60][R46.64] ;  /* 0x0000003c2e18a980 */ /* 0x000168000c101d00 */
[----:B------:R0:W5:Y:S02]  /*e4f0*/  @!P2 LD.E.128 R4, desc[UR60][R48.64] ;  /* 0x0000003c3004a980 */ /* 0x000164000c101d00 */
.L_x_605:
[----:B------:R-:W-:Y:S05]  /*e500*/  BSYNC B1 ;  /* 0x0000000000017941 */ /* 0x000fea0003800000 */
.L_x_604:
[C---:B------:R-:W-:Y:S01]  /*e510*/  LEA.HI R20, R189.reuse, R189, RZ, 0x1 ;  /* 0x000000bdbd147211 */ /* 0x040fe200078f08ff */
[--C-:B0----5:R-:W-:Y:S01]  /*e520*/  IMAD.MOV.U32 R38, RZ, RZ, R5.reuse ;  /* 0x000000ffff267224 */ /* 0x121fe200078e0005 */
[--C-:B------:R-:W-:Y:S01]  /*e530*/  SHF.R.U64 R55, R4, 0x10, R5.reuse ;  /* 0x0000001004377819 */ /* 0x100fe20000001205 */
[----:B--2---:R-:W-:Y:S01]  /*e540*/  IMAD.MOV.U32 R0, RZ, RZ, R24 ;  /* 0x000000ffff007224 */ /* 0x004fe200078e0018 */
[----:B------:R-:W-:Y:S01]  /*e550*/  LOP3.LUT R20, R20, 0xfffffffe, RZ, 0xc0, !PT ;  /* 0xfffffffe14147812 */ /* 0x000fe200078ec0ff */
[----:B------:R-:W-:Y:S01]  /*e560*/  IMAD.MOV.U32 R41, RZ, RZ, R30 ;  /* 0x000000ffff297224 */ /* 0x000fe200078e001e */
[----:B------:R-:W-:Y:S01]  /*e570*/  SHF.R.U32.HI R53, RZ, 0x10, R5 ;  /* 0x00000010ff357819 */ /* 0x000fe20000011605 */
[--C-:B-1----:R-:W-:Y:S01]  /*e580*/  IMAD.MOV.U32 R3, RZ, RZ, R25.reuse ;  /* 0x000000ffff037224 */ /* 0x102fe200078e0019 */
[----:B------:R-:W-:Y:S01]  /*e590*/  SHF.R.U64 R67, R24, 0x10, R25 ;  /* 0x0000001018437819 */ /* 0x000fe20000001219 */
[----:B---3--:R-:W-:Y:S01]  /*e5a0*/  IMAD.IADD R21, R189, 0x1, -R20 ;  /* 0x00000001bd157824 */ /* 0x008fe200078e0a14 */
[----:B------:R-:W-:Y:S01]  /*e5b0*/  SHF.R.U64 R65, R26, 0x10, R27 ;  /* 0x000000101a417819 */ /* 0x000fe2000000121b */
[----:B------:R-:W-:Y:S01]  /*e5c0*/  IMAD.MOV.U32 R24, RZ, RZ, R26 ;  /* 0x000000ffff187224 */ /* 0x000fe200078e001a */
[----:B------:R-:W-:Y:S01]  /*e5d0*/  SHF.R.U64 R63, R28, 0x10, R29 ;  /* 0x000000101c3f7819 */ /* 0x000fe2000000121d */
[----:B------:R-:W-:Y:S01]  /*e5e0*/  IMAD.MOV.U32 R26, RZ, RZ, R28 ;  /* 0x000000ffff1a7224 */ /* 0x000fe200078e001c */
[----:B------:R-:W-:Y:S01]  /*e5f0*/  SHF.L.U32 R5, R21, 0x1f, RZ ;  /* 0x0000001f15057819 */ /* 0x000fe200000006ff */
[----:B------:R-:W-:Y:S01]  /*e600*/  IMAD.MOV.U32 R45, RZ, RZ, R34 ;  /* 0x000000ffff2d7224 */ /* 0x000fe200078e0022 */
[--C-:B------:R-:W-:Y:S01]  /*e610*/  SHF.R.U64 R58, R30, 0x10, R31.reuse ;  /* 0x000000101e3a7819 */ /* 0x100fe2000000121f */
[----:B------:R-:W-:Y:S01]  /*e620*/  IMAD.MOV.U32 R42, RZ, RZ, R31 ;  /* 0x000000ffff2a7224 */ /* 0x000fe200078e001f */
[----:B------:R-:W0:Y:S01]  /*e630*/  SYNCS.PHASECHK.TRANS64.TRYWAIT P0, [R2+URZ+0x2a800], R5 ;  /* 0x02a80005020075a7 */ /* 0x000e22000800017f */
[----:B------:R-:W-:Y:S01]  /*e640*/  SHF.R.U32.HI R64, RZ, 0x10, R25 ;  /* 0x00000010ff407819 */ /* 0x000fe20000011619 */
[----:B------:R-:W-:Y:S01]  /*e650*/  IMAD.MOV.U32 R25, RZ, RZ, R27 ;  /* 0x000000ffff197224 */ /* 0x000fe200078e001b */
[----:B------:R-:W-:Y:S01]  /*e660*/  SHF.R.U64 R54, R34, 0x10, R35 ;  /* 0x0000001022367819 */ /* 0x000fe20000001223 */
[----:B------:R-:W-:Y:S01]  /*e670*/  IMAD.MOV.U32 R43, RZ, RZ, R32 ;  /* 0x000000ffff2b7224 */ /* 0x000fe200078e0020 */
[----:B------:R-:W-:Y:S01]  /*e680*/  SHF.R.U32.HI R62, RZ, 0x10, R27 ;  /* 0x00000010ff3e7819 */ /* 0x000fe2000001161b */
[----:B------:R-:W-:Y:S01]  /*e690*/  IMAD.MOV.U32 R44, RZ, RZ, R33 ;  /* 0x000000ffff2c7224 */ /* 0x000fe200078e0021 */
[----:B------:R-:W-:Y:S01]  /*e6a0*/  PRMT R34, R24, 0x5410, R65 ;  /* 0x0000541018227816 */ /* 0x000fe20000000041 */
[----:B------:R-:W-:Y:S01]  /*e6b0*/  IMAD.MOV.U32 R46, RZ, RZ, R35 ;  /* 0x000000ffff2e7224 */ /* 0x000fe200078e0023 */
[----:B------:R-:W-:Y:S01]  /*e6c0*/  MOV R27, R29 ;  /* 0x0000001d001b7202 */ /* 0x000fe20000000f00 */
[----:B------:R-:W-:Y:S01]  /*e6d0*/  IMAD.MOV.U32 R20, RZ, RZ, R4 ;  /* 0x000000ffff147224 */ /* 0x000fe200078e0004 */
[----:B------:R-:W-:Y:S01]  /*e6e0*/  SHF.R.U32.HI R60, RZ, 0x10, R29 ;  /* 0x00000010ff3c7819 */ /* 0x000fe2000001161d */
[----:B------:R-:W-:Y:S01]  /*e6f0*/  IMAD.MOV.U32 R40, RZ, RZ, R7 ;  /* 0x000000ffff287224 */ /* 0x000fe200078e0007 */
[----:B------:R-:W-:Y:S01]  /*e700*/  SHF.R.U32.HI R61, RZ, 0x10, R31 ;  /* 0x00000010ff3d7819 */ /* 0x000fe2000001161f */
[----:B------:R-:W-:Y:S01]  /*e710*/  IMAD.MOV.U32 R28, RZ, RZ, R8 ;  /* 0x000000ffff1c7224 */ /* 0x000fe200078e0008 */
[----:B------:R-:W-:Y:S01]  /*e720*/  PRMT R24, R26, 0x5410, R63 ;  /* 0x000054101a187816 */ /* 0x000fe2000000003f */
[----:B------:R-:W-:Y:S01]  /*e730*/  IMAD.MOV.U32 R29, RZ, RZ, R9 ;  /* 0x000000ffff1d7224 */ /* 0x000fe200078e0009 */
[----:B------:R-:W-:Y:S01]  /*e740*/  PRMT R26, R41, 0x5410, R58 ;  /* 0x00005410291a7816 */ /* 0x000fe2000000003a */
[----:B------:R-:W-:Y:S01]  /*e750*/  IMAD.MOV.U32 R30, RZ, RZ, R10 ;  /* 0x000000ffff1e7224 */ /* 0x000fe200078e000a */
[----:B------:R-:W-:Y:S01]  /*e760*/  SHF.R.U64 R56, R32, 0x10, R33 ;  /* 0x0000001020387819 */ /* 0x000fe20000001221 */
[----:B------:R-:W-:Y:S01]  /*e770*/  IMAD.MOV.U32 R31, RZ, RZ, R11 ;  /* 0x000000ffff1f7224 */ /* 0x000fe200078e000b */
[----:B------:R-:W-:Y:S01]  /*e780*/  SHF.R.U32.HI R59, RZ, 0x10, R33 ;  /* 0x00000010ff3b7819 */ /* 0x000fe20000011621 */
[----:B------:R-:W-:Y:S01]  /*e790*/  BSSY B1, `(.L_x_606) ;  /* 0x0000025000017945 */ /* 0x000fe20003800000 */
[----:B------:R-:W-:Y:S01]  /*e7a0*/  SHF.R.U32.HI R57, RZ, 0x10, R35 ;  /* 0x00000010ff397819 */ /* 0x000fe20000011623 */
[----:B------:R-:W-:Y:S01]  /*e7b0*/  IMAD.MOV.U32 R4, RZ, RZ, R12 ;  /* 0x000000ffff047224 */ /* 0x000fe200078e000c */
[----:B------:R-:W-:Y:S01]  /*e7c0*/  MOV R39, R6 ;  /* 0x0000000600277202 */ /* 0x000fe20000000f00 */
[----:B------:R-:W-:Y:S01]  /*e7d0*/  IMAD.MOV.U32 R21, RZ, RZ, R15 ;  /* 0x000000ffff157224 */ /* 0x000fe200078e000f */
[----:B------:R-:W-:Y:S01]  /*e7e0*/  SHF.R.U64 R52, R6, 0x10, R7 ;  /* 0x0000001006347819 */ /* 0x000fe20000001207 */
[----:B------:R-:W-:Y:S01]  /*e7f0*/  IMAD.MOV.U32 R6, RZ, RZ, R13 ;  /* 0x000000ffff067224 */ /* 0x000fe200078e000d */
[----:B------:R-:W-:Y:S01]  /*e800*/  SHF.R.U32.HI R51, RZ, 0x10, R7 ;  /* 0x00000010ff337819 */ /* 0x000fe20000011607 */
[----:B------:R-:W-:Y:S01]  /*e810*/  IMAD.MOV.U32 R7, RZ, RZ, R14 ;  /* 0x000000ffff077224 */ /* 0x000fe200078e000e */
[----:B------:R-:W-:-:S02]  /*e820*/  SHF.R.U64 R49, R8, 0x10, R9 ;  /* 0x0000001008317819 */ /* 0x000fc40000001209 */
[----:B------:R-:W-:Y:S02]  /*e830*/  SHF.R.U32.HI R50, RZ, 0x10, R9 ;  /* 0x00000010ff327819 */ /* 0x000fe40000011609 */
[--C-:B------:R-:W-:Y:S02]  /*e840*/  SHF.R.U64 R47, R10, 0x10, R11.reuse ;  /* 0x000000100a2f7819 */ /* 0x100fe4000000120b */
[----:B------:R-:W-:Y:S02]  /*e850*/  SHF.R.U32.HI R48, RZ, 0x10, R11 ;  /* 0x00000010ff307819 */ /* 0x000fe4000001160b */
[----:B------:R-:W-:Y:S02]  /*e860*/  VIMNMX R41, R37, 0x80, PT ;  /* 0x0000008025297848 */ /* 0x000fe40003fe0100 */
[----:B------:R-:W-:Y:S02]  /*e870*/  PRMT R35, R25, 0x5410, R62 ;  /* 0x0000541019237816 */ /* 0x000fe4000000003e */
[----:B------:R-:W-:-:S02]  /*e880*/  SHF.R.U64 R11, R12, 0x10, R13 ;  /* 0x000000100c0b7819 */ /* 0x000fc4000000120d */
[----:B------:R-:W-:Y:S02]  /*e890*/  SHF.R.U32.HI R9, RZ, 0x10, R13 ;  /* 0x00000010ff097819 */ /* 0x000fe4000001160d */
[----:B------:R-:W-:Y:S02]  /*e8a0*/  PRMT R32, R0, 0x5410, R67 ;  /* 0x0000541000207816 */ /* 0x000fe40000000043 */
[----:B------:R-:W-:Y:S02]  /*e8b0*/  PRMT R33, R3, 0x5410, R64 ;  /* 0x0000541003217816 */ /* 0x000fe40000000040 */
[----:B------:R-:W-:Y:S02]  /*e8c0*/  PRMT R25, R27, 0x5410, R60 ;  /* 0x000054101b197816 */ /* 0x000fe4000000003c */
[--C-:B------:R-:W-:Y:S02]  /*e8d0*/  SHF.R.U64 R10, R14, 0x10, R15.reuse ;  /* 0x000000100e0a7819 */ /* 0x100fe4000000120f */
[----:B------:R-:W-:-:S02]  /*e8e0*/  SHF.R.U32.HI R8, RZ, 0x10, R15 ;  /* 0x00000010ff087819 */ /* 0x000fc4000001160f */
[----:B------:R-:W-:Y:S02]  /*e8f0*/  PRMT R27, R42, 0x5410, R61 ;  /* 0x000054102a1b7816 */ /* 0x000fe4000000003d */
[----:B------:R-:W-:Y:S02]  /*e900*/  PRMT R0, R43, 0x5410, R56 ;  /* 0x000054102b007816 */ /* 0x000fe40000000038 */
[----:B------:R-:W-:Y:S02]  /*e910*/  PRMT R3, R44, 0x5410, R59 ;  /* 0x000054102c037816 */ /* 0x000fe4000000003b */
[----:B------:R-:W-:Y:S02]  /*e920*/  PRMT R12, R45, 0x5410, R54 ;  /* 0x000054102d0c7816 */ /* 0x000fe40000000036 */
[----:B------:R-:W-:Y:S02]  /*e930*/  PRMT R13, R46, 0x5410, R57 ;  /* 0x000054102e0d7816 */ /* 0x000fe40000000039 */
[----:B------:R-:W-:-:S02]  /*e940*/  PRMT R37, R20, 0x5410, R55 ;  /* 0x0000541014257816 */ /* 0x000fc40000000037 */
[----:B------:R-:W-:Y:S02]  /*e950*/  ISETP.GE.AND P1, PT, R165, R41, PT ;  /* 0x00000029a500720c */ /* 0x000fe40003f26270 */
[----:B------:R-:W-:Y:S02]  /*e960*/  PRMT R38, R38, 0x5410, R53 ;  /* 0x0000541026267816 */ /* 0x000fe40000000035 */
[----:B------:R-:W-:Y:S02]  /*e970*/  PRMT R39, R39, 0x5410, R52 ;  /* 0x0000541027277816 */ /* 0x000fe40000000034 */
[----:B------:R-:W-:Y:S02]  /*e980*/  PRMT R40, R40, 0x5410, R51 ;  /* 0x0000541028287816 */ /* 0x000fe40000000033 */
[----:B------:R-:W-:Y:S02]  /*e990*/  PRMT R28, R28, 0x5410, R49 ;  /* 0x000054101c1c7816 */ /* 0x000fe40000000031 */
[----:B------:R-:W-:-:S02]  /*e9a0*/  PRMT R29, R29, 0x5410, R50 ;  /* 0x000054101d1d7816 */ /* 0x000fc40000000032 */
[----:B------:R-:W-:Y:S02]  /*e9b0*/  PRMT R30, R30, 0x5410, R47 ;  /* 0x000054101e1e7816 */ /* 0x000fe4000000002f */
[----:B------:R-:W-:Y:S01]  /*e9c0*/  PRMT R31, R31, 0x5410, R48 ;  /* 0x000054101f1f7816 */ /* 0x000fe20000000030 */
[----:B0-----:R-:W-:Y:S06]  /*e9d0*/  @!P0 BRA `(.L_x_607) ;  /* 0x0000010800408947 */ /* 0x001fec0003800000 */
.L_x_827:
[----:B------:R-:W-:Y:S05]  /*e9e0*/  BSYNC B1 ;  /* 0x0000000000017941 */ /* 0x000fea0003800000 */
.L_x_606:
[----:B------:R-:W-:Y:S01]  /*e9f0*/  BSSY B1, `(.L_x_608) ;  /* 0x0000119000017945 */ /* 0x000fe20003800000 */
[----:B------:R-:W-:Y:S02]  /*ea00*/  PRMT R14, R4, 0x5410, R11 ;  /* 0x00005410040e7816 */ /* 0x000fe4000000000b */
[----:B------:R-:W-:Y:S02]  /*ea10*/  PRMT R15, R6, 0x5410, R9 ;  /* 0x00005410060f7816 */ /* 0x000fe40000000009 */
[----:B------:R-:W-:Y:S02]  /*ea20*/  PRMT R20, R7, 0x5410, R10 ;  /* 0x0000541007147816 */ /* 0x000fe4000000000a */
[----:B------:R-:W-:Y:S01]  /*ea30*/  PRMT R21, R21, 0x5410, R8 ;  /* 0x0000541015157816 */ /* 0x000fe20000000008 */
[----:B------:R-:W-:Y:S06]  /*ea40*/  @P1 BRA `(.L_x_609) ;  /* 0x00000010004c1947 */ /* 0x000fec0003800000 */
[----:B------:R-:W1:Y:S01]  /*ea50*/  LDC R42, c[0x0][0x3f4] ;  /* 0x0000fd00ff2a7b82 */ /* 0x000e620000000800 */
[C---:B------:R-:W-:Y:S01]  /*ea60*/  VIADD R7, R16.reuse, 0x40 ;  /* 0x0000004010077836 */ /* 0x040fe20000000000 */
[C---:B0-----:R-:W-:Y:S01]  /*ea70*/  IADD3 R5, R16.reuse, 0x20, RZ ;  /* 0x0000002010057810 */ /* 0x041fe20007ffe0ff */
[----:B------:R-:W-:Y:S01]  /*ea80*/  BSSY B2, `(.L_x_610) ;  /* 0x000005f000027945 */ /* 0x000fe20003800000 */
[-C--:B-1----:R-:W-:Y:S02]  /*ea90*/  ISETP.GE.AND P0, PT, R16, R42.reuse, PT ;  /* 0x0000002a1000720c */ /* 0x082fe40003f06270 */
[-C--:B------:R-:W-:Y:S02]  /*eaa0*/  ISETP.GE.AND P1, PT, R5, R42.reuse, PT ;  /* 0x0000002a0500720c */ /* 0x080fe40003f26270 */
[----:B------:R-:W-:-:S09]  /*eab0*/  ISETP.GE.AND P2, PT, R7, R42, PT ;  /* 0x0000002a0700720c */ /* 0x000fd20003f46270 */
[----:B------:R-:W-:Y:S05]  /*eac0*/  @P0 BRA `(.L_x_611) ;  /* 0x0000000400680947 */ /* 0x000fea0003800000 */
[----:B------:R-:W-:Y:S01]  /*ead0*/  LEA.HI R6, R42, R191, RZ, 0x1d ;  /* 0x000000bf2a067211 */ /* 0x000fe200078fe8ff */
[----:B------:R-:W-:Y:S01]  /*eae0*/  IMAD.U32 R54, R37, 0x10000, RZ ;  /* 0x0001000025367824 */ /* 0x000fe200078e00ff */
[----:B------:R-:W-:Y:S01]  /*eaf0*/  LOP3.LUT R4, R176, 0x38, R16, 0xf8, !PT ;  /* 0x00000038b0047812 */ /* 0x000fe200078ef810 */
[----:B------:R-:W-:Y:S01]  /*eb00*/  IMAD.U32 R52, R32, 0x10000, RZ ;  /* 0x0001000020347824 */ /* 0x000fe200078e00ff */
[----:B------:R-:W-:Y:S01]  /*eb10*/  SHF.R.S32.HI R9, RZ, 0x1f, R6 ;  /* 0x0000001fff097819 */ /* 0x000fe20000011406 */
[----:B------:R-:W-:Y:S01]  /*eb20*/  IMAD.SHL.U32 R7, R6, 0x8, RZ ;  /* 0x0000000806077824 */ /* 0x000fe200078e00ff */
[-C--:B------:R-:W-:Y:S01]  /*eb30*/  LOP3.LUT R5, R4, R177.reuse, RZ, 0x3c, !PT ;  /* 0x000000b104057212 */ /* 0x080fe200078e3cff */
[----:B------:R-:W-:Y:S01]  /*eb40*/  IMAD.U32 R53, R38, 0x10000, RZ ;  /* 0x0001000026357824 */ /* 0x000fe200078e00ff */
[----:B------:R-:W-:Y:S02]  /*eb50*/  LEA.HI R9, R9, R6, RZ, 0x3 ;  /* 0x0000000609097211 */ /* 0x000fe400078f18ff */
[----:B------:R-:W-:Y:S01]  /*eb60*/  LOP3.LUT R4, R176, 0x38, R7, 0xf8, !PT ;  /* 0x00000038b0047812 */ /* 0x000fe200078ef807 */
[----:B------:R-:W-:Y:S01]  /*eb70*/  IMAD.IADD R5, R178, 0x1, R5 ;  /* 0x00000001b2057824 */ /* 0x000fe200078e0205 */
[----:B------:R-:W-:Y:S01]  /*eb80*/  LOP3.LUT R51, R37, 0xffff0000, RZ, 0xc0, !PT ;  /* 0xffff000025337812 */ /* 0x000fe200078ec0ff */
[----:B------:R-:W-:Y:S01]  /*eb90*/  IMAD.SHL.U32 R9, R9, 0x400, RZ ;  /* 0x0000040009097824 */ /* 0x000fe200078e00ff */
[----:B------:R-:W-:Y:S01]  /*eba0*/  LOP3.LUT R4, R4, R177, RZ, 0x3c, !PT ;  /* 0x000000b104047212 */ /* 0x000fe200078e3cff */
[----:B------:R-:W-:-:S03]  /*ebb0*/  IMAD R61, R5, 0x2, R2 ;  /* 0x00000002053d7824 */ /* 0x000fc600078e0202 */
[----:B------:R-:W-:-:S04]  /*ebc0*/  LOP3.LUT R9, R9, 0x7fffe000, RZ, 0xc0, !PT ;  /* 0x7fffe00009097812 */ /* 0x000fc800078ec0ff */
[----:B------:R-:W-:Y:S02]  /*ebd0*/  IADD3 R9, R4, R9, R178 ;  /* 0x0000000904097210 */ /* 0x000fe40007ffe0b2 */
[----:B------:R-:W0:Y:S03]  /*ebe0*/  LDS.128 R4, [R61+0xc400] ;  /* 0x00c400003d047984 */ /* 0x000e260000000c00 */
[----:B------:R-:W-:-:S05]  /*ebf0*/  IMAD R62, R9, 0x2, R2 ;  /* 0x00000002093e7824 */ /* 0x000fca00078e0202 */
[----:B------:R-:W1:Y:S01]  /*ec00*/  LDS.128 R8, [R62+0xc400] ;  /* 0x00c400003e087984 */ /* 0x000e620000000c00 */
[C---:B0-----:R-:W-:Y:S01]  /*ec10*/  IMAD.U32 R43, R4.reuse, 0x10000, RZ ;  /* 0x00010000042b7824 */ /* 0x041fe200078e00ff */
[----:B------:R-:W-:Y:S01]  /*ec20*/  LOP3.LUT R4, R4, 0xffff0000, RZ, 0xc0, !PT ;  /* 0xffff000004047812 */ /* 0x000fe200078ec0ff */
[----:B------:R-:W-:Y:S01]  /*ec30*/  IMAD.U32 R44, R5, 0x10000, RZ ;  /* 0x00010000052c7824 */ /* 0x000fe200078e00ff */
[----:B------:R-:W-:Y:S01]  /*ec40*/  SHF.L.U32 R46, R7, 0x10, RZ ;  /* 0x00000010072e7819 */ /* 0x000fe200000006ff */
[C---:B------:R-:W-:Y:S01]  /*ec50*/  IMAD.U32 R45, R6.reuse, 0x10000, RZ ;  /* 0x00010000062d7824 */ /* 0x040fe200078e00ff */
[----:B------:R-:W-:Y:S02]  /*ec60*/  LOP3.LUT R6, R6, 0xffff0000, RZ, 0xc0, !PT ;  /* 0xffff000006067812 */ /* 0x000fe400078ec0ff */
[----:B------:R-:W-:Y:S01]  /*ec70*/  LOP3.LUT R5, R5, 0xffff0000, RZ, 0xc0, !PT ;  /* 0xffff000005057812 */ /* 0x000fe200078ec0ff */
[C---:B-1----:R-:W-:Y:S01]  /*ec80*/  IMAD.U32 R47, R8.reuse, 0x10000, RZ ;  /* 0x00010000082f7824 */ /* 0x042fe200078e00ff */
[----:B------:R-:W-:Y:S01]  /*ec90*/  LOP3.LUT R8, R8, 0xffff0000, RZ, 0xc0, !PT ;  /* 0xffff000008087812 */ /* 0x000fe200078ec0ff */
[C---:B------:R-:W-:Y:S01]  /*eca0*/  IMAD.U32 R48, R9.reuse, 0x10000, RZ ;  /* 0x0001000009307824 */ /* 0x040fe200078e00ff */
[----:B------:R-:W-:Y:S01]  /*ecb0*/  LOP3.LUT R9, R9, 0xffff0000, RZ, 0xc0, !PT ;  /* 0xffff000009097812 */ /* 0x000fe200078ec0ff */
[C---:B------:R-:W-:Y:S01]  /*ecc0*/  FMUL.FTZ R56, R47.reuse, R54 ;  /* 0x000000362f387220 */ /* 0x040fe20000410000 */
[-C--:B------:R-:W-:Y:S01]  /*ecd0*/  FMUL.FTZ R58, R47, R52.reuse ;  /* 0x000000342f3a7220 */ /* 0x080fe20000410000 */
[----:B------:R-:W-:Y:S01]  /*ece0*/  LOP3.LUT R47, R32, 0xffff0000, RZ, 0xc0, !PT ;  /* 0xffff0000202f7812 */ /* 0x000fe200078ec0ff */
[----:B------:R-:W-:Y:S01]  /*ecf0*/  FMUL.FTZ R55, R8, R51 ;  /* 0x0000003308377220 */ /* 0x000fe20000410000 */
[C---:B------:R-:W-:Y:S01]  /*ed00*/  FFMA.FTZ R56, R43.reuse, R52, -R56 ;  /* 0x000000342b387223 */ /* 0x040fe20000010838 */
[----:B------:R-:W-:Y:S01]  /*ed10*/  FFMA.FTZ R58, R43, R54, R58 ;  /* 0x000000362b3a7223 */ /* 0x000fe2000001003a */
[----:B------:R-:W-:-:S02]  /*ed20*/  IMAD.U32 R43, R33, 0x10000, RZ ;  /* 0x00010000212b7824 */ /* 0x000fc400078e00ff */
[-C--:B------:R-:W-:Y:S01]  /*ed30*/  FMUL.FTZ R57, R8, R47.reuse ;  /* 0x0000002f08397220 */ /* 0x080fe20000410000 */
[----:B------:R-:W-:Y:S01]  /*ed40*/  FFMA.FTZ R55, R4, R47, -R55 ;  /* 0x0000002f04377223 */ /* 0x000fe20000010837 */
[----:B------:R-:W-:Y:S01]  /*ed50*/  FMUL.FTZ R47, R48, R53 ;  /* 0x00000035302f7220 */ /* 0x000fe20000410000 */
[----:B------:R-:W-:Y:S02]  /*ed60*/  IMAD.U32 R49, R10, 0x10000, RZ ;  /* 0x000100000a317824 */ /* 0x000fe400078e00ff */
[----:B------:R-:W-:Y:S01]  /*ed70*/  FMUL.FTZ R52, R48, R43 ;  /* 0x0000002b30347220 */ /* 0x000fe20000410000 */
[----:B------:R-:W-:Y:S01]  /*ed80*/  FFMA.FTZ R57, R4, R51, R57 ;  /* 0x0000003304397223 */ /* 0x000fe20000010039 */
[----:B------:R-:W-:Y:S01]  /*ed90*/  LOP3.LUT R10, R10, 0xffff0000, RZ, 0xc0, !PT ;  /* 0xffff00000a0a7812 */ /* 0x000fe200078ec0ff */
[----:B------:R-:W-:Y:S01]  /*eda0*/  FFMA.FTZ R48, R44, R43, -R47 ;  /* 0x0000002b2c307223 */ /* 0x000fe2000001082f */
[C---:B------:R-:W-:Y:S01]  /*edb0*/  LOP3.LUT R51, R39.reuse, 0xffff0000, RZ, 0xc0, !PT ;  /* 0xffff000027337812 */ /* 0x040fe200078ec0ff */
[----:B------:R-:W-:Y:S01]  /*edc0*/  IMAD.U32 R8, R39, 0x10000, RZ ;  /* 0x0001000027087824 */ /* 0x000fe200078e00ff */
[----:B------:R-:W-:Y:S01]  /*edd0*/  SHF.L.U32 R4, R34, 0x10, RZ ;  /* 0x0000001022047819 */ /* 0x000fe200000006ff */
[----:B------:R-:W-:Y:S01]  /*ede0*/  FFMA.FTZ R52, R44, R53, R52 ;  /* 0x000000352c347223 */ /* 0x000fe20000010034 */
[----:B------:R-:W-:Y:S01]  /*edf0*/  LOP3.LUT R43, R34, 0xffff0000, RZ, 0xc0, !PT ;  /* 0xffff0000222b7812 */ /* 0x000fe200078ec0ff */
[----:B------:R-:W-:Y:S01]  /*ee00*/  FMUL.FTZ R59, R10, R51 ;  /* 0x000000330a3b7220 */ /* 0x000fe20000410000 */
[C---:B------:R-:W-:Y:S01]  /*ee10*/  FMUL.FTZ R44, R49.reuse, R8 ;  /* 0x00000008312c7220 */ /* 0x040fe20000410000 */
[----:B------:R-:W-:Y:S01]  /*ee20*/  FMUL.FTZ R54, R49, R4 ;  /* 0x0000000431367220 */ /* 0x000fe20000410000 */
[----:B------:R-:W-:-:S02]  /*ee30*/  IMAD.U32 R50, R11, 0x10000, RZ ;  /* 0x000100000b327824 */ /* 0x000fc400078e00ff */
[----:B------:R-:W-:Y:S01]  /*ee40*/  FMUL.FTZ R10, R10, R43 ;  /* 0x0000002b0a0a7220 */ /* 0x000fe20000410000 */
[----:B------:R-:W-:Y:S02]  /*ee50*/  IMAD.U32 R49, R40, 0x10000, RZ ;  /* 0x0001000028317824 */ /* 0x000fe400078e00ff */
[----:B------:R-:W-:Y:S01]  /*ee60*/  FFMA.FTZ R53, R45, R4, -R44 ;  /* 0x000000042d357223 */ /* 0x000fe2000001082c */
[----:B------:R-:W-:Y:S02]  /*ee70*/  IMAD.U32 R47, R35, 0x10000, RZ ;  /* 0x00010000232f7824 */ /* 0x000fe400078e00ff */
[----:B------:R-:W-:Y:S01]  /*ee80*/  FFMA.FTZ R54, R45, R8, R54 ;  /* 0x000000082d367223 */ /* 0x000fe20000010036 */
[----:B------:R-:W-:Y:S01]  /*ee90*/  FFMA.FTZ R51, R6, R51, R10 ;  /* 0x0000003306337223 */ /* 0x000fe2000001000a */
[----:B------:R-:W-:Y:S01]  /*eea0*/  LOP3.LUT R11, R11, 0xffff0000, RZ, 0xc0, !PT ;  /* 0xffff00000b0b7812 */ /* 0x000fe200078ec0ff */
[----:B------:R-:W-:Y:S01]  /*eeb0*/  FMUL.FTZ R45, R50, R49 ;  /* 0x00000031322d7220 */ /* 0x000fe20000410000 */
[----:B------:R-:W-:Y:S01]  /*eec0*/  FFMA.FTZ R60, R6, R43, -R59 ;  /* 0x0000002b063c7223 */ /* 0x000fe2000001083b */
[----:B------:R-:W-:Y:S01]  /*eed0*/  LOP3.LUT R8, R38, 0xffff0000, RZ, 0xc0, !PT ;  /* 0xffff000026087812 */ /* 0x000fe200078ec0ff */
[-C--:B------:R-:W-:Y:S01]  /*eee0*/  FMUL.FTZ R43, R50, R47.reuse ;  /* 0x0000002f322b7220 */ /* 0x080fe20000410000 */
[----:B------:R-:W-:Y:S01]  /*eef0*/  LOP3.LUT R10, R40, 0xffff0000, RZ, 0xc0, !PT ;  /* 0xffff0000280a7812 */ /* 0x000fe200078ec0ff */
[C---:B------:R-:W-:Y:S01]  /*ef00*/  FFMA.FTZ R45, R46.reuse, R47, -R45 ;  /* 0x0000002f2e2d7223 */ /* 0x040fe2000001082d */
[----:B------:R-:W-:Y:S01]  /*ef10*/  LOP3.LUT R4, R33, 0xffff0000, RZ, 0xc0, !PT ;  /* 0xffff000021047812 */ /* 0x000fe200078ec0ff */
[----:B------:R-:W-:Y:S01]  /*ef20*/  FFMA.FTZ R46, R46, R49, R43 ;  /* 0x000000312e2e7223 */ /* 0x000fe2000001002b */
[----:B------:R-:W-:Y:S01]  /*ef30*/  LOP3.LUT R6, R35, 0xffff0000, RZ, 0xc0, !PT ;  /* 0xffff000023067812 */ /* 0x000fe200078ec0ff */
[----:B------:R-:W-:Y:S01]  /*ef40*/  FMUL.FTZ R44, R9, R8 ;  /* 0x00000008092c7220 */ /* 0x000fe20000410000 */
[----:B------:R-:W-:Y:S01]  /*ef50*/  LOP3.LUT R7, R7, 0xffff0000, RZ, 0xc0, !PT ;  /* 0xffff000007077812 */ /* 0x000fe200078ec0ff */
[----:B------:R-:W-:Y:S01]  /*ef60*/  FMUL.FTZ R50, R11, R10 ;  /* 0x0000000a0b327220 */ /* 0x000fe20000410000 */
        /* <DEDUP_REMOVED lines=9> */
[----:B------:R-:W-:Y:S02]  /*f000*/  F2FP.BF16.F32.PACK_AB R7, R50, R45 ;  /* 0x0000002d3207723e */ /* 0x000fe400000010ff */
[----:B------:R-:W-:Y:S02]  /*f010*/  F2FP.BF16.F32.PACK_AB R10, R51, R54 ;  /* 0x00000036330a723e */ /* 0x000fe400000010ff */
[----:B------:R-:W-:Y:S01]  /*f020*/  F2FP.BF16.F32.PACK_AB R8, R57, R58 ;  /* 0x0000003a3908723e */ /* 0x000fe200000010ff */
[----:B------:R0:W-:Y:S01]  /*f030*/  STS.128 [R61+0xc400], R4 ;  /* 0x00c400043d007388 */ /* 0x0001e20000000c00 */
[----:B------:R-:W-:-:S02]  /*f040*/  F2FP.BF16.F32.PACK_AB R9, R43, R52 ;  /* 0x000000342b09723e */ /* 0x000fc400000010ff */
[----:B------:R-:W-:-:S05]  /*f050*/  F2FP.BF16.F32.PACK_AB R11, R11, R46 ;  /* 0x0000002e0b0b723e */ /* 0x000fca00000010ff */
[----:B------:R0:W-:Y:S02]  /*f060*/  STS.128 [R62+0xc400], R8 ;  /* 0x00c400083e007388 */ /* 0x0001e40000000c00 */
.L_x_611:
[----:B------:R-:W-:Y:S05]  /*f070*/  BSYNC B2 ;  /* 0x0000000000027941 */ /* 0x000fea0003800000 */
.L_x_610:
[----:B------:R-:W-:Y:S04]  /*f080*/  BSSY B2, `(.L_x_612) ;  /* 0x0000058000027945 */ /* 0x000fe80003800000 */
[----:B------:R-:W-:Y:S05]  /*f090*/  @P1 BRA `(.L_x_613) ;  /* 0x0000000400581947 */ /* 0x000fea0003800000 */
[----:B0-----:R-:W-:Y:S01]  /*f0a0*/  LEA.HI R4, R42, R162, RZ, 0x1d ;  /* 0x000000a22a047211 */ /* 0x001fe200078fe8ff */
[C---:B------:R-:W-:Y:S01]  /*f0b0*/  IMAD.U32 R55, R28.reuse, 0x10000, RZ ;  /* 0x000100001c377824 */ /* 0x040fe200078e00ff */
[----:B------:R-:W-:Y:S01]  /*f0c0*/  LOP3.LUT R57, R28, 0xffff0000, RZ, 0xc0, !PT ;  /* 0xffff00001c397812 */ /* 0x000fe200078ec0ff */
[----:B------:R-:W-:Y:S01]  /*f0d0*/  IMAD.U32 R53, R24, 0x10000, RZ ;  /* 0x0001000018357824 */ /* 0x000fe200078e00ff */
[----:B------:R-:W-:Y:S01]  /*f0e0*/  SHF.R.S32.HI R7, RZ, 0x1f, R4 ;  /* 0x0000001fff077819 */ /* 0x000fe20000011404 */
[----:B------:R-:W-:-:S03]  /*f0f0*/  IMAD.SHL.U32 R5, R4, 0x8, RZ ;  /* 0x0000000804057824 */ /* 0x000fc600078e00ff */
[----:B------:R-:W-:Y:S02]  /*f100*/  LEA.HI R7, R7, R4, RZ, 0x3 ;  /* 0x0000000407077211 */ /* 0x000fe400078f18ff */
[----:B------:R-:W-:-:S03]  /*f110*/  LOP3.LUT R4, R176, 0x38, R5, 0xf8, !PT ;  /* 0x00000038b0047812 */ /* 0x000fc600078ef805 */
[----:B------:R-:W-:Y:S01]  /*f120*/  IMAD.SHL.U32 R7, R7, 0x400, RZ ;  /* 0x0000040007077824 */ /* 0x000fe200078e00ff */
[----:B------:R-:W-:-:S04]  /*f130*/  LOP3.LUT R4, R4, R177, RZ, 0x3c, !PT ;  /* 0x000000b104047212 */ /* 0x000fc800078e3cff */
[----:B------:R-:W-:-:S04]  /*f140*/  LOP3.LUT R7, R7, 0x7fffe000, RZ, 0xc0, !PT ;  /* 0x7fffe00007077812 */ /* 0x000fc800078ec0ff */
[----:B------:R-:W-:Y:S02]  /*f150*/  IADD3 R9, R4, R7, R178 ;  /* 0x0000000704097210 */ /* 0x000fe40007ffe0b2 */
[----:B------:R-:W0:Y:S03]  /*f160*/  LDS.128 R4, [R222] ;  /* 0x00000000de047984 */ /* 0x000e260000000c00 */
[----:B------:R-:W-:-:S05]  /*f170*/  IMAD R43, R9, 0x2, R2 ;  /* 0x00000002092b7824 */ /* 0x000fca00078e0202 */
[----:B------:R-:W1:Y:S01]  /*f180*/  LDS.128 R8, [R43+0xc400] ;  /* 0x00c400002b087984 */ /* 0x000e620000000c00 */
[C---:B0-----:R-:W-:Y:S01]  /*f190*/  IMAD.U32 R44, R4.reuse, 0x10000, RZ ;  /* 0x00010000042c7824 */ /* 0x041fe200078e00ff */
[----:B------:R-:W-:Y:S01]  /*f1a0*/  LOP3.LUT R4, R4, 0xffff0000, RZ, 0xc0, !PT ;  /* 0xffff000004047812 */ /* 0x000fe200078ec0ff */
[C---:B------:R-:W-:Y:S01]  /*f1b0*/  IMAD.U32 R45, R5.reuse, 0x10000, RZ ;  /* 0x00010000052d7824 */ /* 0x040fe200078e00ff */
[----:B------:R-:W-:Y:S01]  /*f1c0*/  LOP3.LUT R5, R5, 0xffff0000, RZ, 0xc0, !PT ;  /* 0xffff000005057812 */ /* 0x000fe200078ec0ff */
[C---:B------:R-:W-:Y:S01]  /*f1d0*/  IMAD.U32 R46, R6.reuse, 0x10000, RZ ;  /* 0x00010000062e7824 */ /* 0x040fe200078e00ff */
[----:B------:R-:W-:Y:S01]  /*f1e0*/  LOP3.LUT R6, R6, 0xffff0000, RZ, 0xc0, !PT ;  /* 0xffff000006067812 */ /* 0x000fe200078ec0ff */
[C---:B------:R-:W-:Y:S01]  /*f1f0*/  IMAD.U32 R47, R7.reuse, 0x10000, RZ ;  /* 0x00010000072f7824 */ /* 0x040fe200078e00ff */
[----:B------:R-:W-:Y:S01]  /*f200*/  LOP3.LUT R7, R7, 0xffff0000, RZ, 0xc0, !PT ;  /* 0xffff000007077812 */ /* 0x000fe200078ec0ff */
[----:B-1----:R-:W-:Y:S01]  /*f210*/  IMAD.U32 R49, R9, 0x10000, RZ ;  /* 0x0001000009317824 */ /* 0x002fe200078e00ff */
[----:B------:R-:W-:Y:S01]  /*f220*/  SHF.L.U32 R48, R8, 0x10, RZ ;  /* 0x0000001008307819 */ /* 0x000fe200000006ff */
[----:B------:R-:W-:Y:S01]  /*f230*/  IMAD.U32 R50, R10, 0x10000, RZ ;  /* 0x000100000a327824 */ /* 0x000fe200078e00ff */
[----:B------:R-:W-:Y:S01]  /*f240*/  LOP3.LUT R8, R8, 0xffff0000, RZ, 0xc0, !PT ;  /* 0xffff000008087812 */ /* 0x000fe200078ec0ff */
[----:B------:R-:W-:Y:S01]  /*f250*/  IMAD.U32 R51, R11, 0x10000, RZ ;  /* 0x000100000b337824 */ /* 0x000fe200078e00ff */
[----:B------:R-:W-:Y:S01]  /*f260*/  LOP3.LUT R10, R10, 0xffff0000, RZ, 0xc0, !PT ;  /* 0xffff00000a0a7812 */ /* 0x000fe200078ec0ff */
[C---:B------:R-:W-:Y:S01]  /*f270*/  FMUL.FTZ R59, R48.reuse, R55 ;  /* 0x00000037303b7220 */ /* 0x040fe20000410000 */
[----:B------:R-:W-:Y:S01]  /*f280*/  FMUL.FTZ R61, R48, R53 ;  /* 0x00000035303d7220 */ /* 0x000fe20000410000 */
[----:B------:R-:W-:Y:S01]  /*f290*/  FMUL.FTZ R63, R8, R57 ;  /* 0x00000039083f7220 */ /* 0x000fe20000410000 */
[----:B------:R-:W-:-:S02]  /*f2a0*/  IMAD.U32 R48, R29, 0x10000, RZ ;  /* 0x000100001d307824 */ /* 0x000fc400078e00ff */
[----:B------:R-:W-:Y:S01]  /*f2b0*/  FFMA.FTZ R59, R44, R53, -R59 ;  /* 0x000000352c3b7223 */ /* 0x000fe2000001083b */
[----:B------:R-:W-:Y:S01]  /*f2c0*/  LOP3.LUT R53, R24, 0xffff0000, RZ, 0xc0, !PT ;  /* 0xffff000018357812 */ /* 0x000fe200078ec0ff */
[----:B------:R-:W-:Y:S01]  /*f2d0*/  FFMA.FTZ R61, R44, R55, R61 ;  /* 0x000000372c3d7223 */ /* 0x000fe2000001003d */
[----:B------:R-:W-:Y:S01]  /*f2e0*/  IMAD.U32 R44, R25, 0x10000, RZ ;  /* 0x00010000192c7824 */ /* 0x000fe200078e00ff */
[----:B------:R-:W-:Y:S02]  /*f2f0*/  LOP3.LUT R9, R9, 0xffff0000, RZ, 0xc0, !PT ;  /* 0xffff000009097812 */ /* 0x000fe400078ec0ff */
[-C--:B------:R-:W-:Y:S01]  /*f300*/  FMUL.FTZ R55, R8, R53.reuse ;  /* 0x0000003508377220 */ /* 0x080fe20000410000 */
[----:B------:R-:W-:Y:S01]  /*f310*/  FFMA.FTZ R52, R4, R53, -R63 ;  /* 0x0000003504347223 */ /* 0x000fe2000001083f */
[C---:B------:R-:W-:Y:S01]  /*f320*/  FMUL.FTZ R8, R49.reuse, R48 ;  /* 0x0000003031087220 */ /* 0x040fe20000410000 */
[----:B------:R-:W-:Y:S02]  /*f330*/  IMAD.U32 R53, R30, 0x10000, RZ ;  /* 0x000100001e357824 */ /* 0x000fe400078e00ff */
[-C--:B------:R-:W-:Y:S01]  /*f340*/  FMUL.FTZ R63, R49, R44.reuse ;  /* 0x0000002c313f7220 */ /* 0x080fe20000410000 */
[----:B------:R-:W-:Y:S01]  /*f350*/  FFMA.FTZ R54, R4, R57, R55 ;  /* 0x0000003904367223 */ /* 0x000fe20000010037 */
[----:B------:R-:W-:Y:S01]  /*f360*/  FFMA.FTZ R56, R45, R44, -R8 ;  /* 0x0000002c2d387223 */ /* 0x000fe20000010808 */
[----:B------:R-:W-:-:S02]  /*f370*/  IMAD.U32 R49, R26, 0x10000, RZ ;  /* 0x000100001a317824 */ /* 0x000fc400078e00ff */
[----:B------:R-:W-:Y:S01]  /*f380*/  FFMA.FTZ R63, R45, R48, R63 ;  /* 0x000000302d3f7223 */ /* 0x000fe2000001003f */
[----:B------:R-:W-:Y:S01]  /*f390*/  FMUL.FTZ R57, R50, R53 ;  /* 0x0000003532397220 */ /* 0x000fe20000410000 */
[----:B------:R-:W-:Y:S01]  /*f3a0*/  LOP3.LUT R55, R30, 0xffff0000, RZ, 0xc0, !PT ;  /* 0xffff00001e377812 */ /* 0x000fe200078ec0ff */
[-C--:B------:R-:W-:Y:S01]  /*f3b0*/  FMUL.FTZ R65, R50, R49.reuse ;  /* 0x0000003132417220 */ /* 0x080fe20000410000 */
[----:B------:R-:W-:Y:S01]  /*f3c0*/  LOP3.LUT R45, R26, 0xffff0000, RZ, 0xc0, !PT ;  /* 0xffff00001a2d7812 */ /* 0x000fe200078ec0ff */
[----:B------:R-:W-:Y:S01]  /*f3d0*/  FFMA.FTZ R57, R46, R49, -R57 ;  /* 0x000000312e397223 */ /* 0x000fe20000010839 */
[----:B------:R-:W-:Y:S01]  /*f3e0*/  SHF.L.U32 R44, R31, 0x10, RZ ;  /* 0x000000101f2c7819 */ /* 0x000fe200000006ff */
[C---:B------:R-:W-:Y:S01]  /*f3f0*/  FMUL.FTZ R49, R10.reuse, R55 ;  /* 0x000000370a317220 */ /* 0x040fe20000410000 */
[----:B------:R-:W-:Y:S02]  /*f400*/  IMAD.U32 R4, R27, 0x10000, RZ ;  /* 0x000100001b047824 */ /* 0x000fe400078e00ff */
[----:B------:R-:W-:Y:S01]  /*f410*/  FMUL.FTZ R10, R10, R45 ;  /* 0x0000002d0a0a7220 */ /* 0x000fe20000410000 */
[----:B------:R-:W-:Y:S01]  /*f420*/  FFMA.FTZ R65, R46, R53, R65 ;  /* 0x000000352e417223 */ /* 0x000fe20000010041 */
[----:B------:R-:W-:Y:S01]  /*f430*/  FMUL.FTZ R8, R51, R44 ;  /* 0x0000002c33087220 */ /* 0x000fe20000410000 */
[C---:B------:R-:W-:Y:S01]  /*f440*/  FFMA.FTZ R46, R6.reuse, R45, -R49 ;  /* 0x0000002d062e7223 */ /* 0x040fe20000010831 */
[----:B------:R-:W-:Y:S01]  /*f450*/  FFMA.FTZ R48, R6, R55, R10 ;  /* 0x0000003706307223 */ /* 0x000fe2000001000a */
[----:B------:R-:W-:Y:S01]  /*f460*/  LOP3.LUT R11, R11, 0xffff0000, RZ, 0xc0, !PT ;  /* 0xffff00000b0b7812 */ /* 0x000fe200078ec0ff */
[-C--:B------:R-:W-:Y:S01]  /*f470*/  FFMA.FTZ R49, R47, R4.reuse, -R8 ;  /* 0x000000042f317223 */ /* 0x080fe20000010808 */
[----:B------:R-:W-:Y:S01]  /*f480*/  FMUL.FTZ R50, R51, R4 ;  /* 0x0000000433327220 */ /* 0x000fe20000410000 */
[----:B------:R-:W-:-:S02]  /*f490*/  LOP3.LUT R8, R29, 0xffff0000, RZ, 0xc0, !PT ;  /* 0xffff00001d087812 */ /* 0x000fc400078ec0ff */
[----:B------:R-:W-:Y:S01]  /*f4a0*/  LOP3.LUT R10, R31, 0xffff0000, RZ, 0xc0, !PT ;  /* 0xffff00001f0a7812 */ /* 0x000fe200078ec0ff */
[----:B------:R-:W-:Y:S01]  /*f4b0*/  FFMA.FTZ R50, R47, R44, R50 ;  /* 0x0000002c2f327223 */ /* 0x000fe20000010032 */
[----:B------:R-:W-:Y:S01]  /*f4c0*/  LOP3.LUT R4, R25, 0xffff0000, RZ, 0xc0, !PT ;  /* 0xffff000019047812 */ /* 0x000fe200078ec0ff */
[----:B------:R-:W-:Y:S01]  /*f4d0*/  FMUL.FTZ R44, R9, R8 ;  /* 0x00000008092c7220 */ /* 0x000fe20000410000 */
[----:B------:R-:W-:Y:S01]  /*f4e0*/  LOP3.LUT R6, R27, 0xffff0000, RZ, 0xc0, !PT ;  /* 0xffff00001b067812 */ /* 0x000fe200078ec0ff */
[----:B------:R-:W-:Y:S02]  /*f4f0*/  FMUL.FTZ R58, R11, R10 ;  /* 0x0000000a0b3a7220 */ /* 0x000fe40000410000 */
[-C--:B------:R-:W-:Y:S01]  /*f500*/  FMUL.FTZ R45, R9, R4.reuse ;  /* 0x00000004092d7220 */ /* 0x080fe20000410000 */
[----:B------:R-:W-:Y:S01]  /*f510*/  FFMA.FTZ R9, R5, R4, -R44 ;  /* 0x0000000405097223 */ /* 0x000fe2000001082c */
[-C--:B------:R-:W-:Y:S01]  /*f520*/  FMUL.FTZ R11, R11, R6.reuse ;  /* 0x000000060b0b7220 */ /* 0x080fe20000410000 */
[----:B------:R-:W-:Y:S01]  /*f530*/  FFMA.FTZ R58, R7, R6, -R58 ;  /* 0x00000006073a7223 */ /* 0x000fe2000001083a */
[----:B------:R-:W-:Y:S01]  /*f540*/  FFMA.FTZ R44, R5, R8, R45 ;  /* 0x00000008052c7223 */ /* 0x000fe2000001002d */
[----:B------:R-:W-:Y:S01]  /*f550*/  F2FP.BF16.F32.PACK_AB R6, R46, R57 ;  /* 0x000000392e06723e */ /* 0x000fe200000010ff */
[----:B------:R-:W-:Y:S01]  /*f560*/  FFMA.FTZ R11, R7, R10, R11 ;  /* 0x0000000a070b7223 */ /* 0x000fe2000001000b */
[----:B------:R-:W-:-:S02]  /*f570*/  F2FP.BF16.F32.PACK_AB R4, R52, R59 ;  /* 0x0000003b3404723e */ /* 0x000fc400000010ff */
[----:B------:R-:W-:Y:S02]  /*f580*/  F2FP.BF16.F32.PACK_AB R5, R9, R56 ;  /* 0x000000380905723e */ /* 0x000fe400000010ff */
[----:B------:R-:W-:Y:S02]  /*f590*/  F2FP.BF16.F32.PACK_AB R7, R58, R49 ;  /* 0x000000313a07723e */ /* 0x000fe400000010ff */
[----:B------:R-:W-:Y:S02]  /*f5a0*/  F2FP.BF16.F32.PACK_AB R10, R48, R65 ;  /* 0x00000041300a723e */ /* 0x000fe400000010ff */
[----:B------:R-:W-:Y:S01]  /*f5b0*/  F2FP.BF16.F32.PACK_AB R8, R54, R61 ;  /* 0x0000003d3608723e */ /* 0x000fe200000010ff */
[----:B------:R1:W-:Y:S01]  /*f5c0*/  STS.128 [R222], R4 ;  /* 0x00000004de007388 */ /* 0x0003e20000000c00 */
[----:B------:R-:W-:Y:S02]  /*f5d0*/  F2FP.BF16.F32.PACK_AB R9, R44, R63 ;  /* 0x0000003f2c09723e */ /* 0x000fe400000010ff */
[----:B------:R-:W-:-:S05]  /*f5e0*/  F2FP.BF16.F32.PACK_AB R11, R11, R50 ;  /* 0x000000320b0b723e */ /* 0x000fca00000010ff */
[----:B------:R1:W-:Y:S02]  /*f5f0*/  STS.128 [R43+0xc400], R8 ;  /* 0x00c400082b007388 */ /* 0x0003e40000000c00 */
.L_x_613:
[----:B------:R-:W-:Y:S05]  /*f600*/  BSYNC B2 ;  /* 0x0000000000027941 */ /* 0x000fea0003800000 */
.L_x_612:
[----:B------:R-:W-:Y:S05]  /*f610*/  @P2 BRA `(.L_x_609) ;  /* 0x0000000400582947 */ /* 0x000fea0003800000 */
[----:B------:R-:W-:Y:S01]  /*f620*/  LEA.HI R42, R42, R163, RZ, 0x1d ;  /* 0x000000a32a2a7211 */ /* 0x000fe200078fe8ff */
[C---:B------:R-:W-:Y:S01]  /*f630*/  IMAD.U32 R54, R14.reuse, 0x10000, RZ ;  /* 0x000100000e367824 */ /* 0x040fe200078e00ff */
[----:B------:R-:W-:Y:S01]  /*f640*/  LOP3.LUT R51, R14, 0xffff0000, RZ, 0xc0, !PT ;  /* 0xffff00000e337812 */ /* 0x000fe200078ec0ff */
[----:B------:R-:W-:Y:S01]  /*f650*/  IMAD.U32 R52, R0, 0x10000, RZ ;  /* 0x0001000000347824 */ /* 0x000fe200078e00ff */
[----:B01----:R-:W-:Y:S01]  /*f660*/  SHF.R.S32.HI R7, RZ, 0x1f, R42 ;  /* 0x0000001fff077819 */ /* 0x003fe2000001142a */
[----:B------:R-:W-:Y:S02]  /*f670*/  IMAD.SHL.U32 R5, R42, 0x8, RZ ;  /* 0x000000082a057824 */ /* 0x000fe400078e00ff */
[----:B------:R-:W-:Y:S01]  /*f680*/  IMAD.U32 R53, R15, 0x10000, RZ ;  /* 0x000100000f357824 */ /* 0x000fe200078e00ff */
        /* <DEDUP_REMOVED lines=17> */
[C---:B-1----:R-:W-:Y:S01]  /*f7a0*/  IMAD.U32 R47, R8.reuse, 0x10000, RZ ;  /* 0x00010000082f7824 */ /* 0x042fe200078e00ff */
[----:B------:R-:W-:Y:S01]  /*f7b0*/  LOP3.LUT R8, R8, 0xffff0000, RZ, 0xc0, !PT ;  /* 0xffff000008087812 */ /* 0x000fe200078ec0ff */
[----:B------:R-:W-:Y:S01]  /*f7c0*/  IMAD.U32 R49, R10, 0x10000, RZ ;  /* 0x000100000a317824 */ /* 0x000fe200078e00ff */
[----:B------:R-:W-:Y:S01]  /*f7d0*/  SHF.L.U32 R48, R9, 0x10, RZ ;  /* 0x0000001009307819 */ /* 0x000fe200000006ff */
        /* <DEDUP_REMOVED lines=9> */
[C---:B------:R-:W-:Y:S01]  /*f870*/  FMUL.FTZ R47, R48.reuse, R53 ;  /* 0x00000035302f7220 */ /* 0x040fe20000410000 */
[----:B------:R-:W-:Y:S01]  /*f880*/  FMUL.FTZ R52, R48, R43 ;  /* 0x0000002b30347220 */ /* 0x000fe20000410000 */
[----:B------:R-:W-:Y:S01]  /*f890*/  FFMA.FTZ R57, R4, R51, R57 ;  /* 0x0000003304397223 */ /* 0x000fe20000010039 */
[----:B------:R-:W-:Y:S01]  /*f8a0*/  LOP3.LUT R10, R10, 0xffff0000, RZ, 0xc0, !PT ;  /* 0xffff00000a0a7812 */ /* 0x000fe200078ec0ff */
[----:B------:R-:W-:Y:S01]  /*f8b0*/  FFMA.FTZ R48, R44, R43, -R47 ;  /* 0x0000002b2c307223 */ /* 0x000fe2000001082f */
[C---:B------:R-:W-:Y:S01]  /*f8c0*/  LOP3.LUT R51, R20.reuse, 0xffff0000, RZ, 0xc0, !PT ;  /* 0xffff000014337812 */ /* 0x040fe200078ec0ff */
[----:B------:R-:W-:Y:S01]  /*f8d0*/  IMAD.U32 R8, R20, 0x10000, RZ ;  /* 0x0001000014087824 */ /* 0x000fe200078e00ff */
[C---:B------:R-:W-:Y:S01]  /*f8e0*/  LOP3.LUT R43, R12.reuse, 0xffff0000, RZ, 0xc0, !PT ;  /* 0xffff00000c2b7812 */ /* 0x040fe200078ec0ff */
[----:B------:R-:W-:-:S02]  /*f8f0*/  IMAD.U32 R4, R12, 0x10000, RZ ;  /* 0x000100000c047824 */ /* 0x000fc400078e00ff */
[----:B------:R-:W-:Y:S01]  /*f900*/  FFMA.FTZ R52, R44, R53, R52 ;  /* 0x000000352c347223 */ /* 0x000fe20000010034 */
[C---:B------:R-:W-:Y:S01]  /*f910*/  FMUL.FTZ R59, R10.reuse, R51 ;  /* 0x000000330a3b7220 */ /* 0x040fe20000410000 */
[C---:B------:R-:W-:Y:S01]  /*f920*/  FMUL.FTZ R44, R49.reuse, R8 ;  /* 0x00000008312c7220 */ /* 0x040fe20000410000 */
[-C--:B------:R-:W-:Y:S01]  /*f930*/  FMUL.FTZ R54, R49, R4.reuse ;  /* 0x0000000431367220 */ /* 0x080fe20000410000 */
[----:B------:R-:W-:Y:S01]  /*f940*/  FMUL.FTZ R10, R10, R43 ;  /* 0x0000002b0a0a7220 */ /* 0x000fe20000410000 */
[----:B------:R-:W-:Y:S01]  /*f950*/  IMAD.U32 R50, R11, 0x10000, RZ ;  /* 0x000100000b327824 */ /* 0x000fe200078e00ff */
[----:B------:R-:W-:Y:S01]  /*f960*/  SHF.L.U32 R47, R13, 0x10, RZ ;  /* 0x000000100d2f7819 */ /* 0x000fe200000006ff */
[----:B------:R-:W-:Y:S02]  /*f970*/  IMAD.U32 R49, R21, 0x10000, RZ ;  /* 0x0001000015317824 */ /* 0x000fe400078e00ff */
[C---:B------:R-:W-:Y:S01]  /*f980*/  FFMA.FTZ R53, R45.reuse, R4, -R44 ;  /* 0x000000042d357223 */ /* 0x040fe2000001082c */
[----:B------:R-:W-:Y:S01]  /*f990*/  FFMA.FTZ R54, R45, R8, R54 ;  /* 0x000000082d367223 */ /* 0x000fe20000010036 */
[----:B------:R-:W-:Y:S01]  /*f9a0*/  FFMA.FTZ R51, R6, R51, R10 ;  /* 0x0000003306337223 */ /* 0x000fe2000001000a */
[----:B------:R-:W-:Y:S01]  /*f9b0*/  LOP3.LUT R9, R9, 0xffff0000, RZ, 0xc0, !PT ;  /* 0xffff000009097812 */ /* 0x000fe200078ec0ff */
[----:B------:R-:W-:Y:S01]  /*f9c0*/  FMUL.FTZ R45, R50, R49 ;  /* 0x00000031322d7220 */ /* 0x000fe20000410000 */
[----:B------:R-:W-:Y:S01]  /*f9d0*/  LOP3.LUT R11, R11, 0xffff0000, RZ, 0xc0, !PT ;  /* 0xffff00000b0b7812 */ /* 0x000fe200078ec0ff */
        /* <DEDUP_REMOVED lines=9> */
[----:B------:R-:W-:Y:S01]  /*fa70*/  FMUL.FTZ R50, R11, R10 ;  /* 0x0000000a0b327220 */ /* 0x000fe20000410000 */
[----:B------:R-:W-:-:S02]  /*fa80*/  FMUL.FTZ R43, R9, R4 ;  /* 0x00000004092b7220 */ /* 0x000fc40000410000 */
[----:B------:R-:W-:Y:S01]  /*fa90*/  FMUL.FTZ R11, R11, R6 ;  /* 0x000000060b0b7220 */ /* 0x000fe20000410000 */
[----:B------:R-:W-:Y:S01]  /*faa0*/  FFMA.FTZ R9, R5, R4, -R44 ;  /* 0x0000000405097223 */ /* 0x000fe2000001082c */
[----:B------:R-:W-:Y:S01]  /*fab0*/  FFMA.FTZ R50, R7, R6, -R50 ;  /* 0x0000000607327223 */ /* 0x000fe20000010832 */
[----:B------:R-:W-:Y:S01]  /*fac0*/  FFMA.FTZ R43, R5, R8, R43 ;  /* 0x00000008052b7223 */ /* 0x000fe2000001002b */
[----:B------:R-:W-:Y:S01]  /*fad0*/  FFMA.FTZ R11, R7, R10, R11 ;  /* 0x0000000a070b7223 */ /* 0x000fe2000001000b */
[----:B------:R-:W-:Y:S02]  /*fae0*/  F2FP.BF16.F32.PACK_AB R6, R60, R53 ;  /* 0x000000353c06723e */ /* 0x000fe400000010ff */
[----:B------:R-:W-:Y:S02]  /*faf0*/  F2FP.BF16.F32.PACK_AB R4, R55, R56 ;  /* 0x000000383704723e */ /* 0x000fe400000010ff */
[----:B------:R-:W-:Y:S02]  /*fb00*/  F2FP.BF16.F32.PACK_AB R5, R9, R48 ;  /* 0x000000300905723e */ /* 0x000fe400000010ff */
[----:B------:R-:W-:-:S02]  /*fb10*/  F2FP.BF16.F32.PACK_AB R7, R50, R45 ;  /* 0x0000002d3207723e */ /* 0x000fc400000010ff */
[----:B------:R-:W-:Y:S02]  /*fb20*/  F2FP.BF16.F32.PACK_AB R10, R51, R54 ;  /* 0x00000036330a723e */ /* 0x000fe400000010ff */
[----:B------:R-:W-:Y:S01]  /*fb30*/  F2FP.BF16.F32.PACK_AB R8, R57, R58 ;  /* 0x0000003a3908723e */ /* 0x000fe200000010ff */
[----:B------:R2:W-:Y:S01]  /*fb40*/  STS.128 [R220], R4 ;  /* 0x00000004dc007388 */ /* 0x0005e20000000c00 */
[----:B------:R-:W-:Y:S02]  /*fb50*/  F2FP.BF16.F32.PACK_AB R9, R43, R52 ;  /* 0x000000342b09723e */ /* 0x000fe400000010ff */
[----:B------:R-:W-:-:S05]  /*fb60*/  F2FP.BF16.F32.PACK_AB R11, R11, R46 ;  /* 0x0000002e0b0b723e */ /* 0x000fca00000010ff */
[----:B------:R2:W-:Y:S02]  /*fb70*/  STS.128 [R42+0xc400], R8 ;  /* 0x00c400082a007388 */ /* 0x0005e40000000c00 */
.L_x_609:
[----:B------:R-:W-:Y:S05]  /*fb80*/  BSYNC B1 ;  /* 0x0000000000017941 */ /* 0x000fea0003800000 */
.L_x_608:
[----:B------:R-:W-:-:S13]  /*fb90*/  ISETP.GE.AND P0, PT, R224, R41, PT ;  /* 0x00000029e000720c */ /* 0x000fda0003f06270 */
[----:B------:R-:W-:Y:S05]  /*fba0*/  @P0 BRA `(.L_x_592) ;  /* 0x00000010003c0947 */ /* 0x000fea0003800000 */
[----:B------:R-:W3:Y:S01]  /*fbb0*/  LDC R41, c[0x0][0x3f4] ;  /* 0x0000fd00ff297b82 */ /* 0x000ee20000000800 */
[C---:B012---:R-:W-:Y:S01]  /*fbc0*/  VIADD R4, R16.reuse, 0x20 ;  /* 0x0000002010047836 */ /* 0x047fe20000000000 */
[----:B------:R-:W-:Y:S01]  /*fbd0*/  BSSY B1, `(.L_x_614) ;  /* 0x000005c000017945 */ /* 0x000fe20003800000 */
[C---:B------:R-:W-:Y:S01]  /*fbe0*/  VIADD R6, R16.reuse, 0x40 ;  /* 0x0000004010067836 */ /* 0x040fe20000000000 */
[-C--:B---3--:R-:W-:Y:S02]  /*fbf0*/  ISETP.GE.AND P0, PT, R16, R41.reuse, PT ;  /* 0x000000291000720c */ /* 0x088fe40003f06270 */
[-C--:B------:R-:W-:Y:S02]  /*fc00*/  ISETP.GE.AND P1, PT, R4, R41.reuse, PT ;  /* 0x000000290400720c */ /* 0x080fe40003f26270 */
[----:B------:R-:W-:-:S09]  /*fc10*/  ISETP.GE.AND P2, PT, R6, R41, PT ;  /* 0x000000290600720c */ /* 0x000fd20003f46270 */
[----:B------:R-:W-:Y:S05]  /*fc20*/  @P0 BRA `(.L_x_615) ;  /* 0x0000000400580947 */ /* 0x000fea0003800000 */
[----:B------:R-:W-:Y:S01]  /*fc30*/  LEA.HI R4, R41, R191, RZ, 0x1d ;  /* 0x000000bf29047211 */ /* 0x000fe200078fe8ff */
[C---:B------:R-:W-:Y:S01]  /*fc40*/  IMAD.U32 R53, R37.reuse, 0x10000, RZ ;  /* 0x0001000025357824 */ /* 0x040fe200078e00ff */
[----:B------:R-:W-:Y:S01]  /*fc50*/  LOP3.LUT R58, R37, 0xffff0000, RZ, 0xc0, !PT ;  /* 0xffff0000253a7812 */ /* 0x000fe200078ec0ff */
[----:B------:R-:W-:Y:S01]  /*fc60*/  IMAD.U32 R51, R32, 0x10000, RZ ;  /* 0x0001000020337824 */ /* 0x000fe200078e00ff */
[----:B------:R-:W-:Y:S01]  /*fc70*/  SHF.R.S32.HI R5, RZ, 0x1f, R4 ;  /* 0x0000001fff057819 */ /* 0x000fe20000011404 */
[----:B------:R-:W-:Y:S01]  /*fc80*/  IMAD.SHL.U32 R6, R4, 0x8, RZ ;  /* 0x0000000804067824 */ /* 0x000fe200078e00ff */
[----:B------:R-:W-:Y:S01]  /*fc90*/  LOP3.LUT R32, R32, 0xffff0000, RZ, 0xc0, !PT ;  /* 0xffff000020207812 */ /* 0x000fe200078ec0ff */
[----:B------:R-:W-:Y:S01]  /*fca0*/  IMAD.U32 R60, R38, 0x10000, RZ ;  /* 0x00010000263c7824 */ /* 0x000fe200078e00ff */
[----:B------:R-:W-:Y:S01]  /*fcb0*/  LEA.HI R5, R5, R4, RZ, 0x3 ;  /* 0x0000000405057211 */ /* 0x000fe200078f18ff */
[----:B------:R-:W-:Y:S01]  /*fcc0*/  IMAD.U32 R56, R33, 0x10000, RZ ;  /* 0x0001000021387824 */ /* 0x000fe200078e00ff */
[----:B------:R-:W-:Y:S01]  /*fcd0*/  LOP3.LUT R4, R167, 0x38, R6, 0xf8, !PT ;  /* 0x00000038a7047812 */ /* 0x000fe200078ef806 */
[----:B------:R-:W-:Y:S01]  /*fce0*/  IMAD.U32 R55, R39, 0x10000, RZ ;  /* 0x0001000027377824 */ /* 0x000fe200078e00ff */
[----:B------:R-:W-:Y:S01]  /*fcf0*/  LOP3.LUT R57, R40, 0xffff0000, RZ, 0xc0, !PT ;  /* 0xffff000028397812 */ /* 0x000fe200078ec0ff */
[----:B------:R-:W-:Y:S01]  /*fd00*/  IMAD.SHL.U32 R5, R5, 0x400, RZ ;  /* 0x0000040005057824 */ /* 0x000fe200078e00ff */
[----:B------:R-:W-:-:S02]  /*fd10*/  LOP3.LUT R4, R4, R223, RZ, 0x3c, !PT ;  /* 0x000000df04047212 */ /* 0x000fc400078e3cff */
[----:B------:R-:W-:Y:S02]  /*fd20*/  LOP3.LUT R33, R33, 0xffff0000, RZ, 0xc0, !PT ;  /* 0xffff000021217812 */ /* 0x000fe400078ec0ff */
        /* <DEDUP_REMOVED lines=19> */
[-C--:B------:R-:W-:Y:S01]  /*fe60*/  FMUL.FTZ R52, R53, R47.reuse ;  /* 0x0000002f35347220 */ /* 0x080fe20000410000 */
[C---:B------:R-:W-:Y:S01]  /*fe70*/  FMUL.FTZ R54, R51.reuse, R47 ;  /* 0x0000002f33367220 */ /* 0x040fe20000410000 */
[----:B------:R-:W-:Y:S01]  /*fe80*/  FMUL.FTZ R47, R60, R48 ;  /* 0x000000303c2f7220 */ /* 0x000fe20000410000 */
[----:B------:R-:W-:Y:S01]  /*fe90*/  FMUL.FTZ R37, R58, R8 ;  /* 0x000000083a257220 */ /* 0x000fe20000410000 */
[-C--:B------:R-:W-:Y:S01]  /*fea0*/  FFMA.FTZ R52, R51, R43.reuse, -R52 ;  /* 0x0000002b33347223 */ /* 0x080fe20000010834 */
[----:B------:R-:W-:Y:S01]  /*feb0*/  FMUL.FTZ R51, R56, R48 ;  /* 0x0000003038337220 */ /* 0x000fe20000410000 */
[----:B------:R-:W-:Y:S01]  /*fec0*/  FFMA.FTZ R54, R53, R43, R54 ;  /* 0x0000002b35367223 */ /* 0x000fe20000010036 */
[----:B------:R-:W-:Y:S01]  /*fed0*/  FMUL.FTZ R43, R32, R8 ;  /* 0x00000008202b7220 */ /* 0x000fe20000410000 */
[----:B------:R-:W-:-:S02]  /*fee0*/  IMAD.U32 R53, R34, 0x10000, RZ ;  /* 0x0001000022357824 */ /* 0x000fc400078e00ff */
[-C--:B------:R-:W-:Y:S01]  /*fef0*/  FFMA.FTZ R47, R56, R44.reuse, -R47 ;  /* 0x0000002c382f7223 */ /* 0x080fe2000001082f */
[----:B------:R-:W-:Y:S01]  /*ff00*/  FFMA.FTZ R51, R60, R44, R51 ;  /* 0x0000002c3c337223 */ /* 0x000fe20000010033 */
[----:B------:R-:W-:Y:S01]  /*ff10*/  LOP3.LUT R34, R34, 0xffff0000, RZ, 0xc0, !PT ;  /* 0xffff000022227812 */ /* 0x000fe200078ec0ff */
[-C--:B------:R-:W-:Y:S01]  /*ff20*/  FFMA.FTZ R37, R32, R4.reuse, -R37 ;  /* 0x0000000420257223 */ /* 0x080fe20000010825 */
[----:B------:R-:W-:Y:S01]  /*ff30*/  LOP3.LUT R44, R39, 0xffff0000, RZ, 0xc0, !PT ;  /* 0xffff0000272c7812 */ /* 0x000fe200078ec0ff */
[----:B------:R-:W-:Y:S01]  /*ff40*/  FFMA.FTZ R43, R58, R4, R43 ;  /* 0x000000043a2b7223 */ /* 0x000fe2000001002b */
[-C--:B------:R-:W-:Y:S01]  /*ff50*/  FMUL.FTZ R4, R55, R49.reuse ;  /* 0x0000003137047220 */ /* 0x080fe20000410000 */
[C---:B------:R-:W-:Y:S01]  /*ff60*/  FMUL.FTZ R32, R53.reuse, R49 ;  /* 0x0000003135207220 */ /* 0x040fe20000410000 */
[----:B------:R-:W-:Y:S01]  /*ff70*/  SHF.L.U32 R48, R40, 0x10, RZ ;  /* 0x0000001028307819 */ /* 0x000fe200000006ff */
[-C--:B------:R-:W-:Y:S01]  /*ff80*/  FMUL.FTZ R39, R44, R10.reuse ;  /* 0x0000000a2c277220 */ /* 0x080fe20000410000 */
[----:B------:R-:W-:Y:S01]  /*ff90*/  FMUL.FTZ R49, R34, R10 ;  /* 0x0000000a22317220 */ /* 0x000fe20000410000 */
[-C--:B------:R-:W-:Y:S01]  /*ffa0*/  FFMA.FTZ R8, R53, R45.reuse, -R4 ;  /* 0x0000002d35087223 */ /* 0x080fe20000010804 */
[----:B------:R-:W-:Y:S01]  /*ffb0*/  FFMA.FTZ R10, R55, R45, R32 ;  /* 0x0000002d370a7223 */ /* 0x000fe20000010020 */
[----:B------:R-:W-:Y:S01]  /*ffc0*/  LOP3.LUT R9, R9, 0xffff0000, RZ, 0xc0, !PT ;  /* 0xffff000009097812 */ /* 0x000fe200078ec0ff */
[----:B------:R-:W-:Y:S01]  /*ffd0*/  IMAD.U32 R4, R35, 0x10000, RZ ;  /* 0x0001000023047824 */ /* 0x000fe200078e00ff */
[----:B------:R-:W-:Y:S01]  /*ffe0*/  LOP3.LUT R11, R11, 0xffff0000, RZ, 0xc0, !PT ;  /* 0xffff00000b0b7812 */ /* 0x000fe200078ec0ff */
[-C--:B------:R-:W-:Y:S01]  /*fff0*/  FMUL.FTZ R45, R48, R50.reuse ;  /* 0x00000032302d7220 */ /* 0x080fe20000410000 */
[----:B------:R-:W-:Y:S01]  /*10000*/  LOP3.LUT R55, R38, 0xffff0000, RZ, 0xc0, !PT ;  /* 0xffff000026377812 */ /* 0x000fe200078ec0ff */
[C---:B------:R-:W-:Y:S01]  /*10010*/  FMUL.FTZ R53, R4.reuse, R50 ;  /* 0x0000003204357220 */ /* 0x040fe20000410000 */
[----:B------:R-:W-:Y:S01]  /*10020*/  LOP3.LUT R35, R35, 0xffff0000, RZ, 0xc0, !PT ;  /* 0xffff000023237812 */ /* 0x000fe200078ec0ff */
[----:B------:R-:W-:Y:S01]  /*10030*/  FFMA.FTZ R45, R4, R46, -R45 ;  /* 0x0000002e042d7223 */ /* 0x000fe2000001082d */
[-C--:B------:R-:W-:Y:S01]  /*10040*/  FFMA.FTZ R39, R34, R6.reuse, -R39 ;  /* 0x0000000622277223 */ /* 0x080fe20000010827 */
[----:B------:R-:W-:Y:S01]  /*10050*/  FFMA.FTZ R49, R44, R6, R49 ;  /* 0x000000062c317223 */ /* 0x000fe20000010031 */
[----:B------:R-:W-:Y:S01]  /*10060*/  FMUL.FTZ R4, R55, R9 ;  /* 0x0000000937047220 */ /* 0x000fe20000410000 */
[----:B------:R-:W-:Y:S01]  /*10070*/  FMUL.FTZ R38, R57, R11 ;  /* 0x0000000b39267220 */ /* 0x000fe20000410000 */
[----:B------:R-:W-:Y:S01]  /*10080*/  FMUL.FTZ R6, R33, R9 ;  /* 0x0000000921067220 */ /* 0x000fe20000410000 */
[----:B------:R-:W-:Y:S01]  /*10090*/  FMUL.FTZ R40, R35, R11 ;  /* 0x0000000b23287220 */ /* 0x000fe20000410000 */
[----:B------:R-:W-:Y:S01]  /*100a0*/  FFMA.FTZ R32, R33, R5, -R4 ;  /* 0x0000000521207223 */ /* 0x000fe20000010804 */
        /* <DEDUP_REMOVED lines=10> */
[----:B------:R0:W-:Y:S01]  /*10150*/  STS.128 [R221], R4 ;  /* 0x00000004dd007388 */ /* 0x0001e20000000c00 */
[----:B------:R-:W-:-:S02]  /*10160*/  F2FP.BF16.F32.PACK_AB R9, R34, R51 ;  /* 0x000000332209723e */ /* 0x000fc400000010ff */
[----:B------:R-:W-:-:S05]  /*10170*/  F2FP.BF16.F32.PACK_AB R11, R40, R53 ;  /* 0x00000035280b723e */ /* 0x000fca00000010ff */
[----:B------:R0:W-:Y:S02]  /*10180*/  STS.128 [R42+0xc400], R8 ;  /* 0x00c400082a007388 */ /* 0x0001e40000000c00 */
.L_x_615:
[----:B------:R-:W-:Y:S05]  /*10190*/  BSYNC B1 ;  /* 0x0000000000017941 */ /* 0x000fea0003800000 */
.L_x_614:
[----:B------:R-:W-:Y:S04]  /*101a0*/  BSSY B1, `(.L_x_616) ;  /* 0x0000058000017945 */ /* 0x000fe80003800000 */
[----:B------:R-:W-:Y:S05]  /*101b0*/  @P1 BRA `(.L_x_617) ;  /* 0x0000000400581947 */ /* 0x000fea0003800000 */
[----:B0-----:R-:W-:Y:S01]  /*101c0*/  LEA.HI R4, R41, R162, RZ, 0x1d ;  /* 0x000000a229047211 */ /* 0x001fe200078fe8ff */
        /* <DEDUP_REMOVED lines=8> */
[C---:B------:R-:W-:Y:S01]  /*10250*/  IMAD.U32 R47, R26.reuse, 0x10000, RZ ;  /* 0x000100001a2f7824 */ /* 0x040fe200078e00ff */
[----:B------:R-:W-:Y:S01]  /*10260*/  LOP3.LUT R4, R167, 0x38, R6, 0xf8, !PT ;  /* 0x00000038a7047812 */ /* 0x000fe200078ef806 */
[----:B------:R-:W-:Y:S01]  /*10270*/  IMAD.U32 R48, R29, 0x10000, RZ ;  /* 0x000100001d307824 */ /* 0x000fe200078e00ff */
[----:B------:R-:W-:Y:S01]  /*10280*/  LOP3.LUT R26, R26, 0xffff0000, RZ, 0xc0, !PT ;  /* 0xffff00001a1a7812 */ /* 0x000fe200078ec0ff */
[----:B------:R-:W-:Y:S01]  /*10290*/  IMAD.SHL.U32 R5, R5, 0x400, RZ ;  /* 0x0000040005057824 */ /* 0x000fe200078e00ff */
[----:B------:R-:W-:Y:S01]  /*102a0*/  LOP3.LUT R4, R4, R223, RZ, 0x3c, !PT ;  /* 0x000000df04047212 */ /* 0x000fe200078e3cff */
[----:B------:R-:W-:Y:S01]  /*102b0*/  IMAD.U32 R55, R31, 0x10000, RZ ;  /* 0x000100001f377824 */ /* 0x000fe200078e00ff */
[----:B------:R-:W-:Y:S01]  /*102c0*/  LOP3.LUT R30, R30, 0xffff0000, RZ, 0xc0, !PT ;  /* 0xffff00001e1e7812 */ /* 0x000fe200078ec0ff */
[----:B------:R-:W-:Y:S01]  /*102d0*/  IMAD.U32 R28, R25, 0x10000, RZ ;  /* 0x00010000191c7824 */ /* 0x000fe200078e00ff */
[----:B------:R-:W-:-:S02]  /*102e0*/  LOP3.LUT R5, R5, 0x7fffe000, RZ, 0xc0, !PT ;  /* 0x7fffe00005057812 */ /* 0x000fc400078ec0ff */
[----:B------:R-:W-:Y:S02]  /*102f0*/  SHF.L.U32 R51, R27, 0x10, RZ ;  /* 0x000000101b337819 */ /* 0x000fe400000006ff */
[----:B------:R-:W-:Y:S02]  /*10300*/  IADD3 R9, R4, R5, R179 ;  /* 0x0000000504097210 */ /* 0x000fe40007ffe0b3 */
[----:B------:R-:W0:Y:S01]  /*10310*/  LDS.128 R4, [R219] ;  /* 0x00000000db047984 */ /* 0x000e220000000c00 */
[----:B------:R-:W-:Y:S02]  /*10320*/  LOP3.LUT R29, R29, 0xffff0000, RZ, 0xc0, !PT ;  /* 0xffff00001d1d7812 */ /* 0x000fe400078ec0ff */
[----:B------:R-:W-:Y:S01]  /*10330*/  IMAD R32, R9, 0x2, R2 ;  /* 0x0000000209207824 */ /* 0x000fe200078e0202 */
[----:B------:R-:W-:Y:S02]  /*10340*/  LOP3.LUT R31, R31, 0xffff0000, RZ, 0xc0, !PT ;  /* 0xffff00001f1f7812 */ /* 0x000fe400078ec0ff */
[----:B------:R-:W-:-:S02]  /*10350*/  LOP3.LUT R25, R25, 0xffff0000, RZ, 0xc0, !PT ;  /* 0xffff000019197812 */ /* 0x000fc400078ec0ff */
[----:B------:R-:W1:Y:S01]  /*10360*/  LDS.128 R8, [R32+0xc400] ;  /* 0x00c4000020087984 */ /* 0x000e620000000c00 */
[----:B------:R-:W-:Y:S01]  /*10370*/  LOP3.LUT R27, R27, 0xffff0000, RZ, 0xc0, !PT ;  /* 0xffff00001b1b7812 */ /* 0x000fe200078ec0ff */
        /* <DEDUP_REMOVED lines=10> */
[C---:B------:R-:W-:Y:S01]  /*10420*/  IMAD.U32 R40, R10.reuse, 0x10000, RZ ;  /* 0x000100000a287824 */ /* 0x040fe200078e00ff */
[----:B------:R-:W-:Y:S01]  /*10430*/  SHF.L.U32 R39, R9, 0x10, RZ ;  /* 0x0000001009277819 */ /* 0x000fe200000006ff */
[-C--:B------:R-:W-:Y:S01]  /*10440*/  FMUL.FTZ R44, R45, R38.reuse ;  /* 0x000000262d2c7220 */ /* 0x080fe20000410000 */
[----:B------:R-:W-:Y:S01]  /*10450*/  FMUL.FTZ R38, R43, R38 ;  /* 0x000000262b267220 */ /* 0x000fe20000410000 */
[----:B------:R-:W-:Y:S01]  /*10460*/  LOP3.LUT R10, R10, 0xffff0000, RZ, 0xc0, !PT ;  /* 0xffff00000a0a7812 */ /* 0x000fe200078ec0ff */
[----:B------:R-:W-:-:S02]  /*10470*/  IMAD.U32 R42, R11, 0x10000, RZ ;  /* 0x000100000b2a7824 */ /* 0x000fc400078e00ff */
[-C--:B------:R-:W-:Y:S01]  /*10480*/  FFMA.FTZ R44, R43, R33.reuse, -R44 ;  /* 0x000000212b2c7223 */ /* 0x080fe2000001082c */
[----:B------:R-:W-:Y:S01]  /*10490*/  FFMA.FTZ R38, R45, R33, R38 ;  /* 0x000000212d267223 */ /* 0x000fe20000010026 */
[-C--:B------:R-:W-:Y:S01]  /*104a0*/  FMUL.FTZ R43, R46, R8.reuse ;  /* 0x000000082e2b7220 */ /* 0x080fe20000410000 */
[----:B------:R-:W-:Y:S01]  /*104b0*/  FMUL.FTZ R33, R24, R8 ;  /* 0x0000000818217220 */ /* 0x000fe20000410000 */
[----:B------:R-:W-:Y:S01]  /*104c0*/  FMUL.FTZ R45, R48, R39 ;  /* 0x00000027302d7220 */ /* 0x000fe20000410000 */
[----:B------:R-:W-:Y:S01]  /*104d0*/  LOP3.LUT R9, R9, 0xffff0000, RZ, 0xc0, !PT ;  /* 0xffff000009097812 */ /* 0x000fe200078ec0ff */
[-C--:B------:R-:W-:Y:S01]  /*104e0*/  FFMA.FTZ R43, R24, R4.reuse, -R43 ;  /* 0x00000004182b7223 */ /* 0x080fe2000001082b */
[----:B------:R-:W-:Y:S01]  /*104f0*/  FFMA.FTZ R33, R46, R4, R33 ;  /* 0x000000042e217223 */ /* 0x000fe20000010021 */
[-C--:B------:R-:W-:Y:S01]  /*10500*/  FMUL.FTZ R4, R53, R40.reuse ;  /* 0x0000002835047220 */ /* 0x080fe20000410000 */
[----:B------:R-:W-:Y:S01]  /*10510*/  LOP3.LUT R11, R11, 0xffff0000, RZ, 0xc0, !PT ;  /* 0xffff00000b0b7812 */ /* 0x000fe200078ec0ff */
[C---:B------:R-:W-:Y:S01]  /*10520*/  FMUL.FTZ R40, R47.reuse, R40 ;  /* 0x000000282f287220 */ /* 0x040fe20000410000 */
[----:B------:R-:W-:Y:S01]  /*10530*/  FMUL.FTZ R49, R26, R10 ;  /* 0x0000000a1a317220 */ /* 0x000fe20000410000 */
[----:B------:R-:W-:Y:S01]  /*10540*/  FFMA.FTZ R8, R47, R35, -R4 ;  /* 0x000000232f087223 */ /* 0x000fe20000010804 */
[----:B------:R-:W-:Y:S01]  /*10550*/  FMUL.FTZ R4, R55, R42 ;  /* 0x0000002a37047220 */ /* 0x000fe20000410000 */
[----:B------:R-:W-:Y:S01]  /*10560*/  FMUL.FTZ R39, R28, R39 ;  /* 0x000000271c277220 */ /* 0x000fe20000410000 */
[----:B------:R-:W-:Y:S01]  /*10570*/  FMUL.FTZ R47, R30, R10 ;  /* 0x0000000a1e2f7220 */ /* 0x000fe20000410000 */
[----:B------:R-:W-:Y:S01]  /*10580*/  FFMA.FTZ R45, R28, R34, -R45 ;  /* 0x000000221c2d7223 */ /* 0x000fe2000001082d */
[----:B------:R-:W-:Y:S01]  /*10590*/  FFMA.FTZ R49, R30, R6, R49 ;  /* 0x000000061e317223 */ /* 0x000fe20000010031 */
[----:B------:R-:W-:Y:S01]  /*105a0*/  FFMA.FTZ R28, R51, R37, -R4 ;  /* 0x00000025331c7223 */ /* 0x000fe20000010804 */
[----:B------:R-:W-:Y:S01]  /*105b0*/  FFMA.FTZ R39, R48, R34, R39 ;  /* 0x0000002230277223 */ /* 0x000fe20000010027 */
[----:B------:R-:W-:Y:S01]  /*105c0*/  FFMA.FTZ R47, R26, R6, -R47 ;  /* 0x000000061a2f7223 */ /* 0x000fe2000001082f */
[----:B------:R-:W-:Y:S01]  /*105d0*/  FMUL.FTZ R4, R29, R9 ;  /* 0x000000091d047220 */ /* 0x000fe20000410000 */
        /* <DEDUP_REMOVED lines=20> */
.L_x_617:
[----:B------:R-:W-:Y:S05]  /*10720*/  BSYNC B1 ;  /* 0x0000000000017941 */ /* 0x000fea0003800000 */
.L_x_616:
[----:B------:R-:W-:Y:S05]  /*10730*/  @P2 BRA `(.L_x_592) ;  /* 0x0000000400582947 */ /* 0x000fea0003800000 */
[----:B------:R-:W-:Y:S01]  /*10740*/  LEA.HI R41, R41, R163, RZ, 0x1d ;  /* 0x000000a329297211 */ /* 0x000fe200078fe8ff */
[----:B------:R-:W-:Y:S01]  /*10750*/  IMAD.U32 R33, R0, 0x10000, RZ ;  /* 0x0001000000217824 */ /* 0x000fe200078e00ff */
[C---:B------:R-:W-:Y:S01]  /*10760*/  SHF.L.U32 R35, R14.reuse, 0x10, RZ ;  /* 0x000000100e237819 */ /* 0x040fe200000006ff */
[----:B0-----:R-:W-:Y:S01]  /*10770*/  IMAD.U32 R42, R15, 0x10000, RZ ;  /* 0x000100000f2a7824 */ /* 0x001fe200078e00ff */
[----:B-1----:R-:W-:Y:S01]  /*10780*/  SHF.R.S32.HI R6, RZ, 0x1f, R41 ;  /* 0x0000001fff067819 */ /* 0x002fe20000011429 */
        /* <DEDUP_REMOVED lines=11> */
[----:B------:R-:W-:Y:S02]  /*10840*/  LOP3.LUT R6, R6, 0x7fffe000, RZ, 0xc0, !PT ;  /* 0x7fffe00006067812 */ /* 0x000fe400078ec0ff */
[----:B------:R-:W-:Y:S02]  /*10850*/  LOP3.LUT R20, R20, 0xffff0000, RZ, 0xc0, !PT ;  /* 0xffff000014147812 */ /* 0x000fe400078ec0ff */
[----:B------:R-:W-:Y:S02]  /*10860*/  IADD3 R9, R4, R6, R179 ;  /* 0x0000000604097210 */ /* 0x000fe40007ffe0b3 */
[----:B------:R-:W0:Y:S01]  /*10870*/  LDS.128 R4, [R218] ;  /* 0x00000000da047984 */ /* 0x000e220000000c00 */
[----:B------:R-:W-:Y:S02]  /*10880*/  LOP3.LUT R15, R15, 0xffff0000, RZ, 0xc0, !PT ;  /* 0xffff00000f0f7812 */ /* 0x000fe400078ec0ff */
[----:B------:R-:W-:Y:S01]  /*10890*/  IMAD R24, R9, 0x2, R2 ;  /* 0x0000000209187824 */ /* 0x000fe200078e0202 */
[----:B------:R-:W-:-:S04]  /*108a0*/  LOP3.LUT R3, R3, 0xffff0000, RZ, 0xc0, !PT ;  /* 0xffff000003037812 */ /* 0x000fc800078ec0ff */
        /* <DEDUP_REMOVED lines=20> */
[----:B------:R-:W-:Y:S01]  /*109f0*/  FFMA.FTZ R29, R0, R4, -R29 ;  /* 0x00000004001d7223 */ /* 0x000fe2000001081d */
[-C--:B------:R-:W-:Y:S01]  /*10a00*/  FMUL.FTZ R33, R42, R30.reuse ;  /* 0x0000001e2a217220 */ /* 0x080fe20000410000 */
[----:B------:R-:W-:Y:S01]  /*10a10*/  FMUL.FTZ R35, R38, R30 ;  /* 0x0000001e26237220 */ /* 0x000fe20000410000 */
[-C--:B------:R-:W-:Y:S01]  /*10a20*/  FMUL.FTZ R0, R39, R31.reuse ;  /* 0x0000001f27007220 */ /* 0x080fe20000410000 */
[----:B------:R-:W-:Y:S01]  /*10a30*/  LOP3.LUT R10, R10, 0xffff0000, RZ, 0xc0, !PT ;  /* 0xffff00000a0a7812 */ /* 0x000fe200078ec0ff */
[----:B------:R-:W-:Y:S01]  /*10a40*/  FFMA.FTZ R25, R40, R4, R25 ;  /* 0x0000000428197223 */ /* 0x000fe20000010019 */
[-C--:B------:R-:W-:Y:S01]  /*10a50*/  FFMA.FTZ R33, R38, R26.reuse, -R33 ;  /* 0x0000001a26217223 */ /* 0x080fe20000010821 */
[----:B------:R-:W-:Y:S01]  /*10a60*/  FFMA.FTZ R35, R42, R26, R35 ;  /* 0x0000001a2a237223 */ /* 0x000fe20000010023 */
[----:B------:R-:W-:Y:S01]  /*10a70*/  FMUL.FTZ R4, R37, R31 ;  /* 0x0000001f25047220 */ /* 0x000fe20000410000 */
[----:B------:R-:W-:-:S02]  /*10a80*/  IMAD.U32 R32, R11, 0x10000, RZ ;  /* 0x000100000b207824 */ /* 0x000fc400078e00ff */
[-C--:B------:R-:W-:Y:S01]  /*10a90*/  FFMA.FTZ R8, R37, R27.reuse, -R0 ;  /* 0x0000001b25087223 */ /* 0x080fe20000010800 */
[----:B------:R-:W-:Y:S02]  /*10aa0*/  IMAD.U32 R26, R21, 0x10000, RZ ;  /* 0x00010000151a7824 */ /* 0x000fe400078e00ff */
[-C--:B------:R-:W-:Y:S01]  /*10ab0*/  FMUL.FTZ R31, R20, R10.reuse ;  /* 0x0000000a141f7220 */ /* 0x080fe20000410000 */
[----:B------:R-:W-:Y:S02]  /*10ac0*/  IMAD.U32 R0, R13, 0x10000, RZ ;  /* 0x000100000d007824 */ /* 0x000fe400078e00ff */
[----:B------:R-:W-:Y:S01]  /*10ad0*/  FMUL.FTZ R37, R12, R10 ;  /* 0x0000000a0c257220 */ /* 0x000fe20000410000 */
[----:B------:R-:W-:Y:S01]  /*10ae0*/  FFMA.FTZ R10, R39, R27, R4 ;  /* 0x0000001b270a7223 */ /* 0x000fe20000010004 */
[----:B------:R-:W-:Y:S01]  /*10af0*/  LOP3.LUT R11, R11, 0xffff0000, RZ, 0xc0, !PT ;  /* 0xffff00000b0b7812 */ /* 0x000fe200078ec0ff */
[-C--:B------:R-:W-:Y:S01]  /*10b00*/  FMUL.FTZ R27, R26, R32.reuse ;  /* 0x000000201a1b7220 */ /* 0x080fe20000410000 */
[----:B------:R-:W-:Y:S01]  /*10b10*/  LOP3.LUT R21, R21, 0xffff0000, RZ, 0xc0, !PT ;  /* 0xffff000015157812 */ /* 0x000fe200078ec0ff */
[----:B------:R-:W-:Y:S01]  /*10b20*/  FMUL.FTZ R39, R0, R32 ;  /* 0x0000002000277220 */ /* 0x000fe20000410000 */
[----:B------:R-:W-:Y:S01]  /*10b30*/  LOP3.LUT R13, R13, 0xffff0000, RZ, 0xc0, !PT ;  /* 0xffff00000d0d7812 */ /* 0x000fe200078ec0ff */
[-C--:B------:R-:W-:Y:S01]  /*10b40*/  FFMA.FTZ R31, R12, R6.reuse, -R31 ;  /* 0x000000060c1f7223 */ /* 0x080fe2000001081f */
[----:B------:R-:W-:Y:S01]  /*10b50*/  FFMA.FTZ R37, R20, R6, R37 ;  /* 0x0000000614257223 */ /* 0x000fe20000010025 */
        /* <DEDUP_REMOVED lines=20> */
.L_x_592:
[----:B------:R-:W-:Y:S05]  /*10ca0*/  BSYNC B0 ;  /* 0x0000000000007941 */ /* 0x000fea0003800000 */
.L_x_573:
[----:B------:R-:W-:Y:S01]  /*10cb0*/  @!PT LDS RZ, [RZ] ;  /* 0x00000000fffff984 */ /* 0x000fe20000000800 */
[----:B------:R-:W-:Y:S01]  /*10cc0*/  @!PT LDS RZ, [RZ] ;  /* 0x00000000fffff984 */ /* 0x000fe20000000800 */
[----:B------:R-:W-:Y:S01]  /*10cd0*/  @!PT LDS RZ, [RZ] ;  /* 0x00000000fffff984 */ /* 0x000fe20000000800 */
[----:B------:R-:W-:Y:S01]  /*10ce0*/  @!PT LDS RZ, [RZ] ;  /* 0x00000000fffff984 */ /* 0x000fe20000000800 */
[----:B------:R5:W-:Y:S06]  /*10cf0*/  MEMBAR.ALL.CTA ;  /* 0x0000000000007992 */ /* 0x000bec0000008000 */
[----:B-----5:R-:W5:Y:S01]  /*10d00*/  FENCE.VIEW.ASYNC.S ;  /* 0x00000000000073c6 */ /* 0x020f620000000000 */
[----:B------:R-:W-:Y:S05]  /*10d10*/  WARPSYNC.ALL ;  /* 0x0000000000007948 */ /* 0x000fea0003800000 */
[----:B-----5:R-:W-:Y:S06]  /*10d20*/  BAR.SYNC.DEFER_BLOCKING 0xd, 0x100 ;  /* 0x0344000000007b1d */ /* 0x020fec0000010000 */
.L_x_571:
[----:B------:R-:W2:Y:S02]  /*10d30*/  LDL R0, [R1+0x30] ;  /* 0x0000300001007983 */ /* 0x000ea40000100800 */
[----:B--2---:R-:W-:-:S13]  /*10d40*/  R2UR UR4, R0 ;  /* 0x00000000000472ca */ /* 0x004fda00000e0000 */
[----:B------:R-:W-:-:S04]  /*10d50*/  MOV R0, UR4 ;  /* 0x0000000400007c02 */ /* 0x000fc80008000f00 */
[----:B------:R-:W-:-:S13]  /*10d60*/  ISETP.NE.AND P0, PT, R0, 0x3, PT ;  /* 0x000000030000780c */ /* 0x000fda0003f05270 */
[----:B------:R-:W-:Y:S05]  /*10d70*/  @!P0 BRA `(.L_x_618) ;  /* 0x0000000000048947 */ /* 0x000fea0003800000 */
[----:B------:R-:W-:Y:S01]  /*10d80*/  BPT.TRAP 0x1 ;  /* 0x000000040000795c */ /* 0x000fe20000300000 */
.L_x_618:
[----:B01-34-:R-:W-:Y:S01]  /*10d90*/  IMAD R5, R173, 0x8, R2 ;  /* 0x00000008ad057824 */ /* 0x01bfe200078e0202 */
[----:B------:R-:W-:-:S04]  /*10da0*/  SHF.L.U32 R0, R180, 0x1f, RZ ;  /* 0x0000001fb4007819 */ /* 0x000fc800000006ff */
[----:B------:R0:W1:Y:S01]  /*10db0*/  SYNCS.PHASECHK.TRANS64.TRYWAIT P1, [R5+URZ+0x2a830], R0 ;  /* 0x02a83000050075a7 */ /* 0x000062000802017f */
[----:B------:R-:W-:Y:S05]  /*10dc0*/  @!P0 BRA `(.L_x_619) ;  /* 0x0000000000048947 */ /* 0x000fea0003800000 */
[----:B------:R-:W-:Y:S01]  /*10dd0*/  BPT.TRAP 0x1 ;  /* 0x000000040000795c */ /* 0x000fe20000300000 */
.L_x_619:
[----:B------:R-:W-:Y:S01]  /*10de0*/  IMAD.MOV.U32 R87, RZ, RZ, RZ ;  /* 0x000000ffff577224 */ /* 0x000fe200078e00ff */
[----:B-1----:R-:W-:Y:S06]  /*10df0*/  @P1 BRA `(.L_x_620) ;  /* 0x0000000000081947 */ /* 0x002fec0003800000 */
[----:B------:R-:W1:Y:S02]  /*10e00*/  SYNCS.PHASECHK.TRANS64.TRYWAIT P1, [R5+URZ+0x2a830], R0 ;  /* 0x02a83000050075a7 */ /* 0x000e64000802017f */
[----:B-1----:R-:W-:Y:S05]  /*10e10*/  @!P1 BRA `(.L_x_621) ;  /* 0x000000e400449947 */ /* 0x002fea0003800000 */
.L_x_620:
[----:B------:R-:W-:Y:S05]  /*10e20*/  WARPSYNC.ALL ;  /* 0x0000000000007948 */ /* 0x000fea0003800000 */
[----:B01----:R-:W-:Y:S01]  /*10e30*/  VIADD R0, R2, 0x18400 ;  /* 0x0001840002007836 */ /* 0x003fe20000000000 */
[----:B------:R-:W-:Y:S01]  /*10e40*/  R2UR UR4, R36 ;  /* 0x00000000240472ca */ /* 0x000fe200000e0000 */
[----:B------:R-:W-:Y:S01]  /*10e50*/  IMAD.MOV.U32 R7, RZ, RZ, 0x40000040 ;  /* 0x40000040ff077424 */ /* 0x000fe200078e00ff */
[----:B------:R-:W-:Y:S01]  /*10e60*/  WARPGROUP.ARRIVE ;  /* 0x00000000000079c5 */ /* 0x000fe20000000000 */
[----:B------:R-:W-:Y:S01]  /*10e70*/  UMOV UR9, 0x40000040 ;  /* 0x4000004000097882 */ /* 0x000fe20000000000 */
[----:B------:R-:W-:Y:S01]  /*10e80*/  SHF.R.U32.HI R0, RZ, 0x4, R0 ;  /* 0x00000004ff007819 */ /* 0x000fe20000011600 */
[----:B------:R-:W-:Y:S01]  /*10e90*/  IMAD.MOV.U32 R11, RZ, RZ, 0x40000040 ;  /* 0x40000040ff0b7424 */ /* 0x000fe200078e00ff */
[----:B------:R-:W-:Y:S01]  /*10ea0*/  R2UR UR11, R7 ;  /* 0x00000000070b72ca */ /* 0x000fe200000e0000 */
[----:B------:R-:W-:Y:S01]  /*10eb0*/  IMAD.U32 R13, RZ, RZ, UR9 ;  /* 0x00000009ff0d7e24 */ /* 0x000fe2000f8e00ff */
[----:B------:R-:W-:Y:S01]  /*10ec0*/  LOP3.LUT R0, R0, 0x3fff, RZ, 0xc0, !PT ;  /* 0x00003fff00007812 */ /* 0x000fe200078ec0ff */
[----:B------:R-:W-:Y:S01]  /*10ed0*/  UMOV UR57, 0x40000040 ;  /* 0x4000004000397882 */ /* 0x000fe20000000000 */
[----:B------:R-:W-:Y:S01]  /*10ee0*/  UMOV UR53, 0x40000040 ;  /* 0x4000004000357882 */ /* 0x000fe20000000000 */
[----:B------:R-:W-:Y:S01]  /*10ef0*/  UMOV UR49, 0x40000040 ;  /* 0x4000004000317882 */ /* 0x000fe20000000000 */
[----:B------:R-:W-:Y:S01]  /*10f00*/  LOP3.LUT R8, R0, 0x10000, RZ, 0xfc, !PT ;  /* 0x0001000000087812 */ /* 0x000fe200078efcff */
[----:B------:R-:W-:Y:S01]  /*10f10*/  ULOP3.LUT UR4, UR4, 0x10000, URZ, 0xfc, !UPT ;  /* 0x0001000004047892 */ /* 0x000fe2000f8efc3f */
[----:B------:R-:W-:Y:S01]  /*10f20*/  IMAD.MOV.U32 R7, RZ, RZ, 0x40000040 ;  /* 0x40000040ff077424 */ /* 0x000fe200078e00ff */
[----:B------:R-:W-:Y:S01]  /*10f30*/  UMOV UR45, 0x40000040 ;  /* 0x40000040002d7882 */ /* 0x000fe20000000000 */
[----:B------:R-:W-:Y:S01]  /*10f40*/  UMOV UR41, 0x40000040 ;  /* 0x4000004000297882 */ /* 0x000fe20000000000 */
[----:B------:R-:W-:Y:S01]  /*10f50*/  IMAD R6, R173, 0x900, R8 ;  /* 0x00000900ad067824 */ /* 0x000fe200078e0208 */
[----:B------:R-:W-:Y:S01]  /*10f60*/  UIADD3 UR5, UR4, 0x2, URZ ;  /* 0x0000000204057890 */ /* 0x000fe2000fffe03f */
[----:B------:R-:W-:Y:S01]  /*10f70*/  R2UR UR39, R7 ;  /* 0x00000000072772ca */ /* 0x000fe200000e0000 */
[----:B------:R-:W-:Y:S01]  /*10f80*/  UMOV UR8, UR4 ;  /* 0x0000000400087c82 */ /* 0x000fe20008000000 */
[C---:B------:R-:W-:Y:S01]  /*10f90*/  VIADD R10, R6.reuse, 0x2 ;  /* 0x00000002060a7836 */ /* 0x040fe20000000000 */
[----:B------:R-:W-:Y:S01]  /*10fa0*/  R2UR UR10, R6 ;  /* 0x00000000060a72ca */ /* 0x000fe200000e0000 */
[----:B------:R-:W-:Y:S01]  /*10fb0*/  IMAD.U32 R12, RZ, RZ, UR8 ;  /* 0x00000008ff0c7e24 */ /* 0x000fe2000f8e00ff */
[----:B------:R-:W-:-:S02]  /*10fc0*/  UIADD3 UR56, UR4, 0x404, URZ ;  /* 0x0000040404387890 */ /* 0x000fc4000fffe03f */
[----:B------:R-:W-:Y:S02]  /*10fd0*/  UIADD3 UR52, UR4, 0x406, URZ ;  /* 0x0000040604347890 */ /* 0x000fe4000fffe03f */
[----:B------:R0:W-:Y:S01]  /*10fe0*/  STL.64 [R1+0x28], R12 ;  /* 0x0000280c01007387 */ /* 0x0001e20000100a00 */
[----:B------:R-:W-:Y:S02]  /*10ff0*/  UIADD3 UR48, UR4, 0x800, URZ ;  /* 0x0000080004307890 */ /* 0x000fe4000fffe03f */
[----:B------:R-:W-:Y:S02]  /*11000*/  UIADD3 UR44, UR4, 0x802, URZ ;  /* 0x00000802042c7890 */ /* 0x000fe4000fffe03f */
[----:B------:R-:W-:Y:S02]  /*11010*/  UIADD3 UR40, UR4, 0x804, URZ ;  /* 0x0000080404287890 */ /* 0x000fe4000fffe03f */
[----:B------:R-:W-:Y:S01]  /*11020*/  HGMMA.64x96x16.F32.BF16 R24, gdesc[UR8], RZ, !UPT, gsb0 ;  /* 0x01600000081879f0 */ /* 0x000fe2000c0018ff */
[----:B------:R-:W-:Y:S01]  /*11030*/  R2UR UR10, R10 ;  /* 0x000000000a0a72ca */ /* 0x000fe200000e0000 */
[----:B------:R-:W-:Y:S01]  /*11040*/  UMOV UR8, UR5 ;  /* 0x0000000500087c82 */ /* 0x000fe20008000000 */
[----:B------:R-:W-:Y:S01]  /*11050*/  R2UR UR11, R11 ;  /* 0x000000000b0b72ca */ /* 0x000fe200000e0000 */
[----:B------:R-:W-:Y:S01]  /*11060*/  UMOV UR9, 0x40000040 ;  /* 0x4000004000097882 */ /* 0x000fe20000000000 */
[----:B------:R-:W-:Y:S01]  /*11070*/  VIADD R10, R6, 0x4 ;  /* 0x00000004060a7836 */ /* 0x000fe20000000000 */
[----:B------:R-:W-:Y:S01]  /*11080*/  UIADD3 UR5, UR4, 0x4, URZ ;  /* 0x0000000404057890 */ /* 0x000fe2000fffe03f */
[----:B------:R-:W-:Y:S01]  /*11090*/  IMAD.MOV.U32 R11, RZ, RZ, 0x40000040 ;  /* 0x40000040ff0b7424 */ /* 0x000fe200078e00ff */
[----:B0-----:R-:W-:Y:S01]  /*110a0*/  MOV R13, UR9 ;  /* 0x00000009000d7c02 */ /* 0x001fe20008000f00 */
[----:B------:R-:W-:Y:S01]  /*110b0*/  IMAD.U32 R12, RZ, RZ, UR8 ;  /* 0x00000008ff0c7e24 */ /* 0x000fe2000f8e00ff */
[----:B------:R-:W-:Y:S01]  /*110c0*/  UIADD3 UR36, UR4, 0x806, URZ ;  /* 0x0000080604247890 */ /* 0x000fe2000fffe03f */
[----:B------:R-:W-:-:S03]  /*110d0*/  UMOV UR37, 0x40000040 ;  /* 0x4000004000257882 */ /* 0x000fc60000000000 */
[----:B------:R0:W-:Y:S01]  /*110e0*/  STL.64 [R1+0x20], R12 ;  /* 0x0000200c01007387 */ /* 0x0001e20000100a00 */
[----:B------:R-:W-:Y:S02]  /*110f0*/  WARPGROUP.DEPBAR.LE gsb0, 0x0 ;  /* 0x00008000000079c5 */ /* 0x000fe40000010000 */
[----:B------:R-:W-:-:S06]  /*11100*/  WARPGROUP.ARRIVE ;  /* 0x00000000000079c5 */ /* 0x000fcc0000000000 */
[----:B------:R-:W-:Y:S01]  /*11110*/  HGMMA.64x96x16.F32.BF16 R24, gdesc[UR8], R24, gsb0 ;  /* 0x01600000081879f0 */ /* 0x000fe20008001818 */
[----:B------:R-:W-:Y:S01]  /*11120*/  R2UR UR10, R10 ;  /* 0x000000000a0a72ca */ /* 0x000fe200000e0000 */
[----:B------:R-:W-:Y:S01]  /*11130*/  UMOV UR8, UR5 ;  /* 0x0000000500087c82 */ /* 0x000fe20008000000 */
[----:B------:R-:W-:Y:S01]  /*11140*/  R2UR UR11, R11 ;  /* 0x000000000b0b72ca */ /* 0x000fe200000e0000 */
[----:B------:R-:W-:Y:S01]  /*11150*/  UMOV UR9, 0x40000040 ;  /* 0x4000004000097882 */ /* 0x000fe20000000000 */
[----:B------:R-:W-:Y:S01]  /*11160*/  VIADD R10, R6, 0x6 ;  /* 0x00000006060a7836 */ /* 0x000fe20000000000 */
[----:B------:R-:W-:Y:S01]  /*11170*/  UIADD3 UR5, UR4, 0x6, URZ ;  /* 0x0000000604057890 */ /* 0x000fe2000fffe03f */
[----:B------:R-:W-:Y:S02]  /*11180*/  IMAD.MOV.U32 R11, RZ, RZ, 0x40000040 ;  /* 0x40000040ff0b7424 */ /* 0x000fe400078e00ff */
[----:B0-----:R-:W-:Y:S02]  /*11190*/  IMAD.U32 R12, RZ, RZ, UR8 ;  /* 0x00000008ff0c7e24 */ /* 0x001fe4000f8e00ff */
[----:B------:R-:W-:-:S05]  /*111a0*/  IMAD.U32 R13, RZ, RZ, UR9 ;  /* 0x00000009ff0d7e24 */ /* 0x000fca000f8e00ff */
        /* <DEDUP_REMOVED lines=9> */
[----:B------:R-:W-:Y:S01]  /*11240*/  MOV R11, 0x40000040 ;  /* 0x40000040000b7802 */ /* 0x000fe20000000f00 */
[----:B------:R-:W-:Y:S01]  /*11250*/  UIADD3 UR5, UR4, 0x400, URZ ;  /* 0x0000040004057890 */ /* 0x000fe2000fffe03f */
        /* <DEDUP_REMOVED lines=23> */
[----:B------:R-:W-:Y:S02]  /*113d0*/  VIADD R10, R6, 0x304 ;  /* 0x00000304060a7836 */ /* 0x000fe40000000000 */
[----:B------:R-:W-:Y:S02]  /*113e0*/  IMAD.MOV.U32 R11, RZ, RZ, 0x40000040 ;  /* 0x40000040ff0b7424 */ /* 0x000fe400078e00ff */
[----:B0-----:R-:W-:Y:S01]  /*113f0*/  IMAD.U32 R12, RZ, RZ, UR8 ;  /* 0x00000008ff0c7e24 */ /* 0x001fe2000f8e00ff */
[----:B------:R-:W-:Y:S01]  /*11400*/  R2UR UR58, R10 ;  /* 0x000000000a3a72ca */ /* 0x000fe200000e0000 */
[----:B------:R-:W-:Y:S01]  /*11410*/  VIADD R10, R6, 0x306 ;  /* 0x00000306060a7836 */ /* 0x000fe20000000000 */
[----:B------:R-:W-:Y:S01]  /*11420*/  R2UR UR59, R11 ;  /* 0x000000000b3b72ca */ /* 0x000fe200000e0000 */
[----:B------:R-:W-:Y:S01]  /*11430*/  IMAD.U32 R13, RZ, RZ, UR9 ;  /* 0x00000009ff0d7e24 */ /* 0x000fe2000f8e00ff */
[----:B------:R-:W-:-:S02]  /*11440*/  MOV R11, 0x40000040 ;  /* 0x40000040000b7802 */ /* 0x000fc40000000f00 */
[----:B------:R-:W-:Y:S01]  /*11450*/  R2UR UR54, R10 ;  /* 0x000000000a3672ca */ /* 0x000fe200000e0000 */
[----:B------:R-:W-:Y:S01]  /*11460*/  VIADD R10, R6, 0x600 ;  /* 0x00000600060a7836 */ /* 0x000fe20000000000 */
[----:B------:R-:W-:Y:S01]  /*11470*/  R2UR UR55, R11 ;  /* 0x000000000b3772ca */ /* 0x000fe200000e0000 */
[----:B------:R-:W-:Y:S01]  /*11480*/  IMAD.MOV.U32 R11, RZ, RZ, 0x40000040 ;  /* 0x40000040ff0b7424 */ /* 0x000fe200078e00ff */
[----:B------:R0:W-:Y:S02]  /*11490*/  STL.64 [R1], R12 ;  /* 0x0000000c01007387 */ /* 0x0001e40000100a00 */
[----:B------:R-:W-:Y:S01]  /*114a0*/  R2UR UR50, R10 ;  /* 0x000000000a3272ca */ /* 0x000fe200000e0000 */
[----:B------:R-:W-:Y:S01]  /*114b0*/  VIADD R10, R6, 0x602 ;  /* 0x00000602060a7836 */ /* 0x000fe20000000000 */
[----:B------:R-:W-:Y:S01]  /*114c0*/  R2UR UR51, R11 ;  /* 0x000000000b3372ca */ /* 0x000fe200000e0000 */
[----:B------:R-:W-:-:S03]  /*114d0*/  IMAD.MOV.U32 R11, RZ, RZ, 0x40000040 ;  /* 0x40000040ff0b7424 */ /* 0x000fc600078e00ff */
[----:B------:R-:W-:Y:S01]  /*114e0*/  R2UR UR46, R10 ;  /* 0x000000000a2e72ca */ /* 0x000fe200000e0000 */
[C---:B------:R-:W-:Y:S01]  /*114f0*/  VIADD R10, R6.reuse, 0x604 ;  /* 0x00000604060a7836 */ /* 0x040fe20000000000 */
[----:B------:R-:W-:Y:S01]  /*11500*/  R2UR UR47, R11 ;  /* 0x000000000b2f72ca */ /* 0x000fe200000e0000 */
[----:B------:R-:W-:Y:S02]  /*11510*/  IMAD.MOV.U32 R11, RZ, RZ, 0x40000040 ;  /* 0x40000040ff0b7424 */ /* 0x000fe400078e00ff */
[----:B------:R-:W-:Y:S01]  /*11520*/  VIADD R6, R6, 0x606 ;  /* 0x0000060606067836 */ /* 0x000fe20000000000 */
[----:B------:R-:W-:Y:S02]  /*11530*/  R2UR UR42, R10 ;  /* 0x000000000a2a72ca */ /* 0x000fe400000e0000 */
[----:B------:R-:W-:Y:S02]  /*11540*/  R2UR UR43, R11 ;  /* 0x000000000b2b72ca */ /* 0x000fe400000e0000 */
[----:B------:R-:W-:Y:S01]  /*11550*/  R2UR UR38, R6 ;  /* 0x00000000062672ca */ /* 0x000fe200000e0000 */
        /* <DEDUP_REMOVED lines=22> */
[----:B0-----:R-:W-:Y:S05]  /*116c0*/  @!P0 BRA `(.L_x_622) ;  /* 0x0000000000048947 */ /* 0x001fea0003800000 */
[----:B------:R-:W-:Y:S01]  /*116d0*/  BPT.TRAP 0x1 ;  /* 0x000000040000795c */ /* 0x000fe20000300000 */
.L_x_622:
[----:B------:R-:W-:Y:S01]  /*116e0*/  IMAD.IADD R3, R227, 0x1, R147 ;  /* 0x00000001e3037824 */ /* 0x000fe200078e0293 */
[----:B------:R-:W-:Y:S01]  /*116f0*/  ULDC UR4, c[0x0][0x988] ;  /* 0x0002620000047ab9 */ /* 0x000fe20000000800 */
[----:B------:R-:W-:Y:S01]  /*11700*/  P2R R20, PR, RZ, 0x1 ;  /* 0x00000001ff147803 */ /* 0x000fe20000000000 */
[----:B------:R-:W-:Y:S01]  /*11710*/  ULDC UR38, c[0x0][0x988] ;  /* 0x0002620000267ab9 */ /* 0x000fe20000000800 */
[----:B------:R-:W-:Y:S01]  /*11720*/  IMAD R3, R194, -0x60, R3 ;  /* 0xffffffa0c2037824 */ /* 0x000fe200078e0203 */
[----:B------:R-:W-:Y:S01]  /*11730*/  BSSY B0, `(.L_x_623) ;  /* 0x0000392000007945 */ /* 0x000fe20003800000 */
[--C-:B------:R-:W-:Y:S01]  /*11740*/  IMAD.MOV.U32 R86, RZ, RZ, R87.reuse ;  /* 0x000000ffff567224 */ /* 0x100fe200078e0057 */
[----:B------:R-:W-:Y:S01]  /*11750*/  MOV R80, R87 ;  /* 0x0000005700507202 */ /* 0x000fe20000000f00 */
        /* <DEDUP_REMOVED lines=8> */
[--C-:B------:R-:W-:Y:S01]  /*117e0*/  IMAD.MOV.U32 R74, RZ, RZ, R87.reuse ;  /* 0x000000ffff4a7224 */ /* 0x100fe200078e0057 */
[----:B------:R-:W-:Y:S01]  /*117f0*/  FSEL R4, R25, -INF , P5 ;  /* 0xff80000019047808 */ /* 0x000fe20002800000 */
[----:B------:R-:W-:Y:S01]  /*11800*/  IMAD.MOV.U32 R72, RZ, RZ, R87 ;  /* 0x000000ffff487224 */ /* 0x000fe200078e0057 */
[----:B------:R-:W-:-:S02]  /*11810*/  ISETP.GT.AND P3, PT, R3, 0x9, PT ;  /* 0x000000090300780c */ /* 0x000fc40003f64270 */
[----:B------:R-:W-:Y:S02]  /*11820*/  FSEL R83, R28, -INF , P4 ;  /* 0xff8000001c537808 */ /* 0x000fe40002000000 */
[----:B------:R-:W-:Y:S02]  /*11830*/  FMNMX.FTZ R0, R81, R4, !PT ;  /* 0x0000000451007209 */ /* 0x000fe40007810000 */
[----:B------:R-:W-:Y:S02]  /*11840*/  ISETP.GT.AND P2, PT, R3, 0x10, PT ;  /* 0x000000100300780c */ /* 0x000fe40003f44270 */
[----:B------:R-:W-:Y:S02]  /*11850*/  FSEL R85, R29, -INF , P3 ;  /* 0xff8000001d557808 */ /* 0x000fe40001800000 */
[----:B------:R-:W-:Y:S02]  /*11860*/  FMNMX.FTZ R0, R83, R0, !PT ;  /* 0x0000000053007209 */ /* 0x000fe40007810000 */
[----:B------:R-:W-:-:S02]  /*11870*/  ISETP.GT.AND P1, PT, R3, 0x11, PT ;  /* 0x000000110300780c */ /* 0x000fc40003f24270 */
[----:B------:R-:W-:Y:S02]  /*11880*/  FSEL R93, R32, -INF , P2 ;  /* 0xff800000205d7808 */ /* 0x000fe40001000000 */
[----:B------:R-:W-:Y:S02]  /*11890*/  FMNMX.FTZ R0, R85, R0, !PT ;  /* 0x0000000055007209 */ /* 0x000fe40007810000 */
[----:B------:R-:W-:Y:S02]  /*118a0*/  FSEL R7, R26, -INF , P6 ;  /* 0xff8000001a077808 */ /* 0x000fe40003000000 */
[----:B------:R-:W-:Y:S02]  /*118b0*/  ISETP.GT.AND P6, PT, R3, 0x18, PT ;  /* 0x000000180300780c */ /* 0x000fe40003fc4270 */
[----:B------:R-:W-:Y:S02]  /*118c0*/  FSEL R95, R33, -INF , P1 ;  /* 0xff800000215f7808 */ /* 0x000fe40000800000 */
        /* <DEDUP_REMOVED lines=82> */
[----:B------:R-:W-:-:S02]  /*11df0*/  FMNMX.FTZ R10, R107, R0, !PT ;  /* 0x000000006b0a7209 */ /* 0x000fc40007810000 */
[----:B------:R-:W-:Y:S02]  /*11e00*/  MOV R0, UR4 ;  /* 0x0000000400007c02 */ /* 0x000fe40008000f00 */
[----:B------:R-:W-:Y:S01]  /*11e10*/  FSEL R71, R71, -INF , P1 ;  /* 0xff80000047477808 */ /* 0x000fe20000800000 */
[----:B------:R-:W0:Y:S01]  /*11e20*/  SHFL.BFLY PT, R3, R10, 0x2, 0x1f ;  /* 0x0c401f000a037f89 */ /* 0x000e2200000e0000 */
[-C--:B------:R-:W-:Y:S02]  /*11e30*/  MOV R60, R87.reuse ;  /* 0x00000057003c7202 */ /* 0x080fe40000000f00 */
[----:B------:R-:W-:Y:S02]  /*11e40*/  MOV R50, R87 ;  /* 0x0000005700327202 */ /* 0x000fe40000000f00 */
[----:B0-----:R-:W-:-:S05]  /*11e50*/  FMNMX.FTZ R12, R10, R3, !PT ;  /* 0x000000030a0c7209 */ /* 0x001fca0007810000 */
        /* <DEDUP_REMOVED lines=10> */
[----:B------:R-:W-:Y:S01]  /*11f00*/  FSEL R81, R62, -INF , P6 ;  /* 0xff8000003e517808 */ /* 0x000fe20003000000 */
[--C-:B------:R-:W-:Y:S01]  /*11f10*/  FFMA.FTZ R65, R85, R0, -R14.reuse ;  /* 0x0000000055417223 */ /* 0x100fe2000001080e */
[----:B------:R-:W-:Y:S01]  /*11f20*/  FMNMX.FTZ R6, R31, R6, !PT ;  /* 0x000000061f067209 */ /* 0x000fe20007810000 */
[-CC-:B------:R-:W-:Y:S01]  /*11f30*/  FFMA.FTZ R140, R89, R0.reuse, -R14.reuse ;  /* 0x00000000598c7223 */ /* 0x180fe2000001080e */
[----:B------:R-:W-:Y:S01]  /*11f40*/  FSEL R83, R63, -INF , P5 ;  /* 0xff8000003f537808 */ /* 0x000fe20002800000 */
[--C-:B------:R-:W-:Y:S01]  /*11f50*/  FFMA.FTZ R136, R93, R0, -R14.reuse ;  /* 0x000000005d887223 */ /* 0x100fe2000001080e */
[----:B------:R-:W-:Y:S01]  /*11f60*/  FMNMX.FTZ R6, R11, R6, !PT ;  /* 0x000000060b067209 */ /* 0x000fe20007810000 */
[--C-:B------:R-:W-:Y:S01]  /*11f70*/  FFMA.FTZ R61, R4, R0, -R14.reuse ;  /* 0x00000000043d7223 */ /* 0x100fe2000001080e */
[----:B------:R-:W-:Y:S01]  /*11f80*/  FSEL R85, R66, -INF , P4 ;  /* 0xff80000042557808 */ /* 0x000fe20002000000 */
[----:B------:R-:W-:Y:S01]  /*11f90*/  MUFU.EX2 R156, R156 ;  /* 0x0000009c009c7308 */ /* 0x000fe20000000800 */
[----:B------:R-:W-:Y:S01]  /*11fa0*/  FMNMX.FTZ R6, R35, R6, !PT ;  /* 0x0000000623067209 */ /* 0x000fe20007810000 */
[-CC-:B------:R-:W-:Y:S01]  /*11fb0*/  FFMA.FTZ R69, R95, R0.reuse, -R14.reuse ;  /* 0x000000005f457223 */ /* 0x180fe2000001080e */
[----:B------:R-:W-:Y:S01]  /*11fc0*/  FSEL R89, R70, -INF , P2 ;  /* 0xff80000046597808 */ /* 0x000fe20001000000 */
        /* <DEDUP_REMOVED lines=10> */
[-CC-:B------:R-:W-:Y:S01]  /*12070*/  FFMA.FTZ R45, R53, R0.reuse, -R14.reuse ;  /* 0x00000000352d7223 */ /* 0x180fe2000001080e */
[--C-:B------:R-:W-:Y:S01]  /*12080*/  FFMA.FTZ R37, R73, R0, -R14.reuse ;  /* 0x0000000049257223 */ /* 0x100fe2000001080e */
[----:B------:R-:W1:Y:S01]  /*12090*/  MUFU.EX2 R158, R158 ;  /* 0x0000009e009e7308 */ /* 0x000e620000000800 */
[----:B------:R-:W-:Y:S01]  /*120a0*/  FMNMX.FTZ R6, R43, R6, !PT ;  /* 0x000000062b067209 */ /* 0x000fe20007810000 */
[-CC-:B------:R-:W-:Y:S01]  /*120b0*/  FFMA.FTZ R146, R75, R0.reuse, -R14.reuse ;  /* 0x000000004b927223 */ /* 0x180fe2000001080e */
[-CC-:B------:R-:W-:Y:S01]  /*120c0*/  FFMA.FTZ R53, R57, R0.reuse, -R14.reuse ;  /* 0x0000000039357223 */ /* 0x180fe2000001080e */
[--C-:B------:R-:W-:Y:S01]  /*120d0*/  FFMA.FTZ R148, R77, R0, -R14.reuse ;  /* 0x000000004d947223 */ /* 0x100fe2000001080e */
[----:B------:R-:W-:Y:S01]  /*120e0*/  FMNMX.FTZ R6, R21, R6, !PT ;  /* 0x0000000615067209 */ /* 0x000fe20007810000 */
[-CC-:B------:R-:W-:Y:S01]  /*120f0*/  FFMA.FTZ R150, R79, R0.reuse, -R14.reuse ;  /* 0x000000004f967223 */ /* 0x180fe2000001080e */
[--C-:B------:R-:W-:Y:S01]  /*12100*/  FFMA.FTZ R57, R91, R0, -R14.reuse ;  /* 0x000000005b397223 */ /* 0x100fe2000001080e */
[----:B------:R-:W2:Y:S01]  /*12110*/  MUFU.EX2 R65, R65 ;  /* 0x0000004100417308 */ /* 0x000ea20000000800 */
[----:B------:R-:W-:Y:S01]  /*12120*/  FMNMX.FTZ R6, R47, R6, !PT ;  /* 0x000000062f067209 */ /* 0x000fe20007810000 */
[-CC-:B------:R-:W-:Y:S01]  /*12130*/  FFMA.FTZ R152, R101, R0.reuse, -R14.reuse ;  /* 0x0000000065987223 */ /* 0x180fe2000001080e */
[-CC-:B------:R-:W-:Y:S01]  /*12140*/  FFMA.FTZ R73, R103, R0.reuse, -R14.reuse ;  /* 0x0000000067497223 */ /* 0x180fe2000001080e */
[--C-:B------:R-:W-:Y:S01]  /*12150*/  FFMA.FTZ R154, R105, R0, -R14.reuse ;  /* 0x00000000699a7223 */ /* 0x100fe2000001080e */
[----:B------:R-:W-:Y:S01]  /*12160*/  FMNMX.FTZ R6, R25, R6, !PT ;  /* 0x0000000619067209 */ /* 0x000fe20007810000 */
[----:B------:R-:W-:Y:S01]  /*12170*/  FFMA.FTZ R75, R107, R0, -R14 ;  /* 0x000000006b4b7223 */ /* 0x000fe2000001080e */
[--C-:B------:R-:W-:Y:S01]  /*12180*/  IMAD.MOV.U32 R79, RZ, RZ, R87.reuse ;  /* 0x000000ffff4f7224 */ /* 0x100fe200078e0057 */
[----:B------:R-:W3:Y:S01]  /*12190*/  MUFU.EX2 R136, R136 ;  /* 0x0000008800887308 */ /* 0x000ee20000000800 */
[----:B------:R-:W-:Y:S01]  /*121a0*/  FMNMX.FTZ R6, R51, R6, !PT ;  /* 0x0000000633067209 */ /* 0x000fe20007810000 */
[--C-:B------:R-:W-:Y:S01]  /*121b0*/  IMAD.MOV.U32 R77, RZ, RZ, R87.reuse ;  /* 0x000000ffff4d7224 */ /* 0x100fe200078e0057 */
[----:B------:R-:W-:Y:S01]  /*121c0*/  MOV R70, R87 ;  /* 0x0000005700467202 */ /* 0x000fe20000000f00 */
[--C-:B------:R-:W-:Y:S01]  /*121d0*/  IMAD.MOV.U32 R66, RZ, RZ, R87.reuse ;  /* 0x000000ffff427224 */ /* 0x100fe200078e0057 */
[----:B------:R-:W-:Y:S01]  /*121e0*/  FMNMX.FTZ R6, R29, R6, !PT ;  /* 0x000000061d067209 */ /* 0x000fe20007810000 */
[----:B------:R-:W-:-:S02]  /*121f0*/  IMAD.MOV.U32 R62, RZ, RZ, R87 ;  /* 0x000000ffff3e7224 */ /* 0x000fc400078e0057 */
[----:B------:R-:W4:Y:S01]  /*12200*/  MUFU.EX2 R69, R69 ;  /* 0x0000004500457308 */ /* 0x000f220000000800 */
[----:B------:R-:W-:-:S04]  /*12210*/  FMNMX.FTZ R6, R55, R6, !PT ;  /* 0x0000000637067209 */ /* 0x000fc80007810000 */
[----:B------:R-:W-:-:S03]  /*12220*/  FMNMX.FTZ R6, R49, R6, !PT ;  /* 0x0000000631067209 */ /* 0x000fc60007810000 */
[----:B------:R-:W4:Y:S01]  /*12230*/  MUFU.EX2 R138, R138 ;  /* 0x0000008a008a7308 */ /* 0x000f220000000800 */
[----:B------:R-:W-:-:S04]  /*12240*/  FMNMX.FTZ R6, R59, R6, !PT ;  /* 0x000000063b067209 */ /* 0x000fc80007810000 */
[----:B------:R-:W-:-:S03]  /*12250*/  FMNMX.FTZ R6, R81, R6, !PT ;  /* 0x0000000651067209 */ /* 0x000fc60007810000 */
[----:B------:R-:W4:Y:S01]  /*12260*/  MUFU.EX2 R63, R99 ;  /* 0x00000063003f7308 */ /* 0x000f220000000800 */
[----:B------:R-:W-:-:S04]  /*12270*/  FMNMX.FTZ R6, R83, R6, !PT ;  /* 0x0000000653067209 */ /* 0x000fc80007810000 */
[----:B------:R-:W-:-:S03]  /*12280*/  FMNMX.FTZ R6, R85, R6, !PT ;  /* 0x0000000655067209 */ /* 0x000fc60007810000 */
[----:B------:R-:W-:Y:S01]  /*12290*/  MUFU.EX2 R140, R140 ;  /* 0x0000008c008c7308 */ /* 0x000fe20000000800 */
[----:B------:R-:W-:-:S04]  /*122a0*/  FMNMX.FTZ R6, R67, R6, !PT ;  /* 0x0000000643067209 */ /* 0x000fc80007810000 */
[----:B------:R-:W-:-:S03]  /*122b0*/  FMNMX.FTZ R6, R89, R6, !PT ;  /* 0x0000000659067209 */ /* 0x000fc60007810000 */
[----:B------:R-:W-:Y:S01]  /*122c0*/  MUFU.EX2 R41, R41 ;  /* 0x0000002900297308 */ /* 0x000fe20000000800 */
[----:B------:R-:W-:-:S05]  /*122d0*/  FMNMX.FTZ R6, R71, R6, !PT ;  /* 0x0000000647067209 */ /* 0x000fca0007810000 */
[----:B------:R-:W0:Y:S02]  /*122e0*/  SHFL.BFLY PT, R93, R6, 0x2, 0x1f ;  /* 0x0c401f00065d7f89 */ /* 0x000e2400000e0000 */
[----:B------:R-:W-:Y:S08]  /*122f0*/  MUFU.EX2 R142, R142 ;  /* 0x0000008e008e7308 */ /* 0x000ff00000000800 */
[----:B------:R-:W-:Y:S08]  /*12300*/  MUFU.EX2 R33, R33 ;  /* 0x0000002100217308 */ /* 0x000ff00000000800 */
[----:B------:R-:W-:Y:S01]  /*12310*/  MUFU.EX2 R144, R144 ;  /* 0x0000009000907308 */ /* 0x000fe20000000800 */
[----:B0-----:R-:W-:-:S07]  /*12320*/  FMNMX.FTZ R93, R6, R93, !PT ;  /* 0x0000005d065d7209 */ /* 0x001fce0007810000 */
[----:B------:R-:W-:Y:S01]  /*12330*/  MUFU.EX2 R37, R37 ;  /* 0x0000002500257308 */ /* 0x000fe20000000800 */
[----:B------:R-:W0:Y:S07]  /*12340*/  SHFL.BFLY PT, R4, R93, 0x1, 0x1f ;  /* 0x0c201f005d047f89 */ /* 0x000e2e00000e0000 */
[----:B------:R-:W-:Y:S08]  /*12350*/  MUFU.EX2 R146, R146 ;  /* 0x0000009200927308 */ /* 0x000ff00000000800 */
[----:B------:R-:W-:Y:S08]  /*12360*/  MUFU.EX2 R45, R45 ;  /* 0x0000002d002d7308 */ /* 0x000ff00000000800 */
[----:B------:R-:W-:Y:S01]  /*12370*/  MUFU.EX2 R148, R148 ;  /* 0x0000009400947308 */ /* 0x000fe20000000800 */
[----:B0-----:R-:W-:-:S04]  /*12380*/  FMNMX.FTZ R4, R93, R4, !PT ;  /* 0x000000045d047209 */ /* 0x001fc80007810000 */
        /* <DEDUP_REMOVED lines=10> */
[----:B------:R-:W-:Y:S01]  /*12430*/  FADD.FTZ R7, R156, R61 ;  /* 0x0000003d9c077221 */ /* 0x000fe20000010000 */
[-CC-:B------:R-:W-:Y:S01]  /*12440*/  FFMA.FTZ R137, R11, R0.reuse, -R26.reuse ;  /* 0x000000000b897223 */ /* 0x180fe2000001081a */
[-CC-:B------:R-:W-:Y:S01]  /*12450*/  FFMA.FTZ R12, R35, R0.reuse, -R26.reuse ;  /* 0x00000000230c7223 */ /* 0x180fe2000001081a */
[----:B------:R-:W-:Y:S01]  /*12460*/  MUFU.EX2 R157, R157 ;  /* 0x0000009d009d7308 */ /* 0x000fe20000000800 */
[----:B-1----:R-:W-:Y:S01]  /*12470*/  FADD.FTZ R24, R158, R7 ;  /* 0x000000079e187221 */ /* 0x002fe20000010000 */
[-CC-:B------:R-:W-:Y:S01]  /*12480*/  FFMA.FTZ R139, R13, R0.reuse, -R26.reuse ;  /* 0x000000000d8b7223 */ /* 0x180fe2000001081a */
[-CC-:B------:R-:W-:Y:S01]  /*12490*/  FFMA.FTZ R14, R39, R0.reuse, -R26.reuse ;  /* 0x00000000270e7223 */ /* 0x180fe2000001081a */
[-C--:B------:R-:W-:Y:S01]  /*124a0*/  FFMA.FTZ R141, R15, R0.reuse, -R26 ;  /* 0x000000000f8d7223 */ /* 0x080fe2000001081a */
[----:B--2---:R-:W-:Y:S01]  /*124b0*/  FADD.FTZ R7, R65, R24 ;  /* 0x0000001841077221 */ /* 0x004fe20000010000 */
[-CC-:B------:R-:W-:Y:S01]  /*124c0*/  FFMA.FTZ R20, R43, R0.reuse, -R26.reuse ;  /* 0x000000002b147223 */ /* 0x180fe2000001081a */
[-CC-:B------:R-:W-:Y:S01]  /*124d0*/  FFMA.FTZ R143, R21, R0.reuse, -R26.reuse ;  /* 0x00000000158f7223 */ /* 0x180fe2000001081a */
[----:B------:R-:W0:Y:S01]  /*124e0*/  MUFU.EX2 R6, R6 ;  /* 0x0000000600067308 */ /* 0x000e220000000800 */
[----:B---3--:R-:W-:Y:S01]  /*124f0*/  FADD.FTZ R32, R136, R7 ;  /* 0x0000000788207221 */ /* 0x008fe20000010000 */
[-CC-:B------:R-:W-:Y:S01]  /*12500*/  FFMA.FTZ R47, R47, R0.reuse, -R26.reuse ;  /* 0x000000002f2f7223 */ /* 0x180fe2000001081a */
[-CC-:B------:R-:W-:Y:S01]  /*12510*/  FFMA.FTZ R25, R25, R0.reuse, -R26.reuse ;  /* 0x0000000019197223 */ /* 0x180fe2000001081a */
[-C--:B------:R-:W-:Y:S01]  /*12520*/  FFMA.FTZ R51, R51, R0.reuse, -R26 ;  /* 0x0000000033337223 */ /* 0x080fe2000001081a */
[----:B----4-:R-:W-:Y:S01]  /*12530*/  FADD.FTZ R9, R69, R32 ;  /* 0x0000002045097221 */ /* 0x010fe20000010000 */
[-CC-:B------:R-:W-:Y:S01]  /*12540*/  FFMA.FTZ R29, R29, R0.reuse, -R26.reuse ;  /* 0x000000001d1d7223 */ /* 0x180fe2000001081a */
[-CC-:B------:R-:W-:Y:S01]  /*12550*/  FFMA.FTZ R55, R55, R0.reuse, -R26.reuse ;  /* 0x0000000037377223 */ /* 0x180fe2000001081a */
[----:B------:R-:W1:Y:S01]  /*12560*/  MUFU.EX2 R159, R159 ;  /* 0x0000009f009f7308 */ /* 0x000e620000000800 */
[----:B------:R-:W-:Y:S01]  /*12570*/  FADD.FTZ R34, R138, R9 ;  /* 0x000000098a227221 */ /* 0x000fe20000010000 */
[-CC-:B------:R-:W-:Y:S01]  /*12580*/  FFMA.FTZ R49, R49, R0.reuse, -R26.reuse ;  /* 0x0000000031317223 */ /* 0x180fe2000001081a */
[-CC-:B------:R-:W-:Y:S01]  /*12590*/  FFMA.FTZ R59, R59, R0.reuse, -R26.reuse ;  /* 0x000000003b3b7223 */ /* 0x180fe2000001081a */
[-C--:B------:R-:W-:Y:S01]  /*125a0*/  FFMA.FTZ R81, R81, R0.reuse, -R26 ;  /* 0x0000000051517223 */ /* 0x080fe2000001081a */
[----:B------:R-:W-:Y:S01]  /*125b0*/  FADD.FTZ R9, R63, R34 ;  /* 0x000000223f097221 */ /* 0x000fe20000010000 */
[-CC-:B------:R-:W-:Y:S01]  /*125c0*/  FFMA.FTZ R83, R83, R0.reuse, -R26.reuse ;  /* 0x0000000053537223 */ /* 0x180fe2000001081a */
[-C--:B------:R-:W-:Y:S01]  /*125d0*/  FFMA.FTZ R85, R85, R0.reuse, -R26 ;  /* 0x0000000055557223 */ /* 0x080fe2000001081a */
[----:B------:R-:W2:Y:S01]  /*125e0*/  MUFU.EX2 R10, R10 ;  /* 0x0000000a000a7308 */ /* 0x000ea20000000800 */
[----:B0-----:R-:W-:Y:S01]  /*125f0*/  FADD.FTZ R24, R157, R6 ;  /* 0x000000069d187221 */ /* 0x001fe20000010000 */
[-CC-:B------:R-:W-:Y:S01]  /*12600*/  FFMA.FTZ R67, R67, R0.reuse, -R26.reuse ;  /* 0x0000000043437223 */ /* 0x180fe2000001081a */
[-CC-:B------:R-:W-:Y:S01]  /*12610*/  FFMA.FTZ R89, R89, R0.reuse, -R26.reuse ;  /* 0x0000000059597223 */ /* 0x180fe2000001081a */
[----:B------:R-:W-:Y:S01]  /*12620*/  FFMA.FTZ R71, R71, R0, -R26 ;  /* 0x0000000047477223 */ /* 0x000fe2000001081a */
[----:B------:R-:W-:Y:S01]  /*12630*/  F2FP.BF16.F32.PACK_AB R157, R6, R157 ;  /* 0x0000009d069d723e */ /* 0x000fe200000010ff */
[--C-:B------:R-:W-:Y:S01]  /*12640*/  IMAD.MOV.U32 R43, RZ, RZ, R87.reuse ;  /* 0x000000ffff2b7224 */ /* 0x100fe200078e0057 */
[----:B------:R-:W-:Y:S01]  /*12650*/  F2FP.BF16.F32.PACK_AB R156, R61, R156 ;  /* 0x0000009c3d9c723e */ /* 0x000fe200000010ff */
[----:B------:R-:W0:Y:S01]  /*12660*/  MUFU.EX2 R137, R137 ;  /* 0x0000008900897308 */ /* 0x000e220000000800 */
[----:B-1----:R-:W-:Y:S01]  /*12670*/  FADD.FTZ R7, R159, R24 ;  /* 0x000000189f077221 */ /* 0x002fe20000010000 */
[----:B------:R-:W-:Y:S01]  /*12680*/  F2FP.BF16.F32.PACK_AB R158, R65, R158 ;  /* 0x0000009e419e723e */ /* 0x000fe200000010ff */
[--C-:B------:R-:W-:Y:S01]  /*12690*/  IMAD.MOV.U32 R65, RZ, RZ, R87.reuse ;  /* 0x000000ffff417224 */ /* 0x100fe200078e0057 */
[----:B------:R-:W-:Y:S01]  /*126a0*/  F2FP.BF16.F32.PACK_AB R136, R69, R136 ;  /* 0x000000884588723e */ /* 0x000fe200000010ff */
[--C-:B------:R-:W-:Y:S01]  /*126b0*/  IMAD.MOV.U32 R69, RZ, RZ, R87.reuse ;  /* 0x000000ffff457224 */ /* 0x100fe200078e0057 */
[----:B------:R-:W-:Y:S01]  /*126c0*/  F2FP.BF16.F32.PACK_AB R138, R63, R138 ;  /* 0x0000008a3f8a723e */ /* 0x000fe200000010ff */
[----:B------:R-:W-:Y:S01]  /*126d0*/  IMAD.MOV.U32 R63, RZ, RZ, R87 ;  /* 0x000000ffff3f7224 */ /* 0x000fe200078e0057 */
[----:B------:R-:W1:Y:S01]  /*126e0*/  MUFU.EX2 R12, R12 ;  /* 0x0000000c000c7308 */ /* 0x000e620000000800 */
[C---:B--2---:R-:W-:Y:S01]  /*126f0*/  FADD.FTZ R24, R10.reuse, R7 ;  /* 0x000000070a187221 */ /* 0x044fe20000010000 */
[----:B------:R-:W-:Y:S01]  /*12700*/  F2FP.BF16.F32.PACK_AB R159, R10, R159 ;  /* 0x0000009f0a9f723e */ /* 0x000fe200000010ff */
[----:B------:R-:W-:-:S02]  /*12710*/  IMAD.MOV.U32 R61, RZ, RZ, R87 ;  /* 0x000000ffff3d7224 */ /* 0x000fc400078e0057 */
[--C-:B------:R-:W-:Y:S02]  /*12720*/  IMAD.MOV.U32 R39, RZ, RZ, R87.reuse ;  /* 0x000000ffff277224 */ /* 0x100fe400078e0057 */
[----:B------:R-:W-:Y:S01]  /*12730*/  IMAD.MOV.U32 R35, RZ, RZ, R87 ;  /* 0x000000ffff237224 */ /* 0x000fe200078e0057 */
[----:B------:R-:W2:Y:S01]  /*12740*/  MUFU.EX2 R139, R139 ;  /* 0x0000008b008b7308 */ /* 0x000ea20000000800 */
[----:B0-----:R-:W-:Y:S01]  /*12750*/  FADD.FTZ R7, R137, R24 ;  /* 0x0000001889077221 */ /* 0x001fe20000010000 */
[----:B------:R-:W-:Y:S01]  /*12760*/  FADD.FTZ R24, R140, R9 ;  /* 0x000000098c187221 */ /* 0x000fe20000010000 */
[C---:B------:R-:W-:Y:S01]  /*12770*/  F2FP.BF16.F32.PACK_AB R140, R41.reuse, R140 ;  /* 0x0000008c298c723e */ /* 0x040fe200000010ff */
[----:B------:R-:W-:Y:S02]  /*12780*/  IMAD.MOV.U32 R9, RZ, RZ, 0x3f800000 ;  /* 0x3f800000ff097424 */ /* 0x000fe400078e00ff */
[----:B------:R-:W-:Y:S02]  /*12790*/  IMAD.MOV.U32 R31, RZ, RZ, R87 ;  /* 0x000000ffff1f7224 */ /* 0x000fe400078e0057 */
[----:B------:R-:W0:Y:S01]  /*127a0*/  MUFU.EX2 R14, R14 ;  /* 0x0000000e000e7308 */ /* 0x000e220000000800 */
[C---:B-1----:R-:W-:Y:S01]  /*127b0*/  FADD.FTZ R34, R12.reuse, R7 ;  /* 0x000000070c227221 */ /* 0x042fe20000010000 */
[----:B------:R-:W-:Y:S01]  /*127c0*/  FADD.FTZ R7, R41, R24 ;  /* 0x0000001829077221 */ /* 0x000fe20000010000 */
[----:B------:R-:W-:Y:S01]  /*127d0*/  VIADD R24, R5, 0x2a840 ;  /* 0x0002a84005187836 */ /* 0x000fe20000000000 */
[----:B------:R-:W-:Y:S01]  /*127e0*/  F2FP.BF16.F32.PACK_AB R137, R12, R137 ;  /* 0x000000890c89723e */ /* 0x000fe200000010ff */
[----:B------:R-:W-:-:S02]  /*127f0*/  IMAD.MOV.U32 R41, RZ, RZ, R87 ;  /* 0x000000ffff297224 */ /* 0x000fc400078e0057 */
[----:B------:R-:W-:Y:S01]  /*12800*/  FADD.FTZ R38, R142, R7 ;  /* 0x000000078e267221 */ /* 0x000fe20000010000 */
[----:B------:R-:W-:Y:S01]  /*12810*/  F2FP.BF16.F32.PACK_AB R142, R33, R142 ;  /* 0x0000008e218e723e */ /* 0x000fe200000010ff */
[----:B------:R-:W1:Y:S01]  /*12820*/  MUFU.EX2 R141, R141 ;  /* 0x0000008d008d7308 */ /* 0x000e620000000800 */
[----:B--2---:R-:W-:Y:S01]  /*12830*/  FADD.FTZ R5, R139, R34 ;  /* 0x000000228b057221 */ /* 0x004fe20000010000 */
[----:B------:R-:W-:Y:S01]  /*12840*/  PRMT R24, R181, 0x654, R24 ;  /* 0x00000654b5187816 */ /* 0x000fe20000000018 */
[----:B------:R-:W-:Y:S01]  /*12850*/  FADD.FTZ R7, R33, R38 ;  /* 0x0000002621077221 */ /* 0x000fe20000010000 */
[--C-:B------:R-:W-:Y:S02]  /*12860*/  IMAD.MOV.U32 R33, RZ, RZ, R87.reuse ;  /* 0x000000ffff217224 */ /* 0x100fe400078e0057 */
[----:B------:R2:W-:Y:S01]  /*12870*/  SYNCS.ARRIVE.TRANS64.RED.A1T0 RZ, [R24+URZ], RZ ;  /* 0x000000ff18ff79a7 */ /* 0x0005e2000810043f */
[----:B------:R-:W-:Y:S01]  /*12880*/  IMAD.MOV.U32 R27, RZ, RZ, R87 ;  /* 0x000000ffff1b7224 */ /* 0x000fe200078e0057 */
[----:B------:R-:W2:Y:S01]  /*12890*/  MUFU.EX2 R20, R20 ;  /* 0x0000001400147308 */ /* 0x000ea20000000800 */
[C---:B0-----:R-:W-:Y:S01]  /*128a0*/  FADD.FTZ R36, R14.reuse, R5 ;  /* 0x000000050e247221 */ /* 0x041fe20000010000 */
[----:B------:R-:W-:-:S06]  /*128b0*/  F2FP.BF16.F32.PACK_AB R139, R14, R139 ;  /* 0x0000008b0e8b723e */ /* 0x000fcc00000010ff */
[----:B------:R-:W0:Y:S01]  /*128c0*/  MUFU.EX2 R143, R143 ;  /* 0x0000008f008f7308 */ /* 0x000e220000000800 */
[----:B-1----:R-:W-:Y:S01]  /*128d0*/  FADD.FTZ R5, R141, R36 ;  /* 0x000000248d057221 */ /* 0x002fe20000010000 */
[----:B------:R-:W-:Y:S01]  /*128e0*/  FADD.FTZ R36, R144, R7 ;  /* 0x0000000790247221 */ /* 0x000fe20000010000 */
[----:B------:R-:W-:-:S03]  /*128f0*/  F2FP.BF16.F32.PACK_AB R144, R37, R144 ;  /* 0x000000902590723e */ /* 0x000fc600000010ff */
[----:B------:R-:W-:Y:S01]  /*12900*/  FADD.FTZ R7, R37, R36 ;  /* 0x0000002425077221 */ /* 0x000fe20000010000 */
[----:B------:R-:W-:Y:S01]  /*12910*/  IMAD.MOV.U32 R37, RZ, RZ, R87 ;  /* 0x000000ffff257224 */ /* 0x000fe200078e0057 */
[----:B------:R1:W3:Y:S01]  /*12920*/  MUFU.EX2 R28, R47 ;  /* 0x0000002f001c7308 */ /* 0x0002e20000000800 */
[----:B--2---:R-:W-:Y:S01]  /*12930*/  FADD.FTZ R24, R20, R5 ;  /* 0x0000000514187221 */ /* 0x004fe20000010000 */
[----:B------:R-:W-:Y:S01]  /*12940*/  FADD.FTZ R38, R146, R7 ;  /* 0x0000000792267221 */ /* 0x000fe20000010000 */
[C---:B------:R-:W-:Y:S02]  /*12950*/  F2FP.BF16.F32.PACK_AB R146, R45.reuse, R146 ;  /* 0x000000922d92723e */ /* 0x040fe400000010ff */
[----:B------:R-:W-:Y:S01]  /*12960*/  F2FP.BF16.F32.PACK_AB R141, R20, R141 ;  /* 0x0000008d148d723e */ /* 0x000fe200000010ff */
[----:B------:R-:W-:Y:S01]  /*12970*/  FADD.FTZ R7, R45, R38 ;  /* 0x000000262d077221 */ /* 0x000fe20000010000 */
[--C-:B------:R-:W-:Y:S01]  /*12980*/  IMAD.MOV.U32 R45, RZ, RZ, R87.reuse ;  /* 0x000000ffff2d7224 */ /* 0x100fe200078e0057 */
[----:B------:R-:W2:Y:S01]  /*12990*/  MUFU.EX2 R25, R25 ;  /* 0x0000001900197308 */ /* 0x000ea20000000800 */
[----:B0-----:R-:W-:Y:S01]  /*129a0*/  FADD.FTZ R5, R143, R24 ;  /* 0x000000188f057221 */ /* 0x001fe20000010000 */
[----:B-1----:R-:W-:-:S06]  /*129b0*/  IMAD.MOV.U32 R47, RZ, RZ, R87 ;  /* 0x000000ffff2f7224 */ /* 0x002fcc00078e0057 */
[----:B------:R0:W1:Y:S01]  /*129c0*/  MUFU.EX2 R30, R51 ;  /* 0x00000033001e7308 */ /* 0x0000620000000800 */
[C---:B---3--:R-:W-:Y:S01]  /*129d0*/  FADD.FTZ R36, R28.reuse, R5 ;  /* 0x000000051c247221 */ /* 0x048fe20000010000 */
[----:B------:R-:W-:Y:S01]  /*129e0*/  F2FP.BF16.F32.PACK_AB R143, R28, R143 ;  /* 0x0000008f1c8f723e */ /* 0x000fe200000010ff */
[----:B------:R-:W-:-:S05]  /*129f0*/  IMAD.MOV.U32 R28, RZ, RZ, R87 ;  /* 0x000000ffff1c7224 */ /* 0x000fca00078e0057 */
[----:B------:R-:W3:Y:S01]  /*12a00*/  MUFU.EX2 R29, R29 ;  /* 0x0000001d001d7308 */ /* 0x000ee20000000800 */
[----:B--2---:R-:W-:Y:S01]  /*12a10*/  FADD.FTZ R5, R25, R36 ;  /* 0x0000002419057221 */ /* 0x004fe20000010000 */
[----:B------:R-:W-:Y:S01]  /*12a20*/  FADD.FTZ R36, R148, R7 ;  /* 0x0000000794247221 */ /* 0x000fe20000010000 */
[C---:B------:R-:W-:Y:S01]  /*12a30*/  F2FP.BF16.F32.PACK_AB R148, R53.reuse, R148 ;  /* 0x000000943594723e */ /* 0x040fe200000010ff */
[--C-:B0-----:R-:W-:Y:S02]  /*12a40*/  IMAD.MOV.U32 R51, RZ, RZ, R87.reuse ;  /* 0x000000ffff337224 */ /* 0x101fe400078e0057 */
[----:B------:R-:W-:Y:S01]  /*12a50*/  FADD.FTZ R7, R53, R36 ;  /* 0x0000002435077221 */ /* 0x000fe20000010000 */
[----:B------:R-:W-:Y:S01]  /*12a60*/  IMAD.MOV.U32 R53, RZ, RZ, R87 ;  /* 0x000000ffff357224 */ /* 0x000fe200078e0057 */
[----:B------:R0:W2:Y:S01]  /*12a70*/  MUFU.EX2 R32, R55 ;  /* 0x0000003700207308 */ /* 0x0000a20000000800 */
[----:B-1----:R-:W-:Y:S01]  /*12a80*/  FADD.FTZ R26, R30, R5 ;  /* 0x000000051e1a7221 */ /* 0x002fe20000010000 */
[----:B------:R-:W-:Y:S01]  /*12a90*/  FADD.FTZ R38, R150, R7 ;  /* 0x0000000796267221 */ /* 0x000fe20000010000 */
[----:B-----5:R-:W-:Y:S01]  /*12aa0*/  F2FP.BF16.F32.PACK_AB R145, R30, R25 ;  /* 0x000000191e91723e */ /* 0x020fe200000010ff */
[----:B------:R-:W-:Y:S01]  /*12ab0*/  IMAD.MOV.U32 R25, RZ, RZ, R87 ;  /* 0x000000ffff197224 */ /* 0x000fe200078e0057 */
[----:B------:R-:W-:-:S03]  /*12ac0*/  MOV R30, R87 ;  /* 0x00000057001e7202 */ /* 0x000fc60000000f00 */
[----:B------:R-:W1:Y:S01]  /*12ad0*/  MUFU.EX2 R49, R49 ;  /* 0x0000003100317308 */ /* 0x000e620000000800 */
[----:B---3--:R-:W-:Y:S01]  /*12ae0*/  FADD.FTZ R5, R29, R26 ;  /* 0x0000001a1d057221 */ /* 0x008fe20000010000 */
[----:B0-----:R-:W-:-:S06]  /*12af0*/  IMAD.MOV.U32 R55, RZ, RZ, R87 ;  /* 0x000000ffff377224 */ /* 0x001fcc00078e0057 */
[----:B------:R-:W0:Y:S01]  /*12b00*/  MUFU.EX2 R57, R57 ;  /* 0x0000003900397308 */ /* 0x000e220000000800 */
[C---:B--2---:R-:W-:Y:S01]  /*12b10*/  FADD.FTZ R36, R32.reuse, R5 ;  /* 0x0000000520247221 */ /* 0x044fe20000010000 */
[----:B------:R-:W-:Y:S01]  /*12b20*/  F2FP.BF16.F32.PACK_AB R147, R32, R29 ;  /* 0x0000001d2093723e */ /* 0x000fe200000010ff */
[--C-:B------:R-:W-:Y:S02]  /*12b30*/  IMAD.MOV.U32 R32, RZ, RZ, R87.reuse ;  /* 0x000000ffff207224 */ /* 0x100fe400078e0057 */
[----:B------:R-:W-:-:S03]  /*12b40*/  IMAD.MOV.U32 R29, RZ, RZ, R87 ;  /* 0x000000ffff1d7224 */ /* 0x000fc600078e0057 */
[----:B------:R2:W3:Y:S01]  /*12b50*/  MUFU.EX2 R34, R59 ;  /* 0x0000003b00227308 */ /* 0x0004e20000000800 */
[----:B-1----:R-:W-:-:S07]  /*12b60*/  FADD.FTZ R5, R49, R36 ;  /* 0x0000002431057221 */ /* 0x002fce0000010000 */
[----:B------:R-:W1:Y:S01]  /*12b70*/  MUFU.EX2 R152, R152 ;  /* 0x0000009800987308 */ /* 0x000e620000000800 */
[C---:B0-----:R-:W-:Y:S01]  /*12b80*/  FADD.FTZ R7, R57.reuse, R38 ;  /* 0x0000002639077221 */ /* 0x041fe20000010000 */
[----:B------:R-:W-:Y:S01]  /*12b90*/  F2FP.BF16.F32.PACK_AB R150, R57, R150 ;  /* 0x000000963996723e */ /* 0x000fe200000010ff */
[--C-:B--2---:R-:W-:Y:S02]  /*12ba0*/  IMAD.MOV.U32 R59, RZ, RZ, R87.reuse ;  /* 0x000000ffff3b7224 */ /* 0x104fe400078e0057 */
[----:B------:R-:W-:-:S03]  /*12bb0*/  IMAD.MOV.U32 R57, RZ, RZ, R87 ;  /* 0x000000ffff397224 */ /* 0x000fc600078e0057 */
[----:B------:R-:W0:Y:S01]  /*12bc0*/  MUFU.EX2 R81, R81 ;  /* 0x0000005100517308 */ /* 0x000e220000000800 */
[C---:B---3--:R-:W-:Y:S01]  /*12bd0*/  FADD.FTZ R36, R34.reuse, R5 ;  /* 0x0000000522247221 */ /* 0x048fe20000010000 */
[----:B------:R-:W-:Y:S01]  /*12be0*/  F2FP.BF16.F32.PACK_AB R149, R34, R49 ;  /* 0x000000312295723e */ /* 0x000fe200000010ff */
[--C-:B------:R-:W-:Y:S02]  /*12bf0*/  IMAD.MOV.U32 R49, RZ, RZ, R87.reuse ;  /* 0x000000ffff317224 */ /* 0x100fe400078e0057 */
[----:B------:R-:W-:-:S03]  /*12c00*/  IMAD.MOV.U32 R34, RZ, RZ, R87 ;  /* 0x000000ffff227224 */ /* 0x000fc600078e0057 */
[----:B------:R-:W2:Y:S01]  /*12c10*/  MUFU.EX2 R73, R73 ;  /* 0x0000004900497308 */ /* 0x000ea20000000800 */
[----:B-1----:R-:W-:-:S07]  /*12c20*/  FADD.FTZ R38, R152, R7 ;  /* 0x0000000798267221 */ /* 0x002fce0000010000 */
[----:B------:R1:W3:Y:S01]  /*12c30*/  MUFU.EX2 R24, R83 ;  /* 0x0000005300187308 */ /* 0x0002e20000000800 */
[----:B0-----:R-:W-:-:S07]  /*12c40*/  FADD.FTZ R5, R81, R36 ;  /* 0x0000002451057221 */ /* 0x001fce0000010000 */
[----:B------:R-:W0:Y:S01]  /*12c50*/  MUFU.EX2 R85, R85 ;  /* 0x0000005500557308 */ /* 0x000e220000000800 */
[C---:B--2---:R-:W-:Y:S01]  /*12c60*/  FADD.FTZ R7, R73.reuse, R38 ;  /* 0x0000002649077221 */ /* 0x044fe20000010000 */
[----:B------:R-:W-:Y:S01]  /*12c70*/  F2FP.BF16.F32.PACK_AB R152, R73, R152 ;  /* 0x000000984998723e */ /* 0x000fe200000010ff */
[--C-:B-1----:R-:W-:Y:S02]  /*12c80*/  IMAD.MOV.U32 R83, RZ, RZ, R87.reuse ;  /* 0x000000ffff537224 */ /* 0x102fe400078e0057 */
[----:B------:R-:W-:-:S03]  /*12c90*/  IMAD.MOV.U32 R73, RZ, RZ, R87 ;  /* 0x000000ffff497224 */ /* 0x000fc600078e0057 */
[----:B------:R1:W2:Y:S01]  /*12ca0*/  MUFU.EX2 R26, R67 ;  /* 0x00000043001a7308 */ /* 0x0002a20000000800 */
[C---:B---3--:R-:W-:Y:S01]  /*12cb0*/  FADD.FTZ R38, R24.reuse, R5 ;  /* 0x0000000518267221 */ /* 0x048fe20000010000 */
[----:B------:R-:W-:Y:S01]  /*12cc0*/  F2FP.BF16.F32.PACK_AB R151, R24, R81 ;  /* 0x000000511897723e */ /* 0x000fe200000010ff */
[--C-:B------:R-:W-:Y:S02]  /*12cd0*/  IMAD.MOV.U32 R81, RZ, RZ, R87.reuse ;  /* 0x000000ffff517224 */ /* 0x100fe400078e0057 */
[----:B------:R-:W-:-:S03]  /*12ce0*/  IMAD.MOV.U32 R24, RZ, RZ, R87 ;  /* 0x000000ffff187224 */ /* 0x000fc600078e0057 */
[----:B------:R-:W3:Y:S01]  /*12cf0*/  MUFU.EX2 R154, R154 ;  /* 0x0000009a009a7308 */ /* 0x000ee20000000800 */
[----:B0-----:R-:W-:Y:S01]  /*12d00*/  FADD.FTZ R5, R85, R38 ;  /* 0x0000002655057221 */ /* 0x001fe20000010000 */
[--C-:B-1----:R-:W-:Y:S02]  /*12d10*/  IMAD.MOV.U32 R67, RZ, RZ, R87.reuse ;  /* 0x000000ffff437224 */ /* 0x102fe400078e0057 */
[----:B------:R-:W-:-:S04]  /*12d20*/  IMAD.MOV.U32 R38, RZ, RZ, R87 ;  /* 0x000000ffff267224 */ /* 0x000fc800078e0057 */
[----:B------:R-:W0:Y:S01]  /*12d30*/  MUFU.EX2 R89, R89 ;  /* 0x0000005900597308 */ /* 0x000e220000000800 */
[C---:B--2---:R-:W-:Y:S01]  /*12d40*/  FADD.FTZ R6, R26.reuse, R5 ;  /* 0x000000051a067221 */ /* 0x044fe20000010000 */
[----:B------:R-:W-:Y:S01]  /*12d50*/  F2FP.BF16.F32.PACK_AB R153, R26, R85 ;  /* 0x000000551a99723e */ /* 0x000fe200000010ff */
[--C-:B------:R-:W-:Y:S02]  /*12d60*/  IMAD.MOV.U32 R85, RZ, RZ, R87.reuse ;  /* 0x000000ffff557224 */ /* 0x100fe400078e0057 */
[----:B------:R-:W-:-:S03]  /*12d70*/  IMAD.MOV.U32 R26, RZ, RZ, R87 ;  /* 0x000000ffff1a7224 */ /* 0x000fc600078e0057 */
[----:B------:R-:W1:Y:S01]  /*12d80*/  MUFU.EX2 R75, R75 ;  /* 0x0000004b004b7308 */ /* 0x000e620000000800 */
[----:B---3--:R-:W-:-:S07]  /*12d90*/  FADD.FTZ R40, R154, R7 ;  /* 0x000000079a287221 */ /* 0x008fce0000010000 */
[----:B------:R2:W3:Y:S01]  /*12da0*/  MUFU.EX2 R36, R71 ;  /* 0x0000004700247308 */ /* 0x0004e20000000800 */
[----:B0-----:R-:W-:Y:S01]  /*12db0*/  FADD.FTZ R5, R89, R6 ;  /* 0x0000000659057221 */ /* 0x001fe20000010000 */
[C---:B-1----:R-:W-:Y:S01]  /*12dc0*/  FADD.FTZ R7, R75.reuse, R40 ;  /* 0x000000284b077221 */ /* 0x042fe20000010000 */
[----:B------:R-:W-:Y:S01]  /*12dd0*/  F2FP.BF16.F32.PACK_AB R154, R75, R154 ;  /* 0x0000009a4b9a723e */ /* 0x000fe200000010ff */
[--C-:B------:R-:W-:Y:S01]  /*12de0*/  IMAD.MOV.U32 R75, RZ, RZ, R87.reuse ;  /* 0x000000ffff4b7224 */ /* 0x100fe200078e0057 */
[----:B------:R-:W-:Y:S01]  /*12df0*/  MOV R40, R87 ;  /* 0x0000005700287202 */ /* 0x000fe20000000f00 */
[----:B--2---:R-:W-:Y:S02]  /*12e00*/  IMAD.MOV.U32 R71, RZ, RZ, R87 ;  /* 0x000000ffff477224 */ /* 0x004fe400078e0057 */
[C---:B---3--:R-:W-:Y:S01]  /*12e10*/  FADD.FTZ R6, R36.reuse, R5 ;  /* 0x0000000524067221 */ /* 0x048fe20000010000 */
[----:B------:R-:W-:Y:S01]  /*12e20*/  F2FP.BF16.F32.PACK_AB R155, R36, R89 ;  /* 0x00000059249b723e */ /* 0x000fe200000010ff */
[----:B------:R-:W-:-:S02]  /*12e30*/  IMAD.MOV.U32 R5, RZ, RZ, 0x3f800000 ;  /* 0x3f800000ff057424 */ /* 0x000fc400078e00ff */
[----:B------:R-:W-:Y:S01]  /*12e40*/  IMAD.MOV.U32 R36, RZ, RZ, R87 ;  /* 0x000000ffff247224 */ /* 0x000fe200078e0057 */
[----:B------:R-:W-:Y:S06]  /*12e50*/  @!P1 BRA `(.L_x_624) ;  /* 0x00000020007c9947 */ /* 0x000fec0003800000 */
[----:B------:R-:W-:Y:S01]  /*12e60*/  VIADD R14, R194, 0xfffffffe ;  /* 0xfffffffec20e7836 */ /* 0x000fe20000000000 */
[----:B------:R-:W-:Y:S01]  /*12e70*/  MOV R194, R180 ;  /* 0x000000b400c27202 */ /* 0x000fe20000000f00 */
[----:B------:R-:W-:Y:S01]  /*12e80*/  IMAD.MOV.U32 R15, RZ, RZ, R4 ;  /* 0x000000ffff0f7224 */ /* 0x000fe200078e0004 */
[----:B------:R-:W-:Y:S01]  /*12e90*/  CS2R R86, SRZ ;  /* 0x0000000000567805 */ /* 0x000fe2000001ff00 */
[----:B------:R-:W-:Y:S01]  /*12ea0*/  IMAD.MOV.U32 R20, RZ, RZ, R3 ;  /* 0x000000ffff147224 */ /* 0x000fe200078e0003 */
[----:B------:R-:W-:Y:S01]  /*12eb0*/  CS2R R82, SRZ ;  /* 0x0000000000527805 */ /* 0x000fe2000001ff00 */
[----:B------:R-:W-:Y:S01]  /*12ec0*/  IMAD.MOV.U32 R196, RZ, RZ, R173 ;  /* 0x000000ffffc47224 */ /* 0x000fe200078e00ad */
[----:B------:R-:W-:Y:S01]  /*12ed0*/  CS2R R78, SRZ ;  /* 0x00000000004e7805 */ /* 0x000fe2000001ff00 */
[----:B------:R-:W-:Y:S01]  /*12ee0*/  IMAD.MOV.U32 R5, RZ, RZ, 0x3f800000 ;  /* 0x3f800000ff057424 */ /* 0x000fe200078e00ff */
        /* <DEDUP_REMOVED lines=28> */
[----:B------:R-:W-:-:S07]  /*130b0*/  CS2R R24, SRZ ;  /* 0x0000000000187805 */ /* 0x000fce000001ff00 */
.L_x_637:
[----:B------:R-:W-:-:S04]  /*130c0*/  ISETP.NE.AND P1, PT, R196, 0x1, PT ;  /* 0x00000001c400780c */ /* 0x000fc80003f25270 */
[----:B------:R-:W-:-:S04]  /*130d0*/  SEL R3, RZ, 0x1, P1 ;  /* 0x00000001ff037807 */ /* 0x000fc80000800000 */
[----:B------:R-:W-:Y:S01]  /*130e0*/  LOP3.LUT R180, R194, R3, RZ, 0x3c, !PT ;  /* 0x00000003c2b47212 */ /* 0x000fe200078e3cff */
[----:B------:R-:W-:Y:S06]  /*130f0*/  @!P0 BRA `(.L_x_625) ;  /* 0x0000000000048947 */ /* 0x000fec0003800000 */
[----:B------:R-:W-:Y:S01]  /*13100*/  BPT.TRAP 0x1 ;  /* 0x000000040000795c */ /* 0x000fe20000300000 */
.L_x_625:
[----:B------:R-:W-:Y:S01]  /*13110*/  VIADD R173, R196, 0x1 ;  /* 0x00000001c4ad7836 */ /* 0x000fe20000000000 */
[----:B------:R-:W-:-:S04]  /*13120*/  SHF.L.U32 R0, R180, 0x1f, RZ ;  /* 0x0000001fb4007819 */ /* 0x000fc800000006ff */
[----:B------:R-:W-:-:S04]  /*13130*/  ISETP.NE.AND P1, PT, R173, 0x2, PT ;  /* 0x00000002ad00780c */ /* 0x000fc80003f25270 */
[----:B------:R-:W-:-:S05]  /*13140*/  SEL R173, R173, RZ, P1 ;  /* 0x000000ffadad7207 */ /* 0x000fca0000800000 */
[----:B------:R-:W-:-:S04]  /*13150*/  IMAD R21, R173, 0x8, R2 ;  /* 0x00000008ad157824 */ /* 0x000fc800078e0202 */
[----:B------:R0:W1:Y:S01]  /*13160*/  SYNCS.PHASECHK.TRANS64.TRYWAIT P1, [R21+URZ+0x2a830], R0 ;  /* 0x02a83000150075a7 */ /* 0x000062000802017f */
[----:B------:R-:W-:Y:S05]  /*13170*/  @!P0 BRA `(.L_x_626) ;  /* 0x0000000000048947 */ /* 0x000fea0003800000 */
[----:B------:R-:W-:Y:S01]  /*13180*/  BPT.TRAP 0x1 ;  /* 0x000000040000795c */ /* 0x000fe20000300000 */
.L_x_626:
[----:B------:R-:W-:Y:S01]  /*13190*/  BSSY B1, `(.L_x_627) ;  /* 0x0000006000017945 */ /* 0x000fe20003800000 */
[----:B------:R-:W-:Y:S02]  /*131a0*/  IMAD R10, R173, 0x900, R8 ;  /* 0x00000900ad0a7824 */ /* 0x000fe400078e0208 */
[----:B------:R-:W-:Y:S01]  /*131b0*/  IMAD.MOV.U32 R11, RZ, RZ, 0x40000040 ;  /* 0x40000040ff0b7424 */ /* 0x000fe200078e00ff */
[----:B-1----:R-:W-:Y:S06]  /*131c0*/  @P1 BRA `(.L_x_628) ;  /* 0x0000000000081947 */ /* 0x002fec0003800000 */
[----:B------:R-:W1:Y:S02]  /*131d0*/  SYNCS.PHASECHK.TRANS64.TRYWAIT P1, [R21+URZ+0x2a830], R0 ;  /* 0x02a83000150075a7 */ /* 0x000e64000802017f */
[----:B-1----:R-:W-:Y:S05]  /*131e0*/  @!P1 BRA `(.L_x_629) ;  /* 0x000000c000649947 */ /* 0x002fea0003800000 */
.L_x_628:
[----:B------:R-:W-:Y:S05]  /*131f0*/  BSYNC B1 ;  /* 0x0000000000017941 */ /* 0x000fea0003800000 */
.L_x_627:
[----:B------:R-:W2:Y:S04]  /*13200*/  LDL.64 R88, [R1+0x28] ;  /* 0x0000280001587983 */ /* 0x000ea80000100a00 */
[----:B------:R-:W3:Y:S04]  /*13210*/  LDL.64 R212, [R1+0x20] ;  /* 0x0000200001d47983 */ /* 0x000ee80000100a00 */
[----:B------:R-:W4:Y:S01]  /*13220*/  LDL.64 R210, [R1+0x18] ;  /* 0x0000180001d27983 */ /* 0x000f220000100a00 */
[C---:B------:R-:W-:Y:S02]  /*13230*/  R2UR UR6, R10.reuse ;  /* 0x000000000a0672ca */ /* 0x040fe400000e0000 */
[----:B------:R-:W-:Y:S01]  /*13240*/  R2UR UR7, R11 ;  /* 0x000000000b0772ca */ /* 0x000fe200000e0000 */
[----:B------:R-:W5:Y:S01]  /*13250*/  LDL.64 R208, [R1+0x10] ;  /* 0x0000100001d07983 */ /* 0x000f620000100a00 */
[----:B------:R-:W-:-:S02]  /*13260*/  VIADD R12, R10, 0x2 ;  /* 0x000000020a0c7836 */ /* 0x000fc40000000000 */
[----:B------:R-:W-:Y:S01]  /*13270*/  IMAD.MOV.U32 R13, RZ, RZ, 0x40000040 ;  /* 0x40000040ff0d7424 */ /* 0x000fe200078e00ff */
[----:B------:R-:W5:Y:S04]  /*13280*/  LDL.64 R206, [R1+0x8] ;  /* 0x0000080001ce7983 */ /* 0x000f680000100a00 */
[----:B------:R-:W5:Y:S01]  /*13290*/  LDL.64 R204, [R1] ;  /* 0x0000000001cc7983 */ /* 0x000f620000100a00 */
[----:B--2---:R-:W-:Y:S02]  /*132a0*/  R2UR UR4, R88 ;  /* 0x00000000580472ca */ /* 0x004fe400000e0000 */
[----:B------:R-:W-:Y:S02]  /*132b0*/  R2UR UR5, R89 ;  /* 0x00000000590572ca */ /* 0x000fe400000e0000 */
[----:B------:R-:W-:-:S11]  /*132c0*/  WARPGROUP.ARRIVE ;  /* 0x00000000000079c5 */ /* 0x000fd60000000000 */
[----:B------:R-:W-:Y:S01]  /*132d0*/  HGMMA.64x96x16.F32.BF16 R88, gdesc[UR4], RZ, !UPT, gsb0 ;  /* 0x01600000045879f0 */ /* 0x000fe2000c0018ff */
[----:B------:R-:W-:Y:S02]  /*132e0*/  R2UR UR6, R12 ;  /* 0x000000000c0672ca */ /* 0x000fe400000e0000 */
[----:B------:R-:W-:Y:S02]  /*132f0*/  R2UR UR7, R13 ;  /* 0x000000000d0772ca */ /* 0x000fe400000e0000 */
[----:B---3--:R-:W-:Y:S02]  /*13300*/  R2UR UR4, R212 ;  /* 0x00000000d40472ca */ /* 0x008fe400000e0000 */
[----:B------:R-:W-:Y:S01]  /*13310*/  R2UR UR5, R213 ;  /* 0x00000000d50572ca */ /* 0x000fe200000e0000 */
[----:B------:R-:W-:Y:S02]  /*13320*/  VIADD R12, R10, 0x4 ;  /* 0x000000040a0c7836 */ /* 0x000fe40000000000 */
[----:B------:R-:W-:Y:S01]  /*13330*/  IMAD.MOV.U32 R13, RZ, RZ, 0x40000040 ;  /* 0x40000040ff0d7424 */ /* 0x000fe200078e00ff */
[----:B------:R-:W-:-:S02]  /*13340*/  WARPGROUP.DEPBAR.LE gsb0, 0x0 ;  /* 0x00008000000079c5 */ /* 0x000fc40000010000 */
[----:B------:R-:W-:-:S07]  /*13350*/  WARPGROUP.ARRIVE ;  /* 0x00000000000079c5 */ /* 0x000fce0000000000 */
[----:B------:R-:W-:Y:S01]  /*13360*/  HGMMA.64x96x16.F32.BF16 R88, gdesc[UR4], R88, gsb0 ;  /* 0x01600000045879f0 */ /* 0x000fe20008001858 */
[----:B------:R-:W-:Y:S02]  /*13370*/  R2UR UR6, R12 ;  /* 0x000000000c0672ca */ /* 0x000fe400000e0000 */
[----:B------:R-:W-:Y:S02]  /*13380*/  R2UR UR7, R13 ;  /* 0x000000000d0772ca */ /* 0x000fe400000e0000 */
[----:B----4-:R-:W-:Y:S02]  /*13390*/  R2UR UR4, R210 ;  /* 0x00000000d20472ca */ /* 0x010fe400000e0000 */
[----:B------:R-:W-:Y:S01]  /*133a0*/  R2UR UR5, R211 ;  /* 0x00000000d30572ca */ /* 0x000fe200000e0000 */
[----:B------:R-:W-:Y:S01]  /*133b0*/  IMAD.MOV.U32 R13, RZ, RZ, 0x40000040 ;  /* 0x40000040ff0d7424 */ /* 0x000fe200078e00ff */
[----:B------:R-:W-:Y:S01]  /*133c0*/  IADD3 R12, R10, 0x6, RZ ;  /* 0x000000060a0c7810 */ /* 0x000fe20007ffe0ff */
[----:B------:R-:W-:-:S02]  /*133d0*/  WARPGROUP.DEPBAR.LE gsb0, 0x0 ;  /* 0x00008000000079c5 */ /* 0x000fc40000010000 */
[----:B------:R-:W-:-:S08]  /*133e0*/  WARPGROUP.ARRIVE ;  /* 0x00000000000079c5 */ /* 0x000fd00000000000 */
[----:B------:R-:W-:Y:S01]  /*133f0*/  HGMMA.64x96x16.F32.BF16 R88, gdesc[UR4], R88, gsb0 ;  /* 0x01600000045879f0 */ /* 0x000fe20008001858 */
[----:B------:R-:W-:Y:S02]  /*13400*/  R2UR UR6, R12 ;  /* 0x000000000c0672ca */ /* 0x000fe400000e0000 */
[----:B------:R-:W-:Y:S02]  /*13410*/  R2UR UR7, R13 ;  /* 0x000000000d0772ca */ /* 0x000fe400000e0000 */
[----:B-----5:R-:W-:Y:S02]  /*13420*/  R2UR UR4, R208 ;  /* 0x00000000d00472ca */ /* 0x020fe400000e0000 */
        /* <DEDUP_REMOVED lines=8> */
[----:B------:R-:W-:Y:S02]  /*134b0*/  R2UR UR4, R206 ;  /* 0x00000000ce0472ca */ /* 0x000fe400000e0000 */
        /* <DEDUP_REMOVED lines=16> */
[----:B------:R-:W-:Y:S01]  /*135c0*/  R2UR UR7, R13 ;  /* 0x000000000d0772ca */ /* 0x000fe200000e0000 */
[----:B------:R-:W-:Y:S01]  /*135d0*/  UMOV UR4, UR56 ;  /* 0x0000003800047c82 */ /* 0x000fe20008000000 */
[----:B------:R-:W-:Y:S01]  /*135e0*/  UMOV UR5, UR57 ;  /* 0x0000003900057c82 */ /* 0x000fe20008000000 */
[----:B------:R-:W-:Y:S02]  /*135f0*/  VIADD R12, R10, 0x306 ;  /* 0x000003060a0c7836 */ /* 0x000fe40000000000 */
[----:B------:R-:W-:Y:S01]  /*13600*/  IMAD.MOV.U32 R13, RZ, RZ, 0x40000040 ;  /* 0x40000040ff0d7424 */ /* 0x000fe200078e00ff */
[----:B------:R-:W-:Y:S02]  /*13610*/  WARPGROUP.DEPBAR.LE gsb0, 0x0 ;  /* 0x00008000000079c5 */ /* 0x000fe40000010000 */
[----:B------:R-:W-:-:S06]  /*13620*/  WARPGROUP.ARRIVE ;  /* 0x00000000000079c5 */ /* 0x000fcc0000000000 */
[----:B------:R-:W-:Y:S01]  /*13630*/  HGMMA.64x96x16.F32.BF16 R88, gdesc[UR4], R88, gsb0 ;  /* 0x01600000045879f0 */ /* 0x000fe20008001858 */
[----:B------:R-:W-:Y:S02]  /*13640*/  R2UR UR6, R12 ;  /* 0x000000000c0672ca */ /* 0x000fe400000e0000 */
[----:B------:R-:W-:Y:S01]  /*13650*/  R2UR UR7, R13 ;  /* 0x000000000d0772ca */ /* 0x000fe200000e0000 */
[----:B------:R-:W-:Y:S01]  /*13660*/  UMOV UR4, UR52 ;  /* 0x0000003400047c82 */ /* 0x000fe20008000000 */
[----:B------:R-:W-:Y:S01]  /*13670*/  UMOV UR5, UR53 ;  /* 0x0000003500057c82 */ /* 0x000fe20008000000 */
[----:B------:R-:W-:Y:S01]  /*13680*/  IMAD.MOV.U32 R13, RZ, RZ, 0x40000040 ;  /* 0x40000040ff0d7424 */ /* 0x000fe200078e00ff */
[----:B------:R-:W-:Y:S01]  /*13690*/  IADD3 R12, R10, 0x600, RZ ;  /* 0x000006000a0c7810 */ /* 0x000fe20007ffe0ff */
[----:B------:R-:W-:Y:S02]  /*136a0*/  WARPGROUP.DEPBAR.LE gsb0, 0x0 ;  /* 0x00008000000079c5 */ /* 0x000fe40000010000 */
[----:B------:R-:W-:-:S06]  /*136b0*/  WARPGROUP.ARRIVE ;  /* 0x00000000000079c5 */ /* 0x000fcc0000000000 */
        /* <DEDUP_REMOVED lines=32> */
[----:B------:R-:W-:Y:S02]  /*138c0*/  WARPGROUP.DEPBAR.LE gsb0, 0x0 ;  /* 0x00008000000079c5 */ /* 0x000fe40000010000 */
[----:B------:R-:W-:-:S08]  /*138d0*/  WARPGROUP.ARRIVE ;  /* 0x00000000000079c5 */ /* 0x000fd00000000000 */
[----:B------:R-:W-:Y:S01]  /*138e0*/  HGMMA.64x96x16.F32.BF16 R88, gdesc[UR4], R88, gsb0 ;  /* 0x01600000045879f0 */ /* 0x000fe20008001858 */
        /* <DEDUP_REMOVED lines=65> */
[----:B------:R-:W-:Y:S05]  /*13d00*/  @!P0 BRA `(.L_x_630) ;  /* 0x0000000000048947 */ /* 0x000fea0003800000 */
[----:B------:R-:W-:Y:S01]  /*13d10*/  BPT.TRAP 0x1 ;  /* 0x000000040000795c */ /* 0x000fe20000300000 */
.L_x_630:
[----:B------:R-:W-:Y:S01]  /*13d20*/  SHF.L.U32 R3, R194, 0x1f, RZ ;  /* 0x0000001fc2037819 */ /* 0x000fe200000006ff */
[----:B------:R-:W-:-:S04]  /*13d30*/  IMAD R10, R196, 0x8, R2 ;  /* 0x00000008c40a7824 */ /* 0x000fc800078e0202 */
[----:B------:R2:W3:Y:S01]  /*13d40*/  SYNCS.PHASECHK.TRANS64.TRYWAIT P1, [R10+URZ+0x2a850], R3 ;  /* 0x02a850030a0075a7 */ /* 0x0004e2000802017f */
[----:B------:R-:W-:Y:S05]  /*13d50*/  @!P0 BRA `(.L_x_631) ;  /* 0x0000000000048947 */ /* 0x000fea0003800000 */
[----:B------:R-:W-:Y:S01]  /*13d60*/  BPT.TRAP 0x1 ;  /* 0x000000040000795c */ /* 0x000fe20000300000 */
.L_x_631:
[----:B01----:R-:W-:Y:S01]  /*13d70*/  VIADD R0, R2, 0x400 ;  /* 0x0000040002007836 */ /* 0x003fe20000000000 */
[----:B------:R-:W-:Y:S04]  /*13d80*/  BSSY B1, `(.L_x_632) ;  /* 0x0000008000017945 */ /* 0x000fe80003800000 */
[----:B------:R-:W-:-:S04]  /*13d90*/  SHF.R.U32.HI R0, RZ, 0x4, R0 ;  /* 0x00000004ff007819 */ /* 0x000fc80000011600 */
[----:B------:R-:W-:-:S04]  /*13da0*/  LOP3.LUT R0, R0, 0x3fff, RZ, 0xc0, !PT ;  /* 0x00003fff00007812 */ /* 0x000fc800078ec0ff */
[----:B------:R-:W-:-:S05]  /*13db0*/  LOP3.LUT R0, R0, 0x3000000, RZ, 0xfc, !PT ;  /* 0x0300000000007812 */ /* 0x000fca00078efcff */
[----:B------:R-:W-:Y:S01]  /*13dc0*/  IMAD R0, R196, 0x600, R0 ;  /* 0x00000600c4007824 */ /* 0x000fe200078e0200 */
[----:B---3--:R-:W-:Y:S06]  /*13dd0*/  @P1 BRA `(.L_x_633) ;  /* 0x0000000000081947 */ /* 0x008fec0003800000 */
[----:B------:R-:W0:Y:S02]  /*13de0*/  SYNCS.PHASECHK.TRANS64.TRYWAIT P1, [R10+URZ+0x2a850], R3 ;  /* 0x02a850030a0075a7 */ /* 0x000e24000802017f */
[----:B0-----:R-:W-:Y:S05]  /*13df0*/  @!P1 BRA `(.L_x_634) ;  /* 0x000000b400749947 */ /* 0x001fea0003800000 */
.L_x_633:
[----:B------:R-:W-:Y:S05]  /*13e00*/  BSYNC B1 ;  /* 0x0000000000017941 */ /* 0x000fea0003800000 */
.L_x_632:
[----:B------:R-:W-:Y:S01]  /*13e10*/  IMAD.MOV.U32 R5, RZ, RZ, 0x40000040 ;  /* 0x40000040ff057424 */ /* 0x000fe200078e00ff */
[----:B------:R-:W-:Y:S01]  /*13e20*/  MOV R4, R0 ;  /* 0x0000000000047202 */ /* 0x000fe20000000f00 */
[----:B------:R-:W-:-:S03]  /*13e30*/  WARPGROUP.ARRIVE ;  /* 0x00000000000079c5 */ /* 0x000fc60000000000 */
[----:B------:R-:W-:Y:S01]  /*13e40*/  R2UR UR6, R4 ;  /* 0x00000000040672ca */ /* 0x000fe200000e0000 */
[----:B------:R-:W-:Y:S01]  /*13e50*/  VIADD R4, R0, 0x80 ;  /* 0x0000008000047836 */ /* 0x000fe20000000000 */
[----:B------:R-:W-:Y:S01]  /*13e60*/  R2UR UR7, R5 ;  /* 0x00000000050772ca */ /* 0x000fe200000e0000 */
[----:B------:R-:W-:-:S12]  /*13e70*/  IMAD.MOV.U32 R5, RZ, RZ, 0x40000040 ;  /* 0x40000040ff057424 */ /* 0x000fd800078e00ff */
[----:B------:R-:W-:Y:S01]  /*13e80*/  HGMMA.64x128x16.F32.BF16 R24, R156, gdesc[UR4].tnspB, R24, gsb0 ;  /* 0x41e000049c187df0 */ /* 0x000fe20008001818 */
[----:B------:R-:W-:Y:S01]  /*13e90*/  R2UR UR6, R4 ;  /* 0x00000000040672ca */ /* 0x000fe200000e0000 */
[----:B------:R-:W-:Y:S01]  /*13ea0*/  VIADD R4, R0, 0x100 ;  /* 0x0000010000047836 */ /* 0x000fe20000000000 */
[----:B------:R-:W-:Y:S01]  /*13eb0*/  R2UR UR7, R5 ;  /* 0x00000000050772ca */ /* 0x000fe200000e0000 */
[----:B------:R-:W-:Y:S01]  /*13ec0*/  IMAD.MOV.U32 R5, RZ, RZ, 0x40000040 ;  /* 0x40000040ff057424 */ /* 0x000fe200078e00ff */
[----:B------:R-:W-:Y:S02]  /*13ed0*/  WARPGROUP.DEPBAR.LE gsb0, 0x0 ;  /* 0x00008000000079c5 */ /* 0x000fe40000010000 */
[----:B------:R-:W-:-:S09]  /*13ee0*/  WARPGROUP.ARRIVE ;  /* 0x00000000000079c5 */ /* 0x000fd20000000000 */
        /* <DEDUP_REMOVED lines=15> */
[----:B------:R-:W-:Y:S02]  /*13fe0*/  R2UR UR6, R4 ;  /* 0x00000000040672ca */ /* 0x000fe400000e0000 */
[----:B------:R-:W-:Y:S01]  /*13ff0*/  R2UR UR7, R5 ;  /* 0x00000000050772ca */ /* 0x000fe200000e0000 */
[----:B------:R-:W-:Y:S01]  /*14000*/  IMAD.MOV.U32 R5, RZ, RZ, 0x40000040 ;  /* 0x40000040ff057424 */ /* 0x000fe200078e00ff */
[----:B------:R-:W-:Y:S01]  /*14010*/  IADD3 R4, R0, 0x280, RZ ;  /* 0x0000028000047810 */ /* 0x000fe20007ffe0ff */
[----:B------:R-:W-:Y:S02]  /*14020*/  WARPGROUP.DEPBAR.LE gsb0, 0x0 ;  /* 0x00008000000079c5 */ /* 0x000fe40000010000 */
[----:B------:R-:W-:-:S08]  /*14030*/  WARPGROUP.ARRIVE ;  /* 0x00000000000079c5 */ /* 0x000fd00000000000 */
[----:B------:R-:W-:Y:S01]  /*14040*/  HGMMA.64x128x16.F32.BF16 R24, R148, gdesc[UR4].tnspB, R24, gsb0 ;  /* 0x41e0000494187df0 */ /* 0x000fe20008001818 */
[----:B------:R-:W-:Y:S02]  /*14050*/  R2UR UR6, R4 ;  /* 0x00000000040672ca */ /* 0x000fe400000e0000 */
[----:B------:R-:W-:Y:S01]  /*14060*/  R2UR UR7, R5 ;  /* 0x00000000050772ca */ /* 0x000fe200000e0000 */
[----:B------:R-:W-:Y:S02]  /*14070*/  WARPGROUP.DEPBAR.LE gsb0, 0x0 ;  /* 0x00008000000079c5 */ /* 0x000fe40000010000 */
[----:B------:R-:W-:-:S10]  /*14080*/  WARPGROUP.ARRIVE ;  /* 0x00000000000079c5 */ /* 0x000fd40000000000 */
[----:B------:R-:W-:Y:S03]  /*14090*/  HGMMA.64x128x16.F32.BF16 R24, R152, gdesc[UR4].tnspB, R24, gsb0 ;  /* 0x41e0000498187df0 */ /* 0x000fe60008001818 */
[----:B------:R-:W-:Y:S02]  /*140a0*/  WARPGROUP.DEPBAR.LE gsb0, 0x0 ;  /* 0x00008000000079c5 */ /* 0x000fe40000010000 */
[----:B------:R-:W-:Y:S05]  /*140b0*/  @!P0 BRA `(.L_x_635) ;  /* 0x0000000000048947 */ /* 0x000fea0003800000 */
[----:B------:R-:W-:Y:S01]  /*140c0*/  BPT.TRAP 0x1 ;  /* 0x000000040000795c */ /* 0x000fe20000300000 */
.L_x_635:
[----:B------:R-:W-:Y:S02]  /*140d0*/  FMNMX.FTZ R0, R88, R20, !PT ;  /* 0x0000001458007209 */ /* 0x000fe40007810000 */
[----:B------:R-:W-:Y:S02]  /*140e0*/  FMNMX.FTZ R4, R90, R15, !PT ;  /* 0x0000000f5a047209 */ /* 0x000fe40007810000 */
[----:B0-2---:R-:W-:Y:S02]  /*140f0*/  FMNMX.FTZ R3, R89, R0, !PT ;  /* 0x0000000059037209 */ /* 0x005fe40007810000 */
        /* <DEDUP_REMOVED lines=47> */
[----:B0-----:R-:W-:Y:S01]  /*143f0*/  FMNMX.FTZ R12, R5, R0, !PT ;  /* 0x00000000050c7209 */ /* 0x001fe20007810000 */
[----:B------:R-:W-:Y:S01]  /*14400*/  IMAD.U32 R0, RZ, RZ, UR38 ;  /* 0x00000026ff007e24 */ /* 0x000fe2000f8e00ff */
[----:B-1----:R-:W-:-:S03]  /*14410*/  FMNMX.FTZ R13, R9, R4, !PT ;  /* 0x00000004090d7209 */ /* 0x002fc60007810000 */
[----:B------:R-:W0:Y:S04]  /*14420*/  SHFL.BFLY PT, R3, R12, 0x1, 0x1f ;  /* 0x0c201f000c037f89 */ /* 0x000e2800000e0000 */
[----:B------:R-:W1:Y:S01]  /*14430*/  SHFL.BFLY PT, R4, R13, 0x1, 0x1f ;  /* 0x0c201f000d047f89 */ /* 0x000e6200000e0000 */
[----:B0-----:R-:W-:Y:S02]  /*14440*/  FMNMX.FTZ R3, R12, R3, !PT ;  /* 0x000000030c037209 */ /* 0x001fe40007810000 */
[----:B-1----:R-:W-:-:S03]  /*14450*/  FMNMX.FTZ R4, R13, R4, !PT ;  /* 0x000000040d047209 */ /* 0x002fc60007810000 */
[----:B------:R-:W-:-:S04]  /*14460*/  FADD.FTZ R11, -R3, R20 ;  /* 0x00000014030b7221 */ /* 0x000fc80000010100 */
[-C--:B------:R-:W-:Y:S01]  /*14470*/  FMUL.FTZ R20, R11, R0.reuse ;  /* 0x000000000b147220 */ /* 0x080fe20000410000 */
[-C--:B------:R-:W-:Y:S01]  /*14480*/  FMUL.FTZ R11, R3, R0.reuse ;  /* 0x00000000030b7220 */ /* 0x080fe20000410000 */
[C---:B------:R-:W-:Y:S02]  /*14490*/  FADD.FTZ R5, -R4.reuse, R15 ;  /* 0x0000000f04057221 */ /* 0x040fe40000010100 */
[----:B------:R-:W-:Y:S01]  /*144a0*/  MUFU.EX2 R9, R20 ;  /* 0x0000001400097308 */ /* 0x000fe20000000800 */
[-CC-:B------:R-:W-:Y:S01]  /*144b0*/  FFMA.FTZ R139, R89, R0.reuse, -R11.reuse ;  /* 0x00000000598b7223 */ /* 0x180fe2000001080b */
[-CC-:B------:R-:W-:Y:S01]  /*144c0*/  FFMA.FTZ R89, R109, R0.reuse, -R11.reuse ;  /* 0x000000006d597223 */ /* 0x180fe2000001080b */
[-C--:B------:R-:W-:Y:S01]  /*144d0*/  FMUL.FTZ R109, R4, R0.reuse ;  /* 0x00000000046d7220 */ /* 0x080fe20000410000 */
[-CC-:B------:R-:W-:Y:S01]  /*144e0*/  FFMA.FTZ R156, R88, R0.reuse, -R11.reuse ;  /* 0x00000000589c7223 */ /* 0x180fe2000001080b */
[-C--:B------:R-:W-:Y:S01]  /*144f0*/  FFMA.FTZ R142, R108, R0.reuse, -R11 ;  /* 0x000000006c8e7223 */ /* 0x080fe2000001080b */
[-C--:B------:R-:W-:Y:S01]  /*14500*/  FMUL.FTZ R5, R5, R0.reuse ;  /* 0x0000000005057220 */ /* 0x080fe20000410000 */
[-CC-:B------:R-:W-:Y:S01]  /*14510*/  FFMA.FTZ R108, R90, R0.reuse, -R109.reuse ;  /* 0x000000005a6c7223 */ /* 0x180fe2000001086d */
[-C--:B------:R-:W-:Y:S01]  /*14520*/  FFMA.FTZ R157, R91, R0.reuse, -R109 ;  /* 0x000000005b9d7223 */ /* 0x080fe2000001086d */
[-CC-:B------:R-:W-:Y:S01]  /*14530*/  FFMA.FTZ R158, R92, R0.reuse, -R11.reuse ;  /* 0x000000005c9e7223 */ /* 0x180fe2000001080b */
[----:B------:R-:W0:Y:S01]  /*14540*/  MUFU.EX2 R156, R156 ;  /* 0x0000009c009c7308 */ /* 0x000e220000000800 */
[-C--:B------:R-:W-:Y:S01]  /*14550*/  FFMA.FTZ R92, R105, R0.reuse, -R11 ;  /* 0x00000000695c7223 */ /* 0x080fe2000001080b */
[-C--:B------:R-:W-:Y:S01]  /*14560*/  FFMA.FTZ R105, R94, R0.reuse, -R109 ;  /* 0x000000005e697223 */ /* 0x080fe2000001086d */
[-C--:B------:R-:W-:Y:S01]  /*14570*/  FFMA.FTZ R137, R93, R0.reuse, -R11 ;  /* 0x000000005d897223 */ /* 0x080fe2000001080b */
[-C--:B------:R-:W-:Y:S01]  /*14580*/  FFMA.FTZ R159, R95, R0.reuse, -R109 ;  /* 0x000000005f9f7223 */ /* 0x080fe2000001086d */
[-CC-:B------:R-:W-:Y:S01]  /*14590*/  FFMA.FTZ R136, R96, R0.reuse, -R11.reuse ;  /* 0x0000000060887223 */ /* 0x180fe2000001080b */
[-C--:B------:R-:W-:Y:S01]  /*145a0*/  FFMA.FTZ R140, R104, R0.reuse, -R11 ;  /* 0x00000000688c7223 */ /* 0x080fe2000001080b */
[-C--:B------:R-:W-:Y:S01]  /*145b0*/  FFMA.FTZ R104, R98, R0.reuse, -R109 ;  /* 0x0000000062687223 */ /* 0x080fe2000001086d */
[----:B------:R-:W-:Y:S01]  /*145c0*/  MUFU.EX2 R5, R5 ;  /* 0x0000000500057308 */ /* 0x000fe20000000800 */
[-C--:B------:R-:W-:Y:S01]  /*145d0*/  FFMA.FTZ R96, R97, R0.reuse, -R11 ;  /* 0x0000000061607223 */ /* 0x080fe2000001080b */
[-C--:B------:R-:W-:Y:S01]  /*145e0*/  FFMA.FTZ R90, R99, R0.reuse, -R109 ;  /* 0x00000000635a7223 */ /* 0x080fe2000001086d */
[-C--:B------:R-:W-:Y:S01]  /*145f0*/  FFMA.FTZ R138, R100, R0.reuse, -R11 ;  /* 0x00000000648a7223 */ /* 0x080fe2000001080b */
[-C--:B------:R-:W-:Y:S01]  /*14600*/  FFMA.FTZ R102, R102, R0.reuse, -R109 ;  /* 0x0000000066667223 */ /* 0x080fe2000001086d */
[-C--:B------:R-:W-:Y:S01]  /*14610*/  FFMA.FTZ R93, R101, R0.reuse, -R11 ;  /* 0x00000000655d7223 */ /* 0x080fe2000001080b */
[-CC-:B------:R-:W-:Y:S01]  /*14620*/  FFMA.FTZ R91, R103, R0.reuse, -R109.reuse ;  /* 0x00000000675b7223 */ /* 0x180fe2000001086d */
[-CC-:B------:R-:W-:Y:S01]  /*14630*/  FFMA.FTZ R101, R106, R0.reuse, -R109.reuse ;  /* 0x000000006a657223 */ /* 0x180fe2000001086d */
[----:B------:R-:W1:Y:S01]  /*14640*/  MUFU.EX2 R108, R108 ;  /* 0x0000006c006c7308 */ /* 0x000e620000000800 */
[----:B0-----:R-:W-:Y:S01]  /*14650*/  FFMA.FTZ R94, R9, R7, R156 ;  /* 0x00000007095e7223 */ /* 0x001fe2000001009c */
[-CC-:B------:R-:W-:Y:S01]  /*14660*/  FFMA.FTZ R141, R107, R0.reuse, -R109.reuse ;  /* 0x000000006b8d7223 */ /* 0x180fe2000001086d */
[-CC-:B------:R-:W-:Y:S01]  /*14670*/  FFMA.FTZ R100, R110, R0.reuse, -R109.reuse ;  /* 0x000000006e647223 */ /* 0x180fe2000001086d */
[-C--:B------:R-:W-:Y:S01]  /*14680*/  FFMA.FTZ R143, R111, R0.reuse, -R109 ;  /* 0x000000006f8f7223 */ /* 0x080fe2000001086d */
[-C--:B------:R-:W-:Y:S01]  /*14690*/  FFMA.FTZ R144, R112, R0.reuse, -R11 ;  /* 0x0000000070907223 */ /* 0x080fe2000001080b */
[-C--:B------:R-:W-:Y:S01]  /*146a0*/  FFMA.FTZ R99, R114, R0.reuse, -R109 ;  /* 0x0000000072637223 */ /* 0x080fe2000001086d */
[-C--:B------:R-:W-:Y:S01]  /*146b0*/  FFMA.FTZ R88, R113, R0.reuse, -R11 ;  /* 0x0000000071587223 */ /* 0x080fe2000001080b */
[----:B------:R-:W0:Y:S01]  /*146c0*/  MUFU.EX2 R139, R139 ;  /* 0x0000008b008b7308 */ /* 0x000e220000000800 */
[-C--:B------:R-:W-:Y:S01]  /*146d0*/  FFMA.FTZ R145, R115, R0.reuse, -R109 ;  /* 0x0000000073917223 */ /* 0x080fe2000001086d */
[-C--:B------:R-:W-:Y:S01]  /*146e0*/  FFMA.FTZ R146, R116, R0.reuse, -R11 ;  /* 0x0000000074927223 */ /* 0x080fe2000001080b */
[-C--:B------:R-:W-:Y:S01]  /*146f0*/  FFMA.FTZ R98, R118, R0.reuse, -R109 ;  /* 0x0000000076627223 */ /* 0x080fe2000001086d */
[-C--:B------:R-:W-:Y:S01]  /*14700*/  FFMA.FTZ R20, R117, R0.reuse, -R11 ;  /* 0x0000000075147223 */ /* 0x080fe2000001080b */
[-C--:B------:R-:W-:Y:S01]  /*14710*/  FFMA.FTZ R147, R119, R0.reuse, -R109 ;  /* 0x0000000077937223 */ /* 0x080fe2000001086d */
[-C--:B------:R-:W-:Y:S01]  /*14720*/  FFMA.FTZ R148, R120, R0.reuse, -R11 ;  /* 0x0000000078947223 */ /* 0x080fe2000001080b */
[----:B------:R-:W-:Y:S01]  /*14730*/  FFMA.FTZ R97, R122, R0, -R109 ;  /* 0x000000007a617223 */ /* 0x000fe2000001086d */
[----:B------:R-:W2:Y:S01]  /*14740*/  MUFU.EX2 R157, R157 ;  /* 0x0000009d009d7308 */ /* 0x000ea20000000800 */
[----:B-1----:R-:W-:Y:S01]  /*14750*/  FFMA.FTZ R6, R5, R6, R108 ;  /* 0x0000000605067223 */ /* 0x002fe2000001006c */
[-C--:B------:R-:W-:Y:S01]  /*14760*/  FFMA.FTZ R15, R121, R0.reuse, -R11 ;  /* 0x00000000790f7223 */ /* 0x080fe2000001080b */
[-C--:B------:R-:W-:Y:S01]  /*14770*/  FFMA.FTZ R149, R123, R0.reuse, -R109 ;  /* 0x000000007b957223 */ /* 0x080fe2000001086d */
[-CC-:B------:R-:W-:Y:S01]  /*14780*/  FFMA.FTZ R150, R124, R0.reuse, -R11.reuse ;  /* 0x000000007c967223 */ /* 0x180fe2000001080b */
[-C--:B------:R-:W-:Y:S01]  /*14790*/  FFMA.FTZ R13, R125, R0.reuse, -R11 ;  /* 0x000000007d0d7223 */ /* 0x080fe2000001080b */
[-C--:B------:R-:W-:Y:S01]  /*147a0*/  FFMA.FTZ R151, R127, R0.reuse, -R109 ;  /* 0x000000007f977223 */ /* 0x080fe2000001086d */
[-CC-:B------:R-:W-:Y:S01]  /*147b0*/  FFMA.FTZ R152, R128, R0.reuse, -R11.reuse ;  /* 0x0000000080987223 */ /* 0x180fe2000001080b */
[----:B------:R-:W1:Y:S01]  /*147c0*/  MUFU.EX2 R158, R158 ;  /* 0x0000009e009e7308 */ /* 0x000e620000000800 */
[----:B0-----:R-:W-:Y:S01]  /*147d0*/  FADD.FTZ R7, R139, R94 ;  /* 0x0000005e8b077221 */ /* 0x001fe20000010000 */
[-C--:B------:R-:W-:Y:S01]  /*147e0*/  FFMA.FTZ R12, R129, R0.reuse, -R11 ;  /* 0x00000000810c7223 */ /* 0x080fe2000001080b */
[-C--:B------:R-:W-:Y:S01]  /*147f0*/  FFMA.FTZ R153, R131, R0.reuse, -R109 ;  /* 0x0000000083997223 */ /* 0x080fe2000001086d */
[-C--:B------:R-:W-:Y:S01]  /*14800*/  FFMA.FTZ R154, R132, R0.reuse, -R11 ;  /* 0x00000000849a7223 */ /* 0x080fe2000001080b */
[-C--:B------:R-:W-:Y:S01]  /*14810*/  FFMA.FTZ R155, R134, R0.reuse, -R109 ;  /* 0x00000000869b7223 */ /* 0x080fe2000001086d */
[----:B------:R-:W-:-:S02]  /*14820*/  FFMA.FTZ R11, R133, R0, -R11 ;  /* 0x00000000850b7223 */ /* 0x000fc4000001080b */
        /* <DEDUP_REMOVED lines=21> */
[----:B-1----:R-:W-:Y:S01]  /*14980*/  FADD.FTZ R94, R102, R95 ;  /* 0x0000005f665e7221 */ /* 0x002fe20000010000 */
[----:B------:R-:W-:-:S06]  /*14990*/  FFMA.FTZ R95, R126, R0, -R109 ;  /* 0x000000007e5f7223 */ /* 0x000fcc000001086d */
        /* <DEDUP_REMOVED lines=19> */
[----:B0-----:R-:W-:Y:S01]  /*14ad0*/  FADD.FTZ R6, R143, R94 ;  /* 0x0000005e8f067221 */ /* 0x001fe20000010000 */
[----:B------:R-:W-:-:S06]  /*14ae0*/  FFMA.FTZ R94, R130, R0, -R109 ;  /* 0x00000000825e7223 */ /* 0x000fcc000001086d */
        /* <DEDUP_REMOVED lines=20> */
[----:B------:R-:W-:-:S05]  /*14c30*/  VIADD R6, R21, 0x2a840 ;  /* 0x0002a84015067836 */ /* 0x000fca0000000000 */
[----:B------:R-:W-:Y:S01]  /*14c40*/  PRMT R6, R181, 0x654, R6 ;  /* 0x00000654b5067816 */ /* 0x000fe20000000006 */
[----:B------:R-:W2:Y:S01]  /*14c50*/  MUFU.EX2 R150, R150 ;  /* 0x0000009600967308 */ /* 0x000ea20000000800 */
[----:B-1----:R-:W-:Y:S01]  /*14c60*/  FADD.FTZ R7, R15, R106 ;  /* 0x0000006a0f077221 */ /* 0x002fe20000010000 */
[----:B------:R-:W-:Y:S01]  /*14c70*/  FFMA.FTZ R106, R135, R0, -R109 ;  /* 0x00000000876a7223 */ /* 0x000fe2000001086d */
[----:B------:R1:W-:Y:S05]  /*14c80*/  SYNCS.ARRIVE.TRANS64.RED.A1T0 RZ, [R6+URZ], RZ ;  /* 0x000000ff06ff79a7 */ /* 0x0003ea000810043f */
[----:B------:R-:W3:Y:S01]  /*14c90*/  MUFU.EX2 R95, R95 ;  /* 0x0000005f005f7308 */ /* 0x000ee20000000800 */
[----:B0-----:R-:W-:-:S07]  /*14ca0*/  FADD.FTZ R110, R149, R110 ;  /* 0x0000006e956e7221 */ /* 0x001fce0000010000 */
[----:B------:R-:W0:Y:S01]  /*14cb0*/  MUFU.EX2 R13, R13 ;  /* 0x0000000d000d7308 */ /* 0x000e220000000800 */
[----:B--2---:R-:W-:-:S07]  /*14cc0*/  FADD.FTZ R112, R150, R7 ;  /* 0x0000000796707221 */ /* 0x004fce0000010000 */
[----:B------:R-:W2:Y:S01]  /*14cd0*/  MUFU.EX2 R151, R151 ;  /* 0x0000009700977308 */ /* 0x000ea20000000800 */
[----:B---3--:R-:W-:-:S07]  /*14ce0*/  FADD.FTZ R110, R95, R110 ;  /* 0x0000006e5f6e7221 */ /* 0x008fce0000010000 */
[----:B------:R-:W3:Y:S01]  /*14cf0*/  MUFU.EX2 R152, R152 ;  /* 0x0000009800987308 */ /* 0x000ee20000000800 */
[----:B0-----:R-:W-:-:S07]  /*14d00*/  FADD.FTZ R7, R13, R112 ;  /* 0x000000700d077221 */ /* 0x001fce0000010000 */
[----:B------:R-:W1:Y:S01]  /*14d10*/  MUFU.EX2 R94, R94 ;  /* 0x0000005e005e7308 */ /* 0x000e620000000800 */
[----:B--2---:R-:W-:-:S07]  /*14d20*/  FADD.FTZ R21, R151, R110 ;  /* 0x0000006e97157221 */ /* 0x004fce0000010000 */
[----:B------:R-:W0:Y:S01]  /*14d30*/  MUFU.EX2 R12, R12 ;  /* 0x0000000c000c7308 */ /* 0x000e220000000800 */
[----:B---3--:R-:W-:-:S07]  /*14d40*/  FADD.FTZ R7, R152, R7 ;  /* 0x0000000798077221 */ /* 0x008fce0000010000 */
        /* <DEDUP_REMOVED lines=10> */
[----:B--2---:R-:W-:-:S03]  /*14df0*/  FADD.FTZ R7, R11, R110 ;  /* 0x0000006e0b077221 */ /* 0x004fc60000010000 */
[----:B-1----:R-:W-:Y:S01]  /*14e00*/  FADD.FTZ R6, R106, R21 ;  /* 0x000000156a067221 */ /* 0x002fe20000010000 */
[----:B------:R-:W-:Y:S06]  /*14e10*/  @!P0 BRA `(.L_x_636) ;  /* 0x0000000000048947 */ /* 0x000fec0003800000 */
[----:B------:R-:W-:Y:S01]  /*14e20*/  BPT.TRAP 0x1 ;  /* 0x000000040000795c */ /* 0x000fe20000300000 */
.L_x_636:
[----:B------:R-:W-:Y:S01]  /*14e30*/  ISETP.GT.AND P1, PT, R14, RZ, PT ;  /* 0x000000ff0e00720c */ /* 0x000fe20003f24270 */
[----:B------:R-:W-:Y:S01]  /*14e40*/  VIADD R10, R10, 0x2a860 ;  /* 0x0002a8600a0a7836 */ /* 0x000fe20000000000 */
[----:B------:R-:W-:Y:S01]  /*14e50*/  F2FP.BF16.F32.PACK_AB R156, R139, R156 ;  /* 0x0000009c8b9c723e */ /* 0x000fe200000010ff */
[----:B------:R-:W-:Y:S01]  /*14e60*/  VIADD R14, R14, 0xffffffff ;  /* 0xffffffff0e0e7836 */ /* 0x000fe20000000000 */
[----:B------:R-:W-:Y:S01]  /*14e70*/  F2FP.BF16.F32.PACK_AB R158, R137, R158 ;  /* 0x0000009e899e723e */ /* 0x000fe200000010ff */
[----:B------:R-:W-:Y:S01]  /*14e80*/  IMAD.MOV.U32 R194, RZ, RZ, R180 ;  /* 0x000000ffffc27224 */ /* 0x000fe200078e00b4 */
[----:B------:R-:W-:Y:S01]  /*14e90*/  PRMT R10, R181, 0x654, R10 ;  /* 0x00000654b50a7816 */ /* 0x000fe2000000000a */
[----:B------:R-:W-:Y:S01]  /*14ea0*/  IMAD.MOV.U32 R196, RZ, RZ, R173 ;  /* 0x000000ffffc47224 */ /* 0x000fe200078e00ad */
[----:B------:R-:W-:Y:S01]  /*14eb0*/  F2FP.BF16.F32.PACK_AB R146, R20, R146 ;  /* 0x000000921492723e */ /* 0x000fe200000010ff */
[----:B------:R-:W-:Y:S01]  /*14ec0*/  IMAD.MOV.U32 R20, RZ, RZ, R3 ;  /* 0x000000ffff147224 */ /* 0x000fe200078e0003 */
[----:B------:R0:W-:Y:S01]  /*14ed0*/  SYNCS.ARRIVE.TRANS64.RED.A1T0 RZ, [R10+URZ], RZ ;  /* 0x000000ff0aff79a7 */ /* 0x0001e2000810043f */
[----:B------:R-:W-:Y:S01]  /*14ee0*/  F2FP.BF16.F32.PACK_AB R148, R15, R148 ;  /* 0x000000940f94723e */ /* 0x000fe200000010ff */
[----:B------:R-:W-:Y:S01]  /*14ef0*/  IMAD.MOV.U32 R15, RZ, RZ, R4 ;  /* 0x000000ffff0f7224 */ /* 0x000fe200078e0004 */
        /* <DEDUP_REMOVED lines=19> */
[----:B------:R-:W-:Y:S01]  /*15030*/  F2FP.BF16.F32.PACK_AB R155, R106, R155 ;  /* 0x0000009b6a9b723e */ /* 0x000fe200000010ff */
[----:B0-----:R-:W-:Y:S06]  /*15040*/  @P1 BRA `(.L_x_637) ;  /* 0xffffffe0001c1947 */ /* 0x001fec000383ffff */
.L_x_624:
[----:B------:R-:W-:Y:S05]  /*15050*/  BSYNC B0 ;  /* 0x0000000000007941 */ /* 0x000fea0003800000 */
.L_x_623:
        /* <DEDUP_REMOVED lines=67> */
.L_x_638:
[----:B------:R-:W-:Y:S02]  /*15490*/  LEA R10, R173, R2, 0x3 ;  /* 0x00000002ad0a7211 */ /* 0x000fe400078e18ff */
[----:B------:R-:W-:-:S04]  /*154a0*/  SHF.L.U32 R5, R180, 0x1f, RZ ;  /* 0x0000001fb4057819 */ /* 0x000fc800000006ff */
[----:B------:R0:W1:Y:S01]  /*154b0*/  SYNCS.PHASECHK.TRANS64.TRYWAIT P1, [R10+URZ+0x2a850], R5 ;  /* 0x02a850050a0075a7 */ /* 0x000062000802017f */
[----:B------:R-:W-:Y:S05]  /*154c0*/  @!P0 BRA `(.L_x_639) ;  /* 0x0000000000048947 */ /* 0x000fea0003800000 */
[----:B------:R-:W-:Y:S01]  /*154d0*/  BPT.TRAP 0x1 ;  /* 0x000000040000795c */ /* 0x000fe20000300000 */
.L_x_639:
[----:B------:R-:W-:Y:S01]  /*154e0*/  VIADD R2, R2, 0x400 ;  /* 0x0000040002027836 */ /* 0x000fe20000000000 */
[----:B------:R-:W-:Y:S04]  /*154f0*/  BSSY B0, `(.L_x_640) ;  /* 0x0000008000007945 */ /* 0x000fe80003800000 */
[----:B------:R-:W-:-:S04]  /*15500*/  SHF.R.U32.HI R2, RZ, 0x4, R2 ;  /* 0x00000004ff027819 */ /* 0x000fc80000011602 */
[----:B------:R-:W-:-:S04]  /*15510*/  LOP3.LUT R2, R2, 0x3fff, RZ, 0xc0, !PT ;  /* 0x00003fff02027812 */ /* 0x000fc800078ec0ff */
[----:B------:R-:W-:-:S05]  /*15520*/  LOP3.LUT R2, R2, 0x3000000, RZ, 0xfc, !PT ;  /* 0x0300000002027812 */ /* 0x000fca00078efcff */
[----:B------:R-:W-:Y:S01]  /*15530*/  IMAD R2, R173, 0x600, R2 ;  /* 0x00000600ad027824 */ /* 0x000fe200078e0202 */
[----:B-1----:R-:W-:Y:S06]  /*15540*/  @P1 BRA `(.L_x_641) ;  /* 0x0000000000081947 */ /* 0x002fec0003800000 */
[----:B------:R-:W1:Y:S02]  /*15550*/  SYNCS.PHASECHK.TRANS64.TRYWAIT P1, [R10+URZ+0x2a850], R5 ;  /* 0x02a850050a0075a7 */ /* 0x000e64000802017f */
[----:B-1----:R-:W-:Y:S05]  /*15560*/  @!P1 BRA `(.L_x_642) ;  /* 0x0000009c00ac9947 */ /* 0x002fea0003800000 */
.L_x_641:
[----:B------:R-:W-:Y:S05]  /*15570*/  BSYNC B0 ;  /* 0x0000000000007941 */ /* 0x000fea0003800000 */
.L_x_640:
[----:B------:R-:W-:Y:S01]  /*15580*/  IMAD.MOV.U32 R8, RZ, RZ, R2 ;  /* 0x000000ffff087224 */ /* 0x000fe200078e0002 */
[----:B------:R-:W-:Y:S01]  /*15590*/  WARPGROUP.ARRIVE ;  /* 0x00000000000079c5 */ /* 0x000fe20000000000 */
[----:B------:R-:W-:Y:S01]  /*155a0*/  IMAD.MOV.U32 R9, RZ, RZ, 0x40000040 ;  /* 0x40000040ff097424 */ /* 0x000fe200078e00ff */
[----:B01----:R-:W-:Y:S01]  /*155b0*/  SHFL.BFLY PT, R5, R6, 0x2, 0x1f ;  /* 0x0c401f0006057f89 */ /* 0x003fe200000e0000 */
[----:B------:R-:W-:Y:S01]  /*155c0*/  IMAD.MOV.U32 R88, RZ, RZ, -0x800000 ;  /* 0xff800000ff587424 */ /* 0x000fe200078e00ff */
[----:B------:R-:W-:Y:S01]  /*155d0*/  R2UR UR6, R8 ;  /* 0x00000000080672ca */ /* 0x000fe200000e0000 */
[----:B------:R-:W-:Y:S01]  /*155e0*/  VIADD R8, R2, 0x80 ;  /* 0x0000008002087836 */ /* 0x000fe20000000000 */
[----:B------:R-:W-:Y:S01]  /*155f0*/  R2UR UR7, R9 ;  /* 0x00000000090772ca */ /* 0x000fe200000e0000 */
[----:B------:R-:W-:Y:S02]  /*15600*/  IMAD.MOV.U32 R9, RZ, RZ, 0x40000040 ;  /* 0x40000040ff097424 */ /* 0x000fe400078e00ff */
[----:B------:R-:W-:-:S10]  /*15610*/  IMAD.MOV.U32 R89, RZ, RZ, -0x800000 ;  /* 0xff800000ff597424 */ /* 0x000fd400078e00ff */
        /* <DEDUP_REMOVED lines=22> */
[----:B------:R-:W-:Y:S01]  /*15780*/  R2UR UR6, R8 ;  /* 0x00000000080672ca */ /* 0x000fe200000e0000 */
[----:B------:R-:W-:Y:S01]  /*15790*/  VIADD R8, R2, 0x280 ;  /* 0x0000028002087836 */ /* 0x000fe20000000000 */
[----:B------:R-:W-:Y:S01]  /*157a0*/  R2UR UR7, R9 ;  /* 0x00000000090772ca */ /* 0x000fe200000e0000 */
[----:B------:R-:W-:Y:S01]  /*157b0*/  IMAD.MOV.U32 R9, RZ, RZ, 0x40000040 ;  /* 0x40000040ff097424 */ /* 0x000fe200078e00ff */
[----:B------:R-:W0:Y:S02]  /*157c0*/  SHFL.BFLY PT, R2, R7, 0x2, 0x1f ;  /* 0x0c401f0007027f89 */ /* 0x000e2400000e0000 */
[----:B0-----:R-:W-:Y:S01]  /*157d0*/  FADD.FTZ R2, R2, R7 ;  /* 0x0000000702027221 */ /* 0x001fe20000010000 */
[----:B------:R-:W-:Y:S02]  /*157e0*/  WARPGROUP.DEPBAR.LE gsb0, 0x0 ;  /* 0x00008000000079c5 */ /* 0x000fe40000010000 */
[----:B------:R-:W-:-:S06]  /*157f0*/  WARPGROUP.ARRIVE ;  /* 0x00000000000079c5 */ /* 0x000fcc0000000000 */
[----:B------:R-:W-:Y:S01]  /*15800*/  HGMMA.64x128x16.F32.BF16 R24, R148, gdesc[UR4].tnspB, R24, gsb0 ;  /* 0x41e0000494187df0 */ /* 0x000fe20008001818 */
[----:B------:R-:W-:Y:S01]  /*15810*/  R2UR UR6, R8 ;  /* 0x00000000080672ca */ /* 0x000fe200000e0000 */
[----:B------:R-:W-:Y:S01]  /*15820*/  FADD.FTZ R8, R5, R6 ;  /* 0x0000000605087221 */ /* 0x000fe20000010000 */
[----:B------:R-:W-:Y:S01]  /*15830*/  R2UR UR7, R9 ;  /* 0x00000000090772ca */ /* 0x000fe200000e0000 */
[----:B------:R-:W0:Y:S01]  /*15840*/  SHFL.BFLY PT, R5, R2, 0x1, 0x1f ;  /* 0x0c201f0002057f89 */ /* 0x000e2200000e0000 */
[----:B------:R-:W-:-:S03]  /*15850*/  IMAD.MOV.U32 R6, RZ, RZ, RZ ;  /* 0x000000ffff067224 */ /* 0x000fc600078e00ff */
[----:B------:R-:W1:Y:S01]  /*15860*/  SHFL.BFLY PT, R9, R8, 0x1, 0x1f ;  /* 0x0c201f0008097f89 */ /* 0x000e6200000e0000 */
[----:B0-----:R-:W-:Y:S01]  /*15870*/  FADD.FTZ R11, R2, R5 ;  /* 0x00000005020b7221 */ /* 0x001fe20000010000 */
[----:B------:R-:W-:Y:S02]  /*15880*/  IMAD.MOV.U32 R5, RZ, RZ, RZ ;  /* 0x000000ffff057224 */ /* 0x000fe400078e00ff */
[----:B-1----:R-:W-:Y:S02]  /*15890*/  FADD.FTZ R12, R8, R9 ;  /* 0x00000009080c7221 */ /* 0x002fe40000010000 */
[----:B------:R-:W-:-:S03]  /*158a0*/  FSETP.NE.FTZ.AND P1, PT, R11, RZ, PT ;  /* 0x000000ff0b00720b */ /* 0x000fc60003f35000 */
[----:B------:R-:W-:-:S10]  /*158b0*/  FSETP.NE.FTZ.AND P2, PT, R12, RZ, PT ;  /* 0x000000ff0c00720b */ /* 0x000fd40003f55000 */
[----:B------:R-:W0:Y:S01]  /*158c0*/  @P1 MUFU.LG2 R7, R11 ;  /* 0x0000000b00071308 */ /* 0x000e220000000c00 */
[C---:B------:R-:W-:Y:S02]  /*158d0*/  @P1 FMUL.FTZ R2, R0.reuse, 0.69314718246459960938 ;  /* 0x3f31721800021820 */ /* 0x040fe40000410000 */
[----:B------:R-:W-:-:S05]  /*158e0*/  @P2 FMUL.FTZ R0, R0, 0.69314718246459960938 ;  /* 0x3f31721800002820 */ /* 0x000fca0000410000 */
        /* <DEDUP_REMOVED lines=9> */
[----:B------:R-:W-:Y:S03]  /*15980*/  HGMMA.64x128x16.F32.BF16 R24, R152, gdesc[UR4].tnspB, R24, gsb0 ;  /* 0x41e0000498187df0 */ /* 0x000fe60008001818 */
[----:B------:R-:W-:Y:S02]  /*15990*/  WARPGROUP.DEPBAR.LE gsb0, 0x0 ;  /* 0x00008000000079c5 */ /* 0x000fe40000010000 */
[----:B--23--:R-:W-:Y:S05]  /*159a0*/  @!P0 BRA `(.L_x_643) ;  /* 0x0000000000048947 */ /* 0x00cfea0003800000 */
[----:B------:R-:W-:Y:S01]  /*159b0*/  BPT.TRAP 0x1 ;  /* 0x000000040000795c */ /* 0x000fe20000300000 */
.L_x_643:
[----:B------:R-:W-:Y:S02]  /*159c0*/  VIADD R0, R10, 0x2a860 ;  /* 0x0002a8600a007836 */ /* 0x000fe40000000000 */
[-C--:B------:R-:W-:Y:S01]  /*159d0*/  FMUL.FTZ R24, R24, R5.reuse ;  /* 0x0000000518187220 */ /* 0x080fe20000410000 */
[----:B------:R-:W-:Y:S02]  /*159e0*/  VIADD R173, R173, 0x1 ;  /* 0x00000001adad7836 */ /* 0x000fe40000000000 */
[-C--:B------:R-:W-:Y:S01]  /*159f0*/  FMUL.FTZ R91, R25, R5.reuse ;  /* 0x00000005195b7220 */ /* 0x080fe20000410000 */
[-C--:B------:R-:W-:Y:S01]  /*15a00*/  FMUL.FTZ R10, R28, R5.reuse ;  /* 0x000000051c0a7220 */ /* 0x080fe20000410000 */
[----:B------:R-:W-:Y:S01]  /*15a10*/  PRMT R181, R181, 0x654, R0 ;  /* 0x00000654b5b57816 */ /* 0x000fe20000000000 */
[-C--:B------:R-:W-:Y:S01]  /*15a20*/  FMUL.FTZ R0, R36, R5.reuse ;  /* 0x0000000524007220 */ /* 0x080fe20000410000 */
[----:B------:R-:W-:Y:S01]  /*15a30*/  ISETP.NE.AND P0, PT, R173, 0x2, PT ;  /* 0x00000002ad00780c */ /* 0x000fe20003f05270 */
[-C--:B------:R-:W-:Y:S01]  /*15a40*/  FMUL.FTZ R11, R29, R5.reuse ;  /* 0x000000051d0b7220 */ /* 0x080fe20000410000 */
[----:B------:R1:W-:Y:S01]  /*15a50*/  SYNCS.ARRIVE.TRANS64.RED.A1T0 RZ, [R181+URZ], RZ ;  /* 0x000000ffb5ff79a7 */ /* 0x0003e2000810043f */
        /* <DEDUP_REMOVED lines=27> */
[----:B------:R-:W-:Y:S01]  /*15c10*/  SEL R5, RZ, 0x1, P0 ;  /* 0x00000001ff057807 */ /* 0x000fe20000000000 */
[-C--:B0-----:R-:W-:Y:S01]  /*15c20*/  FMUL.FTZ R92, R34, R6.reuse ;  /* 0x00000006225c7220 */ /* 0x081fe20000410000 */
        /* <DEDUP_REMOVED lines=31> */
[----:B------:R-:W-:Y:S01]  /*15e20*/  FMUL.FTZ R87, R87, R6 ;  /* 0x0000000657577220 */ /* 0x000fe20000410000 */
[----:B------:R-:W-:-:S02]  /*15e30*/  LOP3.LUT R180, R180, R5, RZ, 0x3c, !PT ;  /* 0x00000005b4b47212 */ /* 0x000fc400078e3cff */
[----:B------:R-:W-:Y:S02]  /*15e40*/  IADD3 R189, R189, 0x1, RZ ;  /* 0x00000001bdbd7810 */ /* 0x000fe40007ffe0ff */
[----:B-1----:R-:W-:-:S07]  /*15e50*/  SEL R173, R173, RZ, P0 ;  /* 0x000000ffadad7207 */ /* 0x002fce0000000000 */
.L_x_565:
[----:B------:R-:W0:Y:S08]  /*15e60*/  S2UR UR4, SR_CgaCtaId ;  /* 0x00000000000479c3 */ /* 0x000e300000008800 */
[----:B------:R-:W-:Y:S01]  /*15e70*/  BAR.SYNC.DEFER_BLOCKING 0x5, 0x180 ;  /* 0x0146000000007b1d */ /* 0x000fe20000010000 */
[----:B------:R-:W-:-:S05]  /*15e80*/  MOV R2, 0x400 ;  /* 0x0000040000027802 */ /* 0x000fca0000000f00 */
[----:B------:R-:W-:Y:S01]  /*15e90*/  BSSY B0, `(.L_x_644) ;  /* 0x00001f7000007945 */ /* 0x000fe20003800000 */
[----:B0-----:R-:W-:-:S05]  /*15ea0*/  IMAD.U32 R181, RZ, RZ, UR4 ;  /* 0x00000004ffb57e24 */ /* 0x001fca000f8e00ff */
[----:B------:R-:W-:-:S05]  /*15eb0*/  LEA R2, R181, R2, 0x18 ;  /* 0x00000002b5027211 */ /* 0x000fca00078ec0ff */
        /* <DEDUP_REMOVED lines=11> */
[----:B------:R-:W-:Y:S02]  /*15f70*/  MOV R20, R2 ;  /* 0x0000000200147202 */ /* 0x000fe40000000f00 */
[----:B--2---:R-:W-:-:S03]  /*15f80*/  MOV R21, R5 ;  /* 0x0000000500157202 */ /* 0x004fc60000000f00 */
[----:B------:R-:W-:-:S03]  /*15f90*/  IMAD.WIDE R8, R229, 0x2, R20 ;  /* 0x00000002e5087825 */ /* 0x000fc600078e0214 */
[C---:B------:R-:W-:Y:S02]  /*15fa0*/  LOP3.LUT R15, R8.reuse, 0x380, RZ, 0xc0, !PT ;  /* 0x00000380080f7812 */ /* 0x040fe400078ec0ff */
[C---:B------:R-:W-:Y:S02]  /*15fb0*/  IADD3 R71, P6, R8.reuse, 0x20, RZ ;  /* 0x0000002008477810 */ /* 0x040fe40007fde0ff */
[C---:B------:R-:W-:Y:S02]  /*15fc0*/  IADD3 R79, P5, R8.reuse, 0x40, RZ ;  /* 0x00000040084f7810 */ /* 0x040fe40007fbe0ff */
[----:B------:R-:W-:Y:S01]  /*15fd0*/  SHF.R.U64 R15, R15, 0x3, RZ ;  /* 0x000000030f0f7819 */ /* 0x000fe200000012ff */
[--C-:B------:R-:W-:Y:S01]  /*15fe0*/  IMAD.X R5, RZ, RZ, R9.reuse, P6 ;  /* 0x000000ffff057224 */ /* 0x100fe200030e0609 */
[C---:B------:R-:W-:Y:S01]  /*15ff0*/  IADD3 R101, P4, R8.reuse, 0x60, RZ ;  /* 0x0000006008657810 */ /* 0x040fe20007f9e0ff */
[----:B------:R-:W-:Y:S01]  /*16000*/  IMAD.X R7, RZ, RZ, R9, P5 ;  /* 0x000000ffff077224 */ /* 0x000fe200028e0609 */
[----:B------:R-:W-:-:S02]  /*16010*/  IADD3 R103, P3, R8, 0x4000, RZ ;  /* 0x0000400008677810 */ /* 0x000fc40007f7e0ff */
[C---:B------:R-:W-:Y:S01]  /*16020*/  IADD3 R105, P2, R8.reuse, 0x4020, RZ ;  /* 0x0000402008697810 */ /* 0x040fe20007f5e0ff */
[--C-:B------:R-:W-:Y:S01]  /*16030*/  IMAD.X R13, RZ, RZ, R9.reuse, P4 ;  /* 0x000000ffff0d7224 */ /* 0x100fe200020e0609 */
[----:B------:R-:W-:Y:S01]  /*16040*/  BAR.SYNC.DEFER_BLOCKING 0x1, 0x100 ;  /* 0x0044000000007b1d */ /* 0x000fe20000010000 */
[C---:B------:R-:W-:Y:S02]  /*16050*/  IADD3 R107, P1, R8.reuse, 0x4040, RZ ;  /* 0x00004040086b7810 */ /* 0x040fe40007f3e0ff */
[----:B------:R-:W-:Y:S01]  /*16060*/  IADD3 R109, P0, R8, 0x4060, RZ ;  /* 0x00004060086d7810 */ /* 0x000fe20007f1e0ff */
[--C-:B------:R-:W-:Y:S01]  /*16070*/  IMAD.X R25, RZ, RZ, R9.reuse, P2 ;  /* 0x000000ffff197224 */ /* 0x100fe200010e0609 */
[----:B------:R-:W-:Y:S01]  /*16080*/  LOP3.LUT R4, R71, 0x380, RZ, 0xc0, !PT ;  /* 0x0000038047047812 */ /* 0x000fe200078ec0ff */
[--C-:B------:R-:W-:Y:S01]  /*16090*/  IMAD.X R27, RZ, RZ, R9.reuse, P1 ;  /* 0x000000ffff1b7224 */ /* 0x100fe200008e0609 */
[----:B------:R-:W-:Y:S01]  /*160a0*/  LOP3.LUT R6, R79, 0x380, RZ, 0xc0, !PT ;  /* 0x000003804f067812 */ /* 0x000fe200078ec0ff */
[--C-:B----4-:R-:W-:Y:S01]  /*160b0*/  IMAD.X R33, RZ, RZ, R9.reuse, P0 ;  /* 0x000000ffff217224 */ /* 0x110fe200000e0609 */
[----:B------:R-:W-:Y:S01]  /*160c0*/  LOP3.LUT R8, R15, R8, RZ, 0x3c, !PT ;  /* 0x000000080f087212 */ /* 0x000fe200078e3cff */
[----:B------:R-:W-:Y:S01]  /*160d0*/  IMAD.X R15, RZ, RZ, R9, P3 ;  /* 0x000000ffff0f7224 */ /* 0x000fe200018e0609 */
[----:B------:R-:W-:-:S02]  /*160e0*/  SHF.R.U64 R4, R4, 0x3, RZ ;  /* 0x0000000304047819 */ /* 0x000fc400000012ff */
[----:B------:R-:W-:Y:S02]  /*160f0*/  SHF.R.U64 R6, R6, 0x3, RZ ;  /* 0x0000000306067819 */ /* 0x000fe400000012ff */
[----:B------:R-:W-:Y:S02]  /*16100*/  MOV R94, R8 ;  /* 0x00000008005e7202 */ /* 0x000fe40000000f00 */
[----:B------:R-:W-:Y:S02]  /*16110*/  LOP3.LUT R12, R101, 0x380, RZ, 0xc0, !PT ;  /* 0x00000380650c7812 */ /* 0x000fe400078ec0ff */
[----:B------:R-:W-:Y:S02]  /*16120*/  LOP3.LUT R14, R103, 0x380, RZ, 0xc0, !PT ;  /* 0x00000380670e7812 */ /* 0x000fe400078ec0ff */
[----:B------:R-:W-:Y:S02]  /*16130*/  F2FP.BF16.F32.PACK_AB R8, R91, R24 ;  /* 0x000000185b08723e */ /* 0x000fe400000010ff */
[----:B------:R-:W-:-:S02]  /*16140*/  F2FP.BF16.F32.PACK_AB R9, R99, R32 ;  /* 0x000000206309723e */ /* 0x000fc400000010ff */
[----:B------:R-:W-:Y:S02]  /*16150*/  LOP3.LUT R24, R105, 0x380, RZ, 0xc0, !PT ;  /* 0x0000038069187812 */ /* 0x000fe400078ec0ff */
[----:B-1----:R-:W-:Y:S01]  /*16160*/  LOP3.LUT R28, R107, 0x380, RZ, 0xc0, !PT ;  /* 0x000003806b1c7812 */ /* 0x002fe200078ec0ff */
[----:B------:R1:W-:Y:S01]  /*16170*/  STSM.16.M88.4 [R94], R8 ;  /* 0x000000085e007844 */ /* 0x0003e20000000200 */
[----:B------:R-:W-:Y:S02]  /*16180*/  LOP3.LUT R4, R4, R71, RZ, 0x3c, !PT ;  /* 0x0000004704047212 */ /* 0x000fe400078e3cff */
[----:B------:R-:W-:Y:S02]  /*16190*/  LOP3.LUT R6, R6, R79, RZ, 0x3c, !PT ;  /* 0x0000004f06067212 */ /* 0x000fe400078e3cff */
[----:B------:R-:W-:Y:S02]  /*161a0*/  LOP3.LUT R32, R109, 0x380, RZ, 0xc0, !PT ;  /* 0x000003806d207812 */ /* 0x000fe400078ec0ff */
[----:B------:R-:W-:-:S02]  /*161b0*/  SHF.R.U64 R12, R12, 0x3, RZ ;  /* 0x000000030c0c7819 */ /* 0x000fc400000012ff */
[----:B------:R-:W-:Y:S02]  /*161c0*/  SHF.R.U64 R14, R14, 0x3, RZ ;  /* 0x000000030e0e7819 */ /* 0x000fe400000012ff */
[----:B------:R-:W-:Y:S02]  /*161d0*/  SHF.R.U64 R24, R24, 0x3, RZ ;  /* 0x0000000318187819 */ /* 0x000fe400000012ff */
[----:B------:R-:W-:Y:S02]  /*161e0*/  SHF.R.U64 R28, R28, 0x3, RZ ;  /* 0x000000031c1c7819 */ /* 0x000fe400000012ff */
[----:B------:R-:W-:Y:S02]  /*161f0*/  SHF.R.U64 R32, R32, 0x3, RZ ;  /* 0x0000000320207819 */ /* 0x000fe400000012ff */
[----:B------:R-:W-:Y:S02]  /*16200*/  MOV R91, R4 ;  /* 0x00000004005b7202 */ /* 0x000fe40000000f00 */
[----:B------:R-:W-:-:S02]  /*16210*/  MOV R79, R6 ;  /* 0x00000006004f7202 */ /* 0x000fc40000000f00 */
[----:B------:R-:W-:Y:S02]  /*16220*/  F2FP.BF16.F32.PACK_AB R4, R90, R3 ;  /* 0x000000035a04723e */ /* 0x000fe400000010ff */
[----:B------:R-:W-:Y:S02]  /*16230*/  F2FP.BF16.F32.PACK_AB R5, R93, R92 ;  /* 0x0000005c5d05723e */ /* 0x000fe400000010ff */
[----:B------:R-:W-:Y:S02]  /*16240*/  F2FP.BF16.F32.PACK_AB R6, R37, R0 ;  /* 0x000000002506723e */ /* 0x000fe400000010ff */
[----:B------:R-:W-:Y:S01]  /*16250*/  F2FP.BF16.F32.PACK_AB R7, R95, R72 ;  /* 0x000000485f07723e */ /* 0x000fe200000010ff */
[----:B------:R-:W2:Y:S01]  /*16260*/  LDC R0, c[0x0][0xbe8] ;  /* 0x0002fa00ff007b82 */ /* 0x000ea20000000800 */
[----:B------:R-:W-:Y:S02]  /*16270*/  LOP3.LUT R12, R12, R101, RZ, 0x3c, !PT ;  /* 0x000000650c0c7212 */ /* 0x000fe400078e3cff */
[----:B------:R-:W-:Y:S01]  /*16280*/  LOP3.LUT R14, R14, R103, RZ, 0x3c, !PT ;  /* 0x000000670e0e7212 */ /* 0x000fe200078e3cff */
[----:B------:R-:W-:Y:S01]  /*16290*/  STSM.16.M88.4 [R91], R4 ;  /* 0x000000045b007844 */ /* 0x000fe20000000200 */
[----:B-1----:R-:W-:-:S02]  /*162a0*/  F2FP.BF16.F32.PACK_AB R8, R41, R40 ;  /* 0x000000282908723e */ /* 0x002fc400000010ff */
[----:B------:R-:W-:Y:S02]  /*162b0*/  F2FP.BF16.F32.PACK_AB R9, R43, R34 ;  /* 0x000000222b09723e */ /* 0x000fe400000010ff */
[----:B------:R-:W-:Y:S02]  /*162c0*/  F2FP.BF16.F32.PACK_AB R10, R45, R44 ;  /* 0x0000002c2d0a723e */ /* 0x000fe400000010ff */
[----:B------:R-:W-:Y:S02]  /*162d0*/  F2FP.BF16.F32.PACK_AB R11, R47, R46 ;  /* 0x0000002e2f0b723e */ /* 0x000fe400000010ff */
[----:B------:R-:W-:Y:S02]  /*162e0*/  LOP3.LUT R24, R24, R105, RZ, 0x3c, !PT ;  /* 0x0000006918187212 */ /* 0x000fe400078e3cff */
[----:B------:R-:W-:Y:S01]  /*162f0*/  LOP3.LUT R26, R28, R107, RZ, 0x3c, !PT ;  /* 0x0000006b1c1a7212 */ /* 0x000fe200078e3cff */
[----:B------:R1:W-:Y:S01]  /*16300*/  STSM.16.M88.4 [R79], R8 ;  /* 0x000000084f007844 */ /* 0x0003e20000000200 */
[----:B------:R-:W-:-:S02]  /*16310*/  LOP3.LUT R32, R32, R109, RZ, 0x3c, !PT ;  /* 0x0000006d20207212 */ /* 0x000fc400078e3cff */
[----:B------:R-:W-:Y:S02]  /*16320*/  MOV R78, R12 ;  /* 0x0000000c004e7202 */ /* 0x000fe40000000f00 */
[----:B------:R-:W-:Y:S02]  /*16330*/  MOV R71, R14 ;  /* 0x0000000e00477202 */ /* 0x000fe40000000f00 */
[----:B------:R-:W-:Y:S02]  /*16340*/  MOV R70, R24 ;  /* 0x0000001800467202 */ /* 0x000fe40000000f00 */
[----:B------:R-:W-:Y:S02]  /*16350*/  MOV R28, R26 ;  /* 0x0000001a001c7202 */ /* 0x000fe40000000f00 */
[----:B------:R-:W-:Y:S01]  /*16360*/  F2FP.BF16.F32.PACK_AB R12, R49, R48 ;  /* 0x00000030310c723e */ /* 0x000fe200000010ff */
[----:B------:R-:W-:Y:S01]  /*16370*/  IMAD.MOV.U32 R48, RZ, RZ, RZ ;  /* 0x000000ffff307224 */ /* 0x000fe200078e00ff */
[----:B------:R-:W-:-:S02]  /*16380*/  F2FP.BF16.F32.PACK_AB R13, R51, R50 ;  /* 0x00000032330d723e */ /* 0x000fc400000010ff */
[----:B------:R-:W-:Y:S02]  /*16390*/  F2FP.BF16.F32.PACK_AB R14, R53, R52 ;  /* 0x00000034350e723e */ /* 0x000fe400000010ff */
[----:B------:R-:W-:Y:S02]  /*163a0*/  F2FP.BF16.F32.PACK_AB R15, R55, R54 ;  /* 0x00000036370f723e */ /* 0x000fe400000010ff */
[----:B------:R-:W-:Y:S02]  /*163b0*/  F2FP.BF16.F32.PACK_AB R24, R57, R56 ;  /* 0x000000383918723e */ /* 0x000fe400000010ff */
[----:B------:R-:W-:Y:S01]  /*163c0*/  F2FP.BF16.F32.PACK_AB R25, R59, R58 ;  /* 0x0000003a3b19723e */ /* 0x000fe200000010ff */
[----:B------:R-:W-:Y:S01]  /*163d0*/  STSM.16.M88.4 [R78], R12 ;  /* 0x0000000c4e007844 */ /* 0x000fe20000000200 */
[----:B------:R-:W-:Y:S02]  /*163e0*/  F2FP.BF16.F32.PACK_AB R26, R61, R60 ;  /* 0x0000003c3d1a723e */ /* 0x000fe400000010ff */
[----:B------:R-:W-:-:S02]  /*163f0*/  F2FP.BF16.F32.PACK_AB R27, R63, R62 ;  /* 0x0000003e3f1b723e */ /* 0x000fc400000010ff */
[----:B------:R-:W-:Y:S02]  /*16400*/  MOV R3, R32 ;  /* 0x0000002000037202 */ /* 0x000fe40000000f00 */
[----:B------:R-:W-:Y:S01]  /*16410*/  ISETP.NE.U32.AND P0, PT, RZ, UR4, PT ;  /* 0x00000004ff007c0c */ /* 0x000fe2000bf05070 */
[----:B------:R-:W-:Y:S01]  /*16420*/  STSM.16.M88.4 [R71], R24 ;  /* 0x0000001847007844 */ /* 0x000fe20000000200 */
[----:B-1----:R-:W-:Y:S02]  /*16430*/  IADD3 R8, P1, R186, UR4, RZ ;  /* 0x00000004ba087c10 */ /* 0x002fe4000ff3e0ff */
[----:B------:R-:W-:Y:S02]  /*16440*/  F2FP.BF16.F32.PACK_AB R32, R65, R64 ;  /* 0x000000404120723e */ /* 0x000fe400000010ff */
[----:B------:R-:W-:Y:S02]  /*16450*/  F2FP.BF16.F32.PACK_AB R33, R67, R66 ;  /* 0x000000424321723e */ /* 0x000fe400000010ff */
[----:B------:R-:W-:-:S02]  /*16460*/  F2FP.BF16.F32.PACK_AB R34, R69, R68 ;  /* 0x000000444522723e */ /* 0x000fc400000010ff */
[----:B------:R-:W-:Y:S02]  /*16470*/  F2FP.BF16.F32.PACK_AB R37, R75, R74 ;  /* 0x0000004a4b25723e */ /* 0x000fe400000010ff */
[----:B------:R-:W-:Y:S01]  /*16480*/  F2FP.BF16.F32.PACK_AB R4, R81, R80 ;  /* 0x000000505104723e */ /* 0x000fe200000010ff */
[----:B------:R-:W-:Y:S01]  /*16490*/  STSM.16.M88.4 [R70], R32 ;  /* 0x0000002046007844 */ /* 0x000fe20000000200 */
[----:B------:R-:W-:Y:S02]  /*164a0*/  F2FP.BF16.F32.PACK_AB R5, R83, R82 ;  /* 0x000000525305723e */ /* 0x000fe400000010ff */
[----:B------:R-:W-:Y:S01]  /*164b0*/  F2FP.BF16.F32.PACK_AB R6, R85, R84 ;  /* 0x000000545506723e */ /* 0x000fe200000010ff */
[----:B------:R-:W-:Y:S01]  /*164c0*/  STSM.16.M88.4 [R28], R36 ;  /* 0x000000241c007844 */ /* 0x000fe20000000200 */
[----:B------:R-:W-:Y:S02]  /*164d0*/  F2FP.BF16.F32.PACK_AB R7, R87, R86 ;  /* 0x000000565707723e */ /* 0x000fe400000010ff */
[----:B------:R-:W-:-:S02]  /*164e0*/  ISETP.NE.AND.EX P0, PT, RZ, UR5, PT, P0 ;  /* 0x00000005ff007c0c */ /* 0x000fc4000bf05300 */
[----:B------:R-:W-:Y:S01]  /*164f0*/  IADD3.X R9, R187, UR5, RZ, P1, !PT ;  /* 0x00000005bb097c10 */ /* 0x000fe20008ffe4ff */
[----:B------:R-:W-:Y:S01]  /*16500*/  ULDC.64 UR4, c[0x0][0xc08] ;  /* 0x0003020000047ab9 */ /* 0x000fe20000000a00 */
[----:B------:R1:W-:Y:S01]  /*16510*/  STSM.16.M88.4 [R3], R4 ;  /* 0x0000000403007844 */ /* 0x0003e20000000200 */
[----:B------:R-:W-:Y:S01]  /*16520*/  BAR.SYNC.DEFER_BLOCKING 0x1, 0x100 ;  /* 0x0044000000007b1d */ /* 0x000fe20000010000 */
[----:B------:R-:W-:-:S04]  /*16530*/  ISETP.NE.U32.AND P2, PT, RZ, UR4, PT ;  /* 0x00000004ff007c0c */ /* 0x000fc8000bf45070 */
[----:B------:R-:W-:-:S13]  /*16540*/  ISETP.NE.AND.EX P2, PT, RZ, UR5, PT, P2 ;  /* 0x00000005ff007c0c */ /* 0x000fda000bf45320 */
[----:B------:R-:W-:Y:S01]  /*16550*/  @P2 IADD3 R186, P3, R186, UR4, RZ ;  /* 0x00000004baba2c10 */ /* 0x000fe2000ff7e0ff */
[----:B------:R-:W-:Y:S02]  /*16560*/  ULDC UR4, c[0x0][0xa88] ;  /* 0x0002a20000047ab9 */ /* 0x000fe40000000800 */
[----:B-1----:R-:W-:Y:S02]  /*16570*/  MOV R3, UR4 ;  /* 0x0000000400037c02 */ /* 0x002fe40008000f00 */
[----:B------:R-:W-:Y:S01]  /*16580*/  @P2 IADD3.X R187, R187, UR5, RZ, P3, !PT ;  /* 0x00000005bbbb2c10 */ /* 0x000fe20009ffe4ff */
[----:B------:R1:W5:Y:S01]  /*16590*/  @P0 LDG.E R48, desc[UR60][R8.64] ;  /* 0x0000003c08300981 */ /* 0x000362000c1e1900 */
[----:B--2---:R-:W-:-:S03]  /*165a0*/  ISETP.NE.AND P1, PT, R0, 0x1, PT ;  /* 0x000000010000780c */ /* 0x004fc60003f25270 */
[----:B------:R1:W5:Y:S10]  /*165b0*/  @P2 LDG.E R3, desc[UR60][R186.64] ;  /* 0x0000003cba032981 */ /* 0x000374000c1e1900 */
[----:B------:R-:W2:Y:S08]  /*165c0*/  @P1 LDC R10, c[0x0][0xbec] ;  /* 0x0002fb00ff0a1b82 */ /* 0x000eb00000000800 */
[----:B------:R-:W3:Y:S01]  /*165d0*/  @P1 LDC R13, c[0x0][0xbf0] ;  /* 0x0002fc00ff0d1b82 */ /* 0x000ee20000000800 */
[----:B-1----:R-:W-:Y:S05]  /*165e0*/  @P2 BRA `(.L_x_646) ;  /* 0x0000000000102947 */ /* 0x002fea0003800000 */
[----:B------:R-:W-:Y:S05]  /*165f0*/  @!P0 BRA `(.L_x_646) ;  /* 0x00000000000c8947 */ /* 0x000fea0003800000 */
[----:B------:R-:W4:Y:S04]  /*16600*/  LDG.E R4, desc[UR60][R8.64] ;  /* 0x0000003c08047981 */ /* 0x000f28000c1e1900 */
[----:B-----5:R-:W4:Y:S02]  /*16610*/  LDG.E R3, desc[UR60][R8.64+0x4] ;  /* 0x0000043c08037981 */ /* 0x020f24000c1e1900 */
[----:B----4-:R-:W-:-:S07]  /*16620*/  IMAD.IADD R3, R3, 0x1, -R4 ;  /* 0x0000000103037824 */ /* 0x010fce00078e0a04 */
.L_x_646:
[----:B------:R-:W-:Y:S01]  /*16630*/  SHF.R.S32.HI R28, RZ, 0x1f, R185 ;  /* 0x0000001fff1c7819 */ /* 0x000fe200000114b9 */
[----:B------:R-:W-:Y:S01]  /*16640*/  IMAD R15, R190, 0x80, R228 ;  /* 0x00000080be0f7824 */ /* 0x000fe200078e02e4 */
[----:B------:R-:W-:Y:S01]  /*16650*/  ULDC.64 UR4, c[0x0][0xb90] ;  /* 0x0002e40000047ab9 */ /* 0x000fe20000000a00 */
[----:B-----5:R-:W-:Y:S01]  /*16660*/  SHF.R.S32.HI R49, RZ, 0x1f, R48 ;  /* 0x0000001fff317819 */ /* 0x020fe20000011430 */
[----:B------:R-:W-:Y:S01]  /*16670*/  IMAD R9, R192, 0x40, R182 ;  /* 0x00000040c0097824 */ /* 0x000fe200078e02b6 */
[----:B------:R-:W-:Y:S01]  /*16680*/  SEL R193, R193, RZ, !P0 ;  /* 0x000000ffc1c17207 */ /* 0x000fe20004000000 */
[----:B------:R-:W-:Y:S01]  /*16690*/  IMAD R4, R28, UR4, RZ ;  /* 0x000000041c047c24 */ /* 0x000fe2000f8e02ff */
[----:B------:R-:W-:Y:S01]  /*166a0*/  SEL R55, R188, RZ, !P0 ;  /* 0x000000ffbc377207 */ /* 0x000fe20004000000 */
[----:B--2---:R-:W-:-:S04]  /*166b0*/  @P1 IMAD.HI.U32 R6, R15, R10, RZ ;  /* 0x0000000a0f061227 */ /* 0x004fc800078e00ff */
[----:B------:R-:W-:Y:S01]  /*166c0*/  IMAD.MOV.U32 R7, RZ, RZ, R15 ;  /* 0x000000ffff077224 */ /* 0x000fe200078e000f */
[----:B---3--:R-:W-:Y:S01]  /*166d0*/  @P1 SHF.R.U32.HI R7, RZ, R13, R6 ;  /* 0x0000000dff071219 */ /* 0x008fe20000011606 */
[C---:B------:R-:W-:Y:S02]  /*166e0*/  IMAD R11, R185.reuse, UR5, R4 ;  /* 0x00000005b90b7c24 */ /* 0x040fe4000f8e0204 */
[----:B------:R-:W-:Y:S01]  /*166f0*/  IMAD.WIDE.U32 R4, R185, UR4, R48 ;  /* 0x00000004b9047c25 */ /* 0x000fe2000f8e0030 */
[----:B------:R-:W-:-:S03]  /*16700*/  ULDC.64 UR4, c[0x0][0xb98] ;  /* 0x0002e60000047ab9 */ /* 0x000fc60000000a00 */
[----:B------:R-:W-:Y:S02]  /*16710*/  IMAD.IADD R5, R5, 0x1, R11 ;  /* 0x0000000105057824 */ /* 0x000fe400078e020b */
        /* <DEDUP_REMOVED lines=12> */
[----:B------:R-:W-:Y:S01]  /*167e0*/  SHF.R.S32.HI R6, RZ, 0x1f, R9 ;  /* 0x0000001fff067819 */ /* 0x000fe20000011409 */
[----:B------:R-:W-:Y:S01]  /*167f0*/  IMAD R14, R190, 0x80, R226 ;  /* 0x00000080be0e7824 */ /* 0x000fe200078e02e2 */
[----:B------:R-:W-:Y:S01]  /*16800*/  IADD3 R7, P0, R20, 0x1000, RZ ;  /* 0x0000100014077810 */ /* 0x000fe20007f1e0ff */
[----:B------:R-:W-:Y:S01]  /*16810*/  IMAD R57, R3, R0, RZ ;  /* 0x0000000003397224 */ /* 0x000fe200078e02ff */
[----:B------:R-:W-:Y:S01]  /*16820*/  IADD3.X R5, R11, R5, R8, P2, !PT ;  /* 0x000000050b057210 */ /* 0x000fe200017fe408 */
[----:B------:R-:W-:Y:S01]  /*16830*/  IMAD R6, R6, UR4, RZ ;  /* 0x0000000406067c24 */ /* 0x000fe2000f8e02ff */
[----:B------:R-:W-:-:S02]  /*16840*/  LOP3.LUT R8, R7, 0x380, RZ, 0xc0, !PT ;  /* 0x0000038007087812 */ /* 0x000fc400078ec0ff */
[----:B------:R-:W-:Y:S01]  /*16850*/  IADD3 R25, P2, R20, 0x3000, RZ ;  /* 0x0000300014197810 */ /* 0x000fe20007f5e0ff */
[C---:B------:R-:W-:Y:S01]  /*16860*/  IMAD R11, R9.reuse, UR5, R6 ;  /* 0x00000005090b7c24 */ /* 0x040fe2000f8e0206 */
[----:B------:R-:W-:Y:S01]  /*16870*/  SHF.R.U64 R8, R8, 0x3, RZ ;  /* 0x0000000308087819 */ /* 0x000fe200000012ff */
[----:B------:R-:W-:Y:S01]  /*16880*/  IMAD.WIDE.U32 R4, R9, UR4, R4 ;  /* 0x0000000409047c25 */ /* 0x000fe2000f8e0004 */
[----:B------:R-:W-:Y:S01]  /*16890*/  ULDC.64 UR4, c[0x0][0xb50] ;  /* 0x0002d40000047ab9 */ /* 0x000fe20000000a00 */
[----:B------:R-:W-:Y:S02]  /*168a0*/  LOP3.LUT R24, R25, 0x380, RZ, 0xc0, !PT ;  /* 0x0000038019187812 */ /* 0x000fe400078ec0ff */
[----:B------:R-:W-:Y:S01]  /*168b0*/  LOP3.LUT R8, R8, R7, RZ, 0x3c, !PT ;  /* 0x0000000708087212 */ /* 0x000fe200078e3cff */
[----:B------:R-:W-:Y:S01]  /*168c0*/  IMAD.IADD R5, R5, 0x1, R11 ;  /* 0x0000000105057824 */ /* 0x000fe200078e020b */
[----:B------:R-:W-:Y:S01]  /*168d0*/  LEA R7, P4, R4, UR4, 0x2 ;  /* 0x0000000404077c11 */ /* 0x000fe2000f8810ff */
[----:B------:R-:W-:Y:S01]  /*168e0*/  IMAD.X R9, RZ, RZ, R21, P0 ;  /* 0x000000ffff097224 */ /* 0x000fe200000e0615 */
[----:B------:R-:W-:-:S02]  /*168f0*/  SHF.R.U64 R24, R24, 0x3, RZ ;  /* 0x0000000318187819 */ /* 0x000fc400000012ff */
[----:B------:R-:W-:Y:S01]  /*16900*/  LEA.HI.X R10, R4, UR5, R5, 0x2, P4 ;  /* 0x00000005040a7c11 */ /* 0x000fe2000a0f1405 */
[----:B------:R-:W-:Y:S01]  /*16910*/  SHFL.IDX PT, R50, R7, RZ, 0x1c1f ;  /* 0x001c1fff07327589 */ /* 0x000fe200000e0000 */
[----:B------:R-:W-:Y:S01]  /*16920*/  LOP3.LUT P0, RZ, R197, 0x3, RZ, 0xc0, !PT ;  /* 0x00000003c5ff7812 */ /* 0x000fe2000780c0ff */
[----:B------:R-:W-:Y:S01]  /*16930*/  ULDC.64 UR4, c[0x0][0xaa0] ;  /* 0x0002a80000047ab9 */ /* 0x000fe20000000a00 */
[----:B------:R-:W-:Y:S01]  /*16940*/  LOP3.LUT R24, R24, R25, RZ, 0x3c, !PT ;  /* 0x0000001918187212 */ /* 0x000fe200078e3cff */
[----:B------:R-:W1:Y:S01]  /*16950*/  SHFL.IDX PT, R51, R10, RZ, 0x1c1f ;  /* 0x001c1fff0a337589 */ /* 0x000e6200000e0000 */
[----:B------:R-:W-:Y:S01]  /*16960*/  SHF.R.U64 R12, R12, 0x3, RZ ;  /* 0x000000030c0c7819 */ /* 0x000fe200000012ff */
[--C-:B------:R-:W-:Y:S01]  /*16970*/  IMAD.X R25, RZ, RZ, R21.reuse, P2 ;  /* 0x000000ffff197224 */ /* 0x100fe200010e0615 */
[----:B------:R-:W-:Y:S01]  /*16980*/  ISETP.GE.OR P2, PT, R14, R57, P0 ;  /* 0x000000390e00720c */ /* 0x000fe20000746670 */
[----:B------:R-:W-:Y:S01]  /*16990*/  SHFL.IDX PT, R52, R7, 0x1, 0x1c1f ;  /* 0x003c1f0007347f89 */ /* 0x000fe200000e0000 */
[----:B------:R-:W-:Y:S01]  /*169a0*/  LOP3.LUT R12, R12, R13, RZ, 0x3c, !PT ;  /* 0x0000000d0c0c7212 */ /* 0x000fe200078e3cff */
[----:B------:R-:W-:Y:S01]  /*169b0*/  IMAD.X R13, RZ, RZ, R21, P3 ;  /* 0x000000ffff0d7224 */ /* 0x000fe200018e0615 */
[----:B------:R-:W-:Y:S01]  /*169c0*/  IADD3 R6, P3, R20, 0x7000, RZ ;  /* 0x0000700014067810 */ /* 0x000fe20007f7e0ff */
[----:B------:R-:W2:Y:S01]  /*169d0*/  SHFL.IDX PT, R53, R10, 0x1, 0x1c1f ;  /* 0x003c1f000a357f89 */ /* 0x000ea200000e0000 */
[----:B------:R-:W-:-:S02]  /*169e0*/  IADD3 R4, R14, 0x8, RZ ;  /* 0x000000080e047810 */ /* 0x000fc40007ffe0ff */
[----:B------:R-:W-:Y:S01]  /*169f0*/  LOP3.LUT R3, R6, 0x380, RZ, 0xc0, !PT ;  /* 0x0000038006037812 */ /* 0x000fe200078ec0ff */
[----:B------:R-:W-:Y:S01]  /*16a00*/  IMAD.X R45, RZ, RZ, R21, P3 ;  /* 0x000000ffff2d7224 */ /* 0x000fe200018e0615 */
[----:B------:R-:W-:Y:S02]  /*16a10*/  ISETP.GE.OR P0, PT, R4, R57, P0 ;  /* 0x000000390400720c */ /* 0x000fe40000706670 */
[C---:B------:R-:W-:Y:S02]  /*16a20*/  IADD3 R37, P5, R20.reuse, 0x5000, RZ ;  /* 0x0000500014257810 */ /* 0x040fe40007fbe0ff */
[C---:B------:R-:W-:Y:S02]  /*16a30*/  IADD3 R41, P4, R20.reuse, 0x6000, RZ ;  /* 0x0000600014297810 */ /* 0x040fe40007f9e0ff */
[----:B------:R-:W-:Y:S02]  /*16a40*/  LOP3.LUT R5, R20, 0x380, RZ, 0xc0, !PT ;  /* 0x0000038014057812 */ /* 0x000fe400078ec0ff */
[----:B------:R-:W-:-:S02]  /*16a50*/  SHF.R.U64 R3, R3, 0x3, RZ ;  /* 0x0000000303037819 */ /* 0x000fc400000012ff */
[----:B------:R-:W-:Y:S01]  /*16a60*/  LOP3.LUT R32, R33, 0x380, RZ, 0xc0, !PT ;  /* 0x0000038021207812 */ /* 0x000fe200078ec0ff */
[----:B-1----:R1:W-:Y:S01]  /*16a70*/  @!P2 ST.E desc[UR60][R50.64], R88 ;  /* 0x000000583200a985 */ /* 0x0023e2000c10193c */
[----:B------:R-:W-:Y:S02]  /*16a80*/  LOP3.LUT R36, R37, 0x380, RZ, 0xc0, !PT ;  /* 0x0000038025247812 */ /* 0x000fe400078ec0ff */
[----:B------:R-:W-:Y:S02]  /*16a90*/  LOP3.LUT R40, R41, 0x380, RZ, 0xc0, !PT ;  /* 0x0000038029287812 */ /* 0x000fe400078ec0ff */
[----:B------:R-:W-:Y:S02]  /*16aa0*/  SHF.R.U64 R5, R5, 0x3, RZ ;  /* 0x0000000305057819 */ /* 0x000fe400000012ff */
[----:B------:R-:W-:Y:S01]  /*16ab0*/  LOP3.LUT R44, R3, R6, RZ, 0x3c, !PT ;  /* 0x00000006032c7212 */ /* 0x000fe200078e3cff */
[----:B------:R-:W-:Y:S01]  /*16ac0*/  IMAD R3, R49, UR4, RZ ;  /* 0x0000000431037c24 */ /* 0x000fe2000f8e02ff */
[----:B------:R-:W-:Y:S01]  /*16ad0*/  SHF.R.U64 R32, R32, 0x3, RZ ;  /* 0x0000000320207819 */ /* 0x000fe200000012ff */
[----:B------:R-:W3:Y:S01]  /*16ae0*/  @P1 LDC R49, c[0x0][0xbf0] ;  /* 0x0002fc00ff311b82 */ /* 0x000ee20000000800 */
[----:B------:R-:W-:Y:S01]  /*16af0*/  SHF.R.U64 R36, R36, 0x3, RZ ;  /* 0x0000000324247819 */ /* 0x000fe200000012ff */
[----:B--2---:R2:W-:Y:S01]  /*16b00*/  @!P0 ST.E desc[UR60][R52.64], R89 ;  /* 0x0000005934008985 */ /* 0x0045e2000c10193c */
[----:B------:R-:W-:-:S02]  /*16b10*/  SHF.R.U64 R40, R40, 0x3, RZ ;  /* 0x0000000328287819 */ /* 0x000fc400000012ff */
[----:B------:R-:W-:-:S03]  /*16b20*/  LOP3.LUT R20, R5, R20, RZ, 0x3c, !PT ;  /* 0x0000001405147212 */ /* 0x000fc600078e3cff */
[----:B-1----:R-:W1:Y:S01]  /*16b30*/  @P1 LDC R51, c[0x0][0xbec] ;  /* 0x0002fb00ff331b82 */ /* 0x002e620000000800 */
[----:B------:R-:W-:Y:S01]  /*16b40*/  LOP3.LUT R32, R32, R33, RZ, 0x3c, !PT ;  /* 0x0000002120207212 */ /* 0x000fe200078e3cff */
[--C-:B------:R-:W-:Y:S01]  /*16b50*/  IMAD.X R33, RZ, RZ, R21.reuse, P6 ;  /* 0x000000ffff217224 */ /* 0x100fe200030e0615 */
[----:B------:R-:W-:Y:S01]  /*16b60*/  LOP3.LUT R36, R36, R37, RZ, 0x3c, !PT ;  /* 0x0000002524247212 */ /* 0x000fe200078e3cff */
[--C-:B------:R-:W-:Y:S01]  /*16b70*/  IMAD.X R37, RZ, RZ, R21.reuse, P5 ;  /* 0x000000ffff257224 */ /* 0x100fe200028e0615 */
[----:B------:R-:W-:Y:S01]  /*16b80*/  LOP3.LUT R40, R40, R41, RZ, 0x3c, !PT ;  /* 0x0000002928287212 */ /* 0x000fe200078e3cff */
[----:B------:R-:W-:Y:S01]  /*16b90*/  IMAD.X R41, RZ, RZ, R21, P4 ;  /* 0x000000ffff297224 */ /* 0x000fe200020e0615 */
[----:B------:R4:W5:Y:S01]  /*16ba0*/  LD.E.128 R4, desc[UR60][R20.64] ;  /* 0x0000003c14047980 */ /* 0x000962000c101d00 */
[----:B------:R-:W-:-:S03]  /*16bb0*/  IMAD R3, R48, UR5, R3 ;  /* 0x0000000530037c24 */ /* 0x000fc6000f8e0203 */
[----:B------:R-:W5:Y:S04]  /*16bc0*/  LD.E.128 R8, desc[UR60][R8.64] ;  /* 0x0000003c08087980 */ /* 0x000f68000c101d00 */
[----:B------:R-:W5:Y:S01]  /*16bd0*/  LD.E.128 R12, desc[UR60][R12.64] ;  /* 0x0000003c0c0c7980 */ /* 0x000f62000c101d00 */
[----:B----4-:R-:W-:Y:S01]  /*16be0*/  IMAD.WIDE.U32 R20, R48, UR4, RZ ;  /* 0x0000000430147c25 */ /* 0x010fe2000f8e00ff */
[----:B------:R-:W-:Y:S02]  /*16bf0*/  ULDC.64 UR4, c[0x0][0xae8] ;  /* 0x0002ba0000047ab9 */ /* 0x000fe40000000a00 */
[----:B------:R-:W5:Y:S01]  /*16c00*/  LD.E.128 R24, desc[UR60][R24.64] ;  /* 0x0000003c18187980 */ /* 0x000f62000c101d00 */
[----:B------:R-:W-:Y:S02]  /*16c10*/  IMAD.IADD R21, R21, 0x1, R3 ;  /* 0x0000000115157824 */ /* 0x000fe400078e0203 */
[----:B------:R-:W-:Y:S01]  /*16c20*/  IMAD R3, R184, 0x20, R192 ;  /* 0x00000020b8037824 */ /* 0x000fe200078e02c0 */
[----:B------:R-:W5:Y:S01]  /*16c30*/  LD.E.128 R32, desc[UR60][R32.64] ;  /* 0x0000003c20207980 */ /* 0x000f62000c101d00 */
[----:B------:R-:W-:-:S02]  /*16c40*/  IMAD R28, R28, UR4, RZ ;  /* 0x000000041c1c7c24 */ /* 0x000fc4000f8e02ff */
[----:B------:R-:W-:Y:S01]  /*16c50*/  IMAD R50, R190, 0x80, R3 ;  /* 0x00000080be327824 */ /* 0x000fe200078e0203 */
[----:B------:R-:W5:Y:S01]  /*16c60*/  LD.E.128 R36, desc[UR60][R36.64] ;  /* 0x0000003c24247980 */ /* 0x000f62000c101d00 */
[C---:B------:R-:W-:Y:S02]  /*16c70*/  IMAD R3, R185.reuse, UR5, R28 ;  /* 0x00000005b9037c24 */ /* 0x040fe4000f8e021c */
[----:B------:R-:W-:Y:S01]  /*16c80*/  IMAD.WIDE.U32 R20, R185, UR4, R20 ;  /* 0x00000004b9147c25 */ /* 0x000fe2000f8e0014 */
[----:B------:R-:W-:Y:S01]  /*16c90*/  ULDC.64 UR4, c[0x0][0xaf0] ;  /* 0x0002bc0000047ab9 */ /* 0x000fe20000000a00 */
[----:B------:R-:W5:Y:S02]  /*16ca0*/  LD.E.128 R40, desc[UR60][R40.64] ;  /* 0x0000003c28287980 */ /* 0x000f64000c101d00 */
[----:B-1----:R-:W-:Y:S01]  /*16cb0*/  @P1 IMAD.HI.U32 R28, R50, R51, RZ ;  /* 0x00000033321c1227 */ /* 0x002fe200078e00ff */
[----:B------:R-:W-:Y:S01]  /*16cc0*/  IADD3 R21, R21, R3, RZ ;  /* 0x0000000315157210 */ /* 0x000fe20007ffe0ff */
[----:B------:R-:W5:Y:S01]  /*16cd0*/  LD.E.128 R44, desc[UR60][R44.64] ;  /* 0x0000003c2c2c7980 */ /* 0x000f62000c101d00 */
[----:B------:R-:W-:Y:S01]  /*16ce0*/  BSSY B1, `(.L_x_647) ;  /* 0x0000035000017945 */ /* 0x000fe20003800000 */
[----:B------:R-:W-:Y:S01]  /*16cf0*/  IMAD.MOV.U32 R3, RZ, RZ, R50 ;  /* 0x000000ffff037224 */ /* 0x000fe200078e0032 */
[----:B---3--:R-:W-:Y:S01]  /*16d00*/  @P1 SHF.R.U32.HI R3, RZ, R49, R28 ;  /* 0x00000031ff031219 */ /* 0x008fe2000001161c */
[----:B------:R-:W-:Y:S01]  /*16d10*/  IMAD R48, R193, UR4, RZ ;  /* 0x00000004c1307c24 */ /* 0x000fe2000f8e02ff */
[----:B------:R-:W-:Y:S01]  /*16d20*/  @!PT LDS RZ, [RZ] ;  /* 0x00000000fffff984 */ /* 0x000fe20000000800 */
[----:B------:R-:W-:Y:S01]  /*16d30*/  @!PT LDS RZ, [RZ] ;  /* 0x00000000fffff984 */ /* 0x000fe20000000800 */
[----:B------:R-:W-:Y:S01]  /*16d40*/  @!PT LDS RZ, [RZ] ;  /* 0x00000000fffff984 */ /* 0x000fe20000000800 */
[----:B------:R-:W-:Y:S01]  /*16d50*/  @!PT LDS RZ, [RZ] ;  /* 0x00000000fffff984 */ /* 0x000fe20000000800 */
[----:B------:R1:W-:Y:S06]  /*16d60*/  MEMBAR.ALL.CTA ;  /* 0x0000000000007992 */ /* 0x0003ec0000008000 */
[----:B-1----:R-:W1:Y:S01]  /*16d70*/  FENCE.VIEW.ASYNC.S ;  /* 0x00000000000073c6 */ /* 0x002e620000000000 */
[----:B------:R-:W-:Y:S01]  /*16d80*/  IMAD.WIDE.U32 R20, R55, UR4, R20 ;  /* 0x0000000437147c25 */ /* 0x000fe2000f8e0014 */
[----:B------:R-:W-:-:S02]  /*16d90*/  SHF.R.S32.HI R28, RZ, 0x1f, R3 ;  /* 0x0000001fff1c7819 */ /* 0x000fc40000011403 */
[----:B------:R-:W-:Y:S01]  /*16da0*/  SHF.R.S32.HI R54, RZ, 0x1f, R183 ;  /* 0x0000001fff367819 */ /* 0x000fe200000114b7 */
[----:B------:R-:W-:Y:S01]  /*16db0*/  IMAD R49, R55, UR5, R48 ;  /* 0x0000000537317c24 */ /* 0x000fe2000f8e0230 */
[----:B------:R-:W-:Y:S01]  /*16dc0*/  ULDC.64 UR4, c[0x0][0xae0] ;  /* 0x0002b80000047ab9 */ /* 0x000fe20000000a00 */
[----:B------:R-:W-:Y:S01]  /*16dd0*/  IMAD.MOV R51, RZ, RZ, -R3 ;  /* 0x000000ffff337224 */ /* 0x000fe200078e0a03 */
[----:B------:R-:W-:Y:S01]  /*16de0*/  SHF.R.S32.HI R56, RZ, 0x1f, R182 ;  /* 0x0000001fff387819 */ /* 0x000fe200000114b6 */
[----:B------:R-:W-:Y:S02]  /*16df0*/  IMAD.IADD R21, R21, 0x1, R49 ;  /* 0x0000000115157824 */ /* 0x000fe400078e0231 */
[----:B------:R-:W-:Y:S02]  /*16e00*/  IMAD R49, R0, R51, R50 ;  /* 0x0000003300317224 */ /* 0x000fe400078e0232 */
[----:B------:R-:W-:Y:S02]  /*16e10*/  IMAD R28, R28, UR4, RZ ;  /* 0x000000041c1c7c24 */ /* 0x000fe4000f8e02ff */
[----:B------:R-:W-:Y:S01]  /*16e20*/  IMAD.WIDE.U32 R20, R3, UR4, R20 ;  /* 0x0000000403147c25 */ /* 0x000fe2000f8e0014 */
[----:B------:R-:W-:-:S03]  /*16e30*/  SHF.R.S32.HI R0, RZ, 0x1f, R49 ;  /* 0x0000001fff007819 */ /* 0x000fc60000011431 */
[----:B------:R-:W-:Y:S01]  /*16e40*/  IMAD R51, R3, UR5, R28 ;  /* 0x0000000503337c24 */ /* 0x000fe2000f8e021c */
[----:B------:R-:W-:Y:S01]  /*16e50*/  ULDC.64 UR4, c[0x0][0xad8] ;  /* 0x0002b60000047ab9 */ /* 0x000fe20000000a00 */
[----:B------:R-:W-:Y:S02]  /*16e60*/  IMAD R50, R190, 0x80, R192 ;  /* 0x00000080be327824 */ /* 0x000fe400078e02c0 */
[----:B------:R-:W-:Y:S02]  /*16e70*/  IMAD.IADD R21, R21, 0x1, R51 ;  /* 0x0000000115157824 */ /* 0x000fe400078e0233 */
[----:B------:R-:W-:Y:S01]  /*16e80*/  IMAD R28, R0, UR4, RZ ;  /* 0x00000004001c7c24 */ /* 0x000fe2000f8e02ff */
[C---:B------:R-:W-:Y:S01]  /*16e90*/  ISETP.GE.AND P2, PT, R50.reuse, R57, PT ;  /* 0x000000393200720c */ /* 0x040fe20003f46270 */
[----:B------:R-:W-:Y:S02]  /*16ea0*/  VIADD R0, R50, 0x20 ;  /* 0x0000002032007836 */ /* 0x000fe40000000000 */
[----:B------:R-:W-:-:S02]  /*16eb0*/  IMAD R51, R49, UR5, R28 ;  /* 0x0000000531337c24 */ /* 0x000fc4000f8e021c */
[----:B------:R-:W-:Y:S01]  /*16ec0*/  IMAD.WIDE.U32 R20, R49, UR4, R20 ;  /* 0x0000000431147c25 */ /* 0x000fe2000f8e0014 */
[-C--:B------:R-:W-:Y:S01]  /*16ed0*/  ISETP.GE.AND P0, PT, R0, R57.reuse, PT ;  /* 0x000000390000720c */ /* 0x080fe20003f06270 */
[----:B------:R-:W-:Y:S02]  /*16ee0*/  ULDC.64 UR4, c[0x0][0xa80] ;  /* 0x0002a00000047ab9 */ /* 0x000fe40000000a00 */
[----:B------:R-:W-:Y:S01]  /*16ef0*/  VIADD R0, R2, 0x2a820 ;  /* 0x0002a82002007836 */ /* 0x000fe20000000000 */
[----:B------:R-:W-:Y:S01]  /*16f00*/  LEA R28, P3, R20, UR4, 0x1 ;  /* 0x00000004141c7c11 */ /* 0x000fe2000f8608ff */
[----:B------:R-:W-:Y:S02]  /*16f10*/  VIADD R3, R50, 0x40 ;  /* 0x0000004032037836 */ /* 0x000fe40000000000 */
[----:B------:R-:W-:Y:S01]  /*16f20*/  IMAD.IADD R21, R21, 0x1, R51 ;  /* 0x0000000115157824 */ /* 0x000fe200078e0233 */
[----:B------:R-:W-:Y:S01]  /*16f30*/  PRMT R0, RZ, 0x654, R0 ;  /* 0x00000654ff007816 */ /* 0x000fe20000000000 */
[----:B-1----:R2:W1:Y:S01]  /*16f40*/  SHFL.IDX PT, R48, R28, RZ, 0x181f ;  /* 0x00181fff1c307589 */ /* 0x00246200000e0000 */
[----:B------:R-:W-:-:S02]  /*16f50*/  ISETP.GE.AND P1, PT, R3, R57, PT ;  /* 0x000000390300720c */ /* 0x000fc40003f26270 */
[----:B------:R-:W-:Y:S01]  /*16f60*/  LEA.HI.X R3, R20, UR5, R21, 0x1, P3 ;  /* 0x0000000514037c11 */ /* 0x000fe200098f0c15 */
[----:B------:R3:W-:Y:S04]  /*16f70*/  SYNCS.ARRIVE.TRANS64.RED.A1T0 RZ, [R0+URZ], RZ ;  /* 0x000000ff00ff79a7 */ /* 0x0007e8000810043f */
[----:B---3--:R2:W3:Y:S01]  /*16f80*/  SHFL.IDX PT, R0, R3, RZ, 0x181f ;  /* 0x00181fff03007589 */ /* 0x0084e200000e0000 */
[----:B------:R-:W-:Y:S05]  /*16f90*/  @P2 BRA `(.L_x_648) ;  /* 0x0000000000242947 */ /* 0x000fea0003800000 */
[----:B------:R-:W-:Y:S02]  /*16fa0*/  ULDC UR4, c[0x0][0xac8] ;  /* 0x0002b20000047ab9 */ /* 0x000fe40000000800 */
[----:B------:R-:W-:Y:S02]  /*16fb0*/  ISETP.GE.AND P2, PT, R182, UR4, PT ;  /* 0x00000004b6007c0c */ /* 0x000fe4000bf46270 */
[----:B------:R-:W-:-:S11]  /*16fc0*/  ISETP.GE.AND P3, PT, R183, UR4, PT ;  /* 0x00000004b7007c0c */ /* 0x000fd6000bf66270 */
[CC--:B-1----:R-:W-:Y:S02]  /*16fd0*/  @!P2 LEA R20, P4, R182.reuse, R48.reuse, 0x1 ;  /* 0x00000030b614a211 */ /* 0x0c2fe400078808ff */
[C---:B------:R-:W-:Y:S02]  /*16fe0*/  @!P3 LEA R48, P5, R183.reuse, R48, 0x1 ;  /* 0x00000030b730b211 */ /* 0x040fe400078a08ff */
[-C--:B---3--:R-:W-:Y:S02]  /*16ff0*/  @!P2 LEA.HI.X R21, R182, R0.reuse, R56, 0x1, P4 ;  /* 0x00000000b615a211 */ /* 0x088fe400020f0c38 */
[----:B------:R-:W-:-:S03]  /*17000*/  @!P3 LEA.HI.X R49, R183, R0, R54, 0x1, P5 ;  /* 0x00000000b731b211 */ /* 0x000fc600028f0c36 */
[----:B-----5:R4:W-:Y:S04]  /*17010*/  @!P2 ST.E.128 desc[UR60][R20.64], R4 ;  /* 0x000000041400a985 */ /* 0x0209e8000c101d3c */
[----:B------:R4:W-:Y:S02]  /*17020*/  @!P3 ST.E.128 desc[UR60][R48.64], R32 ;  /* 0x000000203000b985 */ /* 0x0009e4000c101d3c */
.L_x_648:
[----:B------:R-:W-:Y:S05]  /*17030*/  BSYNC B1 ;  /* 0x0000000000017941 */ /* 0x000fea0003800000 */
.L_x_647:
[----:B---3--:R3:W0:Y:S01]  /*17040*/  SHFL.IDX PT, R0, R3, 0x1, 0x181f ;  /* 0x00381f0003007f89 */ /* 0x00862200000e0000 */
[----:B------:R-:W-:Y:S03]  /*17050*/  BSSY B1, `(.L_x_649) ;  /* 0x000000c000017945 */ /* 0x000fe60003800000 */
[----:B----45:R3:W4:Y:S01]  /*17060*/  SHFL.IDX PT, R6, R28, 0x1, 0x181f ;  /* 0x00381f001c067f89 */ /* 0x03072200000e0000 */
        /* <DEDUP_REMOVED lines=8> */
[----:B------:R0:W-:Y:S04]  /*170f0*/  @!P3 ST.E.128 desc[UR60][R4.64], R8 ;  /* 0x000000080400b985 */ /* 0x0001e8000c101d3c */
[----:B------:R0:W-:Y:S02]  /*17100*/  @!P4 ST.E.128 desc[UR60][R6.64], R36 ;  /* 0x000000240600c985 */ /* 0x0001e4000c101d3c */
.L_x_650:
[----:B------:R-:W-:Y:S05]  /*17110*/  BSYNC B1 ;  /* 0x0000000000017941 */ /* 0x000fea0003800000 */
.L_x_649:
[----:B0-----:R0:W0:Y:S01]  /*17120*/  SHFL.IDX PT, R0, R3, 0x2, 0x181f ;  /* 0x00581f0003007f89 */ /* 0x00102200000e0000 */
[----:B------:R-:W-:Y:S03]  /*17130*/  BSSY B1, `(.L_x_651) ;  /* 0x000000c000017945 */ /* 0x000fe60003800000 */
[----:B----4-:R4:W0:Y:S01]  /*17140*/  SHFL.IDX PT, R6, R28, 0x2, 0x181f ;  /* 0x00581f001c067f89 */ /* 0x01082200000e0000 */
[----:B------:R-:W-:Y:S05]  /*17150*/  @P1 BRA `(.L_x_652) ;  /* 0x0000000000241947 */ /* 0x000fea0003800000 */
[----:B------:R-:W-:Y:S02]  /*17160*/  ULDC UR4, c[0x0][0xac8] ;  /* 0x0002b20000047ab9 */ /* 0x000fe40000000800 */
[----:B------:R-:W-:Y:S02]  /*17170*/  ISETP.GE.AND P2, PT, R182, UR4, PT ;  /* 0x00000004b6007c0c */ /* 0x000fe4000bf46270 */
[----:B------:R-:W-:-:S11]  /*17180*/  ISETP.GE.AND P3, PT, R183, UR4, PT ;  /* 0x00000004b7007c0c */ /* 0x000fd6000bf66270 */
[CC--:B0-----:R-:W-:Y:S02]  /*17190*/  @!P2 LEA R4, P0, R182.reuse, R6.reuse, 0x1 ;  /* 0x00000006b604a211 */ /* 0x0c1fe400078008ff */
[C---:B------:R-:W-:Y:S02]  /*171a0*/  @!P3 LEA R6, P1, R183.reuse, R6, 0x1 ;  /* 0x00000006b706b211 */ /* 0x040fe400078208ff */
[-C--:B------:R-:W-:Y:S02]  /*171b0*/  @!P2 LEA.HI.X R5, R182, R0.reuse, R56, 0x1, P0 ;  /* 0x00000000b605a211 */ /* 0x080fe400000f0c38 */
[----:B------:R-:W-:-:S03]  /*171c0*/  @!P3 LEA.HI.X R7, R183, R0, R54, 0x1, P1 ;  /* 0x00000000b707b211 */ /* 0x000fc600008f0c36 */
[----:B------:R0:W-:Y:S04]  /*171d0*/  @!P2 ST.E.128 desc[UR60][R4.64], R12 ;  /* 0x0000000c0400a985 */ /* 0x0001e8000c101d3c */
[----:B------:R0:W-:Y:S02]  /*171e0*/  @!P3 ST.E.128 desc[UR60][R6.64], R40 ;  /* 0x000000280600b985 */ /* 0x0001e4000c101d3c */
.L_x_652:
[----:B------:R-:W-:Y:S05]  /*171f0*/  BSYNC B1 ;  /* 0x0000000000017941 */ /* 0x000fea0003800000 */
.L_x_651:
[----:B0-----:R-:W-:Y:S01]  /*17200*/  IADD3 R0, R50, 0x60, RZ ;  /* 0x0000006032007810 */ /* 0x001fe20007ffe0ff */
[----:B--23--:R-:W0:Y:S03]  /*17210*/  SHFL.IDX PT, R3, R3, 0x3, 0x181f ;  /* 0x00781f0003037f89 */ /* 0x00ce2600000e0000 */
[----:B------:R-:W-:Y:S01]  /*17220*/  ISETP.GE.AND P0, PT, R0, R57, PT ;  /* 0x000000390000720c */ /* 0x000fe20003f06270 */
[----:B----4-:R-:W2:-:S12]  /*17230*/  SHFL.IDX PT, R28, R28, 0x3, 0x181f ;  /* 0x00781f001c1c7f89 */ /* 0x010e9800000e0000 */
        /* <DEDUP_REMOVED lines=12> */
.L_x_645:
[----:B------:R-:W-:Y:S01]  /*17300*/  ULDC.64 UR4, c[0x0][0xc00] ;  /* 0x0003000000047ab9 */ /* 0x000fe20000000a00 */
[----:B------:R-:W-:Y:S01]  /*17310*/  IMAD.MOV.U32 R3, RZ, RZ, RZ ;  /* 0x000000ffff037224 */ /* 0x000fe200078e00ff */
[----:B------:R-:W-:Y:S01]  /*17320*/  ISETP.NE.U32.AND P0, PT, RZ, UR4, PT ;  /* 0x00000004ff007c0c */ /* 0x000fe2000bf05070 */
[----:B------:R-:W2:Y:S01]  /*17330*/  LDC R25, c[0x0][0xbe8] ;  /* 0x0002fa00ff197b82 */ /* 0x000ea20000000800 */
[----:B------:R-:W-:Y:S02]  /*17340*/  IADD3 R4, P1, R186, UR4, RZ ;  /* 0x00000004ba047c10 */ /* 0x000fe4000ff3e0ff */
[----:B------:R-:W-:Y:S02]  /*17350*/  ISETP.NE.AND.EX P0, PT, RZ, UR5, PT, P0 ;  /* 0x00000005ff007c0c */ /* 0x000fe4000bf05300 */
[----:B------:R-:W-:Y:S01]  /*17360*/  IADD3.X R5, R187, UR5, RZ, P1, !PT ;  /* 0x00000005bb057c10 */ /* 0x000fe20008ffe4ff */
[----:B------:R-:W-:Y:S02]  /*17370*/  ULDC.64 UR4, c[0x0][0xc08] ;  /* 0x0003020000047ab9 */ /* 0x000fe40000000a00 */
[----:B------:R-:W-:-:S04]  /*17380*/  ISETP.NE.U32.AND P1, PT, RZ, UR4, PT ;  /* 0x00000004ff007c0c */ /* 0x000fc8000bf25070 */
[----:B------:R-:W-:-:S04]  /*17390*/  ISETP.NE.AND.EX P1, PT, RZ, UR5, PT, P1 ;  /* 0x00000005ff007c0c */ /* 0x000fc8000bf25310 */
[----:B------:R3:W5:Y:S09]  /*173a0*/  @P0 LDG.E R3, desc[UR60][R4.64] ;  /* 0x0000003c04030981 */ /* 0x000772000c1e1900 */
[----:B------:R-:W-:Y:S01]  /*173b0*/  @P1 IADD3 R186, P2, R186, UR4, RZ ;  /* 0x00000004baba1c10 */ /* 0x000fe2000ff5e0ff */
[----:B------:R-:W-:-:S02]  /*173c0*/  ULDC UR4, c[0x0][0xa88] ;  /* 0x0002a20000047ab9 */ /* 0x000fc40000000800 */
[----:B------:R-:W-:Y:S01]  /*173d0*/  IMAD.U32 R0, RZ, RZ, UR4 ;  /* 0x00000004ff007e24 */ /* 0x000fe2000f8e00ff */
[----:B------:R-:W-:-:S05]  /*173e0*/  @P1 IADD3.X R187, R187, UR5, RZ, P2, !PT ;  /* 0x00000005bbbb1c10 */ /* 0x000fca00097fe4ff */
[----:B------:R3:W5:Y:S01]  /*173f0*/  @P1 LDG.E R0, desc[UR60][R186.64] ;  /* 0x0000003cba001981 */ /* 0x000762000c1e1900 */
[----:B--2---:R-:W-:Y:S01]  /*17400*/  ISETP.NE.AND P2, PT, R25, 0x1, PT ;  /* 0x000000011900780c */ /* 0x004fe20003f45270 */
[----:B------:R-:W2:-:S12]  /*17410*/  S2R R6, SR_TID.X ;  /* 0x0000000000067919 */ /* 0x000e980000002100 */
[----:B------:R-:W0:Y:S08]  /*17420*/  @P2 LDC R14, c[0x0][0xbec] ;  /* 0x0002fb00ff0e2b82 */ /* 0x000e300000000800 */
[----:B------:R-:W0:Y:S01]  /*17430*/  @P2 LDC R27, c[0x0][0xbf0] ;  /* 0x0002fc00ff1b2b82 */ /* 0x000e220000000800 */
[----:B--2---:R-:W-:-:S05]  /*17440*/  VIADD R6, R6, 0xffffff80 ;  /* 0xffffff8006067836 */ /* 0x004fca0000000000 */
[----:B------:R-:W-:Y:S01]  /*17450*/  ISETP.GE.AND P3, PT, R6, 0x80, PT ;  /* 0x000000800600780c */ /* 0x000fe20003f66270 */
[----:B---3--:R-:W-:-:S12]  /*17460*/  @P1 BRA `(.L_x_654) ;  /* 0x0000000000101947 */ /* 0x008fd80003800000 */
[----:B------:R-:W-:Y:S05]  /*17470*/  @!P0 BRA `(.L_x_654) ;  /* 0x00000000000c8947 */ /* 0x000fea0003800000 */
[----:B------:R-:W2:Y:S04]  /*17480*/  LDG.E R7, desc[UR60][R4.64] ;  /* 0x0000003c04077981 */ /* 0x000ea8000c1e1900 */
[----:B-----5:R-:W2:Y:S02]  /*17490*/  LDG.E R0, desc[UR60][R4.64+0x4] ;  /* 0x0000043c04007981 */ /* 0x020ea4000c1e1900 */
[----:B--2---:R-:W-:-:S07]  /*174a0*/  IMAD.IADD R0, R0, 0x1, -R7 ;  /* 0x0000000100007824 */ /* 0x004fce00078e0a07 */
.L_x_654:
[----:B------:R-:W-:Y:S01]  /*174b0*/  BSSY B1, `(.L_x_655) ;  /* 0x000002e000017945 */ /* 0x000fe20003800000 */
[----:B------:R-:W-:Y:S02]  /*174c0*/  SHF.R.S32.HI R13, RZ, 0x1f, R185 ;  /* 0x0000001fff0d7819 */ /* 0x000fe400000114b9 */
[----:B------:R-:W-:Y:S02]  /*174d0*/  SEL R15, R188, RZ, !P0 ;  /* 0x000000ffbc0f7207 */ /* 0x000fe40004000000 */
[----:B------:R-:W-:Y:S02]  /*174e0*/  SEL R193, R193, RZ, !P0 ;  /* 0x000000ffc1c17207 */ /* 0x000fe40004000000 */
[----:B-----5:R-:W-:Y:S01]  /*174f0*/  SHF.R.S32.HI R10, RZ, 0x1f, R3 ;  /* 0x0000001fff0a7819 */ /* 0x020fe20000011403 */
[----:B------:R-:W-:Y:S06]  /*17500*/  @P3 BRA `(.L_x_656) ;  /* 0x0000000000a03947 */ /* 0x000fec0003800000 */
[----:B------:R-:W2:Y:S01]  /*17510*/  S2R R5, SR_TID.X ;  /* 0x0000000000057919 */ /* 0x000ea20000002100 */
[----:B------:R-:W3:Y:S01]  /*17520*/  LDC R11, c[0x0][0xbe8] ;  /* 0x0002fa00ff0b7b82 */ /* 0x000ee20000000800 */
[----:B--2---:R-:W-:Y:S02]  /*17530*/  IMAD R4, R190, 0x80, R5 ;  /* 0x00000080be047824 */ /* 0x004fe400078e0205 */
[----:B---3--:R-:W-:Y:S02]  /*17540*/  IMAD R5, R0, R11, RZ ;  /* 0x0000000b00057224 */ /* 0x008fe400078e02ff */
[----:B------:R-:W-:-:S05]  /*17550*/  VIADD R12, R4, 0xffffff80 ;  /* 0xffffff80040c7836 */ /* 0x000fca0000000000 */
[----:B------:R-:W-:-:S13]  /*17560*/  ISETP.GE.AND P0, PT, R12, R5, PT ;  /* 0x000000050c00720c */ /* 0x000fda0003f06270 */
[----:B------:R-:W-:Y:S05]  /*17570*/  @P0 BRA `(.L_x_656) ;  /* 0x0000000000840947 */ /* 0x000fea0003800000 */
[----:B------:R-:W-:Y:S01]  /*17580*/  ISETP.NE.AND P0, PT, R11, 0x1, PT ;  /* 0x000000010b00780c */ /* 0x000fe20003f05270 */
[----:B------:R-:W-:Y:S01]  /*17590*/  ULDC.64 UR4, c[0x0][0xb90] ;  /* 0x0002e40000047ab9 */ /* 0x000fe20000000a00 */
[----:B------:R-:W-:Y:S02]  /*175a0*/  IMAD.MOV.U32 R4, RZ, RZ, R3 ;  /* 0x000000ffff047224 */ /* 0x000fe400078e0003 */
[----:B------:R-:W-:Y:S02]  /*175b0*/  IMAD R8, R13, UR4, RZ ;  /* 0x000000040d087c24 */ /* 0x000fe4000f8e02ff */
[----:B------:R-:W-:Y:S02]  /*175c0*/  IMAD.MOV.U32 R5, RZ, RZ, R10 ;  /* 0x000000ffff057224 */ /* 0x000fe400078e000a */
[----:B------:R-:W-:Y:S02]  /*175d0*/  IMAD.MOV.U32 R7, RZ, RZ, R12 ;  /* 0x000000ffff077224 */ /* 0x000fe400078e000c */
[----:B------:R-:W-:-:S03]  /*175e0*/  IMAD.WIDE.U32 R4, R185, UR4, R4 ;  /* 0x00000004b9047c25 */ /* 0x000fc6000f8e0004 */
[----:B------:R-:W2:Y:S08]  /*175f0*/  @P0 LDC R9, c[0x0][0xbec] ;  /* 0x0002fb00ff090b82 */ /* 0x000eb00000000800 */
[----:B------:R-:W3:Y:S01]  /*17600*/  @P0 LDC R21, c[0x0][0xbf0] ;  /* 0x0002fc00ff150b82 */ /* 0x000ee20000000800 */
[----:B--2---:R-:W-:-:S04]  /*17610*/  @P0 IMAD.HI.U32 R6, R12, R9, RZ ;  /* 0x000000090c060227 */ /* 0x004fc800078e00ff */
[----:B------:R-:W-:Y:S01]  /*17620*/  IMAD R9, R185, UR5, R8 ;  /* 0x00000005b9097c24 */ /* 0x000fe2000f8e0208 */
[----:B------:R-:W-:Y:S01]  /*17630*/  ULDC.64 UR4, c[0x0][0xb98] ;  /* 0x0002e60000047ab9 */ /* 0x000fe20000000a00 */
[----:B---3--:R-:W-:Y:S01]  /*17640*/  @P0 SHF.R.U32.HI R7, RZ, R21, R6 ;  /* 0x00000015ff070219 */ /* 0x008fe20000011606 */
[----:B------:R-:W-:Y:S02]  /*17650*/  IMAD R6, R193, UR4, RZ ;  /* 0x00000004c1067c24 */ /* 0x000fe4000f8e02ff */
[----:B------:R-:W-:Y:S02]  /*17660*/  IADD3 R5, R5, R9, RZ ;  /* 0x0000000905057210 */ /* 0x000fe40007ffe0ff */
[----:B------:R-:W-:Y:S02]  /*17670*/  IMAD.MOV R9, RZ, RZ, -R7 ;  /* 0x000000ffff097224 */ /* 0x000fe400078e0a07 */
[----:B------:R-:W-:-:S04]  /*17680*/  IMAD.WIDE.U32 R4, R15, UR4, R4 ;  /* 0x000000040f047c25 */ /* 0x000fc8000f8e0004 */
[----:B------:R-:W-:Y:S01]  /*17690*/  IMAD R9, R11, R9, R12 ;  /* 0x000000090b097224 */ /* 0x000fe200078e020c */
[----:B------:R-:W-:Y:S01]  /*176a0*/  SHF.R.S32.HI R11, RZ, 0x1f, R7 ;  /* 0x0000001fff0b7819 */ /* 0x000fe20000011407 */
[----:B------:R-:W-:Y:S01]  /*176b0*/  IMAD R8, R15, UR5, R6 ;  /* 0x000000050f087c24 */ /* 0x000fe2000f8e0206 */
[----:B------:R-:W-:Y:S01]  /*176c0*/  IADD3 R4, P0, R7, R4, RZ ;  /* 0x0000000407047210 */ /* 0x000fe20007f1e0ff */
[----:B------:R-:W-:Y:S01]  /*176d0*/  ULDC.64 UR4, c[0x0][0xb88] ;  /* 0x0002e20000047ab9 */ /* 0x000fe20000000a00 */
        /* <DEDUP_REMOVED lines=11> */
.L_x_656:
[----:B------:R-:W-:Y:S05]  /*17790*/  BSYNC B1 ;  /* 0x0000000000017941 */ /* 0x000fea0003800000 */
.L_x_655:
[----:B------:R-:W-:Y:S01]  /*177a0*/  ULDC.64 UR4, c[0x0][0xaa0] ;  /* 0x0002a80000047ab9 */ /* 0x000fe20000000a00 */
[----:B------:R-:W-:Y:S01]  /*177b0*/  BSSY B1, `(.L_x_657) ;  /* 0x000003a000017945 */ /* 0x000fe20003800000 */
[----:B------:R-:W-:Y:S01]  /*177c0*/  IMAD R4, R10, UR4, RZ ;  /* 0x000000040a047c24 */ /* 0x000fe2000f8e02ff */
[----:B------:R-:W-:Y:S02]  /*177d0*/  SHF.R.S32.HI R12, RZ, 0x1f, R183 ;  /* 0x0000001fff0c7819 */ /* 0x000fe400000114b7 */
[----:B------:R-:W-:Y:S01]  /*177e0*/  SHF.R.S32.HI R20, RZ, 0x1f, R182 ;  /* 0x0000001fff147819 */ /* 0x000fe200000114b6 */
[C---:B--2---:R-:W-:Y:S02]  /*177f0*/  IMAD R7, R3.reuse, UR5, R4 ;  /* 0x0000000503077c24 */ /* 0x044fe4000f8e0204 */
[----:B------:R-:W-:Y:S01]  /*17800*/  IMAD.WIDE.U32 R4, R3, UR4, RZ ;  /* 0x0000000403047c25 */ /* 0x000fe2000f8e00ff */
[----:B------:R-:W-:-:S03]  /*17810*/  ULDC.64 UR4, c[0x0][0xae8] ;  /* 0x0002ba0000047ab9 */ /* 0x000fc60000000a00 */
[----:B------:R-:W-:Y:S02]  /*17820*/  IMAD R3, R184, 0x20, R192 ;  /* 0x00000020b8037824 */ /* 0x000fe400078e02c0 */
[----:B------:R-:W-:Y:S02]  /*17830*/  IMAD.IADD R5, R5, 0x1, R7 ;  /* 0x0000000105057824 */ /* 0x000fe400078e0207 */
[----:B------:R-:W-:Y:S02]  /*17840*/  IMAD R9, R190, 0x80, R3 ;  /* 0x00000080be097824 */ /* 0x000fe400078e0203 */
[----:B------:R-:W-:Y:S02]  /*17850*/  IMAD R8, R13, UR4, RZ ;  /* 0x000000040d087c24 */ /* 0x000fe4000f8e02ff */
[----:B0-----:R-:W-:-:S04]  /*17860*/  @P2 IMAD.HI.U32 R6, R9, R14, RZ ;  /* 0x0000000e09062227 */ /* 0x001fc800078e00ff */
[C---:B------:R-:W-:Y:S02]  /*17870*/  IMAD R7, R185.reuse, UR5, R8 ;  /* 0x00000005b9077c24 */ /* 0x040fe4000f8e0208 */
[----:B------:R-:W-:Y:S01]  /*17880*/  IMAD.WIDE.U32 R4, R185, UR4, R4 ;  /* 0x00000004b9047c25 */ /* 0x000fe2000f8e0004 */
[----:B------:R-:W-:-:S03]  /*17890*/  ULDC.64 UR4, c[0x0][0xaf0] ;  /* 0x0002bc0000047ab9 */ /* 0x000fc60000000a00 */
[----:B------:R-:W-:Y:S01]  /*178a0*/  IMAD.MOV.U32 R3, RZ, RZ, R9 ;  /* 0x000000ffff037224 */ /* 0x000fe200078e0009 */
[----:B------:R-:W-:Y:S01]  /*178b0*/  @P2 SHF.R.U32.HI R3, RZ, R27, R6 ;  /* 0x0000001bff032219 */ /* 0x000fe20000011606 */
[----:B------:R-:W-:Y:S02]  /*178c0*/  IMAD R8, R193, UR4, RZ ;  /* 0x00000004c1087c24 */ /* 0x000fe4000f8e02ff */
[----:B------:R-:W-:Y:S01]  /*178d0*/  IMAD.IADD R5, R5, 0x1, R7 ;  /* 0x0000000105057824 */ /* 0x000fe200078e0207 */
[----:B------:R-:W-:Y:S01]  /*178e0*/  SHF.R.S32.HI R6, RZ, 0x1f, R3 ;  /* 0x0000001fff067819 */ /* 0x000fe20000011403 */
[C---:B------:R-:W-:Y:S02]  /*178f0*/  IMAD R7, R15.reuse, UR5, R8 ;  /* 0x000000050f077c24 */ /* 0x040fe4000f8e0208 */
[----:B------:R-:W-:Y:S01]  /*17900*/  IMAD.WIDE.U32 R4, R15, UR4, R4 ;  /* 0x000000040f047c25 */ /* 0x000fe2000f8e0004 */
[----:B------:R-:W-:-:S03]  /*17910*/  ULDC.64 UR4, c[0x0][0xae0] ;  /* 0x0002b80000047ab9 */ /* 0x000fc60000000a00 */
[----:B------:R-:W-:Y:S01]  /*17920*/  IMAD.MOV R8, RZ, RZ, -R3 ;  /* 0x000000ffff087224 */ /* 0x000fe200078e0a03 */
[----:B------:R-:W-:Y:S01]  /*17930*/  IADD3 R5, R5, R7, RZ ;  /* 0x0000000705057210 */ /* 0x000fe20007ffe0ff */
[----:B------:R-:W-:Y:S02]  /*17940*/  IMAD R6, R6, UR4, RZ ;  /* 0x0000000406067c24 */ /* 0x000fe4000f8e02ff */
[----:B------:R-:W-:Y:S02]  /*17950*/  IMAD R7, R25, R8, R9 ;  /* 0x0000000819077224 */ /* 0x000fe400078e0209 */
[C---:B------:R-:W-:Y:S02]  /*17960*/  IMAD R9, R3.reuse, UR5, R6 ;  /* 0x0000000503097c24 */ /* 0x040fe4000f8e0206 */
[----:B------:R-:W-:Y:S01]  /*17970*/  IMAD.WIDE.U32 R4, R3, UR4, R4 ;  /* 0x0000000403047c25 */ /* 0x000fe2000f8e0004 */
[----:B------:R-:W-:Y:S01]  /*17980*/  SHF.R.S32.HI R3, RZ, 0x1f, R7 ;  /* 0x0000001fff037819 */ /* 0x000fe20000011407 */
[----:B------:R-:W-:-:S02]  /*17990*/  ULDC.64 UR4, c[0x0][0xad8] ;  /* 0x0002b60000047ab9 */ /* 0x000fc40000000a00 */
[----:B------:R-:W-:Y:S02]  /*179a0*/  IMAD.IADD R5, R5, 0x1, R9 ;  /* 0x0000000105057824 */ /* 0x000fe400078e0209 */
[----:B------:R-:W-:Y:S02]  /*179b0*/  IMAD R6, R3, UR4, RZ ;  /* 0x0000000403067c24 */ /* 0x000fe4000f8e02ff */
[----:B------:R-:W-:Y:S02]  /*179c0*/  IMAD R8, R190, 0x80, R192 ;  /* 0x00000080be087824 */ /* 0x000fe400078e02c0 */
        /* <DEDUP_REMOVED lines=24> */
.L_x_658:
[----:B------:R-:W-:Y:S05]  /*17b50*/  BSYNC B1 ;  /* 0x0000000000017941 */ /* 0x000fea0003800000 */
.L_x_657:
[----:B---3--:R3:W0:Y:S01]  /*17b60*/  SHFL.IDX PT, R0, R3, 0x1, 0x181f ;  /* 0x00381f0003007f89 */ /* 0x00862200000e0000 */
[----:B------:R-:W-:Y:S03]  /*17b70*/  BSSY B1, `(.L_x_659) ;  /* 0x000000c000017945 */ /* 0x000fe60003800000 */
[----:B--2---:R3:W2:Y:S01]  /*17b80*/  SHFL.IDX PT, R4, R6, 0x1, 0x181f ;  /* 0x00381f0006047f89 */ /* 0x0046a200000e0000 */
        /* <DEDUP_REMOVED lines=10> */
.L_x_660:
[----:B------:R-:W-:Y:S05]  /*17c30*/  BSYNC B1 ;  /* 0x0000000000017941 */ /* 0x000fea0003800000 */
.L_x_659:
[----:B0-----:R0:W0:Y:S01]  /*17c40*/  SHFL.IDX PT, R0, R3, 0x2, 0x181f ;  /* 0x00581f0003007f89 */ /* 0x00102200000e0000 */
[----:B------:R-:W-:Y:S03]  /*17c50*/  BSSY B1, `(.L_x_661) ;  /* 0x000000c000017945 */ /* 0x000fe60003800000 */
[----:B--2---:R2:W0:Y:S01]  /*17c60*/  SHFL.IDX PT, R4, R6, 0x2, 0x181f ;  /* 0x00581f0006047f89 */ /* 0x00442200000e0000 */
        /* <DEDUP_REMOVED lines=8> */
[----:B------:R0:W-:Y:S04]  /*17cf0*/  @!P2 ST.E.128 desc[UR60][R10.64], RZ ;  /* 0x000000ff0a00a985 */ /* 0x0001e8000c101d3c */
[----:B------:R0:W-:Y:S02]  /*17d00*/  @!P3 ST.E.128 desc[UR60][R4.64], RZ ;  /* 0x000000ff0400b985 */ /* 0x0001e4000c101d3c */
.L_x_662:
[----:B------:R-:W-:Y:S05]  /*17d10*/  BSYNC B1 ;  /* 0x0000000000017941 */ /* 0x000fea0003800000 */
.L_x_661:
[----:B0-----:R-:W-:Y:S01]  /*17d20*/  VIADD R0, R8, 0x60 ;  /* 0x0000006008007836 */ /* 0x001fe20000000000 */
[----:B---3--:R-:W0:Y:S04]  /*17d30*/  SHFL.IDX PT, R3, R3, 0x3, 0x181f ;  /* 0x00781f0003037f89 */ /* 0x008e2800000e0000 */
[----:B------:R-:W-:Y:S01]  /*17d40*/  ISETP.GE.AND P0, PT, R0, R25, PT ;  /* 0x000000190000720c */ /* 0x000fe20003f06270 */
[----:B------:R3:W0:-:S12]  /*17d50*/  SHFL.IDX PT, R4, R6, 0x3, 0x181f ;  /* 0x00781f0006047f89 */ /* 0x00061800000e0000 */
[----:B---3--:R-:W-:Y:S05]  /*17d60*/  @P0 BRA `(.L_x_653) ;  /* 0x0000000000240947 */ /* 0x008fea0003800000 */
[----:B------:R-:W-:Y:S02]  /*17d70*/  ULDC UR4, c[0x0][0xac8] ;  /* 0x0002b20000047ab9 */ /* 0x000fe40000000800 */
[----:B------:R-:W-:Y:S02]  /*17d80*/  ISETP.GE.AND P2, PT, R182, UR4, PT ;  /* 0x00000004b6007c0c */ /* 0x000fe4000bf46270 */
[----:B------:R-:W-:-:S11]  /*17d90*/  ISETP.GE.AND P3, PT, R183, UR4, PT ;  /* 0x00000004b7007c0c */ /* 0x000fd6000bf66270 */
[CC--:B0-2---:R-:W-:Y:S02]  /*17da0*/  @!P2 LEA R6, P0, R182.reuse, R4.reuse, 0x1 ;  /* 0x00000004b606a211 */ /* 0x0c5fe400078008ff */
[C---:B------:R-:W-:Y:S02]  /*17db0*/  @!P3 LEA R4, P1, R183.reuse, R4, 0x1 ;  /* 0x00000004b704b211 */ /* 0x040fe400078208ff */
[-C--:B------:R-:W-:Y:S02]  /*17dc0*/  @!P2 LEA.HI.X R7, R182, R3.reuse, R20, 0x1, P0 ;  /* 0x00000003b607a211 */ /* 0x080fe400000f0c14 */
[----:B------:R-:W-:-:S03]  /*17dd0*/  @!P3 LEA.HI.X R5, R183, R3, R12, 0x1, P1 ;  /* 0x00000003b705b211 */ /* 0x000fc600008f0c0c */
[----:B------:R3:W-:Y:S04]  /*17de0*/  @!P2 ST.E.128 desc[UR60][R6.64], RZ ;  /* 0x000000ff0600a985 */ /* 0x0007e8000c101d3c */
[----:B------:R3:W-:Y:S02]  /*17df0*/  @!P3 ST.E.128 desc[UR60][R4.64], RZ ;  /* 0x000000ff0400b985 */ /* 0x0007e4000c101d3c */
.L_x_653:
[----:B------:R-:W-:Y:S05]  /*17e00*/  BSYNC B0 ;  /* 0x0000000000007941 */ /* 0x000fea0003800000 */
.L_x_644:
[----:B------:R-:W-:Y:S02]  /*17e10*/  ULDC UR4, c[0x0][0xc3c] ;  /* 0x00030f0000047ab9 */ /* 0x000fe40000000800 */
[----:B-1----:R-:W-:-:S13]  /*17e20*/  ISETP.GE.AND P0, PT, R31, UR4, PT ;  /* 0x000000041f007c0c */ /* 0x002fda000bf06270 */
[----:B------:R-:W-:Y:S05]  /*17e30*/  @!P0 BRA `(.L_x_663) ;  /* 0xfffffe9400548947 */ /* 0x000fea000383ffff */
[----:B------:R-:W-:Y:S05]  /*17e40*/  BRA `(.L_x_448) ;  /* 0x00000068000c7947 */ /* 0x000fea0003800000 */
.L_x_446:
[----:B------:R-:W-:-:S08]  /*17e50*/  NOP ;  /* 0x0000000000007918 */ /* 0x000fd00000000000 */
[----:B0-----:R-:W0:-:S00]  /*17e60*/  USETMAXREG.DEALLOC.CTAPOOL 0x28 ;  /* 0x00000028000079c8 */ /* 0x001e0000080e0500 */
[----:B0-----:R-:W-:Y:S01]  /*17e70*/  LOP3.LUT R2, R2, 0x3, RZ, 0xc0, !PT ;  /* 0x0000000302027812 */ /* 0x001fe200078ec0ff */
[----:B------:R-:W-:Y:S01]  /*17e80*/  IMAD.MOV.U32 R4, RZ, RZ, RZ ;  /* 0x000000ffff047224 */ /* 0x000fe200078e00ff */
[----:B------:R-:W-:-:S04]  /*17e90*/  LOP3.LUT R23, R23, 0xffffffdf, RZ, 0xc0, !PT ;  /* 0xffffffdf17177812 */ /* 0x000fc800078ec0ff */
[----:B------:R-:W0:Y:S02]  /*17ea0*/  SHFL.IDX PT, R2, R2, RZ, 0x1f ;  /* 0x00001fff02027589 */ /* 0x000e2400000e0000 */
[----:B0-----:R-:W-:-:S13]  /*17eb0*/  ISETP.NE.AND P0, PT, R2, RZ, PT ;  /* 0x000000ff0200720c */ /* 0x001fda0003f05270 */
[----:B------:R-:W-:Y:S01]  /*17ec0*/  @P0 LOP3.LUT R23, R23, 0x20, RZ, 0xfc, !PT ;  /* 0x0000002017170812 */ /* 0x000fe200078efcff */
[----:B------:R-:W-:Y:S06]  /*17ed0*/  @!P0 BRA `(.L_x_664) ;  /* 0x00000000001c8947 */ /* 0x000fec0003800000 */
[----:B------:R-:W0:Y:S08]  /*17ee0*/  S2UR UR5, SR_CgaCtaId ;  /* 0x00000000000579c3 */ /* 0x000e300000008800 */
[----:B------:R-:W-:Y:S06]  /*17ef0*/  BAR.SYNC.DEFER_BLOCKING 0x5, 0x180 ;  /* 0x0146000000007b1d */ /* 0x000fec0000010000 */
[----:B------:R-:W-:-:S02]  /*17f00*/  UMOV UR4, 0x400 ;  /* 0x0000040000047882 */ /* 0x000fc40000000000 */
[----:B0-----:R-:W-:-:S09]  /*17f10*/  ULEA UR4, UR5, UR4, 0x18 ;  /* 0x0000000405047291 */ /* 0x001fd2000f8ec03f */
[----:B------:R-:W0:Y:S01]  /*17f20*/  LDS.128 R16, [UR4+0x2a8d0] ;  /* 0x02a8d004ff107984 */ /* 0x000e220008000c00 */
[----:B------:R-:W-:Y:S06]  /*17f30*/  BAR.ARV 0x4, 0x180 ;  /* 0x0106000000007b1d */ /* 0x000fec0000002000 */
[----:B------:R-:W-:Y:S05]  /*17f40*/  BRA `(.L_x_665) ;  /* 0x0000000400fc7947 */ /* 0x000fea0003800000 */
.L_x_664:
[----:B------:R-:W-:Y:S01]  /*17f50*/  LOP3.LUT R5, R0, 0x1f, RZ, 0xc0, !PT ;  /* 0x0000001f00057812 */ /* 0x000fe200078ec0ff */
[----:B------:R-:W-:Y:S01]  /*17f60*/  ULDC UR4, c[0x0][0xc3c] ;  /* 0x00030f0000047ab9 */ /* 0x000fe20000000800 */
[----:B------:R-:W0:Y:S01]  /*17f70*/  S2UR UR6, SR_CTAID.X ;  /* 0x00000000000679c3 */ /* 0x000e220000002500 */
[----:B------:R-:W-:Y:S01]  /*17f80*/  ULDC UR5, c[0x0][0xc38] ;  /* 0x00030e0000057ab9 */ /* 0x000fe20000000800 */
[----:B------:R-:W-:-:S04]  /*17f90*/  ISETP.NE.AND P0, PT, R5, 0x1f, PT ;  /* 0x0000001f0500780c */ /* 0x000fc80003f05270 */
[----:B------:R-:W-:-:S13]  /*17fa0*/  ISETP.GE.OR P1, PT, R5, UR4, !P0 ;  /* 0x0000000405007c0c */ /* 0x000fda000c726670 */
[----:B------:R-:W1:Y:S02]  /*17fb0*/  @!P1 LDC.64 R2, c[0x0][0xc80] ;  /* 0x00032000ff029b82 */ /* 0x000e640000000a00 */
[----:B-1----:R-:W-:-:S05]  /*17fc0*/  @!P1 IMAD.WIDE.U32 R2, R5, 0x4, R2 ;  /* 0x0000000405029825 */ /* 0x002fca00078e0002 */
[----:B------:R-:W2:Y:S01]  /*17fd0*/  @!P1 LDG.E R4, desc[UR60][R2.64] ;  /* 0x0000003c02049981 */ /* 0x000ea2000c1e1900 */
[C---:B------:R-:W-:Y:S01]  /*17fe0*/  ISETP.NE.AND P1, PT, R5.reuse, RZ, PT ;  /* 0x000000ff0500720c */ /* 0x040fe20003f25270 */
[----:B------:R-:W-:Y:S01]  /*17ff0*/  UMOV UR4, URZ ;  /* 0x0000003f00047c82 */ /* 0x000fe20008000000 */
[C---:B------:R-:W-:Y:S01]  /*18000*/  ISETP.GE.U32.AND P2, PT, R5.reuse, 0x2, PT ;  /* 0x000000020500780c */ /* 0x040fe20003f46070 */
[----:B------:R-:W-:Y:S01]  /*18010*/  IMAD.MOV.U32 R16, RZ, RZ, RZ ;  /* 0x000000ffff107224 */ /* 0x000fe200078e00ff */
[C---:B------:R-:W-:Y:S02]  /*18020*/  ISETP.GE.U32.AND P3, PT, R5.reuse, 0x4, PT ;  /* 0x000000040500780c */ /* 0x040fe40003f66070 */
[C---:B------:R-:W-:Y:S02]  /*18030*/  ISETP.GE.U32.AND P4, PT, R5.reuse, 0x8, PT ;  /* 0x000000080500780c */ /* 0x040fe40003f86070 */
[----:B------:R-:W-:Y:S01]  /*18040*/  ISETP.GE.U32.AND P5, PT, R5, 0x10, PT ;  /* 0x000000100500780c */ /* 0x000fe20003fa6070 */
[----:B--2---:R-:W1:Y:S02]  /*18050*/  SHFL.UP PT, R6, R4, 0x1, RZ ;  /* 0x0420000004067989 */ /* 0x004e6400000e00ff */
[----:B-1----:R-:W-:-:S05]  /*18060*/  SEL R7, R6, RZ, P1 ;  /* 0x000000ff06077207 */ /* 0x002fca0000800000 */
[----:B------:R-:W-:-:S05]  /*18070*/  IMAD.IADD R7, R4, 0x1, R7 ;  /* 0x0000000104077824 */ /* 0x000fca00078e0207 */
[----:B------:R-:W1:Y:S02]  /*18080*/  SHFL.UP PT, R6, R7, 0x2, RZ ;  /* 0x0440000007067989 */ /* 0x000e6400000e00ff */
[----:B-1----:R-:W-:-:S05]  /*18090*/  SEL R6, R6, RZ, P2 ;  /* 0x000000ff06067207 */ /* 0x002fca0001000000 */
[----:B------:R-:W-:-:S05]  /*180a0*/  IMAD.IADD R6, R7, 0x1, R6 ;  /* 0x0000000107067824 */ /* 0x000fca00078e0206 */
        /* <DEDUP_REMOVED lines=9> */
[----:B------:R-:W1:Y:S02]  /*18140*/  SHFL.IDX PT, R6, R7, 0x1f, 0x1f ;  /* 0x03e01f0007067f89 */ /* 0x000e6400000e0000 */
[----:B-1----:R-:W-:-:S04]  /*18150*/  IMAD R6, R6, UR5, RZ ;  /* 0x0000000506067c24 */ /* 0x002fc8000f8e02ff */
[----:B------:R-:W-:Y:S01]  /*18160*/  IMAD.MOV.U32 R3, RZ, RZ, R6 ;  /* 0x000000ffff037224 */ /* 0x000fe200078e0006 */
[----:B0-----:R-:W-:-:S13]  /*18170*/  ISETP.GT.AND P6, PT, R6, UR6, PT ;  /* 0x0000000606007c0c */ /* 0x001fda000bfc4270 */
[----:B------:R-:W-:Y:S05]  /*18180*/  @P6 BRA `(.L_x_666) ;  /* 0x00000000009c6947 */ /* 0x000fea0003800000 */
[----:B------:R-:W0:Y:S01]  /*18190*/  LDC R10, c[0x0][0xc3c] ;  /* 0x00030f00ff0a7b82 */ /* 0x000e220000000800 */
[----:B------:R-:W-:Y:S01]  /*181a0*/  IMAD.MOV.U32 R6, RZ, RZ, R3 ;  /* 0x000000ffff067224 */ /* 0x000fe200078e0003 */
[----:B------:R-:W-:Y:S01]  /*181b0*/  UMOV UR4, URZ ;  /* 0x0000003f00047c82 */ /* 0x000fe20008000000 */
[----:B------:R-:W-:Y:S01]  /*181c0*/  ULDC UR7, c[0x0][0xc3c] ;  /* 0x00030f0000077ab9 */ /* 0x000fe20000000800 */
[----:B------:R-:W-:-:S05]  /*181d0*/  ULDC UR5, c[0x0][0xc38] ;  /* 0x00030e0000057ab9 */ /* 0x000fca0000000800 */
.L_x_670:
[----:B------:R-:W-:Y:S01]  /*181e0*/  UIADD3 UR4, UR4, 0x1f, URZ ;  /* 0x0000001f04047890 */ /* 0x000fe2000fffe03f */
[----:B------:R-:W-:-:S05]  /*181f0*/  IMAD.U32 R19, RZ, RZ, UR7 ;  /* 0x00000007ff137e24 */ /* 0x000fca000f8e00ff */
        /* <DEDUP_REMOVED lines=10> */
.L_x_669:
[----:B------:R-:W-:Y:S05]  /*182a0*/  BSYNC B0 ;  /* 0x0000000000007941 */ /* 0x000fea0003800000 */
.L_x_668:
        /* <DEDUP_REMOVED lines=21> */
.L_x_666:
[----:B------:R-:W-:-:S04]  /*18400*/  IMAD.IADD R9, R6, 0x1, -R3 ;  /* 0x0000000106097824 */ /* 0x000fc800078e0a03 */
        /* <DEDUP_REMOVED lines=14> */
.L_x_671:
[----:B---3--:R-:W-:Y:S01]  /*184f0*/  IMAD R16, R16, UR5, R9 ;  /* 0x0000000510107c24 */ /* 0x008fe2000f8e0209 */
[----:B0-----:R-:W-:Y:S01]  /*18500*/  IABS R2, R4 ;  /* 0x0000000400027213 */ /* 0x001fe20000000000 */
[----:B-12---:R-:W-:Y:S02]  /*18510*/  IMAD.MOV R7, RZ, RZ, -R3 ;  /* 0x000000ffff077224 */ /* 0x006fe400078e0a03 */
[----:B------:R-:W-:Y:S01]  /*18520*/  VIADD R19, R19, UR4 ;  /* 0x0000000413137c36 */ /* 0x000fe20008000000 */
[----:B------:R-:W-:Y:S01]  /*18530*/  IADD3 R9, -R16, UR6, RZ ;  /* 0x0000000610097c10 */ /* 0x000fe2000fffe1ff */
[----:B------:R-:W-:Y:S01]  /*18540*/  IMAD R7, R7, R10, RZ ;  /* 0x0000000a07077224 */ /* 0x000fe200078e02ff */
[----:B------:R-:W-:Y:S01]  /*18550*/  IADD3 R8, RZ, -R2, RZ ;  /* 0x80000002ff087210 */ /* 0x000fe20007ffe0ff */
[----:B------:R-:W-:Y:S01]  /*18560*/  IMAD.MOV.U32 R2, RZ, RZ, RZ ;  /* 0x000000ffff027224 */ /* 0x000fe200078e00ff */
[----:B------:R-:W-:-:S03]  /*18570*/  IABS R6, R9 ;  /* 0x0000000900067213 */ /* 0x000fc60000000000 */
[----:B------:R-:W-:-:S04]  /*18580*/  IMAD.HI.U32 R2, R3, R7, R2 ;  /* 0x0000000703027227 */ /* 0x000fc800078e0002 */
[----:B------:R-:W-:Y:S02]  /*18590*/  IMAD.MOV.U32 R3, RZ, RZ, R6 ;  /* 0x000000ffff037224 */ /* 0x000fe400078e0006 */
        /* <DEDUP_REMOVED lines=13> */
[----:B------:R-:W-:Y:S01]  /*18670*/  MOV R18, R2 ;  /* 0x0000000200127202 */ /* 0x000fe20000000f00 */
[----:B------:R-:W-:-:S04]  /*18680*/  IMAD.MOV R17, RZ, RZ, -R2 ;  /* 0x000000ffff117224 */ /* 0x000fc800078e0a02 */
[----:B------:R-:W-:Y:S01]  /*18690*/  IMAD R17, R4, R17, R9 ;  /* 0x0000001104117224 */ /* 0x000fe200078e0209 */
[----:B------:R-:W-:Y:S06]  /*186a0*/  BRA `(.L_x_672) ;  /* 0x00000000000c7947 */ /* 0x000fec0003800000 */
.L_x_667:
[----:B------:R-:W-:Y:S02]  /*186b0*/  IMAD.MOV.U32 R17, RZ, RZ, RZ ;  /* 0x000000ffff117224 */ /* 0x000fe400078e00ff */
[----:B------:R-:W-:Y:S02]  /*186c0*/  IMAD.U32 R16, RZ, RZ, UR6 ;  /* 0x00000006ff107e24 */ /* 0x000fe4000f8e00ff */
[----:B------:R-:W-:-:S07]  /*186d0*/  IMAD.MOV.U32 R18, RZ, RZ, RZ ;  /* 0x000000ffff127224 */ /* 0x000fce00078e00ff */
.L_x_672:
[----:B------:R-:W-:-:S13]  /*186e0*/  ISETP.NE.AND P0, PT, R5, RZ, PT ;  /* 0x000000ff0500720c */ /* 0x000fda0003f05270 */
[----:B------:R-:W0:Y:S01]  /*186f0*/  @!P0 S2R R3, SR_CgaCtaId ;  /* 0x0000000000038919 */ /* 0x000e220000008800 */
[----:B------:R-:W-:-:S04]  /*18700*/  @!P0 MOV R2, 0x400 ;  /* 0x0000040000028802 */ /* 0x000fc80000000f00 */
[----:B0-----:R-:W-:-:S05]  /*18710*/  @!P0 LEA R2, R3, R2, 0x18 ;  /* 0x0000000203028211 */ /* 0x001fca00078ec0ff */
[----:B------:R1:W-:Y:S01]  /*18720*/  @!P0 STS.128 [R2+0x2a8d0], R16 ;  /* 0x02a8d01002008388 */ /* 0x0003e20000000c00 */
[----:B------:R-:W-:Y:S06]  /*18730*/  BAR.ARV 0x5, 0x180 ;  /* 0x0146000000007b1d */ /* 0x000fec0000002000 */
.L_x_665:
[----:B------:R2:W-:Y:S01]  /*18740*/  STL [R1+0x28], RZ ;  /* 0x000028ff01007387 */ /* 0x0005e20000100800 */
[----:B------:R-:W-:Y:S01]  /*18750*/  ULDC UR4, c[0x0][0xc3c] ;  /* 0x00030f0000047ab9 */ /* 0x000fe20000000800 */
[----:B------:R-:W-:Y:S01]  /*18760*/  IMAD.MOV.U32 R29, RZ, RZ, 0x1 ;  /* 0x00000001ff1d7424 */ /* 0x000fe200078e00ff */
[----:B0-----:R-:W-:Y:S01]  /*18770*/  ISETP.GE.AND P0, PT, R19, UR4, PT ;  /* 0x0000000413007c0c */ /* 0x001fe2000bf06270 */
[----:B------:R-:W-:-:S12]  /*18780*/  IMAD.MOV.U32 R28, RZ, RZ, RZ ;  /* 0x000000ffff1c7224 */ /* 0x000fd800078e00ff */
[----:B--2---:R-:W-:Y:S05]  /*18790*/  @P0 BRA `(.L_x_673) ;  /* 0x0000005800d40947 */ /* 0x004fea0003800000 */
[----:B-1----:R-:W2:Y:S01]  /*187a0*/  LDL R2, [R1+0x38] ;  /* 0x0000380001027983 */ /* 0x002ea20000100800 */
[----:B------:R-:W0:Y:S01]  /*187b0*/  S2UR UR5, SR_CgaCtaId ;  /* 0x00000000000579c3 */ /* 0x000e220000008800 */
[----:B------:R-:W-:Y:S01]  /*187c0*/  LOP3.LUT R4, R0, 0x7f, RZ, 0xc0, !PT ;  /* 0x0000007f00047812 */ /* 0x000fe200078ec0ff */
[----:B------:R-:W-:Y:S01]  /*187d0*/  BSSY B8, `(.L_x_673) ;  /* 0x00005b1000087945 */ /* 0x000fe20003800000 */
[----:B------:R1:W-:Y:S01]  /*187e0*/  STL [R1+0x28], RZ ;  /* 0x000028ff01007387 */ /* 0x0003e20000100800 */
[----:B------:R-:W-:Y:S01]  /*187f0*/  IMAD.MOV.U32 R31, RZ, RZ, 0x1 ;  /* 0x00000001ff1f7424 */ /* 0x000fe200078e00ff */
[----:B------:R-:W-:Y:S01]  /*18800*/  MOV R26, RZ ;  /* 0x000000ff001a7202 */ /* 0x000fe20000000f00 */
[----:B------:R-:W-:Y:S01]  /*18810*/  IMAD.SHL.U32 R36, R4, 0x8, RZ ;  /* 0x0000000804247824 */ /* 0x000fe200078e00ff */
[----:B------:R-:W-:Y:S01]  /*18820*/  ULDC.64 UR36, c[0x0][0x198] ;  /* 0x0000660000247ab9 */ /* 0x000fe20000000a00 */
[----:B------:R-:W-:Y:S01]  /*18830*/  IMAD.MOV.U32 R29, RZ, RZ, 0x1 ;  /* 0x00000001ff1d7424 */ /* 0x000fe200078e00ff */
[----:B------:R-:W-:Y:S01]  /*18840*/  ULDC UR38, c[0x0][0xc] ;  /* 0x0000030000267ab9 */ /* 0x000fe20000000800 */
[----:B------:R-:W-:Y:S01]  /*18850*/  IMAD.MOV.U32 R28, RZ, RZ, RZ ;  /* 0x000000ffff1c7224 */ /* 0x000fe200078e00ff */
[----:B--2---:R-:W-:Y:S01]  /*18860*/  R2UR UR4, R2 ;  /* 0x00000000020472ca */ /* 0x004fe200000e0000 */
[----:B------:R-:W-:-:S05]  /*18870*/  IMAD.SHL.U32 R2, R0, 0x8, RZ ;  /* 0x0000000800027824 */ /* 0x000fca00078e00ff */
[C---:B------:R-:W-:Y:S02]  /*18880*/  LOP3.LUT R3, R2.reuse, 0x1f8, RZ, 0xc0, !PT ;  /* 0x000001f802037812 */ /* 0x040fe400078ec0ff */
[----:B------:R-:W-:Y:S02]  /*18890*/  LOP3.LUT R2, R2, 0x38, RZ, 0xc0, !PT ;  /* 0x0000003802027812 */ /* 0x000fe400078ec0ff */
[----:B------:R-:W-:Y:S01]  /*188a0*/  LOP3.LUT R3, R3, 0x38, R0, 0x78, !PT ;  /* 0x0000003803037812 */ /* 0x000fe200078e7800 */
[----:B------:R-:W-:Y:S02]  /*188b0*/  IMAD.SHL.U32 R0, R0, 0x10, RZ ;  /* 0x0000001000007824 */ /* 0x000fe400078e00ff */
[----:B------:R-:W-:Y:S01]  /*188c0*/  ULOP3.LUT UR39, UR4, 0x2, URZ, 0xfc, !UPT ;  /* 0x0000000204277892 */ /* 0x000fe2000f8efc3f */
[----:B------:R-:W-:Y:S02]  /*188d0*/  LOP3.LUT R36, R3, 0x200, R36, 0xf8, !PT ;  /* 0x0000020003247812 */ /* 0x000fe400078ef824 */
[----:B------:R-:W-:Y:S01]  /*188e0*/  UMOV UR4, 0x400 ;  /* 0x0000040000047882 */ /* 0x000fe20000000000 */
[----:B------:R-:W-:Y:S01]  /*188f0*/  SHF.R.U32.HI R3, RZ, 0x3, R4 ;  /* 0x00000003ff037819 */ /* 0x000fe20000011604 */
[----:B0-----:R-:W-:-:S03]  /*18900*/  ULEA UR4, UR5, UR4, 0x18 ;  /* 0x0000000405047291 */ /* 0x001fc6000f8ec03f */
[----:B------:R-:W-:Y:S02]  /*18910*/  LOP3.LUT R4, R3, 0x70, R0, 0xf8, !PT ;  /* 0x0000007003047812 */ /* 0x000fe400078ef800 */
[C---:B------:R-:W-:Y:S01]  /*18920*/  LOP3.LUT R3, R2.reuse, 0x40, RZ, 0xfc, !PT ;  /* 0x0000004002037812 */ /* 0x040fe200078efcff */
[----:B------:R-:W-:Y:S01]  /*18930*/  IMAD.U32 R22, RZ, RZ, UR4 ;  /* 0x00000004ff167e24 */ /* 0x000fe2000f8e00ff */
[----:B------:R-:W-:-:S03]  /*18940*/  LOP3.LUT R0, R2, 0x80, RZ, 0xfc, !PT ;  /* 0x0000008002007812 */ /* 0x000fc600078efcff */
[----:B-1----:R-:W-:-:S07]  /*18950*/  IMAD R37, R36, 0x2, R22 ;  /* 0x0000000224257824 */ /* 0x002fce00078e0216 */
.L_x_774:
[----:B0-----:R-:W0:Y:S02]  /*18960*/  LDC.64 R32, c[0x0][0xc88] ;  /* 0x00032200ff207b82 */ /* 0x001e240000000a00 */
[----:B0-----:R-:W-:-:S06]  /*18970*/  IMAD.WIDE R32, R19, 0x4, R32 ;  /* 0x0000000413207825 */ /* 0x001fcc00078e0220 */
[----:B--2---:R-:W2:Y:S01]  /*18980*/  LDG.E R32, desc[UR60][R32.64] ;  /* 0x0000003c20207981 */ /* 0x004ea2000c1e1900 */
[----:B------:R-:W-:Y:S05]  /*18990*/  YIELD ;  /* 0x0000000000007946 */ /* 0x000fea0003800000 */
[----:B------:R-:W-:Y:S01]  /*189a0*/  ULDC.64 UR4, c[0x0][0xa28] ;  /* 0x00028a0000047ab9 */ /* 0x000fe20000000a00 */
[----:B------:R-:W-:Y:S01]  /*189b0*/  ULDC.64 UR8, c[0x0][0xa18] ;  /* 0x0002860000087ab9 */ /* 0x000fe20000000a00 */
[----:B------:R-:W-:Y:S01]  /*189c0*/  ISETP.NE.U32.AND P0, PT, RZ, UR4, PT ;  /* 0x00000004ff007c0c */ /* 0x000fe2000bf05070 */
[----:B------:R-:W-:Y:S01]  /*189d0*/  IMAD.MOV.U32 R9, RZ, RZ, RZ ;  /* 0x000000ffff097224 */ /* 0x000fe200078e00ff */
[----:B------:R-:W-:-:S02]  /*189e0*/  ULDC.64 UR6, c[0x0][0xa10] ;  /* 0x0002840000067ab9 */ /* 0x000fc40000000a00 */
[----:B------:R-:W-:Y:S02]  /*189f0*/  ISETP.NE.AND.EX P0, PT, RZ, UR5, PT, P0 ;  /* 0x00000005ff007c0c */ /* 0x000fe4000bf05300 */
[----:B------:R-:W-:-:S04]  /*18a00*/  ISETP.NE.U32.AND P2, PT, RZ, UR8, PT ;  /* 0x00000008ff007c0c */ /* 0x000fc8000bf45070 */
[----:B------:R-:W-:Y:S01]  /*18a10*/  ISETP.NE.AND.EX P2, PT, RZ, UR9, PT, P2 ;  /* 0x00000009ff007c0c */ /* 0x000fe2000bf45320 */
[----:B------:R-:W-:Y:S01]  /*18a20*/  IMAD.MOV.U32 R35, RZ, RZ, RZ ;  /* 0x000000ffff237224 */ /* 0x000fe200078e00ff */
[----:B--2---:R-:W-:-:S05]  /*18a30*/  SHF.R.S32.HI R0, RZ, 0x1f, R32 ;  /* 0x0000001fff007819 */ /* 0x004fca0000011420 */
[C---:B------:R-:W-:Y:S01]  /*18a40*/  @P0 LEA R2, P1, R32.reuse, UR4, 0x2 ;  /* 0x0000000420020c11 */ /* 0x040fe2000f8210ff */
[C---:B------:R-:W-:Y:S01]  /*18a50*/  IMAD.SHL.U32 R24, R32.reuse, 0x4, RZ ;  /* 0x0000000420187824 */ /* 0x040fe200078e00ff */
[C-C-:B------:R-:W-:Y:S01]  /*18a60*/  SHF.L.U64.HI R25, R32.reuse, 0x2, R0.reuse ;  /* 0x0000000220197819 */ /* 0x140fe20000010200 */
[----:B------:R0:W-:Y:S01]  /*18a70*/  STL [R1+0x14], R0 ;  /* 0x0000140001007387 */ /* 0x0001e20000100800 */
[----:B------:R-:W-:Y:S01]  /*18a80*/  @P0 LEA.HI.X R3, R32, UR5, R0, 0x2, P1 ;  /* 0x0000000520030c11 */ /* 0x000fe200088f1400 */
[----:B------:R-:W-:-:S04]  /*18a90*/  ULDC.64 UR4, c[0x0][0xa00] ;  /* 0x0002800000047ab9 */ /* 0x000fc80000000a00 */
[----:B-1----:R1:W2:Y:S01]  /*18aa0*/  @P0 LDG.E R9, desc[UR60][R2.64] ;  /* 0x0000003c02090981 */ /* 0x0022a2000c1e1900 */
[----:B------:R-:W-:Y:S02]  /*18ab0*/  ISETP.NE.U32.AND P0, PT, RZ, UR4, PT ;  /* 0x00000004ff007c0c */ /* 0x000fe4000bf05070 */
[----:B------:R-:W-:Y:S01]  /*18ac0*/  ISETP.NE.U32.AND P1, PT, RZ, UR6, PT ;  /* 0x00000006ff007c0c */ /* 0x000fe2000bf25070 */
[----:B0-----:R-:W-:Y:S01]  /*18ad0*/  IMAD.MOV.U32 R0, RZ, RZ, RZ ;  /* 0x000000ffff007224 */ /* 0x001fe200078e00ff */
[----:B------:R-:W-:Y:S02]  /*18ae0*/  ISETP.NE.AND.EX P0, PT, RZ, UR5, PT, P0 ;  /* 0x00000005ff007c0c */ /* 0x000fe4000bf05300 */
[----:B------:R-:W-:Y:S02]  /*18af0*/  ISETP.NE.AND.EX P1, PT, RZ, UR7, PT, P1 ;  /* 0x00000007ff007c0c */ /* 0x000fe4000bf25310 */
[C---:B------:R-:W-:Y:S02]  /*18b00*/  IADD3 R4, P4, R24.reuse, UR6, RZ ;  /* 0x0000000618047c10 */ /* 0x040fe4000ff9e0ff */
[----:B-1----:R-:W-:Y:S01]  /*18b10*/  IADD3 R2, P3, R24, UR4, RZ ;  /* 0x0000000418027c10 */ /* 0x002fe2000ff7e0ff */
[----:B------:R-:W-:Y:S01]  /*18b20*/  ULDC UR4, c[0x0][0x288] ;  /* 0x0000a20000047ab9 */ /* 0x000fe20000000800 */
[----:B------:R-:W-:-:S02]  /*18b30*/  IADD3.X R5, R25, UR7, RZ, P4, !PT ;  /* 0x0000000719057c10 */ /* 0x000fc4000a7fe4ff */
[C---:B------:R-:W-:Y:S02]  /*18b40*/  IADD3.X R3, R25.reuse, UR5, RZ, P3, !PT ;  /* 0x0000000519037c10 */ /* 0x040fe40009ffe4ff */
[----:B------:R-:W-:Y:S01]  /*18b50*/  @P2 IADD3 R6, P3, R24, UR8, RZ ;  /* 0x0000000818062c10 */ /* 0x000fe2000ff7e0ff */
[----:B------:R-:W-:Y:S01]  /*18b60*/  IMAD.U32 R8, RZ, RZ, UR4 ;  /* 0x00000004ff087e24 */ /* 0x000fe2000f8e00ff */
[----:B------:R-:W-:Y:S01]  /*18b70*/  ULDC.64 UR4, c[0x0][0x418] ;  /* 0x0001060000047ab9 */ /* 0x000fe20000000a00 */
[----:B------:R-:W5:Y:S01]  /*18b80*/  @P0 LDG.E R35, desc[UR60][R2.64] ;  /* 0x0000003c02230981 */ /* 0x000f62000c1e1900 */
[----:B------:R-:W-:-:S03]  /*18b90*/  @P2 IADD3.X R7, R25, UR9, RZ, P3, !PT ;  /* 0x0000000919072c10 */ /* 0x000fc60009ffe4ff */
[----:B------:R-:W5:Y:S04]  /*18ba0*/  @P1 LDG.E R0, desc[UR60][R4.64] ;  /* 0x0000003c04001981 */ /* 0x000f68000c1e1900 */
[----:B------:R0:W3:Y:S01]  /*18bb0*/  @P2 LDG.E R8, desc[UR60][R6.64] ;  /* 0x0000003c06082981 */ /* 0x0000e2000c1e1900 */
[----:B------:R-:W-:-:S03]  /*18bc0*/  UISETP.NE.U32.AND UP0, UPT, UR4, URZ, UPT ;  /* 0x0000003f0400728c */ /* 0x000fc6000bf05070 */
[----:B------:R-:W-:Y:S01]  /*18bd0*/  ULDC UR4, c[0x0][0x424] ;  /* 0x0001090000047ab9 */ /* 0x000fe20000000800 */
[----:B------:R-:W-:-:S03]  /*18be0*/  UISETP.NE.AND.EX UP0, UPT, UR5, URZ, UPT, UP0 ;  /* 0x0000003f0500728c */ /* 0x000fc6000bf05300 */
[----:B------:R-:W-:Y:S01]  /*18bf0*/  ULDC UR5, c[0x0][0x2f0] ;  /* 0x0000bc0000057ab9 */ /* 0x000fe20000000800 */
[----:B------:R-:W-:-:S04]  /*18c00*/  USEL UR4, UR4, 0x1, UP0 ;  /* 0x0000000104047887 */ /* 0x000fc80008000000 */
[----:B------:R-:W-:-:S03]  /*18c10*/  UIMAD UR4, UR4, UR5, URZ ;  /* 0x00000005040472a4 */ /* 0x000fc6000f8e023f */
[----:B------:R-:W-:Y:S02]  /*18c20*/  ULDC UR5, c[0x0][0x348] ;  /* 0x0000d20000057ab9 */ /* 0x000fe40000000800 */
[----:B0-----:R-:W-:Y:S01]  /*18c30*/  MOV R6, UR5 ;  /* 0x0000000500067c02 */ /* 0x001fe20008000f00 */
[----:B--2---:R-:W-:Y:S04]  /*18c40*/  STL [R1+0x4], R9 ;  /* 0x0000040901007387 */ /* 0x004fe80000100800 */
[----:B---3--:R0:W-:Y:S02]  /*18c50*/  STL [R1+0x20], R8 ;  /* 0x0000200801007387 */ /* 0x0081e40000100800 */
[----:B0-----:R-:W-:Y:S01]  /*18c60*/  IMAD.U32 R8, RZ, RZ, UR4 ;  /* 0x00000004ff087e24 */ /* 0x001fe2000f8e00ff */
[----:B------:R-:W-:Y:S06]  /*18c70*/  @P2 BRA `(.L_x_674) ;  /* 0x0000000000142947 */ /* 0x000fec0003800000 */
[----:B------:R-:W-:Y:S05]  /*18c80*/  @!P0 BRA `(.L_x_674) ;  /* 0x0000000000108947 */ /* 0x000fea0003800000 */
[----:B------:R-:W2:Y:S04]  /*18c90*/  LDG.E R10, desc[UR60][R2.64] ;  /* 0x0000003c020a7981 */ /* 0x000ea8000c1e1900 */
[----:B------:R-:W2:Y:S02]  /*18ca0*/  LDG.E R7, desc[UR60][R2.64+0x4] ;  /* 0x0000043c02077981 */ /* 0x000ea4000c1e1900 */
[----:B--2---:R-:W-:-:S05]  /*18cb0*/  IMAD.IADD R2, R7, 0x1, -R10 ;  /* 0x0000000107027824 */ /* 0x004fca00078e0a0a */
[----:B------:R0:W-:Y:S02]  /*18cc0*/  STL [R1+0x20], R2 ;  /* 0x0000200201007387 */ /* 0x0001e40000100800 */
.L_x_674:
[----:B------:R-:W-:Y:S01]  /*18cd0*/  ULDC.64 UR4, c[0x0][0xa20] ;  /* 0x0002880000047ab9 */ /* 0x000fe20000000a00 */
[----:B------:R-:W-:Y:S01]  /*18ce0*/  IMAD.MOV.U32 R33, RZ, RZ, R32 ;  /* 0x000000ffff217224 */ /* 0x000fe200078e0020 */
[----:B------:R-:W-:-:S04]  /*18cf0*/  ISETP.NE.U32.AND P0, PT, RZ, UR4, PT ;  /* 0x00000004ff007c0c */ /* 0x000fc8000bf05070 */
[----:B------:R-:W-:-:S13]  /*18d00*/  ISETP.NE.AND.EX P0, PT, RZ, UR5, PT, P0 ;  /* 0x00000005ff007c0c */ /* 0x000fda000bf05300 */
[----:B------:R-:W-:Y:S05]  /*18d10*/  @!P0 BRA `(.L_x_675) ;  /* 0x0000000000108947 */ /* 0x000fea0003800000 */
[----:B0-----:R-:W-:-:S04]  /*18d20*/  IADD3 R2, P0, R24, UR4, RZ ;  /* 0x0000000418027c10 */ /* 0x001fc8000ff1e0ff */
[----:B------:R-:W-:-:S05]  /*18d30*/  IADD3.X R3, R25, UR5, RZ, P0, !PT ;  /* 0x0000000519037c10 */ /* 0x000fca00087fe4ff */
[----:B------:R0:W5:Y:S01]  /*18d40*/  LDG.E R8, desc[UR60][R2.64] ;  /* 0x0000003c02087981 */ /* 0x000162000c1e1900 */
[----:B------:R-:W-:Y:S05]  /*18d50*/  BRA `(.L_x_676) ;  /* 0x0000000000247947 */ /* 0x000fea0003800000 */
.L_x_675:
[----:B------:R-:W-:Y:S02]  /*18d60*/  ULDC.64 UR4, c[0x0][0xa08] ;  /* 0x0002820000047ab9 */ /* 0x000fe40000000a00 */
[----:B------:R-:W-:-:S04]  /*18d70*/  ISETP.NE.U32.AND P0, PT, RZ, UR4, PT ;  /* 0x00000004ff007c0c */ /* 0x000fc8000bf05070 */
[----:B------:R-:W-:-:S13]  /*18d80*/  ISETP.NE.AND.EX P0, PT, RZ, UR5, PT, P0 ;  /* 0x00000005ff007c0c */ /* 0x000fda000bf05300 */
[----:B------:R-:W-:Y:S05]  /*18d90*/  @!P0 BRA `(.L_x_676) ;  /* 0x0000000000148947 */ /* 0x000fea0003800000 */
[----:B0-----:R-:W0:Y:S02]  /*18da0*/  LDC.64 R2, c[0x0][0xa08] ;  /* 0x00028200ff027b82 */ /* 0x001e240000000a00 */
[----:B0-----:R-:W-:-:S05]  /*18db0*/  IMAD.WIDE R2, R33, 0x4, R2 ;  /* 0x0000000421027825 */ /* 0x001fca00078e0202 */
[----:B------:R-:W2:Y:S04]  /*18dc0*/  LDG.E R8, desc[UR60][R2.64] ;  /* 0x0000003c02087981 */ /* 0x000ea8000c1e1900 */
[----:B------:R-:W2:Y:S02]  /*18dd0*/  LDG.E R7, desc[UR60][R2.64+0x4] ;  /* 0x0000043c02077981 */ /* 0x000ea4000c1e1900 */
[----:B--2---:R-:W-:-:S07]  /*18de0*/  IMAD.IADD R8, R7, 0x1, -R8 ;  /* 0x0000000107087824 */ /* 0x004fce00078e0a08 */
.L_x_676:
[----:B0-----:R-:W2:Y:S04]  /*18df0*/  @P1 LDG.E R3, desc[UR60][R4.64] ;  /* 0x0000003c04031981 */ /* 0x001ea8000c1e1900 */
[----:B------:R-:W2:Y:S01]  /*18e00*/  @P1 LDG.E R2, desc[UR60][R4.64+0x4] ;  /* 0x0000043c04021981 */ /* 0x000ea2000c1e1900 */
[----:B------:R-:W-:Y:S01]  /*18e10*/  BSSY B0, `(.L_x_677) ;  /* 0x000013b000007945 */ /* 0x000fe20003800000 */
[----:B--2---:R-:W-:Y:S02]  /*18e20*/  @P1 IMAD.IADD R6, R2, 0x1, -R3 ;  /* 0x0000000102061824 */ /* 0x004fe400078e0a03 */
[----:B-----5:R-:W-:-:S04]  /*18e30*/  IMAD.IADD R3, R8, 0x1, -R9 ;  /* 0x0000000108037824 */ /* 0x020fc800078e0a09 */
[----:B------:R-:W-:-:S05]  /*18e40*/  IMAD.IADD R2, R3, 0x1, R6 ;  /* 0x0000000103027824 */ /* 0x000fca00078e0206 */
[----:B------:R0:W-:Y:S02]  /*18e50*/  STL [R1], R2 ;  /* 0x0000000201007387 */ /* 0x0001e40000100800 */
[----:B0-----:R-:W-:-:S04]  /*18e60*/  VIADD R2, R2, 0x5f ;  /* 0x0000005f02027836 */ /* 0x001fc80000000000 */
[----:B------:R-:W-:-:S05]  /*18e70*/  IMAD.HI R2, R2, 0x2aaaaaab, RZ ;  /* 0x2aaaaaab02027827 */ /* 0x000fca00078e02ff */
[----:B------:R-:W-:-:S04]  /*18e80*/  SHF.R.U32.HI R7, RZ, 0x1f, R2 ;  /* 0x0000001fff077819 */ /* 0x000fc80000011602 */
[----:B------:R-:W-:Y:S01]  /*18e90*/  LEA.HI.SX32 R4, R2, R7, 0x1c ;  /* 0x0000000702047211 */ /* 0x000fe200078fe2ff */
[----:B------:R-:W-:-:S04]  /*18ea0*/  IMAD.MOV R2, RZ, RZ, -R3 ;  /* 0x000000ffff027224 */ /* 0x000fc800078e0a03 */
[----:B------:R-:W-:Y:S01]  /*18eb0*/  IMAD R7, R4, 0x60, -R3 ;  /* 0x0000006004077824 */ /* 0x000fe200078e0a03 */
[----:B------:R-:W-:Y:S01]  /*18ec0*/  VIMNMX R2, RZ, R2, !PT ;  /* 0x00000002ff027248 */ /* 0x000fe20007fe0100 */
[----:B------:R0:W-:Y:S03]  /*18ed0*/  STL [R1+0x24], R4 ;  /* 0x0000240401007387 */ /* 0x0001e60000100800 */
[----:B------:R-:W-:-:S04]  /*18ee0*/  VIMNMX R7, R7, R6, PT ;  /* 0x0000000607077248 */ /* 0x000fc80003fe0100 */
[----:B------:R-:W-:Y:S01]  /*18ef0*/  ISETP.GT.AND P0, PT, R7, R2, PT ;  /* 0x000000020700720c */ /* 0x000fe20003f04270 */
[----:B------:R-:W-:-:S05]  /*18f00*/  IMAD.WIDE.U32 R2, R2, -0x55555555, RZ ;  /* 0xaaaaaaab02027825 */ /* 0x000fca00078e00ff */
[----:B------:R-:W-:-:S05]  /*18f10*/  SHF.R.U32.HI R5, RZ, 0x6, R3 ;  /* 0x00000006ff057819 */ /* 0x000fca0000011603 */
[----:B------:R-:W-:Y:S02]  /*18f20*/  IMAD.MOV.U32 R2, RZ, RZ, R5 ;  /* 0x000000ffff027224 */ /* 0x000fe400078e0005 */
[----:B0-----:R-:W-:-:S05]  /*18f30*/  @P0 IADD3 R4, R7, 0x5f, RZ ;  /* 0x0000005f07040810 */ /* 0x001fca0007ffe0ff */
[----:B------:R-:W-:-:S05]  /*18f40*/  @P0 IMAD.HI R4, R4, 0x2aaaaaab, RZ ;  /* 0x2aaaaaab04040827 */ /* 0x000fca00078e02ff */
[----:B------:R-:W-:-:S04]  /*18f50*/  @P0 SHF.R.U32.HI R3, RZ, 0x1f, R4 ;  /* 0x0000001fff030819 */ /* 0x000fc80000011604 */
[----:B------:R-:W-:Y:S02]  /*18f60*/  @P0 LEA.HI.SX32 R2, R4, R3, 0x1c ;  /* 0x0000000304020211 */ /* 0x000fe400078fe2ff */
[----:B------:R-:W-:Y:S02]  /*18f70*/  PLOP3.LUT P0, PT, PT, PT, PT, 0x80, 0x0 ;  /* 0x000000000000781c */ /* 0x000fe40003f0f070 */
[----:B------:R-:W-:-:S13]  /*18f80*/  ISETP.GT.AND P2, PT, R2, R5, PT ;  /* 0x000000050200720c */ /* 0x000fda0003f44270 */
[----:B------:R-:W-:Y:S05]  /*18f90*/  @!P2 BRA `(.L_x_678) ;  /* 0x000000100088a947 */ /* 0x000fea0003800000 */
[----:B------:R-:W-:Y:S01]  /*18fa0*/  UMOV UR4, 0xffffffff ;  /* 0xffffffff00047882 */ /* 0x000fe20000000000 */
[----:B------:R-:W-:Y:S02]  /*18fb0*/  SEL R4, R33, RZ, !P1 ;  /* 0x000000ff21047207 */ /* 0x000fe40004800000 */
[----:B------:R-:W-:Y:S05]  /*18fc0*/  BRA.DIV UR4, `(.L_x_679) ;  /* 0x0000006604287947 */ /* 0x000fea000b800000 */
[----:B------:R-:W0:Y:S02]  /*18fd0*/  S2R R3, SR_TID.X ;  /* 0x0000000000037919 */ /* 0x000e240000002100 */
[----:B0-----:R-:W-:-:S04]  /*18fe0*/  SHF.R.U32.HI R3, RZ, 0x5, R3 ;  /* 0x00000005ff037819 */ /* 0x001fc80000011603 */
[----:B------:R-:W-:-:S05]  /*18ff0*/  LOP3.LUT R3, R3, 0x3, RZ, 0xc0, !PT ;  /* 0x0000000303037812 */ /* 0x000fca00078ec0ff */
[----:B------:R0:W1:Y:S02]  /*19000*/  SHFL.IDX PT, R14, R3, RZ, 0x1f ;  /* 0x00001fff030e7589 */ /* 0x00006400000e0000 */
.L_x_830:
[----:B-1----:R-:W-:Y:S02]  /*19010*/  ISETP.NE.AND P0, PT, R14, RZ, PT ;  /* 0x000000ff0e00720c */ /* 0x002fe40003f05270 */
[----:B------:R-:W-:-:S11]  /*19020*/  PLOP3.LUT P6, PT, PT, PT, PT, 0x8, 0x0 ;  /* 0x000000000000781c */ /* 0x000fd60003fce170 */
[----:B------:R-:W-:Y:S05]  /*19030*/  @P0 BRA `(.L_x_680) ;  /* 0x00000000000c0947 */ /* 0x000fea0003800000 */
[----:B------:R-:W-:-:S03]  /*19040*/  UMOV UR4, 0xffffffff ;  /* 0xffffffff00047882 */ /* 0x000fc60000000000 */
[----:B------:R-:W-:Y:S05]  /*19050*/  BRA.DIV UR4, `(.L_x_681) ;  /* 0x0000006604387947 */ /* 0x000fea000b800000 */
[----:B------:R-:W-:-:S13]  /*19060*/  ELECT P6, URZ, PT ;  /* 0x00000000003f782f */ /* 0x000fda00038c0000 */
.L_x_680:
[----:B0-----:R-:W2:Y:S01]  /*19070*/  LDL R3, [R1+0x28] ;  /* 0x0000280001037983 */ /* 0x001ea20000100800 */
[----:B------:R-:W-:Y:S01]  /*19080*/  BSSY B1, `(.L_x_682) ;  /* 0x0000008000017945 */ /* 0x000fe20003800000 */
[----:B--2---:R-:W-:-:S05]  /*19090*/  VIADD R6, R3, 0x1 ;  /* 0x0000000103067836 */ /* 0x004fca0000000000 */
[----:B------:R-:W-:-:S04]  /*190a0*/  LEA.HI R3, R6, R6, RZ, 0x1 ;  /* 0x0000000606037211 */ /* 0x000fc800078f08ff */
[----:B------:R-:W-:-:S05]  /*190b0*/  LOP3.LUT R3, R3, 0xfffffffe, RZ, 0xc0, !PT ;  /* 0xfffffffe03037812 */ /* 0x000fca00078ec0ff */
[----:B------:R-:W-:-:S05]  /*190c0*/  IMAD.IADD R3, R6, 0x1, -R3 ;  /* 0x0000000106037824 */ /* 0x000fca00078e0a03 */
[----:B------:R-:W-:-:S04]  /*190d0*/  SHF.L.U32 R3, R3, 0x1f, RZ ;  /* 0x0000001f03037819 */ /* 0x000fc800000006ff */
[----:B------:R-:W0:Y:S02]  /*190e0*/  SYNCS.PHASECHK.TRANS64.TRYWAIT P0, [R22+URZ+0x2a820], R3 ;  /* 0x02a82003160075a7 */ /* 0x000e24000800017f */
[----:B0-----:R-:W-:Y:S05]  /*190f0*/  @!P0 BRA `(.L_x_683) ;  /* 0x0000006400308947 */ /* 0x001fea0003800000 */
.L_x_833:
[----:B------:R-:W-:Y:S05]  /*19100*/  BSYNC B1 ;  /* 0x0000000000017941 */ /* 0x000fea0003800000 */
.L_x_682:
[----:B------:R-:W-:Y:S04]  /*19110*/  BSSY B1, `(.L_x_684) ;  /* 0x000007c000017945 */ /* 0x000fe80003800000 */
[----:B------:R-:W-:Y:S05]  /*19120*/  @!P6 BRA `(.L_x_685) ;  /* 0x0000000400e8e947 */ /* 0x000fea0003800000 */
[----:B------:R-:W-:Y:S01]  /*19130*/  IMAD R9, R26, 0x8, R22 ;  /* 0x000000081a097824 */ /* 0x000fe200078e0216 */
[----:B------:R-:W-:Y:S01]  /*19140*/  SHF.L.U32 R8, R31, 0x1f, RZ ;  /* 0x0000001f1f087819 */ /* 0x000fe200000006ff */
[----:B------:R-:W1:Y:S01]  /*19150*/  S2R R6, SR_TID.X ;  /* 0x0000000000067919 */ /* 0x000e620000002100 */
[----:B------:R-:W-:Y:S02]  /*19160*/  BSSY B2, `(.L_x_686) ;  /* 0x0000005000027945 */ /* 0x000fe40003800000 */
[----:B------:R-:W2:Y:S01]  /*19170*/  SYNCS.PHASECHK.TRANS64.TRYWAIT P0, [R9+URZ+0x2a8a0], R8 ;  /* 0x02a8a008090075a7 */ /* 0x000ea2000800017f */
[----:B-1----:R-:W-:-:S04]  /*19180*/  LOP3.LUT R6, R6, 0x7f, RZ, 0xc0, !PT ;  /* 0x0000007f06067812 */ /* 0x002fc800078ec0ff */
[----:B------:R-:W-:Y:S01]  /*19190*/  ISETP.NE.AND P1, PT, R6, RZ, PT ;  /* 0x000000ff0600720c */ /* 0x000fe20003f25270 */
[----:B--2---:R-:W-:-:S12]  /*191a0*/  @!P0 BRA `(.L_x_687) ;  /* 0x0000006400188947 */ /* 0x004fd80003800000 */
.L_x_834:
[----:B------:R-:W-:Y:S05]  /*191b0*/  BSYNC B2 ;  /* 0x0000000000027941 */ /* 0x000fea0003800000 */
.L_x_686:
[----:B------:R-:W-:Y:S04]  /*191c0*/  BSSY B2, `(.L_x_688) ;  /* 0x0000009000027945 */ /* 0x000fe80003800000 */
[----:B------:R-:W-:Y:S05]  /*191d0*/  @P1 BRA `(.L_x_689) ;  /* 0x00000000001c1947 */ /* 0x000fea0003800000 */
[----:B------:R-:W2:Y:S01]  /*191e0*/  S2R R6, SR_TID.X ;  /* 0x0000000000067919 */ /* 0x000ea20000002100 */
[----:B0-----:R-:W-:-:S04]  /*191f0*/  IMAD.MOV.U32 R3, RZ, RZ, 0x9000 ;  /* 0x00009000ff037424 */ /* 0x001fc800078e00ff */
[----:B------:R3:W-:Y:S01]  /*19200*/  SYNCS.ARRIVE.TRANS64 RZ, [R9+URZ+0x2a890], R3 ;  /* 0x02a8900309ff79a7 */ /* 0x0007e2000800003f */
[----:B--2---:R-:W-:-:S04]  /*19210*/  LOP3.LUT R6, R6, 0x1f, RZ, 0xc0, !PT ;  /* 0x0000001f06067812 */ /* 0x004fc800078ec0ff */
[----:B------:R-:W-:-:S13]  /*19220*/  ISETP.NE.AND P0, PT, R6, RZ, PT ;  /* 0x000000ff0600720c */ /* 0x000fda0003f05270 */
[----:B---3--:R-:W-:Y:S05]  /*19230*/  @!P0 BRA `(.L_x_689) ;  /* 0x0000000000048947 */ /* 0x008fea0003800000 */
[----:B------:R-:W-:Y:S01]  /*19240*/  BPT.TRAP 0x1 ;  /* 0x000000040000795c */ /* 0x000fe20000300000 */
.L_x_689:
[----:B------:R-:W-:Y:S05]  /*19250*/  BSYNC B2 ;  /* 0x0000000000027941 */ /* 0x000fea0003800000 */
.L_x_688:
[----:B------:R-:W-:Y:S01]  /*19260*/  IMAD.MOV.U32 R12, RZ, RZ, RZ ;  /* 0x000000ffff0c7224 */ /* 0x000fe200078e00ff */
[----:B------:R-:W-:Y:S01]  /*19270*/  UIADD3 UR4, UP0, UR36, 0x570, URZ ;  /* 0x0000057024047890 */ /* 0x000fe2000ff1e03f */
[----:B------:R-:W-:Y:S01]  /*19280*/  IMAD R6, R2, 0x60, R0 ;  /* 0x0000006002067824 */ /* 0x000fe200078e0200 */
[----:B------:R-:W-:Y:S01]  /*19290*/  PLOP3.LUT P0, PT, PT, PT, PT, 0x80, 0x0 ;  /* 0x000000000000781c */ /* 0x000fe20003f0f070 */
[----:B------:R-:W-:Y:S01]  /*192a0*/  IMAD R7, R26, 0x9000, R22 ;  /* 0x000090001a077824 */ /* 0x000fe200078e0216 */
[----:B------:R-:W-:Y:S01]  /*192b0*/  R2UR UR10, R12 ;  /* 0x000000000c0a72ca */ /* 0x000fe200000e0000 */
[----:B------:R-:W-:Y:S01]  /*192c0*/  VIADD R6, R6, 0xffffffa0 ;  /* 0xffffffa006067836 */ /* 0x000fe20000000000 */
[----:B------:R-:W-:Y:S01]  /*192d0*/  UIADD3.X UR5, URZ, UR37, URZ, UP0, !UPT ;  /* 0x000000253f057290 */ /* 0x000fe200087fe43f */
[----:B0-----:R-:W-:Y:S01]  /*192e0*/  VIADD R3, R9, 0x2a890 ;  /* 0x0002a89009037836 */ /* 0x001fe20000000000 */
[----:B------:R-:W-:Y:S01]  /*192f0*/  UMOV UR6, 0x0 ;  /* 0x0000000000067882 */ /* 0x000fe20000000000 */
[----:B------:R-:W-:Y:S01]  /*19300*/  VIADD R10, R7, 0x18400 ;  /* 0x00018400070a7836 */ /* 0x000fe20000000000 */
[----:B------:R-:W-:-:S09]  /*19310*/  UMOV UR7, 0x12f00000 ;  /* 0x12f0000000077882 */ /* 0x000fd20000000000 */
.L_x_690:
[----:B------:R-:W-:-:S13]  /*19320*/  @P0 ELECT P2, URZ, PT ;  /* 0x00000000003f082f */ /* 0x000fda0003840000 */
[----:B------:R-:W-:Y:S02]  /*19330*/  @P2 R2UR UR13, R4 ;  /* 0x00000000040d22ca */ /* 0x000fe400000e0000 */
[----:B------:R-:W-:Y:S02]  /*19340*/  @P2 R2UR UR12, R18 ;  /* 0x00000000120c22ca */ /* 0x000fe400000e0000 */
[----:B------:R-:W-:Y:S02]  /*19350*/  @P2 R2UR UR11, R6 ;  /* 0x00000000060b22ca */ /* 0x000fe400000e0000 */
[----:B------:R-:W-:Y:S02]  /*19360*/  @P2 R2UR UR9, R3 ;  /* 0x00000000030922ca */ /* 0x000fe400000e0000 */
[----:B------:R-:W-:Y:S02]  /*19370*/  @P2 R2UR UR8, R10 ;  /* 0x000000000a0822ca */ /* 0x000fe400000e0000 */
[----:B------:R-:W-:-:S02]  /*19380*/  @P2 PLOP3.LUT P0, PT, P2, PT, PT, 0x8, 0x0 ;  /* 0x000000000000281c */ /* 0x000fc4000170e170 */
[----:B------:R-:W-:-:S09]  /*19390*/  PLOP3.LUT P2, PT, PT, PT, PT, 0x8, 0x0 ;  /* 0x000000000000781c */ /* 0x000fd20003f4e170 */
[----:B------:R0:W-:Y:S02]  /*193a0*/  UTMALDG.4D [UR8], [UR4], desc[UR6] ;  /* 0x00000608040075b4 */ /* 0x0001e40008019000 */
[----:B0-----:R-:W-:Y:S05]  /*193b0*/  @P0 BRA.U.ANY `(.L_x_690) ;  /* 0xfffffffd00d80947 */ /* 0x001fea000393ffff */
[----:B------:R-:W-:Y:S01]  /*193c0*/  MOV R13, 0x40 ;  /* 0x00000040000d7802 */ /* 0x000fe20000000f00 */
[----:B------:R-:W-:Y:S01]  /*193d0*/  VIADD R10, R7, 0x1b400 ;  /* 0x0001b400070a7836 */ /* 0x000fe20000000000 */
[----:B------:R-:W-:Y:S01]  /*193e0*/  PLOP3.LUT P0, PT, PT, PT, PT, 0x80, 0x0 ;  /* 0x000000000000781c */ /* 0x000fe20003f0f070 */
[----:B------:R-:W-:Y:S01]  /*193f0*/  UMOV UR6, 0x0 ;  /* 0x0000000000067882 */ /* 0x000fe20000000000 */
[----:B------:R-:W-:Y:S01]  /*19400*/  R2UR UR10, R13 ;  /* 0x000000000d0a72ca */ /* 0x000fe200000e0000 */
[----:B------:R-:W-:-:S14]  /*19410*/  UMOV UR7, 0x12f00000 ;  /* 0x12f0000000077882 */ /* 0x000fdc0000000000 */
.L_x_691:
        /* <DEDUP_REMOVED lines=10> */
[----:B------:R-:W-:Y:S01]  /*194c0*/  PLOP3.LUT P0, PT, PT, PT, PT, 0x80, 0x0 ;  /* 0x000000000000781c */ /* 0x000fe20003f0f070 */
[----:B------:R-:W-:Y:S01]  /*194d0*/  VIADD R7, R7, 0x1e400 ;  /* 0x0001e40007077836 */ /* 0x000fe20000000000 */
[----:B------:R-:W-:Y:S01]  /*194e0*/  UMOV UR6, 0x0 ;  /* 0x0000000000067882 */ /* 0x000fe20000000000 */
[----:B------:R-:W-:Y:S01]  /*194f0*/  UMOV UR7, 0x12f00000 ;  /* 0x12f0000000077882 */ /* 0x000fe20000000000 */
[----:B------:R-:W-:-:S09]  /*19500*/  UMOV UR10, 0x80 ;  /* 0x00000080000a7882 */ /* 0x000fd20000000000 */
.L_x_692:
        /* <DEDUP_REMOVED lines=10> */
[----:B------:R-:W0:Y:S01]  /*195b0*/  SYNCS.PHASECHK.TRANS64.TRYWAIT P0, [R9+URZ+0x2a8c0], R8 ;  /* 0x02a8c008090075a7 */ /* 0x000e22000800017f */
[----:B------:R-:W-:Y:S04]  /*195c0*/  BSSY B2, `(.L_x_693) ;  /* 0x0000002000027945 */ /* 0x000fe80003800000 */
[----:B0-----:R-:W-:Y:S05]  /*195d0*/  @!P0 BRA `(.L_x_694) ;  /* 0x0000006000208947 */ /* 0x001fea0003800000 */
.L_x_835:
[----:B------:R-:W-:Y:S05]  /*195e0*/  BSYNC B2 ;  /* 0x0000000000027941 */ /* 0x000fea0003800000 */
.L_x_693:
[----:B------:R-:W-:Y:S01]  /*195f0*/  BSSY B2, `(.L_x_695) ;  /* 0x000000b000027945 */ /* 0x000fe20003800000 */
[----:B------:R-:W-:Y:S02]  /*19600*/  IMAD.MOV.U32 R10, RZ, RZ, 0x0 ;  /* 0x00000000ff0a7424 */ /* 0x000fe400078e00ff */
[----:B------:R-:W-:Y:S01]  /*19610*/  IMAD.MOV.U32 R11, RZ, RZ, 0x12f00000 ;  /* 0x12f00000ff0b7424 */ /* 0x000fe200078e00ff */
[----:B------:R-:W-:Y:S06]  /*19620*/  @P1 BRA `(.L_x_696) ;  /* 0x00000000001c1947 */ /* 0x000fec0003800000 */
[----:B------:R-:W2:Y:S01]  /*19630*/  S2R R7, SR_TID.X ;  /* 0x0000000000077919 */ /* 0x000ea20000002100 */
[----:B------:R-:W-:-:S04]  /*19640*/  IMAD.MOV.U32 R3, RZ, RZ, 0x6000 ;  /* 0x00006000ff037424 */ /* 0x000fc800078e00ff */
[----:B------:R3:W-:Y:S01]  /*19650*/  SYNCS.ARRIVE.TRANS64 RZ, [R9+URZ+0x2a8b0], R3 ;  /* 0x02a8b00309ff79a7 */ /* 0x0007e2000800003f */
[----:B--2---:R-:W-:-:S04]  /*19660*/  LOP3.LUT R7, R7, 0x1f, RZ, 0xc0, !PT ;  /* 0x0000001f07077812 */ /* 0x004fc800078ec0ff */
[----:B------:R-:W-:-:S13]  /*19670*/  ISETP.NE.AND P0, PT, R7, RZ, PT ;  /* 0x000000ff0700720c */ /* 0x000fda0003f05270 */
[----:B---3--:R-:W-:Y:S05]  /*19680*/  @!P0 BRA `(.L_x_696) ;  /* 0x0000000000048947 */ /* 0x008fea0003800000 */
[----:B------:R-:W-:Y:S01]  /*19690*/  BPT.TRAP 0x1 ;  /* 0x000000040000795c */ /* 0x000fe20000300000 */
.L_x_696:
[----:B------:R-:W-:Y:S05]  /*196a0*/  BSYNC B2 ;  /* 0x0000000000027941 */ /* 0x000fea0003800000 */
.L_x_695:
[----:B------:R-:W-:Y:S01]  /*196b0*/  R2UR UR10, R12 ;  /* 0x000000000c0a72ca */ /* 0x000fe200000e0000 */
[----:B------:R-:W-:Y:S01]  /*196c0*/  IMAD R3, R26, 0x6000, R22 ;  /* 0x000060001a037824 */ /* 0x000fe200078e0216 */
[----:B------:R-:W-:Y:S01]  /*196d0*/  R2UR UR6, R10 ;  /* 0x000000000a0672ca */ /* 0x000fe200000e0000 */
[----:B------:R-:W-:Y:S01]  /*196e0*/  UIADD3 UR4, UP0, UR36, 0x670, URZ ;  /* 0x0000067024047890 */ /* 0x000fe2000ff1e03f */
[----:B------:R-:W-:Y:S01]  /*196f0*/  R2UR UR7, R11 ;  /* 0x000000000b0772ca */ /* 0x000fe200000e0000 */
[----:B01----:R-:W-:Y:S01]  /*19700*/  VIADD R9, R9, 0x2a8b0 ;  /* 0x0002a8b009097836 */ /* 0x003fe20000000000 */
[----:B------:R-:W-:Y:S01]  /*19710*/  PLOP3.LUT P0, PT, PT, PT, PT, 0x80, 0x0 ;  /* 0x000000000000781c */ /* 0x000fe20003f0f070 */
[----:B------:R-:W-:Y:S01]  /*19720*/  VIADD R7, R3, 0x400 ;  /* 0x0000040003077836 */ /* 0x000fe20000000000 */
[----:B------:R-:W-:-:S12]  /*19730*/  UIADD3.X UR5, URZ, UR37, URZ, UP0, !UPT ;  /* 0x000000253f057290 */ /* 0x000fd800087fe43f */
.L_x_697:
        /* <DEDUP_REMOVED lines=10> */
[----:B------:R-:W-:Y:S01]  /*197e0*/  R2UR UR10, R13 ;  /* 0x000000000d0a72ca */ /* 0x000fe200000e0000 */
[----:B------:R-:W-:Y:S01]  /*197f0*/  VIADD R3, R3, 0x3400 ;  /* 0x0000340003037836 */ /* 0x000fe20000000000 */
[----:B------:R-:W-:Y:S02]  /*19800*/  R2UR UR6, R10 ;  /* 0x000000000a0672ca */ /* 0x000fe400000e0000 */
[----:B------:R-:W-:Y:S02]  /*19810*/  R2UR UR7, R11 ;  /* 0x000000000b0772ca */ /* 0x000fe400000e0000 */
[----:B------:R-:W-:-:S13]  /*19820*/  PLOP3.LUT P0, PT, PT, PT, PT, 0x80, 0x0 ;  /* 0x000000000000781c */ /* 0x000fda0003f0f070 */
.L_x_698:
        /* <DEDUP_REMOVED lines=9> */
[----:B-1----:R-:W-:Y:S05]  /*198c0*/  @P0 BRA.U.ANY `(.L_x_698) ;  /* 0xfffffffd00d80947 */ /* 0x002fea000393ffff */
.L_x_685:
[----:B------:R-:W-:Y:S05]  /*198d0*/  BSYNC B1 ;  /* 0x0000000000017941 */ /* 0x000fea0003800000 */
.L_x_684:
[----:B------:R-:W-:Y:S01]  /*198e0*/  IADD3 R7, R2, -0x2, RZ ;  /* 0xfffffffe02077810 */ /* 0x000fe20007ffe0ff */
[----:B------:R-:W-:Y:S01]  /*198f0*/  VIADD R26, R26, 0x1 ;  /* 0x000000011a1a7836 */ /* 0x000fe20000000000 */
[----:B------:R-:W-:Y:S02]  /*19900*/  PLOP3.LUT P0, PT, PT, PT, PT, 0x8, 0x0 ;  /* 0x000000000000781c */ /* 0x000fe40003f0e170 */
[----:B------:R-:W-:Y:S02]  /*19910*/  ISETP.GE.AND P2, PT, R7, R5, PT ;  /* 0x000000050700720c */ /* 0x000fe40003f46270 */
[----:B------:R-:W-:-:S04]  /*19920*/  ISETP.NE.AND P1, PT, R26, 0x2, PT ;  /* 0x000000021a00780c */ /* 0x000fc80003f25270 */
[----:B------:R-:W-:Y:S02]  /*19930*/  SEL R2, RZ, 0x1, P1 ;  /* 0x00000001ff027807 */ /* 0x000fe40000800000 */
[----:B------:R-:W-:Y:S02]  /*19940*/  SEL R26, R26, RZ, P1 ;  /* 0x000000ff1a1a7207 */ /* 0x000fe40000800000 */
[----:B------:R-:W-:-:S03]  /*19950*/  LOP3.LUT R31, R31, R2, RZ, 0x3c, !PT ;  /* 0x000000021f1f7212 */ /* 0x000fc600078e3cff */
[----:B------:R-:W-:Y:S05]  /*19960*/  @!P2 BRA `(.L_x_678) ;  /* 0x000000080014a947 */ /* 0x000fea0003800000 */
.L_x_714:
[----:B------:R-:W-:Y:S05]  /*19970*/  YIELD ;  /* 0x0000000000007946 */ /* 0x000fea0003800000 */
        /* <DEDUP_REMOVED lines=10> */
.L_x_836:
[----:B------:R-:W-:Y:S05]  /*19a20*/  BSYNC B2 ;  /* 0x0000000000027941 */ /* 0x000fea0003800000 */
.L_x_701:
[----:B------:R-:W-:Y:S04]  /*19a30*/  BSSY B2, `(.L_x_703) ;  /* 0x0000009000027945 */ /* 0x000fe80003800000 */
[----:B------:R-:W-:Y:S05]  /*19a40*/  @P2 BRA `(.L_x_704) ;  /* 0x00000000001c2947 */ /* 0x000fea0003800000 */
[----:B0-----:R-:W0:Y:S01]  /*19a50*/  S2R R3, SR_TID.X ;  /* 0x0000000000037919 */ /* 0x001e220000002100 */
[----:B------:R-:W-:-:S04]  /*19a60*/  IMAD.MOV.U32 R2, RZ, RZ, 0x9000 ;  /* 0x00009000ff027424 */ /* 0x000fc800078e00ff */
[----:B------:R2:W-:Y:S01]  /*19a70*/  SYNCS.ARRIVE.TRANS64 RZ, [R6+URZ+0x2a890], R2 ;  /* 0x02a8900206ff79a7 */ /* 0x0005e2000800003f */
[----:B0-----:R-:W-:-:S04]  /*19a80*/  LOP3.LUT R3, R3, 0x1f, RZ, 0xc0, !PT ;  /* 0x0000001f03037812 */ /* 0x001fc800078ec0ff */
[----:B------:R-:W-:-:S13]  /*19a90*/  ISETP.NE.AND P1, PT, R3, RZ, PT ;  /* 0x000000ff0300720c */ /* 0x000fda0003f25270 */
[----:B--2---:R-:W-:Y:S05]  /*19aa0*/  @!P1 BRA `(.L_x_704) ;  /* 0x0000000000049947 */ /* 0x004fea0003800000 */
[----:B------:R-:W-:Y:S01]  /*19ab0*/  BPT.TRAP 0x1 ;  /* 0x000000040000795c */ /* 0x000fe20000300000 */
.L_x_704:
[----:B------:R-:W-:Y:S05]  /*19ac0*/  BSYNC B2 ;  /* 0x0000000000027941 */ /* 0x000fea0003800000 */
.L_x_703:
[----:B------:R-:W-:Y:S01]  /*19ad0*/  IMAD.MOV.U32 R11, RZ, RZ, RZ ;  /* 0x000000ffff0b7224 */ /* 0x000fe200078e00ff */
[----:B------:R-:W-:Y:S01]  /*19ae0*/  UIADD3 UR4, UP0, UR36, 0x570, URZ ;  /* 0x0000057024047890 */ /* 0x000fe2000ff1e03f */
[----:B0-----:R-:W-:Y:S01]  /*19af0*/  IMAD R3, R26, 0x9000, R22 ;  /* 0x000090001a037824 */ /* 0x001fe200078e0216 */
[----:B------:R-:W-:Y:S01]  /*19b00*/  PLOP3.LUT P1, PT, PT, PT, PT, 0x80, 0x0 ;  /* 0x000000000000781c */ /* 0x000fe20003f2f070 */
[----:B------:R-:W-:Y:S01]  /*19b10*/  IMAD R8, R7, 0x60, R0 ;  /* 0x0000006007087824 */ /* 0x000fe200078e0200 */
[----:B------:R-:W-:Y:S01]  /*19b20*/  R2UR UR10, R11 ;  /* 0x000000000b0a72ca */ /* 0x000fe200000e0000 */
[----:B------:R-:W-:Y:S01]  /*19b30*/  VIADD R2, R6, 0x2a890 ;  /* 0x0002a89006027836 */ /* 0x000fe20000000000 */
[----:B------:R-:W-:Y:S01]  /*19b40*/  UIADD3.X UR5, URZ, UR37, URZ, UP0, !UPT ;  /* 0x000000253f057290 */ /* 0x000fe200087fe43f */
[----:B------:R-:W-:Y:S01]  /*19b50*/  VIADD R10, R3, 0x18400 ;  /* 0x00018400030a7836 */ /* 0x000fe20000000000 */
[----:B------:R-:W-:Y:S01]  /*19b60*/  UMOV UR6, 0x0 ;  /* 0x0000000000067882 */ /* 0x000fe20000000000 */
[----:B------:R-:W-:-:S10]  /*19b70*/  UMOV UR7, 0x12f00000 ;  /* 0x12f0000000077882 */ /* 0x000fd40000000000 */
.L_x_705:
        /* <DEDUP_REMOVED lines=10> */
[----:B------:R-:W-:Y:S01]  /*19c20*/  IMAD.MOV.U32 R12, RZ, RZ, 0x40 ;  /* 0x00000040ff0c7424 */ /* 0x000fe200078e00ff */
[----:B------:R-:W-:Y:S01]  /*19c30*/  PLOP3.LUT P1, PT, PT, PT, PT, 0x80, 0x0 ;  /* 0x000000000000781c */ /* 0x000fe20003f2f070 */
[----:B------:R-:W-:Y:S01]  /*19c40*/  VIADD R10, R3, 0x1b400 ;  /* 0x0001b400030a7836 */ /* 0x000fe20000000000 */
[----:B------:R-:W-:Y:S01]  /*19c50*/  UMOV UR6, 0x0 ;  /* 0x0000000000067882 */ /* 0x000fe20000000000 */
[----:B------:R-:W-:Y:S01]  /*19c60*/  UMOV UR7, 0x12f00000 ;  /* 0x12f0000000077882 */ /* 0x000fe20000000000 */
[----:B------:R-:W-:-:S15]  /*19c70*/  R2UR UR10, R12 ;  /* 0x000000000c0a72ca */ /* 0x000fde00000e0000 */
.L_x_706:
        /* <DEDUP_REMOVED lines=15> */
.L_x_707:
        /* <DEDUP_REMOVED lines=13> */
.L_x_837:
[----:B------:R-:W-:Y:S05]  /*19e40*/  BSYNC B2 ;  /* 0x0000000000027941 */ /* 0x000fea0003800000 */
.L_x_708:
[----:B------:R-:W-:Y:S01]  /*19e50*/  BSSY B2, `(.L_x_710) ;  /* 0x000000b000027945 */ /* 0x000fe20003800000 */
[----:B------:R-:W-:Y:S01]  /*19e60*/  IMAD.MOV.U32 R2, RZ, RZ, 0x0 ;  /* 0x00000000ff027424 */ /* 0x000fe200078e00ff */
[----:B------:R-:W-:Y:S02]  /*19e70*/  MOV R3, 0x12f00000 ;  /* 0x12f0000000037802 */ /* 0x000fe40000000f00 */
[----:B------:R-:W-:Y:S05]  /*19e80*/  @P2 BRA `(.L_x_711) ;  /* 0x00000000001c2947 */ /* 0x000fea0003800000 */
[----:B------:R-:W2:Y:S01]  /*19e90*/  S2R R10, SR_TID.X ;  /* 0x00000000000a7919 */ /* 0x000ea20000002100 */
[----:B01----:R-:W-:-:S04]  /*19ea0*/  IMAD.MOV.U32 R9, RZ, RZ, 0x6000 ;  /* 0x00006000ff097424 */ /* 0x003fc800078e00ff */
[----:B------:R3:W-:Y:S01]  /*19eb0*/  SYNCS.ARRIVE.TRANS64 RZ, [R6+URZ+0x2a8b0], R9 ;  /* 0x02a8b00906ff79a7 */ /* 0x0007e2000800003f */
[----:B--2---:R-:W-:-:S04]  /*19ec0*/  LOP3.LUT R10, R10, 0x1f, RZ, 0xc0, !PT ;  /* 0x0000001f0a0a7812 */ /* 0x004fc800078ec0ff */
[----:B------:R-:W-:-:S13]  /*19ed0*/  ISETP.NE.AND P1, PT, R10, RZ, PT ;  /* 0x000000ff0a00720c */ /* 0x000fda0003f25270 */
[----:B---3--:R-:W-:Y:S05]  /*19ee0*/  @!P1 BRA `(.L_x_711) ;  /* 0x0000000000049947 */ /* 0x008fea0003800000 */
[----:B------:R-:W-:Y:S01]  /*19ef0*/  BPT.TRAP 0x1 ;  /* 0x000000040000795c */ /* 0x000fe20000300000 */
.L_x_711:
[----:B------:R-:W-:Y:S05]  /*19f00*/  BSYNC B2 ;  /* 0x0000000000027941 */ /* 0x000fea0003800000 */
.L_x_710:
[----:B------:R-:W-:Y:S01]  /*19f10*/  R2UR UR10, R11 ;  /* 0x000000000b0a72ca */ /* 0x000fe200000e0000 */
[----:B01----:R-:W-:Y:S01]  /*19f20*/  IMAD R9, R26, 0x6000, R22 ;  /* 0x000060001a097824 */ /* 0x003fe200078e0216 */
[----:B------:R-:W-:Y:S01]  /*19f30*/  R2UR UR6, R2 ;  /* 0x00000000020672ca */ /* 0x000fe200000e0000 */
[----:B------:R-:W-:Y:S01]  /*19f40*/  UIADD3 UR4, UP0, UR36, 0x670, URZ ;  /* 0x0000067024047890 */ /* 0x000fe2000ff1e03f */
[----:B------:R-:W-:Y:S01]  /*19f50*/  R2UR UR7, R3 ;  /* 0x00000000030772ca */ /* 0x000fe200000e0000 */
[----:B------:R-:W-:Y:S01]  /*19f60*/  VIADD R6, R6, 0x2a8b0 ;  /* 0x0002a8b006067836 */ /* 0x000fe20000000000 */
[----:B------:R-:W-:Y:S01]  /*19f70*/  PLOP3.LUT P1, PT, PT, PT, PT, 0x80, 0x0 ;  /* 0x000000000000781c */ /* 0x000fe20003f2f070 */
[----:B------:R-:W-:Y:S01]  /*19f80*/  VIADD R10, R9, 0x400 ;  /* 0x00000400090a7836 */ /* 0x000fe20000000000 */
[----:B------:R-:W-:-:S12]  /*19f90*/  UIADD3.X UR5, URZ, UR37, URZ, UP0, !UPT ;  /* 0x000000253f057290 */ /* 0x000fd800087fe43f */
.L_x_712:
        /* <DEDUP_REMOVED lines=15> */
.L_x_713:
        /* <DEDUP_REMOVED lines=10> */
.L_x_700:
[----:B------:R-:W-:Y:S05]  /*1a130*/  BSYNC B1 ;  /* 0x0000000000017941 */ /* 0x000fea0003800000 */
.L_x_699:
[C---:B------:R-:W-:Y:S01]  /*1a140*/  ISETP.GT.AND P2, PT, R7.reuse, R5, PT ;  /* 0x000000050700720c */ /* 0x040fe20003f44270 */
[----:B------:R-:W-:Y:S02]  /*1a150*/  VIADD R26, R26, 0x1 ;  /* 0x000000011a1a7836 */ /* 0x000fe40000000000 */
[----:B------:R-:W-:-:S03]  /*1a160*/  VIADD R7, R7, 0xffffffff ;  /* 0xffffffff07077836 */ /* 0x000fc60000000000 */
[----:B------:R-:W-:-:S04]  /*1a170*/  ISETP.NE.AND P1, PT, R26, 0x2, PT ;  /* 0x000000021a00780c */ /* 0x000fc80003f25270 */
[----:B------:R-:W-:Y:S02]  /*1a180*/  SEL R2, RZ, 0x1, P1 ;  /* 0x00000001ff027807 */ /* 0x000fe40000800000 */
[----:B------:R-:W-:Y:S02]  /*1a190*/  SEL R26, R26, RZ, P1 ;  /* 0x000000ff1a1a7207 */ /* 0x000fe40000800000 */
[----:B------:R-:W-:Y:S01]  /*1a1a0*/  LOP3.LUT R31, R31, R2, RZ, 0x3c, !PT ;  /* 0x000000021f1f7212 */ /* 0x000fe200078e3cff */
[----:B------:R-:W-:Y:S06]  /*1a1b0*/  @P2 BRA `(.L_x_714) ;  /* 0xfffffff400ec2947 */ /* 0x000fec000383ffff */
.L_x_678:
[----:B------:R-:W-:Y:S05]  /*1a1c0*/  BSYNC B0 ;  /* 0x0000000000007941 */ /* 0x000fea0003800000 */
.L_x_677:
[----:B------:R-:W2:Y:S01]  /*1a1d0*/  LDL R30, [R1] ;  /* 0x00000000011e7983 */ /* 0x000ea20000100800 */
[----:B------:R-:W-:Y:S05]  /*1a1e0*/  @!P0 WARPSYNC.ALL ;  /* 0x0000000000008948 */ /* 0x000fea0003800000 */
[----:B------:R-:W-:Y:S06]  /*1a1f0*/  @!P0 BAR.SYNC.DEFER_BLOCKING 0xc, 0x180 ;  /* 0x0306000000008b1d */ /* 0x000fec0000010000 */
[----:B------:R-:W-:Y:S01]  /*1a200*/  BSSY B7, `(.L_x_715) ;  /* 0x000036f000077945 */ /* 0x000fe20003800000 */
[----:B--2---:R-:W-:-:S13]  /*1a210*/  ISETP.GT.AND P0, PT, R30, RZ, PT ;  /* 0x000000ff1e00720c */ /* 0x004fda0003f04270 */
[----:B------:R-:W-:Y:S05]  /*1a220*/  @P0 BRA `(.L_x_716) ;  /* 0x0000000000440947 */ /* 0x000fea0003800000 */
[----:B------:R-:W1:Y:S02]  /*1a230*/  S2R R2, SR_TID.X ;  /* 0x0000000000027919 */ /* 0x000e640000002100 */
        /* <DEDUP_REMOVED lines=14> */
[----:B0-----:R-:W-:Y:S01]  /*1a320*/  IADD3 R16, R0, UR38, R7 ;  /* 0x0000002600107c10 */ /* 0x001fe2000fffe007 */
[----:B------:R-:W-:Y:S06]  /*1a330*/  BRA `(.L_x_717) ;  /* 0x00000034006c7947 */ /* 0x000fec0003800000 */
.L_x_716:
        /* <DEDUP_REMOVED lines=10> */
[----:B0-----:R-:W0:Y:S01]  /*1a3e0*/  LDC.64 R2, c[0x4][R2] ;  /* 0x0100000002027b82 */ /* 0x001e220000000a00 */
        /* <DEDUP_REMOVED lines=8> */
[----:B0-----:R-:W-:Y:S05]  /*1a470*/  CALL.ABS.NOINC R2 ;  /* 0x0000000002007343 */ /* 0x001fea0003c00000 */
.L_x_719:
[----:B------:R-:W-:Y:S05]  /*1a480*/  BSYNC B6 ;  /* 0x0000000000067941 */ /* 0x000fea0003800000 */
.L_x_718:
        /* <DEDUP_REMOVED lines=8> */
[----:B0-----:R0:W1:Y:S01]  /*1a510*/  LDC.64 R2, c[0x4][R27] ;  /* 0x010000001b027b82 */ /* 0x0010620000000a00 */
        /* <DEDUP_REMOVED lines=11> */
.L_x_722:
        /* <DEDUP_REMOVED lines=15> */
.L_x_721:
[----:B------:R-:W-:Y:S05]  /*1a6c0*/  BSYNC B6 ;  /* 0x0000000000067941 */ /* 0x000fea0003800000 */
.L_x_720:
[----:B------:R-:W2:Y:S01]  /*1a6d0*/  LDL R20, [R1+0x24] ;  /* 0x0000240001147983 */ /* 0x000ea20000100800 */
[----:B------:R-:W-:Y:S01]  /*1a6e0*/  ULDC.64 UR4, c[0x0][0x9f8] ;  /* 0x00027e0000047ab9 */ /* 0x000fe20000000a00 */
[----:B------:R-:W1:Y:S01]  /*1a6f0*/  LDC R0, c[0x0][0x430] ;  /* 0x00010c00ff007b82 */ /* 0x000e620000000800 */
[----:B------:R-:W-:Y:S01]  /*1a700*/  ISETP.NE.U32.AND P0, PT, RZ, UR4, PT ;  /* 0x00000004ff007c0c */ /* 0x000fe2000bf05070 */
[----:B------:R-:W3:Y:S03]  /*1a710*/  LDL R2, [R1+0x4] ;  /* 0x0000040001027983 */ /* 0x000ee60000100800 */
[----:B------:R-:W-:Y:S01]  /*1a720*/  ISETP.NE.AND.EX P0, PT, RZ, UR5, PT, P0 ;  /* 0x00000005ff007c0c */ /* 0x000fe2000bf05300 */
[----:B------:R-:W4:-:S12]  /*1a730*/  S2R R21, SR_TID.X ;  /* 0x0000000000157919 */ /* 0x000f180000002100 */
[----:B------:R-:W-:Y:S01]  /*1a740*/  @P0 IADD3 R24, P1, R24, UR4, RZ ;  /* 0x0000000418180c10 */ /* 0x000fe2000ff3e0ff */
[----:B------:R-:W0:Y:S01]  /*1a750*/  S2R R34, SR_TID.X ;  /* 0x0000000000227919 */ /* 0x000e220000002100 */
[----:B------:R-:W-:Y:S02]  /*1a760*/  ULDC UR4, c[0x0][0x320] ;  /* 0x0000c80000047ab9 */ /* 0x000fe40000000800 */
[----:B------:R-:W-:-:S05]  /*1a770*/  @P0 IADD3.X R25, R25, UR5, RZ, P1, !PT ;  /* 0x0000000519190c10 */ /* 0x000fca0008ffe4ff */
[----:B------:R-:W3:Y:S01]  /*1a780*/  @P0 LDG.E R33, desc[UR60][R24.64] ;  /* 0x0000003c18210981 */ /* 0x000ee2000c1e1900 */
[----:B-1----:R-:W-:Y:S02]  /*1a790*/  ISETP.NE.AND P1, PT, R0, 0x1, PT ;  /* 0x000000010000780c */ /* 0x002fe40003f25270 */
[----:B----4-:R-:W-:-:S11]  /*1a7a0*/  LOP3.LUT R21, R21, 0x7f, RZ, 0xc0, !PT ;  /* 0x0000007f15157812 */ /* 0x010fd600078ec0ff */
[----:B------:R-:W1:Y:S01]  /*1a7b0*/  @P1 LDC R7, c[0x0][0x434] ;  /* 0x00010d00ff071b82 */ /* 0x000e620000000800 */
[----:B------:R-:W-:-:S07]  /*1a7c0*/  SHF.R.U32.HI R21, RZ, 0x3, R21 ;  /* 0x00000003ff157819 */ /* 0x000fce0000011615 */
[----:B------:R-:W4:Y:S01]  /*1a7d0*/  @P1 LDC R5, c[0x0][0x438] ;  /* 0x00010e00ff051b82 */ /* 0x000f220000000800 */
[----:B0-----:R-:W-:-:S05]  /*1a7e0*/  IMAD.SHL.U32 R34, R34, 0x10, RZ ;  /* 0x0000001022227824 */ /* 0x001fca00078e00ff */
[----:B------:R-:W-:Y:S02]  /*1a7f0*/  LOP3.LUT R34, R21, 0x70, R34, 0xf8, !PT ;  /* 0x0000007015227812 */ /* 0x000fe400078ef822 */
[----:B------:R-:W0:Y:S02]  /*1a800*/  S2R R21, SR_TID.X ;  /* 0x0000000000157919 */ /* 0x000e240000002100 */
[----:B0-----:R-:W-:-:S05]  /*1a810*/  IMAD.SHL.U32 R21, R21, 0x8, RZ ;  /* 0x0000000815157824 */ /* 0x001fca00078e00ff */
[----:B------:R-:W-:Y:S02]  /*1a820*/  LOP3.LUT R21, R21, 0x38, RZ, 0xc0, !PT ;  /* 0x0000003815157812 */ /* 0x000fe400078ec0ff */
[----:B------:R-:W-:Y:S01]  /*1a830*/  LOP3.LUT R23, R23, 0xfffffff7, RZ, 0xc0, !PT ;  /* 0xfffffff717177812 */ /* 0x000fe200078ec0ff */
[----:B------:R-:W-:Y:S01]  /*1a840*/  UMOV UR5, 0xffffffff ;  /* 0xffffffff00057882 */ /* 0x000fe20000000000 */
[----:B--2---:R-:W-:-:S04]  /*1a850*/  VIADD R27, R20, 0xffffffff ;  /* 0xffffffff141b7836 */ /* 0x004fc80000000000 */
[----:B------:R-:W-:-:S05]  /*1a860*/  IMAD R6, R27, 0x60, R34 ;  /* 0x000000601b067824 */ /* 0x000fca00078e0222 */
[----:B------:R-:W-:-:S04]  /*1a870*/  ISETP.GE.AND P0, PT, R6, R30, PT ;  /* 0x0000001e0600720c */ /* 0x000fc80003f06270 */
[----:B------:R-:W-:Y:S01]  /*1a880*/  ISETP.GT.U32.OR P0, PT, R34, 0x5f, P0 ;  /* 0x0000005f2200780c */ /* 0x000fe20000704470 */
[----:B---3--:R-:W-:-:S04]  /*1a890*/  IMAD.IADD R6, R6, 0x1, R2 ;  /* 0x0000000106067824 */ /* 0x008fc800078e0202 */
[----:B-1----:R-:W-:-:S08]  /*1a8a0*/  @P1 IMAD.HI.U32 R7, R6, R7, RZ ;  /* 0x0000000706071227 */ /* 0x002fd000078e00ff */
[----:B------:R-:W0:Y:S01]  /*1a8b0*/  @!P0 LDC.64 R2, c[0x0][0x428] ;  /* 0x00010a00ff028b82 */ /* 0x000e220000000a00 */
[--C-:B------:R-:W-:Y:S01]  /*1a8c0*/  IMAD.MOV.U32 R4, RZ, RZ, R6.reuse ;  /* 0x000000ffff047224 */ /* 0x100fe200078e0006 */
[----:B----4-:R-:W-:Y:S02]  /*1a8d0*/  @P1 SHF.R.U32.HI R4, RZ, R5, R7 ;  /* 0x00000005ff041219 */ /* 0x010fe40000011607 */
[----:B------:R-:W-:Y:S02]  /*1a8e0*/  LOP3.LUT R20, R21, 0x40, RZ, 0xfc, !PT ;  /* 0x0000004015147812 */ /* 0x000fe400078efcff */
[----:B------:R-:W-:Y:S02]  /*1a8f0*/  IADD3 R5, -R4, RZ, RZ ;  /* 0x000000ff04057210 */ /* 0x000fe40007ffe1ff */
[----:B------:R-:W-:Y:S02]  /*1a900*/  ISETP.GE.AND P2, PT, R20, UR4, PT ;  /* 0x0000000414007c0c */ /* 0x000fe4000bf46270 */
[----:B------:R-:W-:Y:S01]  /*1a910*/  SHF.R.S32.HI R8, RZ, 0x1f, R33 ;  /* 0x0000001fff087819 */ /* 0x000fe20000011421 */
[----:B------:R-:W-:Y:S01]  /*1a920*/  IMAD R0, R0, R5, R6 ;  /* 0x0000000500007224 */ /* 0x000fe200078e0206 */
[----:B------:R-:W-:-:S02]  /*1a930*/  @!P0 SHF.R.S32.HI R5, RZ, 0x1f, R4 ;  /* 0x0000001fff058819 */ /* 0x000fc40000011404 */
[----:B------:R-:W-:Y:S02]  /*1a940*/  SEL R30, RZ, 0xffffffff, P2 ;  /* 0xffffffffff1e7807 */ /* 0x000fe40001000000 */
[----:B------:R-:W-:Y:S01]  /*1a950*/  ISETP.GE.AND P1, PT, R21, UR4, PT ;  /* 0x0000000415007c0c */ /* 0x000fe2000bf26270 */
[----:B------:R-:W-:Y:S02]  /*1a960*/  ULDC UR4, c[0x0][0x2f4] ;  /* 0x0000bd0000047ab9 */ /* 0x000fe40000000800 */
[----:B------:R-:W-:Y:S02]  /*1a970*/  IMAD.SHL.U32 R30, R30, 0x2, RZ ;  /* 0x000000021e1e7824 */ /* 0x000fe400078e00ff */
[-C--:B0-----:R-:W-:Y:S02]  /*1a980*/  @!P0 IMAD R6, R8, R2.reuse, RZ ;  /* 0x0000000208068224 */ /* 0x081fe400078e02ff */
[----:B------:R-:W-:Y:S01]  /*1a990*/  @!P0 IMAD.WIDE.U32 R4, R33, R2, R4 ;  /* 0x0000000221048225 */ /* 0x000fe200078e0004 */
[----:B------:R-:W-:-:S03]  /*1a9a0*/  SEL R2, RZ, 0x1, P1 ;  /* 0x00000001ff027807 */ /* 0x000fc60000800000 */
[----:B------:R-:W-:Y:S01]  /*1a9b0*/  @!P0 IMAD R6, R33, R3, R6 ;  /* 0x0000000321068224 */ /* 0x000fe200078e0206 */
[----:B------:R-:W-:Y:S02]  /*1a9c0*/  LOP3.LUT R30, R30, 0x2, R2, 0xe2, !PT ;  /* 0x000000021e1e7812 */ /* 0x000fe400078ee202 */
[----:B------:R-:W0:Y:S01]  /*1a9d0*/  @!P0 LDC.64 R2, c[0x0][0x418] ;  /* 0x00010600ff028b82 */ /* 0x000e220000000a00 */
[----:B------:R-:W-:Y:S02]  /*1a9e0*/  @!P0 IMAD.IADD R6, R5, 0x1, R6 ;  /* 0x0000000105068824 */ /* 0x000fe400078e0206 */
[----:B------:R-:W-:Y:S01]  /*1a9f0*/  IMAD.U32 R5, RZ, RZ, UR39 ;  /* 0x00000027ff057e24 */ /* 0x000fe2000f8e00ff */
[----:B0-----:R-:W-:-:S04]  /*1aa00*/  @!P0 LEA R2, P1, R4, R2, 0x2 ;  /* 0x0000000204028211 */ /* 0x001fc800078210ff */
[----:B------:R-:W-:Y:S01]  /*1aa10*/  @!P0 LEA.HI.X R3, R4, R3, R6, 0x2, P1 ;  /* 0x0000000304038211 */ /* 0x000fe200008f1406 */
[----:B------:R-:W-:-:S06]  /*1aa20*/  IMAD.MOV.U32 R4, RZ, RZ, RZ ;  /* 0x000000ffff047224 */ /* 0x000fcc00078e00ff */
[----:B------:R0:W5:Y:S01]  /*1aa30*/  @!P0 LDG.E R4, desc[UR60][R2.64] ;  /* 0x0000003c02048981 */ /* 0x000162000c1e1900 */
[----:B------:R-:W-:Y:S02]  /*1aa40*/  ISETP.GT.U32.AND P0, PT, R34, 0x5f, PT ;  /* 0x0000005f2200780c */ /* 0x000fe40003f04070 */
[----:B------:R-:W-:Y:S02]  /*1aa50*/  ISETP.NE.AND P3, PT, R5, 0x3, PT ;  /* 0x000000030500780c */ /* 0x000fe40003f65270 */
[----:B------:R-:W-:-:S09]  /*1aa60*/  ISETP.GE.AND P2, PT, R21, UR4, PT ;  /* 0x0000000415007c0c */ /* 0x000fd2000bf46270 */
[----:B------:R-:W-:-:S04]  /*1aa70*/  @P0 LOP3.LUT R23, R23, 0x8, RZ, 0xfc, !PT ;  /* 0x0000000817170812 */ /* 0x000fc800078efcff */
[----:B------:R-:W-:-:S04]  /*1aa80*/  LOP3.LUT R23, R23, 0xffffffef, RZ, 0xc0, !PT ;  /* 0xffffffef17177812 */ /* 0x000fc800078ec0ff */
[----:B------:R-:W-:Y:S01]  /*1aa90*/  @P3 LOP3.LUT R23, R23, 0x10, RZ, 0xfc, !PT ;  /* 0x0000001017173812 */ /* 0x000fe200078efcff */
[----:B------:R1:W-:Y:S03]  /*1aaa0*/  STL [R1+0x8], R8 ;  /* 0x0000080801007387 */ /* 0x0003e60000100800 */
[----:B------:R-:W-:Y:S02]  /*1aab0*/  LOP3.LUT R23, R23, 0xfffffffb, RZ, 0xc0, !PT ;  /* 0xfffffffb17177812 */ /* 0x000fe400078ec0ff */
[----:B------:R-:W-:Y:S02]  /*1aac0*/  ISETP.GE.AND P1, PT, R20, UR4, PT ;  /* 0x0000000414007c0c */ /* 0x000fe4000bf26270 */
[----:B------:R-:W-:Y:S02]  /*1aad0*/  @P2 LOP3.LUT R23, R23, 0x4, RZ, 0xfc, !PT ;  /* 0x0000000417172812 */ /* 0x000fe400078efcff */
[----:B-1----:R-:W-:-:S02]  /*1aae0*/  LOP3.LUT R8, R21, 0x80, RZ, 0xfc, !PT ;  /* 0x0000008015087812 */ /* 0x002fc400078efcff */
[----:B------:R-:W-:Y:S02]  /*1aaf0*/  LOP3.LUT R23, R23, 0xfffffffe, RZ, 0xc0, !PT ;  /* 0xfffffffe17177812 */ /* 0x000fe400078ec0ff */
[----:B------:R-:W-:Y:S02]  /*1ab00*/  ISETP.GE.AND P0, PT, R8, UR4, PT ;  /* 0x0000000408007c0c */ /* 0x000fe4000bf06270 */
[----:B------:R-:W-:-:S04]  /*1ab10*/  LOP3.LUT R23, R23, 0xfffffffd, RZ, 0xc0, !PT ;  /* 0xfffffffd17177812 */ /* 0x000fc800078ec0ff */
[----:B------:R-:W-:-:S07]  /*1ab20*/  @P1 LOP3.LUT R23, R23, 0x2, RZ, 0xfc, !PT ;  /* 0x0000000217171812 */ /* 0x000fce00078efcff */
[----:B------:R-:W-:Y:S01]  /*1ab30*/  @P0 LOP3.LUT R23, R23, 0x1, RZ, 0xfc, !PT ;  /* 0x0000000117170812 */ /* 0x000fe200078efcff */
[----:B0-----:R-:W-:Y:S06]  /*1ab40*/  BRA.DIV UR5, `(.L_x_723) ;  /* 0x0000004e05007947 */ /* 0x001fec000b800000 */
.L_x_840:
[----:B------:R-:W-:Y:S01]  /*1ab50*/  SHF.R.S32.HI R34, RZ, 0x1f, R18 ;  /* 0x0000001fff227819 */ /* 0x000fe20000011412 */
[----:B------:R-:W-:Y:S06]  /*1ab60*/  @!P3 BRA `(.L_x_724) ;  /* 0x000000000004b947 */ /* 0x000fec0003800000 */
[----:B------:R-:W-:Y:S01]  /*1ab70*/  BPT.TRAP 0x1 ;  /* 0x000000040000795c */ /* 0x000fe20000300000 */
.L_x_724:
        /* <DEDUP_REMOVED lines=20> */
[----:B------:R-:W-:Y:S01]  /*1acc0*/  LEA.HI.X R25, R2, UR5, R7, 0x1, P0 ;  /* 0x0000000502197c11 */ /* 0x000fe200080f0c07 */
[----:B------:R-:W-:Y:S01]  /*1acd0*/  IMAD R7, R28, 0x8, R22 ;  /* 0x000000081c077824 */ /* 0x000fe200078e0216 */
[----:B------:R-:W-:-:S04]  /*1ace0*/  SHF.L.U32 R2, R29, 0x1f, RZ ;  /* 0x0000001f1d027819 */ /* 0x000fc800000006ff */
[----:B------:R-:W0:Y:S02]  /*1acf0*/  SYNCS.PHASECHK.TRANS64.TRYWAIT P0, [R7+URZ+0x2a840], R2 ;  /* 0x02a84002070075a7 */ /* 0x000e24000800017f */
[----:B0-----:R-:W-:Y:S05]  /*1ad00*/  @!P0 BRA `(.L_x_726) ;  /* 0x0000004800c48947 */ /* 0x001fea0003800000 */
.L_x_841:
[----:B------:R-:W-:Y:S05]  /*1ad10*/  BSYNC B0 ;  /* 0x0000000000007941 */ /* 0x000fea0003800000 */
.L_x_725:
[----:B------:R-:W2:Y:S01]  /*1ad20*/  LDL R9, [R1] ;  /* 0x0000000001097983 */ /* 0x000ea20000100800 */
[----:B------:R-:W-:Y:S01]  /*1ad30*/  ULDC.64 UR4, c[0x0][0x300] ;  /* 0x0000c00000047ab9 */ /* 0x000fe20000000a00 */
[----:B------:R-:W-:Y:S01]  /*1ad40*/  LOP3.LUT P4, RZ, R23, 0x4, RZ, 0xc0, !PT ;  /* 0x0000000417ff7812 */ /* 0x000fe2000788c0ff */
[----:B------:R-:W-:Y:S01]  /*1ad50*/  IMAD R5, R5, UR4, RZ ;  /* 0x0000000405057c24 */ /* 0x000fe2000f8e02ff */
[----:B------:R-:W1:Y:S01]  /*1ad60*/  S2R R8, SR_TID.X ;  /* 0x0000000000087919 */ /* 0x000e620000002100 */
[C---:B0-----:R-:W-:Y:S01]  /*1ad70*/  IMAD.WIDE.U32 R2, R0.reuse, UR4, RZ ;  /* 0x0000000400027c25 */ /* 0x041fe2000f8e00ff */
[C---:B------:R-:W-:Y:S02]  /*1ad80*/  LOP3.LUT P3, RZ, R23.reuse, 0x2, RZ, 0xc0, !PT ;  /* 0x0000000217ff7812 */ /* 0x040fe4000786c0ff */
[----:B------:R-:W-:Y:S01]  /*1ad90*/  LOP3.LUT P2, RZ, R23, 0x1, RZ, 0xc0, !PT ;  /* 0x0000000117ff7812 */ /* 0x000fe2000784c0ff */
[----:B------:R-:W-:Y:S01]  /*1ada0*/  IMAD R5, R0, UR5, R5 ;  /* 0x0000000500057c24 */ /* 0x000fe2000f8e0205 */
[----:B------:R-:W-:-:S02]  /*1adb0*/  ULDC.64 UR4, c[0x0][0x310] ;  /* 0x0000c40000047ab9 */ /* 0x000fc40000000a00 */
[----:B------:R-:W-:Y:S02]  /*1adc0*/  IMAD R6, R6, UR4, RZ ;  /* 0x0000000406067c24 */ /* 0x000fe4000f8e02ff */
[----:B------:R-:W-:Y:S01]  /*1add0*/  IADD3 R3, R3, R5, RZ ;  /* 0x0000000503037210 */ /* 0x000fe20007ffe0ff */
[----:B------:R-:W-:Y:S02]  /*1ade0*/  IMAD R5, R28, 0x4800, R36 ;  /* 0x000048001c057824 */ /* 0x000fe400078e0224 */
[C---:B------:R-:W-:Y:S02]  /*1adf0*/  IMAD R6, R4.reuse, UR5, R6 ;  /* 0x0000000504067c24 */ /* 0x040fe4000f8e0206 */
[----:B------:R-:W-:Y:S01]  /*1ae00*/  IMAD.WIDE.U32 R2, R4, UR4, R2 ;  /* 0x0000000404027c25 */ /* 0x000fe2000f8e0002 */
        /* <DEDUP_REMOVED lines=8> */
[----:B-1----:R-:W-:Y:S01]  /*1ae90*/  LOP3.LUT R8, R8, 0x7f, RZ, 0xc0, !PT ;  /* 0x0000007f08087812 */ /* 0x002fe200078ec0ff */
[----:B------:R-:W-:-:S03]  /*1aea0*/  UMOV UR4, 0xffffffff ;  /* 0xffffffff00047882 */ /* 0x000fc60000000000 */
[----:B------:R-:W-:Y:S02]  /*1aeb0*/  SHF.R.U32.HI R8, RZ, 0x3, R8 ;  /* 0x00000003ff087819 */ /* 0x000fe40000011608 */
[----:B------:R-:W-:Y:S01]  /*1aec0*/  LEA.HI.X R0, R2, UR5, R0, 0x1, P0 ;  /* 0x0000000502007c11 */ /* 0x000fe200080f0c00 */
[----:B--2---:R-:W-:Y:S02]  /*1aed0*/  IMAD R6, R27, -0x60, R9 ;  /* 0xffffffa01b067824 */ /* 0x004fe400078e0209 */
[----:B------:R-:W0:Y:S02]  /*1aee0*/  S2R R9, SR_TID.X ;  /* 0x0000000000097919 */ /* 0x000e240000002100 */
        /* <DEDUP_REMOVED lines=8> */
[----:B0-----:R-:W-:-:S05]  /*1af70*/  @P0 LEA R3, P1, R9, R3, 0x1 ;  /* 0x0000000309030211 */ /* 0x001fca00078208ff */
[----:B-1----:R-:W-:Y:S01]  /*1af80*/  @P0 IMAD.X R2, RZ, RZ, R2, P1 ;  /* 0x000000ffff020224 */ /* 0x002fe200008e0602 */
[----:B------:R-:W-:-:S04]  /*1af90*/  ISETP.GE.AND P1, PT, R6, 0x11, PT ;  /* 0x000000110600780c */ /* 0x000fc80003f26270 */
        /* <DEDUP_REMOVED lines=20> */
[----:B------:R-:W-:Y:S01]  /*1b0e0*/  @P1 LEA R8, R5, R22, 0x1 ;  /* 0x0000001605081211 */ /* 0x000fe200078e08ff */
        /* <DEDUP_REMOVED lines=35> */
.L_x_855:
        /* <DEDUP_REMOVED lines=12> */
.L_x_728:
        /* <DEDUP_REMOVED lines=10> */
.L_x_729:
[----:B-1----:R1:W5:Y:S01]  /*1b480*/  LDL.LU R3, [R1+0x14] ;  /* 0x0000140001037983 */ /* 0x0023620000300800 */
[----:B------:R1:W-:Y:S02]  /*1b490*/  SYNCS.ARRIVE.TRANS64.A1T0 RZ, [R7+URZ+0x2a830], RZ ;  /* 0x02a830ff07ff79a7 */ /* 0x0003e4000810003f */
[----:B------:R-:W-:Y:S05]  /*1b4a0*/  WARPSYNC.ALL ;  /* 0x0000000000007948 */ /* 0x000fea0003800000 */
[----:B------:R-:W-:Y:S01]  /*1b4b0*/  ULDC.64 UR6, c[0x0][0xa00] ;  /* 0x0002800000067ab9 */ /* 0x000fe20000000a00 */
[----:B------:R-:W-:Y:S01]  /*1b4c0*/  ULDC.64 UR4, c[0x0][0x298] ;  /* 0x0000a60000047ab9 */ /* 0x000fe20000000a00 */
[----:B------:R-:W-:Y:S01]  /*1b4d0*/  BAR.SYNC.DEFER_BLOCKING 0x8, 0x180 ;  /* 0x0206000000007b1d */ /* 0x000fe20000010000 */
[----:B------:R-:W-:Y:S01]  /*1b4e0*/  ISETP.NE.U32.AND P0, PT, RZ, UR6, PT ;  /* 0x00000006ff007c0c */ /* 0x000fe2000bf05070 */
[----:B0-----:R-:W-:Y:S01]  /*1b4f0*/  IMAD.WIDE.U32 R4, R35, UR4, RZ ;  /* 0x0000000423047c25 */ /* 0x001fe2000f8e00ff */
[----:B------:R-:W-:-:S02]  /*1b500*/  SHF.R.S32.HI R0, RZ, 0x1f, R35 ;  /* 0x0000001fff007819 */ /* 0x000fc40000011423 */
[----:B------:R-:W-:Y:S01]  /*1b510*/  ISETP.NE.AND.EX P0, PT, RZ, UR7, PT, P0 ;  /* 0x00000007ff007c0c */ /* 0x000fe2000bf05300 */
[----:B------:R-:W-:Y:S01]  /*1b520*/  VIADD R2, R22, 0xc400 ;  /* 0x0000c40016027836 */ /* 0x000fe20000000000 */
[----:B------:R-:W-:Y:S01]  /*1b530*/  BSSY B6, `(.L_x_730) ;  /* 0x000001a000067945 */ /* 0x000fe20003800000 */
[----:B------:R-:W-:Y:S01]  /*1b540*/  IMAD R0, R0, UR4, RZ ;  /* 0x0000000400007c24 */ /* 0x000fe2000f8e02ff */
[----:B------:R-:W-:-:S03]  /*1b550*/  SEL R32, R32, RZ, !P0 ;  /* 0x000000ff20207207 */ /* 0x000fc60004000000 */
[----:B------:R-:W-:-:S04]  /*1b560*/  IMAD R0, R35, UR5, R0 ;  /* 0x0000000523007c24 */ /* 0x000fc8000f8e0200 */
[----:B------:R-:W-:Y:S01]  /*1b570*/  IMAD.IADD R35, R5, 0x1, R0 ;  /* 0x0000000105237824 */ /* 0x000fe200078e0200 */
[----:B-----5:R-:W-:Y:S02]  /*1b580*/  SEL R3, R3, RZ, !P0 ;  /* 0x000000ff03037207 */ /* 0x020fe40004000000 */
[----:B------:R-:W-:-:S03]  /*1b590*/  LOP3.LUT P0, RZ, R2, 0x3ff, RZ, 0xc0, !PT ;  /* 0x000003ff02ff7812 */ /* 0x000fc6000780c0ff */
[----:B------:R0:W-:Y:S04]  /*1b5a0*/  STL [R1+0x14], R3 ;  /* 0x0000140301007387 */ /* 0x0001e80000100800 */
[----:B------:R0:W-:Y:S06]  /*1b5b0*/  STL.64 [R1+0x18], R4 ;  /* 0x0000180401007387 */ /* 0x0001ec0000100a00 */
[----:B------:R-:W-:Y:S05]  /*1b5c0*/  @!P0 BRA `(.L_x_731) ;  /* 0x0000000000408947 */ /* 0x000fea0003800000 */
[----:B------:R-:W-:Y:S01]  /*1b5d0*/  MOV R2, 0x0 ;  /* 0x0000000000027802 */ /* 0x000fe20000000f00 */
[----:B------:R-:W-:Y:S01]  /*1b5e0*/  ULDC.64 UR4, c[0x4][0xf0] ;  /* 0x01003c0000047ab9 */ /* 0x000fe20000000a00 */
[----:B------:R-:W-:Y:S01]  /*1b5f0*/  ULDC.64 UR6, c[0x4][0xf8] ;  /* 0x01003e0000067ab9 */ /* 0x000fe20000000a00 */
[----:B------:R-:W-:Y:S01]  /*1b600*/  ULDC.64 UR8, c[0x4][0x88] ;  /* 0x0100220000087ab9 */ /* 0x000fe20000000a00 */
[----:B0-----:R-:W-:Y:S01]  /*1b610*/  IMAD.U32 R4, RZ, RZ, UR4 ;  /* 0x00000004ff047e24 */ /* 0x001fe2000f8e00ff */
[----:B------:R-:W-:Y:S01]  /*1b620*/  MOV R5, UR5 ;  /* 0x0000000500057c02 */ /* 0x000fe20008000f00 */
[----:B------:R-:W0:Y:S01]  /*1b630*/  LDC.64 R2, c[0x4][R2] ;  /* 0x0100000002027b82 */ /* 0x000e220000000a00 */
[----:B------:R-:W-:Y:S02]  /*1b640*/  IMAD.U32 R6, RZ, RZ, UR6 ;  /* 0x00000006ff067e24 */ /* 0x000fe4000f8e00ff */
[----:B-1----:R-:W-:Y:S02]  /*1b650*/  IMAD.U32 R7, RZ, RZ, UR7 ;  /* 0x00000007ff077e24 */ /* 0x002fe4000f8e00ff */
[----:B------:R-:W-:-:S02]  /*1b660*/  IMAD.U32 R10, RZ, RZ, UR8 ;  /* 0x00000008ff0a7e24 */ /* 0x000fc4000f8e00ff */
[----:B------:R-:W-:Y:S02]  /*1b670*/  IMAD.U32 R11, RZ, RZ, UR9 ;  /* 0x00000009ff0b7e24 */ /* 0x000fe4000f8e00ff */
[----:B------:R-:W-:Y:S02]  /*1b680*/  IMAD.MOV.U32 R8, RZ, RZ, 0x70 ;  /* 0x00000070ff087424 */ /* 0x000fe400078e00ff */
[----:B------:R-:W-:Y:S02]  /*1b690*/  IMAD.MOV.U32 R12, RZ, RZ, 0x1 ;  /* 0x00000001ff0c7424 */ /* 0x000fe400078e00ff */
[----:B------:R-:W-:-:S07]  /*1b6a0*/  IMAD.MOV.U32 R13, RZ, RZ, RZ ;  /* 0x000000ffff0d7224 */ /* 0x000fce00078e00ff */
[----:B------:R-:W-:-:S07]  /*1b6b0*/  LEPC R20, `(.L_x_731) ;  /* 0x000000001014794e */ /* 0x000fce0000000000 */
[----:B0-----:R-:W-:Y:S05]  /*1b6c0*/  CALL.ABS.NOINC R2 ;  /* 0x0000000002007343 */ /* 0x001fea0003c00000 */
.L_x_731:
[----:B------:R-:W-:Y:S05]  /*1b6d0*/  BSYNC B6 ;  /* 0x0000000000067941 */ /* 0x000fea0003800000 */
.L_x_730:
[----:B------:R-:W2:Y:S01]  /*1b6e0*/  LDL.LU R20, [R1+0x14] ;  /* 0x0000140001147983 */ /* 0x000ea20000300800 */
[----:B------:R-:W-:Y:S01]  /*1b6f0*/  ULDC.64 UR4, c[0x0][0x2d8] ;  /* 0x0000b60000047ab9 */ /* 0x000fe20000000a00 */
[----:B------:R-:W3:Y:S02]  /*1b700*/  LDC R8, c[0x0][0x448] ;  /* 0x00011200ff087b82 */ /* 0x000ee40000000800 */
[----:B0-----:R-:W4:Y:S01]  /*1b710*/  LDL.LU.64 R2, [R1+0x18] ;  /* 0x0000180001027983 */ /* 0x001f220000300a00 */
[----:B------:R-:W-:Y:S02]  /*1b720*/  IMAD.SHL.U32 R4, R17, 0x80, RZ ;  /* 0x0000008011047824 */ /* 0x000fe400078e00ff */
[----:B------:R-:W-:Y:S01]  /*1b730*/  IMAD R0, R34, UR4, RZ ;  /* 0x0000000422007c24 */ /* 0x000fe2000f8e02ff */
[----:B------:R0:W5:Y:S03]  /*1b740*/  LDL R17, [R1+0x20] ;  /* 0x0000200001117983 */ /* 0x0001660000100800 */
[----:B------:R-:W-:Y:S01]  /*1b750*/  IMAD R0, R18, UR5, R0 ;  /* 0x0000000512007c24 */ /* 0x000fe2000f8e0200 */
[----:B---3--:R-:W-:Y:S01]  /*1b760*/  ISETP.NE.AND P0, PT, R8, 0x1, PT ;  /* 0x000000010800780c */ /* 0x008fe20003f05270 */
[----:B------:R-:W3:Y:S02]  /*1b770*/  S2R R9, SR_TID.X ;  /* 0x0000000000097919 */ /* 0x000ee40000002100 */
[----:B---3--:R-:W-:-:S05]  /*1b780*/  IMAD.SHL.U32 R9, R9, 0x8, RZ ;  /* 0x0000000809097824 */ /* 0x008fca00078e00ff */
[----:B------:R-:W-:Y:S01]  /*1b790*/  LOP3.LUT R9, R9, 0x38, RZ, 0xc0, !PT ;  /* 0x0000003809097812 */ /* 0x000fe200078ec0ff */
[----:B----4-:R-:W-:Y:S02]  /*1b7a0*/  IMAD.MOV.U32 R3, RZ, RZ, R35 ;  /* 0x000000ffff037224 */ /* 0x010fe400078e0023 */
[----:B------:R-:W-:Y:S01]  /*1b7b0*/  IMAD.WIDE.U32 R2, R18, UR4, R2 ;  /* 0x0000000412027c25 */ /* 0x000fe2000f8e0002 */
[----:B------:R-:W-:-:S03]  /*1b7c0*/  ULDC.64 UR4, c[0x0][0x2e0] ;  /* 0x0000b80000047ab9 */ /* 0x000fc60000000a00 */
[----:B--2---:R-:W-:Y:S02]  /*1b7d0*/  IMAD R5, R20, UR4, RZ ;  /* 0x0000000414057c24 */ /* 0x004fe4000f8e02ff */
[----:B------:R-:W2:Y:S01]  /*1b7e0*/  S2R R20, SR_TID.X ;  /* 0x0000000000147919 */ /* 0x000ea20000002100 */
[----:B------:R-:W-:Y:S02]  /*1b7f0*/  IMAD.IADD R3, R3, 0x1, R0 ;  /* 0x0000000103037824 */ /* 0x000fe400078e0200 */
[C---:B------:R-:W-:Y:S02]  /*1b800*/  IMAD R0, R32.reuse, UR5, R5 ;  /* 0x0000000520007c24 */ /* 0x040fe4000f8e0205 */
[----:B------:R-:W-:Y:S01]  /*1b810*/  IMAD.WIDE.U32 R2, R32, UR4, R2 ;  /* 0x0000000420027c25 */ /* 0x000fe2000f8e0002 */
[----:B------:R-:W1:Y:S01]  /*1b820*/  @P0 LDC R5, c[0x0][0x44c] ;  /* 0x00011300ff050b82 */ /* 0x000e620000000800 */
[----:B------:R-:W-:-:S03]  /*1b830*/  ULDC.64 UR4, c[0x0][0x2d0] ;  /* 0x0000b40000047ab9 */ /* 0x000fc60000000a00 */
[----:B------:R-:W-:-:S04]  /*1b840*/  IADD3 R3, R3, R0, RZ ;  /* 0x0000000003037210 */ /* 0x000fc80007ffe0ff */
[----:B------:R-:W3:Y:S01]  /*1b850*/  @P0 LDC R0, c[0x0][0x450] ;  /* 0x00011400ff000b82 */ /* 0x000ee20000000800 */
[----:B--2---:R-:W-:-:S04]  /*1b860*/  LOP3.LUT R20, R20, 0x7f, RZ, 0xc0, !PT ;  /* 0x0000007f14147812 */ /* 0x004fc800078ec0ff */
[----:B------:R-:W-:Y:S02]  /*1b870*/  SHF.R.U32.HI R21, RZ, 0x3, R20 ;  /* 0x00000003ff157819 */ /* 0x000fe40000011614 */
[----:B------:R-:W2:Y:S02]  /*1b880*/  S2R R20, SR_TID.X ;  /* 0x0000000000147919 */ /* 0x000ea40000002100 */
[----:B--2---:R-:W-:-:S05]  /*1b890*/  IMAD.SHL.U32 R20, R20, 0x10, RZ ;  /* 0x0000001014147824 */ /* 0x004fca00078e00ff */
[----:B------:R-:W-:-:S04]  /*1b8a0*/  LOP3.LUT R20, R21, 0x70, R20, 0xf8, !PT ;  /* 0x0000007015147812 */ /* 0x000fc800078ef814 */
[----:B------:R-:W-:Y:S01]  /*1b8b0*/  LOP3.LUT R6, R20, R4, RZ, 0xfc, !PT ;  /* 0x0000000414067212 */ /* 0x000fe200078efcff */
[----:B------:R-:W2:Y:S04]  /*1b8c0*/  S2R R21, SR_TID.X ;  /* 0x0000000000157919 */ /* 0x000ea80000002100 */
[----:B-1----:R-:W-:-:S04]  /*1b8d0*/  @P0 IMAD.HI.U32 R7, R6, R5, RZ ;  /* 0x0000000506070227 */ /* 0x002fc800078e00ff */
[----:B------:R-:W-:Y:S01]  /*1b8e0*/  IMAD.MOV.U32 R5, RZ, RZ, R6 ;  /* 0x000000ffff057224 */ /* 0x000fe200078e0006 */
[----:B---3--:R-:W-:Y:S01]  /*1b8f0*/  @P0 SHF.R.U32.HI R5, RZ, R0, R7 ;  /* 0x00000000ff050219 */ /* 0x008fe20000011607 */
[----:B------:R-:W1:Y:S04]  /*1b900*/  S2R R20, SR_TID.X ;  /* 0x0000000000147919 */ /* 0x000e680000002100 */
[----:B------:R-:W-:-:S04]  /*1b910*/  IMAD.MOV R0, RZ, RZ, -R5 ;  /* 0x000000ffff007224 */ /* 0x000fc800078e0a05 */
        /* <DEDUP_REMOVED lines=9> */
[----:B--2---:R-:W-:Y:S02]  /*1b9b0*/  IMAD.SHL.U32 R21, R21, 0x8, RZ ;  /* 0x0000000815157824 */ /* 0x004fe400078e00ff */
[----:B------:R-:W-:-:S04]  /*1b9c0*/  IMAD.WIDE.U32 R2, R0, UR4, R2 ;  /* 0x0000000400027c25 */ /* 0x000fc8000f8e0002 */
[----:B------:R-:W-:Y:S01]  /*1b9d0*/  IMAD R5, R0, UR5, R5 ;  /* 0x0000000500057c24 */ /* 0x000fe2000f8e0205 */
[----:B------:R-:W-:Y:S01]  /*1b9e0*/  ULDC.64 UR4, c[0x0][0x280] ;  /* 0x0000a00000047ab9 */ /* 0x000fe20000000a00 */
[----:B------:R-:W-:Y:S02]  /*1b9f0*/  LOP3.LUT R21, R21, 0x38, RZ, 0xc0, !PT ;  /* 0x0000003815157812 */ /* 0x000fe400078ec0ff */
[----:B------:R-:W-:Y:S01]  /*1ba00*/  IMAD.IADD R5, R3, 0x1, R5 ;  /* 0x0000000103057824 */ /* 0x000fe200078e0205 */
[C---:B------:R-:W-:Y:S01]  /*1ba10*/  LEA R0, P0, R2.reuse, UR4, 0x1 ;  /* 0x0000000402007c11 */ /* 0x040fe2000f8008ff */
[----:B------:R-:W-:Y:S01]  /*1ba20*/  ULDC UR4, c[0x0][0x2b8] ;  /* 0x0000ae0000047ab9 */ /* 0x000fe20000000800 */
[C---:B------:R-:W-:Y:S02]  /*1ba30*/  LOP3.LUT R10, R21.reuse, 0x40, RZ, 0xfc, !PT ;  /* 0x00000040150a7812 */ /* 0x040fe400078efcff */
[----:B------:R-:W-:Y:S02]  /*1ba40*/  LOP3.LUT R11, R21, 0x80, RZ, 0xfc, !PT ;  /* 0x00000080150b7812 */ /* 0x000fe400078efcff */
[----:B------:R-:W-:Y:S01]  /*1ba50*/  LEA.HI.X R5, R2, UR5, R5, 0x1, P0 ;  /* 0x0000000502057c11 */ /* 0x000fe200080f0c05 */
[----:B------:R-:W-:Y:S01]  /*1ba60*/  UMOV UR5, 0xffffffff ;  /* 0xffffffff00057882 */ /* 0x000fe20000000000 */
[----:B-1----:R-:W-:-:S02]  /*1ba70*/  LOP3.LUT R20, R20, 0x7f, RZ, 0xc0, !PT ;  /* 0x0000007f14147812 */ /* 0x002fc400078ec0ff */
[----:B------:R-:W-:Y:S02]  /*1ba80*/  ISETP.GE.AND P3, PT, R9, UR4, PT ;  /* 0x0000000409007c0c */ /* 0x000fe4000bf66270 */
[----:B------:R-:W-:Y:S02]  /*1ba90*/  ISETP.GE.AND P2, PT, R10, UR4, PT ;  /* 0x000000040a007c0c */ /* 0x000fe4000bf46270 */
[----:B------:R-:W-:Y:S02]  /*1baa0*/  ISETP.GE.AND P0, PT, R11, UR4, PT ;  /* 0x000000040b007c0c */ /* 0x000fe4000bf06270 */
[----:B------:R-:W-:Y:S01]  /*1bab0*/  SHF.R.U32.HI R10, RZ, 0x3, R20 ;  /* 0x00000003ff0a7819 */ /* 0x000fe20000011614 */
[----:B0-----:R-:W-:Y:S10]  /*1bac0*/  BRA.DIV UR5, `(.L_x_732) ;  /* 0x0000004605907947 */ /* 0x001ff4000b800000 */
        /* <DEDUP_REMOVED lines=73> */
[----:B-1----:R-:W-:Y:S02]  /*1bf60*/  @!P1 IMAD.X R8, RZ, RZ, R2, P4 ;  /* 0x000000ffff089224 */ /* 0x002fe400020e0602 */
[----:B------:R-:W-:Y:S02]  /*1bf70*/  @!P1 IMAD.MOV.U32 R2, RZ, RZ, R7 ;  /* 0x000000ffff029224 */ /* 0x000fe400078e0007 */
[----:B------:R-:W-:-:S05]  /*1bf80*/  @!P1 IMAD.MOV.U32 R3, RZ, RZ, R8 ;  /* 0x000000ffff039224 */ /* 0x000fca00078e0008 */
[----:B------:R0:W-:Y:S04]  /*1bf90*/  @!P1 LDGSTS.E.BYPASS.LTC128B.128 [R37+0xf400], desc[UR60][R2.64], !P3 ;  /* 0x0f40000002259fae */ /* 0x0001e8000d901d7c */
[----:B------:R0:W-:Y:S04]  /*1bfa0*/  @!P1 LDGSTS.E.BYPASS.LTC128B.128 [R37+0x13400], desc[UR60][R2.64+0x80], !P2 ;  /* 0x1340008002259fae */ /* 0x0001e8000d101d7c */
[----:B--2---:R0:W-:Y:S02]  /*1bfb0*/  @!P1 LDGSTS.E.BYPASS.LTC128B.128 [R37+0x17400], desc[UR60][R2.64+0x100], !P0 ;  /* 0x1740010002259fae */ /* 0x0041e4000c101d7c */
.L_x_872:
        /* <DEDUP_REMOVED lines=12> */
.L_x_734:
[----:B------:R-:W-:Y:S05]  /*1c080*/  BSYNC B0 ;  /* 0x0000000000007941 */ /* 0x000fea0003800000 */
.L_x_733:
[----:B------:R-:W-:Y:S01]  /*1c090*/  NOP ;  /* 0x0000000000007918 */ /* 0x000fe20000000000 */
[----:B------:R-:W-:-:S13]  /*1c0a0*/  PLOP3.LUT P0, PT, PT, PT, PT, 0x80, 0x0 ;  /* 0x000000000000781c */ /* 0x000fda0003f0f070 */
.L_x_735:
        /* <DEDUP_REMOVED lines=18> */
.L_x_873:
[----:B------:R-:W-:Y:S05]  /*1c1d0*/  BSYNC B0 ;  /* 0x0000000000007941 */ /* 0x000fea0003800000 */
.L_x_736:
[----:B------:R-:W2:Y:S01]  /*1c1e0*/  LDL R0, [R1] ;  /* 0x0000000001007983 */ /* 0x000ea20000100800 */
[----:B------:R-:W-:Y:S01]  /*1c1f0*/  BSSY B0, `(.L_x_738) ;  /* 0x00000fe000007945 */ /* 0x000fe20003800000 */
[----:B--2---:R-:W-:-:S13]  /*1c200*/  ISETP.GE.AND P0, PT, R0, 0x61, PT ;  /* 0x000000610000780c */ /* 0x004fda0003f06270 */
[----:B------:R-:W-:Y:S05]  /*1c210*/  @!P0 BRA `(.L_x_739) ;  /* 0x0000000c00ec8947 */ /* 0x000fea0003800000 */
[----:B------:R-:W2:Y:S01]  /*1c220*/  LDL.LU R0, [R1+0x24] ;  /* 0x0000240001007983 */ /* 0x000ea20000300800 */
[----:B------:R-:W-:Y:S02]  /*1c230*/  IMAD.MOV.U32 R17, RZ, RZ, R29 ;  /* 0x000000ffff117224 */ /* 0x000fe400078e001d */
[----:B------:R-:W-:Y:S02]  /*1c240*/  IMAD.MOV.U32 R10, RZ, RZ, R28 ;  /* 0x000000ffff0a7224 */ /* 0x000fe400078e001c */
[----:B------:R-:W-:Y:S01]  /*1c250*/  IMAD.MOV.U32 R32, RZ, RZ, R27 ;  /* 0x000000ffff207224 */ /* 0x000fe200078e001b */
[----:B--2---:R-:W-:-:S07]  /*1c260*/  IADD3 R0, R0, -0x2, RZ ;  /* 0xfffffffe00007810 */ /* 0x004fce0007ffe0ff */
.L_x_752:
[----:B------:R-:W2:Y:S01]  /*1c270*/  LDL R2, [R1+0x4] ;  /* 0x0000040001027983 */ /* 0x000ea20000100800 */
[----:B------:R-:W1:Y:S03]  /*1c280*/  LDC R7, c[0x0][0x430] ;  /* 0x00010c00ff077b82 */ /* 0x000e660000000800 */
[----:B------:R-:W3:Y:S01]  /*1c290*/  LDL R8, [R1+0x8] ;  /* 0x0000080001087983 */ /* 0x000ee20000100800 */
[----:B0-----:R-:W0:Y:S01]  /*1c2a0*/  S2R R3, SR_TID.X ;  /* 0x0000000000037919 */ /* 0x001e220000002100 */
[----:B------:R-:W4:Y:S01]  /*1c2b0*/  S2R R9, SR_TID.X ;  /* 0x0000000000097919 */ /* 0x000f220000002100 */
[----:B-1----:R-:W-:-:S13]  /*1c2c0*/  ISETP.NE.AND P0, PT, R7, 0x1, PT ;  /* 0x000000010700780c */ /* 0x002fda0003f05270 */
[----:B------:R-:W1:Y:S01]  /*1c2d0*/  @P0 LDC R5, c[0x0][0x434] ;  /* 0x00010d00ff050b82 */ /* 0x000e620000000800 */
[----:B0-----:R-:W-:-:S04]  /*1c2e0*/  LOP3.LUT R3, R3, 0x7f, RZ, 0xc0, !PT ;  /* 0x0000007f03037812 */ /* 0x001fc800078ec0ff */
[----:B------:R-:W-:Y:S01]  /*1c2f0*/  SHF.R.U32.HI R3, RZ, 0x3, R3 ;  /* 0x00000003ff037819 */ /* 0x000fe20000011603 */
[----:B----4-:R-:W-:-:S05]  /*1c300*/  IMAD.SHL.U32 R9, R9, 0x10, RZ ;  /* 0x0000001009097824 */ /* 0x010fca00078e00ff */
[----:B------:R-:W-:Y:S02]  /*1c310*/  LOP3.LUT R9, R3, 0x70, R9, 0xf8, !PT ;  /* 0x0000007003097812 */ /* 0x000fe400078ef809 */
[----:B------:R-:W0:Y:S02]  /*1c320*/  @P0 LDC R3, c[0x0][0x438] ;  /* 0x00010e00ff030b82 */ /* 0x000e240000000800 */
[----:B------:R-:W-:Y:S01]  /*1c330*/  ISETP.GT.U32.AND P2, PT, R9, 0x5f, PT ;  /* 0x0000005f0900780c */ /* 0x000fe20003f44070 */
[----:B--2---:R-:W-:-:S04]  /*1c340*/  IMAD R4, R0, 0x60, R2 ;  /* 0x0000006000047824 */ /* 0x004fc800078e0202 */
[----:B------:R-:W-:-:S04]  /*1c350*/  IMAD.IADD R4, R9, 0x1, R4 ;  /* 0x0000000109047824 */ /* 0x000fc800078e0204 */
[----:B-1----:R-:W-:-:S04]  /*1c360*/  @P0 IMAD.HI.U32 R6, R4, R5, RZ ;  /* 0x0000000504060227 */ /* 0x002fc800078e00ff */
[----:B------:R-:W-:Y:S01]  /*1c370*/  IMAD.MOV.U32 R2, RZ, RZ, R4 ;  /* 0x000000ffff027224 */ /* 0x000fe200078e0004 */
[----:B0-----:R-:W-:-:S05]  /*1c380*/  @P0 SHF.R.U32.HI R2, RZ, R3, R6 ;  /* 0x00000003ff020219 */ /* 0x001fca0000011606 */
[----:B------:R-:W-:-:S04]  /*1c390*/  IMAD.MOV R3, RZ, RZ, -R2 ;  /* 0x000000ffff037224 */ /* 0x000fc800078e0a02 */
[----:B------:R-:W-:Y:S02]  /*1c3a0*/  IMAD R7, R7, R3, R4 ;  /* 0x0000000307077224 */ /* 0x000fe400078e0204 */
[----:B------:R-:W0:Y:S01]  /*1c3b0*/  @!P2 LDC.64 R4, c[0x0][0x428] ;  /* 0x00010a00ff04ab82 */ /* 0x000e220000000a00 */
[----:B------:R-:W-:-:S03]  /*1c3c0*/  @!P2 SHF.R.S32.HI R3, RZ, 0x1f, R2 ;  /* 0x0000001fff03a819 */ /* 0x000fc60000011402 */
[----:B0-----:R-:W-:-:S04]  /*1c3d0*/  @!P2 IMAD.WIDE.U32 R2, R33, R4, R2 ;  /* 0x000000042102a225 */ /* 0x001fc800078e0002 */
[----:B---3--:R-:W-:-:S04]  /*1c3e0*/  @!P2 IMAD R4, R8, R4, RZ ;  /* 0x000000040804a224 */ /* 0x008fc800078e02ff */
[----:B------:R-:W-:Y:S02]  /*1c3f0*/  @!P2 IMAD R9, R33, R5, R4 ;  /* 0x000000052109a224 */ /* 0x000fe400078e0204 */
[----:B------:R-:W0:Y:S02]  /*1c400*/  @!P2 LDC.64 R4, c[0x0][0x418] ;  /* 0x00010600ff04ab82 */ /* 0x000e240000000a00 */
[----:B------:R-:W-:Y:S02]  /*1c410*/  @!P2 IMAD.IADD R3, R9, 0x1, R3 ;  /* 0x000000010903a824 */ /* 0x000fe400078e0203 */
[----:B------:R-:W-:Y:S01]  /*1c420*/  IMAD.MOV.U32 R6, RZ, RZ, RZ ;  /* 0x000000ffff067224 */ /* 0x000fe200078e00ff */
[----:B0-----:R-:W-:-:S04]  /*1c430*/  @!P2 LEA R4, P0, R2, R4, 0x2 ;  /* 0x000000040204a211 */ /* 0x001fc800078010ff */
[----:B------:R-:W-:-:S05]  /*1c440*/  @!P2 LEA.HI.X R5, R2, R5, R3, 0x2, P0 ;  /* 0x000000050205a211 */ /* 0x000fca00000f1403 */
[----:B------:R0:W5:Y:S01]  /*1c450*/  @!P2 LDG.E R6, desc[UR60][R4.64] ;  /* 0x0000003c0406a981 */ /* 0x000162000c1e1900 */
[----:B------:R-:W-:Y:S02]  /*1c460*/  LOP3.LUT P1, RZ, R23, 0x10, RZ, 0xc0, !PT ;  /* 0x0000001017ff7812 */ /* 0x000fe4000782c0ff */
[----:B------:R-:W-:-:S04]  /*1c470*/  IADD3 R28, R10, 0x1, RZ ;  /* 0x000000010a1c7810 */ /* 0x000fc80007ffe0ff */
[C---:B------:R-:W-:Y:S01]  /*1c480*/  ISETP.NE.AND P0, PT, R28.reuse, 0x2, PT ;  /* 0x000000021c00780c */ /* 0x040fe20003f05270 */
[----:B------:R-:W-:Y:S05]  /*1c490*/  YIELD ;  /* 0x0000000000007946 */ /* 0x000fea0003800000 */
[----:B------:R-:W-:Y:S01]  /*1c4a0*/  SEL R2, RZ, 0x1, P0 ;  /* 0x00000001ff027807 */ /* 0x000fe20000000000 */
[----:B------:R-:W-:Y:S01]  /*1c4b0*/  IMAD.MOV.U32 R27, RZ, RZ, R0 ;  /* 0x000000ffff1b7224 */ /* 0x000fe200078e0000 */
[----:B------:R-:W-:Y:S02]  /*1c4c0*/  SEL R28, R28, RZ, P0 ;  /* 0x000000ff1c1c7207 */ /* 0x000fe40000000000 */
[----:B------:R-:W-:Y:S01]  /*1c4d0*/  LOP3.LUT R29, R17, R2, RZ, 0x3c, !PT ;  /* 0x00000002111d7212 */ /* 0x000fe200078e3cff */
[----:B0-----:R-:W-:Y:S06]  /*1c4e0*/  @!P1 BRA `(.L_x_740) ;  /* 0x0000000000049947 */ /* 0x001fec0003800000 */
[----:B------:R-:W-:Y:S01]  /*1c4f0*/  BPT.TRAP 0x1 ;  /* 0x000000040000795c */ /* 0x000fe20000300000 */
.L_x_740:
[----:B------:R-:W-:Y:S01]  /*1c500*/  IMAD R5, R28, 0x8, R22 ;  /* 0x000000081c057824 */ /* 0x000fe200078e0216 */
[----:B------:R-:W-:Y:S01]  /*1c510*/  SHF.L.U32 R0, R29, 0x1f, RZ ;  /* 0x0000001f1d007819 */ /* 0x000fe200000006ff */
[----:B------:R-:W-:Y:S03]  /*1c520*/  BSSY B1, `(.L_x_741) ;  /* 0x0000003000017945 */ /* 0x000fe60003800000 */
[----:B------:R-:W0:Y:S02]  /*1c530*/  SYNCS.PHASECHK.TRANS64.TRYWAIT P0, [R5+URZ+0x2a840], R0 ;  /* 0x02a84000050075a7 */ /* 0x000e24000800017f */
[----:B0-----:R-:W-:Y:S05]  /*1c540*/  @!P0 BRA `(.L_x_742) ;  /* 0x0000004400bc8947 */ /* 0x001fea0003800000 */
.L_x_874:
[----:B------:R-:W-:Y:S05]  /*1c550*/  BSYNC B1 ;  /* 0x0000000000017941 */ /* 0x000fea0003800000 */
.L_x_741:
[----:B------:R-:W-:Y:S01]  /*1c560*/  SHF.R.S32.HI R20, RZ, 0x1f, R7 ;  /* 0x0000001fff147819 */ /* 0x000fe20000011407 */
[----:B------:R-:W-:Y:S01]  /*1c570*/  ULDC.64 UR4, c[0x0][0x300] ;  /* 0x0000c00000047ab9 */ /* 0x000fe20000000a00 */
[----:B-----5:R-:W-:Y:S01]  /*1c580*/  SHF.R.S32.HI R21, RZ, 0x1f, R6 ;  /* 0x0000001fff157819 */ /* 0x020fe20000011406 */
[----:B------:R-:W-:Y:S01]  /*1c590*/  IMAD.WIDE.U32 R2, R7, UR4, RZ ;  /* 0x0000000407027c25 */ /* 0x000fe2000f8e00ff */
[C---:B------:R-:W-:Y:S02]  /*1c5a0*/  LOP3.LUT P3, RZ, R23.reuse, 0x4, RZ, 0xc0, !PT ;  /* 0x0000000417ff7812 */ /* 0x040fe4000786c0ff */
[C---:B------:R-:W-:Y:S01]  /*1c5b0*/  LOP3.LUT P2, RZ, R23.reuse, 0x2, RZ, 0xc0, !PT ;  /* 0x0000000217ff7812 */ /* 0x040fe2000784c0ff */
[----:B0-----:R-:W-:Y:S01]  /*1c5c0*/  IMAD R0, R20, UR4, RZ ;  /* 0x0000000414007c24 */ /* 0x001fe2000f8e02ff */
        /* <DEDUP_REMOVED lines=22> */
[----:B------:R-:W2:Y:S04]  /*1c730*/  SHFL.IDX PT, R3, R8, RZ, 0x181f ;  /* 0x00181fff08037589 */ /* 0x000ea800000e0000 */
[----:B------:R-:W-:Y:S01]  /*1c740*/  SHFL.IDX PT, R35, R8, 0x2, 0x181f ;  /* 0x00581f0008237f89 */ /* 0x000fe200000e0000 */
[----:B0-----:R-:W-:-:S05]  /*1c750*/  IMAD.SHL.U32 R11, R11, 0x8, RZ ;  /* 0x000000080b0b7824 */ /* 0x001fca00078e00ff */
[----:B------:R-:W-:-:S05]  /*1c760*/  LOP3.LUT R11, R11, 0x38, RZ, 0xc0, !PT ;  /* 0x000000380b0b7812 */ /* 0x000fca00078ec0ff */
[----:B------:R-:W-:-:S05]  /*1c770*/  IMAD.SHL.U32 R0, R11, 0x2, RZ ;  /* 0x000000020b007824 */ /* 0x000fca00078e00ff */
[----:B-1----:R-:W-:-:S05]  /*1c780*/  IADD3 R2, P0, R2, R0, RZ ;  /* 0x0000000002027210 */ /* 0x002fca0007f1e0ff */
[----:B--2---:R-:W-:-:S05]  /*1c790*/  IMAD.X R3, RZ, RZ, R3, P0 ;  /* 0x000000ffff037224 */ /* 0x004fca00000e0603 */
[----:B------:R-:W-:Y:S04]  /*1c7a0*/  LDGSTS.E.BYPASS.LTC128B.128 [R4+0x18400], desc[UR60][R2.64], !P3 ;  /* 0x1840000002047fae */ /* 0x000fe8000d901d7c */
[----:B------:R-:W-:Y:S04]  /*1c7b0*/  LDGSTS.E.BYPASS.LTC128B.128 [R4+0x1b400], desc[UR60][R2.64+0x80], !P2 ;  /* 0x1b40008002047fae */ /* 0x000fe8000d101d7c */
[----:B------:R0:W-:Y:S04]  /*1c7c0*/  LDGSTS.E.BYPASS.LTC128B.128 [R4+0x1e400], desc[UR60][R2.64+0x100], !P1 ;  /* 0x1e40010002047fae */ /* 0x0001e8000c901d7c */
[----:B0-----:R-:W0:Y:S04]  /*1c7d0*/  SHFL.IDX PT, R2, R9, 0x1, 0x181f ;  /* 0x00381f0009027f89 */ /* 0x001e2800000e0000 */
[----:B------:R-:W1:Y:S01]  /*1c7e0*/  SHFL.IDX PT, R3, R8, 0x1, 0x181f ;  /* 0x00381f0008037f89 */ /* 0x000e6200000e0000 */
[----:B0-----:R-:W-:-:S04]  /*1c7f0*/  IADD3 R2, P0, R2, R0, RZ ;  /* 0x0000000002027210 */ /* 0x001fc80007f1e0ff */
[----:B-1----:R-:W-:-:S05]  /*1c800*/  IADD3.X R3, RZ, R3, RZ, P0, !PT ;  /* 0x00000003ff037210 */ /* 0x002fca00007fe4ff */
        /* <DEDUP_REMOVED lines=20> */
[----:B------:R0:W1:Y:S04]  /*1c950*/  SHFL.IDX PT, R35, R8, 0x5, 0x181f ;  /* 0x00b81f0008237f89 */ /* 0x00006800000e0000 */
[----:B------:R-:W-:Y:S04]  /*1c960*/  LDGSTS.E.BYPASS.LTC128B.128 [R4+0x1a400], desc[UR60][R2.64], !P3 ;  /* 0x1a40000002047fae */ /* 0x000fe8000d901d7c */
[----:B------:R-:W-:Y:S04]  /*1c970*/  LDGSTS.E.BYPASS.LTC128B.128 [R4+0x1d400], desc[UR60][R2.64+0x80], !P2 ;  /* 0x1d40008002047fae */ /* 0x000fe8000d101d7c */
[----:B------:R2:W-:Y:S04]  /*1c980*/  LDGSTS.E.BYPASS.LTC128B.128 [R4+0x20400], desc[UR60][R2.64+0x100], !P1 ;  /* 0x2040010002047fae */ /* 0x0005e8000c901d7c */
[----:B-12---:R0:W2:Y:S02]  /*1c990*/  SHFL.IDX PT, R2, R9, 0x5, 0x181f ;  /* 0x00b81f0009027f89 */ /* 0x0060a400000e0000 */
.L_x_888:
        /* <DEDUP_REMOVED lines=10> */
.L_x_744:
        /* <DEDUP_REMOVED lines=10> */
.L_x_745:
[----:B------:R2:W-:Y:S01]  /*1cae0*/  SYNCS.ARRIVE.TRANS64.A1T0 RZ, [R5+URZ+0x2a830], RZ ;  /* 0x02a830ff05ff79a7 */ /* 0x0005e2000810003f */
[----:B------:R-:W-:Y:S05]  /*1caf0*/  @!P2 BRA `(.L_x_746) ;  /* 0x000000000004a947 */ /* 0x000fea0003800000 */
[----:B------:R-:W-:Y:S01]  /*1cb00*/  BPT.TRAP 0x1 ;  /* 0x000000040000795c */ /* 0x000fe20000300000 */
.L_x_746:
[----:B-1----:R-:W-:Y:S01]  /*1cb10*/  SHF.L.U32 R2, R17, 0x1f, RZ ;  /* 0x0000001f11027819 */ /* 0x002fe200000006ff */
[----:B--2---:R-:W-:Y:S01]  /*1cb20*/  IMAD R5, R10, 0x8, R22 ;  /* 0x000000080a057824 */ /* 0x004fe200078e0216 */
[----:B------:R-:W-:Y:S03]  /*1cb30*/  BSSY B1, `(.L_x_747) ;  /* 0x0000003000017945 */ /* 0x000fe60003800000 */
[----:B------:R-:W1:Y:S02]  /*1cb40*/  SYNCS.PHASECHK.TRANS64.TRYWAIT P0, [R5+URZ+0x2a860], R2 ;  /* 0x02a86002050075a7 */ /* 0x000e64000800017f */
[----:B-1----:R-:W-:Y:S05]  /*1cb50*/  @!P0 BRA `(.L_x_748) ;  /* 0x0000004800288947 */ /* 0x002fea0003800000 */
.L_x_889:
[----:B------:R-:W-:Y:S05]  /*1cb60*/  BSYNC B1 ;  /* 0x0000000000017941 */ /* 0x000fea0003800000 */
.L_x_747:
[----:B------:R-:W0:Y:S01]  /*1cb70*/  LDL R4, [R1] ;  /* 0x0000000001047983 */ /* 0x000e220000100800 */
[----:B------:R-:W2:Y:S01]  /*1cb80*/  S2R R3, SR_TID.X ;  /* 0x0000000000037919 */ /* 0x000ea20000002100 */
[----:B------:R-:W-:Y:S01]  /*1cb90*/  UMOV UR4, 0xffffffff ;  /* 0xffffffff00047882 */ /* 0x000fe20000000000 */
[----:B------:R-:W-:Y:S02]  /*1cba0*/  LOP3.LUT P0, RZ, R30, 0x2, RZ, 0xc0, !PT ;  /* 0x000000021eff7812 */ /* 0x000fe4000780c0ff */
[----:B--2---:R-:W-:-:S04]  /*1cbb0*/  LOP3.LUT R3, R3, 0x7f, RZ, 0xc0, !PT ;  /* 0x0000007f03037812 */ /* 0x004fc800078ec0ff */
[----:B------:R-:W-:Y:S01]  /*1cbc0*/  SHF.R.U32.HI R3, RZ, 0x3, R3 ;  /* 0x00000003ff037819 */ /* 0x000fe20000011603 */
[----:B0-----:R-:W-:Y:S02]  /*1cbd0*/  IMAD R8, R32, -0x60, R4 ;  /* 0xffffffa020087824 */ /* 0x001fe400078e0204 */
[----:B------:R-:W-:Y:S02]  /*1cbe0*/  IMAD R4, R10, 0x3000, R36 ;  /* 0x000030000a047824 */ /* 0x000fe400078e0224 */
[----:B------:R-:W-:Y:S01]  /*1cbf0*/  IMAD.IADD R8, R8, 0x1, -R3 ;  /* 0x0000000108087824 */ /* 0x000fe200078e0a03 */
[----:B------:R-:W-:Y:S06]  /*1cc00*/  BRA.DIV UR4, `(.L_x_749) ;  /* 0x0000004a04107947 */ /* 0x000fec000b800000 */
[----:B-1----:R-:W0:Y:S01]  /*1cc10*/  SHFL.IDX PT, R2, R24, RZ, 0x181f ;  /* 0x00181fff18027589 */ /* 0x002e2200000e0000 */
        /* <DEDUP_REMOVED lines=44> */
.L_x_903:
        /* <DEDUP_REMOVED lines=19> */
[----:B------:R-:W-:-:S04]  /*1d010*/  IMAD R21, R6, UR5, R21 ;  /* 0x0000000506157c24 */ /* 0x000fc8000f8e0215 */
[----:B------:R-:W-:-:S07]  /*1d020*/  IMAD.IADD R21, R3, 0x1, R21 ;  /* 0x0000000103157824 */ /* 0x000fce00078e0215 */
.L_x_750:
        /* <DEDUP_REMOVED lines=10> */
.L_x_751:
[----:B------:R-:W-:Y:S01]  /*1d0d0*/  ULDC.64 UR4, c[0x0][0x330] ;  /* 0x0000cc0000047ab9 */ /* 0x000fe20000000a00 */
[----:B------:R1:W-:Y:S01]  /*1d0e0*/  SYNCS.ARRIVE.TRANS64.A1T0 RZ, [R5+URZ+0x2a850], RZ ;  /* 0x02a850ff05ff79a7 */ /* 0x0003e2000810003f */
[----:B------:R-:W-:Y:S01]  /*1d0f0*/  IMAD.MOV.U32 R3, RZ, RZ, R21 ;  /* 0x000000ffff037224 */ /* 0x000fe200078e0015 */
[----:B------:R-:W-:Y:S01]  /*1d100*/  MOV R10, R28 ;  /* 0x0000001c000a7202 */ /* 0x000fe20000000f00 */
[----:B------:R-:W-:Y:S02]  /*1d110*/  VIADD R0, R27, 0xffffffff ;  /* 0xffffffff1b007836 */ /* 0x000fe40000000000 */
[----:B------:R-:W-:-:S04]  /*1d120*/  IMAD.WIDE.U32 R2, R18, UR4, R2 ;  /* 0x0000000412027c25 */ /* 0x000fc8000f8e0002 */
[----:B-1----:R-:W-:Y:S02]  /*1d130*/  IMAD R5, R34, UR4, RZ ;  /* 0x0000000422057c24 */ /* 0x002fe4000f8e02ff */
[----:B------:R-:W-:Y:S02]  /*1d140*/  IMAD.MOV.U32 R17, RZ, RZ, R29 ;  /* 0x000000ffff117224 */ /* 0x000fe400078e001d */
[----:B------:R-:W-:Y:S01]  /*1d150*/  IMAD R5, R18, UR5, R5 ;  /* 0x0000000512057c24 */ /* 0x000fe2000f8e0205 */
[----:B------:R-:W-:Y:S01]  /*1d160*/  ULDC.64 UR4, c[0x0][0x318] ;  /* 0x0000c60000047ab9 */ /* 0x000fe20000000a00 */
[----:B------:R-:W-:Y:S01]  /*1d170*/  IMAD.MOV.U32 R32, RZ, RZ, R27 ;  /* 0x000000ffff207224 */ /* 0x000fe200078e001b */
[----:B0-----:R-:W-:Y:S01]  /*1d180*/  LEA R24, P0, R2, UR4, 0x1 ;  /* 0x0000000402187c11 */ /* 0x001fe2000f8008ff */
[----:B------:R-:W-:-:S05]  /*1d190*/  IMAD.IADD R25, R5, 0x1, R3 ;  /* 0x0000000105197824 */ /* 0x000fca00078e0203 */
[----:B------:R-:W-:Y:S02]  /*1d1a0*/  LEA.HI.X R25, R2, UR5, R25, 0x1, P0 ;  /* 0x0000000502197c11 */ /* 0x000fe400080f0c19 */
[----:B------:R-:W-:-:S13]  /*1d1b0*/  ISETP.GT.AND P0, PT, R27, RZ, PT ;  /* 0x000000ff1b00720c */ /* 0x000fda0003f04270 */
[----:B------:R-:W-:Y:S05]  /*1d1c0*/  @P0 BRA `(.L_x_752) ;  /* 0xfffffff000280947 */ /* 0x000fea000383ffff */
.L_x_739:
[----:B------:R-:W-:Y:S05]  /*1d1d0*/  BSYNC B0 ;  /* 0x0000000000007941 */ /* 0x000fea0003800000 */
.L_x_738:
        /* <DEDUP_REMOVED lines=17> */
.L_x_754:
[----:B------:R-:W-:Y:S05]  /*1d2f0*/  BSYNC B0 ;  /* 0x0000000000007941 */ /* 0x000fea0003800000 */
.L_x_753:
[----:B------:R-:W-:-:S13]  /*1d300*/  LOP3.LUT P0, RZ, R23, 0x10, RZ, 0xc0, !PT ;  /* 0x0000001017ff7812 */ /* 0x000fda000780c0ff */
[----:B------:R-:W-:Y:S05]  /*1d310*/  @!P0 BRA `(.L_x_755) ;  /* 0x0000000000048947 */ /* 0x000fea0003800000 */
[----:B------:R-:W-:Y:S01]  /*1d320*/  BPT.TRAP 0x1 ;  /* 0x000000040000795c */ /* 0x000fe20000300000 */
.L_x_755:
[----:B------:R-:W2:Y:S01]  /*1d330*/  LDL.LU R2, [R1] ;  /* 0x0000000001027983 */ /* 0x000ea20000300800 */
[----:B------:R-:W-:Y:S01]  /*1d340*/  IMAD R0, R28, 0x8, R22 ;  /* 0x000000081c007824 */ /* 0x000fe200078e0216 */
[----:B0-----:R-:W-:Y:S01]  /*1d350*/  SHF.L.U32 R3, R29, 0x1f, RZ ;  /* 0x0000001f1d037819 */ /* 0x001fe200000006ff */
[----:B------:R-:W-:Y:S03]  /*1d360*/  BSSY B0, `(.L_x_756) ;  /* 0x0000004000007945 */ /* 0x000fe60003800000 */
[----:B------:R-:W0:Y:S01]  /*1d370*/  SYNCS.PHASECHK.TRANS64.TRYWAIT P0, [R0+URZ+0x2a860], R3 ;  /* 0x02a86003000075a7 */ /* 0x000e22000800017f */
[----:B--2---:R-:W-:Y:S01]  /*1d380*/  IMAD R6, R27, -0x60, R2 ;  /* 0xffffffa01b067824 */ /* 0x004fe200078e0202 */
[----:B0-----:R-:W-:Y:S06]  /*1d390*/  @!P0 BRA `(.L_x_757) ;  /* 0x00000048001c8947 */ /* 0x001fec0003800000 */
.L_x_904:
[----:B------:R-:W-:Y:S05]  /*1d3a0*/  BSYNC B0 ;  /* 0x0000000000007941 */ /* 0x000fea0003800000 */
.L_x_756:
        /* <DEDUP_REMOVED lines=8> */
[----:B------:R-:W-:Y:S01]  /*1d430*/  LOP3.LUT R2, R30, 0x1, RZ, 0xc0, !PT ;  /* 0x000000011e027812 */ /* 0x000fe200078ec0ff */
[----:B------:R-:W-:Y:S01]  /*1d440*/  IMAD R4, R4, 0x2, R22 ;  /* 0x0000000204047824 */ /* 0x000fe200078e0216 */
[----:B------:R-:W-:Y:S01]  /*1d450*/  LOP3.LUT P0, RZ, R30, 0x2, RZ, 0xc0, !PT ;  /* 0x000000021eff7812 */ /* 0x000fe2000780c0ff */
[----:B------:R-:W2:Y:S01]  /*1d460*/  SHFL.IDX PT, R14, R24, RZ, 0x181f ;  /* 0x00181fff180e7589 */ /* 0x000ea200000e0000 */
[----:B------:R-:W-:Y:S02]  /*1d470*/  ISETP.NE.U32.AND P1, PT, R2, 0x1, PT ;  /* 0x000000010200780c */ /* 0x000fe40003f25070 */
[C---:B------:R-:W-:Y:S01]  /*1d480*/  ISETP.LT.OR P3, PT, R6.reuse, 0x1, !P0 ;  /* 0x000000010600780c */ /* 0x040fe20004761670 */
[----:B0-----:R-:W0:Y:S01]  /*1d490*/  SHFL.IDX PT, R3, R25, RZ, 0x181f ;  /* 0x00181fff19037589 */ /* 0x001e2200000e0000 */
[----:B------:R-:W-:-:S03]  /*1d4a0*/  ISETP.LT.OR P2, PT, R6, 0x1, P1 ;  /* 0x000000010600780c */ /* 0x000fc60000f41670 */
[----:B------:R-:W-:Y:S04]  /*1d4b0*/  SHFL.IDX PT, R8, R25, 0x1, 0x181f ;  /* 0x00381f0019087f89 */ /* 0x000fe800000e0000 */
[----:B------:R-:W-:Y:S01]  /*1d4c0*/  SHFL.IDX PT, R10, R24, 0x2, 0x181f ;  /* 0x00581f00180a7f89 */ /* 0x000fe200000e0000 */
[----:B-1----:R-:W-:-:S05]  /*1d4d0*/  IMAD.SHL.U32 R7, R7, 0x8, RZ ;  /* 0x0000000807077824 */ /* 0x002fca00078e00ff */
[----:B------:R-:W-:-:S05]  /*1d4e0*/  LOP3.LUT R7, R7, 0x38, RZ, 0xc0, !PT ;  /* 0x0000003807077812 */ /* 0x000fca00078ec0ff */
[----:B------:R-:W-:Y:S02]  /*1d4f0*/  IMAD.SHL.U32 R5, R7, 0x2, RZ ;  /* 0x0000000207057824 */ /* 0x000fe400078e00ff */
[----:B------:R-:W-:Y:S03]  /*1d500*/  SHFL.IDX PT, R7, R25, 0x2, 0x181f ;  /* 0x00581f0019077f89 */ /* 0x000fe600000e0000 */
[----:B--2---:R-:W-:Y:S02]  /*1d510*/  IADD3 R2, P4, R14, R5, RZ ;  /* 0x000000050e027210 */ /* 0x004fe40007f9e0ff */
[----:B------:R-:W1:Y:S03]  /*1d520*/  SHFL.IDX PT, R14, R24, 0x1, 0x181f ;  /* 0x00381f00180e7f89 */ /* 0x000e6600000e0000 */
[----:B0-----:R-:W-:-:S05]  /*1d530*/  IMAD.X R3, RZ, RZ, R3, P4 ;  /* 0x000000ffff037224 */ /* 0x001fca00020e0603 */
[----:B------:R-:W-:Y:S01]  /*1d540*/  LDGSTS.E.BYPASS.LTC128B.128 [R4+0x400], desc[UR60][R2.64], !P2 ;  /* 0x0040000002047fae */ /* 0x000fe2000d101d7c */
[----:B------:R-:W-:-:S03]  /*1d550*/  ISETP.LT.OR P2, PT, R6, 0x11, P1 ;  /* 0x000000110600780c */ /* 0x000fc60000f41670 */
[----:B------:R1:W-:Y:S01]  /*1d560*/  LDGSTS.E.BYPASS.LTC128B.128 [R4+0x3400], desc[UR60][R2.64+0x80], !P3 ;  /* 0x0340008002047fae */ /* 0x0003e2000d901d7c */
[----:B------:R-:W-:Y:S02]  /*1d570*/  ISETP.LT.OR P3, PT, R6, 0x11, !P0 ;  /* 0x000000110600780c */ /* 0x000fe40004761670 */
        /* <DEDUP_REMOVED lines=18> */
[----:B------:R0:W0:Y:S01]  /*1d6a0*/  SHFL.IDX PT, R14, R24, 0x5, 0x181f ;  /* 0x00b81f00180e7f89 */ /* 0x00002200000e0000 */
[----:B-1----:R-:W-:-:S05]  /*1d6b0*/  IADD3.X R3, RZ, R8, RZ, P4, !PT ;  /* 0x00000008ff037210 */ /* 0x002fca00027fe4ff */
        /* <DEDUP_REMOVED lines=8> */
.L_x_918:
        /* <DEDUP_REMOVED lines=11> */
.L_x_759:
        /* <DEDUP_REMOVED lines=10> */
.L_x_760:
[----:B------:R-:W-:Y:S01]  /*1d890*/  VIADD R28, R28, 0x1 ;  /* 0x000000011c1c7836 */ /* 0x000fe20000000000 */
[----:B------:R1:W-:Y:S04]  /*1d8a0*/  SYNCS.ARRIVE.TRANS64.A1T0 RZ, [R0+URZ+0x2a850], RZ ;  /* 0x02a850ff00ff79a7 */ /* 0x0003e8000810003f */
[----:B------:R-:W-:-:S04]  /*1d8b0*/  ISETP.NE.AND P0, PT, R28, 0x2, PT ;  /* 0x000000021c00780c */ /* 0x000fc80003f05270 */
[----:B-1----:R-:W-:Y:S02]  /*1d8c0*/  SEL R0, RZ, 0x1, P0 ;  /* 0x00000001ff007807 */ /* 0x002fe40000000000 */
[----:B------:R-:W-:Y:S02]  /*1d8d0*/  SEL R28, R28, RZ, P0 ;  /* 0x000000ff1c1c7207 */ /* 0x000fe40000000000 */
[----:B------:R-:W-:-:S07]  /*1d8e0*/  LOP3.LUT R29, R29, R0, RZ, 0x3c, !PT ;  /* 0x000000001d1d7212 */ /* 0x000fce00078e3cff */
.L_x_717:
[----:B------:R-:W-:Y:S05]  /*1d8f0*/  BSYNC B7 ;  /* 0x0000000000077941 */ /* 0x000fea0003800000 */
.L_x_715:
[----:B------:R-:W-:-:S13]  /*1d900*/  LOP3.LUT P0, RZ, R23, 0x20, RZ, 0xc0, !PT ;  /* 0x0000002017ff7812 */ /* 0x000fda000780c0ff */
[----:B------:R-:W-:Y:S05]  /*1d910*/  @!P0 BRA `(.L_x_761) ;  /* 0x0000000000248947 */ /* 0x000fea0003800000 */
[----:B------:R-:W-:Y:S05]  /*1d920*/  WARPSYNC.ALL ;  /* 0x0000000000007948 */ /* 0x000fea0003800000 */
[----:B------:R-:W1:Y:S08]  /*1d930*/  S2UR UR5, SR_CgaCtaId ;  /* 0x00000000000579c3 */ /* 0x000e700000008800 */
[----:B------:R-:W-:Y:S06]  /*1d940*/  BAR.SYNC.DEFER_BLOCKING 0x5, 0x180 ;  /* 0x0146000000007b1d */ /* 0x000fec0000010000 */
[----:B------:R-:W-:-:S02]  /*1d950*/  UMOV UR4, 0x400 ;  /* 0x0000040000047882 */ /* 0x000fc40000000000 */
[----:B-1----:R-:W-:-:S06]  /*1d960*/  ULEA UR4, UR5, UR4, 0x18 ;  /* 0x0000000405047291 */ /* 0x002fcc000f8ec03f */
[----:B0-----:R-:W-:-:S05]  /*1d970*/  IMAD.U32 R22, RZ, RZ, UR4 ;  /* 0x00000004ff167e24 */ /* 0x001fca000f8e00ff */
[----:B------:R2:W3:Y:S01]  /*1d980*/  LDS.128 R16, [R22+0x2a8d0] ;  /* 0x02a8d00016107984 */ /* 0x0004e20000000c00 */
[----:B------:R-:W-:Y:S06]  /*1d990*/  BAR.ARV 0x4, 0x180 ;  /* 0x0106000000007b1d */ /* 0x000fec0000002000 */
[----:B------:R-:W-:Y:S05]  /*1d9a0*/  BRA `(.L_x_762) ;  /* 0x0000000800407947 */ /* 0x000fea0003800000 */
.L_x_761:
        /* <DEDUP_REMOVED lines=8> */
[----:B0-----:R-:W0:Y:S02]  /*1da30*/  @!P1 LDC.64 R2, c[0x0][0xc80] ;  /* 0x00032000ff029b82 */ /* 0x001e240000000a00 */
[----:B0-----:R-:W-:-:S06]  /*1da40*/  @!P1 IMAD.WIDE R2, R5, 0x4, R2 ;  /* 0x0000000405029825 */ /* 0x001fcc00078e0202 */
        /* <DEDUP_REMOVED lines=9> */
[----:B------:R-:W0:Y:S02]  /*1dae0*/  SHFL.UP PT, R14, R4, 0x1, RZ ;  /* 0x04200000040e7989 */ /* 0x000e2400000e00ff */
[----:B0-----:R-:W-:-:S05]  /*1daf0*/  SEL R5, R14, RZ, P1 ;  /* 0x000000ff0e057207 */ /* 0x001fca0000800000 */
[----:B------:R-:W-:Y:S02]  /*1db00*/  IMAD.IADD R6, R4, 0x1, R5 ;  /* 0x0000000104067824 */ /* 0x000fe400078e0205 */
[----:B------:R-:W-:Y:S04]  /*1db10*/  SHFL.IDX PT, R5, R16, RZ, 0x1f ;  /* 0x00001fff10057589 */ /* 0x000fe800000e0000 */
[----:B------:R-:W0:Y:S02]  /*1db20*/  SHFL.UP PT, R14, R6, 0x2, RZ ;  /* 0x04400000060e7989 */ /* 0x000e2400000e00ff */
        /* <DEDUP_REMOVED lines=11> */
[----:B------:R0:W1:Y:S02]  /*1dbe0*/  SHFL.IDX PT, R14, R2, 0x1f, 0x1f ;  /* 0x03e01f00020e7f89 */ /* 0x00006400000e0000 */
.L_x_928:
[----:B------:R-:W-:Y:S02]  /*1dbf0*/  ULDC UR4, c[0x0][0xc38] ;  /* 0x00030e0000047ab9 */ /* 0x000fe40000000800 */
[----:B------:R-:W-:-:S04]  /*1dc00*/  IMAD.U32 R7, RZ, RZ, UR4 ;  /* 0x00000004ff077e24 */ /* 0x000fc8000f8e00ff */
[----:B-1----:R-:W-:-:S04]  /*1dc10*/  IMAD R3, R14, R7, RZ ;  /* 0x000000070e037224 */ /* 0x002fc800078e02ff */
[----:B------:R-:W-:-:S05]  /*1dc20*/  IMAD.IADD R6, R0, 0x1, R3 ;  /* 0x0000000100067824 */ /* 0x000fca00078e0203 */
[----:B------:R-:W-:-:S13]  /*1dc30*/  ISETP.GT.AND P6, PT, R6, R5, PT ;  /* 0x000000050600720c */ /* 0x000fda0003fc4270 */
[----:B------:R-:W-:Y:S05]  /*1dc40*/  @P6 BRA `(.L_x_764) ;  /* 0x00000000009c6947 */ /* 0x000fea0003800000 */
.L_x_769:
[----:B------:R-:W1:Y:S01]  /*1dc50*/  LDC R0, c[0x0][0xc3c] ;  /* 0x00030f00ff007b82 */ /* 0x000e620000000800 */
[----:B------:R-:W-:-:S05]  /*1dc60*/  VIADD R19, R19, 0x1f ;  /* 0x0000001f13137836 */ /* 0x000fca0000000000 */
[----:B-1----:R-:W-:-:S13]  /*1dc70*/  ISETP.GE.AND P6, PT, R19, R0, PT ;  /* 0x000000001300720c */ /* 0x002fda0003fc6270 */
[----:B------:R-:W-:Y:S05]  /*1dc80*/  @P6 BRA `(.L_x_765) ;  /* 0x0000000400446947 */ /* 0x000fea0003800000 */
[----:B0-----:R-:W0:Y:S01]  /*1dc90*/  S2R R2, SR_TID.X ;  /* 0x0000000000027919 */ /* 0x001e220000002100 */
[----:B------:R-:W-:Y:S01]  /*1dca0*/  BSSY B0, `(.L_x_766) ;  /* 0x0000009000007945 */ /* 0x000fe20003800000 */
[----:B------:R-:W-:Y:S01]  /*1dcb0*/  IMAD.MOV.U32 R4, RZ, RZ, RZ ;  /* 0x000000ffff047224 */ /* 0x000fe200078e00ff */
[----:B0-----:R-:W-:-:S05]  /*1dcc0*/  LOP3.LUT R2, R2, 0x1f, RZ, 0xc0, !PT ;  /* 0x0000001f02027812 */ /* 0x001fca00078ec0ff */
[----:B------:R-:W-:-:S05]  /*1dcd0*/  IMAD.IADD R7, R19, 0x1, R2 ;  /* 0x0000000113077824 */ /* 0x000fca00078e0202 */
[----:B------:R-:W-:-:S13]  /*1dce0*/  ISETP.GE.OR P6, PT, R7, R0, !P0 ;  /* 0x000000000700720c */ /* 0x000fda00047c6670 */
[----:B------:R-:W-:Y:S05]  /*1dcf0*/  @P6 BRA `(.L_x_767) ;  /* 0x00000000000c6947 */ /* 0x000fea0003800000 */
[----:B------:R-:W0:Y:S02]  /*1dd00*/  LDC.64 R2, c[0x0][0xc80] ;  /* 0x00032000ff027b82 */ /* 0x000e240000000a00 */
[----:B0-----:R-:W-:-:S05]  /*1dd10*/  IMAD.WIDE R2, R7, 0x4, R2 ;  /* 0x0000000407027825 */ /* 0x001fca00078e0202 */
[----:B------:R0:W5:Y:S02]  /*1dd20*/  LDG.E R4, desc[UR60][R2.64] ;  /* 0x0000003c02047981 */ /* 0x000164000c1e1900 */
.L_x_767:
[----:B------:R-:W-:Y:S05]  /*1dd30*/  BSYNC B0 ;  /* 0x0000000000007941 */ /* 0x000fea0003800000 */
.L_x_766:
[----:B------:R-:W-:-:S03]  /*1dd40*/  UMOV UR4, 0xffffffff ;  /* 0xffffffff00047882 */ /* 0x000fc60000000000 */
[----:B------:R-:W-:Y:S05]  /*1dd50*/  BRA.DIV UR4, `(.L_x_768) ;  /* 0x0000004a04d07947 */ /* 0x000fea000b800000 */
[----:B-----5:R-:W1:Y:S02]  /*1dd60*/  SHFL.UP PT, R14, R4, 0x1, RZ ;  /* 0x04200000040e7989 */ /* 0x020e6400000e00ff */
[----:B-1----:R-:W-:-:S05]  /*1dd70*/  SEL R13, R14, RZ, P1 ;  /* 0x000000ff0e0d7207 */ /* 0x002fca0000800000 */
[----:B------:R-:W-:-:S05]  /*1dd80*/  IMAD.IADD R13, R4, 0x1, R13 ;  /* 0x00000001040d7824 */ /* 0x000fca00078e020d */
[----:B------:R-:W1:Y:S02]  /*1dd90*/  SHFL.UP PT, R14, R13, 0x2, RZ ;  /* 0x044000000d0e7989 */ /* 0x000e6400000e00ff */
[----:B-1----:R-:W-:-:S05]  /*1dda0*/  SEL R0, R14, RZ, P2 ;  /* 0x000000ff0e007207 */ /* 0x002fca0001000000 */
        /* <DEDUP_REMOVED lines=11> */
.L_x_936:
[----:B------:R-:W-:Y:S02]  /*1de60*/  ULDC UR4, c[0x0][0xc38] ;  /* 0x00030e0000047ab9 */ /* 0x000fe40000000800 */
[----:B------:R-:W-:-:S04]  /*1de70*/  IMAD.U32 R7, RZ, RZ, UR4 ;  /* 0x00000004ff077e24 */ /* 0x000fc8000f8e00ff */
[----:B-1----:R-:W-:-:S04]  /*1de80*/  IMAD R3, R14, R7, RZ ;  /* 0x000000070e037224 */ /* 0x002fc800078e02ff */
[----:B------:R-:W-:-:S05]  /*1de90*/  IMAD.IADD R6, R3, 0x1, R6 ;  /* 0x0000000103067824 */ /* 0x000fca00078e0206 */
[----:B------:R-:W-:-:S13]  /*1dea0*/  ISETP.GT.AND P6, PT, R6, R5, PT ;  /* 0x000000050600720c */ /* 0x000fda0003fc4270 */
[----:B------:R-:W-:Y:S05]  /*1deb0*/  @!P6 BRA `(.L_x_769) ;  /* 0xfffffffc0064e947 */ /* 0x000fea000383ffff */
.L_x_764:
[----:B------:R-:W-:Y:S01]  /*1dec0*/  IMAD.IADD R6, R6, 0x1, -R3 ;  /* 0x0000000106067824 */ /* 0x000fe200078e0a03 */
[----:B------:R-:W-:-:S03]  /*1ded0*/  UMOV UR4, 0xffffffff ;  /* 0xffffffff00047882 */ /* 0x000fc60000000000 */
[----:B------:R-:W-:-:S05]  /*1dee0*/  IMAD R0, R2, R7, R6 ;  /* 0x0000000702007224 */ /* 0x000fca00078e0206 */
[----:B------:R-:W-:Y:S01]  /*1def0*/  ISETP.GT.AND P6, PT, R0, R5, PT ;  /* 0x000000050000720c */ /* 0x000fe20003fc4270 */
[----:B------:R-:W-:-:S12]  /*1df00*/  BRA.DIV UR4, `(.L_x_770) ;  /* 0x0000004e04207947 */ /* 0x000fd8000b800000 */
[----:B------:R-:W-:-:S04]  /*1df10*/  VOTE.ANY R3, PT, !P6 ;  /* 0x0000000000037806 */ /* 0x000fc800070e0100 */
[----:B------:R-:W1:Y:S02]  /*1df20*/  POPC R0, R3 ;  /* 0x0000000300007309 */ /* 0x000e640000000000 */
[----:B-1----:R1:W2:Y:S02]  /*1df30*/  SHFL.IDX PT, R4, R4, R0, 0x1f ;  /* 0x00001f0004047589 */ /* 0x0022a400000e0000 */
.L_x_940:
[----:B------:R-:W-:Y:S01]  /*1df40*/  ISETP.NE.AND P0, PT, R3, RZ, PT ;  /* 0x000000ff0300720c */ /* 0x000fe20003f05270 */
[----:B------:R-:W-:-:S12]  /*1df50*/  IMAD.MOV.U32 R14, RZ, RZ, RZ ;  /* 0x000000ffff0e7224 */ /* 0x000fd800078e00ff */
[----:B------:R-:W-:Y:S05]  /*1df60*/  @!P0 BRA `(.L_x_771) ;  /* 0x0000000000108947 */ /* 0x000fea0003800000 */
[----:B------:R-:W-:Y:S01]  /*1df70*/  UMOV UR4, 0xffffffff ;  /* 0xffffffff00047882 */ /* 0x000fe20000000000 */
[----:B------:R-:W-:Y:S02]  /*1df80*/  VIADD R12, R0, 0xffffffff ;  /* 0xffffffff000c7836 */ /* 0x000fe40000000000 */
[----:B------:R-:W-:Y:S05]  /*1df90*/  BRA.DIV UR4, `(.L_x_772) ;  /* 0x0000004e04447947 */ /* 0x000fea000b800000 */
[----:B------:R3:W4:Y:S02]  /*1dfa0*/  SHFL.IDX PT, R14, R2, R12, 0x1f ;  /* 0x00001f0c020e7589 */ /* 0x00072400000e0000 */
.L_x_771:
[----:B--2---:R-:W-:Y:S01]  /*1dfb0*/  IABS R8, R4 ;  /* 0x0000000400087213 */ /* 0x004fe20000000000 */
[----:B----4-:R-:W-:Y:S02]  /*1dfc0*/  IMAD R16, R14, R7, R6 ;  /* 0x000000070e107224 */ /* 0x010fe400078e0206 */
[----:B------:R-:W-:Y:S01]  /*1dfd0*/  IMAD.IADD R19, R0, 0x1, R19 ;  /* 0x0000000100137824 */ /* 0x000fe200078e0213 */
[----:B------:R-:W2:Y:S08]  /*1dfe0*/  I2F.RP R9, R8 ;  /* 0x0000000800097306 */ /* 0x000eb00000209400 */
[----:B--2---:R-:W0:Y:S02]  /*1dff0*/  MUFU.RCP R9, R9 ;  /* 0x0000000900097308 */ /* 0x004e240000001000 */
[----:B0--3--:R-:W-:-:S06]  /*1e000*/  VIADD R2, R9, 0xffffffe ;  /* 0x0ffffffe09027836 */ /* 0x009fcc0000000000 */
[----:B------:R0:W2:Y:S02]  /*1e010*/  F2I.FTZ.U32.TRUNC.NTZ R3, R2 ;  /* 0x0000000200037305 */ /* 0x0000a4000021f000 */
[----:B0-----:R-:W-:Y:S01]  /*1e020*/  MOV R2, RZ ;  /* 0x000000ff00027202 */ /* 0x001fe20000000f00 */
[----:B--2---:R-:W-:-:S04]  /*1e030*/  IMAD.MOV R7, RZ, RZ, -R3 ;  /* 0x000000ffff077224 */ /* 0x004fc800078e0a03 */
        /* <DEDUP_REMOVED lines=11> */
[----:B------:R-:W-:Y:S02]  /*1e0f0*/  @!P1 IMAD.IADD R5, R5, 0x1, -R8 ;  /* 0x0000000105059824 */ /* 0x000fe400078e0a08 */
[----:B------:R-:W-:Y:S01]  /*1e100*/  @!P1 VIADD R3, R3, 0x1 ;  /* 0x0000000103039836 */ /* 0x000fe20000000000 */
[----:B------:R-:W-:Y:S02]  /*1e110*/  ISETP.NE.AND P1, PT, R4, RZ, PT ;  /* 0x000000ff0400720c */ /* 0x000fe40003f25270 */
[----:B------:R-:W-:-:S13]  /*1e120*/  ISETP.GE.U32.AND P0, PT, R5, R8, PT ;  /* 0x000000080500720c */ /* 0x000fda0003f06070 */
[----:B------:R-:W-:-:S04]  /*1e130*/  @P0 VIADD R3, R3, 0x1 ;  /* 0x0000000103030836 */ /* 0x000fc80000000000 */
[----:B------:R-:W-:Y:S01]  /*1e140*/  @!P2 IMAD.MOV R3, RZ, RZ, -R3 ;  /* 0x000000ffff03a224 */ /* 0x000fe200078e0a03 */
[----:B------:R-:W-:-:S05]  /*1e150*/  @!P1 LOP3.LUT R3, RZ, R4, RZ, 0x33, !PT ;  /* 0x00000004ff039212 */ /* 0x000fca00078e33ff */
[--C-:B------:R-:W-:Y:S02]  /*1e160*/  IMAD.MOV R17, RZ, RZ, -R3.reuse ;  /* 0x000000ffff117224 */ /* 0x100fe400078e0a03 */
[----:B------:R-:W-:Y:S02]  /*1e170*/  IMAD.MOV.U32 R18, RZ, RZ, R3 ;  /* 0x000000ffff127224 */ /* 0x000fe400078e0003 */
[----:B------:R-:W-:Y:S01]  /*1e180*/  IMAD R17, R4, R17, R7 ;  /* 0x0000001104117224 */ /* 0x000fe200078e0207 */
[----:B------:R-:W-:Y:S06]  /*1e190*/  BRA `(.L_x_773) ;  /* 0x00000000001c7947 */ /* 0x000fec0003800000 */
.L_x_765:
[----:B------:R-:W-:Y:S01]  /*1e1a0*/  UMOV UR4, URZ ;  /* 0x0000003f00047c82 */ /* 0x000fe20008000000 */
[----:B------:R-:W-:Y:S01]  /*1e1b0*/  UMOV UR5, URZ ;  /* 0x0000003f00057c82 */ /* 0x000fe20008000000 */
[----:B------:R-:W-:Y:S01]  /*1e1c0*/  ULDC UR6, c[0x0][0xc3c] ;  /* 0x00030f0000067ab9 */ /* 0x000fe20000000800 */
[----:B------:R-:W-:Y:S01]  /*1e1d0*/  MOV R16, R5 ;  /* 0x0000000500107202 */ /* 0x000fe20000000f00 */
[----:B------:R-:W-:Y:S02]  /*1e1e0*/  IMAD.U32 R17, RZ, RZ, UR4 ;  /* 0x00000004ff117e24 */ /* 0x000fe4000f8e00ff */
[----:B------:R-:W-:Y:S02]  /*1e1f0*/  IMAD.U32 R18, RZ, RZ, UR5 ;  /* 0x00000005ff127e24 */ /* 0x000fe4000f8e00ff */
[----:B------:R-:W-:-:S07]  /*1e200*/  IMAD.U32 R19, RZ, RZ, UR6 ;  /* 0x00000006ff137e24 */ /* 0x000fce000f8e00ff */
.L_x_773:
[----:B-1----:R-:W1:Y:S01]  /*1e210*/  S2R R0, SR_TID.X ;  /* 0x0000000000007919 */ /* 0x002e620000002100 */
[----:B------:R-:W-:Y:S05]  /*1e220*/  WARPSYNC.ALL ;  /* 0x0000000000007948 */ /* 0x000fea0003800000 */
[----:B------:R-:W-:Y:S01]  /*1e230*/  BAR.SYNC.DEFER_BLOCKING 0x4, 0x180 ;  /* 0x0106000000007b1d */ /* 0x000fe20000010000 */
[----:B-1----:R-:W-:-:S04]  /*1e240*/  LOP3.LUT R0, R0, 0x1f, RZ, 0xc0, !PT ;  /* 0x0000001f00007812 */ /* 0x002fc800078ec0ff */
[----:B------:R-:W-:-:S13]  /*1e250*/  ISETP.NE.AND P0, PT, R0, RZ, PT ;  /* 0x000000ff0000720c */ /* 0x000fda0003f05270 */
[----:B------:R-:W1:Y:S01]  /*1e260*/  @!P0 S2R R3, SR_CgaCtaId ;  /* 0x0000000000038919 */ /* 0x000e620000008800 */
[----:B------:R-:W-:-:S04]  /*1e270*/  @!P0 MOV R0, 0x400 ;  /* 0x0000040000008802 */ /* 0x000fc80000000f00 */
[----:B-1----:R-:W-:-:S05]  /*1e280*/  @!P0 LEA R22, R3, R0, 0x18 ;  /* 0x0000000003168211 */ /* 0x002fca00078ec0ff */
[----:B------:R1:W-:Y:S01]  /*1e290*/  @!P0 STS.128 [R22+0x2a8d0], R16 ;  /* 0x02a8d01016008388 */ /* 0x0003e20000000c00 */
[----:B------:R-:W-:Y:S06]  /*1e2a0*/  BAR.ARV 0x5, 0x180 ;  /* 0x0146000000007b1d */ /* 0x000fec0000002000 */
.L_x_762:
[----:B------:R-:W-:Y:S02]  /*1e2b0*/  ULDC UR4, c[0x0][0xc3c] ;  /* 0x00030f0000047ab9 */ /* 0x000fe40000000800 */
[----:B---3--:R-:W-:-:S13]  /*1e2c0*/  ISETP.GE.AND P0, PT, R19, UR4, PT ;  /* 0x0000000413007c0c */ /* 0x008fda000bf06270 */
[----:B------:R-:W-:Y:S05]  /*1e2d0*/  @!P0 BRA `(.L_x_774) ;  /* 0xffffffa400a08947 */ /* 0x000fea000383ffff */
[----:B------:R-:W-:Y:S05]  /*1e2e0*/  BSYNC B8 ;  /* 0x0000000000087941 */ /* 0x000fea0003800000 */
.L_x_673:
[----:B------:R-:W3:Y:S01]  /*1e2f0*/  LDL.LU R0, [R1+0x28] ;  /* 0x0000280001007983 */ /* 0x000ee20000300800 */
[----:B------:R-:W-:Y:S01]  /*1e300*/  BSSY B0, `(.L_x_775) ;  /* 0x000000b000007945 */ /* 0x000fe20003800000 */
[----:B------:R-:W4:Y:S01]  /*1e310*/  S2R R5, SR_CgaCtaId ;  /* 0x0000000000057919 */ /* 0x000f220000008800 */
[----:B---3--:R-:W-:-:S05]  /*1e320*/  VIADD R0, R0, 0x1 ;  /* 0x0000000100007836 */ /* 0x008fca0000000000 */
[----:B01----:R-:W-:-:S04]  /*1e330*/  LEA.HI R2, R0, R0, RZ, 0x1 ;  /* 0x0000000000027211 */ /* 0x003fc800078f08ff */
[----:B------:R-:W-:Y:S02]  /*1e340*/  LOP3.LUT R3, R2, 0xfffffffe, RZ, 0xc0, !PT ;  /* 0xfffffffe02037812 */ /* 0x000fe400078ec0ff */
[----:B------:R-:W-:-:S03]  /*1e350*/  MOV R2, 0x400 ;  /* 0x0000040000027802 */ /* 0x000fc60000000f00 */
[----:B------:R-:W-:Y:S01]  /*1e360*/  IMAD.IADD R0, R0, 0x1, -R3 ;  /* 0x0000000100007824 */ /* 0x000fe200078e0a03 */
[----:B----4-:R-:W-:-:S04]  /*1e370*/  LEA R5, R5, R2, 0x18 ;  /* 0x0000000205057211 */ /* 0x010fc800078ec0ff */
[----:B------:R-:W-:-:S04]  /*1e380*/  SHF.L.U32 R0, R0, 0x1f, RZ ;  /* 0x0000001f00007819 */ /* 0x000fc800000006ff */
[----:B------:R-:W0:Y:S02]  /*1e390*/  SYNCS.PHASECHK.TRANS64.TRYWAIT P0, [R5+URZ+0x2a820], R0 ;  /* 0x02a82000050075a7 */ /* 0x000e24000800017f */
[----:B0-----:R-:W-:Y:S05]  /*1e3a0*/  @!P0 BRA `(.L_x_776) ;  /* 0x0000004800648947 */ /* 0x001fea0003800000 */
.L_x_943:
[----:B------:R-:W-:Y:S05]  /*1e3b0*/  BSYNC B0 ;  /* 0x0000000000007941 */ /* 0x000fea0003800000 */
.L_x_775:
[----:B------:R-:W-:-:S03]  /*1e3c0*/  UMOV UR4, 0xffffffff ;  /* 0xffffffff00047882 */ /* 0x000fc60000000000 */
[----:B------:R-:W-:Y:S05]  /*1e3d0*/  BRA.DIV UR4, `(.L_x_777) ;  /* 0x0000004a046c7947 */ /* 0x000fea000b800000 */
[----:B0-----:R-:W0:Y:S02]  /*1e3e0*/  S2R R0, SR_TID.X ;  /* 0x0000000000007919 */ /* 0x001e240000002100 */
[----:B0-----:R-:W-:-:S04]  /*1e3f0*/  SHF.R.U32.HI R0, RZ, 0x5, R0 ;  /* 0x00000005ff007819 */ /* 0x001fc80000011600 */
[----:B------:R-:W-:-:S05]  /*1e400*/  LOP3.LUT R0, R0, 0x3, RZ, 0xc0, !PT ;  /* 0x0000000300007812 */ /* 0x000fca00078ec0ff */
[----:B------:R0:W1:Y:S02]  /*1e410*/  SHFL.IDX PT, R14, R0, RZ, 0x1f ;  /* 0x00001fff000e7589 */ /* 0x00006400000e0000 */
.L_x_946:
[----:B-1----:R-:W-:-:S13]  /*1e420*/  ISETP.NE.AND P0, PT, R14, RZ, PT ;  /* 0x000000ff0e00720c */ /* 0x002fda0003f05270 */
[----:B------:R-:W-:Y:S05]  /*1e430*/  @P0 BRA `(.L_x_448) ;  /* 0x0000000000900947 */ /* 0x000fea0003800000 */
[----:B------:R-:W-:-:S03]  /*1e440*/  UMOV UR4, 0xffffffff ;  /* 0xffffffff00047882 */ /* 0x000fc60000000000 */
[----:B------:R-:W-:Y:S05]  /*1e450*/  BRA.DIV UR4, `(.L_x_778) ;  /* 0x0000004a04807947 */ /* 0x000fea000b800000 */
[----:B------:R-:W-:-:S13]  /*1e460*/  ELECT P6, URZ, PT ;  /* 0x00000000003f782f */ /* 0x000fda00038c0000 */
.L_x_949:
[----:B------:R-:W-:Y:S05]  /*1e470*/  @!P6 BRA `(.L_x_448) ;  /* 0x000000000080e947 */ /* 0x000fea0003800000 */
[----:B0-----:R-:W3:Y:S02]  /*1e480*/  LDL R0, [R1+0x38] ;  /* 0x0000380001007983 */ /* 0x001ee40000100800 */
[----:B---3--:R-:W-:-:S13]  /*1e490*/  R2UR UR4, R0 ;  /* 0x00000000000472ca */ /* 0x008fda00000e0000 */
[----:B------:R-:W-:-:S06]  /*1e4a0*/  ULOP3.LUT UR4, UR4, 0x2, URZ, 0xfc, !UPT ;  /* 0x0000000204047892 */ /* 0x000fcc000f8efc3f */
[----:B------:R-:W-:-:S05]  /*1e4b0*/  IMAD.U32 R0, RZ, RZ, UR4 ;  /* 0x00000004ff007e24 */ /* 0x000fca000f8e00ff */
[----:B------:R-:W-:-:S13]  /*1e4c0*/  ISETP.NE.AND P0, PT, R0, 0x3, PT ;  /* 0x000000030000780c */ /* 0x000fda0003f05270 */
[----:B------:R-:W-:Y:S05]  /*1e4d0*/  @!P0 BRA `(.L_x_779) ;  /* 0x0000000000048947 */ /* 0x000fea0003800000 */
[----:B------:R-:W-:Y:S01]  /*1e4e0*/  BPT.TRAP 0x1 ;  /* 0x000000040000795c */ /* 0x000fe20000300000 */
.L_x_779:
[C---:B------:R-:W-:Y:S01]  /*1e4f0*/  IMAD R3, R28.reuse, 0x8, R5 ;  /* 0x000000081c037824 */ /* 0x040fe200078e0205 */
[----:B------:R-:W-:Y:S01]  /*1e500*/  SHF.L.U32 R2, R29, 0x1f, RZ ;  /* 0x0000001f1d027819 */ /* 0x000fe200000006ff */
[----:B------:R-:W-:-:S03]  /*1e510*/  VIADD R28, R28, 0x1 ;  /* 0x000000011c1c7836 */ /* 0x000fc60000000000 */
[----:B------:R-:W0:Y:S02]  /*1e520*/  SYNCS.PHASECHK.TRANS64.TRYWAIT P1, [R3+URZ+0x2a840], R2 ;  /* 0x02a84002030075a7 */ /* 0x000e24000802017f */
[----:B------:R-:W-:-:S04]  /*1e530*/  ISETP.NE.AND P2, PT, R28, 0x2, PT ;  /* 0x000000021c00780c */ /* 0x000fc80003f45270 */
[----:B------:R-:W-:Y:S01]  /*1e540*/  SEL R0, RZ, 0x1, P2 ;  /* 0x00000001ff007807 */ /* 0x000fe20001000000 */
[----:B0-----:R-:W-:Y:S08]  /*1e550*/  @!P1 BRA `(.L_x_780) ;  /* 0x0000004800609947 */ /* 0x001ff00003800000 */
.L_x_950:
[----:B------:R-:W-:Y:S02]  /*1e560*/  SEL R28, R28, RZ, P2 ;  /* 0x000000ff1c1c7207 */ /* 0x000fe40001000000 */
[----:B------:R-:W-:Y:S01]  /*1e570*/  LOP3.LUT R0, R29, R0, RZ, 0x3c, !PT ;  /* 0x000000001d007212 */ /* 0x000fe200078e3cff */
[----:B------:R-:W-:Y:S06]  /*1e580*/  @!P0 BRA `(.L_x_781) ;  /* 0x0000000000048947 */ /* 0x000fec0003800000 */
[----:B------:R-:W-:Y:S01]  /*1e590*/  BPT.TRAP 0x1 ;  /* 0x000000040000795c */ /* 0x000fe20000300000 */
.L_x_781:
[----:B------:R-:W-:Y:S01]  /*1e5a0*/  IMAD R5, R28, 0x8, R5 ;  /* 0x000000081c057824 */ /* 0x000fe200078e0205 */
[----:B------:R-:W-:-:S04]  /*1e5b0*/  SHF.L.U32 R0, R0, 0x1f, RZ ;  /* 0x0000001f00007819 */ /* 0x000fc800000006ff */
[----:B------:R-:W1:Y:S02]  /*1e5c0*/  SYNCS.PHASECHK.TRANS64.TRYWAIT P1, [R5+URZ+0x2a840], R0 ;  /* 0x02a84000050075a7 */ /* 0x000e64000802017f */
[----:B-1----:R-:W-:Y:S05]  /*1e5d0*/  @!P1 BRA `(.L_x_782) ;  /* 0x0000004800549947 */ /* 0x002fea0003800000 */
.L_x_951:
[----:B------:R-:W-:Y:S05]  /*1e5e0*/  @!P0 BRA `(.L_x_783) ;  /* 0x0000000000048947 */ /* 0x000fea0003800000 */
[----:B------:R-:W-:Y:S01]  /*1e5f0*/  BPT.TRAP 0x1 ;  /* 0x000000040000795c */ /* 0x000fe20000300000 */
.L_x_783:
[----:B------:R-:W3:Y:S02]  /*1e600*/  SYNCS.PHASECHK.TRANS64.TRYWAIT P1, [R3+URZ+0x2a860], R2 ;  /* 0x02a86002030075a7 */ /* 0x000ee4000802017f */
[----:B---3--:R-:W-:Y:S05]  /*1e610*/  @!P1 BRA `(.L_x_784) ;  /* 0x0000004800589947 */ /* 0x008fea0003800000 */
.L_x_952:
[----:B------:R-:W-:Y:S05]  /*1e620*/  @!P0 BRA `(.L_x_785) ;  /* 0x0000000000048947 */ /* 0x000fea0003800000 */
[----:B------:R-:W-:Y:S01]  /*1e630*/  BPT.TRAP 0x1 ;  /* 0x000000040000795c */ /* 0x000fe20000300000 */
.L_x_785:
[----:B----4-:R4:W0:Y:S02]  /*1e640*/  SYNCS.PHASECHK.TRANS64.TRYWAIT P0, [R5+URZ+0x2a860], R0 ;  /* 0x02a86000050075a7 */ /* 0x010824000800017f */
[----:B0-----:R-:W-:Y:S05]  /*1e650*/  @!P0 NANOSLEEP.SYNCS 0x989680 ;  /* 0x009896800000895d */ /* 0x001fea0003900000 */
[----:B------:R-:W0:Y:S02]  /*1e660*/  @!P0 SYNCS.PHASECHK.TRANS64 P0, [R5+URZ+0x2a860], R0 ;  /* 0x02a86000050085a7 */ /* 0x000e24000800007f */
[----:B0-----:R-:W-:Y:S05]  /*1e670*/  @!P0 BRA `(.L_x_785) ;  /* 0xfffffffc00f08947 */ /* 0x001fea000383ffff */
.L_x_448:
[----:B------:R-:W-:Y:S05]  /*1e680*/  BSYNC B9 ;  /* 0x0000000000097941 */ /* 0x000fea0003800000 */
.L_x_445:
[----:B------:R-:W-:Y:S05]  /*1e690*/  EXIT ;  /* 0x000000000000794d */ /* 0x000fea0003800000 */
.L_x_466:
[----:B0-----:R0:W1:Y:S02]  /*1e6a0*/  SYNCS.PHASECHK.TRANS64.TRYWAIT P6, [R88+URZ+0x2a890], R89 ;  /* 0x02a89059580075a7 */ /* 0x00106400080c017f */
[----:B-1----:R-:W-:Y:S05]  /*1e6b0*/  @!P6 NANOSLEEP.SYNCS 0x989680 ;  /* 0x009896800000e95d */ /* 0x002fea0003900000 */
[----:B------:R-:W1:Y:S02]  /*1e6c0*/  @!P6 SYNCS.PHASECHK.TRANS64 P6, [R88+URZ+0x2a890], R89 ;  /* 0x02a890595800e5a7 */ /* 0x000e6400080c007f */
[----:B-1----:R-:W-:Y:S05]  /*1e6d0*/  @!P6 BRA `(.L_x_466) ;  /* 0xfffffffc00f0e947 */ /* 0x002fea000383ffff */
[----:B------:R-:W-:Y:S05]  /*1e6e0*/  BRA `(.L_x_786) ;  /* 0xfffffe5000147947 */ /* 0x000fea000383ffff */
.L_x_467:
[----:B------:R-:W-:Y:S01]  /*1e6f0*/  BSSY B1, `(.L_x_787) ;  /* 0x0000008000017945 */ /* 0x000fe20003800000 */
[----:B------:R-:W-:Y:S01]  /*1e700*/  MOV R13, R118 ;  /* 0x00000076000d7202 */ /* 0x000fe20000000f00 */
[----:B------:R-:W-:Y:S02]  /*1e710*/  IMAD.MOV.U32 R12, RZ, RZ, RZ ;  /* 0x000000ffff0c7224 */ /* 0x000fe400078e00ff */
[----:B------:R-:W-:Y:S02]  /*1e720*/  IMAD.MOV.U32 R11, RZ, RZ, 0x1c1f ;  /* 0x00001c1fff0b7424 */ /* 0x000fe400078e00ff */
[----:B------:R-:W-:-:S07]  /*1e730*/  IMAD.MOV.U32 R15, RZ, RZ, -0x1 ;  /* 0xffffffffff0f7424 */ /* 0x000fce00078e00ff */
[----:B0-----:R-:W-:Y:S05]  /*1e740*/  WARPSYNC.COLLECTIVE R15, `(.L_x_788) ;  /* 0x000000000f087348 */ /* 0x001fea0003c00000 */
[----:B------:R1:W2:Y:S02]  /*1e750*/  SHFL.IDX P6, R14, R13, R12, R11 ;  /* 0x0000000c0d0e7389 */ /* 0x0002a400000c000b */
[----:B012---:R-:W-:Y:S01]  /*1e760*/  ENDCOLLECTIVE ;  /* 0x000000000000791b */ /* 0x007fe20003800000 */
.L_x_788:
[----:B------:R-:W-:Y:S05]  /*1e770*/  BSYNC B1 ;  /* 0x0000000000017941 */ /* 0x000fea0003800000 */
.L_x_787:
[----:B------:R-:W-:Y:S02]  /*1e780*/  IMAD.MOV.U32 R13, RZ, RZ, R119 ;  /* 0x000000ffff0d7224 */ /* 0x000fe400078e0077 */
[----:B------:R-:W-:Y:S02]  /*1e790*/  IMAD.MOV.U32 R12, RZ, RZ, RZ ;  /* 0x000000ffff0c7224 */ /* 0x000fe400078e00ff */
[----:B------:R-:W-:Y:S02]  /*1e7a0*/  IMAD.MOV.U32 R11, RZ, RZ, 0x1c1f ;  /* 0x00001c1fff0b7424 */ /* 0x000fe400078e00ff */
[----:B------:R-:W-:Y:S02]  /*1e7b0*/  IMAD.MOV.U32 R15, RZ, RZ, -0x1 ;  /* 0xffffffffff0f7424 */ /* 0x000fe400078e00ff */
[----:B------:R-:W-:-:S07]  /*1e7c0*/  IMAD.MOV.U32 R82, RZ, RZ, R14 ;  /* 0x000000ffff527224 */ /* 0x000fce00078e000e */
[----:B------:R-:W-:Y:S05]  /*1e7d0*/  WARPSYNC.COLLECTIVE R15, `(.L_x_789) ;  /* 0x000000000f087348 */ /* 0x000fea0003c00000 */
[----:B------:R0:W1:Y:S02]  /*1e7e0*/  SHFL.IDX P6, R14, R13, R12, R11 ;  /* 0x0000000c0d0e7389 */ /* 0x00006400000c000b */
[----:B01----:R-:W-:Y:S01]  /*1e7f0*/  ENDCOLLECTIVE ;  /* 0x000000000000791b */ /* 0x003fe20003800000 */
.L_x_789:
[----:B------:R-:W-:Y:S01]  /*1e800*/  IMAD.MOV.U32 R11, RZ, RZ, R14 ;  /* 0x000000ffff0b7224 */ /* 0x000fe200078e000e */
[----:B------:R-:W-:Y:S06]  /*1e810*/  BRA `(.L_x_790) ;  /* 0xfffffe4c00dc7947 */ /* 0x000fec000383ffff */
.L_x_492:
[----:B------:R-:W-:Y:S01]  /*1e820*/  BSSY B1, `(.L_x_791) ;  /* 0x0000008000017945 */ /* 0x000fe20003800000 */
[----:B0---4-:R-:W-:Y:S01]  /*1e830*/  MOV R13, R118 ;  /* 0x00000076000d7202 */ /* 0x011fe20000000f00 */
[----:B------:R-:W-:Y:S02]  /*1e840*/  IMAD.MOV.U32 R12, RZ, RZ, 0x1 ;  /* 0x00000001ff0c7424 */ /* 0x000fe400078e00ff */
[----:B---3--:R-:W-:Y:S02]  /*1e850*/  IMAD.MOV.U32 R11, RZ, RZ, 0x1c1f ;  /* 0x00001c1fff0b7424 */ /* 0x008fe400078e00ff */
[----:B------:R-:W-:-:S07]  /*1e860*/  IMAD.MOV.U32 R15, RZ, RZ, -0x1 ;  /* 0xffffffffff0f7424 */ /* 0x000fce00078e00ff */
[----:B-12---:R-:W-:Y:S05]  /*1e870*/  WARPSYNC.COLLECTIVE R15, `(.L_x_792) ;  /* 0x000000000f087348 */ /* 0x006fea0003c00000 */
[----:B------:R0:W3:Y:S02]  /*1e880*/  SHFL.IDX P6, R14, R13, R12, R11 ;  /* 0x0000000c0d0e7389 */ /* 0x0000e400000c000b */
[----:B0123--:R-:W-:Y:S01]  /*1e890*/  ENDCOLLECTIVE ;  /* 0x000000000000791b */ /* 0x00ffe20003800000 */
.L_x_792:
[----:B------:R-:W-:Y:S05]  /*1e8a0*/  BSYNC B1 ;  /* 0x0000000000017941 */ /* 0x000fea0003800000 */
.L_x_791:
[----:B------:R-:W-:Y:S02]  /*1e8b0*/  IMAD.MOV.U32 R13, RZ, RZ, R119 ;  /* 0x000000ffff0d7224 */ /* 0x000fe400078e0077 */
[----:B------:R-:W-:Y:S02]  /*1e8c0*/  IMAD.MOV.U32 R12, RZ, RZ, 0x1 ;  /* 0x00000001ff0c7424 */ /* 0x000fe400078e00ff */
[----:B------:R-:W-:Y:S02]  /*1e8d0*/  IMAD.MOV.U32 R11, RZ, RZ, 0x1c1f ;  /* 0x00001c1fff0b7424 */ /* 0x000fe400078e00ff */
[----:B------:R-:W-:Y:S02]  /*1e8e0*/  IMAD.MOV.U32 R15, RZ, RZ, -0x1 ;  /* 0xffffffffff0f7424 */ /* 0x000fe400078e00ff */
[----:B------:R-:W-:-:S07]  /*1e8f0*/  IMAD.MOV.U32 R118, RZ, RZ, R14 ;  /* 0x000000ffff767224 */ /* 0x000fce00078e000e */
[----:B------:R-:W-:Y:S05]  /*1e900*/  WARPSYNC.COLLECTIVE R15, `(.L_x_793) ;  /* 0x000000000f087348 */ /* 0x000fea0003c00000 */
[----:B------:R0:W1:Y:S02]  /*1e910*/  SHFL.IDX P6, R14, R13, R12, R11 ;  /* 0x0000000c0d0e7389 */ /* 0x00006400000c000b */
[----:B01----:R-:W-:Y:S01]  /*1e920*/  ENDCOLLECTIVE ;  /* 0x000000000000791b */ /* 0x003fe20003800000 */
.L_x_793:
[----:B------:R-:W-:Y:S01]  /*1e930*/  IMAD.MOV.U32 R119, RZ, RZ, R14 ;  /* 0x000000ffff777224 */ /* 0x000fe200078e000e */
[----:B------:R-:W-:Y:S06]  /*1e940*/  BRA `(.L_x_794) ;  /* 0xfffffe6400407947 */ /* 0x000fec000383ffff */
.L_x_522:
[----:B-1----:R1:W2:Y:S02]  /*1e950*/  SYNCS.PHASECHK.TRANS64.TRYWAIT P6, [R88+URZ+0x2a890], R89 ;  /* 0x02a89059580075a7 */ /* 0x0022a400080c017f */
[----:B--2---:R-:W-:Y:S05]  /*1e960*/  @!P6 NANOSLEEP.SYNCS 0x989680 ;  /* 0x009896800000e95d */ /* 0x004fea0003900000 */
[----:B------:R-:W2:Y:S02]  /*1e970*/  @!P6 SYNCS.PHASECHK.TRANS64 P6, [R88+URZ+0x2a890], R89 ;  /* 0x02a890595800e5a7 */ /* 0x000ea400080c007f */
[----:B--2---:R-:W-:Y:S05]  /*1e980*/  @!P6 BRA `(.L_x_522) ;  /* 0xfffffffc00f0e947 */ /* 0x004fea000383ffff */
[----:B------:R-:W-:Y:S05]  /*1e990*/  BRA `(.L_x_795) ;  /* 0xfffffe8400707947 */ /* 0x000fea000383ffff */
.L_x_523:
[----:B------:R-:W-:Y:S01]  /*1e9a0*/  BSSY B1, `(.L_x_796) ;  /* 0x0000008000017945 */ /* 0x000fe20003800000 */
[----:B------:R-:W-:Y:S01]  /*1e9b0*/  MOV R13, R118 ;  /* 0x00000076000d7202 */ /* 0x000fe20000000f00 */
[----:B------:R-:W-:Y:S02]  /*1e9c0*/  IMAD.MOV.U32 R12, RZ, RZ, RZ ;  /* 0x000000ffff0c7224 */ /* 0x000fe400078e00ff */
[----:B------:R-:W-:Y:S02]  /*1e9d0*/  IMAD.MOV.U32 R11, RZ, RZ, 0x1c1f ;  /* 0x00001c1fff0b7424 */ /* 0x000fe400078e00ff */
[----:B------:R-:W-:-:S07]  /*1e9e0*/  IMAD.MOV.U32 R15, RZ, RZ, -0x1 ;  /* 0xffffffffff0f7424 */ /* 0x000fce00078e00ff */
[----:B-1----:R-:W-:Y:S05]  /*1e9f0*/  WARPSYNC.COLLECTIVE R15, `(.L_x_797) ;  /* 0x000000000f087348 */ /* 0x002fea0003c00000 */
[----:B------:R0:W2:Y:S02]  /*1ea00*/  SHFL.IDX P6, R14, R13, R12, R11 ;  /* 0x0000000c0d0e7389 */ /* 0x0000a400000c000b */
[----:B012---:R-:W-:Y:S01]  /*1ea10*/  ENDCOLLECTIVE ;  /* 0x000000000000791b */ /* 0x007fe20003800000 */
.L_x_797:
[----:B------:R-:W-:Y:S05]  /*1ea20*/  BSYNC B1 ;  /* 0x0000000000017941 */ /* 0x000fea0003800000 */
.L_x_796:
        /* <DEDUP_REMOVED lines=8> */
.L_x_798:
[----:B------:R-:W-:Y:S01]  /*1eab0*/  IMAD.MOV.U32 R11, RZ, RZ, R14 ;  /* 0x000000ffff0b7224 */ /* 0x000fe200078e000e */
[----:B------:R-:W-:Y:S06]  /*1eac0*/  BRA `(.L_x_799) ;  /* 0xfffffe84003c7947 */ /* 0x000fec000383ffff */
.L_x_536:
[----:B------:R-:W-:Y:S01]  /*1ead0*/  BSSY B1, `(.L_x_800) ;  /* 0x0000008000017945 */ /* 0x000fe20003800000 */
[----:B--234-:R-:W-:Y:S01]  /*1eae0*/  MOV R13, R118 ;  /* 0x00000076000d7202 */ /* 0x01cfe20000000f00 */
[----:B------:R-:W-:Y:S02]  /*1eaf0*/  IMAD.MOV.U32 R12, RZ, RZ, 0x1 ;  /* 0x00000001ff0c7424 */ /* 0x000fe400078e00ff */
[----:B------:R-:W-:Y:S02]  /*1eb00*/  IMAD.MOV.U32 R11, RZ, RZ, 0x1c1f ;  /* 0x00001c1fff0b7424 */ /* 0x000fe400078e00ff */
[----:B------:R-:W-:-:S07]  /*1eb10*/  IMAD.MOV.U32 R15, RZ, RZ, -0x1 ;  /* 0xffffffffff0f7424 */ /* 0x000fce00078e00ff */
[----:B01----:R-:W-:Y:S05]  /*1eb20*/  WARPSYNC.COLLECTIVE R15, `(.L_x_801) ;  /* 0x000000000f087348 */ /* 0x003fea0003c00000 */
[----:B------:R2:W3:Y:S02]  /*1eb30*/  SHFL.IDX P6, R14, R13, R12, R11 ;  /* 0x0000000c0d0e7389 */ /* 0x0004e400000c000b */
[----:B0123--:R-:W-:Y:S01]  /*1eb40*/  ENDCOLLECTIVE ;  /* 0x000000000000791b */ /* 0x00ffe20003800000 */
.L_x_801:
[----:B------:R-:W-:Y:S05]  /*1eb50*/  BSYNC B1 ;  /* 0x0000000000017941 */ /* 0x000fea0003800000 */
.L_x_800:
        /* <DEDUP_REMOVED lines=8> */
.L_x_802:
[----:B------:R-:W-:Y:S01]  /*1ebe0*/  IMAD.MOV.U32 R119, RZ, RZ, R14 ;  /* 0x000000ffff777224 */ /* 0x000fe200078e000e */
[----:B------:R-:W-:Y:S06]  /*1ebf0*/  BRA `(.L_x_803) ;  /* 0xfffffe9c00007947 */ /* 0x000fec000383ffff */
.L_x_549:
[----:B0-----:R0:W1:Y:S02]  /*1ec00*/  SYNCS.PHASECHK.TRANS64.TRYWAIT P4, [R88+URZ+0x2a890], R89 ;  /* 0x02a89059580075a7 */ /* 0x001064000808017f */
[----:B-1----:R-:W-:Y:S05]  /*1ec10*/  @!P4 NANOSLEEP.SYNCS 0x989680 ;  /* 0x009896800000c95d */ /* 0x002fea0003900000 */
[----:B------:R-:W1:Y:S02]  /*1ec20*/  @!P4 SYNCS.PHASECHK.TRANS64 P4, [R88+URZ+0x2a890], R89 ;  /* 0x02a890595800c5a7 */ /* 0x000e64000808007f */
[----:B-1----:R-:W-:Y:S05]  /*1ec30*/  @!P4 BRA `(.L_x_549) ;  /* 0xfffffffc00f0c947 */ /* 0x002fea000383ffff */
[----:B------:R-:W-:Y:S05]  /*1ec40*/  BRA `(.L_x_804) ;  /* 0xfffffeb400007947 */ /* 0x000fea000383ffff */
.L_x_550:
        /* <DEDUP_REMOVED lines=8> */
.L_x_806:
[----:B------:R-:W-:Y:S05]  /*1ecd0*/  BSYNC B1 ;  /* 0x0000000000017941 */ /* 0x000fea0003800000 */
.L_x_805:
        /* <DEDUP_REMOVED lines=8> */
.L_x_807:
[----:B------:R-:W-:Y:S01]  /*1ed60*/  IMAD.MOV.U32 R36, RZ, RZ, R14 ;  /* 0x000000ffff247224 */ /* 0x000fe200078e000e */
[----:B------:R-:W-:Y:S06]  /*1ed70*/  BRA `(.L_x_808) ;  /* 0xfffffeb400247947 */ /* 0x000fec000383ffff */
.L_x_553:
[----:B------:R-:W-:Y:S01]  /*1ed80*/  BSSY B1, `(.L_x_809) ;  /* 0x0000008000017945 */ /* 0x000fe20003800000 */
[----:B----4-:R-:W-:Y:S01]  /*1ed90*/  MOV R13, R39 ;  /* 0x00000027000d7202 */ /* 0x010fe20000000f00 */
[----:B------:R-:W-:Y:S02]  /*1eda0*/  IMAD.MOV.U32 R12, RZ, RZ, 0x1 ;  /* 0x00000001ff0c7424 */ /* 0x000fe400078e00ff */
[----:B------:R-:W-:Y:S02]  /*1edb0*/  IMAD.MOV.U32 R11, RZ, RZ, 0x1c1f ;  /* 0x00001c1fff0b7424 */ /* 0x000fe400078e00ff */
[----:B------:R-:W-:-:S07]  /*1edc0*/  IMAD.MOV.U32 R15, RZ, RZ, -0x1 ;  /* 0xffffffffff0f7424 */ /* 0x000fce00078e00ff */
[----:B0123--:R-:W-:Y:S05]  /*1edd0*/  WARPSYNC.COLLECTIVE R15, `(.L_x_810) ;  /* 0x000000000f087348 */ /* 0x00ffea0003c00000 */
[----:B------:R4:W0:Y:S02]  /*1ede0*/  SHFL.IDX P6, R14, R13, R12, R11 ;  /* 0x0000000c0d0e7389 */ /* 0x00082400000c000b */
[----:B01234-:R-:W-:Y:S01]  /*1edf0*/  ENDCOLLECTIVE ;  /* 0x000000000000791b */ /* 0x01ffe20003800000 */
.L_x_810:
[----:B------:R-:W-:Y:S05]  /*1ee00*/  BSYNC B1 ;  /* 0x0000000000017941 */ /* 0x000fea0003800000 */
.L_x_809:
        /* <DEDUP_REMOVED lines=8> */
.L_x_811:
[----:B------:R-:W-:Y:S01]  /*1ee90*/  IMAD.MOV.U32 R36, RZ, RZ, R14 ;  /* 0x000000ffff247224 */ /* 0x000fe200078e000e */
[----:B------:R-:W-:Y:S06]  /*1eea0*/  BRA `(.L_x_812) ;  /* 0xfffffeb400807947 */ /* 0x000fec000383ffff */
.L_x_557:
[----:B---3--:R3:W0:Y:S02]  /*1eeb0*/  SYNCS.PHASECHK.TRANS64.TRYWAIT P0, [R88+URZ+0x2a8b0], R89 ;  /* 0x02a8b059580075a7 */ /* 0x008624000800017f */
[----:B0-----:R-:W-:Y:S05]  /*1eec0*/  @!P0 NANOSLEEP.SYNCS 0x989680 ;  /* 0x009896800000895d */ /* 0x001fea0003900000 */
[----:B------:R-:W0:Y:S02]  /*1eed0*/  @!P0 SYNCS.PHASECHK.TRANS64 P0, [R88+URZ+0x2a8b0], R89 ;  /* 0x02a8b059580085a7 */ /* 0x000e24000800007f */
[----:B0-----:R-:W-:Y:S05]  /*1eee0*/  @!P0 BRA `(.L_x_557) ;  /* 0xfffffffc00f08947 */ /* 0x001fea000383ffff */
[----:B------:R-:W-:Y:S05]  /*1eef0*/  BRA `(.L_x_813) ;  /* 0xfffffeb800587947 */ /* 0x000fea000383ffff */
.L_x_575:
[----:B------:R-:W-:Y:S01]  /*1ef00*/  BSSY B1, `(.L_x_814) ;  /* 0x0000008000017945 */ /* 0x000fe20003800000 */
[----:B------:R-:W-:Y:S01]  /*1ef10*/  MOV R13, R25 ;  /* 0x00000019000d7202 */ /* 0x000fe20000000f00 */
[----:B------:R-:W-:Y:S02]  /*1ef20*/  IMAD.MOV.U32 R12, RZ, RZ, RZ ;  /* 0x000000ffff0c7224 */ /* 0x000fe400078e00ff */
[----:B------:R-:W-:Y:S02]  /*1ef30*/  IMAD.MOV.U32 R11, RZ, RZ, 0x1c1f ;  /* 0x00001c1fff0b7424 */ /* 0x000fe400078e00ff */
[----:B------:R-:W-:-:S07]  /*1ef40*/  IMAD.MOV.U32 R15, RZ, RZ, -0x1 ;  /* 0xffffffffff0f7424 */ /* 0x000fce00078e00ff */
[----:B----4-:R-:W-:Y:S05]  /*1ef50*/  WARPSYNC.COLLECTIVE R15, `(.L_x_815) ;  /* 0x000000000f087348 */ /* 0x010fea0003c00000 */
[----:B------:R0:W1:Y:S02]  /*1ef60*/  SHFL.IDX P6, R14, R13, R12, R11 ;  /* 0x0000000c0d0e7389 */ /* 0x00006400000c000b */
[----:B01--4-:R-:W-:Y:S01]  /*1ef70*/  ENDCOLLECTIVE ;  /* 0x000000000000791b */ /* 0x013fe20003800000 */
.L_x_815:
[----:B------:R-:W-:Y:S05]  /*1ef80*/  BSYNC B1 ;  /* 0x0000000000017941 */ /* 0x000fea0003800000 */
.L_x_814:
        /* <DEDUP_REMOVED lines=8> */
.L_x_816:
[----:B------:R-:W-:Y:S01]  /*1f010*/  MOV R13, R27 ;  /* 0x0000001b000d7202 */ /* 0x000fe20000000f00 */
[----:B------:R-:W-:-:S07]  /*1f020*/  IMAD.MOV.U32 R0, RZ, RZ, R14 ;  /* 0x000000ffff007224 */ /* 0x000fce00078e000e */
[----:B------:R-:W-:Y:S05]  /*1f030*/  WARPSYNC.COLLECTIVE R15, `(.L_x_817) ;  /* 0x000000000f087348 */ /* 0x000fea0003c00000 */
[----:B------:R0:W1:Y:S02]  /*1f040*/  SHFL.IDX P6, R14, R13, R12, R11 ;  /* 0x0000000c0d0e7389 */ /* 0x00006400000c000b */
[----:B01----:R-:W-:Y:S01]  /*1f050*/  ENDCOLLECTIVE ;  /* 0x000000000000791b */ /* 0x003fe20003800000 */
.L_x_817:
[----:B------:R-:W-:Y:S02]  /*1f060*/  IMAD.MOV.U32 R13, RZ, RZ, R26 ;  /* 0x000000ffff0d7224 */ /* 0x000fe400078e001a */
[----:B------:R-:W-:-:S07]  /*1f070*/  IMAD.MOV.U32 R5, RZ, RZ, R14 ;  /* 0x000000ffff057224 */ /* 0x000fce00078e000e */
[----:B------:R-:W-:Y:S05]  /*1f080*/  WARPSYNC.COLLECTIVE R15, `(.L_x_818) ;  /* 0x000000000f087348 */ /* 0x000fea0003c00000 */
[----:B------:R0:W1:Y:S02]  /*1f090*/  SHFL.IDX P6, R14, R13, R12, R11 ;  /* 0x0000000c0d0e7389 */ /* 0x00006400000c000b */
[----:B01----:R-:W-:Y:S01]  /*1f0a0*/  ENDCOLLECTIVE ;  /* 0x000000000000791b */ /* 0x003fe20003800000 */
.L_x_818:
[----:B------:R-:W-:Y:S05]  /*1f0b0*/  BRA `(.L_x_819) ;  /* 0xfffffec400947947 */ /* 0x000fea000383ffff */
.L_x_579:
[----:B0-----:R0:W1:Y:S02]  /*1f0c0*/  SYNCS.PHASECHK.TRANS64.TRYWAIT P0, [R2+URZ+0x2a800], R5 ;  /* 0x02a80005020075a7 */ /* 0x001064000800017f */
[----:B-1----:R-:W-:Y:S05]  /*1f0d0*/  @!P0 NANOSLEEP.SYNCS 0x989680 ;  /* 0x009896800000895d */ /* 0x002fea0003900000 */
[----:B------:R-:W1:Y:S02]  /*1f0e0*/  @!P0 SYNCS.PHASECHK.TRANS64 P0, [R2+URZ+0x2a800], R5 ;  /* 0x02a80005020085a7 */ /* 0x000e64000800007f */
[----:B-1----:R-:W-:Y:S05]  /*1f0f0*/  @!P0 BRA `(.L_x_579) ;  /* 0xfffffffc00f08947 */ /* 0x002fea000383ffff */
[----:B------:R-:W-:Y:S05]  /*1f100*/  BRA `(.L_x_820) ;  /* 0xfffffed000007947 */ /* 0x000fea000383ffff */
.L_x_603:
[----:B------:R-:W-:Y:S01]  /*1f110*/  BSSY B1, `(.L_x_821) ;  /* 0x0000008000017945 */ /* 0x000fe20003800000 */
[----:B------:R-:W-:Y:S02]  /*1f120*/  IMAD.MOV.U32 R13, RZ, RZ, R25 ;  /* 0x000000ffff0d7224 */ /* 0x000fe400078e0019 */
[----:B------:R-:W-:Y:S02]  /*1f130*/  IMAD.MOV.U32 R12, RZ, RZ, RZ ;  /* 0x000000ffff0c7224 */ /* 0x000fe400078e00ff */
[----:B------:R-:W-:Y:S02]  /*1f140*/  IMAD.MOV.U32 R11, RZ, RZ, 0x1c1f ;  /* 0x00001c1fff0b7424 */ /* 0x000fe400078e00ff */
[----:B------:R-:W-:-:S07]  /*1f150*/  IMAD.MOV.U32 R15, RZ, RZ, -0x1 ;  /* 0xffffffffff0f7424 */ /* 0x000fce00078e00ff */
[----:B----4-:R-:W-:Y:S05]  /*1f160*/  WARPSYNC.COLLECTIVE R15, `(.L_x_822) ;  /* 0x000000000f087348 */ /* 0x010fea0003c00000 */
[----:B------:R0:W1:Y:S02]  /*1f170*/  SHFL.IDX P6, R14, R13, R12, R11 ;  /* 0x0000000c0d0e7389 */ /* 0x00006400000c000b */
[----:B01--4-:R-:W-:Y:S01]  /*1f180*/  ENDCOLLECTIVE ;  /* 0x000000000000791b */ /* 0x013fe20003800000 */
.L_x_822:
[----:B------:R-:W-:Y:S05]  /*1f190*/  BSYNC B1 ;  /* 0x0000000000017941 */ /* 0x000fea0003800000 */
.L_x_821:
[----:B------:R-:W-:Y:S01]  /*1f1a0*/  IMAD.MOV.U32 R13, RZ, RZ, R24 ;  /* 0x000000ffff0d7224 */ /* 0x000fe200078e0018 */
[----:B------:R-:W-:Y:S01]  /*1f1b0*/  MOV R11, 0x1c1f ;  /* 0x00001c1f000b7802 */ /* 0x000fe20000000f00 */
[----:B------:R-:W-:Y:S02]  /*1f1c0*/  IMAD.MOV.U32 R12, RZ, RZ, RZ ;  /* 0x000000ffff0c7224 */ /* 0x000fe400078e00ff */
[----:B------:R-:W-:Y:S02]  /*1f1d0*/  IMAD.MOV.U32 R15, RZ, RZ, -0x1 ;  /* 0xffffffffff0f7424 */ /* 0x000fe400078e00ff */
[----:B------:R-:W-:-:S07]  /*1f1e0*/  IMAD.MOV.U32 R3, RZ, RZ, R14 ;  /* 0x000000ffff037224 */ /* 0x000fce00078e000e */
[----:B------:R-:W-:Y:S05]  /*1f1f0*/  WARPSYNC.COLLECTIVE R15, `(.L_x_823) ;  /* 0x000000000f087348 */ /* 0x000fea0003c00000 */
[----:B------:R0:W1:Y:S02]  /*1f200*/  SHFL.IDX P6, R14, R13, R12, R11 ;  /* 0x0000000c0d0e7389 */ /* 0x00006400000c000b */
[----:B01----:R-:W-:Y:S01]  /*1f210*/  ENDCOLLECTIVE ;  /* 0x000000000000791b */ /* 0x003fe20003800000 */
.L_x_823:
[----:B------:R-:W-:Y:S02]  /*1f220*/  IMAD.MOV.U32 R13, RZ, RZ, R27 ;  /* 0x000000ffff0d7224 */ /* 0x000fe400078e001b */
[----:B------:R-:W-:-:S07]  /*1f230*/  IMAD.MOV.U32 R0, RZ, RZ, R14 ;  /* 0x000000ffff007224 */ /* 0x000fce00078e000e */
[----:B------:R-:W-:Y:S05]  /*1f240*/  WARPSYNC.COLLECTIVE R15, `(.L_x_824) ;  /* 0x000000000f087348 */ /* 0x000fea0003c00000 */
[----:B------:R0:W1:Y:S02]  /*1f250*/  SHFL.IDX P6, R14, R13, R12, R11 ;  /* 0x0000000c0d0e7389 */ /* 0x00006400000c000b */
[----:B01----:R-:W-:Y:S01]  /*1f260*/  ENDCOLLECTIVE ;  /* 0x000000000000791b */ /* 0x003fe20003800000 */
.L_x_824:
[----:B------:R-:W-:Y:S02]  /*1f270*/  IMAD.MOV.U32 R13, RZ, RZ, R26 ;  /* 0x000000ffff0d7224 */ /* 0x000fe400078e001a */
[----:B------:R-:W-:-:S07]  /*1f280*/  IMAD.MOV.U32 R21, RZ, RZ, R14 ;  /* 0x000000ffff157224 */ /* 0x000fce00078e000e */
[----:B------:R-:W-:Y:S05]  /*1f290*/  WARPSYNC.COLLECTIVE R15, `(.L_x_825) ;  /* 0x000000000f087348 */ /* 0x000fea0003c00000 */
[----:B------:R0:W1:Y:S02]  /*1f2a0*/  SHFL.IDX P6, R14, R13, R12, R11 ;  /* 0x0000000c0d0e7389 */ /* 0x00006400000c000b */
[----:B01----:R-:W-:Y:S01]  /*1f2b0*/  ENDCOLLECTIVE ;  /* 0x000000000000791b */ /* 0x003fe20003800000 */
.L_x_825:
[----:B------:R-:W-:Y:S01]  /*1f2c0*/  IMAD.MOV.U32 R20, RZ, RZ, R14 ;  /* 0x000000ffff147224 */ /* 0x000fe200078e000e */
[----:B------:R-:W-:Y:S06]  /*1f2d0*/  BRA `(.L_x_826) ;  /* 0xfffffeec00a87947 */ /* 0x000fec000383ffff */
.L_x_607:
[----:B0-----:R0:W1:Y:S02]  /*1f2e0*/  SYNCS.PHASECHK.TRANS64.TRYWAIT P0, [R2+URZ+0x2a800], R5 ;  /* 0x02a80005020075a7 */ /* 0x001064000800017f */
[----:B-1----:R-:W-:Y:S05]  /*1f2f0*/  @!P0 NANOSLEEP.SYNCS 0x989680 ;  /* 0x009896800000895d */ /* 0x002fea0003900000 */
[----:B------:R-:W1:Y:S02]  /*1f300*/  @!P0 SYNCS.PHASECHK.TRANS64 P0, [R2+URZ+0x2a800], R5 ;  /* 0x02a80005020085a7 */ /* 0x000e64000800007f */
[----:B-1----:R-:W-:Y:S05]  /*1f310*/  @!P0 BRA `(.L_x_607) ;  /* 0xfffffffc00f08947 */ /* 0x002fea000383ffff */
[----:B------:R-:W-:Y:S05]  /*1f320*/  BRA `(.L_x_827) ;  /* 0xfffffef400ac7947 */ /* 0x000fea000383ffff */
.L_x_621:
[----:B-1----:R1:W2:Y:S02]  /*1f330*/  SYNCS.PHASECHK.TRANS64.TRYWAIT P1, [R5+URZ+0x2a830], R0 ;  /* 0x02a83000050075a7 */ /* 0x0022a4000802017f */
[----:B--2---:R-:W-:Y:S05]  /*1f340*/  @!P1 NANOSLEEP.SYNCS 0x989680 ;  /* 0x009896800000995d */ /* 0x004fea0003900000 */
[----:B------:R-:W2:Y:S02]  /*1f350*/  @!P1 SYNCS.PHASECHK.TRANS64 P1, [R5+URZ+0x2a830], R0 ;  /* 0x02a83000050095a7 */ /* 0x000ea4000802007f */
[----:B--2---:R-:W-:Y:S05]  /*1f360*/  @!P1 BRA `(.L_x_621) ;  /* 0xfffffffc00f09947 */ /* 0x004fea000383ffff */
[----:B------:R-:W-:Y:S05]  /*1f370*/  BRA `(.L_x_620) ;  /* 0xffffff1800a87947 */ /* 0x000fea000383ffff */
.L_x_629:
[----:B-1----:R1:W2:Y:S02]  /*1f380*/  SYNCS.PHASECHK.TRANS64.TRYWAIT P1, [R21+URZ+0x2a830], R0 ;  /* 0x02a83000150075a7 */ /* 0x0022a4000802017f */
[----:B--2---:R-:W-:Y:S05]  /*1f390*/  @!P1 NANOSLEEP.SYNCS 0x989680 ;  /* 0x009896800000995d */ /* 0x004fea0003900000 */
[----:B------:R-:W2:Y:S02]  /*1f3a0*/  @!P1 SYNCS.PHASECHK.TRANS64 P1, [R21+URZ+0x2a830], R0 ;  /* 0x02a83000150095a7 */ /* 0x000ea4000802007f */
[----:B--2---:R-:W-:Y:S05]  /*1f3b0*/  @!P1 BRA `(.L_x_629) ;  /* 0xfffffffc00f09947 */ /* 0x004fea000383ffff */
[----:B------:R-:W-:Y:S05]  /*1f3c0*/  BRA `(.L_x_628) ;  /* 0xffffff3c00887947 */ /* 0x000fea000383ffff */
.L_x_634:
[----:B0-----:R0:W1:Y:S02]  /*1f3d0*/  SYNCS.PHASECHK.TRANS64.TRYWAIT P1, [R10+URZ+0x2a850], R3 ;  /* 0x02a850030a0075a7 */ /* 0x001064000802017f */
[----:B-1----:R-:W-:Y:S05]  /*1f3e0*/  @!P1 NANOSLEEP.SYNCS 0x989680 ;  /* 0x009896800000995d */ /* 0x002fea0003900000 */
[----:B------:R-:W1:Y:S02]  /*1f3f0*/  @!P1 SYNCS.PHASECHK.TRANS64 P1, [R10+URZ+0x2a850], R3 ;  /* 0x02a850030a0095a7 */ /* 0x000e64000802007f */
[----:B-1----:R-:W-:Y:S05]  /*1f400*/  @!P1 BRA `(.L_x_634) ;  /* 0xfffffffc00f09947 */ /* 0x002fea000383ffff */
[----:B------:R-:W-:Y:S05]  /*1f410*/  BRA `(.L_x_633) ;  /* 0xffffff4800787947 */ /* 0x000fea000383ffff */
.L_x_642:
[----:B-1----:R1:W2:Y:S02]  /*1f420*/  SYNCS.PHASECHK.TRANS64.TRYWAIT P1, [R10+URZ+0x2a850], R5 ;  /* 0x02a850050a0075a7 */ /* 0x0022a4000802017f */
[----:B--2---:R-:W-:Y:S05]  /*1f430*/  @!P1 NANOSLEEP.SYNCS 0x989680 ;  /* 0x009896800000995d */ /* 0x004fea0003900000 */
[----:B------:R-:W2:Y:S02]  /*1f440*/  @!P1 SYNCS.PHASECHK.TRANS64 P1, [R10+URZ+0x2a850], R5 ;  /* 0x02a850050a0095a7 */ /* 0x000ea4000802007f */
[----:B--2---:R-:W-:Y:S05]  /*1f450*/  @!P1 BRA `(.L_x_642) ;  /* 0xfffffffc00f09947 */ /* 0x004fea000383ffff */
[----:B------:R-:W-:Y:S05]  /*1f460*/  BRA `(.L_x_641) ;  /* 0xffffff6000407947 */ /* 0x000fea000383ffff */
.L_x_679:
        /* <DEDUP_REMOVED lines=8> */
[----:B------:R-:W-:Y:S05]  /*1f4f0*/  WARPSYNC.COLLECTIVE R15, `(.L_x_829) ;  /* 0x000000000f087348 */ /* 0x000fea0003c00000 */
[----:B------:R0:W1:Y:S02]  /*1f500*/  SHFL.IDX P6, R14, R13, R12, R11 ;  /* 0x0000000c0d0e7389 */ /* 0x00006400000c000b */
[----:B01----:R-:W-:Y:S01]  /*1f510*/  ENDCOLLECTIVE ;  /* 0x000000000000791b */ /* 0x003fe20003800000 */
.L_x_829:
[----:B------:R-:W-:Y:S05]  /*1f520*/  BSYNC B1 ;  /* 0x0000000000017941 */ /* 0x000fea0003800000 */
.L_x_828:
[----:B------:R-:W-:Y:S05]  /*1f530*/  BRA `(.L_x_830) ;  /* 0xffffff9800b47947 */ /* 0x000fea000383ffff */
.L_x_681:
[----:B------:R-:W-:Y:S01]  /*1f540*/  BSSY B1, `(.L_x_831) ;  /* 0x0000006000017945 */ /* 0x000fe20003800000 */
[----:B------:R-:W-:-:S07]  /*1f550*/  IMAD.MOV.U32 R15, RZ, RZ, -0x1 ;  /* 0xffffffffff0f7424 */ /* 0x000fce00078e00ff */
[----:B0-----:R-:W-:Y:S05]  /*1f560*/  WARPSYNC.COLLECTIVE R15, `(.L_x_832) ;  /* 0x000000000f0c7348 */ /* 0x001fea0003c00000 */
[----:B------:R-:W-:Y:S02]  /*1f570*/  ELECT P6, UR62, PT ;  /* 0x00000000003e782f */ /* 0x000fe400038c0000 */
[----:B------:R-:W-:Y:S01]  /*1f580*/  MOV R14, UR62 ;  /* 0x0000003e000e7c02 */ /* 0x000fe20008000f00 */
[----:B0-----:R-:W-:Y:S10]  /*1f590*/  ENDCOLLECTIVE ;  /* 0x000000000000791b */ /* 0x001ff40003800000 */
.L_x_832:
[----:B------:R-:W-:Y:S05]  /*1f5a0*/  BSYNC B1 ;  /* 0x0000000000017941 */ /* 0x000fea0003800000 */
.L_x_831:
[----:B------:R-:W-:Y:S05]  /*1f5b0*/  BRA `(.L_x_680) ;  /* 0xffffff9800ac7947 */ /* 0x000fea000383ffff */
.L_x_683:
[----:B0-----:R0:W1:Y:S02]  /*1f5c0*/  SYNCS.PHASECHK.TRANS64.TRYWAIT P0, [R22+URZ+0x2a820], R3 ;  /* 0x02a82003160075a7 */ /* 0x001064000800017f */
[----:B-1----:R-:W-:Y:S05]  /*1f5d0*/  @!P0 NANOSLEEP.SYNCS 0x989680 ;  /* 0x009896800000895d */ /* 0x002fea0003900000 */
[----:B------:R-:W1:Y:S02]  /*1f5e0*/  @!P0 SYNCS.PHASECHK.TRANS64 P0, [R22+URZ+0x2a820], R3 ;  /* 0x02a82003160085a7 */ /* 0x000e64000800007f */
[----:B-1----:R-:W-:Y:S05]  /*1f5f0*/  @!P0 BRA `(.L_x_683) ;  /* 0xfffffffc00f08947 */ /* 0x002fea000383ffff */
[----:B------:R-:W-:Y:S05]  /*1f600*/  BRA `(.L_x_833) ;  /* 0xffffff9800bc7947 */ /* 0x000fea000383ffff */
.L_x_687:
[----:B-1----:R1:W2:Y:S02]  /*1f610*/  SYNCS.PHASECHK.TRANS64.TRYWAIT P0, [R9+URZ+0x2a8a0], R8 ;  /* 0x02a8a008090075a7 */ /* 0x0022a4000800017f */
[----:B--2---:R-:W-:Y:S05]  /*1f620*/  @!P0 NANOSLEEP.SYNCS 0x989680 ;  /* 0x009896800000895d */ /* 0x004fea0003900000 */
[----:B------:R-:W2:Y:S02]  /*1f630*/  @!P0 SYNCS.PHASECHK.TRANS64 P0, [R9+URZ+0x2a8a0], R8 ;  /* 0x02a8a008090085a7 */ /* 0x000ea4000800007f */
[----:B--2---:R-:W-:Y:S05]  /*1f640*/  @!P0 BRA `(.L_x_687) ;  /* 0xfffffffc00f08947 */ /* 0x004fea000383ffff */
[----:B------:R-:W-:Y:S05]  /*1f650*/  BRA `(.L_x_834) ;  /* 0xffffff9800d47947 */ /* 0x000fea000383ffff */
.L_x_694:
[----:B0-----:R0:W2:Y:S02]  /*1f660*/  SYNCS.PHASECHK.TRANS64.TRYWAIT P0, [R9+URZ+0x2a8c0], R8 ;  /* 0x02a8c008090075a7 */ /* 0x0010a4000800017f */
[----:B--2---:R-:W-:Y:S05]  /*1f670*/  @!P0 NANOSLEEP.SYNCS 0x989680 ;  /* 0x009896800000895d */ /* 0x004fea0003900000 */
[----:B------:R-:W2:Y:S02]  /*1f680*/  @!P0 SYNCS.PHASECHK.TRANS64 P0, [R9+URZ+0x2a8c0], R8 ;  /* 0x02a8c008090085a7 */ /* 0x000ea4000800007f */
[----:B--2---:R-:W-:Y:S05]  /*1f690*/  @!P0 BRA `(.L_x_694) ;  /* 0xfffffffc00f08947 */ /* 0x004fea000383ffff */
[----:B------:R-:W-:Y:S05]  /*1f6a0*/  BRA `(.L_x_835) ;  /* 0xffffff9c00cc7947 */ /* 0x000fea000383ffff */
.L_x_702:
[----:B-1----:R1:W2:Y:S02]  /*1f6b0*/  SYNCS.PHASECHK.TRANS64.TRYWAIT P1, [R6+URZ+0x2a8a0], R9 ;  /* 0x02a8a009060075a7 */ /* 0x0022a4000802017f */
[----:B--2---:R-:W-:Y:S05]  /*1f6c0*/  @!P1 NANOSLEEP.SYNCS 0x989680 ;  /* 0x009896800000995d */ /* 0x004fea0003900000 */
[----:B------:R-:W2:Y:S02]  /*1f6d0*/  @!P1 SYNCS.PHASECHK.TRANS64 P1, [R6+URZ+0x2a8a0], R9 ;  /* 0x02a8a009060095a7 */ /* 0x000ea4000802007f */
[----:B--2---:R-:W-:Y:S05]  /*1f6e0*/  @!P1 BRA `(.L_x_702) ;  /* 0xfffffffc00f09947 */ /* 0x004fea000383ffff */
[----:B------:R-:W-:Y:S05]  /*1f6f0*/  BRA `(.L_x_836) ;  /* 0xffffffa000c87947 */ /* 0x000fea000383ffff */
.L_x_709:
[----:B0-----:R0:W2:Y:S02]  /*1f700*/  SYNCS.PHASECHK.TRANS64.TRYWAIT P1, [R6+URZ+0x2a8c0], R9 ;  /* 0x02a8c009060075a7 */ /* 0x0010a4000802017f */
[----:B--2---:R-:W-:Y:S05]  /*1f710*/  @!P1 NANOSLEEP.SYNCS 0x989680 ;  /* 0x009896800000995d */ /* 0x004fea0003900000 */
[----:B------:R-:W2:Y:S02]  /*1f720*/  @!P1 SYNCS.PHASECHK.TRANS64 P1, [R6+URZ+0x2a8c0], R9 ;  /* 0x02a8c009060095a7 */ /* 0x000ea4000802007f */
[----:B--2---:R-:W-:Y:S05]  /*1f730*/  @!P1 BRA `(.L_x_709) ;  /* 0xfffffffc00f09947 */ /* 0x004fea000383ffff */
[----:B------:R-:W-:Y:S05]  /*1f740*/  BRA `(.L_x_837) ;  /* 0xffffffa400bc7947 */ /* 0x000fea000383ffff */
.L_x_723:
        /* <DEDUP_REMOVED lines=11> */
.L_x_839:
[----:B------:R-:W-:Y:S05]  /*1f800*/  BSYNC B0 ;  /* 0x0000000000007941 */ /* 0x000fea0003800000 */
.L_x_838:
[----:B------:R-:W-:Y:S05]  /*1f810*/  BRA `(.L_x_840) ;  /* 0xffffffb000cc7947 */ /* 0x000fea000383ffff */
.L_x_726:
[----:B0-----:R0:W1:Y:S02]  /*1f820*/  SYNCS.PHASECHK.TRANS64.TRYWAIT P0, [R7+URZ+0x2a840], R2 ;  /* 0x02a84002070075a7 */ /* 0x001064000800017f */
[----:B-1----:R-:W-:Y:S05]  /*1f830*/  @!P0 NANOSLEEP.SYNCS 0x989680 ;  /* 0x009896800000895d */ /* 0x002fea0003900000 */
[----:B------:R-:W1:Y:S02]  /*1f840*/  @!P0 SYNCS.PHASECHK.TRANS64 P0, [R7+URZ+0x2a840], R2 ;  /* 0x02a84002070085a7 */ /* 0x000e64000800007f */
[----:B-1----:R-:W-:Y:S05]  /*1f850*/  @!P0 BRA `(.L_x_726) ;  /* 0xfffffffc00f08947 */ /* 0x002fea000383ffff */
[----:B------:R-:W-:Y:S05]  /*1f860*/  BRA `(.L_x_841) ;  /* 0xffffffb400287947 */ /* 0x000fea000383ffff */
.L_x_727:
[----:B------:R-:W-:Y:S01]  /*1f870*/  BSSY B0, `(.L_x_842) ;  /* 0x0000008000007945 */ /* 0x000fe20003800000 */
[----:B------:R-:W-:Y:S02]  /*1f880*/  IMAD.MOV.U32 R13, RZ, RZ, R0 ;  /* 0x000000ffff0d7224 */ /* 0x000fe400078e0000 */
[----:B------:R-:W-:Y:S02]  /*1f890*/  IMAD.MOV.U32 R12, RZ, RZ, RZ ;  /* 0x000000ffff0c7224 */ /* 0x000fe400078e00ff */
[----:B------:R-:W-:Y:S02]  /*1f8a0*/  IMAD.MOV.U32 R11, RZ, RZ, 0x181f ;  /* 0x0000181fff0b7424 */ /* 0x000fe400078e00ff */
[----:B------:R-:W-:-:S07]  /*1f8b0*/  IMAD.MOV.U32 R15, RZ, RZ, -0x1 ;  /* 0xffffffffff0f7424 */ /* 0x000fce00078e00ff */
[----:B------:R-:W-:Y:S05]  /*1f8c0*/  WARPSYNC.COLLECTIVE R15, `(.L_x_843) ;  /* 0x000000000f087348 */ /* 0x000fea0003c00000 */
[----:B------:R0:W1:Y:S02]  /*1f8d0*/  SHFL.IDX P6, R14, R13, R12, R11 ;  /* 0x0000000c0d0e7389 */ /* 0x00006400000c000b */
[----:B01----:R-:W-:Y:S01]  /*1f8e0*/  ENDCOLLECTIVE ;  /* 0x000000000000791b */ /* 0x003fe20003800000 */
.L_x_843:
[----:B------:R-:W-:Y:S05]  /*1f8f0*/  BSYNC B0 ;  /* 0x0000000000007941 */ /* 0x000fea0003800000 */
.L_x_842:
[----:B------:R-:W-:Y:S01]  /*1f900*/  IMAD.MOV.U32 R13, RZ, RZ, R4 ;  /* 0x000000ffff0d7224 */ /* 0x000fe200078e0004 */
[----:B------:R-:W-:Y:S01]  /*1f910*/  MOV R2, R14 ;  /* 0x0000000e00027202 */ /* 0x000fe20000000f00 */
[----:B------:R-:W-:Y:S02]  /*1f920*/  IMAD.MOV.U32 R12, RZ, RZ, RZ ;  /* 0x000000ffff0c7224 */ /* 0x000fe400078e00ff */
[----:B------:R-:W-:Y:S02]  /*1f930*/  IMAD.MOV.U32 R11, RZ, RZ, 0x181f ;  /* 0x0000181fff0b7424 */ /* 0x000fe400078e00ff */
[----:B------:R-:W-:Y:S02]  /*1f940*/  IMAD.MOV.U32 R15, RZ, RZ, -0x1 ;  /* 0xffffffffff0f7424 */ /* 0x000fe400078e00ff */
[----:B------:R-:W-:-:S07]  /*1f950*/  @P0 IMAD R8, R5, 0x2, R22 ;  /* 0x0000000205080824 */ /* 0x000fce00078e0216 */
[----:B------:R-:W-:Y:S05]  /*1f960*/  WARPSYNC.COLLECTIVE R15, `(.L_x_844) ;  /* 0x000000000f087348 */ /* 0x000fea0003c00000 */
[----:B------:R0:W1:Y:S02]  /*1f970*/  SHFL.IDX P6, R14, R13, R12, R11 ;  /* 0x0000000c0d0e7389 */ /* 0x00006400000c000b */
[----:B01----:R-:W-:Y:S01]  /*1f980*/  ENDCOLLECTIVE ;  /* 0x000000000000791b */ /* 0x003fe20003800000 */
.L_x_844:
[----:B------:R-:W-:Y:S02]  /*1f990*/  IMAD.MOV.U32 R13, RZ, RZ, R0 ;  /* 0x000000ffff0d7224 */ /* 0x000fe400078e0000 */
[----:B------:R-:W-:Y:S02]  /*1f9a0*/  IMAD.MOV.U32 R12, RZ, RZ, 0x1 ;  /* 0x00000001ff0c7424 */ /* 0x000fe400078e00ff */
[----:B------:R-:W-:-:S07]  /*1f9b0*/  IMAD.MOV.U32 R3, RZ, RZ, R14 ;  /* 0x000000ffff037224 */ /* 0x000fce00078e000e */
[----:B------:R-:W-:Y:S05]  /*1f9c0*/  WARPSYNC.COLLECTIVE R15, `(.L_x_845) ;  /* 0x000000000f087348 */ /* 0x000fea0003c00000 */
[----:B------:R0:W1:Y:S02]  /*1f9d0*/  SHFL.IDX P6, R14, R13, R12, R11 ;  /* 0x0000000c0d0e7389 */ /* 0x00006400000c000b */
[----:B01----:R-:W-:Y:S01]  /*1f9e0*/  ENDCOLLECTIVE ;  /* 0x000000000000791b */ /* 0x003fe20003800000 */
.L_x_845:
        /* <DEDUP_REMOVED lines=13> */
[----:B0-----:R-:W-:Y:S01]  /*1fac0*/  MOV R2, R14 ;  /* 0x0000000e00027202 */ /* 0x001fe20000000f00 */
[----:B------:R-:W-:-:S07]  /*1fad0*/  @P1 IMAD R8, R5, 0x2, R22 ;  /* 0x0000000205081824 */ /* 0x000fce00078e0216 */
[----:B------:R-:W-:Y:S05]  /*1fae0*/  WARPSYNC.COLLECTIVE R15, `(.L_x_846) ;  /* 0x000000000f087348 */ /* 0x000fea0003c00000 */
[----:B------:R0:W1:Y:S02]  /*1faf0*/  SHFL.IDX P6, R14, R13, R12, R11 ;  /* 0x0000000c0d0e7389 */ /* 0x00006400000c000b */
[----:B01----:R-:W-:Y:S01]  /*1fb00*/  ENDCOLLECTIVE ;  /* 0x000000000000791b */ /* 0x003fe20003800000 */
.L_x_846:
[----:B------:R-:W-:Y:S02]  /*1fb10*/  IMAD.MOV.U32 R13, RZ, RZ, R0 ;  /* 0x000000ffff0d7224 */ /* 0x000fe400078e0000 */
[----:B------:R-:W-:Y:S02]  /*1fb20*/  IMAD.MOV.U32 R12, RZ, RZ, 0x2 ;  /* 0x00000002ff0c7424 */ /* 0x000fe400078e00ff */
[----:B------:R-:W-:-:S07]  /*1fb30*/  IMAD.MOV.U32 R3, RZ, RZ, R14 ;  /* 0x000000ffff037224 */ /* 0x000fce00078e000e */
[----:B------:R-:W-:Y:S05]  /*1fb40*/  WARPSYNC.COLLECTIVE R15, `(.L_x_847) ;  /* 0x000000000f087348 */ /* 0x000fea0003c00000 */
[----:B------:R0:W1:Y:S02]  /*1fb50*/  SHFL.IDX P6, R14, R13, R12, R11 ;  /* 0x0000000c0d0e7389 */ /* 0x00006400000c000b */
[----:B01----:R-:W-:Y:S01]  /*1fb60*/  ENDCOLLECTIVE ;  /* 0x000000000000791b */ /* 0x003fe20003800000 */
.L_x_847:
        /* <DEDUP_REMOVED lines=17> */
.L_x_848:
[----:B------:R-:W-:Y:S02]  /*1fc80*/  @P1 IMAD R8, R5, 0x2, R22 ;  /* 0x0000000205081824 */ /* 0x000fe400078e0216 */
[----:B------:R-:W-:Y:S02]  /*1fc90*/  IMAD.MOV.U32 R13, RZ, RZ, R0 ;  /* 0x000000ffff0d7224 */ /* 0x000fe400078e0000 */
[----:B------:R-:W-:Y:S02]  /*1fca0*/  IMAD.MOV.U32 R12, RZ, RZ, 0x3 ;  /* 0x00000003ff0c7424 */ /* 0x000fe400078e00ff */
[----:B------:R-:W-:-:S07]  /*1fcb0*/  IMAD.MOV.U32 R3, RZ, RZ, R14 ;  /* 0x000000ffff037224 */ /* 0x000fce00078e000e */
[----:B------:R-:W-:Y:S05]  /*1fcc0*/  WARPSYNC.COLLECTIVE R15, `(.L_x_849) ;  /* 0x000000000f087348 */ /* 0x000fea0003c00000 */
[----:B------:R0:W1:Y:S02]  /*1fcd0*/  SHFL.IDX P6, R14, R13, R12, R11 ;  /* 0x0000000c0d0e7389 */ /* 0x00006400000c000b */
[----:B01----:R-:W-:Y:S01]  /*1fce0*/  ENDCOLLECTIVE ;  /* 0x000000000000791b */ /* 0x003fe20003800000 */
.L_x_849:
        /* <DEDUP_REMOVED lines=17> */
.L_x_850:
[----:B------:R-:W-:Y:S02]  /*1fe00*/  @P1 IMAD R8, R5, 0x2, R22 ;  /* 0x0000000205081824 */ /* 0x000fe400078e0216 */
[----:B------:R-:W-:Y:S01]  /*1fe10*/  IMAD.MOV.U32 R13, RZ, RZ, R0 ;  /* 0x000000ffff0d7224 */ /* 0x000fe200078e0000 */
[----:B------:R-:W-:Y:S01]  /*1fe20*/  MOV R12, 0x4 ;  /* 0x00000004000c7802 */ /* 0x000fe20000000f00 */
[----:B------:R-:W-:-:S07]  /*1fe30*/  IMAD.MOV.U32 R3, RZ, RZ, R14 ;  /* 0x000000ffff037224 */ /* 0x000fce00078e000e */
[----:B------:R-:W-:Y:S05]  /*1fe40*/  WARPSYNC.COLLECTIVE R15, `(.L_x_851) ;  /* 0x000000000f087348 */ /* 0x000fea0003c00000 */
[----:B------:R0:W1:Y:S02]  /*1fe50*/  SHFL.IDX P6, R14, R13, R12, R11 ;  /* 0x0000000c0d0e7389 */ /* 0x00006400000c000b */
[----:B01----:R-:W-:Y:S01]  /*1fe60*/  ENDCOLLECTIVE ;  /* 0x000000000000791b */ /* 0x003fe20003800000 */
.L_x_851:
        /* <DEDUP_REMOVED lines=17> */
.L_x_852:
[----:B------:R-:W-:Y:S02]  /*1ff80*/  @P1 IMAD R8, R5, 0x2, R22 ;  /* 0x0000000205081824 */ /* 0x000fe400078e0216 */
[----:B------:R-:W-:Y:S02]  /*1ff90*/  IMAD.MOV.U32 R13, RZ, RZ, R0 ;  /* 0x000000ffff0d7224 */ /* 0x000fe400078e0000 */
[----:B------:R-:W-:Y:S02]  /*1ffa0*/  IMAD.MOV.U32 R12, RZ, RZ, 0x5 ;  /* 0x00000005ff0c7424 */ /* 0x000fe400078e00ff */
[----:B------:R-:W-:-:S07]  /*1ffb0*/  IMAD.MOV.U32 R3, RZ, RZ, R14 ;  /* 0x000000ffff037224 */ /* 0x000fce00078e000e */
[----:B------:R-:W-:Y:S05]  /*1ffc0*/  WARPSYNC.COLLECTIVE R15, `(.L_x_853) ;  /* 0x000000000f087348 */ /* 0x000fea0003c00000 */
[----:B------:R0:W1:Y:S02]  /*1ffd0*/  SHFL.IDX P6, R14, R13, R12, R11 ;  /* 0x0000000c0d0e7389 */ /* 0x00006400000c000b */
[----:B01----:R-:W-:Y:S01]  /*1ffe0*/  ENDCOLLECTIVE ;  /* 0x000000000000791b */ /* 0x003fe20003800000 */
.L_x_853:
[----:B------:R-:W-:-:S05]  /*1fff0*/  @P1 LEA R3, P0, R9, R3, 0x1 ;  /* 0x0000000309031211 */ /* 0x000fca00078008ff */
[----:B------:R-:W-:-:S05]  /*20000*/  @P1 IMAD.X R2, RZ, RZ, R2, P0 ;  /* 0x000000ffff021224 */ /* 0x000fca00000e0602 */
[----:B------:R-:W-:Y:S01]  /*20010*/  @P1 LOP3.LUT R3, R3, R2, RZ, 0x3c, !PT ;  /* 0x0000000203031212 */ /* 0x000fe200078e3cff */
[----:B------:R-:W-:-:S03]  /*20020*/  IMAD.MOV.U32 R13, RZ, RZ, R4 ;  /* 0x000000ffff0d7224 */ /* 0x000fc600078e0004 */
[----:B------:R-:W-:-:S04]  /*20030*/  @P1 LOP3.LUT R2, R3, R2, RZ, 0x3c, !PT ;  /* 0x0000000203021212 */ /* 0x000fc800078e3cff */
[----:B------:R-:W-:Y:S01]  /*20040*/  @P1 LOP3.LUT R3, R3, R2, RZ, 0x3c, !PT ;  /* 0x0000000203031212 */ /* 0x000fe200078e3cff */
[----:B------:R-:W-:-:S07]  /*20050*/  IMAD.MOV.U32 R0, RZ, RZ, R14 ;  /* 0x000000ffff007224 */ /* 0x000fce00078e000e */
[----:B------:R-:W-:Y:S05]  /*20060*/  WARPSYNC.COLLECTIVE R15, `(.L_x_854) ;  /* 0x000000000f087348 */ /* 0x000fea0003c00000 */
[----:B------:R0:W1:Y:S02]  /*20070*/  SHFL.IDX P6, R14, R13, R12, R11 ;  /* 0x0000000c0d0e7389 */ /* 0x00006400000c000b */
[----:B01----:R-:W-:Y:S01]  /*20080*/  ENDCOLLECTIVE ;  /* 0x000000000000791b */ /* 0x003fe20003800000 */
.L_x_854:
[----:B------:R-:W-:Y:S01]  /*20090*/  @!PT LDS RZ, [RZ] ;  /* 0x00000000fffff984 */ /* 0x000fe20000000800 */
[----:B------:R-:W-:Y:S01]  /*200a0*/  @!PT LDS RZ, [RZ] ;  /* 0x00000000fffff984 */ /* 0x000fe20000000800 */
[----:B------:R-:W-:Y:S01]  /*200b0*/  @!PT LDS RZ, [RZ] ;  /* 0x00000000fffff984 */ /* 0x000fe20000000800 */
[----:B------:R-:W-:Y:S04]  /*200c0*/  @P1 LDGSTS.E.BYPASS.LTC128B.128 [R8+0x1a400], desc[UR60][R2.64], !P4 ;  /* 0x1a40000002081fae */ /* 0x000fe8000e101d7c */
[----:B------:R-:W-:Y:S04]  /*200d0*/  @P1 LDGSTS.E.BYPASS.LTC128B.128 [R8+0x1d400], desc[UR60][R2.64+0x80], !P3 ;  /* 0x1d40008002081fae */ /* 0x000fe8000d901d7c */
[----:B------:R0:W-:Y:S02]  /*200e0*/  @P1 LDGSTS.E.BYPASS.LTC128B.128 [R8+0x20400], desc[UR60][R2.64+0x100], !P2 ;  /* 0x2040010002081fae */ /* 0x0001e4000d101d7c */
[----:B0-----:R-:W-:Y:S01]  /*200f0*/  MOV R2, R14 ;  /* 0x0000000e00027202 */ /* 0x001fe20000000f00 */
[----:B------:R-:W-:Y:S06]  /*20100*/  BRA `(.L_x_855) ;  /* 0xffffffb000847947 */ /* 0x000fec000383ffff */
.L_x_732:
[----:B------:R-:W-:Y:S02]  /*20110*/  IMAD.MOV.U32 R13, RZ, RZ, R5 ;  /* 0x000000ffff0d7224 */ /* 0x000fe400078e0005 */
[----:B------:R-:W-:Y:S02]  /*20120*/  IMAD.MOV.U32 R12, RZ, RZ, RZ ;  /* 0x000000ffff0c7224 */ /* 0x000fe400078e00ff */
[----:B------:R-:W-:Y:S02]  /*20130*/  IMAD.MOV.U32 R11, RZ, RZ, 0x181f ;  /* 0x0000181fff0b7424 */ /* 0x000fe400078e00ff */
[----:B------:R-:W-:Y:S02]  /*20140*/  IMAD.MOV.U32 R15, RZ, RZ, -0x1 ;  /* 0xffffffffff0f7424 */ /* 0x000fe400078e00ff */
[----:B-----5:R-:W-:Y:S02]  /*20150*/  IMAD R6, R17, R8, RZ ;  /* 0x0000000811067224 */ /* 0x020fe400078e02ff */
[----:B------:R-:W-:-:S07]  /*20160*/  IMAD.IADD R4, R10, 0x1, R4 ;  /* 0x000000010a047824 */ /* 0x000fce00078e0204 */
[----:B------:R-:W-:Y:S05]  /*20170*/  WARPSYNC.COLLECTIVE R15, `(.L_x_856) ;  /* 0x000000000f087348 */ /* 0x000fea0003c00000 */
[----:B------:R0:W1:Y:S02]  /*20180*/  SHFL.IDX P6, R14, R13, R12, R11 ;  /* 0x0000000c0d0e7389 */ /* 0x00006400000c000b */
[----:B01----:R-:W-:Y:S01]  /*20190*/  ENDCOLLECTIVE ;  /* 0x000000000000791b */ /* 0x003fe20003800000 */
.L_x_856:
[----:B------:R-:W-:Y:S01]  /*201a0*/  ISETP.GE.AND P1, PT, R4, R6, PT ;  /* 0x000000060400720c */ /* 0x000fe20003f26270 */
[----:B------:R-:W-:Y:S02]  /*201b0*/  IMAD.MOV.U32 R13, RZ, RZ, R0 ;  /* 0x000000ffff0d7224 */ /* 0x000fe400078e0000 */
[----:B------:R-:W-:-:S10]  /*201c0*/  IMAD.MOV.U32 R2, RZ, RZ, R14 ;  /* 0x000000ffff027224 */ /* 0x000fd400078e000e */
[----:B------:R-:W-:Y:S05]  /*201d0*/  WARPSYNC.COLLECTIVE R15, `(.L_x_857) ;  /* 0x000000000f087348 */ /* 0x000fea0003c00000 */
[----:B------:R0:W1:Y:S02]  /*201e0*/  SHFL.IDX P6, R14, R13, R12, R11 ;  /* 0x0000000c0d0e7389 */ /* 0x00006400000c000b */
[----:B01----:R-:W-:Y:S01]  /*201f0*/  ENDCOLLECTIVE ;  /* 0x000000000000791b */ /* 0x003fe20003800000 */
.L_x_857:
[----:B------:R-:W-:Y:S02]  /*20200*/  IMAD.MOV.U32 R13, RZ, RZ, R5 ;  /* 0x000000ffff0d7224 */ /* 0x000fe400078e0005 */
[----:B------:R-:W-:Y:S02]  /*20210*/  IMAD.MOV.U32 R12, RZ, RZ, 0x1 ;  /* 0x00000001ff0c7424 */ /* 0x000fe400078e00ff */
[----:B------:R-:W-:-:S07]  /*20220*/  IMAD.MOV.U32 R3, RZ, RZ, R14 ;  /* 0x000000ffff037224 */ /* 0x000fce00078e000e */
[----:B------:R-:W-:Y:S05]  /*20230*/  WARPSYNC.COLLECTIVE R15, `(.L_x_858) ;  /* 0x000000000f087348 */ /* 0x000fea0003c00000 */
[----:B------:R0:W1:Y:S02]  /*20240*/  SHFL.IDX P6, R14, R13, R12, R11 ;  /* 0x0000000c0d0e7389 */ /* 0x00006400000c000b */
[----:B01----:R-:W-:Y:S01]  /*20250*/  ENDCOLLECTIVE ;  /* 0x000000000000791b */ /* 0x003fe20003800000 */
.L_x_858:
        /* <DEDUP_REMOVED lines=16> */
.L_x_859:
[----:B------:R-:W-:Y:S02]  /*20360*/  IMAD.MOV.U32 R13, RZ, RZ, R5 ;  /* 0x000000ffff0d7224 */ /* 0x000fe400078e0005 */
[----:B------:R-:W-:Y:S02]  /*20370*/  IMAD.MOV.U32 R12, RZ, RZ, 0x2 ;  /* 0x00000002ff0c7424 */ /* 0x000fe400078e00ff */
[----:B------:R-:W-:-:S07]  /*20380*/  IMAD.MOV.U32 R3, RZ, RZ, R14 ;  /* 0x000000ffff037224 */ /* 0x000fce00078e000e */
[----:B------:R-:W-:Y:S05]  /*20390*/  WARPSYNC.COLLECTIVE R15, `(.L_x_860) ;  /* 0x000000000f087348 */ /* 0x000fea0003c00000 */
[----:B------:R0:W1:Y:S02]  /*203a0*/  SHFL.IDX P6, R14, R13, R12, R11 ;  /* 0x0000000c0d0e7389 */ /* 0x00006400000c000b */
[----:B01----:R-:W-:Y:S01]  /*203b0*/  ENDCOLLECTIVE ;  /* 0x000000000000791b */ /* 0x003fe20003800000 */
.L_x_860:
[----:B------:R-:W-:-:S05]  /*203c0*/  @!P1 LEA R7, P4, R9, R3, 0x1 ;  /* 0x0000000309079211 */ /* 0x000fca00078808ff */
[----:B------:R-:W-:Y:S02]  /*203d0*/  @!P1 IMAD.X R8, RZ, RZ, R2, P4 ;  /* 0x000000ffff089224 */ /* 0x000fe400020e0602 */
[----:B------:R-:W-:Y:S01]  /*203e0*/  @!P1 IMAD.MOV.U32 R2, RZ, RZ, R7 ;  /* 0x000000ffff029224 */ /* 0x000fe200078e0007 */
[----:B------:R-:W-:Y:S01]  /*203f0*/  IADD3 R7, R4, 0x20, RZ ;  /* 0x0000002004077810 */ /* 0x000fe20007ffe0ff */
[----:B------:R-:W-:Y:S02]  /*20400*/  @!P1 IMAD.MOV.U32 R3, RZ, RZ, R8 ;  /* 0x000000ffff039224 */ /* 0x000fe400078e0008 */
[----:B------:R-:W-:-:S03]  /*20410*/  IMAD.MOV.U32 R13, RZ, RZ, R0 ;  /* 0x000000ffff0d7224 */ /* 0x000fc600078e0000 */
        /* <DEDUP_REMOVED lines=11> */
.L_x_861:
[----:B------:R-:W-:Y:S01]  /*204d0*/  MOV R13, R5 ;  /* 0x00000005000d7202 */ /* 0x000fe20000000f00 */
[----:B------:R-:W-:Y:S02]  /*204e0*/  IMAD.MOV.U32 R12, RZ, RZ, 0x3 ;  /* 0x00000003ff0c7424 */ /* 0x000fe400078e00ff */
[----:B------:R-:W-:-:S07]  /*204f0*/  IMAD.MOV.U32 R3, RZ, RZ, R14 ;  /* 0x000000ffff037224 */ /* 0x000fce00078e000e */
[----:B------:R-:W-:Y:S05]  /*20500*/  WARPSYNC.COLLECTIVE R15, `(.L_x_862) ;  /* 0x000000000f087348 */ /* 0x000fea0003c00000 */
[----:B------:R0:W1:Y:S02]  /*20510*/  SHFL.IDX P6, R14, R13, R12, R11 ;  /* 0x0000000c0d0e7389 */ /* 0x00006400000c000b */
[----:B01----:R-:W-:Y:S01]  /*20520*/  ENDCOLLECTIVE ;  /* 0x000000000000791b */ /* 0x003fe20003800000 */
.L_x_862:
[----:B------:R-:W-:-:S05]  /*20530*/  @!P1 LEA R7, P4, R9, R3, 0x1 ;  /* 0x0000000309079211 */ /* 0x000fca00078808ff */
[----:B------:R-:W-:Y:S02]  /*20540*/  @!P1 IMAD.X R8, RZ, RZ, R2, P4 ;  /* 0x000000ffff089224 */ /* 0x000fe400020e0602 */
[----:B------:R-:W-:Y:S02]  /*20550*/  @!P1 IMAD.MOV.U32 R2, RZ, RZ, R7 ;  /* 0x000000ffff029224 */ /* 0x000fe400078e0007 */
[----:B------:R-:W-:Y:S02]  /*20560*/  @!P1 IMAD.MOV.U32 R3, RZ, RZ, R8 ;  /* 0x000000ffff039224 */ /* 0x000fe400078e0008 */
[----:B------:R-:W-:Y:S02]  /*20570*/  IMAD.MOV.U32 R13, RZ, RZ, R0 ;  /* 0x000000ffff0d7224 */ /* 0x000fe400078e0000 */
[----:B------:R-:W-:Y:S01]  /*20580*/  VIADD R7, R4, 0x30 ;  /* 0x0000003004077836 */ /* 0x000fe20000000000 */
        /* <DEDUP_REMOVED lines=11> */
.L_x_863:
[----:B------:R-:W-:Y:S01]  /*20640*/  IMAD.MOV.U32 R13, RZ, RZ, R5 ;  /* 0x000000ffff0d7224 */ /* 0x000fe200078e0005 */
[----:B------:R-:W-:Y:S01]  /*20650*/  MOV R12, 0x4 ;  /* 0x00000004000c7802 */ /* 0x000fe20000000f00 */
[----:B------:R-:W-:-:S07]  /*20660*/  IMAD.MOV.U32 R3, RZ, RZ, R14 ;  /* 0x000000ffff037224 */ /* 0x000fce00078e000e */
[----:B------:R-:W-:Y:S05]  /*20670*/  WARPSYNC.COLLECTIVE R15, `(.L_x_864) ;  /* 0x000000000f087348 */ /* 0x000fea0003c00000 */
[----:B------:R0:W1:Y:S02]  /*20680*/  SHFL.IDX P6, R14, R13, R12, R11 ;  /* 0x0000000c0d0e7389 */ /* 0x00006400000c000b */
[----:B01----:R-:W-:Y:S01]  /*20690*/  ENDCOLLECTIVE ;  /* 0x000000000000791b */ /* 0x003fe20003800000 */
.L_x_864:
        /* <DEDUP_REMOVED lines=17> */
.L_x_865:
[----:B------:R-:W-:Y:S02]  /*207b0*/  IMAD.MOV.U32 R13, RZ, RZ, R5 ;  /* 0x000000ffff0d7224 */ /* 0x000fe400078e0005 */
[----:B------:R-:W-:Y:S02]  /*207c0*/  IMAD.MOV.U32 R12, RZ, RZ, 0x5 ;  /* 0x00000005ff0c7424 */ /* 0x000fe400078e00ff */
[----:B------:R-:W-:-:S07]  /*207d0*/  IMAD.MOV.U32 R3, RZ, RZ, R14 ;  /* 0x000000ffff037224 */ /* 0x000fce00078e000e */
[----:B------:R-:W-:Y:S05]  /*207e0*/  WARPSYNC.COLLECTIVE R15, `(.L_x_866) ;  /* 0x000000000f087348 */ /* 0x000fea0003c00000 */
[----:B------:R0:W1:Y:S02]  /*207f0*/  SHFL.IDX P6, R14, R13, R12, R11 ;  /* 0x0000000c0d0e7389 */ /* 0x00006400000c000b */
[----:B01----:R-:W-:Y:S01]  /*20800*/  ENDCOLLECTIVE ;  /* 0x000000000000791b */ /* 0x003fe20003800000 */
.L_x_866:
        /* <DEDUP_REMOVED lines=12> */
[----:B------:R-:W-:-:S02]  /*208d0*/  ISETP.GE.AND P1, PT, R7, R6, PT ;  /* 0x000000060700720c */ /* 0x000fc40003f26270 */
[----:B0-----:R-:W-:-:S11]  /*208e0*/  MOV R2, R14 ;  /* 0x0000000e00027202 */ /* 0x001fd60000000f00 */
[----:B------:R-:W-:Y:S05]  /*208f0*/  WARPSYNC.COLLECTIVE R15, `(.L_x_867) ;  /* 0x000000000f087348 */ /* 0x000fea0003c00000 */
[----:B------:R0:W1:Y:S02]  /*20900*/  SHFL.IDX P6, R14, R13, R12, R11 ;  /* 0x0000000c0d0e7389 */ /* 0x00006400000c000b */
[----:B01----:R-:W-:Y:S01]  /*20910*/  ENDCOLLECTIVE ;  /* 0x000000000000791b */ /* 0x003fe20003800000 */
.L_x_867:
[----:B------:R-:W-:Y:S02]  /*20920*/  IMAD.MOV.U32 R13, RZ, RZ, R5 ;  /* 0x000000ffff0d7224 */ /* 0x000fe400078e0005 */
[----:B------:R-:W-:Y:S02]  /*20930*/  IMAD.MOV.U32 R12, RZ, RZ, 0x6 ;  /* 0x00000006ff0c7424 */ /* 0x000fe400078e00ff */
[----:B------:R-:W-:-:S07]  /*20940*/  IMAD.MOV.U32 R3, RZ, RZ, R14 ;  /* 0x000000ffff037224 */ /* 0x000fce00078e000e */
[----:B------:R-:W-:Y:S05]  /*20950*/  WARPSYNC.COLLECTIVE R15, `(.L_x_868) ;  /* 0x000000000f087348 */ /* 0x000fea0003c00000 */
[----:B------:R0:W1:Y:S02]  /*20960*/  SHFL.IDX P6, R14, R13, R12, R11 ;  /* 0x0000000c0d0e7389 */ /* 0x00006400000c000b */
[----:B01----:R-:W-:Y:S01]  /*20970*/  ENDCOLLECTIVE ;  /* 0x000000000000791b */ /* 0x003fe20003800000 */
.L_x_868:
[----:B------:R-:W-:-:S05]  /*20980*/  @!P1 LEA R7, P4, R9, R3, 0x1 ;  /* 0x0000000309079211 */ /* 0x000fca00078808ff */
[----:B------:R-:W-:Y:S02]  /*20990*/  @!P1 IMAD.X R8, RZ, RZ, R2, P4 ;  /* 0x000000ffff089224 */ /* 0x000fe400020e0602 */
[----:B------:R-:W-:Y:S02]  /*209a0*/  @!P1 IMAD.MOV.U32 R2, RZ, RZ, R7 ;  /* 0x000000ffff029224 */ /* 0x000fe400078e0007 */
[----:B------:R-:W-:Y:S01]  /*209b0*/  @!P1 IMAD.MOV.U32 R3, RZ, RZ, R8 ;  /* 0x000000ffff039224 */ /* 0x000fe200078e0008 */
[----:B------:R-:W-:Y:S01]  /*209c0*/  MOV R13, R0 ;  /* 0x00000000000d7202 */ /* 0x000fe20000000f00 */
[----:B------:R-:W-:-:S03]  /*209d0*/  VIADD R7, R4, 0x60 ;  /* 0x0000006004077836 */ /* 0x000fc60000000000 */
        /* <DEDUP_REMOVED lines=11> */
.L_x_869:
[----:B------:R-:W-:Y:S02]  /*20a90*/  IMAD.MOV.U32 R13, RZ, RZ, R5 ;  /* 0x000000ffff0d7224 */ /* 0x000fe400078e0005 */
[----:B------:R-:W-:Y:S02]  /*20aa0*/  IMAD.MOV.U32 R12, RZ, RZ, 0x7 ;  /* 0x00000007ff0c7424 */ /* 0x000fe400078e00ff */
[----:B------:R-:W-:-:S07]  /*20ab0*/  IMAD.MOV.U32 R3, RZ, RZ, R14 ;  /* 0x000000ffff037224 */ /* 0x000fce00078e000e */
[----:B------:R-:W-:Y:S05]  /*20ac0*/  WARPSYNC.COLLECTIVE R15, `(.L_x_870) ;  /* 0x000000000f087348 */ /* 0x000fea0003c00000 */
[----:B------:R0:W1:Y:S02]  /*20ad0*/  SHFL.IDX P6, R14, R13, R12, R11 ;  /* 0x0000000c0d0e7389 */ /* 0x00006400000c000b */
[----:B01----:R-:W-:Y:S01]  /*20ae0*/  ENDCOLLECTIVE ;  /* 0x000000000000791b */ /* 0x003fe20003800000 */
.L_x_870:
[----:B------:R-:W-:-:S05]  /*20af0*/  @!P1 LEA R7, P4, R9, R3, 0x1 ;  /* 0x0000000309079211 */ /* 0x000fca00078808ff */
[----:B------:R-:W-:Y:S02]  /*20b00*/  @!P1 IMAD.X R8, RZ, RZ, R2, P4 ;  /* 0x000000ffff089224 */ /* 0x000fe400020e0602 */
[----:B------:R-:W-:Y:S02]  /*20b10*/  @!P1 IMAD.MOV.U32 R2, RZ, RZ, R7 ;  /* 0x000000ffff029224 */ /* 0x000fe400078e0007 */
[----:B------:R-:W-:Y:S02]  /*20b20*/  @!P1 IMAD.MOV.U32 R3, RZ, RZ, R8 ;  /* 0x000000ffff039224 */ /* 0x000fe400078e0008 */
[----:B------:R-:W-:-:S03]  /*20b30*/  IMAD.MOV.U32 R13, RZ, RZ, R0 ;  /* 0x000000ffff0d7224 */ /* 0x000fc600078e0000 */
        /* <DEDUP_REMOVED lines=10> */
.L_x_871:
[----:B------:R-:W-:Y:S05]  /*20be0*/  BRA `(.L_x_872) ;  /* 0xffffffb000f47947 */ /* 0x000fea000383ffff */
.L_x_737:
[----:B0-----:R0:W1:Y:S02]  /*20bf0*/  SYNCS.PHASECHK.TRANS64.TRYWAIT P0, [R22+URZ+0x2a820], R3 ;  /* 0x02a82003160075a7 */ /* 0x001064000800017f */
[----:B-1----:R-:W-:Y:S05]  /*20c00*/  @!P0 NANOSLEEP.SYNCS 0x989680 ;  /* 0x009896800000895d */ /* 0x002fea0003900000 */
[----:B------:R-:W1:Y:S02]  /*20c10*/  @!P0 SYNCS.PHASECHK.TRANS64 P0, [R22+URZ+0x2a820], R3 ;  /* 0x02a82003160085a7 */ /* 0x000e64000800007f */
[----:B-1----:R-:W-:Y:S05]  /*20c20*/  @!P0 BRA `(.L_x_737) ;  /* 0xfffffffc00f08947 */ /* 0x002fea000383ffff */
[----:B------:R-:W-:Y:S05]  /*20c30*/  BRA `(.L_x_873) ;  /* 0xffffffb400647947 */ /* 0x000fea000383ffff */
.L_x_742:
[----:B0-----:R0:W1:Y:S02]  /*20c40*/  SYNCS.PHASECHK.TRANS64.TRYWAIT P0, [R5+URZ+0x2a840], R0 ;  /* 0x02a84000050075a7 */ /* 0x001064000800017f */
[----:B-1----:R-:W-:Y:S05]  /*20c50*/  @!P0 NANOSLEEP.SYNCS 0x989680 ;  /* 0x009896800000895d */ /* 0x002fea0003900000 */
[----:B------:R-:W1:Y:S02]  /*20c60*/  @!P0 SYNCS.PHASECHK.TRANS64 P0, [R5+URZ+0x2a840], R0 ;  /* 0x02a84000050085a7 */ /* 0x000e64000800007f */
[----:B-1----:R-:W-:Y:S05]  /*20c70*/  @!P0 BRA `(.L_x_742) ;  /* 0xfffffffc00f08947 */ /* 0x002fea000383ffff */
[----:B------:R-:W-:Y:S05]  /*20c80*/  BRA `(.L_x_874) ;  /* 0xffffffb800307947 */ /* 0x000fea000383ffff */
.L_x_743:
        /* <DEDUP_REMOVED lines=8> */
.L_x_876:
[----:B------:R-:W-:Y:S05]  /*20d10*/  BSYNC B1 ;  /* 0x0000000000017941 */ /* 0x000fea0003800000 */
.L_x_875:
[----:B------:R-:W0:Y:S01]  /*20d20*/  S2R R35, SR_TID.X ;  /* 0x0000000000237919 */ /* 0x000e220000002100 */
[----:B------:R-:W-:Y:S02]  /*20d30*/  IMAD.MOV.U32 R13, RZ, RZ, R9 ;  /* 0x000000ffff0d7224 */ /* 0x000fe400078e0009 */
[----:B------:R-:W-:Y:S02]  /*20d40*/  IMAD.MOV.U32 R12, RZ, RZ, RZ ;  /* 0x000000ffff0c7224 */ /* 0x000fe400078e00ff */
[----:B------:R-:W-:Y:S02]  /*20d50*/  IMAD.MOV.U32 R11, RZ, RZ, 0x181f ;  /* 0x0000181fff0b7424 */ /* 0x000fe400078e00ff */
[----:B------:R-:W-:Y:S02]  /*20d60*/  IMAD.MOV.U32 R15, RZ, RZ, -0x1 ;  /* 0xffffffffff0f7424 */ /* 0x000fe400078e00ff */
[----:B------:R-:W-:Y:S02]  /*20d70*/  IMAD.MOV.U32 R3, RZ, RZ, R14 ;  /* 0x000000ffff037224 */ /* 0x000fe400078e000e */
[----:B------:R-:W-:-:S07]  /*20d80*/  IMAD R4, R4, 0x2, R22 ;  /* 0x0000000204047824 */ /* 0x000fce00078e0216 */
[----:B0-----:R-:W-:Y:S05]  /*20d90*/  WARPSYNC.COLLECTIVE R15, `(.L_x_877) ;  /* 0x000000000f087348 */ /* 0x001fea0003c00000 */
[----:B------:R1:W2:Y:S02]  /*20da0*/  SHFL.IDX P6, R14, R13, R12, R11 ;  /* 0x0000000c0d0e7389 */ /* 0x0002a400000c000b */
[----:B012---:R-:W-:Y:S01]  /*20db0*/  ENDCOLLECTIVE ;  /* 0x000000000000791b */ /* 0x007fe20003800000 */
.L_x_877:
[----:B------:R-:W-:Y:S02]  /*20dc0*/  IMAD.MOV.U32 R13, RZ, RZ, R8 ;  /* 0x000000ffff0d7224 */ /* 0x000fe400078e0008 */
[----:B------:R-:W-:Y:S02]  /*20dd0*/  IMAD.MOV.U32 R12, RZ, RZ, 0x1 ;  /* 0x00000001ff0c7424 */ /* 0x000fe400078e00ff */
[----:B------:R-:W-:Y:S02]  /*20de0*/  IMAD.SHL.U32 R35, R35, 0x8, RZ ;  /* 0x0000000823237824 */ /* 0x000fe400078e00ff */
[----:B------:R-:W-:-:S03]  /*20df0*/  IMAD.MOV.U32 R2, RZ, RZ, R14 ;  /* 0x000000ffff027224 */ /* 0x000fc600078e000e */
[----:B------:R-:W-:-:S07]  /*20e00*/  LOP3.LUT R35, R35, 0x38, RZ, 0xc0, !PT ;  /* 0x0000003823237812 */ /* 0x000fce00078ec0ff */
[----:B------:R-:W-:Y:S05]  /*20e10*/  WARPSYNC.COLLECTIVE R15, `(.L_x_878) ;  /* 0x000000000f087348 */ /* 0x000fea0003c00000 */
[----:B------:R0:W1:Y:S02]  /*20e20*/  SHFL.IDX P6, R14, R13, R12, R11 ;  /* 0x0000000c0d0e7389 */ /* 0x00006400000c000b */
[----:B01----:R-:W-:Y:S01]  /*20e30*/  ENDCOLLECTIVE ;  /* 0x000000000000791b */ /* 0x003fe20003800000 */
.L_x_878:
[----:B------:R-:W-:-:S04]  /*20e40*/  SHF.L.U32 R0, R35, 0x1, RZ ;  /* 0x0000000123007819 */ /* 0x000fc800000006ff */
[----:B------:R-:W-:-:S05]  /*20e50*/  IADD3 R2, P0, R2, R0, RZ ;  /* 0x0000000002027210 */ /* 0x000fca0007f1e0ff */
[----:B------:R-:W-:Y:S02]  /*20e60*/  IMAD.X R3, RZ, RZ, R3, P0 ;  /* 0x000000ffff037224 */ /* 0x000fe400000e0603 */
[----:B------:R-:W-:-:S03]  /*20e70*/  IMAD.MOV.U32 R13, RZ, RZ, R9 ;  /* 0x000000ffff0d7224 */ /* 0x000fc600078e0009 */
        /* <DEDUP_REMOVED lines=10> */
.L_x_879:
[----:B------:R-:W-:Y:S01]  /*20f20*/  IMAD.MOV.U32 R13, RZ, RZ, R8 ;  /* 0x000000ffff0d7224 */ /* 0x000fe200078e0008 */
[----:B------:R-:W-:Y:S01]  /*20f30*/  MOV R12, 0x2 ;  /* 0x00000002000c7802 */ /* 0x000fe20000000f00 */
[----:B------:R-:W-:-:S07]  /*20f40*/  IMAD.MOV.U32 R2, RZ, RZ, R14 ;  /* 0x000000ffff027224 */ /* 0x000fce00078e000e */
[----:B------:R-:W-:Y:S05]  /*20f50*/  WARPSYNC.COLLECTIVE R15, `(.L_x_880) ;  /* 0x000000000f087348 */ /* 0x000fea0003c00000 */
[----:B------:R0:W1:Y:S02]  /*20f60*/  SHFL.IDX P6, R14, R13, R12, R11 ;  /* 0x0000000c0d0e7389 */ /* 0x00006400000c000b */
[----:B01----:R-:W-:Y:S01]  /*20f70*/  ENDCOLLECTIVE ;  /* 0x000000000000791b */ /* 0x003fe20003800000 */
.L_x_880:
[----:B------:R-:W-:-:S05]  /*20f80*/  IADD3 R2, P0, R2, R0, RZ ;  /* 0x0000000002027210 */ /* 0x000fca0007f1e0ff */
[----:B------:R-:W-:-:S05]  /*20f90*/  IMAD.X R3, RZ, RZ, R3, P0 ;  /* 0x000000ffff037224 */ /* 0x000fca00000e0603 */
        /* <DEDUP_REMOVED lines=11> */
.L_x_881:
[----:B------:R-:W-:Y:S02]  /*21050*/  IMAD.MOV.U32 R13, RZ, RZ, R8 ;  /* 0x000000ffff0d7224 */ /* 0x000fe400078e0008 */
[----:B------:R-:W-:Y:S02]  /*21060*/  IMAD.MOV.U32 R12, RZ, RZ, 0x3 ;  /* 0x00000003ff0c7424 */ /* 0x000fe400078e00ff */
[----:B------:R-:W-:-:S07]  /*21070*/  IMAD.MOV.U32 R2, RZ, RZ, R14 ;  /* 0x000000ffff027224 */ /* 0x000fce00078e000e */
[----:B------:R-:W-:Y:S05]  /*21080*/  WARPSYNC.COLLECTIVE R15, `(.L_x_882) ;  /* 0x000000000f087348 */ /* 0x000fea0003c00000 */
[----:B------:R0:W1:Y:S02]  /*21090*/  SHFL.IDX P6, R14, R13, R12, R11 ;  /* 0x0000000c0d0e7389 */ /* 0x00006400000c000b */
[----:B01----:R-:W-:Y:S01]  /*210a0*/  ENDCOLLECTIVE ;  /* 0x000000000000791b */ /* 0x003fe20003800000 */
.L_x_882:
        /* <DEDUP_REMOVED lines=13> */
.L_x_883:
[----:B------:R-:W-:Y:S02]  /*21180*/  IMAD.MOV.U32 R13, RZ, RZ, R8 ;  /* 0x000000ffff0d7224 */ /* 0x000fe400078e0008 */
[----:B------:R-:W-:Y:S02]  /*21190*/  IMAD.MOV.U32 R12, RZ, RZ, 0x4 ;  /* 0x00000004ff0c7424 */ /* 0x000fe400078e00ff */
[----:B------:R-:W-:-:S07]  /*211a0*/  IMAD.MOV.U32 R2, RZ, RZ, R14 ;  /* 0x000000ffff027224 */ /* 0x000fce00078e000e */
[----:B------:R-:W-:Y:S05]  /*211b0*/  WARPSYNC.COLLECTIVE R15, `(.L_x_884) ;  /* 0x000000000f087348 */ /* 0x000fea0003c00000 */
[----:B------:R0:W1:Y:S02]  /*211c0*/  SHFL.IDX P6, R14, R13, R12, R11 ;  /* 0x0000000c0d0e7389 */ /* 0x00006400000c000b */
[----:B01----:R-:W-:Y:S01]  /*211d0*/  ENDCOLLECTIVE ;  /* 0x000000000000791b */ /* 0x003fe20003800000 */
.L_x_884:
        /* <DEDUP_REMOVED lines=13> */
.L_x_885:
[----:B------:R-:W-:Y:S02]  /*212b0*/  IMAD.MOV.U32 R13, RZ, RZ, R8 ;  /* 0x000000ffff0d7224 */ /* 0x000fe400078e0008 */
[----:B------:R-:W-:Y:S02]  /*212c0*/  IMAD.MOV.U32 R12, RZ, RZ, 0x5 ;  /* 0x00000005ff0c7424 */ /* 0x000fe400078e00ff */
[----:B------:R-:W-:-:S07]  /*212d0*/  IMAD.MOV.U32 R2, RZ, RZ, R14 ;  /* 0x000000ffff027224 */ /* 0x000fce00078e000e */
[----:B------:R-:W-:Y:S05]  /*212e0*/  WARPSYNC.COLLECTIVE R15, `(.L_x_886) ;  /* 0x000000000f087348 */ /* 0x000fea0003c00000 */
[----:B------:R0:W1:Y:S02]  /*212f0*/  SHFL.IDX P6, R14, R13, R12, R11 ;  /* 0x0000000c0d0e7389 */ /* 0x00006400000c000b */
[----:B01----:R-:W-:Y:S01]  /*21300*/  ENDCOLLECTIVE ;  /* 0x000000000000791b */ /* 0x003fe20003800000 */
.L_x_886:
        /* <DEDUP_REMOVED lines=13> */
.L_x_887:
[----:B------:R-:W-:Y:S01]  /*213e0*/  IMAD.MOV.U32 R2, RZ, RZ, R14 ;  /* 0x000000ffff027224 */ /* 0x000fe200078e000e */
[----:B------:R-:W-:Y:S06]  /*213f0*/  BRA `(.L_x_888) ;  /* 0xffffffb400687947 */ /* 0x000fec000383ffff */
.L_x_748:
[----:B-1----:R1:W2:Y:S02]  /*21400*/  SYNCS.PHASECHK.TRANS64.TRYWAIT P0, [R5+URZ+0x2a860], R2 ;  /* 0x02a86002050075a7 */ /* 0x0022a4000800017f */
[----:B--2---:R-:W-:Y:S05]  /*21410*/  @!P0 NANOSLEEP.SYNCS 0x989680 ;  /* 0x009896800000895d */ /* 0x004fea0003900000 */
[----:B------:R-:W2:Y:S02]  /*21420*/  @!P0 SYNCS.PHASECHK.TRANS64 P0, [R5+URZ+0x2a860], R2 ;  /* 0x02a86002050085a7 */ /* 0x000ea4000800007f */
[----:B--2---:R-:W-:Y:S05]  /*21430*/  @!P0 BRA `(.L_x_748) ;  /* 0xfffffffc00f08947 */ /* 0x004fea000383ffff */
[----:B------:R-:W-:Y:S05]  /*21440*/  BRA `(.L_x_889) ;  /* 0xffffffb400c47947 */ /* 0x000fea000383ffff */
.L_x_749:
[----:B------:R-:W-:Y:S01]  /*21450*/  BSSY B1, `(.L_x_890) ;  /* 0x0000008000017945 */ /* 0x000fe20003800000 */
[----:B------:R-:W-:Y:S02]  /*21460*/  IMAD.MOV.U32 R13, RZ, RZ, R25 ;  /* 0x000000ffff0d7224 */ /* 0x000fe400078e0019 */
[----:B------:R-:W-:Y:S02]  /*21470*/  IMAD.MOV.U32 R12, RZ, RZ, RZ ;  /* 0x000000ffff0c7224 */ /* 0x000fe400078e00ff */
[----:B------:R-:W-:Y:S02]  /*21480*/  IMAD.MOV.U32 R11, RZ, RZ, 0x181f ;  /* 0x0000181fff0b7424 */ /* 0x000fe400078e00ff */
[----:B------:R-:W-:-:S07]  /*21490*/  IMAD.MOV.U32 R15, RZ, RZ, -0x1 ;  /* 0xffffffffff0f7424 */ /* 0x000fce00078e00ff */
[----:B-1----:R-:W-:Y:S05]  /*214a0*/  WARPSYNC.COLLECTIVE R15, `(.L_x_891) ;  /* 0x000000000f087348 */ /* 0x002fea0003c00000 */
[----:B------:R0:W2:Y:S02]  /*214b0*/  SHFL.IDX P6, R14, R13, R12, R11 ;  /* 0x0000000c0d0e7389 */ /* 0x0000a400000c000b */
[----:B012---:R-:W-:Y:S01]  /*214c0*/  ENDCOLLECTIVE ;  /* 0x000000000000791b */ /* 0x007fe20003800000 */
.L_x_891:
[----:B------:R-:W-:Y:S05]  /*214d0*/  BSYNC B1 ;  /* 0x0000000000017941 */ /* 0x000fea0003800000 */
.L_x_890:
        /* <DEDUP_REMOVED lines=9> */
.L_x_892:
[----:B------:R-:W-:Y:S02]  /*21570*/  IMAD.MOV.U32 R13, RZ, RZ, R25 ;  /* 0x000000ffff0d7224 */ /* 0x000fe400078e0019 */
[----:B------:R-:W-:Y:S02]  /*21580*/  IMAD.MOV.U32 R12, RZ, RZ, 0x1 ;  /* 0x00000001ff0c7424 */ /* 0x000fe400078e00ff */
[----:B------:R-:W-:-:S07]  /*21590*/  IMAD.MOV.U32 R2, RZ, RZ, R14 ;  /* 0x000000ffff027224 */ /* 0x000fce00078e000e */
[----:B------:R-:W-:Y:S05]  /*215a0*/  WARPSYNC.COLLECTIVE R15, `(.L_x_893) ;  /* 0x000000000f087348 */ /* 0x000fea0003c00000 */
[----:B------:R0:W1:Y:S02]  /*215b0*/  SHFL.IDX P6, R14, R13, R12, R11 ;  /* 0x0000000c0d0e7389 */ /* 0x00006400000c000b */
[----:B01----:R-:W-:Y:S01]  /*215c0*/  ENDCOLLECTIVE ;  /* 0x000000000000791b */ /* 0x003fe20003800000 */
.L_x_893:
        /* <DEDUP_REMOVED lines=15> */
.L_x_894:
[----:B------:R-:W-:Y:S01]  /*216c0*/  MOV R13, R25 ;  /* 0x00000019000d7202 */ /* 0x000fe20000000f00 */
[----:B------:R-:W-:Y:S02]  /*216d0*/  IMAD.MOV.U32 R12, RZ, RZ, 0x2 ;  /* 0x00000002ff0c7424 */ /* 0x000fe400078e00ff */
[----:B------:R-:W-:-:S07]  /*216e0*/  IMAD.MOV.U32 R2, RZ, RZ, R14 ;  /* 0x000000ffff027224 */ /* 0x000fce00078e000e */
[----:B------:R-:W-:Y:S05]  /*216f0*/  WARPSYNC.COLLECTIVE R15, `(.L_x_895) ;  /* 0x000000000f087348 */ /* 0x000fea0003c00000 */
[----:B------:R0:W1:Y:S02]  /*21700*/  SHFL.IDX P6, R14, R13, R12, R11 ;  /* 0x0000000c0d0e7389 */ /* 0x00006400000c000b */
[----:B01----:R-:W-:Y:S01]  /*21710*/  ENDCOLLECTIVE ;  /* 0x000000000000791b */ /* 0x003fe20003800000 */
.L_x_895:
        /* <DEDUP_REMOVED lines=14> */
.L_x_896:
[----:B------:R-:W-:Y:S02]  /*21800*/  IMAD.MOV.U32 R13, RZ, RZ, R25 ;  /* 0x000000ffff0d7224 */ /* 0x000fe400078e0019 */
[----:B------:R-:W-:Y:S02]  /*21810*/  IMAD.MOV.U32 R12, RZ, RZ, 0x3 ;  /* 0x00000003ff0c7424 */ /* 0x000fe400078e00ff */
[----:B------:R-:W-:-:S07]  /*21820*/  IMAD.MOV.U32 R2, RZ, RZ, R14 ;  /* 0x000000ffff027224 */ /* 0x000fce00078e000e */
[----:B------:R-:W-:Y:S05]  /*21830*/  WARPSYNC.COLLECTIVE R15, `(.L_x_897) ;  /* 0x000000000f087348 */ /* 0x000fea0003c00000 */
[----:B------:R0:W1:Y:S02]  /*21840*/  SHFL.IDX P6, R14, R13, R12, R11 ;  /* 0x0000000c0d0e7389 */ /* 0x00006400000c000b */
[----:B01----:R-:W-:Y:S01]  /*21850*/  ENDCOLLECTIVE ;  /* 0x000000000000791b */ /* 0x003fe20003800000 */
.L_x_897:
        /* <DEDUP_REMOVED lines=14> */
.L_x_898:
[----:B------:R-:W-:Y:S02]  /*21940*/  IMAD.MOV.U32 R13, RZ, RZ, R25 ;  /* 0x000000ffff0d7224 */ /* 0x000fe400078e0019 */
[----:B------:R-:W-:Y:S01]  /*21950*/  IMAD.MOV.U32 R12, RZ, RZ, 0x4 ;  /* 0x00000004ff0c7424 */ /* 0x000fe200078e00ff */
[----:B------:R-:W-:-:S07]  /*21960*/  MOV R2, R14 ;  /* 0x0000000e00027202 */ /* 0x000fce0000000f00 */
[----:B------:R-:W-:Y:S05]  /*21970*/  WARPSYNC.COLLECTIVE R15, `(.L_x_899) ;  /* 0x000000000f087348 */ /* 0x000fea0003c00000 */
[----:B------:R0:W1:Y:S02]  /*21980*/  SHFL.IDX P6, R14, R13, R12, R11 ;  /* 0x0000000c0d0e7389 */ /* 0x00006400000c000b */
[----:B01----:R-:W-:Y:S01]  /*21990*/  ENDCOLLECTIVE ;  /* 0x000000000000791b */ /* 0x003fe20003800000 */
.L_x_899:
        /* <DEDUP_REMOVED lines=14> */
.L_x_900:
[----:B------:R-:W-:Y:S02]  /*21a80*/  IMAD.MOV.U32 R13, RZ, RZ, R25 ;  /* 0x000000ffff0d7224 */ /* 0x000fe400078e0019 */
[----:B------:R-:W-:Y:S02]  /*21a90*/  IMAD.MOV.U32 R12, RZ, RZ, 0x5 ;  /* 0x00000005ff0c7424 */ /* 0x000fe400078e00ff */
[----:B------:R-:W-:-:S07]  /*21aa0*/  IMAD.MOV.U32 R2, RZ, RZ, R14 ;  /* 0x000000ffff027224 */ /* 0x000fce00078e000e */
[----:B------:R-:W-:Y:S05]  /*21ab0*/  WARPSYNC.COLLECTIVE R15, `(.L_x_901) ;  /* 0x000000000f087348 */ /* 0x000fea0003c00000 */
[----:B------:R0:W1:Y:S02]  /*21ac0*/  SHFL.IDX P6, R14, R13, R12, R11 ;  /* 0x0000000c0d0e7389 */ /* 0x00006400000c000b */
[----:B01----:R-:W-:Y:S01]  /*21ad0*/  ENDCOLLECTIVE ;  /* 0x000000000000791b */ /* 0x003fe20003800000 */
.L_x_901:
        /* <DEDUP_REMOVED lines=13> */
.L_x_902:
[----:B------:R-:W-:Y:S01]  /*21bb0*/  @!PT LDS RZ, [RZ] ;  /* 0x00000000fffff984 */ /* 0x000fe20000000800 */
[----:B------:R-:W-:Y:S01]  /*21bc0*/  @!PT LDS RZ, [RZ] ;  /* 0x00000000fffff984 */ /* 0x000fe20000000800 */
[----:B------:R-:W-:Y:S01]  /*21bd0*/  @!PT LDS RZ, [RZ] ;  /* 0x00000000fffff984 */ /* 0x000fe20000000800 */
[----:B------:R0:W-:Y:S02]  /*21be0*/  LDGSTS.E.BYPASS.LTC128B.128 [R4+0x5400], desc[UR60][R2.64+0x80], !P2 ;  /* 0x0540008002047fae */ /* 0x0001e4000d101d7c */
[----:B0-----:R-:W-:Y:S01]  /*21bf0*/  IMAD.MOV.U32 R2, RZ, RZ, R14 ;  /* 0x000000ffff027224 */ /* 0x001fe200078e000e */
[----:B------:R-:W-:Y:S06]  /*21c00*/  BRA `(.L_x_903) ;  /* 0xffffffb000b47947 */ /* 0x000fec000383ffff */
.L_x_757:
[----:B0-----:R0:W1:Y:S02]  /*21c10*/  SYNCS.PHASECHK.TRANS64.TRYWAIT P0, [R0+URZ+0x2a860], R3 ;  /* 0x02a86003000075a7 */ /* 0x001064000800017f */
[----:B-1----:R-:W-:Y:S05]  /*21c20*/  @!P0 NANOSLEEP.SYNCS 0x989680 ;  /* 0x009896800000895d */ /* 0x002fea0003900000 */
[----:B------:R-:W1:Y:S02]  /*21c30*/  @!P0 SYNCS.PHASECHK.TRANS64 P0, [R0+URZ+0x2a860], R3 ;  /* 0x02a86003000085a7 */ /* 0x000e64000800007f */
[----:B-1----:R-:W-:Y:S05]  /*21c40*/  @!P0 BRA `(.L_x_757) ;  /* 0xfffffffc00f08947 */ /* 0x002fea000383ffff */
[----:B------:R-:W-:Y:S05]  /*21c50*/  BRA `(.L_x_904) ;  /* 0xffffffb400d07947 */ /* 0x000fea000383ffff */
.L_x_758:
[----:B------:R-:W-:Y:S01]  /*21c60*/  BSSY B0, `(.L_x_905) ;  /* 0x0000008000007945 */ /* 0x000fe20003800000 */
[----:B------:R-:W-:Y:S02]  /*21c70*/  IMAD.MOV.U32 R13, RZ, RZ, R25 ;  /* 0x000000ffff0d7224 */ /* 0x000fe400078e0019 */
[----:B------:R-:W-:Y:S02]  /*21c80*/  IMAD.MOV.U32 R12, RZ, RZ, RZ ;  /* 0x000000ffff0c7224 */ /* 0x000fe400078e00ff */
[----:B------:R-:W-:Y:S02]  /*21c90*/  IMAD.MOV.U32 R11, RZ, RZ, 0x181f ;  /* 0x0000181fff0b7424 */ /* 0x000fe400078e00ff */
[----:B------:R-:W-:-:S07]  /*21ca0*/  IMAD.MOV.U32 R15, RZ, RZ, -0x1 ;  /* 0xffffffffff0f7424 */ /* 0x000fce00078e00ff */
[----:B0-----:R-:W-:Y:S05]  /*21cb0*/  WARPSYNC.COLLECTIVE R15, `(.L_x_906) ;  /* 0x000000000f087348 */ /* 0x001fea0003c00000 */
[----:B------:R1:W2:Y:S02]  /*21cc0*/  SHFL.IDX P6, R14, R13, R12, R11 ;  /* 0x0000000c0d0e7389 */ /* 0x0002a400000c000b */
[----:B012---:R-:W-:Y:S01]  /*21cd0*/  ENDCOLLECTIVE ;  /* 0x000000000000791b */ /* 0x007fe20003800000 */
.L_x_906:
[----:B------:R-:W-:Y:S05]  /*21ce0*/  BSYNC B0 ;  /* 0x0000000000007941 */ /* 0x000fea0003800000 */
.L_x_905:
        /* <DEDUP_REMOVED lines=8> */
[----:B------:R-:W-:Y:S01]  /*21d70*/  ISETP.NE.U32.AND P1, PT, R2, 0x1, PT ;  /* 0x000000010200780c */ /* 0x000fe20003f25070 */
[----:B------:R-:W-:-:S12]  /*21d80*/  IMAD R4, R4, 0x2, R22 ;  /* 0x0000000204047824 */ /* 0x000fd800078e0216 */
[----:B0-----:R-:W-:Y:S05]  /*21d90*/  WARPSYNC.COLLECTIVE R15, `(.L_x_907) ;  /* 0x000000000f087348 */ /* 0x001fea0003c00000 */
[----:B------:R1:W2:Y:S02]  /*21da0*/  SHFL.IDX P6, R14, R13, R12, R11 ;  /* 0x0000000c0d0e7389 */ /* 0x0002a400000c000b */
[----:B012---:R-:W-:Y:S01]  /*21db0*/  ENDCOLLECTIVE ;  /* 0x000000000000791b */ /* 0x007fe20003800000 */
.L_x_907:
[C---:B------:R-:W-:Y:S02]  /*21dc0*/  ISETP.LT.OR P4, PT, R6.reuse, 0x1, !P0 ;  /* 0x000000010600780c */ /* 0x040fe40004781670 */
[----:B------:R-:W-:Y:S01]  /*21dd0*/  ISETP.LT.OR P3, PT, R6, 0x1, P1 ;  /* 0x000000010600780c */ /* 0x000fe20000f61670 */
[----:B------:R-:W-:Y:S02]  /*21de0*/  IMAD.MOV.U32 R13, RZ, RZ, R25 ;  /* 0x000000ffff0d7224 */ /* 0x000fe400078e0019 */
[----:B------:R-:W-:Y:S02]  /*21df0*/  IMAD.MOV.U32 R12, RZ, RZ, 0x1 ;  /* 0x00000001ff0c7424 */ /* 0x000fe400078e00ff */
[----:B------:R-:W-:-:S05]  /*21e00*/  IMAD.SHL.U32 R5, R5, 0x8, RZ ;  /* 0x0000000805057824 */ /* 0x000fca00078e00ff */
[----:B------:R-:W-:-:S05]  /*21e10*/  LOP3.LUT R5, R5, 0x38, RZ, 0xc0, !PT ;  /* 0x0000003805057812 */ /* 0x000fca00078ec0ff */
[----:B------:R-:W-:-:S05]  /*21e20*/  IMAD.SHL.U32 R5, R5, 0x2, RZ ;  /* 0x0000000205057824 */ /* 0x000fca00078e00ff */
[----:B------:R-:W-:-:S13]  /*21e30*/  IADD3 R2, P2, R14, R5, RZ ;  /* 0x000000050e027210 */ /* 0x000fda0007f5e0ff */
[----:B------:R-:W-:Y:S05]  /*21e40*/  WARPSYNC.COLLECTIVE R15, `(.L_x_908) ;  /* 0x000000000f087348 */ /* 0x000fea0003c00000 */
[----:B------:R0:W1:Y:S02]  /*21e50*/  SHFL.IDX P6, R14, R13, R12, R11 ;  /* 0x0000000c0d0e7389 */ /* 0x00006400000c000b */
[----:B01----:R-:W-:Y:S01]  /*21e60*/  ENDCOLLECTIVE ;  /* 0x000000000000791b */ /* 0x003fe20003800000 */
.L_x_908:
        /* <DEDUP_REMOVED lines=13> */
.L_x_909:
[----:B------:R-:W-:Y:S02]  /*21f40*/  IMAD.MOV.U32 R13, RZ, RZ, R25 ;  /* 0x000000ffff0d7224 */ /* 0x000fe400078e0019 */
[----:B------:R-:W-:Y:S01]  /*21f50*/  IMAD.MOV.U32 R12, RZ, RZ, 0x2 ;  /* 0x00000002ff0c7424 */ /* 0x000fe200078e00ff */
[----:B------:R-:W-:-:S13]  /*21f60*/  IADD3 R2, P2, R14, R5, RZ ;  /* 0x000000050e027210 */ /* 0x000fda0007f5e0ff */
[----:B------:R-:W-:Y:S05]  /*21f70*/  WARPSYNC.COLLECTIVE R15, `(.L_x_910) ;  /* 0x000000000f087348 */ /* 0x000fea0003c00000 */
[----:B------:R0:W1:Y:S02]  /*21f80*/  SHFL.IDX P6, R14, R13, R12, R11 ;  /* 0x0000000c0d0e7389 */ /* 0x00006400000c000b */
[----:B01----:R-:W-:Y:S01]  /*21f90*/  ENDCOLLECTIVE ;  /* 0x000000000000791b */ /* 0x003fe20003800000 */
.L_x_910:
        /* <DEDUP_REMOVED lines=13> */
.L_x_911:
[----:B------:R-:W-:Y:S02]  /*22070*/  IMAD.MOV.U32 R13, RZ, RZ, R25 ;  /* 0x000000ffff0d7224 */ /* 0x000fe400078e0019 */
[----:B------:R-:W-:Y:S02]  /*22080*/  IMAD.MOV.U32 R12, RZ, RZ, 0x3 ;  /* 0x00000003ff0c7424 */ /* 0x000fe400078e00ff */
[----:B------:R-:W-:-:S07]  /*22090*/  IMAD.MOV.U32 R10, RZ, RZ, R14 ;  /* 0x000000ffff0a7224 */ /* 0x000fce00078e000e */
[----:B------:R-:W-:Y:S05]  /*220a0*/  WARPSYNC.COLLECTIVE R15, `(.L_x_912) ;  /* 0x000000000f087348 */ /* 0x000fea0003c00000 */
[----:B------:R0:W1:Y:S02]  /*220b0*/  SHFL.IDX P6, R14, R13, R12, R11 ;  /* 0x0000000c0d0e7389 */ /* 0x00006400000c000b */
[----:B01----:R-:W-:Y:S01]  /*220c0*/  ENDCOLLECTIVE ;  /* 0x000000000000791b */ /* 0x003fe20003800000 */
.L_x_912:
[----:B------:R-:W-:-:S05]  /*220d0*/  IADD3 R2, P2, R10, R5, RZ ;  /* 0x000000050a027210 */ /* 0x000fca0007f5e0ff */
[----:B------:R-:W-:-:S05]  /*220e0*/  IMAD.X R3, RZ, RZ, R7, P2 ;  /* 0x000000ffff037224 */ /* 0x000fca00010e0607 */
[----:B------:R-:W-:Y:S01]  /*220f0*/  @!PT LDS RZ, [RZ] ;  /* 0x00000000fffff984 */ /* 0x000fe20000000800 */
[----:B------:R-:W-:Y:S01]  /*22100*/  @!PT LDS RZ, [RZ] ;  /* 0x00000000fffff984 */ /* 0x000fe20000000800 */
[----:B------:R-:W-:Y:S01]  /*22110*/  @!PT LDS RZ, [RZ] ;  /* 0x00000000fffff984 */ /* 0x000fe20000000800 */
[----:B------:R0:W-:Y:S01]  /*22120*/  LDGSTS.E.BYPASS.LTC128B.128 [R4+0x1400], desc[UR60][R2.64], !P3 ;  /* 0x0140000002047fae */ /* 0x0001e2000d901d7c */
[----:B------:R-:W-:Y:S02]  /*22130*/  MOV R13, R24 ;  /* 0x00000018000d7202 */ /* 0x000fe40000000f00 */
[C---:B------:R-:W-:Y:S01]  /*22140*/  ISETP.LT.OR P3, PT, R6.reuse, 0x31, P1 ;  /* 0x000000310600780c */ /* 0x040fe20000f61670 */
[----:B------:R0:W-:Y:S01]  /*22150*/  LDGSTS.E.BYPASS.LTC128B.128 [R4+0x4400], desc[UR60][R2.64+0x80], !P4 ;  /* 0x0440008002047fae */ /* 0x0001e2000e101d7c */
[----:B------:R-:W-:Y:S01]  /*22160*/  ISETP.LT.OR P4, PT, R6, 0x31, !P0 ;  /* 0x000000310600780c */ /* 0x000fe20004781670 */
[----:B------:R-:W-:-:S12]  /*22170*/  IMAD.MOV.U32 R8, RZ, RZ, R14 ;  /* 0x000000ffff087224 */ /* 0x000fd800078e000e */
[----:B0-----:R-:W-:Y:S05]  /*22180*/  WARPSYNC.COLLECTIVE R15, `(.L_x_913) ;  /* 0x000000000f087348 */ /* 0x001fea0003c00000 */
[----:B------:R1:W2:Y:S02]  /*22190*/  SHFL.IDX P6, R14, R13, R12, R11 ;  /* 0x0000000c0d0e7389 */ /* 0x0002a400000c000b */
[----:B012---:R-:W-:Y:S01]  /*221a0*/  ENDCOLLECTIVE ;  /* 0x000000000000791b */ /* 0x007fe20003800000 */
.L_x_913:
[----:B------:R-:W-:Y:S02]  /*221b0*/  IMAD.MOV.U32 R13, RZ, RZ, R25 ;  /* 0x000000ffff0d7224 */ /* 0x000fe400078e0019 */
[----:B------:R-:W-:Y:S01]  /*221c0*/  IMAD.MOV.U32 R12, RZ, RZ, 0x4 ;  /* 0x00000004ff0c7424 */ /* 0x000fe200078e00ff */
[----:B------:R-:W-:-:S13]  /*221d0*/  IADD3 R2, P2, R14, R5, RZ ;  /* 0x000000050e027210 */ /* 0x000fda0007f5e0ff */
[----:B------:R-:W-:Y:S05]  /*221e0*/  WARPSYNC.COLLECTIVE R15, `(.L_x_914) ;  /* 0x000000000f087348 */ /* 0x000fea0003c00000 */
[----:B------:R0:W1:Y:S02]  /*221f0*/  SHFL.IDX P6, R14, R13, R12, R11 ;  /* 0x0000000c0d0e7389 */ /* 0x00006400000c000b */
[----:B01----:R-:W-:Y:S01]  /*22200*/  ENDCOLLECTIVE ;  /* 0x000000000000791b */ /* 0x003fe20003800000 */
.L_x_914:
        /* <DEDUP_REMOVED lines=13> */
.L_x_915:
[----:B------:R-:W-:Y:S02]  /*222e0*/  IMAD.MOV.U32 R13, RZ, RZ, R25 ;  /* 0x000000ffff0d7224 */ /* 0x000fe400078e0019 */
[----:B------:R-:W-:Y:S02]  /*222f0*/  IMAD.MOV.U32 R12, RZ, RZ, 0x5 ;  /* 0x00000005ff0c7424 */ /* 0x000fe400078e00ff */
[----:B------:R-:W-:-:S07]  /*22300*/  IMAD.MOV.U32 R10, RZ, RZ, R14 ;  /* 0x000000ffff0a7224 */ /* 0x000fce00078e000e */
[----:B------:R-:W-:Y:S05]  /*22310*/  WARPSYNC.COLLECTIVE R15, `(.L_x_916) ;  /* 0x000000000f087348 */ /* 0x000fea0003c00000 */
[----:B------:R0:W1:Y:S02]  /*22320*/  SHFL.IDX P6, R14, R13, R12, R11 ;  /* 0x0000000c0d0e7389 */ /* 0x00006400000c000b */
[----:B01----:R-:W-:Y:S01]  /*22330*/  ENDCOLLECTIVE ;  /* 0x000000000000791b */ /* 0x003fe20003800000 */
.L_x_916:
        /* <DEDUP_REMOVED lines=12> */
.L_x_917:
[----:B------:R-:W-:Y:S05]  /*22400*/  BRA `(.L_x_918) ;  /* 0xffffffb000cc7947 */ /* 0x000fea000383ffff */
.L_x_763:
        /* <DEDUP_REMOVED lines=8> */
.L_x_920:
[----:B------:R-:W-:Y:S05]  /*22490*/  BSYNC B0 ;  /* 0x0000000000007941 */ /* 0x000fea0003800000 */
.L_x_919:
        /* <DEDUP_REMOVED lines=9> */
.L_x_921:
        /* <DEDUP_REMOVED lines=13> */
[----:B------:R-:W-:-:S03]  /*22600*/  ISETP.NE.AND P1, PT, R8, RZ, PT ;  /* 0x000000ff0800720c */ /* 0x000fc60003f25270 */
[----:B------:R-:W-:-:S10]  /*22610*/  IMAD.MOV.U32 R13, RZ, RZ, R4 ;  /* 0x000000ffff0d7224 */ /* 0x000fd400078e0004 */
[----:B------:R-:W-:Y:S05]  /*22620*/  WARPSYNC.COLLECTIVE R15, `(.L_x_922) ;  /* 0x000000000f087348 */ /* 0x000fea0003c00000 */
[----:B------:R0:W1:Y:S02]  /*22630*/  SHFL.UP P6, R14, R13, R12, R11 ;  /* 0x0400000c0d0e7389 */ /* 0x00006400000c000b */
[----:B01----:R-:W-:Y:S01]  /*22640*/  ENDCOLLECTIVE ;  /* 0x000000000000791b */ /* 0x003fe20003800000 */
.L_x_922:
[----:B------:R-:W-:Y:S01]  /*22650*/  IMAD.MOV.U32 R12, RZ, RZ, 0x2 ;  /* 0x00000002ff0c7424 */ /* 0x000fe200078e00ff */
[----:B------:R-:W-:-:S05]  /*22660*/  SEL R7, R14, RZ, P1 ;  /* 0x000000ff0e077207 */ /* 0x000fca0000800000 */
[----:B------:R-:W-:-:S04]  /*22670*/  IMAD.IADD R6, R4, 0x1, R7 ;  /* 0x0000000104067824 */ /* 0x000fc800078e0207 */
[----:B------:R-:W-:-:S07]  /*22680*/  IMAD.MOV.U32 R13, RZ, RZ, R6 ;  /* 0x000000ffff0d7224 */ /* 0x000fce00078e0006 */
[----:B------:R-:W-:Y:S05]  /*22690*/  WARPSYNC.COLLECTIVE R15, `(.L_x_923) ;  /* 0x000000000f087348 */ /* 0x000fea0003c00000 */
[----:B------:R0:W1:Y:S02]  /*226a0*/  SHFL.UP P6, R14, R13, R12, R11 ;  /* 0x0400000c0d0e7389 */ /* 0x00006400000c000b */
[----:B01----:R-:W-:Y:S01]  /*226b0*/  ENDCOLLECTIVE ;  /* 0x000000000000791b */ /* 0x003fe20003800000 */
.L_x_923:
[----:B------:R-:W-:Y:S01]  /*226c0*/  IMAD.MOV.U32 R12, RZ, RZ, 0x4 ;  /* 0x00000004ff0c7424 */ /* 0x000fe200078e00ff */
[----:B------:R-:W-:-:S04]  /*226d0*/  SEL R7, R14, RZ, P2 ;  /* 0x000000ff0e077207 */ /* 0x000fc80001000000 */
[----:B------:R-:W-:-:S05]  /*226e0*/  IADD3 R7, R6, R7, RZ ;  /* 0x0000000706077210 */ /* 0x000fca0007ffe0ff */
[----:B------:R-:W-:-:S07]  /*226f0*/  IMAD.MOV.U32 R13, RZ, RZ, R7 ;  /* 0x000000ffff0d7224 */ /* 0x000fce00078e0007 */
[----:B------:R-:W-:Y:S05]  /*22700*/  WARPSYNC.COLLECTIVE R15, `(.L_x_924) ;  /* 0x000000000f087348 */ /* 0x000fea0003c00000 */
[----:B------:R0:W1:Y:S02]  /*22710*/  SHFL.UP P6, R14, R13, R12, R11 ;  /* 0x0400000c0d0e7389 */ /* 0x00006400000c000b */
[----:B01----:R-:W-:Y:S01]  /*22720*/  ENDCOLLECTIVE ;  /* 0x000000000000791b */ /* 0x003fe20003800000 */
.L_x_924:
[----:B------:R-:W-:Y:S01]  /*22730*/  IMAD.MOV.U32 R12, RZ, RZ, 0x8 ;  /* 0x00000008ff0c7424 */ /* 0x000fe200078e00ff */
[----:B------:R-:W-:-:S05]  /*22740*/  SEL R2, R14, RZ, P3 ;  /* 0x000000ff0e027207 */ /* 0x000fca0001800000 */
[----:B------:R-:W-:-:S04]  /*22750*/  IMAD.IADD R2, R7, 0x1, R2 ;  /* 0x0000000107027824 */ /* 0x000fc800078e0202 */
[----:B------:R-:W-:-:S07]  /*22760*/  IMAD.MOV.U32 R13, RZ, RZ, R2 ;  /* 0x000000ffff0d7224 */ /* 0x000fce00078e0002 */
[----:B------:R-:W-:Y:S05]  /*22770*/  WARPSYNC.COLLECTIVE R15, `(.L_x_925) ;  /* 0x000000000f087348 */ /* 0x000fea0003c00000 */
[----:B------:R0:W1:Y:S02]  /*22780*/  SHFL.UP P6, R14, R13, R12, R11 ;  /* 0x0400000c0d0e7389 */ /* 0x00006400000c000b */
[----:B01----:R-:W-:Y:S01]  /*22790*/  ENDCOLLECTIVE ;  /* 0x000000000000791b */ /* 0x003fe20003800000 */
.L_x_925:
[----:B------:R-:W-:Y:S01]  /*227a0*/  IMAD.MOV.U32 R12, RZ, RZ, 0x10 ;  /* 0x00000010ff0c7424 */ /* 0x000fe200078e00ff */
[----:B------:R-:W-:-:S05]  /*227b0*/  SEL R3, R14, RZ, P4 ;  /* 0x000000ff0e037207 */ /* 0x000fca0002000000 */
[----:B------:R-:W-:-:S04]  /*227c0*/  IMAD.IADD R3, R2, 0x1, R3 ;  /* 0x0000000102037824 */ /* 0x000fc800078e0203 */
[----:B------:R-:W-:-:S07]  /*227d0*/  IMAD.MOV.U32 R13, RZ, RZ, R3 ;  /* 0x000000ffff0d7224 */ /* 0x000fce00078e0003 */
[----:B------:R-:W-:Y:S05]  /*227e0*/  WARPSYNC.COLLECTIVE R15, `(.L_x_926) ;  /* 0x000000000f087348 */ /* 0x000fea0003c00000 */
[----:B------:R0:W1:Y:S02]  /*227f0*/  SHFL.UP P6, R14, R13, R12, R11 ;  /* 0x0400000c0d0e7389 */ /* 0x00006400000c000b */
[----:B01----:R-:W-:Y:S01]  /*22800*/  ENDCOLLECTIVE ;  /* 0x000000000000791b */ /* 0x003fe20003800000 */
.L_x_926:
        /* <DEDUP_REMOVED lines=8> */
.L_x_927:
[----:B------:R-:W-:Y:S05]  /*22890*/  BRA `(.L_x_928) ;  /* 0xffffffb000d47947 */ /* 0x000fea000383ffff */
.L_x_768:
[----:B------:R-:W-:Y:S01]  /*228a0*/  BSSY B0, `(.L_x_929) ;  /* 0x0000008000007945 */ /* 0x000fe20003800000 */
[----:B-----5:R-:W-:Y:S02]  /*228b0*/  IMAD.MOV.U32 R13, RZ, RZ, R4 ;  /* 0x000000ffff0d7224 */ /* 0x020fe400078e0004 */
[----:B------:R-:W-:Y:S02]  /*228c0*/  IMAD.MOV.U32 R12, RZ, RZ, 0x1 ;  /* 0x00000001ff0c7424 */ /* 0x000fe400078e00ff */
[----:B------:R-:W-:Y:S02]  /*228d0*/  IMAD.MOV.U32 R11, RZ, RZ, RZ ;  /* 0x000000ffff0b7224 */ /* 0x000fe400078e00ff */
[----:B------:R-:W-:-:S07]  /*228e0*/  IMAD.MOV.U32 R15, RZ, RZ, -0x1 ;  /* 0xffffffffff0f7424 */ /* 0x000fce00078e00ff */
[----:B0-----:R-:W-:Y:S05]  /*228f0*/  WARPSYNC.COLLECTIVE R15, `(.L_x_930) ;  /* 0x000000000f087348 */ /* 0x001fea0003c00000 */
[----:B------:R1:W2:Y:S02]  /*22900*/  SHFL.UP P6, R14, R13, R12, R11 ;  /* 0x0400000c0d0e7389 */ /* 0x0002a400000c000b */
[----:B012---:R-:W-:Y:S01]  /*22910*/  ENDCOLLECTIVE ;  /* 0x000000000000791b */ /* 0x007fe20003800000 */
.L_x_930:
[----:B------:R-:W-:Y:S05]  /*22920*/  BSYNC B0 ;  /* 0x0000000000007941 */ /* 0x000fea0003800000 */
.L_x_929:
        /* <DEDUP_REMOVED lines=8> */
.L_x_931:
[----:B------:R-:W-:Y:S01]  /*229b0*/  IMAD.MOV.U32 R12, RZ, RZ, 0x4 ;  /* 0x00000004ff0c7424 */ /* 0x000fe200078e00ff */
[----:B------:R-:W-:-:S05]  /*229c0*/  SEL R0, R14, RZ, P2 ;  /* 0x000000ff0e007207 */ /* 0x000fca0001000000 */
[----:B------:R-:W-:-:S04]  /*229d0*/  IMAD.IADD R0, R13, 0x1, R0 ;  /* 0x000000010d007824 */ /* 0x000fc800078e0200 */
[----:B------:R-:W-:-:S07]  /*229e0*/  IMAD.MOV.U32 R13, RZ, RZ, R0 ;  /* 0x000000ffff0d7224 */ /* 0x000fce00078e0000 */
[----:B------:R-:W-:Y:S05]  /*229f0*/  WARPSYNC.COLLECTIVE R15, `(.L_x_932) ;  /* 0x000000000f087348 */ /* 0x000fea0003c00000 */
[----:B------:R0:W1:Y:S02]  /*22a00*/  SHFL.UP P6, R14, R13, R12, R11 ;  /* 0x0400000c0d0e7389 */ /* 0x00006400000c000b */
[----:B01----:R-:W-:Y:S01]  /*22a10*/  ENDCOLLECTIVE ;  /* 0x000000000000791b */ /* 0x003fe20003800000 */
.L_x_932:
[----:B------:R-:W-:Y:S01]  /*22a20*/  IMAD.MOV.U32 R12, RZ, RZ, 0x8 ;  /* 0x00000008ff0c7424 */ /* 0x000fe200078e00ff */
[----:B------:R-:W-:-:S05]  /*22a30*/  SEL R3, R14, RZ, P3 ;  /* 0x000000ff0e037207 */ /* 0x000fca0001800000 */
[----:B------:R-:W-:-:S04]  /*22a40*/  IMAD.IADD R2, R0, 0x1, R3 ;  /* 0x0000000100027824 */ /* 0x000fc800078e0203 */
[----:B------:R-:W-:-:S07]  /*22a50*/  IMAD.MOV.U32 R13, RZ, RZ, R2 ;  /* 0x000000ffff0d7224 */ /* 0x000fce00078e0002 */
[----:B------:R-:W-:Y:S05]  /*22a60*/  WARPSYNC.COLLECTIVE R15, `(.L_x_933) ;  /* 0x000000000f087348 */ /* 0x000fea0003c00000 */
[----:B------:R0:W1:Y:S02]  /*22a70*/  SHFL.UP P6, R14, R13, R12, R11 ;  /* 0x0400000c0d0e7389 */ /* 0x00006400000c000b */
[----:B01----:R-:W-:Y:S01]  /*22a80*/  ENDCOLLECTIVE ;  /* 0x000000000000791b */ /* 0x003fe20003800000 */
.L_x_933:
[----:B------:R-:W-:Y:S01]  /*22a90*/  IMAD.MOV.U32 R12, RZ, RZ, 0x10 ;  /* 0x00000010ff0c7424 */ /* 0x000fe200078e00ff */
[----:B------:R-:W-:-:S05]  /*22aa0*/  SEL R3, R14, RZ, P4 ;  /* 0x000000ff0e037207 */ /* 0x000fca0002000000 */
[----:B------:R-:W-:-:S04]  /*22ab0*/  IMAD.IADD R3, R2, 0x1, R3 ;  /* 0x0000000102037824 */ /* 0x000fc800078e0203 */
[----:B------:R-:W-:-:S07]  /*22ac0*/  IMAD.MOV.U32 R13, RZ, RZ, R3 ;  /* 0x000000ffff0d7224 */ /* 0x000fce00078e0003 */
[----:B------:R-:W-:Y:S05]  /*22ad0*/  WARPSYNC.COLLECTIVE R15, `(.L_x_934) ;  /* 0x000000000f087348 */ /* 0x000fea0003c00000 */
[----:B------:R0:W1:Y:S02]  /*22ae0*/  SHFL.UP P6, R14, R13, R12, R11 ;  /* 0x0400000c0d0e7389 */ /* 0x00006400000c000b */
[----:B01----:R-:W-:Y:S01]  /*22af0*/  ENDCOLLECTIVE ;  /* 0x000000000000791b */ /* 0x003fe20003800000 */
.L_x_934:
        /* <DEDUP_REMOVED lines=8> */
.L_x_935:
[----:B------:R-:W-:Y:S05]  /*22b80*/  BRA `(.L_x_936) ;  /* 0xffffffb000b47947 */ /* 0x000fea000383ffff */
.L_x_770:
[----:B------:R-:W-:Y:S01]  /*22b90*/  BSSY B0, `(.L_x_937) ;  /* 0x0000006000007945 */ /* 0x000fe20003800000 */
[----:B------:R-:W-:Y:S01]  /*22ba0*/  PLOP3.LUT P6, PT, P6, PT, PT, 0x8, 0x0 ;  /* 0x000000000000781c */ /* 0x000fe200037ce170 */
[----:B------:R-:W-:-:S12]  /*22bb0*/  IMAD.MOV.U32 R15, RZ, RZ, -0x1 ;  /* 0xffffffffff0f7424 */ /* 0x000fd800078e00ff */
[----:B0-----:R-:W-:Y:S05]  /*22bc0*/  WARPSYNC.COLLECTIVE R15, `(.L_x_938) ;  /* 0x000000000f087348 */ /* 0x001fea0003c00000 */
[----:B------:R-:W-:Y:S01]  /*22bd0*/  VOTE.ANY R14, PT, P6 ;  /* 0x00000000000e7806 */ /* 0x000fe200030e0100 */
[----:B0-----:R-:W-:Y:S06]  /*22be0*/  ENDCOLLECTIVE ;  /* 0x000000000000791b */ /* 0x001fec0003800000 */
.L_x_938:
[----:B------:R-:W-:Y:S05]  /*22bf0*/  BSYNC B0 ;  /* 0x0000000000007941 */ /* 0x000fea0003800000 */
.L_x_937:
[----:B------:R-:W-:Y:S02]  /*22c00*/  IMAD.MOV.U32 R3, RZ, RZ, R14 ;  /* 0x000000ffff037224 */ /* 0x000fe400078e000e */
[----:B------:R-:W-:Y:S02]  /*22c10*/  IMAD.MOV.U32 R13, RZ, RZ, R4 ;  /* 0x000000ffff0d7224 */ /* 0x000fe400078e0004 */
[----:B------:R-:W0:Y:S01]  /*22c20*/  POPC R0, R3 ;  /* 0x0000000300007309 */ /* 0x000e220000000000 */
[----:B------:R-:W-:Y:S02]  /*22c30*/  IMAD.MOV.U32 R11, RZ, RZ, 0x1f ;  /* 0x0000001fff0b7424 */ /* 0x000fe400078e00ff */
[----:B------:R-:W-:Y:S02]  /*22c40*/  IMAD.MOV.U32 R15, RZ, RZ, -0x1 ;  /* 0xffffffffff0f7424 */ /* 0x000fe400078e00ff */
[----:B0-----:R-:W-:-:S07]  /*22c50*/  IMAD.MOV.U32 R12, RZ, RZ, R0 ;  /* 0x000000ffff0c7224 */ /* 0x001fce00078e0000 */
[----:B------:R-:W-:Y:S05]  /*22c60*/  WARPSYNC.COLLECTIVE R15, `(.L_x_939) ;  /* 0x000000000f087348 */ /* 0x000fea0003c00000 */
[----:B------:R0:W1:Y:S02]  /*22c70*/  SHFL.IDX P6, R14, R13, R12, R11 ;  /* 0x0000000c0d0e7389 */ /* 0x00006400000c000b */
[----:B01----:R-:W-:Y:S01]  /*22c80*/  ENDCOLLECTIVE ;  /* 0x000000000000791b */ /* 0x003fe20003800000 */
.L_x_939:
[----:B------:R-:W-:Y:S01]  /*22c90*/  MOV R4, R14 ;  /* 0x0000000e00047202 */ /* 0x000fe20000000f00 */
[----:B------:R-:W-:Y:S06]  /*22ca0*/  BRA `(.L_x_940) ;  /* 0xffffffb000a47947 */ /* 0x000fec000383ffff */
.L_x_772:
[----:B------:R-:W-:Y:S01]  /*22cb0*/  BSSY B0, `(.L_x_941) ;  /* 0x0000007000007945 */ /* 0x000fe20003800000 */
[----:B------:R-:W-:Y:S02]  /*22cc0*/  IMAD.MOV.U32 R13, RZ, RZ, R2 ;  /* 0x000000ffff0d7224 */ /* 0x000fe400078e0002 */
[----:B------:R-:W-:Y:S02]  /*22cd0*/  IMAD.MOV.U32 R11, RZ, RZ, 0x1f ;  /* 0x0000001fff0b7424 */ /* 0x000fe400078e00ff */
[----:B------:R-:W-:-:S07]  /*22ce0*/  IMAD.MOV.U32 R15, RZ, RZ, -0x1 ;  /* 0xffffffffff0f7424 */ /* 0x000fce00078e00ff */
[----:B012---:R-:W-:Y:S05]  /*22cf0*/  WARPSYNC.COLLECTIVE R15, `(.L_x_942) ;  /* 0x000000000f087348 */ /* 0x007fea0003c00000 */
[----:B------:R3:W4:Y:S02]  /*22d00*/  SHFL.IDX P6, R14, R13, R12, R11 ;  /* 0x0000000c0d0e7389 */ /* 0x00072400000c000b */
[----:B01234-:R-:W-:Y:S01]  /*22d10*/  ENDCOLLECTIVE ;  /* 0x000000000000791b */ /* 0x01ffe20003800000 */
.L_x_942:
[----:B------:R-:W-:Y:S05]  /*22d20*/  BSYNC B0 ;  /* 0x0000000000007941 */ /* 0x000fea0003800000 */
.L_x_941:
[----:B------:R-:W-:Y:S05]  /*22d30*/  BRA `(.L_x_771) ;  /* 0xffffffb0009c7947 */ /* 0x000fea000383ffff */
.L_x_776:
[----:B0-----:R0:W1:Y:S02]  /*22d40*/  SYNCS.PHASECHK.TRANS64.TRYWAIT P0, [R5+URZ+0x2a820], R0 ;  /* 0x02a82000050075a7 */ /* 0x001064000800017f */
[----:B-1----:R-:W-:Y:S05]  /*22d50*/  @!P0 NANOSLEEP.SYNCS 0x989680 ;  /* 0x009896800000895d */ /* 0x002fea0003900000 */
[----:B------:R-:W1:Y:S02]  /*22d60*/  @!P0 SYNCS.PHASECHK.TRANS64 P0, [R5+URZ+0x2a820], R0 ;  /* 0x02a82000050085a7 */ /* 0x000e64000800007f */
[----:B-1----:R-:W-:Y:S05]  /*22d70*/  @!P0 BRA `(.L_x_776) ;  /* 0xfffffffc00f08947 */ /* 0x002fea000383ffff */
[----:B------:R-:W-:Y:S05]  /*22d80*/  BRA `(.L_x_943) ;  /* 0xffffffb400887947 */ /* 0x000fea000383ffff */
.L_x_777:
[----:B------:R-:W1:Y:S01]  /*22d90*/  S2R R2, SR_TID.X ;  /* 0x0000000000027919 */ /* 0x000e620000002100 */
[----:B------:R-:W-:Y:S01]  /*22da0*/  BSSY B0, `(.L_x_944) ;  /* 0x000000a000007945 */ /* 0x000fe20003800000 */
[----:B------:R-:W-:Y:S02]  /*22db0*/  IMAD.MOV.U32 R12, RZ, RZ, RZ ;  /* 0x000000ffff0c7224 */ /* 0x000fe400078e00ff */
[----:B------:R-:W-:Y:S02]  /*22dc0*/  IMAD.MOV.U32 R11, RZ, RZ, 0x1f ;  /* 0x0000001fff0b7424 */ /* 0x000fe400078e00ff */
[----:B------:R-:W-:Y:S01]  /*22dd0*/  IMAD.MOV.U32 R15, RZ, RZ, -0x1 ;  /* 0xffffffffff0f7424 */ /* 0x000fe200078e00ff */
[----:B-1----:R-:W-:-:S04]  /*22de0*/  SHF.R.U32.HI R2, RZ, 0x5, R2 ;  /* 0x00000005ff027819 */ /* 0x002fc80000011602 */
[----:B------:R-:W-:-:S05]  /*22df0*/  LOP3.LUT R2, R2, 0x3, RZ, 0xc0, !PT ;  /* 0x0000000302027812 */ /* 0x000fca00078ec0ff */
[----:B------:R-:W-:-:S07]  /*22e00*/  IMAD.MOV.U32 R13, RZ, RZ, R2 ;  /* 0x000000ffff0d7224 */ /* 0x000fce00078e0002 */
[----:B0-2---:R-:W-:Y:S05]  /*22e10*/  WARPSYNC.COLLECTIVE R15, `(.L_x_945) ;  /* 0x000000000f087348 */ /* 0x005fea0003c00000 */
[----:B------:R1:W3:Y:S02]  /*22e20*/  SHFL.IDX P6, R14, R13, R12, R11 ;  /* 0x0000000c0d0e7389 */ /* 0x0002e400000c000b */
[----:B0123--:R-:W-:Y:S01]  /*22e30*/  ENDCOLLECTIVE ;  /* 0x000000000000791b */ /* 0x00ffe20003800000 */
.L_x_945:
[----:B------:R-:W-:Y:S05]  /*22e40*/  BSYNC B0 ;  /* 0x0000000000007941 */ /* 0x000fea0003800000 */
.L_x_944:
[----:B------:R-:W-:Y:S05]  /*22e50*/  BRA `(.L_x_946) ;  /* 0xffffffb400707947 */ /* 0x000fea000383ffff */
.L_x_778:
[----:B------:R-:W-:Y:S01]  /*22e60*/  BSSY B0, `(.L_x_947) ;  /* 0x0000006000007945 */ /* 0x000fe20003800000 */
[----:B------:R-:W-:-:S07]  /*22e70*/  IMAD.MOV.U32 R15, RZ, RZ, -0x1 ;  /* 0xffffffffff0f7424 */ /* 0x000fce00078e00ff */
[----:B0-2---:R-:W-:Y:S05]  /*22e80*/  WARPSYNC.COLLECTIVE R15, `(.L_x_948) ;  /* 0x000000000f0c7348 */ /* 0x005fea0003c00000 */
[----:B------:R-:W-:Y:S02]  /*22e90*/  ELECT P6, UR62, PT ;  /* 0x00000000003e782f */ /* 0x000fe400038c0000 */
[----:B------:R-:W-:Y:S01]  /*22ea0*/  MOV R14, UR62 ;  /* 0x0000003e000e7c02 */ /* 0x000fe20008000f00 */
[----:B0-2---:R-:W-:Y:S10]  /*22eb0*/  ENDCOLLECTIVE ;  /* 0x000000000000791b */ /* 0x005ff40003800000 */
.L_x_948:
[----:B------:R-:W-:Y:S05]  /*22ec0*/  BSYNC B0 ;  /* 0x0000000000007941 */ /* 0x000fea0003800000 */
.L_x_947:
[----:B------:R-:W-:Y:S05]  /*22ed0*/  BRA `(.L_x_949) ;  /* 0xffffffb400647947 */ /* 0x000fea000383ffff */
.L_x_780:
[----:B0-----:R0:W1:Y:S02]  /*22ee0*/  SYNCS.PHASECHK.TRANS64.TRYWAIT P1, [R3+URZ+0x2a840], R2 ;  /* 0x02a84002030075a7 */ /* 0x001064000802017f */
[----:B-1----:R-:W-:Y:S05]  /*22ef0*/  @!P1 NANOSLEEP.SYNCS 0x989680 ;  /* 0x009896800000995d */ /* 0x002fea0003900000 */
[----:B------:R-:W1:Y:S02]  /*22f00*/  @!P1 SYNCS.PHASECHK.TRANS64 P1, [R3+URZ+0x2a840], R2 ;  /* 0x02a84002030095a7 */ /* 0x000e64000802007f */
[----:B-1----:R-:W-:Y:S05]  /*22f10*/  @!P1 BRA `(.L_x_780) ;  /* 0xfffffffc00f09947 */ /* 0x002fea000383ffff */
[----:B------:R-:W-:Y:S05]  /*22f20*/  BRA `(.L_x_950) ;  /* 0xffffffb4008c7947 */ /* 0x000fea000383ffff */
.L_x_782:
[----:B-1----:R1:W3:Y:S02]  /*22f30*/  SYNCS.PHASECHK.TRANS64.TRYWAIT P1, [R5+URZ+0x2a840], R0 ;  /* 0x02a84000050075a7 */ /* 0x0022e4000802017f */
[----:B---3--:R-:W-:Y:S05]  /*22f40*/  @!P1 NANOSLEEP.SYNCS 0x989680 ;  /* 0x009896800000995d */ /* 0x008fea0003900000 */
[----:B------:R-:W3:Y:S02]  /*22f50*/  @!P1 SYNCS.PHASECHK.TRANS64 P1, [R5+URZ+0x2a840], R0 ;  /* 0x02a84000050095a7 */ /* 0x000ee4000802007f */
[----:B---3--:R-:W-:Y:S05]  /*22f60*/  @!P1 BRA `(.L_x_782) ;  /* 0xfffffffc00f09947 */ /* 0x008fea000383ffff */
[----:B------:R-:W-:Y:S05]  /*22f70*/  BRA `(.L_x_951) ;  /* 0xffffffb400987947 */ /* 0x000fea000383ffff */
.L_x_784:
[----:B---3--:R3:W4:Y:S02]  /*22f80*/  SYNCS.PHASECHK.TRANS64.TRYWAIT P1, [R3+URZ+0x2a860], R2 ;  /* 0x02a86002030075a7 */ /* 0x008724000802017f */
[----:B----4-:R-:W-:Y:S05]  /*22f90*/  @!P1 NANOSLEEP.SYNCS 0x989680 ;  /* 0x009896800000995d */ /* 0x010fea0003900000 */
[----:B------:R-:W4:Y:S02]  /*22fa0*/  @!P1 SYNCS.PHASECHK.TRANS64 P1, [R3+URZ+0x2a860], R2 ;  /* 0x02a86002030095a7 */ /* 0x000f24000802007f */
[----:B----4-:R-:W-:Y:S05]  /*22fb0*/  @!P1 BRA `(.L_x_784) ;  /* 0xfffffffc00f09947 */ /* 0x010fea000383ffff */
[----:B------:R-:W-:Y:S05]  /*22fc0*/  BRA `(.L_x_952) ;  /* 0xffffffb400947947 */ /* 0x000fea000383ffff */
.L_x_953:
        /* <DEDUP_REMOVED lines=11> */
.L_x_15523:


//--------------------- .text._ZN7cutlass13device_kernelIN5flash11enable_sm90INS1_16FlashAttnFwdSm90INS1_25CollectiveMainloopFwdSm90ILi2EN4cute5tupleIJNS5_1CILi1EEES8_S8_EEENS6_IJNS7_ILi128EEENS7_ILi96EEENS7_ILi192EEEEEELi128ENS_10bfloat16_tEfNS_4arch4Sm90ELb0ELb1ELb0ELb0ELb1ELb0ELb0ELb1ELb1ELb1ELb0ELb0EEENS1_21CollectiveEpilogueFwdINS6_IJSA_SA_SB_EEES9_SE_SG_Li256ELb0ELb1ELb0ELb0EEENS1_30DynamicPersistentTileSchedulerILi256ELi128ELb0ELb1ELb1EEEEEEEEEvNT_6ParamsE --------------------------
	.section	.text._ZN7cutlass13device_kernelIN5flash11enable_sm90INS1_16FlashAttnFwdSm90INS1_25CollectiveMainloopFwdSm90ILi2EN4cute5tupleIJNS5_1CILi1EEES8_S8_EEENS6_IJNS7_ILi128EEENS7_ILi96EEENS7_ILi192EEEEEELi128ENS_10bfloat16_tEfNS_4arch4Sm90ELb0ELb1ELb0ELb0ELb1ELb0ELb0ELb1ELb1ELb1ELb0ELb0EEENS1_21CollectiveEpilogueFwdINS6_IJSA_SA_SB_EEES9_SE_SG_Li256ELb0ELb1ELb0ELb0EEENS1_30DynamicPersistentTileSchedulerILi256ELi128ELb0ELb1ELb1EEEEEEEEEvNT_6ParamsE,"ax",@progbits
	.align	128
.text._ZN7cutlass13device_kernelIN5flash11enable_sm90INS1_16FlashAttnFwdSm90INS1_25CollectiveMainloopFwdSm90ILi2EN4cute5tupleIJNS5_1CILi1EEES8_S8_EEENS6_IJNS7_ILi128EEENS7_ILi96EEENS7_ILi192EEEEEELi128ENS_10bfloat16_tEfNS_4arch4Sm90ELb0ELb1ELb0ELb0ELb1ELb0ELb0ELb1ELb1ELb1ELb0ELb0EEENS1_21CollectiveEpilogueFwdINS6_IJSA_SA_SB_EEES9_SE_SG_Li256ELb0ELb1ELb0ELb0EEENS1_30DynamicPersistentTileSchedulerILi256ELi128ELb0ELb1ELb1EEEEEEEEEvNT_6ParamsE:
        .type           _ZN7cutlass13device_kernelIN5flash11enable_sm90INS1_16FlashAttnFwdSm90INS1_25CollectiveMainloopFwdSm90ILi2EN4cute5tupleIJNS5_1CILi1EEES8_S8_EEENS6_IJNS7_ILi128EEENS7_ILi96EEENS7_ILi192EEEEEELi128ENS_10bfloat16_tEfNS_4arch4Sm90ELb0ELb1ELb0ELb0ELb1ELb0ELb0ELb1ELb1ELb1ELb0ELb0EEENS1_21CollectiveEpilogueFwdINS6_IJSA_SA_SB_EEES9_SE_SG_Li256ELb0ELb1ELb0ELb0EEENS1_30DynamicPersistentTileSchedulerILi256ELi128ELb0ELb1ELb1EEEEEEEEEvNT_6ParamsE,@function
        .size           _ZN7cutlass13device_kernelIN5flash11enable_sm90INS1_16FlashAttnFwdSm90INS1_25CollectiveMainloopFwdSm90ILi2EN4cute5tupleIJNS5_1CILi1EEES8_S8_EEENS6_IJNS7_ILi128EEENS7_ILi96EEENS7_ILi192EEEEEELi128ENS_10bfloat16_tEfNS_4arch4Sm90ELb0ELb1ELb0ELb0ELb1ELb0ELb0ELb1ELb1ELb1ELb0ELb0EEENS1_21CollectiveEpilogueFwdINS6_IJSA_SA_SB_EEES9_SE_SG_Li256ELb0ELb1ELb0ELb0EEENS1_30DynamicPersistentTileSchedulerILi256ELi128ELb0ELb1ELb1EEEEEEEEEvNT_6ParamsE,(.L_x_15524 - _ZN7cutlass13device_kernelIN5flash11enable_sm90INS1_16FlashAttnFwdSm90INS1_25CollectiveMainloopFwdSm90ILi2EN4cute5tupleIJNS5_1CILi1EEES8_S8_EEENS6_IJNS7_ILi128EEENS7_ILi96EEENS7_ILi192EEEEEELi128ENS_10bfloat16_tEfNS_4arch4Sm90ELb0ELb1ELb0ELb0ELb1ELb0ELb0ELb1ELb1ELb1ELb0ELb0EEENS1_21CollectiveEpilogueFwdINS6_IJSA_SA_SB_EEES9_SE_SG_Li256ELb0ELb1ELb0ELb0EEENS1_30DynamicPersistentTileSchedulerILi256ELi128ELb0ELb1ELb1EEEEEEEEEvNT_6ParamsE)
        .other          _ZN7cutlass13device_kernelIN5flash11enable_sm90INS1_16FlashAttnFwdSm90INS1_25CollectiveMainloopFwdSm90ILi2EN4cute5tupleIJNS5_1CILi1EEES8_S8_EEENS6_IJNS7_ILi128EEENS7_ILi96EEENS7_ILi192EEEEEELi128ENS_10bfloat16_tEfNS_4arch4Sm90ELb0ELb1ELb0ELb0ELb1ELb0ELb0ELb1ELb1ELb1ELb0ELb0EEENS1_21CollectiveEpilogueFwdINS6_IJSA_SA_SB_EEES9_SE_SG_Li256ELb0ELb1ELb0ELb0EEENS1_30DynamicPersistentTileSchedulerILi256ELi128ELb0ELb1ELb1EEEEEEEEEvNT_6ParamsE,@"STO_CUDA_ENTRY STV_DEFAULT"
_ZN7cutlass13device_kernelIN5flash11enable_sm90INS1_16FlashAttnFwdSm90INS1_25CollectiveMainloopFwdSm90ILi2EN4cute5tupleIJNS5_1CILi1EEES8_S8_EEENS6_IJNS7_ILi128EEENS7_ILi96EEENS7_ILi192EEEEEELi128ENS_10bfloat16_tEfNS_4arch4Sm90ELb0ELb1ELb0ELb0ELb1ELb0ELb0ELb1ELb1ELb1ELb0ELb0EEENS1_21CollectiveEpilogueFwdINS6_IJSA_SA_SB_EEES9_SE_SG_Li256ELb0ELb1ELb0ELb0EEENS1_30DynamicPersistentTileSchedulerILi256ELi128ELb0ELb1ELb1EEEEEEEEEvNT_6ParamsE:
        /* <DEDUP_REMOVED lines=45> */
.L_x_954:
        /* <DEDUP_REMOVED lines=22> */
.L_x_955:
        /* <DEDUP_REMOVED lines=18> */
.L_x_956:
        /* <DEDUP_REMOVED lines=22> */
.L_x_957:
        /* <DEDUP_REMOVED lines=23> */
.L_x_958:
        /* <DEDUP_REMOVED lines=10> */
.L_x_960:
[----:B------:R-:W-:-:S08]  /*08c0*/  NOP ;  /* 0x0000000000007918 */ /* 0x000fd00000000000 */
[----:B------:R-:W1:Y:S02]  /*08d0*/  USETMAXREG.TRY_ALLOC.CTAPOOL UP0, 0xe8 ;  /* 0x000000e8000079c8 */ /* 0x000e640008000600 */
[----:B-1----:R-:W-:-:S13]  /*08e0*/  PLOP3.LUT P0, PT, PT, PT, UP0, 0x80, 0x0 ;  /* 0x000000000000781c */ /* 0x002fda0003f0f008 */
[----:B------:R-:W-:Y:S05]  /*08f0*/  @!P0 BRA `(.L_x_960) ;  /* 0xfffffffc00f08947 */ /* 0x000fea000383ffff */
[----:B------:R-:W1:Y:S08]  /*0900*/  S2UR UR4, SR_CTAID.X ;  /* 0x00000000000479c3 */ /* 0x000e700000002500 */
[----:B------:R-:W-:Y:S08]  /*0910*/  BAR.ARV 0x4, 0x180 ;  /* 0x0106000000007b1d */ /* 0x000ff00000002000 */
[----:B------:R-:W1:Y:S08]  /*0920*/  LDC R0, c[0x0][0xc38] ;  /* 0x00030e00ff007b82 */ /* 0x000e700000000800 */
[----:B------:R-:W-:Y:S06]  /*0930*/  BAR.ARV 0x8, 0x180 ;  /* 0x0206000000007b1d */ /* 0x000fec0000002000 */
[----:B-1----:R-:W-:-:S13]  /*0940*/  ISETP.LE.AND P0, PT, R0, UR4, PT ;  /* 0x0000000400007c0c */ /* 0x002fda000bf03270 */
[----:B------:R-:W-:Y:S05]  /*0950*/  @P0 EXIT ;  /* 0x000000000000094d */ /* 0x000fea0003800000 */
[----:B------:R-:W2:Y:S01]  /*0960*/  LDL R3, [R1+0x4] ;  /* 0x0000040001037983 */ /* 0x000ea20000100800 */
[----:B------:R-:W-:Y:S01]  /*0970*/  IMAD.U32 R16, RZ, RZ, UR4 ;  /* 0x00000004ff107e24 */ /* 0x000fe2000f8e00ff */
[----:B------:R-:W-:Y:S01]  /*0980*/  UMOV UR38, URZ ;  /* 0x0000003f00267c82 */ /* 0x000fe20008000000 */
[----:B------:R-:W-:Y:S01]  /*0990*/  IMAD.MOV.U32 R166, RZ, RZ, RZ ;  /* 0x000000ffffa67224 */ /* 0x000fe200078e00ff */
[----:B0-----:R-:W0:Y:S01]  /*09a0*/  S2R R2, SR_TID.X ;  /* 0x0000000000027919 */ /* 0x001e220000002100 */
[----:B------:R-:W-:Y:S01]  /*09b0*/  UMOV UR39, URZ ;  /* 0x0000003f00277c82 */ /* 0x000fe20008000000 */
[----:B0-----:R-:W-:Y:S01]  /*09c0*/  VIADD R174, R2, 0xffffff80 ;  /* 0xffffff8002ae7836 */ /* 0x001fe20000000000 */
[----:B--2---:R-:W-:-:S04]  /*09d0*/  R2UR UR5, R3 ;  /* 0x00000000030572ca */ /* 0x004fc800000e0000 */
[----:B------:R-:W-:-:S04]  /*09e0*/  SHF.R.S32.HI R3, RZ, 0x1f, R174 ;  /* 0x0000001fff037819 */ /* 0x000fc800000114ae */
[CC--:B------:R-:W-:Y:S02]  /*09f0*/  LEA.HI R0, R3.reuse, R174.reuse, RZ, 0x7 ;  /* 0x000000ae03007211 */ /* 0x0c0fe400078f38ff */
[CC--:B------:R-:W-:Y:S02]  /*0a00*/  LEA.HI R4, R3.reuse, R174.reuse, RZ, 0x5 ;  /* 0x000000ae03047211 */ /* 0x0c0fe400078f28ff */
[----:B------:R-:W-:Y:S02]  /*0a10*/  LOP3.LUT R167, R0, 0xffffff80, RZ, 0xc0, !PT ;  /* 0xffffff8000a77812 */ /* 0x000fe400078ec0ff */
[CC--:B------:R-:W-:Y:S01]  /*0a20*/  LEA.HI R2, R3.reuse, R174.reuse, RZ, 0x4 ;  /* 0x000000ae03027211 */ /* 0x0c0fe200078f20ff */
[----:B------:R-:W-:Y:S01]  /*0a30*/  IMAD.SHL.U32 R4, R4, 0x20, RZ ;  /* 0x0000002004047824 */ /* 0x000fe200078e00ff */
[----:B------:R-:W-:Y:S01]  /*0a40*/  LEA.HI R11, R3, R174, RZ, 0x2 ;  /* 0x000000ae030b7211 */ /* 0x000fe200078f10ff */
[----:B------:R-:W-:Y:S01]  /*0a50*/  IMAD.IADD R167, R174, 0x1, -R167 ;  /* 0x00000001aea77824 */ /* 0x000fe200078e0aa7 */
[----:B------:R-:W-:Y:S01]  /*0a60*/  LOP3.LUT R5, R2, 0x3fffff0, RZ, 0xc0, !PT ;  /* 0x03fffff002057812 */ /* 0x000fe200078ec0ff */
[----:B------:R-:W-:Y:S01]  /*0a70*/  ULOP3.LUT UR61, UR5, 0x1, URZ, 0xfc, !UPT ;  /* 0x00000001053d7892 */ /* 0x000fe2000f8efc3f */
[----:B------:R-:W-:-:S02]  /*0a80*/  LOP3.LUT R11, R11, 0xfffffffc, RZ, 0xc0, !PT ;  /* 0xfffffffc0b0b7812 */ /* 0x000fc400078ec0ff */
[----:B------:R-:W-:Y:S01]  /*0a90*/  SHF.R.S32.HI R6, RZ, 0x1f, R167 ;  /* 0x0000001fff067819 */ /* 0x000fe200000114a7 */
[C---:B------:R-:W-:Y:S01]  /*0aa0*/  IMAD.IADD R5, R174.reuse, 0x1, -R5 ;  /* 0x00000001ae057824 */ /* 0x040fe200078e0a05 */
[----:B------:R-:W-:Y:S01]  /*0ab0*/  LEA.HI R3, R3, R174, RZ, 0x3 ;  /* 0x000000ae03037211 */ /* 0x000fe200078f18ff */
[----:B------:R-:W-:Y:S01]  /*0ac0*/  IMAD.IADD R11, R174, 0x1, -R11 ;  /* 0x00000001ae0b7824 */ /* 0x000fe200078e0a0b */
[----:B------:R-:W-:Y:S02]  /*0ad0*/  LEA.HI R8, R6, R167, RZ, 0x2 ;  /* 0x000000a706087211 */ /* 0x000fe400078f10ff */
[----:B------:R-:W-:Y:S02]  /*0ae0*/  SHF.R.S32.HI R169, RZ, 0x7, R0 ;  /* 0x00000007ffa97819 */ /* 0x000fe40000011400 */
[--C-:B------:R-:W-:Y:S02]  /*0af0*/  SHF.R.S32.HI R9, RZ, 0x2, R8.reuse ;  /* 0x00000002ff097819 */ /* 0x100fe40000011408 */
[----:B------:R-:W-:-:S02]  /*0b00*/  SHF.R.S32.HI R10, RZ, 0x1f, R8 ;  /* 0x0000001fff0a7819 */ /* 0x000fc40000011408 */
[----:B------:R-:W-:Y:S02]  /*0b10*/  LOP3.LUT R4, R4, 0xfffffc00, RZ, 0xc0, !PT ;  /* 0xfffffc0004047812 */ /* 0x000fe400078ec0ff */
[----:B------:R-:W-:Y:S02]  /*0b20*/  LEA.HI R10, R10, R9, RZ, 0x3 ;  /* 0x000000090a0a7211 */ /* 0x000fe400078f18ff */
[----:B------:R-:W-:Y:S01]  /*0b30*/  LOP3.LUT R163, R3, 0xfffffff8, RZ, 0xc0, !PT ;  /* 0xfffffff803a37812 */ /* 0x000fe200078ec0ff */
[----:B------:R-:W-:Y:S01]  /*0b40*/  IMAD R5, R5, 0x40, R4 ;  /* 0x0000004005057824 */ /* 0x000fe200078e0204 */
[----:B------:R-:W-:Y:S02]  /*0b50*/  SHF.R.S32.HI R7, RZ, 0x4, R2 ;  /* 0x00000004ff077819 */ /* 0x000fe40000011402 */
[----:B------:R-:W-:Y:S01]  /*0b60*/  LOP3.LUT R10, R10, 0xfffffff8, RZ, 0xc0, !PT ;  /* 0xfffffff80a0a7812 */ /* 0x000fe200078ec0ff */
[----:B------:R-:W-:Y:S01]  /*0b70*/  IMAD.IADD R163, R174, 0x1, -R163 ;  /* 0x00000001aea37824 */ /* 0x000fe200078e0aa3 */
[----:B------:R-:W-:-:S02]  /*0b80*/  LEA.HI R6, R6, R167, RZ, 0x5 ;  /* 0x000000a706067211 */ /* 0x000fc400078f28ff */
[----:B------:R-:W-:Y:S01]  /*0b90*/  LEA.HI R0, R0, R169, RZ, 0x1 ;  /* 0x000000a900007211 */ /* 0x000fe200078f08ff */
[----:B------:R-:W-:Y:S01]  /*0ba0*/  IMAD.IADD R9, R9, 0x1, -R10 ;  /* 0x0000000109097824 */ /* 0x000fe200078e0a0a */
[----:B------:R-:W-:Y:S01]  /*0bb0*/  LEA.HI R2, R2, R7, RZ, 0x1 ;  /* 0x0000000702027211 */ /* 0x000fe200078f08ff */
[----:B------:R-:W-:Y:S01]  /*0bc0*/  IMAD.SHL.U32 R160, R163, 0x8, RZ ;  /* 0x00000008a3a07824 */ /* 0x000fe200078e00ff */
[----:B------:R-:W-:Y:S02]  /*0bd0*/  SHF.R.S32.HI R6, RZ, 0x5, R6 ;  /* 0x00000005ff067819 */ /* 0x000fe40000011406 */
[----:B------:R-:W-:Y:S01]  /*0be0*/  LEA.HI R4, R11, R11, RZ, 0x1 ;  /* 0x0000000b0b047211 */ /* 0x000fe200078f08ff */
[----:B------:R-:W-:Y:S01]  /*0bf0*/  VIADD R161, R160, 0x40 ;  /* 0x00000040a0a17836 */ /* 0x000fe20000000000 */
[----:B------:R-:W-:Y:S01]  /*0c00*/  LOP3.LUT R0, R0, 0x3fffffe, RZ, 0xc0, !PT ;  /* 0x03fffffe00007812 */ /* 0x000fe200078ec0ff */
[----:B------:R-:W-:Y:S01]  /*0c10*/  IMAD R9, R6, 0x10, R9 ;  /* 0x0000001006097824 */ /* 0x000fe200078e0209 */
[----:B------:R-:W-:-:S02]  /*0c20*/  LOP3.LUT R2, R2, 0x1ffffffe, RZ, 0xc0, !PT ;  /* 0x1ffffffe02027812 */ /* 0x000fc400078ec0ff */
[----:B------:R-:W-:Y:S01]  /*0c30*/  LOP3.LUT R4, R4, 0x1ffffffe, RZ, 0xc0, !PT ;  /* 0x1ffffffe04047812 */ /* 0x000fe200078ec0ff */
[----:B------:R-:W-:Y:S01]  /*0c40*/  IMAD.IADD R0, R169, 0x1, -R0 ;  /* 0x00000001a9007824 */ /* 0x000fe200078e0a00 */
[----:B------:R-:W-:Y:S01]  /*0c50*/  LOP3.LUT R18, R8, 0x7ffffffc, RZ, 0xc0, !PT ;  /* 0x7ffffffc08127812 */ /* 0x000fe200078ec0ff */
[----:B------:R-:W-:Y:S01]  /*0c60*/  IMAD.IADD R2, R7, 0x1, -R2 ;  /* 0x0000000107027824 */ /* 0x000fe200078e0a02 */
[----:B------:R-:W-:Y:S01]  /*0c70*/  SHF.R.S32.HI R165, RZ, 0x3, R3 ;  /* 0x00000003ffa57819 */ /* 0x000fe20000011403 */
[----:B------:R-:W-:Y:S01]  /*0c80*/  IMAD.IADD R11, R11, 0x1, -R4 ;  /* 0x000000010b0b7824 */ /* 0x000fe200078e0a04 */
[----:B------:R-:W-:Y:S01]  /*0c90*/  SHF.R.S32.HI R173, RZ, 0x1f, R160 ;  /* 0x0000001fffad7819 */ /* 0x000fe200000114a0 */
[----:B------:R-:W-:Y:S01]  /*0ca0*/  IMAD R170, R0, 0x40, R9 ;  /* 0x0000004000aa7824 */ /* 0x000fe200078e0209 */
[----:B------:R-:W-:Y:S01]  /*0cb0*/  SHF.R.S32.HI R172, RZ, 0x1f, R161 ;  /* 0x0000001fffac7819 */ /* 0x000fe200000114a1 */
[----:B------:R-:W-:Y:S02]  /*0cc0*/  IMAD R171, R2, 0x8, R5 ;  /* 0x0000000802ab7824 */ /* 0x000fe400078e0205 */
[----:B------:R-:W-:-:S02]  /*0cd0*/  IMAD.IADD R18, R167, 0x1, -R18 ;  /* 0x00000001a7127824 */ /* 0x000fc400078e0a12 */
[----:B------:R-:W-:-:S07]  /*0ce0*/  IMAD R22, R11, 0x8, R170 ;  /* 0x000000080b167824 */ /* 0x000fce00078e02aa */
.L_x_1065:
[----:B0--34-:R-:W0:Y:S01]  /*0cf0*/  LDC R3, c[0x0][0xc60] ;  /* 0x00031800ff037b82 */ /* 0x019e220000000800 */
[----:B------:R-:W-:Y:S01]  /*0d00*/  IMAD.MOV.U32 R0, RZ, RZ, R16 ;  /* 0x000000ffff007224 */ /* 0x000fe200078e0010 */
[----:B------:R-:W-:Y:S01]  /*0d10*/  ULDC UR4, c[0x0][0xc78] ;  /* 0x00031e0000047ab9 */ /* 0x000fe20000000800 */
[----:B0-----:R-:W-:-:S13]  /*0d20*/  ISETP.NE.AND P0, PT, R3, 0x1, PT ;  /* 0x000000010300780c */ /* 0x001fda0003f05270 */
[----:B-----5:R-:W0:Y:S08]  /*0d30*/  @P0 LDC R5, c[0x0][0xc64] ;  /* 0x00031900ff050b82 */ /* 0x020e300000000800 */
[----:B------:R-:W1:Y:S01]  /*0d40*/  @P0 LDC R7, c[0x0][0xc68] ;  /* 0x00031a00ff070b82 */ /* 0x000e620000000800 */
[----:B0-----:R-:W-:-:S05]  /*0d50*/  @P0 IMAD.HI.U32 R2, R16, R5, RZ ;  /* 0x0000000510020227 */ /* 0x001fca00078e00ff */
[----:B-1----:R-:W-:-:S04]  /*0d60*/  @P0 SHF.R.U32.HI R0, RZ, R7, R2 ;  /* 0x00000007ff000219 */ /* 0x002fc80000011602 */
[----:B------:R-:W-:Y:S01]  /*0d70*/  ISETP.GE.AND P0, PT, R0, UR4, PT ;  /* 0x0000000400007c0c */ /* 0x000fe2000bf06270 */
[----:B------:R-:W-:-:S04]  /*0d80*/  IMAD.MOV R2, RZ, RZ, -R0 ;  /* 0x000000ffff027224 */ /* 0x000fc800078e0a00 */
[----:B------:R-:W-:-:S08]  /*0d90*/  IMAD R11, R3, R2, R16 ;  /* 0x00000002030b7224 */ /* 0x000fd000078e0210 */
[----:B--2---:R-:W-:Y:S05]  /*0da0*/  @!P0 BRA `(.L_x_961) ;  /* 0x0000000000208947 */ /* 0x004fea0003800000 */
[----:B------:R-:W0:Y:S01]  /*0db0*/  LDC R3, c[0x0][0xc6c] ;  /* 0x00031b00ff037b82 */ /* 0x000e220000000800 */
[----:B------:R-:W-:Y:S01]  /*0dc0*/  IMAD.MOV.U32 R2, RZ, RZ, R11 ;  /* 0x000000ffff027224 */ /* 0x000fe200078e000b */
[----:B0-----:R-:W-:-:S13]  /*0dd0*/  ISETP.NE.AND P0, PT, R3, 0x1, PT ;  /* 0x000000010300780c */ /* 0x001fda0003f05270 */
[----:B------:R-:W0:Y:S02]  /*0de0*/  @P0 LDC.64 R4, c[0x0][0xc70] ;  /* 0x00031c00ff040b82 */ /* 0x000e240000000a00 */
[----:B0-----:R-:W-:-:S05]  /*0df0*/  @P0 IMAD.HI.U32 R4, R11, R4, RZ ;  /* 0x000000040b040227 */ /* 0x001fca00078e00ff */
[----:B------:R-:W-:-:S05]  /*0e00*/  @P0 SHF.R.U32.HI R2, RZ, R5, R4 ;  /* 0x00000005ff020219 */ /* 0x000fca0000011604 */
[----:B------:R-:W-:Y:S01]  /*0e10*/  IMAD R3, R2, R3, RZ ;  /* 0x0000000302037224 */ /* 0x000fe200078e02ff */
[----:B------:R-:W-:Y:S06]  /*0e20*/  BRA `(.L_x_962) ;  /* 0x00000000001c7947 */ /* 0x000fec0003800000 */
.L_x_961:
[----:B------:R-:W0:Y:S01]  /*0e30*/  LDC R3, c[0x0][0xc54] ;  /* 0x00031500ff037b82 */ /* 0x000e220000000800 */
[----:B------:R-:W-:Y:S01]  /*0e40*/  IMAD.MOV.U32 R2, RZ, RZ, R11 ;  /* 0x000000ffff027224 */ /* 0x000fe200078e000b */
[----:B0-----:R-:W-:-:S13]  /*0e50*/  ISETP.NE.AND P0, PT, R3, 0x1, PT ;  /* 0x000000010300780c */ /* 0x001fda0003f05270 */
[----:B------:R-:W0:Y:S02]  /*0e60*/  @P0 LDC.64 R4, c[0x0][0xc58] ;  /* 0x00031600ff040b82 */ /* 0x000e240000000a00 */
[----:B0-----:R-:W-:-:S05]  /*0e70*/  @P0 IMAD.HI.U32 R4, R11, R4, RZ ;  /* 0x000000040b040227 */ /* 0x001fca00078e00ff */
[----:B------:R-:W-:-:S05]  /*0e80*/  @P0 SHF.R.U32.HI R2, RZ, R5, R4 ;  /* 0x00000005ff020219 */ /* 0x000fca0000011604 */
[----:B------:R-:W-:-:S07]  /*0e90*/  IMAD R3, R2, R3, RZ ;  /* 0x0000000302037224 */ /* 0x000fce00078e02ff */
.L_x_962:
[----:B------:R-:W0:Y:S01]  /*0ea0*/  LDC R164, c[0x0][0xc48] ;  /* 0x00031200ffa47b82 */ /* 0x000e220000000800 */
[----:B------:R-:W-:Y:S01]  /*0eb0*/  LOP3.LUT R2, RZ, R2, RZ, 0x33, !PT ;  /* 0x00000002ff027212 */ /* 0x000fe200078e33ff */
[----:B------:R-:W-:Y:S01]  /*0ec0*/  ULDC UR4, c[0x0][0xc3c] ;  /* 0x00030f0000047ab9 */ /* 0x000fe20000000800 */
[----:B------:R-:W-:Y:S01]  /*0ed0*/  IMAD.IADD R3, R11, 0x1, -R3 ;  /* 0x000000010b037824 */ /* 0x000fe200078e0a03 */
[----:B------:R-:W-:Y:S01]  /*0ee0*/  ULDC UR6, c[0x0][0xc54] ;  /* 0x0003150000067ab9 */ /* 0x000fe20000000800 */
[----:B------:R-:W-:Y:S01]  /*0ef0*/  LOP3.LUT R19, R19, 0xffefffff, RZ, 0xc0, !PT ;  /* 0xffefffff13137812 */ /* 0x000fe200078ec0ff */
[----:B------:R-:W-:Y:S01]  /*0f00*/  VIADD R2, R2, UR4 ;  /* 0x0000000402027c36 */ /* 0x000fe20008000000 */
[----:B------:R-:W-:Y:S01]  /*0f10*/  ULDC.64 UR4, c[0x0][0x418] ;  /* 0x0001060000047ab9 */ /* 0x000fe20000000a00 */
[----:B------:R-:W1:Y:S01]  /*0f20*/  LDC R168, c[0x0][0x448] ;  /* 0x00011200ffa87b82 */ /* 0x000e620000000800 */
[----:B------:R-:W-:Y:S01]  /*0f30*/  ISETP.NE.U32.AND P0, PT, RZ, UR4, PT ;  /* 0x00000004ff007c0c */ /* 0x000fe2000bf05070 */
[----:B------:R-:W-:-:S02]  /*0f40*/  IMAD.SHL.U32 R17, R2, 0x80, RZ ;  /* 0x0000008002117824 */ /* 0x000fc400078e00ff */
[----:B------:R-:W-:Y:S01]  /*0f50*/  IMAD R14, R0, UR6, R3 ;  /* 0x00000006000e7c24 */ /* 0x000fe2000f8e0203 */
[----:B------:R-:W-:Y:S01]  /*0f60*/  ISETP.NE.AND.EX P0, PT, RZ, UR5, PT, P0 ;  /* 0x00000005ff007c0c */ /* 0x000fe2000bf05300 */
[----:B------:R-:W-:Y:S02]  /*0f70*/  VIADD R2, R17, 0x7f ;  /* 0x0000007f11027836 */ /* 0x000fe40000000000 */
[----:B------:R-:W2:Y:S01]  /*0f80*/  LDC.64 R12, c[0x0][0x9e0] ;  /* 0x00027800ff0c7b82 */ /* 0x000ea20000000a00 */
[----:B------:R-:W-:Y:S01]  /*0f90*/  IMAD.MOV.U32 R162, RZ, RZ, R14 ;  /* 0x000000ffffa27224 */ /* 0x000fe200078e000e */
[----:B0-----:R-:W-:-:S06]  /*0fa0*/  ISETP.NE.AND P1, PT, R164, 0x1, PT ;  /* 0x00000001a400780c */ /* 0x001fcc0003f25270 */
[----:B------:R-:W0:Y:S01]  /*0fb0*/  LDC R10, c[0x0][0x288] ;  /* 0x0000a200ff0a7b82 */ /* 0x000e220000000800 */
[----:B-1----:R-:W-:-:S07]  /*0fc0*/  ISETP.NE.AND P3, PT, R168, 0x1, PT ;  /* 0x00000001a800780c */ /* 0x002fce0003f65270 */
[----:B------:R-:W1:Y:S01]  /*0fd0*/  LDC R73, c[0x0][0x424] ;  /* 0x00010900ff497b82 */ /* 0x000e620000000800 */
[----:B--2---:R-:W-:-:S07]  /*0fe0*/  ISETP.GE.AND P2, PT, R13, 0x1, PT ;  /* 0x000000010d00780c */ /* 0x004fce0003f46270 */
[----:B------:R-:W2:Y:S01]  /*0ff0*/  @P1 LDC R5, c[0x0][0xc4c] ;  /* 0x00031300ff051b82 */ /* 0x000ea20000000800 */
[----:B------:R-:W-:-:S07]  /*1000*/  @P3 LOP3.LUT R19, R19, 0x100000, RZ, 0xfc, !PT ;  /* 0x0010000013133812 */ /* 0x000fce00078efcff */
[----:B------:R-:W3:Y:S01]  /*1010*/  @P3 LDC R9, c[0x0][0x44c] ;  /* 0x00011300ff093b82 */ /* 0x000ee20000000800 */
[----:B0-----:R-:W-:Y:S02]  /*1020*/  IADD3 R4, -R10, 0x1, RZ ;  /* 0x000000010a047810 */ /* 0x001fe40007ffe1ff */
[----:B------:R-:W-:-:S04]  /*1030*/  LOP3.LUT R19, R19, 0xfff7ffff, RZ, 0xc0, !PT ;  /* 0xfff7ffff13137812 */ /* 0x000fc800078ec0ff */
[----:B------:R-:W-:Y:S01]  /*1040*/  @P2 LOP3.LUT R19, R19, 0x80000, RZ, 0xfc, !PT ;  /* 0x0008000013132812 */ /* 0x000fe200078efcff */
[----:B------:R-:W0:Y:S01]  /*1050*/  @P1 LDC R7, c[0x0][0xc50] ;  /* 0x00031400ff071b82 */ /* 0x000e220000000800 */
[----:B-1----:R-:W-:-:S07]  /*1060*/  SEL R73, R73, 0x1, P0 ;  /* 0x0000000149497807 */ /* 0x002fce0000000000 */
[----:B------:R-:W1:Y:S01]  /*1070*/  @P3 LDC R6, c[0x0][0x450] ;  /* 0x00011400ff063b82 */ /* 0x000e620000000800 */
[----:B--2---:R-:W-:-:S07]  /*1080*/  @P1 IMAD.HI.U32 R0, R14, R5, RZ ;  /* 0x000000050e001227 */ /* 0x004fce00078e00ff */
[----:B------:R-:W2:Y:S01]  /*1090*/  LDC R8, c[0x0][0x2f0] ;  /* 0x0000bc00ff087b82 */ /* 0x000ea20000000800 */
[----:B---3--:R-:W-:Y:S01]  /*10a0*/  @P3 IMAD.HI.U32 R3, R2, R9, RZ ;  /* 0x0000000902033227 */ /* 0x008fe200078e00ff */
[----:B0-----:R-:W-:-:S04]  /*10b0*/  @P1 SHF.R.U32.HI R162, RZ, R7, R0 ;  /* 0x00000007ffa21219 */ /* 0x001fc80000011600 */
[----:B-1----:R-:W-:Y:S01]  /*10c0*/  @P3 SHF.R.U32.HI R2, RZ, R6, R3 ;  /* 0x00000006ff023219 */ /* 0x002fe20000011603 */
[----:B------:R-:W-:-:S04]  /*10d0*/  IMAD.MOV R3, RZ, RZ, -R162 ;  /* 0x000000ffff037224 */ /* 0x000fc800078e0aa2 */
[----:B------:R-:W-:Y:S02]  /*10e0*/  IMAD R164, R164, R3, R14 ;  /* 0x00000003a4a47224 */ /* 0x000fe400078e020e */
[CC--:B--2---:R-:W-:Y:S02]  /*10f0*/  IMAD R5, R73.reuse, R8.reuse, R4 ;  /* 0x0000000849057224 */ /* 0x0c4fe400078e0204 */
[----:B------:R-:W-:Y:S02]  /*1100*/  IMAD R16, R73, R8, RZ ;  /* 0x0000000849107224 */ /* 0x000fe400078e02ff */
[----:B------:R-:W-:-:S04]  /*1110*/  IMAD.IADD R7, R5, 0x1, R2 ;  /* 0x0000000105077824 */ /* 0x000fc800078e0202 */
[----:B------:R-:W-:Y:S01]  /*1120*/  IMAD.IADD R0, R7, 0x1, R12 ;  /* 0x0000000107007824 */ /* 0x000fe200078e020c */
[----:B------:R-:W-:Y:S06]  /*1130*/  @!P2 BRA `(.L_x_963) ;  /* 0x000000000040a947 */ /* 0x000fec0003800000 */
[C---:B------:R-:W-:Y:S01]  /*1140*/  ISETP.GT.AND P0, PT, R7.reuse, RZ, PT ;  /* 0x000000ff0700720c */ /* 0x040fe20003f04270 */
[----:B------:R-:W-:-:S12]  /*1150*/  VIADD R2, R7, 0xffffffff ;  /* 0xffffffff07027836 */ /* 0x000fd80000000000 */
[----:B------:R-:W-:Y:S05]  /*1160*/  @P0 BRA `(.L_x_964) ;  /* 0x00000000001c0947 */ /* 0x000fea0003800000 */
[----:B------:R-:W-:Y:S01]  /*1170*/  ISETP.NE.AND P0, PT, R13, 0x1, PT ;  /* 0x000000010d00780c */ /* 0x000fe20003f05270 */
[----:B------:R-:W-:-:S12]  /*1180*/  IMAD.MOV R3, RZ, RZ, -R7 ;  /* 0x000000ffff037224 */ /* 0x000fd800078e0a07 */
[----:B------:R-:W0:Y:S02]  /*1190*/  @P0 LDC.64 R4, c[0x0][0x9e8] ;  /* 0x00027a00ff040b82 */ /* 0x000e240000000a00 */
[----:B0-----:R-:W-:-:S05]  /*11a0*/  @P0 IMAD.HI.U32 R2, R3, R4, RZ ;  /* 0x0000000403020227 */ /* 0x001fca00078e00ff */
[----:B------:R-:W-:-:S04]  /*11b0*/  @P0 SHF.R.U32.HI R3, RZ, R5, R2 ;  /* 0x00000005ff030219 */ /* 0x000fc80000011602 */
[----:B------:R-:W-:Y:S01]  /*11c0*/  LOP3.LUT R2, RZ, R3, RZ, 0x33, !PT ;  /* 0x00000003ff027212 */ /* 0x000fe200078e33ff */
[----:B------:R-:W-:Y:S06]  /*11d0*/  BRA `(.L_x_965) ;  /* 0x0000000000107947 */ /* 0x000fec0003800000 */
.L_x_964:
[----:B------:R-:W-:-:S13]  /*11e0*/  ISETP.NE.AND P0, PT, R13, 0x1, PT ;  /* 0x000000010d00780c */ /* 0x000fda0003f05270 */
[----:B------:R-:W0:Y:S02]  /*11f0*/  @P0 LDC.64 R4, c[0x0][0x9e8] ;  /* 0x00027a00ff040b82 */ /* 0x000e240000000a00 */
[----:B0-----:R-:W-:-:S05]  /*1200*/  @P0 IMAD.HI.U32 R4, R2, R4, RZ ;  /* 0x0000000402040227 */ /* 0x001fca00078e00ff */
[----:B------:R-:W-:-:S07]  /*1210*/  @P0 SHF.R.U32.HI R2, RZ, R5, R4 ;  /* 0x00000005ff020219 */ /* 0x000fce0000011604 */
.L_x_965:
[----:B------:R-:W-:-:S05]  /*1220*/  IMAD R3, R2, R13, R13 ;  /* 0x0000000d02037224 */ /* 0x000fca00078e020d */
[----:B------:R-:W-:-:S07]  /*1230*/  VIMNMX R0, R0, R3, PT ;  /* 0x0000000300007248 */ /* 0x000fce0003fe0100 */
.L_x_963:
[----:B------:R-:W0:Y:S01]  /*1240*/  @P3 LDC R6, c[0x0][0x44c] ;  /* 0x00011300ff063b82 */ /* 0x000e220000000800 */
[----:B------:R-:W-:Y:S01]  /*1250*/  VIADD R2, R0, 0x5f ;  /* 0x0000005f00027836 */ /* 0x000fe20000000000 */
[----:B------:R-:W-:Y:S01]  /*1260*/  ULDC UR4, c[0x0][0x9dc] ;  /* 0x0002770000047ab9 */ /* 0x000fe20000000800 */
[----:B------:R-:W-:Y:S02]  /*1270*/  IMAD R0, R73, R8, 0x5f ;  /* 0x0000005f49007424 */ /* 0x000fe400078e0208 */
[----:B------:R-:W-:-:S03]  /*1280*/  IMAD.HI R2, R2, 0x2aaaaaab, RZ ;  /* 0x2aaaaaab02027827 */ /* 0x000fc600078e02ff */
[----:B------:R-:W1:Y:S01]  /*1290*/  @P3 LDC R7, c[0x0][0x450] ;  /* 0x00011400ff073b82 */ /* 0x000e620000000800 */
[----:B------:R-:W-:Y:S01]  /*12a0*/  IMAD.HI R0, R0, 0x2aaaaaab, RZ ;  /* 0x2aaaaaab00007827 */ /* 0x000fe200078e02ff */
[----:B------:R-:W-:-:S03]  /*12b0*/  SHF.R.U32.HI R5, RZ, 0x1f, R2 ;  /* 0x0000001fff057819 */ /* 0x000fc60000011602 */
[----:B------:R-:W-:Y:S01]  /*12c0*/  IMAD.MOV.U32 R4, RZ, RZ, R17 ;  /* 0x000000ffff047224 */ /* 0x000fe200078e0011 */
[----:B------:R-:W-:Y:S01]  /*12d0*/  SHF.R.U32.HI R3, RZ, 0x1f, R0 ;  /* 0x0000001fff037819 */ /* 0x000fe20000011600 */
[----:B------:R-:W-:Y:S01]  /*12e0*/  IMAD R73, R73, R8, -R10 ;  /* 0x0000000849497224 */ /* 0x000fe200078e0a0a */
[----:B------:R-:W-:Y:S02]  /*12f0*/  LEA.HI.SX32 R72, R2, R5, 0x1c ;  /* 0x0000000502487211 */ /* 0x000fe400078fe2ff */
[----:B------:R-:W-:-:S04]  /*1300*/  LEA.HI.SX32 R3, R0, R3, 0x1c ;  /* 0x0000000300037211 */ /* 0x000fc800078fe2ff */
[----:B------:R-:W-:Y:S01]  /*1310*/  VIMNMX R72, R3, R72, PT ;  /* 0x0000004803487248 */ /* 0x000fe20003fe0100 */
[----:B0-----:R-:W-:-:S05]  /*1320*/  @P3 IMAD.HI.U32 R6, R17, R6, RZ ;  /* 0x0000000611063227 */ /* 0x001fca00078e00ff */
[----:B-1----:R-:W-:-:S05]  /*1330*/  @P3 SHF.R.U32.HI R4, RZ, R7, R6 ;  /* 0x00000007ff043219 */ /* 0x002fca0000011606 */
[----:B------:R-:W-:-:S04]  /*1340*/  IMAD.IADD R0, R73, 0x1, R4 ;  /* 0x0000000149007824 */ /* 0x000fc800078e0204 */
[----:B------:R-:W-:Y:S01]  /*1350*/  VIADD R2, R0, -UR4 ;  /* 0x8000000400027c36 */ /* 0x000fe20008000000 */
[----:B------:R-:W-:Y:S06]  /*1360*/  @!P2 BRA `(.L_x_966) ;  /* 0x00000000003ca947 */ /* 0x000fec0003800000 */
[----:B------:R-:W-:-:S13]  /*1370*/  ISETP.GT.AND P0, PT, R0, -0x1, PT ;  /* 0xffffffff0000780c */ /* 0x000fda0003f04270 */
[----:B------:R-:W-:Y:S05]  /*1380*/  @P0 BRA `(.L_x_967) ;  /* 0x00000000001c0947 */ /* 0x000fea0003800000 */
[----:B------:R-:W-:Y:S02]  /*1390*/  ISETP.NE.AND P0, PT, R13, 0x1, PT ;  /* 0x000000010d00780c */ /* 0x000fe40003f05270 */
[----:B------:R-:W-:-:S11]  /*13a0*/  LOP3.LUT R3, RZ, R0, RZ, 0x33, !PT ;  /* 0x00000000ff037212 */ /* 0x000fd600078e33ff */
[----:B------:R-:W0:Y:S02]  /*13b0*/  @P0 LDC.64 R4, c[0x0][0x9e8] ;  /* 0x00027a00ff040b82 */ /* 0x000e240000000a00 */
[----:B0-----:R-:W-:-:S05]  /*13c0*/  @P0 IMAD.HI.U32 R0, R3, R4, RZ ;  /* 0x0000000403000227 */ /* 0x001fca00078e00ff */
[----:B------:R-:W-:-:S04]  /*13d0*/  @P0 SHF.R.U32.HI R3, RZ, R5, R0 ;  /* 0x00000005ff030219 */ /* 0x000fc80000011600 */
[----:B------:R-:W-:Y:S01]  /*13e0*/  LOP3.LUT R0, RZ, R3, RZ, 0x33, !PT ;  /* 0x00000003ff007212 */ /* 0x000fe200078e33ff */
[----:B------:R-:W-:Y:S06]  /*13f0*/  BRA `(.L_x_968) ;  /* 0x0000000000107947 */ /* 0x000fec0003800000 */
.L_x_967:
[----:B------:R-:W-:-:S13]  /*1400*/  ISETP.NE.AND P0, PT, R13, 0x1, PT ;  /* 0x000000010d00780c */ /* 0x000fda0003f05270 */
[----:B------:R-:W0:Y:S02]  /*1410*/  @P0 LDC.64 R4, c[0x0][0x9e8] ;  /* 0x00027a00ff040b82 */ /* 0x000e240000000a00 */
[----:B0-----:R-:W-:-:S05]  /*1420*/  @P0 IMAD.HI.U32 R4, R0, R4, RZ ;  /* 0x0000000400040227 */ /* 0x001fca00078e00ff */
[----:B------:R-:W-:-:S07]  /*1430*/  @P0 SHF.R.U32.HI R0, RZ, R5, R4 ;  /* 0x00000005ff000219 */ /* 0x000fce0000011604 */
.L_x_968:
[----:B------:R-:W-:-:S05]  /*1440*/  IMAD R3, R0, R13, RZ ;  /* 0x0000000d00037224 */ /* 0x000fca00078e02ff */
[----:B------:R-:W-:-:S07]  /*1450*/  VIMNMX R2, R2, R3, !PT ;  /* 0x0000000302027248 */ /* 0x000fce0007fe0100 */
.L_x_966:
[----:B------:R-:W-:Y:S01]  /*1460*/  IMAD.HI R2, R2, 0x2aaaaaab, RZ ;  /* 0x2aaaaaab02027827 */ /* 0x000fe200078e02ff */
[----:B------:R-:W-:Y:S02]  /*1470*/  PLOP3.LUT P0, PT, PT, PT, PT, 0x80, 0x0 ;  /* 0x000000000000781c */ /* 0x000fe40003f0f070 */
[----:B------:R-:W-:Y:S02]  /*1480*/  CS2R R88, SRZ ;  /* 0x0000000000587805 */ /* 0x000fe4000001ff00 */
[----:B------:R-:W-:Y:S01]  /*1490*/  CS2R R86, SRZ ;  /* 0x0000000000567805 */ /* 0x000fe2000001ff00 */
[----:B------:R-:W-:Y:S01]  /*14a0*/  IMAD.MOV.U32 R0, RZ, RZ, RZ ;  /* 0x000000ffff007224 */ /* 0x000fe200078e00ff */
[----:B------:R-:W-:Y:S02]  /*14b0*/  SHF.R.U32.HI R3, RZ, 0x1f, R2 ;  /* 0x0000001fff037819 */ /* 0x000fe40000011602 */
[----:B------:R-:W-:Y:S02]  /*14c0*/  CS2R R84, SRZ ;  /* 0x0000000000547805 */ /* 0x000fe4000001ff00 */
[----:B------:R-:W-:-:S02]  /*14d0*/  CS2R R82, SRZ ;  /* 0x0000000000527805 */ /* 0x000fc4000001ff00 */
[----:B------:R-:W-:Y:S02]  /*14e0*/  CS2R R80, SRZ ;  /* 0x0000000000507805 */ /* 0x000fe4000001ff00 */
[----:B------:R-:W-:Y:S01]  /*14f0*/  LEA.HI.SX32 R3, R2, R3, 0x1c ;  /* 0x0000000302037211 */ /* 0x000fe200078fe2ff */
[----:B------:R-:W-:Y:S01]  /*1500*/  IMAD.MOV.U32 R54, RZ, RZ, RZ ;  /* 0x000000ffff367224 */ /* 0x000fe200078e00ff */
[----:B------:R-:W-:Y:S02]  /*1510*/  CS2R R50, SRZ ;  /* 0x0000000000327805 */ /* 0x000fe4000001ff00 */
[----:B------:R-:W-:Y:S02]  /*1520*/  CS2R R76, SRZ ;  /* 0x00000000004c7805 */ /* 0x000fe4000001ff00 */
[----:B------:R-:W-:Y:S02]  /*1530*/  VIMNMX R23, RZ, R3, !PT ;  /* 0x00000003ff177248 */ /* 0x000fe40007fe0100 */
[----:B------:R-:W-:-:S02]  /*1540*/  CS2R R74, SRZ ;  /* 0x00000000004a7805 */ /* 0x000fc4000001ff00 */
[----:B------:R-:W-:Y:S02]  /*1550*/  CS2R R40, SRZ ;  /* 0x0000000000287805 */ /* 0x000fe4000001ff00 */
[----:B------:R-:W-:Y:S02]  /*1560*/  CS2R R48, SRZ ;  /* 0x0000000000307805 */ /* 0x000fe4000001ff00 */
[----:B------:R-:W-:Y:S02]  /*1570*/  ISETP.GT.AND P1, PT, R72, R23, PT ;  /* 0x000000174800720c */ /* 0x000fe40003f24270 */
[----:B------:R-:W-:Y:S02]  /*1580*/  CS2R R70, SRZ ;  /* 0x0000000000467805 */ /* 0x000fe4000001ff00 */
[----:B------:R-:W-:Y:S02]  /*1590*/  CS2R R68, SRZ ;  /* 0x0000000000447805 */ /* 0x000fe4000001ff00 */
[----:B------:R-:W-:-:S02]  /*15a0*/  CS2R R66, SRZ ;  /* 0x0000000000427805 */ /* 0x000fc4000001ff00 */
[----:B------:R-:W-:Y:S02]  /*15b0*/  CS2R R64, SRZ ;  /* 0x0000000000407805 */ /* 0x000fe4000001ff00 */
[----:B------:R-:W-:Y:S02]  /*15c0*/  CS2R R62, SRZ ;  /* 0x00000000003e7805 */ /* 0x000fe4000001ff00 */
[----:B------:R-:W-:Y:S01]  /*15d0*/  CS2R R60, SRZ ;  /* 0x00000000003c7805 */ /* 0x000fe2000001ff00 */
[----:B------:R-:W-:Y:S01]  /*15e0*/  IMAD.MOV.U32 R59, RZ, RZ, RZ ;  /* 0x000000ffff3b7224 */ /* 0x000fe200078e00ff */
[----:B------:R-:W-:Y:S01]  /*15f0*/  CS2R R44, SRZ ;  /* 0x00000000002c7805 */ /* 0x000fe2000001ff00 */
[----:B------:R-:W-:Y:S01]  /*1600*/  IMAD.MOV.U32 R56, RZ, RZ, RZ ;  /* 0x000000ffff387224 */ /* 0x000fe200078e00ff */
        /* <DEDUP_REMOVED lines=12> */
[----:B------:R-:W-:Y:S01]  /*16d0*/  CS2R R26, SRZ ;  /* 0x00000000001a7805 */ /* 0x000fe2000001ff00 */
        /* <DEDUP_REMOVED lines=22> */
[----:B------:R-:W-:Y:S01]  /*1840*/  IMAD.U32 R4, RZ, RZ, UR4 ;  /* 0x00000004ff047e24 */ /* 0x000fe2000f8e00ff */
[----:B------:R0:W1:Y:S01]  /*1850*/  LDC.64 R2, c[0x4][R0] ;  /* 0x0100000000027b82 */ /* 0x0000620000000a00 */
[----:B------:R-:W-:Y:S01]  /*1860*/  IMAD.U32 R5, RZ, RZ, UR5 ;  /* 0x00000005ff057e24 */ /* 0x000fe2000f8e00ff */
[----:B------:R-:W-:Y:S01]  /*1870*/  ULDC.64 UR4, c[0x4][0xf8] ;  /* 0x01003e0000047ab9 */ /* 0x000fe20000000a00 */
        /* <DEDUP_REMOVED lines=9> */
.L_x_970:
[----:B------:R-:W-:Y:S01]  /*1910*/  LEA.HI R0, R166, R166, RZ, 0x1 ;  /* 0x000000a6a6007211 */ /* 0x000fe200078f08ff */
[----:B------:R-:W-:-:S03]  /*1920*/  IMAD.U32 R2, RZ, RZ, UR61 ;  /* 0x0000003dff027e24 */ /* 0x000fc6000f8e00ff */
[----:B------:R-:W-:Y:S02]  /*1930*/  LOP3.LUT R3, R0, 0xfffffffe, RZ, 0xc0, !PT ;  /* 0xfffffffe00037812 */ /* 0x000fe400078ec0ff */
[----:B------:R-:W-:-:S03]  /*1940*/  ISETP.NE.AND P0, PT, R2, 0x3, PT ;  /* 0x000000030200780c */ /* 0x000fc60003f05270 */
[----:B------:R-:W-:-:S05]  /*1950*/  IMAD.IADD R0, R166, 0x1, -R3 ;  /* 0x00000001a6007824 */ /* 0x000fca00078e0a03 */
[----:B------:R-:W-:-:S04]  /*1960*/  SHF.L.U32 R0, R0, 0x1f, RZ ;  /* 0x0000001f00007819 */ /* 0x000fc800000006ff */
[----:B------:R-:W0:Y:S02]  /*1970*/  SYNCS.PHASECHK.TRANS64.TRYWAIT P1, [UR40+0x2a800], R0 ;  /* 0x02a80000ff0075a7 */ /* 0x000e240008020168 */
[----:B0-----:R-:W-:Y:S05]  /*1980*/  @!P1 BRA `(.L_x_971) ;  /* 0x0000011000e89947 */ /* 0x001fea0003800000 */
.L_x_1135:
[----:B------:R-:W-:Y:S05]  /*1990*/  @!P0 BRA `(.L_x_972) ;  /* 0x0000000000048947 */ /* 0x000fea0003800000 */
[----:B------:R-:W-:Y:S01]  /*19a0*/  BPT.TRAP 0x1 ;  /* 0x000000040000795c */ /* 0x000fe20000300000 */
.L_x_972:
[----:B0-----:R-:W-:Y:S02]  /*19b0*/  IMAD.U32 R3, RZ, RZ, UR39 ;  /* 0x00000027ff037e24 */ /* 0x001fe4000f8e00ff */
[----:B------:R-:W-:-:S03]  /*19c0*/  IMAD.U32 R0, RZ, RZ, UR38 ;  /* 0x00000026ff007e24 */ /* 0x000fc6000f8e00ff */
[----:B------:R-:W-:Y:S02]  /*19d0*/  LEA R3, R3, UR40, 0x3 ;  /* 0x0000002803037c11 */ /* 0x000fe4000f8e18ff */
[----:B------:R-:W-:-:S04]  /*19e0*/  SHF.L.U32 R0, R0, 0x1f, RZ ;  /* 0x0000001f00007819 */ /* 0x000fc800000006ff */
[----:B------:R0:W1:Y:S01]  /*19f0*/  SYNCS.PHASECHK.TRANS64.TRYWAIT P1, [R3+URZ+0x2a830], R0 ;  /* 0x02a83000030075a7 */ /* 0x000062000802017f */
[----:B------:R-:W-:Y:S05]  /*1a00*/  @!P0 BRA `(.L_x_973) ;  /* 0x0000000000048947 */ /* 0x000fea0003800000 */
[----:B------:R-:W-:Y:S01]  /*1a10*/  BPT.TRAP 0x1 ;  /* 0x000000040000795c */ /* 0x000fe20000300000 */
.L_x_973:
[----:B-1----:R-:W-:Y:S05]  /*1a20*/  @P1 BRA `(.L_x_974) ;  /* 0x0000000000081947 */ /* 0x002fea0003800000 */
[----:B------:R-:W1:Y:S02]  /*1a30*/  SYNCS.PHASECHK.TRANS64.TRYWAIT P1, [R3+URZ+0x2a830], R0 ;  /* 0x02a83000030075a7 */ /* 0x000e64000802017f */
[----:B-1----:R-:W-:Y:S05]  /*1a40*/  @!P1 BRA `(.L_x_975) ;  /* 0x0000011000d09947 */ /* 0x002fea0003800000 */
.L_x_974:
        /* <DEDUP_REMOVED lines=12> */
[----:B------:R-:W-:Y:S02]  /*1b10*/  ULOP3.LUT UR41, UR4, 0x10000, URZ, 0xfc, !UPT ;  /* 0x0001000004297892 */ /* 0x000fe4000f8efc3f */
[----:B------:R-:W-:Y:S02]  /*1b20*/  UIADD3 UR56, UR5, 0x4, URZ ;  /* 0x0000000405387890 */ /* 0x000fe4000fffe03f */
[----:B------:R-:W-:Y:S01]  /*1b30*/  UIMAD UR4, UR39, 0x900, UR41 ;  /* 0x00000900270478a4 */ /* 0x000fe2000f8e0229 */
[----:B------:R-:W-:Y:S01]  /*1b40*/  UMOV UR57, 0x40000040 ;  /* 0x4000004000397882 */ /* 0x000fe20000000000 */
[----:B------:R-:W-:-:S02]  /*1b50*/  UMOV UR59, 0x40000040 ;  /* 0x40000040003b7882 */ /* 0x000fc40000000000 */
[----:B------:R-:W-:Y:S02]  /*1b60*/  UIADD3 UR7, UR4, 0x2, URZ ;  /* 0x0000000204077890 */ /* 0x000fe4000fffe03f */
[----:B------:R-:W-:Y:S02]  /*1b70*/  UIADD3 UR58, UR4, 0x4, URZ ;  /* 0x00000004043a7890 */ /* 0x000fe4000fffe03f */
[----:B------:R-:W-:Y:S01]  /*1b80*/  UMOV UR10, UR4 ;  /* 0x00000004000a7c82 */ /* 0x000fe20008000000 */
[----:B------:R-:W-:Y:S01]  /*1b90*/  UIADD3 UR12, UR5, 0x400, URZ ;  /* 0x00000400050c7890 */ /* 0x000fe2000fffe03f */
[----:B------:R-:W-:Y:S01]  /*1ba0*/  HGMMA.64x96x16.F32.BF16 R24, gdesc[UR8], RZ, !UPT, gsb0 ;  /* 0x01600000081879f0 */ /* 0x000fe2000c0018ff */
[----:B------:R-:W-:Y:S01]  /*1bb0*/  UMOV UR8, UR6 ;  /* 0x0000000600087c82 */ /* 0x000fe20008000000 */
[----:B------:R-:W-:Y:S01]  /*1bc0*/  UMOV UR9, 0x40000040 ;  /* 0x4000004000097882 */ /* 0x000fe20000000000 */
[----:B------:R-:W-:Y:S01]  /*1bd0*/  UMOV UR10, UR7 ;  /* 0x00000007000a7c82 */ /* 0x000fe20008000000 */
[----:B------:R-:W-:Y:S01]  /*1be0*/  UMOV UR11, 0x40000040 ;  /* 0x40000040000b7882 */ /* 0x000fe20000000000 */
[----:B------:R-:W-:Y:S01]  /*1bf0*/  IMAD.U32 R4, RZ, RZ, UR8 ;  /* 0x00000008ff047e24 */ /* 0x000fe2000f8e00ff */
[----:B------:R-:W-:Y:S01]  /*1c00*/  UIADD3 UR14, UR4, 0x300, URZ ;  /* 0x00000300040e7890 */ /* 0x000fe2000fffe03f */
[----:B------:R-:W-:Y:S01]  /*1c10*/  IMAD.U32 R5, RZ, RZ, UR9 ;  /* 0x00000009ff057e24 */ /* 0x000fe2000f8e00ff */
        /* <DEDUP_REMOVED lines=30> */
[----:B------:R-:W-:Y:S02]  /*1e00*/  WARPGROUP.DEPBAR.LE gsb0, 0x0 ;  /* 0x00008000000079c5 */ /* 0x000fe40000010000 */
[----:B------:R-:W-:-:S06]  /*1e10*/  WARPGROUP.ARRIVE ;  /* 0x00000000000079c5 */ /* 0x000fcc0000000000 */
[----:B------:R-:W-:Y:S01]  /*1e20*/  HGMMA.64x96x16.F32.BF16 R24, gdesc[UR8], R24, gsb0 ;  /* 0x01600000081879f0 */ /* 0x000fe20008001818 */
        /* <DEDUP_REMOVED lines=37> */
.L_x_976:
[----:B------:R-:W-:Y:S01]  /*2080*/  ISETP.NE.AND P2, PT, R168, 0x1, PT ;  /* 0x00000001a800780c */ /* 0x000fe20003f45270 */
[----:B------:R-:W-:Y:S01]  /*2090*/  IMAD.IADD R2, R22, 0x1, R17 ;  /* 0x0000000116027824 */ /* 0x000fe200078e0211 */
[----:B------:R-:W-:Y:S01]  /*20a0*/  R2UR UR4, R3 ;  /* 0x00000000030472ca */ /* 0x000fe200000e0000 */
[----:B------:R-:W2:Y:S01]  /*20b0*/  LDC R13, c[0x0][0x288] ;  /* 0x0000a200ff0d7b82 */ /* 0x000ea20000000800 */
[----:B------:R-:W-:Y:S01]  /*20c0*/  LOP3.LUT P1, RZ, R19, 0x80000, RZ, 0xc0, !PT ;  /* 0x0008000013ff7812 */ /* 0x000fe2000782c0ff */
[----:B------:R-:W-:Y:S01]  /*20d0*/  ULDC UR43, c[0x0][0x9dc] ;  /* 0x00027700002b7ab9 */ /* 0x000fe20000000800 */
[----:B------:R-:W-:-:S07]  /*20e0*/  ULDC UR5, c[0x0][0x9e0] ;  /* 0x0002780000057ab9 */ /* 0x000fce0000000800 */
[----:B------:R-:W0:Y:S02]  /*20f0*/  @P2 LDC R9, c[0x0][0x44c] ;  /* 0x00011300ff092b82 */ /* 0x000e240000000800 */
[----:B------:R-:W-:-:S04]  /*2100*/  UIADD3 UR4, UR4, 0x2a840, URZ ;  /* 0x0002a84004047890 */ /* 0x000fc8000fffe03f */
[----:B------:R-:W-:Y:S02]  /*2110*/  UPRMT UR4, UR60, 0x654, UR4 ;  /* 0x000006543c047896 */ /* 0x000fe40008000004 */
[----:B------:R-:W3:Y:S07]  /*2120*/  @P2 LDC R11, c[0x0][0x450] ;  /* 0x00011400ff0b2b82 */ /* 0x000eee0000000800 */
[----:B------:R-:W-:Y:S01]  /*2130*/  SYNCS.ARRIVE.TRANS64.RED.A1T0 RZ, [UR4], RZ ;  /* 0x000000ffffff79a7 */ /* 0x000fe20008100404 */
[----:B------:R-:W-:Y:S01]  /*2140*/  ULOP3.LUT UR4, URZ, UR43, URZ, 0x33, !UPT ;  /* 0x0000002b3f047292 */ /* 0x000fe2000f8e333f */
[----:B01----:R-:W-:-:S04]  /*2150*/  @P2 IMAD.HI.U32 R0, R2, R9, RZ ;  /* 0x0000000902002227 */ /* 0x003fc800078e00ff */
[----:B------:R-:W-:Y:S01]  /*2160*/  IMAD.MOV.U32 R9, RZ, RZ, -0x60 ;  /* 0xffffffa0ff097424 */ /* 0x000fe200078e00ff */
[----:B---3--:R-:W-:-:S03]  /*2170*/  @P2 SHF.R.U32.HI R2, RZ, R11, R0 ;  /* 0x0000000bff022219 */ /* 0x008fc60000011600 */
[C---:B------:R-:W-:Y:S02]  /*2180*/  IMAD R9, R72.reuse, R9, 0x61 ;  /* 0x0000006148097424 */ /* 0x040fe400078e0209 */
[--C-:B------:R-:W-:Y:S01]  /*2190*/  IMAD R0, R72, -0x60, R16.reuse ;  /* 0xffffffa048007824 */ /* 0x100fe200078e0210 */
[----:B------:R-:W0:Y:S01]  /*21a0*/  SHFL.IDX PT, R11, R2, RZ, 0x1c1f ;  /* 0x001c1fff020b7589 */ /* 0x000e2200000e0000 */
[----:B------:R-:W-:Y:S02]  /*21b0*/  IMAD R8, R18, -0x2, R9 ;  /* 0xfffffffe12087824 */ /* 0x000fe400078e0209 */
[----:B------:R-:W-:Y:S02]  /*21c0*/  VIADD R3, R0, 0x60 ;  /* 0x0000006000037836 */ /* 0x000fe40000000000 */
[----:B------:R-:W-:Y:S01]  /*21d0*/  VIADD R14, R9, 0xffffffff ;  /* 0xffffffff090e7836 */ /* 0x000fe20000000000 */
[----:B--2---:R-:W-:Y:S01]  /*21e0*/  IADD3 R0, R8, -R13, R16 ;  /* 0x8000000d08007210 */ /* 0x004fe20007ffe010 */
[----:B------:R-:W-:-:S02]  /*21f0*/  IMAD R10, R18, -0x2, R3 ;  /* 0xfffffffe120a7824 */ /* 0x000fc400078e0203 */
[----:B------:R-:W-:Y:S02]  /*2200*/  VIADD R20, R8, 0xffffffff ;  /* 0xffffffff08147836 */ /* 0x000fe40000000000 */
[C---:B------:R-:W-:Y:S02]  /*2210*/  VIADD R15, R0.reuse, UR5 ;  /* 0x00000005000f7c36 */ /* 0x040fe40008000000 */
[----:B------:R-:W-:-:S03]  /*2220*/  VIADD R12, R0, UR4 ;  /* 0x00000004000c7c36 */ /* 0x000fc60008000000 */
[----:B0-----:R-:W-:Y:S01]  /*2230*/  VIADDMNMX R0, R11, R15, R10, PT ;  /* 0x0000000f0b007246 */ /* 0x001fe2000380010a */
[----:B------:R-:W-:Y:S01]  /*2240*/  IMAD.IADD R3, R12, 0x1, R11 ;  /* 0x000000010c037824 */ /* 0x000fe200078e020b */
[----:B------:R-:W-:Y:S06]  /*2250*/  @!P1 BRA `(.L_x_977) ;  /* 0x00000000005c9947 */ /* 0x000fec0003800000 */
[----:B------:R-:W-:Y:S01]  /*2260*/  IADD3 R9, R16, -R13, R11 ;  /* 0x8000000d10097210 */ /* 0x000fe20007ffe00b */
[----:B------:R-:W-:Y:S03]  /*2270*/  BSSY B0, `(.L_x_978) ;  /* 0x0000012000007945 */ /* 0x000fe60003800000 */
[----:B------:R-:W-:-:S13]  /*2280*/  ISETP.GT.AND P1, PT, R9, -0x1, PT ;  /* 0xffffffff0900780c */ /* 0x000fda0003f24270 */
[----:B------:R-:W-:Y:S05]  /*2290*/  @P1 BRA `(.L_x_979) ;  /* 0x0000000000241947 */ /* 0x000fea0003800000 */
[----:B------:R-:W-:Y:S01]  /*22a0*/  ULDC UR4, c[0x0][0x9e4] ;  /* 0x0002790000047ab9 */ /* 0x000fe20000000800 */
[----:B------:R-:W-:Y:S01]  /*22b0*/  LOP3.LUT R9, RZ, R9, RZ, 0x33, !PT ;  /* 0x00000009ff097212 */ /* 0x000fe200078e33ff */
[----:B------:R-:W-:-:S05]  /*22c0*/  IMAD.U32 R11, RZ, RZ, UR4 ;  /* 0x00000004ff0b7e24 */ /* 0x000fca000f8e00ff */
[----:B------:R-:W-:-:S13]  /*22d0*/  ISETP.NE.AND P1, PT, R11, 0x1, PT ;  /* 0x000000010b00780c */ /* 0x000fda0003f25270 */
[----:B------:R-:W0:Y:S02]  /*22e0*/  @P1 LDC.64 R74, c[0x0][0x9e8] ;  /* 0x00027a00ff4a1b82 */ /* 0x000e240000000a00 */
[----:B0-----:R-:W-:-:S05]  /*22f0*/  @P1 IMAD.HI.U32 R8, R9, R74, RZ ;  /* 0x0000004a09081227 */ /* 0x001fca00078e00ff */
[----:B------:R-:W-:-:S04]  /*2300*/  @P1 SHF.R.U32.HI R9, RZ, R75, R8 ;  /* 0x0000004bff091219 */ /* 0x000fc80000011608 */
[----:B------:R-:W-:Y:S01]  /*2310*/  LOP3.LUT R9, RZ, R9, RZ, 0x33, !PT ;  /* 0x00000009ff097212 */ /* 0x000fe200078e33ff */
[----:B------:R-:W-:Y:S06]  /*2320*/  BRA `(.L_x_980) ;  /* 0x0000000000187947 */ /* 0x000fec0003800000 */
.L_x_979:
[----:B------:R-:W-:Y:S02]  /*2330*/  ULDC UR4, c[0x0][0x9e4] ;  /* 0x0002790000047ab9 */ /* 0x000fe40000000800 */
[----:B------:R-:W-:-:S05]  /*2340*/  IMAD.U32 R11, RZ, RZ, UR4 ;  /* 0x00000004ff0b7e24 */ /* 0x000fca000f8e00ff */
[----:B------:R-:W-:-:S13]  /*2350*/  ISETP.NE.AND P1, PT, R11, 0x1, PT ;  /* 0x000000010b00780c */ /* 0x000fda0003f25270 */
[----:B------:R-:W0:Y:S02]  /*2360*/  @P1 LDC.64 R74, c[0x0][0x9e8] ;  /* 0x00027a00ff4a1b82 */ /* 0x000e240000000a00 */
[----:B0-----:R-:W-:-:S05]  /*2370*/  @P1 IMAD.HI.U32 R8, R9, R74, RZ ;  /* 0x0000004a09081227 */ /* 0x001fca00078e00ff */
[----:B------:R-:W-:-:S07]  /*2380*/  @P1 SHF.R.U32.HI R9, RZ, R75, R8 ;  /* 0x0000004bff091219 */ /* 0x000fce0000011608 */
.L_x_980:
[----:B------:R-:W-:Y:S05]  /*2390*/  BSYNC B0 ;  /* 0x0000000000007941 */ /* 0x000fea0003800000 */
.L_x_978:
[----:B------:R-:W-:-:S05]  /*23a0*/  IMAD R9, R9, R11, R20 ;  /* 0x0000000b09097224 */ /* 0x000fca00078e0214 */
[----:B------:R-:W-:Y:S02]  /*23b0*/  VIADDMNMX R0, R9, R11, R0, PT ;  /* 0x0000000b09007246 */ /* 0x000fe40003800100 */
[----:B------:R-:W-:-:S07]  /*23c0*/  VIMNMX R3, R3, R9, !PT ;  /* 0x0000000903037248 */ /* 0x000fce0007fe0100 */
.L_x_977:
[C---:B------:R-:W-:Y:S02]  /*23d0*/  ISETP.GE.AND P6, PT, R14.reuse, 0x9, PT ;  /* 0x000000090e00780c */ /* 0x040fe40003fc6270 */
[----:B------:R-:W-:Y:S02]  /*23e0*/  ISETP.GE.AND P1, PT, R14, 0x2, PT ;  /* 0x000000020e00780c */ /* 0x000fe40003f26270 */
[C---:B------:R-:W-:Y:S02]  /*23f0*/  ISETP.GT.AND P2, PT, R3.reuse, 0x8, !P6 ;  /* 0x000000080300780c */ /* 0x040fe40007744270 */
[----:B------:R-:W-:Y:S02]  /*2400*/  ISETP.GT.AND P3, PT, R3, 0x1, !P1 ;  /* 0x000000010300780c */ /* 0x000fe40004f64270 */
[----:B------:R-:W-:Y:S02]  /*2410*/  ISETP.LT.OR P2, PT, R0, 0x9, P2 ;  /* 0x000000090000780c */ /* 0x000fe40001741670 */
[----:B------:R-:W-:-:S02]  /*2420*/  ISETP.GE.AND P4, PT, R14, 0xa, PT ;  /* 0x0000000a0e00780c */ /* 0x000fc40003f86270 */
[----:B------:R-:W-:Y:S02]  /*2430*/  FSEL R91, R28, -INF , !P2 ;  /* 0xff8000001c5b7808 */ /* 0x000fe40005000000 */
[C---:B------:R-:W-:Y:S02]  /*2440*/  ISETP.LT.OR P3, PT, R0.reuse, 0x2, P3 ;  /* 0x000000020000780c */ /* 0x040fe40001f61670 */
[----:B------:R-:W-:Y:S02]  /*2450*/  ISETP.GT.AND P2, PT, R3, 0x9, !P4 ;  /* 0x000000090300780c */ /* 0x000fe40006744270 */
[----:B------:R-:W-:Y:S02]  /*2460*/  FSEL R89, R25, -INF , !P3 ;  /* 0xff80000019597808 */ /* 0x000fe40005800000 */
[----:B------:R-:W-:Y:S02]  /*2470*/  ISETP.LT.OR P2, PT, R0, 0xa, P2 ;  /* 0x0000000a0000780c */ /* 0x000fe40001741670 */
[----:B------:R-:W-:-:S02]  /*2480*/  ISETP.GE.AND P3, PT, R14, 0x11, PT ;  /* 0x000000110e00780c */ /* 0x000fc40003f66270 */
[----:B------:R-:W-:Y:S02]  /*2490*/  FSEL R93, R29, -INF , !P2 ;  /* 0xff8000001d5d7808 */ /* 0x000fe40005000000 */
[----:B------:R-:W-:Y:S02]  /*24a0*/  ISETP.GT.AND P2, PT, R3, 0x10, !P3 ;  /* 0x000000100300780c */ /* 0x000fe40005f44270 */
[----:B------:R-:W-:Y:S02]  /*24b0*/  P2R R74, PR, RZ, 0x8 ;  /* 0x00000008ff4a7803 */ /* 0x000fe40000000000 */
[----:B------:R-:W-:Y:S02]  /*24c0*/  ISETP.LT.OR P2, PT, R0, 0x11, P2 ;  /* 0x000000110000780c */ /* 0x000fe40001741670 */
[----:B------:R-:W-:Y:S02]  /*24d0*/  ISETP.GE.AND P3, PT, R14, 0x12, PT ;  /* 0x000000120e00780c */ /* 0x000fe40003f66270 */
[----:B------:R-:W-:-:S02]  /*24e0*/  FSEL R95, R32, -INF , !P2 ;  /* 0xff800000205f7808 */ /* 0x000fc40005000000 */
[----:B------:R-:W-:Y:S02]  /*24f0*/  ISETP.GT.AND P2, PT, R3, 0x11, !P3 ;  /* 0x000000110300780c */ /* 0x000fe40005f44270 */
[----:B------:R-:W-:Y:S02]  /*2500*/  P2R R32, PR, RZ, 0x8 ;  /* 0x00000008ff207803 */ /* 0x000fe40000000000 */
[----:B------:R-:W-:Y:S02]  /*2510*/  ISETP.LT.OR P2, PT, R0, 0x12, P2 ;  /* 0x000000120000780c */ /* 0x000fe40001741670 */
[----:B------:R-:W-:Y:S02]  /*2520*/  ISETP.GE.AND P3, PT, R14, 0x19, PT ;  /* 0x000000190e00780c */ /* 0x000fe40003f66270 */
[----:B------:R-:W-:Y:S02]  /*2530*/  FSEL R97, R33, -INF , !P2 ;  /* 0xff80000021617808 */ /* 0x000fe40005000000 */
[----:B------:R-:W-:-:S02]  /*2540*/  ISETP.GT.AND P2, PT, R3, 0x18, !P3 ;  /* 0x000000180300780c */ /* 0x000fc40005f44270 */
[----:B------:R-:W-:Y:S02]  /*2550*/  P2R R76, PR, RZ, 0x8 ;  /* 0x00000008ff4c7803 */ /* 0x000fe40000000000 */
[----:B------:R-:W-:Y:S02]  /*2560*/  ISETP.LT.OR P2, PT, R0, 0x19, P2 ;  /* 0x000000190000780c */ /* 0x000fe40001741670 */
[----:B------:R-:W-:Y:S02]  /*2570*/  ISETP.GE.AND P3, PT, R14, 0x1a, PT ;  /* 0x0000001a0e00780c */ /* 0x000fe40003f66270 */
[----:B------:R-:W-:Y:S02]  /*2580*/  FSEL R99, R36, -INF , !P2 ;  /* 0xff80000024637808 */ /* 0x000fe40005000000 */
[----:B------:R-:W-:Y:S02]  /*2590*/  ISETP.GT.AND P2, PT, R3, 0x19, !P3 ;  /* 0x000000190300780c */ /* 0x000fe40005f44270 */
[----:B------:R-:W-:-:S02]  /*25a0*/  P2R R36, PR, RZ, 0x8 ;  /* 0x00000008ff247803 */ /* 0x000fc40000000000 */
[----:B------:R-:W-:Y:S02]  /*25b0*/  ISETP.LT.OR P2, PT, R0, 0x1a, P2 ;  /* 0x0000001a0000780c */ /* 0x000fe40001741670 */
[----:B------:R-:W-:Y:S02]  /*25c0*/  ISETP.GE.AND P3, PT, R14, 0x21, PT ;  /* 0x000000210e00780c */ /* 0x000fe40003f66270 */
[----:B------:R-:W-:Y:S02]  /*25d0*/  FSEL R101, R37, -INF , !P2 ;  /* 0xff80000025657808 */ /* 0x000fe40005000000 */
[----:B------:R-:W-:Y:S02]  /*25e0*/  ISETP.GT.AND P2, PT, R3, 0x20, !P3 ;  /* 0x000000200300780c */ /* 0x000fe40005f44270 */
[----:B------:R-:W-:Y:S02]  /*25f0*/  P2R R78, PR, RZ, 0x8 ;  /* 0x00000008ff4e7803 */ /* 0x000fe40000000000 */
[----:B------:R-:W-:-:S02]  /*2600*/  ISETP.LT.OR P2, PT, R0, 0x21, P2 ;  /* 0x000000210000780c */ /* 0x000fc40001741670 */
[----:B------:R-:W-:Y:S02]  /*2610*/  ISETP.GE.AND P3, PT, R14, 0x22, PT ;  /* 0x000000220e00780c */ /* 0x000fe40003f66270 */
[----:B------:R-:W-:Y:S02]  /*2620*/  FSEL R103, R40, -INF , !P2 ;  /* 0xff80000028677808 */ /* 0x000fe40005000000 */
[----:B------:R-:W-:Y:S02]  /*2630*/  ISETP.GT.AND P2, PT, R3, 0x21, !P3 ;  /* 0x000000210300780c */ /* 0x000fe40005f44270 */
[----:B------:R-:W-:Y:S02]  /*2640*/  P2R R40, PR, RZ, 0x8 ;  /* 0x00000008ff287803 */ /* 0x000fe40000000000 */
        /* <DEDUP_REMOVED lines=56> */
[----:B------:R-:W-:Y:S02]  /*29d0*/  P2R R28, PR, RZ, 0x10 ;  /* 0x00000010ff1c7803 */ /* 0x000fe40000000000 */
[----:B------:R-:W-:Y:S02]  /*29e0*/  FSEL R11, R64, -INF , !P2 ;  /* 0xff800000400b7808 */ /* 0x000fe40005000000 */
[----:B------:R-:W-:-:S04]  /*29f0*/  ISETP.GE.AND P2, PT, R14, 0x52, PT ;  /* 0x000000520e00780c */ /* 0x000fc80003f46270 */
[----:B------:R-:W-:-:S04]  /*2a00*/  ISETP.GT.AND P3, PT, R3, 0x51, !P2 ;  /* 0x000000510300780c */ /* 0x000fc80005764270 */
[----:B------:R-:W-:-:S04]  /*2a10*/  ISETP.LT.OR P3, PT, R0, 0x52, P3 ;  /* 0x000000520000780c */ /* 0x000fc80001f61670 */
[----:B------:R-:W-:Y:S02]  /*2a20*/  FSEL R65, R65, -INF , !P3 ;  /* 0xff80000041417808 */ /* 0x000fe40005800000 */
[----:B------:R-:W-:-:S04]  /*2a30*/  ISETP.GE.AND P3, PT, R14, 0x59, PT ;  /* 0x000000590e00780c */ /* 0x000fc80003f66270 */
[----:B------:R-:W-:-:S04]  /*2a40*/  ISETP.GT.AND P4, PT, R3, 0x58, !P3 ;  /* 0x000000580300780c */ /* 0x000fc80005f84270 */
[----:B------:R-:W-:-:S04]  /*2a50*/  ISETP.LT.OR P4, PT, R0, 0x59, P4 ;  /* 0x000000590000780c */ /* 0x000fc80002781670 */
[----:B------:R-:W-:Y:S02]  /*2a60*/  FSEL R25, R68, -INF , !P4 ;  /* 0xff80000044197808 */ /* 0x000fe40006000000 */
[----:B------:R-:W-:-:S04]  /*2a70*/  ISETP.GE.AND P4, PT, R14, 0x1, PT ;  /* 0x000000010e00780c */ /* 0x000fc80003f86270 */
[----:B------:R-:W-:-:S04]  /*2a80*/  ISETP.GT.AND P5, PT, R3, RZ, !P4 ;  /* 0x000000ff0300720c */ /* 0x000fc800067a4270 */
[----:B------:R-:W-:-:S04]  /*2a90*/  ISETP.LT.OR P5, PT, R0, 0x1, P5 ;  /* 0x000000010000780c */ /* 0x000fc80002fa1670 */
[----:B------:R-:W-:Y:S02]  /*2aa0*/  FSEL R21, R24, -INF , !P5 ;  /* 0xff80000018157808 */ /* 0x000fe40006800000 */
[----:B------:R-:W-:-:S04]  /*2ab0*/  ISETP.GE.AND P5, PT, R14, 0x5a, PT ;  /* 0x0000005a0e00780c */ /* 0x000fc80003fa6270 */
[----:B------:R-:W-:Y:S02]  /*2ac0*/  P2R R24, PR, RZ, 0x20 ;  /* 0x00000020ff187803 */ /* 0x000fe40000000000 */
[----:B------:R-:W-:Y:S02]  /*2ad0*/  ISETP.GT.AND P5, PT, R3, 0x59, !P5 ;  /* 0x000000590300780c */ /* 0x000fe40006fa4270 */
[----:B------:R-:W0:Y:S02]  /*2ae0*/  SHFL.IDX PT, R3, R2, 0x1, 0x1c1f ;  /* 0x003c1f0002037f89 */ /* 0x000e2400000e0000 */
[----:B------:R-:W-:-:S04]  /*2af0*/  ISETP.LT.OR P5, PT, R0, 0x5a, P5 ;  /* 0x0000005a0000780c */ /* 0x000fc80002fa1670 */
[----:B------:R-:W-:Y:S02]  /*2b00*/  FSEL R69, R69, -INF , !P5 ;  /* 0xff80000045457808 */ /* 0x000fe40006800000 */
[----:B------:R-:W-:Y:S02]  /*2b10*/  LOP3.LUT P5, RZ, R19, 0x80000, RZ, 0xc0, !PT ;  /* 0x0008000013ff7812 */ /* 0x000fe400078ac0ff */
[----:B0-----:R-:W-:Y:S01]  /*2b20*/  VIADDMNMX R0, R3, R15, R10, PT ;  /* 0x0000000f03007246 */ /* 0x001fe2000380010a */
[----:B------:R-:W-:-:S10]  /*2b30*/  IMAD.IADD R8, R12, 0x1, R3 ;  /* 0x000000010c087824 */ /* 0x000fd400078e0203 */
[----:B------:R-:W-:Y:S05]  /*2b40*/  @!P5 BRA `(.L_x_981) ;  /* 0x00000000005cd947 */ /* 0x000fea0003800000 */
        /* <DEDUP_REMOVED lines=13> */
.L_x_983:
[----:B------:R-:W-:Y:S02]  /*2c20*/  ULDC UR4, c[0x0][0x9e4] ;  /* 0x0002790000047ab9 */ /* 0x000fe40000000800 */
[----:B------:R-:W-:-:S05]  /*2c30*/  IMAD.U32 R9, RZ, RZ, UR4 ;  /* 0x00000004ff097e24 */ /* 0x000fca000f8e00ff */
[----:B------:R-:W-:-:S13]  /*2c40*/  ISETP.NE.AND P5, PT, R9, 0x1, PT ;  /* 0x000000010900780c */ /* 0x000fda0003fa5270 */
[----:B------:R-:W0:Y:S02]  /*2c50*/  @P5 LDC.64 R14, c[0x0][0x9e8] ;  /* 0x00027a00ff0e5b82 */ /* 0x000e240000000a00 */
[----:B0-----:R-:W-:-:S05]  /*2c60*/  @P5 IMAD.HI.U32 R2, R3, R14, RZ ;  /* 0x0000000e03025227 */ /* 0x001fca00078e00ff */
[----:B------:R-:W-:-:S07]  /*2c70*/  @P5 SHF.R.U32.HI R3, RZ, R15, R2 ;  /* 0x0000000fff035219 */ /* 0x000fce0000011602 */
.L_x_984:
[----:B------:R-:W-:Y:S05]  /*2c80*/  BSYNC B0 ;  /* 0x0000000000007941 */ /* 0x000fea0003800000 */
.L_x_982:
[----:B------:R-:W-:-:S05]  /*2c90*/  IMAD R3, R3, R9, R20 ;  /* 0x0000000903037224 */ /* 0x000fca00078e0214 */
[----:B------:R-:W-:Y:S02]  /*2ca0*/  VIADDMNMX R0, R3, R9, R0, PT ;  /* 0x0000000903007246 */ /* 0x000fe40003800100 */
[----:B------:R-:W-:-:S07]  /*2cb0*/  VIMNMX R8, R8, R3, !PT ;  /* 0x0000000308087248 */ /* 0x000fce0007fe0100 */
.L_x_981:
[----:B------:R-:W-:Y:S01]  /*2cc0*/  ISETP.GT.AND P1, PT, R8, 0x1, !P1 ;  /* 0x000000010800780c */ /* 0x000fe20004f24270 */
[----:B------:R-:W-:Y:S01]  /*2cd0*/  ULDC UR4, c[0x0][0x988] ;  /* 0x0002620000047ab9 */ /* 0x000fe20000000800 */
[----:B------:R-:W-:Y:S01]  /*2ce0*/  FMNMX.FTZ R2, R21, R89, !PT ;  /* 0x0000005915027209 */ /* 0x000fe20007810000 */
[----:B------:R-:W-:Y:S01]  /*2cf0*/  IMAD.U32 R10, RZ, RZ, UR4 ;  /* 0x00000004ff0a7e24 */ /* 0x000fe2000f8e00ff */
[----:B------:R-:W-:Y:S02]  /*2d00*/  ISETP.LT.OR P1, PT, R0, 0x2, P1 ;  /* 0x000000020000780c */ /* 0x000fe40000f21670 */
[----:B------:R-:W-:Y:S02]  /*2d10*/  ISETP.GT.AND P6, PT, R8, 0x8, !P6 ;  /* 0x000000080800780c */ /* 0x000fe400077c4270 */
[----:B------:R-:W-:Y:S02]  /*2d20*/  FSEL R75, R27, -INF , !P1 ;  /* 0xff8000001b4b7808 */ /* 0x000fe40004800000 */
[----:B------:R-:W-:-:S02]  /*2d30*/  ISETP.NE.AND P1, PT, R28, RZ, PT ;  /* 0x000000ff1c00720c */ /* 0x000fc40003f25270 */
[----:B------:R-:W-:Y:S02]  /*2d40*/  FMNMX.FTZ R2, R91, R2, !PT ;  /* 0x000000025b027209 */ /* 0x000fe40007810000 */
[----:B------:R-:W-:Y:S02]  /*2d50*/  ISETP.GT.AND P1, PT, R8, 0x9, !P1 ;  /* 0x000000090800780c */ /* 0x000fe40004f24270 */
[C---:B------:R-:W-:Y:S02]  /*2d60*/  ISETP.LT.OR P6, PT, R0.reuse, 0x9, P6 ;  /* 0x000000090000780c */ /* 0x040fe400037c1670 */
[----:B------:R-:W-:Y:S02]  /*2d70*/  ISETP.LT.OR P1, PT, R0, 0xa, P1 ;  /* 0x0000000a0000780c */ /* 0x000fe40000f21670 */
[----:B------:R-:W-:Y:S02]  /*2d80*/  FMNMX.FTZ R2, R93, R2, !PT ;  /* 0x000000025d027209 */ /* 0x000fe40007810000 */
[----:B------:R-:W-:-:S02]  /*2d90*/  FSEL R79, R31, -INF , !P1 ;  /* 0xff8000001f4f7808 */ /* 0x000fc40004800000 */
[----:B------:R-:W-:Y:S02]  /*2da0*/  ISETP.NE.AND P1, PT, R74, RZ, PT ;  /* 0x000000ff4a00720c */ /* 0x000fe40003f25270 */
[----:B------:R-:W-:Y:S02]  /*2db0*/  FSEL R77, R30, -INF , !P6 ;  /* 0xff8000001e4d7808 */ /* 0x000fe40007000000 */
[----:B------:R-:W-:Y:S02]  /*2dc0*/  ISETP.GT.AND P1, PT, R8, 0x10, !P1 ;  /* 0x000000100800780c */ /* 0x000fe40004f24270 */
[----:B------:R-:W-:Y:S02]  /*2dd0*/  ISETP.NE.AND P6, PT, R76, RZ, PT ;  /* 0x000000ff4c00720c */ /* 0x000fe40003fc5270 */
[----:B------:R-:W-:Y:S02]  /*2de0*/  ISETP.LT.OR P1, PT, R0, 0x11, P1 ;  /* 0x000000110000780c */ /* 0x000fe40000f21670 */
[----:B------:R-:W-:-:S02]  /*2df0*/  FMNMX.FTZ R2, R95, R2, !PT ;  /* 0x000000025f027209 */ /* 0x000fc40007810000 */
[----:B------:R-:W-:Y:S02]  /*2e00*/  FSEL R81, R34, -INF , !P1 ;  /* 0xff80000022517808 */ /* 0x000fe40004800000 */
[----:B------:R-:W-:Y:S02]  /*2e10*/  ISETP.NE.AND P1, PT, R32, RZ, PT ;  /* 0x000000ff2000720c */ /* 0x000fe40003f25270 */
[----:B------:R-:W-:Y:S02]  /*2e20*/  FMNMX.FTZ R2, R97, R2, !PT ;  /* 0x0000000261027209 */ /* 0x000fe40007810000 */
[----:B------:R-:W-:Y:S02]  /*2e30*/  ISETP.GT.AND P1, PT, R8, 0x11, !P1 ;  /* 0x000000110800780c */ /* 0x000fe40004f24270 */
[----:B------:R-:W-:Y:S02]  /*2e40*/  ISETP.NE.AND P5, PT, R36, RZ, PT ;  /* 0x000000ff2400720c */ /* 0x000fe40003fa5270 */
[----:B------:R-:W-:-:S02]  /*2e50*/  ISETP.LT.OR P1, PT, R0, 0x12, P1 ;  /* 0x000000120000780c */ /* 0x000fc40000f21670 */
[----:B------:R-:W-:Y:S02]  /*2e60*/  FMNMX.FTZ R2, R99, R2, !PT ;  /* 0x0000000263027209 */ /* 0x000fe40007810000 */
[----:B------:R-:W-:Y:S02]  /*2e70*/  FSEL R35, R35, -INF , !P1 ;  /* 0xff80000023237808 */ /* 0x000fe40004800000 */
[----:B------:R-:W-:Y:S02]  /*2e80*/  ISETP.GT.AND P1, PT, R8, 0x18, !P6 ;  /* 0x000000180800780c */ /* 0x000fe40007724270 */
[----:B------:R-:W-:Y:S02]  /*2e90*/  FMNMX.FTZ R2, R101, R2, !PT ;  /* 0x0000000265027209 */ /* 0x000fe40007810000 */
[----:B------:R-:W-:Y:S02]  /*2ea0*/  ISETP.LT.OR P1, PT, R0, 0x19, P1 ;  /* 0x000000190000780c */ /* 0x000fe40000f21670 */
[----:B------:R-:W-:-:S02]  /*2eb0*/  FMNMX.FTZ R2, R103, R2, !PT ;  /* 0x0000000267027209 */ /* 0x000fc40007810000 */
[----:B------:R-:W-:Y:S02]  /*2ec0*/  FSEL R31, R38, -INF , !P1 ;  /* 0xff800000261f7808 */ /* 0x000fe40004800000 */
[----:B------:R-:W-:Y:S02]  /*2ed0*/  ISETP.GT.AND P1, PT, R8, 0x19, !P5 ;  /* 0x000000190800780c */ /* 0x000fe40006f24270 */
[----:B------:R-:W-:Y:S02]  /*2ee0*/  FMNMX.FTZ R2, R105, R2, !PT ;  /* 0x0000000269027209 */ /* 0x000fe40007810000 */
[----:B------:R-:W-:Y:S02]  /*2ef0*/  ISETP.LT.OR P1, PT, R0, 0x1a, P1 ;  /* 0x0000001a0000780c */ /* 0x000fe40000f21670 */
[----:B------:R-:W-:Y:S02]  /*2f00*/  FMNMX.FTZ R2, R107, R2, !PT ;  /* 0x000000026b027209 */ /* 0x000fe40007810000 */
[----:B------:R-:W-:-:S02]  /*2f10*/  FSEL R39, R39, -INF , !P1 ;  /* 0xff80000027277808 */ /* 0x000fc40004800000 */
[----:B------:R-:W-:Y:S02]  /*2f20*/  ISETP.NE.AND P1, PT, R78, RZ, PT ;  /* 0x000000ff4e00720c */ /* 0x000fe40003f25270 */
[----:B------:R-:W-:Y:S02]  /*2f30*/  FMNMX.FTZ R2, R45, R2, !PT ;  /* 0x000000022d027209 */ /* 0x000fe40007810000 */
        /* <DEDUP_REMOVED lines=8> */
[----:B------:R-:W-:Y:S02]  /*2fc0*/  FMNMX.FTZ R2, R37, R2, !PT ;  /* 0x0000000225027209 */ /* 0x000fe40007810000 */
[----:B------:R-:W-:-:S02]  /*2fd0*/  ISETP.LT.OR P1, PT, R0, 0x22, P1 ;  /* 0x000000220000780c */ /* 0x000fc40000f21670 */
[----:B------:R-:W-:Y:S02]  /*2fe0*/  FMNMX.FTZ R2, R53, R2, !PT ;  /* 0x0000000235027209 */ /* 0x000fe40007810000 */
[----:B------:R-:W-:Y:S02]  /*2ff0*/  FSEL R43, R43, -INF , !P1 ;  /* 0xff8000002b2b7808 */ /* 0x000fe40004800000 */
[----:B------:R-:W-:Y:S02]  /*3000*/  ISETP.NE.AND P1, PT, R80, RZ, PT ;  /* 0x000000ff5000720c */ /* 0x000fe40003f25270 */
[----:B------:R-:W-:Y:S02]  /*3010*/  FMNMX.FTZ R2, R33, R2, !PT ;  /* 0x0000000221027209 */ /* 0x000fe40007810000 */
[----:B------:R-:W-:Y:S02]  /*3020*/  ISETP.GT.AND P1, PT, R8, 0x28, !P1 ;  /* 0x000000280800780c */ /* 0x000fe40004f24270 */
[----:B------:R-:W-:-:S02]  /*3030*/  FMNMX.FTZ R2, R57, R2, !PT ;  /* 0x0000000239027209 */ /* 0x000fc40007810000 */
[----:B------:R-:W-:Y:S02]  /*3040*/  ISETP.LT.OR P1, PT, R0, 0x29, P1 ;  /* 0x000000290000780c */ /* 0x000fe40000f21670 */
[----:B------:R-:W-:Y:S02]  /*3050*/  FMNMX.FTZ R2, R29, R2, !PT ;  /* 0x000000021d027209 */ /* 0x000fe40007810000 */
[----:B------:R-:W-:Y:S01]  /*3060*/  FSEL R85, R46, -INF , !P1 ;  /* 0xff8000002e557808 */ /* 0x000fe20004800000 */
[----:B------:R-:W-:Y:S01]  /*3070*/  IMAD.MOV.U32 R46, RZ, RZ, R17 ;  /* 0x000000ffff2e7224 */ /* 0x000fe200078e0011 */
[----:B------:R-:W-:Y:S02]  /*3080*/  ISETP.NE.AND P1, PT, R44, RZ, PT ;  /* 0x000000ff2c00720c */ /* 0x000fe40003f25270 */
[----:B------:R-:W-:Y:S02]  /*3090*/  FMNMX.FTZ R2, R61, R2, !PT ;  /* 0x000000023d027209 */ /* 0x000fe40007810000 */
[----:B------:R-:W-:-:S02]  /*30a0*/  ISETP.GT.AND P1, PT, R8, 0x29, !P1 ;  /* 0x000000290800780c */ /* 0x000fc40004f24270 */
[----:B------:R-:W-:Y:S02]  /*30b0*/  FMNMX.FTZ R2, R11, R2, !PT ;  /* 0x000000020b027209 */ /* 0x000fe40007810000 */
[----:B------:R-:W-:Y:S02]  /*30c0*/  ISETP.LT.OR P1, PT, R0, 0x2a, P1 ;  /* 0x0000002a0000780c */ /* 0x000fe40000f21670 */
[----:B------:R-:W-:Y:S02]  /*30d0*/  FMNMX.FTZ R2, R65, R2, !PT ;  /* 0x0000000241027209 */ /* 0x000fe40007810000 */
[----:B------:R-:W-:Y:S02]  /*30e0*/  FSEL R47, R47, -INF , !P1 ;  /* 0xff8000002f2f7808 */ /* 0x000fe40004800000 */
[----:B------:R-:W-:Y:S02]  /*30f0*/  FMNMX.FTZ R2, R25, R2, !PT ;  /* 0x0000000219027209 */ /* 0x000fe40007810000 */
[----:B------:R-:W-:-:S02]  /*3100*/  ISETP.NE.AND P1, PT, R82, RZ, PT ;  /* 0x000000ff5200720c */ /* 0x000fc40003f25270 */
[----:B------:R-:W-:Y:S02]  /*3110*/  FMNMX.FTZ R2, R69, R2, !PT ;  /* 0x0000000245027209 */ /* 0x000fe40007810000 */
[C---:B------:R-:W-:Y:S02]  /*3120*/  ISETP.GT.AND P1, PT, R8.reuse, 0x30, !P1 ;  /* 0x000000300800780c */ /* 0x040fe40004f24270 */
[----:B------:R-:W-:Y:S01]  /*3130*/  ISETP.GT.AND P4, PT, R8, RZ, !P4 ;  /* 0x000000ff0800720c */ /* 0x000fe20006784270 */
[----:B------:R-:W0:Y:S01]  /*3140*/  SHFL.BFLY PT, R9, R2, 0x2, 0x1f ;  /* 0x0c401f0002097f89 */ /* 0x000e2200000e0000 */
[C---:B------:R-:W-:Y:S02]  /*3150*/  ISETP.LT.OR P1, PT, R0.reuse, 0x31, P1 ;  /* 0x000000310000780c */ /* 0x040fe40000f21670 */
[----:B------:R-:W-:Y:S02]  /*3160*/  ISETP.LT.OR P4, PT, R0, 0x1, P4 ;  /* 0x000000010000780c */ /* 0x000fe40002781670 */
[----:B------:R-:W-:-:S02]  /*3170*/  FSEL R87, R50, -INF , !P1 ;  /* 0xff80000032577808 */ /* 0x000fc40004800000 */
[----:B------:R-:W-:Y:S02]  /*3180*/  ISETP.NE.AND P1, PT, R48, RZ, PT ;  /* 0x000000ff3000720c */ /* 0x000fe40003f25270 */
[----:B------:R-:W-:Y:S02]  /*3190*/  FSEL R26, R26, -INF , !P4 ;  /* 0xff8000001a1a7808 */ /* 0x000fe40006000000 */
[----:B------:R-:W-:Y:S02]  /*31a0*/  ISETP.GT.AND P1, PT, R8, 0x31, !P1 ;  /* 0x000000310800780c */ /* 0x000fe40004f24270 */
[----:B------:R-:W-:Y:S02]  /*31b0*/  ISETP.NE.AND P6, PT, R56, RZ, PT ;  /* 0x000000ff3800720c */ /* 0x000fe40003fc5270 */
[----:B------:R-:W-:Y:S02]  /*31c0*/  ISETP.LT.OR P1, PT, R0, 0x32, P1 ;  /* 0x000000320000780c */ /* 0x000fe40000f21670 */
[----:B------:R-:W-:-:S02]  /*31d0*/  ISETP.GT.AND P2, PT, R8, 0x51, !P2 ;  /* 0x000000510800780c */ /* 0x000fc40005744270 */
[----:B------:R-:W-:Y:S02]  /*31e0*/  FSEL R51, R51, -INF , !P1 ;  /* 0xff80000033337808 */ /* 0x000fe40004800000 */
[----:B------:R-:W-:Y:S02]  /*31f0*/  ISETP.NE.AND P1, PT, R84, RZ, PT ;  /* 0x000000ff5400720c */ /* 0x000fe40003f25270 */
[C---:B------:R-:W-:Y:S02]  /*3200*/  ISETP.GT.AND P3, PT, R8.reuse, 0x58, !P3 ;  /* 0x000000580800780c */ /* 0x040fe40005f64270 */
[----:B------:R-:W-:Y:S02]  /*3210*/  ISETP.GT.AND P1, PT, R8, 0x38, !P1 ;  /* 0x000000380800780c */ /* 0x000fe40004f24270 */
[----:B0-----:R-:W-:Y:S02]  /*3220*/  FMNMX.FTZ R12, R2, R9, !PT ;  /* 0x00000009020c7209 */ /* 0x001fe40007810000 */
[----:B------:R-:W-:-:S02]  /*3230*/  FMNMX.FTZ R2, R26, R75, !PT ;  /* 0x0000004b1a027209 */ /* 0x000fc40007810000 */
[----:B------:R-:W-:Y:S01]  /*3240*/  ISETP.LT.OR P1, PT, R0, 0x39, P1 ;  /* 0x000000390000780c */ /* 0x000fe20000f21670 */
[----:B------:R-:W0:Y:S01]  /*3250*/  SHFL.BFLY PT, R9, R12, 0x1, 0x1f ;  /* 0x0c201f000c097f89 */ /* 0x000e2200000e0000 */
[----:B------:R-:W-:Y:S02]  /*3260*/  FMNMX.FTZ R2, R77, R2, !PT ;  /* 0x000000024d027209 */ /* 0x000fe40007810000 */
[----:B------:R-:W-:Y:S02]  /*3270*/  FSEL R27, R54, -INF , !P1 ;  /* 0xff800000361b7808 */ /* 0x000fe40004800000 */
[----:B------:R-:W-:Y:S02]  /*3280*/  ISETP.NE.AND P1, PT, R52, RZ, PT ;  /* 0x000000ff3400720c */ /* 0x000fe40003f25270 */
[----:B------:R-:W-:Y:S02]  /*3290*/  FMNMX.FTZ R2, R79, R2, !PT ;  /* 0x000000024f027209 */ /* 0x000fe40007810000 */
[----:B------:R-:W-:-:S02]  /*32a0*/  ISETP.GT.AND P1, PT, R8, 0x39, !P1 ;  /* 0x000000390800780c */ /* 0x000fc40004f24270 */
[----:B------:R-:W-:Y:S02]  /*32b0*/  FMNMX.FTZ R2, R81, R2, !PT ;  /* 0x0000000251027209 */ /* 0x000fe40007810000 */
[----:B------:R-:W-:Y:S02]  /*32c0*/  ISETP.LT.OR P1, PT, R0, 0x3a, P1 ;  /* 0x0000003a0000780c */ /* 0x000fe40000f21670 */
[----:B------:R-:W-:Y:S02]  /*32d0*/  FMNMX.FTZ R2, R35, R2, !PT ;  /* 0x0000000223027209 */ /* 0x000fe40007810000 */
[----:B------:R-:W-:Y:S02]  /*32e0*/  FSEL R55, R55, -INF , !P1 ;  /* 0xff80000037377808 */ /* 0x000fe40004800000 */
[----:B------:R-:W-:Y:S02]  /*32f0*/  ISETP.NE.AND P1, PT, R86, RZ, PT ;  /* 0x000000ff5600720c */ /* 0x000fe40003f25270 */
[----:B------:R-:W-:-:S02]  /*3300*/  FMNMX.FTZ R2, R31, R2, !PT ;  /* 0x000000021f027209 */ /* 0x000fc40007810000 */
[----:B------:R-:W-:Y:S02]  /*3310*/  ISETP.GT.AND P1, PT, R8, 0x40, !P1 ;  /* 0x000000400800780c */ /* 0x000fe40004f24270 */
[----:B------:R-:W-:Y:S02]  /*3320*/  FMNMX.FTZ R2, R39, R2, !PT ;  /* 0x0000000227027209 */ /* 0x000fe40007810000 */
[----:B------:R-:W-:Y:S02]  /*3330*/  ISETP.LT.OR P1, PT, R0, 0x41, P1 ;  /* 0x000000410000780c */ /* 0x000fe40000f21670 */
[----:B------:R-:W-:Y:S02]  /*3340*/  FMNMX.FTZ R2, R83, R2, !PT ;  /* 0x0000000253027209 */ /* 0x000fe40007810000 */
[----:B------:R-:W-:Y:S02]  /*3350*/  FSEL R15, R58, -INF , !P1 ;  /* 0xff8000003a0f7808 */ /* 0x000fe40004800000 */
[----:B------:R-:W-:-:S02]  /*3360*/  ISETP.GT.AND P1, PT, R8, 0x41, !P6 ;  /* 0x000000410800780c */ /* 0x000fc40007724270 */
[----:B------:R-:W-:Y:S02]  /*3370*/  FMNMX.FTZ R2, R43, R2, !PT ;  /* 0x000000022b027209 */ /* 0x000fe40007810000 */
[----:B------:R-:W-:Y:S02]  /*3380*/  ISETP.LT.OR P1, PT, R0, 0x42, P1 ;  /* 0x000000420000780c */ /* 0x000fe40000f21670 */
[----:B------:R-:W-:Y:S02]  /*3390*/  FMNMX.FTZ R2, R85, R2, !PT ;  /* 0x0000000255027209 */ /* 0x000fe40007810000 */
[----:B------:R-:W-:Y:S02]  /*33a0*/  FSEL R59, R59, -INF , !P1 ;  /* 0xff8000003b3b7808 */ /* 0x000fe40004800000 */
[----:B------:R-:W-:Y:S02]  /*33b0*/  FMNMX.FTZ R2, R47, R2, !PT ;  /* 0x000000022f027209 */ /* 0x000fe40007810000 */
[----:B------:R-:W-:-:S02]  /*33c0*/  ISETP.GT.AND P1, PT, R8, 0x48, !P5 ;  /* 0x000000480800780c */ /* 0x000fc40006f24270 */
[----:B0-----:R-:W-:Y:S02]  /*33d0*/  FMNMX.FTZ R9, R12, R9, !PT ;  /* 0x000000090c097209 */ /* 0x001fe40007810000 */
[----:B------:R-:W-:Y:S02]  /*33e0*/  FMNMX.FTZ R2, R87, R2, !PT ;  /* 0x0000000257027209 */ /* 0x000fe40007810000 */
[----:B------:R-:W-:Y:S01]  /*33f0*/  ISETP.LT.OR P1, PT, R0, 0x49, P1 ;  /* 0x000000490000780c */ /* 0x000fe20000f21670 */
[----:B------:R-:W-:Y:S01]  /*3400*/  FMUL.FTZ R14, R9, R10 ;  /* 0x0000000a090e7220 */ /* 0x000fe20000410000 */
[----:B------:R-:W-:Y:S02]  /*3410*/  FMNMX.FTZ R2, R51, R2, !PT ;  /* 0x0000000233027209 */ /* 0x000fe40007810000 */
[----:B------:R-:W-:Y:S02]  /*3420*/  FSEL R3, R62, -INF , !P1 ;  /* 0xff8000003e037808 */ /* 0x000fe40004800000 */
[----:B------:R-:W-:-:S02]  /*3430*/  FSETP.NEU.FTZ.AND P1, PT, R9, -INF , PT ;  /* 0xff8000000900780b */ /* 0x000fc40003f3d000 */
[----:B------:R-:W-:Y:S02]  /*3440*/  ISETP.NE.AND P5, PT, R60, RZ, PT ;  /* 0x000000ff3c00720c */ /* 0x000fe40003fa5270 */
[----:B------:R-:W-:Y:S02]  /*3450*/  FMNMX.FTZ R2, R27, R2, !PT ;  /* 0x000000021b027209 */ /* 0x000fe40007810000 */
[----:B------:R-:W-:Y:S02]  /*3460*/  FSEL R14, R14, RZ, P1 ;  /* 0x000000ff0e0e7208 */ /* 0x000fe40000800000 */
[----:B------:R-:W-:Y:S02]  /*3470*/  ISETP.GT.AND P1, PT, R8, 0x49, !P5 ;  /* 0x000000490800780c */ /* 0x000fe40006f24270 */
[----:B------:R-:W-:Y:S01]  /*3480*/  FMNMX.FTZ R2, R55, R2, !PT ;  /* 0x0000000237027209 */ /* 0x000fe20007810000 */
[-CC-:B------:R-:W-:Y:S01]  /*3490*/  FFMA.FTZ R156, R21, R10.reuse, -R14.reuse ;  /* 0x0000000a159c7223 */ /* 0x180fe2000001080e */
[----:B------:R-:W-:Y:S01]  /*34a0*/  ISETP.LT.OR P1, PT, R0, 0x4a, P1 ;  /* 0x0000004a0000780c */ /* 0x000fe20000f21670 */
[-CC-:B------:R-:W-:Y:S01]  /*34b0*/  FFMA.FTZ R21, R89, R10.reuse, -R14.reuse ;  /* 0x0000000a59157223 */ /* 0x180fe2000001080e */
[----:B------:R-:W-:Y:S01]  /*34c0*/  ISETP.NE.AND P6, PT, R88, RZ, PT ;  /* 0x000000ff5800720c */ /* 0x000fe20003fc5270 */
[--C-:B------:R-:W-:Y:S01]  /*34d0*/  FFMA.FTZ R158, R91, R10, -R14.reuse ;  /* 0x0000000a5b9e7223 */ /* 0x100fe2000001080e */
[----:B------:R-:W-:Y:S01]  /*34e0*/  FMNMX.FTZ R2, R15, R2, !PT ;  /* 0x000000020f027209 */ /* 0x000fe20007810000 */
[-CC-:B------:R-:W-:Y:S01]  /*34f0*/  FFMA.FTZ R20, R95, R10.reuse, -R14.reuse ;  /* 0x0000000a5f147223 */ /* 0x180fe2000001080e */
[----:B------:R-:W-:Y:S01]  /*3500*/  FSEL R63, R63, -INF , !P1 ;  /* 0xff8000003f3f7808 */ /* 0x000fe20004800000 */
[----:B------:R-:W-:Y:S01]  /*3510*/  MUFU.EX2 R156, R156 ;  /* 0x0000009c009c7308 */ /* 0x000fe20000000800 */
[----:B------:R-:W-:Y:S01]  /*3520*/  ISETP.GT.AND P1, PT, R8, 0x50, !P6 ;  /* 0x000000500800780c */ /* 0x000fe20007724270 */
[--C-:B------:R-:W-:Y:S01]  /*3530*/  FFMA.FTZ R12, R93, R10, -R14.reuse ;  /* 0x0000000a5d0c7223 */ /* 0x100fe2000001080e */
[----:B------:R-:W-:Y:S01]  /*3540*/  FMNMX.FTZ R2, R59, R2, !PT ;  /* 0x000000023b027209 */ /* 0x000fe20007810000 */
[-CC-:B------:R-:W-:Y:S01]  /*3550*/  FFMA.FTZ R28, R99, R10.reuse, -R14.reuse ;  /* 0x0000000a631c7223 */ /* 0x180fe2000001080e */
[----:B------:R-:W-:Y:S01]  /*3560*/  ISETP.LT.OR P1, PT, R0, 0x51, P1 ;  /* 0x000000510000780c */ /* 0x000fe20000f21670 */
[--C-:B------:R-:W-:Y:S01]  /*3570*/  FFMA.FTZ R41, R41, R10, -R14.reuse ;  /* 0x0000000a29297223 */ /* 0x100fe2000001080e */
[----:B------:R-:W-:Y:S01]  /*3580*/  FMNMX.FTZ R2, R3, R2, !PT ;  /* 0x0000000203027209 */ /* 0x000fe20007810000 */
[----:B------:R-:W-:Y:S01]  /*3590*/  MUFU.EX2 R21, R21 ;  /* 0x0000001500157308 */ /* 0x000fe20000000800 */
[----:B------:R-:W-:Y:S01]  /*35a0*/  ISETP.NE.AND P5, PT, R24, RZ, PT ;  /* 0x000000ff1800720c */ /* 0x000fe20003fa5270 */
[-CC-:B------:R-:W-:Y:S01]  /*35b0*/  FFMA.FTZ R24, R97, R10.reuse, -R14.reuse ;  /* 0x0000000a61187223 */ /* 0x180fe2000001080e */
[----:B------:R-:W-:Y:S01]  /*35c0*/  ISETP.LT.OR P2, PT, R0, 0x52, P2 ;  /* 0x000000520000780c */ /* 0x000fe20001741670 */
[-CC-:B------:R-:W-:Y:S01]  /*35d0*/  FFMA.FTZ R49, R49, R10.reuse, -R14.reuse ;  /* 0x0000000a31317223 */ /* 0x180fe2000001080e */
[----:B------:R-:W-:Y:S01]  /*35e0*/  FSEL R89, R66, -INF , !P1 ;  /* 0xff80000042597808 */ /* 0x000fe20004800000 */
[--C-:B------:R-:W-:Y:S01]  /*35f0*/  FFMA.FTZ R37, R37, R10, -R14.reuse ;  /* 0x0000000a25257223 */ /* 0x100fe2000001080e */
[----:B------:R-:W-:Y:S01]  /*3600*/  FMNMX.FTZ R2, R63, R2, !PT ;  /* 0x000000023f027209 */ /* 0x000fe20007810000 */
[----:B------:R0:W-:Y:S01]  /*3610*/  MUFU.EX2 R95, R24 ;  /* 0x00000018005f7308 */ /* 0x0001e20000000800 */
[----:B------:R-:W-:Y:S01]  /*3620*/  ISETP.GT.AND P4, PT, R8, 0x59, !P5 ;  /* 0x000000590800780c */ /* 0x000fe20006f84270 */
[-CC-:B------:R-:W-:Y:S01]  /*3630*/  FFMA.FTZ R8, R103, R10.reuse, -R14.reuse ;  /* 0x0000000a67087223 */ /* 0x180fe2000001080e */
[C---:B------:R-:W-:Y:S01]  /*3640*/  ISETP.LT.OR P3, PT, R0.reuse, 0x59, P3 ;  /* 0x000000590000780c */ /* 0x040fe20001f61670 */
[-CC-:B------:R-:W-:Y:S01]  /*3650*/  FFMA.FTZ R53, R53, R10.reuse, -R14.reuse ;  /* 0x0000000a35357223 */ /* 0x180fe2000001080e */
[----:B------:R-:W-:Y:S01]  /*3660*/  FSEL R67, R67, -INF , !P2 ;  /* 0xff80000043437808 */ /* 0x000fe20005000000 */
[--C-:B------:R-:W-:Y:S01]  /*3670*/  FFMA.FTZ R33, R33, R10, -R14.reuse ;  /* 0x0000000a21217223 */ /* 0x100fe2000001080e */
[----:B------:R-:W-:Y:S01]  /*3680*/  FMNMX.FTZ R2, R89, R2, !PT ;  /* 0x0000000259027209 */ /* 0x000fe20007810000 */
[----:B------:R-:W-:Y:S01]  /*3690*/  MUFU.EX2 R158, R158 ;  /* 0x0000009e009e7308 */ /* 0x000fe20000000800 */
[----:B------:R-:W-:Y:S01]  /*36a0*/  ISETP.LT.OR P4, PT, R0, 0x5a, P4 ;  /* 0x0000005a0000780c */ /* 0x000fe20002781670 */
[-CC-:B0-----:R-:W-:Y:S01]  /*36b0*/  FFMA.FTZ R24, R45, R10.reuse, -R14.reuse ;  /* 0x0000000a2d187223 */ /* 0x181fe2000001080e */
[----:B------:R-:W-:Y:S01]  /*36c0*/  FSEL R91, R70, -INF , !P3 ;  /* 0xff800000465b7808 */ /* 0x000fe20005800000 */
[--C-:B------:R-:W-:Y:S01]  /*36d0*/  FFMA.FTZ R0, R107, R10, -R14.reuse ;  /* 0x0000000a6b007223 */ /* 0x100fe2000001080e */
[----:B------:R-:W-:Y:S01]  /*36e0*/  FMNMX.FTZ R2, R67, R2, !PT ;  /* 0x0000000243027209 */ /* 0x000fe20007810000 */
[--C-:B------:R-:W-:Y:S01]  /*36f0*/  FFMA.FTZ R57, R57, R10, -R14.reuse ;  /* 0x0000000a39397223 */ /* 0x100fe2000001080e */
[----:B------:R-:W-:Y:S01]  /*3700*/  FSEL R71, R71, -INF , !P4 ;  /* 0xff80000047477808 */ /* 0x000fe20006000000 */
[----:B------:R-:W-:Y:S01]  /*3710*/  MUFU.EX2 R150, R0 ;  /* 0x0000000000967308 */ /* 0x000fe20000000800 */
[----:B------:R-:W-:Y:S01]  /*3720*/  FMNMX.FTZ R2, R91, R2, !PT ;  /* 0x000000025b027209 */ /* 0x000fe20007810000 */
[-CC-:B------:R-:W-:Y:S01]  /*3730*/  FFMA.FTZ R29, R29, R10.reuse, -R14.reuse ;  /* 0x0000000a1d1d7223 */ /* 0x180fe2000001080e */
[----:B------:R-:W-:Y:S01]  /*3740*/  ISETP.NE.AND P5, PT, R168, 0x1, PT ;  /* 0x00000001a800780c */ /* 0x000fe20003fa5270 */
[--C-:B------:R-:W-:Y:S01]  /*3750*/  FFMA.FTZ R61, R61, R10, -R14.reuse ;  /* 0x0000000a3d3d7223 */ /* 0x100fe2000001080e */
[----:B------:R-:W-:Y:S01]  /*3760*/  FMNMX.FTZ R2, R71, R2, !PT ;  /* 0x0000000247027209 */ /* 0x000fe20007810000 */
[-CC-:B------:R-:W-:Y:S01]  /*3770*/  FFMA.FTZ R65, R65, R10.reuse, -R14.reuse ;  /* 0x0000000a41417223 */ /* 0x180fe2000001080e */
[-CC-:B------:R-:W-:Y:S01]  /*3780*/  FFMA.FTZ R25, R25, R10.reuse, -R14.reuse ;  /* 0x0000000a19197223 */ /* 0x180fe2000001080e */
[----:B------:R0:W-:Y:S02]  /*3790*/  MUFU.EX2 R93, R12 ;  /* 0x0000000c005d7308 */ /* 0x0001e40000000800 */
[----:B------:R-:W1:Y:S06]  /*37a0*/  SHFL.BFLY PT, R45, R2, 0x2, 0x1f ;  /* 0x0c401f00022d7f89 */ /* 0x000e6c00000e0000 */
[----:B------:R-:W2:Y:S01]  /*37b0*/  MUFU.EX2 R20, R20 ;  /* 0x0000001400147308 */ /* 0x000ea20000000800 */
[-CC-:B0-----:R-:W-:Y:S01]  /*37c0*/  FFMA.FTZ R12, R101, R10.reuse, -R14.reuse ;  /* 0x0000000a650c7223 */ /* 0x181fe2000001080e */
[----:B------:R-:W0:Y:S06]  /*37d0*/  @P5 LDC R44, c[0x0][0x44c] ;  /* 0x00011300ff2c5b82 */ /* 0x000e2c0000000800 */
[----:B------:R3:W-:Y:S02]  /*37e0*/  MUFU.EX2 R97, R12 ;  /* 0x0000000c00617308 */ /* 0x0007e40000000800 */
[----:B------:R-:W4:Y:S06]  /*37f0*/  @P5 LDC R48, c[0x0][0x450] ;  /* 0x00011400ff305b82 */ /* 0x000f2c0000000800 */
[----:B------:R-:W-:Y:S01]  /*3800*/  MUFU.EX2 R101, R24 ;  /* 0x0000001800657308 */ /* 0x000fe20000000800 */
[-CC-:B---3--:R-:W-:Y:S01]  /*3810*/  FFMA.FTZ R12, R105, R10.reuse, -R14.reuse ;  /* 0x0000000a690c7223 */ /* 0x188fe2000001080e */
[----:B-1----:R-:W-:Y:S01]  /*3820*/  FMNMX.FTZ R45, R2, R45, !PT ;  /* 0x0000002d022d7209 */ /* 0x002fe20007810000 */
[--C-:B------:R-:W-:Y:S01]  /*3830*/  FFMA.FTZ R2, R11, R10, -R14.reuse ;  /* 0x0000000a0b027223 */ /* 0x100fe2000001080e */
[----:B--2---:R-:W-:Y:S01]  /*3840*/  F2FP.BF16.F32.PACK_AB R152, R95, R20 ;  /* 0x000000145f98723e */ /* 0x004fe200000010ff */
[----:B------:R-:W-:-:S02]  /*3850*/  FFMA.FTZ R14, R69, R10, -R14 ;  /* 0x0000000a450e7223 */ /* 0x000fc4000001080e */
[----:B------:R-:W1:Y:S01]  /*3860*/  SHFL.BFLY PT, R0, R45, 0x1, 0x1f ;  /* 0x0c201f002d007f89 */ /* 0x000e6200000e0000 */
[----:B------:R-:W2:Y:S08]  /*3870*/  MUFU.EX2 R28, R28 ;  /* 0x0000001c001c7308 */ /* 0x000eb00000000800 */
[----:B------:R-:W-:Y:S08]  /*3880*/  MUFU.EX2 R99, R12 ;  /* 0x0000000c00637308 */ /* 0x000ff00000000800 */
[----:B------:R-:W3:Y:S01]  /*3890*/  MUFU.EX2 R8, R8 ;  /* 0x0000000800087308 */ /* 0x000ee20000000800 */
[----:B--2---:R-:W-:-:S02]  /*38a0*/  F2FP.BF16.F32.PACK_AB R154, R97, R28 ;  /* 0x0000001c619a723e */ /* 0x004fc400000010ff */
[----:B-1----:R-:W-:-:S05]  /*38b0*/  FMNMX.FTZ R11, R45, R0, !PT ;  /* 0x000000002d0b7209 */ /* 0x002fca0007810000 */
[----:B------:R-:W-:Y:S01]  /*38c0*/  MUFU.EX2 R41, R41 ;  /* 0x0000002900297308 */ /* 0x000fe20000000800 */
[C---:B------:R-:W-:Y:S01]  /*38d0*/  FSETP.NEU.FTZ.AND P1, PT, R11.reuse, -INF , PT ;  /* 0xff8000000b00780b */ /* 0x040fe20003f3d000 */
[----:B------:R-:W-:-:S06]  /*38e0*/  FMUL.FTZ R0, R11, R10 ;  /* 0x0000000a0b007220 */ /* 0x000fcc0000410000 */
[----:B------:R-:W-:Y:S01]  /*38f0*/  MUFU.EX2 R144, R49 ;  /* 0x0000003100907308 */ /* 0x000fe20000000800 */
[----:B------:R-:W-:Y:S02]  /*3900*/  FSEL R0, R0, RZ, P1 ;  /* 0x000000ff00007208 */ /* 0x000fe40000800000 */
[----:B---3--:R-:W-:-:S03]  /*3910*/  F2FP.BF16.F32.PACK_AB R148, R99, R8 ;  /* 0x000000086394723e */ /* 0x008fc600000010ff */
        /* <DEDUP_REMOVED lines=15> */
[-CC-:B------:R-:W-:Y:S01]  /*3a10*/  FFMA.FTZ R51, R51, R10.reuse, -R0.reuse ;  /* 0x0000000a33337223 */ /* 0x180fe20000010800 */
[-CC-:B------:R-:W-:Y:S01]  /*3a20*/  FFMA.FTZ R27, R27, R10.reuse, -R0.reuse ;  /* 0x0000000a1b1b7223 */ /* 0x180fe20000010800 */
[-CC-:B------:R-:W-:Y:S01]  /*3a30*/  FFMA.FTZ R55, R55, R10.reuse, -R0.reuse ;  /* 0x0000000a37377223 */ /* 0x180fe20000010800 */
[-CC-:B------:R-:W-:Y:S01]  /*3a40*/  FFMA.FTZ R15, R15, R10.reuse, -R0.reuse ;  /* 0x0000000a0f0f7223 */ /* 0x180fe20000010800 */
[-CC-:B------:R-:W-:Y:S01]  /*3a50*/  FFMA.FTZ R59, R59, R10.reuse, -R0.reuse ;  /* 0x0000000a3b3b7223 */ /* 0x180fe20000010800 */
[-CC-:B------:R-:W-:Y:S01]  /*3a60*/  FFMA.FTZ R3, R3, R10.reuse, -R0.reuse ;  /* 0x0000000a03037223 */ /* 0x180fe20000010800 */
[-CC-:B------:R-:W-:Y:S01]  /*3a70*/  FFMA.FTZ R63, R63, R10.reuse, -R0.reuse ;  /* 0x0000000a3f3f7223 */ /* 0x180fe20000010800 */
[----:B------:R2:W-:Y:S01]  /*3a80*/  MUFU.EX2 R24, R35 ;  /* 0x0000002300187308 */ /* 0x0005e20000000800 */
[-CC-:B------:R-:W-:Y:S01]  /*3a90*/  FFMA.FTZ R89, R89, R10.reuse, -R0.reuse ;  /* 0x0000000a59597223 */ /* 0x180fe20000010800 */
[-CC-:B------:R-:W-:Y:S01]  /*3aa0*/  FFMA.FTZ R67, R67, R10.reuse, -R0.reuse ;  /* 0x0000000a43437223 */ /* 0x180fe20000010800 */
[-CC-:B------:R-:W-:Y:S01]  /*3ab0*/  FFMA.FTZ R91, R91, R10.reuse, -R0.reuse ;  /* 0x0000000a5b5b7223 */ /* 0x180fe20000010800 */
[----:B------:R-:W-:-:S04]  /*3ac0*/  FFMA.FTZ R71, R71, R10, -R0 ;  /* 0x0000000a47477223 */ /* 0x000fc80000010800 */
[----:B------:R-:W3:Y:S01]  /*3ad0*/  MUFU.EX2 R77, R77 ;  /* 0x0000004d004d7308 */ /* 0x000ee20000000800 */
[----:B--2---:R-:W-:Y:S01]  /*3ae0*/  FADD.FTZ R35, R156, R21 ;  /* 0x000000159c237221 */ /* 0x004fe20000010000 */
[----:B------:R-:W-:Y:S02]  /*3af0*/  F2FP.BF16.F32.PACK_AB R156, R21, R156 ;  /* 0x0000009c159c723e */ /* 0x000fe400000010ff */
[----:B-1----:R-:W-:Y:S01]  /*3b00*/  F2FP.BF16.F32.PACK_AB R157, R75, R26 ;  /* 0x0000001a4b9d723e */ /* 0x002fe200000010ff */
[----:B------:R-:W-:Y:S01]  /*3b10*/  FADD.FTZ R38, R158, R35 ;  /* 0x000000239e267221 */ /* 0x000fe20000010000 */
[C---:B------:R-:W-:Y:S02]  /*3b20*/  F2FP.BF16.F32.PACK_AB R158, R93.reuse, R158 ;  /* 0x0000009e5d9e723e */ /* 0x040fe400000010ff */
[----:B------:R-:W1:Y:S01]  /*3b30*/  MUFU.EX2 R12, R79 ;  /* 0x0000004f000c7308 */ /* 0x000e620000000800 */
[----:B------:R-:W-:Y:S01]  /*3b40*/  FADD.FTZ R35, R93, R38 ;  /* 0x000000265d237221 */ /* 0x000fe20000010000 */
[----:B------:R-:W-:-:S03]  /*3b50*/  FADD.FTZ R38, R26, R75 ;  /* 0x0000004b1a267221 */ /* 0x000fc60000010000 */
[----:B------:R-:W-:-:S03]  /*3b60*/  FADD.FTZ R40, R20, R35 ;  /* 0x0000002314287221 */ /* 0x000fc60000010000 */
[----:B------:R-:W2:Y:S01]  /*3b70*/  MUFU.EX2 R81, R81 ;  /* 0x0000005100517308 */ /* 0x000ea20000000800 */
[----:B---3--:R-:W-:-:S07]  /*3b80*/  FADD.FTZ R35, R77, R38 ;  /* 0x000000264d237221 */ /* 0x008fce0000010000 */
[----:B------:R3:W-:Y:S01]  /*3b90*/  MUFU.EX2 R30, R39 ;  /* 0x00000027001e7308 */ /* 0x0007e20000000800 */
[----:B-1----:R-:W-:-:S07]  /*3ba0*/  F2FP.BF16.F32.PACK_AB R159, R12, R77 ;  /* 0x0000004d0c9f723e */ /* 0x002fce00000010ff */
[----:B------:R-:W1:Y:S01]  /*3bb0*/  MUFU.EX2 R31, R31 ;  /* 0x0000001f001f7308 */ /* 0x000e620000000800 */
[----:B---3--:R-:W-:Y:S01]  /*3bc0*/  FADD.FTZ R39, R95, R40 ;  /* 0x000000285f277221 */ /* 0x008fe20000010000 */
[----:B------:R-:W-:Y:S01]  /*3bd0*/  FADD.FTZ R40, R12, R35 ;  /* 0x000000230c287221 */ /* 0x000fe20000010000 */
[----:B--2---:R-:W-:Y:S02]  /*3be0*/  F2FP.BF16.F32.PACK_AB R153, R24, R81 ;  /* 0x000000511899723e */ /* 0x004fe400000010ff */
[----:B------:R-:W-:Y:S01]  /*3bf0*/  FADD.FTZ R42, R28, R39 ;  /* 0x000000271c2a7221 */ /* 0x000fe20000010000 */
[----:B------:R-:W-:Y:S02]  /*3c00*/  FADD.FTZ R35, R81, R40 ;  /* 0x0000002851237221 */ /* 0x000fe40000010000 */
[----:B------:R-:W2:Y:S01]  /*3c10*/  MUFU.EX2 R83, R83 ;  /* 0x0000005300537308 */ /* 0x000ea20000000800 */
[----:B------:R-:W-:Y:S01]  /*3c20*/  FADD.FTZ R39, R97, R42 ;  /* 0x0000002a61277221 */ /* 0x000fe20000010000 */
[----:B------:R-:W-:-:S03]  /*3c30*/  FADD.FTZ R40, R24, R35 ;  /* 0x0000002318287221 */ /* 0x000fc60000010000 */
[----:B------:R-:W-:-:S03]  /*3c40*/  FADD.FTZ R42, R8, R39 ;  /* 0x00000027082a7221 */ /* 0x000fc60000010000 */
[----:B------:R0:W3:Y:S01]  /*3c50*/  MUFU.EX2 R32, R43 ;  /* 0x0000002b00207308 */ /* 0x0000e20000000800 */
[----:B------:R-:W-:Y:S01]  /*3c60*/  FADD.FTZ R39, R99, R42 ;  /* 0x0000002a63277221 */ /* 0x000fe20000010000 */
[----:B-1----:R-:W-:Y:S01]  /*3c70*/  FADD.FTZ R35, R31, R40 ;  /* 0x000000281f237221 */ /* 0x002fe20000010000 */
[----:B------:R-:W-:-:S03]  /*3c80*/  F2FP.BF16.F32.PACK_AB R155, R30, R31 ;  /* 0x0000001f1e9b723e */ /* 0x000fc600000010ff */
[----:B------:R-:W-:Y:S02]  /*3c90*/  FADD.FTZ R42, R30, R35 ;  /* 0x000000231e2a7221 */ /* 0x000fe40000010000 */
[----:B------:R-:W1:Y:S01]  /*3ca0*/  MUFU.EX2 R85, R85 ;  /* 0x0000005500557308 */ /* 0x000e620000000800 */
[----:B0-----:R-:W-:-:S04]  /*3cb0*/  @P5 IMAD.HI.U32 R43, R17, R44, RZ ;  /* 0x0000002c112b5227 */ /* 0x001fc800078e00ff */
[----:B------:R-:W-:Y:S01]  /*3cc0*/  FADD.FTZ R44, R150, R39 ;  /* 0x00000027962c7221 */ /* 0x000fe20000010000 */
[----:B--2---:R-:W-:Y:S01]  /*3cd0*/  FADD.FTZ R35, R83, R42 ;  /* 0x0000002a53237221 */ /* 0x004fe20000010000 */
[C---:B------:R-:W-:Y:S02]  /*3ce0*/  F2FP.BF16.F32.PACK_AB R150, R101.reuse, R150 ;  /* 0x000000966596723e */ /* 0x040fe400000010ff */
[----:B------:R-:W-:Y:S01]  /*3cf0*/  FADD.FTZ R44, R101, R44 ;  /* 0x0000002c652c7221 */ /* 0x000fe20000010000 */
[----:B----4-:R-:W-:Y:S01]  /*3d00*/  @P5 SHF.R.U32.HI R46, RZ, R48, R43 ;  /* 0x00000030ff2e5219 */ /* 0x010fe2000001162b */
[----:B------:R-:W0:Y:S01]  /*3d10*/  MUFU.EX2 R37, R37 ;  /* 0x0000002500257308 */ /* 0x000e220000000800 */
[C---:B---3--:R-:W-:Y:S01]  /*3d20*/  FADD.FTZ R42, R32.reuse, R35 ;  /* 0x00000023202a7221 */ /* 0x048fe20000010000 */
[----:B------:R-:W-:Y:S01]  /*3d30*/  FADD.FTZ R39, R41, R44 ;  /* 0x0000002c29277221 */ /* 0x000fe20000010000 */
[----:B------:R-:W-:Y:S01]  /*3d40*/  LOP3.LUT P5, RZ, R19, 0x80000, RZ, 0xc0, !PT ;  /* 0x0008000013ff7812 */ /* 0x000fe200078ac0ff */
[----:B------:R-:W-:Y:S01]  /*3d50*/  IMAD.IADD R73, R73, 0x1, R46 ;  /* 0x0000000149497824 */ /* 0x000fe200078e022e */
[----:B------:R-:W-:Y:S01]  /*3d60*/  F2FP.BF16.F32.PACK_AB R149, R32, R83 ;  /* 0x000000532095723e */ /* 0x000fe200000010ff */
[C---:B------:R-:W-:Y:S01]  /*3d70*/  FADD.FTZ R44, R144.reuse, R39 ;  /* 0x00000027902c7221 */ /* 0x040fe20000010000 */
[----:B------:R-:W-:Y:S01]  /*3d80*/  F2FP.BF16.F32.PACK_AB R144, R144, R41 ;  /* 0x000000299090723e */ /* 0x000fe200000010ff */
[----:B------:R-:W2:Y:S01]  /*3d90*/  MUFU.EX2 R34, R47 ;  /* 0x0000002f00227308 */ /* 0x000ea20000000800 */
[----:B-1----:R-:W-:-:S07]  /*3da0*/  FADD.FTZ R35, R85, R42 ;  /* 0x0000002a55237221 */ /* 0x002fce0000010000 */
[----:B------:R-:W1:Y:S01]  /*3db0*/  MUFU.EX2 R146, R53 ;  /* 0x0000003500927308 */ /* 0x000e620000000800 */
[----:B0-----:R-:W-:-:S07]  /*3dc0*/  FADD.FTZ R39, R37, R44 ;  /* 0x0000002c25277221 */ /* 0x001fce0000010000 */
[----:B------:R-:W0:Y:S01]  /*3dd0*/  MUFU.EX2 R87, R87 ;  /* 0x0000005700577308 */ /* 0x000e220000000800 */
[C---:B--2---:R-:W-:Y:S01]  /*3de0*/  FADD.FTZ R42, R34.reuse, R35 ;  /* 0x00000023222a7221 */ /* 0x044fe20000010000 */
[----:B------:R-:W-:-:S06]  /*3df0*/  F2FP.BF16.F32.PACK_AB R151, R34, R85 ;  /* 0x000000552297723e */ /* 0x000fcc00000010ff */
[----:B------:R-:W2:Y:S01]  /*3e00*/  MUFU.EX2 R33, R33 ;  /* 0x0000002100217308 */ /* 0x000ea20000000800 */
[C---:B-1----:R-:W-:Y:S01]  /*3e10*/  FADD.FTZ R44, R146.reuse, R39 ;  /* 0x00000027922c7221 */ /* 0x042fe20000010000 */
[----:B------:R-:W-:-:S06]  /*3e20*/  F2FP.BF16.F32.PACK_AB R146, R146, R37 ;  /* 0x000000259292723e */ /* 0x000fcc00000010ff */
[----:B------:R-:W1:Y:S01]  /*3e30*/  MUFU.EX2 R36, R51 ;  /* 0x0000003300247308 */ /* 0x000e620000000800 */
[----:B0-----:R-:W-:-:S07]  /*3e40*/  FADD.FTZ R21, R87, R42 ;  /* 0x0000002a57157221 */ /* 0x001fce0000010000 */
[----:B------:R-:W0:Y:S01]  /*3e50*/  MUFU.EX2 R140, R57 ;  /* 0x00000039008c7308 */ /* 0x000e220000000800 */
[----:B--2---:R-:W-:-:S07]  /*3e60*/  FADD.FTZ R35, R33, R44 ;  /* 0x0000002c21237221 */ /* 0x004fce0000010000 */
[----:B------:R-:W2:Y:S01]  /*3e70*/  MUFU.EX2 R27, R27 ;  /* 0x0000001b001b7308 */ /* 0x000ea20000000800 */
[C---:B-1----:R-:W-:Y:S01]  /*3e80*/  FADD.FTZ R42, R36.reuse, R21 ;  /* 0x00000015242a7221 */ /* 0x042fe20000010000 */
[----:B------:R-:W-:-:S06]  /*3e90*/  F2FP.BF16.F32.PACK_AB R145, R36, R87 ;  /* 0x000000572491723e */ /* 0x000fcc00000010ff */
[----:B------:R-:W1:Y:S01]  /*3ea0*/  MUFU.EX2 R29, R29 ;  /* 0x0000001d001d7308 */ /* 0x000e620000000800 */
[C---:B0-----:R-:W-:Y:S01]  /*3eb0*/  FADD.FTZ R44, R140.reuse, R35 ;  /* 0x000000238c2c7221 */ /* 0x041fe20000010000 */
[----:B------:R-:W-:-:S06]  /*3ec0*/  F2FP.BF16.F32.PACK_AB R140, R140, R33 ;  /* 0x000000218c8c723e */ /* 0x000fcc00000010ff */
[----:B------:R-:W0:Y:S01]  /*3ed0*/  MUFU.EX2 R38, R55 ;  /* 0x0000003700267308 */ /* 0x000e220000000800 */
[----:B--2---:R-:W-:-:S07]  /*3ee0*/  FADD.FTZ R21, R27, R42 ;  /* 0x0000002a1b157221 */ /* 0x004fce0000010000 */
[----:B------:R-:W2:Y:S01]  /*3ef0*/  MUFU.EX2 R142, R61 ;  /* 0x0000003d008e7308 */ /* 0x000ea20000000800 */
[----:B-1----:R-:W-:-:S07]  /*3f00*/  FADD.FTZ R35, R29, R44 ;  /* 0x0000002c1d237221 */ /* 0x002fce0000010000 */
[----:B------:R-:W1:Y:S01]  /*3f10*/  MUFU.EX2 R15, R15 ;  /* 0x0000000f000f7308 */ /* 0x000e620000000800 */
[C---:B0-----:R-:W-:Y:S01]  /*3f20*/  FADD.FTZ R8, R38.reuse, R21 ;  /* 0x0000001526087221 */ /* 0x041fe20000010000 */
[----:B------:R-:W-:-:S06]  /*3f30*/  F2FP.BF16.F32.PACK_AB R147, R38, R27 ;  /* 0x0000001b2693723e */ /* 0x000fcc00000010ff */
[----:B------:R-:W0:Y:S01]  /*3f40*/  MUFU.EX2 R2, R2 ;  /* 0x0000000200027308 */ /* 0x000e220000000800 */
[C---:B--2---:R-:W-:Y:S01]  /*3f50*/  FADD.FTZ R35, R142.reuse, R35 ;  /* 0x000000238e237221 */ /* 0x044fe20000010000 */
[----:B------:R-:W-:-:S06]  /*3f60*/  F2FP.BF16.F32.PACK_AB R142, R142, R29 ;  /* 0x0000001d8e8e723e */ /* 0x000fcc00000010ff */
        /* <DEDUP_REMOVED lines=16> */
[----:B------:R-:W-:Y:S01]  /*4070*/  F2FP.BF16.F32.PACK_AB R143, R0, R3 ;  /* 0x00000003008f723e */ /* 0x000fe200000010ff */
[----:B------:R-:W-:-:S05]  /*4080*/  VIADD R0, R73, UR5 ;  /* 0x0000000549007c36 */ /* 0x000fca0008000000 */
[----:B------:R-:W1:Y:S01]  /*4090*/  MUFU.EX2 R91, R91 ;  /* 0x0000005b005b7308 */ /* 0x000e620000000800 */
[----:B0-----:R-:W-:-:S07]  /*40a0*/  FADD.FTZ R21, R89, R28 ;  /* 0x0000001c59157221 */ /* 0x001fce0000010000 */
[----:B------:R-:W0:Y:S01]  /*40b0*/  MUFU.EX2 R2, R71 ;  /* 0x0000004700027308 */ /* 0x000e220000000800 */
[C---:B--2---:R-:W-:Y:S01]  /*40c0*/  FADD.FTZ R12, R20.reuse, R21 ;  /* 0x00000015140c7221 */ /* 0x044fe20000010000 */
[----:B------:R-:W-:-:S06]  /*40d0*/  F2FP.BF16.F32.PACK_AB R137, R20, R89 ;  /* 0x000000591489723e */ /* 0x000fcc00000010ff */
[----:B------:R-:W2:Y:S01]  /*40e0*/  MUFU.EX2 R14, R14 ;  /* 0x0000000e000e7308 */ /* 0x000ea20000000800 */
[----:B-1----:R-:W-:-:S04]  /*40f0*/  FADD.FTZ R21, R91, R12 ;  /* 0x0000000c5b157221 */ /* 0x002fc80000010000 */
[C---:B0-----:R-:W-:Y:S01]  /*4100*/  FADD.FTZ R3, R2.reuse, R21 ;  /* 0x0000001502037221 */ /* 0x041fe20000010000 */
[----:B------:R-:W-:Y:S01]  /*4110*/  F2FP.BF16.F32.PACK_AB R139, R2, R91 ;  /* 0x0000005b028b723e */ /* 0x000fe200000010ff */
[----:B------:R-:W-:Y:S02]  /*4120*/  VIADD R21, R72, 0xfffffffe ;  /* 0xfffffffe48157836 */ /* 0x000fe40000000000 */
[C---:B--2---:R-:W-:Y:S01]  /*4130*/  FADD.FTZ R8, R14.reuse, R29 ;  /* 0x0000001d0e087221 */ /* 0x044fe20000010000 */
[----:B------:R-:W-:Y:S01]  /*4140*/  F2FP.BF16.F32.PACK_AB R138, R14, R25 ;  /* 0x000000190e8a723e */ /* 0x000fe200000010ff */
[----:B------:R-:W-:Y:S06]  /*4150*/  @!P5 BRA `(.L_x_985) ;  /* 0x000000000048d947 */ /* 0x000fec0003800000 */
[C---:B------:R-:W-:Y:S01]  /*4160*/  ISETP.GT.AND P1, PT, R73.reuse, RZ, PT ;  /* 0x000000ff4900720c */ /* 0x040fe20003f24270 */
[----:B------:R-:W-:-:S12]  /*4170*/  VIADD R15, R73, 0xffffffff ;  /* 0xffffffff490f7836 */ /* 0x000fd80000000000 */
[----:B------:R-:W-:Y:S05]  /*4180*/  @P1 BRA `(.L_x_986) ;  /* 0x0000000000201947 */ /* 0x000fea0003800000 */
[----:B------:R-:W0:Y:S01]  /*4190*/  LDC R12, c[0x0][0x9e4] ;  /* 0x00027900ff0c7b82 */ /* 0x000e220000000800 */
[----:B------:R-:W-:Y:S01]  /*41a0*/  IMAD.MOV R15, RZ, RZ, -R73 ;  /* 0x000000ffff0f7224 */ /* 0x000fe200078e0a49 */
[----:B0-----:R-:W-:-:S13]  /*41b0*/  ISETP.NE.AND P1, PT, R12, 0x1, PT ;  /* 0x000000010c00780c */ /* 0x001fda0003f25270 */
[----:B------:R-:W0:Y:S02]  /*41c0*/  @P1 LDC.64 R24, c[0x0][0x9e8] ;  /* 0x00027a00ff181b82 */ /* 0x000e240000000a00 */
[----:B0-----:R-:W-:-:S05]  /*41d0*/  @P1 IMAD.HI.U32 R2, R15, R24, RZ ;  /* 0x000000180f021227 */ /* 0x001fca00078e00ff */
[----:B------:R-:W-:-:S04]  /*41e0*/  @P1 SHF.R.U32.HI R15, RZ, R25, R2 ;  /* 0x00000019ff0f1219 */ /* 0x000fc80000011602 */
[----:B------:R-:W-:Y:S01]  /*41f0*/  LOP3.LUT R15, RZ, R15, RZ, 0x33, !PT ;  /* 0x0000000fff0f7212 */ /* 0x000fe200078e33ff */
[----:B------:R-:W-:Y:S06]  /*4200*/  BRA `(.L_x_987) ;  /* 0x0000000000147947 */ /* 0x000fec0003800000 */
.L_x_986:
[----:B------:R-:W0:Y:S02]  /*4210*/  LDC R12, c[0x0][0x9e4] ;  /* 0x00027900ff0c7b82 */ /* 0x000e240000000800 */
[----:B0-----:R-:W-:-:S13]  /*4220*/  ISETP.NE.AND P1, PT, R12, 0x1, PT ;  /* 0x000000010c00780c */ /* 0x001fda0003f25270 */
[----:B------:R-:W0:Y:S02]  /*4230*/  @P1 LDC.64 R24, c[0x0][0x9e8] ;  /* 0x00027a00ff181b82 */ /* 0x000e240000000a00 */
[----:B0-----:R-:W-:-:S05]  /*4240*/  @P1 IMAD.HI.U32 R2, R15, R24, RZ ;  /* 0x000000180f021227 */ /* 0x001fca00078e00ff */
[----:B------:R-:W-:-:S07]  /*4250*/  @P1 SHF.R.U32.HI R15, RZ, R25, R2 ;  /* 0x00000019ff0f1219 */ /* 0x000fce0000011602 */
.L_x_987:
[----:B------:R-:W-:-:S05]  /*4260*/  IMAD R15, R15, R12, R12 ;  /* 0x0000000c0f0f7224 */ /* 0x000fca00078e020c */
[----:B------:R-:W-:-:S07]  /*4270*/  VIMNMX R0, R0, R15, PT ;  /* 0x0000000f00007248 */ /* 0x000fce0003fe0100 */
.L_x_985:
[----:B------:R-:W-:Y:S01]  /*4280*/  IMAD.HI R12, R0, 0x2aaaaaab, RZ ;  /* 0x2aaaaaab000c7827 */ /* 0x000fe200078e02ff */
[----:B------:R-:W-:Y:S02]  /*4290*/  CS2R R86, SRZ ;  /* 0x0000000000567805 */ /* 0x000fe4000001ff00 */
[----:B------:R-:W-:Y:S02]  /*42a0*/  CS2R R84, SRZ ;  /* 0x0000000000547805 */ /* 0x000fe4000001ff00 */
[----:B------:R-:W-:Y:S01]  /*42b0*/  CS2R R82, SRZ ;  /* 0x0000000000527805 */ /* 0x000fe2000001ff00 */
[----:B------:R-:W-:Y:S01]  /*42c0*/  IMAD.MOV.U32 R2, RZ, RZ, 0x3f800000 ;  /* 0x3f800000ff027424 */ /* 0x000fe200078e00ff */
[----:B------:R-:W-:Y:S01]  /*42d0*/  SHF.R.U32.HI R15, RZ, 0x1f, R12 ;  /* 0x0000001fff0f7819 */ /* 0x000fe2000001160c */
[----:B------:R-:W-:Y:S01]  /*42e0*/  IMAD.MOV.U32 R0, RZ, RZ, 0x3f800000 ;  /* 0x3f800000ff007424 */ /* 0x000fe200078e00ff */
[----:B------:R-:W-:Y:S02]  /*42f0*/  CS2R R80, SRZ ;  /* 0x0000000000507805 */ /* 0x000fe4000001ff00 */
[----:B------:R-:W-:-:S02]  /*4300*/  CS2R R78, SRZ ;  /* 0x00000000004e7805 */ /* 0x000fc4000001ff00 */
[----:B------:R-:W-:Y:S02]  /*4310*/  LEA.HI.SX32 R12, R12, R15, 0x1c ;  /* 0x0000000f0c0c7211 */ /* 0x000fe400078fe2ff */
[----:B------:R-:W-:Y:S02]  /*4320*/  CS2R R76, SRZ ;  /* 0x00000000004c7805 */ /* 0x000fe4000001ff00 */
[----:B------:R-:W-:Y:S02]  /*4330*/  CS2R R74, SRZ ;  /* 0x00000000004a7805 */ /* 0x000fe4000001ff00 */
[----:B------:R-:W-:Y:S02]  /*4340*/  CS2R R72, SRZ ;  /* 0x0000000000487805 */ /* 0x000fe4000001ff00 */
[----:B------:R-:W-:Y:S02]  /*4350*/  VIMNMX R12, R23, R12, !PT ;  /* 0x0000000c170c7248 */ /* 0x000fe40007fe0100 */
[----:B------:R-:W-:-:S02]  /*4360*/  CS2R R70, SRZ ;  /* 0x0000000000467805 */ /* 0x000fc4000001ff00 */
[----:B------:R-:W-:Y:S02]  /*4370*/  CS2R R68, SRZ ;  /* 0x0000000000447805 */ /* 0x000fe4000001ff00 */
[----:B------:R-:W-:Y:S02]  /*4380*/  CS2R R66, SRZ ;  /* 0x0000000000427805 */ /* 0x000fe4000001ff00 */
        /* <DEDUP_REMOVED lines=22> */
[----:B------:R-:W-:Y:S06]  /*44f0*/  @!P1 BRA `(.L_x_988) ;  /* 0x0000002c007c9947 */ /* 0x000fec0003800000 */
[----:B------:R-:W-:Y:S01]  /*4500*/  IMAD.MOV.U32 R15, RZ, RZ, R11 ;  /* 0x000000ffff0f7224 */ /* 0x000fe200078e000b */
[----:B------:R-:W-:Y:S01]  /*4510*/  UMOV UR7, UR38 ;  /* 0x0000002600077c82 */ /* 0x000fe20008000000 */
[----:B------:R-:W-:Y:S01]  /*4520*/  IMAD.MOV.U32 R14, RZ, RZ, R9 ;  /* 0x000000ffff0e7224 */ /* 0x000fe200078e0009 */
[----:B------:R-:W-:Y:S01]  /*4530*/  UMOV UR4, UR39 ;  /* 0x0000002700047c82 */ /* 0x000fe20008000000 */
[----:B------:R-:W-:Y:S01]  /*4540*/  IMAD.MOV.U32 R2, RZ, RZ, 0x3f800000 ;  /* 0x3f800000ff027424 */ /* 0x000fe200078e00ff */
[----:B------:R-:W-:Y:S01]  /*4550*/  ULDC UR42, c[0x0][0x9e4] ;  /* 0x00027900002a7ab9 */ /* 0x000fe20000000800 */
[----:B------:R-:W-:Y:S01]  /*4560*/  IMAD.MOV.U32 R87, RZ, RZ, RZ ;  /* 0x000000ffff577224 */ /* 0x000fe200078e00ff */
[----:B------:R-:W-:Y:S01]  /*4570*/  ULDC UR43, c[0x0][0x9dc] ;  /* 0x00027700002b7ab9 */ /* 0x000fe20000000800 */
[----:B------:R-:W-:-:S05]  /*4580*/  ULDC UR54, c[0x0][0x9e0] ;  /* 0x0002780000367ab9 */ /* 0x000fca0000000800 */
.L_x_1007:
[----:B------:R-:W-:-:S04]  /*4590*/  UISETP.NE.AND UP0, UPT, UR4, 0x1, UPT ;  /* 0x000000010400788c */ /* 0x000fc8000bf05270 */
[----:B------:R-:W-:-:S04]  /*45a0*/  USEL UR38, URZ, 0x1, UP0 ;  /* 0x000000013f267887 */ /* 0x000fc80008000000 */
[----:B------:R-:W-:Y:S01]  /*45b0*/  ULOP3.LUT UR38, UR7, UR38, URZ, 0x3c, !UPT ;  /* 0x0000002607267292 */ /* 0x000fe2000f8e3c3f */
[----:B------:R-:W-:Y:S11]  /*45c0*/  @!P0 BRA `(.L_x_989) ;  /* 0x0000000000048947 */ /* 0x000ff60003800000 */
[----:B------:R-:W-:Y:S01]  /*45d0*/  BPT.TRAP 0x1 ;  /* 0x000000040000795c */ /* 0x000fe20000300000 */
.L_x_989:
[----:B------:R-:W-:Y:S01]  /*45e0*/  UIADD3 UR39, UR4, 0x1, URZ ;  /* 0x0000000104277890 */ /* 0x000fe2000fffe03f */
[----:B------:R-:W-:-:S03]  /*45f0*/  IMAD.U32 R9, RZ, RZ, UR38 ;  /* 0x00000026ff097e24 */ /* 0x000fc6000f8e00ff */
[----:B------:R-:W-:Y:S02]  /*4600*/  UISETP.NE.AND UP0, UPT, UR39, 0x2, UPT ;  /* 0x000000022700788c */ /* 0x000fe4000bf05270 */
[----:B------:R-:W-:Y:S02]  /*4610*/  SHF.L.U32 R9, R9, 0x1f, RZ ;  /* 0x0000001f09097819 */ /* 0x000fe400000006ff */
[----:B------:R-:W-:-:S04]  /*4620*/  USEL UR39, UR39, URZ, UP0 ;  /* 0x0000003f27277287 */ /* 0x000fc80008000000 */
[----:B------:R-:W-:-:S09]  /*4630*/  ULEA UR6, UR39, UR40, 0x3 ;  /* 0x0000002827067291 */ /* 0x000fd2000f8e183f */
[----:B------:R0:W1:Y:S01]  /*4640*/  SYNCS.PHASECHK.TRANS64.TRYWAIT P1, [UR6+0x2a830], R9 ;  /* 0x02a83009ff0075a7 */ /* 0x0000620008020146 */
[----:B------:R-:W-:Y:S05]  /*4650*/  @!P0 BRA `(.L_x_990) ;  /* 0x0000000000048947 */ /* 0x000fea0003800000 */
[----:B------:R-:W-:Y:S01]  /*4660*/  BPT.TRAP 0x1 ;  /* 0x000000040000795c */ /* 0x000fe20000300000 */
.L_x_990:
[----:B-1----:R-:W-:Y:S05]  /*4670*/  @P1 BRA `(.L_x_991) ;  /* 0x0000000000081947 */ /* 0x002fea0003800000 */
[----:B------:R-:W1:Y:S02]  /*4680*/  SYNCS.PHASECHK.TRANS64.TRYWAIT P1, [UR6+0x2a830], R9 ;  /* 0x02a83009ff0075a7 */ /* 0x000e640008020146 */
[----:B-1----:R-:W-:Y:S05]  /*4690*/  @!P1 BRA `(.L_x_992) ;  /* 0x000000e400d09947 */ /* 0x002fea0003800000 */
.L_x_991:
        /* <DEDUP_REMOVED lines=16> */
[----:B------:R-:W-:Y:S01]  /*47a0*/  R2UR UR48, R4 ;  /* 0x00000000043072ca */ /* 0x000fe200000e0000 */
[----:B------:R-:W-:Y:S01]  /*47b0*/  UIADD3 UR50, UR5, 0x2, URZ ;  /* 0x0000000205327890 */ /* 0x000fe2000fffe03f */
[----:B------:R-:W-:Y:S01]  /*47c0*/  R2UR UR49, R5 ;  /* 0x00000000053172ca */ /* 0x000fe200000e0000 */
        /* <DEDUP_REMOVED lines=116> */
.L_x_993:
[----:B------:R-:W-:Y:S01]  /*4f10*/  ULEA UR5, UR4, UR40, 0x3 ;  /* 0x0000002804057291 */ /* 0x000fe2000f8e183f */
[----:B------:R-:W-:-:S05]  /*4f20*/  IMAD.U32 R0, RZ, RZ, UR7 ;  /* 0x00000007ff007e24 */ /* 0x000fca000f8e00ff */
[----:B------:R-:W-:-:S04]  /*4f30*/  SHF.L.U32 R0, R0, 0x1f, RZ ;  /* 0x0000001f00007819 */ /* 0x000fc800000006ff */
[----:B------:R2:W3:Y:S01]  /*4f40*/  SYNCS.PHASECHK.TRANS64.TRYWAIT P1, [UR5+0x2a850], R0 ;  /* 0x02a85000ff0075a7 */ /* 0x0004e20008020145 */
[----:B------:R-:W-:Y:S05]  /*4f50*/  @!P0 BRA `(.L_x_994) ;  /* 0x0000000000048947 */ /* 0x000fea0003800000 */
[----:B------:R-:W-:Y:S01]  /*4f60*/  BPT.TRAP 0x1 ;  /* 0x000000040000795c */ /* 0x000fe20000300000 */
.L_x_994:
[----:B---3--:R-:W-:Y:S05]  /*4f70*/  @P1 BRA `(.L_x_995) ;  /* 0x0000000000081947 */ /* 0x008fea0003800000 */
[----:B------:R-:W3:Y:S02]  /*4f80*/  SYNCS.PHASECHK.TRANS64.TRYWAIT P1, [UR5+0x2a850], R0 ;  /* 0x02a85000ff0075a7 */ /* 0x000ee40008020145 */
[----:B---3--:R-:W-:Y:S05]  /*4f90*/  @!P1 BRA `(.L_x_996) ;  /* 0x000000dc00a89947 */ /* 0x008fea0003800000 */
.L_x_995:
        /* <DEDUP_REMOVED lines=38> */
.L_x_997:
[----:B------:R-:W-:Y:S01]  /*5200*/  ISETP.NE.AND P2, PT, R168, 0x1, PT ;  /* 0x00000001a800780c */ /* 0x000fe20003f45270 */
[----:B01----:R-:W-:Y:S01]  /*5210*/  IMAD.IADD R9, R22, 0x1, R17 ;  /* 0x0000000116097824 */ /* 0x003fe200078e0211 */
[----:B------:R-:W0:Y:S01]  /*5220*/  LDC R13, c[0x0][0x288] ;  /* 0x0000a200ff0d7b82 */ /* 0x000e220000000800 */
[----:B------:R-:W-:Y:S01]  /*5230*/  IMAD R20, R21, -0x60, RZ ;  /* 0xffffffa015147824 */ /* 0x000fe200078e02ff */
[----:B------:R-:W-:Y:S01]  /*5240*/  UIADD3 UR6, UR6, 0x2a840, URZ ;  /* 0x0002a84006067890 */ /* 0x000fe2000fffe03f */
[----:B------:R-:W-:Y:S01]  /*5250*/  LOP3.LUT P1, RZ, R19, 0x80000, RZ, 0xc0, !PT ;  /* 0x0008000013ff7812 */ /* 0x000fe2000782c0ff */
[----:B------:R-:W-:Y:S02]  /*5260*/  ULOP3.LUT UR4, URZ, UR43, URZ, 0x33, !UPT ;  /* 0x0000002b3f047292 */ /* 0x000fe4000f8e333f */
[----:B------:R-:W-:-:S05]  /*5270*/  UPRMT UR6, UR60, 0x654, UR6 ;  /* 0x000006543c067896 */ /* 0x000fca0008000006 */
[----:B--2---:R-:W1:Y:S08]  /*5280*/  @P2 LDC R0, c[0x0][0x44c] ;  /* 0x00011300ff002b82 */ /* 0x004e700000000800 */
[----:B------:R-:W2:Y:S01]  /*5290*/  @P2 LDC R11, c[0x0][0x450] ;  /* 0x00011400ff0b2b82 */ /* 0x000ea20000000800 */
[----:B------:R-:W-:Y:S01]  /*52a0*/  SYNCS.ARRIVE.TRANS64.RED.A1T0 RZ, [UR6], RZ ;  /* 0x000000ffffff79a7 */ /* 0x000fe20008100406 */
[----:B-1----:R-:W-:-:S05]  /*52b0*/  @P2 IMAD.HI.U32 R0, R9, R0, RZ ;  /* 0x0000000009002227 */ /* 0x002fca00078e00ff */
[----:B--2---:R-:W-:Y:S01]  /*52c0*/  @P2 SHF.R.U32.HI R9, RZ, R11, R0 ;  /* 0x0000000bff092219 */ /* 0x004fe20000011600 */
[----:B------:R-:W-:-:S04]  /*52d0*/  VIADD R11, R20, 0x1 ;  /* 0x00000001140b7836 */ /* 0x000fc80000000000 */
[----:B------:R-:W1:Y:S01]  /*52e0*/  SHFL.IDX PT, R137, R9, RZ, 0x1c1f ;  /* 0x001c1fff09897589 */ /* 0x000e6200000e0000 */
[----:B------:R-:W-:-:S04]  /*52f0*/  IMAD R11, R18, -0x2, R11 ;  /* 0xfffffffe120b7824 */ /* 0x000fc800078e020b */
[C---:B------:R-:W-:Y:S01]  /*5300*/  VIADD R140, R11.reuse, 0xffffffff ;  /* 0xffffffff0b8c7836 */ /* 0x040fe20000000000 */
[----:B0-----:R-:W-:-:S05]  /*5310*/  IADD3 R0, R11, -R13, R16 ;  /* 0x8000000d0b007210 */ /* 0x001fca0007ffe010 */
[C---:B------:R-:W-:Y:S02]  /*5320*/  VIADD R136, R0.reuse, UR54 ;  /* 0x0000003600887c36 */ /* 0x040fe40008000000 */
[----:B------:R-:W-:Y:S02]  /*5330*/  VIADD R138, R0, UR4 ;  /* 0x00000004008a7c36 */ /* 0x000fe40008000000 */
[--C-:B-1----:R-:W-:Y:S02]  /*5340*/  IMAD.IADD R0, R136, 0x1, R137.reuse ;  /* 0x0000000188007824 */ /* 0x102fe400078e0289 */
[----:B------:R-:W-:Y:S01]  /*5350*/  IMAD.IADD R2, R138, 0x1, R137 ;  /* 0x000000018a027824 */ /* 0x000fe200078e0289 */
[----:B------:R-:W-:Y:S06]  /*5360*/  @!P1 BRA `(.L_x_998) ;  /* 0x0000000000549947 */ /* 0x000fec0003800000 */
[----:B------:R-:W-:Y:S01]  /*5370*/  IADD3 R11, R16, -R13, R137 ;  /* 0x8000000d100b7210 */ /* 0x000fe20007ffe089 */
[----:B------:R-:W-:Y:S03]  /*5380*/  BSSY B0, `(.L_x_999) ;  /* 0x0000010000007945 */ /* 0x000fe60003800000 */
[----:B------:R-:W-:-:S13]  /*5390*/  ISETP.GT.AND P1, PT, R11, -0x1, PT ;  /* 0xffffffff0b00780c */ /* 0x000fda0003f24270 */
[----:B------:R-:W-:Y:S05]  /*53a0*/  @P1 BRA `(.L_x_1000) ;  /* 0x0000000000201947 */ /* 0x000fea0003800000 */
[----:B------:R-:W-:Y:S01]  /*53b0*/  IMAD.U32 R137, RZ, RZ, UR42 ;  /* 0x0000002aff897e24 */ /* 0x000fe2000f8e00ff */
[----:B------:R-:W-:-:S04]  /*53c0*/  LOP3.LUT R11, RZ, R11, RZ, 0x33, !PT ;  /* 0x0000000bff0b7212 */ /* 0x000fc800078e33ff */
[----:B------:R-:W-:-:S13]  /*53d0*/  ISETP.NE.AND P1, PT, R137, 0x1, PT ;  /* 0x000000018900780c */ /* 0x000fda0003f25270 */
[----:B------:R-:W0:Y:S02]  /*53e0*/  @P1 LDC.64 R142, c[0x0][0x9e8] ;  /* 0x00027a00ff8e1b82 */ /* 0x000e240000000a00 */
[----:B0-----:R-:W-:-:S05]  /*53f0*/  @P1 IMAD.HI.U32 R10, R11, R142, RZ ;  /* 0x0000008e0b0a1227 */ /* 0x001fca00078e00ff */
[----:B------:R-:W-:-:S04]  /*5400*/  @P1 SHF.R.U32.HI R11, RZ, R143, R10 ;  /* 0x0000008fff0b1219 */ /* 0x000fc8000001160a */
[----:B------:R-:W-:Y:S01]  /*5410*/  LOP3.LUT R11, RZ, R11, RZ, 0x33, !PT ;  /* 0x0000000bff0b7212 */ /* 0x000fe200078e33ff */
[----:B------:R-:W-:Y:S06]  /*5420*/  BRA `(.L_x_1001) ;  /* 0x0000000000147947 */ /* 0x000fec0003800000 */
.L_x_1000:
[----:B------:R-:W-:-:S05]  /*5430*/  IMAD.U32 R137, RZ, RZ, UR42 ;  /* 0x0000002aff897e24 */ /* 0x000fca000f8e00ff */
[----:B------:R-:W-:-:S13]  /*5440*/  ISETP.NE.AND P1, PT, R137, 0x1, PT ;  /* 0x000000018900780c */ /* 0x000fda0003f25270 */
[----:B------:R-:W0:Y:S02]  /*5450*/  @P1 LDC.64 R142, c[0x0][0x9e8] ;  /* 0x00027a00ff8e1b82 */ /* 0x000e240000000a00 */
[----:B0-----:R-:W-:-:S05]  /*5460*/  @P1 IMAD.HI.U32 R10, R11, R142, RZ ;  /* 0x0000008e0b0a1227 */ /* 0x001fca00078e00ff */
[----:B------:R-:W-:-:S07]  /*5470*/  @P1 SHF.R.U32.HI R11, RZ, R143, R10 ;  /* 0x0000008fff0b1219 */ /* 0x000fce000001160a */
.L_x_1001:
[----:B------:R-:W-:Y:S05]  /*5480*/  BSYNC B0 ;  /* 0x0000000000007941 */ /* 0x000fea0003800000 */
.L_x_999:
[----:B------:R-:W-:-:S05]  /*5490*/  IMAD R11, R11, R137, R140 ;  /* 0x000000890b0b7224 */ /* 0x000fca00078e028c */
[----:B------:R-:W-:Y:S02]  /*54a0*/  VIADDMNMX R0, R11, R137, R0, PT ;  /* 0x000000890b007246 */ /* 0x000fe40003800100 */
[----:B------:R-:W-:-:S07]  /*54b0*/  VIMNMX R2, R2, R11, !PT ;  /* 0x0000000b02027248 */ /* 0x000fce0007fe0100 */
.L_x_998:
[C---:B------:R-:W-:Y:S01]  /*54c0*/  ISETP.GE.AND P2, PT, R20.reuse, 0x9, PT ;  /* 0x000000091400780c */ /* 0x040fe20003f46270 */
[----:B------:R-:W0:Y:S01]  /*54d0*/  SHFL.IDX PT, R9, R9, 0x1, 0x1c1f ;  /* 0x003c1f0009097f89 */ /* 0x000e2200000e0000 */
[----:B------:R-:W-:Y:S02]  /*54e0*/  ISETP.GE.AND P1, PT, R20, 0x2, PT ;  /* 0x000000021400780c */ /* 0x000fe40003f26270 */
[C---:B------:R-:W-:Y:S02]  /*54f0*/  ISETP.GT.AND P3, PT, R2.reuse, 0x8, !P2 ;  /* 0x000000080200780c */ /* 0x040fe40005764270 */
[----:B------:R-:W-:Y:S02]  /*5500*/  ISETP.GT.AND P4, PT, R2, 0x1, !P1 ;  /* 0x000000010200780c */ /* 0x000fe40004f84270 */
[----:B------:R-:W-:Y:S02]  /*5510*/  ISETP.LT.OR P3, PT, R0, 0x9, P3 ;  /* 0x000000090000780c */ /* 0x000fe40001f61670 */
[----:B------:R-:W-:-:S02]  /*5520*/  ISETP.GE.AND P5, PT, R20, 0xa, PT ;  /* 0x0000000a1400780c */ /* 0x000fc40003fa6270 */
[----:B------:R-:W-:Y:S02]  /*5530*/  FSEL R185, R92, -INF , !P3 ;  /* 0xff8000005cb97808 */ /* 0x000fe40005800000 */
[----:B------:R-:W-:Y:S02]  /*5540*/  ISETP.LT.OR P4, PT, R0, 0x2, P4 ;  /* 0x000000020000780c */ /* 0x000fe40002781670 */
        /* <DEDUP_REMOVED lines=98> */
[----:B------:R-:W-:Y:S02]  /*5b70*/  P2R R92, PR, RZ, 0x40 ;  /* 0x00000040ff5c7803 */ /* 0x000fe40000000000 */
[----:B------:R-:W-:-:S04]  /*5b80*/  ISETP.GT.AND P6, PT, R2, RZ, !P6 ;  /* 0x000000ff0200720c */ /* 0x000fc800077c4270 */
[----:B------:R-:W-:-:S04]  /*5b90*/  ISETP.LT.OR P6, PT, R0, 0x1, P6 ;  /* 0x000000010000780c */ /* 0x000fc800037c1670 */
[----:B------:R-:W-:Y:S02]  /*5ba0*/  FSEL R191, R88, -INF , !P6 ;  /* 0xff80000058bf7808 */ /* 0x000fe40007000000 */
[----:B------:R-:W-:-:S04]  /*5bb0*/  ISETP.GE.AND P6, PT, R20, 0x5a, PT ;  /* 0x0000005a1400780c */ /* 0x000fc80003fc6270 */
[----:B------:R-:W-:Y:S02]  /*5bc0*/  P2R R20, PR, RZ, 0x40 ;  /* 0x00000040ff147803 */ /* 0x000fe40000000000 */
[----:B------:R-:W-:Y:S01]  /*5bd0*/  ISETP.GT.AND P6, PT, R2, 0x59, !P6 ;  /* 0x000000590200780c */ /* 0x000fe200077c4270 */
[----:B0-----:R-:W-:-:S03]  /*5be0*/  IMAD.IADD R2, R138, 0x1, R9 ;  /* 0x000000018a027824 */ /* 0x001fc600078e0209 */
[----:B------:R-:W-:Y:S01]  /*5bf0*/  ISETP.LT.OR P6, PT, R0, 0x5a, P6 ;  /* 0x0000005a0000780c */ /* 0x000fe200037c1670 */
[----:B------:R-:W-:-:S03]  /*5c00*/  IMAD.IADD R0, R136, 0x1, R9 ;  /* 0x0000000188007824 */ /* 0x000fc600078e0209 */
[----:B------:R-:W-:Y:S02]  /*5c10*/  FSEL R133, R133, -INF , !P6 ;  /* 0xff80000085857808 */ /* 0x000fe40007000000 */
[----:B------:R-:W-:-:S13]  /*5c20*/  LOP3.LUT P6, RZ, R19, 0x80000, RZ, 0xc0, !PT ;  /* 0x0008000013ff7812 */ /* 0x000fda00078cc0ff */
[----:B------:R-:W-:Y:S05]  /*5c30*/  @!P6 BRA `(.L_x_1002) ;  /* 0x000000000054e947 */ /* 0x000fea0003800000 */
        /* <DEDUP_REMOVED lines=12> */
.L_x_1004:
[----:B------:R-:W-:-:S05]  /*5d00*/  IMAD.U32 R10, RZ, RZ, UR42 ;  /* 0x0000002aff0a7e24 */ /* 0x000fca000f8e00ff */
[----:B------:R-:W-:-:S13]  /*5d10*/  ISETP.NE.AND P6, PT, R10, 0x1, PT ;  /* 0x000000010a00780c */ /* 0x000fda0003fc5270 */
[----:B------:R-:W0:Y:S02]  /*5d20*/  @P6 LDC.64 R150, c[0x0][0x9e8] ;  /* 0x00027a00ff966b82 */ /* 0x000e240000000a00 */
[----:B0-----:R-:W-:-:S05]  /*5d30*/  @P6 IMAD.HI.U32 R150, R9, R150, RZ ;  /* 0x0000009609966227 */ /* 0x001fca00078e00ff */
[----:B------:R-:W-:-:S07]  /*5d40*/  @P6 SHF.R.U32.HI R9, RZ, R151, R150 ;  /* 0x00000097ff096219 */ /* 0x000fce0000011696 */
.L_x_1005:
[----:B------:R-:W-:Y:S05]  /*5d50*/  BSYNC B0 ;  /* 0x0000000000007941 */ /* 0x000fea0003800000 */
.L_x_1003:
[----:B------:R-:W-:-:S05]  /*5d60*/  IMAD R9, R9, R10, R140 ;  /* 0x0000000a09097224 */ /* 0x000fca00078e028c */
[----:B------:R-:W-:Y:S02]  /*5d70*/  VIADDMNMX R0, R9, R10, R0, PT ;  /* 0x0000000a09007246 */ /* 0x000fe40003800100 */
[----:B------:R-:W-:-:S07]  /*5d80*/  VIMNMX R2, R2, R9, !PT ;  /* 0x0000000902027248 */ /* 0x000fce0007fe0100 */
.L_x_1002:
[C---:B------:R-:W-:Y:S02]  /*5d90*/  ISETP.GT.AND P1, PT, R2.reuse, 0x1, !P1 ;  /* 0x000000010200780c */ /* 0x040fe40004f24270 */
[----:B------:R-:W-:Y:S02]  /*5da0*/  ISETP.GT.AND P2, PT, R2, 0x8, !P2 ;  /* 0x000000080200780c */ /* 0x000fe40005744270 */
[C---:B------:R-:W-:Y:S02]  /*5db0*/  ISETP.LT.OR P1, PT, R0.reuse, 0x2, P1 ;  /* 0x000000020000780c */ /* 0x040fe40000f21670 */
[----:B------:R-:W-:Y:S02]  /*5dc0*/  ISETP.LT.OR P2, PT, R0, 0x9, P2 ;  /* 0x000000090000780c */ /* 0x000fe40001741670 */
[----:B------:R-:W-:Y:S02]  /*5dd0*/  FSEL R151, R91, -INF , !P1 ;  /* 0xff8000005b977808 */ /* 0x000fe40004800000 */
[----:B------:R-:W-:-:S02]  /*5de0*/  ISETP.NE.AND P1, PT, R142, RZ, PT ;  /* 0x000000ff8e00720c */ /* 0x000fc40003f25270 */
[----:B------:R-:W-:Y:S02]  /*5df0*/  FSEL R153, R94, -INF , !P2 ;  /* 0xff8000005e997808 */ /* 0x000fe40005000000 */
[----:B------:R-:W-:Y:S02]  /*5e00*/  ISETP.GT.AND P1, PT, R2, 0x9, !P1 ;  /* 0x000000090200780c */ /* 0x000fe40004f24270 */
[----:B------:R-:W-:Y:S02]  /*5e10*/  ISETP.NE.AND P2, PT, R100, RZ, PT ;  /* 0x000000ff6400720c */ /* 0x000fe40003f45270 */
[----:B------:R-:W-:Y:S02]  /*5e20*/  ISETP.LT.OR P1, PT, R0, 0xa, P1 ;  /* 0x0000000a0000780c */ /* 0x000fe40000f21670 */
[----:B------:R-:W-:Y:S02]  /*5e30*/  ISETP.NE.AND P6, PT, R148, RZ, PT ;  /* 0x000000ff9400720c */ /* 0x000fe40003fc5270 */
[----:B------:R-:W-:-:S02]  /*5e40*/  FSEL R95, R95, -INF , !P1 ;  /* 0xff8000005f5f7808 */ /* 0x000fc40004800000 */
[----:B------:R-:W-:Y:S02]  /*5e50*/  ISETP.NE.AND P1, PT, R144, RZ, PT ;  /* 0x000000ff9000720c */ /* 0x000fe40003f25270 */
[----:B------:R-:W-:Y:S02]  /*5e60*/  FMNMX.FTZ R10, R191, R14, !PT ;  /* 0x0000000ebf0a7209 */ /* 0x000fe40007810000 */
[----:B------:R-:W-:Y:S02]  /*5e70*/  ISETP.GT.AND P1, PT, R2, 0x10, !P1 ;  /* 0x000000100200780c */ /* 0x000fe40004f24270 */
[----:B------:R-:W-:Y:S02]  /*5e80*/  FMNMX.FTZ R10, R189, R10, !PT ;  /* 0x0000000abd0a7209 */ /* 0x000fe40007810000 */
        /* <DEDUP_REMOVED lines=16> */
[----:B------:R-:W-:Y:S02]  /*5f90*/  FSEL R157, R102, -INF , !P1 ;  /* 0xff800000669d7808 */ /* 0x000fe40004800000 */
        /* <DEDUP_REMOVED lines=37> */
[----:B------:R-:W-:Y:S01]  /*61f0*/  FSEL R91, R114, -INF , !P1 ;  /* 0xff800000725b7808 */ /* 0x000fe20004800000 */
[----:B------:R-:W0:Y:S01]  /*6200*/  LDC R10, c[0x0][0x988] ;  /* 0x00026200ff0a7b82 */ /* 0x000e220000000800 */
[----:B------:R-:W-:Y:S01]  /*6210*/  ISETP.NE.AND P1, PT, R112, RZ, PT ;  /* 0x000000ff7000720c */ /* 0x000fe20003f25270 */
[----:B------:R-:W1:Y:S01]  /*6220*/  SHFL.BFLY PT, R9, R88, 0x2, 0x1f ;  /* 0x0c401f0058097f89 */ /* 0x000e6200000e0000 */
[----:B------:R-:W-:-:S02]  /*6230*/  ISETP.NE.AND P6, PT, R124, RZ, PT ;  /* 0x000000ff7c00720c */ /* 0x000fc40003fc5270 */
[C---:B------:R-:W-:Y:S02]  /*6240*/  ISETP.GT.AND P1, PT, R2.reuse, 0x31, !P1 ;  /* 0x000000310200780c */ /* 0x040fe40004f24270 */
[----:B------:R-:W-:Y:S02]  /*6250*/  ISETP.GT.AND P3, PT, R2, 0x50, !P3 ;  /* 0x000000500200780c */ /* 0x000fe40005f64270 */
[C---:B------:R-:W-:Y:S02]  /*6260*/  ISETP.LT.OR P1, PT, R0.reuse, 0x32, P1 ;  /* 0x000000320000780c */ /* 0x040fe40000f21670 */
[----:B------:R-:W-:Y:S02]  /*6270*/  ISETP.LT.OR P3, PT, R0, 0x51, P3 ;  /* 0x000000510000780c */ /* 0x000fe40001f61670 */
[----:B------:R-:W-:Y:S02]  /*6280*/  FSEL R115, R115, -INF , !P1 ;  /* 0xff80000073737808 */ /* 0x000fe40004800000 */
[----:B------:R-:W-:-:S02]  /*6290*/  ISETP.NE.AND P1, PT, R156, RZ, PT ;  /* 0x000000ff9c00720c */ /* 0x000fc40003f25270 */
[C---:B------:R-:W-:Y:S02]  /*62a0*/  ISETP.GT.AND P4, PT, R2.reuse, 0x51, !P4 ;  /* 0x000000510200780c */ /* 0x040fe40006784270 */
[----:B------:R-:W-:Y:S02]  /*62b0*/  ISETP.GT.AND P1, PT, R2, 0x38, !P1 ;  /* 0x000000380200780c */ /* 0x000fe40004f24270 */
[----:B------:R-:W-:Y:S02]  /*62c0*/  FSEL R187, R130, -INF , !P3 ;  /* 0xff80000082bb7808 */ /* 0x000fe40005800000 */
[----:B------:R-:W-:Y:S02]  /*62d0*/  ISETP.LT.OR P1, PT, R0, 0x39, P1 ;  /* 0x000000390000780c */ /* 0x000fe40000f21670 */
[----:B------:R-:W-:Y:S02]  /*62e0*/  ISETP.GT.AND P5, PT, R2, 0x58, !P5 ;  /* 0x000000580200780c */ /* 0x000fe40006fa4270 */
[----:B------:R-:W-:-:S02]  /*62f0*/  FSEL R177, R118, -INF , !P1 ;  /* 0xff80000076b17808 */ /* 0x000fc40004800000 */
[----:B------:R-:W-:Y:S02]  /*6300*/  ISETP.NE.AND P1, PT, R116, RZ, PT ;  /* 0x000000ff7400720c */ /* 0x000fe40003f25270 */
[----:B------:R-:W-:Y:S02]  /*6310*/  ISETP.LT.OR P4, PT, R0, 0x52, P4 ;  /* 0x000000520000780c */ /* 0x000fe40002781670 */
[----:B------:R-:W-:Y:S02]  /*6320*/  ISETP.GT.AND P1, PT, R2, 0x39, !P1 ;  /* 0x000000390200780c */ /* 0x000fe40004f24270 */
[C---:B------:R-:W-:Y:S02]  /*6330*/  ISETP.LT.OR P5, PT, R0.reuse, 0x59, P5 ;  /* 0x000000590000780c */ /* 0x040fe40002fa1670 */
[----:B------:R-:W-:-:S04]  /*6340*/  ISETP.LT.OR P1, PT, R0, 0x3a, P1 ;  /* 0x0000003a0000780c */ /* 0x000fc80000f21670 */
[----:B------:R-:W-:Y:S02]  /*6350*/  FSEL R119, R119, -INF , !P1 ;  /* 0xff80000077777808 */ /* 0x000fe40004800000 */
[----:B------:R-:W-:-:S04]  /*6360*/  ISETP.NE.AND P1, PT, R158, RZ, PT ;  /* 0x000000ff9e00720c */ /* 0x000fc80003f25270 */
[----:B------:R-:W-:-:S04]  /*6370*/  ISETP.GT.AND P1, PT, R2, 0x40, !P1 ;  /* 0x000000400200780c */ /* 0x000fc80004f24270 */
[----:B------:R-:W-:-:S04]  /*6380*/  ISETP.LT.OR P1, PT, R0, 0x41, P1 ;  /* 0x000000410000780c */ /* 0x000fc80000f21670 */
[----:B------:R-:W-:Y:S02]  /*6390*/  FSEL R181, R122, -INF , !P1 ;  /* 0xff8000007ab57808 */ /* 0x000fe40004800000 */
[----:B------:R-:W-:-:S04]  /*63a0*/  ISETP.NE.AND P1, PT, R120, RZ, PT ;  /* 0x000000ff7800720c */ /* 0x000fc80003f25270 */
[----:B------:R-:W-:-:S04]  /*63b0*/  ISETP.GT.AND P1, PT, R2, 0x41, !P1 ;  /* 0x000000410200780c */ /* 0x000fc80004f24270 */
[----:B------:R-:W-:-:S04]  /*63c0*/  ISETP.LT.OR P1, PT, R0, 0x42, P1 ;  /* 0x000000420000780c */ /* 0x000fc80000f21670 */
[----:B------:R-:W-:Y:S02]  /*63d0*/  FSEL R123, R123, -INF , !P1 ;  /* 0xff8000007b7b7808 */ /* 0x000fe40004800000 */
[----:B------:R-:W-:-:S04]  /*63e0*/  ISETP.GT.AND P1, PT, R2, 0x48, !P2 ;  /* 0x000000480200780c */ /* 0x000fc80005724270 */
[----:B------:R-:W-:-:S04]  /*63f0*/  ISETP.LT.OR P1, PT, R0, 0x49, P1 ;  /* 0x000000490000780c */ /* 0x000fc80000f21670 */
[----:B------:R-:W-:Y:S02]  /*6400*/  FSEL R183, R126, -INF , !P1 ;  /* 0xff8000007eb77808 */ /* 0x000fe40004800000 */
[----:B------:R-:W-:Y:S02]  /*6410*/  ISETP.GT.AND P1, PT, R2, 0x49, !P6 ;  /* 0x000000490200780c */ /* 0x000fe40007724270 */
[----:B------:R-:W-:Y:S02]  /*6420*/  ISETP.NE.AND P6, PT, R92, RZ, PT ;  /* 0x000000ff5c00720c */ /* 0x000fe40003fc5270 */
[----:B------:R-:W-:Y:S02]  /*6430*/  ISETP.LT.OR P1, PT, R0, 0x4a, P1 ;  /* 0x0000004a0000780c */ /* 0x000fe40000f21670 */
[----:B-1----:R-:W-:Y:S02]  /*6440*/  FMNMX.FTZ R92, R88, R9, !PT ;  /* 0x00000009585c7209 */ /* 0x002fe40007810000 */
[----:B------:R-:W-:-:S02]  /*6450*/  FSEL R127, R127, -INF , !P1 ;  /* 0xff8000007f7f7808 */ /* 0x000fc40004800000 */
[----:B------:R-:W-:Y:S01]  /*6460*/  ISETP.GT.AND P1, PT, R2, RZ, !P6 ;  /* 0x000000ff0200720c */ /* 0x000fe20007724270 */
[----:B------:R-:W1:Y:S01]  /*6470*/  SHFL.BFLY PT, R9, R92, 0x1, 0x1f ;  /* 0x0c201f005c097f89 */ /* 0x000e6200000e0000 */
[----:B------:R-:W-:Y:S02]  /*6480*/  ISETP.NE.AND P6, PT, R20, RZ, PT ;  /* 0x000000ff1400720c */ /* 0x000fe40003fc5270 */
[----:B------:R-:W-:Y:S02]  /*6490*/  ISETP.LT.OR P1, PT, R0, 0x1, P1 ;  /* 0x000000010000780c */ /* 0x000fe40000f21670 */
[----:B------:R-:W-:Y:S02]  /*64a0*/  ISETP.GT.AND P2, PT, R2, 0x59, !P6 ;  /* 0x000000590200780c */ /* 0x000fe40007744270 */
[----:B------:R-:W-:Y:S02]  /*64b0*/  FSEL R90, R90, -INF , !P1 ;  /* 0xff8000005a5a7808 */ /* 0x000fe40004800000 */
[----:B------:R-:W-:-:S02]  /*64c0*/  ISETP.LT.OR P2, PT, R0, 0x5a, P2 ;  /* 0x0000005a0000780c */ /* 0x000fc40001741670 */
[----:B------:R-:W-:Y:S02]  /*64d0*/  FMNMX.FTZ R88, R90, R15, !PT ;  /* 0x0000000f5a587209 */ /* 0x000fe40007810000 */
[----:B------:R-:W-:Y:S02]  /*64e0*/  FSEL R135, R135, -INF , !P2 ;  /* 0xff80000087877808 */ /* 0x000fe40005000000 */
[----:B------:R-:W-:-:S04]  /*64f0*/  FMNMX.FTZ R88, R151, R88, !PT ;  /* 0x0000005897587209 */ /* 0x000fc80007810000 */
[----:B------:R-:W-:-:S04]  /*6500*/  FMNMX.FTZ R88, R153, R88, !PT ;  /* 0x0000005899587209 */ /* 0x000fc80007810000 */
[----:B------:R-:W-:Y:S02]  /*6510*/  FMNMX.FTZ R88, R95, R88, !PT ;  /* 0x000000585f587209 */ /* 0x000fe40007810000 */
[----:B-1----:R-:W-:Y:S02]  /*6520*/  FMNMX.FTZ R9, R92, R9, !PT ;  /* 0x000000095c097209 */ /* 0x002fe40007810000 */
[----:B------:R-:W-:Y:S02]  /*6530*/  FMNMX.FTZ R88, R155, R88, !PT ;  /* 0x000000589b587209 */ /* 0x000fe40007810000 */
[C---:B------:R-:W-:Y:S01]  /*6540*/  FSETP.NEU.FTZ.AND P1, PT, R9.reuse, -INF , PT ;  /* 0xff8000000900780b */ /* 0x040fe20003f3d000 */
[----:B0-----:R-:W-:Y:S01]  /*6550*/  FMUL.FTZ R20, R9, R10 ;  /* 0x0000000a09147220 */ /* 0x001fe20000410000 */
[----:B------:R-:W-:-:S04]  /*6560*/  FMNMX.FTZ R88, R99, R88, !PT ;  /* 0x0000005863587209 */ /* 0x000fc80007810000 */
[----:B------:R-:W-:Y:S02]  /*6570*/  FMNMX.FTZ R88, R157, R88, !PT ;  /* 0x000000589d587209 */ /* 0x000fe40007810000 */
[----:B------:R-:W-:Y:S02]  /*6580*/  FSEL R20, R20, RZ, P1 ;  /* 0x000000ff14147208 */ /* 0x000fe40000800000 */
[----:B------:R-:W-:-:S03]  /*6590*/  FMNMX.FTZ R88, R103, R88, !PT ;  /* 0x0000005867587209 */ /* 0x000fc60007810000 */
[--C-:B------:R-:W-:Y:S01]  /*65a0*/  FFMA.FTZ R154, R139, R10, -R20.reuse ;  /* 0x0000000a8b9a7223 */ /* 0x100fe20000010814 */
[----:B------:R-:W-:Y:S01]  /*65b0*/  FMNMX.FTZ R88, R159, R88, !PT ;  /* 0x000000589f587209 */ /* 0x000fe20007810000 */
[-CC-:B------:R-:W-:Y:S01]  /*65c0*/  FFMA.FTZ R139, R141, R10.reuse, -R20.reuse ;  /* 0x0000000a8d8b7223 */ /* 0x180fe20000010814 */
[----:B------:R-:W-:Y:S01]  /*65d0*/  FSEL R141, R131, -INF , !P4 ;  /* 0xff800000838d7808 */ /* 0x000fe20006000000 */
[--C-:B------:R-:W-:Y:S01]  /*65e0*/  FFMA.FTZ R148, R143, R10, -R20.reuse ;  /* 0x0000000a8f947223 */ /* 0x100fe20000010814 */
[----:B------:R-:W-:Y:S01]  /*65f0*/  FMNMX.FTZ R88, R107, R88, !PT ;  /* 0x000000586b587209 */ /* 0x000fe20007810000 */
[-CC-:B------:R-:W-:Y:S01]  /*6600*/  FFMA.FTZ R150, R137, R10.reuse, -R20.reuse ;  /* 0x0000000a89967223 */ /* 0x180fe20000010814 */
[----:B------:R-:W-:Y:S01]  /*6610*/  FSEL R143, R134, -INF , !P5 ;  /* 0xff800000868f7808 */ /* 0x000fe20006800000 */
[--C-:B------:R-:W-:Y:S01]  /*6620*/  FFMA.FTZ R142, R11, R10, -R20.reuse ;  /* 0x0000000a0b8e7223 */ /* 0x100fe20000010814 */
[----:B------:R-:W-:Y:S01]  /*6630*/  FMNMX.FTZ R88, R175, R88, !PT ;  /* 0x00000058af587209 */ /* 0x000fe20007810000 */
[-CC-:B------:R-:W-:Y:S01]  /*6640*/  FFMA.FTZ R146, R93, R10.reuse, -R20.reuse ;  /* 0x0000000a5d927223 */ /* 0x180fe20000010814 */
[-CC-:B------:R-:W-:Y:S01]  /*6650*/  FFMA.FTZ R93, R117, R10.reuse, -R20.reuse ;  /* 0x0000000a755d7223 */ /* 0x180fe20000010814 */
[----:B------:R-:W-:Y:S01]  /*6660*/  FSEL R117, R9, RZ, P1 ;  /* 0x000000ff09757208 */ /* 0x000fe20000800000 */
[--C-:B------:R-:W-:Y:S01]  /*6670*/  FFMA.FTZ R191, R191, R10, -R20.reuse ;  /* 0x0000000abfbf7223 */ /* 0x100fe20000010814 */
[----:B------:R-:W-:Y:S01]  /*6680*/  FMNMX.FTZ R88, R111, R88, !PT ;  /* 0x000000586f587209 */ /* 0x000fe20007810000 */
[-CC-:B------:R-:W-:Y:S01]  /*6690*/  FFMA.FTZ R156, R189, R10.reuse, -R20.reuse ;  /* 0x0000000abd9c7223 */ /* 0x180fe20000010814 */
[----:B------:R-:W-:Y:S01]  /*66a0*/  FFMA.FTZ R144, R89, R10, -R20 ;  /* 0x0000000a59907223 */ /* 0x000fe20000010814 */
[----:B------:R-:W-:Y:S01]  /*66b0*/  FADD.FTZ R117, -R117, R14 ;  /* 0x0000000e75757221 */ /* 0x000fe20000010100 */
[----:B------:R-:W-:Y:S01]  /*66c0*/  FMNMX.FTZ R88, R91, R88, !PT ;  /* 0x000000585b587209 */ /* 0x000fe20007810000 */
[----:B------:R-:W-:Y:S01]  /*66d0*/  MUFU.EX2 R191, R191 ;  /* 0x000000bf00bf7308 */ /* 0x000fe20000000800 */
[-CC-:B------:R-:W-:Y:S01]  /*66e0*/  FFMA.FTZ R89, R113, R10.reuse, -R20.reuse ;  /* 0x0000000a71597223 */ /* 0x180fe20000010814 */
[--C-:B------:R-:W-:Y:S01]  /*66f0*/  FFMA.FTZ R140, R97, R10, -R20.reuse ;  /* 0x0000000a618c7223 */ /* 0x100fe20000010814 */
[----:B------:R-:W-:Y:S01]  /*6700*/  FMNMX.FTZ R88, R115, R88, !PT ;  /* 0x0000005873587209 */ /* 0x000fe20007810000 */
[-CC-:B------:R-:W-:Y:S01]  /*6710*/  FFMA.FTZ R136, R105, R10.reuse, -R20.reuse ;  /* 0x0000000a69887223 */ /* 0x180fe20000010814 */
        /* <DEDUP_REMOVED lines=13> */
[----:B------:R-:W-:Y:S01]  /*67f0*/  FFMA.FTZ R101, R133, R10, -R20 ;  /* 0x0000000a85657223 */ /* 0x000fe20000010814 */
[----:B------:R-:W-:Y:S01]  /*6800*/  FMNMX.FTZ R88, R123, R88, !PT ;  /* 0x000000587b587209 */ /* 0x000fe20007810000 */
[----:B------:R-:W-:Y:S03]  /*6810*/  MUFU.EX2 R156, R156 ;  /* 0x0000009c009c7308 */ /* 0x000fe60000000800 */
[----:B------:R-:W-:-:S04]  /*6820*/  FMNMX.FTZ R88, R183, R88, !PT ;  /* 0x00000058b7587209 */ /* 0x000fc80007810000 */
[----:B------:R-:W-:Y:S01]  /*6830*/  FMNMX.FTZ R88, R127, R88, !PT ;  /* 0x000000587f587209 */ /* 0x000fe20007810000 */
[----:B------:R-:W-:Y:S03]  /*6840*/  MUFU.EX2 R158, R158 ;  /* 0x0000009e009e7308 */ /* 0x000fe60000000800 */
[----:B------:R-:W-:-:S04]  /*6850*/  FMNMX.FTZ R88, R187, R88, !PT ;  /* 0x00000058bb587209 */ /* 0x000fc80007810000 */
[----:B------:R-:W-:Y:S01]  /*6860*/  FMNMX.FTZ R88, R141, R88, !PT ;  /* 0x000000588d587209 */ /* 0x000fe20007810000 */
[----:B------:R-:W-:Y:S03]  /*6870*/  MUFU.EX2 R179, R179 ;  /* 0x000000b300b37308 */ /* 0x000fe60000000800 */
[----:B------:R-:W-:-:S04]  /*6880*/  FMNMX.FTZ R88, R143, R88, !PT ;  /* 0x000000588f587209 */ /* 0x000fc80007810000 */
[----:B------:R-:W-:Y:S01]  /*6890*/  FMNMX.FTZ R88, R135, R88, !PT ;  /* 0x0000005887587209 */ /* 0x000fe20007810000 */
[----:B------:R0:W-:Y:S04]  /*68a0*/  MUFU.EX2 R131, R145 ;  /* 0x0000009100837308 */ /* 0x0001e80000000800 */
[----:B------:R-:W1:Y:S04]  /*68b0*/  SHFL.BFLY PT, R137, R88, 0x2, 0x1f ;  /* 0x0c401f0058897f89 */ /* 0x000e6800000e0000 */
[----:B------:R-:W-:Y:S08]  /*68c0*/  MUFU.EX2 R152, R152 ;  /* 0x0000009800987308 */ /* 0x000ff00000000800 */
[----:B------:R-:W-:Y:S08]  /*68d0*/  MUFU.EX2 R147, R147 ;  /* 0x0000009300937308 */ /* 0x000ff00000000800 */
[----:B------:R-:W-:Y:S01]  /*68e0*/  MUFU.EX2 R154, R154 ;  /* 0x0000009a009a7308 */ /* 0x000fe20000000800 */
[----:B-1----:R-:W-:-:S07]  /*68f0*/  FMNMX.FTZ R137, R88, R137, !PT ;  /* 0x0000008958897209 */ /* 0x002fce0007810000 */
[----:B------:R-:W-:Y:S01]  /*6900*/  MUFU.EX2 R139, R139 ;  /* 0x0000008b008b7308 */ /* 0x000fe20000000800 */
[----:B------:R-:W1:Y:S07]  /*6910*/  SHFL.BFLY PT, R0, R137, 0x1, 0x1f ;  /* 0x0c201f0089007f89 */ /* 0x000e6e00000e0000 */
[----:B------:R-:W-:Y:S08]  /*6920*/  MUFU.EX2 R148, R148 ;  /* 0x0000009400947308 */ /* 0x000ff00000000800 */
[----:B------:R-:W-:Y:S08]  /*6930*/  MUFU.EX2 R150, R150 ;  /* 0x0000009600967308 */ /* 0x000ff00000000800 */
[----:B------:R-:W-:Y:S01]  /*6940*/  MUFU.EX2 R109, R109 ;  /* 0x0000006d006d7308 */ /* 0x000fe20000000800 */
[----:B-1----:R-:W-:Y:S01]  /*6950*/  FMNMX.FTZ R11, R137, R0, !PT ;  /* 0x00000000890b7209 */ /* 0x002fe20007810000 */
[----:B------:R-:W-:-:S03]  /*6960*/  FMUL.FTZ R0, R117, R10 ;  /* 0x0000000a75007220 */ /* 0x000fc60000410000 */
[C---:B------:R-:W-:Y:S01]  /*6970*/  FSETP.NEU.FTZ.AND P1, PT, R11.reuse, -INF , PT ;  /* 0xff8000000b00780b */ /* 0x040fe20003f3d000 */
[C---:B------:R-:W-:Y:S02]  /*6980*/  FMUL.FTZ R92, R11.reuse, R10 ;  /* 0x0000000a0b5c7220 */ /* 0x040fe40000410000 */
[----:B------:R-:W1:Y:S01]  /*6990*/  MUFU.EX2 R0, R0 ;  /* 0x0000000000007308 */ /* 0x000e620000000800 */
[----:B------:R-:W-:Y:S02]  /*69a0*/  FSEL R2, R11, RZ, P1 ;  /* 0x000000ff0b027208 */ /* 0x000fe40000800000 */
[----:B------:R-:W-:-:S03]  /*69b0*/  FSEL R92, R92, RZ, P1 ;  /* 0x000000ff5c5c7208 */ /* 0x000fc60000800000 */
[----:B------:R-:W-:Y:S02]  /*69c0*/  FADD.FTZ R15, -R2, R15 ;  /* 0x0000000f020f7221 */ /* 0x000fe40000010100 */
[-CC-:B------:R-:W-:Y:S01]  /*69d0*/  FFMA.FTZ R117, R90, R10.reuse, -R92.reuse ;  /* 0x0000000a5a757223 */ /* 0x180fe2000001085c */
[-CC-:B------:R-:W-:Y:S01]  /*69e0*/  FFMA.FTZ R14, R151, R10.reuse, -R92.reuse ;  /* 0x0000000a970e7223 */ /* 0x180fe2000001085c */
[-C--:B------:R-:W-:Y:S01]  /*69f0*/  FMUL.FTZ R15, R15, R10.reuse ;  /* 0x0000000a0f0f7220 */ /* 0x080fe20000410000 */
[-CC-:B------:R-:W-:Y:S01]  /*6a00*/  FFMA.FTZ R20, R153, R10.reuse, -R92.reuse ;  /* 0x0000000a99147223 */ /* 0x180fe2000001085c */
[-CC-:B------:R-:W-:Y:S01]  /*6a10*/  FFMA.FTZ R95, R95, R10.reuse, -R92.reuse ;  /* 0x0000000a5f5f7223 */ /* 0x180fe2000001085c */
[-CC-:B------:R-:W-:Y:S01]  /*6a20*/  FFMA.FTZ R153, R155, R10.reuse, -R92.reuse ;  /* 0x0000000a9b997223 */ /* 0x180fe2000001085c */
[----:B------:R-:W-:Y:S01]  /*6a30*/  MUFU.EX2 R117, R117 ;  /* 0x0000007500757308 */ /* 0x000fe20000000800 */
[-CC-:B------:R-:W-:Y:S01]  /*6a40*/  FFMA.FTZ R88, R99, R10.reuse, -R92.reuse ;  /* 0x0000000a63587223 */ /* 0x180fe2000001085c */
[--C-:B0-----:R-:W-:Y:S01]  /*6a50*/  FFMA.FTZ R145, R91, R10, -R92.reuse ;  /* 0x0000000a5b917223 */ /* 0x101fe2000001085c */
[----:B-1----:R-:W-:Y:S01]  /*6a60*/  FFMA.FTZ R91, R0, R8, R191 ;  /* 0x00000008005b7223 */ /* 0x002fe200000100bf */
[-CC-:B------:R-:W-:Y:S01]  /*6a70*/  FFMA.FTZ R155, R157, R10.reuse, -R92.reuse ;  /* 0x0000000a9d9b7223 */ /* 0x180fe2000001085c */
[-CC-:B------:R-:W-:Y:S01]  /*6a80*/  FFMA.FTZ R90, R103, R10.reuse, -R92.reuse ;  /* 0x0000000a675a7223 */ /* 0x180fe2000001085c */
[-CC-:B------:R-:W-:Y:S01]  /*6a90*/  FFMA.FTZ R149, R159, R10.reuse, -R92.reuse ;  /* 0x0000000a9f957223 */ /* 0x180fe2000001085c */
[----:B------:R-:W-:Y:S01]  /*6aa0*/  FADD.FTZ R91, R156, R91 ;  /* 0x0000005b9c5b7221 */ /* 0x000fe20000010000 */
[----:B------:R-:W0:Y:S01]  /*6ab0*/  MUFU.EX2 R2, R15 ;  /* 0x0000000f00027308 */ /* 0x000e220000000800 */
[-CC-:B------:R-:W-:Y:S01]  /*6ac0*/  FFMA.FTZ R94, R107, R10.reuse, -R92.reuse ;  /* 0x0000000a6b5e7223 */ /* 0x180fe2000001085c */
[-CC-:B------:R-:W-:Y:S01]  /*6ad0*/  FFMA.FTZ R151, R175, R10.reuse, -R92.reuse ;  /* 0x0000000aaf977223 */ /* 0x180fe2000001085c */
[----:B------:R-:W-:Y:S01]  /*6ae0*/  FADD.FTZ R8, R158, R91 ;  /* 0x0000005b9e087221 */ /* 0x000fe20000010000 */
        /* <DEDUP_REMOVED lines=12> */
[----:B------:R-:W2:Y:S01]  /*6bb0*/  MUFU.EX2 R20, R20 ;  /* 0x0000001400147308 */ /* 0x000ea20000000800 */
[----:B0-----:R-:W-:Y:S01]  /*6bc0*/  FFMA.FTZ R3, R2, R3, R117 ;  /* 0x0000000302037223 */ /* 0x001fe20000010075 */
[----:B------:R-:W-:-:S06]  /*6bd0*/  FFMA.FTZ R92, R135, R10, -R92 ;  /* 0x0000000a875c7223 */ /* 0x000fcc000001085c */
[----:B------:R-:W0:Y:S01]  /*6be0*/  MUFU.EX2 R95, R95 ;  /* 0x0000005f005f7308 */ /* 0x000e220000000800 */
[----:B-1----:R-:W-:-:S07]  /*6bf0*/  FADD.FTZ R3, R14, R3 ;  /* 0x000000030e037221 */ /* 0x002fce0000010000 */
[----:B------:R-:W1:Y:S01]  /*6c00*/  MUFU.EX2 R153, R153 ;  /* 0x0000009900997308 */ /* 0x000e620000000800 */
[----:B--2---:R-:W-:Y:S01]  /*6c10*/  FADD.FTZ R98, R20, R3 ;  /* 0x0000000314627221 */ /* 0x004fe20000010000 */
[----:B------:R-:W-:-:S04]  /*6c20*/  FADD.FTZ R3, R179, R8 ;  /* 0x00000008b3037221 */ /* 0x000fc80000010000 */
[----:B------:R-:W-:Y:S02]  /*6c30*/  FADD.FTZ R8, R152, R3 ;  /* 0x0000000398087221 */ /* 0x000fe40000010000 */
[----:B------:R-:W2:Y:S01]  /*6c40*/  MUFU.EX2 R88, R88 ;  /* 0x0000005800587308 */ /* 0x000ea20000000800 */
[----:B0-----:R-:W-:Y:S01]  /*6c50*/  FADD.FTZ R98, R95, R98 ;  /* 0x000000625f627221 */ /* 0x001fe20000010000 */
[----:B------:R-:W-:-:S06]  /*6c60*/  FADD.FTZ R15, R147, R8 ;  /* 0x00000008930f7221 */ /* 0x000fcc0000010000 */
[----:B------:R-:W0:Y:S01]  /*6c70*/  MUFU.EX2 R155, R155 ;  /* 0x0000009b009b7308 */ /* 0x000e220000000800 */
[----:B-1----:R-:W-:Y:S01]  /*6c80*/  FADD.FTZ R3, R153, R98 ;  /* 0x0000006299037221 */ /* 0x002fe20000010000 */
[----:B------:R-:W-:-:S04]  /*6c90*/  FADD.FTZ R98, R154, R15 ;  /* 0x0000000f9a627221 */ /* 0x000fc80000010000 */
[----:B------:R-:W-:Y:S02]  /*6ca0*/  FADD.FTZ R15, R139, R98 ;  /* 0x000000628b0f7221 */ /* 0x000fe40000010000 */
[----:B------:R-:W1:Y:S01]  /*6cb0*/  MUFU.EX2 R90, R90 ;  /* 0x0000005a005a7308 */ /* 0x000e620000000800 */
[----:B--2---:R-:W-:Y:S01]  /*6cc0*/  FADD.FTZ R8, R88, R3 ;  /* 0x0000000358087221 */ /* 0x004fe20000010000 */
[----:B------:R-:W-:-:S04]  /*6cd0*/  FADD.FTZ R98, R148, R15 ;  /* 0x0000000f94627221 */ /* 0x000fc80000010000 */
[----:B------:R-:W-:Y:S02]  /*6ce0*/  FADD.FTZ R15, R131, R98 ;  /* 0x00000062830f7221 */ /* 0x000fe40000010000 */
[----:B------:R-:W2:Y:S01]  /*6cf0*/  MUFU.EX2 R149, R149 ;  /* 0x0000009500957308 */ /* 0x000ea20000000800 */
[----:B0-----:R-:W-:Y:S01]  /*6d00*/  FADD.FTZ R3, R155, R8 ;  /* 0x000000089b037221 */ /* 0x001fe20000010000 */
[----:B------:R-:W-:-:S04]  /*6d10*/  FADD.FTZ R98, R150, R15 ;  /* 0x0000000f96627221 */ /* 0x000fc80000010000 */
[----:B------:R-:W-:Y:S02]  /*6d20*/  FADD.FTZ R15, R109, R98 ;  /* 0x000000626d0f7221 */ /* 0x000fe40000010000 */
        /* <DEDUP_REMOVED lines=58> */
.L_x_1006:
[----:B------:R-:W-:Y:S01]  /*70d0*/  UIADD3 UR5, UR5, 0x2a860, URZ ;  /* 0x0002a86005057890 */ /* 0x000fe2000fffe03f */
[C---:B------:R-:W-:Y:S01]  /*70e0*/  ISETP.GT.AND P1, PT, R21.reuse, R12, PT ;  /* 0x0000000c1500720c */ /* 0x040fe20003f24270 */
        /* <DEDUP_REMOVED lines=8> */
[----:B------:R-:W-:Y:S01]  /*7170*/  F2FP.BF16.F32.PACK_AB R137, R15, R137 ;  /* 0x000000890f89723e */ /* 0x000fe200000010ff */
[----:B------:R-:W-:Y:S01]  /*7180*/  IMAD.MOV.U32 R15, RZ, RZ, R11 ;  /* 0x000000ffff0f7224 */ /* 0x000fe200078e000b */
[----:B------:R-:W-:Y:S01]  /*7190*/  SYNCS.ARRIVE.TRANS64.RED.A1T0 RZ, [UR5], RZ ;  /* 0x000000ffffff79a7 */ /* 0x000fe20008100405 */
        /* <DEDUP_REMOVED lines=20> */
[----:B------:R-:W-:Y:S06]  /*72e0*/  @P1 BRA `(.L_x_1007) ;  /* 0xffffffd000a81947 */ /* 0x000fec000383ffff */
.L_x_988:
[----:B------:R-:W-:Y:S01]  /*72f0*/  ISETP.NE.AND P2, PT, R168, 0x1, PT ;  /* 0x00000001a800780c */ /* 0x000fe20003f45270 */
[----:B------:R-:W-:Y:S01]  /*7300*/  VIADD R12, R17, 0x7f ;  /* 0x0000007f110c7836 */ /* 0x000fe20000000000 */
[----:B------:R-:W-:Y:S02]  /*7310*/  LOP3.LUT P1, RZ, R19, 0x80000, RZ, 0xc0, !PT ;  /* 0x0008000013ff7812 */ /* 0x000fe4000782c0ff */
[----:B------:R-:W-:-:S09]  /*7320*/  IADD3 R13, R16, 0x1, -R13 ;  /* 0x00000001100d7810 */ /* 0x000fd20007ffe80d */
[----:B------:R-:W0:Y:S08]  /*7330*/  @P2 LDC R15, c[0x0][0x44c] ;  /* 0x00011300ff0f2b82 */ /* 0x000e300000000800 */
[----:B------:R-:W1:Y:S01]  /*7340*/  @P2 LDC R14, c[0x0][0x450] ;  /* 0x00011400ff0e2b82 */ /* 0x000e620000000800 */
[----:B0-----:R-:W-:-:S05]  /*7350*/  @P2 IMAD.HI.U32 R15, R12, R15, RZ ;  /* 0x0000000f0c0f2227 */ /* 0x001fca00078e00ff */
[----:B-1----:R-:W-:-:S05]  /*7360*/  @P2 SHF.R.U32.HI R12, RZ, R14, R15 ;  /* 0x0000000eff0c2219 */ /* 0x002fca000001160f */
[----:B------:R-:W-:-:S04]  /*7370*/  IMAD.IADD R12, R13, 0x1, R12 ;  /* 0x000000010d0c7824 */ /* 0x000fc800078e020c */
[----:B------:R-:W-:Y:S01]  /*7380*/  VIADD R13, R12, -UR43 ;  /* 0x8000002b0c0d7c36 */ /* 0x000fe20008000000 */
[----:B------:R-:W-:Y:S06]  /*7390*/  @!P1 BRA `(.L_x_1008) ;  /* 0x0000000000449947 */ /* 0x000fec0003800000 */
[----:B------:R-:W-:-:S13]  /*73a0*/  ISETP.GT.AND P1, PT, R12, -0x1, PT ;  /* 0xffffffff0c00780c */ /* 0x000fda0003f24270 */
[----:B------:R-:W-:Y:S05]  /*73b0*/  @P1 BRA `(.L_x_1009) ;  /* 0x0000000000201947 */ /* 0x000fea0003800000 */
[----:B------:R-:W0:Y:S01]  /*73c0*/  LDC R89, c[0x0][0x9e4] ;  /* 0x00027900ff597b82 */ /* 0x000e220000000800 */
[----:B------:R-:W-:Y:S02]  /*73d0*/  LOP3.LUT R15, RZ, R12, RZ, 0x33, !PT ;  /* 0x0000000cff0f7212 */ /* 0x000fe400078e33ff */
[----:B0-----:R-:W-:-:S13]  /*73e0*/  ISETP.NE.AND P1, PT, R89, 0x1, PT ;  /* 0x000000015900780c */ /* 0x001fda0003f25270 */
[----:B------:R-:W0:Y:S02]  /*73f0*/  @P1 LDC.64 R90, c[0x0][0x9e8] ;  /* 0x00027a00ff5a1b82 */ /* 0x000e240000000a00 */
[----:B0-----:R-:W-:-:S05]  /*7400*/  @P1 IMAD.HI.U32 R12, R15, R90, RZ ;  /* 0x0000005a0f0c1227 */ /* 0x001fca00078e00ff */
[----:B------:R-:W-:-:S04]  /*7410*/  @P1 SHF.R.U32.HI R15, RZ, R91, R12 ;  /* 0x0000005bff0f1219 */ /* 0x000fc8000001160c */
[----:B------:R-:W-:Y:S01]  /*7420*/  LOP3.LUT R12, RZ, R15, RZ, 0x33, !PT ;  /* 0x0000000fff0c7212 */ /* 0x000fe200078e33ff */
[----:B------:R-:W-:Y:S06]  /*7430*/  BRA `(.L_x_1010) ;  /* 0x0000000000147947 */ /* 0x000fec0003800000 */
.L_x_1009:
[----:B------:R-:W0:Y:S02]  /*7440*/  LDC R89, c[0x0][0x9e4] ;  /* 0x00027900ff597b82 */ /* 0x000e240000000800 */
[----:B0-----:R-:W-:-:S13]  /*7450*/  ISETP.NE.AND P1, PT, R89, 0x1, PT ;  /* 0x000000015900780c */ /* 0x001fda0003f25270 */
[----:B------:R-:W0:Y:S02]  /*7460*/  @P1 LDC.64 R14, c[0x0][0x9e8] ;  /* 0x00027a00ff0e1b82 */ /* 0x000e240000000a00 */
[----:B0-----:R-:W-:-:S05]  /*7470*/  @P1 IMAD.HI.U32 R14, R12, R14, RZ ;  /* 0x0000000e0c0e1227 */ /* 0x001fca00078e00ff */
[----:B------:R-:W-:-:S07]  /*7480*/  @P1 SHF.R.U32.HI R12, RZ, R15, R14 ;  /* 0x0000000fff0c1219 */ /* 0x000fce000001160e */
.L_x_1010:
[----:B------:R-:W-:-:S05]  /*7490*/  IMAD R12, R12, R89, RZ ;  /* 0x000000590c0c7224 */ /* 0x000fca00078e02ff */
[----:B------:R-:W-:-:S07]  /*74a0*/  VIMNMX R13, R13, R12, !PT ;  /* 0x0000000c0d0d7248 */ /* 0x000fce0007fe0100 */
.L_x_1008:
[----:B------:R-:W-:-:S04]  /*74b0*/  VIADD R13, R13, 0x5f ;  /* 0x0000005f0d0d7836 */ /* 0x000fc80000000000 */
[----:B------:R-:W-:-:S05]  /*74c0*/  IMAD.HI R13, R13, 0x2aaaaaab, RZ ;  /* 0x2aaaaaab0d0d7827 */ /* 0x000fca00078e02ff */
[----:B------:R-:W-:-:S04]  /*74d0*/  SHF.R.U32.HI R12, RZ, 0x1f, R13 ;  /* 0x0000001fff0c7819 */ /* 0x000fc8000001160d */
[----:B------:R-:W-:-:S04]  /*74e0*/  LEA.HI.SX32 R12, R13, R12, 0x1c ;  /* 0x0000000c0d0c7211 */ /* 0x000fc800078fe2ff */
[----:B------:R-:W-:-:S04]  /*74f0*/  VIMNMX R12, R23, R12, !PT ;  /* 0x0000000c170c7248 */ /* 0x000fc80007fe0100 */
[----:B------:R-:W-:-:S13]  /*7500*/  ISETP.GE.AND P1, PT, R21, R12, PT ;  /* 0x0000000c1500720c */ /* 0x000fda0003f26270 */
[----:B------:R-:W-:Y:S05]  /*7510*/  @!P1 BRA `(.L_x_1011) ;  /* 0x0000001c000c9947 */ /* 0x000fea0003800000 */
[----:B------:R-:W-:Y:S01]  /*7520*/  IMAD.MOV.U32 R13, RZ, RZ, R11 ;  /* 0x000000ffff0d7224 */ /* 0x000fe200078e000b */
[----:B------:R-:W-:Y:S01]  /*7530*/  UMOV UR7, UR38 ;  /* 0x0000002600077c82 */ /* 0x000fe20008000000 */
[----:B------:R-:W-:Y:S01]  /*7540*/  IMAD.MOV.U32 R14, RZ, RZ, R9 ;  /* 0x000000ffff0e7224 */ /* 0x000fe200078e0009 */
[----:B------:R-:W-:-:S06]  /*7550*/  UMOV UR4, UR39 ;  /* 0x0000002700047c82 */ /* 0x000fcc0008000000 */
.L_x_1022:
[----:B------:R-:W-:-:S04]  /*7560*/  UISETP.NE.AND UP0, UPT, UR4, 0x1, UPT ;  /* 0x000000010400788c */ /* 0x000fc8000bf05270 */
[----:B------:R-:W-:-:S04]  /*7570*/  USEL UR38, URZ, 0x1, UP0 ;  /* 0x000000013f267887 */ /* 0x000fc80008000000 */
[----:B------:R-:W-:Y:S01]  /*7580*/  ULOP3.LUT UR38, UR7, UR38, URZ, 0x3c, !UPT ;  /* 0x0000002607267292 */ /* 0x000fe2000f8e3c3f */
[----:B------:R-:W-:Y:S11]  /*7590*/  @!P0 BRA `(.L_x_1012) ;  /* 0x0000000000048947 */ /* 0x000ff60003800000 */
[----:B------:R-:W-:Y:S01]  /*75a0*/  BPT.TRAP 0x1 ;  /* 0x000000040000795c */ /* 0x000fe20000300000 */
.L_x_1012:
        /* <DEDUP_REMOVED lines=9> */
.L_x_1013:
[----:B-1----:R-:W-:Y:S05]  /*7640*/  @P1 BRA `(.L_x_1014) ;  /* 0x0000000000081947 */ /* 0x002fea0003800000 */
[----:B------:R-:W1:Y:S02]  /*7650*/  SYNCS.PHASECHK.TRANS64.TRYWAIT P1, [UR6+0x2a830], R9 ;  /* 0x02a83009ff0075a7 */ /* 0x000e640008020146 */
[----:B-1----:R-:W-:Y:S05]  /*7660*/  @!P1 BRA `(.L_x_1015) ;  /* 0x000000b8000c9947 */ /* 0x002fea0003800000 */
.L_x_1014:
        /* <DEDUP_REMOVED lines=135> */
.L_x_1016:
[----:B------:R-:W-:Y:S01]  /*7ee0*/  ULEA UR5, UR4, UR40, 0x3 ;  /* 0x0000002804057291 */ /* 0x000fe2000f8e183f */
[----:B------:R-:W-:-:S05]  /*7ef0*/  IMAD.U32 R0, RZ, RZ, UR7 ;  /* 0x00000007ff007e24 */ /* 0x000fca000f8e00ff */
[----:B------:R-:W-:-:S04]  /*7f00*/  SHF.L.U32 R0, R0, 0x1f, RZ ;  /* 0x0000001f00007819 */ /* 0x000fc800000006ff */
[----:B------:R2:W3:Y:S01]  /*7f10*/  SYNCS.PHASECHK.TRANS64.TRYWAIT P1, [UR5+0x2a850], R0 ;  /* 0x02a85000ff0075a7 */ /* 0x0004e20008020145 */
[----:B------:R-:W-:Y:S05]  /*7f20*/  @!P0 BRA `(.L_x_1017) ;  /* 0x0000000000048947 */ /* 0x000fea0003800000 */
[----:B------:R-:W-:Y:S01]  /*7f30*/  BPT.TRAP 0x1 ;  /* 0x000000040000795c */ /* 0x000fe20000300000 */
.L_x_1017:
[----:B---3--:R-:W-:Y:S05]  /*7f40*/  @P1 BRA `(.L_x_1018) ;  /* 0x0000000000081947 */ /* 0x008fea0003800000 */
[----:B------:R-:W3:Y:S02]  /*7f50*/  SYNCS.PHASECHK.TRANS64.TRYWAIT P1, [UR5+0x2a850], R0 ;  /* 0x02a85000ff0075a7 */ /* 0x000ee40008020145 */
[----:B---3--:R-:W-:Y:S05]  /*7f60*/  @!P1 BRA `(.L_x_1019) ;  /* 0x000000ac00e49947 */ /* 0x008fea0003800000 */
.L_x_1018:
        /* <DEDUP_REMOVED lines=38> */
.L_x_1020:
[----:B0-2---:R-:W-:Y:S01]  /*81d0*/  FMNMX.FTZ R0, R88, R14, !PT ;  /* 0x0000000e58007209 */ /* 0x005fe20007810000 */
[----:B-1----:R-:W0:Y:S01]  /*81e0*/  LDC R10, c[0x0][0x988] ;  /* 0x00026200ff0a7b82 */ /* 0x002e220000000800 */
[----:B------:R-:W-:Y:S01]  /*81f0*/  FMNMX.FTZ R2, R90, R13, !PT ;  /* 0x0000000d5a027209 */ /* 0x000fe20007810000 */
[----:B------:R-:W-:Y:S01]  /*8200*/  UIADD3 UR6, UR6, 0x2a840, URZ ;  /* 0x0002a84006067890 */ /* 0x000fe2000fffe03f */
[----:B------:R-:W-:Y:S02]  /*8210*/  FMNMX.FTZ R9, R89, R0, !PT ;  /* 0x0000000059097209 */ /* 0x000fe40007810000 */
[----:B------:R-:W-:Y:S01]  /*8220*/  FMNMX.FTZ R11, R91, R2, !PT ;  /* 0x000000025b0b7209 */ /* 0x000fe20007810000 */
[----:B------:R-:W-:Y:S01]  /*8230*/  UPRMT UR6, UR60, 0x654, UR6 ;  /* 0x000006543c067896 */ /* 0x000fe20008000006 */
[----:B------:R-:W-:Y:S02]  /*8240*/  FMNMX.FTZ R0, R92, R9, !PT ;  /* 0x000000095c007209 */ /* 0x000fe40007810000 */
[----:B------:R-:W-:-:S02]  /*8250*/  FMNMX.FTZ R2, R94, R11, !PT ;  /* 0x0000000b5e027209 */ /* 0x000fc40007810000 */
[----:B------:R-:W-:Y:S02]  /*8260*/  FMNMX.FTZ R9, R93, R0, !PT ;  /* 0x000000005d097209 */ /* 0x000fe40007810000 */
[----:B------:R-:W-:Y:S02]  /*8270*/  FMNMX.FTZ R11, R95, R2, !PT ;  /* 0x000000025f0b7209 */ /* 0x000fe40007810000 */
[----:B------:R-:W-:Y:S01]  /*8280*/  FMNMX.FTZ R0, R96, R9, !PT ;  /* 0x0000000960007209 */ /* 0x000fe20007810000 */
[----:B------:R-:W-:Y:S01]  /*8290*/  SYNCS.ARRIVE.TRANS64.RED.A1T0 RZ, [UR6], RZ ;  /* 0x000000ffffff79a7 */ /* 0x000fe20008100406 */
        /* <DEDUP_REMOVED lines=39> */
[----:B------:R-:W1:Y:S04]  /*8510*/  SHFL.BFLY PT, R9, R0, 0x2, 0x1f ;  /* 0x0c401f0000097f89 */ /* 0x000e6800000e0000 */
[----:B------:R-:W2:Y:S01]  /*8520*/  SHFL.BFLY PT, R11, R2, 0x2, 0x1f ;  /* 0x0c401f00020b7f89 */ /* 0x000ea200000e0000 */
[----:B-1----:R-:W-:Y:S02]  /*8530*/  FMNMX.FTZ R15, R0, R9, !PT ;  /* 0x00000009000f7209 */ /* 0x002fe40007810000 */
[----:B--2---:R-:W-:-:S03]  /*8540*/  FMNMX.FTZ R136, R2, R11, !PT ;  /* 0x0000000b02887209 */ /* 0x004fc60007810000 */
[----:B------:R-:W1:Y:S04]  /*8550*/  SHFL.BFLY PT, R20, R15, 0x1, 0x1f ;  /* 0x0c201f000f147f89 */ /* 0x000e6800000e0000 */
[----:B------:R-:W2:Y:S01]  /*8560*/  SHFL.BFLY PT, R11, R136, 0x1, 0x1f ;  /* 0x0c201f00880b7f89 */ /* 0x000ea200000e0000 */
[----:B-1----:R-:W-:Y:S02]  /*8570*/  FMNMX.FTZ R9, R15, R20, !PT ;  /* 0x000000140f097209 */ /* 0x002fe40007810000 */
[----:B--2---:R-:W-:-:S03]  /*8580*/  FMNMX.FTZ R11, R136, R11, !PT ;  /* 0x0000000b880b7209 */ /* 0x004fc60007810000 */
[C---:B0-----:R-:W-:Y:S01]  /*8590*/  FMUL.FTZ R139, R9.reuse, R10 ;  /* 0x0000000a098b7220 */ /* 0x041fe20000410000 */
[----:B------:R-:W-:-:S03]  /*85a0*/  FADD.FTZ R137, -R9, R14 ;  /* 0x0000000e09897221 */ /* 0x000fc60000010100 */
[-CC-:B------:R-:W-:Y:S01]  /*85b0*/  FFMA.FTZ R156, R89, R10.reuse, -R139.reuse ;  /* 0x0000000a599c7223 */ /* 0x180fe2000001088b */
[-CC-:B------:R-:W-:Y:S01]  /*85c0*/  FFMA.FTZ R89, R97, R10.reuse, -R139.reuse ;  /* 0x0000000a61597223 */ /* 0x180fe2000001088b */
[-CC-:B------:R-:W-:Y:S01]  /*85d0*/  FFMA.FTZ R97, R105, R10.reuse, -R139.reuse ;  /* 0x0000000a69617223 */ /* 0x180fe2000001088b */
[-C--:B------:R-:W-:Y:S01]  /*85e0*/  FFMA.FTZ R105, R113, R10.reuse, -R139 ;  /* 0x0000000a71697223 */ /* 0x080fe2000001088b */
[----:B------:R-:W-:Y:S01]  /*85f0*/  FADD.FTZ R13, -R11, R13 ;  /* 0x0000000d0b0d7221 */ /* 0x000fe20000010100 */
[-CC-:B------:R-:W-:Y:S01]  /*8600*/  FFMA.FTZ R113, R121, R10.reuse, -R139.reuse ;  /* 0x0000000a79717223 */ /* 0x180fe2000001088b */
[-CC-:B------:R-:W-:Y:S01]  /*8610*/  FFMA.FTZ R121, R129, R10.reuse, -R139.reuse ;  /* 0x0000000a81797223 */ /* 0x180fe2000001088b */
[-C--:B------:R-:W-:Y:S01]  /*8620*/  FMUL.FTZ R129, R11, R10.reuse ;  /* 0x0000000a0b817220 */ /* 0x080fe20000410000 */
[-C--:B------:R-:W-:Y:S01]  /*8630*/  FMUL.FTZ R2, R13, R10.reuse ;  /* 0x0000000a0d027220 */ /* 0x080fe20000410000 */
[-C--:B------:R-:W-:Y:S01]  /*8640*/  FFMA.FTZ R13, R88, R10.reuse, -R139 ;  /* 0x0000000a580d7223 */ /* 0x080fe2000001088b */
[-C--:B------:R-:W-:Y:S01]  /*8650*/  FMUL.FTZ R137, R137, R10.reuse ;  /* 0x0000000a89897220 */ /* 0x080fe20000410000 */
        /* <DEDUP_REMOVED lines=8> */
[-CC-:B------:R-:W-:Y:S01]  /*86e0*/  FFMA.FTZ R153, R98, R10.reuse, -R129.reuse ;  /* 0x0000000a62997223 */ /* 0x180fe20000010881 */
[-C--:B------:R-:W-:Y:S01]  /*86f0*/  FFMA.FTZ R88, R99, R10.reuse, -R129 ;  /* 0x0000000a63587223 */ /* 0x080fe20000010881 */
[-C--:B------:R-:W-:Y:S01]  /*8700*/  FFMA.FTZ R154, R100, R10.reuse, -R139 ;  /* 0x0000000a649a7223 */ /* 0x080fe2000001088b */
        /* <DEDUP_REMOVED lines=15> */
[----:B------:R-:W-:Y:S01]  /*8800*/  FFMA.FTZ R146, R116, R10, -R139 ;  /* 0x0000000a74927223 */ /* 0x000fe2000001088b */
[----:B------:R-:W1:Y:S01]  /*8810*/  MUFU.EX2 R157, R157 ;  /* 0x0000009d009d7308 */ /* 0x000e620000000800 */
[----:B0-----:R-:W-:Y:S01]  /*8820*/  FFMA.FTZ R91, R0, R8, R13 ;  /* 0x00000008005b7223 */ /* 0x001fe2000001000d */
[-C--:B------:R-:W-:Y:S01]  /*8830*/  FFMA.FTZ R118, R118, R10.reuse, -R129 ;  /* 0x0000000a76767223 */ /* 0x080fe20000010881 */
[-C--:B------:R-:W-:Y:S01]  /*8840*/  FFMA.FTZ R109, R117, R10.reuse, -R139 ;  /* 0x0000000a756d7223 */ /* 0x080fe2000001088b */
[-C--:B------:R-:W-:Y:S01]  /*8850*/  FFMA.FTZ R119, R119, R10.reuse, -R129 ;  /* 0x0000000a77777223 */ /* 0x080fe20000010881 */
[-C--:B------:R-:W-:Y:S01]  /*8860*/  FFMA.FTZ R140, R120, R10.reuse, -R139 ;  /* 0x0000000a788c7223 */ /* 0x080fe2000001088b */
[-CC-:B------:R-:W-:Y:S01]  /*8870*/  FFMA.FTZ R122, R122, R10.reuse, -R129.reuse ;  /* 0x0000000a7a7a7223 */ /* 0x180fe20000010881 */
[-C--:B------:R-:W-:Y:S01]  /*8880*/  FFMA.FTZ R123, R123, R10.reuse, -R129 ;  /* 0x0000000a7b7b7223 */ /* 0x080fe20000010881 */
[----:B------:R-:W0:Y:S01]  /*8890*/  MUFU.EX2 R156, R156 ;  /* 0x0000009c009c7308 */ /* 0x000e220000000800 */
[-C--:B------:R-:W-:Y:S01]  /*88a0*/  FFMA.FTZ R142, R124, R10.reuse, -R139 ;  /* 0x0000000a7c8e7223 */ /* 0x080fe2000001088b */
[-C--:B------:R-:W-:Y:S01]  /*88b0*/  FFMA.FTZ R126, R126, R10.reuse, -R129 ;  /* 0x0000000a7e7e7223 */ /* 0x080fe20000010881 */
[-C--:B------:R-:W-:Y:S01]  /*88c0*/  FFMA.FTZ R117, R125, R10.reuse, -R139 ;  /* 0x0000000a7d757223 */ /* 0x080fe2000001088b */
[-C--:B------:R-:W-:Y:S01]  /*88d0*/  FFMA.FTZ R127, R127, R10.reuse, -R129 ;  /* 0x0000000a7f7f7223 */ /* 0x080fe20000010881 */
[-C--:B------:R-:W-:Y:S01]  /*88e0*/  FFMA.FTZ R136, R128, R10.reuse, -R139 ;  /* 0x0000000a80887223 */ /* 0x080fe2000001088b */
[-CC-:B------:R-:W-:Y:S01]  /*88f0*/  FFMA.FTZ R130, R130, R10.reuse, -R129.reuse ;  /* 0x0000000a82827223 */ /* 0x180fe20000010881 */
[-C--:B------:R-:W-:Y:S01]  /*8900*/  FFMA.FTZ R131, R131, R10.reuse, -R129 ;  /* 0x0000000a83837223 */ /* 0x080fe20000010881 */
[----:B------:R-:W2:Y:S01]  /*8910*/  MUFU.EX2 R14, R14 ;  /* 0x0000000e000e7308 */ /* 0x000ea20000000800 */
[----:B-1----:R-:W-:Y:S01]  /*8920*/  FFMA.FTZ R3, R2, R3, R157 ;  /* 0x0000000302037223 */ /* 0x002fe2000001009d */
[-C--:B------:R-:W-:Y:S01]  /*8930*/  FFMA.FTZ R138, R132, R10.reuse, -R139 ;  /* 0x0000000a848a7223 */ /* 0x080fe2000001088b */
[-C--:B------:R-:W-:Y:S01]  /*8940*/  FFMA.FTZ R134, R134, R10.reuse, -R129 ;  /* 0x0000000a86867223 */ /* 0x080fe20000010881 */
[-C--:B------:R-:W-:Y:S01]  /*8950*/  FFMA.FTZ R125, R133, R10.reuse, -R139 ;  /* 0x0000000a857d7223 */ /* 0x080fe2000001088b */
[----:B------:R-:W-:-:S03]  /*8960*/  FFMA.FTZ R129, R135, R10, -R129 ;  /* 0x0000000a87817223 */ /* 0x000fc60000010881 */
        /* <DEDUP_REMOVED lines=92> */
.L_x_1021:
        /* <DEDUP_REMOVED lines=34> */
.L_x_1011:
[----:B------:R-:W-:-:S13]  /*9150*/  ISETP.GE.AND P1, PT, R21, R23, PT ;  /* 0x000000171500720c */ /* 0x000fda0003f26270 */
[----:B------:R-:W-:Y:S05]  /*9160*/  @!P1 BRA `(.L_x_1023) ;  /* 0x0000002c00749947 */ /* 0x000fea0003800000 */
[----:B------:R-:W-:Y:S01]  /*9170*/  IMAD.MOV.U32 R13, RZ, RZ, R11 ;  /* 0x000000ffff0d7224 */ /* 0x000fe200078e000b */
[----:B------:R-:W-:Y:S01]  /*9180*/  UMOV UR6, UR38 ;  /* 0x0000002600067c82 */ /* 0x000fe20008000000 */
[----:B------:R-:W-:Y:S01]  /*9190*/  IMAD.MOV.U32 R12, RZ, RZ, R9 ;  /* 0x000000ffff0c7224 */ /* 0x000fe200078e0009 */
[----:B------:R-:W-:Y:S01]  /*91a0*/  UMOV UR4, UR39 ;  /* 0x0000002700047c82 */ /* 0x000fe20008000000 */
[----:B------:R-:W-:Y:S01]  /*91b0*/  ULDC UR42, c[0x0][0x9e4] ;  /* 0x00027900002a7ab9 */ /* 0x000fe20000000800 */
[----:B------:R-:W-:Y:S01]  /*91c0*/  ULDC UR54, c[0x0][0x9dc] ;  /* 0x0002770000367ab9 */ /* 0x000fe20000000800 */
[----:B------:R-:W-:Y:S01]  /*91d0*/  ULDC UR43, c[0x0][0x288] ;  /* 0x0000a200002b7ab9 */ /* 0x000fe20000000800 */
[----:B------:R-:W-:-:S05]  /*91e0*/  ULDC UR55, c[0x0][0x9e0] ;  /* 0x0002780000377ab9 */ /* 0x000fca0000000800 */
.L_x_1042:
[----:B------:R-:W-:-:S04]  /*91f0*/  UIADD3 UR7, UR4, 0x1, URZ ;  /* 0x0000000104077890 */ /* 0x000fc8000fffe03f */
[----:B------:R-:W-:-:S04]  /*9200*/  UISETP.NE.AND UP0, UPT, UR7, 0x2, UPT ;  /* 0x000000020700788c */ /* 0x000fc8000bf05270 */
[----:B------:R-:W-:Y:S02]  /*9210*/  USEL UR7, UR7, URZ, UP0 ;  /* 0x0000003f07077287 */ /* 0x000fe40008000000 */
[----:B------:R-:W-:-:S04]  /*9220*/  USEL UR38, URZ, 0x1, UP0 ;  /* 0x000000013f267887 */ /* 0x000fc80008000000 */
[----:B------:R-:W-:Y:S01]  /*9230*/  ULOP3.LUT UR38, UR6, UR38, URZ, 0x3c, !UPT ;  /* 0x0000002606267292 */ /* 0x000fe2000f8e3c3f */
[----:B------:R-:W-:Y:S01]  /*9240*/  UMOV UR39, UR7 ;  /* 0x0000000700277c82 */ /* 0x000fe20008000000 */
[----:B------:R-:W-:Y:S10]  /*9250*/  @!P0 BRA `(.L_x_1024) ;  /* 0x0000000000048947 */ /* 0x000ff40003800000 */
[----:B------:R-:W-:Y:S01]  /*9260*/  BPT.TRAP 0x1 ;  /* 0x000000040000795c */ /* 0x000fe20000300000 */
.L_x_1024:
[----:B------:R-:W-:Y:S01]  /*9270*/  ULEA UR5, UR39, UR40, 0x3 ;  /* 0x0000002827057291 */ /* 0x000fe2000f8e183f */
[----:B------:R-:W-:-:S05]  /*9280*/  IMAD.U32 R9, RZ, RZ, UR38 ;  /* 0x00000026ff097e24 */ /* 0x000fca000f8e00ff */
[----:B------:R-:W-:-:S04]  /*9290*/  SHF.L.U32 R9, R9, 0x1f, RZ ;  /* 0x0000001f09097819 */ /* 0x000fc800000006ff */
[----:B------:R0:W1:Y:S01]  /*92a0*/  SYNCS.PHASECHK.TRANS64.TRYWAIT P1, [UR5+0x2a830], R9 ;  /* 0x02a83009ff0075a7 */ /* 0x0000620008020145 */
[----:B------:R-:W-:Y:S05]  /*92b0*/  @!P0 BRA `(.L_x_1025) ;  /* 0x0000000000048947 */ /* 0x000fea0003800000 */
[----:B------:R-:W-:Y:S01]  /*92c0*/  BPT.TRAP 0x1 ;  /* 0x000000040000795c */ /* 0x000fe20000300000 */
.L_x_1025:
[----:B-1----:R-:W-:Y:S05]  /*92d0*/  @P1 BRA `(.L_x_1026) ;  /* 0x0000000000081947 */ /* 0x002fea0003800000 */
[----:B------:R-:W1:Y:S02]  /*92e0*/  SYNCS.PHASECHK.TRANS64.TRYWAIT P1, [UR5+0x2a830], R9 ;  /* 0x02a83009ff0075a7 */ /* 0x000e640008020145 */
[----:B-1----:R-:W-:Y:S05]  /*92f0*/  @!P1 BRA `(.L_x_1027) ;  /* 0x0000009c00189947 */ /* 0x002fea0003800000 */
.L_x_1026:
        /* <DEDUP_REMOVED lines=135> */
.L_x_1028:
[----:B------:R-:W-:Y:S01]  /*9b70*/  ULEA UR5, UR4, UR40, 0x3 ;  /* 0x0000002804057291 */ /* 0x000fe2000f8e183f */
[----:B------:R-:W-:-:S05]  /*9b80*/  IMAD.U32 R0, RZ, RZ, UR6 ;  /* 0x00000006ff007e24 */ /* 0x000fca000f8e00ff */
[----:B------:R-:W-:-:S04]  /*9b90*/  SHF.L.U32 R0, R0, 0x1f, RZ ;  /* 0x0000001f00007819 */ /* 0x000fc800000006ff */
[----:B------:R2:W3:Y:S01]  /*9ba0*/  SYNCS.PHASECHK.TRANS64.TRYWAIT P1, [UR5+0x2a850], R0 ;  /* 0x02a85000ff0075a7 */ /* 0x0004e20008020145 */
[----:B------:R-:W-:Y:S05]  /*9bb0*/  @!P0 BRA `(.L_x_1029) ;  /* 0x0000000000048947 */ /* 0x000fea0003800000 */
[----:B------:R-:W-:Y:S01]  /*9bc0*/  BPT.TRAP 0x1 ;  /* 0x000000040000795c */ /* 0x000fe20000300000 */
.L_x_1029:
[----:B---3--:R-:W-:Y:S05]  /*9bd0*/  @P1 BRA `(.L_x_1030) ;  /* 0x0000000000081947 */ /* 0x008fea0003800000 */
[----:B------:R-:W3:Y:S02]  /*9be0*/  SYNCS.PHASECHK.TRANS64.TRYWAIT P1, [UR5+0x2a850], R0 ;  /* 0x02a85000ff0075a7 */ /* 0x000ee40008020145 */
[----:B---3--:R-:W-:Y:S05]  /*9bf0*/  @!P1 BRA `(.L_x_1031) ;  /* 0x0000009000f09947 */ /* 0x008fea0003800000 */
.L_x_1030:
        /* <DEDUP_REMOVED lines=33> */
[----:B------:R-:W-:Y:S03]  /*9e10*/  HGMMA.64x128x16.F32.BF16 R24, R136, gdesc[UR8].tnspB, R24, gsb0 ;  /* 0x41e0000888187df0 */ /* 0x000fe60008001818 */
[----:B------:R-:W-:Y:S02]  /*9e20*/  WARPGROUP.DEPBAR.LE gsb0, 0x0 ;  /* 0x00008000000079c5 */ /* 0x000fe40000010000 */
[----:B------:R-:W-:Y:S05]  /*9e30*/  @!P0 BRA `(.L_x_1032) ;  /* 0x0000000000048947 */ /* 0x000fea0003800000 */
[----:B------:R-:W-:Y:S01]  /*9e40*/  BPT.TRAP 0x1 ;  /* 0x000000040000795c */ /* 0x000fe20000300000 */
.L_x_1032:
[----:B------:R-:W-:Y:S01]  /*9e50*/  ISETP.NE.AND P2, PT, R168, 0x1, PT ;  /* 0x00000001a800780c */ /* 0x000fe20003f45270 */
[----:B01----:R-:W-:Y:S01]  /*9e60*/  IMAD.IADD R9, R22, 0x1, R17 ;  /* 0x0000000116097824 */ /* 0x003fe200078e0211 */
[----:B------:R-:W-:Y:S01]  /*9e70*/  ULEA UR4, UR7, UR40, 0x3 ;  /* 0x0000002807047291 */ /* 0x000fe2000f8e183f */
[----:B------:R-:W-:Y:S01]  /*9e80*/  IMAD R14, R21, -0x60, RZ ;  /* 0xffffffa0150e7824 */ /* 0x000fe200078e02ff */
[----:B------:R-:W-:Y:S02]  /*9e90*/  LOP3.LUT P1, RZ, R19, 0x80000, RZ, 0xc0, !PT ;  /* 0x0008000013ff7812 */ /* 0x000fe4000782c0ff */
[----:B------:R-:W-:-:S04]  /*9ea0*/  UIADD3 UR4, UR4, 0x2a840, URZ ;  /* 0x0002a84004047890 */ /* 0x000fc8000fffe03f */
[----:B------:R-:W-:-:S03]  /*9eb0*/  UPRMT UR4, UR60, 0x654, UR4 ;  /* 0x000006543c047896 */ /* 0x000fc60008000004 */
[----:B--2---:R-:W0:Y:S08]  /*9ec0*/  @P2 LDC R0, c[0x0][0x44c] ;  /* 0x00011300ff002b82 */ /* 0x004e300000000800 */
[----:B------:R-:W1:Y:S01]  /*9ed0*/  @P2 LDC R11, c[0x0][0x450] ;  /* 0x00011400ff0b2b82 */ /* 0x000e620000000800 */
[----:B------:R-:W-:Y:S01]  /*9ee0*/  SYNCS.ARRIVE.TRANS64.RED.A1T0 RZ, [UR4], RZ ;  /* 0x000000ffffff79a7 */ /* 0x000fe20008100404 */
[----:B------:R-:W-:Y:S01]  /*9ef0*/  ULOP3.LUT UR4, URZ, UR54, URZ, 0x33, !UPT ;  /* 0x000000363f047292 */ /* 0x000fe2000f8e333f */
[----:B0-----:R-:W-:-:S05]  /*9f00*/  @P2 IMAD.HI.U32 R0, R9, R0, RZ ;  /* 0x0000000009002227 */ /* 0x001fca00078e00ff */
[----:B-1----:R-:W-:Y:S01]  /*9f10*/  @P2 SHF.R.U32.HI R9, RZ, R11, R0 ;  /* 0x0000000bff092219 */ /* 0x002fe20000011600 */
[----:B------:R-:W-:-:S04]  /*9f20*/  VIADD R11, R14, 0x1 ;  /* 0x000000010e0b7836 */ /* 0x000fc80000000000 */
[----:B------:R-:W0:Y:S01]  /*9f30*/  SHFL.IDX PT, R15, R9, RZ, 0x1c1f ;  /* 0x001c1fff090f7589 */ /* 0x000e2200000e0000 */
[----:B------:R-:W-:-:S04]  /*9f40*/  IMAD R11, R18, -0x2, R11 ;  /* 0xfffffffe120b7824 */ /* 0x000fc800078e020b */
[C---:B------:R-:W-:Y:S01]  /*9f50*/  VIADD R138, R11.reuse, 0xffffffff ;  /* 0xffffffff0b8a7836 */ /* 0x040fe20000000000 */
[----:B------:R-:W-:-:S05]  /*9f60*/  IADD3 R0, R11, -UR43, R16 ;  /* 0x8000002b0b007c10 */ /* 0x000fca000fffe010 */
[C---:B------:R-:W-:Y:S02]  /*9f70*/  VIADD R20, R0.reuse, UR55 ;  /* 0x0000003700147c36 */ /* 0x040fe40008000000 */
[----:B------:R-:W-:Y:S02]  /*9f80*/  VIADD R136, R0, UR4 ;  /* 0x0000000400887c36 */ /* 0x000fe40008000000 */
[--C-:B0-----:R-:W-:Y:S02]  /*9f90*/  IMAD.IADD R0, R20, 0x1, R15.reuse ;  /* 0x0000000114007824 */ /* 0x101fe400078e020f */
[----:B------:R-:W-:Y:S01]  /*9fa0*/  IMAD.IADD R2, R136, 0x1, R15 ;  /* 0x0000000188027824 */ /* 0x000fe200078e020f */
[----:B------:R-:W-:Y:S06]  /*9fb0*/  @!P1 BRA `(.L_x_1033) ;  /* 0x0000000000549947 */ /* 0x000fec0003800000 */
[----:B------:R-:W-:Y:S01]  /*9fc0*/  IADD3 R11, R16, -UR43, R15 ;  /* 0x8000002b100b7c10 */ /* 0x000fe2000fffe00f */
        /* <DEDUP_REMOVED lines=11> */
.L_x_1035:
[----:B------:R-:W-:-:S05]  /*a080*/  IMAD.U32 R15, RZ, RZ, UR42 ;  /* 0x0000002aff0f7e24 */ /* 0x000fca000f8e00ff */
[----:B------:R-:W-:-:S13]  /*a090*/  ISETP.NE.AND P1, PT, R15, 0x1, PT ;  /* 0x000000010f00780c */ /* 0x000fda0003f25270 */
[----:B------:R-:W0:Y:S02]  /*a0a0*/  @P1 LDC.64 R140, c[0x0][0x9e8] ;  /* 0x00027a00ff8c1b82 */ /* 0x000e240000000a00 */
[----:B0-----:R-:W-:-:S05]  /*a0b0*/  @P1 IMAD.HI.U32 R10, R11, R140, RZ ;  /* 0x0000008c0b0a1227 */ /* 0x001fca00078e00ff */
[----:B------:R-:W-:-:S07]  /*a0c0*/  @P1 SHF.R.U32.HI R11, RZ, R141, R10 ;  /* 0x0000008dff0b1219 */ /* 0x000fce000001160a */
.L_x_1036:
[----:B------:R-:W-:Y:S05]  /*a0d0*/  BSYNC B0 ;  /* 0x0000000000007941 */ /* 0x000fea0003800000 */
.L_x_1034:
[----:B------:R-:W-:-:S05]  /*a0e0*/  IMAD R11, R11, R15, R138 ;  /* 0x0000000f0b0b7224 */ /* 0x000fca00078e028a */
[----:B------:R-:W-:Y:S02]  /*a0f0*/  VIADDMNMX R0, R11, R15, R0, PT ;  /* 0x0000000f0b007246 */ /* 0x000fe40003800100 */
[----:B------:R-:W-:-:S07]  /*a100*/  VIMNMX R2, R2, R11, !PT ;  /* 0x0000000b02027248 */ /* 0x000fce0007fe0100 */
.L_x_1033:
        /* <DEDUP_REMOVED lines=132> */
.L_x_1039:
[----:B------:R-:W-:-:S05]  /*a950*/  IMAD.U32 R10, RZ, RZ, UR42 ;  /* 0x0000002aff0a7e24 */ /* 0x000fca000f8e00ff */
[----:B------:R-:W-:-:S13]  /*a960*/  ISETP.NE.AND P6, PT, R10, 0x1, PT ;  /* 0x000000010a00780c */ /* 0x000fda0003fc5270 */
[----:B------:R-:W0:Y:S02]  /*a970*/  @P6 LDC.64 R148, c[0x0][0x9e8] ;  /* 0x00027a00ff946b82 */ /* 0x000e240000000a00 */
[----:B0-----:R-:W-:-:S05]  /*a980*/  @P6 IMAD.HI.U32 R148, R9, R148, RZ ;  /* 0x0000009409946227 */ /* 0x001fca00078e00ff */
[----:B------:R-:W-:-:S07]  /*a990*/  @P6 SHF.R.U32.HI R9, RZ, R149, R148 ;  /* 0x00000095ff096219 */ /* 0x000fce0000011694 */
.L_x_1040:
[----:B------:R-:W-:Y:S05]  /*a9a0*/  BSYNC B0 ;  /* 0x0000000000007941 */ /* 0x000fea0003800000 */
.L_x_1038:
[----:B------:R-:W-:-:S05]  /*a9b0*/  IMAD R9, R9, R10, R138 ;  /* 0x0000000a09097224 */ /* 0x000fca00078e028a */
[----:B------:R-:W-:Y:S02]  /*a9c0*/  VIADDMNMX R0, R9, R10, R0, PT ;  /* 0x0000000a09007246 */ /* 0x000fe40003800100 */
[----:B------:R-:W-:-:S07]  /*a9d0*/  VIMNMX R2, R2, R9, !PT ;  /* 0x0000000902027248 */ /* 0x000fce0007fe0100 */
.L_x_1037:
        /* <DEDUP_REMOVED lines=88> */
[----:B-1----:R-:W-:Y:S02]  /*af60*/  FMNMX.FTZ R20, R14, R9, !PT ;  /* 0x000000090e147209 */ /* 0x002fe40007810000 */
[----:B------:R-:W-:Y:S02]  /*af70*/  ISETP.GT.AND P1, PT, R2, 0x39, !P1 ;  /* 0x000000390200780c */ /* 0x000fe40004f24270 */
[C---:B------:R-:W-:Y:S01]  /*af80*/  ISETP.LT.OR P4, PT, R0.reuse, 0x52, P4 ;  /* 0x000000520000780c */ /* 0x040fe20002781670 */
[----:B------:R-:W1:Y:S01]  /*af90*/  SHFL.BFLY PT, R9, R20, 0x1, 0x1f ;  /* 0x0c201f0014097f89 */ /* 0x000e6200000e0000 */
[C---:B------:R-:W-:Y:S02]  /*afa0*/  ISETP.LT.OR P1, PT, R0.reuse, 0x3a, P1 ;  /* 0x0000003a0000780c */ /* 0x040fe40000f21670 */
[----:B------:R-:W-:-:S02]  /*afb0*/  ISETP.LT.OR P5, PT, R0, 0x59, P5 ;  /* 0x000000590000780c */ /* 0x000fc40002fa1670 */
[----:B------:R-:W-:Y:S02]  /*afc0*/  FSEL R119, R119, -INF , !P1 ;  /* 0xff80000077777808 */ /* 0x000fe40004800000 */
[----:B------:R-:W-:-:S04]  /*afd0*/  ISETP.NE.AND P1, PT, R156, RZ, PT ;  /* 0x000000ff9c00720c */ /* 0x000fc80003f25270 */
[----:B------:R-:W-:-:S04]  /*afe0*/  ISETP.GT.AND P1, PT, R2, 0x40, !P1 ;  /* 0x000000400200780c */ /* 0x000fc80004f24270 */
[----:B------:R-:W-:-:S04]  /*aff0*/  ISETP.LT.OR P1, PT, R0, 0x41, P1 ;  /* 0x000000410000780c */ /* 0x000fc80000f21670 */
[----:B------:R-:W-:Y:S02]  /*b000*/  FSEL R179, R122, -INF , !P1 ;  /* 0xff8000007ab37808 */ /* 0x000fe40004800000 */
[----:B------:R-:W-:Y:S02]  /*b010*/  ISETP.NE.AND P1, PT, R120, RZ, PT ;  /* 0x000000ff7800720c */ /* 0x000fe40003f25270 */
[----:B-1----:R-:W-:Y:S02]  /*b020*/  FMNMX.FTZ R9, R20, R9, !PT ;  /* 0x0000000914097209 */ /* 0x002fe40007810000 */
        /* <DEDUP_REMOVED lines=8> */
[----:B------:R-:W-:-:S04]  /*b0b0*/  ISETP.LT.OR P1, PT, R0, 0x4a, P1 ;  /* 0x0000004a0000780c */ /* 0x000fc80000f21670 */
[----:B------:R-:W-:Y:S02]  /*b0c0*/  FSEL R127, R127, -INF , !P1 ;  /* 0xff8000007f7f7808 */ /* 0x000fe40004800000 */
[----:B------:R-:W-:Y:S02]  /*b0d0*/  ISETP.GT.AND P1, PT, R2, RZ, !P6 ;  /* 0x000000ff0200720c */ /* 0x000fe40007724270 */
[----:B------:R-:W-:Y:S01]  /*b0e0*/  ISETP.NE.AND P6, PT, R88, RZ, PT ;  /* 0x000000ff5800720c */ /* 0x000fe20003fc5270 */
[----:B0-----:R-:W-:Y:S01]  /*b0f0*/  FMUL.FTZ R88, R9, R10 ;  /* 0x0000000a09587220 */ /* 0x001fe20000410000 */
[----:B------:R-:W-:Y:S02]  /*b100*/  ISETP.LT.OR P1, PT, R0, 0x1, P1 ;  /* 0x000000010000780c */ /* 0x000fe40000f21670 */
[----:B------:R-:W-:Y:S02]  /*b110*/  ISETP.GT.AND P2, PT, R2, 0x59, !P6 ;  /* 0x000000590200780c */ /* 0x000fe40007744270 */
[----:B------:R-:W-:-:S02]  /*b120*/  FSEL R90, R90, -INF , !P1 ;  /* 0xff8000005a5a7808 */ /* 0x000fc40004800000 */
[----:B------:R-:W-:Y:S02]  /*b130*/  FSETP.NEU.FTZ.AND P1, PT, R9, -INF , PT ;  /* 0xff8000000900780b */ /* 0x000fe40003f3d000 */
[----:B------:R-:W-:Y:S02]  /*b140*/  FMNMX.FTZ R14, R90, R13, !PT ;  /* 0x0000000d5a0e7209 */ /* 0x000fe40007810000 */
[----:B------:R-:W-:Y:S02]  /*b150*/  FSEL R88, R88, RZ, P1 ;  /* 0x000000ff58587208 */ /* 0x000fe40000800000 */
[----:B------:R-:W-:Y:S02]  /*b160*/  FMNMX.FTZ R14, R91, R14, !PT ;  /* 0x0000000e5b0e7209 */ /* 0x000fe40007810000 */
[----:B------:R-:W-:Y:S01]  /*b170*/  ISETP.LT.OR P2, PT, R0, 0x5a, P2 ;  /* 0x0000005a0000780c */ /* 0x000fe20001741670 */
        /* <DEDUP_REMOVED lines=16> */
[--C-:B------:R-:W-:Y:S01]  /*b280*/  FFMA.FTZ R89, R117, R10, -R88.reuse ;  /* 0x0000000a75597223 */ /* 0x100fe20000010858 */
[----:B------:R-:W-:Y:S01]  /*b290*/  FMNMX.FTZ R14, R153, R14, !PT ;  /* 0x0000000e990e7209 */ /* 0x000fe20007810000 */
        /* <DEDUP_REMOVED lines=10> */
[----:B------:R-:W-:Y:S01]  /*b340*/  FMUL.FTZ R117, R117, R10 ;  /* 0x0000000a75757220 */ /* 0x000fe20000410000 */
[----:B------:R-:W-:Y:S01]  /*b350*/  FMNMX.FTZ R14, R107, R14, !PT ;  /* 0x0000000e6b0e7209 */ /* 0x000fe20007810000 */
[-CC-:B------:R-:W-:Y:S01]  /*b360*/  FFMA.FTZ R145, R145, R10.reuse, -R88.reuse ;  /* 0x0000000a91917223 */ /* 0x180fe20000010858 */
[-CC-:B------:R-:W-:Y:S01]  /*b370*/  FFMA.FTZ R140, R93, R10.reuse, -R88.reuse ;  /* 0x0000000a5d8c7223 */ /* 0x180fe20000010858 */
[--C-:B------:R-:W-:Y:S01]  /*b380*/  FFMA.FTZ R136, R101, R10, -R88.reuse ;  /* 0x0000000a65887223 */ /* 0x100fe20000010858 */
[----:B------:R-:W-:Y:S01]  /*b390*/  FMNMX.FTZ R14, R157, R14, !PT ;  /* 0x0000000e9d0e7209 */ /* 0x000fe20007810000 */
[----:B------:R-:W-:Y:S01]  /*b3a0*/  MUFU.EX2 R156, R156 ;  /* 0x0000009c009c7308 */ /* 0x000fe20000000800 */
        /* <DEDUP_REMOVED lines=23> */
[----:B------:R-:W-:-:S05]  /*b520*/  FMNMX.FTZ R14, R135, R14, !PT ;  /* 0x0000000e870e7209 */ /* 0x000fca0007810000 */
[----:B------:R-:W0:Y:S01]  /*b530*/  SHFL.BFLY PT, R109, R14, 0x2, 0x1f ;  /* 0x0c401f000e6d7f89 */ /* 0x000e2200000e0000 */
[----:B------:R-:W-:Y:S08]  /*b540*/  MUFU.EX2 R148, R148 ;  /* 0x0000009400947308 */ /* 0x000ff00000000800 */
[----:B------:R-:W-:Y:S08]  /*b550*/  MUFU.EX2 R131, R143 ;  /* 0x0000008f00837308 */ /* 0x000ff00000000800 */
[----:B------:R-:W-:Y:S01]  /*b560*/  MUFU.EX2 R150, R150 ;  /* 0x0000009600967308 */ /* 0x000fe20000000800 */
[----:B0-----:R-:W-:Y:S01]  /*b570*/  FMNMX.FTZ R0, R14, R109, !PT ;  /* 0x0000006d0e007209 */ /* 0x001fe20007810000 */
[----:B------:R-:W-:-:S06]  /*b580*/  FFMA.FTZ R109, R125, R10, -R88 ;  /* 0x0000000a7d6d7223 */ /* 0x000fcc0000010858 */
[----:B------:R-:W-:Y:S01]  /*b590*/  MUFU.EX2 R105, R105 ;  /* 0x0000006900697308 */ /* 0x000fe20000000800 */
[----:B------:R-:W0:Y:S07]  /*b5a0*/  SHFL.BFLY PT, R113, R0, 0x1, 0x1f ;  /* 0x0c201f0000717f89 */ /* 0x000e2e00000e0000 */
[----:B------:R-:W-:Y:S08]  /*b5b0*/  MUFU.EX2 R144, R144 ;  /* 0x0000009000907308 */ /* 0x000ff00000000800 */
[----:B------:R-:W-:Y:S08]  /*b5c0*/  MUFU.EX2 R15, R15 ;  /* 0x0000000f000f7308 */ /* 0x000ff00000000800 */
[----:B------:R-:W-:Y:S01]  /*b5d0*/  MUFU.EX2 R146, R146 ;  /* 0x0000009200927308 */ /* 0x000fe20000000800 */
[----:B0-----:R-:W-:-:S04]  /*b5e0*/  FMNMX.FTZ R11, R0, R113, !PT ;  /* 0x00000071000b7209 */ /* 0x001fc80007810000 */
[C---:B------:R-:W-:Y:S01]  /*b5f0*/  FSETP.NEU.FTZ.AND P1, PT, R11.reuse, -INF , PT ;  /* 0xff8000000b00780b */ /* 0x040fe20003f3d000 */
[C---:B------:R-:W-:Y:S02]  /*b600*/  FMUL.FTZ R92, R11.reuse, R10 ;  /* 0x0000000a0b5c7220 */ /* 0x040fe40000410000 */
[----:B------:R-:W0:Y:S01]  /*b610*/  MUFU.EX2 R0, R117 ;  /* 0x0000007500007308 */ /* 0x000e220000000800 */
[----:B------:R-:W-:Y:S02]  /*b620*/  FSEL R2, R11, RZ, P1 ;  /* 0x000000ff0b027208 */ /* 0x000fe40000800000 */
[----:B------:R-:W-:-:S03]  /*b630*/  FSEL R92, R92, RZ, P1 ;  /* 0x000000ff5c5c7208 */ /* 0x000fc60000800000 */
[----:B------:R-:W-:Y:S02]  /*b640*/  FADD.FTZ R13, -R2, R13 ;  /* 0x0000000d020d7221 */ /* 0x000fe40000010100 */
[----:B------:R-:W-:Y:S01]  /*b650*/  MUFU.EX2 R89, R89 ;  /* 0x0000005900597308 */ /* 0x000fe20000000800 */
[-CC-:B------:R-:W-:Y:S01]  /*b660*/  FFMA.FTZ R113, R90, R10.reuse, -R92.reuse ;  /* 0x0000000a5a717223 */ /* 0x180fe2000001085c */
[-CC-:B------:R-:W-:Y:S01]  /*b670*/  FFMA.FTZ R12, R91, R10.reuse, -R92.reuse ;  /* 0x0000000a5b0c7223 */ /* 0x180fe2000001085c */
[-C--:B------:R-:W-:Y:S01]  /*b680*/  FMUL.FTZ R13, R13, R10.reuse ;  /* 0x0000000a0d0d7220 */ /* 0x080fe20000410000 */
[-CC-:B------:R-:W-:Y:S01]  /*b690*/  FFMA.FTZ R14, R149, R10.reuse, -R92.reuse ;  /* 0x0000000a950e7223 */ /* 0x180fe2000001085c */
[-CC-:B------:R-:W-:Y:S01]  /*b6a0*/  FFMA.FTZ R91, R95, R10.reuse, -R92.reuse ;  /* 0x0000000a5f5b7223 */ /* 0x180fe2000001085c */
[-CC-:B------:R-:W-:Y:S01]  /*b6b0*/  FFMA.FTZ R20, R151, R10.reuse, -R92.reuse ;  /* 0x0000000a97147223 */ /* 0x180fe2000001085c */
[-CC-:B------:R-:W-:Y:S01]  /*b6c0*/  FFMA.FTZ R95, R99, R10.reuse, -R92.reuse ;  /* 0x0000000a635f7223 */ /* 0x180fe2000001085c */
[----:B------:R-:W-:Y:S01]  /*b6d0*/  MUFU.EX2 R113, R113 ;  /* 0x0000007100717308 */ /* 0x000fe20000000800 */
[--C-:B------:R-:W-:Y:S01]  /*b6e0*/  FFMA.FTZ R99, R103, R10, -R92.reuse ;  /* 0x0000000a67637223 */ /* 0x100fe2000001085c */
[----:B0-----:R-:W-:Y:S01]  /*b6f0*/  FFMA.FTZ R103, R0, R8, R189 ;  /* 0x0000000800677223 */ /* 0x001fe200000100bd */
[-CC-:B------:R-:W-:Y:S01]  /*b700*/  FFMA.FTZ R88, R153, R10.reuse, -R92.reuse ;  /* 0x0000000a99587223 */ /* 0x180fe2000001085c */
[-CC-:B------:R-:W-:Y:S01]  /*b710*/  FFMA.FTZ R149, R155, R10.reuse, -R92.reuse ;  /* 0x0000000a9b957223 */ /* 0x180fe2000001085c */
[-CC-:B------:R-:W-:Y:S01]  /*b720*/  FFMA.FTZ R90, R107, R10.reuse, -R92.reuse ;  /* 0x0000000a6b5a7223 */ /* 0x180fe2000001085c */
[----:B------:R-:W-:Y:S01]  /*b730*/  FADD.FTZ R103, R156, R103 ;  /* 0x000000679c677221 */ /* 0x000fe20000010000 */
[-CC-:B------:R-:W-:Y:S01]  /*b740*/  FFMA.FTZ R151, R157, R10.reuse, -R92.reuse ;  /* 0x0000000a9d977223 */ /* 0x180fe2000001085c */
[----:B------:R-:W0:Y:S01]  /*b750*/  MUFU.EX2 R2, R13 ;  /* 0x0000000d00027308 */ /* 0x000e220000000800 */
[-CC-:B------:R-:W-:Y:S01]  /*b760*/  FFMA.FTZ R111, R111, R10.reuse, -R92.reuse ;  /* 0x0000000a6f6f7223 */ /* 0x180fe2000001085c */
[----:B------:R-:W-:Y:S01]  /*b770*/  FADD.FTZ R8, R158, R103 ;  /* 0x000000679e087221 */ /* 0x000fe20000010000 */
        /* <DEDUP_REMOVED lines=12> */
[----:B------:R-:W-:Y:S01]  /*b840*/  FFMA.FTZ R92, R135, R10, -R92 ;  /* 0x0000000a875c7223 */ /* 0x000fe2000001085c */
[----:B------:R-:W2:Y:S01]  /*b850*/  MUFU.EX2 R14, R14 ;  /* 0x0000000e000e7308 */ /* 0x000ea20000000800 */
[----:B0-----:R-:W-:-:S07]  /*b860*/  FFMA.FTZ R3, R2, R3, R113 ;  /* 0x0000000302037223 */ /* 0x001fce0000010071 */
        /* <DEDUP_REMOVED lines=11> */
[----:B-1----:R-:W-:Y:S01]  /*b920*/  FADD.FTZ R94, R20, R13 ;  /* 0x0000000d145e7221 */ /* 0x002fe20000010000 */
[----:B------:R-:W-:-:S04]  /*b930*/  FADD.FTZ R3, R137, R8 ;  /* 0x0000000889037221 */ /* 0x000fc80000010000 */
[----:B------:R-:W-:Y:S02]  /*b940*/  FADD.FTZ R8, R148, R3 ;  /* 0x0000000394087221 */ /* 0x000fe40000010000 */
[----:B------:R-:W1:Y:S01]  /*b950*/  MUFU.EX2 R99, R99 ;  /* 0x0000006300637308 */ /* 0x000e620000000800 */
[----:B--2---:R-:W-:-:S07]  /*b960*/  FADD.FTZ R13, R95, R94 ;  /* 0x0000005e5f0d7221 */ /* 0x004fce0000010000 */
[----:B------:R-:W2:Y:S01]  /*b970*/  MUFU.EX2 R149, R149 ;  /* 0x0000009500957308 */ /* 0x000ea20000000800 */
[----:B0-----:R-:W-:Y:S01]  /*b980*/  FADD.FTZ R94, R88, R13 ;  /* 0x0000000d585e7221 */ /* 0x001fe20000010000 */
[----:B------:R-:W-:-:S06]  /*b990*/  FADD.FTZ R13, R131, R8 ;  /* 0x00000008830d7221 */ /* 0x000fcc0000010000 */
[----:B------:R-:W0:Y:S01]  /*b9a0*/  MUFU.EX2 R90, R90 ;  /* 0x0000005a005a7308 */ /* 0x000e220000000800 */
[----:B-1----:R-:W-:-:S07]  /*b9b0*/  FADD.FTZ R94, R99, R94 ;  /* 0x0000005e635e7221 */ /* 0x002fce0000010000 */
[----:B------:R-:W1:Y:S01]  /*b9c0*/  MUFU.EX2 R151, R151 ;  /* 0x0000009700977308 */ /* 0x000e620000000800 */
[----:B--2---:R-:W-:Y:S01]  /*b9d0*/  FADD.FTZ R3, R149, R94 ;  /* 0x0000005e95037221 */ /* 0x004fe20000010000 */
[----:B------:R-:W-:-:S06]  /*b9e0*/  FADD.FTZ R94, R150, R13 ;  /* 0x0000000d965e7221 */ /* 0x000fcc0000010000 */
        /* <DEDUP_REMOVED lines=9> */
[----:B--2---:R-:W-:Y:S01]  /*ba80*/  FADD.FTZ R8, R111, R8 ;  /* 0x000000086f087221 */ /* 0x004fe20000010000 */
[----:B------:R-:W-:-:S06]  /*ba90*/  FADD.FTZ R3, R89, R94 ;  /* 0x0000005e59037221 */ /* 0x000fcc0000010000 */
        /* <DEDUP_REMOVED lines=35> */
[----:B--2---:R-:W-:Y:S01]  /*bcd0*/  FADD.FTZ R3, R13, R8 ;  /* 0x000000080d037221 */ /* 0x004fe20000010000 */
[----:B0-----:R-:W-:-:S03]  /*bce0*/  FADD.FTZ R8, R97, R94 ;  /* 0x0000005e61087221 */ /* 0x001fc60000010000 */
[----:B-1----:R-:W-:Y:S01]  /*bcf0*/  FADD.FTZ R3, R92, R3 ;  /* 0x000000035c037221 */ /* 0x002fe20000010000 */
[----:B------:R-:W-:Y:S06]  /*bd00*/  @!P0 BRA `(.L_x_1041) ;  /* 0x0000000000048947 */ /* 0x000fec0003800000 */
[----:B------:R-:W-:Y:S01]  /*bd10*/  BPT.TRAP 0x1 ;  /* 0x000000040000795c */ /* 0x000fe20000300000 */
.L_x_1041:
[----:B------:R-:W-:Y:S01]  /*bd20*/  UIADD3 UR5, UR5, 0x2a860, URZ ;  /* 0x0002a86005057890 */ /* 0x000fe2000fffe03f */
[----:B------:R-:W-:Y:S01]  /*bd30*/  ISETP.GT.AND P1, PT, R21, R23, PT ;  /* 0x000000171500720c */ /* 0x000fe20003f24270 */
[----:B------:R-:W-:Y:S01]  /*bd40*/  UMOV UR6, UR38 ;  /* 0x0000002600067c82 */ /* 0x000fe20008000000 */
[----:B------:R-:W-:Y:S01]  /*bd50*/  F2FP.BF16.F32.PACK_AB R154, R137, R154 ;  /* 0x0000009a899a723e */ /* 0x000fe200000010ff */
[----:B------:R-:W-:Y:S01]  /*bd60*/  UPRMT UR5, UR60, 0x654, UR5 ;  /* 0x000006543c057896 */ /* 0x000fe20008000005 */
[----:B------:R-:W-:Y:S01]  /*bd70*/  F2FP.BF16.F32.PACK_AB R137, R139, R185 ;  /* 0x000000b98b89723e */ /* 0x000fe200000010ff */
[----:B------:R-:W-:Y:S01]  /*bd80*/  UMOV UR4, UR39 ;  /* 0x0000002700047c82 */ /* 0x000fe20008000000 */
[----:B------:R-:W-:Y:S01]  /*bd90*/  F2FP.BF16.F32.PACK_AB R157, R12, R113 ;  /* 0x000000710c9d723e */ /* 0x000fe200000010ff */
[----:B------:R-:W-:Y:S01]  /*bda0*/  VIADD R21, R21, 0xffffffff ;  /* 0xffffffff15157836 */ /* 0x000fe20000000000 */
[----:B------:R-:W-:Y:S01]  /*bdb0*/  F2FP.BF16.F32.PACK_AB R152, R145, R152 ;  /* 0x000000989198723e */ /* 0x000fe200000010ff */
[----:B------:R-:W-:Y:S01]  /*bdc0*/  IMAD.MOV.U32 R12, RZ, RZ, R9 ;  /* 0x000000ffff0c7224 */ /* 0x000fe200078e0009 */
        /* <DEDUP_REMOVED lines=21> */
[----:B------:R-:W-:Y:S01]  /*bf20*/  F2FP.BF16.F32.PACK_AB R138, R97, R138 ;  /* 0x0000008a618a723e */ /* 0x000fe200000010ff */
[----:B------:R-:W-:Y:S06]  /*bf30*/  @P1 BRA `(.L_x_1042) ;  /* 0xffffffd000ac1947 */ /* 0x000fec000383ffff */
.L_x_1023:
        /* <DEDUP_REMOVED lines=67> */
.L_x_1043:
[----:B------:R-:W-:Y:S01]  /*c370*/  ULEA UR5, UR39, UR40, 0x3 ;  /* 0x0000002827057291 */ /* 0x000fe2000f8e183f */
[----:B------:R-:W-:-:S05]  /*c380*/  IMAD.U32 R0, RZ, RZ, UR38 ;  /* 0x00000026ff007e24 */ /* 0x000fca000f8e00ff */
[----:B------:R-:W-:-:S04]  /*c390*/  SHF.L.U32 R0, R0, 0x1f, RZ ;  /* 0x0000001f00007819 */ /* 0x000fc800000006ff */
[----:B------:R0:W1:Y:S01]  /*c3a0*/  SYNCS.PHASECHK.TRANS64.TRYWAIT P1, [UR5+0x2a850], R0 ;  /* 0x02a85000ff0075a7 */ /* 0x0000620008020145 */
[----:B------:R-:W-:Y:S05]  /*c3b0*/  @!P0 BRA `(.L_x_1044) ;  /* 0x0000000000048947 */ /* 0x000fea0003800000 */
[----:B------:R-:W-:Y:S01]  /*c3c0*/  BPT.TRAP 0x1 ;  /* 0x000000040000795c */ /* 0x000fe20000300000 */
.L_x_1044:
[----:B-1----:R-:W-:Y:S05]  /*c3d0*/  @P1 BRA `(.L_x_1045) ;  /* 0x0000000000081947 */ /* 0x002fea0003800000 */
[----:B------:R-:W1:Y:S02]  /*c3e0*/  SYNCS.PHASECHK.TRANS64.TRYWAIT P1, [UR5+0x2a850], R0 ;  /* 0x02a85000ff0075a7 */ /* 0x000e640008020145 */
[----:B-1----:R-:W-:Y:S05]  /*c3f0*/  @!P1 BRA `(.L_x_1046) ;  /* 0x0000006c00089947 */ /* 0x002fea0003800000 */
.L_x_1045:
[----:B------:R-:W-:Y:S01]  /*c400*/  UIADD3 UR40, UR40, 0x400, URZ ;  /* 0x0000040028287890 */ /* 0x000fe2000fffe03f */
[----:B------:R-:W-:Y:S01]  /*c410*/  WARPGROUP.ARRIVE ;  /* 0x00000000000079c5 */ /* 0x000fe20000000000 */
[----:B------:R-:W-:Y:S01]  /*c420*/  UMOV UR7, 0x40000040 ;  /* 0x4000004000077882 */ /* 0x000fe20000000000 */
[----:B-1----:R-:W1:Y:S01]  /*c430*/  SHFL.BFLY PT, R5, R8, 0x2, 0x1f ;  /* 0x0c401f0008057f89 */ /* 0x002e6200000e0000 */
[----:B------:R-:W-:Y:S01]  /*c440*/  USHF.R.U32.HI UR40, URZ, 0x4, UR40 ;  /* 0x000000043f287899 */ /* 0x000fe20008011628 */
[----:B------:R-:W-:Y:S02]  /*c450*/  IMAD.MOV.U32 R4, RZ, RZ, RZ ;  /* 0x000000ffff047224 */ /* 0x000fe400078e00ff */
[----:B0-----:R-:W0:Y:S01]  /*c460*/  SHFL.BFLY PT, R0, R3, 0x2, 0x1f ;  /* 0x0c401f0003007f89 */ /* 0x001e2200000e0000 */
[----:B------:R-:W-:Y:S01]  /*c470*/  ULOP3.LUT UR40, UR40, 0x3fff, URZ, 0xc0, !UPT ;  /* 0x00003fff28287892 */ /* 0x000fe2000f8ec03f */
[----:B------:R-:W-:-:S03]  /*c480*/  IMAD.MOV.U32 R88, RZ, RZ, -0x800000 ;  /* 0xff800000ff587424 */ /* 0x000fc600078e00ff */
[----:B------:R-:W-:-:S04]  /*c490*/  ULOP3.LUT UR4, UR40, 0x3000000, URZ, 0xfc, !UPT ;  /* 0x0300000028047892 */ /* 0x000fc8000f8efc3f */
[----:B------:R-:W-:-:S07]  /*c4a0*/  UIMAD UR4, UR39, 0x600, UR4 ;  /* 0x00000600270478a4 */ /* 0x000fce000f8e0204 */
[----:B------:R-:W-:Y:S02]  /*c4b0*/  UMOV UR6, UR4 ;  /* 0x0000000400067c82 */ /* 0x000fe40008000000 */
[----:B------:R-:W-:Y:S01]  /*c4c0*/  HGMMA.64x128x16.F32.BF16 R24, R156, gdesc[UR4].tnspB, R24, gsb0 ;  /* 0x41e000049c187df0 */ /* 0x000fe20008001818 */
[----:B------:R-:W-:Y:S01]  /*c4d0*/  UIADD3 UR6, UR4, 0x80, URZ ;  /* 0x0000008004067890 */ /* 0x000fe2000fffe03f */
[----:B-1----:R-:W-:Y:S01]  /*c4e0*/  FADD.FTZ R5, R5, R8 ;  /* 0x0000000805057221 */ /* 0x002fe20000010000 */
[----:B------:R-:W-:Y:S01]  /*c4f0*/  UMOV UR7, 0x40000040 ;  /* 0x4000004000077882 */ /* 0x000fe20000000000 */
[----:B------:R-:W-:Y:S02]  /*c500*/  IMAD.MOV.U32 R8, RZ, RZ, RZ ;  /* 0x000000ffff087224 */ /* 0x000fe400078e00ff */
[----:B0-----:R-:W-:Y:S02]  /*c510*/  FADD.FTZ R2, R0, R3 ;  /* 0x0000000300027221 */ /* 0x001fe40000010000 */
[----:B------:R-:W0:Y:S04]  /*c520*/  SHFL.BFLY PT, R0, R5, 0x1, 0x1f ;  /* 0x0c201f0005007f89 */ /* 0x000e2800000e0000 */
[----:B------:R-:W1:Y:S01]  /*c530*/  SHFL.BFLY PT, R7, R2, 0x1, 0x1f ;  /* 0x0c201f0002077f89 */ /* 0x000e6200000e0000 */
[----:B0-----:R-:W-:Y:S01]  /*c540*/  FADD.FTZ R12, R5, R0 ;  /* 0x00000000050c7221 */ /* 0x001fe20000010000 */
[----:B------:R-:W-:-:S02]  /*c550*/  IMAD.MOV.U32 R0, RZ, RZ, -0x800000 ;  /* 0xff800000ff007424 */ /* 0x000fc400078e00ff */
        /* <DEDUP_REMOVED lines=40> */
.L_x_1047:
[----:B------:R-:W-:Y:S01]  /*c7e0*/  UIADD3 UR4, UR5, 0x2a860, URZ ;  /* 0x0002a86005047890 */ /* 0x000fe2000fffe03f */
[-C--:B------:R-:W-:Y:S01]  /*c7f0*/  FMUL.FTZ R89, R40, R4.reuse ;  /* 0x0000000428597220 */ /* 0x080fe20000410000 */
[----:B------:R-:W-:Y:S01]  /*c800*/  UIADD3 UR39, UR39, 0x1, URZ ;  /* 0x0000000127277890 */ /* 0x000fe2000fffe03f */
[-C--:B------:R-:W-:Y:S01]  /*c810*/  FMUL.FTZ R90, R41, R4.reuse ;  /* 0x00000004295a7220 */ /* 0x080fe20000410000 */
[----:B------:R-:W-:Y:S01]  /*c820*/  UPRMT UR4, UR60, 0x654, UR4 ;  /* 0x000006543c047896 */ /* 0x000fe20008000004 */
[-C--:B------:R-:W-:Y:S01]  /*c830*/  FMUL.FTZ R91, R45, R4.reuse ;  /* 0x000000042d5b7220 */ /* 0x080fe20000410000 */
[----:B------:R-:W-:Y:S01]  /*c840*/  UISETP.NE.AND UP0, UPT, UR39, 0x2, UPT ;  /* 0x000000022700788c */ /* 0x000fe2000bf05270 */
[----:B------:R-:W-:Y:S01]  /*c850*/  FMUL.FTZ R40, R48, R4 ;  /* 0x0000000430287220 */ /* 0x000fe20000410000 */
[-C--:B------:R-:W-:Y:S01]  /*c860*/  FMUL.FTZ R110, R26, R8.reuse ;  /* 0x000000081a6e7220 */ /* 0x080fe20000410000 */
[-C--:B------:R-:W-:Y:S01]  /*c870*/  FMUL.FTZ R98, R50, R8.reuse ;  /* 0x0000000832627220 */ /* 0x080fe20000410000 */
[-C--:B------:R-:W-:Y:S01]  /*c880*/  FMUL.FTZ R99, R51, R8.reuse ;  /* 0x0000000833637220 */ /* 0x080fe20000410000 */
[----:B------:R-:W-:Y:S01]  /*c890*/  FMUL.FTZ R97, R54, R8 ;  /* 0x0000000836617220 */ /* 0x000fe20000410000 */
        /* <DEDUP_REMOVED lines=62> */
.L_x_969:
[----:B------:R-:W0:Y:S01]  /*cc80*/  S2R R2, SR_CgaCtaId ;  /* 0x0000000000027919 */ /* 0x000e220000008800 */
[----:B------:R-:W-:Y:S01]  /*cc90*/  MOV R23, 0x400 ;  /* 0x0000040000177802 */ /* 0x000fe20000000f00 */
[----:B------:R-:W-:Y:S01]  /*cca0*/  BSSY B0, `(.L_x_1048) ;  /* 0x00001bc000007945 */ /* 0x000fe20003800000 */
[----:B------:R-:W-:Y:S02]  /*ccb0*/  BAR.SYNC.DEFER_BLOCKING 0x5, 0x180 ;  /* 0x0146000000007b1d */ /* 0x000fe40000010000 */
[----:B0-----:R-:W-:-:S05]  /*ccc0*/  LEA R23, R2, R23, 0x18 ;  /* 0x0000001702177211 */ /* 0x001fca00078ec0ff */
[----:B------:R0:W1:Y:S01]  /*ccd0*/  LDS R16, [R23+0x2a8d0] ;  /* 0x02a8d00017107984 */ /* 0x0000620000000800 */
[----:B------:R-:W-:Y:S06]  /*cce0*/  BAR.ARV 0x4, 0x180 ;  /* 0x0106000000007b1d */ /* 0x000fec0000002000 */
[----:B------:R-:W-:Y:S05]  /*ccf0*/  @P0 BRA `(.L_x_1049) ;  /* 0x0000001000980947 */ /* 0x000fea0003800000 */
[----:B------:R-:W2:Y:S01]  /*cd00*/  S2R R2, SR_SWINHI ;  /* 0x0000000000027919 */ /* 0x000ea20000002f00 */
[----:B------:R-:W3:Y:S01]  /*cd10*/  LDC R57, c[0x0][0xbe8] ;  /* 0x0002fa00ff397b82 */ /* 0x000ee20000000800 */
[----:B------:R-:W-:Y:S01]  /*cd20*/  SHF.R.S32.HI R58, RZ, 0x1f, R164 ;  /* 0x0000001fff3a7819 */ /* 0x000fe200000114a4 */
[----:B------:R-:W-:Y:S01]  /*cd30*/  ULDC.64 UR4, c[0x0][0xb90] ;  /* 0x0002e40000047ab9 */ /* 0x000fe20000000a00 */
[----:B------:R-:W-:Y:S01]  /*cd40*/  F2FP.BF16.F32.PACK_AB R7, R7, R26 ;  /* 0x0000001a0707723e */ /* 0x000fe200000010ff */
[----:B------:R-:W-:Y:S01]  /*cd50*/  IMAD.WIDE.U32 R12, R164, UR4, RZ ;  /* 0x00000004a40c7c25 */ /* 0x000fe2000f8e00ff */
[----:B------:R-:W-:Y:S01]  /*cd60*/  F2FP.BF16.F32.PACK_AB R6, R29, R6 ;  /* 0x000000061d06723e */ /* 0x000fe200000010ff */
[----:B------:R-:W-:Y:S01]  /*cd70*/  ULDC UR6, c[0x0][0xa88] ;  /* 0x0002a20000067ab9 */ /* 0x000fe20000000800 */
[----:B------:R-:W-:Y:S01]  /*cd80*/  SHF.R.S32.HI R112, RZ, 0x1f, R162 ;  /* 0x0000001fff707819 */ /* 0x000fe200000114a2 */
[----:B------:R-:W-:Y:S01]  /*cd90*/  IMAD R9, R58, UR4, RZ ;  /* 0x000000043a097c24 */ /* 0x000fe2000f8e02ff */
[----:B------:R-:W-:-:S02]  /*cda0*/  F2FP.BF16.F32.PACK_AB R80, R81, R80 ;  /* 0x000000505150723e */ /* 0x000fc400000010ff */
[----:B------:R-:W-:Y:S01]  /*cdb0*/  F2FP.BF16.F32.PACK_AB R48, R41, R48 ;  /* 0x000000302930723e */ /* 0x000fe200000010ff */
[----:B------:R-:W-:Y:S01]  /*cdc0*/  IMAD R11, R164, UR5, R9 ;  /* 0x00000005a40b7c24 */ /* 0x000fe2000f8e0209 */
[----:B------:R-:W-:Y:S01]  /*cdd0*/  ULDC.64 UR4, c[0x0][0xb98] ;  /* 0x0002e60000047ab9 */ /* 0x000fe20000000a00 */
[----:B------:R-:W-:Y:S01]  /*cde0*/  IMAD R9, R165, 0x40, R160 ;  /* 0x00000040a5097824 */ /* 0x000fe200078e02a0 */
[----:B------:R-:W-:Y:S01]  /*cdf0*/  F2FP.BF16.F32.PACK_AB R51, R54, R51 ;  /* 0x000000333633723e */ /* 0x000fe200000010ff */
[----:B------:R-:W-:Y:S01]  /*ce00*/  IMAD.IADD R13, R13, 0x1, R11 ;  /* 0x000000010d0d7824 */ /* 0x000fe200078e020b */
[----:B------:R-:W-:Y:S02]  /*ce10*/  F2FP.BF16.F32.PACK_AB R81, R83, R82 ;  /* 0x000000525351723e */ /* 0x000fe400000010ff */
[----:B------:R-:W-:Y:S01]  /*ce20*/  F2FP.BF16.F32.PACK_AB R82, R85, R84 ;  /* 0x000000545552723e */ /* 0x000fe200000010ff */
[----:B------:R-:W-:Y:S01]  /*ce30*/  IMAD.WIDE.U32 R12, R162, UR4, R12 ;  /* 0x00000004a20c7c25 */ /* 0x000fe2000f8e000c */
[----:B------:R-:W-:-:S02]  /*ce40*/  F2FP.BF16.F32.PACK_AB R83, R87, R86 ;  /* 0x000000565753723e */ /* 0x000fc400000010ff */
[----:B------:R-:W-:Y:S02]  /*ce50*/  MOV R34, R23 ;  /* 0x0000001700227202 */ /* 0x000fe40000000f00 */
[----:B--2---:R-:W-:-:S03]  /*ce60*/  MOV R35, R2 ;  /* 0x0000000200237202 */ /* 0x004fc60000000f00 */
[----:B------:R-:W-:-:S04]  /*ce70*/  IMAD.WIDE R4, R171, 0x2, R34 ;  /* 0x00000002ab047825 */ /* 0x000fc800078e0222 */
[----:B------:R-:W-:Y:S01]  /*ce80*/  IMAD.WIDE R34, R9, 0x2, R34 ;  /* 0x0000000209227825 */ /* 0x000fe200078e0222 */
[C---:B------:R-:W-:Y:S02]  /*ce90*/  IADD3 R33, P2, R4.reuse, 0x4020, RZ ;  /* 0x0000402004217810 */ /* 0x040fe40007f5e0ff */
[C---:B------:R-:W-:Y:S02]  /*cea0*/  IADD3 R21, P6, R4.reuse, 0x20, RZ ;  /* 0x0000002004157810 */ /* 0x040fe40007fde0ff */
[----:B------:R-:W-:Y:S01]  /*ceb0*/  LOP3.LUT R10, R33, 0x380, RZ, 0xc0, !PT ;  /* 0x00000380210a7812 */ /* 0x000fe200078ec0ff */
[--C-:B------:R-:W-:Y:S01]  /*cec0*/  IMAD.X R39, RZ, RZ, R5.reuse, P2 ;  /* 0x000000ffff277224 */ /* 0x100fe200010e0605 */
[----:B------:R-:W-:Y:S01]  /*ced0*/  IADD3 R73, P1, R4, 0x4040, RZ ;  /* 0x0000404004497810 */ /* 0x000fe20007f3e0ff */
[--C-:B------:R-:W-:Y:S01]  /*cee0*/  IMAD.X R15, RZ, RZ, R5.reuse, P6 ;  /* 0x000000ffff0f7224 */ /* 0x100fe200030e0605 */
[----:B------:R-:W-:Y:S02]  /*cef0*/  SHF.R.U64 R10, R10, 0x3, RZ ;  /* 0x000000030a0a7819 */ /* 0x000fe400000012ff */
[----:B------:R-:W-:Y:S01]  /*cf00*/  IADD3 R31, P3, R4, 0x4000, RZ ;  /* 0x00004000041f7810 */ /* 0x000fe20007f7e0ff */
[----:B------:R-:W-:Y:S01]  /*cf10*/  IMAD.X R43, RZ, RZ, R5, P1 ;  /* 0x000000ffff2b7224 */ /* 0x000fe200008e0605 */
[----:B------:R-:W-:-:S02]  /*cf20*/  LOP3.LUT R38, R10, R33, RZ, 0x3c, !PT ;  /* 0x000000210a267212 */ /* 0x000fc400078e3cff */
[----:B------:R-:W-:Y:S01]  /*cf30*/  IADD3 R33, P6, R34, 0x1000, RZ ;  /* 0x0000100022217810 */ /* 0x000fe20007fde0ff */
[--C-:B------:R-:W-:Y:S01]  /*cf40*/  IMAD.X R37, RZ, RZ, R5.reuse, P3 ;  /* 0x000000ffff257224 */ /* 0x100fe200018e0605 */
[----:B---3--:R-:W-:Y:S02]  /*cf50*/  ISETP.NE.AND P1, PT, R57, 0x1, PT ;  /* 0x000000013900780c */ /* 0x008fe40003f25270 */
[----:B------:R-:W-:Y:S02]  /*cf60*/  LOP3.LUT R32, R33, 0x380, RZ, 0xc0, !PT ;  /* 0x0000038021207812 */ /* 0x000fe400078ec0ff */
[----:B------:R-:W-:Y:S02]  /*cf70*/  IADD3 R55, P4, R4, 0x60, RZ ;  /* 0x0000006004377810 */ /* 0x000fe40007f9e0ff */
[----:B------:R-:W-:Y:S02]  /*cf80*/  LOP3.LUT R14, R73, 0x380, RZ, 0xc0, !PT ;  /* 0x00000380490e7812 */ /* 0x000fe400078ec0ff */
[----:B------:R-:W-:Y:S01]  /*cf90*/  SHF.R.U64 R32, R32, 0x3, RZ ;  /* 0x0000000320207819 */ /* 0x000fe200000012ff */
[----:B------:R-:W-:Y:S01]  /*cfa0*/  IMAD.X R11, RZ, RZ, R5, P4 ;  /* 0x000000ffff0b7224 */ /* 0x000fe200020e0605 */
[----:B------:R-:W-:-:S02]  /*cfb0*/  LOP3.LUT R8, R31, 0x380, RZ, 0xc0, !PT ;  /* 0x000003801f087812 */ /* 0x000fc400078ec0ff */
[----:B------:R-:W-:Y:S01]  /*cfc0*/  SHF.R.U64 R14, R14, 0x3, RZ ;  /* 0x000000030e0e7819 */ /* 0x000fe200000012ff */
[----:B------:R-:W2:Y:S01]  /*cfd0*/  @P1 LDC R79, c[0x0][0xbf0] ;  /* 0x0002fc00ff4f1b82 */ /* 0x000ea20000000800 */
[----:B------:R-:W-:Y:S02]  /*cfe0*/  LOP3.LUT R32, R32, R33, RZ, 0x3c, !PT ;  /* 0x0000002120207212 */ /* 0x000fe400078e3cff */
[----:B------:R-:W-:Y:S02]  /*cff0*/  SHF.R.U64 R8, R8, 0x3, RZ ;  /* 0x0000000308087819 */ /* 0x000fe400000012ff */
[----:B------:R-:W-:Y:S02]  /*d000*/  IADD3 R33, P4, R34, 0x3000, RZ ;  /* 0x0000300022217810 */ /* 0x000fe40007f9e0ff */
[----:B------:R-:W-:Y:S02]  /*d010*/  LOP3.LUT R42, R14, R73, RZ, 0x3c, !PT ;  /* 0x000000490e2a7212 */ /* 0x000fe400078e3cff */
[----:B------:R-:W-:Y:S01]  /*d020*/  LOP3.LUT R36, R8, R31, RZ, 0x3c, !PT ;  /* 0x0000001f08247212 */ /* 0x000fe200078e3cff */
[----:B------:R-:W3:Y:S01]  /*d030*/  @P1 LDC R73, c[0x0][0xbec] ;  /* 0x0002fb00ff491b82 */ /* 0x000ee20000000800 */
[----:B------:R-:W-:Y:S01]  /*d040*/  LOP3.LUT R28, R33, 0x380, RZ, 0xc0, !PT ;  /* 0x00000380211c7812 */ /* 0x000fe200078ec0ff */
[----:B------:R-:W-:Y:S01]  /*d050*/  IMAD.X R29, RZ, RZ, R35, P4 ;  /* 0x000000ffff1d7224 */ /* 0x000fe200020e0623 */
[----:B------:R-:W-:-:S02]  /*d060*/  IADD3 R47, P0, R4, 0x4060, RZ ;  /* 0x00004060042f7810 */ /* 0x000fc40007f1e0ff */
[----:B------:R-:W-:Y:S02]  /*d070*/  LOP3.LUT R8, R55, 0x380, RZ, 0xc0, !PT ;  /* 0x0000038037087812 */ /* 0x000fe400078ec0ff */
[----:B------:R-:W-:Y:S02]  /*d080*/  SHF.R.U64 R28, R28, 0x3, RZ ;  /* 0x000000031c1c7819 */ /* 0x000fe400000012ff */
[----:B------:R-:W-:Y:S02]  /*d090*/  LOP3.LUT R46, R47, 0x380, RZ, 0xc0, !PT ;  /* 0x000003802f2e7812 */ /* 0x000fe400078ec0ff */
[----:B------:R-:W-:Y:S02]  /*d0a0*/  LOP3.LUT R9, R4, 0x380, RZ, 0xc0, !PT ;  /* 0x0000038004097812 */ /* 0x000fe400078ec0ff */
[----:B------:R-:W-:Y:S02]  /*d0b0*/  SHF.R.U64 R8, R8, 0x3, RZ ;  /* 0x0000000308087819 */ /* 0x000fe400000012ff */
[----:B------:R-:W-:Y:S01]  /*d0c0*/  LOP3.LUT R28, R28, R33, RZ, 0x3c, !PT ;  /* 0x000000211c1c7212 */ /* 0x000fe200078e3cff */
[----:B------:R-:W-:Y:S01]  /*d0d0*/  IMAD.X R33, RZ, RZ, R35, P6 ;  /* 0x000000ffff217224 */ /* 0x000fe200030e0623 */
[----:B------:R-:W-:-:S02]  /*d0e0*/  SHF.R.U64 R46, R46, 0x3, RZ ;  /* 0x000000032e2e7819 */ /* 0x000fc400000012ff */
[----:B------:R-:W-:Y:S02]  /*d0f0*/  SHF.R.U64 R9, R9, 0x3, RZ ;  /* 0x0000000309097819 */ /* 0x000fe400000012ff */
[----:B------:R-:W-:Y:S02]  /*d100*/  LOP3.LUT R10, R8, R55, RZ, 0x3c, !PT ;  /* 0x00000037080a7212 */ /* 0x000fe400078e3cff */
[----:B------:R-:W-:Y:S02]  /*d110*/  IADD3 R55, P6, R34, 0x7000, RZ ;  /* 0x0000700022377810 */ /* 0x000fe40007fde0ff */
[----:B------:R-:W-:Y:S02]  /*d120*/  IADD3 R25, P5, R4, 0x40, RZ ;  /* 0x0000004004197810 */ /* 0x000fe40007fbe0ff */
[----:B------:R-:W-:Y:S01]  /*d130*/  LOP3.LUT R46, R46, R47, RZ, 0x3c, !PT ;  /* 0x0000002f2e2e7212 */ /* 0x000fe200078e3cff */
[--C-:B------:R-:W-:Y:S01]  /*d140*/  IMAD.X R47, RZ, RZ, R5.reuse, P0 ;  /* 0x000000ffff2f7224 */ /* 0x100fe200000e0605 */
[----:B------:R-:W-:Y:S01]  /*d150*/  LOP3.LUT R4, R9, R4, RZ, 0x3c, !PT ;  /* 0x0000000409047212 */ /* 0x000fe200078e3cff */
[----:B------:R-:W-:Y:S01]  /*d160*/  IMAD.X R9, RZ, RZ, R5, P5 ;  /* 0x000000ffff097224 */ /* 0x000fe200028e0605 */
[----:B------:R-:W-:-:S02]  /*d170*/  LOP3.LUT R26, R55, 0x380, RZ, 0xc0, !PT ;  /* 0x00000380371a7812 */ /* 0x000fc400078ec0ff */
[----:B------:R-:W-:Y:S02]  /*d180*/  MOV R72, R4 ;  /* 0x0000000400487202 */ /* 0x000fe40000000f00 */
[----:B------:R-:W-:Y:S02]  /*d190*/  F2FP.BF16.F32.PACK_AB R4, R96, R3 ;  /* 0x000000036004723e */ /* 0x000fe400000010ff */
[----:B------:R-:W-:Y:S02]  /*d1a0*/  SHF.R.U64 R26, R26, 0x3, RZ ;  /* 0x000000031a1a7819 */ /* 0x000fe400000012ff */
[----:B------:R-:W-:Y:S01]  /*d1b0*/  MOV R96, R46 ;  /* 0x0000002e00607202 */ /* 0x000fe20000000f00 */
[----:B------:R-:W-:Y:S01]  /*d1c0*/  IMAD.IADD R46, R22, 0x1, R17 ;  /* 0x00000001162e7824 */ /* 0x000fe200078e0211 */
[----:B------:R-:W-:Y:S02]  /*d1d0*/  LOP3.LUT R2, R21, 0x380, RZ, 0xc0, !PT ;  /* 0x0000038015027812 */ /* 0x000fe400078ec0ff */
[----:B------:R-:W-:-:S02]  /*d1e0*/  LOP3.LUT R26, R26, R55, RZ, 0x3c, !PT ;  /* 0x000000371a1a7212 */ /* 0x000fc400078e3cff */
[----:B------:R-:W-:Y:S01]  /*d1f0*/  MOV R55, R38 ;  /* 0x0000002600377202 */ /* 0x000fe20000000f00 */
[----:B---3--:R-:W-:Y:S01]  /*d200*/  @P1 IMAD.HI.U32 R38, R46, R73, RZ ;  /* 0x000000492e261227 */ /* 0x008fe200078e00ff */
[----:B------:R-:W-:Y:S02]  /*d210*/  SHF.R.U64 R2, R2, 0x3, RZ ;  /* 0x0000000302027819 */ /* 0x000fe400000012ff */
[----:B------:R-:W-:Y:S01]  /*d220*/  IADD3 R31, P5, R34, 0x2000, RZ ;  /* 0x00002000221f7810 */ /* 0x000fe20007fbe0ff */
[----:B------:R-:W-:Y:S01]  /*d230*/  IMAD.MOV.U32 R39, RZ, RZ, R46 ;  /* 0x000000ffff277224 */ /* 0x000fe200078e002e */
[----:B------:R-:W-:Y:S01]  /*d240*/  F2FP.BF16.F32.PACK_AB R5, R27, R110 ;  /* 0x0000006e1b05723e */ /* 0x000fe200000010ff */
[----:B------:R-:W-:Y:S01]  /*d250*/  BAR.SYNC.DEFER_BLOCKING 0x1, 0x100 ;  /* 0x0044000000007b1d */ /* 0x000fe20000010000 */
[----:B--2---:R-:W-:Y:S01]  /*d260*/  @P1 SHF.R.U32.HI R39, RZ, R79, R38 ;  /* 0x0000004fff271219 */ /* 0x004fe20000011626 */
[----:B------:R-:W-:Y:S01]  /*d270*/  IMAD.IADD R38, R170, 0x1, R17 ;  /* 0x00000001aa267824 */ /* 0x000fe200078e0211 */
[----:B------:R-:W-:Y:S01]  /*d280*/  LOP3.LUT R14, R2, R21, RZ, 0x3c, !PT ;  /* 0x00000015020e7212 */ /* 0x000fe200078e3cff */
[----:B------:R-:W-:Y:S01]  /*d290*/  IMAD.X R27, RZ, RZ, R35, P6 ;  /* 0x000000ffff1b7224 */ /* 0x000fe200030e0623 */
[----:B------:R-:W-:-:S02]  /*d2a0*/  LOP3.LUT R2, R25, 0x380, RZ, 0xc0, !PT ;  /* 0x0000038019027812 */ /* 0x000fc400078ec0ff */
[----:B------:R-:W-:Y:S02]  /*d2b0*/  LOP3.LUT R30, R31, 0x380, RZ, 0xc0, !PT ;  /* 0x000003801f1e7812 */ /* 0x000fe400078ec0ff */
[----:B------:R-:W-:Y:S02]  /*d2c0*/  LOP3.LUT R3, R34, 0x380, RZ, 0xc0, !PT ;  /* 0x0000038022037812 */ /* 0x000fe400078ec0ff */
[----:B------:R-:W-:Y:S02]  /*d2d0*/  SHF.R.U64 R2, R2, 0x3, RZ ;  /* 0x0000000302027819 */ /* 0x000fe400000012ff */
[----:B------:R-:W-:Y:S02]  /*d2e0*/  SHF.R.U64 R30, R30, 0x3, RZ ;  /* 0x000000031e1e7819 */ /* 0x000fe400000012ff */
[----:B------:R-:W-:Y:S02]  /*d2f0*/  IADD3 R21, P0, R34, 0x6000, RZ ;  /* 0x0000600022157810 */ /* 0x000fe40007f1e0ff */
[----:B------:R-:W-:-:S02]  /*d300*/  SHF.R.U64 R3, R3, 0x3, RZ ;  /* 0x0000000303037819 */ /* 0x000fc400000012ff */
[----:B------:R-:W-:Y:S02]  /*d310*/  MOV R111, R10 ;  /* 0x0000000a006f7202 */ /* 0x000fe40000000f00 */
[----:B------:R-:W-:Y:S02]  /*d320*/  LOP3.LUT R8, R2, R25, RZ, 0x3c, !PT ;  /* 0x0000001902087212 */ /* 0x000fe400078e3cff */
[----:B------:R-:W-:Y:S01]  /*d330*/  LOP3.LUT R30, R30, R31, RZ, 0x3c, !PT ;  /* 0x0000001f1e1e7212 */ /* 0x000fe200078e3cff */
[----:B------:R2:W-:Y:S01]  /*d340*/  STSM.16.M88.4 [R72], R4 ;  /* 0x0000000448007844 */ /* 0x0005e20000000200 */
[C---:B------:R-:W-:Y:S02]  /*d350*/  IADD3 R31, P3, R34.reuse, 0x4000, RZ ;  /* 0x00004000221f7810 */ /* 0x040fe40007f7e0ff */
[----:B------:R-:W-:Y:S02]  /*d360*/  IADD3 R25, P2, R34, 0x5000, RZ ;  /* 0x0000500022197810 */ /* 0x000fe40007f5e0ff */
[----:B------:R-:W-:Y:S01]  /*d370*/  LOP3.LUT R34, R3, R34, RZ, 0x3c, !PT ;  /* 0x0000002203227212 */ /* 0x000fe200078e3cff */
[----:B------:R-:W-:Y:S01]  /*d380*/  IMAD.X R3, RZ, RZ, R35, P0 ;  /* 0x000000ffff037224 */ /* 0x000fe200000e0623 */
[----:B------:R-:W-:-:S02]  /*d390*/  IADD3 R12, P0, R39, R12, RZ ;  /* 0x0000000c270c7210 */ /* 0x000fc40007f1e0ff */
[----:B------:R-:W-:Y:S02]  /*d3a0*/  LOP3.LUT R2, R21, 0x380, RZ, 0xc0, !PT ;  /* 0x0000038015027812 */ /* 0x000fe400078ec0ff */
[----:B------:R-:W-:Y:S02]  /*d3b0*/  LOP3.LUT R24, R25, 0x380, RZ, 0xc0, !PT ;  /* 0x0000038019187812 */ /* 0x000fe400078ec0ff */
[----:B------:R-:W-:Y:S02]  /*d3c0*/  MOV R15, R14 ;  /* 0x0000000e000f7202 */ /* 0x000fe40000000f00 */
[----:B------:R-:W-:Y:S01]  /*d3d0*/  SHF.R.U64 R2, R2, 0x3, RZ ;  /* 0x0000000302027819 */ /* 0x000fe200000012ff */
[----:B--2---:R-:W-:Y:S01]  /*d3e0*/  IMAD.MOV R6, RZ, RZ, -R39 ;  /* 0x000000ffff067224 */ /* 0x004fe200078e0a27 */
[----:B------:R-:W-:Y:S01]  /*d3f0*/  F2FP.BF16.F32.PACK_AB R7, R106, R105 ;  /* 0x000000696a07723e */ /* 0x000fe200000010ff */
[----:B------:R-:W-:Y:S01]  /*d400*/  IMAD R5, R112, UR4, RZ ;  /* 0x0000000470057c24 */ /* 0x000fe2000f8e02ff */
[----:B------:R-:W-:Y:S01]  /*d410*/  MOV R110, R36 ;  /* 0x00000024006e7202 */ /* 0x000fe20000000f00 */
[----:B------:R-:W-:Y:S01]  /*d420*/  IMAD R11, R57, R6, R46 ;  /* 0x00000006390b7224 */ /* 0x000fe200078e022e */
[----:B------:R-:W-:Y:S01]  /*d430*/  F2FP.BF16.F32.PACK_AB R6, R95, R92 ;  /* 0x0000005c5f06723e */ /* 0x000fe200000010ff */
[----:B------:R-:W-:Y:S01]  /*d440*/  IMAD R4, R162, UR5, R5 ;  /* 0x00000005a2047c24 */ /* 0x000fe2000f8e0205 */
[----:B------:R-:W-:Y:S01]  /*d450*/  SHF.R.S32.HI R5, RZ, 0x1f, R39 ;  /* 0x0000001fff057819 */ /* 0x000fe20000011427 */
[----:B------:R-:W-:Y:S01]  /*d460*/  ULDC.64 UR4, c[0x0][0xb88] ;  /* 0x0002e20000047ab9 */ /* 0x000fe20000000a00 */
[----:B------:R-:W-:-:S02]  /*d470*/  SHF.R.S32.HI R10, RZ, 0x1f, R11 ;  /* 0x0000001fff0a7819 */ /* 0x000fc4000001140b */
[----:B------:R-:W-:Y:S02]  /*d480*/  IADD3.X R13, R5, R13, R4, P0, !PT ;  /* 0x0000000d050d7210 */ /* 0x000fe400007fe404 */
[----:B------:R-:W-:Y:S01]  /*d490*/  F2FP.BF16.F32.PACK_AB R4, R93, R94 ;  /* 0x0000005e5d04723e */ /* 0x000fe200000010ff */
[----:B------:R-:W-:Y:S01]  /*d4a0*/  IMAD R10, R10, UR4, RZ ;  /* 0x000000040a0a7c24 */ /* 0x000fe2000f8e02ff */
[----:B------:R-:W-:Y:S01]  /*d4b0*/  F2FP.BF16.F32.PACK_AB R5, R108, R107 ;  /* 0x0000006b6c05723e */ /* 0x000fe200000010ff */
[C---:B------:R-:W-:Y:S01]  /*d4c0*/  IMAD.WIDE.U32 R12, R11.reuse, UR4, R12 ;  /* 0x000000040b0c7c25 */ /* 0x040fe2000f8e000c */
[----:B------:R-:W-:Y:S02]  /*d4d0*/  MOV R14, R8 ;  /* 0x00000008000e7202 */ /* 0x000fe40000000f00 */
[----:B------:R-:W-:Y:S01]  /*d4e0*/  SHF.R.U64 R24, R24, 0x3, RZ ;  /* 0x0000000318187819 */ /* 0x000fe200000012ff */
[----:B------:R-:W-:Y:S01]  /*d4f0*/  IMAD R37, R11, UR5, R10 ;  /* 0x000000050b257c24 */ /* 0x000fe2000f8e020a */
[----:B------:R-:W-:Y:S01]  /*d500*/  F2FP.BF16.F32.PACK_AB R8, R90, R89 ;  /* 0x000000595a08723e */ /* 0x000fe200000010ff */
[----:B------:R2:W-:Y:S01]  /*d510*/  STSM.16.M88.4 [R15], R4 ;  /* 0x000000040f007844 */ /* 0x0005e20000000200 */
[----:B------:R-:W-:Y:S01]  /*d520*/  LOP3.LUT R2, R2, R21, RZ, 0x3c, !PT ;  /* 0x0000001502027212 */ /* 0x000fe200078e3cff */
[----:B------:R-:W-:Y:S01]  /*d530*/  ULDC.64 UR4, c[0x0][0xb50] ;  /* 0x0002d40000047ab9 */ /* 0x000fe20000000a00 */
[----:B------:R-:W-:Y:S01]  /*d540*/  IMAD R89, R57, UR6, RZ ;  /* 0x0000000639597c24 */ /* 0x000fe2000f8e02ff */
[----:B------:R-:W-:Y:S01]  /*d550*/  LOP3.LUT P0, RZ, R167, 0x3, RZ, 0xc0, !PT ;  /* 0x00000003a7ff7812 */ /* 0x000fe2000780c0ff */
[----:B------:R-:W-:Y:S01]  /*d560*/  IMAD.X R21, RZ, RZ, R35, P3 ;  /* 0x000000ffff157224 */ /* 0x000fe200018e0623 */
[----:B------:R-:W-:-:S02]  /*d570*/  F2FP.BF16.F32.PACK_AB R9, R103, R102 ;  /* 0x000000666709723e */ /* 0x000fc400000010ff */
[----:B------:R-:W-:Y:S02]  /*d580*/  F2FP.BF16.F32.PACK_AB R10, R91, R44 ;  /* 0x0000002c5b0a723e */ /* 0x000fe400000010ff */
[----:B------:R-:W-:Y:S02]  /*d590*/  F2FP.BF16.F32.PACK_AB R11, R104, R101 ;  /* 0x00000065680b723e */ /* 0x000fe400000010ff */
[----:B------:R-:W-:Y:S02]  /*d5a0*/  LEA R36, P3, R12, UR4, 0x2 ;  /* 0x000000040c247c11 */ /* 0x000fe4000f8610ff */
[----:B------:R-:W-:Y:S01]  /*d5b0*/  LOP3.LUT R24, R24, R25, RZ, 0x3c, !PT ;  /* 0x0000001918187212 */ /* 0x000fe200078e3cff */
[----:B------:R-:W-:Y:S01]  /*d5c0*/  IMAD.X R25, RZ, RZ, R35, P2 ;  /* 0x000000ffff197224 */ /* 0x000fe200010e0623 */
[C---:B------:R-:W-:Y:S01]  /*d5d0*/  ISETP.GE.OR P2, PT, R38.reuse, R89, P0 ;  /* 0x000000592600720c */ /* 0x040fe20000746670 */
[----:B--2---:R-:W-:Y:S01]  /*d5e0*/  VIADD R4, R38, 0x8 ;  /* 0x0000000826047836 */ /* 0x004fe20000000000 */
[----:B------:R2:W-:Y:S01]  /*d5f0*/  STSM.16.M88.4 [R14], R8 ;  /* 0x000000080e007844 */ /* 0x0005e20000000200 */
[----:B------:R-:W-:Y:S01]  /*d600*/  IMAD.IADD R5, R13, 0x1, R37 ;  /* 0x000000010d057824 */ /* 0x000fe200078e0225 */
[----:B------:R-:W-:-:S02]  /*d610*/  F2FP.BF16.F32.PACK_AB R6, R53, R52 ;  /* 0x000000343506723e */ /* 0x000fc400000010ff */
[----:B------:R-:W-:Y:S01]  /*d620*/  ISETP.GE.OR P0, PT, R4, R89, P0 ;  /* 0x000000590400720c */ /* 0x000fe20000706670 */
[----:B------:R-:W-:Y:S01]  /*d630*/  SHFL.IDX PT, R72, R36, RZ, 0x1c1f ;  /* 0x001c1fff24487589 */ /* 0x000fe200000e0000 */
[----:B------:R-:W-:Y:S01]  /*d640*/  LEA.HI.X R37, R12, UR5, R5, 0x2, P3 ;  /* 0x000000050c257c11 */ /* 0x000fe200098f1405 */
[----:B------:R-:W-:Y:S01]  /*d650*/  ULDC.64 UR4, c[0x0][0xae8] ;  /* 0x0002ba0000047ab9 */ /* 0x000fe20000000a00 */
[----:B------:R-:W-:Y:S01]  /*d660*/  F2FP.BF16.F32.PACK_AB R4, R49, R40 ;  /* 0x000000283104723e */ /* 0x000fe200000010ff */
[----:B------:R-:W-:Y:S01]  /*d670*/  SHFL.IDX PT, R78, R36, 0x1, 0x1c1f ;  /* 0x003c1f00244e7f89 */ /* 0x000fe200000e0000 */
[----:B------:R-:W-:Y:S02]  /*d680*/  F2FP.BF16.F32.PACK_AB R5, R99, R98 ;  /* 0x000000626305723e */ /* 0x000fe400000010ff */
[----:B------:R-:W-:Y:S01]  /*d690*/  F2FP.BF16.F32.PACK_AB R7, R100, R97 ;  /* 0x000000616407723e */ /* 0x000fe200000010ff */
[----:B------:R-:W3:Y:S01]  /*d6a0*/  SHFL.IDX PT, R73, R37, RZ, 0x1c1f ;  /* 0x001c1fff25497589 */ /* 0x000ee200000e0000 */
[----:B------:R-:W-:-:S02]  /*d6b0*/  F2FP.BF16.F32.PACK_AB R12, R45, R56 ;  /* 0x000000382d0c723e */ /* 0x000fc400000010ff */
[----:B------:R-:W-:Y:S01]  /*d6c0*/  F2FP.BF16.F32.PACK_AB R13, R59, R50 ;  /* 0x000000323b0d723e */ /* 0x000fe200000010ff */
[----:B------:R-:W-:Y:S01]  /*d6d0*/  STSM.16.M88.4 [R111], R4 ;  /* 0x000000046f007844 */ /* 0x000fe20000000200 */
[----:B--2---:R-:W-:Y:S02]  /*d6e0*/  F2FP.BF16.F32.PACK_AB R14, R61, R60 ;  /* 0x0000003c3d0e723e */ /* 0x004fe400000010ff */
[----:B------:R-:W-:Y:S01]  /*d6f0*/  F2FP.BF16.F32.PACK_AB R15, R63, R62 ;  /* 0x0000003e3f0f723e */ /* 0x000fe200000010ff */
[----:B------:R-:W2:Y:S01]  /*d700*/  SHFL.IDX PT, R79, R37, 0x1, 0x1c1f ;  /* 0x003c1f00254f7f89 */ /* 0x000ea200000e0000 */
[----:B------:R-:W-:Y:S02]  /*d710*/  F2FP.BF16.F32.PACK_AB R8, R65, R64 ;  /* 0x000000404108723e */ /* 0x000fe400000010ff */
[----:B------:R-:W-:Y:S01]  /*d720*/  F2FP.BF16.F32.PACK_AB R9, R67, R66 ;  /* 0x000000424309723e */ /* 0x000fe200000010ff */
[----:B------:R-:W-:Y:S01]  /*d730*/  STSM.16.M88.4 [R110], R12 ;  /* 0x0000000c6e007844 */ /* 0x000fe20000000200 */
[----:B------:R-:W-:-:S02]  /*d740*/  F2FP.BF16.F32.PACK_AB R10, R69, R68 ;  /* 0x00000044450a723e */ /* 0x000fc400000010ff */
[----:B------:R-:W-:Y:S02]  /*d750*/  F2FP.BF16.F32.PACK_AB R11, R71, R70 ;  /* 0x00000046470b723e */ /* 0x000fe400000010ff */
[----:B------:R-:W-:Y:S02]  /*d760*/  MOV R109, R42 ;  /* 0x0000002a006d7202 */ /* 0x000fe40000000f00 */
[----:B------:R-:W-:Y:S01]  /*d770*/  F2FP.BF16.F32.PACK_AB R49, R75, R74 ;  /* 0x0000004a4b31723e */ /* 0x000fe200000010ff */
[----:B------:R-:W-:Y:S01]  /*d780*/  STSM.16.M88.4 [R55], R8 ;  /* 0x0000000837007844 */ /* 0x000fe20000000200 */
[----:B------:R-:W-:Y:S02]  /*d790*/  F2FP.BF16.F32.PACK_AB R50, R77, R76 ;  /* 0x0000004c4d32723e */ /* 0x000fe400000010ff */
[----:B------:R-:W-:-:S03]  /*d7a0*/  LOP3.LUT R20, R31, 0x380, RZ, 0xc0, !PT ;  /* 0x000003801f147812 */ /* 0x000fc600078ec0ff */
[----:B------:R4:W-:Y:S01]  /*d7b0*/  STSM.16.M88.4 [R109], R48 ;  /* 0x000000306d007844 */ /* 0x0009e20000000200 */
[----:B------:R-:W-:-:S03]  /*d7c0*/  SHF.R.U64 R20, R20, 0x3, RZ ;  /* 0x0000000314147819 */ /* 0x000fc600000012ff */
[----:B------:R-:W-:Y:S01]  /*d7d0*/  STSM.16.M88.4 [R96], R80 ;  /* 0x0000005060007844 */ /* 0x000fe20000000200 */
[----:B------:R-:W-:Y:S01]  /*d7e0*/  LOP3.LUT R20, R20, R31, RZ, 0x3c, !PT ;  /* 0x0000001f14147212 */ /* 0x000fe200078e3cff */
[----:B------:R-:W-:Y:S01]  /*d7f0*/  IMAD.X R31, RZ, RZ, R35, P5 ;  /* 0x000000ffff1f7224 */ /* 0x000fe200028e0623 */
[----:B------:R-:W-:Y:S08]  /*d800*/  BAR.SYNC.DEFER_BLOCKING 0x1, 0x100 ;  /* 0x0044000000007b1d */ /* 0x000ff00000010000 */
[----:B----4-:R-:W4:Y:S08]  /*d810*/  @P1 LDC R49, c[0x0][0xbec] ;  /* 0x0002fb00ff311b82 */ /* 0x010f300000000800 */
[----:B------:R-:W0:Y:S01]  /*d820*/  @P1 LDC R51, c[0x0][0xbf0] ;  /* 0x0002fc00ff331b82 */ /* 0x000e220000000800 */
[----:B---3--:R-:W-:Y:S04]  /*d830*/  @!P2 ST.E desc[UR36][R72.64], R88 ;  /* 0x000000584800a985 */ /* 0x008fe8000c101924 */
[----:B--2---:R2:W-:Y:S04]  /*d840*/  @!P0 ST.E desc[UR36][R78.64], R0 ;  /* 0x000000004e008985 */ /* 0x0045e8000c101924 */
[----:B------:R3:W5:Y:S04]  /*d850*/  LD.E.128 R36, desc[UR36][R30.64] ;  /* 0x000000241e247980 */ /* 0x000768000c101d00 */
[----:B------:R1:W5:Y:S01]  /*d860*/  LD.E.128 R44, desc[UR36][R34.64] ;  /* 0x00000024222c7980 */ /* 0x000362000c101d00 */
[----:B--2---:R-:W-:-:S03]  /*d870*/  IMAD R0, R163, 0x20, R165 ;  /* 0x00000020a3007824 */ /* 0x004fc600078e02a5 */
[----:B------:R2:W5:Y:S01]  /*d880*/  LD.E.128 R4, desc[UR36][R28.64] ;  /* 0x000000241c047980 */ /* 0x000562000c101d00 */
[----:B---3--:R-:W-:-:S03]  /*d890*/  IMAD.IADD R30, R17, 0x1, R0 ;  /* 0x00000001111e7824 */ /* 0x008fc600078e0200 */
[----:B------:R3:W5:Y:S01]  /*d8a0*/  LD.E.128 R60, desc[UR36][R20.64] ;  /* 0x00000024143c7980 */ /* 0x000762000c101d00 */
[----:B-1----:R-:W-:Y:S02]  /*d8b0*/  IMAD R35, R58, UR4, RZ ;  /* 0x000000043a237c24 */ /* 0x002fe4000f8e02ff */
[----:B----4-:R-:W-:Y:S01]  /*d8c0*/  @P1 IMAD.HI.U32 R0, R30, R49, RZ ;  /* 0x000000311e001227 */ /* 0x010fe200078e00ff */
[----:B------:R1:W5:Y:S03]  /*d8d0*/  LD.E.128 R52, desc[UR36][R24.64] ;  /* 0x0000002418347980 */ /* 0x000366000c101d00 */
[C---:B------:R-:W-:Y:S01]  /*d8e0*/  IMAD R35, R164.reuse, UR5, R35 ;  /* 0x00000005a4237c24 */ /* 0x040fe2000f8e0223 */
[----:B------:R4:W5:Y:S01]  /*d8f0*/  LD.E.128 R12, desc[UR36][R2.64] ;  /* 0x00000024020c7980 */ /* 0x000962000c101d00 */
[----:B--2---:R-:W-:Y:S01]  /*d900*/  IMAD.WIDE.U32 R28, R164, UR4, RZ ;  /* 0x00000004a41c7c25 */ /* 0x004fe2000f8e00ff */
[----:B------:R-:W-:-:S02]  /*d910*/  ULDC.64 UR4, c[0x0][0xaf0] ;  /* 0x0002bc0000047ab9 */ /* 0x000fc40000000a00 */
[----:B------:R-:W5:Y:S01]  /*d920*/  LD.E.128 R40, desc[UR36][R32.64] ;  /* 0x0000002420287980 */ /* 0x000f62000c101d00 */
[----:B---3--:R-:W-:Y:S01]  /*d930*/  IMAD.MOV.U32 R21, RZ, RZ, R30 ;  /* 0x000000ffff157224 */ /* 0x008fe200078e001e */
[----:B0-----:R-:W-:Y:S01]  /*d940*/  @P1 SHF.R.U32.HI R21, RZ, R51, R0 ;  /* 0x00000033ff151219 */ /* 0x001fe20000011600 */
[----:B-1----:R-:W-:Y:S01]  /*d950*/  IMAD R25, R112, UR4, RZ ;  /* 0x0000000470197c24 */ /* 0x002fe2000f8e02ff */
[----:B------:R0:W5:Y:S01]  /*d960*/  LD.E.128 R8, desc[UR36][R26.64] ;  /* 0x000000241a087980 */ /* 0x000162000c101d00 */
[----:B----4-:R-:W-:Y:S02]  /*d970*/  IMAD.IADD R3, R29, 0x1, R35 ;  /* 0x000000011d037824 */ /* 0x010fe400078e0223 */
[----:B------:R-:W-:Y:S01]  /*d980*/  IMAD.MOV.U32 R2, RZ, RZ, R28 ;  /* 0x000000ffff027224 */ /* 0x000fe200078e001c */
[--C-:B------:R-:W-:Y:S01]  /*d990*/  SHF.R.S32.HI R0, RZ, 0x1f, R21.reuse ;  /* 0x0000001fff007819 */ /* 0x100fe20000011415 */
[----:B------:R-:W-:Y:S01]  /*d9a0*/  IMAD.MOV R20, RZ, RZ, -R21 ;  /* 0x000000ffff147224 */ /* 0x000fe200078e0a15 */
[----:B------:R-:W-:Y:S01]  /*d9b0*/  @!PT LDS RZ, [RZ] ;  /* 0x00000000fffff984 */ /* 0x000fe20000000800 */
[----:B------:R-:W-:Y:S01]  /*d9c0*/  @!PT LDS RZ, [RZ] ;  /* 0x00000000fffff984 */ /* 0x000fe20000000800 */
[----:B------:R-:W-:Y:S01]  /*d9d0*/  @!PT LDS RZ, [RZ] ;  /* 0x00000000fffff984 */ /* 0x000fe20000000800 */
[----:B------:R-:W-:Y:S01]  /*d9e0*/  @!PT LDS RZ, [RZ] ;  /* 0x00000000fffff984 */ /* 0x000fe20000000800 */
[----:B------:R1:W-:Y:S06]  /*d9f0*/  MEMBAR.ALL.CTA ;  /* 0x0000000000007992 */ /* 0x0003ec0000008000 */
[----:B-1----:R-:W1:Y:S01]  /*da00*/  FENCE.VIEW.ASYNC.S ;  /* 0x00000000000073c6 */ /* 0x002e620000000000 */
[----:B------:R-:W-:-:S02]  /*da10*/  IMAD R25, R162, UR5, R25 ;  /* 0x00000005a2197c24 */ /* 0x000fc4000f8e0219 */
[----:B------:R-:W-:Y:S01]  /*da20*/  IMAD.WIDE.U32 R2, R162, UR4, R2 ;  /* 0x00000004a2027c25 */ /* 0x000fe2000f8e0002 */
[----:B------:R-:W-:-:S03]  /*da30*/  ULDC.64 UR4, c[0x0][0xae0] ;  /* 0x0002b80000047ab9 */ /* 0x000fc60000000a00 */
[----:B------:R-:W-:Y:S02]  /*da40*/  IMAD R0, R0, UR4, RZ ;  /* 0x0000000400007c24 */ /* 0x000fe4000f8e02ff */
[----:B------:R-:W-:Y:S02]  /*da50*/  IMAD R57, R57, R20, R30 ;  /* 0x0000001439397224 */ /* 0x000fe400078e021e */
[----:B------:R-:W-:Y:S02]  /*da60*/  IMAD.IADD R3, R3, 0x1, R25 ;  /* 0x0000000103037824 */ /* 0x000fe400078e0219 */
[C---:B------:R-:W-:Y:S01]  /*da70*/  IMAD R25, R21.reuse, UR5, R0 ;  /* 0x0000000515197c24 */ /* 0x040fe2000f8e0200 */
[----:B------:R-:W-:Y:S01]  /*da80*/  SHF.R.S32.HI R0, RZ, 0x1f, R57 ;  /* 0x0000001fff007819 */ /* 0x000fe20000011439 */
[----:B------:R-:W-:Y:S01]  /*da90*/  IMAD.WIDE.U32 R2, R21, UR4, R2 ;  /* 0x0000000415027c25 */ /* 0x000fe2000f8e0002 */
[----:B------:R-:W-:-:S03]  /*daa0*/  ULDC.64 UR4, c[0x0][0xad8] ;  /* 0x0002b60000047ab9 */ /* 0x000fc60000000a00 */
[----:B------:R-:W-:Y:S02]  /*dab0*/  IMAD.IADD R3, R3, 0x1, R25 ;  /* 0x0000000103037824 */ /* 0x000fe400078e0219 */
[----:B------:R-:W-:Y:S02]  /*dac0*/  IMAD R20, R0, UR4, RZ ;  /* 0x0000000400147c24 */ /* 0x000fe4000f8e02ff */
[----:B0-----:R-:W-:Y:S02]  /*dad0*/  IMAD.IADD R26, R165, 0x1, R17 ;  /* 0x00000001a51a7824 */ /* 0x001fe400078e0211 */
[C---:B------:R-:W-:Y:S02]  /*dae0*/  IMAD R17, R57.reuse, UR5, R20 ;  /* 0x0000000539117c24 */ /* 0x040fe4000f8e0214 */
[----:B------:R-:W-:Y:S01]  /*daf0*/  IMAD.WIDE.U32 R2, R57, UR4, R2 ;  /* 0x0000000439027c25 */ /* 0x000fe2000f8e0002 */
[----:B------:R-:W-:Y:S01]  /*db00*/  ISETP.GE.AND P2, PT, R26, R89, PT ;  /* 0x000000591a00720c */ /* 0x000fe20003f46270 */
[----:B------:R-:W-:-:S02]  /*db10*/  ULDC.64 UR4, c[0x0][0xa80] ;  /* 0x0002a00000047ab9 */ /* 0x000fc40000000a00 */
[----:B------:R-:W-:Y:S02]  /*db20*/  VIADD R0, R26, 0x20 ;  /* 0x000000201a007836 */ /* 0x000fe40000000000 */
[----:B------:R-:W-:Y:S01]  /*db30*/  IMAD.IADD R3, R3, 0x1, R17 ;  /* 0x0000000103037824 */ /* 0x000fe200078e0211 */
[----:B------:R-:W-:Y:S01]  /*db40*/  LEA R17, P3, R2, UR4, 0x1 ;  /* 0x0000000402117c11 */ /* 0x000fe2000f8608ff */
[----:B------:R-:W-:Y:S01]  /*db50*/  VIADD R23, R23, 0x2a820 ;  /* 0x0002a82017177836 */ /* 0x000fe20000000000 */
[-C--:B------:R-:W-:Y:S01]  /*db60*/  ISETP.GE.AND P0, PT, R0, R89.reuse, PT ;  /* 0x000000590000720c */ /* 0x080fe20003f06270 */
[----:B------:R-:W-:Y:S01]  /*db70*/  VIADD R0, R26, 0x40 ;  /* 0x000000401a007836 */ /* 0x000fe20000000000 */
[----:B------:R-:W-:Y:S02]  /*db80*/  LEA.HI.X R24, R2, UR5, R3, 0x1, P3 ;  /* 0x0000000502187c11 */ /* 0x000fe400098f0c03 */
[----:B------:R-:W-:Y:S01]  /*db90*/  PRMT R23, RZ, 0x654, R23 ;  /* 0x00000654ff177816 */ /* 0x000fe20000000017 */
[----:B-1----:R0:W1:Y:S01]  /*dba0*/  SHFL.IDX PT, R20, R17, RZ, 0x181f ;  /* 0x00181fff11147589 */ /* 0x00206200000e0000 */
[----:B------:R-:W-:Y:S01]  /*dbb0*/  ISETP.GE.AND P1, PT, R0, R89, PT ;  /* 0x000000590000720c */ /* 0x000fe20003f26270 */
[----:B------:R-:W-:Y:S01]  /*dbc0*/  BSSY B1, `(.L_x_1050) ;  /* 0x000000d000017945 */ /* 0x000fe20003800000 */
[----:B------:R0:W-:Y:S01]  /*dbd0*/  SYNCS.ARRIVE.TRANS64.RED.A1T0 RZ, [R23+URZ], RZ ;  /* 0x000000ff17ff79a7 */ /* 0x0001e2000810043f */
[----:B------:R0:W2:Y:S02]  /*dbe0*/  SHFL.IDX PT, R0, R24, RZ, 0x181f ;  /* 0x00181fff18007589 */ /* 0x0000a400000e0000 */
[----:B------:R-:W-:Y:S08]  /*dbf0*/  @P2 BRA `(.L_x_1051) ;  /* 0x0000000000242947 */ /* 0x000ff00003800000 */
        /* <DEDUP_REMOVED lines=9> */
.L_x_1051:
[----:B------:R-:W-:Y:S05]  /*dc90*/  BSYNC B1 ;  /* 0x0000000000017941 */ /* 0x000fea0003800000 */
.L_x_1050:
        /* <DEDUP_REMOVED lines=13> */
.L_x_1053:
[----:B------:R-:W-:Y:S05]  /*dd70*/  BSYNC B1 ;  /* 0x0000000000017941 */ /* 0x000fea0003800000 */
.L_x_1052:
[----:B----4-:R4:W0:Y:S01]  /*dd80*/  SHFL.IDX PT, R0, R24, 0x2, 0x181f ;  /* 0x00581f0018007f89 */ /* 0x01082200000e0000 */
        /* <DEDUP_REMOVED lines=8> */
[-C--:B0-----:R-:W-:Y:S02]  /*de10*/  @!P2 LEA.HI.X R3, R160, R0.reuse, R173, 0x1, P0 ;  /* 0x00000000a003a211 */ /* 0x081fe400000f0cad */
[----:B------:R-:W-:-:S03]  /*de20*/  @!P3 LEA.HI.X R21, R161, R0, R172, 0x1, P1 ;  /* 0x00000000a115b211 */ /* 0x000fc600008f0cac */
[----:B-----5:R3:W-:Y:S04]  /*de30*/  @!P2 ST.E.128 desc[UR36][R2.64], R36 ;  /* 0x000000240200a985 */ /* 0x0207e8000c101d24 */
[----:B------:R3:W-:Y:S02]  /*de40*/  @!P3 ST.E.128 desc[UR36][R20.64], R12 ;  /* 0x0000000c1400b985 */ /* 0x0007e4000c101d24 */
.L_x_1055:
[----:B------:R-:W-:Y:S05]  /*de50*/  BSYNC B1 ;  /* 0x0000000000017941 */ /* 0x000fea0003800000 */
.L_x_1054:
[----:B0-----:R-:W-:Y:S01]  /*de60*/  VIADD R0, R26, 0x60 ;  /* 0x000000601a007836 */ /* 0x001fe20000000000 */
[----:B--2-4-:R-:W0:Y:S04]  /*de70*/  SHFL.IDX PT, R24, R24, 0x3, 0x181f ;  /* 0x00781f0018187f89 */ /* 0x014e2800000e0000 */
[----:B------:R-:W-:Y:S01]  /*de80*/  ISETP.GE.AND P0, PT, R0, R89, PT ;  /* 0x000000590000720c */ /* 0x000fe20003f06270 */
[----:B------:R-:W2:-:S12]  /*de90*/  SHFL.IDX PT, R17, R17, 0x3, 0x181f ;  /* 0x00781f0011117f89 */ /* 0x000e9800000e0000 */
[----:B------:R-:W-:Y:S05]  /*dea0*/  @P0 BRA `(.L_x_1056) ;  /* 0x00000008006c0947 */ /* 0x000fea0003800000 */
[----:B------:R-:W-:Y:S02]  /*deb0*/  ULDC UR4, c[0x0][0xac8] ;  /* 0x0002b20000047ab9 */ /* 0x000fe40000000800 */
[----:B------:R-:W-:-:S13]  /*dec0*/  ISETP.GE.AND P1, PT, R160, UR4, PT ;  /* 0x00000004a0007c0c */ /* 0x000fda000bf26270 */
[----:B--23--:R-:W-:-:S04]  /*ded0*/  @!P1 LEA R2, P0, R160, R17, 0x1 ;  /* 0x00000011a0029211 */ /* 0x00cfc800078008ff */
[----:B0-----:R-:W-:Y:S02]  /*dee0*/  @!P1 LEA.HI.X R3, R160, R24, R173, 0x1, P0 ;  /* 0x00000018a0039211 */ /* 0x001fe400000f0cad */
[----:B------:R-:W-:-:S03]  /*def0*/  ISETP.GE.AND P0, PT, R161, UR4, PT ;  /* 0x00000004a1007c0c */ /* 0x000fc6000bf06270 */
[----:B-----5:R4:W-:Y:S10]  /*df00*/  @!P1 ST.E.128 desc[UR36][R2.64], R4 ;  /* 0x0000000402009985 */ /* 0x0209f4000c101d24 */
[----:B------:R-:W-:Y:S05]  /*df10*/  @P0 BRA `(.L_x_1056) ;  /* 0x0000000800500947 */ /* 0x000fea0003800000 */
[----:B----4-:R-:W-:-:S04]  /*df20*/  LEA R2, P0, R161, R17, 0x1 ;  /* 0x00000011a1027211 */ /* 0x010fc800078008ff */
[----:B------:R-:W-:-:S05]  /*df30*/  LEA.HI.X R3, R161, R24, R172, 0x1, P0 ;  /* 0x00000018a1037211 */ /* 0x000fca00000f0cac */
[----:B------:R0:W-:Y:S01]  /*df40*/  ST.E.128 desc[UR36][R2.64], R8 ;  /* 0x0000000802007985 */ /* 0x0001e2000c101d24 */
[----:B------:R-:W-:Y:S05]  /*df50*/  BRA `(.L_x_1056) ;  /* 0x0000000800407947 */ /* 0x000fea0003800000 */
.L_x_1049:
[----:B------:R-:W2:Y:S01]  /*df60*/  LDC R11, c[0x0][0xbe8] ;  /* 0x0002fa00ff0b7b82 */ /* 0x000ea20000000800 */
[----:B------:R-:W-:Y:S01]  /*df70*/  ISETP.GE.AND P0, PT, R174, 0x80, PT ;  /* 0x00000080ae00780c */ /* 0x000fe20003f06270 */
[----:B------:R-:W-:Y:S01]  /*df80*/  IMAD R0, R163, 0x20, R165 ;  /* 0x00000020a3007824 */ /* 0x000fe200078e02a5 */
[----:B------:R-:W-:Y:S01]  /*df90*/  BSSY B1, `(.L_x_1057) ;  /* 0x000002e000017945 */ /* 0x000fe20003800000 */
[----:B------:R-:W-:Y:S02]  /*dfa0*/  SHF.R.S32.HI R6, RZ, 0x1f, R164 ;  /* 0x0000001fff067819 */ /* 0x000fe400000114a4 */
[----:B------:R-:W-:Y:S01]  /*dfb0*/  IMAD.IADD R12, R17, 0x1, R0 ;  /* 0x00000001110c7824 */ /* 0x000fe200078e0200 */
[----:B------:R-:W-:Y:S02]  /*dfc0*/  SHF.R.S32.HI R8, RZ, 0x1f, R162 ;  /* 0x0000001fff087819 */ /* 0x000fe400000114a2 */
[----:B--2---:R-:W-:-:S13]  /*dfd0*/  ISETP.NE.AND P1, PT, R11, 0x1, PT ;  /* 0x000000010b00780c */ /* 0x004fda0003f25270 */
[----:B------:R-:W2:Y:S08]  /*dfe0*/  @P1 LDC R13, c[0x0][0xbec] ;  /* 0x0002fb00ff0d1b82 */ /* 0x000eb00000000800 */
[----:B------:R-:W3:Y:S01]  /*dff0*/  @P1 LDC R15, c[0x0][0xbf0] ;  /* 0x0002fc00ff0f1b82 */ /* 0x000ee20000000800 */
[----:B------:R-:W-:Y:S05]  /*e000*/  @P0 BRA `(.L_x_1058) ;  /* 0x0000000000980947 */ /* 0x000fea0003800000 */
[----:B------:R-:W4:Y:S01]  /*e010*/  S2R R2, SR_TID.X ;  /* 0x0000000000027919 */ /* 0x000f220000002100 */
[----:B------:R-:W5:Y:S01]  /*e020*/  LDC R10, c[0x0][0xbe8] ;  /* 0x0002fa00ff0a7b82 */ /* 0x000f620000000800 */
[----:B------:R-:W-:Y:S02]  /*e030*/  ULDC UR4, c[0x0][0xa88] ;  /* 0x0002a20000047ab9 */ /* 0x000fe40000000800 */
[----:B-----5:R-:W-:Y:S01]  /*e040*/  IMAD R3, R10, UR4, RZ ;  /* 0x000000040a037c24 */ /* 0x020fe2000f8e02ff */
[----:B----4-:R-:W-:-:S04]  /*e050*/  IADD3 R4, R17, -0x80, R2 ;  /* 0xffffff8011047810 */ /* 0x010fc80007ffe002 */
[----:B------:R-:W-:-:S13]  /*e060*/  ISETP.GE.AND P0, PT, R4, R3, PT ;  /* 0x000000030400720c */ /* 0x000fda0003f06270 */
[----:B------:R-:W-:Y:S05]  /*e070*/  @P0 BRA `(.L_x_1058) ;  /* 0x00000000007c0947 */ /* 0x000fea0003800000 */
[----:B------:R-:W-:Y:S01]  /*e080*/  ISETP.NE.AND P0, PT, R10, 0x1, PT ;  /* 0x000000010a00780c */ /* 0x000fe20003f05270 */
[----:B------:R-:W-:Y:S01]  /*e090*/  ULDC.64 UR4, c[0x0][0xb90] ;  /* 0x0002e40000047ab9 */ /* 0x000fe20000000a00 */
[----:B------:R-:W-:Y:S02]  /*e0a0*/  IMAD.MOV.U32 R5, RZ, RZ, R4 ;  /* 0x000000ffff057224 */ /* 0x000fe400078e0004 */
[----:B------:R-:W-:-:S04]  /*e0b0*/  IMAD R7, R6, UR4, RZ ;  /* 0x0000000406077c24 */ /* 0x000fc8000f8e02ff */
[----:B------:R-:W-:-:S05]  /*e0c0*/  IMAD R7, R164, UR5, R7 ;  /* 0x00000005a4077c24 */ /* 0x000fca000f8e0207 */
[----:B------:R-:W4:Y:S08]  /*e0d0*/  @P0 LDC R3, c[0x0][0xbec] ;  /* 0x0002fb00ff030b82 */ /* 0x000f300000000800 */
[----:B------:R-:W5:Y:S01]  /*e0e0*/  @P0 LDC R9, c[0x0][0xbf0] ;  /* 0x0002fc00ff090b82 */ /* 0x000f620000000800 */
[----:B----4-:R-:W-:-:S04]  /*e0f0*/  @P0 IMAD.HI.U32 R0, R4, R3, RZ ;  /* 0x0000000304000227 */ /* 0x010fc800078e00ff */
[----:B------:R-:W-:Y:S01]  /*e100*/  IMAD.WIDE.U32 R2, R164, UR4, RZ ;  /* 0x00000004a4027c25 */ /* 0x000fe2000f8e00ff */
[----:B------:R-:W-:Y:S01]  /*e110*/  ULDC.64 UR4, c[0x0][0xb98] ;  /* 0x0002e60000047ab9 */ /* 0x000fe20000000a00 */
[----:B-----5:R-:W-:Y:S02]  /*e120*/  @P0 SHF.R.U32.HI R5, RZ, R9, R0 ;  /* 0x00000009ff050219 */ /* 0x020fe40000011600 */
[----:B------:R-:W-:Y:S02]  /*e130*/  IMAD.IADD R3, R3, 0x1, R7 ;  /* 0x0000000103037824 */ /* 0x000fe400078e0207 */
[----:B------:R-:W-:Y:S02]  /*e140*/  IMAD R9, R8, UR4, RZ ;  /* 0x0000000408097c24 */ /* 0x000fe4000f8e02ff */
[----:B------:R-:W-:Y:S02]  /*e150*/  IMAD.MOV R7, RZ, RZ, -R5 ;  /* 0x000000ffff077224 */ /* 0x000fe400078e0a05 */
[----:B------:R-:W-:-:S04]  /*e160*/  IMAD.WIDE.U32 R2, R162, UR4, R2 ;  /* 0x00000004a2027c25 */ /* 0x000fc8000f8e0002 */
[----:B------:R-:W-:Y:S01]  /*e170*/  IMAD R7, R10, R7, R4 ;  /* 0x000000070a077224 */ /* 0x000fe200078e0204 */
[----:B------:R-:W-:Y:S01]  /*e180*/  IADD3 R2, P0, R5, R2, RZ ;  /* 0x0000000205027210 */ /* 0x000fe20007f1e0ff */
[----:B------:R-:W-:Y:S01]  /*e190*/  IMAD R4, R162, UR5, R9 ;  /* 0x00000005a2047c24 */ /* 0x000fe2000f8e0209 */
[----:B------:R-:W-:Y:S01]  /*e1a0*/  SHF.R.S32.HI R9, RZ, 0x1f, R5 ;  /* 0x0000001fff097819 */ /* 0x000fe20000011405 */
        /* <DEDUP_REMOVED lines=12> */
.L_x_1058:
[----:B------:R-:W-:Y:S05]  /*e270*/  BSYNC B1 ;  /* 0x0000000000017941 */ /* 0x000fea0003800000 */
.L_x_1057:
[----:B------:R-:W-:Y:S01]  /*e280*/  ULDC.64 UR4, c[0x0][0xae8] ;  /* 0x0002ba0000047ab9 */ /* 0x000fe20000000a00 */
[----:B--2---:R-:W-:Y:S01]  /*e290*/  @P1 IMAD.HI.U32 R0, R12, R13, RZ ;  /* 0x0000000d0c001227 */ /* 0x004fe200078e00ff */
[----:B------:R-:W-:Y:S01]  /*e2a0*/  ULDC UR6, c[0x0][0xa88] ;  /* 0x0002a20000067ab9 */ /* 0x000fe20000000800 */
[----:B------:R-:W-:Y:S02]  /*e2b0*/  BSSY B1, `(.L_x_1059) ;  /* 0x0000030000017945 */ /* 0x000fe40003800000 */
[----:B----4-:R-:W-:Y:S02]  /*e2c0*/  IMAD R3, R6, UR4, RZ ;  /* 0x0000000406037c24 */ /* 0x010fe4000f8e02ff */
[----:B------:R-:W-:Y:S01]  /*e2d0*/  IMAD.MOV.U32 R5, RZ, RZ, R12 ;  /* 0x000000ffff057224 */ /* 0x000fe200078e000c */
[----:B---3--:R-:W-:Y:S01]  /*e2e0*/  @P1 SHF.R.U32.HI R5, RZ, R15, R0 ;  /* 0x0000000fff051219 */ /* 0x008fe20000011600 */
[C---:B------:R-:W-:Y:S02]  /*e2f0*/  IMAD R7, R164.reuse, UR5, R3 ;  /* 0x00000005a4077c24 */ /* 0x040fe4000f8e0203 */
[----:B------:R-:W-:Y:S01]  /*e300*/  IMAD.WIDE.U32 R2, R164, UR4, RZ ;  /* 0x00000004a4027c25 */ /* 0x000fe2000f8e00ff */
[----:B------:R-:W-:Y:S01]  /*e310*/  ULDC.64 UR4, c[0x0][0xaf0] ;  /* 0x0002bc0000047ab9 */ /* 0x000fe20000000a00 */
[----:B------:R-:W-:-:S02]  /*e320*/  SHF.R.S32.HI R0, RZ, 0x1f, R5 ;  /* 0x0000001fff007819 */ /* 0x000fc40000011405 */
[----:B------:R-:W-:Y:S02]  /*e330*/  IMAD R9, R8, UR4, RZ ;  /* 0x0000000408097c24 */ /* 0x000fe4000f8e02ff */
[----:B------:R-:W-:Y:S02]  /*e340*/  IMAD.IADD R3, R3, 0x1, R7 ;  /* 0x0000000103037824 */ /* 0x000fe400078e0207 */
[----:B------:R-:W-:Y:S02]  /*e350*/  IMAD.MOV R7, RZ, RZ, -R5 ;  /* 0x000000ffff077224 */ /* 0x000fe400078e0a05 */
[C---:B------:R-:W-:Y:S02]  /*e360*/  IMAD R9, R162.reuse, UR5, R9 ;  /* 0x00000005a2097c24 */ /* 0x040fe4000f8e0209 */
        /* <DEDUP_REMOVED lines=11> */
[----:B------:R-:W-:Y:S02]  /*e420*/  IMAD.IADD R6, R165, 0x1, R17 ;  /* 0x00000001a5067824 */ /* 0x000fe400078e0211 */
[----:B------:R-:W-:Y:S02]  /*e430*/  IMAD R11, R11, UR6, RZ ;  /* 0x000000060b0b7c24 */ /* 0x000fe4000f8e02ff */
        /* <DEDUP_REMOVED lines=10> */
[----:B------:R2:W3:Y:S02]  /*e4e0*/  SHFL.IDX PT, R2, R4, RZ, 0x181f ;  /* 0x00181fff04027589 */ /* 0x0004e400000e0000 */
[----:B------:R-:W-:Y:S02]  /*e4f0*/  ISETP.GE.AND P0, PT, R0, R11, PT ;  /* 0x0000000b0000720c */ /* 0x000fe40003f06270 */
[----:B------:R2:W4:Y:S01]  /*e500*/  SHFL.IDX PT, R0, R5, RZ, 0x181f ;  /* 0x00181fff05007589 */ /* 0x00052200000e0000 */
[----:B------:R-:W-:Y:S10]  /*e510*/  @P2 BRA `(.L_x_1060) ;  /* 0x0000000000242947 */ /* 0x000ff40003800000 */
[----:B------:R-:W-:Y:S02]  /*e520*/  ULDC UR4, c[0x0][0xac8] ;  /* 0x0002b20000047ab9 */ /* 0x000fe40000000800 */
[----:B------:R-:W-:Y:S02]  /*e530*/  ISETP.GE.AND P4, PT, R160, UR4, PT ;  /* 0x00000004a0007c0c */ /* 0x000fe4000bf86270 */
[----:B------:R-:W-:-:S11]  /*e540*/  ISETP.GE.AND P5, PT, R161, UR4, PT ;  /* 0x00000004a1007c0c */ /* 0x000fd6000bfa6270 */
[CC--:B---3--:R-:W-:Y:S02]  /*e550*/  @!P4 LEA R8, P2, R160.reuse, R2.reuse, 0x1 ;  /* 0x00000002a008c211 */ /* 0x0c8fe400078408ff */
[C---:B------:R-:W-:Y:S02]  /*e560*/  @!P5 LEA R2, P3, R161.reuse, R2, 0x1 ;  /* 0x00000002a102d211 */ /* 0x040fe400078608ff */
[-C--:B----4-:R-:W-:Y:S02]  /*e570*/  @!P4 LEA.HI.X R9, R160, R0.reuse, R173, 0x1, P2 ;  /* 0x00000000a009c211 */ /* 0x090fe400010f0cad */
[----:B------:R-:W-:-:S03]  /*e580*/  @!P5 LEA.HI.X R3, R161, R0, R172, 0x1, P3 ;  /* 0x00000000a103d211 */ /* 0x000fc600018f0cac */
[----:B------:R3:W-:Y:S04]  /*e590*/  @!P4 ST.E.128 desc[UR36][R8.64], RZ ;  /* 0x000000ff0800c985 */ /* 0x0007e8000c101d24 */
[----:B------:R3:W-:Y:S02]  /*e5a0*/  @!P5 ST.E.128 desc[UR36][R2.64], RZ ;  /* 0x000000ff0200d985 */ /* 0x0007e4000c101d24 */
.L_x_1060:
[----:B------:R-:W-:Y:S05]  /*e5b0*/  BSYNC B1 ;  /* 0x0000000000017941 */ /* 0x000fea0003800000 */
.L_x_1059:
[----:B----4-:R4:W0:Y:S01]  /*e5c0*/  SHFL.IDX PT, R0, R5, 0x1, 0x181f ;  /* 0x00381f0005007f89 */ /* 0x01082200000e0000 */
[----:B------:R-:W-:Y:S03]  /*e5d0*/  BSSY B1, `(.L_x_1061) ;  /* 0x000000c000017945 */ /* 0x000fe60003800000 */
[----:B---3--:R4:W3:Y:S01]  /*e5e0*/  SHFL.IDX PT, R2, R4, 0x1, 0x181f ;  /* 0x00381f0004027f89 */ /* 0x0088e200000e0000 */
        /* <DEDUP_REMOVED lines=8> */
[----:B------:R0:W-:Y:S04]  /*e670*/  @!P3 ST.E.128 desc[UR36][R8.64], RZ ;  /* 0x000000ff0800b985 */ /* 0x0001e8000c101d24 */
[----:B------:R0:W-:Y:S02]  /*e680*/  @!P4 ST.E.128 desc[UR36][R2.64], RZ ;  /* 0x000000ff0200c985 */ /* 0x0001e4000c101d24 */
.L_x_1062:
[----:B------:R-:W-:Y:S05]  /*e690*/  BSYNC B1 ;  /* 0x0000000000017941 */ /* 0x000fea0003800000 */
.L_x_1061:
[----:B0-----:R0:W0:Y:S01]  /*e6a0*/  SHFL.IDX PT, R0, R5, 0x2, 0x181f ;  /* 0x00581f0005007f89 */ /* 0x00102200000e0000 */
[----:B------:R-:W-:Y:S03]  /*e6b0*/  BSSY B1, `(.L_x_1063) ;  /* 0x000000c000017945 */ /* 0x000fe60003800000 */
[----:B---3--:R3:W0:Y:S01]  /*e6c0*/  SHFL.IDX PT, R2, R4, 0x2, 0x181f ;  /* 0x00581f0004027f89 */ /* 0x00862200000e0000 */
        /* <DEDUP_REMOVED lines=10> */
.L_x_1064:
[----:B------:R-:W-:Y:S05]  /*e770*/  BSYNC B1 ;  /* 0x0000000000017941 */ /* 0x000fea0003800000 */
.L_x_1063:
[----:B0-----:R-:W-:Y:S01]  /*e780*/  VIADD R0, R6, 0x60 ;  /* 0x0000006006007836 */ /* 0x001fe20000000000 */
[----:B--2-4-:R-:W0:Y:S04]  /*e790*/  SHFL.IDX PT, R5, R5, 0x3, 0x181f ;  /* 0x00781f0005057f89 */ /* 0x014e2800000e0000 */
[----:B------:R-:W-:Y:S01]  /*e7a0*/  ISETP.GE.AND P0, PT, R0, R11, PT ;  /* 0x0000000b0000720c */ /* 0x000fe20003f06270 */
[----:B------:R2:W4:-:S12]  /*e7b0*/  SHFL.IDX PT, R2, R4, 0x3, 0x181f ;  /* 0x00781f0004027f89 */ /* 0x00051800000e0000 */
[----:B--2---:R-:W-:Y:S05]  /*e7c0*/  @P0 BRA `(.L_x_1056) ;  /* 0x0000000000240947 */ /* 0x004fea0003800000 */
        /* <DEDUP_REMOVED lines=9> */
.L_x_1056:
[----:B------:R-:W-:Y:S05]  /*e860*/  BSYNC B0 ;  /* 0x0000000000007941 */ /* 0x000fea0003800000 */
.L_x_1048:
[----:B------:R-:W-:Y:S02]  /*e870*/  ULDC UR4, c[0x0][0xc38] ;  /* 0x00030e0000047ab9 */ /* 0x000fe40000000800 */
[----:B-1----:R-:W-:-:S13]  /*e880*/  ISETP.GE.AND P0, PT, R16, UR4, PT ;  /* 0x0000000410007c0c */ /* 0x002fda000bf06270 */
[----:B------:R-:W-:Y:S05]  /*e890*/  @!P0 BRA `(.L_x_1065) ;  /* 0xffffff2400148947 */ /* 0x000fea000383ffff */
[----:B------:R-:W-:Y:S05]  /*e8a0*/  EXIT ;  /* 0x000000000000794d */ /* 0x000fea0003800000 */
.L_x_959:
[----:B------:R-:W-:-:S08]  /*e8b0*/  NOP ;  /* 0x0000000000007918 */ /* 0x000fd00000000000 */
[----:B0-----:R-:W0:-:S00]  /*e8c0*/  USETMAXREG.DEALLOC.CTAPOOL 0x28 ;  /* 0x00000028000079c8 */ /* 0x001e0000080e0500 */
[----:B0-----:R-:W-:-:S06]  /*e8d0*/  LOP3.LUT R0, R0, 0x3, RZ, 0xc0, !PT ;  /* 0x0000000300007812 */ /* 0x001fcc00078ec0ff */
[----:B------:R-:W0:Y:S01]  /*e8e0*/  S2UR UR9, SR_CTAID.X ;  /* 0x00000000000979c3 */ /* 0x000e220000002500 */
[----:B------:R-:W-:Y:S01]  /*e8f0*/  LOP3.LUT R19, R19, 0xfffff7ff, RZ, 0xc0, !PT ;  /* 0xfffff7ff13137812 */ /* 0x000fe200078ec0ff */
[----:B------:R-:W-:Y:S01]  /*e900*/  STL [R1], RZ ;  /* 0x000000ff01007387 */ /* 0x000fe20000100800 */
[----:B------:R-:W-:Y:S02]  /*e910*/  IMAD.MOV.U32 R23, RZ, RZ, RZ ;  /* 0x000000ffff177224 */ /* 0x000fe400078e00ff */
[----:B------:R-:W-:Y:S01]  /*e920*/  IMAD.MOV.U32 R26, RZ, RZ, 0x1 ;  /* 0x00000001ff1a7424 */ /* 0x000fe200078e00ff */
[----:B------:R1:W2:Y:S02]  /*e930*/  SHFL.IDX PT, R2, R0, RZ, 0x1f ;  /* 0x00001fff00027589 */ /* 0x0002a400000e0000 */
[----:B-1----:R-:W0:Y:S01]  /*e940*/  LDC R0, c[0x0][0xc38] ;  /* 0x00030e00ff007b82 */ /* 0x002e220000000800 */
[----:B--2---:R-:W-:-:S13]  /*e950*/  ISETP.NE.AND P0, PT, R2, RZ, PT ;  /* 0x000000ff0200720c */ /* 0x004fda0003f05270 */
[----:B------:R-:W-:Y:S01]  /*e960*/  @P0 LOP3.LUT R19, R19, 0x800, RZ, 0xfc, !PT ;  /* 0x0000080013130812 */ /* 0x000fe200078efcff */
[----:B------:R-:W-:Y:S06]  /*e970*/  @P0 BAR.ARV 0x4, 0x180 ;  /* 0x0106000000000b1d */ /* 0x000fec0000002000 */
[----:B0-----:R-:W-:-:S13]  /*e980*/  ISETP.LE.AND P0, PT, R0, UR9, PT ;  /* 0x0000000900007c0c */ /* 0x001fda000bf03270 */
[----:B------:R-:W-:Y:S05]  /*e990*/  @P0 BRA `(.L_x_1066) ;  /* 0x0000003c00f40947 */ /* 0x000fea0003800000 */
[----:B------:R-:W2:Y:S01]  /*e9a0*/  LDL R3, [R1+0x4] ;  /* 0x0000040001037983 */ /* 0x000ea20000100800 */
[----:B------:R-:W-:Y:S01]  /*e9b0*/  ULDC.64 UR38, c[0x0][0x2f0] ;  /* 0x0000bc0000267ab9 */ /* 0x000fe20000000a00 */
[----:B------:R-:W-:Y:S01]  /*e9c0*/  ULDC UR7, c[0x0][0x320] ;  /* 0x0000c80000077ab9 */ /* 0x000fe20000000800 */
[----:B------:R-:W-:Y:S01]  /*e9d0*/  LOP3.LUT R19, R19, 0xfffffffe, RZ, 0xc0, !PT ;  /* 0xfffffffe13137812 */ /* 0x000fe200078ec0ff */
[----:B------:R-:W0:Y:S01]  /*e9e0*/  S2R R5, SR_TID.X ;  /* 0x0000000000057919 */ /* 0x000e220000002100 */
[----:B------:R-:W-:Y:S01]  /*e9f0*/  ULDC UR8, c[0x0][0x2b8] ;  /* 0x0000ae0000087ab9 */ /* 0x000fe20000000800 */
[----:B------:R-:W1:Y:S01]  /*ea00*/  S2UR UR6, SR_CgaCtaId ;  /* 0x00000000000679c3 */ /* 0x000e620000008800 */
[----:B------:R-:W-:Y:S01]  /*ea10*/  LOP3.LUT R19, R19, 0xfffffff7, RZ, 0xc0, !PT ;  /* 0xfffffff713137812 */ /* 0x000fe200078ec0ff */
[----:B------:R-:W-:Y:S01]  /*ea20*/  ULDC.64 UR4, c[0x0][0x418] ;  /* 0x0001060000047ab9 */ /* 0x000fe20000000a00 */
[----:B------:R3:W-:Y:S01]  /*ea30*/  STL [R1], RZ ;  /* 0x000000ff01007387 */ /* 0x0007e20000100800 */
[----:B------:R-:W-:Y:S01]  /*ea40*/  UISETP.NE.U32.AND UP0, UPT, UR4, URZ, UPT ;  /* 0x0000003f0400728c */ /* 0x000fe2000bf05070 */
[----:B------:R-:W-:Y:S01]  /*ea50*/  IMAD.U32 R34, RZ, RZ, UR9 ;  /* 0x00000009ff227e24 */ /* 0x000fe2000f8e00ff */
[----:B------:R-:W-:Y:S01]  /*ea60*/  ULDC UR40, c[0x0][0x288] ;  /* 0x0000a20000287ab9 */ /* 0x000fe20000000800 */
[----:B------:R-:W-:Y:S01]  /*ea70*/  ULDC UR4, c[0x0][0x424] ;  /* 0x0001090000047ab9 */ /* 0x000fe20000000800 */
[----:B------:R-:W-:Y:S01]  /*ea80*/  UISETP.NE.AND.EX UP0, UPT, UR5, URZ, UPT, UP0 ;  /* 0x0000003f0500728c */ /* 0x000fe2000bf05300 */
[----:B------:R-:W-:Y:S01]  /*ea90*/  IMAD.MOV.U32 R26, RZ, RZ, 0x1 ;  /* 0x00000001ff1a7424 */ /* 0x000fe200078e00ff */
[----:B------:R-:W-:Y:S01]  /*eaa0*/  ULDC UR47, c[0x0][0xc] ;  /* 0x00000300002f7ab9 */ /* 0x000fe20000000800 */
[----:B------:R-:W-:Y:S01]  /*eab0*/  UMOV UR5, 0x400 ;  /* 0x0000040000057882 */ /* 0x000fe20000000000 */
[----:B------:R-:W-:Y:S01]  /*eac0*/  USEL UR4, UR4, 0x1, UP0 ;  /* 0x0000000104047887 */ /* 0x000fe20008000000 */
[----:B------:R-:W-:-:S03]  /*ead0*/  IMAD.MOV.U32 R23, RZ, RZ, RZ ;  /* 0x000000ffff177224 */ /* 0x000fc600078e00ff */
[----:B------:R-:W-:-:S04]  /*eae0*/  UIMAD UR38, UR4, UR38, URZ ;  /* 0x00000026042672a4 */ /* 0x000fc8000f8e023f */
[----:B------:R-:W-:Y:S02]  /*eaf0*/  UIADD3 UR4, UR38, 0x5f, URZ ;  /* 0x0000005f26047890 */ /* 0x000fe4000fffe03f */
[----:B------:R-:W-:Y:S02]  /*eb00*/  UIADD3 UR49, UR38, 0x1, -UR40 ;  /* 0x0000000126317890 */ /* 0x000fe4000fffe828 */
[----:B-1----:R-:W-:Y:S02]  /*eb10*/  ULEA UR6, UR6, UR5, 0x18 ;  /* 0x0000000506067291 */ /* 0x002fe4000f8ec03f */
[----:B------:R-:W-:Y:S01]  /*eb20*/  UIMAD.WIDE UR4, UR4, 0x2aaaaaab, URZ ;  /* 0x2aaaaaab040478a5 */ /* 0x000fe2000f8e023f */
[C---:B0-----:R-:W-:Y:S01]  /*eb30*/  IMAD.SHL.U32 R30, R5.reuse, 0x8, RZ ;  /* 0x00000008051e7824 */ /* 0x041fe200078e00ff */
[----:B------:R-:W-:Y:S02]  /*eb40*/  LOP3.LUT R4, R5, 0x7f, RZ, 0xc0, !PT ;  /* 0x0000007f05047812 */ /* 0x000fe400078ec0ff */
[----:B------:R-:W-:Y:S01]  /*eb50*/  IMAD.U32 R16, RZ, RZ, UR6 ;  /* 0x00000006ff107e24 */ /* 0x000fe2000f8e00ff */
[----:B------:R-:W-:Y:S01]  /*eb60*/  USHF.R.U32.HI UR41, URZ, 0x1f, UR5 ;  /* 0x0000001f3f297899 */ /* 0x000fe20008011605 */
[----:B------:R-:W-:-:S02]  /*eb70*/  LOP3.LUT R0, R30, 0x1f8, RZ, 0xc0, !PT ;  /* 0x000001f81e007812 */ /* 0x000fc400078ec0ff */
[----:B------:R-:W-:Y:S01]  /*eb80*/  LOP3.LUT R37, R30, 0x38, RZ, 0xc0, !PT ;  /* 0x000000381e257812 */ /* 0x000fe200078ec0ff */
[----:B------:R-:W-:Y:S01]  /*eb90*/  ULEA.HI.SX32 UR41, UR5, UR41, 0x1c ;  /* 0x0000002905297291 */ /* 0x000fe2000f8fe23f */
[----:B------:R-:W-:Y:S02]  /*eba0*/  SHF.R.U32.HI R36, RZ, 0x3, R4 ;  /* 0x00000003ff247819 */ /* 0x000fe40000011604 */
[----:B------:R-:W-:Y:S02]  /*ebb0*/  LOP3.LUT R2, R37, 0x80, RZ, 0xfc, !PT ;  /* 0x0000008025027812 */ /* 0x000fe400078efcff */
[----:B--2---:R-:W-:Y:S02]  /*ebc0*/  R2UR UR10, R3 ;  /* 0x00000000030a72ca */ /* 0x004fe400000e0000 */
[----:B------:R-:W-:Y:S02]  /*ebd0*/  LOP3.LUT R3, R0, 0x38, R5, 0x78, !PT ;  /* 0x0000003800037812 */ /* 0x000fe400078e7805 */
[----:B------:R-:W-:-:S02]  /*ebe0*/  LOP3.LUT R0, R37, 0x40, RZ, 0xfc, !PT ;  /* 0x0000004025007812 */ /* 0x000fc400078efcff */
[----:B------:R-:W-:Y:S01]  /*ebf0*/  LOP3.LUT R30, R3, 0x200, R30, 0xf8, !PT ;  /* 0x00000200031e7812 */ /* 0x000fe200078ef81e */
[----:B------:R-:W-:Y:S01]  /*ec00*/  IMAD.SHL.U32 R3, R5, 0x10, RZ ;  /* 0x0000001005037824 */ /* 0x000fe200078e00ff */
[C---:B------:R-:W-:Y:S02]  /*ec10*/  ISETP.GE.AND P0, PT, R0.reuse, UR39, PT ;  /* 0x0000002700007c0c */ /* 0x040fe4000bf06270 */
[----:B------:R-:W-:Y:S01]  /*ec20*/  ISETP.GE.AND P1, PT, R0, UR7, PT ;  /* 0x0000000700007c0c */ /* 0x000fe2000bf26270 */
[----:B------:R-:W-:Y:S02]  /*ec30*/  IMAD R31, R30, 0x2, R16 ;  /* 0x000000021e1f7824 */ /* 0x000fe400078e0210 */
[----:B------:R-:W-:-:S08]  /*ec40*/  ULOP3.LUT UR48, UR10, 0x2, URZ, 0xfc, !UPT ;  /* 0x000000020a307892 */ /* 0x000fd0000f8efc3f */
[----:B------:R-:W-:Y:S02]  /*ec50*/  @P0 LOP3.LUT R19, R19, 0x8, RZ, 0xfc, !PT ;  /* 0x0000000813130812 */ /* 0x000fe400078efcff */
[----:B------:R-:W-:Y:S02]  /*ec60*/  ISETP.GE.AND P0, PT, R0, UR8, PT ;  /* 0x0000000800007c0c */ /* 0x000fe4000bf06270 */
[----:B------:R-:W-:Y:S02]  /*ec70*/  @P1 LOP3.LUT R19, R19, 0x1, RZ, 0xfc, !PT ;  /* 0x0000000113131812 */ /* 0x000fe400078efcff */
[----:B------:R-:W-:Y:S02]  /*ec80*/  ISETP.GE.AND P1, PT, R2, UR8, PT ;  /* 0x0000000802007c0c */ /* 0x000fe4000bf26270 */
[----:B------:R-:W-:Y:S02]  /*ec90*/  LOP3.LUT R19, R19, 0xfffffdff, RZ, 0xc0, !PT ;  /* 0xfffffdff13137812 */ /* 0x000fe400078ec0ff */
[----:B------:R-:W-:-:S05]  /*eca0*/  LOP3.LUT R0, R36, 0x70, R3, 0xf8, !PT ;  /* 0x0000007024007812 */ /* 0x000fca00078ef803 */
[----:B------:R-:W-:Y:S02]  /*ecb0*/  @P0 LOP3.LUT R19, R19, 0x200, RZ, 0xfc, !PT ;  /* 0x0000020013130812 */ /* 0x000fe400078efcff */
[----:B------:R-:W-:Y:S02]  /*ecc0*/  ISETP.GE.AND P0, PT, R2, UR39, PT ;  /* 0x0000002702007c0c */ /* 0x000fe4000bf06270 */
[----:B------:R-:W-:-:S11]  /*ecd0*/  LOP3.LUT R19, R19, 0xfffffffb, RZ, 0xc0, !PT ;  /* 0xfffffffb13137812 */ /* 0x000fd600078ec0ff */
[----:B------:R-:W-:Y:S02]  /*ece0*/  @P0 LOP3.LUT R19, R19, 0x4, RZ, 0xfc, !PT ;  /* 0x0000000413130812 */ /* 0x000fe400078efcff */
[----:B------:R-:W-:Y:S01]  /*ecf0*/  ISETP.GE.AND P0, PT, R37, UR39, PT ;  /* 0x0000002725007c0c */ /* 0x000fe2000bf06270 */
[----:B------:R-:W-:Y:S01]  /*ed00*/  ULDC UR39, c[0x0][0x448] ;  /* 0x0001120000277ab9 */ /* 0x000fe20000000800 */
[----:B------:R-:W-:Y:S01]  /*ed10*/  LOP3.LUT R19, R19, 0xfffffeff, RZ, 0xc0, !PT ;  /* 0xfffffeff13137812 */ /* 0x000fe200078ec0ff */
[----:B------:R-:W-:Y:S02]  /*ed20*/  UIMAD UR39, UR39, UR40, URZ ;  /* 0x00000028272772a4 */ /* 0x000fe4000f8e023f */
[----:B------:R-:W-:Y:S01]  /*ed30*/  UIADD3 UR40, UR38, -UR40, URZ ;  /* 0x8000002826287290 */ /* 0x000fe2000fffe03f */
[----:B------:R-:W-:Y:S02]  /*ed40*/  @P1 LOP3.LUT R19, R19, 0x100, RZ, 0xfc, !PT ;  /* 0x0000010013131812 */ /* 0x000fe400078efcff */
[----:B------:R-:W-:-:S02]  /*ed50*/  ISETP.GE.AND P1, PT, R37, UR7, PT ;  /* 0x0000000725007c0c */ /* 0x000fc4000bf26270 */
[----:B------:R-:W-:-:S04]  /*ed60*/  LOP3.LUT R19, R19, 0xffffffef, RZ, 0xc0, !PT ;  /* 0xffffffef13137812 */ /* 0x000fc800078ec0ff */
[----:B------:R-:W-:Y:S02]  /*ed70*/  @P0 LOP3.LUT R19, R19, 0x10, RZ, 0xfc, !PT ;  /* 0x0000001013130812 */ /* 0x000fe400078efcff */
[----:B------:R-:W-:Y:S02]  /*ed80*/  ISETP.GE.AND P0, PT, R37, UR8, PT ;  /* 0x0000000825007c0c */ /* 0x000fe4000bf06270 */
[----:B------:R-:W-:-:S04]  /*ed90*/  LOP3.LUT R19, R19, 0xfffffbff, RZ, 0xc0, !PT ;  /* 0xfffffbff13137812 */ /* 0x000fc800078ec0ff */
[----:B------:R-:W-:-:S04]  /*eda0*/  LOP3.LUT R19, R19, 0xfffffffd, RZ, 0xc0, !PT ;  /* 0xfffffffd13137812 */ /* 0x000fc800078ec0ff */
[----:B------:R-:W-:-:S04]  /*edb0*/  @P1 LOP3.LUT R19, R19, 0x2, RZ, 0xfc, !PT ;  /* 0x0000000213131812 */ /* 0x000fc800078efcff */
[----:B---3--:R-:W-:-:S07]  /*edc0*/  @P0 LOP3.LUT R19, R19, 0x400, RZ, 0xfc, !PT ;  /* 0x0000040013130812 */ /* 0x008fce00078efcff */
.L_x_1121:
[----:B------:R-:W-:Y:S01]  /*edd0*/  ULDC UR7, c[0x0][0xc60] ;  /* 0x0003180000077ab9 */ /* 0x000fe20000000800 */
[C---:B------:R-:W-:Y:S01]  /*ede0*/  R2UR UR42, R34.reuse ;  /* 0x00000000222a72ca */ /* 0x040fe200000e0000 */
[----:B------:R-:W-:Y:S01]  /*edf0*/  UISETP.NE.AND UP0, UPT, UR7, 0x1, UPT ;  /* 0x000000010700788c */ /* 0x000fe2000bf05270 */
[----:B------:R-:W-:-:S10]  /*ee00*/  R2UR UR6, R34 ;  /* 0x00000000220672ca */ /* 0x000fd400000e0000 */
[----:B------:R-:W-:Y:S01]  /*ee10*/  @UP0 ULDC UR4, c[0x0][0xc64] ;  /* 0x0003190000040ab9 */ /* 0x000fe20000000800 */
[----:B------:R-:W-:Y:S01]  /*ee20*/  @UP0 ULDC UR8, c[0x0][0xc68] ;  /* 0x00031a0000080ab9 */ /* 0x000fe20000000800 */
[----:B------:R-:W-:-:S04]  /*ee30*/  UIMAD.WIDE.U32 UR4, UR42, UR4, URZ ;  /* 0x000000042a0472a5 */ /* 0x000fc8000f8e003f */
[----:B------:R-:W-:-:S03]  /*ee40*/  @UP0 USHF.R.U32.HI UR42, URZ, UR8, UR5 ;  /* 0x000000083f2a0299 */ /* 0x000fc60008011605 */
[----:B------:R-:W-:Y:S02]  /*ee50*/  ULDC UR4, c[0x0][0xc78] ;  /* 0x00031e0000047ab9 */ /* 0x000fe40000000800 */
[----:B------:R-:W-:Y:S02]  /*ee60*/  UISETP.GE.AND UP0, UPT, UR42, UR4, UPT ;  /* 0x000000042a00728c */ /* 0x000fe4000bf06270 */
[----:B------:R-:W-:-:S04]  /*ee70*/  UIADD3 UR4, -UR42, URZ, URZ ;  /* 0x0000003f2a047290 */ /* 0x000fc8000fffe13f */
[----:B------:R-:W-:Y:S01]  /*ee80*/  PLOP3.LUT P0, PT, PT, PT, UP0, 0x40, 0x0 ;  /* 0x000000000000781c */ /* 0x000fe20003f0e808 */
[----:B------:R-:W-:-:S12]  /*ee90*/  UIMAD UR7, UR7, UR4, UR6 ;  /* 0x00000004070772a4 */ /* 0x000fd8000f8e0206 */
[----:B0----5:R-:W-:Y:S05]  /*eea0*/  @P0 BRA `(.L_x_1067) ;  /* 0x0000000000200947 */ /* 0x021fea0003800000 */
[----:B------:R-:W-:Y:S01]  /*eeb0*/  ULDC UR8, c[0x0][0xc6c] ;  /* 0x00031b0000087ab9 */ /* 0x000fe20000000800 */
[----:B------:R-:W-:Y:S01]  /*eec0*/  UMOV UR6, UR7 ;  /* 0x0000000700067c82 */ /* 0x000fe20008000000 */
[----:B------:R-:W-:-:S11]  /*eed0*/  UISETP.NE.AND UP0, UPT, UR8, 0x1, UPT ;  /* 0x000000010800788c */ /* 0x000fd6000bf05270 */
[----:B------:R-:W-:Y:S02]  /*eee0*/  @UP0 ULDC.64 UR10, c[0x0][0xc70] ;  /* 0x00031c00000a0ab9 */ /* 0x000fe40000000a00 */
[----:B------:R-:W-:-:S04]  /*eef0*/  UIMAD.WIDE.U32 UR4, UR7, UR10, URZ ;  /* 0x0000000a070472a5 */ /* 0x000fc8000f8e003f */
[----:B------:R-:W-:-:S04]  /*ef00*/  @UP0 USHF.R.U32.HI UR6, URZ, UR11, UR5 ;  /* 0x0000000b3f060299 */ /* 0x000fc80008011605 */
[----:B------:R-:W-:Y:S01]  /*ef10*/  UIMAD UR4, UR6, UR8, URZ ;  /* 0x00000008060472a4 */ /* 0x000fe2000f8e023f */
[----:B------:R-:W-:Y:S11]  /*ef20*/  BRA `(.L_x_1068) ;  /* 0x00000000001c7947 */ /* 0x000ff60003800000 */
.L_x_1067:
[----:B------:R-:W-:Y:S01]  /*ef30*/  ULDC UR8, c[0x0][0xc54] ;  /* 0x0003150000087ab9 */ /* 0x000fe20000000800 */
[----:B------:R-:W-:Y:S01]  /*ef40*/  UMOV UR6, UR7 ;  /* 0x0000000700067c82 */ /* 0x000fe20008000000 */
[----:B------:R-:W-:-:S11]  /*ef50*/  UISETP.NE.AND UP0, UPT, UR8, 0x1, UPT ;  /* 0x000000010800788c */ /* 0x000fd6000bf05270 */
[----:B------:R-:W-:Y:S02]  /*ef60*/  @UP0 ULDC.64 UR10, c[0x0][0xc58] ;  /* 0x00031600000a0ab9 */ /* 0x000fe40000000a00 */
[----:B------:R-:W-:-:S04]  /*ef70*/  UIMAD.WIDE.U32 UR4, UR7, UR10, URZ ;  /* 0x0000000a070472a5 */ /* 0x000fc8000f8e003f */
[----:B------:R-:W-:-:S04]  /*ef80*/  @UP0 USHF.R.U32.HI UR6, URZ, UR11, UR5 ;  /* 0x0000000b3f060299 */ /* 0x000fc80008011605 */
[----:B------:R-:W-:-:S12]  /*ef90*/  UIMAD UR4, UR6, UR8, URZ ;  /* 0x00000008060472a4 */ /* 0x000fd8000f8e023f */
.L_x_1068:
[----:B------:R-:W-:Y:S01]  /*efa0*/  ULDC UR5, c[0x0][0xc48] ;  /* 0x0003120000057ab9 */ /* 0x000fe20000000800 */
[----:B------:R-:W-:Y:S01]  /*efb0*/  ULDC.64 UR8, c[0x0][0xa28] ;  /* 0x00028a0000087ab9 */ /* 0x000fe20000000a00 */
[----:B------:R-:W-:Y:S01]  /*efc0*/  UISETP.NE.AND UP1, UPT, UR5, 0x1, UPT ;  /* 0x000000010500788c */ /* 0x000fe2000bf25270 */
[----:B------:R-:W-:Y:S01]  /*efd0*/  IMAD.MOV.U32 R32, RZ, RZ, RZ ;  /* 0x000000ffff207224 */ /* 0x000fe200078e00ff */
[----:B------:R-:W-:Y:S02]  /*efe0*/  UIADD3 UR4, UR7, -UR4, URZ ;  /* 0x8000000407047290 */ /* 0x000fe4000fffe03f */
[----:B------:R-:W-:Y:S01]  /*eff0*/  UISETP.NE.U32.AND UP0, UPT, UR8, URZ, UPT ;  /* 0x0000003f0800728c */ /* 0x000fe2000bf05070 */
[----:B------:R-:W-:Y:S02]  /*f000*/  ULDC UR5, c[0x0][0xc54] ;  /* 0x0003150000057ab9 */ /* 0x000fe40000000800 */
[----:B------:R-:W-:Y:S02]  /*f010*/  UIMAD UR42, UR42, UR5, UR4 ;  /* 0x000000052a2a72a4 */ /* 0x000fe4000f8e0204 */
[----:B------:R-:W-:-:S02]  /*f020*/  UISETP.NE.AND.EX UP0, UPT, UR9, URZ, UPT, UP0 ;  /* 0x0000003f0900728c */ /* 0x000fc4000bf05300 */
[----:B------:R-:W-:Y:S01]  /*f030*/  @UP1 ULDC UR4, c[0x0][0xc4c] ;  /* 0x0003130000041ab9 */ /* 0x000fe20000000800 */
[----:B------:R-:W-:Y:S01]  /*f040*/  @UP1 ULDC UR7, c[0x0][0xc50] ;  /* 0x0003140000071ab9 */ /* 0x000fe20000000800 */
[----:B------:R-:W-:Y:S02]  /*f050*/  UIMAD.WIDE.U32 UR4, UR42, UR4, URZ ;  /* 0x000000042a0472a5 */ /* 0x000fe4000f8e003f */
[----:B------:R-:W-:Y:S01]  /*f060*/  UMOV UR43, UR42 ;  /* 0x0000002a002b7c82 */ /* 0x000fe20008000000 */
[----:B------:R-:W-:Y:S01]  /*f070*/  ULOP3.LUT UR6, UR6, 0x1ffffff, URZ, 0x3c, !UPT ;  /* 0x01ffffff06067892 */ /* 0x000fe2000f8e3c3f */
[----:B------:R-:W-:Y:S01]  /*f080*/  PLOP3.LUT P0, PT, PT, PT, UP0, 0x80, 0x0 ;  /* 0x000000000000781c */ /* 0x000fe20003f0f008 */
[----:B------:R-:W-:-:S03]  /*f090*/  @UP1 USHF.R.U32.HI UR43, URZ, UR7, UR5 ;  /* 0x000000073f2b1299 */ /* 0x000fc60008011605 */
[----:B------:R-:W-:Y:S02]  /*f0a0*/  @UP0 ULDC.64 UR4, c[0x0][0xa28] ;  /* 0x00028a0000040ab9 */ /* 0x000fe40000000a00 */
[----:B------:R-:W-:-:S06]  /*f0b0*/  @UP0 UIMAD.WIDE UR4, UR43, 0x4, UR4 ;  /* 0x000000042b0408a5 */ /* 0x000fcc000f8e0204 */
[----:B------:R-:W-:Y:S01]  /*f0c0*/  IMAD.U32 R3, RZ, RZ, UR5 ;  /* 0x00000005ff037e24 */ /* 0x000fe2000f8e00ff */
[----:B------:R-:W-:Y:S01]  /*f0d0*/  ULDC UR5, c[0x0][0x448] ;  /* 0x0001120000057ab9 */ /* 0x000fe20000000800 */
[----:B------:R-:W-:Y:S01]  /*f0e0*/  IMAD.U32 R2, RZ, RZ, UR4 ;  /* 0x00000004ff027e24 */ /* 0x000fe2000f8e00ff */
[----:B------:R-:W-:Y:S01]  /*f0f0*/  ULDC UR4, c[0x0][0xc3c] ;  /* 0x00030f0000047ab9 */ /* 0x000fe20000000800 */
[----:B------:R-:W-:Y:S02]  /*f100*/  UISETP.NE.AND UP2, UPT, UR5, 0x1, UPT ;  /* 0x000000010500788c */ /* 0x000fe4000bf45270 */
[----:B------:R-:W-:Y:S01]  /*f110*/  UIADD3 UR6, UR6, UR4, URZ ;  /* 0x0000000406067290 */ /* 0x000fe2000fffe03f */
[----:B------:R0:W5:Y:S01]  /*f120*/  @P0 LDG.E R32, desc[UR36][R2.64] ;  /* 0x0000002402200981 */ /* 0x000162000c1e1900 */
[----:B------:R-:W-:Y:S02]  /*f130*/  UP2UR UR50, UPR, URZ, 0x4 ;  /* 0x000000043f327883 */ /* 0x000fe40008000000 */
[----:B------:R-:W-:-:S04]  /*f140*/  USHF.L.U32 UR44, UR6, 0x7, URZ ;  /* 0x00000007062c7899 */ /* 0x000fc8000800063f */
[----:B------:R-:W-:Y:S01]  /*f150*/  UIADD3 UR6, UR44, 0x7f, URZ ;  /* 0x0000007f2c067890 */ /* 0x000fe2000fffe03f */
[----:B------:R-:W-:Y:S01]  /*f160*/  @UP2 ULDC UR4, c[0x0][0x44c] ;  /* 0x0001130000042ab9 */ /* 0x000fe20000000800 */
[----:B------:R-:W-:Y:S02]  /*f170*/  @UP2 ULDC UR7, c[0x0][0x450] ;  /* 0x0001140000072ab9 */ /* 0x000fe40000000800 */
[----:B------:R-:W-:-:S04]  /*f180*/  UIMAD.WIDE.U32 UR4, UR6, UR4, URZ ;  /* 0x00000004060472a5 */ /* 0x000fc8000f8e003f */
[----:B------:R-:W-:-:S03]  /*f190*/  @UP2 USHF.R.U32.HI UR6, URZ, UR7, UR5 ;  /* 0x000000073f062299 */ /* 0x000fc60008011605 */
[----:B------:R-:W-:Y:S01]  /*f1a0*/  ULDC.64 UR4, c[0x0][0x9e0] ;  /* 0x0002780000047ab9 */ /* 0x000fe20000000a00 */
[----:B------:R-:W-:Y:S02]  /*f1b0*/  UIADD3 UR6, UR49, UR6, URZ ;  /* 0x0000000631067290 */ /* 0x000fe4000fffe03f */
[----:B------:R-:W-:Y:S02]  /*f1c0*/  UISETP.GE.AND UP0, UPT, UR5, 0x1, UPT ;  /* 0x000000010500788c */ /* 0x000fe4000bf06270 */
[----:B------:R-:W-:-:S04]  /*f1d0*/  UIADD3 UR4, UR6, UR4, URZ ;  /* 0x0000000406047290 */ /* 0x000fc8000fffe03f */
[----:B------:R-:W-:-:S13]  /*f1e0*/  PLOP3.LUT P0, PT, PT, PT, UP0, 0x40, 0x0 ;  /* 0x000000000000781c */ /* 0x000fda0003f0e808 */
[----:B0-----:R-:W-:Y:S05]  /*f1f0*/  @P0 BRA `(.L_x_1069) ;  /* 0x0000000000440947 */ /* 0x001fea0003800000 */
[----:B------:R-:W-:Y:S01]  /*f200*/  ISETP.LT.AND P0, PT, RZ, UR6, PT ;  /* 0x00000006ff007c0c */ /* 0x000fe2000bf01270 */
[----:B------:R-:W-:-:S12]  /*f210*/  UIADD3 UR8, UR6, -0x1, URZ ;  /* 0xffffffff06087890 */ /* 0x000fd8000fffe03f */
[----:B------:R-:W-:Y:S05]  /*f220*/  @P0 BRA `(.L_x_1070) ;  /* 0x00000000001c0947 */ /* 0x000fea0003800000 */
[----:B------:R-:W-:Y:S02]  /*f230*/  UISETP.NE.AND UP1, UPT, UR5, 0x1, UPT ;  /* 0x000000010500788c */ /* 0x000fe4000bf25270 */
[----:B------:R-:W-:-:S09]  /*f240*/  UIADD3 UR8, -UR6, URZ, URZ ;  /* 0x0000003f06087290 */ /* 0x000fd2000fffe13f */
[----:B------:R-:W-:Y:S02]  /*f250*/  @UP1 ULDC.64 UR10, c[0x0][0x9e8] ;  /* 0x00027a00000a1ab9 */ /* 0x000fe40000000a00 */
[----:B------:R-:W-:-:S04]  /*f260*/  UIMAD.WIDE.U32 UR6, UR8, UR10, URZ ;  /* 0x0000000a080672a5 */ /* 0x000fc8000f8e003f */
[----:B------:R-:W-:-:S04]  /*f270*/  @UP1 USHF.R.U32.HI UR8, URZ, UR11, UR7 ;  /* 0x0000000b3f081299 */ /* 0x000fc80008011607 */
[----:B------:R-:W-:Y:S01]  /*f280*/  ULOP3.LUT UR8, URZ, UR8, URZ, 0x33, !UPT ;  /* 0x000000083f087292 */ /* 0x000fe2000f8e333f */
[----:B------:R-:W-:Y:S11]  /*f290*/  BRA `(.L_x_1071) ;  /* 0x0000000000107947 */ /* 0x000ff60003800000 */
.L_x_1070:
[----:B------:R-:W-:-:S11]  /*f2a0*/  UISETP.NE.AND UP1, UPT, UR5, 0x1, UPT ;  /* 0x000000010500788c */ /* 0x000fd6000bf25270 */
[----:B------:R-:W-:Y:S02]  /*f2b0*/  @UP1 ULDC.64 UR10, c[0x0][0x9e8] ;  /* 0x00027a00000a1ab9 */ /* 0x000fe40000000a00 */
[----:B------:R-:W-:-:S04]  /*f2c0*/  UIMAD.WIDE.U32 UR6, UR8, UR10, URZ ;  /* 0x0000000a080672a5 */ /* 0x000fc8000f8e003f */
[----:B------:R-:W-:-:S12]  /*f2d0*/  @UP1 USHF.R.U32.HI UR8, URZ, UR11, UR7 ;  /* 0x0000000b3f081299 */ /* 0x000fd80008011607 */
.L_x_1071:
[----:B------:R-:W-:-:S04]  /*f2e0*/  UIMAD UR8, UR8, UR5, UR5 ;  /* 0x00000005080872a4 */ /* 0x000fc8000f8e0205 */
[----:B------:R-:W-:-:S04]  /*f2f0*/  UISETP.LT.AND UP1, UPT, UR4, UR8, UPT ;  /* 0x000000080400728c */ /* 0x000fc8000bf21270 */
[----:B------:R-:W-:-:S12]  /*f300*/  USEL UR4, UR4, UR8, UP1 ;  /* 0x0000000804047287 */ /* 0x000fd80008800000 */
.L_x_1069:
[----:B------:R-:W-:Y:S01]  /*f310*/  UISETP.NE.AND UP1, UPT, UR50, URZ, UPT ;  /* 0x0000003f3200728c */ /* 0x000fe2000bf25270 */
[----:B------:R-:W-:Y:S01]  /*f320*/  PLOP3.LUT P0, PT, PT, PT, UP0, 0x40, 0x0 ;  /* 0x000000000000781c */ /* 0x000fe20003f0e808 */
[----:B------:R-:W-:Y:S01]  /*f330*/  UIADD3 UR6, UR4, 0x5f, URZ ;  /* 0x0000005f04067890 */ /* 0x000fe2000fffe03f */
[----:B------:R-:W-:-:S03]  /*f340*/  UMOV UR10, UR44 ;  /* 0x0000002c000a7c82 */ /* 0x000fc60008000000 */
[----:B------:R-:W-:-:S04]  /*f350*/  UIMAD.WIDE UR6, UR6, 0x2aaaaaab, URZ ;  /* 0x2aaaaaab060678a5 */ /* 0x000fc8000f8e023f */
[----:B------:R-:W-:Y:S01]  /*f360*/  USHF.R.U32.HI UR4, URZ, 0x1f, UR7 ;  /* 0x0000001f3f047899 */ /* 0x000fe20008011607 */
[----:B------:R-:W-:Y:S02]  /*f370*/  @UP1 ULDC UR8, c[0x0][0x44c] ;  /* 0x0001130000081ab9 */ /* 0x000fe40000000800 */
[----:B------:R-:W-:Y:S01]  /*f380*/  @UP1 ULDC UR6, c[0x0][0x450] ;  /* 0x0001140000061ab9 */ /* 0x000fe20000000800 */
[----:B------:R-:W-:Y:S02]  /*f390*/  UIMAD.WIDE.U32 UR8, UR44, UR8, URZ ;  /* 0x000000082c0872a5 */ /* 0x000fe4000f8e003f */
[----:B------:R-:W-:Y:S02]  /*f3a0*/  ULEA.HI.SX32 UR4, UR7, UR4, 0x1c ;  /* 0x0000000407047291 */ /* 0x000fe4000f8fe23f */
[----:B------:R-:W-:Y:S02]  /*f3b0*/  @UP1 USHF.R.U32.HI UR10, URZ, UR6, UR9 ;  /* 0x000000063f0a1299 */ /* 0x000fe40008011609 */
[----:B------:R-:W-:-:S02]  /*f3c0*/  UISETP.LT.AND UP1, UPT, UR41, UR4, UPT ;  /* 0x000000042900728c */ /* 0x000fc4000bf21270 */
[----:B------:R-:W-:Y:S01]  /*f3d0*/  UIADD3 UR6, UR40, UR10, URZ ;  /* 0x0000000a28067290 */ /* 0x000fe2000fffe03f */
[----:B------:R-:W-:Y:S01]  /*f3e0*/  ULDC UR8, c[0x0][0x9dc] ;  /* 0x0002770000087ab9 */ /* 0x000fe20000000800 */
[----:B------:R-:W-:Y:S02]  /*f3f0*/  USEL UR45, UR41, UR4, UP1 ;  /* 0x00000004292d7287 */ /* 0x000fe40008800000 */
[----:B------:R-:W-:Y:S01]  /*f400*/  UIADD3 UR8, UR6, -UR8, URZ ;  /* 0x8000000806087290 */ /* 0x000fe2000fffe03f */
[----:B------:R-:W-:Y:S11]  /*f410*/  @P0 BRA `(.L_x_1072) ;  /* 0x0000000000480947 */ /* 0x000ff60003800000 */
[----:B------:R-:W-:Y:S02]  /*f420*/  UMOV UR4, UR6 ;  /* 0x0000000600047c82 */ /* 0x000fe40008000000 */
[----:B------:R-:W-:-:S06]  /*f430*/  UISETP.GT.AND UP0, UPT, UR4, -0x1, UPT ;  /* 0xffffffff0400788c */ /* 0x000fcc000bf04270 */
[----:B------:R-:W-:-:S13]  /*f440*/  PLOP3.LUT P0, PT, PT, PT, UP0, 0x80, 0x0 ;  /* 0x000000000000781c */ /* 0x000fda0003f0f008 */
[----:B------:R-:W-:Y:S05]  /*f450*/  @P0 BRA `(.L_x_1073) ;  /* 0x00000000001c0947 */ /* 0x000fea0003800000 */
[----:B------:R-:W-:Y:S02]  /*f460*/  UISETP.NE.AND UP0, UPT, UR5, 0x1, UPT ;  /* 0x000000010500788c */ /* 0x000fe4000bf05270 */
[----:B------:R-:W-:-:S09]  /*f470*/  ULOP3.LUT UR4, URZ, UR4, URZ, 0x33, !UPT ;  /* 0x000000043f047292 */ /* 0x000fd2000f8e333f */
[----:B------:R-:W-:Y:S02]  /*f480*/  @UP0 ULDC.64 UR10, c[0x0][0x9e8] ;  /* 0x00027a00000a0ab9 */ /* 0x000fe40000000a00 */
[----:B------:R-:W-:-:S04]  /*f490*/  UIMAD.WIDE.U32 UR6, UR4, UR10, URZ ;  /* 0x0000000a040672a5 */ /* 0x000fc8000f8e003f */
[----:B------:R-:W-:-:S04]  /*f4a0*/  @UP0 USHF.R.U32.HI UR4, URZ, UR11, UR7 ;  /* 0x0000000b3f040299 */ /* 0x000fc80008011607 */
[----:B------:R-:W-:Y:S01]  /*f4b0*/  ULOP3.LUT UR4, URZ, UR4, URZ, 0x33, !UPT ;  /* 0x000000043f047292 */ /* 0x000fe2000f8e333f */
[----:B------:R-:W-:Y:S11]  /*f4c0*/  BRA `(.L_x_1074) ;  /* 0x0000000000107947 */ /* 0x000ff60003800000 */
.L_x_1073:
[----:B------:R-:W-:-:S11]  /*f4d0*/  UISETP.NE.AND UP0, UPT, UR5, 0x1, UPT ;  /* 0x000000010500788c */ /* 0x000fd6000bf05270 */
[----:B------:R-:W-:Y:S02]  /*f4e0*/  @UP0 ULDC.64 UR10, c[0x0][0x9e8] ;  /* 0x00027a00000a0ab9 */ /* 0x000fe40000000a00 */
[----:B------:R-:W-:-:S04]  /*f4f0*/  UIMAD.WIDE.U32 UR6, UR4, UR10, URZ ;  /* 0x0000000a040672a5 */ /* 0x000fc8000f8e003f */
[----:B------:R-:W-:-:S12]  /*f500*/  @UP0 USHF.R.U32.HI UR4, URZ, UR11, UR7 ;  /* 0x0000000b3f040299 */ /* 0x000fd80008011607 */
.L_x_1074:
[----:B------:R-:W-:-:S04]  /*f510*/  UIMAD UR4, UR4, UR5, URZ ;  /* 0x00000005040472a4 */ /* 0x000fc8000f8e023f */
[----:B------:R-:W-:-:S04]  /*f520*/  UISETP.LT.AND UP0, UPT, UR8, UR4, UPT ;  /* 0x000000040800728c */ /* 0x000fc8000bf01270 */
[----:B------:R-:W-:-:S12]  /*f530*/  USEL UR8, UR8, UR4, !UP0 ;  /* 0x0000000408087287 */ /* 0x000fd8000c000000 */
.L_x_1072:
[----:B------:R-:W-:Y:S01]  /*f540*/  UIMAD.WIDE UR4, UR8, 0x2aaaaaab, URZ ;  /* 0x2aaaaaab080478a5 */ /* 0x000fe2000f8e023f */
[----:B------:R-:W-:Y:S03]  /*f550*/  BSSY B7, `(.L_x_1075) ;  /* 0x0000328000077945 */ /* 0x000fe60003800000 */
[----:B------:R-:W-:-:S04]  /*f560*/  USHF.R.U32.HI UR4, URZ, 0x1f, UR5 ;  /* 0x0000001f3f047899 */ /* 0x000fc80008011605 */
[----:B------:R-:W-:-:S04]  /*f570*/  ULEA.HI.SX32 UR4, UR5, UR4, 0x1c ;  /* 0x0000000405047291 */ /* 0x000fc8000f8fe23f */
[----:B------:R-:W-:-:S04]  /*f580*/  UISETP.LT.AND UP0, UPT, URZ, UR4, UPT ;  /* 0x000000043f00728c */ /* 0x000fc8000bf01270 */
[----:B------:R-:W-:-:S04]  /*f590*/  USEL UR46, URZ, UR4, !UP0 ;  /* 0x000000043f2e7287 */ /* 0x000fc8000c000000 */
[----:B------:R-:W-:-:S06]  /*f5a0*/  UISETP.GT.AND UP0, UPT, UR45, UR46, UPT ;  /* 0x0000002e2d00728c */ /* 0x000fcc000bf04270 */
[----:B------:R-:W-:-:S13]  /*f5b0*/  PLOP3.LUT P0, PT, PT, PT, UP0, 0x80, 0x0 ;  /* 0x000000000000781c */ /* 0x000fda0003f0f008 */
[----:B------:R-:W-:Y:S05]  /*f5c0*/  @P0 BRA `(.L_x_1076) ;  /* 0x0000000000440947 */ /* 0x000fea0003800000 */
[----:B------:R-:W0:Y:S02]  /*f5d0*/  S2R R0, SR_TID.X ;  /* 0x0000000000007919 */ /* 0x000e240000002100 */
[----:B0-----:R-:W-:-:S04]  /*f5e0*/  LOP3.LUT R0, R0, 0x7f, RZ, 0xc0, !PT ;  /* 0x0000007f00007812 */ /* 0x001fc800078ec0ff */
[----:B------:R-:W-:-:S13]  /*f5f0*/  ISETP.NE.AND P2, PT, R0, RZ, PT ;  /* 0x000000ff0000720c */ /* 0x000fda0003f45270 */
[----:B------:R-:W-:Y:S05]  /*f600*/  @P2 BRA `(.L_x_1077) ;  /* 0x0000003000702947 */ /* 0x000fea0003800000 */
[----:B------:R-:W0:Y:S01]  /*f610*/  S2R R7, SR_LANEID ;  /* 0x0000000000077919 */ /* 0x000e220000000000 */
[----:B------:R-:W-:Y:S01]  /*f620*/  VOTEU.ANY UR4, UPT, PT ;  /* 0x0000000000047886 */ /* 0x000fe200038e0100 */
[----:B------:R-:W1:Y:S01]  /*f630*/  LDC.64 R2, c[0x0][0xc80] ;  /* 0x00032000ff027b82 */ /* 0x000e620000000a00 */
[----:B------:R-:W0:Y:S08]  /*f640*/  FLO.U32 R0, UR4 ;  /* 0x0000000400007d00 */ /* 0x000e3000080e0000 */
[----:B------:R-:W1:Y:S01]  /*f650*/  POPC R5, UR4 ;  /* 0x0000000400057d09 */ /* 0x000e620008000000 */
[----:B0-----:R-:W-:-:S13]  /*f660*/  ISETP.EQ.U32.AND P0, PT, R0, R7, PT ;  /* 0x000000070000720c */ /* 0x001fda0003f02070 */
[----:B-1----:R-:W2:Y:S01]  /*f670*/  @P0 ATOMG.E.ADD.STRONG.GPU PT, R3, desc[UR36][R2.64], R5 ;  /* 0x00000005020309a8 */ /* 0x002ea200081ee1e4 */
[----:B------:R-:W0:Y:S02]  /*f680*/  S2R R4, SR_LTMASK ;  /* 0x0000000000047919 */ /* 0x000e240000003900 */
[----:B0-----:R-:W-:-:S04]  /*f690*/  LOP3.LUT R4, R4, UR4, RZ, 0xc0, !PT ;  /* 0x0000000404047c12 */ /* 0x001fc8000f8ec0ff */
[----:B------:R-:W0:Y:S01]  /*f6a0*/  POPC R7, R4 ;  /* 0x0000000400077309 */ /* 0x000e220000000000 */
[----:B--2---:R-:W0:Y:S02]  /*f6b0*/  SHFL.IDX PT, R0, R3, R0, 0x1f ;  /* 0x00001f0003007589 */ /* 0x004e2400000e0000 */
[----:B0-----:R-:W-:Y:S01]  /*f6c0*/  IADD3 R34, R0, UR47, R7 ;  /* 0x0000002f00227c10 */ /* 0x001fe2000fffe007 */
[----:B------:R-:W-:Y:S06]  /*f6d0*/  BRA `(.L_x_1077) ;  /* 0x00000030003c7947 */ /* 0x000fec0003800000 */
.L_x_1076:
[----:B------:R-:W-:Y:S01]  /*f6e0*/  VIADD R0, R16, 0x18400 ;  /* 0x0001840010007836 */ /* 0x000fe20000000000 */
[----:B------:R-:W-:Y:S04]  /*f6f0*/  BSSY B6, `(.L_x_1078) ;  /* 0x0000013000067945 */ /* 0x000fe80003800000 */
[----:B------:R-:W-:-:S13]  /*f700*/  LOP3.LUT P0, RZ, R0, 0x3ff, RZ, 0xc0, !PT ;  /* 0x000003ff00ff7812 */ /* 0x000fda000780c0ff */
[----:B------:R-:W-:Y:S05]  /*f710*/  @!P0 BRA `(.L_x_1079) ;  /* 0x0000000000408947 */ /* 0x000fea0003800000 */
[----:B------:R-:W-:Y:S01]  /*f720*/  MOV R2, 0x0 ;  /* 0x0000000000027802 */ /* 0x000fe20000000f00 */
[----:B------:R-:W-:Y:S01]  /*f730*/  ULDC.64 UR4, c[0x4][0xf0] ;  /* 0x01003c0000047ab9 */ /* 0x000fe20000000a00 */
[----:B------:R-:W-:Y:S01]  /*f740*/  ULDC.64 UR6, c[0x4][0xf8] ;  /* 0x01003e0000067ab9 */ /* 0x000fe20000000a00 */
[----:B------:R-:W-:Y:S02]  /*f750*/  IMAD.U32 R4, RZ, RZ, UR4 ;  /* 0x00000004ff047e24 */ /* 0x000fe4000f8e00ff */
[----:B------:R-:W-:Y:S01]  /*f760*/  IMAD.U32 R5, RZ, RZ, UR5 ;  /* 0x00000005ff057e24 */ /* 0x000fe2000f8e00ff */
[----:B------:R-:W0:Y:S01]  /*f770*/  LDC.64 R2, c[0x4][R2] ;  /* 0x0100000002027b82 */ /* 0x000e220000000a00 */
[----:B------:R-:W-:Y:S01]  /*f780*/  ULDC.64 UR4, c[0x4][0x70] ;  /* 0x01001c0000047ab9 */ /* 0x000fe20000000a00 */
[----:B------:R-:W-:Y:S02]  /*f790*/  IMAD.U32 R6, RZ, RZ, UR6 ;  /* 0x00000006ff067e24 */ /* 0x000fe4000f8e00ff */
[----:B------:R-:W-:-:S02]  /*f7a0*/  IMAD.U32 R7, RZ, RZ, UR7 ;  /* 0x00000007ff077e24 */ /* 0x000fc4000f8e00ff */
[----:B------:R-:W-:Y:S02]  /*f7b0*/  IMAD.U32 R10, RZ, RZ, UR4 ;  /* 0x00000004ff0a7e24 */ /* 0x000fe4000f8e00ff */
[----:B------:R-:W-:Y:S02]  /*f7c0*/  IMAD.U32 R11, RZ, RZ, UR5 ;  /* 0x00000005ff0b7e24 */ /* 0x000fe4000f8e00ff */
[----:B------:R-:W-:Y:S02]  /*f7d0*/  IMAD.MOV.U32 R8, RZ, RZ, 0x70 ;  /* 0x00000070ff087424 */ /* 0x000fe400078e00ff */
[----:B------:R-:W-:Y:S02]  /*f7e0*/  IMAD.MOV.U32 R12, RZ, RZ, 0x1 ;  /* 0x00000001ff0c7424 */ /* 0x000fe400078e00ff */
[----:B------:R-:W-:-:S07]  /*f7f0*/  IMAD.MOV.U32 R13, RZ, RZ, RZ ;  /* 0x000000ffff0d7224 */ /* 0x000fce00078e00ff */
[----:B------:R-:W-:-:S07]  /*f800*/  LEPC R20, `(.L_x_1079) ;  /* 0x000000001014794e */ /* 0x000fce0000000000 */
[----:B0----5:R-:W-:Y:S05]  /*f810*/  CALL.ABS.NOINC R2 ;  /* 0x0000000002007343 */ /* 0x021fea0003c00000 */
.L_x_1079:
[----:B------:R-:W-:Y:S05]  /*f820*/  BSYNC B6 ;  /* 0x0000000000067941 */ /* 0x000fea0003800000 */
.L_x_1078:
        /* <DEDUP_REMOVED lines=19> */
[----:B-1---5:R-:W-:Y:S05]  /*f960*/  CALL.ABS.NOINC R2 ;  /* 0x0000000002007343 */ /* 0x022fea0003c00000 */
.L_x_1082:
[----:B------:R0:W1:Y:S01]  /*f970*/  LDC.64 R2, c[0x4][R17] ;  /* 0x0100000011027b82 */ /* 0x0000620000000a00 */
[----:B------:R-:W-:Y:S01]  /*f980*/  ULDC.64 UR4, c[0x4][0xf0] ;  /* 0x01003c0000047ab9 */ /* 0x000fe20000000a00 */
[----:B------:R-:W-:Y:S01]  /*f990*/  ULDC.64 UR6, c[0x4][0xf8] ;  /* 0x01003e0000067ab9 */ /* 0x000fe20000000a00 */
[----:B------:R-:W-:Y:S02]  /*f9a0*/  IMAD.U32 R4, RZ, RZ, UR4 ;  /* 0x00000004ff047e24 */ /* 0x000fe4000f8e00ff */
        /* <DEDUP_REMOVED lines=11> */
.L_x_1081:
[----:B------:R-:W-:Y:S05]  /*fa60*/  BSYNC B6 ;  /* 0x0000000000067941 */ /* 0x000fea0003800000 */
.L_x_1080:
[----:B------:R-:W-:Y:S01]  /*fa70*/  ULDC.64 UR4, c[0x0][0x9f8] ;  /* 0x00027e0000047ab9 */ /* 0x000fe20000000a00 */
[----:B------:R-:W-:Y:S01]  /*fa80*/  IMAD.U32 R29, RZ, RZ, UR43 ;  /* 0x0000002bff1d7e24 */ /* 0x000fe2000f8e00ff */
[----:B------:R-:W-:Y:S01]  /*fa90*/  UISETP.NE.U32.AND UP0, UPT, UR4, URZ, UPT ;  /* 0x0000003f0400728c */ /* 0x000fe2000bf05070 */
[----:B------:R-:W0:Y:S03]  /*faa0*/  LDC R10, c[0x0][0x430] ;  /* 0x00010c00ff0a7b82 */ /* 0x000e260000000800 */
[----:B------:R-:W-:-:S06]  /*fab0*/  UISETP.NE.AND.EX UP0, UPT, UR5, URZ, UPT, UP0 ;  /* 0x0000003f0500728c */ /* 0x000fcc000bf05300 */
[----:B------:R-:W-:-:S05]  /*fac0*/  PLOP3.LUT P0, PT, PT, PT, UP0, 0x80, 0x0 ;  /* 0x000000000000781c */ /* 0x000fca0003f0f008 */
[----:B------:R-:W-:Y:S02]  /*fad0*/  @UP0 ULDC.64 UR4, c[0x0][0x9f8] ;  /* 0x00027e0000040ab9 */ /* 0x000fe40000000a00 */
[----:B------:R-:W-:-:S06]  /*fae0*/  @UP0 UIMAD.WIDE UR4, UR43, 0x4, UR4 ;  /* 0x000000042b0408a5 */ /* 0x000fcc000f8e0204 */
[----:B------:R-:W-:Y:S01]  /*faf0*/  IMAD.U32 R2, RZ, RZ, UR4 ;  /* 0x00000004ff027e24 */ /* 0x000fe2000f8e00ff */
[----:B------:R-:W-:Y:S01]  /*fb00*/  ULDC UR4, c[0x0][0xc48] ;  /* 0x0003120000047ab9 */ /* 0x000fe20000000800 */
[----:B------:R-:W-:-:S05]  /*fb10*/  IMAD.U32 R3, RZ, RZ, UR5 ;  /* 0x00000005ff037e24 */ /* 0x000fca000f8e00ff */
[----:B------:R1:W5:Y:S01]  /*fb20*/  @P0 LDG.E R29, desc[UR36][R2.64] ;  /* 0x00000024021d0981 */ /* 0x000362000c1e1900 */
[----:B------:R-:W-:Y:S01]  /*fb30*/  UMOV UR5, 0xffffffff ;  /* 0xffffffff00057882 */ /* 0x000fe20000000000 */
[----:B------:R-:W-:Y:S02]  /*fb40*/  IMAD.U32 R22, RZ, RZ, UR4 ;  /* 0x00000004ff167e24 */ /* 0x000fe4000f8e00ff */
[----:B------:R-:W-:Y:S05]  /*fb50*/  BRA.DIV UR5, `(.L_x_1083) ;  /* 0x0000003605487947 */ /* 0x000fea000b800000 */
.L_x_1137:
[----:B------:R-:W2:Y:S01]  /*fb60*/  S2R R0, SR_TID.X ;  /* 0x0000000000007919 */ /* 0x000ea20000002100 */
[----:B------:R-:W-:Y:S01]  /*fb70*/  UIADD3 UR4, UR45, -0x1, URZ ;  /* 0xffffffff2d047890 */ /* 0x000fe2000fffe03f */
[----:B0-----:R-:W-:Y:S02]  /*fb80*/  ISETP.NE.AND P1, PT, R10, 0x1, PT ;  /* 0x000000010a00780c */ /* 0x001fe40003f25270 */
[----:B-----5:R-:W-:Y:S02]  /*fb90*/  SHF.R.S32.HI R33, RZ, 0x1f, R29 ;  /* 0x0000001fff217819 */ /* 0x020fe4000001141d */
[----:B------:R-:W-:Y:S01]  /*fba0*/  LOP3.LUT R19, R19, 0xffffff7f, RZ, 0xc0, !PT ;  /* 0xffffff7f13137812 */ /* 0x000fe200078ec0ff */
[----:B------:R-:W-:-:S08]  /*fbb0*/  IMAD.U32 R7, RZ, RZ, UR4 ;  /* 0x00000004ff077e24 */ /* 0x000fd0000f8e00ff */
[----:B-1----:R-:W0:Y:S01]  /*fbc0*/  @P1 LDC R3, c[0x0][0x434] ;  /* 0x00010d00ff031b82 */ /* 0x002e220000000800 */
[----:B------:R-:W-:-:S07]  /*fbd0*/  @P1 LOP3.LUT R19, R19, 0x80, RZ, 0xfc, !PT ;  /* 0x0000008013131812 */ /* 0x000fce00078efcff */
[----:B------:R-:W1:Y:S01]  /*fbe0*/  @P1 LDC R5, c[0x0][0x438] ;  /* 0x00010e00ff051b82 */ /* 0x000e620000000800 */
[----:B--2---:R-:W-:-:S05]  /*fbf0*/  IMAD.SHL.U32 R8, R0, 0x10, RZ ;  /* 0x0000001000087824 */ /* 0x004fca00078e00ff */
[----:B------:R-:W-:-:S05]  /*fc00*/  LOP3.LUT R8, R36, 0x70, R8, 0xf8, !PT ;  /* 0x0000007024087812 */ /* 0x000fca00078ef808 */
[----:B------:R-:W-:-:S04]  /*fc10*/  IMAD R7, R7, 0x60, R8 ;  /* 0x0000006007077824 */ /* 0x000fc800078e0208 */
[C---:B------:R-:W-:Y:S01]  /*fc20*/  IMAD.IADD R0, R7.reuse, 0x1, R32 ;  /* 0x0000000107007824 */ /* 0x040fe200078e0220 */
[----:B------:R-:W-:-:S03]  /*fc30*/  ISETP.GE.AND P0, PT, R7, UR38, PT ;  /* 0x0000002607007c0c */ /* 0x000fc6000bf06270 */
[----:B0-----:R-:W-:Y:S01]  /*fc40*/  @P1 IMAD.HI.U32 R2, R0, R3, RZ ;  /* 0x0000000300021227 */ /* 0x001fe200078e00ff */
[----:B------:R-:W-:-:S03]  /*fc50*/  ISETP.GT.U32.OR P0, PT, R8, 0x5f, P0 ;  /* 0x0000005f0800780c */ /* 0x000fc60000704470 */
[----:B------:R-:W-:Y:S01]  /*fc60*/  IMAD.MOV.U32 R9, RZ, RZ, R0 ;  /* 0x000000ffff097224 */ /* 0x000fe200078e0000 */
[----:B-1----:R-:W-:-:S09]  /*fc70*/  @P1 SHF.R.U32.HI R9, RZ, R5, R2 ;  /* 0x00000005ff091219 */ /* 0x002fd20000011602 */
[----:B------:R-:W0:Y:S01]  /*fc80*/  @!P0 LDC.64 R6, c[0x0][0x428] ;  /* 0x00010a00ff068b82 */ /* 0x000e220000000a00 */
[----:B------:R-:W-:-:S07]  /*fc90*/  @!P0 SHF.R.S32.HI R3, RZ, 0x1f, R9 ;  /* 0x0000001fff038819 */ /* 0x000fce0000011409 */
[----:B------:R-:W1:Y:S01]  /*fca0*/  @!P0 LDC.64 R4, c[0x0][0x418] ;  /* 0x00010600ff048b82 */ /* 0x000e620000000a00 */
[----:B0-----:R-:W-:-:S04]  /*fcb0*/  @!P0 IMAD R2, R33, R6, RZ ;  /* 0x0000000621028224 */ /* 0x001fc800078e02ff */
[----:B------:R-:W-:Y:S02]  /*fcc0*/  @!P0 IMAD R7, R29, R7, R2 ;  /* 0x000000071d078224 */ /* 0x000fe400078e0202 */
[----:B------:R-:W-:-:S04]  /*fcd0*/  @!P0 IMAD.MOV.U32 R2, RZ, RZ, R9 ;  /* 0x000000ffff028224 */ /* 0x000fc800078e0009 */
[----:B------:R-:W-:-:S04]  /*fce0*/  @!P0 IMAD.WIDE.U32 R2, R29, R6, R2 ;  /* 0x000000061d028225 */ /* 0x000fc800078e0002 */
[----:B------:R-:W-:Y:S01]  /*fcf0*/  @!P0 IMAD.IADD R3, R3, 0x1, R7 ;  /* 0x0000000103038824 */ /* 0x000fe200078e0207 */
[----:B-1----:R-:W-:Y:S01]  /*fd00*/  @!P0 LEA R4, P1, R2, R4, 0x2 ;  /* 0x0000000402048211 */ /* 0x002fe200078210ff */
[----:B------:R-:W-:-:S03]  /*fd10*/  IMAD.MOV.U32 R6, RZ, RZ, RZ ;  /* 0x000000ffff067224 */ /* 0x000fc600078e00ff */
[----:B------:R-:W-:Y:S01]  /*fd20*/  @!P0 LEA.HI.X R5, R2, R5, R3, 0x2, P1 ;  /* 0x0000000502058211 */ /* 0x000fe200008f1403 */
[----:B------:R-:W-:-:S04]  /*fd30*/  IMAD.MOV R7, RZ, RZ, -R9 ;  /* 0x000000ffff077224 */ /* 0x000fc800078e0a09 */
[----:B------:R0:W5:Y:S01]  /*fd40*/  @!P0 LDG.E R6, desc[UR36][R4.64] ;  /* 0x0000002404068981 */ /* 0x000162000c1e1900 */
[----:B------:R-:W-:Y:S01]  /*fd50*/  ISETP.GT.U32.AND P0, PT, R8, 0x5f, PT ;  /* 0x0000005f0800780c */ /* 0x000fe20003f04070 */
[----:B------:R-:W-:Y:S01]  /*fd60*/  IMAD R3, RZ, RZ, -UR43 ;  /* 0x8000002bff037e24 */ /* 0x000fe2000f8e02ff */
[----:B------:R-:W-:Y:S01]  /*fd70*/  LOP3.LUT R19, R19, 0xffffffbf, RZ, 0xc0, !PT ;  /* 0xffffffbf13137812 */ /* 0x000fe200078ec0ff */
[----:B------:R-:W-:Y:S02]  /*fd80*/  IMAD.U32 R24, RZ, RZ, UR4 ;  /* 0x00000004ff187e24 */ /* 0x000fe4000f8e00ff */
[----:B------:R-:W-:Y:S02]  /*fd90*/  IMAD R22, R22, R3, UR42 ;  /* 0x0000002a16167e24 */ /* 0x000fe4000f8e0203 */
[----:B0-----:R-:W-:-:S03]  /*fda0*/  IMAD R5, R10, R7, R0 ;  /* 0x000000070a057224 */ /* 0x001fc600078e0200 */
[----:B------:R-:W-:Y:S01]  /*fdb0*/  SHF.R.S32.HI R28, RZ, 0x1f, R22 ;  /* 0x0000001fff1c7819 */ /* 0x000fe20000011416 */
[----:B------:R-:W-:-:S05]  /*fdc0*/  IMAD.U32 R0, RZ, RZ, UR48 ;  /* 0x00000030ff007e24 */ /* 0x000fca000f8e00ff */
[----:B------:R-:W-:-:S13]  /*fdd0*/  ISETP.NE.AND P2, PT, R0, 0x3, PT ;  /* 0x000000030000780c */ /* 0x000fda0003f45270 */
[----:B------:R-:W-:-:S04]  /*fde0*/  @P2 LOP3.LUT R19, R19, 0x40, RZ, 0xfc, !PT ;  /* 0x0000004013132812 */ /* 0x000fc800078efcff */
[----:B------:R-:W-:-:S04]  /*fdf0*/  LOP3.LUT R19, R19, 0xffffffdf, RZ, 0xc0, !PT ;  /* 0xffffffdf13137812 */ /* 0x000fc800078ec0ff */
[----:B------:R-:W-:Y:S01]  /*fe00*/  @P0 LOP3.LUT R19, R19, 0x20, RZ, 0xfc, !PT ;  /* 0x0000002013130812 */ /* 0x000fe200078efcff */
[----:B------:R-:W-:Y:S06]  /*fe10*/  @!P2 BRA `(.L_x_1084) ;  /* 0x000000000004a947 */ /* 0x000fec0003800000 */
[----:B------:R-:W-:Y:S01]  /*fe20*/  BPT.TRAP 0x1 ;  /* 0x000000040000795c */ /* 0x000fe20000300000 */
.L_x_1084:
[----:B------:R-:W-:Y:S01]  /*fe30*/  SHF.R.S32.HI R7, RZ, 0x1f, R5 ;  /* 0x0000001fff077819 */ /* 0x000fe20000011405 */
[----:B------:R-:W-:Y:S01]  /*fe40*/  ULDC.64 UR4, c[0x0][0x328] ;  /* 0x0000ca0000047ab9 */ /* 0x000fe20000000a00 */
[----:B-----5:R-:W-:Y:S01]  /*fe50*/  SHF.R.S32.HI R4, RZ, 0x1f, R6 ;  /* 0x0000001fff047819 */ /* 0x020fe20000011406 */
[----:B------:R-:W-:Y:S01]  /*fe60*/  IMAD.WIDE.U32 R2, R5, UR4, RZ ;  /* 0x0000000405027c25 */ /* 0x000fe2000f8e00ff */
[----:B------:R-:W-:Y:S03]  /*fe70*/  BSSY B0, `(.L_x_1085) ;  /* 0x0000015000007945 */ /* 0x000fe60003800000 */
[----:B------:R-:W-:-:S04]  /*fe80*/  IMAD R0, R7, UR4, RZ ;  /* 0x0000000407007c24 */ /* 0x000fc8000f8e02ff */
[----:B------:R-:W-:Y:S01]  /*fe90*/  IMAD R9, R5, UR5, R0 ;  /* 0x0000000505097c24 */ /* 0x000fe2000f8e0200 */
[----:B------:R-:W-:Y:S01]  /*fea0*/  ULDC.64 UR4, c[0x0][0x338] ;  /* 0x0000ce0000047ab9 */ /* 0x000fe20000000a00 */
[----:B------:R-:W-:Y:S02]  /*feb0*/  IMAD R0, R23, 0x8, R16 ;  /* 0x0000000817007824 */ /* 0x000fe400078e0210 */
        /* <DEDUP_REMOVED lines=13> */
[----:B------:R-:W-:-:S04]  /*ff90*/  SHF.L.U32 R3, R26, 0x1f, RZ ;  /* 0x0000001f1a037819 */ /* 0x000fc800000006ff */
[----:B------:R-:W0:Y:S02]  /*ffa0*/  SYNCS.PHASECHK.TRANS64.TRYWAIT P0, [R0+URZ+0x2a840], R3 ;  /* 0x02a84003000075a7 */ /* 0x000e24000800017f */
[----:B0-----:R-:W-:Y:S05]  /*ffb0*/  @!P0 BRA `(.L_x_1086) ;  /* 0x00000030005c8947 */ /* 0x001fea0003800000 */
.L_x_1138:
[----:B------:R-:W-:Y:S05]  /*ffc0*/  BSYNC B0 ;  /* 0x0000000000007941 */ /* 0x000fea0003800000 */
.L_x_1085:
[----:B------:R-:W-:Y:S01]  /*ffd0*/  ULDC.64 UR4, c[0x0][0x300] ;  /* 0x0000c00000047ab9 */ /* 0x000fe20000000a00 */
[----:B------:R-:W-:Y:S01]  /*ffe0*/  LOP3.LUT P4, RZ, R19, 0x10, RZ, 0xc0, !PT ;  /* 0x0000001013ff7812 */ /* 0x000fe2000788c0ff */
        /* <DEDUP_REMOVED lines=10> */
[----:B------:R-:W-:Y:S01]  /*10090*/  ULDC.64 UR4, c[0x0][0x308] ;  /* 0x0000c20000047ab9 */ /* 0x000fe20000000a00 */
[----:B------:R-:W-:Y:S02]  /*100a0*/  IMAD.MOV.U32 R7, RZ, RZ, -0x60 ;  /* 0xffffffa0ff077424 */ /* 0x000fe400078e00ff */
[----:B------:R-:W-:Y:S02]  /*100b0*/  IMAD.IADD R3, R3, 0x1, R5 ;  /* 0x0000000103037824 */ /* 0x000fe400078e0205 */
[----:B------:R-:W-:Y:S02]  /*100c0*/  IMAD R5, R28, UR4, RZ ;  /* 0x000000041c057c24 */ /* 0x000fe4000f8e02ff */
[----:B------:R-:W-:-:S04]  /*100d0*/  IMAD.WIDE.U32 R2, R22, UR4, R2 ;  /* 0x0000000416027c25 */ /* 0x000fc8000f8e0002 */
[----:B------:R-:W-:Y:S01]  /*100e0*/  IMAD R5, R22, UR5, R5 ;  /* 0x0000000516057c24 */ /* 0x000fe2000f8e0205 */
[----:B------:R-:W-:Y:S01]  /*100f0*/  ULDC.64 UR4, c[0x0][0x2e8] ;  /* 0x0000ba0000047ab9 */ /* 0x000fe20000000a00 */
[----:B------:R-:W-:Y:S01]  /*10100*/  IMAD R7, R24, R7, UR38 ;  /* 0x0000002618077e24 */ /* 0x000fe2000f8e0207 */
[C---:B------:R-:W-:Y:S01]  /*10110*/  LEA R4, P0, R2.reuse, UR4, 0x1 ;  /* 0x0000000402047c11 */ /* 0x040fe2000f8008ff */
[----:B------:R-:W-:Y:S01]  /*10120*/  IMAD.IADD R3, R3, 0x1, R5 ;  /* 0x0000000103037824 */ /* 0x000fe200078e0205 */
[----:B------:R-:W-:Y:S01]  /*10130*/  UMOV UR4, 0xffffffff ;  /* 0xffffffff00047882 */ /* 0x000fe20000000000 */
[----:B------:R-:W-:Y:S02]  /*10140*/  IMAD.IADD R7, R7, 0x1, -R36 ;  /* 0x0000000107077824 */ /* 0x000fe400078e0a24 */
[----:B------:R-:W-:Y:S01]  /*10150*/  IMAD R5, R23, 0x4800, R30 ;  /* 0x0000480017057824 */ /* 0x000fe200078e021e */
[----:B------:R-:W-:Y:S02]  /*10160*/  LEA.HI.X R6, R2, UR5, R3, 0x1, P0 ;  /* 0x0000000502067c11 */ /* 0x000fe400080f0c03 */
[----:B------:R-:W-:Y:S01]  /*10170*/  ISETP.GE.AND P0, PT, R7, 0x1, PT ;  /* 0x000000010700780c */ /* 0x000fe20003f06270 */
[----:B------:R-:W-:-:S12]  /*10180*/  BRA.DIV UR4, `(.L_x_1087) ;  /* 0x0000002e04fc7947 */ /* 0x000fd8000b800000 */
[----:B------:R-:W0:Y:S01]  /*10190*/  SHFL.IDX PT, R14, R4, RZ, 0x181f ;  /* 0x00181fff040e7589 */ /* 0x000e2200000e0000 */
[----:B------:R-:W-:-:S03]  /*101a0*/  @P0 IMAD R9, R5, 0x2, R16 ;  /* 0x0000000205090824 */ /* 0x000fc600078e0210 */
[----:B------:R-:W1:Y:S04]  /*101b0*/  SHFL.IDX PT, R2, R6, RZ, 0x181f ;  /* 0x00181fff06027589 */ /* 0x000e6800000e0000 */
[----:B------:R-:W-:Y:S01]  /*101c0*/  SHFL.IDX PT, R8, R6, 0x1, 0x181f ;  /* 0x00381f0006087f89 */ /* 0x000fe200000e0000 */
[----:B0-----:R-:W-:-:S05]  /*101d0*/  @P0 LEA R14, P1, R37, R14, 0x1 ;  /* 0x0000000e250e0211 */ /* 0x001fca00078208ff */
[----:B-1----:R-:W-:Y:S02]  /*101e0*/  @P0 IMAD.X R3, RZ, RZ, R2, P1 ;  /* 0x000000ffff030224 */ /* 0x002fe400008e0602 */
[----:B------:R-:W-:Y:S02]  /*101f0*/  @P0 IMAD.MOV.U32 R2, RZ, RZ, R14 ;  /* 0x000000ffff020224 */ /* 0x000fe400078e000e */
[----:B------:R-:W0:Y:S04]  /*10200*/  SHFL.IDX PT, R14, R4, 0x1, 0x181f ;  /* 0x00381f00040e7f89 */ /* 0x000e2800000e0000 */
[----:B------:R-:W-:Y:S04]  /*10210*/  @P0 LDGSTS.E.BYPASS.LTC128B.128 [R9+0x18400], desc[UR36][R2.64], !P4 ;  /* 0x1840000002090fae */ /* 0x000fe8000e101d64 */
[----:B------:R-:W-:Y:S04]  /*10220*/  @P0 LDGSTS.E.BYPASS.LTC128B.128 [R9+0x1b400], desc[UR36][R2.64+0x80], !P3 ;  /* 0x1b40008002090fae */ /* 0x000fe8000d901d64 */
[----:B------:R1:W-:Y:S01]  /*10230*/  @P0 LDGSTS.E.BYPASS.LTC128B.128 [R9+0x1e400], desc[UR36][R2.64+0x100], !P2 ;  /* 0x1e40010002090fae */ /* 0x0003e2000d101d64 */
[----:B------:R-:W-:-:S13]  /*10240*/  ISETP.GE.AND P0, PT, R7, 0x11, PT ;  /* 0x000000110700780c */ /* 0x000fda0003f06270 */
[----:B0-----:R-:W-:Y:S01]  /*10250*/  @P0 LEA R14, P1, R37, R14, 0x1 ;  /* 0x0000000e250e0211 */ /* 0x001fe200078208ff */
[----:B------:R-:W-:-:S04]  /*10260*/  @P0 IMAD R25, R5, 0x2, R16 ;  /* 0x0000000205190824 */ /* 0x000fc800078e0210 */
[----:B------:R-:W-:Y:S02]  /*10270*/  @P0 IMAD.X R21, RZ, RZ, R8, P1 ;  /* 0x000000ffff150224 */ /* 0x000fe400008e0608 */
[----:B-1----:R-:W-:Y:S01]  /*10280*/  @P0 IMAD.MOV.U32 R2, RZ, RZ, R14 ;  /* 0x000000ffff020224 */ /* 0x002fe200078e000e */
[----:B------:R-:W-:Y:S01]  /*10290*/  SHFL.IDX PT, R8, R6, 0x2, 0x181f ;  /* 0x00581f0006087f89 */ /* 0x000fe200000e0000 */
[----:B------:R-:W-:-:S03]  /*102a0*/  @P0 IMAD.MOV.U32 R3, RZ, RZ, R21 ;  /* 0x000000ffff030224 */ /* 0x000fc600078e0015 */
        /* <DEDUP_REMOVED lines=31> */
[----:B------:R0:W1:Y:S01]  /*104a0*/  SHFL.IDX PT, R8, R6, 0x5, 0x181f ;  /* 0x00b81f0006087f89 */ /* 0x00006200000e0000 */
[----:B------:R-:W-:-:S03]  /*104b0*/  @P0 IMAD.MOV.U32 R3, RZ, RZ, R9 ;  /* 0x000000ffff030224 */ /* 0x000fc600078e0009 */
[----:B------:R0:W2:Y:S04]  /*104c0*/  SHFL.IDX PT, R14, R4, 0x5, 0x181f ;  /* 0x00b81f00040e7f89 */ /* 0x0000a800000e0000 */
[----:B------:R0:W-:Y:S04]  /*104d0*/  @P0 LDGSTS.E.BYPASS.LTC128B.128 [R21+0x1a400], desc[UR36][R2.64], !P4 ;  /* 0x1a40000002150fae */ /* 0x0001e8000e101d64 */
[----:B------:R0:W-:Y:S04]  /*104e0*/  @P0 LDGSTS.E.BYPASS.LTC128B.128 [R21+0x1d400], desc[UR36][R2.64+0x80], !P3 ;  /* 0x1d40008002150fae */ /* 0x0001e8000d901d64 */
[----:B------:R0:W-:Y:S02]  /*104f0*/  @P0 LDGSTS.E.BYPASS.LTC128B.128 [R21+0x20400], desc[UR36][R2.64+0x100], !P2 ;  /* 0x2040010002150fae */ /* 0x0001e4000d101d64 */
.L_x_1152:
[----:B------:R-:W-:-:S13]  /*10500*/  ISETP.GE.AND P0, PT, R7, 0x51, PT ;  /* 0x000000510700780c */ /* 0x000fda0003f06270 */
[----:B0-2---:R-:W-:Y:S01]  /*10510*/  @P0 LEA R2, P1, R37, R14, 0x1 ;  /* 0x0000000e25020211 */ /* 0x005fe200078208ff */
[----:B------:R-:W-:-:S04]  /*10520*/  @P0 IMAD R5, R5, 0x2, R16 ;  /* 0x0000000205050824 */ /* 0x000fc800078e0210 */
[----:B-1----:R-:W-:-:S05]  /*10530*/  @P0 IMAD.X R3, RZ, RZ, R8, P1 ;  /* 0x000000ffff030224 */ /* 0x002fca00008e0608 */
        /* <DEDUP_REMOVED lines=8> */
.L_x_1088:
        /* <DEDUP_REMOVED lines=10> */
.L_x_1089:
[----:B------:R1:W-:Y:S02]  /*10660*/  SYNCS.ARRIVE.TRANS64.A1T0 RZ, [R0+URZ+0x2a830], RZ ;  /* 0x02a830ff00ff79a7 */ /* 0x0003e4000810003f */
[----:B------:R-:W-:Y:S05]  /*10670*/  WARPSYNC.ALL ;  /* 0x0000000000007948 */ /* 0x000fea0003800000 */
[----:B------:R-:W-:Y:S01]  /*10680*/  BSSY B6, `(.L_x_1090) ;  /* 0x0000015000067945 */ /* 0x000fe20003800000 */
[----:B-1----:R-:W-:Y:S01]  /*10690*/  VIADD R0, R16, 0xc400 ;  /* 0x0000c40010007836 */ /* 0x002fe20000000000 */
[----:B------:R-:W-:Y:S04]  /*106a0*/  BAR.SYNC.DEFER_BLOCKING 0x8, 0x180 ;  /* 0x0206000000007b1d */ /* 0x000fe80000010000 */
[----:B------:R-:W-:-:S13]  /*106b0*/  LOP3.LUT P0, RZ, R0, 0x3ff, RZ, 0xc0, !PT ;  /* 0x000003ff00ff7812 */ /* 0x000fda000780c0ff */
[----:B------:R-:W-:Y:S05]  /*106c0*/  @!P0 BRA `(.L_x_1091) ;  /* 0x0000000000408947 */ /* 0x000fea0003800000 */
[----:B0-----:R-:W-:Y:S01]  /*106d0*/  MOV R2, 0x0 ;  /* 0x0000000000027802 */ /* 0x001fe20000000f00 */
[----:B------:R-:W-:Y:S01]  /*106e0*/  ULDC.64 UR6, c[0x4][0xf0] ;  /* 0x01003c0000067ab9 */ /* 0x000fe20000000a00 */
[----:B------:R-:W-:Y:S01]  /*106f0*/  ULDC.64 UR8, c[0x4][0xf8] ;  /* 0x01003e0000087ab9 */ /* 0x000fe20000000a00 */
[----:B------:R-:W-:Y:S01]  /*10700*/  ULDC.64 UR4, c[0x4][0x88] ;  /* 0x0100220000047ab9 */ /* 0x000fe20000000a00 */
[----:B------:R-:W-:Y:S02]  /*10710*/  IMAD.U32 R4, RZ, RZ, UR6 ;  /* 0x00000006ff047e24 */ /* 0x000fe4000f8e00ff */
[----:B------:R-:W0:Y:S01]  /*10720*/  LDC.64 R2, c[0x4][R2] ;  /* 0x0100000002027b82 */ /* 0x000e220000000a00 */
[----:B------:R-:W-:Y:S02]  /*10730*/  IMAD.U32 R5, RZ, RZ, UR7 ;  /* 0x00000007ff057e24 */ /* 0x000fe4000f8e00ff */
        /* <DEDUP_REMOVED lines=8> */
[----:B0-----:R-:W-:Y:S05]  /*107c0*/  CALL.ABS.NOINC R2 ;  /* 0x0000000002007343 */ /* 0x001fea0003c00000 */
.L_x_1091:
[----:B------:R-:W-:Y:S05]  /*107d0*/  BSYNC B6 ;  /* 0x0000000000067941 */ /* 0x000fea0003800000 */
.L_x_1090:
[----:B0-----:R-:W0:Y:S01]  /*107e0*/  S2R R2, SR_TID.X ;  /* 0x0000000000027919 */ /* 0x001e220000002100 */
[----:B------:R-:W-:Y:S01]  /*107f0*/  UISETP.NE.AND UP0, UPT, UR50, URZ, UPT ;  /* 0x0000003f3200728c */ /* 0x000fe2000bf05270 */
[----:B------:R-:W-:Y:S01]  /*10800*/  R2UR UR6, R28 ;  /* 0x000000001c0672ca */ /* 0x000fe200000e0000 */
[----:B------:R-:W-:Y:S01]  /*10810*/  ULDC.64 UR8, c[0x0][0x2d8] ;  /* 0x0000b60000087ab9 */ /* 0x000fe20000000a00 */
[----:B------:R-:W-:Y:S02]  /*10820*/  R2UR UR7, R22 ;  /* 0x00000000160772ca */ /* 0x000fe400000e0000 */
[C---:B------:R-:W-:Y:S02]  /*10830*/  LOP3.LUT P3, RZ, R19.reuse, 0x400, RZ, 0xc0, !PT ;  /* 0x0000040013ff7812 */ /* 0x040fe4000786c0ff */
[----:B------:R-:W-:Y:S02]  /*10840*/  PLOP3.LUT P0, PT, PT, PT, UP0, 0x80, 0x0 ;  /* 0x000000000000781c */ /* 0x000fe40003f0f008 */
[----:B------:R-:W-:-:S02]  /*10850*/  LOP3.LUT P4, RZ, R19, 0x200, RZ, 0xc0, !PT ;  /* 0x0000020013ff7812 */ /* 0x000fc4000788c0ff */
[----:B------:R-:W-:Y:S01]  /*10860*/  @UP0 ULDC UR4, c[0x0][0x44c] ;  /* 0x0001130000040ab9 */ /* 0x000fe20000000800 */
[----:B------:R-:W-:Y:S02]  /*10870*/  LOP3.LUT P5, RZ, R19, 0x100, RZ, 0xc0, !PT ;  /* 0x0000010013ff7812 */ /* 0x000fe400078ac0ff */
[----:B------:R-:W-:-:S04]  /*10880*/  UIMAD UR6, UR6, UR8, URZ ;  /* 0x00000008060672a4 */ /* 0x000fc8000f8e023f */
[----:B------:R-:W-:Y:S02]  /*10890*/  UIMAD UR7, UR7, UR9, UR6 ;  /* 0x00000009070772a4 */ /* 0x000fe4000f8e0206 */
[----:B------:R-:W-:Y:S01]  /*108a0*/  USHF.R.S32.HI UR6, URZ, 0x1f, UR43 ;  /* 0x0000001f3f067899 */ /* 0x000fe2000801142b */
[----:B0-----:R-:W-:-:S05]  /*108b0*/  IMAD.SHL.U32 R2, R2, 0x10, RZ ;  /* 0x0000001002027824 */ /* 0x001fca00078e00ff */
[----:B------:R-:W-:-:S05]  /*108c0*/  LOP3.LUT R2, R36, 0x70, R2, 0xf8, !PT ;  /* 0x0000007024027812 */ /* 0x000fca00078ef802 */
[----:B------:R-:W-:-:S04]  /*108d0*/  VIADD R0, R2, UR44 ;  /* 0x0000002c02007c36 */ /* 0x000fc80008000000 */
[----:B------:R-:W-:Y:S01]  /*108e0*/  @P0 IMAD.HI.U32 R3, R0, UR4, RZ ;  /* 0x0000000400030c27 */ /* 0x000fe2000f8e00ff */
[----:B------:R-:W-:Y:S01]  /*108f0*/  PLOP3.LUT P0, PT, PT, PT, UP0, 0x80, 0x0 ;  /* 0x000000000000781c */ /* 0x000fe20003f0f008 */
[----:B------:R-:W-:Y:S02]  /*10900*/  @UP0 ULDC UR4, c[0x0][0x450] ;  /* 0x0001140000040ab9 */ /* 0x000fe40000000800 */
[----:B------:R-:W-:-:S10]  /*10910*/  IMAD.MOV.U32 R2, RZ, RZ, R0 ;  /* 0x000000ffff027224 */ /* 0x000fd400078e0000 */
[----:B------:R-:W-:Y:S02]  /*10920*/  @P0 SHF.R.U32.HI R2, RZ, UR4, R3 ;  /* 0x00000004ff020c19 */ /* 0x000fe40008011603 */
[----:B------:R-:W-:-:S03]  /*10930*/  R2UR UR4, R22 ;  /* 0x00000000160472ca */ /* 0x000fc600000e0000 */
[----:B------:R-:W-:-:S10]  /*10940*/  IMAD.MOV R5, RZ, RZ, -R2 ;  /* 0x000000ffff057224 */ /* 0x000fd400078e0a02 */
[----:B------:R-:W-:-:S03]  /*10950*/  UIMAD.WIDE.U32 UR4, UR4, UR8, URZ ;  /* 0x00000008040472a5 */ /* 0x000fc6000f8e003f */
[----:B------:R-:W-:Y:S01]  /*10960*/  ULDC.64 UR8, c[0x0][0x2e0] ;  /* 0x0000b80000087ab9 */ /* 0x000fe20000000a00 */
[----:B------:R-:W-:Y:S02]  /*10970*/  UIADD3 UR5, UR5, UR7, URZ ;  /* 0x0000000705057290 */ /* 0x000fe4000fffe03f */
[----:B------:R-:W-:Y:S01]  /*10980*/  UIMAD UR6, UR6, UR8, URZ ;  /* 0x00000008060672a4 */ /* 0x000fe2000f8e023f */
[----:B------:R-:W-:Y:S01]  /*10990*/  ULDC UR7, c[0x0][0x448] ;  /* 0x0001120000077ab9 */ /* 0x000fe20000000800 */
[----:B------:R-:W-:Y:S01]  /*109a0*/  UIMAD.WIDE.U32 UR4, UR43, UR8, UR4 ;  /* 0x000000082b0472a5 */ /* 0x000fe2000f8e0004 */
[----:B------:R-:W-:Y:S01]  /*109b0*/  IMAD R5, R5, UR7, R0 ;  /* 0x0000000705057c24 */ /* 0x000fe2000f8e0200 */
[----:B------:R-:W-:Y:S01]  /*109c0*/  UIMAD UR6, UR43, UR9, UR6 ;  /* 0x000000092b0672a4 */ /* 0x000fe2000f8e0206 */
[----:B------:R-:W-:Y:S02]  /*109d0*/  SHF.R.S32.HI R0, RZ, 0x1f, R2 ;  /* 0x0000001fff007819 */ /* 0x000fe40000011402 */
[----:B------:R-:W-:Y:S01]  /*109e0*/  ULDC.64 UR8, c[0x0][0x2d0] ;  /* 0x0000b40000087ab9 */ /* 0x000fe20000000a00 */
[----:B------:R-:W-:Y:S01]  /*109f0*/  UIADD3 UR5, UR5, UR6, URZ ;  /* 0x0000000605057290 */ /* 0x000fe2000fffe03f */
[----:B------:R-:W-:-:S02]  /*10a00*/  IMAD.U32 R9, RZ, RZ, UR8 ;  /* 0x00000008ff097e24 */ /* 0x000fc4000f8e00ff */
[----:B------:R-:W-:Y:S01]  /*10a10*/  IMAD R3, R0, UR8, RZ ;  /* 0x0000000800037c24 */ /* 0x000fe2000f8e02ff */
[----:B------:R-:W-:-:S03]  /*10a20*/  SHF.R.S32.HI R0, RZ, 0x1f, R5 ;  /* 0x0000001fff007819 */ /* 0x000fc60000011405 */
[C---:B------:R-:W-:Y:S02]  /*10a30*/  IMAD R7, R2.reuse, UR9, R3 ;  /* 0x0000000902077c24 */ /* 0x040fe4000f8e0203 */
[----:B------:R-:W-:Y:S01]  /*10a40*/  IMAD.WIDE.U32 R2, R2, R9, UR4 ;  /* 0x0000000402027e25 */ /* 0x000fe2000f8e0009 */
        /* <DEDUP_REMOVED lines=11> */
[----:B------:R-:W0:Y:S01]  /*10b00*/  SHFL.IDX PT, R14, R0, RZ, 0x181f ;  /* 0x00181fff000e7589 */ /* 0x000e2200000e0000 */
[----:B------:R-:W-:-:S03]  /*10b10*/  VIADD R4, R36, UR44 ;  /* 0x0000002c24047c36 */ /* 0x000fc60008000000 */
[----:B------:R-:W1:Y:S01]  /*10b20*/  SHFL.IDX PT, R2, R5, RZ, 0x181f ;  /* 0x00181fff05027589 */ /* 0x000e6200000e0000 */
[C---:B------:R-:W-:Y:S01]  /*10b30*/  VIADD R7, R4.reuse, 0x10 ;  /* 0x0000001004077836 */ /* 0x040fe20000000000 */
[----:B------:R-:W-:Y:S02]  /*10b40*/  ISETP.GE.AND P0, PT, R4, UR39, PT ;  /* 0x0000002704007c0c */ /* 0x000fe4000bf06270 */
[----:B------:R-:W-:Y:S11]  /*10b50*/  SHFL.IDX PT, R6, R5, 0x1, 0x181f ;  /* 0x00381f0005067f89 */ /* 0x000ff600000e0000 */
        /* <DEDUP_REMOVED lines=12> */
[----:B------:R-:W-:Y:S02]  /*10c20*/  @!P0 IMAD.MOV.U32 R3, RZ, RZ, R7 ;  /* 0x000000ffff038224 */ /* 0x000fe400078e0007 */
[----:B------:R-:W-:Y:S01]  /*10c30*/  VIADD R7, R4, 0x20 ;  /* 0x0000002004077836 */ /* 0x000fe20000000000 */
        /* <DEDUP_REMOVED lines=58> */
.L_x_1169:
[----:B------:R-:W-:-:S05]  /*10fe0*/  VIADD R4, R4, 0x70 ;  /* 0x0000007004047836 */ /* 0x000fca0000000000 */
[----:B------:R-:W-:-:S13]  /*10ff0*/  ISETP.GE.AND P0, PT, R4, UR39, PT ;  /* 0x0000002704007c0c */ /* 0x000fda000bf06270 */
[----:B0-2---:R-:W-:-:S05]  /*11000*/  @!P0 LEA R2, P1, R37, R14, 0x1 ;  /* 0x0000000e25028211 */ /* 0x005fca00078208ff */
[----:B-1----:R-:W-:-:S05]  /*11010*/  @!P0 IMAD.X R3, RZ, RZ, R6, P1 ;  /* 0x000000ffff038224 */ /* 0x002fca00008e0606 */
[----:B------:R-:W-:Y:S01]  /*11020*/  @!PT LDS RZ, [RZ] ;  /* 0x00000000fffff984 */ /* 0x000fe20000000800 */
[----:B------:R-:W-:Y:S01]  /*11030*/  @!PT LDS RZ, [RZ] ;  /* 0x00000000fffff984 */ /* 0x000fe20000000800 */
[----:B------:R-:W-:Y:S01]  /*11040*/  @!PT LDS RZ, [RZ] ;  /* 0x00000000fffff984 */ /* 0x000fe20000000800 */
[----:B------:R0:W-:Y:S04]  /*11050*/  @!P0 LDGSTS.E.BYPASS.LTC128B.128 [R31+0xfc00], desc[UR36][R2.64], !P3 ;  /* 0x0fc00000021f8fae */ /* 0x0001e8000d901d64 */
[----:B------:R0:W-:Y:S04]  /*11060*/  @!P0 LDGSTS.E.BYPASS.LTC128B.128 [R31+0x13c00], desc[UR36][R2.64+0x80], !P4 ;  /* 0x13c00080021f8fae */ /* 0x0001e8000e101d64 */
[----:B------:R0:W-:Y:S01]  /*11070*/  @!P0 LDGSTS.E.BYPASS.LTC128B.128 [R31+0x17c00], desc[UR36][R2.64+0x100], !P5 ;  /* 0x17c00100021f8fae */ /* 0x0001e2000e901d64 */
[----:B------:R-:W-:Y:S01]  /*11080*/  PLOP3.LUT P0, PT, PT, PT, PT, 0x80, 0x0 ;  /* 0x000000000000781c */ /* 0x000fe20003f0f070 */
[----:B------:R-:W-:-:S12]  /*11090*/  NOP ;  /* 0x0000000000007918 */ /* 0x000fd80000000000 */
.L_x_1093:
[----:B------:R-:W-:Y:S02]  /*110a0*/  PLOP3.LUT P1, PT, P1, P0, PT, 0xa2, 0x0 ;  /* 0x000000000000781c */ /* 0x000fe40000f21472 */
[----:B------:R-:W-:-:S08]  /*110b0*/  @P0 R2UR P1, UR4, R16 ;  /* 0x00000000100402ca */ /* 0x000fd00000020000 */
[----:B------:R-:W-:-:S05]  /*110c0*/  @P0 PLOP3.LUT P0, PT, P1, PT, PT, 0x80, 0x0 ;  /* 0x000000000000081c */ /* 0x000fca0000f0f070 */
[----:B------:R-:W-:Y:S01]  /*110d0*/  @!P1 SYNCS.ARRIVE.TRANS64.RED.A0T1 RZ, [UR4+0x2a800], RZ ;  /* 0x02a800ffffff99a7 */ /* 0x000fe20008200404 */
[----:B------:R-:W-:Y:S07]  /*110e0*/  @!P1 ARRIVES.LDGSTSBAR.64.TRANSCNT [UR4+0x2a800] ;  /* 0x02a80000ff0099b0 */ /* 0x000fee0008000a84 */
[----:B------:R-:W-:Y:S05]  /*110f0*/  @P0 BRA.U.ANY `(.L_x_1093) ;  /* 0xfffffffd00e80947 */ /* 0x000fea000393ffff */
[----:B0-----:R-:W2:Y:S02]  /*11100*/  LDL.LU R2, [R1] ;  /* 0x0000000001027983 */ /* 0x001ea40000300800 */
[----:B--2---:R-:W-:-:S05]  /*11110*/  VIADD R2, R2, 0x1 ;  /* 0x0000000102027836 */ /* 0x004fca0000000000 */
[----:B------:R0:W-:Y:S01]  /*11120*/  STL [R1], R2 ;  /* 0x0000000201007387 */ /* 0x0001e20000100800 */
        /* <DEDUP_REMOVED lines=9> */
.L_x_1170:
[----:B------:R-:W-:Y:S05]  /*111c0*/  BSYNC B0 ;  /* 0x0000000000007941 */ /* 0x000fea0003800000 */
.L_x_1094:
[----:B------:R-:W-:-:S04]  /*111d0*/  UIADD3 UR4, UR45, -0x2, URZ ;  /* 0xfffffffe2d047890 */ /* 0x000fc8000fffe03f */
[----:B------:R-:W-:-:S06]  /*111e0*/  UISETP.GE.AND UP0, UPT, UR4, UR46, UPT ;  /* 0x0000002e0400728c */ /* 0x000fcc000bf06270 */
[----:B------:R-:W-:-:S13]  /*111f0*/  PLOP3.LUT P0, PT, PT, PT, UP0, 0x40, 0x0 ;  /* 0x000000000000781c */ /* 0x000fda0003f0e808 */
[----:B------:R-:W-:Y:S05]  /*11200*/  @P0 BRA `(.L_x_1096) ;  /* 0x0000000c00c80947 */ /* 0x000fea0003800000 */
[----:B------:R-:W-:Y:S01]  /*11210*/  BSSY B0, `(.L_x_1096) ;  /* 0x00000f1000007945 */ /* 0x000fe20003800000 */
[----:B------:R-:W-:Y:S02]  /*11220*/  IMAD.MOV.U32 R20, RZ, RZ, R26 ;  /* 0x000000ffff147224 */ /* 0x000fe400078e001a */
[----:B------:R-:W-:Y:S02]  /*11230*/  IMAD.MOV.U32 R9, RZ, RZ, R23 ;  /* 0x000000ffff097224 */ /* 0x000fe400078e0017 */
[----:B------:R-:W-:Y:S02]  /*11240*/  IMAD.MOV.U32 R27, RZ, RZ, R24 ;  /* 0x000000ffff1b7224 */ /* 0x000fe400078e0018 */
[----:B------:R-:W-:-:S07]  /*11250*/  IMAD.U32 R8, RZ, RZ, UR4 ;  /* 0x00000004ff087e24 */ /* 0x000fce000f8e00ff */
.L_x_1109:
[----:B0-----:R-:W0:Y:S01]  /*11260*/  LDC R3, c[0x0][0x430] ;  /* 0x00010c00ff037b82 */ /* 0x001e220000000800 */
[----:B------:R-:W1:Y:S01]  /*11270*/  S2R R0, SR_TID.X ;  /* 0x0000000000007919 */ /* 0x000e620000002100 */
[----:B------:R-:W-:Y:S01]  /*11280*/  IMAD R10, R8, 0x60, R32 ;  /* 0x00000060080a7824 */ /* 0x000fe200078e0220 */
[----:B------:R-:W-:Y:S01]  /*11290*/  LOP3.LUT P1, RZ, R19, 0x40, RZ, 0xc0, !PT ;  /* 0x0000004013ff7812 */ /* 0x000fe2000782c0ff */
[----:B------:R-:W-:Y:S01]  /*112a0*/  VIADD R23, R9, 0x1 ;  /* 0x0000000109177836 */ /* 0x000fe20000000000 */
[----:B0-----:R-:W-:Y:S01]  /*112b0*/  ISETP.NE.AND P0, PT, R3, 0x1, PT ;  /* 0x000000010300780c */ /* 0x001fe20003f05270 */
[----:B-1----:R-:W-:-:S12]  /*112c0*/  IMAD.SHL.U32 R0, R0, 0x10, RZ ;  /* 0x0000001000007824 */ /* 0x002fd800078e00ff */
[----:B------:R-:W0:Y:S01]  /*112d0*/  @P0 LDC R3, c[0x0][0x434] ;  /* 0x00010d00ff030b82 */ /* 0x000e220000000800 */
[----:B------:R-:W-:-:S04]  /*112e0*/  LOP3.LUT R0, R36, 0x70, R0, 0xf8, !PT ;  /* 0x0000007024007812 */ /* 0x000fc800078ef800 */
[C---:B------:R-:W-:Y:S01]  /*112f0*/  ISETP.GT.U32.AND P2, PT, R0.reuse, 0x5f, PT ;  /* 0x0000005f0000780c */ /* 0x040fe20003f44070 */
[----:B------:R-:W-:Y:S02]  /*11300*/  IMAD.IADD R10, R0, 0x1, R10 ;  /* 0x00000001000a7824 */ /* 0x000fe400078e020a */
[----:B------:R-:W1:Y:S02]  /*11310*/  @P0 LDC R5, c[0x0][0x438] ;  /* 0x00010e00ff050b82 */ /* 0x000e640000000800 */
[----:B------:R-:W-:-:S08]  /*11320*/  IMAD.MOV.U32 R11, RZ, RZ, R10 ;  /* 0x000000ffff0b7224 */ /* 0x000fd000078e000a */
[----:B------:R-:W2:Y:S01]  /*11330*/  @!P2 LDC.64 R6, c[0x0][0x428] ;  /* 0x00010a00ff06ab82 */ /* 0x000ea20000000a00 */
[----:B0-----:R-:W-:-:S05]  /*11340*/  @P0 IMAD.HI.U32 R0, R10, R3, RZ ;  /* 0x000000030a000227 */ /* 0x001fca00078e00ff */
[----:B-1----:R-:W-:Y:S02]  /*11350*/  @P0 SHF.R.U32.HI R11, RZ, R5, R0 ;  /* 0x00000005ff0b0219 */ /* 0x002fe40000011600 */
[----:B------:R-:W0:Y:S02]  /*11360*/  @!P2 LDC.64 R4, c[0x0][0x418] ;  /* 0x00010600ff04ab82 */ /* 0x000e240000000a00 */
[--C-:B------:R-:W-:Y:S01]  /*11370*/  @!P2 SHF.R.S32.HI R3, RZ, 0x1f, R11.reuse ;  /* 0x0000001fff03a819 */ /* 0x100fe2000001140b */
[----:B------:R-:W-:Y:S02]  /*11380*/  @!P2 IMAD.MOV.U32 R2, RZ, RZ, R11 ;  /* 0x000000ffff02a224 */ /* 0x000fe400078e000b */
[-C--:B--2---:R-:W-:Y:S02]  /*11390*/  @!P2 IMAD R0, R33, R6.reuse, RZ ;  /* 0x000000062100a224 */ /* 0x084fe400078e02ff */
[----:B------:R-:W-:-:S04]  /*113a0*/  @!P2 IMAD.WIDE.U32 R2, R29, R6, R2 ;  /* 0x000000061d02a225 */ /* 0x000fc800078e0002 */
[----:B------:R-:W-:-:S04]  /*113b0*/  @!P2 IMAD R7, R29, R7, R0 ;  /* 0x000000071d07a224 */ /* 0x000fc800078e0200 */
[----:B------:R-:W-:Y:S01]  /*113c0*/  @!P2 IMAD.IADD R0, R7, 0x1, R3 ;  /* 0x000000010700a824 */ /* 0x000fe200078e0203 */
[----:B0-----:R-:W-:-:S04]  /*113d0*/  @!P2 LEA R4, P0, R2, R4, 0x2 ;  /* 0x000000040204a211 */ /* 0x001fc800078010ff */
[----:B------:R-:W-:Y:S01]  /*113e0*/  @!P2 LEA.HI.X R5, R2, R5, R0, 0x2, P0 ;  /* 0x000000050205a211 */ /* 0x000fe200000f1400 */
[----:B------:R-:W-:Y:S01]  /*113f0*/  IMAD.MOV.U32 R0, RZ, RZ, RZ ;  /* 0x000000ffff007224 */ /* 0x000fe200078e00ff */
[C---:B------:R-:W-:Y:S01]  /*11400*/  ISETP.NE.AND P0, PT, R23.reuse, 0x2, PT ;  /* 0x000000021700780c */ /* 0x040fe20003f05270 */
[----:B------:R-:W-:Y:S01]  /*11410*/  IMAD.MOV R7, RZ, RZ, -R11 ;  /* 0x000000ffff077224 */ /* 0x000fe200078e0a0b */
[----:B------:R-:W-:Y:S05]  /*11420*/  YIELD ;  /* 0x0000000000007946 */ /* 0x000fea0003800000 */
[----:B------:R-:W-:Y:S01]  /*11430*/  ULDC UR4, c[0x0][0x430] ;  /* 0x00010c0000047ab9 */ /* 0x000fe20000000800 */
[----:B------:R-:W-:Y:S01]  /*11440*/  SEL R3, RZ, 0x1, P0 ;  /* 0x00000001ff037807 */ /* 0x000fe20000000000 */
[----:B------:R0:W5:Y:S01]  /*11450*/  @!P2 LDG.E R0, desc[UR36][R4.64] ;  /* 0x000000240400a981 */ /* 0x000162000c1e1900 */
[----:B------:R-:W-:Y:S01]  /*11460*/  SEL R23, R23, RZ, P0 ;  /* 0x000000ff17177207 */ /* 0x000fe20000000000 */
[----:B------:R-:W-:Y:S01]  /*11470*/  IMAD.MOV.U32 R24, RZ, RZ, R8 ;  /* 0x000000ffff187224 */ /* 0x000fe200078e0008 */
[----:B------:R-:W-:Y:S01]  /*11480*/  LOP3.LUT R26, R20, R3, RZ, 0x3c, !PT ;  /* 0x00000003141a7212 */ /* 0x000fe200078e3cff */
[----:B0-----:R-:W-:Y:S01]  /*11490*/  IMAD R4, R7, UR4, R10 ;  /* 0x0000000407047c24 */ /* 0x001fe2000f8e020a */
[----:B------:R-:W-:Y:S06]  /*114a0*/  @!P1 BRA `(.L_x_1097) ;  /* 0x0000000000049947 */ /* 0x000fec0003800000 */
[----:B------:R-:W-:Y:S01]  /*114b0*/  BPT.TRAP 0x1 ;  /* 0x000000040000795c */ /* 0x000fe20000300000 */
.L_x_1097:
[----:B------:R-:W-:Y:S01]  /*114c0*/  IMAD R6, R23, 0x8, R16 ;  /* 0x0000000817067824 */ /* 0x000fe200078e0210 */
[----:B------:R-:W-:Y:S01]  /*114d0*/  SHF.L.U32 R3, R26, 0x1f, RZ ;  /* 0x0000001f1a037819 */ /* 0x000fe200000006ff */
[----:B------:R-:W-:Y:S03]  /*114e0*/  BSSY B1, `(.L_x_1098) ;  /* 0x0000003000017945 */ /* 0x000fe60003800000 */
[----:B------:R-:W0:Y:S02]  /*114f0*/  SYNCS.PHASECHK.TRANS64.TRYWAIT P0, [R6+URZ+0x2a840], R3 ;  /* 0x02a84003060075a7 */ /* 0x000e24000800017f */
[----:B0-----:R-:W-:Y:S05]  /*11500*/  @!P0 BRA `(.L_x_1099) ;  /* 0x0000002c00c08947 */ /* 0x001fea0003800000 */
.L_x_1171:
[----:B------:R-:W-:Y:S05]  /*11510*/  BSYNC B1 ;  /* 0x0000000000017941 */ /* 0x000fea0003800000 */
.L_x_1098:
[----:B------:R-:W-:Y:S01]  /*11520*/  SHF.R.S32.HI R21, RZ, 0x1f, R4 ;  /* 0x0000001fff157819 */ /* 0x000fe20000011404 */
[----:B------:R-:W-:Y:S01]  /*11530*/  ULDC.64 UR4, c[0x0][0x300] ;  /* 0x0000c00000047ab9 */ /* 0x000fe20000000a00 */
[----:B-----5:R-:W-:Y:S01]  /*11540*/  SHF.R.S32.HI R25, RZ, 0x1f, R0 ;  /* 0x0000001fff197819 */ /* 0x020fe20000011400 */
[----:B------:R-:W-:Y:S01]  /*11550*/  IMAD R8, R23, 0x4800, R30 ;  /* 0x0000480017087824 */ /* 0x000fe200078e021e */
[----:B------:R-:W-:Y:S01]  /*11560*/  LOP3.LUT P3, RZ, R19, 0x10, RZ, 0xc0, !PT ;  /* 0x0000001013ff7812 */ /* 0x000fe2000786c0ff */
        /* <DEDUP_REMOVED lines=22> */
[----:B------:R-:W-:Y:S02]  /*116d0*/  IMAD.SHL.U32 R5, R37, 0x2, RZ ;  /* 0x0000000225057824 */ /* 0x000fe400078e00ff */
[----:B------:R-:W-:Y:S01]  /*116e0*/  IMAD R8, R8, 0x2, R16 ;  /* 0x0000000208087824 */ /* 0x000fe200078e0210 */
        /* <DEDUP_REMOVED lines=10> */
[----:B------:R-:W0:Y:S02]  /*11790*/  SHFL.IDX PT, R14, R7, 0x2, 0x181f ;  /* 0x00581f00070e7f89 */ /* 0x000e2400000e0000 */
[----:B-1----:R-:W-:-:S05]  /*117a0*/  IMAD.X R3, RZ, RZ, R3, P0 ;  /* 0x000000ffff037224 */ /* 0x002fca00000e0603 */
        /* <DEDUP_REMOVED lines=24> */
.L_x_1185:
[----:B0-2---:R-:W-:-:S05]  /*11930*/  IADD3 R2, P0, R14, R5, RZ ;  /* 0x000000050e027210 */ /* 0x005fca0007f1e0ff */
[----:B-1----:R-:W-:Y:S01]  /*11940*/  IMAD.X R3, RZ, RZ, R35, P0 ;  /* 0x000000ffff037224 */ /* 0x002fe200000e0623 */
        /* <DEDUP_REMOVED lines=8> */
.L_x_1101:
        /* <DEDUP_REMOVED lines=10> */
.L_x_1102:
[----:B------:R1:W-:Y:S01]  /*11a70*/  SYNCS.ARRIVE.TRANS64.A1T0 RZ, [R6+URZ+0x2a830], RZ ;  /* 0x02a830ff06ff79a7 */ /* 0x0003e2000810003f */
[----:B------:R-:W-:Y:S05]  /*11a80*/  @!P2 BRA `(.L_x_1103) ;  /* 0x000000000004a947 */ /* 0x000fea0003800000 */
[----:B------:R-:W-:Y:S01]  /*11a90*/  BPT.TRAP 0x1 ;  /* 0x000000040000795c */ /* 0x000fe20000300000 */
.L_x_1103:
[----:B0-----:R-:W-:Y:S01]  /*11aa0*/  SHF.L.U32 R3, R20, 0x1f, RZ ;  /* 0x0000001f14037819 */ /* 0x001fe200000006ff */
[----:B-1----:R-:W-:Y:S01]  /*11ab0*/  IMAD R6, R9, 0x8, R16 ;  /* 0x0000000809067824 */ /* 0x002fe200078e0210 */
[----:B------:R-:W-:Y:S03]  /*11ac0*/  BSSY B1, `(.L_x_1104) ;  /* 0x0000003000017945 */ /* 0x000fe60003800000 */
[----:B------:R-:W0:Y:S02]  /*11ad0*/  SYNCS.PHASECHK.TRANS64.TRYWAIT P0, [R6+URZ+0x2a860], R3 ;  /* 0x02a86003060075a7 */ /* 0x000e24000800017f */
[----:B0-----:R-:W-:Y:S05]  /*11ae0*/  @!P0 BRA `(.L_x_1105) ;  /* 0x0000003000148947 */ /* 0x001fea0003800000 */
.L_x_1186:
[----:B------:R-:W-:Y:S05]  /*11af0*/  BSYNC B1 ;  /* 0x0000000000017941 */ /* 0x000fea0003800000 */
.L_x_1104:
[----:B------:R-:W-:Y:S01]  /*11b00*/  IMAD.MOV.U32 R2, RZ, RZ, -0x60 ;  /* 0xffffffa0ff027424 */ /* 0x000fe200078e00ff */
[----:B------:R-:W-:Y:S01]  /*11b10*/  UMOV UR4, 0xffffffff ;  /* 0xffffffff00047882 */ /* 0x000fe20000000000 */
[----:B------:R-:W-:Y:S01]  /*11b20*/  LOP3.LUT P2, RZ, R19, 0x2, RZ, 0xc0, !PT ;  /* 0x0000000213ff7812 */ /* 0x000fe2000784c0ff */
[----:B------:R-:W-:Y:S01]  /*11b30*/  IMAD R7, R9, 0x3000, R30 ;  /* 0x0000300009077824 */ /* 0x000fe200078e021e */
[----:B------:R-:W-:Y:S01]  /*11b40*/  LOP3.LUT P1, RZ, R19, 0x1, RZ, 0xc0, !PT ;  /* 0x0000000113ff7812 */ /* 0x000fe2000782c0ff */
[----:B0-----:R-:W-:-:S04]  /*11b50*/  IMAD R3, R27, R2, UR38 ;  /* 0x000000261b037e24 */ /* 0x001fc8000f8e0202 */
[----:B------:R-:W-:Y:S01]  /*11b60*/  IMAD.IADD R8, R3, 0x1, -R36 ;  /* 0x0000000103087824 */ /* 0x000fe200078e0a24 */
[----:B------:R-:W-:Y:S07]  /*11b70*/  BRA.DIV UR4, `(.L_x_1106) ;  /* 0x0000003204047947 */ /* 0x000fee000b800000 */
[----:B------:R-:W0:Y:S01]  /*11b80*/  SHFL.IDX PT, R14, R17, RZ, 0x181f ;  /* 0x00181fff110e7589 */ /* 0x000e2200000e0000 */
[----:B------:R-:W-:-:S03]  /*11b90*/  IMAD R7, R7, 0x2, R16 ;  /* 0x0000000207077824 */ /* 0x000fc600078e0210 */
[----:B------:R-:W1:Y:S01]  /*11ba0*/  SHFL.IDX PT, R3, R18, RZ, 0x181f ;  /* 0x00181fff12037589 */ /* 0x000e6200000e0000 */
[----:B0-----:R-:W-:-:S03]  /*11bb0*/  IADD3 R2, P0, R14, R5, RZ ;  /* 0x000000050e027210 */ /* 0x001fc60007f1e0ff */
[----:B------:R-:W0:Y:S02]  /*11bc0*/  SHFL.IDX PT, R14, R17, 0x1, 0x181f ;  /* 0x00381f00110e7f89 */ /* 0x000e2400000e0000 */
[----:B-1----:R-:W-:Y:S01]  /*11bd0*/  IMAD.X R3, RZ, RZ, R3, P0 ;  /* 0x000000ffff037224 */ /* 0x002fe200000e0603 */
[----:B------:R-:W-:-:S13]  /*11be0*/  ISETP.LT.OR P0, PT, R8, 0x1, P2 ;  /* 0x000000010800780c */ /* 0x000fda0001701670 */
[----:B------:R-:W-:Y:S01]  /*11bf0*/  LDGSTS.E.BYPASS.LTC128B.128 [R7+0x400], desc[UR36][R2.64], !P0 ;  /* 0x0040000002077fae */ /* 0x000fe2000c101d64 */
[----:B------:R-:W-:-:S13]  /*11c00*/  ISETP.LT.OR P0, PT, R8, 0x1, P1 ;  /* 0x000000010800780c */ /* 0x000fda0000f01670 */
[----:B------:R1:W-:Y:S04]  /*11c10*/  LDGSTS.E.BYPASS.LTC128B.128 [R7+0x3400], desc[UR36][R2.64+0x80], !P0 ;  /* 0x0340008002077fae */ /* 0x0003e8000c101d64 */
[----:B-1----:R-:W1:Y:S01]  /*11c20*/  SHFL.IDX PT, R3, R18, 0x1, 0x181f ;  /* 0x00381f0012037f89 */ /* 0x002e6200000e0000 */
        /* <DEDUP_REMOVED lines=25> */
[----:B------:R-:W2:Y:S04]  /*11dc0*/  SHFL.IDX PT, R18, R18, 0x5, 0x181f ;  /* 0x00b81f0012127f89 */ /* 0x000ea800000e0000 */
[----:B------:R3:W4:Y:S01]  /*11dd0*/  SHFL.IDX PT, R14, R17, 0x5, 0x181f ;  /* 0x00b81f00110e7f89 */ /* 0x00072200000e0000 */
[----:B-1----:R-:W-:Y:S01]  /*11de0*/  IMAD.X R3, RZ, RZ, R3, P0 ;  /* 0x000000ffff037224 */ /* 0x002fe200000e0603 */
[----:B------:R-:W-:-:S13]  /*11df0*/  ISETP.LT.OR P0, PT, R8, 0x41, P2 ;  /* 0x000000410800780c */ /* 0x000fda0001701670 */
[----:B------:R3:W-:Y:S01]  /*11e00*/  LDGSTS.E.BYPASS.LTC128B.128 [R7+0x2400], desc[UR36][R2.64], !P0 ;  /* 0x0240000002077fae */ /* 0x0007e2000c101d64 */
[----:B------:R-:W-:-:S13]  /*11e10*/  ISETP.LT.OR P0, PT, R8, 0x41, P1 ;  /* 0x000000410800780c */ /* 0x000fda0000f01670 */
[----:B--2-4-:R3:W-:Y:S02]  /*11e20*/  LDGSTS.E.BYPASS.LTC128B.128 [R7+0x5400], desc[UR36][R2.64+0x80], !P0 ;  /* 0x0540008002077fae */ /* 0x0147e4000c101d64 */
.L_x_1200:
[----:B0--3--:R-:W-:Y:S01]  /*11e30*/  IADD3 R2, P0, R14, R5, RZ ;  /* 0x000000050e027210 */ /* 0x009fe20007f1e0ff */
[----:B------:R-:W-:Y:S02]  /*11e40*/  ULDC.64 UR4, c[0x0][0x328] ;  /* 0x0000ca0000047ab9 */ /* 0x000fe40000000a00 */
[----:B------:R-:W-:Y:S02]  /*11e50*/  IMAD R21, R21, UR4, RZ ;  /* 0x0000000415157c24 */ /* 0x000fe4000f8e02ff */
[----:B------:R-:W-:Y:S01]  /*11e60*/  IMAD.X R3, RZ, RZ, R18, P0 ;  /* 0x000000ffff037224 */ /* 0x000fe200000e0612 */
        /* <DEDUP_REMOVED lines=17> */
.L_x_1107:
        /* <DEDUP_REMOVED lines=10> */
.L_x_1108:
[----:B------:R-:W-:Y:S01]  /*12020*/  ULDC.64 UR4, c[0x0][0x330] ;  /* 0x0000cc0000047ab9 */ /* 0x000fe20000000a00 */
[----:B------:R-:W-:Y:S01]  /*12030*/  IMAD.MOV.U32 R3, RZ, RZ, R25 ;  /* 0x000000ffff037224 */ /* 0x000fe200078e0019 */
[----:B------:R1:W-:Y:S01]  /*12040*/  SYNCS.ARRIVE.TRANS64.A1T0 RZ, [R6+URZ+0x2a850], RZ ;  /* 0x02a850ff06ff79a7 */ /* 0x0003e2000810003f */
[----:B------:R-:W-:Y:S02]  /*12050*/  IMAD R5, R28, UR4, RZ ;  /* 0x000000041c057c24 */ /* 0x000fe4000f8e02ff */
[----:B------:R-:W-:-:S04]  /*12060*/  IMAD.WIDE.U32 R2, R22, UR4, R2 ;  /* 0x0000000416027c25 */ /* 0x000fc8000f8e0002 */
[----:B------:R-:W-:Y:S01]  /*12070*/  IMAD R5, R22, UR5, R5 ;  /* 0x0000000516057c24 */ /* 0x000fe2000f8e0205 */
[----:B------:R-:W-:Y:S01]  /*12080*/  ULDC.64 UR4, c[0x0][0x318] ;  /* 0x0000c60000047ab9 */ /* 0x000fe20000000a00 */
[----:B------:R-:W-:Y:S01]  /*12090*/  VIADD R8, R24, 0xffffffff ;  /* 0xffffffff18087836 */ /* 0x000fe20000000000 */
[C---:B------:R-:W-:Y:S01]  /*120a0*/  LEA R17, P0, R2.reuse, UR4, 0x1 ;  /* 0x0000000402117c11 */ /* 0x040fe2000f8008ff */
[----:B------:R-:W-:Y:S02]  /*120b0*/  IMAD.IADD R3, R5, 0x1, R3 ;  /* 0x0000000105037824 */ /* 0x000fe400078e0203 */
[----:B------:R-:W-:Y:S02]  /*120c0*/  IMAD.MOV.U32 R20, RZ, RZ, R26 ;  /* 0x000000ffff147224 */ /* 0x000fe400078e001a */
[----:B------:R-:W-:Y:S01]  /*120d0*/  IMAD.MOV.U32 R9, RZ, RZ, R23 ;  /* 0x000000ffff097224 */ /* 0x000fe200078e0017 */
[----:B------:R-:W-:Y:S01]  /*120e0*/  LEA.HI.X R18, R2, UR5, R3, 0x1, P0 ;  /* 0x0000000502127c11 */ /* 0x000fe200080f0c03 */
[----:B------:R-:W-:Y:S01]  /*120f0*/  IMAD.MOV.U32 R27, RZ, RZ, R24 ;  /* 0x000000ffff1b7224 */ /* 0x000fe200078e0018 */
[----:B------:R-:W-:-:S13]  /*12100*/  ISETP.GT.AND P0, PT, R24, UR46, PT ;  /* 0x0000002e18007c0c */ /* 0x000fda000bf04270 */
[----:B-1----:R-:W-:Y:S05]  /*12110*/  @P0 BRA `(.L_x_1109) ;  /* 0xfffffff000500947 */ /* 0x002fea000383ffff */
[----:B------:R-:W-:Y:S05]  /*12120*/  BSYNC B0 ;  /* 0x0000000000007941 */ /* 0x000fea0003800000 */
.L_x_1096:
        /* <DEDUP_REMOVED lines=8> */
[----:B------:R-:W1:Y:S08]  /*121b0*/  FLO.U32 R0, UR4 ;  /* 0x0000000400007d00 */ /* 0x000e7000080e0000 */
[----:B------:R-:W0:Y:S01]  /*121c0*/  POPC R5, UR4 ;  /* 0x0000000400057d09 */ /* 0x000e220008000000 */
[----:B-1----:R-:W-:-:S13]  /*121d0*/  ISETP.EQ.U32.AND P0, PT, R0, R7, PT ;  /* 0x000000070000720c */ /* 0x002fda0003f02070 */
[----:B0-----:R-:W2:Y:S01]  /*121e0*/  @P0 ATOMG.E.ADD.STRONG.GPU PT, R3, desc[UR36][R2.64], R5 ;  /* 0x00000005020309a8 */ /* 0x001ea200081ee1e4 */
[----:B------:R-:W0:Y:S02]  /*121f0*/  S2R R4, SR_LTMASK ;  /* 0x0000000000047919 */ /* 0x000e240000003900 */
[----:B0-----:R-:W-:-:S04]  /*12200*/  LOP3.LUT R4, R4, UR4, RZ, 0xc0, !PT ;  /* 0x0000000404047c12 */ /* 0x001fc8000f8ec0ff */
[----:B------:R-:W0:Y:S01]  /*12210*/  POPC R7, R4 ;  /* 0x0000000400077309 */ /* 0x000e220000000000 */
[----:B--2---:R-:W0:Y:S02]  /*12220*/  SHFL.IDX PT, R0, R3, R0, 0x1f ;  /* 0x00001f0003007589 */ /* 0x004e2400000e0000 */
[----:B0-----:R-:W-:-:S07]  /*12230*/  IADD3 R34, R0, UR47, R7 ;  /* 0x0000002f00227c10 */ /* 0x001fce000fffe007 */
.L_x_1111:
[----:B------:R-:W-:Y:S05]  /*12240*/  BSYNC B0 ;  /* 0x0000000000007941 */ /* 0x000fea0003800000 */
.L_x_1110:
[----:B------:R-:W-:-:S13]  /*12250*/  LOP3.LUT P0, RZ, R19, 0x40, RZ, 0xc0, !PT ;  /* 0x0000004013ff7812 */ /* 0x000fda000780c0ff */
[----:B------:R-:W-:Y:S05]  /*12260*/  @!P0 BRA `(.L_x_1112) ;  /* 0x0000000000048947 */ /* 0x000fea0003800000 */
[----:B------:R-:W-:Y:S01]  /*12270*/  BPT.TRAP 0x1 ;  /* 0x000000040000795c */ /* 0x000fe20000300000 */
.L_x_1112:
[----:B------:R-:W-:Y:S01]  /*12280*/  IMAD R4, R23, 0x8, R16 ;  /* 0x0000000817047824 */ /* 0x000fe200078e0210 */
[----:B0-----:R-:W-:Y:S01]  /*12290*/  SHF.L.U32 R3, R26, 0x1f, RZ ;  /* 0x0000001f1a037819 */ /* 0x001fe200000006ff */
[----:B------:R-:W-:Y:S01]  /*122a0*/  IMAD.MOV.U32 R5, RZ, RZ, -0x60 ;  /* 0xffffffa0ff057424 */ /* 0x000fe200078e00ff */
[----:B------:R-:W-:Y:S02]  /*122b0*/  BSSY B0, `(.L_x_1113) ;  /* 0x0000004000007945 */ /* 0x000fe40003800000 */
[----:B------:R-:W0:Y:S01]  /*122c0*/  SYNCS.PHASECHK.TRANS64.TRYWAIT P0, [R4+URZ+0x2a860], R3 ;  /* 0x02a86003040075a7 */ /* 0x000e22000800017f */
[----:B------:R-:W-:Y:S01]  /*122d0*/  IMAD R5, R24, R5, UR38 ;  /* 0x0000002618057e24 */ /* 0x000fe2000f8e0205 */
[----:B0-----:R-:W-:Y:S06]  /*122e0*/  @!P0 BRA `(.L_x_1114) ;  /* 0x0000002c00fc8947 */ /* 0x001fec0003800000 */
.L_x_1201:
[----:B------:R-:W-:Y:S05]  /*122f0*/  BSYNC B0 ;  /* 0x0000000000007941 */ /* 0x000fea0003800000 */
.L_x_1113:
        /* <DEDUP_REMOVED lines=10> */
[----:B------:R-:W1:Y:S03]  /*123a0*/  SHFL.IDX PT, R14, R17, 0x1, 0x181f ;  /* 0x00381f00110e7f89 */ /* 0x000e6600000e0000 */
[----:B0-----:R-:W-:Y:S01]  /*123b0*/  IMAD.X R3, RZ, RZ, R0, P0 ;  /* 0x000000ffff037224 */ /* 0x001fe200000e0600 */
[----:B------:R-:W-:Y:S01]  /*123c0*/  ISETP.LT.OR P0, PT, R5, 0x1, P3 ;  /* 0x000000010500780c */ /* 0x000fe20001f01670 */
[----:B------:R-:W-:Y:S02]  /*123d0*/  IMAD R0, R7, 0x2, R16 ;  /* 0x0000000207007824 */ /* 0x000fe400078e0210 */
[----:B------:R-:W0:Y:S10]  /*123e0*/  SHFL.IDX PT, R7, R18, 0x1, 0x181f ;  /* 0x00381f0012077f89 */ /* 0x000e3400000e0000 */
        /* <DEDUP_REMOVED lines=28> */
[----:B------:R1:W2:Y:S03]  /*125b0*/  SHFL.IDX PT, R14, R17, 0x5, 0x181f ;  /* 0x00b81f00110e7f89 */ /* 0x0002a600000e0000 */
[----:B0-----:R-:W-:Y:S01]  /*125c0*/  IMAD.X R3, RZ, RZ, R7, P0 ;  /* 0x000000ffff037224 */ /* 0x001fe200000e0607 */
[----:B------:R-:W-:Y:S01]  /*125d0*/  ISETP.LT.OR P0, PT, R5, 0x41, P3 ;  /* 0x000000410500780c */ /* 0x000fe20001f01670 */
[----:B------:R1:W3:-:S12]  /*125e0*/  SHFL.IDX PT, R7, R18, 0x5, 0x181f ;  /* 0x00b81f0012077f89 */ /* 0x0002d800000e0000 */
[----:B------:R1:W-:Y:S01]  /*125f0*/  LDGSTS.E.BYPASS.LTC128B.128 [R0+0x2400], desc[UR36][R2.64], !P0 ;  /* 0x0240000002007fae */ /* 0x0003e2000c101d64 */
[----:B------:R-:W-:-:S13]  /*12600*/  ISETP.LT.OR P0, PT, R5, 0x41, P1 ;  /* 0x000000410500780c */ /* 0x000fda0000f01670 */
[----:B--23--:R1:W-:Y:S02]  /*12610*/  LDGSTS.E.BYPASS.LTC128B.128 [R0+0x5400], desc[UR36][R2.64+0x80], !P0 ;  /* 0x0540008002007fae */ /* 0x00c3e4000c101d64 */
.L_x_1215:
        /* <DEDUP_REMOVED lines=11> */
.L_x_1116:
        /* <DEDUP_REMOVED lines=10> */
.L_x_1117:
[----:B------:R1:W-:Y:S01]  /*12770*/  SYNCS.ARRIVE.TRANS64.A1T0 RZ, [R4+URZ+0x2a850], RZ ;  /* 0x02a850ff04ff79a7 */ /* 0x0003e2000810003f */
[----:B------:R-:W-:-:S05]  /*12780*/  VIADD R23, R23, 0x1 ;  /* 0x0000000117177836 */ /* 0x000fca0000000000 */
[----:B------:R-:W-:-:S04]  /*12790*/  ISETP.NE.AND P0, PT, R23, 0x2, PT ;  /* 0x000000021700780c */ /* 0x000fc80003f05270 */
[----:B0-----:R-:W-:Y:S02]  /*127a0*/  SEL R3, RZ, 0x1, P0 ;  /* 0x00000001ff037807 */ /* 0x001fe40000000000 */
[----:B------:R-:W-:Y:S02]  /*127b0*/  SEL R23, R23, RZ, P0 ;  /* 0x000000ff17177207 */ /* 0x000fe40000000000 */
[----:B-1----:R-:W-:-:S07]  /*127c0*/  LOP3.LUT R26, R26, R3, RZ, 0x3c, !PT ;  /* 0x000000031a1a7212 */ /* 0x002fce00078e3cff */
.L_x_1077:
[----:B------:R-:W-:Y:S05]  /*127d0*/  BSYNC B7 ;  /* 0x0000000000077941 */ /* 0x000fea0003800000 */
.L_x_1075:
[----:B------:R-:W-:-:S13]  /*127e0*/  LOP3.LUT P0, RZ, R19, 0x800, RZ, 0xc0, !PT ;  /* 0x0000080013ff7812 */ /* 0x000fda000780c0ff */
[----:B------:R-:W-:Y:S05]  /*127f0*/  @!P0 BRA `(.L_x_1118) ;  /* 0x0000000000248947 */ /* 0x000fea0003800000 */
[----:B------:R-:W-:Y:S05]  /*12800*/  WARPSYNC.ALL ;  /* 0x0000000000007948 */ /* 0x000fea0003800000 */
[----:B------:R-:W0:Y:S08]  /*12810*/  S2UR UR5, SR_CgaCtaId ;  /* 0x00000000000579c3 */ /* 0x000e300000008800 */
[----:B------:R-:W-:Y:S06]  /*12820*/  BAR.SYNC.DEFER_BLOCKING 0x5, 0x180 ;  /* 0x0146000000007b1d */ /* 0x000fec0000010000 */
[----:B------:R-:W-:-:S02]  /*12830*/  UMOV UR4, 0x400 ;  /* 0x0000040000047882 */ /* 0x000fc40000000000 */
[----:B0-----:R-:W-:-:S06]  /*12840*/  ULEA UR4, UR5, UR4, 0x18 ;  /* 0x0000000405047291 */ /* 0x001fcc000f8ec03f */
[----:B------:R-:W-:-:S05]  /*12850*/  IMAD.U32 R16, RZ, RZ, UR4 ;  /* 0x00000004ff107e24 */ /* 0x000fca000f8e00ff */
[----:B------:R0:W1:Y:S01]  /*12860*/  LDS R34, [R16+0x2a8d0] ;  /* 0x02a8d00010227984 */ /* 0x0000620000000800 */
[----:B------:R-:W-:Y:S06]  /*12870*/  BAR.ARV 0x4, 0x180 ;  /* 0x0106000000007b1d */ /* 0x000fec0000002000 */
[----:B------:R-:W-:Y:S05]  /*12880*/  BRA `(.L_x_1119) ;  /* 0x00000000002c7947 */ /* 0x000fea0003800000 */
.L_x_1118:
[----:B------:R-:W-:-:S03]  /*12890*/  UMOV UR4, 0xffffffff ;  /* 0xffffffff00047882 */ /* 0x000fc60000000000 */
[----:B------:R-:W-:Y:S05]  /*128a0*/  BRA.DIV UR4, `(.L_x_1120) ;  /* 0x0000003204a87947 */ /* 0x000fea000b800000 */
[----:B------:R0:W1:Y:S02]  /*128b0*/  SHFL.IDX PT, R14, R34, RZ, 0x1f ;  /* 0x00001fff220e7589 */ /* 0x00006400000e0000 */
.L_x_1218:
[----:B------:R-:W2:Y:S01]  /*128c0*/  @!P2 S2R R3, SR_CgaCtaId ;  /* 0x000000000003a919 */ /* 0x000ea20000008800 */
[----:B------:R-:W-:Y:S05]  /*128d0*/  WARPSYNC.ALL ;  /* 0x0000000000007948 */ /* 0x000fea0003800000 */
[----:B------:R-:W-:Y:S01]  /*128e0*/  BAR.SYNC.DEFER_BLOCKING 0x4, 0x180 ;  /* 0x0106000000007b1d */ /* 0x000fe20000010000 */
[----:B------:R-:W-:-:S04]  /*128f0*/  @!P2 MOV R0, 0x400 ;  /* 0x000004000000a802 */ /* 0x000fc80000000f00 */
[----:B--2---:R-:W-:-:S05]  /*12900*/  @!P2 LEA R16, R3, R0, 0x18 ;  /* 0x000000000310a211 */ /* 0x004fca00078ec0ff */
[----:B------:R0:W-:Y:S02]  /*12910*/  @!P2 STS [R16+0x2a8d0], R34 ;  /* 0x02a8d0221000a388 */ /* 0x0001e40000000800 */
[----:B01----:R-:W-:Y:S01]  /*12920*/  IMAD.MOV.U32 R34, RZ, RZ, R14 ;  /* 0x000000ffff227224 */ /* 0x003fe200078e000e */
[----:B------:R-:W-:Y:S06]  /*12930*/  BAR.ARV 0x5, 0x180 ;  /* 0x0146000000007b1d */ /* 0x000fec0000002000 */
.L_x_1119:
[----:B------:R-:W-:Y:S02]  /*12940*/  ULDC UR4, c[0x0][0xc38] ;  /* 0x00030e0000047ab9 */ /* 0x000fe40000000800 */
[----:B-1----:R-:W-:-:S13]  /*12950*/  ISETP.GE.AND P0, PT, R34, UR4, PT ;  /* 0x0000000422007c0c */ /* 0x002fda000bf06270 */
[----:B------:R-:W-:Y:S05]  /*12960*/  @!P0 BRA `(.L_x_1121) ;  /* 0xffffffc400188947 */ /* 0x000fea000383ffff */
.L_x_1066:
[----:B------:R-:W2:Y:S01]  /*12970*/  LDL.LU R0, [R1] ;  /* 0x0000000001007983 */ /* 0x000ea20000300800 */
[----:B------:R-:W-:Y:S01]  /*12980*/  BSSY B0, `(.L_x_1122) ;  /* 0x000000b000007945 */ /* 0x000fe20003800000 */
[----:B------:R-:W1:Y:S01]  /*12990*/  S2R R5, SR_CgaCtaId ;  /* 0x0000000000057919 */ /* 0x000e620000008800 */
[----:B--2---:R-:W-:-:S05]  /*129a0*/  VIADD R0, R0, 0x1 ;  /* 0x0000000100007836 */ /* 0x004fca0000000000 */
[----:B------:R-:W-:-:S04]  /*129b0*/  LEA.HI R2, R0, R0, RZ, 0x1 ;  /* 0x0000000000027211 */ /* 0x000fc800078f08ff */
[----:B------:R-:W-:Y:S02]  /*129c0*/  LOP3.LUT R3, R2, 0xfffffffe, RZ, 0xc0, !PT ;  /* 0xfffffffe02037812 */ /* 0x000fe400078ec0ff */
[----:B------:R-:W-:-:S03]  /*129d0*/  MOV R2, 0x400 ;  /* 0x0000040000027802 */ /* 0x000fc60000000f00 */
[----:B------:R-:W-:Y:S01]  /*129e0*/  IMAD.IADD R0, R0, 0x1, -R3 ;  /* 0x0000000100007824 */ /* 0x000fe200078e0a03 */
[----:B-1----:R-:W-:-:S04]  /*129f0*/  LEA R4, R5, R2, 0x18 ;  /* 0x0000000205047211 */ /* 0x002fc800078ec0ff */
[----:B------:R-:W-:-:S04]  /*12a00*/  SHF.L.U32 R0, R0, 0x1f, RZ ;  /* 0x0000001f00007819 */ /* 0x000fc800000006ff */
[----:B------:R-:W1:Y:S02]  /*12a10*/  SYNCS.PHASECHK.TRANS64.TRYWAIT P0, [R4+URZ+0x2a820], R0 ;  /* 0x02a82000040075a7 */ /* 0x000e64000800017f */
[----:B-1----:R-:W-:Y:S05]  /*12a20*/  @!P0 BRA `(.L_x_1123) ;  /* 0x0000003000708947 */ /* 0x002fea0003800000 */
.L_x_1219:
[----:B------:R-:W-:Y:S05]  /*12a30*/  BSYNC B0 ;  /* 0x0000000000007941 */ /* 0x000fea0003800000 */
.L_x_1122:
[----:B------:R-:W-:-:S03]  /*12a40*/  UMOV UR4, 0xffffffff ;  /* 0xffffffff00047882 */ /* 0x000fc60000000000 */
[----:B------:R-:W-:Y:S05]  /*12a50*/  BRA.DIV UR4, `(.L_x_1124) ;  /* 0x0000003204787947 */ /* 0x000fea000b800000 */
[----:B-1----:R-:W1:Y:S02]  /*12a60*/  S2R R0, SR_TID.X ;  /* 0x0000000000007919 */ /* 0x002e640000002100 */
[----:B-1----:R-:W-:-:S04]  /*12a70*/  SHF.R.U32.HI R0, RZ, 0x5, R0 ;  /* 0x00000005ff007819 */ /* 0x002fc80000011600 */
[----:B------:R-:W-:-:S05]  /*12a80*/  LOP3.LUT R0, R0, 0x3, RZ, 0xc0, !PT ;  /* 0x0000000300007812 */ /* 0x000fca00078ec0ff */
[----:B------:R1:W2:Y:S02]  /*12a90*/  SHFL.IDX PT, R14, R0, RZ, 0x1f ;  /* 0x00001fff000e7589 */ /* 0x0002a400000e0000 */
.L_x_1222:
[----:B--2---:R-:W-:Y:S01]  /*12aa0*/  ISETP.NE.AND P0, PT, R14, RZ, PT ;  /* 0x000000ff0e00720c */ /* 0x004fe20003f05270 */
[----:B------:R-:W-:-:S12]  /*12ab0*/  BSSY B0, `(.L_x_1125) ;  /* 0x0000026000007945 */ /* 0x000fd80003800000 */
[----:B------:R-:W-:Y:S05]  /*12ac0*/  @P0 BRA `(.L_x_1126) ;  /* 0x0000000000900947 */ /* 0x000fea0003800000 */
[----:B------:R-:W-:-:S03]  /*12ad0*/  UMOV UR4, 0xffffffff ;  /* 0xffffffff00047882 */ /* 0x000fc60000000000 */
[----:B------:R-:W-:Y:S05]  /*12ae0*/  BRA.DIV UR4, `(.L_x_1127) ;  /* 0x0000003204887947 */ /* 0x000fea000b800000 */
[----:B------:R-:W-:-:S13]  /*12af0*/  ELECT P6, URZ, PT ;  /* 0x00000000003f782f */ /* 0x000fda00038c0000 */
.L_x_1225:
[----:B------:R-:W-:Y:S05]  /*12b00*/  @!P6 BRA `(.L_x_1126) ;  /* 0x000000000080e947 */ /* 0x000fea0003800000 */
[----:B-1----:R-:W2:Y:S02]  /*12b10*/  LDL R0, [R1+0x4] ;  /* 0x0000040001007983 */ /* 0x002ea40000100800 */
[----:B--2---:R-:W-:-:S13]  /*12b20*/  R2UR UR4, R0 ;  /* 0x00000000000472ca */ /* 0x004fda00000e0000 */
[----:B------:R-:W-:-:S06]  /*12b30*/  ULOP3.LUT UR4, UR4, 0x2, URZ, 0xfc, !UPT ;  /* 0x0000000204047892 */ /* 0x000fcc000f8efc3f */
[----:B------:R-:W-:-:S05]  /*12b40*/  IMAD.U32 R0, RZ, RZ, UR4 ;  /* 0x00000004ff007e24 */ /* 0x000fca000f8e00ff */
[----:B------:R-:W-:-:S13]  /*12b50*/  ISETP.NE.AND P0, PT, R0, 0x3, PT ;  /* 0x000000030000780c */ /* 0x000fda0003f05270 */
[----:B------:R-:W-:Y:S05]  /*12b60*/  @!P0 BRA `(.L_x_1128) ;  /* 0x0000000000048947 */ /* 0x000fea0003800000 */
[----:B------:R-:W-:Y:S01]  /*12b70*/  BPT.TRAP 0x1 ;  /* 0x000000040000795c */ /* 0x000fe20000300000 */
.L_x_1128:
[C---:B------:R-:W-:Y:S01]  /*12b80*/  IMAD R5, R23.reuse, 0x8, R4 ;  /* 0x0000000817057824 */ /* 0x040fe200078e0204 */
[----:B------:R-:W-:Y:S01]  /*12b90*/  SHF.L.U32 R0, R26, 0x1f, RZ ;  /* 0x0000001f1a007819 */ /* 0x000fe200000006ff */
[----:B------:R-:W-:-:S03]  /*12ba0*/  VIADD R23, R23, 0x1 ;  /* 0x0000000117177836 */ /* 0x000fc60000000000 */
[----:B------:R-:W1:Y:S02]  /*12bb0*/  SYNCS.PHASECHK.TRANS64.TRYWAIT P1, [R5+URZ+0x2a840], R0 ;  /* 0x02a84000050075a7 */ /* 0x000e64000802017f */
[----:B------:R-:W-:-:S04]  /*12bc0*/  ISETP.NE.AND P2, PT, R23, 0x2, PT ;  /* 0x000000021700780c */ /* 0x000fc80003f45270 */
[----:B------:R-:W-:Y:S01]  /*12bd0*/  SEL R3, RZ, 0x1, P2 ;  /* 0x00000001ff037807 */ /* 0x000fe20001000000 */
[----:B-1----:R-:W-:Y:S08]  /*12be0*/  @!P1 BRA `(.L_x_1129) ;  /* 0x0000003000689947 */ /* 0x002ff00003800000 */
.L_x_1226:
[----:B------:R-:W-:Y:S02]  /*12bf0*/  SEL R23, R23, RZ, P2 ;  /* 0x000000ff17177207 */ /* 0x000fe40001000000 */
[----:B------:R-:W-:Y:S01]  /*12c00*/  LOP3.LUT R2, R26, R3, RZ, 0x3c, !PT ;  /* 0x000000031a027212 */ /* 0x000fe200078e3cff */
[----:B------:R-:W-:Y:S06]  /*12c10*/  @!P0 BRA `(.L_x_1130) ;  /* 0x0000000000048947 */ /* 0x000fec0003800000 */
[----:B------:R-:W-:Y:S01]  /*12c20*/  BPT.TRAP 0x1 ;  /* 0x000000040000795c */ /* 0x000fe20000300000 */
.L_x_1130:
[----:B------:R-:W-:Y:S01]  /*12c30*/  IMAD R23, R23, 0x8, R4 ;  /* 0x0000000817177824 */ /* 0x000fe200078e0204 */
[----:B------:R-:W-:-:S04]  /*12c40*/  SHF.L.U32 R2, R2, 0x1f, RZ ;  /* 0x0000001f02027819 */ /* 0x000fc800000006ff */
[----:B------:R-:W2:Y:S02]  /*12c50*/  SYNCS.PHASECHK.TRANS64.TRYWAIT P1, [R23+URZ+0x2a840], R2 ;  /* 0x02a84002170075a7 */ /* 0x000ea4000802017f */
[----:B--2---:R-:W-:Y:S05]  /*12c60*/  @!P1 BRA `(.L_x_1131) ;  /* 0x00000030005c9947 */ /* 0x004fea0003800000 */
.L_x_1227:
[----:B------:R-:W-:Y:S05]  /*12c70*/  @!P0 BRA `(.L_x_1132) ;  /* 0x0000000000048947 */ /* 0x000fea0003800000 */
[----:B------:R-:W-:Y:S01]  /*12c80*/  BPT.TRAP 0x1 ;  /* 0x000000040000795c */ /* 0x000fe20000300000 */
.L_x_1132:
[----:B------:R-:W3:Y:S02]  /*12c90*/  SYNCS.PHASECHK.TRANS64.TRYWAIT P1, [R5+URZ+0x2a860], R0 ;  /* 0x02a86000050075a7 */ /* 0x000ee4000802017f */
[----:B---3--:R-:W-:Y:S05]  /*12ca0*/  @!P1 BRA `(.L_x_1133) ;  /* 0x0000003000609947 */ /* 0x008fea0003800000 */
.L_x_1228:
[----:B------:R-:W-:Y:S05]  /*12cb0*/  @!P0 BRA `(.L_x_1134) ;  /* 0x0000000000048947 */ /* 0x000fea0003800000 */
[----:B------:R-:W-:Y:S01]  /*12cc0*/  BPT.TRAP 0x1 ;  /* 0x000000040000795c */ /* 0x000fe20000300000 */
.L_x_1134:
[----:B----4-:R4:W0:Y:S02]  /*12cd0*/  SYNCS.PHASECHK.TRANS64.TRYWAIT P0, [R23+URZ+0x2a860], R2 ;  /* 0x02a86002170075a7 */ /* 0x010824000800017f */
[----:B0-----:R-:W-:Y:S05]  /*12ce0*/  @!P0 NANOSLEEP.SYNCS 0x989680 ;  /* 0x009896800000895d */ /* 0x001fea0003900000 */
[----:B------:R-:W0:Y:S02]  /*12cf0*/  @!P0 SYNCS.PHASECHK.TRANS64 P0, [R23+URZ+0x2a860], R2 ;  /* 0x02a86002170085a7 */ /* 0x000e24000800007f */
[----:B0-----:R-:W-:Y:S05]  /*12d00*/  @!P0 BRA `(.L_x_1134) ;  /* 0xfffffffc00f08947 */ /* 0x001fea000383ffff */
.L_x_1126:
[----:B------:R-:W-:Y:S05]  /*12d10*/  BSYNC B0 ;  /* 0x0000000000007941 */ /* 0x000fea0003800000 */
.L_x_1125:
[----:B------:R-:W-:Y:S05]  /*12d20*/  EXIT ;  /* 0x000000000000794d */ /* 0x000fea0003800000 */
.L_x_971:
[----:B0-----:R-:W-:-:S04]  /*12d30*/  IMAD.U32 R3, RZ, RZ, UR40 ;  /* 0x00000028ff037e24 */ /* 0x001fc8000f8e00ff */
[----:B------:R0:W1:Y:S03]  /*12d40*/  SYNCS.PHASECHK.TRANS64.TRYWAIT P1, [R3+URZ+0x2a800], R0 ;  /* 0x02a80000030075a7 */ /* 0x000066000802017f */
[----:B-1----:R-:W-:Y:S05]  /*12d50*/  @!P1 NANOSLEEP.SYNCS 0x989680 ;  /* 0x009896800000995d */ /* 0x002fea0003900000 */
[----:B------:R-:W1:Y:S02]  /*12d60*/  @!P1 SYNCS.PHASECHK.TRANS64 P1, [R3+URZ+0x2a800], R0 ;  /* 0x02a80000030095a7 */ /* 0x000e64000802007f */
[----:B-1----:R-:W-:Y:S05]  /*12d70*/  @!P1 BRA `(.L_x_971) ;  /* 0xfffffffc00ec9947 */ /* 0x002fea000383ffff */
[----:B------:R-:W-:Y:S05]  /*12d80*/  BRA `(.L_x_1135) ;  /* 0xfffffeec00007947 */ /* 0x000fea000383ffff */
.L_x_975:
[----:B-1----:R1:W2:Y:S02]  /*12d90*/  SYNCS.PHASECHK.TRANS64.TRYWAIT P1, [R3+URZ+0x2a830], R0 ;  /* 0x02a83000030075a7 */ /* 0x0022a4000802017f */
[----:B--2---:R-:W-:Y:S05]  /*12da0*/  @!P1 NANOSLEEP.SYNCS 0x989680 ;  /* 0x009896800000995d */ /* 0x004fea0003900000 */
[----:B------:R-:W2:Y:S02]  /*12db0*/  @!P1 SYNCS.PHASECHK.TRANS64 P1, [R3+URZ+0x2a830], R0 ;  /* 0x02a83000030095a7 */ /* 0x000ea4000802007f */
[----:B--2---:R-:W-:Y:S05]  /*12dc0*/  @!P1 BRA `(.L_x_975) ;  /* 0xfffffffc00f09947 */ /* 0x004fea000383ffff */
[----:B------:R-:W-:Y:S05]  /*12dd0*/  BRA `(.L_x_974) ;  /* 0xfffffeec001c7947 */ /* 0x000fea000383ffff */
.L_x_992:
[----:B-1----:R-:W-:-:S04]  /*12de0*/  IMAD.U32 R10, RZ, RZ, UR6 ;  /* 0x00000006ff0a7e24 */ /* 0x002fc8000f8e00ff */
[----:B------:R1:W2:Y:S03]  /*12df0*/  SYNCS.PHASECHK.TRANS64.TRYWAIT P1, [R10+URZ+0x2a830], R9 ;  /* 0x02a830090a0075a7 */ /* 0x0002a6000802017f */
[----:B--2---:R-:W-:Y:S05]  /*12e00*/  @!P1 NANOSLEEP.SYNCS 0x989680 ;  /* 0x009896800000995d */ /* 0x004fea0003900000 */
[----:B------:R-:W2:Y:S02]  /*12e10*/  @!P1 SYNCS.PHASECHK.TRANS64 P1, [R10+URZ+0x2a830], R9 ;  /* 0x02a830090a0095a7 */ /* 0x000ea4000802007f */
[----:B--2---:R-:W-:Y:S05]  /*12e20*/  @!P1 BRA `(.L_x_992) ;  /* 0xfffffffc00ec9947 */ /* 0x004fea000383ffff */
[----:B------:R-:W-:Y:S05]  /*12e30*/  BRA `(.L_x_991) ;  /* 0xffffff1800187947 */ /* 0x000fea000383ffff */
.L_x_996:
[----:B01----:R-:W-:-:S04]  /*12e40*/  IMAD.U32 R9, RZ, RZ, UR5 ;  /* 0x00000005ff097e24 */ /* 0x003fc8000f8e00ff */
[----:B------:R0:W1:Y:S03]  /*12e50*/  SYNCS.PHASECHK.TRANS64.TRYWAIT P1, [R9+URZ+0x2a850], R0 ;  /* 0x02a85000090075a7 */ /* 0x000066000802017f */
[----:B-1----:R-:W-:Y:S05]  /*12e60*/  @!P1 NANOSLEEP.SYNCS 0x989680 ;  /* 0x009896800000995d */ /* 0x002fea0003900000 */
[----:B------:R-:W1:Y:S02]  /*12e70*/  @!P1 SYNCS.PHASECHK.TRANS64 P1, [R9+URZ+0x2a850], R0 ;  /* 0x02a85000090095a7 */ /* 0x000e64000802007f */
[----:B-1----:R-:W-:Y:S05]  /*12e80*/  @!P1 BRA `(.L_x_996) ;  /* 0xfffffffc00ec9947 */ /* 0x002fea000383ffff */
[----:B------:R-:W-:Y:S05]  /*12e90*/  BRA `(.L_x_995) ;  /* 0xffffff2000407947 */ /* 0x000fea000383ffff */
.L_x_1015:
[----:B-1----:R-:W-:-:S04]  /*12ea0*/  IMAD.U32 R10, RZ, RZ, UR6 ;  /* 0x00000006ff0a7e24 */ /* 0x002fc8000f8e00ff */
[----:B------:R1:W2:Y:S03]  /*12eb0*/  SYNCS.PHASECHK.TRANS64.TRYWAIT P1, [R10+URZ+0x2a830], R9 ;  /* 0x02a830090a0075a7 */ /* 0x0002a6000802017f */
[----:B--2---:R-:W-:Y:S05]  /*12ec0*/  @!P1 NANOSLEEP.SYNCS 0x989680 ;  /* 0x009896800000995d */ /* 0x004fea0003900000 */
[----:B------:R-:W2:Y:S02]  /*12ed0*/  @!P1 SYNCS.PHASECHK.TRANS64 P1, [R10+URZ+0x2a830], R9 ;  /* 0x02a830090a0095a7 */ /* 0x000ea4000802007f */
[----:B--2---:R-:W-:Y:S05]  /*12ee0*/  @!P1 BRA `(.L_x_1015) ;  /* 0xfffffffc00ec9947 */ /* 0x004fea000383ffff */
[----:B------:R-:W-:Y:S05]  /*12ef0*/  BRA `(.L_x_1014) ;  /* 0xffffff4400dc7947 */ /* 0x000fea000383ffff */
.L_x_1019:
[----:B01----:R-:W-:-:S04]  /*12f00*/  IMAD.U32 R9, RZ, RZ, UR5 ;  /* 0x00000005ff097e24 */ /* 0x003fc8000f8e00ff */
[----:B------:R0:W1:Y:S03]  /*12f10*/  SYNCS.PHASECHK.TRANS64.TRYWAIT P1, [R9+URZ+0x2a850], R0 ;  /* 0x02a85000090075a7 */ /* 0x000066000802017f */
[----:B-1----:R-:W-:Y:S05]  /*12f20*/  @!P1 NANOSLEEP.SYNCS 0x989680 ;  /* 0x009896800000995d */ /* 0x002fea0003900000 */
[----:B------:R-:W1:Y:S02]  /*12f30*/  @!P1 SYNCS.PHASECHK.TRANS64 P1, [R9+URZ+0x2a850], R0 ;  /* 0x02a85000090095a7 */ /* 0x000e64000802007f */
[----:B-1----:R-:W-:Y:S05]  /*12f40*/  @!P1 BRA `(.L_x_1019) ;  /* 0xfffffffc00ec9947 */ /* 0x002fea000383ffff */
[----:B------:R-:W-:Y:S05]  /*12f50*/  BRA `(.L_x_1018) ;  /* 0xffffff5000047947 */ /* 0x000fea000383ffff */
.L_x_1027:
[----:B-1----:R-:W-:-:S04]  /*12f60*/  IMAD.U32 R10, RZ, RZ, UR5 ;  /* 0x00000005ff0a7e24 */ /* 0x002fc8000f8e00ff */
[----:B------:R1:W2:Y:S03]  /*12f70*/  SYNCS.PHASECHK.TRANS64.TRYWAIT P1, [R10+URZ+0x2a830], R9 ;  /* 0x02a830090a0075a7 */ /* 0x0002a6000802017f */
[----:B--2---:R-:W-:Y:S05]  /*12f80*/  @!P1 NANOSLEEP.SYNCS 0x989680 ;  /* 0x009896800000995d */ /* 0x004fea0003900000 */
[----:B------:R-:W2:Y:S02]  /*12f90*/  @!P1 SYNCS.PHASECHK.TRANS64 P1, [R10+URZ+0x2a830], R9 ;  /* 0x02a830090a0095a7 */ /* 0x000ea4000802007f */
[----:B--2---:R-:W-:Y:S05]  /*12fa0*/  @!P1 BRA `(.L_x_1027) ;  /* 0xfffffffc00ec9947 */ /* 0x004fea000383ffff */
[----:B------:R-:W-:Y:S05]  /*12fb0*/  BRA `(.L_x_1026) ;  /* 0xffffff6000d07947 */ /* 0x000fea000383ffff */
.L_x_1031:
[----:B01----:R-:W-:-:S04]  /*12fc0*/  IMAD.U32 R9, RZ, RZ, UR5 ;  /* 0x00000005ff097e24 */ /* 0x003fc8000f8e00ff */
[----:B------:R0:W1:Y:S03]  /*12fd0*/  SYNCS.PHASECHK.TRANS64.TRYWAIT P1, [R9+URZ+0x2a850], R0 ;  /* 0x02a85000090075a7 */ /* 0x000066000802017f */
[----:B-1----:R-:W-:Y:S05]  /*12fe0*/  @!P1 NANOSLEEP.SYNCS 0x989680 ;  /* 0x009896800000995d */ /* 0x002fea0003900000 */
[----:B------:R-:W1:Y:S02]  /*12ff0*/  @!P1 SYNCS.PHASECHK.TRANS64 P1, [R9+URZ+0x2a850], R0 ;  /* 0x02a85000090095a7 */ /* 0x000e64000802007f */
[----:B-1----:R-:W-:Y:S05]  /*13000*/  @!P1 BRA `(.L_x_1031) ;  /* 0xfffffffc00ec9947 */ /* 0x002fea000383ffff */
[----:B------:R-:W-:Y:S05]  /*13010*/  BRA `(.L_x_1030) ;  /* 0xffffff6800f87947 */ /* 0x000fea000383ffff */
.L_x_1046:
[----:B-1----:R-:W-:-:S04]  /*13020*/  IMAD.U32 R5, RZ, RZ, UR5 ;  /* 0x00000005ff057e24 */ /* 0x002fc8000f8e00ff */
[----:B------:R1:W2:Y:S03]  /*13030*/  SYNCS.PHASECHK.TRANS64.TRYWAIT P1, [R5+URZ+0x2a850], R0 ;  /* 0x02a85000050075a7 */ /* 0x0002a6000802017f */
[----:B--2---:R-:W-:Y:S05]  /*13040*/  @!P1 NANOSLEEP.SYNCS 0x989680 ;  /* 0x009896800000995d */ /* 0x004fea0003900000 */
[----:B------:R-:W2:Y:S02]  /*13050*/  @!P1 SYNCS.PHASECHK.TRANS64 P1, [R5+URZ+0x2a850], R0 ;  /* 0x02a85000050095a7 */ /* 0x000ea4000802007f */
[----:B--2---:R-:W-:Y:S05]  /*13060*/  @!P1 BRA `(.L_x_1046) ;  /* 0xfffffffc00ec9947 */ /* 0x004fea000383ffff */
[----:B------:R-:W-:Y:S05]  /*13070*/  BRA `(.L_x_1045) ;  /* 0xffffff9000e07947 */ /* 0x000fea000383ffff */
.L_x_1083:
[----:B------:R-:W2:Y:S01]  /*13080*/  S2R R17, SR_TID.X ;  /* 0x0000000000117919 */ /* 0x000ea20000002100 */
[----:B------:R-:W-:Y:S02]  /*13090*/  IMAD.MOV.U32 R12, RZ, RZ, RZ ;  /* 0x000000ffff0c7224 */ /* 0x000fe400078e00ff */
[----:B------:R-:W-:Y:S02]  /*130a0*/  IMAD.MOV.U32 R11, RZ, RZ, 0x1f ;  /* 0x0000001fff0b7424 */ /* 0x000fe400078e00ff */
[----:B------:R-:W-:Y:S01]  /*130b0*/  IMAD.MOV.U32 R15, RZ, RZ, -0x1 ;  /* 0xffffffffff0f7424 */ /* 0x000fe200078e00ff */
[----:B--2---:R-:W-:-:S04]  /*130c0*/  SHF.R.U32.HI R17, RZ, 0x5, R17 ;  /* 0x00000005ff117819 */ /* 0x004fc80000011611 */
[----:B------:R-:W-:-:S05]  /*130d0*/  LOP3.LUT R17, R17, 0x3, RZ, 0xc0, !PT ;  /* 0x0000000311117812 */ /* 0x000fca00078ec0ff */
[----:B------:R-:W-:-:S07]  /*130e0*/  IMAD.MOV.U32 R13, RZ, RZ, R17 ;  /* 0x000000ffff0d7224 */ /* 0x000fce00078e0011 */
[----:B01---5:R-:W-:Y:S05]  /*130f0*/  WARPSYNC.COLLECTIVE R15, `(.L_x_1136) ;  /* 0x000000000f087348 */ /* 0x023fea0003c00000 */
[----:B------:R2:W3:Y:S02]  /*13100*/  SHFL.IDX P6, R14, R13, R12, R11 ;  /* 0x0000000c0d0e7389 */ /* 0x0004e400000c000b */
[----:B0123-5:R-:W-:Y:S01]  /*13110*/  ENDCOLLECTIVE ;  /* 0x000000000000791b */ /* 0x02ffe20003800000 */
.L_x_1136:
[----:B------:R-:W-:Y:S05]  /*13120*/  BRA `(.L_x_1137) ;  /* 0xffffffc8008c7947 */ /* 0x000fea000383ffff */
.L_x_1086:
[----:B0-----:R0:W1:Y:S02]  /*13130*/  SYNCS.PHASECHK.TRANS64.TRYWAIT P0, [R0+URZ+0x2a840], R3 ;  /* 0x02a84003000075a7 */ /* 0x001064000800017f */
[----:B-1----:R-:W-:Y:S05]  /*13140*/  @!P0 NANOSLEEP.SYNCS 0x989680 ;  /* 0x009896800000895d */ /* 0x002fea0003900000 */
[----:B------:R-:W1:Y:S02]  /*13150*/  @!P0 SYNCS.PHASECHK.TRANS64 P0, [R0+URZ+0x2a840], R3 ;  /* 0x02a84003000085a7 */ /* 0x000e64000800007f */
[----:B-1----:R-:W-:Y:S05]  /*13160*/  @!P0 BRA `(.L_x_1086) ;  /* 0xfffffffc00f08947 */ /* 0x002fea000383ffff */
[----:B------:R-:W-:Y:S05]  /*13170*/  BRA `(.L_x_1138) ;  /* 0xffffffcc00907947 */ /* 0x000fea000383ffff */
.L_x_1087:
        /* <DEDUP_REMOVED lines=8> */
.L_x_1140:
[----:B------:R-:W-:Y:S05]  /*13200*/  BSYNC B0 ;  /* 0x0000000000007941 */ /* 0x000fea0003800000 */
.L_x_1139:
[----:B------:R-:W-:Y:S02]  /*13210*/  IMAD.MOV.U32 R13, RZ, RZ, R4 ;  /* 0x000000ffff0d7224 */ /* 0x000fe400078e0004 */
[----:B------:R-:W-:Y:S02]  /*13220*/  IMAD.MOV.U32 R12, RZ, RZ, RZ ;  /* 0x000000ffff0c7224 */ /* 0x000fe400078e00ff */
[----:B------:R-:W-:Y:S02]  /*13230*/  IMAD.MOV.U32 R11, RZ, RZ, 0x181f ;  /* 0x0000181fff0b7424 */ /* 0x000fe400078e00ff */
[----:B------:R-:W-:Y:S02]  /*13240*/  IMAD.MOV.U32 R15, RZ, RZ, -0x1 ;  /* 0xffffffffff0f7424 */ /* 0x000fe400078e00ff */
[----:B------:R-:W-:Y:S02]  /*13250*/  IMAD.MOV.U32 R2, RZ, RZ, R14 ;  /* 0x000000ffff027224 */ /* 0x000fe400078e000e */
[----:B------:R-:W-:-:S07]  /*13260*/  @P0 IMAD R9, R5, 0x2, R16 ;  /* 0x0000000205090824 */ /* 0x000fce00078e0210 */
[----:B------:R-:W-:Y:S05]  /*13270*/  WARPSYNC.COLLECTIVE R15, `(.L_x_1141) ;  /* 0x000000000f087348 */ /* 0x000fea0003c00000 */
[----:B------:R0:W1:Y:S02]  /*13280*/  SHFL.IDX P6, R14, R13, R12, R11 ;  /* 0x0000000c0d0e7389 */ /* 0x00006400000c000b */
[----:B01----:R-:W-:Y:S01]  /*13290*/  ENDCOLLECTIVE ;  /* 0x000000000000791b */ /* 0x003fe20003800000 */
.L_x_1141:
[----:B------:R-:W-:Y:S02]  /*132a0*/  IMAD.MOV.U32 R13, RZ, RZ, R6 ;  /* 0x000000ffff0d7224 */ /* 0x000fe400078e0006 */
[----:B------:R-:W-:Y:S01]  /*132b0*/  IMAD.MOV.U32 R12, RZ, RZ, 0x1 ;  /* 0x00000001ff0c7424 */ /* 0x000fe200078e00ff */
[----:B------:R-:W-:-:S05]  /*132c0*/  @P0 LEA R14, P1, R37, R14, 0x1 ;  /* 0x0000000e250e0211 */ /* 0x000fca00078208ff */
[----:B------:R-:W-:Y:S02]  /*132d0*/  @P0 IMAD.X R3, RZ, RZ, R2, P1 ;  /* 0x000000ffff030224 */ /* 0x000fe400008e0602 */
[----:B------:R-:W-:-:S07]  /*132e0*/  @P0 IMAD.MOV.U32 R2, RZ, RZ, R14 ;  /* 0x000000ffff020224 */ /* 0x000fce00078e000e */
[----:B------:R-:W-:Y:S05]  /*132f0*/  WARPSYNC.COLLECTIVE R15, `(.L_x_1142) ;  /* 0x000000000f087348 */ /* 0x000fea0003c00000 */
[----:B------:R0:W1:Y:S02]  /*13300*/  SHFL.IDX P6, R14, R13, R12, R11 ;  /* 0x0000000c0d0e7389 */ /* 0x00006400000c000b */
[----:B01----:R-:W-:Y:S01]  /*13310*/  ENDCOLLECTIVE ;  /* 0x000000000000791b */ /* 0x003fe20003800000 */
.L_x_1142:
        /* <DEDUP_REMOVED lines=12> */
.L_x_1143:
[----:B------:R-:W-:Y:S02]  /*133e0*/  @P0 IMAD R25, R5, 0x2, R16 ;  /* 0x0000000205190824 */ /* 0x000fe400078e0210 */
[----:B------:R-:W-:Y:S02]  /*133f0*/  IMAD.MOV.U32 R13, RZ, RZ, R6 ;  /* 0x000000ffff0d7224 */ /* 0x000fe400078e0006 */
[----:B------:R-:W-:Y:S01]  /*13400*/  IMAD.MOV.U32 R12, RZ, RZ, 0x2 ;  /* 0x00000002ff0c7424 */ /* 0x000fe200078e00ff */
[----:B------:R-:W-:-:S05]  /*13410*/  @P0 LEA R14, P1, R37, R14, 0x1 ;  /* 0x0000000e250e0211 */ /* 0x000fca00078208ff */
[----:B------:R-:W-:-:S08]  /*13420*/  @P0 IMAD.MOV.U32 R2, RZ, RZ, R14 ;  /* 0x000000ffff020224 */ /* 0x000fd000078e000e */
[----:B------:R-:W-:Y:S05]  /*13430*/  WARPSYNC.COLLECTIVE R15, `(.L_x_1144) ;  /* 0x000000000f087348 */ /* 0x000fea0003c00000 */
[----:B------:R0:W1:Y:S02]  /*13440*/  SHFL.IDX P6, R14, R13, R12, R11 ;  /* 0x0000000c0d0e7389 */ /* 0x00006400000c000b */
[----:B01----:R-:W-:Y:S01]  /*13450*/  ENDCOLLECTIVE ;  /* 0x000000000000791b */ /* 0x003fe20003800000 */
.L_x_1144:
        /* <DEDUP_REMOVED lines=9> */
[----:B------:R-:W-:Y:S01]  /*134f0*/  ISETP.GE.AND P0, PT, R7, 0x21, PT ;  /* 0x000000210700780c */ /* 0x000fe20003f06270 */
[----:B------:R-:W-:-:S12]  /*13500*/  IMAD.MOV.U32 R8, RZ, RZ, R14 ;  /* 0x000000ffff087224 */ /* 0x000fd800078e000e */
[----:B0-----:R-:W-:Y:S05]  /*13510*/  WARPSYNC.COLLECTIVE R15, `(.L_x_1145) ;  /* 0x000000000f087348 */ /* 0x001fea0003c00000 */
[----:B------:R1:W2:Y:S02]  /*13520*/  SHFL.IDX P6, R14, R13, R12, R11 ;  /* 0x0000000c0d0e7389 */ /* 0x0002a400000c000b */
[----:B012---:R-:W-:Y:S01]  /*13530*/  ENDCOLLECTIVE ;  /* 0x000000000000791b */ /* 0x007fe20003800000 */
.L_x_1145:
        /* <DEDUP_REMOVED lines=8> */
.L_x_1146:
        /* <DEDUP_REMOVED lines=14> */
.L_x_1147:
        /* <DEDUP_REMOVED lines=8> */
.L_x_1148:
        /* <DEDUP_REMOVED lines=14> */
.L_x_1149:
        /* <DEDUP_REMOVED lines=8> */
.L_x_1150:
        /* <DEDUP_REMOVED lines=13> */
.L_x_1151:
[----:B------:R-:W-:Y:S05]  /*13950*/  BRA `(.L_x_1152) ;  /* 0xffffffc800e87947 */ /* 0x000fea000383ffff */
.L_x_1092:
[----:B------:R-:W-:Y:S02]  /*13960*/  IMAD.MOV.U32 R13, RZ, RZ, R5 ;  /* 0x000000ffff0d7224 */ /* 0x000fe400078e0005 */
[----:B------:R-:W-:Y:S02]  /*13970*/  IMAD.MOV.U32 R12, RZ, RZ, RZ ;  /* 0x000000ffff0c7224 */ /* 0x000fe400078e00ff */
[----:B------:R-:W-:Y:S02]  /*13980*/  IMAD.MOV.U32 R11, RZ, RZ, 0x181f ;  /* 0x0000181fff0b7424 */ /* 0x000fe400078e00ff */
[----:B------:R-:W-:Y:S02]  /*13990*/  IMAD.MOV.U32 R15, RZ, RZ, -0x1 ;  /* 0xffffffffff0f7424 */ /* 0x000fe400078e00ff */
[----:B------:R-:W-:-:S07]  /*139a0*/  VIADD R4, R36, UR44 ;  /* 0x0000002c24047c36 */ /* 0x000fce0008000000 */
[----:B------:R-:W-:Y:S05]  /*139b0*/  WARPSYNC.COLLECTIVE R15, `(.L_x_1153) ;  /* 0x000000000f087348 */ /* 0x000fea0003c00000 */
[----:B------:R0:W1:Y:S02]  /*139c0*/  SHFL.IDX P6, R14, R13, R12, R11 ;  /* 0x0000000c0d0e7389 */ /* 0x00006400000c000b */
[----:B01----:R-:W-:Y:S01]  /*139d0*/  ENDCOLLECTIVE ;  /* 0x000000000000791b */ /* 0x003fe20003800000 */
.L_x_1153:
[C---:B------:R-:W-:Y:S01]  /*139e0*/  VIADD R6, R4.reuse, 0x10 ;  /* 0x0000001004067836 */ /* 0x040fe20000000000 */
[----:B------:R-:W-:Y:S01]  /*139f0*/  ISETP.GE.AND P0, PT, R4, UR39, PT ;  /* 0x0000002704007c0c */ /* 0x000fe2000bf06270 */
[----:B------:R-:W-:Y:S02]  /*13a00*/  IMAD.MOV.U32 R13, RZ, RZ, R0 ;  /* 0x000000ffff0d7224 */ /* 0x000fe400078e0000 */
[----:B------:R-:W-:-:S10]  /*13a10*/  IMAD.MOV.U32 R2, RZ, RZ, R14 ;  /* 0x000000ffff027224 */ /* 0x000fd400078e000e */
[----:B------:R-:W-:Y:S05]  /*13a20*/  WARPSYNC.COLLECTIVE R15, `(.L_x_1154) ;  /* 0x000000000f087348 */ /* 0x000fea0003c00000 */
[----:B------:R0:W1:Y:S02]  /*13a30*/  SHFL.IDX P6, R14, R13, R12, R11 ;  /* 0x0000000c0d0e7389 */ /* 0x00006400000c000b */
[----:B01----:R-:W-:Y:S01]  /*13a40*/  ENDCOLLECTIVE ;  /* 0x000000000000791b */ /* 0x003fe20003800000 */
.L_x_1154:
[----:B------:R-:W-:Y:S02]  /*13a50*/  IMAD.MOV.U32 R13, RZ, RZ, R5 ;  /* 0x000000ffff0d7224 */ /* 0x000fe400078e0005 */
[----:B------:R-:W-:Y:S01]  /*13a60*/  IMAD.MOV.U32 R12, RZ, RZ, 0x1 ;  /* 0x00000001ff0c7424 */ /* 0x000fe200078e00ff */
[----:B------:R-:W-:-:S05]  /*13a70*/  @!P0 LEA R14, P1, R37, R14, 0x1 ;  /* 0x0000000e250e8211 */ /* 0x000fca00078208ff */
[----:B------:R-:W-:Y:S02]  /*13a80*/  @!P0 IMAD.X R3, RZ, RZ, R2, P1 ;  /* 0x000000ffff038224 */ /* 0x000fe400008e0602 */
[----:B------:R-:W-:-:S07]  /*13a90*/  @!P0 IMAD.MOV.U32 R2, RZ, RZ, R14 ;  /* 0x000000ffff028224 */ /* 0x000fce00078e000e */
[----:B------:R-:W-:Y:S05]  /*13aa0*/  WARPSYNC.COLLECTIVE R15, `(.L_x_1155) ;  /* 0x000000000f087348 */ /* 0x000fea0003c00000 */
[----:B------:R0:W1:Y:S02]  /*13ab0*/  SHFL.IDX P6, R14, R13, R12, R11 ;  /* 0x0000000c0d0e7389 */ /* 0x00006400000c000b */
[----:B01----:R-:W-:Y:S01]  /*13ac0*/  ENDCOLLECTIVE ;  /* 0x000000000000791b */ /* 0x003fe20003800000 */
.L_x_1155:
[----:B------:R-:W-:Y:S01]  /*13ad0*/  @!PT LDS RZ, [RZ] ;  /* 0x00000000fffff984 */ /* 0x000fe20000000800 */
[----:B------:R-:W-:Y:S01]  /*13ae0*/  @!PT LDS RZ, [RZ] ;  /* 0x00000000fffff984 */ /* 0x000fe20000000800 */
[----:B------:R-:W-:Y:S01]  /*13af0*/  @!PT LDS RZ, [RZ] ;  /* 0x00000000fffff984 */ /* 0x000fe20000000800 */
[----:B------:R0:W-:Y:S04]  /*13b00*/  @!P0 LDGSTS.E.BYPASS.LTC128B.128 [R31+0xc400], desc[UR36][R2.64], !P3 ;  /* 0x0c400000021f8fae */ /* 0x0001e8000d901d64 */
[----:B------:R0:W-:Y:S04]  /*13b10*/  @!P0 LDGSTS.E.BYPASS.LTC128B.128 [R31+0x10400], desc[UR36][R2.64+0x80], !P4 ;  /* 0x10400080021f8fae */ /* 0x0001e8000e101d64 */
[----:B------:R0:W-:Y:S01]  /*13b20*/  @!P0 LDGSTS.E.BYPASS.LTC128B.128 [R31+0x14400], desc[UR36][R2.64+0x100], !P5 ;  /* 0x14400100021f8fae */ /* 0x0001e2000e901d64 */
[----:B------:R-:W-:Y:S01]  /*13b30*/  ISETP.GE.AND P0, PT, R6, UR39, PT ;  /* 0x0000002706007c0c */ /* 0x000fe2000bf06270 */
[----:B------:R-:W-:-:S02]  /*13b40*/  IMAD.MOV.U32 R13, RZ, RZ, R0 ;  /* 0x000000ffff0d7224 */ /* 0x000fc400078e0000 */
[----:B------:R-:W-:-:S10]  /*13b50*/  IMAD.MOV.U32 R6, RZ, RZ, R14 ;  /* 0x000000ffff067224 */ /* 0x000fd400078e000e */
[----:B0-----:R-:W-:Y:S05]  /*13b60*/  WARPSYNC.COLLECTIVE R15, `(.L_x_1156) ;  /* 0x000000000f087348 */ /* 0x001fea0003c00000 */
[----:B------:R1:W2:Y:S02]  /*13b70*/  SHFL.IDX P6, R14, R13, R12, R11 ;  /* 0x0000000c0d0e7389 */ /* 0x0002a400000c000b */
[----:B012---:R-:W-:Y:S01]  /*13b80*/  ENDCOLLECTIVE ;  /* 0x000000000000791b */ /* 0x007fe20003800000 */
.L_x_1156:
[----:B------:R-:W-:Y:S02]  /*13b90*/  IMAD.MOV.U32 R13, RZ, RZ, R5 ;  /* 0x000000ffff0d7224 */ /* 0x000fe400078e0005 */
[----:B------:R-:W-:Y:S01]  /*13ba0*/  IMAD.MOV.U32 R12, RZ, RZ, 0x2 ;  /* 0x00000002ff0c7424 */ /* 0x000fe200078e00ff */
[----:B------:R-:W-:-:S05]  /*13bb0*/  @!P0 LEA R14, P1, R37, R14, 0x1 ;  /* 0x0000000e250e8211 */ /* 0x000fca00078208ff */
[----:B------:R-:W-:-:S08]  /*13bc0*/  @!P0 IMAD.MOV.U32 R2, RZ, RZ, R14 ;  /* 0x000000ffff028224 */ /* 0x000fd000078e000e */
[----:B------:R-:W-:Y:S05]  /*13bd0*/  WARPSYNC.COLLECTIVE R15, `(.L_x_1157) ;  /* 0x000000000f087348 */ /* 0x000fea0003c00000 */
[----:B------:R0:W1:Y:S02]  /*13be0*/  SHFL.IDX P6, R14, R13, R12, R11 ;  /* 0x0000000c0d0e7389 */ /* 0x00006400000c000b */
[----:B01----:R-:W-:Y:S01]  /*13bf0*/  ENDCOLLECTIVE ;  /* 0x000000000000791b */ /* 0x003fe20003800000 */
.L_x_1157:
[----:B------:R-:W-:Y:S02]  /*13c00*/  @!P0 IMAD.X R7, RZ, RZ, R6, P1 ;  /* 0x000000ffff078224 */ /* 0x000fe400008e0606 */
[----:B------:R-:W-:Y:S02]  /*13c10*/  VIADD R6, R4, 0x20 ;  /* 0x0000002004067836 */ /* 0x000fe40000000000 */
[----:B------:R-:W-:-:S05]  /*13c20*/  @!P0 IMAD.MOV.U32 R3, RZ, RZ, R7 ;  /* 0x000000ffff038224 */ /* 0x000fca00078e0007 */
[----:B------:R-:W-:Y:S01]  /*13c30*/  @!PT LDS RZ, [RZ] ;  /* 0x00000000fffff984 */ /* 0x000fe20000000800 */
[----:B------:R-:W-:Y:S01]  /*13c40*/  @!PT LDS RZ, [RZ] ;  /* 0x00000000fffff984 */ /* 0x000fe20000000800 */
[----:B------:R-:W-:Y:S01]  /*13c50*/  @!PT LDS RZ, [RZ] ;  /* 0x00000000fffff984 */ /* 0x000fe20000000800 */
[----:B------:R0:W-:Y:S01]  /*13c60*/  @!P0 LDGSTS.E.BYPASS.LTC128B.128 [R31+0xcc00], desc[UR36][R2.64], !P3 ;  /* 0x0cc00000021f8fae */ /* 0x0001e2000d901d64 */
[----:B------:R-:W-:-:S03]  /*13c70*/  IMAD.MOV.U32 R13, RZ, RZ, R0 ;  /* 0x000000ffff0d7224 */ /* 0x000fc600078e0000 */
[----:B------:R0:W-:Y:S04]  /*13c80*/  @!P0 LDGSTS.E.BYPASS.LTC128B.128 [R31+0x10c00], desc[UR36][R2.64+0x80], !P4 ;  /* 0x10c00080021f8fae */ /* 0x0001e8000e101d64 */
[----:B------:R0:W-:Y:S01]  /*13c90*/  @!P0 LDGSTS.E.BYPASS.LTC128B.128 [R31+0x14c00], desc[UR36][R2.64+0x100], !P5 ;  /* 0x14c00100021f8fae */ /* 0x0001e2000e901d64 */
[----:B------:R-:W-:Y:S01]  /*13ca0*/  ISETP.GE.AND P0, PT, R6, UR39, PT ;  /* 0x0000002706007c0c */ /* 0x000fe2000bf06270 */
[----:B------:R-:W-:-:S12]  /*13cb0*/  IMAD.MOV.U32 R6, RZ, RZ, R14 ;  /* 0x000000ffff067224 */ /* 0x000fd800078e000e */
[----:B0-----:R-:W-:Y:S05]  /*13cc0*/  WARPSYNC.COLLECTIVE R15, `(.L_x_1158) ;  /* 0x000000000f087348 */ /* 0x001fea0003c00000 */
[----:B------:R1:W2:Y:S02]  /*13cd0*/  SHFL.IDX P6, R14, R13, R12, R11 ;  /* 0x0000000c0d0e7389 */ /* 0x0002a400000c000b */
[----:B012---:R-:W-:Y:S01]  /*13ce0*/  ENDCOLLECTIVE ;  /* 0x000000000000791b */ /* 0x007fe20003800000 */
.L_x_1158:
[----:B------:R-:W-:Y:S02]  /*13cf0*/  IMAD.MOV.U32 R13, RZ, RZ, R5 ;  /* 0x000000ffff0d7224 */ /* 0x000fe400078e0005 */
[----:B------:R-:W-:Y:S01]  /*13d00*/  IMAD.MOV.U32 R12, RZ, RZ, 0x3 ;  /* 0x00000003ff0c7424 */ /* 0x000fe200078e00ff */
[----:B------:R-:W-:-:S05]  /*13d10*/  @!P0 LEA R14, P1, R37, R14, 0x1 ;  /* 0x0000000e250e8211 */ /* 0x000fca00078208ff */
[----:B------:R-:W-:-:S08]  /*13d20*/  @!P0 IMAD.MOV.U32 R2, RZ, RZ, R14 ;  /* 0x000000ffff028224 */ /* 0x000fd000078e000e */
[----:B------:R-:W-:Y:S05]  /*13d30*/  WARPSYNC.COLLECTIVE R15, `(.L_x_1159) ;  /* 0x000000000f087348 */ /* 0x000fea0003c00000 */
[----:B------:R0:W1:Y:S02]  /*13d40*/  SHFL.IDX P6, R14, R13, R12, R11 ;  /* 0x0000000c0d0e7389 */ /* 0x00006400000c000b */
[----:B01----:R-:W-:Y:S01]  /*13d50*/  ENDCOLLECTIVE ;  /* 0x000000000000791b */ /* 0x003fe20003800000 */
.L_x_1159:
        /* <DEDUP_REMOVED lines=15> */
.L_x_1160:
[----:B------:R-:W-:Y:S02]  /*13e50*/  IMAD.MOV.U32 R13, RZ, RZ, R5 ;  /* 0x000000ffff0d7224 */ /* 0x000fe400078e0005 */
[----:B------:R-:W-:Y:S01]  /*13e60*/  IMAD.MOV.U32 R12, RZ, RZ, 0x4 ;  /* 0x00000004ff0c7424 */ /* 0x000fe200078e00ff */
[----:B------:R-:W-:-:S05]  /*13e70*/  @!P0 LEA R14, P1, R37, R14, 0x1 ;  /* 0x0000000e250e8211 */ /* 0x000fca00078208ff */
[----:B------:R-:W-:-:S08]  /*13e80*/  @!P0 IMAD.MOV.U32 R2, RZ, RZ, R14 ;  /* 0x000000ffff028224 */ /* 0x000fd000078e000e */
[----:B------:R-:W-:Y:S05]  /*13e90*/  WARPSYNC.COLLECTIVE R15, `(.L_x_1161) ;  /* 0x000000000f087348 */ /* 0x000fea0003c00000 */
[----:B------:R0:W1:Y:S02]  /*13ea0*/  SHFL.IDX P6, R14, R13, R12, R11 ;  /* 0x0000000c0d0e7389 */ /* 0x00006400000c000b */
[----:B01----:R-:W-:Y:S01]  /*13eb0*/  ENDCOLLECTIVE ;  /* 0x000000000000791b */ /* 0x003fe20003800000 */
.L_x_1161:
        /* <DEDUP_REMOVED lines=15> */
.L_x_1162:
[----:B------:R-:W-:Y:S02]  /*13fb0*/  IMAD.MOV.U32 R13, RZ, RZ, R5 ;  /* 0x000000ffff0d7224 */ /* 0x000fe400078e0005 */
[----:B------:R-:W-:Y:S01]  /*13fc0*/  IMAD.MOV.U32 R12, RZ, RZ, 0x5 ;  /* 0x00000005ff0c7424 */ /* 0x000fe200078e00ff */
[----:B------:R-:W-:-:S05]  /*13fd0*/  @!P0 LEA R14, P1, R37, R14, 0x1 ;  /* 0x0000000e250e8211 */ /* 0x000fca00078208ff */
[----:B------:R-:W-:-:S08]  /*13fe0*/  @!P0 IMAD.MOV.U32 R2, RZ, RZ, R14 ;  /* 0x000000ffff028224 */ /* 0x000fd000078e000e */
[----:B------:R-:W-:Y:S05]  /*13ff0*/  WARPSYNC.COLLECTIVE R15, `(.L_x_1163) ;  /* 0x000000000f087348 */ /* 0x000fea0003c00000 */
[----:B------:R0:W1:Y:S02]  /*14000*/  SHFL.IDX P6, R14, R13, R12, R11 ;  /* 0x0000000c0d0e7389 */ /* 0x00006400000c000b */
[----:B01----:R-:W-:Y:S01]  /*14010*/  ENDCOLLECTIVE ;  /* 0x000000000000791b */ /* 0x003fe20003800000 */
.L_x_1163:
        /* <DEDUP_REMOVED lines=15> */
.L_x_1164:
[----:B------:R-:W-:Y:S02]  /*14110*/  IMAD.MOV.U32 R13, RZ, RZ, R5 ;  /* 0x000000ffff0d7224 */ /* 0x000fe400078e0005 */
[----:B------:R-:W-:Y:S01]  /*14120*/  IMAD.MOV.U32 R12, RZ, RZ, 0x6 ;  /* 0x00000006ff0c7424 */ /* 0x000fe200078e00ff */
[----:B------:R-:W-:-:S05]  /*14130*/  @!P0 LEA R14, P1, R37, R14, 0x1 ;  /* 0x0000000e250e8211 */ /* 0x000fca00078208ff */
[----:B------:R-:W-:-:S08]  /*14140*/  @!P0 IMAD.MOV.U32 R2, RZ, RZ, R14 ;  /* 0x000000ffff028224 */ /* 0x000fd000078e000e */
[----:B------:R-:W-:Y:S05]  /*14150*/  WARPSYNC.COLLECTIVE R15, `(.L_x_1165) ;  /* 0x000000000f087348 */ /* 0x000fea0003c00000 */
[----:B------:R0:W1:Y:S02]  /*14160*/  SHFL.IDX P6, R14, R13, R12, R11 ;  /* 0x0000000c0d0e7389 */ /* 0x00006400000c000b */
[----:B01----:R-:W-:Y:S01]  /*14170*/  ENDCOLLECTIVE ;  /* 0x000000000000791b */ /* 0x003fe20003800000 */
.L_x_1165:
        /* <DEDUP_REMOVED lines=15> */
.L_x_1166:
[----:B------:R-:W-:Y:S02]  /*14270*/  IMAD.MOV.U32 R13, RZ, RZ, R5 ;  /* 0x000000ffff0d7224 */ /* 0x000fe400078e0005 */
[----:B------:R-:W-:Y:S01]  /*14280*/  IMAD.MOV.U32 R12, RZ, RZ, 0x7 ;  /* 0x00000007ff0c7424 */ /* 0x000fe200078e00ff */
[----:B------:R-:W-:-:S05]  /*14290*/  @!P0 LEA R14, P1, R37, R14, 0x1 ;  /* 0x0000000e250e8211 */ /* 0x000fca00078208ff */
[----:B------:R-:W-:-:S08]  /*142a0*/  @!P0 IMAD.MOV.U32 R2, RZ, RZ, R14 ;  /* 0x000000ffff028224 */ /* 0x000fd000078e000e */
[----:B------:R-:W-:Y:S05]  /*142b0*/  WARPSYNC.COLLECTIVE R15, `(.L_x_1167) ;  /* 0x000000000f087348 */ /* 0x000fea0003c00000 */
[----:B------:R0:W1:Y:S02]  /*142c0*/  SHFL.IDX P6, R14, R13, R12, R11 ;  /* 0x0000000c0d0e7389 */ /* 0x00006400000c000b */
[----:B01----:R-:W-:Y:S01]  /*142d0*/  ENDCOLLECTIVE ;  /* 0x000000000000791b */ /* 0x003fe20003800000 */
.L_x_1167:
[----:B------:R-:W-:-:S04]  /*142e0*/  @!P0 IMAD.X R7, RZ, RZ, R6, P1 ;  /* 0x000000ffff078224 */ /* 0x000fc800008e0606 */
        /* <DEDUP_REMOVED lines=8> */
[----:B------:R-:W-:-:S07]  /*14370*/  IMAD.MOV.U32 R6, RZ, RZ, R14 ;  /* 0x000000ffff067224 */ /* 0x000fce00078e000e */
[----:B0-----:R-:W-:Y:S05]  /*14380*/  WARPSYNC.COLLECTIVE R15, `(.L_x_1168) ;  /* 0x000000000f087348 */ /* 0x001fea0003c00000 */
[----:B------:R1:W2:Y:S02]  /*14390*/  SHFL.IDX P6, R14, R13, R12, R11 ;  /* 0x0000000c0d0e7389 */ /* 0x0002a400000c000b */
[----:B012---:R-:W-:Y:S01]  /*143a0*/  ENDCOLLECTIVE ;  /* 0x000000000000791b */ /* 0x007fe20003800000 */
.L_x_1168:
[----:B------:R-:W-:Y:S05]  /*143b0*/  BRA `(.L_x_1169) ;  /* 0xffffffcc00087947 */ /* 0x000fea000383ffff */
.L_x_1095:
[----:B0-----:R0:W1:Y:S02]  /*143c0*/  SYNCS.PHASECHK.TRANS64.TRYWAIT P0, [R16+URZ+0x2a820], R3 ;  /* 0x02a82003100075a7 */ /* 0x001064000800017f */
[----:B-1----:R-:W-:Y:S05]  /*143d0*/  @!P0 NANOSLEEP.SYNCS 0x989680 ;  /* 0x009896800000895d */ /* 0x002fea0003900000 */
[----:B------:R-:W1:Y:S02]  /*143e0*/  @!P0 SYNCS.PHASECHK.TRANS64 P0, [R16+URZ+0x2a820], R3 ;  /* 0x02a82003100085a7 */ /* 0x000e64000800007f */
[----:B-1----:R-:W-:Y:S05]  /*143f0*/  @!P0 BRA `(.L_x_1095) ;  /* 0xfffffffc00f08947 */ /* 0x002fea000383ffff */
[----:B------:R-:W-:Y:S05]  /*14400*/  BRA `(.L_x_1170) ;  /* 0xffffffcc006c7947 */ /* 0x000fea000383ffff */
.L_x_1099:
[----:B0-----:R0:W1:Y:S02]  /*14410*/  SYNCS.PHASECHK.TRANS64.TRYWAIT P0, [R6+URZ+0x2a840], R3 ;  /* 0x02a84003060075a7 */ /* 0x001064000800017f */
[----:B-1----:R-:W-:Y:S05]  /*14420*/  @!P0 NANOSLEEP.SYNCS 0x989680 ;  /* 0x009896800000895d */ /* 0x002fea0003900000 */
[----:B------:R-:W1:Y:S02]  /*14430*/  @!P0 SYNCS.PHASECHK.TRANS64 P0, [R6+URZ+0x2a840], R3 ;  /* 0x02a84003060085a7 */ /* 0x000e64000800007f */
[----:B-1----:R-:W-:Y:S05]  /*14440*/  @!P0 BRA `(.L_x_1099) ;  /* 0xfffffffc00f08947 */ /* 0x002fea000383ffff */
[----:B------:R-:W-:Y:S05]  /*14450*/  BRA `(.L_x_1171) ;  /* 0xffffffd0002c7947 */ /* 0x000fea000383ffff */
.L_x_1100:
        /* <DEDUP_REMOVED lines=8> */
.L_x_1173:
[----:B------:R-:W-:Y:S05]  /*144e0*/  BSYNC B1 ;  /* 0x0000000000017941 */ /* 0x000fea0003800000 */
.L_x_1172:
[----:B------:R-:W-:Y:S02]  /*144f0*/  IMAD.MOV.U32 R13, RZ, RZ, R7 ;  /* 0x000000ffff0d7224 */ /* 0x000fe400078e0007 */
[----:B------:R-:W-:Y:S02]  /*14500*/  IMAD.MOV.U32 R12, RZ, RZ, RZ ;  /* 0x000000ffff0c7224 */ /* 0x000fe400078e00ff */
[----:B------:R-:W-:Y:S02]  /*14510*/  IMAD.MOV.U32 R11, RZ, RZ, 0x181f ;  /* 0x0000181fff0b7424 */ /* 0x000fe400078e00ff */
[----:B------:R-:W-:Y:S02]  /*14520*/  IMAD.MOV.U32 R15, RZ, RZ, -0x1 ;  /* 0xffffffffff0f7424 */ /* 0x000fe400078e00ff */
[----:B------:R-:W-:Y:S02]  /*14530*/  IMAD.MOV.U32 R3, RZ, RZ, R14 ;  /* 0x000000ffff037224 */ /* 0x000fe400078e000e */
[----:B------:R-:W-:-:S07]  /*14540*/  IMAD.SHL.U32 R5, R37, 0x2, RZ ;  /* 0x0000000225057824 */ /* 0x000fce00078e00ff */
[----:B------:R-:W-:Y:S05]  /*14550*/  WARPSYNC.COLLECTIVE R15, `(.L_x_1174) ;  /* 0x000000000f087348 */ /* 0x000fea0003c00000 */
[----:B------:R0:W1:Y:S02]  /*14560*/  SHFL.IDX P6, R14, R13, R12, R11 ;  /* 0x0000000c0d0e7389 */ /* 0x00006400000c000b */
[----:B01----:R-:W-:Y:S01]  /*14570*/  ENDCOLLECTIVE ;  /* 0x000000000000791b */ /* 0x003fe20003800000 */
.L_x_1174:
[----:B------:R-:W-:Y:S02]  /*14580*/  IMAD R8, R8, 0x2, R16 ;  /* 0x0000000208087824 */ /* 0x000fe400078e0210 */
[----:B------:R-:W-:Y:S02]  /*14590*/  IMAD.MOV.U32 R13, RZ, RZ, R10 ;  /* 0x000000ffff0d7224 */ /* 0x000fe400078e000a */
[----:B------:R-:W-:Y:S01]  /*145a0*/  IMAD.MOV.U32 R12, RZ, RZ, 0x1 ;  /* 0x00000001ff0c7424 */ /* 0x000fe200078e00ff */
[----:B------:R-:W-:-:S13]  /*145b0*/  IADD3 R2, P0, R14, R5, RZ ;  /* 0x000000050e027210 */ /* 0x000fda0007f1e0ff */
[----:B------:R-:W-:Y:S05]  /*145c0*/  WARPSYNC.COLLECTIVE R15, `(.L_x_1175) ;  /* 0x000000000f087348 */ /* 0x000fea0003c00000 */
[----:B------:R0:W1:Y:S02]  /*145d0*/  SHFL.IDX P6, R14, R13, R12, R11 ;  /* 0x0000000c0d0e7389 */ /* 0x00006400000c000b */
[----:B01----:R-:W-:Y:S01]  /*145e0*/  ENDCOLLECTIVE ;  /* 0x000000000000791b */ /* 0x003fe20003800000 */
.L_x_1175:
[----:B------:R-:W-:-:S05]  /*145f0*/  IMAD.X R3, RZ, RZ, R3, P0 ;  /* 0x000000ffff037224 */ /* 0x000fca00000e0603 */
[----:B------:R-:W-:Y:S01]  /*14600*/  @!PT LDS RZ, [RZ] ;  /* 0x00000000fffff984 */ /* 0x000fe20000000800 */
[----:B------:R-:W-:Y:S01]  /*14610*/  @!PT LDS RZ, [RZ] ;  /* 0x00000000fffff984 */ /* 0x000fe20000000800 */
[----:B------:R-:W-:Y:S01]  /*14620*/  @!PT LDS RZ, [RZ] ;  /* 0x00000000fffff984 */ /* 0x000fe20000000800 */
[----:B------:R-:W-:Y:S04]  /*14630*/  LDGSTS.E.BYPASS.LTC128B.128 [R8+0x18400], desc[UR36][R2.64], !P3 ;  /* 0x1840000002087fae */ /* 0x000fe8000d901d64 */
[----:B------:R-:W-:Y:S01]  /*14640*/  LDGSTS.E.BYPASS.LTC128B.128 [R8+0x1b400], desc[UR36][R2.64+0x80], !P2 ;  /* 0x1b40008002087fae */ /* 0x000fe2000d101d64 */
[----:B------:R-:W-:-:S03]  /*14650*/  IMAD.MOV.U32 R13, RZ, RZ, R7 ;  /* 0x000000ffff0d7224 */ /* 0x000fc600078e0007 */
[----:B------:R0:W-:Y:S02]  /*14660*/  LDGSTS.E.BYPASS.LTC128B.128 [R8+0x1e400], desc[UR36][R2.64+0x100], !P1 ;  /* 0x1e40010002087fae */ /* 0x0001e4000c901d64 */
[----:B0-----:R-:W-:-:S07]  /*14670*/  IMAD.MOV.U32 R3, RZ, RZ, R14 ;  /* 0x000000ffff037224 */ /* 0x001fce00078e000e */
[----:B------:R-:W-:Y:S05]  /*14680*/  WARPSYNC.COLLECTIVE R15, `(.L_x_1176) ;  /* 0x000000000f087348 */ /* 0x000fea0003c00000 */
[----:B------:R0:W1:Y:S02]  /*14690*/  SHFL.IDX P6, R14, R13, R12, R11 ;  /* 0x0000000c0d0e7389 */ /* 0x00006400000c000b */
[----:B01----:R-:W-:Y:S01]  /*146a0*/  ENDCOLLECTIVE ;  /* 0x000000000000791b */ /* 0x003fe20003800000 */
.L_x_1176:
[----:B------:R-:W-:Y:S02]  /*146b0*/  IMAD.MOV.U32 R13, RZ, RZ, R10 ;  /* 0x000000ffff0d7224 */ /* 0x000fe400078e000a */
[----:B------:R-:W-:Y:S01]  /*146c0*/  IMAD.MOV.U32 R12, RZ, RZ, 0x2 ;  /* 0x00000002ff0c7424 */ /* 0x000fe200078e00ff */
[----:B------:R-:W-:-:S13]  /*146d0*/  IADD3 R2, P0, R14, R5, RZ ;  /* 0x000000050e027210 */ /* 0x000fda0007f1e0ff */
[----:B------:R-:W-:Y:S05]  /*146e0*/  WARPSYNC.COLLECTIVE R15, `(.L_x_1177) ;  /* 0x000000000f087348 */ /* 0x000fea0003c00000 */
[----:B------:R0:W1:Y:S02]  /*146f0*/  SHFL.IDX P6, R14, R13, R12, R11 ;  /* 0x0000000c0d0e7389 */ /* 0x00006400000c000b */
[----:B01----:R-:W-:Y:S01]  /*14700*/  ENDCOLLECTIVE ;  /* 0x000000000000791b */ /* 0x003fe20003800000 */
.L_x_1177:
        /* <DEDUP_REMOVED lines=12> */
.L_x_1178:
[----:B------:R-:W-:Y:S02]  /*147d0*/  IMAD.MOV.U32 R13, RZ, RZ, R10 ;  /* 0x000000ffff0d7224 */ /* 0x000fe400078e000a */
[----:B------:R-:W-:Y:S01]  /*147e0*/  IMAD.MOV.U32 R12, RZ, RZ, 0x3 ;  /* 0x00000003ff0c7424 */ /* 0x000fe200078e00ff */
[----:B------:R-:W-:-:S13]  /*147f0*/  IADD3 R2, P0, R14, R5, RZ ;  /* 0x000000050e027210 */ /* 0x000fda0007f1e0ff */
[----:B------:R-:W-:Y:S05]  /*14800*/  WARPSYNC.COLLECTIVE R15, `(.L_x_1179) ;  /* 0x000000000f087348 */ /* 0x000fea0003c00000 */
[----:B------:R0:W1:Y:S02]  /*14810*/  SHFL.IDX P6, R14, R13, R12, R11 ;  /* 0x0000000c0d0e7389 */ /* 0x00006400000c000b */
[----:B01----:R-:W-:Y:S01]  /*14820*/  ENDCOLLECTIVE ;  /* 0x000000000000791b */ /* 0x003fe20003800000 */
.L_x_1179:
        /* <DEDUP_REMOVED lines=12> */
.L_x_1180:
[----:B------:R-:W-:Y:S02]  /*148f0*/  IMAD.MOV.U32 R13, RZ, RZ, R10 ;  /* 0x000000ffff0d7224 */ /* 0x000fe400078e000a */
[----:B------:R-:W-:Y:S01]  /*14900*/  IMAD.MOV.U32 R12, RZ, RZ, 0x4 ;  /* 0x00000004ff0c7424 */ /* 0x000fe200078e00ff */
[----:B------:R-:W-:-:S13]  /*14910*/  IADD3 R2, P0, R14, R5, RZ ;  /* 0x000000050e027210 */ /* 0x000fda0007f1e0ff */
[----:B------:R-:W-:Y:S05]  /*14920*/  WARPSYNC.COLLECTIVE R15, `(.L_x_1181) ;  /* 0x000000000f087348 */ /* 0x000fea0003c00000 */
[----:B------:R0:W1:Y:S02]  /*14930*/  SHFL.IDX P6, R14, R13, R12, R11 ;  /* 0x0000000c0d0e7389 */ /* 0x00006400000c000b */
[----:B01----:R-:W-:Y:S01]  /*14940*/  ENDCOLLECTIVE ;  /* 0x000000000000791b */ /* 0x003fe20003800000 */
.L_x_1181:
        /* <DEDUP_REMOVED lines=12> */
.L_x_1182:
[----:B------:R-:W-:Y:S02]  /*14a10*/  IMAD.MOV.U32 R13, RZ, RZ, R10 ;  /* 0x000000ffff0d7224 */ /* 0x000fe400078e000a */
[----:B------:R-:W-:Y:S01]  /*14a20*/  IMAD.MOV.U32 R12, RZ, RZ, 0x5 ;  /* 0x00000005ff0c7424 */ /* 0x000fe200078e00ff */
[----:B------:R-:W-:-:S13]  /*14a30*/  IADD3 R2, P0, R14, R5, RZ ;  /* 0x000000050e027210 */ /* 0x000fda0007f1e0ff */
[----:B------:R-:W-:Y:S05]  /*14a40*/  WARPSYNC.COLLECTIVE R15, `(.L_x_1183) ;  /* 0x000000000f087348 */ /* 0x000fea0003c00000 */
[----:B------:R0:W1:Y:S02]  /*14a50*/  SHFL.IDX P6, R14, R13, R12, R11 ;  /* 0x0000000c0d0e7389 */ /* 0x00006400000c000b */
[----:B01----:R-:W-:Y:S01]  /*14a60*/  ENDCOLLECTIVE ;  /* 0x000000000000791b */ /* 0x003fe20003800000 */
.L_x_1183:
        /* <DEDUP_REMOVED lines=12> */
.L_x_1184:
[----:B------:R-:W-:Y:S05]  /*14b30*/  BRA `(.L_x_1185) ;  /* 0xffffffcc007c7947 */ /* 0x000fea000383ffff */
.L_x_1105:
[----:B0-----:R0:W1:Y:S02]  /*14b40*/  SYNCS.PHASECHK.TRANS64.TRYWAIT P0, [R6+URZ+0x2a860], R3 ;  /* 0x02a86003060075a7 */ /* 0x001064000800017f */
[----:B-1----:R-:W-:Y:S05]  /*14b50*/  @!P0 NANOSLEEP.SYNCS 0x989680 ;  /* 0x009896800000895d */ /* 0x002fea0003900000 */
[----:B------:R-:W1:Y:S02]  /*14b60*/  @!P0 SYNCS.PHASECHK.TRANS64 P0, [R6+URZ+0x2a860], R3 ;  /* 0x02a86003060085a7 */ /* 0x000e64000800007f */
[----:B-1----:R-:W-:Y:S05]  /*14b70*/  @!P0 BRA `(.L_x_1105) ;  /* 0xfffffffc00f08947 */ /* 0x002fea000383ffff */
[----:B------:R-:W-:Y:S05]  /*14b80*/  BRA `(.L_x_1186) ;  /* 0xffffffcc00d87947 */ /* 0x000fea000383ffff */
.L_x_1106:
        /* <DEDUP_REMOVED lines=8> */
.L_x_1188:
[----:B------:R-:W-:Y:S05]  /*14c10*/  BSYNC B1 ;  /* 0x0000000000017941 */ /* 0x000fea0003800000 */
.L_x_1187:
[----:B------:R-:W-:Y:S02]  /*14c20*/  IMAD.MOV.U32 R13, RZ, RZ, R17 ;  /* 0x000000ffff0d7224 */ /* 0x000fe400078e0011 */
[----:B------:R-:W-:Y:S02]  /*14c30*/  IMAD.MOV.U32 R12, RZ, RZ, RZ ;  /* 0x000000ffff0c7224 */ /* 0x000fe400078e00ff */
[----:B------:R-:W-:Y:S02]  /*14c40*/  IMAD.MOV.U32 R11, RZ, RZ, 0x181f ;  /* 0x0000181fff0b7424 */ /* 0x000fe400078e00ff */
[----:B------:R-:W-:Y:S02]  /*14c50*/  IMAD.MOV.U32 R15, RZ, RZ, -0x1 ;  /* 0xffffffffff0f7424 */ /* 0x000fe400078e00ff */
[----:B------:R-:W-:Y:S02]  /*14c60*/  IMAD.MOV.U32 R3, RZ, RZ, R14 ;  /* 0x000000ffff037224 */ /* 0x000fe400078e000e */
[----:B------:R-:W-:-:S07]  /*14c70*/  IMAD R7, R7, 0x2, R16 ;  /* 0x0000000207077824 */ /* 0x000fce00078e0210 */
[----:B------:R-:W-:Y:S05]  /*14c80*/  WARPSYNC.COLLECTIVE R15, `(.L_x_1189) ;  /* 0x000000000f087348 */ /* 0x000fea0003c00000 */
[----:B------:R0:W1:Y:S02]  /*14c90*/  SHFL.IDX P6, R14, R13, R12, R11 ;  /* 0x0000000c0d0e7389 */ /* 0x00006400000c000b */
[----:B01----:R-:W-:Y:S01]  /*14ca0*/  ENDCOLLECTIVE ;  /* 0x000000000000791b */ /* 0x003fe20003800000 */
.L_x_1189:
[----:B------:R-:W-:Y:S02]  /*14cb0*/  IMAD.MOV.U32 R13, RZ, RZ, R18 ;  /* 0x000000ffff0d7224 */ /* 0x000fe400078e0012 */
[----:B------:R-:W-:Y:S01]  /*14cc0*/  IMAD.MOV.U32 R12, RZ, RZ, 0x1 ;  /* 0x00000001ff0c7424 */ /* 0x000fe200078e00ff */
[----:B------:R-:W-:-:S13]  /*14cd0*/  IADD3 R2, P0, R14, R5, RZ ;  /* 0x000000050e027210 */ /* 0x000fda0007f1e0ff */
[----:B------:R-:W-:Y:S05]  /*14ce0*/  WARPSYNC.COLLECTIVE R15, `(.L_x_1190) ;  /* 0x000000000f087348 */ /* 0x000fea0003c00000 */
[----:B------:R0:W1:Y:S02]  /*14cf0*/  SHFL.IDX P6, R14, R13, R12, R11 ;  /* 0x0000000c0d0e7389 */ /* 0x00006400000c000b */
[----:B01----:R-:W-:Y:S01]  /*14d00*/  ENDCOLLECTIVE ;  /* 0x000000000000791b */ /* 0x003fe20003800000 */
.L_x_1190:
        /* <DEDUP_REMOVED lines=13> */
.L_x_1191:
[----:B------:R-:W-:Y:S02]  /*14de0*/  IMAD.MOV.U32 R13, RZ, RZ, R18 ;  /* 0x000000ffff0d7224 */ /* 0x000fe400078e0012 */
[----:B------:R-:W-:Y:S01]  /*14df0*/  IMAD.MOV.U32 R12, RZ, RZ, 0x2 ;  /* 0x00000002ff0c7424 */ /* 0x000fe200078e00ff */
[----:B------:R-:W-:-:S13]  /*14e00*/  IADD3 R2, P0, R14, R5, RZ ;  /* 0x000000050e027210 */ /* 0x000fda0007f1e0ff */
[----:B------:R-:W-:Y:S05]  /*14e10*/  WARPSYNC.COLLECTIVE R15, `(.L_x_1192) ;  /* 0x000000000f087348 */ /* 0x000fea0003c00000 */
[----:B------:R0:W1:Y:S02]  /*14e20*/  SHFL.IDX P6, R14, R13, R12, R11 ;  /* 0x0000000c0d0e7389 */ /* 0x00006400000c000b */
[----:B01----:R-:W-:Y:S01]  /*14e30*/  ENDCOLLECTIVE ;  /* 0x000000000000791b */ /* 0x003fe20003800000 */
.L_x_1192:
        /* <DEDUP_REMOVED lines=13> */
.L_x_1193:
[----:B------:R-:W-:Y:S02]  /*14f10*/  IMAD.MOV.U32 R13, RZ, RZ, R18 ;  /* 0x000000ffff0d7224 */ /* 0x000fe400078e0012 */
[----:B------:R-:W-:Y:S01]  /*14f20*/  IMAD.MOV.U32 R12, RZ, RZ, 0x3 ;  /* 0x00000003ff0c7424 */ /* 0x000fe200078e00ff */
[----:B------:R-:W-:-:S13]  /*14f30*/  IADD3 R2, P0, R14, R5, RZ ;  /* 0x000000050e027210 */ /* 0x000fda0007f1e0ff */
[----:B------:R-:W-:Y:S05]  /*14f40*/  WARPSYNC.COLLECTIVE R15, `(.L_x_1194) ;  /* 0x000000000f087348 */ /* 0x000fea0003c00000 */
[----:B------:R0:W1:Y:S02]  /*14f50*/  SHFL.IDX P6, R14, R13, R12, R11 ;  /* 0x0000000c0d0e7389 */ /* 0x00006400000c000b */
[----:B01----:R-:W-:Y:S01]  /*14f60*/  ENDCOLLECTIVE ;  /* 0x000000000000791b */ /* 0x003fe20003800000 */
.L_x_1194:
        /* <DEDUP_REMOVED lines=13> */
.L_x_1195:
[----:B------:R-:W-:Y:S02]  /*15040*/  IMAD.MOV.U32 R13, RZ, RZ, R18 ;  /* 0x000000ffff0d7224 */ /* 0x000fe400078e0012 */
[----:B------:R-:W-:Y:S01]  /*15050*/  IMAD.MOV.U32 R12, RZ, RZ, 0x4 ;  /* 0x00000004ff0c7424 */ /* 0x000fe200078e00ff */
[----:B------:R-:W-:-:S13]  /*15060*/  IADD3 R2, P0, R14, R5, RZ ;  /* 0x000000050e027210 */ /* 0x000fda0007f1e0ff */
[----:B------:R-:W-:Y:S05]  /*15070*/  WARPSYNC.COLLECTIVE R15, `(.L_x_1196) ;  /* 0x000000000f087348 */ /* 0x000fea0003c00000 */
[----:B------:R0:W1:Y:S02]  /*15080*/  SHFL.IDX P6, R14, R13, R12, R11 ;  /* 0x0000000c0d0e7389 */ /* 0x00006400000c000b */
[----:B01----:R-:W-:Y:S01]  /*15090*/  ENDCOLLECTIVE ;  /* 0x000000000000791b */ /* 0x003fe20003800000 */
.L_x_1196:
        /* <DEDUP_REMOVED lines=13> */
.L_x_1197:
[----:B------:R-:W-:Y:S02]  /*15170*/  IMAD.MOV.U32 R13, RZ, RZ, R18 ;  /* 0x000000ffff0d7224 */ /* 0x000fe400078e0012 */
[----:B------:R-:W-:Y:S01]  /*15180*/  IMAD.MOV.U32 R12, RZ, RZ, 0x5 ;  /* 0x00000005ff0c7424 */ /* 0x000fe200078e00ff */
[----:B------:R-:W-:-:S13]  /*15190*/  IADD3 R2, P0, R14, R5, RZ ;  /* 0x000000050e027210 */ /* 0x000fda0007f1e0ff */
[----:B------:R-:W-:Y:S05]  /*151a0*/  WARPSYNC.COLLECTIVE R15, `(.L_x_1198) ;  /* 0x000000000f087348 */ /* 0x000fea0003c00000 */
[----:B------:R0:W1:Y:S02]  /*151b0*/  SHFL.IDX P6, R14, R13, R12, R11 ;  /* 0x0000000c0d0e7389 */ /* 0x00006400000c000b */
[----:B01----:R-:W-:Y:S01]  /*151c0*/  ENDCOLLECTIVE ;  /* 0x000000000000791b */ /* 0x003fe20003800000 */
.L_x_1198:
        /* <DEDUP_REMOVED lines=12> */
.L_x_1199:
[----:B------:R-:W-:Y:S01]  /*15290*/  @!PT LDS RZ, [RZ] ;  /* 0x00000000fffff984 */ /* 0x000fe20000000800 */
[----:B------:R-:W-:Y:S01]  /*152a0*/  @!PT LDS RZ, [RZ] ;  /* 0x00000000fffff984 */ /* 0x000fe20000000800 */
[----:B------:R-:W-:Y:S01]  /*152b0*/  @!PT LDS RZ, [RZ] ;  /* 0x00000000fffff984 */ /* 0x000fe20000000800 */
[----:B------:R0:W-:Y:S01]  /*152c0*/  LDGSTS.E.BYPASS.LTC128B.128 [R7+0x5400], desc[UR36][R2.64+0x80], !P0 ;  /* 0x0540008002077fae */ /* 0x0001e2000c101d64 */
[----:B------:R-:W-:Y:S05]  /*152d0*/  BRA `(.L_x_1200) ;  /* 0xffffffc800d47947 */ /* 0x000fea000383ffff */
.L_x_1114:
[----:B0-----:R0:W1:Y:S02]  /*152e0*/  SYNCS.PHASECHK.TRANS64.TRYWAIT P0, [R4+URZ+0x2a860], R3 ;  /* 0x02a86003040075a7 */ /* 0x001064000800017f */
[----:B-1----:R-:W-:Y:S05]  /*152f0*/  @!P0 NANOSLEEP.SYNCS 0x989680 ;  /* 0x009896800000895d */ /* 0x002fea0003900000 */
[----:B------:R-:W1:Y:S02]  /*15300*/  @!P0 SYNCS.PHASECHK.TRANS64 P0, [R4+URZ+0x2a860], R3 ;  /* 0x02a86003040085a7 */ /* 0x000e64000800007f */
[----:B-1----:R-:W-:Y:S05]  /*15310*/  @!P0 BRA `(.L_x_1114) ;  /* 0xfffffffc00f08947 */ /* 0x002fea000383ffff */
[----:B------:R-:W-:Y:S05]  /*15320*/  BRA `(.L_x_1201) ;  /* 0xffffffcc00f07947 */ /* 0x000fea000383ffff */
.L_x_1115:
        /* <DEDUP_REMOVED lines=8> */
.L_x_1203:
[----:B------:R-:W-:Y:S05]  /*153b0*/  BSYNC B0 ;  /* 0x0000000000007941 */ /* 0x000fea0003800000 */
.L_x_1202:
        /* <DEDUP_REMOVED lines=9> */
.L_x_1204:
[----:B------:R-:W-:Y:S02]  /*15450*/  IMAD.MOV.U32 R13, RZ, RZ, R18 ;  /* 0x000000ffff0d7224 */ /* 0x000fe400078e0012 */
[----:B------:R-:W-:Y:S01]  /*15460*/  IMAD.MOV.U32 R12, RZ, RZ, 0x1 ;  /* 0x00000001ff0c7424 */ /* 0x000fe200078e00ff */
[----:B------:R-:W-:-:S13]  /*15470*/  IADD3 R2, P0, R14, R6, RZ ;  /* 0x000000060e027210 */ /* 0x000fda0007f1e0ff */
[----:B------:R-:W-:Y:S05]  /*15480*/  WARPSYNC.COLLECTIVE R15, `(.L_x_1205) ;  /* 0x000000000f087348 */ /* 0x000fea0003c00000 */
[----:B------:R0:W1:Y:S02]  /*15490*/  SHFL.IDX P6, R14, R13, R12, R11 ;  /* 0x0000000c0d0e7389 */ /* 0x00006400000c000b */
[----:B01----:R-:W-:Y:S01]  /*154a0*/  ENDCOLLECTIVE ;  /* 0x000000000000791b */ /* 0x003fe20003800000 */
.L_x_1205:
[----:B------:R-:W-:Y:S01]  /*154b0*/  IMAD.X R3, RZ, RZ, R0, P0 ;  /* 0x000000ffff037224 */ /* 0x000fe200000e0600 */
[----:B------:R-:W-:Y:S01]  /*154c0*/  ISETP.LT.OR P0, PT, R5, 0x1, P3 ;  /* 0x000000010500780c */ /* 0x000fe20001f01670 */
[----:B------:R-:W-:Y:S02]  /*154d0*/  IMAD R0, R7, 0x2, R16 ;  /* 0x0000000207007824 */ /* 0x000fe400078e0210 */
[----:B------:R-:W-:-:S10]  /*154e0*/  IMAD.MOV.U32 R13, RZ, RZ, R17 ;  /* 0x000000ffff0d7224 */ /* 0x000fd400078e0011 */
        /* <DEDUP_REMOVED lines=9> */
.L_x_1206:
        /* <DEDUP_REMOVED lines=10> */
.L_x_1207:
        /* <DEDUP_REMOVED lines=12> */
.L_x_1208:
        /* <DEDUP_REMOVED lines=10> */
.L_x_1209:
        /* <DEDUP_REMOVED lines=12> */
.L_x_1210:
        /* <DEDUP_REMOVED lines=10> */
.L_x_1211:
        /* <DEDUP_REMOVED lines=12> */
.L_x_1212:
        /* <DEDUP_REMOVED lines=10> */
.L_x_1213:
        /* <DEDUP_REMOVED lines=12> */
.L_x_1214:
[----:B------:R-:W-:Y:S01]  /*15b00*/  @!PT LDS RZ, [RZ] ;  /* 0x00000000fffff984 */ /* 0x000fe20000000800 */
[----:B------:R-:W-:Y:S01]  /*15b10*/  @!PT LDS RZ, [RZ] ;  /* 0x00000000fffff984 */ /* 0x000fe20000000800 */
[----:B------:R-:W-:Y:S01]  /*15b20*/  @!PT LDS RZ, [RZ] ;  /* 0x00000000fffff984 */ /* 0x000fe20000000800 */
[----:B------:R0:W-:Y:S01]  /*15b30*/  LDGSTS.E.BYPASS.LTC128B.128 [R0+0x5400], desc[UR36][R2.64+0x80], !P0 ;  /* 0x0540008002007fae */ /* 0x0001e2000c101d64 */
[----:B------:R-:W-:Y:S05]  /*15b40*/  BRA `(.L_x_1215) ;  /* 0xffffffc800b47947 */ /* 0x000fea000383ffff */
.L_x_1120:
[----:B------:R-:W-:Y:S01]  /*15b50*/  BSSY B0, `(.L_x_1216) ;  /* 0x0000008000007945 */ /* 0x000fe20003800000 */
[----:B------:R-:W-:Y:S02]  /*15b60*/  IMAD.MOV.U32 R13, RZ, RZ, R34 ;  /* 0x000000ffff0d7224 */ /* 0x000fe400078e0022 */
[----:B------:R-:W-:Y:S02]  /*15b70*/  IMAD.MOV.U32 R12, RZ, RZ, RZ ;  /* 0x000000ffff0c7224 */ /* 0x000fe400078e00ff */
[----:B------:R-:W-:Y:S02]  /*15b80*/  IMAD.MOV.U32 R11, RZ, RZ, 0x1f ;  /* 0x0000001fff0b7424 */ /* 0x000fe400078e00ff */
[----:B------:R-:W-:-:S07]  /*15b90*/  IMAD.MOV.U32 R15, RZ, RZ, -0x1 ;  /* 0xffffffffff0f7424 */ /* 0x000fce00078e00ff */
[----:B-----5:R-:W-:Y:S05]  /*15ba0*/  WARPSYNC.COLLECTIVE R15, `(.L_x_1217) ;  /* 0x000000000f087348 */ /* 0x020fea0003c00000 */
[----:B------:R0:W1:Y:S02]  /*15bb0*/  SHFL.IDX P6, R14, R13, R12, R11 ;  /* 0x0000000c0d0e7389 */ /* 0x00006400000c000b */
[----:B01---5:R-:W-:Y:S01]  /*15bc0*/  ENDCOLLECTIVE ;  /* 0x000000000000791b */ /* 0x023fe20003800000 */
.L_x_1217:
[----:B------:R-:W-:Y:S05]  /*15bd0*/  BSYNC B0 ;  /* 0x0000000000007941 */ /* 0x000fea0003800000 */
.L_x_1216:
[----:B------:R-:W-:Y:S05]  /*15be0*/  BRA `(.L_x_1218) ;  /* 0xffffffcc00347947 */ /* 0x000fea000383ffff */
.L_x_1123:
[----:B-1----:R1:W2:Y:S02]  /*15bf0*/  SYNCS.PHASECHK.TRANS64.TRYWAIT P0, [R4+URZ+0x2a820], R0 ;  /* 0x02a82000040075a7 */ /* 0x0022a4000800017f */
[----:B--2---:R-:W-:Y:S05]  /*15c00*/  @!P0 NANOSLEEP.SYNCS 0x989680 ;  /* 0x009896800000895d */ /* 0x004fea0003900000 */
[----:B------:R-:W2:Y:S02]  /*15c10*/  @!P0 SYNCS.PHASECHK.TRANS64 P0, [R4+URZ+0x2a820], R0 ;  /* 0x02a82000040085a7 */ /* 0x000ea4000800007f */
[----:B--2---:R-:W-:Y:S05]  /*15c20*/  @!P0 BRA `(.L_x_1123) ;  /* 0xfffffffc00f08947 */ /* 0x004fea000383ffff */
[----:B------:R-:W-:Y:S05]  /*15c30*/  BRA `(.L_x_1219) ;  /* 0xffffffcc007c7947 */ /* 0x000fea000383ffff */
.L_x_1124:
[----:B------:R-:W2:Y:S01]  /*15c40*/  S2R R2, SR_TID.X ;  /* 0x0000000000027919 */ /* 0x000ea20000002100 */
[----:B------:R-:W-:Y:S01]  /*15c50*/  BSSY B0, `(.L_x_1220) ;  /* 0x000000a000007945 */ /* 0x000fe20003800000 */
        /* <DEDUP_REMOVED lines=9> */
.L_x_1221:
[----:B------:R-:W-:Y:S05]  /*15cf0*/  BSYNC B0 ;  /* 0x0000000000007941 */ /* 0x000fea0003800000 */
.L_x_1220:
[----:B------:R-:W-:Y:S05]  /*15d00*/  BRA `(.L_x_1222) ;  /* 0xffffffcc00647947 */ /* 0x000fea000383ffff */
.L_x_1127:
[----:B------:R-:W-:Y:S01]  /*15d10*/  BSSY B1, `(.L_x_1223) ;  /* 0x0000006000017945 */ /* 0x000fe20003800000 */
[----:B------:R-:W-:-:S07]  /*15d20*/  IMAD.MOV.U32 R15, RZ, RZ, -0x1 ;  /* 0xffffffffff0f7424 */ /* 0x000fce00078e00ff */
[----:B01---5:R-:W-:Y:S05]  /*15d30*/  WARPSYNC.COLLECTIVE R15, `(.L_x_1224) ;  /* 0x000000000f0c7348 */ /* 0x023fea0003c00000 */
[----:B------:R-:W-:Y:S02]  /*15d40*/  ELECT P6, UR62, PT ;  /* 0x00000000003e782f */ /* 0x000fe400038c0000 */
[----:B------:R-:W-:Y:S01]  /*15d50*/  MOV R14, UR62 ;  /* 0x0000003e000e7c02 */ /* 0x000fe20008000f00 */
[----:B01---5:R-:W-:Y:S10]  /*15d60*/  ENDCOLLECTIVE ;  /* 0x000000000000791b */ /* 0x023ff40003800000 */
.L_x_1224:
[----:B------:R-:W-:Y:S05]  /*15d70*/  BSYNC B1 ;  /* 0x0000000000017941 */ /* 0x000fea0003800000 */
.L_x_1223:
[----:B------:R-:W-:Y:S05]  /*15d80*/  BRA `(.L_x_1225) ;  /* 0xffffffcc005c7947 */ /* 0x000fea000383ffff */
.L_x_1129:
[----:B-1----:R1:W2:Y:S02]  /*15d90*/  SYNCS.PHASECHK.TRANS64.TRYWAIT P1, [R5+URZ+0x2a840], R0 ;  /* 0x02a84000050075a7 */ /* 0x0022a4000802017f */
[----:B--2---:R-:W-:Y:S05]  /*15da0*/  @!P1 NANOSLEEP.SYNCS 0x989680 ;  /* 0x009896800000995d */ /* 0x004fea0003900000 */
[----:B------:R-:W2:Y:S02]  /*15db0*/  @!P1 SYNCS.PHASECHK.TRANS64 P1, [R5+URZ+0x2a840], R0 ;  /* 0x02a84000050095a7 */ /* 0x000ea4000802007f */
[----:B--2---:R-:W-:Y:S05]  /*15dc0*/  @!P1 BRA `(.L_x_1129) ;  /* 0xfffffffc00f09947 */ /* 0x004fea000383ffff */
[----:B------:R-:W-:Y:S05]  /*15dd0*/  BRA `(.L_x_1226) ;  /* 0xffffffcc00847947 */ /* 0x000fea000383ffff */
.L_x_1131:
[----:B--2---:R2:W3:Y:S02]  /*15de0*/  SYNCS.PHASECHK.TRANS64.TRYWAIT P1, [R23+URZ+0x2a840], R2 ;  /* 0x02a84002170075a7 */ /* 0x0044e4000802017f */
[----:B---3--:R-:W-:Y:S05]  /*15df0*/  @!P1 NANOSLEEP.SYNCS 0x989680 ;  /* 0x009896800000995d */ /* 0x008fea0003900000 */
[----:B------:R-:W3:Y:S02]  /*15e00*/  @!P1 SYNCS.PHASECHK.TRANS64 P1, [R23+URZ+0x2a840], R2 ;  /* 0x02a84002170095a7 */ /* 0x000ee4000802007f */
[----:B---3--:R-:W-:Y:S05]  /*15e10*/  @!P1 BRA `(.L_x_1131) ;  /* 0xfffffffc00f09947 */ /* 0x008fea000383ffff */
[----:B------:R-:W-:Y:S05]  /*15e20*/  BRA `(.L_x_1227) ;  /* 0xffffffcc00907947 */ /* 0x000fea000383ffff */
.L_x_1133:
[----:B---3--:R3:W4:Y:S02]  /*15e30*/  SYNCS.PHASECHK.TRANS64.TRYWAIT P1, [R5+URZ+0x2a860], R0 ;  /* 0x02a86000050075a7 */ /* 0x008724000802017f */
[----:B----4-:R-:W-:Y:S05]  /*15e40*/  @!P1 NANOSLEEP.SYNCS 0x989680 ;  /* 0x009896800000995d */ /* 0x010fea0003900000 */
[----:B------:R-:W4:Y:S02]  /*15e50*/  @!P1 SYNCS.PHASECHK.TRANS64 P1, [R5+URZ+0x2a860], R0 ;  /* 0x02a86000050095a7 */ /* 0x000f24000802007f */
[----:B----4-:R-:W-:Y:S05]  /*15e60*/  @!P1 BRA `(.L_x_1133) ;  /* 0xfffffffc00f09947 */ /* 0x010fea000383ffff */
[----:B------:R-:W-:Y:S05]  /*15e70*/  BRA `(.L_x_1228) ;  /* 0xffffffcc008c7947 */ /* 0x000fea000383ffff */
.L_x_1229:
        /* <DEDUP_REMOVED lines=16> */
.L_x_15524:


//--------------------- .text._ZN7cutlass13device_kernelIN5flash11enable_sm90INS1_16FlashAttnFwdSm90INS1_25CollectiveMainloopFwdSm90ILi2EN4cute5tupleIJNS5_1CILi1EEES8_S8_EEENS6_IJNS7_ILi128EEENS7_ILi96EEENS7_ILi192EEEEEELi128ENS_10bfloat16_tEfNS_4arch4Sm90ELb0ELb1ELb0ELb1ELb1ELb0ELb0ELb1ELb1ELb1ELb0ELb0EEENS1_21CollectiveEpilogueFwdINS6_IJSA_SA_SB_EEES9_SE_SG_Li256ELb1ELb1ELb0ELb0EEENS1_36VarlenDynamicPersistentTileSchedulerILi128ELi96ELi256ELi128ELb0ELb1ELb1ELb1ELb0ELb1EEEEEEEEEvNT_6ParamsE --------------------------
	.section	.text._ZN7cutlass13device_kernelIN5flash11enable_sm90INS1_16FlashAttnFwdSm90INS1_25CollectiveMainloopFwdSm90ILi2EN4cute5tupleIJNS5_1CILi1EEES8_S8_EEENS6_IJNS7_ILi128EEENS7_ILi96EEENS7_ILi192EEEEEELi128ENS_10bfloat16_tEfNS_4arch4Sm90ELb0ELb1ELb0ELb1ELb1ELb0ELb0ELb1ELb1ELb1ELb0ELb0EEENS1_21CollectiveEpilogueFwdINS6_IJSA_SA_SB_EEES9_SE_SG_Li256ELb1ELb1ELb0ELb0EEENS1_36VarlenDynamicPersistentTileSchedulerILi128ELi96ELi256ELi128ELb0ELb1ELb1ELb1ELb0ELb1EEEEEEEEEvNT_6ParamsE,"ax",@progbits
	.align	128
.text._ZN7cutlass13device_kernelIN5flash11enable_sm90INS1_16FlashAttnFwdSm90INS1_25CollectiveMainloopFwdSm90ILi2EN4cute5tupleIJNS5_1CILi1EEES8_S8_EEENS6_IJNS7_ILi128EEENS7_ILi96EEENS7_ILi192EEEEEELi128ENS_10bfloat16_tEfNS_4arch4Sm90ELb0ELb1ELb0ELb1ELb1ELb0ELb0ELb1ELb1ELb1ELb0ELb0EEENS1_21CollectiveEpilogueFwdINS6_IJSA_SA_SB_EEES9_SE_SG_Li256ELb1ELb1ELb0ELb0EEENS1_36VarlenDynamicPersistentTileSchedulerILi128ELi96ELi256ELi128ELb0ELb1ELb1ELb1ELb0ELb1EEEEEEEEEvNT_6ParamsE:
        .type           _ZN7cutlass13device_kernelIN5flash11enable_sm90INS1_16FlashAttnFwdSm90INS1_25CollectiveMainloopFwdSm90ILi2EN4cute5tupleIJNS5_1CILi1EEES8_S8_EEENS6_IJNS7_ILi128EEENS7_ILi96EEENS7_ILi192EEEEEELi128ENS_10bfloat16_tEfNS_4arch4Sm90ELb0ELb1ELb0ELb1ELb1ELb0ELb0ELb1ELb1ELb1ELb0ELb0EEENS1_21CollectiveEpilogueFwdINS6_IJSA_SA_SB_EEES9_SE_SG_Li256ELb1ELb1ELb0ELb0EEENS1_36VarlenDynamicPersistentTileSchedulerILi128ELi96ELi256ELi128ELb0ELb1ELb1ELb1ELb0ELb1EEEEEEEEEvNT_6ParamsE,@function
        .size           _ZN7cutlass13device_kernelIN5flash11enable_sm90INS1_16FlashAttnFwdSm90INS1_25CollectiveMainloopFwdSm90ILi2EN4cute5tupleIJNS5_1CILi1EEES8_S8_EEENS6_IJNS7_ILi128EEENS7_ILi96EEENS7_ILi192EEEEEELi128ENS_10bfloat16_tEfNS_4arch4Sm90ELb0ELb1ELb0ELb1ELb1ELb0ELb0ELb1ELb1ELb1ELb0ELb0EEENS1_21CollectiveEpilogueFwdINS6_IJSA_SA_SB_EEES9_SE_SG_Li256ELb1ELb1ELb0ELb0EEENS1_36VarlenDynamicPersistentTileSchedulerILi128ELi96ELi256ELi128ELb0ELb1ELb1ELb1ELb0ELb1EEEEEEEEEvNT_6ParamsE,(.L_x_15525 - _ZN7cutlass13device_kernelIN5flash11enable_sm90INS1_16FlashAttnFwdSm90INS1_25CollectiveMainloopFwdSm90ILi2EN4cute5tupleIJNS5_1CILi1EEES8_S8_EEENS6_IJNS7_ILi128EEENS7_ILi96EEENS7_ILi192EEEEEELi128ENS_10bfloat16_tEfNS_4arch4Sm90ELb0ELb1ELb0ELb1ELb1ELb0ELb0ELb1ELb1ELb1ELb0ELb0EEENS1_21CollectiveEpilogueFwdINS6_IJSA_SA_SB_EEES9_SE_SG_Li256ELb1ELb1ELb0ELb0EEENS1_36VarlenDynamicPersistentTileSchedulerILi128ELi96ELi256ELi128ELb0ELb1ELb1ELb1ELb0ELb1EEEEEEEEEvNT_6ParamsE)
        .other          _ZN7cutlass13device_kernelIN5flash11enable_sm90INS1_16FlashAttnFwdSm90INS1_25CollectiveMainloopFwdSm90ILi2EN4cute5tupleIJNS5_1CILi1EEES8_S8_EEENS6_IJNS7_ILi128EEENS7_ILi96EEENS7_ILi192EEEEEELi128ENS_10bfloat16_tEfNS_4arch4Sm90ELb0ELb1ELb0ELb1ELb1ELb0ELb0ELb1ELb1ELb1ELb0ELb0EEENS1_21CollectiveEpilogueFwdINS6_IJSA_SA_SB_EEES9_SE_SG_Li256ELb1ELb1ELb0ELb0EEENS1_36VarlenDynamicPersistentTileSchedulerILi128ELi96ELi256ELi128ELb0ELb1ELb1ELb1ELb0ELb1EEEEEEEEEvNT_6ParamsE,@"STO_CUDA_ENTRY STV_DEFAULT"
_ZN7cutlass13device_kernelIN5flash11enable_sm90INS1_16FlashAttnFwdSm90INS1_25CollectiveMainloopFwdSm90ILi2EN4cute5tupleIJNS5_1CILi1EEES8_S8_EEENS6_IJNS7_ILi128EEENS7_ILi96EEENS7_ILi192EEEEEELi128ENS_10bfloat16_tEfNS_4arch4Sm90ELb0ELb1ELb0ELb1ELb1ELb0ELb0ELb1ELb1ELb1ELb0ELb0EEENS1_21CollectiveEpilogueFwdINS6_IJSA_SA_SB_EEES9_SE_SG_Li256ELb1ELb1ELb0ELb0EEENS1_36VarlenDynamicPersistentTileSchedulerILi128ELi96ELi256ELi128ELb0ELb1ELb1ELb1ELb0ELb1EEEEEEEEEvNT_6ParamsE:
        /* <DEDUP_REMOVED lines=45> */
.L_x_1230:
        /* <DEDUP_REMOVED lines=22> */
.L_x_1231:
        /* <DEDUP_REMOVED lines=18> */
.L_x_1232:
        /* <DEDUP_REMOVED lines=22> */
.L_x_1233:
        /* <DEDUP_REMOVED lines=23> */
.L_x_1234:
        /* <DEDUP_REMOVED lines=10> */
.L_x_1236:
[----:B------:R-:W-:-:S08]  /*08c0*/  NOP ;  /* 0x0000000000007918 */ /* 0x000fd00000000000 */
[----:B------:R-:W1:Y:S02]  /*08d0*/  USETMAXREG.TRY_ALLOC.CTAPOOL UP0, 0xe8 ;  /* 0x000000e8000079c8 */ /* 0x000e640008000600 */
[----:B-1----:R-:W-:-:S13]  /*08e0*/  PLOP3.LUT P0, PT, PT, PT, UP0, 0x80, 0x0 ;  /* 0x000000000000781c */ /* 0x002fda0003f0f008 */
[----:B------:R-:W-:Y:S05]  /*08f0*/  @!P0 BRA `(.L_x_1236) ;  /* 0xfffffffc00f08947 */ /* 0x000fea000383ffff */
[----:B------:R-:W1:Y:S08]  /*0900*/  S2UR UR5, SR_CgaCtaId ;  /* 0x00000000000579c3 */ /* 0x000e700000008800 */
[----:B------:R-:W-:Y:S06]  /*0910*/  BAR.ARV 0x8, 0x180 ;  /* 0x0206000000007b1d */ /* 0x000fec0000002000 */
[----:B------:R-:W-:-:S02]  /*0920*/  UMOV UR4, 0x400 ;  /* 0x0000040000047882 */ /* 0x000fc40000000000 */
[----:B------:R-:W-:Y:S01]  /*0930*/  BAR.SYNC.DEFER_BLOCKING 0x5, 0x180 ;  /* 0x0146000000007b1d */ /* 0x000fe20000010000 */
[----:B-1----:R-:W-:-:S09]  /*0940*/  ULEA UR4, UR5, UR4, 0x18 ;  /* 0x0000000405047291 */ /* 0x002fd2000f8ec03f */
[----:B------:R-:W1:Y:S01]  /*0950*/  LDS.128 R44, [UR4+0x2a8d0] ;  /* 0x02a8d004ff2c7984 */ /* 0x000e620008000c00 */
[----:B------:R-:W-:Y:S01]  /*0960*/  ULDC UR4, c[0x0][0xc3c] ;  /* 0x00030f0000047ab9 */ /* 0x000fe20000000800 */
[----:B------:R-:W-:Y:S06]  /*0970*/  BAR.ARV 0x4, 0x180 ;  /* 0x0106000000007b1d */ /* 0x000fec0000002000 */
[----:B-1----:R-:W-:-:S13]  /*0980*/  ISETP.GE.AND P0, PT, R47, UR4, PT ;  /* 0x000000042f007c0c */ /* 0x002fda000bf06270 */
[----:B------:R-:W-:Y:S05]  /*0990*/  @P0 EXIT ;  /* 0x000000000000094d */ /* 0x000fea0003800000 */
[----:B0-----:R-:W2:Y:S01]  /*09a0*/  LDL R2, [R1+0x18] ;  /* 0x0000180001027983 */ /* 0x001ea20000100800 */
[----:B------:R-:W-:Y:S01]  /*09b0*/  IMAD.MOV.U32 R166, RZ, RZ, RZ ;  /* 0x000000ffffa67224 */ /* 0x000fe200078e00ff */
[----:B------:R-:W-:Y:S01]  /*09c0*/  UMOV UR38, URZ ;  /* 0x0000003f00267c82 */ /* 0x000fe20008000000 */
[----:B------:R-:W-:Y:S01]  /*09d0*/  UMOV UR39, URZ ;  /* 0x0000003f00277c82 */ /* 0x000fe20008000000 */
[----:B------:R-:W0:Y:S02]  /*09e0*/  S2R R0, SR_TID.X ;  /* 0x0000000000007919 */ /* 0x000e240000002100 */
[----:B0-----:R-:W-:-:S05]  /*09f0*/  VIADD R174, R0, 0xffffff80 ;  /* 0xffffff8000ae7836 */ /* 0x001fca0000000000 */
[----:B------:R-:W-:-:S04]  /*0a00*/  SHF.R.S32.HI R3, RZ, 0x1f, R174 ;  /* 0x0000001fff037819 */ /* 0x000fc800000114ae */
[CC--:B------:R-:W-:Y:S02]  /*0a10*/  LEA.HI R0, R3.reuse, R174.reuse, RZ, 0x7 ;  /* 0x000000ae03007211 */ /* 0x0c0fe400078f38ff */
[CC--:B------:R-:W-:Y:S02]  /*0a20*/  LEA.HI R4, R3.reuse, R174.reuse, RZ, 0x5 ;  /* 0x000000ae03047211 */ /* 0x0c0fe400078f28ff */
[----:B------:R-:W-:Y:S02]  /*0a30*/  LOP3.LUT R167, R0, 0xffffff80, RZ, 0xc0, !PT ;  /* 0xffffff8000a77812 */ /* 0x000fe400078ec0ff */
[----:B------:R-:W-:Y:S01]  /*0a40*/  LEA.HI R11, R3, R174, RZ, 0x2 ;  /* 0x000000ae030b7211 */ /* 0x000fe200078f10ff */
[----:B------:R-:W-:Y:S01]  /*0a50*/  IMAD.SHL.U32 R4, R4, 0x20, RZ ;  /* 0x0000002004047824 */ /* 0x000fe200078e00ff */
[----:B------:R-:W-:Y:S01]  /*0a60*/  SHF.R.S32.HI R169, RZ, 0x7, R0 ;  /* 0x00000007ffa97819 */ /* 0x000fe20000011400 */
[----:B------:R-:W-:Y:S01]  /*0a70*/  IMAD.IADD R167, R174, 0x1, -R167 ;  /* 0x00000001aea77824 */ /* 0x000fe200078e0aa7 */
[----:B------:R-:W-:-:S02]  /*0a80*/  LOP3.LUT R11, R11, 0xfffffffc, RZ, 0xc0, !PT ;  /* 0xfffffffc0b0b7812 */ /* 0x000fc400078ec0ff */
[----:B------:R-:W-:Y:S02]  /*0a90*/  LOP3.LUT R4, R4, 0xfffffc00, RZ, 0xc0, !PT ;  /* 0xfffffc0004047812 */ /* 0x000fe400078ec0ff */
[----:B------:R-:W-:Y:S01]  /*0aa0*/  SHF.R.S32.HI R6, RZ, 0x1f, R167 ;  /* 0x0000001fff067819 */ /* 0x000fe200000114a7 */
[----:B------:R-:W-:Y:S01]  /*0ab0*/  IMAD.IADD R11, R174, 0x1, -R11 ;  /* 0x00000001ae0b7824 */ /* 0x000fe200078e0a0b */
[----:B------:R-:W-:Y:S02]  /*0ac0*/  LEA.HI R0, R0, R169, RZ, 0x1 ;  /* 0x000000a900007211 */ /* 0x000fe400078f08ff */
[CC--:B------:R-:W-:Y:S02]  /*0ad0*/  LEA.HI R8, R6.reuse, R167.reuse, RZ, 0x2 ;  /* 0x000000a706087211 */ /* 0x0c0fe400078f10ff */
[----:B------:R-:W-:Y:S02]  /*0ae0*/  LEA.HI R6, R6, R167, RZ, 0x5 ;  /* 0x000000a706067211 */ /* 0x000fe400078f28ff */
[----:B------:R-:W-:-:S02]  /*0af0*/  SHF.R.S32.HI R9, RZ, 0x2, R8 ;  /* 0x00000002ff097819 */ /* 0x000fc40000011408 */
[----:B------:R-:W-:Y:S02]  /*0b00*/  SHF.R.S32.HI R10, RZ, 0x1f, R8 ;  /* 0x0000001fff0a7819 */ /* 0x000fe40000011408 */
[----:B------:R-:W-:Y:S02]  /*0b10*/  SHF.R.S32.HI R6, RZ, 0x5, R6 ;  /* 0x00000005ff067819 */ /* 0x000fe40000011406 */
[----:B------:R-:W-:Y:S02]  /*0b20*/  LEA.HI R10, R10, R9, RZ, 0x3 ;  /* 0x000000090a0a7211 */ /* 0x000fe400078f18ff */
[----:B------:R-:W-:Y:S02]  /*0b30*/  LOP3.LUT R0, R0, 0x3fffffe, RZ, 0xc0, !PT ;  /* 0x03fffffe00007812 */ /* 0x000fe400078ec0ff */
[----:B------:R-:W-:Y:S02]  /*0b40*/  LOP3.LUT R10, R10, 0xfffffff8, RZ, 0xc0, !PT ;  /* 0xfffffff80a0a7812 */ /* 0x000fe400078ec0ff */
[----:B------:R-:W-:Y:S01]  /*0b50*/  LOP3.LUT R8, R8, 0x7ffffffc, RZ, 0xc0, !PT ;  /* 0x7ffffffc08087812 */ /* 0x000fe200078ec0ff */
[----:B------:R-:W-:-:S02]  /*0b60*/  IMAD.IADD R0, R169, 0x1, -R0 ;  /* 0x00000001a9007824 */ /* 0x000fc400078e0a00 */
[----:B------:R-:W-:Y:S02]  /*0b70*/  IMAD.IADD R9, R9, 0x1, -R10 ;  /* 0x0000000109097824 */ /* 0x000fe400078e0a0a */
[----:B------:R-:W-:Y:S02]  /*0b80*/  IMAD.IADD R19, R167, 0x1, -R8 ;  /* 0x00000001a7137824 */ /* 0x000fe400078e0a08 */
[----:B------:R-:W-:-:S04]  /*0b90*/  IMAD R9, R6, 0x10, R9 ;  /* 0x0000001006097824 */ /* 0x000fc800078e0209 */
[----:B------:R-:W-:Y:S01]  /*0ba0*/  IMAD R170, R0, 0x40, R9 ;  /* 0x0000004000aa7824 */ /* 0x000fe200078e0209 */
[----:B--2---:R-:W-:Y:S02]  /*0bb0*/  R2UR UR4, R2 ;  /* 0x00000000020472ca */ /* 0x004fe400000e0000 */
[CC--:B------:R-:W-:Y:S02]  /*0bc0*/  LEA.HI R2, R3.reuse, R174.reuse, RZ, 0x4 ;  /* 0x000000ae03027211 */ /* 0x0c0fe400078f20ff */
[----:B------:R-:W-:Y:S02]  /*0bd0*/  LEA.HI R3, R3, R174, RZ, 0x3 ;  /* 0x000000ae03037211 */ /* 0x000fe400078f18ff */
[----:B------:R-:W-:Y:S02]  /*0be0*/  SHF.R.S32.HI R7, RZ, 0x4, R2 ;  /* 0x00000004ff077819 */ /* 0x000fe40000011402 */
[C---:B------:R-:W-:Y:S02]  /*0bf0*/  LOP3.LUT R5, R2.reuse, 0x3fffff0, RZ, 0xc0, !PT ;  /* 0x03fffff002057812 */ /* 0x040fe400078ec0ff */
[----:B------:R-:W-:-:S02]  /*0c00*/  LEA.HI R2, R2, R7, RZ, 0x1 ;  /* 0x0000000702027211 */ /* 0x000fc400078f08ff */
[----:B------:R-:W-:Y:S01]  /*0c10*/  SHF.R.S32.HI R165, RZ, 0x3, R3 ;  /* 0x00000003ffa57819 */ /* 0x000fe20000011403 */
[----:B------:R-:W-:Y:S01]  /*0c20*/  IMAD.IADD R5, R174, 0x1, -R5 ;  /* 0x00000001ae057824 */ /* 0x000fe200078e0a05 */
[----:B------:R-:W-:Y:S01]  /*0c30*/  LOP3.LUT R2, R2, 0x1ffffffe, RZ, 0xc0, !PT ;  /* 0x1ffffffe02027812 */ /* 0x000fe200078ec0ff */
[----:B------:R-:W-:Y:S02]  /*0c40*/  ULOP3.LUT UR61, UR4, 0x1, URZ, 0xfc, !UPT ;  /* 0x00000001043d7892 */ /* 0x000fe4000f8efc3f */
[----:B------:R-:W-:Y:S01]  /*0c50*/  IMAD R5, R5, 0x40, R4 ;  /* 0x0000004005057824 */ /* 0x000fe200078e0204 */
[----:B------:R-:W-:Y:S01]  /*0c60*/  LEA.HI R4, R11, R11, RZ, 0x1 ;  /* 0x0000000b0b047211 */ /* 0x000fe200078f08ff */
[----:B------:R-:W-:Y:S01]  /*0c70*/  IMAD.IADD R2, R7, 0x1, -R2 ;  /* 0x0000000107027824 */ /* 0x000fe200078e0a02 */
[----:B------:R-:W-:Y:S02]  /*0c80*/  LOP3.LUT R7, R3, 0xfffffff8, RZ, 0xc0, !PT ;  /* 0xfffffff803077812 */ /* 0x000fe400078ec0ff */
[----:B------:R-:W-:Y:S01]  /*0c90*/  LOP3.LUT R4, R4, 0x1ffffffe, RZ, 0xc0, !PT ;  /* 0x1ffffffe04047812 */ /* 0x000fe200078ec0ff */
[----:B------:R-:W-:-:S02]  /*0ca0*/  IMAD R171, R2, 0x8, R5 ;  /* 0x0000000802ab7824 */ /* 0x000fc400078e0205 */
[----:B------:R-:W-:Y:S02]  /*0cb0*/  IMAD.IADD R162, R174, 0x1, -R7 ;  /* 0x00000001aea27824 */ /* 0x000fe400078e0a07 */
[----:B------:R-:W-:Y:S02]  /*0cc0*/  IMAD.IADD R11, R11, 0x1, -R4 ;  /* 0x000000010b0b7824 */ /* 0x000fe400078e0a04 */
[----:B------:R-:W-:Y:S02]  /*0cd0*/  IMAD.SHL.U32 R160, R162, 0x8, RZ ;  /* 0x00000008a2a07824 */ /* 0x000fe400078e00ff */
[----:B------:R-:W-:Y:S02]  /*0ce0*/  IMAD R22, R11, 0x8, R170 ;  /* 0x000000080b167824 */ /* 0x000fe400078e02aa */
[----:B------:R-:W-:Y:S01]  /*0cf0*/  VIADD R161, R160, 0x40 ;  /* 0x00000040a0a17836 */ /* 0x000fe20000000000 */
[----:B------:R-:W-:-:S04]  /*0d00*/  SHF.R.S32.HI R173, RZ, 0x1f, R160 ;  /* 0x0000001fffad7819 */ /* 0x000fc800000114a0 */
[----:B------:R-:W-:-:S07]  /*0d10*/  SHF.R.S32.HI R172, RZ, 0x1f, R161 ;  /* 0x0000001fffac7819 */ /* 0x000fce00000114a1 */
.L_x_1344:
[----:B0---4-:R-:W0:Y:S01]  /*0d20*/  LDC.64 R2, c[0x0][0xa28] ;  /* 0x00028a00ff027b82 */ /* 0x011e220000000a00 */
[----:B------:R-:W-:Y:S01]  /*0d30*/  IMAD.MOV.U32 R7, RZ, RZ, RZ ;  /* 0x000000ffff077224 */ /* 0x000fe200078e00ff */
[----:B------:R-:W-:Y:S01]  /*0d40*/  ULDC.64 UR4, c[0x0][0x418] ;  /* 0x0001060000047ab9 */ /* 0x000fe20000000a00 */
[----:B------:R-:W-:-:S05]  /*0d50*/  ULDC.64 UR6, c[0x0][0xa20] ;  /* 0x0002880000067ab9 */ /* 0x000fca0000000a00 */
[----:B--2---:R-:W1:Y:S01]  /*0d60*/  LDC.64 R4, c[0x0][0xa18] ;  /* 0x00028600ff047b82 */ /* 0x004e620000000a00 */
[----:B0-----:R-:W-:-:S04]  /*0d70*/  ISETP.NE.U32.AND P0, PT, R2, RZ, PT ;  /* 0x000000ff0200720c */ /* 0x001fc80003f05070 */
[----:B------:R-:W-:Y:S02]  /*0d80*/  ISETP.NE.AND.EX P0, PT, R3, RZ, PT, P0 ;  /* 0x000000ff0300720c */ /* 0x000fe40003f05300 */
[----:B-1----:R-:W-:-:S04]  /*0d90*/  ISETP.NE.U32.AND P1, PT, R4, RZ, PT ;  /* 0x000000ff0400720c */ /* 0x002fc80003f25070 */
[----:B------:R-:W-:-:S07]  /*0da0*/  ISETP.NE.AND.EX P1, PT, R5, RZ, PT, P1 ;  /* 0x000000ff0500720c */ /* 0x000fce0003f25310 */
[----:B------:R-:W0:Y:S08]  /*0db0*/  @P0 LDC.64 R2, c[0x0][0xa28] ;  /* 0x00028a00ff020b82 */ /* 0x000e300000000a00 */
[----:B------:R-:W1:Y:S01]  /*0dc0*/  @P1 LDC.64 R4, c[0x0][0xa18] ;  /* 0x00028600ff041b82 */ /* 0x000e620000000a00 */
[----:B0-----:R-:W-:-:S05]  /*0dd0*/  @P0 IMAD.WIDE R2, R47, 0x4, R2 ;  /* 0x000000042f020825 */ /* 0x001fca00078e0202 */
[----:B------:R0:W5:Y:S01]  /*0de0*/  @P0 LDG.E R7, desc[UR36][R2.64] ;  /* 0x0000002402070981 */ /* 0x000162000c1e1900 */
[----:B-1----:R-:W-:-:S05]  /*0df0*/  @P1 IMAD.WIDE R4, R47, 0x4, R4 ;  /* 0x000000042f041825 */ /* 0x002fca00078e0204 */
[----:B------:R0:W5:Y:S01]  /*0e00*/  @P1 LDG.E R17, desc[UR36][R4.64] ;  /* 0x0000002404111981 */ /* 0x000162000c1e1900 */
[----:B------:R-:W-:Y:S01]  /*0e10*/  UISETP.NE.U32.AND UP0, UPT, UR4, URZ, UPT ;  /* 0x0000003f0400728c */ /* 0x000fe2000bf05070 */
[----:B------:R-:W-:Y:S01]  /*0e20*/  ISETP.NE.U32.AND P2, PT, RZ, UR6, PT ;  /* 0x00000006ff007c0c */ /* 0x000fe2000bf45070 */
[----:B------:R-:W-:Y:S01]  /*0e30*/  IMAD.MOV.U32 R163, RZ, RZ, R46 ;  /* 0x000000ffffa37224 */ /* 0x000fe200078e002e */
[----:B------:R-:W-:Y:S01]  /*0e40*/  ULDC UR4, c[0x0][0x424] ;  /* 0x0001090000047ab9 */ /* 0x000fe20000000800 */
[----:B------:R-:W-:Y:S01]  /*0e50*/  UISETP.NE.AND.EX UP0, UPT, UR5, URZ, UPT, UP0 ;  /* 0x0000003f0500728c */ /* 0x000fe2000bf05300 */
[----:B------:R-:W-:Y:S02]  /*0e60*/  ISETP.NE.AND.EX P2, PT, RZ, UR7, PT, P2 ;  /* 0x00000007ff007c0c */ /* 0x000fe4000bf45320 */
[----:B------:R-:W-:Y:S01]  /*0e70*/  ULDC UR5, c[0x0][0x2f0] ;  /* 0x0000bc0000057ab9 */ /* 0x000fe20000000800 */
[----:B------:R-:W-:-:S04]  /*0e80*/  USEL UR4, UR4, 0x1, UP0 ;  /* 0x0000000104047887 */ /* 0x000fc80008000000 */
[----:B------:R-:W-:Y:S01]  /*0e90*/  UIMAD UR4, UR4, UR5, URZ ;  /* 0x00000005040472a4 */ /* 0x000fe2000f8e023f */
[----:B0--3--:R-:W-:Y:S11]  /*0ea0*/  @P1 BRA `(.L_x_1237) ;  /* 0x0000000000281947 */ /* 0x009ff60003800000 */
[----:B------:R-:W-:Y:S01]  /*0eb0*/  ULDC.64 UR6, c[0x0][0xa00] ;  /* 0x0002800000067ab9 */ /* 0x000fe20000000a00 */
[----:B-----5:R-:W0:Y:S01]  /*0ec0*/  LDC R17, c[0x0][0x288] ;  /* 0x0000a200ff117b82 */ /* 0x020e220000000800 */
[----:B------:R-:W-:-:S04]  /*0ed0*/  ISETP.NE.U32.AND P0, PT, RZ, UR6, PT ;  /* 0x00000006ff007c0c */ /* 0x000fc8000bf05070 */
[----:B------:R-:W-:-:S13]  /*0ee0*/  ISETP.NE.AND.EX P0, PT, RZ, UR7, PT, P0 ;  /* 0x00000007ff007c0c */ /* 0x000fda000bf05300 */
[----:B------:R-:W-:Y:S05]  /*0ef0*/  @!P0 BRA `(.L_x_1237) ;  /* 0x0000000000148947 */ /* 0x000fea0003800000 */
[----:B------:R-:W1:Y:S02]  /*0f00*/  LDC.64 R2, c[0x0][0xa00] ;  /* 0x00028000ff027b82 */ /* 0x000e640000000a00 */
[----:B-1----:R-:W-:-:S05]  /*0f10*/  IMAD.WIDE R2, R47, 0x4, R2 ;  /* 0x000000042f027825 */ /* 0x002fca00078e0202 */
[----:B0-----:R-:W2:Y:S04]  /*0f20*/  LDG.E R17, desc[UR36][R2.64] ;  /* 0x0000002402117981 */ /* 0x001ea8000c1e1900 */
[----:B------:R-:W2:Y:S02]  /*0f30*/  LDG.E R0, desc[UR36][R2.64+0x4] ;  /* 0x0000042402007981 */ /* 0x000ea4000c1e1900 */
[----:B--2---:R-:W-:-:S07]  /*0f40*/  IMAD.IADD R17, R0, 0x1, -R17 ;  /* 0x0000000100117824 */ /* 0x004fce00078e0a11 */
.L_x_1237:
[----:B------:R-:W-:Y:S02]  /*0f50*/  IMAD.U32 R16, RZ, RZ, UR4 ;  /* 0x00000004ff107e24 */ /* 0x000fe4000f8e00ff */
[----:B------:R-:W-:Y:S01]  /*0f60*/  IMAD.MOV.U32 R164, RZ, RZ, R47 ;  /* 0x000000ffffa47224 */ /* 0x000fe200078e002f */
[----:B------:R-:W-:Y:S06]  /*0f70*/  @!P2 BRA `(.L_x_1238) ;  /* 0x000000000010a947 */ /* 0x000fec0003800000 */
[----:B------:R-:W1:Y:S02]  /*0f80*/  LDC.64 R2, c[0x0][0xa20] ;  /* 0x00028800ff027b82 */ /* 0x000e640000000a00 */
[----:B-1----:R-:W-:-:S05]  /*0f90*/  IMAD.WIDE R2, R47, 0x4, R2 ;  /* 0x000000042f027825 */ /* 0x002fca00078e0202 */
[----:B------:R1:W5:Y:S01]  /*0fa0*/  LDG.E R16, desc[UR36][R2.64] ;  /* 0x0000002402107981 */ /* 0x000362000c1e1900 */
[----:B------:R-:W-:Y:S05]  /*0fb0*/  BRA `(.L_x_1239) ;  /* 0x0000000000247947 */ /* 0x000fea0003800000 */
.L_x_1238:
[----:B------:R-:W-:Y:S02]  /*0fc0*/  ULDC.64 UR4, c[0x0][0xa08] ;  /* 0x0002820000047ab9 */ /* 0x000fe40000000a00 */
[----:B------:R-:W-:-:S04]  /*0fd0*/  ISETP.NE.U32.AND P0, PT, RZ, UR4, PT ;  /* 0x00000004ff007c0c */ /* 0x000fc8000bf05070 */
[----:B------:R-:W-:-:S13]  /*0fe0*/  ISETP.NE.AND.EX P0, PT, RZ, UR5, PT, P0 ;  /* 0x00000005ff007c0c */ /* 0x000fda000bf05300 */
[----:B------:R-:W-:Y:S05]  /*0ff0*/  @!P0 BRA `(.L_x_1239) ;  /* 0x0000000000148947 */ /* 0x000fea0003800000 */
[----:B------:R-:W1:Y:S02]  /*1000*/  LDC.64 R2, c[0x0][0xa08] ;  /* 0x00028200ff027b82 */ /* 0x000e640000000a00 */
[----:B-1----:R-:W-:-:S05]  /*1010*/  IMAD.WIDE R2, R47, 0x4, R2 ;  /* 0x000000042f027825 */ /* 0x002fca00078e0202 */
[----:B------:R-:W2:Y:S04]  /*1020*/  LDG.E R16, desc[UR36][R2.64] ;  /* 0x0000002402107981 */ /* 0x000ea8000c1e1900 */
[----:B------:R-:W2:Y:S02]  /*1030*/  LDG.E R5, desc[UR36][R2.64+0x4] ;  /* 0x0000042402057981 */ /* 0x000ea4000c1e1900 */
[----:B--2---:R-:W-:-:S07]  /*1040*/  IMAD.IADD R16, R5, 0x1, -R16 ;  /* 0x0000000105107824 */ /* 0x004fce00078e0a10 */
.L_x_1239:
[----:B------:R-:W2:Y:S01]  /*1050*/  LDL.LU R4, [R1] ;  /* 0x0000000001047983 */ /* 0x000ea20000300800 */
[----:B------:R-:W3:Y:S01]  /*1060*/  LDC R168, c[0x0][0x448] ;  /* 0x00011200ffa87b82 */ /* 0x000ee20000000800 */
[----:B------:R-:W-:Y:S02]  /*1070*/  IMAD.SHL.U32 R18, R45, 0x80, RZ ;  /* 0x000000802d127824 */ /* 0x000fe400078e00ff */
[----:B-----5:R-:W-:Y:S02]  /*1080*/  IMAD.IADD R16, R16, 0x1, -R7 ;  /* 0x0000000110107824 */ /* 0x020fe400078e0a07 */
[----:B------:R-:W-:-:S03]  /*1090*/  VIADD R0, R18, 0x7f ;  /* 0x0000007f12007836 */ /* 0x000fc60000000000 */
[----:B------:R-:W4:Y:S01]  /*10a0*/  LDC.64 R8, c[0x0][0x9e0] ;  /* 0x00027800ff087b82 */ /* 0x000f220000000a00 */
[----:B---3--:R-:W-:Y:S02]  /*10b0*/  ISETP.NE.AND P2, PT, R168, 0x1, PT ;  /* 0x00000001a800780c */ /* 0x008fe40003f45270 */
[----:B----4-:R-:W-:-:S11]  /*10c0*/  ISETP.GE.AND P1, PT, R9, 0x1, PT ;  /* 0x000000010900780c */ /* 0x010fd60003f26270 */
[----:B-1----:R-:W1:Y:S08]  /*10d0*/  @P2 LDC R3, c[0x0][0x44c] ;  /* 0x00011300ff032b82 */ /* 0x002e700000000800 */
[----:B------:R-:W3:Y:S01]  /*10e0*/  @P2 LDC R5, c[0x0][0x450] ;  /* 0x00011400ff052b82 */ /* 0x000ee20000000800 */
[----:B-1----:R-:W-:Y:S01]  /*10f0*/  @P2 IMAD.HI.U32 R2, R0, R3, RZ ;  /* 0x0000000300022227 */ /* 0x002fe200078e00ff */
[----:B0-----:R-:W-:-:S04]  /*1100*/  IADD3 R3, R16, 0x1, -R17 ;  /* 0x0000000110037810 */ /* 0x001fc80007ffe811 */
[----:B---3--:R-:W-:-:S05]  /*1110*/  @P2 SHF.R.U32.HI R0, RZ, R5, R2 ;  /* 0x00000005ff002219 */ /* 0x008fca0000011602 */
[----:B------:R-:W-:-:S04]  /*1120*/  IMAD.IADD R3, R3, 0x1, R0 ;  /* 0x0000000103037824 */ /* 0x000fc800078e0200 */
[----:B------:R-:W-:Y:S01]  /*1130*/  IMAD.IADD R0, R3, 0x1, R8 ;  /* 0x0000000103007824 */ /* 0x000fe200078e0208 */
[----:B--2---:R-:W-:-:S04]  /*1140*/  LOP3.LUT R4, R4, 0xffefffff, RZ, 0xc0, !PT ;  /* 0xffefffff04047812 */ /* 0x004fc800078ec0ff */
[----:B------:R-:W-:-:S04]  /*1150*/  @P2 LOP3.LUT R4, R4, 0x100000, RZ, 0xfc, !PT ;  /* 0x0010000004042812 */ /* 0x000fc800078efcff */
[----:B------:R-:W-:-:S04]  /*1160*/  LOP3.LUT R4, R4, 0xfff7ffff, RZ, 0xc0, !PT ;  /* 0xfff7ffff04047812 */ /* 0x000fc800078ec0ff */
[----:B------:R-:W-:-:S05]  /*1170*/  @P1 LOP3.LUT R4, R4, 0x80000, RZ, 0xfc, !PT ;  /* 0x0008000004041812 */ /* 0x000fca00078efcff */
[----:B------:R0:W-:Y:S01]  /*1180*/  STL [R1], R4 ;  /* 0x0000000401007387 */ /* 0x0001e20000100800 */
[----:B------:R-:W-:Y:S05]  /*1190*/  @!P1 BRA `(.L_x_1240) ;  /* 0x0000000000409947 */ /* 0x000fea0003800000 */
[C---:B------:R-:W-:Y:S01]  /*11a0*/  ISETP.GT.AND P0, PT, R3.reuse, RZ, PT ;  /* 0x000000ff0300720c */ /* 0x040fe20003f04270 */
[----:B------:R-:W-:-:S12]  /*11b0*/  VIADD R2, R3, 0xffffffff ;  /* 0xffffffff03027836 */ /* 0x000fd80000000000 */
[----:B------:R-:W-:Y:S05]  /*11c0*/  @P0 BRA `(.L_x_1241) ;  /* 0x00000000001c0947 */ /* 0x000fea0003800000 */
[----:B------:R-:W-:Y:S01]  /*11d0*/  ISETP.NE.AND P0, PT, R9, 0x1, PT ;  /* 0x000000010900780c */ /* 0x000fe20003f05270 */
[----:B------:R-:W-:-:S12]  /*11e0*/  IMAD.MOV R3, RZ, RZ, -R3 ;  /* 0x000000ffff037224 */ /* 0x000fd800078e0a03 */
[----:B0-----:R-:W0:Y:S02]  /*11f0*/  @P0 LDC.64 R4, c[0x0][0x9e8] ;  /* 0x00027a00ff040b82 */ /* 0x001e240000000a00 */
[----:B0-----:R-:W-:-:S05]  /*1200*/  @P0 IMAD.HI.U32 R2, R3, R4, RZ ;  /* 0x0000000403020227 */ /* 0x001fca00078e00ff */
[----:B------:R-:W-:-:S04]  /*1210*/  @P0 SHF.R.U32.HI R3, RZ, R5, R2 ;  /* 0x00000005ff030219 */ /* 0x000fc80000011602 */
[----:B------:R-:W-:Y:S01]  /*1220*/  LOP3.LUT R2, RZ, R3, RZ, 0x33, !PT ;  /* 0x00000003ff027212 */ /* 0x000fe200078e33ff */
[----:B------:R-:W-:Y:S06]  /*1230*/  BRA `(.L_x_1242) ;  /* 0x0000000000107947 */ /* 0x000fec0003800000 */
.L_x_1241:
[----:B------:R-:W-:-:S13]  /*1240*/  ISETP.NE.AND P0, PT, R9, 0x1, PT ;  /* 0x000000010900780c */ /* 0x000fda0003f05270 */
[----:B0-----:R-:W0:Y:S02]  /*1250*/  @P0 LDC.64 R4, c[0x0][0x9e8] ;  /* 0x00027a00ff040b82 */ /* 0x001e240000000a00 */
[----:B0-----:R-:W-:-:S05]  /*1260*/  @P0 IMAD.HI.U32 R4, R2, R4, RZ ;  /* 0x0000000402040227 */ /* 0x001fca00078e00ff */
[----:B------:R-:W-:-:S07]  /*1270*/  @P0 SHF.R.U32.HI R2, RZ, R5, R4 ;  /* 0x00000005ff020219 */ /* 0x000fce0000011604 */
.L_x_1242:
[----:B------:R-:W-:-:S05]  /*1280*/  IMAD R3, R2, R9, R9 ;  /* 0x0000000902037224 */ /* 0x000fca00078e0209 */
[----:B------:R-:W-:-:S07]  /*1290*/  VIMNMX R0, R0, R3, PT ;  /* 0x0000000300007248 */ /* 0x000fce0003fe0100 */
.L_x_1240:
[----:B------:R-:W1:Y:S01]  /*12a0*/  @P2 LDC R3, c[0x0][0x44c] ;  /* 0x00011300ff032b82 */ /* 0x000e620000000800 */
[----:B------:R-:W-:Y:S01]  /*12b0*/  VIADD R2, R0, 0x5f ;  /* 0x0000005f00027836 */ /* 0x000fe20000000000 */
[----:B------:R-:W-:Y:S01]  /*12c0*/  ULDC UR4, c[0x0][0x9dc] ;  /* 0x0002770000047ab9 */ /* 0x000fe20000000800 */
[----:B------:R-:W-:Y:S02]  /*12d0*/  VIADD R0, R16, 0x5f ;  /* 0x0000005f10007836 */ /* 0x000fe40000000000 */
[----:B0-----:R-:W-:Y:S02]  /*12e0*/  IMAD.MOV.U32 R4, RZ, RZ, R18 ;  /* 0x000000ffff047224 */ /* 0x001fe400078e0012 */
[----:B------:R-:W-:Y:S01]  /*12f0*/  IMAD.HI R0, R0, 0x2aaaaaab, RZ ;  /* 0x2aaaaaab00007827 */ /* 0x000fe200078e02ff */
[----:B------:R-:W0:Y:S03]  /*1300*/  @P2 LDC R6, c[0x0][0x450] ;  /* 0x00011400ff062b82 */ /* 0x000e260000000800 */
[----:B------:R-:W-:-:S04]  /*1310*/  IMAD.HI R2, R2, 0x2aaaaaab, RZ ;  /* 0x2aaaaaab02027827 */ /* 0x000fc800078e02ff */
[----:B------:R-:W-:Y:S01]  /*1320*/  IMAD.IADD R73, R16, 0x1, -R17 ;  /* 0x0000000110497824 */ /* 0x000fe200078e0a11 */
[----:B------:R-:W-:-:S04]  /*1330*/  SHF.R.U32.HI R5, RZ, 0x1f, R2 ;  /* 0x0000001fff057819 */ /* 0x000fc80000011602 */
[----:B------:R-:W-:Y:S01]  /*1340*/  LEA.HI.SX32 R72, R2, R5, 0x1c ;  /* 0x0000000502487211 */ /* 0x000fe200078fe2ff */
[----:B-1----:R-:W-:-:S05]  /*1350*/  @P2 IMAD.HI.U32 R3, R18, R3, RZ ;  /* 0x0000000312032227 */ /* 0x002fca00078e00ff */
[----:B0-----:R-:W-:Y:S02]  /*1360*/  @P2 SHF.R.U32.HI R4, RZ, R6, R3 ;  /* 0x00000006ff042219 */ /* 0x001fe40000011603 */
[----:B------:R-:W-:-:S04]  /*1370*/  SHF.R.U32.HI R3, RZ, 0x1f, R0 ;  /* 0x0000001fff037819 */ /* 0x000fc80000011600 */
[----:B------:R-:W-:Y:S01]  /*1380*/  LEA.HI.SX32 R3, R0, R3, 0x1c ;  /* 0x0000000300037211 */ /* 0x000fe200078fe2ff */
[----:B------:R-:W-:-:S03]  /*1390*/  IMAD.IADD R0, R73, 0x1, R4 ;  /* 0x0000000149007824 */ /* 0x000fc600078e0204 */
[----:B------:R-:W-:Y:S01]  /*13a0*/  VIMNMX R72, R3, R72, PT ;  /* 0x0000004803487248 */ /* 0x000fe20003fe0100 */
        /* <DEDUP_REMOVED lines=11> */
.L_x_1244:
[----:B------:R-:W-:-:S13]  /*1460*/  ISETP.NE.AND P0, PT, R9, 0x1, PT ;  /* 0x000000010900780c */ /* 0x000fda0003f05270 */
[----:B------:R-:W0:Y:S02]  /*1470*/  @P0 LDC.64 R4, c[0x0][0x9e8] ;  /* 0x00027a00ff040b82 */ /* 0x000e240000000a00 */
[----:B0-----:R-:W-:-:S05]  /*1480*/  @P0 IMAD.HI.U32 R4, R0, R4, RZ ;  /* 0x0000000400040227 */ /* 0x001fca00078e00ff */
[----:B------:R-:W-:-:S07]  /*1490*/  @P0 SHF.R.U32.HI R0, RZ, R5, R4 ;  /* 0x00000005ff000219 */ /* 0x000fce0000011604 */
.L_x_1245:
[----:B------:R-:W-:-:S05]  /*14a0*/  IMAD R3, R0, R9, RZ ;  /* 0x0000000900037224 */ /* 0x000fca00078e02ff */
[----:B------:R-:W-:-:S07]  /*14b0*/  VIMNMX R2, R2, R3, !PT ;  /* 0x0000000302027248 */ /* 0x000fce0007fe0100 */
.L_x_1243:
        /* <DEDUP_REMOVED lines=37> */
[----:B------:R-:W-:Y:S02]  /*1710*/  IMAD.MOV.U32 R8, RZ, RZ, RZ ;  /* 0x000000ffff087224 */ /* 0x000fe400078e00ff */
[----:B------:R-:W-:Y:S02]  /*1720*/  IMAD.MOV.U32 R91, RZ, RZ, RZ ;  /* 0x000000ffff5b7224 */ /* 0x000fe400078e00ff */
[----:B------:R-:W-:-:S02]  /*1730*/  IMAD.MOV.U32 R10, RZ, RZ, RZ ;  /* 0x000000ffff0a7224 */ /* 0x000fc400078e00ff */
        /* <DEDUP_REMOVED lines=35> */
.L_x_1247:
        /* <DEDUP_REMOVED lines=8> */
.L_x_1439:
[----:B------:R-:W-:Y:S05]  /*19f0*/  @!P0 BRA `(.L_x_1249) ;  /* 0x0000000000048947 */ /* 0x000fea0003800000 */
[----:B------:R-:W-:Y:S01]  /*1a00*/  BPT.TRAP 0x1 ;  /* 0x000000040000795c */ /* 0x000fe20000300000 */
.L_x_1249:
[----:B0-----:R-:W-:Y:S02]  /*1a10*/  IMAD.U32 R3, RZ, RZ, UR39 ;  /* 0x00000027ff037e24 */ /* 0x001fe4000f8e00ff */
[----:B------:R-:W-:-:S03]  /*1a20*/  IMAD.U32 R0, RZ, RZ, UR38 ;  /* 0x00000026ff007e24 */ /* 0x000fc6000f8e00ff */
[----:B------:R-:W-:Y:S02]  /*1a30*/  LEA R3, R3, UR40, 0x3 ;  /* 0x0000002803037c11 */ /* 0x000fe4000f8e18ff */
[----:B------:R-:W-:-:S04]  /*1a40*/  SHF.L.U32 R0, R0, 0x1f, RZ ;  /* 0x0000001f00007819 */ /* 0x000fc800000006ff */
[----:B------:R0:W1:Y:S01]  /*1a50*/  SYNCS.PHASECHK.TRANS64.TRYWAIT P1, [R3+URZ+0x2a830], R0 ;  /* 0x02a83000030075a7 */ /* 0x000062000802017f */
[----:B------:R-:W-:Y:S05]  /*1a60*/  @!P0 BRA `(.L_x_1250) ;  /* 0x0000000000048947 */ /* 0x000fea0003800000 */
[----:B------:R-:W-:Y:S01]  /*1a70*/  BPT.TRAP 0x1 ;  /* 0x000000040000795c */ /* 0x000fe20000300000 */
.L_x_1250:
[----:B-1----:R-:W-:Y:S05]  /*1a80*/  @P1 BRA `(.L_x_1251) ;  /* 0x0000000000081947 */ /* 0x002fea0003800000 */
[----:B------:R-:W1:Y:S02]  /*1a90*/  SYNCS.PHASECHK.TRANS64.TRYWAIT P1, [R3+URZ+0x2a830], R0 ;  /* 0x02a83000030075a7 */ /* 0x000e64000802017f */
[----:B-1----:R-:W-:Y:S05]  /*1aa0*/  @!P1 BRA `(.L_x_1252) ;  /* 0x0000012c00cc9947 */ /* 0x002fea0003800000 */
.L_x_1251:
        /* <DEDUP_REMOVED lines=99> */
.L_x_1253:
[----:B------:R-:W2:Y:S01]  /*20e0*/  LDL R90, [R1] ;  /* 0x00000000015a7983 */ /* 0x000ea20000100800 */
[----:B------:R-:W-:Y:S01]  /*20f0*/  ISETP.NE.AND P2, PT, R168, 0x1, PT ;  /* 0x00000001a800780c */ /* 0x000fe20003f45270 */
[----:B------:R-:W-:Y:S01]  /*2100*/  IMAD.IADD R2, R22, 0x1, R18 ;  /* 0x0000000116027824 */ /* 0x000fe200078e0212 */
[----:B------:R-:W-:Y:S01]  /*2110*/  R2UR UR4, R3 ;  /* 0x00000000030472ca */ /* 0x000fe200000e0000 */
[----:B01----:R-:W-:Y:S01]  /*2120*/  IMAD.MOV.U32 R3, RZ, RZ, -0x60 ;  /* 0xffffffa0ff037424 */ /* 0x003fe200078e00ff */
[----:B------:R-:W-:Y:S01]  /*2130*/  ULDC UR43, c[0x0][0x9dc] ;  /* 0x00027700002b7ab9 */ /* 0x000fe20000000800 */
[----:B------:R-:W-:Y:S02]  /*2140*/  ULDC UR5, c[0x0][0x9e0] ;  /* 0x0002780000057ab9 */ /* 0x000fe40000000800 */
[----:B------:R-:W-:-:S04]  /*2150*/  IMAD R8, R72, R3, 0x61 ;  /* 0x0000006148087424 */ /* 0x000fc800078e0203 */
[----:B------:R-:W-:Y:S02]  /*2160*/  IMAD R3, R19, -0x2, R8 ;  /* 0xfffffffe13037824 */ /* 0x000fe400078e0208 */
[----:B------:R-:W0:Y:S01]  /*2170*/  @P2 LDC R9, c[0x0][0x44c] ;  /* 0x00011300ff092b82 */ /* 0x000e220000000800 */
[----:B------:R-:W-:Y:S01]  /*2180*/  VIADD R14, R8, 0xffffffff ;  /* 0xffffffff080e7836 */ /* 0x000fe20000000000 */
[----:B------:R-:W-:Y:S01]  /*2190*/  UIADD3 UR4, UR4, 0x2a840, URZ ;  /* 0x0002a84004047890 */ /* 0x000fe2000fffe03f */
[----:B------:R-:W-:-:S03]  /*21a0*/  VIADD R20, R3, 0xffffffff ;  /* 0xffffffff03147836 */ /* 0x000fc60000000000 */
[----:B------:R-:W-:Y:S02]  /*21b0*/  UPRMT UR4, UR60, 0x654, UR4 ;  /* 0x000006543c047896 */ /* 0x000fe40008000004 */
[----:B------:R-:W1:Y:S07]  /*21c0*/  @P2 LDC R11, c[0x0][0x450] ;  /* 0x00011400ff0b2b82 */ /* 0x000e6e0000000800 */
[----:B------:R-:W-:Y:S01]  /*21d0*/  SYNCS.ARRIVE.TRANS64.RED.A1T0 RZ, [UR4], RZ ;  /* 0x000000ffffff79a7 */ /* 0x000fe20008100404 */
[----:B------:R-:W-:Y:S01]  /*21e0*/  ULOP3.LUT UR4, URZ, UR43, URZ, 0x33, !UPT ;  /* 0x0000002b3f047292 */ /* 0x000fe2000f8e333f */
[----:B0-----:R-:W-:Y:S01]  /*21f0*/  @P2 IMAD.HI.U32 R0, R2, R9, RZ ;  /* 0x0000000902002227 */ /* 0x001fe200078e00ff */
[----:B------:R-:W-:-:S05]  /*2200*/  IADD3 R9, -R17, R3, R16 ;  /* 0x0000000311097210 */ /* 0x000fca0007ffe110 */
[C---:B------:R-:W-:Y:S01]  /*2210*/  VIADD R13, R9.reuse, UR5 ;  /* 0x00000005090d7c36 */ /* 0x040fe20008000000 */
[----:B-1----:R-:W-:Y:S01]  /*2220*/  @P2 SHF.R.U32.HI R2, RZ, R11, R0 ;  /* 0x0000000bff022219 */ /* 0x002fe20000011600 */
[----:B------:R-:W-:Y:S02]  /*2230*/  IMAD R0, R72, -0x60, R16 ;  /* 0xffffffa048007824 */ /* 0x000fe400078e0210 */
[----:B------:R-:W-:Y:S02]  /*2240*/  VIADD R12, R9, UR4 ;  /* 0x00000004090c7c36 */ /* 0x000fe40008000000 */
[----:B------:R-:W0:Y:S01]  /*2250*/  SHFL.IDX PT, R11, R2, RZ, 0x1c1f ;  /* 0x001c1fff020b7589 */ /* 0x000e2200000e0000 */
[----:B------:R-:W-:-:S04]  /*2260*/  VIADD R0, R0, 0x60 ;  /* 0x0000006000007836 */ /* 0x000fc80000000000 */
[----:B------:R-:W-:-:S05]  /*2270*/  IMAD R10, R19, -0x2, R0 ;  /* 0xfffffffe130a7824 */ /* 0x000fca00078e0200 */
[----:B0-----:R-:W-:Y:S01]  /*2280*/  VIADDMNMX R0, R11, R13, R10, PT ;  /* 0x0000000d0b007246 */ /* 0x001fe2000380010a */
[----:B------:R-:W-:Y:S01]  /*2290*/  IMAD.IADD R3, R12, 0x1, R11 ;  /* 0x000000010c037824 */ /* 0x000fe200078e020b */
[----:B--2---:R-:W-:-:S13]  /*22a0*/  LOP3.LUT P1, RZ, R90, 0x80000, RZ, 0xc0, !PT ;  /* 0x000800005aff7812 */ /* 0x004fda000782c0ff */
[----:B------:R-:W-:Y:S05]  /*22b0*/  @!P1 BRA `(.L_x_1254) ;  /* 0x00000000005c9947 */ /* 0x000fea0003800000 */
[----:B------:R-:W-:Y:S01]  /*22c0*/  IADD3 R9, -R17, R16, R11 ;  /* 0x0000001011097210 */ /* 0x000fe20007ffe10b */
        /* <DEDUP_REMOVED lines=12> */
.L_x_1256:
[----:B------:R-:W-:Y:S02]  /*2390*/  ULDC UR4, c[0x0][0x9e4] ;  /* 0x0002790000047ab9 */ /* 0x000fe40000000800 */
[----:B------:R-:W-:-:S05]  /*23a0*/  IMAD.U32 R11, RZ, RZ, UR4 ;  /* 0x00000004ff0b7e24 */ /* 0x000fca000f8e00ff */
[----:B------:R-:W-:-:S13]  /*23b0*/  ISETP.NE.AND P1, PT, R11, 0x1, PT ;  /* 0x000000010b00780c */ /* 0x000fda0003f25270 */
[----:B------:R-:W0:Y:S02]  /*23c0*/  @P1 LDC.64 R74, c[0x0][0x9e8] ;  /* 0x00027a00ff4a1b82 */ /* 0x000e240000000a00 */
[----:B0-----:R-:W-:-:S05]  /*23d0*/  @P1 IMAD.HI.U32 R8, R9, R74, RZ ;  /* 0x0000004a09081227 */ /* 0x001fca00078e00ff */
[----:B------:R-:W-:-:S07]  /*23e0*/  @P1 SHF.R.U32.HI R9, RZ, R75, R8 ;  /* 0x0000004bff091219 */ /* 0x000fce0000011608 */
.L_x_1257:
[----:B------:R-:W-:Y:S05]  /*23f0*/  BSYNC B0 ;  /* 0x0000000000007941 */ /* 0x000fea0003800000 */
.L_x_1255:
[----:B------:R-:W-:-:S05]  /*2400*/  IMAD R9, R9, R11, R20 ;  /* 0x0000000b09097224 */ /* 0x000fca00078e0214 */
[----:B------:R-:W-:Y:S02]  /*2410*/  VIADDMNMX R0, R9, R11, R0, PT ;  /* 0x0000000b09007246 */ /* 0x000fe40003800100 */
[----:B------:R-:W-:-:S07]  /*2420*/  VIMNMX R3, R3, R9, !PT ;  /* 0x0000000903037248 */ /* 0x000fce0007fe0100 */
.L_x_1254:
        /* <DEDUP_REMOVED lines=133> */
.L_x_1260:
[----:B------:R-:W-:Y:S02]  /*2c80*/  ULDC UR4, c[0x0][0x9e4] ;  /* 0x0002790000047ab9 */ /* 0x000fe40000000800 */
[----:B------:R-:W-:-:S05]  /*2c90*/  IMAD.U32 R9, RZ, RZ, UR4 ;  /* 0x00000004ff097e24 */ /* 0x000fca000f8e00ff */
[----:B------:R-:W-:-:S13]  /*2ca0*/  ISETP.NE.AND P5, PT, R9, 0x1, PT ;  /* 0x000000010900780c */ /* 0x000fda0003fa5270 */
[----:B------:R-:W0:Y:S02]  /*2cb0*/  @P5 LDC.64 R12, c[0x0][0x9e8] ;  /* 0x00027a00ff0c5b82 */ /* 0x000e240000000a00 */
[----:B0-----:R-:W-:-:S05]  /*2cc0*/  @P5 IMAD.HI.U32 R2, R3, R12, RZ ;  /* 0x0000000c03025227 */ /* 0x001fca00078e00ff */
[----:B------:R-:W-:-:S07]  /*2cd0*/  @P5 SHF.R.U32.HI R3, RZ, R13, R2 ;  /* 0x0000000dff035219 */ /* 0x000fce0000011602 */
.L_x_1261:
[----:B------:R-:W-:Y:S05]  /*2ce0*/  BSYNC B0 ;  /* 0x0000000000007941 */ /* 0x000fea0003800000 */
.L_x_1259:
[----:B------:R-:W-:-:S05]  /*2cf0*/  IMAD R3, R3, R9, R20 ;  /* 0x0000000903037224 */ /* 0x000fca00078e0214 */
[----:B------:R-:W-:Y:S02]  /*2d00*/  VIADDMNMX R0, R3, R9, R0, PT ;  /* 0x0000000903007246 */ /* 0x000fe40003800100 */
[----:B------:R-:W-:-:S07]  /*2d10*/  VIMNMX R8, R8, R3, !PT ;  /* 0x0000000308087248 */ /* 0x000fce0007fe0100 */
.L_x_1258:
        /* <DEDUP_REMOVED lines=178> */
[----:B------:R3:W-:Y:S08]  /*3840*/  MUFU.EX2 R95, R12 ;  /* 0x0000000c005f7308 */ /* 0x0007f00000000800 */
        /* <DEDUP_REMOVED lines=69> */
[----:B------:R3:W4:Y:S01]  /*3ca0*/  MUFU.EX2 R32, R43 ;  /* 0x0000002b00207308 */ /* 0x0007220000000800 */
[----:B------:R-:W-:Y:S01]  /*3cb0*/  FADD.FTZ R39, R97, R42 ;  /* 0x0000002a61277221 */ /* 0x000fe20000010000 */
[----:B-1----:R-:W-:Y:S01]  /*3cc0*/  FADD.FTZ R35, R31, R40 ;  /* 0x000000281f237221 */ /* 0x002fe20000010000 */
[----:B------:R-:W-:Y:S02]  /*3cd0*/  F2FP.BF16.F32.PACK_AB R155, R30, R31 ;  /* 0x0000001f1e9b723e */ /* 0x000fe400000010ff */
[----:B------:R-:W-:Y:S01]  /*3ce0*/  FADD.FTZ R44, R150, R39 ;  /* 0x00000027962c7221 */ /* 0x000fe20000010000 */
[----:B------:R-:W-:Y:S01]  /*3cf0*/  FADD.FTZ R42, R30, R35 ;  /* 0x000000231e2a7221 */ /* 0x000fe20000010000 */
[C---:B------:R-:W-:Y:S01]  /*3d00*/  F2FP.BF16.F32.PACK_AB R150, R99.reuse, R150 ;  /* 0x000000966396723e */ /* 0x040fe200000010ff */
[----:B------:R-:W1:Y:S01]  /*3d10*/  MUFU.EX2 R83, R83 ;  /* 0x0000005300537308 */ /* 0x000e620000000800 */
[----:B------:R-:W-:Y:S01]  /*3d20*/  FADD.FTZ R44, R99, R44 ;  /* 0x0000002c632c7221 */ /* 0x000fe20000010000 */
[----:B--2---:R-:W-:Y:S01]  /*3d30*/  FADD.FTZ R35, R81, R42 ;  /* 0x0000002a51237221 */ /* 0x004fe20000010000 */
[----:B---3--:R-:W2:Y:S02]  /*3d40*/  @P5 LDC R43, c[0x0][0x44c] ;  /* 0x00011300ff2b5b82 */ /* 0x008ea40000000800 */
[----:B------:R-:W-:-:S03]  /*3d50*/  FADD.FTZ R39, R37, R44 ;  /* 0x0000002c25277221 */ /* 0x000fc60000010000 */
[----:B------:R-:W3:Y:S01]  /*3d60*/  MUFU.EX2 R33, R33 ;  /* 0x0000002100217308 */ /* 0x000ee20000000800 */
[----:B----4-:R-:W-:Y:S01]  /*3d70*/  FADD.FTZ R42, R32, R35 ;  /* 0x00000023202a7221 */ /* 0x010fe20000010000 */
[C---:B------:R-:W-:Y:S01]  /*3d80*/  FADD.FTZ R44, R144.reuse, R39 ;  /* 0x00000027902c7221 */ /* 0x040fe20000010000 */
[----:B------:R-:W-:Y:S02]  /*3d90*/  F2FP.BF16.F32.PACK_AB R144, R144, R37 ;  /* 0x000000259090723e */ /* 0x000fe400000010ff */
[----:B------:R-:W-:-:S03]  /*3da0*/  F2FP.BF16.F32.PACK_AB R149, R32, R81 ;  /* 0x000000512095723e */ /* 0x000fc600000010ff */
[----:B------:R-:W4:Y:S01]  /*3db0*/  MUFU.EX2 R34, R47 ;  /* 0x0000002f00227308 */ /* 0x000f220000000800 */
[----:B-1----:R-:W-:-:S07]  /*3dc0*/  FADD.FTZ R35, R83, R42 ;  /* 0x0000002a53237221 */ /* 0x002fce0000010000 */
[----:B------:R-:W1:Y:S01]  /*3dd0*/  MUFU.EX2 R146, R53 ;  /* 0x0000003500927308 */ /* 0x000e620000000800 */
[----:B---3--:R-:W-:Y:S01]  /*3de0*/  FADD.FTZ R39, R33, R44 ;  /* 0x0000002c21277221 */ /* 0x008fe20000010000 */
[----:B--2---:R-:W-:-:S06]  /*3df0*/  @P5 IMAD.HI.U32 R43, R18, R43, RZ ;  /* 0x0000002b122b5227 */ /* 0x004fcc00078e00ff */
[----:B------:R-:W2:Y:S01]  /*3e00*/  MUFU.EX2 R85, R85 ;  /* 0x0000005500557308 */ /* 0x000ea20000000800 */
[----:B----4-:R-:W-:Y:S01]  /*3e10*/  FADD.FTZ R42, R34, R35 ;  /* 0x00000023222a7221 */ /* 0x010fe20000010000 */
[----:B0-----:R-:W-:Y:S02]  /*3e20*/  @P5 SHF.R.U32.HI R46, RZ, R48, R43 ;  /* 0x00000030ff2e5219 */ /* 0x001fe4000001162b */
[----:B------:R-:W-:Y:S02]  /*3e30*/  LOP3.LUT P5, RZ, R90, 0x80000, RZ, 0xc0, !PT ;  /* 0x000800005aff7812 */ /* 0x000fe400078ac0ff */
[----:B------:R-:W-:Y:S01]  /*3e40*/  F2FP.BF16.F32.PACK_AB R151, R34, R83 ;  /* 0x000000532297723e */ /* 0x000fe200000010ff */
[----:B------:R-:W-:Y:S01]  /*3e50*/  IMAD.IADD R73, R73, 0x1, R46 ;  /* 0x0000000149497824 */ /* 0x000fe200078e022e */
[----:B------:R-:W0:Y:S01]  /*3e60*/  MUFU.EX2 R29, R29 ;  /* 0x0000001d001d7308 */ /* 0x000e220000000800 */
[C---:B-1----:R-:W-:Y:S01]  /*3e70*/  FADD.FTZ R44, R146.reuse, R39 ;  /* 0x00000027922c7221 */ /* 0x042fe20000010000 */
[----:B------:R-:W-:-:S06]  /*3e80*/  F2FP.BF16.F32.PACK_AB R146, R146, R33 ;  /* 0x000000219292723e */ /* 0x000fcc00000010ff */
[----:B------:R-:W1:Y:S01]  /*3e90*/  MUFU.EX2 R36, R51 ;  /* 0x0000003300247308 */ /* 0x000e620000000800 */
[----:B--2---:R-:W-:-:S07]  /*3ea0*/  FADD.FTZ R15, R85, R42 ;  /* 0x0000002a550f7221 */ /* 0x004fce0000010000 */
[----:B------:R-:W2:Y:S01]  /*3eb0*/  MUFU.EX2 R140, R57 ;  /* 0x00000039008c7308 */ /* 0x000ea20000000800 */
[----:B0-----:R-:W-:-:S07]  /*3ec0*/  FADD.FTZ R35, R29, R44 ;  /* 0x0000002c1d237221 */ /* 0x001fce0000010000 */
[----:B------:R-:W0:Y:S01]  /*3ed0*/  MUFU.EX2 R27, R27 ;  /* 0x0000001b001b7308 */ /* 0x000e220000000800 */
[C---:B-1----:R-:W-:Y:S01]  /*3ee0*/  FADD.FTZ R42, R36.reuse, R15 ;  /* 0x0000000f242a7221 */ /* 0x042fe20000010000 */
[----:B------:R-:W-:-:S06]  /*3ef0*/  F2FP.BF16.F32.PACK_AB R145, R36, R85 ;  /* 0x000000552491723e */ /* 0x000fcc00000010ff */
[----:B------:R-:W1:Y:S01]  /*3f00*/  MUFU.EX2 R25, R25 ;  /* 0x0000001900197308 */ /* 0x000e620000000800 */
[C---:B--2---:R-:W-:Y:S01]  /*3f10*/  FADD.FTZ R44, R140.reuse, R35 ;  /* 0x000000238c2c7221 */ /* 0x044fe20000010000 */
[----:B------:R-:W-:-:S06]  /*3f20*/  F2FP.BF16.F32.PACK_AB R140, R140, R29 ;  /* 0x0000001d8c8c723e */ /* 0x000fcc00000010ff */
[----:B------:R-:W2:Y:S01]  /*3f30*/  MUFU.EX2 R38, R55 ;  /* 0x0000003700267308 */ /* 0x000ea20000000800 */
[----:B0-----:R-:W-:-:S07]  /*3f40*/  FADD.FTZ R15, R27, R42 ;  /* 0x0000002a1b0f7221 */ /* 0x001fce0000010000 */
[----:B------:R-:W0:Y:S01]  /*3f50*/  MUFU.EX2 R142, R61 ;  /* 0x0000003d008e7308 */ /* 0x000e220000000800 */
[----:B-1----:R-:W-:-:S07]  /*3f60*/  FADD.FTZ R35, R25, R44 ;  /* 0x0000002c19237221 */ /* 0x002fce0000010000 */
[----:B------:R-:W1:Y:S01]  /*3f70*/  MUFU.EX2 R13, R13 ;  /* 0x0000000d000d7308 */ /* 0x000e620000000800 */
[C---:B--2---:R-:W-:Y:S01]  /*3f80*/  FADD.FTZ R8, R38.reuse, R15 ;  /* 0x0000000f26087221 */ /* 0x044fe20000010000 */
[----:B------:R-:W-:-:S06]  /*3f90*/  F2FP.BF16.F32.PACK_AB R147, R38, R27 ;  /* 0x0000001b2693723e */ /* 0x000fcc00000010ff */
[----:B------:R-:W2:Y:S01]  /*3fa0*/  MUFU.EX2 R2, R2 ;  /* 0x0000000200027308 */ /* 0x000ea20000000800 */
[C---:B0-----:R-:W-:Y:S01]  /*3fb0*/  FADD.FTZ R35, R142.reuse, R35 ;  /* 0x000000238e237221 */ /* 0x041fe20000010000 */
[----:B------:R-:W-:-:S06]  /*3fc0*/  F2FP.BF16.F32.PACK_AB R142, R142, R25 ;  /* 0x000000198e8e723e */ /* 0x000fcc00000010ff */
[----:B------:R-:W0:Y:S01]  /*3fd0*/  MUFU.EX2 R40, R59 ;  /* 0x0000003b00287308 */ /* 0x000e220000000800 */
[----:B-1----:R-:W-:-:S07]  /*3fe0*/  FADD.FTZ R15, R13, R8 ;  /* 0x000000080d0f7221 */ /* 0x002fce0000010000 */
[----:B------:R-:W1:Y:S01]  /*3ff0*/  MUFU.EX2 R65, R65 ;  /* 0x0000004100417308 */ /* 0x000e620000000800 */
[----:B--2---:R-:W-:-:S07]  /*4000*/  FADD.FTZ R28, R2, R35 ;  /* 0x00000023021c7221 */ /* 0x004fce0000010000 */
[----:B------:R-:W2:Y:S01]  /*4010*/  MUFU.EX2 R3, R3 ;  /* 0x0000000300037308 */ /* 0x000ea20000000800 */
[C---:B0-----:R-:W-:Y:S01]  /*4020*/  FADD.FTZ R8, R40.reuse, R15 ;  /* 0x0000000f28087221 */ /* 0x041fe20000010000 */
[----:B------:R-:W-:-:S06]  /*4030*/  F2FP.BF16.F32.PACK_AB R141, R40, R13 ;  /* 0x0000000d288d723e */ /* 0x000fcc00000010ff */
        /* <DEDUP_REMOVED lines=9> */
[----:B------:R-:W-:Y:S01]  /*40d0*/  F2FP.BF16.F32.PACK_AB R143, R0, R3 ;  /* 0x00000003008f723e */ /* 0x000fe200000010ff */
[----:B------:R-:W-:-:S05]  /*40e0*/  VIADD R0, R73, UR5 ;  /* 0x0000000549007c36 */ /* 0x000fca0008000000 */
[----:B------:R-:W1:Y:S01]  /*40f0*/  MUFU.EX2 R89, R89 ;  /* 0x0000005900597308 */ /* 0x000e620000000800 */
[----:B--2---:R-:W-:-:S07]  /*4100*/  FADD.FTZ R15, R87, R28 ;  /* 0x0000001c570f7221 */ /* 0x004fce0000010000 */
[----:B------:R-:W2:Y:S01]  /*4110*/  MUFU.EX2 R2, R71 ;  /* 0x0000004700027308 */ /* 0x000ea20000000800 */
[C---:B0-----:R-:W-:Y:S01]  /*4120*/  FADD.FTZ R12, R20.reuse, R15 ;  /* 0x0000000f140c7221 */ /* 0x041fe20000010000 */
[----:B------:R-:W-:-:S06]  /*4130*/  F2FP.BF16.F32.PACK_AB R137, R20, R87 ;  /* 0x000000571489723e */ /* 0x000fcc00000010ff */
[----:B------:R-:W0:Y:S01]  /*4140*/  MUFU.EX2 R14, R14 ;  /* 0x0000000e000e7308 */ /* 0x000e220000000800 */
[----:B-1----:R-:W-:-:S04]  /*4150*/  FADD.FTZ R15, R89, R12 ;  /* 0x0000000c590f7221 */ /* 0x002fc80000010000 */
[C---:B--2---:R-:W-:Y:S01]  /*4160*/  FADD.FTZ R3, R2.reuse, R15 ;  /* 0x0000000f02037221 */ /* 0x044fe20000010000 */
[----:B------:R-:W-:Y:S01]  /*4170*/  F2FP.BF16.F32.PACK_AB R139, R2, R89 ;  /* 0x00000059028b723e */ /* 0x000fe200000010ff */
[----:B------:R-:W-:Y:S02]  /*4180*/  VIADD R15, R72, 0xfffffffe ;  /* 0xfffffffe480f7836 */ /* 0x000fe40000000000 */
[C---:B0-----:R-:W-:Y:S01]  /*4190*/  FADD.FTZ R8, R14.reuse, R25 ;  /* 0x000000190e087221 */ /* 0x041fe20000010000 */
        /* <DEDUP_REMOVED lines=13> */
.L_x_1263:
[----:B------:R-:W0:Y:S02]  /*4270*/  LDC R12, c[0x0][0x9e4] ;  /* 0x00027900ff0c7b82 */ /* 0x000e240000000800 */
[----:B0-----:R-:W-:-:S13]  /*4280*/  ISETP.NE.AND P1, PT, R12, 0x1, PT ;  /* 0x000000010c00780c */ /* 0x001fda0003f25270 */
[----:B------:R-:W0:Y:S02]  /*4290*/  @P1 LDC.64 R20, c[0x0][0x9e8] ;  /* 0x00027a00ff141b82 */ /* 0x000e240000000a00 */
[----:B0-----:R-:W-:-:S05]  /*42a0*/  @P1 IMAD.HI.U32 R2, R13, R20, RZ ;  /* 0x000000140d021227 */ /* 0x001fca00078e00ff */
[----:B------:R-:W-:-:S07]  /*42b0*/  @P1 SHF.R.U32.HI R13, RZ, R21, R2 ;  /* 0x00000015ff0d1219 */ /* 0x000fce0000011602 */
.L_x_1264:
[----:B------:R-:W-:-:S05]  /*42c0*/  IMAD R13, R13, R12, R12 ;  /* 0x0000000c0d0d7224 */ /* 0x000fca00078e020c */
[----:B------:R-:W-:-:S07]  /*42d0*/  VIMNMX R0, R0, R13, PT ;  /* 0x0000000d00007248 */ /* 0x000fce0003fe0100 */
.L_x_1262:
        /* <DEDUP_REMOVED lines=49> */
.L_x_1284:
[----:B------:R-:W-:-:S04]  /*45f0*/  UISETP.NE.AND UP0, UPT, UR4, 0x1, UPT ;  /* 0x000000010400788c */ /* 0x000fc8000bf05270 */
[----:B------:R-:W-:-:S04]  /*4600*/  USEL UR38, URZ, 0x1, UP0 ;  /* 0x000000013f267887 */ /* 0x000fc80008000000 */
[----:B------:R-:W-:Y:S01]  /*4610*/  ULOP3.LUT UR38, UR7, UR38, URZ, 0x3c, !UPT ;  /* 0x0000002607267292 */ /* 0x000fe2000f8e3c3f */
[----:B------:R-:W-:Y:S11]  /*4620*/  @!P0 BRA `(.L_x_1266) ;  /* 0x0000000000048947 */ /* 0x000ff60003800000 */
[----:B------:R-:W-:Y:S01]  /*4630*/  BPT.TRAP 0x1 ;  /* 0x000000040000795c */ /* 0x000fe20000300000 */
.L_x_1266:
        /* <DEDUP_REMOVED lines=9> */
.L_x_1267:
[----:B-1----:R-:W-:Y:S05]  /*46d0*/  @P1 BRA `(.L_x_1268) ;  /* 0x0000000000081947 */ /* 0x002fea0003800000 */
[----:B------:R-:W1:Y:S02]  /*46e0*/  SYNCS.PHASECHK.TRANS64.TRYWAIT P1, [UR6+0x2a830], R9 ;  /* 0x02a83009ff0075a7 */ /* 0x000e640008020146 */
[----:B-1----:R-:W-:Y:S05]  /*46f0*/  @!P1 BRA `(.L_x_1269) ;  /* 0x0000010000cc9947 */ /* 0x002fea0003800000 */
.L_x_1268:
        /* <DEDUP_REMOVED lines=135> */
.L_x_1270:
[----:B------:R-:W-:Y:S01]  /*4f70*/  ULEA UR5, UR4, UR40, 0x3 ;  /* 0x0000002804057291 */ /* 0x000fe2000f8e183f */
[----:B------:R-:W-:-:S05]  /*4f80*/  IMAD.U32 R0, RZ, RZ, UR7 ;  /* 0x00000007ff007e24 */ /* 0x000fca000f8e00ff */
[----:B------:R-:W-:-:S04]  /*4f90*/  SHF.L.U32 R0, R0, 0x1f, RZ ;  /* 0x0000001f00007819 */ /* 0x000fc800000006ff */
[----:B------:R2:W3:Y:S01]  /*4fa0*/  SYNCS.PHASECHK.TRANS64.TRYWAIT P1, [UR5+0x2a850], R0 ;  /* 0x02a85000ff0075a7 */ /* 0x0004e20008020145 */
[----:B------:R-:W-:Y:S05]  /*4fb0*/  @!P0 BRA `(.L_x_1271) ;  /* 0x0000000000048947 */ /* 0x000fea0003800000 */
[----:B------:R-:W-:Y:S01]  /*4fc0*/  BPT.TRAP 0x1 ;  /* 0x000000040000795c */ /* 0x000fe20000300000 */
.L_x_1271:
[----:B---3--:R-:W-:Y:S05]  /*4fd0*/  @P1 BRA `(.L_x_1272) ;  /* 0x0000000000081947 */ /* 0x008fea0003800000 */
[----:B------:R-:W3:Y:S02]  /*4fe0*/  SYNCS.PHASECHK.TRANS64.TRYWAIT P1, [UR5+0x2a850], R0 ;  /* 0x02a85000ff0075a7 */ /* 0x000ee40008020145 */
[----:B---3--:R-:W-:Y:S05]  /*4ff0*/  @!P1 BRA `(.L_x_1273) ;  /* 0x000000f800a49947 */ /* 0x008fea0003800000 */
.L_x_1272:
        /* <DEDUP_REMOVED lines=38> */
.L_x_1274:
[----:B------:R-:W3:Y:S01]  /*5260*/  LDL R148, [R1] ;  /* 0x0000000001947983 */ /* 0x000ee20000100800 */
[----:B------:R-:W-:Y:S01]  /*5270*/  ISETP.NE.AND P2, PT, R168, 0x1, PT ;  /* 0x00000001a800780c */ /* 0x000fe20003f45270 */
[----:B01----:R-:W-:Y:S01]  /*5280*/  IMAD.IADD R9, R22, 0x1, R18 ;  /* 0x0000000116097824 */ /* 0x003fe200078e0212 */
[----:B------:R-:W-:Y:S01]  /*5290*/  UIADD3 UR6, UR6, 0x2a840, URZ ;  /* 0x0002a84006067890 */ /* 0x000fe2000fffe03f */
[----:B------:R-:W-:Y:S01]  /*52a0*/  IMAD R20, R15, -0x60, RZ ;  /* 0xffffffa00f147824 */ /* 0x000fe200078e02ff */
[----:B------:R-:W-:Y:S02]  /*52b0*/  ULOP3.LUT UR4, URZ, UR43, URZ, 0x33, !UPT ;  /* 0x0000002b3f047292 */ /* 0x000fe4000f8e333f */
[----:B------:R-:W-:-:S07]  /*52c0*/  UPRMT UR6, UR60, 0x654, UR6 ;  /* 0x000006543c067896 */ /* 0x000fce0008000006 */
[----:B--2---:R-:W0:Y:S08]  /*52d0*/  @P2 LDC R0, c[0x0][0x44c] ;  /* 0x00011300ff002b82 */ /* 0x004e300000000800 */
[----:B------:R-:W1:Y:S01]  /*52e0*/  @P2 LDC R11, c[0x0][0x450] ;  /* 0x00011400ff0b2b82 */ /* 0x000e620000000800 */
[----:B------:R-:W-:Y:S01]  /*52f0*/  SYNCS.ARRIVE.TRANS64.RED.A1T0 RZ, [UR6], RZ ;  /* 0x000000ffffff79a7 */ /* 0x000fe20008100406 */
[----:B0-----:R-:W-:-:S05]  /*5300*/  @P2 IMAD.HI.U32 R0, R9, R0, RZ ;  /* 0x0000000009002227 */ /* 0x001fca00078e00ff */
[----:B-1----:R-:W-:Y:S01]  /*5310*/  @P2 SHF.R.U32.HI R9, RZ, R11, R0 ;  /* 0x0000000bff092219 */ /* 0x002fe20000011600 */
[----:B------:R-:W-:-:S04]  /*5320*/  VIADD R0, R20, 0x1 ;  /* 0x0000000114007836 */ /* 0x000fc80000000000 */
[----:B------:R-:W0:Y:S01]  /*5330*/  SHFL.IDX PT, R11, R9, RZ, 0x1c1f ;  /* 0x001c1fff090b7589 */ /* 0x000e2200000e0000 */
[----:B------:R-:W-:-:S04]  /*5340*/  IMAD R0, R19, -0x2, R0 ;  /* 0xfffffffe13007824 */ /* 0x000fc800078e0200 */
[----:B------:R-:W-:Y:S01]  /*5350*/  VIADD R140, R0, 0xffffffff ;  /* 0xffffffff008c7836 */ /* 0x000fe20000000000 */
[----:B------:R-:W-:-:S05]  /*5360*/  IADD3 R2, -R17, R0, R16 ;  /* 0x0000000011027210 */ /* 0x000fca0007ffe110 */
[C---:B------:R-:W-:Y:S02]  /*5370*/  VIADD R136, R2.reuse, UR54 ;  /* 0x0000003602887c36 */ /* 0x040fe40008000000 */
[----:B------:R-:W-:Y:S02]  /*5380*/  VIADD R138, R2, UR4 ;  /* 0x00000004028a7c36 */ /* 0x000fe40008000000 */
[--C-:B0-----:R-:W-:Y:S02]  /*5390*/  IMAD.IADD R0, R136, 0x1, R11.reuse ;  /* 0x0000000188007824 */ /* 0x101fe400078e020b */
[----:B------:R-:W-:Y:S01]  /*53a0*/  IMAD.IADD R2, R138, 0x1, R11 ;  /* 0x000000018a027824 */ /* 0x000fe200078e020b */
[----:B---3--:R-:W-:-:S13]  /*53b0*/  LOP3.LUT P1, RZ, R148, 0x80000, RZ, 0xc0, !PT ;  /* 0x0008000094ff7812 */ /* 0x008fda000782c0ff */
[----:B------:R-:W-:Y:S05]  /*53c0*/  @!P1 BRA `(.L_x_1275) ;  /* 0x0000000000549947 */ /* 0x000fea0003800000 */
[----:B------:R-:W-:Y:S01]  /*53d0*/  IADD3 R11, -R17, R16, R11 ;  /* 0x00000010110b7210 */ /* 0x000fe20007ffe10b */
        /* <DEDUP_REMOVED lines=11> */
.L_x_1277:
[----:B------:R-:W-:-:S05]  /*5490*/  IMAD.U32 R21, RZ, RZ, UR42 ;  /* 0x0000002aff157e24 */ /* 0x000fca000f8e00ff */
[----:B------:R-:W-:-:S13]  /*54a0*/  ISETP.NE.AND P1, PT, R21, 0x1, PT ;  /* 0x000000011500780c */ /* 0x000fda0003f25270 */
[----:B------:R-:W0:Y:S02]  /*54b0*/  @P1 LDC.64 R142, c[0x0][0x9e8] ;  /* 0x00027a00ff8e1b82 */ /* 0x000e240000000a00 */
[----:B0-----:R-:W-:-:S05]  /*54c0*/  @P1 IMAD.HI.U32 R10, R11, R142, RZ ;  /* 0x0000008e0b0a1227 */ /* 0x001fca00078e00ff */
[----:B------:R-:W-:-:S07]  /*54d0*/  @P1 SHF.R.U32.HI R11, RZ, R143, R10 ;  /* 0x0000008fff0b1219 */ /* 0x000fce000001160a */
.L_x_1278:
[----:B------:R-:W-:Y:S05]  /*54e0*/  BSYNC B0 ;  /* 0x0000000000007941 */ /* 0x000fea0003800000 */
.L_x_1276:
[----:B------:R-:W-:-:S05]  /*54f0*/  IMAD R11, R11, R21, R140 ;  /* 0x000000150b0b7224 */ /* 0x000fca00078e028c */
[----:B------:R-:W-:Y:S02]  /*5500*/  VIADDMNMX R0, R11, R21, R0, PT ;  /* 0x000000150b007246 */ /* 0x000fe40003800100 */
[----:B------:R-:W-:-:S07]  /*5510*/  VIMNMX R2, R2, R11, !PT ;  /* 0x0000000b02027248 */ /* 0x000fce0007fe0100 */
.L_x_1275:
        /* <DEDUP_REMOVED lines=132> */
.L_x_1281:
[----:B------:R-:W-:-:S05]  /*5d60*/  IMAD.U32 R10, RZ, RZ, UR42 ;  /* 0x0000002aff0a7e24 */ /* 0x000fca000f8e00ff */
[----:B------:R-:W-:-:S13]  /*5d70*/  ISETP.NE.AND P6, PT, R10, 0x1, PT ;  /* 0x000000010a00780c */ /* 0x000fda0003fc5270 */
[----:B------:R-:W0:Y:S02]  /*5d80*/  @P6 LDC.64 R148, c[0x0][0x9e8] ;  /* 0x00027a00ff946b82 */ /* 0x000e240000000a00 */
[----:B0-----:R-:W-:-:S05]  /*5d90*/  @P6 IMAD.HI.U32 R148, R9, R148, RZ ;  /* 0x0000009409946227 */ /* 0x001fca00078e00ff */
[----:B------:R-:W-:-:S07]  /*5da0*/  @P6 SHF.R.U32.HI R9, RZ, R149, R148 ;  /* 0x00000095ff096219 */ /* 0x000fce0000011694 */
.L_x_1282:
[----:B------:R-:W-:Y:S05]  /*5db0*/  BSYNC B0 ;  /* 0x0000000000007941 */ /* 0x000fea0003800000 */
.L_x_1280:
[----:B------:R-:W-:-:S05]  /*5dc0*/  IMAD R9, R9, R10, R140 ;  /* 0x0000000a09097224 */ /* 0x000fca00078e028c */
[----:B------:R-:W-:Y:S02]  /*5dd0*/  VIADDMNMX R0, R9, R10, R0, PT ;  /* 0x0000000a09007246 */ /* 0x000fe40003800100 */
[----:B------:R-:W-:-:S07]  /*5de0*/  VIMNMX R2, R2, R9, !PT ;  /* 0x0000000902027248 */ /* 0x000fce0007fe0100 */
.L_x_1279:
        /* <DEDUP_REMOVED lines=125> */
[----:B------:R-:W-:Y:S02]  /*65c0*/  FMNMX.FTZ R88, R99, R88, !PT ;  /* 0x0000005863587209 */ /* 0x000fe40007810000 */
[----:B------:R-:W-:-:S02]  /*65d0*/  FSEL R2, R9, RZ, P1 ;  /* 0x000000ff09027208 */ /* 0x000fc40000800000 */
        /* <DEDUP_REMOVED lines=18> */
[----:B------:R-:W-:Y:S01]  /*6700*/  FADD.FTZ R97, -R2, R13 ;  /* 0x0000000d02617221 */ /* 0x000fe20000010100 */
        /* <DEDUP_REMOVED lines=18> */
[----:B------:R-:W-:Y:S01]  /*6830*/  FFMA.FTZ R13, R133, R10, -R20 ;  /* 0x0000000a850d7223 */ /* 0x000fe20000010814 */
[----:B------:R-:W-:Y:S02]  /*6840*/  MUFU.EX2 R189, R189 ;  /* 0x000000bd00bd7308 */ /* 0x000fe40000000800 */
[----:B------:R-:W-:-:S04]  /*6850*/  FMNMX.FTZ R88, R123, R88, !PT ;  /* 0x000000587b587209 */ /* 0x000fc80007810000 */
[----:B------:R-:W-:Y:S02]  /*6860*/  FMNMX.FTZ R88, R181, R88, !PT ;  /* 0x00000058b5587209 */ /* 0x000fe40007810000 */
[----:B------:R-:W-:Y:S02]  /*6870*/  MUFU.EX2 R156, R156 ;  /* 0x0000009c009c7308 */ /* 0x000fe40000000800 */
[----:B------:R-:W-:-:S04]  /*6880*/  FMNMX.FTZ R88, R127, R88, !PT ;  /* 0x000000587f587209 */ /* 0x000fc80007810000 */
[----:B------:R-:W-:Y:S02]  /*6890*/  FMNMX.FTZ R88, R185, R88, !PT ;  /* 0x00000058b9587209 */ /* 0x000fe40007810000 */
[----:B------:R-:W-:Y:S02]  /*68a0*/  MUFU.EX2 R158, R158 ;  /* 0x0000009e009e7308 */ /* 0x000fe40000000800 */
[----:B------:R-:W-:-:S04]  /*68b0*/  FMNMX.FTZ R88, R139, R88, !PT ;  /* 0x000000588b587209 */ /* 0x000fc80007810000 */
[----:B------:R-:W-:Y:S02]  /*68c0*/  FMNMX.FTZ R88, R141, R88, !PT ;  /* 0x000000588d587209 */ /* 0x000fe40007810000 */
[----:B------:R-:W-:Y:S02]  /*68d0*/  MUFU.EX2 R177, R177 ;  /* 0x000000b100b17308 */ /* 0x000fe40000000800 */
        /* <DEDUP_REMOVED lines=12> */
[----:B0-----:R-:W-:Y:S01]  /*69a0*/  FMNMX.FTZ R11, R0, R113, !PT ;  /* 0x00000071000b7209 */ /* 0x001fe20007810000 */
[----:B------:R-:W-:-:S03]  /*69b0*/  FMUL.FTZ R0, R97, R10 ;  /* 0x0000000a61007220 */ /* 0x000fc60000410000 */
[C---:B------:R-:W-:Y:S01]  /*69c0*/  FSETP.NEU.FTZ.AND P1, PT, R11.reuse, -INF , PT ;  /* 0xff8000000b00780b */ /* 0x040fe20003f3d000 */
[----:B------:R-:W-:Y:S02]  /*69d0*/  FMUL.FTZ R94, R11, R10 ;  /* 0x0000000a0b5e7220 */ /* 0x000fe40000410000 */
[----:B------:R-:W-:Y:S03]  /*69e0*/  MUFU.EX2 R105, R105 ;  /* 0x0000006900697308 */ /* 0x000fe60000000800 */
[----:B------:R-:W-:-:S05]  /*69f0*/  FSEL R94, R94, RZ, P1 ;  /* 0x000000ff5e5e7208 */ /* 0x000fca0000800000 */
[----:B------:R-:W0:Y:S01]  /*6a00*/  MUFU.EX2 R0, R0 ;  /* 0x0000000000007308 */ /* 0x000e220000000800 */
[-CC-:B------:R-:W-:Y:S01]  /*6a10*/  FFMA.FTZ R90, R99, R10.reuse, -R94.reuse ;  /* 0x0000000a635a7223 */ /* 0x180fe2000001085e */
[----:B------:R-:W-:Y:S01]  /*6a20*/  FSEL R99, R11, RZ, P1 ;  /* 0x000000ff0b637208 */ /* 0x000fe20000800000 */
[-CC-:B------:R-:W-:Y:S01]  /*6a30*/  FFMA.FTZ R97, R191, R10.reuse, -R94.reuse ;  /* 0x0000000abf617223 */ /* 0x180fe2000001085e */
[-CC-:B------:R-:W-:Y:S01]  /*6a40*/  FFMA.FTZ R20, R149, R10.reuse, -R94.reuse ;  /* 0x0000000a95147223 */ /* 0x180fe2000001085e */
[-CC-:B------:R-:W-:Y:S01]  /*6a50*/  FFMA.FTZ R88, R151, R10.reuse, -R94.reuse ;  /* 0x0000000a97587223 */ /* 0x180fe2000001085e */
[-C--:B------:R-:W-:Y:S01]  /*6a60*/  FFMA.FTZ R95, R95, R10.reuse, -R94 ;  /* 0x0000000a5f5f7223 */ /* 0x080fe2000001085e */
[----:B------:R-:W-:Y:S01]  /*6a70*/  FADD.FTZ R99, -R99, R14 ;  /* 0x0000000e63637221 */ /* 0x000fe20000010100 */
[-CC-:B------:R-:W-:Y:S01]  /*6a80*/  FFMA.FTZ R153, R153, R10.reuse, -R94.reuse ;  /* 0x0000000a99997223 */ /* 0x180fe2000001085e */
[----:B------:R-:W-:Y:S01]  /*6a90*/  MUFU.EX2 R97, R97 ;  /* 0x0000006100617308 */ /* 0x000fe20000000800 */
[-CC-:B------:R-:W-:Y:S01]  /*6aa0*/  FFMA.FTZ R14, R91, R10.reuse, -R94.reuse ;  /* 0x0000000a5b0e7223 */ /* 0x180fe2000001085e */
[-C--:B------:R-:W-:Y:S01]  /*6ab0*/  FMUL.FTZ R99, R99, R10.reuse ;  /* 0x0000000a63637220 */ /* 0x080fe20000410000 */
[-CC-:B------:R-:W-:Y:S01]  /*6ac0*/  FFMA.FTZ R155, R155, R10.reuse, -R94.reuse ;  /* 0x0000000a9b9b7223 */ /* 0x180fe2000001085e */
[-CC-:B------:R-:W-:Y:S01]  /*6ad0*/  FFMA.FTZ R92, R103, R10.reuse, -R94.reuse ;  /* 0x0000000a675c7223 */ /* 0x180fe2000001085e */
[-CC-:B------:R-:W-:Y:S01]  /*6ae0*/  FFMA.FTZ R149, R157, R10.reuse, -R94.reuse ;  /* 0x0000000a9d957223 */ /* 0x180fe2000001085e */
[-CC-:B------:R-:W-:Y:S01]  /*6af0*/  FFMA.FTZ R96, R107, R10.reuse, -R94.reuse ;  /* 0x0000000a6b607223 */ /* 0x180fe2000001085e */
[--C-:B------:R-:W-:Y:S01]  /*6b00*/  FFMA.FTZ R151, R159, R10, -R94.reuse ;  /* 0x0000000a9f977223 */ /* 0x100fe2000001085e */
[----:B------:R-:W1:Y:S01]  /*6b10*/  MUFU.EX2 R2, R99 ;  /* 0x0000006300027308 */ /* 0x000e620000000800 */
[----:B0-----:R-:W-:Y:S01]  /*6b20*/  FFMA.FTZ R91, R0, R8, R189 ;  /* 0x00000008005b7223 */ /* 0x001fe200000100bd */
[-CC-:B------:R-:W-:Y:S01]  /*6b30*/  FFMA.FTZ R98, R111, R10.reuse, -R94.reuse ;  /* 0x0000000a6f627223 */ /* 0x180fe2000001085e */
[-CC-:B------:R-:W-:Y:S01]  /*6b40*/  FFMA.FTZ R115, R115, R10.reuse, -R94.reuse ;  /* 0x0000000a73737223 */ /* 0x180fe2000001085e */
[-CC-:B------:R-:W-:Y:S01]  /*6b50*/  FFMA.FTZ R175, R175, R10.reuse, -R94.reuse ;  /* 0x0000000aafaf7223 */ /* 0x180fe2000001085e */
[----:B------:R-:W-:Y:S01]  /*6b60*/  FADD.FTZ R91, R156, R91 ;  /* 0x0000005b9c5b7221 */ /* 0x000fe20000010000 */
[-CC-:B------:R-:W-:Y:S01]  /*6b70*/  FFMA.FTZ R119, R119, R10.reuse, -R94.reuse ;  /* 0x0000000a77777223 */ /* 0x180fe2000001085e */
[-CC-:B------:R-:W-:Y:S01]  /*6b80*/  FFMA.FTZ R179, R179, R10.reuse, -R94.reuse ;  /* 0x0000000ab3b37223 */ /* 0x180fe2000001085e */
[----:B------:R-:W0:Y:S01]  /*6b90*/  MUFU.EX2 R20, R20 ;  /* 0x0000001400147308 */ /* 0x000e220000000800 */
[----:B------:R-:W-:Y:S01]  /*6ba0*/  FADD.FTZ R8, R158, R91 ;  /* 0x0000005b9e087221 */ /* 0x000fe20000010000 */
[-CC-:B------:R-:W-:Y:S01]  /*6bb0*/  FFMA.FTZ R123, R123, R10.reuse, -R94.reuse ;  /* 0x0000000a7b7b7223 */ /* 0x180fe2000001085e */
[-CC-:B------:R-:W-:Y:S01]  /*6bc0*/  FFMA.FTZ R181, R181, R10.reuse, -R94.reuse ;  /* 0x0000000ab5b57223 */ /* 0x180fe2000001085e */
[-CC-:B------:R-:W-:Y:S01]  /*6bd0*/  FFMA.FTZ R127, R127, R10.reuse, -R94.reuse ;  /* 0x0000000a7f7f7223 */ /* 0x180fe2000001085e */
[-CC-:B------:R-:W-:Y:S01]  /*6be0*/  FFMA.FTZ R185, R185, R10.reuse, -R94.reuse ;  /* 0x0000000ab9b97223 */ /* 0x180fe2000001085e */
[-CC-:B------:R-:W-:Y:S01]  /*6bf0*/  FFMA.FTZ R139, R139, R10.reuse, -R94.reuse ;  /* 0x0000000a8b8b7223 */ /* 0x180fe2000001085e */
[-CC-:B------:R-:W-:Y:S01]  /*6c00*/  FFMA.FTZ R141, R141, R10.reuse, -R94.reuse ;  /* 0x0000000a8d8d7223 */ /* 0x180fe2000001085e */
[----:B------:R-:W2:Y:S01]  /*6c10*/  MUFU.EX2 R88, R88 ;  /* 0x0000005800587308 */ /* 0x000ea20000000800 */
[----:B-1----:R-:W-:Y:S01]  /*6c20*/  FFMA.FTZ R3, R2, R3, R97 ;  /* 0x0000000302037223 */ /* 0x002fe20000010061 */
[----:B------:R-:W-:-:S06]  /*6c30*/  FFMA.FTZ R94, R135, R10, -R94 ;  /* 0x0000000a875e7223 */ /* 0x000fcc000001085e */
[----:B------:R-:W1:Y:S01]  /*6c40*/  MUFU.EX2 R95, R95 ;  /* 0x0000005f005f7308 */ /* 0x000e620000000800 */
[----:B0-----:R-:W-:-:S07]  /*6c50*/  FADD.FTZ R3, R20, R3 ;  /* 0x0000000314037221 */ /* 0x001fce0000010000 */
[----:B------:R-:W0:Y:S01]  /*6c60*/  MUFU.EX2 R153, R153 ;  /* 0x0000009900997308 */ /* 0x000e220000000800 */
[----:B--2---:R-:W-:Y:S01]  /*6c70*/  FADD.FTZ R100, R88, R3 ;  /* 0x0000000358647221 */ /* 0x004fe20000010000 */
[----:B------:R-:W-:-:S04]  /*6c80*/  FADD.FTZ R3, R177, R8 ;  /* 0x00000008b1037221 */ /* 0x000fc80000010000 */
[----:B------:R-:W-:Y:S02]  /*6c90*/  FADD.FTZ R8, R152, R3 ;  /* 0x0000000398087221 */ /* 0x000fe40000010000 */
[----:B------:R-:W2:Y:S01]  /*6ca0*/  MUFU.EX2 R90, R90 ;  /* 0x0000005a005a7308 */ /* 0x000ea20000000800 */
[----:B-1----:R-:W-:Y:S01]  /*6cb0*/  FADD.FTZ R100, R95, R100 ;  /* 0x000000645f647221 */ /* 0x002fe20000010000 */
[----:B------:R-:W-:-:S06]  /*6cc0*/  FADD.FTZ R91, R145, R8 ;  /* 0x00000008915b7221 */ /* 0x000fcc0000010000 */
[----:B------:R-:W1:Y:S01]  /*6cd0*/  MUFU.EX2 R155, R155 ;  /* 0x0000009b009b7308 */ /* 0x000e620000000800 */
[----:B0-----:R-:W-:Y:S01]  /*6ce0*/  FADD.FTZ R3, R153, R100 ;  /* 0x0000006499037221 */ /* 0x001fe20000010000 */
[----:B------:R-:W-:-:S04]  /*6cf0*/  FADD.FTZ R100, R154, R91 ;  /* 0x0000005b9a647221 */ /* 0x000fc80000010000 */
[----:B------:R-:W-:Y:S02]  /*6d00*/  FADD.FTZ R91, R137, R100 ;  /* 0x00000064895b7221 */ /* 0x000fe40000010000 */
[----:B------:R-:W0:Y:S01]  /*6d10*/  MUFU.EX2 R92, R92 ;  /* 0x0000005c005c7308 */ /* 0x000e220000000800 */
[----:B--2---:R-:W-:Y:S01]  /*6d20*/  FADD.FTZ R8, R90, R3 ;  /* 0x000000035a087221 */ /* 0x004fe20000010000 */
[----:B------:R-:W-:-:S04]  /*6d30*/  FADD.FTZ R100, R148, R91 ;  /* 0x0000005b94647221 */ /* 0x000fc80000010000 */
[----:B------:R-:W-:Y:S02]  /*6d40*/  FADD.FTZ R91, R131, R100 ;  /* 0x00000064835b7221 */ /* 0x000fe40000010000 */
[----:B------:R-:W2:Y:S01]  /*6d50*/  MUFU.EX2 R149, R149 ;  /* 0x0000009500957308 */ /* 0x000ea20000000800 */
[----:B-1----:R-:W-:Y:S01]  /*6d60*/  FADD.FTZ R3, R155, R8 ;  /* 0x000000089b037221 */ /* 0x002fe20000010000 */
[----:B------:R-:W-:-:S04]  /*6d70*/  FADD.FTZ R100, R150, R91 ;  /* 0x0000005b96647221 */ /* 0x000fc80000010000 */
[----:B------:R-:W-:Y:S02]  /*6d80*/  FADD.FTZ R91, R105, R100 ;  /* 0x00000064695b7221 */ /* 0x000fe40000010000 */
        /* <DEDUP_REMOVED lines=54> */
[----:B0-----:R-:W-:-:S03]  /*70f0*/  FADD.FTZ R8, R13, R8 ;  /* 0x000000080d087221 */ /* 0x001fc60000010000 */
[----:B--2---:R-:W-:Y:S01]  /*7100*/  FADD.FTZ R3, R94, R3 ;  /* 0x000000035e037221 */ /* 0x004fe20000010000 */
[----:B------:R-:W-:Y:S06]  /*7110*/  @!P0 BRA `(.L_x_1283) ;  /* 0x0000000000048947 */ /* 0x000fec0003800000 */
[----:B------:R-:W-:Y:S01]  /*7120*/  BPT.TRAP 0x1 ;  /* 0x000000040000795c */ /* 0x000fe20000300000 */
.L_x_1283:
[----:B------:R-:W-:Y:S01]  /*7130*/  UIADD3 UR5, UR5, 0x2a860, URZ ;  /* 0x0002a86005057890 */ /* 0x000fe2000fffe03f */
[----:B------:R-:W-:Y:S01]  /*7140*/  ISETP.GT.AND P1, PT, R15, R12, PT ;  /* 0x0000000c0f00720c */ /* 0x000fe20003f24270 */
[----:B------:R-:W-:Y:S01]  /*7150*/  UMOV UR7, UR38 ;  /* 0x0000002600077c82 */ /* 0x000fe20008000000 */
[----:B------:R-:W-:Y:S01]  /*7160*/  UMOV UR4, UR39 ;  /* 0x0000002700047c82 */ /* 0x000fe20008000000 */
[----:B------:R-:W-:Y:S01]  /*7170*/  UPRMT UR5, UR60, 0x654, UR5 ;  /* 0x000006543c057896 */ /* 0x000fe20008000005 */
[----:B------:R-:W-:Y:S01]  /*7180*/  F2FP.BF16.F32.PACK_AB R152, R145, R152 ;  /* 0x000000989198723e */ /* 0x000fe200000010ff */
[----:B------:R-:W-:Y:S01]  /*7190*/  VIADD R15, R15, 0xffffffff ;  /* 0xffffffff0f0f7836 */ /* 0x000fe20000000000 */
[----:B------:R-:W-:Y:S02]  /*71a0*/  F2FP.BF16.F32.PACK_AB R154, R137, R154 ;  /* 0x0000009a899a723e */ /* 0x000fe400000010ff */
[----:B------:R-:W-:Y:S01]  /*71b0*/  F2FP.BF16.F32.PACK_AB R145, R115, R14 ;  /* 0x0000000e7391723e */ /* 0x000fe200000010ff */
[----:B------:R-:W-:Y:S01]  /*71c0*/  IMAD.MOV.U32 R14, RZ, RZ, R11 ;  /* 0x000000ffff0e7224 */ /* 0x000fe200078e000b */
[----:B------:R-:W-:-:S02]  /*71d0*/  F2FP.BF16.F32.PACK_AB R137, R139, R100 ;  /* 0x000000648b89723e */ /* 0x000fc400000010ff */
[----:B------:R-:W-:Y:S01]  /*71e0*/  SYNCS.ARRIVE.TRANS64.RED.A1T0 RZ, [UR5], RZ ;  /* 0x000000ffffff79a7 */ /* 0x000fe20008100405 */
[----:B------:R-:W-:Y:S01]  /*71f0*/  F2FP.BF16.F32.PACK_AB R138, R13, R138 ;  /* 0x0000008a0d8a723e */ /* 0x000fe200000010ff */
[----:B------:R-:W-:Y:S01]  /*7200*/  IMAD.MOV.U32 R13, RZ, RZ, R9 ;  /* 0x000000ffff0d7224 */ /* 0x000fe200078e0009 */
        /* <DEDUP_REMOVED lines=20> */
.L_x_1265:
[----:B------:R-:W2:Y:S01]  /*7350*/  LDL R12, [R1] ;  /* 0x00000000010c7983 */ /* 0x000ea20000100800 */
[----:B------:R-:W-:Y:S02]  /*7360*/  ISETP.NE.AND P2, PT, R168, 0x1, PT ;  /* 0x00000001a800780c */ /* 0x000fe40003f45270 */
[----:B------:R-:W-:-:S11]  /*7370*/  IADD3 R21, R16, 0x1, -R17 ;  /* 0x0000000110157810 */ /* 0x000fd60007ffe811 */
[----:B------:R-:W0:Y:S08]  /*7380*/  @P2 LDC R13, c[0x0][0x44c] ;  /* 0x00011300ff0d2b82 */ /* 0x000e300000000800 */
[----:B------:R-:W1:Y:S01]  /*7390*/  @P2 LDC R14, c[0x0][0x450] ;  /* 0x00011400ff0e2b82 */ /* 0x000e620000000800 */
[----:B--2---:R-:W-:Y:S01]  /*73a0*/  LOP3.LUT P1, RZ, R12, 0x80000, RZ, 0xc0, !PT ;  /* 0x000800000cff7812 */ /* 0x004fe2000782c0ff */
[----:B------:R-:W-:-:S04]  /*73b0*/  VIADD R12, R18, 0x7f ;  /* 0x0000007f120c7836 */ /* 0x000fc80000000000 */
        /* <DEDUP_REMOVED lines=15> */
.L_x_1286:
[----:B------:R-:W0:Y:S02]  /*74b0*/  LDC R89, c[0x0][0x9e4] ;  /* 0x00027900ff597b82 */ /* 0x000e240000000800 */
[----:B0-----:R-:W-:-:S13]  /*74c0*/  ISETP.NE.AND P1, PT, R89, 0x1, PT ;  /* 0x000000015900780c */ /* 0x001fda0003f25270 */
[----:B------:R-:W0:Y:S02]  /*74d0*/  @P1 LDC.64 R20, c[0x0][0x9e8] ;  /* 0x00027a00ff141b82 */ /* 0x000e240000000a00 */
[----:B0-----:R-:W-:-:S05]  /*74e0*/  @P1 IMAD.HI.U32 R14, R12, R20, RZ ;  /* 0x000000140c0e1227 */ /* 0x001fca00078e00ff */
[----:B------:R-:W-:-:S07]  /*74f0*/  @P1 SHF.R.U32.HI R12, RZ, R21, R14 ;  /* 0x00000015ff0c1219 */ /* 0x000fce000001160e */
.L_x_1287:
[----:B------:R-:W-:-:S05]  /*7500*/  IMAD R12, R12, R89, RZ ;  /* 0x000000590c0c7224 */ /* 0x000fca00078e02ff */
[----:B------:R-:W-:-:S07]  /*7510*/  VIMNMX R13, R13, R12, !PT ;  /* 0x0000000c0d0d7248 */ /* 0x000fce0007fe0100 */
.L_x_1285:
        /* <DEDUP_REMOVED lines=11> */
.L_x_1299:
[----:B------:R-:W-:-:S04]  /*75d0*/  UISETP.NE.AND UP0, UPT, UR4, 0x1, UPT ;  /* 0x000000010400788c */ /* 0x000fc8000bf05270 */
[----:B------:R-:W-:-:S04]  /*75e0*/  USEL UR38, URZ, 0x1, UP0 ;  /* 0x000000013f267887 */ /* 0x000fc80008000000 */
[----:B------:R-:W-:Y:S01]  /*75f0*/  ULOP3.LUT UR38, UR7, UR38, URZ, 0x3c, !UPT ;  /* 0x0000002607267292 */ /* 0x000fe2000f8e3c3f */
[----:B------:R-:W-:Y:S11]  /*7600*/  @!P0 BRA `(.L_x_1289) ;  /* 0x0000000000048947 */ /* 0x000ff60003800000 */
[----:B------:R-:W-:Y:S01]  /*7610*/  BPT.TRAP 0x1 ;  /* 0x000000040000795c */ /* 0x000fe20000300000 */
.L_x_1289:
        /* <DEDUP_REMOVED lines=9> */
.L_x_1290:
[----:B-1----:R-:W-:Y:S05]  /*76b0*/  @P1 BRA `(.L_x_1291) ;  /* 0x0000000000081947 */ /* 0x002fea0003800000 */
[----:B------:R-:W1:Y:S02]  /*76c0*/  SYNCS.PHASECHK.TRANS64.TRYWAIT P1, [UR6+0x2a830], R9 ;  /* 0x02a83009ff0075a7 */ /* 0x000e640008020146 */
[----:B-1----:R-:W-:Y:S05]  /*76d0*/  @!P1 BRA `(.L_x_1292) ;  /* 0x000000d400049947 */ /* 0x002fea0003800000 */
.L_x_1291:
        /* <DEDUP_REMOVED lines=135> */
.L_x_1293:
[----:B------:R-:W-:Y:S01]  /*7f50*/  ULEA UR5, UR4, UR40, 0x3 ;  /* 0x0000002804057291 */ /* 0x000fe2000f8e183f */
[----:B------:R-:W-:-:S05]  /*7f60*/  IMAD.U32 R0, RZ, RZ, UR7 ;  /* 0x00000007ff007e24 */ /* 0x000fca000f8e00ff */
[----:B------:R-:W-:-:S04]  /*7f70*/  SHF.L.U32 R0, R0, 0x1f, RZ ;  /* 0x0000001f00007819 */ /* 0x000fc800000006ff */
[----:B------:R2:W3:Y:S01]  /*7f80*/  SYNCS.PHASECHK.TRANS64.TRYWAIT P1, [UR5+0x2a850], R0 ;  /* 0x02a85000ff0075a7 */ /* 0x0004e20008020145 */
[----:B------:R-:W-:Y:S05]  /*7f90*/  @!P0 BRA `(.L_x_1294) ;  /* 0x0000000000048947 */ /* 0x000fea0003800000 */
[----:B------:R-:W-:Y:S01]  /*7fa0*/  BPT.TRAP 0x1 ;  /* 0x000000040000795c */ /* 0x000fe20000300000 */
.L_x_1294:
[----:B---3--:R-:W-:Y:S05]  /*7fb0*/  @P1 BRA `(.L_x_1295) ;  /* 0x0000000000081947 */ /* 0x008fea0003800000 */
[----:B------:R-:W3:Y:S02]  /*7fc0*/  SYNCS.PHASECHK.TRANS64.TRYWAIT P1, [UR5+0x2a850], R0 ;  /* 0x02a85000ff0075a7 */ /* 0x000ee40008020145 */
[----:B---3--:R-:W-:Y:S05]  /*7fd0*/  @!P1 BRA `(.L_x_1296) ;  /* 0x000000c800dc9947 */ /* 0x008fea0003800000 */
.L_x_1295:
        /* <DEDUP_REMOVED lines=38> */
.L_x_1297:
        /* <DEDUP_REMOVED lines=65> */
[-C--:B------:R-:W-:Y:S01]  /*8650*/  FMUL.FTZ R136, R13, R10.reuse ;  /* 0x0000000a0d887220 */ /* 0x080fe20000410000 */
[-CC-:B------:R-:W-:Y:S01]  /*8660*/  FFMA.FTZ R105, R113, R10.reuse, -R137.reuse ;  /* 0x0000000a71697223 */ /* 0x180fe20000010889 */
[----:B------:R-:W-:Y:S01]  /*8670*/  FADD.FTZ R13, -R11, R14 ;  /* 0x0000000e0b0d7221 */ /* 0x000fe20000010100 */
[-CC-:B------:R-:W-:Y:S01]  /*8680*/  FFMA.FTZ R113, R121, R10.reuse, -R137.reuse ;  /* 0x0000000a79717223 */ /* 0x180fe20000010889 */
[-CC-:B------:R-:W-:Y:S01]  /*8690*/  FFMA.FTZ R121, R129, R10.reuse, -R137.reuse ;  /* 0x0000000a81797223 */ /* 0x180fe20000010889 */
[-C--:B------:R-:W-:Y:S01]  /*86a0*/  FMUL.FTZ R129, R11, R10.reuse ;  /* 0x0000000a0b817220 */ /* 0x080fe20000410000 */
[-C--:B------:R-:W-:Y:S01]  /*86b0*/  FMUL.FTZ R2, R13, R10.reuse ;  /* 0x0000000a0d027220 */ /* 0x080fe20000410000 */
[-C--:B------:R-:W-:Y:S01]  /*86c0*/  FFMA.FTZ R13, R88, R10.reuse, -R137 ;  /* 0x0000000a580d7223 */ /* 0x080fe20000010889 */
[----:B------:R-:W-:Y:S01]  /*86d0*/  MUFU.EX2 R0, R136 ;  /* 0x0000008800007308 */ /* 0x000fe20000000800 */
[-CC-:B------:R-:W-:Y:S01]  /*86e0*/  FFMA.FTZ R157, R90, R10.reuse, -R129.reuse ;  /* 0x0000000a5a9d7223 */ /* 0x180fe20000010881 */
[-C--:B------:R-:W-:Y:S01]  /*86f0*/  FFMA.FTZ R14, R91, R10.reuse, -R129 ;  /* 0x0000000a5b0e7223 */ /* 0x080fe20000010881 */
[-C--:B------:R-:W-:Y:S01]  /*8700*/  FFMA.FTZ R158, R92, R10.reuse, -R137 ;  /* 0x0000000a5c9e7223 */ /* 0x080fe20000010889 */
[-C--:B------:R-:W-:Y:S01]  /*8710*/  FFMA.FTZ R159, R94, R10.reuse, -R129 ;  /* 0x0000000a5e9f7223 */ /* 0x080fe20000010881 */
[-C--:B------:R-:W-:Y:S01]  /*8720*/  FFMA.FTZ R21, R93, R10.reuse, -R137 ;  /* 0x0000000a5d157223 */ /* 0x080fe20000010889 */
[-C--:B------:R-:W-:Y:S01]  /*8730*/  FFMA.FTZ R20, R95, R10.reuse, -R129 ;  /* 0x0000000a5f147223 */ /* 0x080fe20000010881 */
[-C--:B------:R-:W-:Y:S01]  /*8740*/  FFMA.FTZ R152, R96, R10.reuse, -R137 ;  /* 0x0000000a60987223 */ /* 0x080fe20000010889 */
[----:B------:R-:W0:Y:S01]  /*8750*/  MUFU.EX2 R13, R13 ;  /* 0x0000000d000d7308 */ /* 0x000e220000000800 */
[-CC-:B------:R-:W-:Y:S01]  /*8760*/  FFMA.FTZ R153, R98, R10.reuse, -R129.reuse ;  /* 0x0000000a62997223 */ /* 0x180fe20000010881 */
[-C--:B------:R-:W-:Y:S01]  /*8770*/  FFMA.FTZ R88, R99, R10.reuse, -R129 ;  /* 0x0000000a63587223 */ /* 0x080fe20000010881 */
[-C--:B------:R-:W-:Y:S01]  /*8780*/  FFMA.FTZ R154, R100, R10.reuse, -R137 ;  /* 0x0000000a649a7223 */ /* 0x080fe20000010889 */
[-C--:B------:R-:W-:Y:S01]  /*8790*/  FFMA.FTZ R155, R102, R10.reuse, -R129 ;  /* 0x0000000a669b7223 */ /* 0x080fe20000010881 */
[-C--:B------:R-:W-:Y:S01]  /*87a0*/  FFMA.FTZ R93, R101, R10.reuse, -R137 ;  /* 0x0000000a655d7223 */ /* 0x080fe20000010889 */
[-C--:B------:R-:W-:Y:S01]  /*87b0*/  FFMA.FTZ R90, R103, R10.reuse, -R129 ;  /* 0x0000000a675a7223 */ /* 0x080fe20000010881 */
        /* <DEDUP_REMOVED lines=8> */
[----:B------:R-:W-:Y:S01]  /*8840*/  FFMA.FTZ R144, R112, R10, -R137 ;  /* 0x0000000a70907223 */ /* 0x000fe20000010889 */
[----:B------:R-:W1:Y:S01]  /*8850*/  MUFU.EX2 R157, R157 ;  /* 0x0000009d009d7308 */ /* 0x000e620000000800 */
[----:B0-----:R-:W-:Y:S01]  /*8860*/  FFMA.FTZ R91, R0, R8, R13 ;  /* 0x00000008005b7223 */ /* 0x001fe2000001000d */
[-CC-:B------:R-:W-:Y:S01]  /*8870*/  FFMA.FTZ R145, R114, R10.reuse, -R129.reuse ;  /* 0x0000000a72917223 */ /* 0x180fe20000010881 */
[-C--:B------:R-:W-:Y:S01]  /*8880*/  FFMA.FTZ R115, R115, R10.reuse, -R129 ;  /* 0x0000000a73737223 */ /* 0x080fe20000010881 */
[-C--:B------:R-:W-:Y:S01]  /*8890*/  FFMA.FTZ R146, R116, R10.reuse, -R137 ;  /* 0x0000000a74927223 */ /* 0x080fe20000010889 */
[-C--:B------:R-:W-:Y:S01]  /*88a0*/  FFMA.FTZ R118, R118, R10.reuse, -R129 ;  /* 0x0000000a76767223 */ /* 0x080fe20000010881 */
[-C--:B------:R-:W-:Y:S01]  /*88b0*/  FFMA.FTZ R109, R117, R10.reuse, -R137 ;  /* 0x0000000a756d7223 */ /* 0x080fe20000010889 */
[-C--:B------:R-:W-:Y:S01]  /*88c0*/  FFMA.FTZ R119, R119, R10.reuse, -R129 ;  /* 0x0000000a77777223 */ /* 0x080fe20000010881 */
[----:B------:R-:W0:Y:S01]  /*88d0*/  MUFU.EX2 R156, R156 ;  /* 0x0000009c009c7308 */ /* 0x000e220000000800 */
[-C--:B------:R-:W-:Y:S01]  /*88e0*/  FFMA.FTZ R140, R120, R10.reuse, -R137 ;  /* 0x0000000a788c7223 */ /* 0x080fe20000010889 */
[-CC-:B------:R-:W-:Y:S01]  /*88f0*/  FFMA.FTZ R122, R122, R10.reuse, -R129.reuse ;  /* 0x0000000a7a7a7223 */ /* 0x180fe20000010881 */
[-C--:B------:R-:W-:Y:S01]  /*8900*/  FFMA.FTZ R123, R123, R10.reuse, -R129 ;  /* 0x0000000a7b7b7223 */ /* 0x080fe20000010881 */
[-C--:B------:R-:W-:Y:S01]  /*8910*/  FFMA.FTZ R142, R124, R10.reuse, -R137 ;  /* 0x0000000a7c8e7223 */ /* 0x080fe20000010889 */
[-C--:B------:R-:W-:Y:S01]  /*8920*/  FFMA.FTZ R126, R126, R10.reuse, -R129 ;  /* 0x0000000a7e7e7223 */ /* 0x080fe20000010881 */
[-C--:B------:R-:W-:Y:S01]  /*8930*/  FFMA.FTZ R117, R125, R10.reuse, -R137 ;  /* 0x0000000a7d757223 */ /* 0x080fe20000010889 */
[-C--:B------:R-:W-:Y:S01]  /*8940*/  FFMA.FTZ R127, R127, R10.reuse, -R129 ;  /* 0x0000000a7f7f7223 */ /* 0x080fe20000010881 */
[----:B------:R-:W2:Y:S01]  /*8950*/  MUFU.EX2 R14, R14 ;  /* 0x0000000e000e7308 */ /* 0x000ea20000000800 */
[----:B-1----:R-:W-:Y:S01]  /*8960*/  FFMA.FTZ R3, R2, R3, R157 ;  /* 0x0000000302037223 */ /* 0x002fe2000001009d */
[-C--:B------:R-:W-:Y:S01]  /*8970*/  FFMA.FTZ R136, R128, R10.reuse, -R137 ;  /* 0x0000000a80887223 */ /* 0x080fe20000010889 */
[-CC-:B------:R-:W-:Y:S01]  /*8980*/  FFMA.FTZ R130, R130, R10.reuse, -R129.reuse ;  /* 0x0000000a82827223 */ /* 0x180fe20000010881 */
[-C--:B------:R-:W-:Y:S01]  /*8990*/  FFMA.FTZ R131, R131, R10.reuse, -R129 ;  /* 0x0000000a83837223 */ /* 0x080fe20000010881 */
[-CC-:B------:R-:W-:Y:S01]  /*89a0*/  FFMA.FTZ R138, R132, R10.reuse, -R137.reuse ;  /* 0x0000000a848a7223 */ /* 0x180fe20000010889 */
[-C--:B------:R-:W-:Y:S01]  /*89b0*/  FFMA.FTZ R125, R133, R10.reuse, -R137 ;  /* 0x0000000a857d7223 */ /* 0x080fe20000010889 */
[-C--:B------:R-:W-:Y:S01]  /*89c0*/  FFMA.FTZ R134, R134, R10.reuse, -R129 ;  /* 0x0000000a86867223 */ /* 0x080fe20000010881 */
        /* <DEDUP_REMOVED lines=93> */
.L_x_1298:
        /* <DEDUP_REMOVED lines=34> */
.L_x_1288:
        /* <DEDUP_REMOVED lines=8> */
[----:B------:R-:W-:-:S05]  /*9240*/  ULDC UR54, c[0x0][0x9e0] ;  /* 0x0002780000367ab9 */ /* 0x000fca0000000800 */
.L_x_1319:
        /* <DEDUP_REMOVED lines=8> */
.L_x_1301:
[----:B------:R-:W-:Y:S01]  /*92d0*/  ULEA UR5, UR39, UR40, 0x3 ;  /* 0x0000002827057291 */ /* 0x000fe2000f8e183f */
[----:B------:R-:W-:-:S05]  /*92e0*/  IMAD.U32 R9, RZ, RZ, UR38 ;  /* 0x00000026ff097e24 */ /* 0x000fca000f8e00ff */
[----:B------:R-:W-:-:S04]  /*92f0*/  SHF.L.U32 R9, R9, 0x1f, RZ ;  /* 0x0000001f09097819 */ /* 0x000fc800000006ff */
[----:B------:R0:W1:Y:S01]  /*9300*/  SYNCS.PHASECHK.TRANS64.TRYWAIT P1, [UR5+0x2a830], R9 ;  /* 0x02a83009ff0075a7 */ /* 0x0000620008020145 */
[----:B------:R-:W-:Y:S05]  /*9310*/  @!P0 BRA `(.L_x_1302) ;  /* 0x0000000000048947 */ /* 0x000fea0003800000 */
[----:B------:R-:W-:Y:S01]  /*9320*/  BPT.TRAP 0x1 ;  /* 0x000000040000795c */ /* 0x000fe20000300000 */
.L_x_1302:
[----:B-1----:R-:W-:Y:S05]  /*9330*/  @P1 BRA `(.L_x_1303) ;  /* 0x0000000000081947 */ /* 0x002fea0003800000 */
[----:B------:R-:W1:Y:S02]  /*9340*/  SYNCS.PHASECHK.TRANS64.TRYWAIT P1, [UR5+0x2a830], R9 ;  /* 0x02a83009ff0075a7 */ /* 0x000e640008020145 */
[----:B-1----:R-:W-:Y:S05]  /*9350*/  @!P1 BRA `(.L_x_1304) ;  /* 0x000000b800149947 */ /* 0x002fea0003800000 */
.L_x_1303:
        /* <DEDUP_REMOVED lines=135> */
.L_x_1305:
[----:B------:R-:W-:Y:S01]  /*9bd0*/  ULEA UR5, UR4, UR40, 0x3 ;  /* 0x0000002804057291 */ /* 0x000fe2000f8e183f */
[----:B------:R-:W-:-:S05]  /*9be0*/  IMAD.U32 R0, RZ, RZ, UR6 ;  /* 0x00000006ff007e24 */ /* 0x000fca000f8e00ff */
[----:B------:R-:W-:-:S04]  /*9bf0*/  SHF.L.U32 R0, R0, 0x1f, RZ ;  /* 0x0000001f00007819 */ /* 0x000fc800000006ff */
[----:B------:R2:W3:Y:S01]  /*9c00*/  SYNCS.PHASECHK.TRANS64.TRYWAIT P1, [UR5+0x2a850], R0 ;  /* 0x02a85000ff0075a7 */ /* 0x0004e20008020145 */
[----:B------:R-:W-:Y:S05]  /*9c10*/  @!P0 BRA `(.L_x_1306) ;  /* 0x0000000000048947 */ /* 0x000fea0003800000 */
[----:B------:R-:W-:Y:S01]  /*9c20*/  BPT.TRAP 0x1 ;  /* 0x000000040000795c */ /* 0x000fe20000300000 */
.L_x_1306:
[----:B---3--:R-:W-:Y:S05]  /*9c30*/  @P1 BRA `(.L_x_1307) ;  /* 0x0000000000081947 */ /* 0x008fea0003800000 */
[----:B------:R-:W3:Y:S02]  /*9c40*/  SYNCS.PHASECHK.TRANS64.TRYWAIT P1, [UR5+0x2a850], R0 ;  /* 0x02a85000ff0075a7 */ /* 0x000ee40008020145 */
[----:B---3--:R-:W-:Y:S05]  /*9c50*/  @!P1 BRA `(.L_x_1308) ;  /* 0x000000ac00ec9947 */ /* 0x008fea0003800000 */
.L_x_1307:
        /* <DEDUP_REMOVED lines=38> */
.L_x_1309:
[----:B------:R-:W3:Y:S01]  /*9ec0*/  LDL R148, [R1] ;  /* 0x0000000001947983 */ /* 0x000ee20000100800 */
[----:B------:R-:W-:Y:S01]  /*9ed0*/  ISETP.NE.AND P2, PT, R168, 0x1, PT ;  /* 0x00000001a800780c */ /* 0x000fe20003f45270 */
[----:B01----:R-:W-:Y:S01]  /*9ee0*/  IMAD.IADD R9, R22, 0x1, R18 ;  /* 0x0000000116097824 */ /* 0x003fe200078e0212 */
[----:B------:R-:W-:Y:S01]  /*9ef0*/  ULEA UR4, UR7, UR40, 0x3 ;  /* 0x0000002807047291 */ /* 0x000fe2000f8e183f */
[----:B------:R-:W-:-:S03]  /*9f00*/  IMAD R14, R15, -0x60, RZ ;  /* 0xffffffa00f0e7824 */ /* 0x000fc600078e02ff */
        /* <DEDUP_REMOVED lines=31> */
.L_x_1312:
[----:B------:R-:W-:-:S05]  /*a100*/  IMAD.U32 R21, RZ, RZ, UR42 ;  /* 0x0000002aff157e24 */ /* 0x000fca000f8e00ff */
[----:B------:R-:W-:-:S13]  /*a110*/  ISETP.NE.AND P1, PT, R21, 0x1, PT ;  /* 0x000000011500780c */ /* 0x000fda0003f25270 */
[----:B------:R-:W0:Y:S02]  /*a120*/  @P1 LDC.64 R140, c[0x0][0x9e8] ;  /* 0x00027a00ff8c1b82 */ /* 0x000e240000000a00 */
[----:B0-----:R-:W-:-:S05]  /*a130*/  @P1 IMAD.HI.U32 R10, R11, R140, RZ ;  /* 0x0000008c0b0a1227 */ /* 0x001fca00078e00ff */
[----:B------:R-:W-:-:S07]  /*a140*/  @P1 SHF.R.U32.HI R11, RZ, R141, R10 ;  /* 0x0000008dff0b1219 */ /* 0x000fce000001160a */
.L_x_1313:
[----:B------:R-:W-:Y:S05]  /*a150*/  BSYNC B0 ;  /* 0x0000000000007941 */ /* 0x000fea0003800000 */
.L_x_1311:
[----:B------:R-:W-:-:S05]  /*a160*/  IMAD R11, R11, R21, R138 ;  /* 0x000000150b0b7224 */ /* 0x000fca00078e028a */
[----:B------:R-:W-:Y:S02]  /*a170*/  VIADDMNMX R0, R11, R21, R0, PT ;  /* 0x000000150b007246 */ /* 0x000fe40003800100 */
[----:B------:R-:W-:-:S07]  /*a180*/  VIMNMX R2, R2, R11, !PT ;  /* 0x0000000b02027248 */ /* 0x000fce0007fe0100 */
.L_x_1310:
        /* <DEDUP_REMOVED lines=132> */
.L_x_1316:
[----:B------:R-:W-:-:S05]  /*a9d0*/  IMAD.U32 R10, RZ, RZ, UR42 ;  /* 0x0000002aff0a7e24 */ /* 0x000fca000f8e00ff */
[----:B------:R-:W-:-:S13]  /*a9e0*/  ISETP.NE.AND P6, PT, R10, 0x1, PT ;  /* 0x000000010a00780c */ /* 0x000fda0003fc5270 */
[----:B------:R-:W0:Y:S02]  /*a9f0*/  @P6 LDC.64 R148, c[0x0][0x9e8] ;  /* 0x00027a00ff946b82 */ /* 0x000e240000000a00 */
[----:B0-----:R-:W-:-:S05]  /*aa00*/  @P6 IMAD.HI.U32 R148, R9, R148, RZ ;  /* 0x0000009409946227 */ /* 0x001fca00078e00ff */
[----:B------:R-:W-:-:S07]  /*aa10*/  @P6 SHF.R.U32.HI R9, RZ, R149, R148 ;  /* 0x00000095ff096219 */ /* 0x000fce0000011694 */
.L_x_1317:
[----:B------:R-:W-:Y:S05]  /*aa20*/  BSYNC B0 ;  /* 0x0000000000007941 */ /* 0x000fea0003800000 */
.L_x_1315:
[----:B------:R-:W-:-:S05]  /*aa30*/  IMAD R9, R9, R10, R138 ;  /* 0x0000000a09097224 */ /* 0x000fca00078e028a */
[----:B------:R-:W-:Y:S02]  /*aa40*/  VIADDMNMX R0, R9, R10, R0, PT ;  /* 0x0000000a09007246 */ /* 0x000fe40003800100 */
[----:B------:R-:W-:-:S07]  /*aa50*/  VIMNMX R2, R2, R9, !PT ;  /* 0x0000000902027248 */ /* 0x000fce0007fe0100 */
.L_x_1314:
        /* <DEDUP_REMOVED lines=256> */
[----:B------:R-:W-:-:S06]  /*ba60*/  FADD.FTZ R96, R144, R91 ;  /* 0x0000005b90607221 */ /* 0x000fcc0000010000 */
        /* <DEDUP_REMOVED lines=51> */
.L_x_1318:
        /* <DEDUP_REMOVED lines=34> */
.L_x_1300:
        /* <DEDUP_REMOVED lines=67> */
.L_x_1320:
[----:B------:R-:W-:Y:S01]  /*c3f0*/  ULEA UR5, UR39, UR40, 0x3 ;  /* 0x0000002827057291 */ /* 0x000fe2000f8e183f */
[----:B------:R-:W-:-:S05]  /*c400*/  IMAD.U32 R0, RZ, RZ, UR38 ;  /* 0x00000026ff007e24 */ /* 0x000fca000f8e00ff */
[----:B------:R-:W-:-:S04]  /*c410*/  SHF.L.U32 R0, R0, 0x1f, RZ ;  /* 0x0000001f00007819 */ /* 0x000fc800000006ff */
[----:B------:R0:W1:Y:S01]  /*c420*/  SYNCS.PHASECHK.TRANS64.TRYWAIT P1, [UR5+0x2a850], R0 ;  /* 0x02a85000ff0075a7 */ /* 0x0000620008020145 */
[----:B------:R-:W-:Y:S05]  /*c430*/  @!P0 BRA `(.L_x_1321) ;  /* 0x0000000000048947 */ /* 0x000fea0003800000 */
[----:B------:R-:W-:Y:S01]  /*c440*/  BPT.TRAP 0x1 ;  /* 0x000000040000795c */ /* 0x000fe20000300000 */
.L_x_1321:
[----:B-1----:R-:W-:Y:S05]  /*c450*/  @P1 BRA `(.L_x_1322) ;  /* 0x0000000000081947 */ /* 0x002fea0003800000 */
[----:B------:R-:W1:Y:S02]  /*c460*/  SYNCS.PHASECHK.TRANS64.TRYWAIT P1, [UR5+0x2a850], R0 ;  /* 0x02a85000ff0075a7 */ /* 0x000e640008020145 */
[----:B-1----:R-:W-:Y:S05]  /*c470*/  @!P1 BRA `(.L_x_1323) ;  /* 0x0000008400fc9947 */ /* 0x002fea0003800000 */
.L_x_1322:
[----:B------:R-:W-:Y:S01]  /*c480*/  UIADD3 UR40, UR40, 0x400, URZ ;  /* 0x0000040028287890 */ /* 0x000fe2000fffe03f */
[----:B------:R-:W-:Y:S01]  /*c490*/  WARPGROUP.ARRIVE ;  /* 0x00000000000079c5 */ /* 0x000fe20000000000 */
[----:B------:R-:W-:Y:S01]  /*c4a0*/  UMOV UR7, 0x40000040 ;  /* 0x4000004000077882 */ /* 0x000fe20000000000 */
[----:B-1----:R-:W1:Y:S01]  /*c4b0*/  SHFL.BFLY PT, R5, R8, 0x2, 0x1f ;  /* 0x0c401f0008057f89 */ /* 0x002e6200000e0000 */
[----:B------:R-:W-:Y:S01]  /*c4c0*/  USHF.R.U32.HI UR40, URZ, 0x4, UR40 ;  /* 0x000000043f287899 */ /* 0x000fe20008011628 */
[----:B------:R-:W-:Y:S02]  /*c4d0*/  IMAD.MOV.U32 R13, RZ, RZ, RZ ;  /* 0x000000ffff0d7224 */ /* 0x000fe400078e00ff */
[----:B0-----:R-:W0:Y:S01]  /*c4e0*/  SHFL.BFLY PT, R0, R3, 0x2, 0x1f ;  /* 0x0c401f0003007f89 */ /* 0x001e2200000e0000 */
[----:B------:R-:W-:-:S04]  /*c4f0*/  ULOP3.LUT UR40, UR40, 0x3fff, URZ, 0xc0, !UPT ;  /* 0x00003fff28287892 */ /* 0x000fc8000f8ec03f */
[----:B------:R-:W-:-:S04]  /*c500*/  ULOP3.LUT UR4, UR40, 0x3000000, URZ, 0xfc, !UPT ;  /* 0x0300000028047892 */ /* 0x000fc8000f8efc3f */
[----:B------:R-:W-:-:S07]  /*c510*/  UIMAD UR4, UR39, 0x600, UR4 ;  /* 0x00000600270478a4 */ /* 0x000fce000f8e0204 */
[----:B------:R-:W-:Y:S02]  /*c520*/  UMOV UR6, UR4 ;  /* 0x0000000400067c82 */ /* 0x000fe40008000000 */
[----:B------:R-:W-:Y:S01]  /*c530*/  HGMMA.64x128x16.F32.BF16 R24, R156, gdesc[UR4].tnspB, R24, gsb0 ;  /* 0x41e000049c187df0 */ /* 0x000fe20008001818 */
[----:B------:R-:W-:Y:S01]  /*c540*/  UIADD3 UR6, UR4, 0x80, URZ ;  /* 0x0000008004067890 */ /* 0x000fe2000fffe03f */
[----:B-1----:R-:W-:Y:S01]  /*c550*/  FADD.FTZ R5, R5, R8 ;  /* 0x0000000805057221 */ /* 0x002fe20000010000 */
[----:B------:R-:W-:Y:S01]  /*c560*/  UMOV UR7, 0x40000040 ;  /* 0x4000004000077882 */ /* 0x000fe20000000000 */
[----:B0-----:R-:W-:Y:S01]  /*c570*/  FADD.FTZ R2, R0, R3 ;  /* 0x0000000300027221 */ /* 0x001fe20000010000 */
[----:B------:R-:W-:Y:S02]  /*c580*/  IMAD.MOV.U32 R3, RZ, RZ, RZ ;  /* 0x000000ffff037224 */ /* 0x000fe400078e00ff */
[----:B------:R-:W0:Y:S04]  /*c590*/  SHFL.BFLY PT, R0, R5, 0x1, 0x1f ;  /* 0x0c201f0005007f89 */ /* 0x000e2800000e0000 */
[----:B------:R-:W1:Y:S01]  /*c5a0*/  SHFL.BFLY PT, R7, R2, 0x1, 0x1f ;  /* 0x0c201f0002077f89 */ /* 0x000e6200000e0000 */
[----:B0-----:R-:W-:Y:S01]  /*c5b0*/  FADD.FTZ R12, R5, R0 ;  /* 0x00000000050c7221 */ /* 0x001fe20000010000 */
[----:B------:R-:W-:-:S02]  /*c5c0*/  IMAD.MOV.U32 R0, RZ, RZ, -0x800000 ;  /* 0xff800000ff007424 */ /* 0x000fc400078e00ff */
[----:B-1----:R-:W-:Y:S02]  /*c5d0*/  FADD.FTZ R14, R2, R7 ;  /* 0x00000007020e7221 */ /* 0x002fe40000010000 */
[----:B------:R-:W-:Y:S01]  /*c5e0*/  FSETP.NE.FTZ.AND P1, PT, R12, RZ, PT ;  /* 0x000000ff0c00720b */ /* 0x000fe20003f35000 */
[----:B------:R-:W-:Y:S02]  /*c5f0*/  IMAD.MOV.U32 R2, RZ, RZ, -0x800000 ;  /* 0xff800000ff027424 */ /* 0x000fe400078e00ff */
        /* <DEDUP_REMOVED lines=38> */
.L_x_1324:
        /* <DEDUP_REMOVED lines=9> */
[----:B------:R-:W-:Y:S01]  /*c8f0*/  FMUL.FTZ R7, R31, R13 ;  /* 0x0000000d1f077220 */ /* 0x000fe20000410000 */
        /* <DEDUP_REMOVED lines=64> */
.L_x_1246:
        /* <DEDUP_REMOVED lines=9> */
[----:B------:R-:W-:Y:S02]  /*cd90*/  F2FP.BF16.F32.PACK_AB R7, R7, R8 ;  /* 0x000000080707723e */ /* 0x000fe400000010ff */
[----:B------:R-:W-:Y:S01]  /*cda0*/  F2FP.BF16.F32.PACK_AB R6, R6, R91 ;  /* 0x0000005b0606723e */ /* 0x000fe200000010ff */
[----:B------:R-:W-:Y:S01]  /*cdb0*/  BAR.SYNC.DEFER_BLOCKING 0x1, 0x100 ;  /* 0x0044000000007b1d */ /* 0x000fe20000010000 */
        /* <DEDUP_REMOVED lines=15> */
[----:B------:R-:W-:Y:S02]  /*ceb0*/  IADD3 R97, P4, R4, 0x60, RZ ;  /* 0x0000006004617810 */ /* 0x000fe40007f9e0ff */
[----:B------:R-:W-:Y:S01]  /*cec0*/  SHF.R.U64 R9, R9, 0x3, RZ ;  /* 0x0000000309097819 */ /* 0x000fe200000012ff */
[--C-:B------:R-:W-:Y:S01]  /*ced0*/  IMAD.X R27, RZ, RZ, R5.reuse, P6 ;  /* 0x000000ffff1b7224 */ /* 0x100fe200030e0605 */
[----:B------:R-:W-:Y:S01]  /*cee0*/  LOP3.LUT R14, R23, 0x380, RZ, 0xc0, !PT ;  /* 0x00000380170e7812 */ /* 0x000fe200078ec0ff */
[----:B------:R-:W-:Y:S01]  /*cef0*/  IMAD.X R15, RZ, RZ, R5, P4 ;  /* 0x000000ffff0f7224 */ /* 0x000fe200020e0605 */
[----:B-1----:R-:W-:-:S02]  /*cf00*/  LOP3.LUT R44, R97, 0x380, RZ, 0xc0, !PT ;  /* 0x00000380612c7812 */ /* 0x002fc400078ec0ff */
[C---:B------:R-:W-:Y:S02]  /*cf10*/  IADD3 R73, P5, R4.reuse, 0x40, RZ ;  /* 0x0000004004497810 */ /* 0x040fe40007fbe0ff */
[C---:B------:R-:W-:Y:S02]  /*cf20*/  IADD3 R99, P3, R4.reuse, 0x4000, RZ ;  /* 0x0000400004637810 */ /* 0x040fe40007f7e0ff */
[C---:B------:R-:W-:Y:S01]  /*cf30*/  IADD3 R101, P2, R4.reuse, 0x4020, RZ ;  /* 0x0000402004657810 */ /* 0x040fe20007f5e0ff */
[--C-:B------:R-:W-:Y:S01]  /*cf40*/  IMAD.X R25, RZ, RZ, R5.reuse, P5 ;  /* 0x000000ffff197224 */ /* 0x100fe200028e0605 */
[C---:B------:R-:W-:Y:S01]  /*cf50*/  IADD3 R90, P1, R4.reuse, 0x4040, RZ ;  /* 0x00004040045a7810 */ /* 0x040fe20007f3e0ff */
[--C-:B------:R-:W-:Y:S01]  /*cf60*/  IMAD.X R21, RZ, RZ, R5.reuse, P3 ;  /* 0x000000ffff157224 */ /* 0x100fe200018e0605 */
[----:B------:R-:W-:Y:S01]  /*cf70*/  IADD3 R103, P0, R4, 0x4060, RZ ;  /* 0x0000406004677810 */ /* 0x000fe20007f1e0ff */
[--C-:B------:R-:W-:Y:S01]  /*cf80*/  IMAD.X R13, RZ, RZ, R5.reuse, P2 ;  /* 0x000000ffff0d7224 */ /* 0x100fe200010e0605 */
[----:B------:R-:W-:Y:S01]  /*cf90*/  LOP3.LUT R4, R9, R4, RZ, 0x3c, !PT ;  /* 0x0000000409047212 */ /* 0x000fe200078e3cff */
[--C-:B------:R-:W-:Y:S01]  /*cfa0*/  IMAD.X R11, RZ, RZ, R5.reuse, P1 ;  /* 0x000000ffff0b7224 */ /* 0x100fe200008e0605 */
[----:B------:R-:W-:Y:S01]  /*cfb0*/  SHF.R.U64 R14, R14, 0x3, RZ ;  /* 0x000000030e0e7819 */ /* 0x000fe200000012ff */
[----:B------:R-:W-:Y:S01]  /*cfc0*/  IMAD.X R9, RZ, RZ, R5, P0 ;  /* 0x000000ffff097224 */ /* 0x000fe200000e0605 */
[----:B------:R-:W-:-:S02]  /*cfd0*/  SHF.R.U64 R44, R44, 0x3, RZ ;  /* 0x000000032c2c7819 */ /* 0x000fc400000012ff */
[----:B------:R-:W-:Y:S02]  /*cfe0*/  MOV R94, R4 ;  /* 0x00000004005e7202 */ /* 0x000fe40000000f00 */
[----:B------:R-:W-:Y:S02]  /*cff0*/  LOP3.LUT R26, R14, R23, RZ, 0x3c, !PT ;  /* 0x000000170e1a7212 */ /* 0x000fe400078e3cff */
[----:B------:R-:W-:Y:S02]  /*d000*/  F2FP.BF16.F32.PACK_AB R5, R10, R93 ;  /* 0x0000005d0a05723e */ /* 0x000fe400000010ff */
[----:B------:R-:W-:Y:S02]  /*d010*/  LOP3.LUT R14, R44, R97, RZ, 0x3c, !PT ;  /* 0x000000612c0e7212 */ /* 0x000fe400078e3cff */
[----:B------:R-:W-:Y:S01]  /*d020*/  LOP3.LUT R10, R101, 0x380, RZ, 0xc0, !PT ;  /* 0x00000380650a7812 */ /* 0x000fe200078ec0ff */
[----:B------:R-:W1:Y:S01]  /*d030*/  LDC.64 R96, c[0x0][0xc00] ;  /* 0x00030000ff607b82 */ /* 0x000e620000000a00 */
[----:B------:R-:W-:-:S02]  /*d040*/  LOP3.LUT R23, R90, 0x380, RZ, 0xc0, !PT ;  /* 0x000003805a177812 */ /* 0x000fc400078ec0ff */
[----:B------:R-:W-:Y:S02]  /*d050*/  LOP3.LUT R44, R103, 0x380, RZ, 0xc0, !PT ;  /* 0x00000380672c7812 */ /* 0x000fe400078ec0ff */
[----:B------:R-:W-:Y:S02]  /*d060*/  LOP3.LUT R20, R73, 0x380, RZ, 0xc0, !PT ;  /* 0x0000038049147812 */ /* 0x000fe400078ec0ff */
[----:B------:R-:W-:Y:S02]  /*d070*/  LOP3.LUT R72, R99, 0x380, RZ, 0xc0, !PT ;  /* 0x0000038063487812 */ /* 0x000fe400078ec0ff */
[----:B------:R-:W-:Y:S02]  /*d080*/  SHF.R.U64 R10, R10, 0x3, RZ ;  /* 0x000000030a0a7819 */ /* 0x000fe400000012ff */
[----:B------:R-:W-:Y:S02]  /*d090*/  SHF.R.U64 R23, R23, 0x3, RZ ;  /* 0x0000000317177819 */ /* 0x000fe400000012ff */
[----:B------:R-:W-:-:S02]  /*d0a0*/  SHF.R.U64 R44, R44, 0x3, RZ ;  /* 0x000000032c2c7819 */ /* 0x000fc400000012ff */
[----:B------:R-:W-:Y:S02]  /*d0b0*/  SHF.R.U64 R20, R20, 0x3, RZ ;  /* 0x0000000314147819 */ /* 0x000fe400000012ff */
[----:B------:R-:W-:Y:S02]  /*d0c0*/  F2FP.BF16.F32.PACK_AB R4, R12, R95 ;  /* 0x0000005f0c04723e */ /* 0x000fe400000010ff */
[----:B------:R-:W-:Y:S02]  /*d0d0*/  SHF.R.U64 R72, R72, 0x3, RZ ;  /* 0x0000000348487819 */ /* 0x000fe400000012ff */
[----:B------:R-:W-:Y:S01]  /*d0e0*/  LOP3.LUT R12, R10, R101, RZ, 0x3c, !PT ;  /* 0x000000650a0c7212 */ /* 0x000fe200078e3cff */
[----:B------:R2:W-:Y:S01]  /*d0f0*/  STSM.16.M88.4 [R94], R4 ;  /* 0x000000045e007844 */ /* 0x0005e20000000200 */
[----:B------:R-:W-:Y:S02]  /*d100*/  LOP3.LUT R10, R23, R90, RZ, 0x3c, !PT ;  /* 0x0000005a170a7212 */ /* 0x000fe400078e3cff */
[----:B------:R-:W-:-:S02]  /*d110*/  LOP3.LUT R8, R44, R103, RZ, 0x3c, !PT ;  /* 0x000000672c087212 */ /* 0x000fc400078e3cff */
[----:B------:R-:W-:Y:S02]  /*d120*/  LOP3.LUT R24, R20, R73, RZ, 0x3c, !PT ;  /* 0x0000004914187212 */ /* 0x000fe400078e3cff */
[----:B------:R-:W-:Y:S02]  /*d130*/  LOP3.LUT R20, R72, R99, RZ, 0x3c, !PT ;  /* 0x0000006348147212 */ /* 0x000fe400078e3cff */
[----:B------:R-:W-:Y:S02]  /*d140*/  MOV R72, R10 ;  /* 0x0000000a00487202 */ /* 0x000fe40000000f00 */
[----:B------:R-:W-:Y:S02]  /*d150*/  MOV R44, R8 ;  /* 0x00000008002c7202 */ /* 0x000fe40000000f00 */
[----:B------:R-:W-:Y:S02]  /*d160*/  MOV R92, R26 ;  /* 0x0000001a005c7202 */ /* 0x000fe40000000f00 */
[----:B------:R-:W-:-:S02]  /*d170*/  F2FP.BF16.F32.PACK_AB R8, R88, R89 ;  /* 0x000000595808723e */ /* 0x000fc400000010ff */
[----:B------:R-:W-:Y:S02]  /*d180*/  F2FP.BF16.F32.PACK_AB R9, R35, R34 ;  /* 0x000000222309723e */ /* 0x000fe400000010ff */
[----:B------:R-:W-:Y:S02]  /*d190*/  F2FP.BF16.F32.PACK_AB R10, R37, R36 ;  /* 0x00000024250a723e */ /* 0x000fe400000010ff */
[----:B------:R-:W-:Y:S02]  /*d1a0*/  F2FP.BF16.F32.PACK_AB R11, R39, R38 ;  /* 0x00000026270b723e */ /* 0x000fe400000010ff */
[----:B------:R-:W-:Y:S02]  /*d1b0*/  MOV R91, R24 ;  /* 0x00000018005b7202 */ /* 0x000fe40000000f00 */
[----:B--2---:R-:W-:Y:S01]  /*d1c0*/  F2FP.BF16.F32.PACK_AB R4, R41, R40 ;  /* 0x000000282904723e */ /* 0x004fe200000010ff */
[----:B------:R-:W-:Y:S01]  /*d1d0*/  STSM.16.M88.4 [R92], R8 ;  /* 0x000000085c007844 */ /* 0x000fe20000000200 */
[----:B------:R-:W-:-:S02]  /*d1e0*/  F2FP.BF16.F32.PACK_AB R5, R43, R42 ;  /* 0x0000002a2b05723e */ /* 0x000fc400000010ff */
[----:B------:R-:W-:Y:S02]  /*d1f0*/  F2FP.BF16.F32.PACK_AB R6, R32, R33 ;  /* 0x000000212006723e */ /* 0x000fe400000010ff */
[----:B------:R-:W-:Y:S02]  /*d200*/  F2FP.BF16.F32.PACK_AB R7, R30, R31 ;  /* 0x0000001f1e07723e */ /* 0x000fe400000010ff */
[----:B------:R-:W-:Y:S02]  /*d210*/  MOV R90, R14 ;  /* 0x0000000e005a7202 */ /* 0x000fe40000000f00 */
[----:B------:R-:W-:Y:S01]  /*d220*/  MOV R73, R12 ;  /* 0x0000000c00497202 */ /* 0x000fe20000000f00 */
[----:B------:R2:W-:Y:S01]  /*d230*/  STSM.16.M88.4 [R91], R4 ;  /* 0x000000045b007844 */ /* 0x0005e20000000200 */
[----:B------:R-:W-:Y:S02]  /*d240*/  F2FP.BF16.F32.PACK_AB R12, R49, R48 ;  /* 0x00000030310c723e */ /* 0x000fe400000010ff */
[----:B------:R-:W-:-:S02]  /*d250*/  F2FP.BF16.F32.PACK_AB R13, R51, R50 ;  /* 0x00000032330d723e */ /* 0x000fc400000010ff */
[----:B------:R-:W-:Y:S02]  /*d260*/  F2FP.BF16.F32.PACK_AB R14, R53, R52 ;  /* 0x00000034350e723e */ /* 0x000fe400000010ff */
[----:B------:R-:W-:Y:S01]  /*d270*/  F2FP.BF16.F32.PACK_AB R15, R55, R54 ;  /* 0x00000036370f723e */ /* 0x000fe200000010ff */
[----:B------:R-:W-:Y:S01]  /*d280*/  ULDC UR4, c[0x0][0xa88] ;  /* 0x0002a20000047ab9 */ /* 0x000fe20000000800 */
[----:B------:R-:W-:Y:S01]  /*d290*/  MOV R23, R20 ;  /* 0x0000001400177202 */ /* 0x000fe20000000f00 */
[----:B------:R-:W3:Y:S01]  /*d2a0*/  LDC R52, c[0x0][0xbe8] ;  /* 0x0002fa00ff347b82 */ /* 0x000ee20000000800 */
[----:B------:R-:W-:Y:S01]  /*d2b0*/  F2FP.BF16.F32.PACK_AB R24, R57, R56 ;  /* 0x000000383918723e */ /* 0x000fe200000010ff */
[----:B------:R-:W-:Y:S01]  /*d2c0*/  STSM.16.M88.4 [R90], R12 ;  /* 0x0000000c5a007844 */ /* 0x000fe20000000200 */
[----:B------:R-:W-:Y:S02]  /*d2d0*/  F2FP.BF16.F32.PACK_AB R25, R59, R58 ;  /* 0x0000003a3b19723e */ /* 0x000fe400000010ff */
[----:B------:R-:W-:-:S02]  /*d2e0*/  F2FP.BF16.F32.PACK_AB R26, R61, R60 ;  /* 0x0000003c3d1a723e */ /* 0x000fc400000010ff */
[----:B------:R-:W-:Y:S01]  /*d2f0*/  F2FP.BF16.F32.PACK_AB R27, R63, R62 ;  /* 0x0000003e3f1b723e */ /* 0x000fe200000010ff */
[----:B--2---:R-:W2:Y:S01]  /*d300*/  LDC.64 R4, c[0x0][0xc08] ;  /* 0x00030200ff047b82 */ /* 0x004ea20000000a00 */
[----:B------:R-:W-:Y:S02]  /*d310*/  F2FP.BF16.F32.PACK_AB R30, R77, R76 ;  /* 0x0000004c4d1e723e */ /* 0x000fe400000010ff */
[----:B------:R-:W-:Y:S01]  /*d320*/  F2FP.BF16.F32.PACK_AB R31, R79, R78 ;  /* 0x0000004e4f1f723e */ /* 0x000fe200000010ff */
[----:B------:R4:W-:Y:S01]  /*d330*/  STSM.16.M88.4 [R23], R24 ;  /* 0x0000001817007844 */ /* 0x0009e20000000200 */
[----:B-1----:R-:W-:-:S03]  /*d340*/  ISETP.NE.U32.AND P0, PT, R96, RZ, PT ;  /* 0x000000ff6000720c */ /* 0x002fc60003f05070 */
[----:B------:R-:W1:Y:S01]  /*d350*/  LDC.64 R20, c[0x0][0xc00] ;  /* 0x00030000ff147b82 */ /* 0x000e620000000a00 */
[----:B------:R0:W-:Y:S01]  /*d360*/  STSM.16.M88.4 [R73], R64 ;  /* 0x0000004049007844 */ /* 0x0001e20000000200 */
[----:B------:R-:W-:-:S03]  /*d370*/  ISETP.NE.AND.EX P0, PT, R97, RZ, PT, P0 ;  /* 0x000000ff6100720c */ /* 0x000fc60003f05300 */
[----:B------:R0:W-:Y:S04]  /*d380*/  STSM.16.M88.4 [R72], R28 ;  /* 0x0000001c48007844 */ /* 0x0001e80000000200 */
[----:B------:R0:W-:Y:S01]  /*d390*/  STSM.16.M88.4 [R44], R80 ;  /* 0x000000502c007844 */ /* 0x0001e20000000200 */
[----:B------:R-:W-:Y:S02]  /*d3a0*/  IMAD.U32 R7, RZ, RZ, UR4 ;  /* 0x00000004ff077e24 */ /* 0x000fe4000f8e00ff */
[----:B----4-:R-:W-:Y:S01]  /*d3b0*/  IMAD.MOV.U32 R23, RZ, RZ, RZ ;  /* 0x000000ffff177224 */ /* 0x010fe200078e00ff */
[----:B------:R-:W-:Y:S01]  /*d3c0*/  BAR.SYNC.DEFER_BLOCKING 0x1, 0x100 ;  /* 0x0044000000007b1d */ /* 0x000fe20000010000 */
[----:B--2---:R-:W-:-:S04]  /*d3d0*/  ISETP.NE.U32.AND P2, PT, R4, RZ, PT ;  /* 0x000000ff0400720c */ /* 0x004fc80003f45070 */
[----:B------:R-:W-:Y:S01]  /*d3e0*/  ISETP.NE.AND.EX P2, PT, R5, RZ, PT, P2 ;  /* 0x000000ff0500720c */ /* 0x000fe20003f45320 */
[----:B-1----:R-:W-:-:S12]  /*d3f0*/  IMAD.WIDE R20, R164, 0x4, R20 ;  /* 0x00000004a4147825 */ /* 0x002fd800078e0214 */
[----:B------:R-:W1:Y:S01]  /*d400*/  @P2 LDC.64 R4, c[0x0][0xc08] ;  /* 0x00030200ff042b82 */ /* 0x000e620000000a00 */
[----:B------:R0:W5:Y:S01]  /*d410*/  @P0 LDG.E R23, desc[UR36][R20.64] ;  /* 0x0000002414170981 */ /* 0x000162000c1e1900 */
[----:B---3--:R-:W-:-:S13]  /*d420*/  ISETP.NE.AND P1, PT, R52, 0x1, PT ;  /* 0x000000013400780c */ /* 0x008fda0003f25270 */
[----:B------:R-:W2:Y:S01]  /*d430*/  @P1 LDC R6, c[0x0][0xbec] ;  /* 0x0002fb00ff061b82 */ /* 0x000ea20000000800 */
[----:B-1----:R-:W-:-:S07]  /*d440*/  @P2 IMAD.WIDE R4, R164, 0x4, R4 ;  /* 0x00000004a4042825 */ /* 0x002fce00078e0204 */
[----:B------:R-:W1:Y:S01]  /*d450*/  @P1 LDC R11, c[0x0][0xbf0] ;  /* 0x0002fc00ff0b1b82 */ /* 0x000e620000000800 */
[----:B------:R0:W5:Y:S01]  /*d460*/  @P2 LDG.E R7, desc[UR36][R4.64] ;  /* 0x0000002404072981 */ /* 0x000162000c1e1900 */
[----:B------:R-:W-:Y:S05]  /*d470*/  @P2 BRA `(.L_x_1327) ;  /* 0x0000000000102947 */ /* 0x000fea0003800000 */
[----:B------:R-:W-:Y:S05]  /*d480*/  @!P0 BRA `(.L_x_1327) ;  /* 0x00000000000c8947 */ /* 0x000fea0003800000 */
[----:B0-----:R-:W3:Y:S04]  /*d490*/  LDG.E R4, desc[UR36][R20.64] ;  /* 0x0000002414047981 */ /* 0x001ee8000c1e1900 */
[----:B-----5:R-:W3:Y:S02]  /*d4a0*/  LDG.E R7, desc[UR36][R20.64+0x4] ;  /* 0x0000042414077981 */ /* 0x020ee4000c1e1900 */
[----:B---3--:R-:W-:-:S07]  /*d4b0*/  IMAD.IADD R7, R7, 0x1, -R4 ;  /* 0x0000000107077824 */ /* 0x008fce00078e0a04 */
.L_x_1327:
[----:B0-----:R-:W-:Y:S01]  /*d4c0*/  SHF.R.S32.HI R44, RZ, 0x1f, R163 ;  /* 0x0000001fff2c7819 */ /* 0x001fe200000114a3 */
[----:B------:R-:W-:Y:S01]  /*d4d0*/  IMAD.IADD R15, R22, 0x1, R18 ;  /* 0x00000001160f7824 */ /* 0x000fe200078e0212 */
[----:B------:R-:W-:Y:S01]  /*d4e0*/  ULDC.64 UR4, c[0x0][0xb90] ;  /* 0x0002e40000047ab9 */ /* 0x000fe20000000a00 */
[--C-:B-----5:R-:W-:Y:S01]  /*d4f0*/  SHF.R.S32.HI R21, RZ, 0x1f, R23.reuse ;  /* 0x0000001fff157819 */ /* 0x120fe20000011417 */
[----:B------:R-:W-:Y:S01]  /*d500*/  IMAD.MOV.U32 R20, RZ, RZ, R23 ;  /* 0x000000ffff147224 */ /* 0x000fe200078e0017 */
[----:B------:R-:W-:Y:S01]  /*d510*/  SHF.R.S32.HI R8, RZ, 0x1f, R164 ;  /* 0x0000001fff087819 */ /* 0x000fe200000114a4 */
[----:B------:R-:W-:Y:S01]  /*d520*/  IMAD R4, R44, UR4, RZ ;  /* 0x000000042c047c24 */ /* 0x000fe2000f8e02ff */
[----:B------:R-:W-:Y:S01]  /*d530*/  SEL R53, R164, RZ, !P0 ;  /* 0x000000ffa4357207 */ /* 0x000fe20004000000 */
[----:B--2---:R-:W-:-:S04]  /*d540*/  @P1 IMAD.HI.U32 R6, R15, R6, RZ ;  /* 0x000000060f061227 */ /* 0x004fc800078e00ff */
[----:B------:R-:W-:Y:S01]  /*d550*/  IMAD.MOV.U32 R9, RZ, RZ, R15 ;  /* 0x000000ffff097224 */ /* 0x000fe200078e000f */
[----:B-1----:R-:W-:Y:S01]  /*d560*/  @P1 SHF.R.U32.HI R9, RZ, R11, R6 ;  /* 0x0000000bff091219 */ /* 0x002fe20000011606 */
[C---:B------:R-:W-:Y:S02]  /*d570*/  IMAD R13, R163.reuse, UR5, R4 ;  /* 0x00000005a30d7c24 */ /* 0x040fe4000f8e0204 */
[----:B------:R-:W-:Y:S01]  /*d580*/  IMAD.WIDE.U32 R4, R163, UR4, R20 ;  /* 0x00000004a3047c25 */ /* 0x000fe2000f8e0014 */
[----:B------:R-:W-:Y:S01]  /*d590*/  SEL R20, R8, RZ, !P0 ;  /* 0x000000ff08147207 */ /* 0x000fe20004000000 */
[----:B------:R-:W-:Y:S02]  /*d5a0*/  ULDC.64 UR4, c[0x0][0xb98] ;  /* 0x0002e60000047ab9 */ /* 0x000fe40000000a00 */
[----:B------:R-:W-:Y:S02]  /*d5b0*/  IMAD R11, R165, 0x40, R160 ;  /* 0x00000040a50b7824 */ /* 0x000fe400078e02a0 */
[----:B------:R-:W-:-:S02]  /*d5c0*/  IMAD.IADD R5, R5, 0x1, R13 ;  /* 0x0000000105057824 */ /* 0x000fc400078e020d */
        /* <DEDUP_REMOVED lines=13> */
[----:B------:R-:W-:Y:S01]  /*d6a0*/  IMAD.IADD R24, R170, 0x1, R18 ;  /* 0x00000001aa187824 */ /* 0x000fe200078e0212 */
[----:B------:R-:W-:Y:S01]  /*d6b0*/  IADD3.X R5, R13, R5, R8, P2, !PT ;  /* 0x000000050d057210 */ /* 0x000fe200017fe408 */
[----:B------:R-:W-:Y:S01]  /*d6c0*/  IMAD R55, R7, R52, RZ ;  /* 0x0000003407377224 */ /* 0x000fe200078e02ff */
[----:B------:R-:W-:Y:S01]  /*d6d0*/  IADD3 R9, P3, R16, 0x2000, RZ ;  /* 0x0000200010097810 */ /* 0x000fe20007f7e0ff */
[----:B------:R-:W-:Y:S01]  /*d6e0*/  IMAD R10, R6, UR4, RZ ;  /* 0x00000004060a7c24 */ /* 0x000fe2000f8e02ff */
[----:B------:R-:W-:Y:S01]  /*d6f0*/  IADD3 R15, P0, R16, 0x1000, RZ ;  /* 0x00001000100f7810 */ /* 0x000fe20007f1e0ff */
[----:B------:R-:W-:Y:S01]  /*d700*/  IMAD.WIDE.U32 R4, R11, UR4, R4 ;  /* 0x000000040b047c25 */ /* 0x000fe2000f8e0004 */
[----:B------:R-:W-:-:S02]  /*d710*/  LOP3.LUT R8, R9, 0x380, RZ, 0xc0, !PT ;  /* 0x0000038009087812 */ /* 0x000fc400078ec0ff */
[----:B------:R-:W-:Y:S01]  /*d720*/  LOP3.LUT R36, R37, 0x380, RZ, 0xc0, !PT ;  /* 0x0000038025247812 */ /* 0x000fe200078ec0ff */
[----:B------:R-:W-:Y:S01]  /*d730*/  IMAD R13, R11, UR5, R10 ;  /* 0x000000050b0d7c24 */ /* 0x000fe2000f8e020a */
[----:B------:R-:W-:Y:S01]  /*d740*/  ULDC.64 UR4, c[0x0][0xb50] ;  /* 0x0002d40000047ab9 */ /* 0x000fe20000000a00 */
[----:B------:R-:W-:Y:S01]  /*d750*/  SHF.R.U64 R6, R8, 0x3, RZ ;  /* 0x0000000308067819 */ /* 0x000fe200000012ff */
[----:B------:R-:W-:Y:S01]  /*d760*/  IMAD.X R7, RZ, RZ, R17, P3 ;  /* 0x000000ffff077224 */ /* 0x000fe200018e0611 */
[----:B------:R-:W-:Y:S01]  /*d770*/  LEA R10, P4, R4, UR4, 0x2 ;  /* 0x00000004040a7c11 */ /* 0x000fe2000f8810ff */
[----:B------:R-:W-:Y:S01]  /*d780*/  IMAD.IADD R5, R5, 0x1, R13 ;  /* 0x0000000105057824 */ /* 0x000fe200078e020d */
[----:B------:R-:W-:Y:S01]  /*d790*/  LOP3.LUT R6, R6, R9, RZ, 0x3c, !PT ;  /* 0x0000000906067212 */ /* 0x000fe200078e3cff */
[----:B------:R-:W-:Y:S01]  /*d7a0*/  IMAD.X R13, RZ, RZ, R17, P0 ;  /* 0x000000ffff0d7224 */ /* 0x000fe200000e0611 */
[----:B------:R-:W-:Y:S01]  /*d7b0*/  IADD3 R9, P2, R16, 0x3000, RZ ;  /* 0x0000300010097810 */ /* 0x000fe20007f5e0ff */
[----:B------:R-:W-:Y:S01]  /*d7c0*/  SHFL.IDX PT, R48, R10, RZ, 0x1c1f ;  /* 0x001c1fff0a307589 */ /* 0x000fe200000e0000 */
[----:B------:R-:W-:Y:S01]  /*d7d0*/  LEA.HI.X R14, R4, UR5, R5, 0x2, P4 ;  /* 0x00000005040e7c11 */ /* 0x000fe2000a0f1405 */
[----:B------:R-:W-:Y:S01]  /*d7e0*/  VIADD R4, R24, 0x8 ;  /* 0x0000000818047836 */ /* 0x000fe20000000000 */
[----:B------:R-:W-:Y:S01]  /*d7f0*/  LOP3.LUT R8, R9, 0x380, RZ, 0xc0, !PT ;  /* 0x0000038009087812 */ /* 0x000fe200078ec0ff */
[----:B------:R-:W-:Y:S01]  /*d800*/  SHFL.IDX PT, R50, R10, 0x1, 0x1c1f ;  /* 0x003c1f000a327f89 */ /* 0x000fe200000e0000 */
[----:B------:R-:W-:Y:S01]  /*d810*/  LOP3.LUT P0, RZ, R167, 0x3, RZ, 0xc0, !PT ;  /* 0x00000003a7ff7812 */ /* 0x000fe2000780c0ff */
[----:B------:R-:W-:Y:S01]  /*d820*/  ULDC.64 UR4, c[0x0][0xaa0] ;  /* 0x0002a80000047ab9 */ /* 0x000fe20000000a00 */
[----:B------:R-:W-:Y:S01]  /*d830*/  SHF.R.U64 R8, R8, 0x3, RZ ;  /* 0x0000000308087819 */ /* 0x000fe200000012ff */
[----:B------:R-:W0:Y:S01]  /*d840*/  SHFL.IDX PT, R49, R14, RZ, 0x1c1f ;  /* 0x001c1fff0e317589 */ /* 0x000e2200000e0000 */
[----:B------:R-:W-:-:S02]  /*d850*/  IADD3 R33, P4, R16, 0x6000, RZ ;  /* 0x0000600010217810 */ /* 0x000fc40007f9e0ff */
[----:B------:R-:W-:Y:S01]  /*d860*/  LOP3.LUT R8, R8, R9, RZ, 0x3c, !PT ;  /* 0x0000000908087212 */ /* 0x000fe200078e3cff */
[----:B------:R-:W1:Y:S01]  /*d870*/  SHFL.IDX PT, R51, R14, 0x1, 0x1c1f ;  /* 0x003c1f000e337f89 */ /* 0x000e6200000e0000 */
[----:B------:R-:W-:Y:S01]  /*d880*/  IMAD.X R9, RZ, RZ, R17, P2 ;  /* 0x000000ffff097224 */ /* 0x000fe200010e0611 */
[-C--:B------:R-:W-:Y:S02]  /*d890*/  ISETP.GE.OR P2, PT, R24, R55.reuse, P0 ;  /* 0x000000371800720c */ /* 0x080fe40000746670 */
[----:B------:R-:W-:Y:S02]  /*d8a0*/  ISETP.GE.OR P0, PT, R4, R55, P0 ;  /* 0x000000370400720c */ /* 0x000fe40000706670 */
[----:B------:R-:W-:Y:S02]  /*d8b0*/  LOP3.LUT R11, R16, 0x380, RZ, 0xc0, !PT ;  /* 0x00000380100b7812 */ /* 0x000fe400078ec0ff */
[----:B------:R-:W-:Y:S02]  /*d8c0*/  LOP3.LUT R32, R33, 0x380, RZ, 0xc0, !PT ;  /* 0x0000038021207812 */ /* 0x000fe400078ec0ff */
[----:B------:R-:W-:-:S02]  /*d8d0*/  SHF.R.U64 R11, R11, 0x3, RZ ;  /* 0x000000030b0b7819 */ /* 0x000fc400000012ff */
[----:B------:R-:W-:Y:S02]  /*d8e0*/  IADD3 R5, P3, R16, 0x7000, RZ ;  /* 0x0000700010057810 */ /* 0x000fe40007f7e0ff */
[----:B------:R-:W-:Y:S02]  /*d8f0*/  SHF.R.U64 R40, R40, 0x3, RZ ;  /* 0x0000000328287819 */ /* 0x000fe400000012ff */
[----:B------:R-:W-:Y:S01]  /*d900*/  SHF.R.U64 R36, R36, 0x3, RZ ;  /* 0x0000000324247819 */ /* 0x000fe200000012ff */
[--C-:B------:R-:W-:Y:S01]  /*d910*/  IMAD.X R29, RZ, RZ, R17.reuse, P3 ;  /* 0x000000ffff1d7224 */ /* 0x100fe200018e0611 */
[----:B------:R-:W-:Y:S02]  /*d920*/  SHF.R.U64 R32, R32, 0x3, RZ ;  /* 0x0000000320207819 */ /* 0x000fe400000012ff */
[----:B------:R-:W-:Y:S01]  /*d930*/  LOP3.LUT R16, R11, R16, RZ, 0x3c, !PT ;  /* 0x000000100b107212 */ /* 0x000fe200078e3cff */
[----:B0-----:R0:W-:Y:S01]  /*d940*/  @!P2 ST.E desc[UR36][R48.64], R2 ;  /* 0x000000023000a985 */ /* 0x0011e2000c101924 */
[----:B------:R-:W-:Y:S01]  /*d950*/  LOP3.LUT R40, R40, R41, RZ, 0x3c, !PT ;  /* 0x0000002928287212 */ /* 0x000fe200078e3cff */
[--C-:B------:R-:W-:Y:S01]  /*d960*/  IMAD.X R41, RZ, RZ, R17.reuse, P6 ;  /* 0x000000ffff297224 */ /* 0x100fe200030e0611 */
[----:B------:R-:W-:Y:S01]  /*d970*/  LOP3.LUT R36, R36, R37, RZ, 0x3c, !PT ;  /* 0x0000002524247212 */ /* 0x000fe200078e3cff */
[----:B-1----:R1:W-:Y:S01]  /*d980*/  @!P0 ST.E desc[UR36][R50.64], R0 ;  /* 0x0000000032008985 */ /* 0x0023e2000c101924 */
[----:B------:R-:W-:Y:S01]  /*d990*/  LOP3.LUT R32, R32, R33, RZ, 0x3c, !PT ;  /* 0x0000002120207212 */ /* 0x000fe200078e3cff */
[--C-:B------:R-:W-:Y:S01]  /*d9a0*/  IMAD.X R37, RZ, RZ, R17.reuse, P5 ;  /* 0x000000ffff257224 */ /* 0x100fe200028e0611 */
[----:B------:R-:W-:Y:S01]  /*d9b0*/  LOP3.LUT R12, R15, 0x380, RZ, 0xc0, !PT ;  /* 0x000003800f0c7812 */ /* 0x000fe200078ec0ff */
[----:B------:R-:W-:Y:S01]  /*d9c0*/  IMAD.X R33, RZ, RZ, R17, P4 ;  /* 0x000000ffff217224 */ /* 0x000fe200020e0611 */
[----:B------:R2:W5:Y:S01]  /*d9d0*/  LD.E.128 R24, desc[UR36][R16.64] ;  /* 0x0000002410187980 */ /* 0x000562000c101d00 */
[----:B------:R-:W-:Y:S01]  /*d9e0*/  LOP3.LUT R4, R5, 0x380, RZ, 0xc0, !PT ;  /* 0x0000038005047812 */ /* 0x000fe200078ec0ff */
[----:B0-----:R-:W0:Y:S01]  /*d9f0*/  @P1 LDC R49, c[0x0][0xbec] ;  /* 0x0002fb00ff311b82 */ /* 0x001e220000000800 */
[----:B------:R-:W-:Y:S01]  /*da00*/  SHF.R.U64 R12, R12, 0x3, RZ ;  /* 0x000000030c0c7819 */ /* 0x000fe200000012ff */
[----:B------:R-:W5:Y:S01]  /*da10*/  LD.E.128 R8, desc[UR36][R8.64] ;  /* 0x0000002408087980 */ /* 0x000f62000c101d00 */
[----:B------:R-:W-:Y:S01]  /*da20*/  SHF.R.U64 R4, R4, 0x3, RZ ;  /* 0x0000000304047819 */ /* 0x000fe200000012ff */
[----:B-1----:R-:W-:Y:S01]  /*da30*/  IMAD R0, R21, UR4, RZ ;  /* 0x0000000415007c24 */ /* 0x002fe2000f8e02ff */
[----:B------:R-:W-:Y:S01]  /*da40*/  LOP3.LUT R12, R12, R15, RZ, 0x3c, !PT ;  /* 0x0000000f0c0c7212 */ /* 0x000fe200078e3cff */
[----:B------:R-:W5:Y:S01]  /*da50*/  LD.E.128 R40, desc[UR36][R40.64] ;  /* 0x0000002428287980 */ /* 0x000f62000c101d00 */
[----:B--2---:R-:W-:Y:S01]  /*da60*/  IMAD.WIDE.U32 R16, R23, UR4, RZ ;  /* 0x0000000417107c25 */ /* 0x004fe2000f8e00ff */
[----:B------:R-:W-:-:S02]  /*da70*/  LOP3.LUT R28, R4, R5, RZ, 0x3c, !PT ;  /* 0x00000005041c7212 */ /* 0x000fc400078e3cff */
[----:B------:R-:W5:Y:S01]  /*da80*/  LD.E.128 R4, desc[UR36][R6.64] ;  /* 0x0000002406047980 */ /* 0x000f62000c101d00 */
[----:B------:R-:W-:Y:S01]  /*da90*/  IMAD R21, R23, UR5, R0 ;  /* 0x0000000517157c24 */ /* 0x000fe2000f8e0200 */
[----:B------:R-:W-:Y:S01]  /*daa0*/  ULDC.64 UR4, c[0x0][0xae8] ;  /* 0x0002ba0000047ab9 */ /* 0x000fe20000000a00 */
[----:B------:R-:W1:Y:S01]  /*dab0*/  @P1 LDC R23, c[0x0][0xbf0] ;  /* 0x0002fc00ff171b82 */ /* 0x000e620000000800 */
[----:B------:R-:W5:Y:S01]  /*dac0*/  LD.E.128 R12, desc[UR36][R12.64] ;  /* 0x000000240c0c7980 */ /* 0x000f62000c101d00 */
[----:B------:R-:W-:Y:S02]  /*dad0*/  IMAD.IADD R17, R17, 0x1, R21 ;  /* 0x0000000111117824 */ /* 0x000fe400078e0215 */
[----:B------:R-:W-:Y:S01]  /*dae0*/  IMAD R21, R162, 0x20, R165 ;  /* 0x00000020a2157824 */ /* 0x000fe200078e02a5 */
[----:B------:R-:W5:Y:S01]  /*daf0*/  LD.E.128 R36, desc[UR36][R36.64] ;  /* 0x0000002424247980 */ /* 0x000f62000c101d00 */
[----:B------:R-:W-:Y:S02]  /*db00*/  IMAD R0, R44, UR4, RZ ;  /* 0x000000042c007c24 */ /* 0x000fe4000f8e02ff */
[----:B------:R-:W-:Y:S01]  /*db10*/  IMAD.IADD R44, R18, 0x1, R21 ;  /* 0x00000001122c7824 */ /* 0x000fe200078e0215 */
[----:B------:R-:W5:Y:S01]  /*db20*/  LD.E.128 R32, desc[UR36][R32.64] ;  /* 0x0000002420207980 */ /* 0x000f62000c101d00 */
[----:B------:R-:W-:-:S02]  /*db30*/  IMAD R21, R163, UR5, R0 ;  /* 0x00000005a3157c24 */ /* 0x000fc4000f8e0200 */
[----:B------:R-:W-:Y:S01]  /*db40*/  IMAD.WIDE.U32 R16, R163, UR4, R16 ;  /* 0x00000004a3107c25 */ /* 0x000fe2000f8e0010 */
[----:B------:R-:W-:Y:S01]  /*db50*/  ULDC.64 UR4, c[0x0][0xaf0] ;  /* 0x0002bc0000047ab9 */ /* 0x000fe20000000a00 */
[----:B------:R-:W5:Y:S02]  /*db60*/  LD.E.128 R28, desc[UR36][R28.64] ;  /* 0x000000241c1c7980 */ /* 0x000f64000c101d00 */
[----:B0-----:R-:W-:Y:S01]  /*db70*/  @P1 IMAD.HI.U32 R0, R44, R49, RZ ;  /* 0x000000312c001227 */ /* 0x001fe200078e00ff */
[----:B------:R-:W-:Y:S01]  /*db80*/  @!PT LDS RZ, [RZ] ;  /* 0x00000000fffff984 */ /* 0x000fe20000000800 */
[----:B------:R-:W-:Y:S01]  /*db90*/  @!PT LDS RZ, [RZ] ;  /* 0x00000000fffff984 */ /* 0x000fe20000000800 */
[----:B------:R-:W-:Y:S01]  /*dba0*/  @!PT LDS RZ, [RZ] ;  /* 0x00000000fffff984 */ /* 0x000fe20000000800 */
[----:B------:R-:W-:Y:S01]  /*dbb0*/  @!PT LDS RZ, [RZ] ;  /* 0x00000000fffff984 */ /* 0x000fe20000000800 */
[----:B------:R0:W-:Y:S06]  /*dbc0*/  MEMBAR.ALL.CTA ;  /* 0x0000000000007992 */ /* 0x0001ec0000008000 */
[----:B0-----:R-:W0:Y:S01]  /*dbd0*/  FENCE.VIEW.ASYNC.S ;  /* 0x00000000000073c6 */ /* 0x001e220000000000 */
[----:B------:R-:W-:-:S02]  /*dbe0*/  IMAD.IADD R17, R17, 0x1, R21 ;  /* 0x0000000111117824 */ /* 0x000fc400078e0215 */
[----:B------:R-:W-:Y:S02]  /*dbf0*/  IMAD.MOV.U32 R21, RZ, RZ, R44 ;  /* 0x000000ffff157224 */ /* 0x000fe400078e002c */
[----:B------:R-:W-:Y:S01]  /*dc00*/  IMAD R2, R20, UR4, RZ ;  /* 0x0000000414027c24 */ /* 0x000fe2000f8e02ff */
[----:B-1----:R-:W-:Y:S01]  /*dc10*/  @P1 SHF.R.U32.HI R21, RZ, R23, R0 ;  /* 0x00000017ff151219 */ /* 0x002fe20000011600 */
[----:B------:R-:W-:-:S03]  /*dc20*/  IMAD.WIDE.U32 R16, R53, UR4, R16 ;  /* 0x0000000435107c25 */ /* 0x000fc6000f8e0010 */
[--C-:B------:R-:W-:Y:S01]  /*dc30*/  SHF.R.S32.HI R0, RZ, 0x1f, R21.reuse ;  /* 0x0000001fff007819 */ /* 0x100fe20000011415 */
[----:B------:R-:W-:Y:S01]  /*dc40*/  IMAD R23, R53, UR5, R2 ;  /* 0x0000000535177c24 */ /* 0x000fe2000f8e0202 */
[----:B------:R-:W-:Y:S01]  /*dc50*/  ULDC.64 UR4, c[0x0][0xae0] ;  /* 0x0002b80000047ab9 */ /* 0x000fe20000000a00 */
[----:B------:R-:W-:Y:S02]  /*dc60*/  IMAD.MOV R49, RZ, RZ, -R21 ;  /* 0x000000ffff317224 */ /* 0x000fe400078e0a15 */
[----:B------:R-:W-:Y:S02]  /*dc70*/  IMAD.IADD R17, R17, 0x1, R23 ;  /* 0x0000000111117824 */ /* 0x000fe400078e0217 */
[----:B------:R-:W-:Y:S02]  /*dc80*/  IMAD R0, R0, UR4, RZ ;  /* 0x0000000400007c24 */ /* 0x000fe4000f8e02ff */
[----:B------:R-:W-:Y:S02]  /*dc90*/  IMAD R23, R52, R49, R44 ;  /* 0x0000003134177224 */ /* 0x000fe400078e022c */
[----:B------:R-:W-:-:S02]  /*dca0*/  IMAD R49, R21, UR5, R0 ;  /* 0x0000000515317c24 */ /* 0x000fc4000f8e0200 */
[----:B------:R-:W-:Y:S01]  /*dcb0*/  IMAD.WIDE.U32 R16, R21, UR4, R16 ;  /* 0x0000000415107c25 */ /* 0x000fe2000f8e0010 */
[----:B------:R-:W-:Y:S01]  /*dcc0*/  SHF.R.S32.HI R0, RZ, 0x1f, R23 ;  /* 0x0000001fff007819 */ /* 0x000fe20000011417 */
[----:B------:R-:W-:Y:S02]  /*dcd0*/  ULDC.64 UR4, c[0x0][0xad8] ;  /* 0x0002b60000047ab9 */ /* 0x000fe40000000a00 */
[----:B------:R-:W-:Y:S02]  /*dce0*/  IMAD.IADD R17, R17, 0x1, R49 ;  /* 0x0000000111117824 */ /* 0x000fe400078e0231 */
[----:B------:R-:W-:Y:S02]  /*dcf0*/  IMAD R2, R0, UR4, RZ ;  /* 0x0000000400027c24 */ /* 0x000fe4000f8e02ff */
[----:B------:R-:W-:Y:S02]  /*dd00*/  IMAD.IADD R44, R165, 0x1, R18 ;  /* 0x00000001a52c7824 */ /* 0x000fe400078e0212 */
[----:B------:R-:W-:-:S02]  /*dd10*/  IMAD R21, R23, UR5, R2 ;  /* 0x0000000517157c24 */ /* 0x000fc4000f8e0202 */
[----:B------:R-:W-:Y:S01]  /*dd20*/  IMAD.WIDE.U32 R16, R23, UR4, R16 ;  /* 0x0000000417107c25 */ /* 0x000fe2000f8e0010 */
[CC--:B------:R-:W-:Y:S01]  /*dd30*/  ISETP.GE.AND P2, PT, R44.reuse, R55.reuse, PT ;  /* 0x000000372c00720c */ /* 0x0c0fe20003f46270 */
[----:B------:R-:W-:Y:S02]  /*dd40*/  ULDC.64 UR4, c[0x0][0xa80] ;  /* 0x0002a00000047ab9 */ /* 0x000fe40000000a00 */
[----:B------:R-:W-:Y:S01]  /*dd50*/  VIADD R0, R44, 0x20 ;  /* 0x000000202c007836 */ /* 0x000fe20000000000 */
[----:B------:R-:W-:Y:S01]  /*dd60*/  LEA R18, P3, R16, UR4, 0x1 ;  /* 0x0000000410127c11 */ /* 0x000fe2000f8608ff */
[----:B------:R-:W-:Y:S02]  /*dd70*/  IMAD.IADD R17, R17, 0x1, R21 ;  /* 0x0000000111117824 */ /* 0x000fe400078e0215 */
[----:B------:R-:W-:Y:S01]  /*dd80*/  VIADD R3, R3, 0x2a820 ;  /* 0x0002a82003037836 */ /* 0x000fe20000000000 */
[----:B------:R-:W-:Y:S01]  /*dd90*/  ISETP.GE.AND P0, PT, R0, R55, PT ;  /* 0x000000370000720c */ /* 0x000fe20003f06270 */
[----:B------:R-:W-:Y:S01]  /*dda0*/  VIADD R0, R44, 0x40 ;  /* 0x000000402c007836 */ /* 0x000fe20000000000 */
[----:B------:R-:W-:-:S02]  /*ddb0*/  LEA.HI.X R20, R16, UR5, R17, 0x1, P3 ;  /* 0x0000000510147c11 */ /* 0x000fc400098f0c11 */
[----:B------:R-:W-:Y:S01]  /*ddc0*/  PRMT R3, RZ, 0x654, R3 ;  /* 0x00000654ff037816 */ /* 0x000fe20000000003 */
[----:B0-----:R0:W1:Y:S01]  /*ddd0*/  SHFL.IDX PT, R16, R18, RZ, 0x181f ;  /* 0x00181fff12107589 */ /* 0x00106200000e0000 */
        /* <DEDUP_REMOVED lines=10> */
[-C--:B0-2---:R-:W-:Y:S02]  /*de80*/  @!P2 LEA.HI.X R3, R160, R0.reuse, R173, 0x1, P4 ;  /* 0x00000000a003a211 */ /* 0x085fe400020f0cad */
[----:B------:R-:W-:-:S03]  /*de90*/  @!P3 LEA.HI.X R17, R161, R0, R172, 0x1, P5 ;  /* 0x00000000a111b211 */ /* 0x000fc600028f0cac */
[----:B-----5:R3:W-:Y:S04]  /*dea0*/  @!P2 ST.E.128 desc[UR36][R2.64], R24 ;  /* 0x000000180200a985 */ /* 0x0207e8000c101d24 */
[----:B------:R3:W-:Y:S02]  /*deb0*/  @!P3 ST.E.128 desc[UR36][R16.64], R40 ;  /* 0x000000281000b985 */ /* 0x0007e4000c101d24 */
.L_x_1329:
[----:B------:R-:W-:Y:S05]  /*dec0*/  BSYNC B1 ;  /* 0x0000000000017941 */ /* 0x000fea0003800000 */
.L_x_1328:
        /* <DEDUP_REMOVED lines=9> */
[-C--:B0---4-:R-:W-:Y:S02]  /*df60*/  @!P3 LEA.HI.X R3, R160, R0.reuse, R173, 0x1, P0 ;  /* 0x00000000a003b211 */ /* 0x091fe400000f0cad */
[----:B------:R-:W-:-:S03]  /*df70*/  @!P4 LEA.HI.X R17, R161, R0, R172, 0x1, P2 ;  /* 0x00000000a111c211 */ /* 0x000fc600010f0cac */
[----:B-----5:R3:W-:Y:S04]  /*df80*/  @!P3 ST.E.128 desc[UR36][R2.64], R12 ;  /* 0x0000000c0200b985 */ /* 0x0207e8000c101d24 */
[----:B------:R3:W-:Y:S02]  /*df90*/  @!P4 ST.E.128 desc[UR36][R16.64], R36 ;  /* 0x000000241000c985 */ /* 0x0007e4000c101d24 */
.L_x_1331:
[----:B------:R-:W-:Y:S05]  /*dfa0*/  BSYNC B1 ;  /* 0x0000000000017941 */ /* 0x000fea0003800000 */
.L_x_1330:
        /* <DEDUP_REMOVED lines=13> */
.L_x_1333:
[----:B------:R-:W-:Y:S05]  /*e080*/  BSYNC B1 ;  /* 0x0000000000017941 */ /* 0x000fea0003800000 */
.L_x_1332:
        /* <DEDUP_REMOVED lines=12> */
[----:B----4-:R-:W-:-:S04]  /*e150*/  LEA R2, P0, R161, R18, 0x1 ;  /* 0x00000012a1027211 */ /* 0x010fc800078008ff */
[----:B------:R-:W-:-:S05]  /*e160*/  LEA.HI.X R3, R161, R20, R172, 0x1, P0 ;  /* 0x00000014a1037211 */ /* 0x000fca00000f0cac */
[----:B------:R0:W-:Y:S01]  /*e170*/  ST.E.128 desc[UR36][R2.64], R28 ;  /* 0x0000001c02007985 */ /* 0x0001e2000c101d24 */
[----:B------:R-:W-:Y:S05]  /*e180*/  BRA `(.L_x_1334) ;  /* 0x0000000800b07947 */ /* 0x000fea0003800000 */
.L_x_1326:
[----:B------:R-:W2:Y:S08]  /*e190*/  LDC.64 R4, c[0x0][0xc00] ;  /* 0x00030000ff047b82 */ /* 0x000eb00000000a00 */
[----:B0-----:R-:W0:Y:S01]  /*e1a0*/  LDC.64 R2, c[0x0][0xc00] ;  /* 0x00030000ff027b82 */ /* 0x001e220000000a00 */
[----:B------:R-:W-:Y:S01]  /*e1b0*/  ULDC UR4, c[0x0][0xa88] ;  /* 0x0002a20000047ab9 */ /* 0x000fe20000000800 */
[----:B------:R-:W-:-:S06]  /*e1c0*/  IMAD.MOV.U32 R6, RZ, RZ, RZ ;  /* 0x000000ffff067224 */ /* 0x000fcc00078e00ff */
[----:B------:R-:W3:Y:S01]  /*e1d0*/  LDC R17, c[0x0][0xbe8] ;  /* 0x0002fa00ff117b82 */ /* 0x000ee20000000800 */
[----:B--2---:R-:W-:-:S04]  /*e1e0*/  ISETP.NE.U32.AND P0, PT, R4, RZ, PT ;  /* 0x000000ff0400720c */ /* 0x004fc80003f05070 */
[----:B------:R-:W-:-:S03]  /*e1f0*/  ISETP.NE.AND.EX P0, PT, R5, RZ, PT, P0 ;  /* 0x000000ff0500720c */ /* 0x000fc60003f05300 */
[----:B------:R-:W2:Y:S01]  /*e200*/  LDC.64 R4, c[0x0][0xc08] ;  /* 0x00030200ff047b82 */ /* 0x000ea20000000a00 */
[----:B0-----:R-:W-:-:S04]  /*e210*/  IMAD.WIDE R2, R164, 0x4, R2 ;  /* 0x00000004a4027825 */ /* 0x001fc800078e0202 */
[----:B------:R-:W-:-:S05]  /*e220*/  IMAD.U32 R0, RZ, RZ, UR4 ;  /* 0x00000004ff007e24 */ /* 0x000fca000f8e00ff */
[----:B------:R0:W5:Y:S01]  /*e230*/  @P0 LDG.E R6, desc[UR36][R2.64] ;  /* 0x0000002402060981 */ /* 0x000162000c1e1900 */
[----:B--2---:R-:W-:-:S04]  /*e240*/  ISETP.NE.U32.AND P1, PT, R4, RZ, PT ;  /* 0x000000ff0400720c */ /* 0x004fc80003f25070 */
[----:B------:R-:W-:-:S13]  /*e250*/  ISETP.NE.AND.EX P1, PT, R5, RZ, PT, P1 ;  /* 0x000000ff0500720c */ /* 0x000fda0003f25310 */
[----:B------:R-:W2:Y:S02]  /*e260*/  @P1 LDC.64 R4, c[0x0][0xc08] ;  /* 0x00030200ff041b82 */ /* 0x000ea40000000a00 */
[----:B--2---:R-:W-:-:S05]  /*e270*/  @P1 IMAD.WIDE R4, R164, 0x4, R4 ;  /* 0x00000004a4041825 */ /* 0x004fca00078e0204 */
[----:B------:R0:W5:Y:S01]  /*e280*/  @P1 LDG.E R0, desc[UR36][R4.64] ;  /* 0x0000002404001981 */ /* 0x000162000c1e1900 */
[----:B---3--:R-:W-:Y:S02]  /*e290*/  ISETP.NE.AND P2, PT, R17, 0x1, PT ;  /* 0x000000011100780c */ /* 0x008fe40003f45270 */
[----:B------:R-:W-:Y:S02]  /*e2a0*/  ISETP.GE.AND P3, PT, R174, 0x80, PT ;  /* 0x00000080ae00780c */ /* 0x000fe40003f66270 */
[----:B------:R-:W-:-:S09]  /*e2b0*/  SHF.R.S32.HI R7, RZ, 0x1f, R164 ;  /* 0x0000001fff077819 */ /* 0x000fd200000114a4 */
[----:B------:R-:W2:Y:S08]  /*e2c0*/  @P2 LDC R16, c[0x0][0xbec] ;  /* 0x0002fb00ff102b82 */ /* 0x000eb00000000800 */
[----:B------:R-:W3:Y:S01]  /*e2d0*/  @P2 LDC R21, c[0x0][0xbf0] ;  /* 0x0002fc00ff152b82 */ /* 0x000ee20000000800 */
[----:B0-----:R-:W-:Y:S05]  /*e2e0*/  @P1 BRA `(.L_x_1335) ;  /* 0x0000000000101947 */ /* 0x001fea0003800000 */
[----:B------:R-:W-:Y:S05]  /*e2f0*/  @!P0 BRA `(.L_x_1335) ;  /* 0x00000000000c8947 */ /* 0x000fea0003800000 */
[----:B------:R-:W4:Y:S04]  /*e300*/  LDG.E R5, desc[UR36][R2.64] ;  /* 0x0000002402057981 */ /* 0x000f28000c1e1900 */
[----:B-----5:R-:W4:Y:S02]  /*e310*/  LDG.E R0, desc[UR36][R2.64+0x4] ;  /* 0x0000042402007981 */ /* 0x020f24000c1e1900 */
[----:B----4-:R-:W-:-:S07]  /*e320*/  IMAD.IADD R0, R0, 0x1, -R5 ;  /* 0x0000000100007824 */ /* 0x010fce00078e0a05 */
.L_x_1335:
[----:B------:R-:W-:Y:S01]  /*e330*/  BSSY B1, `(.L_x_1336) ;  /* 0x000002d000017945 */ /* 0x000fe20003800000 */
[----:B------:R-:W-:Y:S02]  /*e340*/  SHF.R.S32.HI R10, RZ, 0x1f, R163 ;  /* 0x0000001fff0a7819 */ /* 0x000fe400000114a3 */
[----:B------:R-:W-:Y:S02]  /*e350*/  SEL R13, R164, RZ, !P0 ;  /* 0x000000ffa40d7207 */ /* 0x000fe40004000000 */
[----:B------:R-:W-:Y:S02]  /*e360*/  SEL R12, R7, RZ, !P0 ;  /* 0x000000ff070c7207 */ /* 0x000fe40004000000 */
[----:B-----5:R-:W-:Y:S01]  /*e370*/  SHF.R.S32.HI R11, RZ, 0x1f, R6 ;  /* 0x0000001fff0b7819 */ /* 0x020fe20000011406 */
[----:B------:R-:W-:Y:S06]  /*e380*/  @P3 BRA `(.L_x_1337) ;  /* 0x00000000009c3947 */ /* 0x000fec0003800000 */
[----:B------:R-:W0:Y:S01]  /*e390*/  S2R R3, SR_TID.X ;  /* 0x0000000000037919 */ /* 0x000e220000002100 */
[----:B------:R-:W4:Y:S02]  /*e3a0*/  LDC R14, c[0x0][0xbe8] ;  /* 0x0002fa00ff0e7b82 */ /* 0x000f240000000800 */
[----:B----4-:R-:W-:Y:S01]  /*e3b0*/  IMAD R2, R0, R14, RZ ;  /* 0x0000000e00027224 */ /* 0x010fe200078e02ff */
[----:B0-----:R-:W-:-:S04]  /*e3c0*/  IADD3 R9, R18, -0x80, R3 ;  /* 0xffffff8012097810 */ /* 0x001fc80007ffe003 */
        /* <DEDUP_REMOVED lines=9> */
[----:B------:R-:W0:Y:S01]  /*e460*/  @P0 LDC R4, c[0x0][0xbec] ;  /* 0x0002fb00ff040b82 */ /* 0x000e220000000800 */
[----:B------:R-:W-:Y:S01]  /*e470*/  IMAD R7, R163, UR5, R8 ;  /* 0x00000005a3077c24 */ /* 0x000fe2000f8e0208 */
[----:B------:R-:W-:-:S03]  /*e480*/  ULDC.64 UR4, c[0x0][0xb98] ;  /* 0x0002e60000047ab9 */ /* 0x000fc60000000a00 */
[----:B------:R-:W-:-:S03]  /*e490*/  IMAD.IADD R3, R3, 0x1, R7 ;  /* 0x0000000103037824 */ /* 0x000fc600078e0207 */
[----:B------:R-:W4:Y:S01]  /*e4a0*/  @P0 LDC R15, c[0x0][0xbf0] ;  /* 0x0002fc00ff0f0b82 */ /* 0x000f220000000800 */
[----:B------:R-:W-:-:S04]  /*e4b0*/  IMAD.WIDE.U32 R2, R13, UR4, R2 ;  /* 0x000000040d027c25 */ /* 0x000fc8000f8e0002 */
[----:B0-----:R-:W-:-:S05]  /*e4c0*/  @P0 IMAD.HI.U32 R4, R9, R4, RZ ;  /* 0x0000000409040227 */ /* 0x001fca00078e00ff */
[----:B----4-:R-:W-:Y:S01]  /*e4d0*/  @P0 SHF.R.U32.HI R5, RZ, R15, R4 ;  /* 0x0000000fff050219 */ /* 0x010fe20000011604 */
[----:B------:R-:W-:-:S03]  /*e4e0*/  IMAD R4, R12, UR4, RZ ;  /* 0x000000040c047c24 */ /* 0x000fc6000f8e02ff */
[----:B------:R-:W-:Y:S01]  /*e4f0*/  IADD3 R2, P0, R5, R2, RZ ;  /* 0x0000000205027210 */ /* 0x000fe20007f1e0ff */
[----:B------:R-:W-:Y:S02]  /*e500*/  IMAD.MOV R7, RZ, RZ, -R5 ;  /* 0x000000ffff077224 */ /* 0x000fe400078e0a05 */
[----:B------:R-:W-:Y:S01]  /*e510*/  IMAD R8, R13, UR5, R4 ;  /* 0x000000050d087c24 */ /* 0x000fe2000f8e0204 */
[----:B------:R-:W-:Y:S01]  /*e520*/  ULDC.64 UR4, c[0x0][0xb88] ;  /* 0x0002e20000047ab9 */ /* 0x000fe20000000a00 */
[----:B------:R-:W-:Y:S01]  /*e530*/  IMAD R7, R14, R7, R9 ;  /* 0x000000070e077224 */ /* 0x000fe200078e0209 */
[----:B------:R-:W-:-:S04]  /*e540*/  SHF.R.S32.HI R9, RZ, 0x1f, R5 ;  /* 0x0000001fff097819 */ /* 0x000fc80000011405 */
        /* <DEDUP_REMOVED lines=11> */
.L_x_1337:
[----:B------:R-:W-:Y:S05]  /*e600*/  BSYNC B1 ;  /* 0x0000000000017941 */ /* 0x000fea0003800000 */
.L_x_1336:
[----:B------:R-:W-:Y:S01]  /*e610*/  ULDC.64 UR4, c[0x0][0xaa0] ;  /* 0x0002a80000047ab9 */ /* 0x000fe20000000a00 */
[----:B------:R-:W-:Y:S01]  /*e620*/  IMAD R7, R162, 0x20, R165 ;  /* 0x00000020a2077824 */ /* 0x000fe200078e02a5 */
[----:B------:R-:W-:Y:S01]  /*e630*/  BSSY B1, `(.L_x_1338) ;  /* 0x0000037000017945 */ /* 0x000fe20003800000 */
[----:B0-----:R-:W-:Y:S02]  /*e640*/  IMAD R3, R11, UR4, RZ ;  /* 0x000000040b037c24 */ /* 0x001fe4000f8e02ff */
[----:B------:R-:W-:Y:S02]  /*e650*/  IMAD.IADD R9, R18, 0x1, R7 ;  /* 0x0000000112097824 */ /* 0x000fe400078e0207 */
[C---:B------:R-:W-:Y:S02]  /*e660*/  IMAD R5, R6.reuse, UR5, R3 ;  /* 0x0000000506057c24 */ /* 0x040fe4000f8e0203 */
[----:B------:R-:W-:Y:S01]  /*e670*/  IMAD.WIDE.U32 R2, R6, UR4, RZ ;  /* 0x0000000406027c25 */ /* 0x000fe2000f8e00ff */
[----:B------:R-:W-:-:S03]  /*e680*/  ULDC.64 UR4, c[0x0][0xae8] ;  /* 0x0002ba0000047ab9 */ /* 0x000fc60000000a00 */
[----:B------:R-:W-:Y:S02]  /*e690*/  IMAD.IADD R3, R3, 0x1, R5 ;  /* 0x0000000103037824 */ /* 0x000fe400078e0205 */
[----:B------:R-:W-:Y:S02]  /*e6a0*/  IMAD R6, R10, UR4, RZ ;  /* 0x000000040a067c24 */ /* 0x000fe4000f8e02ff */
[----:B--2---:R-:W-:-:S04]  /*e6b0*/  @P2 IMAD.HI.U32 R4, R9, R16, RZ ;  /* 0x0000001009042227 */ /* 0x004fc800078e00ff */
[C---:B------:R-:W-:Y:S02]  /*e6c0*/  IMAD R7, R163.reuse, UR5, R6 ;  /* 0x00000005a3077c24 */ /* 0x040fe4000f8e0206 */
[----:B------:R-:W-:Y:S01]  /*e6d0*/  IMAD.WIDE.U32 R2, R163, UR4, R2 ;  /* 0x00000004a3027c25 */ /* 0x000fe2000f8e0002 */
[----:B------:R-:W-:-:S03]  /*e6e0*/  ULDC.64 UR4, c[0x0][0xaf0] ;  /* 0x0002bc0000047ab9 */ /* 0x000fc60000000a00 */
        /* <DEDUP_REMOVED lines=18> */
[----:B------:R-:W-:Y:S02]  /*e810*/  IMAD.IADD R18, R165, 0x1, R18 ;  /* 0x00000001a5127824 */ /* 0x000fe400078e0212 */
        /* <DEDUP_REMOVED lines=24> */
.L_x_1339:
[----:B------:R-:W-:Y:S05]  /*e9a0*/  BSYNC B1 ;  /* 0x0000000000017941 */ /* 0x000fea0003800000 */
.L_x_1338:
        /* <DEDUP_REMOVED lines=13> */
.L_x_1341:
[----:B------:R-:W-:Y:S05]  /*ea80*/  BSYNC B1 ;  /* 0x0000000000017941 */ /* 0x000fea0003800000 */
.L_x_1340:
        /* <DEDUP_REMOVED lines=13> */
.L_x_1343:
[----:B------:R-:W-:Y:S05]  /*eb60*/  BSYNC B1 ;  /* 0x0000000000017941 */ /* 0x000fea0003800000 */
.L_x_1342:
        /* <DEDUP_REMOVED lines=14> */
.L_x_1334:
[----:B------:R-:W-:Y:S05]  /*ec50*/  BSYNC B0 ;  /* 0x0000000000007941 */ /* 0x000fea0003800000 */
.L_x_1325:
[----:B------:R-:W-:Y:S02]  /*ec60*/  ULDC UR4, c[0x0][0xc3c] ;  /* 0x00030f0000047ab9 */ /* 0x000fe40000000800 */
[----:B-1----:R-:W-:-:S13]  /*ec70*/  ISETP.GE.AND P0, PT, R47, UR4, PT ;  /* 0x000000042f007c0c */ /* 0x002fda000bf06270 */
[----:B------:R-:W-:Y:S05]  /*ec80*/  @!P0 BRA `(.L_x_1344) ;  /* 0xffffff2000248947 */ /* 0x000fea000383ffff */
[----:B------:R-:W-:Y:S05]  /*ec90*/  EXIT ;  /* 0x000000000000794d */ /* 0x000fea0003800000 */
.L_x_1235:
[----:B------:R-:W-:-:S08]  /*eca0*/  NOP ;  /* 0x0000000000007918 */ /* 0x000fd00000000000 */
[----:B0-----:R-:W0:-:S00]  /*ecb0*/  USETMAXREG.DEALLOC.CTAPOOL 0x28 ;  /* 0x00000028000079c8 */ /* 0x001e0000080e0500 */
[----:B0-----:R-:W2:Y:S01]  /*ecc0*/  LDL.LU R2, [R1] ;  /* 0x0000000001027983 */ /* 0x001ea20000300800 */
[----:B------:R-:W-:-:S06]  /*ecd0*/  LOP3.LUT R0, R0, 0x3, RZ, 0xc0, !PT ;  /* 0x0000000300007812 */ /* 0x000fcc00078ec0ff */
[----:B------:R-:W0:Y:S02]  /*ece0*/  SHFL.IDX PT, R0, R0, RZ, 0x1f ;  /* 0x00001fff00007589 */ /* 0x000e2400000e0000 */
[----:B0-----:R-:W-:Y:S01]  /*ecf0*/  ISETP.NE.AND P0, PT, R0, RZ, PT ;  /* 0x000000ff0000720c */ /* 0x001fe20003f05270 */
[----:B------:R-:W-:Y:S01]  /*ed00*/  IMAD.MOV.U32 R0, RZ, RZ, RZ ;  /* 0x000000ffff007224 */ /* 0x000fe200078e00ff */
[----:B--2---:R-:W-:-:S11]  /*ed10*/  LOP3.LUT R2, R2, 0xfffffeff, RZ, 0xc0, !PT ;  /* 0xfffffeff02027812 */ /* 0x004fd600078ec0ff */
[----:B------:R-:W-:-:S05]  /*ed20*/  @P0 LOP3.LUT R2, R2, 0x100, RZ, 0xfc, !PT ;  /* 0x0000010002020812 */ /* 0x000fca00078efcff */
[----:B------:R0:W-:Y:S01]  /*ed30*/  STL [R1], R2 ;  /* 0x0000000201007387 */ /* 0x0001e20000100800 */
[----:B------:R-:W-:Y:S05]  /*ed40*/  @!P0 BRA `(.L_x_1345) ;  /* 0x00000000001c8947 */ /* 0x000fea0003800000 */
[----:B------:R-:W1:Y:S08]  /*ed50*/  S2UR UR5, SR_CgaCtaId ;  /* 0x00000000000579c3 */ /* 0x000e700000008800 */
[----:B------:R-:W-:Y:S06]  /*ed60*/  BAR.SYNC.DEFER_BLOCKING 0x5, 0x180 ;  /* 0x0146000000007b1d */ /* 0x000fec0000010000 */
[----:B------:R-:W-:-:S02]  /*ed70*/  UMOV UR4, 0x400 ;  /* 0x0000040000047882 */ /* 0x000fc40000000000 */
[----:B-1----:R-:W-:-:S09]  /*ed80*/  ULEA UR4, UR5, UR4, 0x18 ;  /* 0x0000000405047291 */ /* 0x002fd2000f8ec03f */
[----:B------:R-:W1:Y:S01]  /*ed90*/  LDS.128 R16, [UR4+0x2a8d0] ;  /* 0x02a8d004ff107984 */ /* 0x000e620008000c00 */
[----:B------:R-:W-:Y:S06]  /*eda0*/  BAR.ARV 0x4, 0x180 ;  /* 0x0106000000007b1d */ /* 0x000fec0000002000 */
[----:B------:R-:W-:Y:S05]  /*edb0*/  BRA `(.L_x_1346) ;  /* 0x00000008008c7947 */ /* 0x000fea0003800000 */
.L_x_1345:
[----:B0-----:R-:W0:Y:S01]  /*edc0*/  S2R R2, SR_TID.X ;  /* 0x0000000000027919 */ /* 0x001e220000002100 */
        /* <DEDUP_REMOVED lines=39> */
.L_x_1351:
        /* <DEDUP_REMOVED lines=12> */
.L_x_1350:
[----:B------:R-:W-:Y:S05]  /*f100*/  BSYNC B0 ;  /* 0x0000000000007941 */ /* 0x000fea0003800000 */
.L_x_1349:
[----:B0----5:R-:W0:Y:S02]  /*f110*/  SHFL.UP PT, R2, R0, 0x1, RZ ;  /* 0x0420000000027989 */ /* 0x021e2400000e00ff */
        /* <DEDUP_REMOVED lines=19> */
.L_x_1347:
[----:B------:R-:W-:-:S04]  /*f250*/  IMAD.IADD R11, R4, 0x1, -R3 ;  /* 0x00000001040b7824 */ /* 0x000fc800078e0a03 */
[----:B------:R-:W-:-:S05]  /*f260*/  IMAD R2, R6, UR5, R11 ;  /* 0x0000000506027c24 */ /* 0x000fca000f8e020b */
[----:B------:R-:W-:Y:S02]  /*f270*/  ISETP.GT.AND P0, PT, R2, UR6, PT ;  /* 0x0000000602007c0c */ /* 0x000fe4000bf04270 */
[----:B------:R-:W0:Y:S11]  /*f280*/  LDC.64 R2, c[0x0][0xc90] ;  /* 0x00032400ff027b82 */ /* 0x000e360000000a00 */
[----:B------:R-:W-:-:S04]  /*f290*/  VOTE.ANY R8, PT, !P0 ;  /* 0x0000000000087806 */ /* 0x000fc800040e0100 */
[----:B------:R-:W1:Y:S02]  /*f2a0*/  POPC R13, R8 ;  /* 0x00000008000d7309 */ /* 0x000e640000000000 */
[----:B-1----:R-:W-:-:S04]  /*f2b0*/  VIADD R19, R13, UR4 ;  /* 0x000000040d137c36 */ /* 0x002fc80008000000 */
[----:B0-----:R-:W-:-:S05]  /*f2c0*/  IMAD.WIDE R2, R19, 0x4, R2 ;  /* 0x0000000413027825 */ /* 0x001fca00078e0202 */
[----:B------:R-:W2:Y:S01]  /*f2d0*/  LDG.E R7, desc[UR36][R2.64] ;  /* 0x0000002402077981 */ /* 0x000ea2000c1e1900 */
[----:B------:R-:W-:-:S03]  /*f2e0*/  ISETP.NE.AND P0, PT, R8, RZ, PT ;  /* 0x000000ff0800720c */ /* 0x000fc60003f05270 */
[----:B------:R-:W2:Y:S02]  /*f2f0*/  SHFL.IDX PT, R0, R0, R13, 0x1f ;  /* 0x00001f0d00007589 */ /* 0x000ea400000e0000 */
[----:B--2---:R-:W-:-:S05]  /*f300*/  IMAD R4, R0, R7, RZ ;  /* 0x0000000700047224 */ /* 0x004fca00078e02ff */
[----:B------:R-:W-:-:S04]  /*f310*/  IABS R12, R4 ;  /* 0x00000004000c7213 */ /* 0x000fc80000000000 */
[----:B------:R-:W0:Y:S08]  /*f320*/  I2F.RP R9, R12 ;  /* 0x0000000c00097306 */ /* 0x000e300000209400 */
[----:B0-----:R-:W0:Y:S02]  /*f330*/  MUFU.RCP R9, R9 ;  /* 0x0000000900097308 */ /* 0x001e240000001000 */
[----:B0-----:R-:W-:-:S06]  /*f340*/  VIADD R10, R9, 0xffffffe ;  /* 0x0ffffffe090a7836 */ /* 0x001fcc0000000000 */
[----:B------:R0:W1:Y:S01]  /*f350*/  F2I.FTZ.U32.TRUNC.NTZ R3, R10 ;  /* 0x0000000a00037305 */ /* 0x000062000021f000 */
[----:B------:R-:W-:Y:S05]  /*f360*/  @!P0 BRA `(.L_x_1352) ;  /* 0x0000000000088947 */ /* 0x000fea0003800000 */
[----:B------:R-:W-:-:S05]  /*f370*/  VIADD R9, R13, 0xffffffff ;  /* 0xffffffff0d097836 */ /* 0x000fca0000000000 */
[----:B------:R2:W3:Y:S02]  /*f380*/  SHFL.IDX PT, R16, R6, R9, 0x1f ;  /* 0x00001f0906107589 */ /* 0x0004e400000e0000 */
.L_x_1352:
[----:B-1----:R-:W-:Y:S02]  /*f390*/  IMAD.MOV R2, RZ, RZ, -R3 ;  /* 0x000000ffff027224 */ /* 0x002fe400078e0a03 */
[----:B---3--:R-:W-:Y:S02]  /*f3a0*/  IMAD R16, R16, UR5, R11 ;  /* 0x0000000510107c24 */ /* 0x008fe4000f8e020b */
[----:B------:R-:W-:Y:S01]  /*f3b0*/  IMAD.MOV.U32 R11, RZ, RZ, R2 ;  /* 0x000000ffff0b7224 */ /* 0x000fe200078e0002 */
[----:B------:R-:W-:Y:S02]  /*f3c0*/  IABS R2, R4 ;  /* 0x0000000400027213 */ /* 0x000fe40000000000 */
[----:B--2---:R-:W-:Y:S01]  /*f3d0*/  IADD3 R9, -R16, UR6, RZ ;  /* 0x0000000610097c10 */ /* 0x004fe2000fffe1ff */
[----:B------:R-:W-:Y:S02]  /*f3e0*/  IMAD R11, R11, R12, RZ ;  /* 0x0000000c0b0b7224 */ /* 0x000fe400078e02ff */
[----:B------:R-:W-:Y:S01]  /*f3f0*/  IMAD.MOV R8, RZ, RZ, -R2 ;  /* 0x000000ffff087224 */ /* 0x000fe200078e0a02 */
[----:B------:R-:W-:Y:S01]  /*f400*/  IABS R6, R9 ;  /* 0x0000000900067213 */ /* 0x000fe20000000000 */
[----:B------:R-:W-:-:S04]  /*f410*/  IMAD.MOV.U32 R2, RZ, RZ, RZ ;  /* 0x000000ffff027224 */ /* 0x000fc800078e00ff */
        /* <DEDUP_REMOVED lines=14> */
[----:B------:R-:W-:-:S05]  /*f500*/  @!P1 LOP3.LUT R2, RZ, R4, RZ, 0x33, !PT ;  /* 0x00000004ff029212 */ /* 0x000fca00078e33ff */
[----:B------:R-:W-:Y:S02]  /*f510*/  IMAD R11, R7, R2, RZ ;  /* 0x00000002070b7224 */ /* 0x000fe400078e02ff */
[----:B------:R-:W-:Y:S02]  /*f520*/  IMAD.MOV R2, RZ, RZ, -R2 ;  /* 0x000000ffff027224 */ /* 0x000fe400078e0a02 */
[----:B------:R-:W-:Y:S02]  /*f530*/  IMAD.MOV R6, RZ, RZ, -R11 ;  /* 0x000000ffff067224 */ /* 0x000fe400078e0a0b */
[----:B------:R-:W-:Y:S02]  /*f540*/  IMAD R4, R4, R2, R9 ;  /* 0x0000000204047224 */ /* 0x000fe400078e0209 */
[----:B------:R-:W-:Y:S01]  /*f550*/  IMAD.MOV.U32 R2, RZ, RZ, RZ ;  /* 0x000000ffff027224 */ /* 0x000fe200078e00ff */
[----:B------:R-:W-:Y:S02]  /*f560*/  VIADDMNMX R13, R6, UR5, R7, PT ;  /* 0x00000005060d7c46 */ /* 0x000fe4000b800107 */
[----:B------:R-:W-:-:S02]  /*f570*/  IABS R9, R4 ;  /* 0x0000000400097213 */ /* 0x000fc40000000000 */
[-C--:B------:R-:W-:Y:S01]  /*f580*/  IABS R8, R13.reuse ;  /* 0x0000000d00087213 */ /* 0x080fe20000000000 */
[----:B------:R-:W-:Y:S01]  /*f590*/  IMAD.MOV R18, RZ, RZ, -R13 ;  /* 0x000000ffff127224 */ /* 0x000fe200078e0a0d */
[----:B0-----:R-:W-:Y:S02]  /*f5a0*/  IABS R10, R13 ;  /* 0x0000000d000a7213 */ /* 0x001fe40000000000 */
[----:B------:R-:W0:Y:S08]  /*f5b0*/  I2F.RP R6, R8 ;  /* 0x0000000800067306 */ /* 0x000e300000209400 */
[----:B0-----:R-:W0:Y:S02]  /*f5c0*/  MUFU.RCP R6, R6 ;  /* 0x0000000600067308 */ /* 0x001e240000001000 */
[----:B0-----:R-:W-:-:S06]  /*f5d0*/  VIADD R3, R6, 0xffffffe ;  /* 0x0ffffffe06037836 */ /* 0x001fcc0000000000 */
[----:B------:R-:W0:Y:S02]  /*f5e0*/  F2I.FTZ.U32.TRUNC.NTZ R3, R3 ;  /* 0x0000000300037305 */ /* 0x000e24000021f000 */
[----:B0-----:R-:W-:-:S04]  /*f5f0*/  IMAD.MOV R7, RZ, RZ, -R3 ;  /* 0x000000ffff077224 */ /* 0x001fc800078e0a03 */
[----:B------:R-:W-:-:S04]  /*f600*/  IMAD R7, R7, R8, RZ ;  /* 0x0000000807077224 */ /* 0x000fc800078e02ff */
[----:B------:R-:W-:-:S04]  /*f610*/  IMAD.HI.U32 R2, R3, R7, R2 ;  /* 0x0000000703027227 */ /* 0x000fc800078e0002 */
[----:B------:R-:W-:Y:S02]  /*f620*/  IMAD.MOV R3, RZ, RZ, -R10 ;  /* 0x000000ffff037224 */ /* 0x000fe400078e0a0a */
        /* <DEDUP_REMOVED lines=8> */
[----:B------:R-:W-:Y:S01]  /*f6b0*/  ISETP.GE.AND P2, PT, R3, RZ, PT ;  /* 0x000000ff0300720c */ /* 0x000fe20003f46270 */
[----:B------:R-:W-:-:S06]  /*f6c0*/  IMAD.IADD R3, R4, 0x1, R11 ;  /* 0x0000000104037824 */ /* 0x000fcc00078e020b */
[----:B------:R-:W-:-:S06]  /*f6d0*/  @P0 VIADD R2, R2, 0x1 ;  /* 0x0000000102020836 */ /* 0x000fcc0000000000 */
[----:B------:R-:W-:Y:S01]  /*f6e0*/  @!P2 IMAD.MOV R2, RZ, RZ, -R2 ;  /* 0x000000ffff02a224 */ /* 0x000fe200078e0a02 */
[----:B------:R-:W-:-:S04]  /*f6f0*/  @!P1 LOP3.LUT R2, RZ, R13, RZ, 0x33, !PT ;  /* 0x0000000dff029212 */ /* 0x000fc800078e33ff */
[----:B------:R-:W-:Y:S01]  /*f700*/  LOP3.LUT R17, RZ, R2, RZ, 0x33, !PT ;  /* 0x00000002ff117212 */ /* 0x000fe200078e33ff */
[----:B------:R-:W-:-:S04]  /*f710*/  IMAD R18, R2, R18, R3 ;  /* 0x0000001202127224 */ /* 0x000fc800078e0203 */
[----:B------:R-:W-:Y:S01]  /*f720*/  IMAD.IADD R17, R0, 0x1, R17 ;  /* 0x0000000100117824 */ /* 0x000fe200078e0211 */
[----:B------:R-:W-:Y:S06]  /*f730*/  BRA `(.L_x_1353) ;  /* 0x0000000000147947 */ /* 0x000fec0003800000 */
.L_x_1348:
[----:B------:R-:W-:Y:S01]  /*f740*/  ULDC UR4, c[0x0][0xc3c] ;  /* 0x00030f0000047ab9 */ /* 0x000fe20000000800 */
[----:B------:R-:W-:Y:S02]  /*f750*/  IMAD.MOV.U32 R17, RZ, RZ, RZ ;  /* 0x000000ffff117224 */ /* 0x000fe400078e00ff */
[----:B------:R-:W-:Y:S02]  /*f760*/  IMAD.U32 R16, RZ, RZ, UR6 ;  /* 0x00000006ff107e24 */ /* 0x000fe4000f8e00ff */
[----:B------:R-:W-:Y:S02]  /*f770*/  IMAD.MOV.U32 R18, RZ, RZ, RZ ;  /* 0x000000ffff127224 */ /* 0x000fe400078e00ff */
[----:B------:R-:W-:-:S07]  /*f780*/  IMAD.U32 R19, RZ, RZ, UR4 ;  /* 0x00000004ff137e24 */ /* 0x000fce000f8e00ff */
.L_x_1353:
[----:B------:R-:W-:-:S13]  /*f790*/  ISETP.NE.AND P0, PT, R5, RZ, PT ;  /* 0x000000ff0500720c */ /* 0x000fda0003f05270 */
[----:B------:R-:W0:Y:S01]  /*f7a0*/  @!P0 S2R R3, SR_CgaCtaId ;  /* 0x0000000000038919 */ /* 0x000e220000008800 */
[----:B------:R-:W-:-:S04]  /*f7b0*/  @!P0 MOV R0, 0x400 ;  /* 0x0000040000008802 */ /* 0x000fc80000000f00 */
[----:B0-----:R-:W-:-:S05]  /*f7c0*/  @!P0 LEA R0, R3, R0, 0x18 ;  /* 0x0000000003008211 */ /* 0x001fca00078ec0ff */
[----:B------:R2:W-:Y:S01]  /*f7d0*/  @!P0 STS.128 [R0+0x2a8d0], R16 ;  /* 0x02a8d01000008388 */ /* 0x0005e20000000c00 */
[----:B------:R-:W-:Y:S06]  /*f7e0*/  BAR.ARV 0x5, 0x180 ;  /* 0x0146000000007b1d */ /* 0x000fec0000002000 */
.L_x_1346:
[----:B------:R3:W-:Y:S01]  /*f7f0*/  STL [R1+0x14], RZ ;  /* 0x000014ff01007387 */ /* 0x0007e20000100800 */
[----:B------:R-:W-:Y:S01]  /*f800*/  ULDC UR4, c[0x0][0xc3c] ;  /* 0x00030f0000047ab9 */ /* 0x000fe20000000800 */
[----:B------:R-:W-:Y:S01]  /*f810*/  IMAD.MOV.U32 R27, RZ, RZ, 0x1 ;  /* 0x00000001ff1b7424 */ /* 0x000fe200078e00ff */
[----:B-1----:R-:W-:Y:S01]  /*f820*/  ISETP.GE.AND P0, PT, R19, UR4, PT ;  /* 0x0000000413007c0c */ /* 0x002fe2000bf06270 */
[----:B------:R-:W-:-:S12]  /*f830*/  IMAD.MOV.U32 R25, RZ, RZ, RZ ;  /* 0x000000ffff197224 */ /* 0x000fd800078e00ff */
[----:B---3--:R-:W-:Y:S05]  /*f840*/  @P0 BRA `(.L_x_1354) ;  /* 0x0000004c005c0947 */ /* 0x008fea0003800000 */
[----:B--2---:R-:W2:Y:S01]  /*f850*/  LDL R0, [R1+0x18] ;  /* 0x0000180001007983 */ /* 0x004ea20000100800 */
[----:B------:R-:W1:Y:S01]  /*f860*/  S2UR UR5, SR_CgaCtaId ;  /* 0x00000000000579c3 */ /* 0x000e620000008800 */
[----:B------:R-:W-:Y:S01]  /*f870*/  BSSY B8, `(.L_x_1354) ;  /* 0x00004d4000087945 */ /* 0x000fe20003800000 */
[----:B------:R-:W-:Y:S01]  /*f880*/  IMAD.MOV.U32 R27, RZ, RZ, 0x1 ;  /* 0x00000001ff1b7424 */ /* 0x000fe200078e00ff */
[----:B------:R-:W3:Y:S01]  /*f890*/  S2R R5, SR_TID.X ;  /* 0x0000000000057919 */ /* 0x000ee20000002100 */
[----:B------:R-:W-:Y:S01]  /*f8a0*/  IMAD.MOV.U32 R25, RZ, RZ, RZ ;  /* 0x000000ffff197224 */ /* 0x000fe200078e00ff */
[----:B------:R-:W-:Y:S01]  /*f8b0*/  ULDC UR39, c[0x0][0xc] ;  /* 0x0000030000277ab9 */ /* 0x000fe20000000800 */
[----:B------:R4:W-:Y:S01]  /*f8c0*/  STL [R1+0x14], RZ ;  /* 0x000014ff01007387 */ /* 0x0009e20000100800 */
[C---:B---3--:R-:W-:Y:S02]  /*f8d0*/  LOP3.LUT R4, R5.reuse, 0x7f, RZ, 0xc0, !PT ;  /* 0x0000007f05047812 */ /* 0x048fe400078ec0ff */
[----:B--2---:R-:W-:Y:S01]  /*f8e0*/  R2UR UR4, R0 ;  /* 0x00000000000472ca */ /* 0x004fe200000e0000 */
[----:B------:R-:W-:-:S05]  /*f8f0*/  IMAD.SHL.U32 R0, R5, 0x8, RZ ;  /* 0x0000000805007824 */ /* 0x000fca00078e00ff */
[----:B0-----:R-:W-:-:S04]  /*f900*/  LOP3.LUT R2, R0, 0x1f8, RZ, 0xc0, !PT ;  /* 0x000001f800027812 */ /* 0x001fc800078ec0ff */
[----:B------:R-:W-:Y:S01]  /*f910*/  LOP3.LUT R3, R2, 0x38, R5, 0x78, !PT ;  /* 0x0000003802037812 */ /* 0x000fe200078e7805 */
[----:B------:R-:W-:Y:S01]  /*f920*/  IMAD.SHL.U32 R2, R5, 0x10, RZ ;  /* 0x0000001005027824 */ /* 0x000fe200078e00ff */
[----:B------:R-:W-:Y:S01]  /*f930*/  SHF.R.U32.HI R5, RZ, 0x3, R4 ;  /* 0x00000003ff057819 */ /* 0x000fe20000011604 */
[----:B------:R-:W-:Y:S01]  /*f940*/  ULOP3.LUT UR38, UR4, 0x2, URZ, 0xfc, !UPT ;  /* 0x0000000204267892 */ /* 0x000fe2000f8efc3f */
[----:B------:R-:W-:Y:S02]  /*f950*/  LOP3.LUT R32, R3, 0x200, R0, 0xf8, !PT ;  /* 0x0000020003207812 */ /* 0x000fe400078ef800 */
[----:B------:R-:W-:Y:S01]  /*f960*/  UMOV UR4, 0x400 ;  /* 0x0000040000047882 */ /* 0x000fe20000000000 */
[----:B------:R-:W-:Y:S01]  /*f970*/  LOP3.LUT R4, R0, 0x38, RZ, 0xc0, !PT ;  /* 0x0000003800047812 */ /* 0x000fe200078ec0ff */
[----:B-1----:R-:W-:Y:S01]  /*f980*/  ULEA UR4, UR5, UR4, 0x18 ;  /* 0x0000000405047291 */ /* 0x002fe2000f8ec03f */
[----:B------:R-:W-:Y:S02]  /*f990*/  LOP3.LUT R3, R5, 0x70, R2, 0xf8, !PT ;  /* 0x0000007005037812 */ /* 0x000fe400078ef802 */
[----:B------:R-:W-:-:S02]  /*f9a0*/  LOP3.LUT R2, R4, 0x40, RZ, 0xfc, !PT ;  /* 0x0000004004027812 */ /* 0x000fc400078efcff */
[----:B------:R-:W-:Y:S01]  /*f9b0*/  LOP3.LUT R0, R4, 0x80, RZ, 0xfc, !PT ;  /* 0x0000008004007812 */ /* 0x000fe200078efcff */
[----:B------:R-:W-:-:S04]  /*f9c0*/  IMAD.U32 R22, RZ, RZ, UR4 ;  /* 0x00000004ff167e24 */ /* 0x000fc8000f8e00ff */
[----:B----4-:R-:W-:-:S07]  /*f9d0*/  IMAD R33, R32, 0x2, R22 ;  /* 0x0000000220217824 */ /* 0x010fce00078e0216 */
.L_x_1425:
[----:B------:R-:W-:Y:S05]  /*f9e0*/  YIELD ;  /* 0x0000000000007946 */ /* 0x000fea0003800000 */
[----:B------:R-:W-:Y:S01]  /*f9f0*/  ULDC.64 UR4, c[0x0][0xa28] ;  /* 0x00028a0000047ab9 */ /* 0x000fe20000000a00 */
[----:B-1----:R-:W2:Y:S01]  /*fa00*/  LDL.LU R6, [R1] ;  /* 0x0000000001067983 */ /* 0x002ea20000300800 */
[----:B------:R-:W-:Y:S01]  /*fa10*/  ISETP.NE.U32.AND P0, PT, RZ, UR4, PT ;  /* 0x00000004ff007c0c */ /* 0x000fe2000bf05070 */
[----:B------:R-:W-:-:S03]  /*fa20*/  IMAD.MOV.U32 R36, RZ, RZ, RZ ;  /* 0x000000ffff247224 */ /* 0x000fc600078e00ff */
[----:B------:R-:W-:Y:S01]  /*fa30*/  ISETP.NE.AND.EX P0, PT, RZ, UR5, PT, P0 ;  /* 0x00000005ff007c0c */ /* 0x000fe2000bf05300 */
[----:B------:R-:W-:-:S12]  /*fa40*/  ULDC.64 UR4, c[0x0][0xa18] ;  /* 0x0002860000047ab9 */ /* 0x000fd80000000a00 */
[----:B0-----:R-:W0:Y:S02]  /*fa50*/  @P0 LDC.64 R2, c[0x0][0xa28] ;  /* 0x00028a00ff020b82 */ /* 0x001e240000000a00 */
[----:B0-----:R-:W-:-:S05]  /*fa60*/  @P0 IMAD.WIDE R2, R19, 0x4, R2 ;  /* 0x0000000413020825 */ /* 0x001fca00078e0202 */
[----:B------:R0:W5:Y:S01]  /*fa70*/  @P0 LDG.E R36, desc[UR36][R2.64] ;  /* 0x0000002402240981 */ /* 0x000162000c1e1900 */
[----:B------:R-:W-:Y:S01]  /*fa80*/  ISETP.NE.U32.AND P0, PT, RZ, UR4, PT ;  /* 0x00000004ff007c0c */ /* 0x000fe2000bf05070 */
[----:B------:R-:W-:-:S03]  /*fa90*/  IMAD.MOV.U32 R34, RZ, RZ, RZ ;  /* 0x000000ffff227224 */ /* 0x000fc600078e00ff */
[----:B------:R-:W-:Y:S01]  /*faa0*/  ISETP.NE.AND.EX P1, PT, RZ, UR5, PT, P0 ;  /* 0x00000005ff007c0c */ /* 0x000fe2000bf25300 */
[----:B------:R-:W-:Y:S02]  /*fab0*/  ULDC.64 UR4, c[0x0][0xa00] ;  /* 0x0002800000047ab9 */ /* 0x000fe40000000a00 */
[----:B------:R-:W-:Y:S01]  /*fac0*/  ISETP.NE.U32.AND P0, PT, RZ, UR4, PT ;  /* 0x00000004ff007c0c */ /* 0x000fe2000bf05070 */
[----:B0-----:R-:W0:Y:S03]  /*fad0*/  LDC.64 R2, c[0x0][0xa00] ;  /* 0x00028000ff027b82 */ /* 0x001e260000000a00 */
[----:B------:R-:W-:Y:S01]  /*fae0*/  ISETP.NE.AND.EX P2, PT, RZ, UR5, PT, P0 ;  /* 0x00000005ff007c0c */ /* 0x000fe2000bf45300 */
[----:B------:R-:W-:-:S05]  /*faf0*/  ULDC.64 UR4, c[0x0][0x418] ;  /* 0x0001060000047ab9 */ /* 0x000fca0000000a00 */
[----:B------:R-:W1:Y:S01]  /*fb00*/  @P1 LDC.64 R4, c[0x0][0xa18] ;  /* 0x00028600ff041b82 */ /* 0x000e620000000a00 */
[----:B0-----:R-:W-:-:S06]  /*fb10*/  IMAD.WIDE R2, R19, 0x4, R2 ;  /* 0x0000000413027825 */ /* 0x001fcc00078e0202 */
[----:B------:R0:W5:Y:S01]  /*fb20*/  @P2 LDG.E R34, desc[UR36][R2.64] ;  /* 0x0000002402222981 */ /* 0x000162000c1e1900 */
[----:B-1----:R-:W-:-:S05]  /*fb30*/  @P1 IMAD.WIDE R4, R19, 0x4, R4 ;  /* 0x0000000413041825 */ /* 0x002fca00078e0204 */
[----:B------:R0:W5:Y:S01]  /*fb40*/  @P1 LDG.E R29, desc[UR36][R4.64] ;  /* 0x00000024041d1981 */ /* 0x000162000c1e1900 */
[----:B------:R-:W-:-:S03]  /*fb50*/  UISETP.NE.U32.AND UP0, UPT, UR4, URZ, UPT ;  /* 0x0000003f0400728c */ /* 0x000fc6000bf05070 */
[----:B------:R-:W-:Y:S01]  /*fb60*/  ULDC UR4, c[0x0][0x424] ;  /* 0x0001090000047ab9 */ /* 0x000fe20000000800 */
[----:B------:R-:W-:-:S03]  /*fb70*/  UISETP.NE.AND.EX UP0, UPT, UR5, URZ, UPT, UP0 ;  /* 0x0000003f0500728c */ /* 0x000fc6000bf05300 */
[----:B------:R-:W-:Y:S01]  /*fb80*/  ULDC UR5, c[0x0][0x2f0] ;  /* 0x0000bc0000057ab9 */ /* 0x000fe20000000800 */
[----:B------:R-:W-:-:S04]  /*fb90*/  USEL UR4, UR4, 0x1, UP0 ;  /* 0x0000000104047887 */ /* 0x000fc80008000000 */
[----:B------:R-:W-:-:S06]  /*fba0*/  UIMAD UR4, UR4, UR5, URZ ;  /* 0x00000005040472a4 */ /* 0x000fcc000f8e023f */
[----:B------:R-:W-:Y:S01]  /*fbb0*/  IMAD.U32 R35, RZ, RZ, UR4 ;  /* 0x00000004ff237e24 */ /* 0x000fe2000f8e00ff */
[----:B--2---:R-:W-:-:S04]  /*fbc0*/  LOP3.LUT R6, R6, 0xffffff7f, RZ, 0xc0, !PT ;  /* 0xffffff7f06067812 */ /* 0x004fc800078ec0ff */
[----:B------:R-:W-:-:S05]  /*fbd0*/  @P2 LOP3.LUT R6, R6, 0x80, RZ, 0xfc, !PT ;  /* 0x0000008006062812 */ /* 0x000fca00078efcff */
[----:B------:R0:W-:Y:S01]  /*fbe0*/  STL [R1], R6 ;  /* 0x0000000601007387 */ /* 0x0001e20000100800 */
[----:B---3--:R-:W-:Y:S05]  /*fbf0*/  @P1 BRA `(.L_x_1355) ;  /* 0x0000000000181947 */ /* 0x008fea0003800000 */
[----:B------:R-:W-:Y:S02]  /*fc00*/  ULDC UR4, c[0x0][0x288] ;  /* 0x0000a20000047ab9 */ /* 0x000fe40000000800 */
[----:B-----5:R-:W-:Y:S01]  /*fc10*/  IMAD.U32 R29, RZ, RZ, UR4 ;  /* 0x00000004ff1d7e24 */ /* 0x020fe2000f8e00ff */
[----:B------:R-:W-:Y:S06]  /*fc20*/  @!P2 BRA `(.L_x_1355) ;  /* 0x00000000000ca947 */ /* 0x000fec0003800000 */
[----:B------:R-:W2:Y:S04]  /*fc30*/  LDG.E R0, desc[UR36][R2.64] ;  /* 0x0000002402007981 */ /* 0x000ea8000c1e1900 */
[----:B------:R-:W2:Y:S02]  /*fc40*/  LDG.E R29, desc[UR36][R2.64+0x4] ;  /* 0x00000424021d7981 */ /* 0x000ea4000c1e1900 */
[----:B--2---:R-:W-:-:S07]  /*fc50*/  IMAD.IADD R29, R29, 0x1, -R0 ;  /* 0x000000011d1d7824 */ /* 0x004fce00078e0a00 */
.L_x_1355:
[----:B------:R-:W-:Y:S02]  /*fc60*/  ULDC.64 UR4, c[0x0][0xa20] ;  /* 0x0002880000047ab9 */ /* 0x000fe40000000a00 */
[----:B------:R-:W-:-:S04]  /*fc70*/  ISETP.NE.U32.AND P0, PT, RZ, UR4, PT ;  /* 0x00000004ff007c0c */ /* 0x000fc8000bf05070 */
[----:B------:R-:W-:-:S13]  /*fc80*/  ISETP.NE.AND.EX P0, PT, RZ, UR5, PT, P0 ;  /* 0x00000005ff007c0c */ /* 0x000fda000bf05300 */
[----:B------:R-:W-:Y:S05]  /*fc90*/  @!P0 BRA `(.L_x_1356) ;  /* 0x0000000000108947 */ /* 0x000fea0003800000 */
[----:B0-----:R-:W0:Y:S02]  /*fca0*/  LDC.64 R2, c[0x0][0xa20] ;  /* 0x00028800ff027b82 */ /* 0x001e240000000a00 */
[----:B0-----:R-:W-:-:S05]  /*fcb0*/  IMAD.WIDE R2, R19, 0x4, R2 ;  /* 0x0000000413027825 */ /* 0x001fca00078e0202 */
[----:B------:R0:W5:Y:S01]  /*fcc0*/  LDG.E R35, desc[UR36][R2.64] ;  /* 0x0000002402237981 */ /* 0x000162000c1e1900 */
[----:B------:R-:W-:Y:S05]  /*fcd0*/  BRA `(.L_x_1357) ;  /* 0x0000000000247947 */ /* 0x000fea0003800000 */
.L_x_1356:
        /* <DEDUP_REMOVED lines=9> */
.L_x_1357:
[----:B------:R-:W1:Y:S01]  /*fd70*/  LDC R0, c[0x0][0x448] ;  /* 0x00011200ff007b82 */ /* 0x000e620000000800 */
[----:B------:R-:W-:Y:S02]  /*fd80*/  IMAD.MOV.U32 R24, RZ, RZ, R6 ;  /* 0x000000ffff187224 */ /* 0x000fe400078e0006 */
[----:B------:R-:W-:Y:S02]  /*fd90*/  IMAD.SHL.U32 R26, R17, 0x80, RZ ;  /* 0x00000080111a7824 */ /* 0x000fe400078e00ff */
[----:B-----5:R-:W-:Y:S01]  /*fda0*/  IMAD.IADD R35, R35, 0x1, -R36 ;  /* 0x0000000123237824 */ /* 0x020fe200078e0a24 */
[----:B------:R-:W-:Y:S02]  /*fdb0*/  LOP3.LUT R24, R24, 0xffffffbf, RZ, 0xc0, !PT ;  /* 0xffffffbf18187812 */ /* 0x000fe400078ec0ff */
[----:B0-----:R-:W0:Y:S01]  /*fdc0*/  LDC.64 R2, c[0x0][0x9e0] ;  /* 0x00027800ff027b82 */ /* 0x001e220000000a00 */
[----:B-1----:R-:W-:Y:S01]  /*fdd0*/  ISETP.NE.AND P2, PT, R0, 0x1, PT ;  /* 0x000000010000780c */ /* 0x002fe20003f45270 */
[----:B------:R-:W-:Y:S01]  /*fde0*/  VIADD R0, R26, 0x7f ;  /* 0x0000007f1a007836 */ /* 0x000fe20000000000 */
[----:B0-----:R-:W-:-:S11]  /*fdf0*/  ISETP.GE.AND P1, PT, R3, 0x1, PT ;  /* 0x000000010300780c */ /* 0x001fd60003f26270 */
[----:B------:R-:W0:Y:S01]  /*fe00*/  @P2 LDC R5, c[0x0][0x44c] ;  /* 0x00011300ff052b82 */ /* 0x000e220000000800 */
[----:B------:R-:W-:-:S05]  /*fe10*/  @P2 LOP3.LUT R24, R24, 0x40, RZ, 0xfc, !PT ;  /* 0x0000004018182812 */ /* 0x000fca00078efcff */
[----:B------:R1:W-:Y:S02]  /*fe20*/  STL [R1], R24 ;  /* 0x0000001801007387 */ /* 0x0003e40000100800 */
[----:B------:R-:W2:Y:S01]  /*fe30*/  @P2 LDC R7, c[0x0][0x450] ;  /* 0x00011400ff072b82 */ /* 0x000ea20000000800 */
[----:B0-----:R-:W-:Y:S01]  /*fe40*/  @P2 IMAD.HI.U32 R4, R0, R5, RZ ;  /* 0x0000000500042227 */ /* 0x001fe200078e00ff */
[----:B------:R-:W-:-:S04]  /*fe50*/  IADD3 R5, R35, 0x1, -R29 ;  /* 0x0000000123057810 */ /* 0x000fc80007ffe81d */
[----:B--2---:R-:W-:-:S05]  /*fe60*/  @P2 SHF.R.U32.HI R0, RZ, R7, R4 ;  /* 0x00000007ff002219 */ /* 0x004fca0000011604 */
[----:B------:R-:W-:-:S04]  /*fe70*/  IMAD.IADD R7, R5, 0x1, R0 ;  /* 0x0000000105077824 */ /* 0x000fc800078e0200 */
[----:B------:R-:W-:Y:S01]  /*fe80*/  IMAD.IADD R2, R7, 0x1, R2 ;  /* 0x0000000107027824 */ /* 0x000fe200078e0202 */
[----:B-1----:R-:W-:Y:S06]  /*fe90*/  @!P1 BRA `(.L_x_1358) ;  /* 0x0000000000489947 */ /* 0x002fec0003800000 */
[C---:B------:R-:W-:Y:S01]  /*fea0*/  ISETP.GT.AND P0, PT, R7.reuse, RZ, PT ;  /* 0x000000ff0700720c */ /* 0x040fe20003f04270 */
[----:B------:R-:W-:Y:S01]  /*feb0*/  BSSY B0, `(.L_x_1359) ;  /* 0x000000e000007945 */ /* 0x000fe20003800000 */
[----:B------:R-:W-:-:S11]  /*fec0*/  VIADD R0, R7, 0xffffffff ;  /* 0xffffffff07007836 */ /* 0x000fd60000000000 */
        /* <DEDUP_REMOVED lines=8> */
.L_x_1360:
[----:B------:R-:W-:-:S13]  /*ff50*/  ISETP.NE.AND P0, PT, R3, 0x1, PT ;  /* 0x000000010300780c */ /* 0x000fda0003f05270 */
[----:B------:R-:W0:Y:S02]  /*ff60*/  @P0 LDC.64 R4, c[0x0][0x9e8] ;  /* 0x00027a00ff040b82 */ /* 0x000e240000000a00 */
[----:B0-----:R-:W-:-:S05]  /*ff70*/  @P0 IMAD.HI.U32 R4, R0, R4, RZ ;  /* 0x0000000400040227 */ /* 0x001fca00078e00ff */
[----:B------:R-:W-:-:S07]  /*ff80*/  @P0 SHF.R.U32.HI R0, RZ, R5, R4 ;  /* 0x00000005ff000219 */ /* 0x000fce0000011604 */
.L_x_1361:
[----:B------:R-:W-:Y:S05]  /*ff90*/  BSYNC B0 ;  /* 0x0000000000007941 */ /* 0x000fea0003800000 */
.L_x_1359:
[----:B------:R-:W-:-:S05]  /*ffa0*/  IMAD R5, R0, R3, R3 ;  /* 0x0000000300057224 */ /* 0x000fca00078e0203 */
[----:B------:R-:W-:-:S07]  /*ffb0*/  VIMNMX R2, R2, R5, PT ;  /* 0x0000000502027248 */ /* 0x000fce0003fe0100 */
.L_x_1358:
[----:B------:R-:W0:Y:S01]  /*ffc0*/  @P2 LDC R5, c[0x0][0x44c] ;  /* 0x00011300ff052b82 */ /* 0x000e220000000800 */
[----:B------:R-:W-:Y:S01]  /*ffd0*/  VIADD R2, R2, 0x5f ;  /* 0x0000005f02027836 */ /* 0x000fe20000000000 */
[----:B------:R-:W-:Y:S01]  /*ffe0*/  ULDC UR4, c[0x0][0x9dc] ;  /* 0x0002770000047ab9 */ /* 0x000fe20000000800 */
[----:B------:R-:W-:-:S05]  /*fff0*/  IMAD.MOV.U32 R0, RZ, RZ, R26 ;  /* 0x000000ffff007224 */ /* 0x000fca00078e001a */
[----:B------:R-:W1:Y:S01]  /*10000*/  @P2 LDC R7, c[0x0][0x450] ;  /* 0x00011400ff072b82 */ /* 0x000e620000000800 */
[----:B0-----:R-:W-:-:S05]  /*10010*/  @P2 IMAD.HI.U32 R4, R26, R5, RZ ;  /* 0x000000051a042227 */ /* 0x001fca00078e00ff */
[----:B-1----:R-:W-:Y:S01]  /*10020*/  @P2 SHF.R.U32.HI R0, RZ, R7, R4 ;  /* 0x00000007ff002219 */ /* 0x002fe20000011604 */
[----:B------:R-:W-:-:S04]  /*10030*/  IMAD.HI R4, R2, 0x2aaaaaab, RZ ;  /* 0x2aaaaaab02047827 */ /* 0x000fc800078e02ff */
[----:B------:R-:W-:Y:S01]  /*10040*/  VIADD R2, R35, 0x5f ;  /* 0x0000005f23027836 */ /* 0x000fe20000000000 */
[----:B------:R-:W-:-:S03]  /*10050*/  SHF.R.U32.HI R5, RZ, 0x1f, R4 ;  /* 0x0000001fff057819 */ /* 0x000fc60000011604 */
[----:B------:R-:W-:Y:S01]  /*10060*/  IMAD.HI R2, R2, 0x2aaaaaab, RZ ;  /* 0x2aaaaaab02027827 */ /* 0x000fe200078e02ff */
[----:B------:R-:W-:-:S04]  /*10070*/  LEA.HI.SX32 R4, R4, R5, 0x1c ;  /* 0x0000000504047211 */ /* 0x000fc800078fe2ff */
[----:B------:R-:W-:-:S04]  /*10080*/  SHF.R.U32.HI R5, RZ, 0x1f, R2 ;  /* 0x0000001fff057819 */ /* 0x000fc80000011602 */
[----:B------:R-:W-:Y:S02]  /*10090*/  LEA.HI.SX32 R5, R2, R5, 0x1c ;  /* 0x0000000502057211 */ /* 0x000fe400078fe2ff */
[----:B------:R-:W-:Y:S02]  /*100a0*/  IADD3 R2, R0, R35, -R29 ;  /* 0x0000002300027210 */ /* 0x000fe40007ffe81d */
[----:B------:R-:W-:-:S03]  /*100b0*/  VIMNMX R23, R5, R4, PT ;  /* 0x0000000405177248 */ /* 0x000fc60003fe0100 */
[----:B------:R-:W-:Y:S02]  /*100c0*/  VIADD R0, R2, -UR4 ;  /* 0x8000000402007c36 */ /* 0x000fe40008000000 */
[----:B------:R0:W-:Y:S01]  /*100d0*/  STL [R1+0x10], R23 ;  /* 0x0000101701007387 */ /* 0x0001e20000100800 */
[----:B------:R-:W-:Y:S05]  /*100e0*/  @!P1 BRA `(.L_x_1362) ;  /* 0x0000000000449947 */ /* 0x000fea0003800000 */
[----:B------:R-:W-:Y:S01]  /*100f0*/  ISETP.GT.AND P0, PT, R2, -0x1, PT ;  /* 0xffffffff0200780c */ /* 0x000fe20003f04270 */
[----:B------:R-:W-:-:S12]  /*10100*/  BSSY B0, `(.L_x_1363) ;  /* 0x000000d000007945 */ /* 0x000fd80003800000 */
[----:B------:R-:W-:Y:S05]  /*10110*/  @P0 BRA `(.L_x_1364) ;  /* 0x00000000001c0947 */ /* 0x000fea0003800000 */
[----:B------:R-:W-:Y:S02]  /*10120*/  ISETP.NE.AND P0, PT, R3, 0x1, PT ;  /* 0x000000010300780c */ /* 0x000fe40003f05270 */
[----:B------:R-:W-:-:S11]  /*10130*/  LOP3.LUT R7, RZ, R2, RZ, 0x33, !PT ;  /* 0x00000002ff077212 */ /* 0x000fd600078e33ff */
[----:B------:R-:W1:Y:S02]  /*10140*/  @P0 LDC.64 R4, c[0x0][0x9e8] ;  /* 0x00027a00ff040b82 */ /* 0x000e640000000a00 */
[----:B-1----:R-:W-:-:S05]  /*10150*/  @P0 IMAD.HI.U32 R4, R7, R4, RZ ;  /* 0x0000000407040227 */ /* 0x002fca00078e00ff */
[----:B------:R-:W-:-:S04]  /*10160*/  @P0 SHF.R.U32.HI R7, RZ, R5, R4 ;  /* 0x00000005ff070219 */ /* 0x000fc80000011604 */
[----:B------:R-:W-:Y:S01]  /*10170*/  LOP3.LUT R2, RZ, R7, RZ, 0x33, !PT ;  /* 0x00000007ff027212 */ /* 0x000fe200078e33ff */
[----:B------:R-:W-:Y:S06]  /*10180*/  BRA `(.L_x_1365) ;  /* 0x0000000000107947 */ /* 0x000fec0003800000 */
.L_x_1364:
[----:B------:R-:W-:-:S13]  /*10190*/  ISETP.NE.AND P0, PT, R3, 0x1, PT ;  /* 0x000000010300780c */ /* 0x000fda0003f05270 */
[----:B------:R-:W1:Y:S02]  /*101a0*/  @P0 LDC.64 R4, c[0x0][0x9e8] ;  /* 0x00027a00ff040b82 */ /* 0x000e640000000a00 */
[----:B-1----:R-:W-:-:S05]  /*101b0*/  @P0 IMAD.HI.U32 R4, R2, R4, RZ ;  /* 0x0000000402040227 */ /* 0x002fca00078e00ff */
[----:B------:R-:W-:-:S07]  /*101c0*/  @P0 SHF.R.U32.HI R2, RZ, R5, R4 ;  /* 0x00000005ff020219 */ /* 0x000fce0000011604 */
.L_x_1365:
[----:B------:R-:W-:Y:S05]  /*101d0*/  BSYNC B0 ;  /* 0x0000000000007941 */ /* 0x000fea0003800000 */
.L_x_1363:
[----:B------:R-:W-:-:S05]  /*101e0*/  IMAD R3, R2, R3, RZ ;  /* 0x0000000302037224 */ /* 0x000fca00078e02ff */
[----:B------:R-:W-:-:S07]  /*101f0*/  VIMNMX R0, R0, R3, !PT ;  /* 0x0000000300007248 */ /* 0x000fce0007fe0100 */
.L_x_1362:
[----:B------:R-:W-:Y:S01]  /*10200*/  IMAD.HI R0, R0, 0x2aaaaaab, RZ ;  /* 0x2aaaaaab00007827 */ /* 0x000fe200078e02ff */
[----:B------:R-:W-:Y:S04]  /*10210*/  BSSY B7, `(.L_x_1366) ;  /* 0x0000377000077945 */ /* 0x000fe80003800000 */
[----:B------:R-:W-:-:S04]  /*10220*/  SHF.R.U32.HI R3, RZ, 0x1f, R0 ;  /* 0x0000001fff037819 */ /* 0x000fc80000011600 */
[----:B------:R-:W-:-:S04]  /*10230*/  LEA.HI.SX32 R3, R0, R3, 0x1c ;  /* 0x0000000300037211 */ /* 0x000fc800078fe2ff */
[----:B------:R-:W-:-:S04]  /*10240*/  VIMNMX R37, RZ, R3, !PT ;  /* 0x00000003ff257248 */ /* 0x000fc80007fe0100 */
[----:B------:R-:W-:-:S13]  /*10250*/  ISETP.GT.AND P0, PT, R23, R37, PT ;  /* 0x000000251700720c */ /* 0x000fda0003f04270 */
        /* <DEDUP_REMOVED lines=8> */
[----:B------:R-:W1:Y:S08]  /*102e0*/  FLO.U32 R0, UR4 ;  /* 0x0000000400007d00 */ /* 0x000e7000080e0000 */
[----:B------:R-:W2:Y:S01]  /*102f0*/  POPC R5, UR4 ;  /* 0x0000000400057d09 */ /* 0x000ea20008000000 */
[----:B-1----:R-:W-:-:S13]  /*10300*/  ISETP.EQ.U32.AND P0, PT, R0, R7, PT ;  /* 0x000000070000720c */ /* 0x002fda0003f02070 */
[----:B--2---:R-:W2:Y:S01]  /*10310*/  @P0 ATOMG.E.ADD.STRONG.GPU PT, R3, desc[UR36][R2.64], R5 ;  /* 0x00000005020309a8 */ /* 0x004ea200081ee1e4 */
[----:B------:R-:W1:Y:S02]  /*10320*/  S2R R4, SR_LTMASK ;  /* 0x0000000000047919 */ /* 0x000e640000003900 */
[----:B-1----:R-:W-:-:S04]  /*10330*/  LOP3.LUT R4, R4, UR4, RZ, 0xc0, !PT ;  /* 0x0000000404047c12 */ /* 0x002fc8000f8ec0ff */
[----:B------:R-:W1:Y:S01]  /*10340*/  POPC R7, R4 ;  /* 0x0000000400077309 */ /* 0x000e620000000000 */
[----:B--2---:R-:W1:Y:S02]  /*10350*/  SHFL.IDX PT, R0, R3, R0, 0x1f ;  /* 0x00001f0003007589 */ /* 0x004e6400000e0000 */
[----:B-1----:R-:W-:Y:S01]  /*10360*/  IADD3 R16, R0, UR39, R7 ;  /* 0x0000002700107c10 */ /* 0x002fe2000fffe007 */
[----:B------:R-:W-:Y:S06]  /*10370*/  BRA `(.L_x_1368) ;  /* 0x0000003400807947 */ /* 0x000fec0003800000 */
.L_x_1367:
        /* <DEDUP_REMOVED lines=8> */
[----:B------:R-:W-:Y:S02]  /*10400*/  IMAD.U32 R4, RZ, RZ, UR6 ;  /* 0x00000006ff047e24 */ /* 0x000fe4000f8e00ff */
[----:B------:R-:W1:Y:S01]  /*10410*/  LDC.64 R2, c[0x4][R2] ;  /* 0x0100000002027b82 */ /* 0x000e620000000a00 */
        /* <DEDUP_REMOVED lines=9> */
[----:B01----:R-:W-:Y:S05]  /*104b0*/  CALL.ABS.NOINC R2 ;  /* 0x0000000002007343 */ /* 0x003fea0003c00000 */
.L_x_1370:
[----:B------:R-:W-:Y:S05]  /*104c0*/  BSYNC B6 ;  /* 0x0000000000067941 */ /* 0x000fea0003800000 */
.L_x_1369:
        /* <DEDUP_REMOVED lines=9> */
[----:B------:R-:W-:Y:S02]  /*10560*/  IMAD.U32 R4, RZ, RZ, UR6 ;  /* 0x00000006ff047e24 */ /* 0x000fe4000f8e00ff */
[----:B------:R-:W-:Y:S02]  /*10570*/  IMAD.U32 R5, RZ, RZ, UR7 ;  /* 0x00000007ff057e24 */ /* 0x000fe4000f8e00ff */
[----:B------:R-:W-:Y:S02]  /*10580*/  IMAD.U32 R6, RZ, RZ, UR8 ;  /* 0x00000008ff067e24 */ /* 0x000fe4000f8e00ff */
[----:B------:R-:W-:-:S02]  /*10590*/  IMAD.U32 R7, RZ, RZ, UR9 ;  /* 0x00000009ff077e24 */ /* 0x000fc4000f8e00ff */
[----:B------:R-:W-:Y:S02]  /*105a0*/  IMAD.U32 R10, RZ, RZ, UR4 ;  /* 0x00000004ff0a7e24 */ /* 0x000fe4000f8e00ff */
[----:B------:R-:W-:Y:S02]  /*105b0*/  IMAD.U32 R11, RZ, RZ, UR5 ;  /* 0x00000005ff0b7e24 */ /* 0x000fe4000f8e00ff */
[----:B------:R-:W-:Y:S02]  /*105c0*/  IMAD.MOV.U32 R8, RZ, RZ, 0x70 ;  /* 0x00000070ff087424 */ /* 0x000fe400078e00ff */
[----:B------:R-:W-:Y:S02]  /*105d0*/  IMAD.MOV.U32 R12, RZ, RZ, 0x1 ;  /* 0x00000001ff0c7424 */ /* 0x000fe400078e00ff */
[----:B-1----:R-:W-:-:S07]  /*105e0*/  IMAD.MOV.U32 R13, RZ, RZ, RZ ;  /* 0x000000ffff0d7224 */ /* 0x002fce00078e00ff */
[----:B------:R-:W-:-:S07]  /*105f0*/  LEPC R20, `(.L_x_1373) ;  /* 0x000000001014794e */ /* 0x000fce0000000000 */
[----:B0-2---:R-:W-:Y:S05]  /*10600*/  CALL.ABS.NOINC R2 ;  /* 0x0000000002007343 */ /* 0x005fea0003c00000 */
.L_x_1373:
[----:B------:R0:W1:Y:S01]  /*10610*/  LDC.64 R2, c[0x4][R17] ;  /* 0x0100000011027b82 */ /* 0x0000620000000a00 */
[----:B------:R-:W-:Y:S01]  /*10620*/  ULDC.64 UR6, c[0x4][0xf0] ;  /* 0x01003c0000067ab9 */ /* 0x000fe20000000a00 */
[----:B------:R-:W-:Y:S01]  /*10630*/  ULDC.64 UR8, c[0x4][0xf8] ;  /* 0x01003e0000087ab9 */ /* 0x000fe20000000a00 */
[----:B------:R-:W-:Y:S01]  /*10640*/  ULDC.64 UR4, c[0x4][0x80] ;  /* 0x0100200000047ab9 */ /* 0x000fe20000000a00 */
        /* <DEDUP_REMOVED lines=8> */
[----:B0-----:R-:W-:-:S07]  /*106d0*/  IMAD.MOV.U32 R13, RZ, RZ, RZ ;  /* 0x000000ffff0d7224 */ /* 0x001fce00078e00ff */
[----:B------:R-:W-:-:S07]  /*106e0*/  LEPC R20, `(.L_x_1372) ;  /* 0x000000001014794e */ /* 0x000fce0000000000 */
[----:B-1----:R-:W-:Y:S05]  /*106f0*/  CALL.ABS.NOINC R2 ;  /* 0x0000000002007343 */ /* 0x002fea0003c00000 */
.L_x_1372:
[----:B------:R-:W-:Y:S05]  /*10700*/  BSYNC B6 ;  /* 0x0000000000067941 */ /* 0x000fea0003800000 */
.L_x_1371:
[----:B------:R-:W1:Y:S01]  /*10710*/  S2R R2, SR_TID.X ;  /* 0x0000000000027919 */ /* 0x000e620000002100 */
[----:B------:R-:W-:Y:S01]  /*10720*/  ULDC.64 UR4, c[0x0][0x9f8] ;  /* 0x00027e0000047ab9 */ /* 0x000fe20000000a00 */
[----:B------:R-:W-:Y:S01]  /*10730*/  IMAD.MOV.U32 R31, RZ, RZ, R19 ;  /* 0x000000ffff1f7224 */ /* 0x000fe200078e0013 */
[----:B------:R-:W-:Y:S01]  /*10740*/  ISETP.NE.U32.AND P0, PT, RZ, UR4, PT ;  /* 0x00000004ff007c0c */ /* 0x000fe2000bf05070 */
[----:B------:R-:W2:Y:S01]  /*10750*/  S2R R21, SR_TID.X ;  /* 0x0000000000157919 */ /* 0x000ea20000002100 */
[----:B------:R-:W3:Y:S01]  /*10760*/  LDC R8, c[0x0][0x430] ;  /* 0x00010c00ff087b82 */ /* 0x000ee20000000800 */
[----:B------:R-:W-:Y:S01]  /*10770*/  IMAD.MOV.U32 R20, RZ, RZ, R24 ;  /* 0x000000ffff147224 */ /* 0x000fe200078e0018 */
[----:B------:R-:W-:Y:S01]  /*10780*/  ISETP.NE.AND.EX P0, PT, RZ, UR5, PT, P0 ;  /* 0x00000005ff007c0c */ /* 0x000fe2000bf05300 */
[----:B------:R-:W-:Y:S01]  /*10790*/  ULDC UR4, c[0x0][0x320] ;  /* 0x0000c80000047ab9 */ /* 0x000fe20000000800 */
[----:B-1----:R-:W-:-:S11]  /*107a0*/  LOP3.LUT R17, R2, 0x7f, RZ, 0xc0, !PT ;  /* 0x0000007f02117812 */ /* 0x002fd600078ec0ff */
[----:B------:R-:W1:Y:S01]  /*107b0*/  @P0 LDC.64 R2, c[0x0][0x9f8] ;  /* 0x00027e00ff020b82 */ /* 0x000e620000000a00 */
[----:B---3--:R-:W-:Y:S02]  /*107c0*/  ISETP.NE.AND P1, PT, R8, 0x1, PT ;  /* 0x000000010800780c */ /* 0x008fe40003f25270 */
[----:B------:R-:W-:Y:S01]  /*107d0*/  SHF.R.U32.HI R24, RZ, 0x3, R17 ;  /* 0x00000003ff187819 */ /* 0x000fe20000011611 */
[----:B-1----:R-:W-:-:S10]  /*107e0*/  @P0 IMAD.WIDE R2, R19, 0x4, R2 ;  /* 0x0000000413020825 */ /* 0x002fd400078e0202 */
[----:B------:R-:W1:Y:S01]  /*107f0*/  @P1 LDC R7, c[0x0][0x434] ;  /* 0x00010d00ff071b82 */ /* 0x000e620000000800 */
[----:B------:R3:W4:Y:S01]  /*10800*/  @P0 LDG.E R31, desc[UR36][R2.64] ;  /* 0x00000024021f0981 */ /* 0x000722000c1e1900 */
[----:B--2---:R-:W-:Y:S01]  /*10810*/  IMAD.SHL.U32 R17, R21, 0x10, RZ ;  /* 0x0000001015117824 */ /* 0x004fe200078e00ff */
[----:B------:R-:W-:-:S05]  /*10820*/  LOP3.LUT R20, R20, 0xffffffdf, RZ, 0xc0, !PT ;  /* 0xffffffdf14147812 */ /* 0x000fca00078ec0ff */
[----:B------:R-:W2:Y:S01]  /*10830*/  @P1 LDC R5, c[0x0][0x438] ;  /* 0x00010e00ff051b82 */ /* 0x000ea20000000800 */
[----:B------:R-:W-:Y:S01]  /*10840*/  LOP3.LUT R17, R24, 0x70, R17, 0xf8, !PT ;  /* 0x0000007018117812 */ /* 0x000fe200078ef811 */
[----:B------:R-:W-:Y:S01]  /*10850*/  VIADD R24, R23, 0xffffffff ;  /* 0xffffffff17187836 */ /* 0x000fe20000000000 */
[----:B------:R-:W-:Y:S01]  /*10860*/  @P1 LOP3.LUT R20, R20, 0x20, RZ, 0xfc, !PT ;  /* 0x0000002014141812 */ /* 0x000fe200078efcff */
[----:B0-----:R-:W0:Y:S02]  /*10870*/  S2R R23, SR_TID.X ;  /* 0x0000000000177919 */ /* 0x001e240000002100 */
[----:B------:R-:W-:-:S05]  /*10880*/  IMAD R0, R24, 0x60, R17 ;  /* 0x0000006018007824 */ /* 0x000fca00078e0211 */
[C---:B------:R-:W-:Y:S01]  /*10890*/  ISETP.GE.AND P0, PT, R0.reuse, R35, PT ;  /* 0x000000230000720c */ /* 0x040fe20003f06270 */
[----:B------:R-:W-:-:S03]  /*108a0*/  IMAD.IADD R0, R0, 0x1, R36 ;  /* 0x0000000100007824 */ /* 0x000fc600078e0224 */
[----:B------:R-:W-:Y:S01]  /*108b0*/  ISETP.GT.U32.OR P0, PT, R17, 0x5f, P0 ;  /* 0x0000005f1100780c */ /* 0x000fe20000704470 */
[----:B-1----:R-:W-:-:S04]  /*108c0*/  @P1 IMAD.HI.U32 R6, R0, R7, RZ ;  /* 0x0000000700061227 */ /* 0x002fc800078e00ff */
[----:B------:R-:W-:Y:S01]  /*108d0*/  IMAD.MOV.U32 R4, RZ, RZ, R0 ;  /* 0x000000ffff047224 */ /* 0x000fe200078e0000 */
[----:B--2---:R-:W-:-:S07]  /*108e0*/  @P1 SHF.R.U32.HI R4, RZ, R5, R6 ;  /* 0x00000005ff041219 */ /* 0x004fce0000011606 */
[----:B---3--:R-:W1:Y:S01]  /*108f0*/  @!P0 LDC.64 R2, c[0x0][0x428] ;  /* 0x00010a00ff028b82 */ /* 0x008e620000000a00 */
[----:B------:R-:W-:-:S04]  /*10900*/  IMAD.MOV R5, RZ, RZ, -R4 ;  /* 0x000000ffff057224 */ /* 0x000fc800078e0a04 */
[----:B------:R-:W-:Y:S01]  /*10910*/  IMAD R0, R8, R5, R0 ;  /* 0x0000000508007224 */ /* 0x000fe200078e0200 */
[----:B------:R-:W-:Y:S01]  /*10920*/  @!P0 SHF.R.S32.HI R5, RZ, 0x1f, R4 ;  /* 0x0000001fff058819 */ /* 0x000fe20000011404 */
[----:B0-----:R-:W-:-:S05]  /*10930*/  IMAD.SHL.U32 R23, R23, 0x8, RZ ;  /* 0x0000000817177824 */ /* 0x001fca00078e00ff */
[----:B------:R-:W-:-:S04]  /*10940*/  LOP3.LUT R23, R23, 0x38, RZ, 0xc0, !PT ;  /* 0x0000003817177812 */ /* 0x000fc800078ec0ff */
[C---:B------:R-:W-:Y:S02]  /*10950*/  LOP3.LUT R9, R23.reuse, 0x40, RZ, 0xfc, !PT ;  /* 0x0000004017097812 */ /* 0x040fe400078efcff */
[----:B------:R-:W-:Y:S02]  /*10960*/  ISETP.GE.AND P1, PT, R23, UR4, PT ;  /* 0x0000000417007c0c */ /* 0x000fe4000bf26270 */
[----:B------:R-:W-:Y:S01]  /*10970*/  ISETP.GE.AND P2, PT, R9, UR4, PT ;  /* 0x0000000409007c0c */ /* 0x000fe2000bf46270 */
[----:B------:R-:W-:Y:S01]  /*10980*/  ULDC UR4, c[0x0][0x2f4] ;  /* 0x0000bd0000047ab9 */ /* 0x000fe20000000800 */
[----:B------:R-:W-:Y:S02]  /*10990*/  SEL R28, RZ, 0x1, P1 ;  /* 0x00000001ff1c7807 */ /* 0x000fe40000800000 */
[----:B------:R-:W-:Y:S02]  /*109a0*/  LOP3.LUT R20, R20, 0xfffffffb, RZ, 0xc0, !PT ;  /* 0xfffffffb14147812 */ /* 0x000fe400078ec0ff */
[----:B------:R-:W-:Y:S01]  /*109b0*/  LOP3.LUT R8, R23, 0x80, RZ, 0xfc, !PT ;  /* 0x0000008017087812 */ /* 0x000fe200078efcff */
[----:B------:R-:W-:Y:S01]  /*109c0*/  UMOV UR5, 0xffffffff ;  /* 0xffffffff00057882 */ /* 0x000fe20000000000 */
[----:B----4-:R-:W-:Y:S01]  /*109d0*/  SHF.R.S32.HI R6, RZ, 0x1f, R31 ;  /* 0x0000001fff067819 */ /* 0x010fe2000001141f */
[----:B-1----:R-:W-:-:S04]  /*109e0*/  @!P0 IMAD.WIDE.U32 R4, R31, R2, R4 ;  /* 0x000000021f048225 */ /* 0x002fc800078e0004 */
[----:B------:R0:W-:Y:S02]  /*109f0*/  STL [R1+0x4], R6 ;  /* 0x0000040601007387 */ /* 0x0001e40000100800 */
[----:B0-----:R-:W-:Y:S01]  /*10a00*/  @!P0 IMAD R6, R6, R2, RZ ;  /* 0x0000000206068224 */ /* 0x001fe200078e02ff */
[----:B------:R-:W-:-:S03]  /*10a10*/  SEL R2, RZ, 0xffffffff, P2 ;  /* 0xffffffffff027807 */ /* 0x000fc60001000000 */
[----:B------:R-:W-:Y:S02]  /*10a20*/  @!P0 IMAD R6, R31, R3, R6 ;  /* 0x000000031f068224 */ /* 0x000fe400078e0206 */
[----:B------:R-:W-:Y:S01]  /*10a30*/  IMAD.SHL.U32 R3, R2, 0x2, RZ ;  /* 0x0000000202037824 */ /* 0x000fe200078e00ff */
[----:B------:R-:W-:Y:S01]  /*10a40*/  ISETP.GE.AND P2, PT, R23, UR4, PT ;  /* 0x0000000417007c0c */ /* 0x000fe2000bf46270 */
[----:B------:R-:W-:-:S03]  /*10a50*/  @!P0 IMAD.IADD R6, R5, 0x1, R6 ;  /* 0x0000000105068824 */ /* 0x000fc600078e0206 */
[----:B------:R-:W-:Y:S02]  /*10a60*/  LOP3.LUT R28, R3, 0x2, R28, 0xe2, !PT ;  /* 0x00000002031c7812 */ /* 0x000fe400078ee21c */
[----:B------:R-:W0:Y:S07]  /*10a70*/  @!P0 LDC.64 R2, c[0x0][0x418] ;  /* 0x00010600ff028b82 */ /* 0x000e2e0000000a00 */
[----:B------:R-:W-:Y:S02]  /*10a80*/  @P2 LOP3.LUT R20, R20, 0x4, RZ, 0xfc, !PT ;  /* 0x0000000414142812 */ /* 0x000fe400078efcff */
[----:B0-----:R-:W-:-:S04]  /*10a90*/  @!P0 LEA R2, P1, R4, R2, 0x2 ;  /* 0x0000000204028211 */ /* 0x001fc800078210ff */
[----:B------:R-:W-:Y:S01]  /*10aa0*/  @!P0 LEA.HI.X R3, R4, R3, R6, 0x2, P1 ;  /* 0x0000000304038211 */ /* 0x000fe200008f1406 */
[----:B------:R-:W-:Y:S01]  /*10ab0*/  IMAD.MOV.U32 R4, RZ, RZ, RZ ;  /* 0x000000ffff047224 */ /* 0x000fe200078e00ff */
[----:B------:R-:W-:Y:S02]  /*10ac0*/  ISETP.GE.AND P1, PT, R9, UR4, PT ;  /* 0x0000000409007c0c */ /* 0x000fe4000bf26270 */
[----:B------:R-:W-:-:S03]  /*10ad0*/  LOP3.LUT R20, R20, 0xfffffffd, RZ, 0xc0, !PT ;  /* 0xfffffffd14147812 */ /* 0x000fc600078ec0ff */
[----:B------:R0:W5:Y:S01]  /*10ae0*/  @!P0 LDG.E R4, desc[UR36][R2.64] ;  /* 0x0000002402048981 */ /* 0x000162000c1e1900 */
[----:B------:R-:W-:-:S07]  /*10af0*/  ISETP.GE.AND P0, PT, R8, UR4, PT ;  /* 0x0000000408007c0c */ /* 0x000fce000bf06270 */
[----:B------:R-:W-:Y:S01]  /*10b00*/  @P1 LOP3.LUT R20, R20, 0x2, RZ, 0xfc, !PT ;  /* 0x0000000214141812 */ /* 0x000fe200078efcff */
[----:B0-----:R-:W-:-:S03]  /*10b10*/  IMAD.U32 R2, RZ, RZ, UR38 ;  /* 0x00000026ff027e24 */ /* 0x001fc6000f8e00ff */
[----:B------:R-:W-:-:S04]  /*10b20*/  LOP3.LUT R20, R20, 0xfffffffe, RZ, 0xc0, !PT ;  /* 0xfffffffe14147812 */ /* 0x000fc800078ec0ff */
[----:B------:R-:W-:-:S05]  /*10b30*/  @P0 LOP3.LUT R20, R20, 0x1, RZ, 0xfc, !PT ;  /* 0x0000000114140812 */ /* 0x000fca00078efcff */
[----:B------:R0:W-:Y:S01]  /*10b40*/  STL [R1], R20 ;  /* 0x0000001401007387 */ /* 0x0001e20000100800 */
[----:B------:R-:W-:Y:S05]  /*10b50*/  BRA.DIV UR5, `(.L_x_1374) ;  /* 0x00000042055c7947 */ /* 0x000fea000b800000 */
.L_x_1442:
[----:B------:R-:W-:Y:S01]  /*10b60*/  ISETP.NE.AND P0, PT, R2, 0x3, PT ;  /* 0x000000030200780c */ /* 0x000fe20003f05270 */
[----:B------:R-:W-:Y:S01]  /*10b70*/  IMAD.MOV.U32 R3, RZ, RZ, R20 ;  /* 0x000000ffff037224 */ /* 0x000fe200078e0014 */
[----:B------:R-:W-:Y:S02]  /*10b80*/  ISETP.GT.U32.AND P1, PT, R17, 0x5f, PT ;  /* 0x0000005f1100780c */ /* 0x000fe40003f24070 */
[----:B------:R-:W-:Y:S02]  /*10b90*/  SHF.R.S32.HI R30, RZ, 0x1f, R18 ;  /* 0x0000001fff1e7819 */ /* 0x000fe40000011412 */
[----:B------:R-:W-:-:S07]  /*10ba0*/  LOP3.LUT R3, R3, 0xffffffef, RZ, 0xc0, !PT ;  /* 0xffffffef03037812 */ /* 0x000fce00078ec0ff */
[----:B------:R-:W-:-:S04]  /*10bb0*/  @P0 LOP3.LUT R3, R3, 0x10, RZ, 0xfc, !PT ;  /* 0x0000001003030812 */ /* 0x000fc800078efcff */
[----:B------:R-:W-:-:S04]  /*10bc0*/  LOP3.LUT R3, R3, 0xfffffff7, RZ, 0xc0, !PT ;  /* 0xfffffff703037812 */ /* 0x000fc800078ec0ff */
[----:B------:R-:W-:-:S05]  /*10bd0*/  @P1 LOP3.LUT R3, R3, 0x8, RZ, 0xfc, !PT ;  /* 0x0000000803031812 */ /* 0x000fca00078efcff */
[----:B------:R1:W-:Y:S01]  /*10be0*/  STL [R1], R3 ;  /* 0x0000000301007387 */ /* 0x0003e20000100800 */
[----:B------:R-:W-:Y:S05]  /*10bf0*/  @!P0 BRA `(.L_x_1375) ;  /* 0x0000000000048947 */ /* 0x000fea0003800000 */
[----:B------:R-:W-:Y:S01]  /*10c00*/  BPT.TRAP 0x1 ;  /* 0x000000040000795c */ /* 0x000fe20000300000 */
.L_x_1375:
[----:B------:R-:W-:Y:S01]  /*10c10*/  SHF.R.S32.HI R5, RZ, 0x1f, R0 ;  /* 0x0000001fff057819 */ /* 0x000fe20000011400 */
[----:B------:R-:W-:Y:S01]  /*10c20*/  ULDC.64 UR4, c[0x0][0x328] ;  /* 0x0000ca0000047ab9 */ /* 0x000fe20000000a00 */
[----:B------:R-:W-:Y:S03]  /*10c30*/  BSSY B0, `(.L_x_1376) ;  /* 0x0000017000007945 */ /* 0x000fe60003800000 */
[----:B-1----:R-:W-:-:S04]  /*10c40*/  IMAD R3, R5, UR4, RZ ;  /* 0x0000000405037c24 */ /* 0x002fc8000f8e02ff */
[C---:B------:R-:W-:Y:S02]  /*10c50*/  IMAD R6, R0.reuse, UR5, R3 ;  /* 0x0000000500067c24 */ /* 0x040fe4000f8e0203 */
[----:B------:R-:W-:Y:S01]  /*10c60*/  IMAD.WIDE.U32 R2, R0, UR4, RZ ;  /* 0x0000000400027c25 */ /* 0x000fe2000f8e00ff */
        /* <DEDUP_REMOVED lines=17> */
[----:B------:R-:W1:Y:S02]  /*10d80*/  SYNCS.PHASECHK.TRANS64.TRYWAIT P0, [R7+URZ+0x2a840], R2 ;  /* 0x02a84002070075a7 */ /* 0x000e64000800017f */
[----:B-1----:R-:W-:Y:S05]  /*10d90*/  @!P0 BRA `(.L_x_1377) ;  /* 0x0000003c00fc8947 */ /* 0x002fea0003800000 */
.L_x_1443:
[----:B------:R-:W-:Y:S05]  /*10da0*/  BSYNC B0 ;  /* 0x0000000000007941 */ /* 0x000fea0003800000 */
.L_x_1376:
[----:B------:R-:W2:Y:S01]  /*10db0*/  LDL R3, [R1] ;  /* 0x0000000001037983 */ /* 0x000ea20000100800 */
[----:B------:R-:W-:Y:S02]  /*10dc0*/  ULDC.64 UR4, c[0x0][0x300] ;  /* 0x0000c00000047ab9 */ /* 0x000fe40000000a00 */
[----:B------:R-:W-:Y:S01]  /*10dd0*/  IMAD R5, R5, UR4, RZ ;  /* 0x0000000405057c24 */ /* 0x000fe2000f8e02ff */
[----:B------:R-:W3:Y:S03]  /*10de0*/  S2R R8, SR_TID.X ;  /* 0x0000000000087919 */ /* 0x000ee60000002100 */
[----:B------:R-:W-:Y:S01]  /*10df0*/  IMAD R5, R0, UR5, R5 ;  /* 0x0000000500057c24 */ /* 0x000fe2000f8e0205 */
[----:B---3--:R-:W-:-:S04]  /*10e00*/  LOP3.LUT R8, R8, 0x7f, RZ, 0xc0, !PT ;  /* 0x0000007f08087812 */ /* 0x008fc800078ec0ff */
[----:B------:R-:W-:Y:S02]  /*10e10*/  SHF.R.U32.HI R9, RZ, 0x3, R8 ;  /* 0x00000003ff097819 */ /* 0x000fe40000011608 */
[----:B------:R-:W3:Y:S01]  /*10e20*/  S2R R8, SR_TID.X ;  /* 0x0000000000087919 */ /* 0x000ee20000002100 */
[C---:B--2---:R-:W-:Y:S02]  /*10e30*/  LOP3.LUT P4, RZ, R3.reuse, 0x4, RZ, 0xc0, !PT ;  /* 0x0000000403ff7812 */ /* 0x044fe4000788c0ff */
[C---:B------:R-:W-:Y:S02]  /*10e40*/  LOP3.LUT P3, RZ, R3.reuse, 0x2, RZ, 0xc0, !PT ;  /* 0x0000000203ff7812 */ /* 0x040fe4000786c0ff */
[----:B------:R-:W-:Y:S01]  /*10e50*/  LOP3.LUT P2, RZ, R3, 0x1, RZ, 0xc0, !PT ;  /* 0x0000000103ff7812 */ /* 0x000fe2000784c0ff */
[----:B-1----:R-:W-:Y:S01]  /*10e60*/  IMAD.WIDE.U32 R2, R0, UR4, RZ ;  /* 0x0000000400027c25 */ /* 0x002fe2000f8e00ff */
[----:B------:R-:W-:-:S03]  /*10e70*/  ULDC.64 UR4, c[0x0][0x310] ;  /* 0x0000c40000047ab9 */ /* 0x000fc60000000a00 */
[----:B------:R-:W-:Y:S02]  /*10e80*/  IMAD.IADD R3, R3, 0x1, R5 ;  /* 0x0000000103037824 */ /* 0x000fe400078e0205 */
[----:B------:R-:W-:Y:S02]  /*10e90*/  IMAD R6, R6, UR4, RZ ;  /* 0x0000000406067c24 */ /* 0x000fe4000f8e02ff */
[----:B------:R-:W-:-:S04]  /*10ea0*/  IMAD.WIDE.U32 R2, R4, UR4, R2 ;  /* 0x0000000404027c25 */ /* 0x000fc8000f8e0002 */
[----:B------:R-:W-:Y:S01]  /*10eb0*/  IMAD R6, R4, UR5, R6 ;  /* 0x0000000504067c24 */ /* 0x000fe2000f8e0206 */
[----:B------:R-:W-:Y:S01]  /*10ec0*/  ULDC.64 UR4, c[0x0][0x308] ;  /* 0x0000c20000047ab9 */ /* 0x000fe20000000a00 */
[----:B------:R-:W-:Y:S02]  /*10ed0*/  IMAD R5, R25, 0x4800, R32 ;  /* 0x0000480019057824 */ /* 0x000fe400078e0220 */
[----:B------:R-:W-:Y:S02]  /*10ee0*/  IMAD.IADD R3, R3, 0x1, R6 ;  /* 0x0000000103037824 */ /* 0x000fe400078e0206 */
[----:B------:R-:W-:Y:S02]  /*10ef0*/  IMAD R0, R30, UR4, RZ ;  /* 0x000000041e007c24 */ /* 0x000fe4000f8e02ff */
[----:B------:R-:W-:-:S04]  /*10f00*/  IMAD.WIDE.U32 R2, R18, UR4, R2 ;  /* 0x0000000412027c25 */ /* 0x000fc8000f8e0002 */
[----:B------:R-:W-:Y:S01]  /*10f10*/  IMAD R0, R18, UR5, R0 ;  /* 0x0000000512007c24 */ /* 0x000fe2000f8e0200 */
[----:B------:R-:W-:Y:S01]  /*10f20*/  ULDC.64 UR4, c[0x0][0x2e8] ;  /* 0x0000ba0000047ab9 */ /* 0x000fe20000000a00 */
[----:B------:R-:W-:Y:S01]  /*10f30*/  IMAD R6, R24, -0x60, R35 ;  /* 0xffffffa018067824 */ /* 0x000fe200078e0223 */
[----:B------:R-:W-:Y:S01]  /*10f40*/  LEA R4, P0, R2, UR4, 0x1 ;  /* 0x0000000402047c11 */ /* 0x000fe2000f8008ff */
[----:B------:R-:W-:Y:S01]  /*10f50*/  IMAD.IADD R0, R3, 0x1, R0 ;  /* 0x0000000103007824 */ /* 0x000fe200078e0200 */
[----:B------:R-:W-:Y:S01]  /*10f60*/  UMOV UR4, 0xffffffff ;  /* 0xffffffff00047882 */ /* 0x000fe20000000000 */
[----:B------:R-:W-:Y:S02]  /*10f70*/  IMAD.IADD R6, R6, 0x1, -R9 ;  /* 0x0000000106067824 */ /* 0x000fe400078e0a09 */
[----:B---3--:R-:W-:Y:S01]  /*10f80*/  IMAD.SHL.U32 R9, R8, 0x8, RZ ;  /* 0x0000000808097824 */ /* 0x008fe200078e00ff */
[----:B------:R-:W-:Y:S02]  /*10f90*/  LEA.HI.X R0, R2, UR5, R0, 0x1, P0 ;  /* 0x0000000502007c11 */ /* 0x000fe400080f0c00 */
[----:B------:R-:W-:-:S02]  /*10fa0*/  ISETP.GE.AND P0, PT, R6, 0x1, PT ;  /* 0x000000010600780c */ /* 0x000fc40003f06270 */
[----:B------:R-:W-:Y:S01]  /*10fb0*/  LOP3.LUT R9, R9, 0x38, RZ, 0xc0, !PT ;  /* 0x0000003809097812 */ /* 0x000fe200078ec0ff */
[----:B------:R-:W-:Y:S10]  /*10fc0*/  BRA.DIV UR4, `(.L_x_1378) ;  /* 0x0000003e04847947 */ /* 0x000ff4000b800000 */
[----:B------:R-:W1:Y:S01]  /*10fd0*/  SHFL.IDX PT, R3, R4, RZ, 0x181f ;  /* 0x00181fff04037589 */ /* 0x000e6200000e0000 */
[----:B------:R-:W-:-:S03]  /*10fe0*/  @P0 IMAD R8, R5, 0x2, R22 ;  /* 0x0000000205080824 */ /* 0x000fc600078e0216 */
[----:B------:R-:W2:Y:S01]  /*10ff0*/  SHFL.IDX PT, R2, R0, RZ, 0x181f ;  /* 0x00181fff00027589 */ /* 0x000ea200000e0000 */
[----:B-1----:R-:W-:-:S05]  /*11000*/  @P0 LEA R3, P1, R9, R3, 0x1 ;  /* 0x0000000309030211 */ /* 0x002fca00078208ff */
[----:B--2---:R-:W-:Y:S01]  /*11010*/  @P0 IMAD.X R2, RZ, RZ, R2, P1 ;  /* 0x000000ffff020224 */ /* 0x004fe200008e0602 */
        /* <DEDUP_REMOVED lines=8> */
[----:B-1----:R-:W1:Y:S01]  /*110a0*/  SHFL.IDX PT, R3, R4, 0x1, 0x181f ;  /* 0x00381f0004037f89 */ /* 0x002e6200000e0000 */
[----:B------:R-:W-:-:S03]  /*110b0*/  @P1 IMAD R8, R5, 0x2, R22 ;  /* 0x0000000205081824 */ /* 0x000fc600078e0216 */
[----:B------:R-:W2:Y:S01]  /*110c0*/  SHFL.IDX PT, R2, R0, 0x1, 0x181f ;  /* 0x00381f0000027f89 */ /* 0x000ea200000e0000 */
[----:B-1----:R-:W-:-:S05]  /*110d0*/  @P1 LEA R3, P0, R9, R3, 0x1 ;  /* 0x0000000309031211 */ /* 0x002fca00078008ff */
[----:B--2---:R-:W-:-:S05]  /*110e0*/  @P1 IMAD.X R2, RZ, RZ, R2, P0 ;  /* 0x000000ffff021224 */ /* 0x004fca00000e0602 */
[----:B------:R-:W-:-:S04]  /*110f0*/  @P1 LOP3.LUT R3, R3, R2, RZ, 0x3c, !PT ;  /* 0x0000000203031212 */ /* 0x000fc800078e3cff */
[----:B------:R-:W-:-:S04]  /*11100*/  @P1 LOP3.LUT R2, R3, R2, RZ, 0x3c, !PT ;  /* 0x0000000203021212 */ /* 0x000fc800078e3cff */
[----:B------:R-:W-:-:S05]  /*11110*/  @P1 LOP3.LUT R3, R3, R2, RZ, 0x3c, !PT ;  /* 0x0000000203031212 */ /* 0x000fca00078e3cff */
[----:B------:R-:W-:Y:S04]  /*11120*/  @P1 LDGSTS.E.BYPASS.LTC128B.128 [R8+0x18c00], desc[UR36][R2.64], !P4 ;  /* 0x18c0000002081fae */ /* 0x000fe8000e101d64 */
[----:B------:R-:W-:Y:S04]  /*11130*/  @P1 LDGSTS.E.BYPASS.LTC128B.128 [R8+0x1bc00], desc[UR36][R2.64+0x80], !P3 ;  /* 0x1bc0008002081fae */ /* 0x000fe8000d901d64 */
[----:B------:R1:W-:Y:S01]  /*11140*/  @P1 LDGSTS.E.BYPASS.LTC128B.128 [R8+0x1ec00], desc[UR36][R2.64+0x100], !P2 ;  /* 0x1ec0010002081fae */ /* 0x0003e2000d101d64 */
[----:B------:R-:W-:-:S03]  /*11150*/  ISETP.GE.AND P1, PT, R6, 0x21, PT ;  /* 0x000000210600780c */ /* 0x000fc60003f26270 */
[----:B-1----:R-:W1:Y:S10]  /*11160*/  SHFL.IDX PT, R3, R4, 0x2, 0x181f ;  /* 0x00581f0004037f89 */ /* 0x002e7400000e0000 */
[----:B------:R-:W-:Y:S01]  /*11170*/  @P1 IMAD R8, R5, 0x2, R22 ;  /* 0x0000000205081824 */ /* 0x000fe200078e0216 */
        /* <DEDUP_REMOVED lines=24> */
[----:B------:R-:W2:Y:S04]  /*11300*/  SHFL.IDX PT, R2, R0, 0x4, 0x181f ;  /* 0x00981f0000027f89 */ /* 0x000ea800000e0000 */
[----:B------:R-:W3:Y:S01]  /*11310*/  SHFL.IDX PT, R0, R0, 0x5, 0x181f ;  /* 0x00b81f0000007f89 */ /* 0x000ee200000e0000 */
[----:B-1----:R-:W-:-:S05]  /*11320*/  @P1 LEA R3, P0, R9, R3, 0x1 ;  /* 0x0000000309031211 */ /* 0x002fca00078008ff */
[----:B--2---:R-:W-:-:S05]  /*11330*/  @P1 IMAD.X R2, RZ, RZ, R2, P0 ;  /* 0x000000ffff021224 */ /* 0x004fca00000e0602 */
[----:B------:R-:W-:-:S04]  /*11340*/  @P1 LOP3.LUT R3, R3, R2, RZ, 0x3c, !PT ;  /* 0x0000000203031212 */ /* 0x000fc800078e3cff */
[----:B------:R-:W-:-:S04]  /*11350*/  @P1 LOP3.LUT R2, R3, R2, RZ, 0x3c, !PT ;  /* 0x0000000203021212 */ /* 0x000fc800078e3cff */
[----:B------:R-:W-:-:S05]  /*11360*/  @P1 LOP3.LUT R3, R3, R2, RZ, 0x3c, !PT ;  /* 0x0000000203031212 */ /* 0x000fca00078e3cff */
[----:B------:R-:W-:Y:S04]  /*11370*/  @P1 LDGSTS.E.BYPASS.LTC128B.128 [R8+0x1a400], desc[UR36][R2.64], !P4 ;  /* 0x1a40000002081fae */ /* 0x000fe8000e101d64 */
[----:B------:R-:W-:Y:S04]  /*11380*/  @P1 LDGSTS.E.BYPASS.LTC128B.128 [R8+0x1d400], desc[UR36][R2.64+0x80], !P3 ;  /* 0x1d40008002081fae */ /* 0x000fe8000d901d64 */
[----:B------:R1:W-:Y:S04]  /*11390*/  @P1 LDGSTS.E.BYPASS.LTC128B.128 [R8+0x20400], desc[UR36][R2.64+0x100], !P2 ;  /* 0x2040010002081fae */ /* 0x0003e8000d101d64 */
[----:B-1-3--:R1:W2:Y:S02]  /*113a0*/  SHFL.IDX PT, R2, R4, 0x5, 0x181f ;  /* 0x00b81f0004027f89 */ /* 0x00a2a400000e0000 */
.L_x_1457:
[----:B------:R-:W-:-:S13]  /*113b0*/  ISETP.GE.AND P0, PT, R6, 0x51, PT ;  /* 0x000000510600780c */ /* 0x000fda0003f06270 */
[----:B--2---:R-:W-:Y:S01]  /*113c0*/  @P0 LEA R2, P1, R9, R2, 0x1 ;  /* 0x0000000209020211 */ /* 0x004fe200078208ff */
        /* <DEDUP_REMOVED lines=10> */
.L_x_1379:
[----:B------:R-:W-:Y:S02]  /*11470*/  PLOP3.LUT P1, PT, P1, P0, PT, 0xa2, 0x0 ;  /* 0x000000000000781c */ /* 0x000fe40000f21472 */
[----:B------:R-:W-:-:S08]  /*11480*/  @P0 R2UR P1, UR4, R7 ;  /* 0x00000000070402ca */ /* 0x000fd00000020000 */
[----:B------:R-:W-:-:S05]  /*11490*/  @P0 PLOP3.LUT P0, PT, P1, PT, PT, 0x80, 0x0 ;  /* 0x000000000000081c */ /* 0x000fca0000f0f070 */
[----:B------:R-:W-:Y:S01]  /*114a0*/  @!P1 SYNCS.ARRIVE.TRANS64.RED.A0T1 RZ, [UR4+0x2a830], RZ ;  /* 0x02a830ffffff99a7 */ /* 0x000fe20008200404 */
[----:B------:R-:W-:Y:S07]  /*114b0*/  @!P1 ARRIVES.LDGSTSBAR.64.TRANSCNT [UR4+0x2a830] ;  /* 0x02a83000ff0099b0 */ /* 0x000fee0008000a84 */
[----:B------:R-:W-:Y:S05]  /*114c0*/  @P0 BRA.U.ANY `(.L_x_1379) ;  /* 0xfffffffd00e80947 */ /* 0x000fea000393ffff */
[----:B------:R-:W-:Y:S01]  /*114d0*/  NOP ;  /* 0x0000000000007918 */ /* 0x000fe20000000000 */
[----:B------:R-:W3:Y:S02]  /*114e0*/  LDL R0, [R1] ;  /* 0x0000000001007983 */ /* 0x000ee40000100800 */
[----:B---3--:R-:W-:-:S13]  /*114f0*/  LOP3.LUT P2, RZ, R0, 0x10, RZ, 0xc0, !PT ;  /* 0x0000001000ff7812 */ /* 0x008fda000784c0ff */
[----:B------:R-:W-:Y:S05]  /*11500*/  @!P2 BRA `(.L_x_1380) ;  /* 0x000000000004a947 */ /* 0x000fea0003800000 */
[----:B------:R-:W-:Y:S01]  /*11510*/  BPT.TRAP 0x1 ;  /* 0x000000040000795c */ /* 0x000fe20000300000 */
.L_x_1380:
[----:B------:R3:W-:Y:S02]  /*11520*/  SYNCS.ARRIVE.TRANS64.A1T0 RZ, [R7+URZ+0x2a830], RZ ;  /* 0x02a830ff07ff79a7 */ /* 0x0007e4000810003f */
[----:B------:R-:W-:Y:S05]  /*11530*/  WARPSYNC.ALL ;  /* 0x0000000000007948 */ /* 0x000fea0003800000 */
[----:B------:R-:W-:Y:S01]  /*11540*/  ULDC.64 UR4, c[0x0][0x298] ;  /* 0x0000a60000047ab9 */ /* 0x000fe20000000a00 */
[----:B--2---:R-:W-:Y:S01]  /*11550*/  VIADD R2, R22, 0xc400 ;  /* 0x0000c40016027836 */ /* 0x004fe20000000000 */
[----:B------:R-:W-:Y:S01]  /*11560*/  SHF.R.S32.HI R0, RZ, 0x1f, R34 ;  /* 0x0000001fff007819 */ /* 0x000fe20000011422 */
[----:B-1----:R-:W-:Y:S01]  /*11570*/  IMAD.WIDE.U32 R4, R34, UR4, RZ ;  /* 0x0000000422047c25 */ /* 0x002fe2000f8e00ff */
[----:B------:R-:W-:Y:S01]  /*11580*/  BSSY B6, `(.L_x_1381) ;  /* 0x0000018000067945 */ /* 0x000fe20003800000 */
[----:B------:R-:W-:Y:S01]  /*11590*/  BAR.SYNC.DEFER_BLOCKING 0x8, 0x180 ;  /* 0x0206000000007b1d */ /* 0x000fe20000010000 */
[----:B------:R-:W-:Y:S01]  /*115a0*/  LOP3.LUT P0, RZ, R2, 0x3ff, RZ, 0xc0, !PT ;  /* 0x000003ff02ff7812 */ /* 0x000fe2000780c0ff */
[----:B------:R-:W-:-:S04]  /*115b0*/  IMAD R3, R0, UR4, RZ ;  /* 0x0000000400037c24 */ /* 0x000fc8000f8e02ff */
[----:B------:R-:W-:Y:S01]  /*115c0*/  IMAD R0, R34, UR5, R3 ;  /* 0x0000000522007c24 */ /* 0x000fe2000f8e0203 */
[----:B------:R1:W-:Y:S03]  /*115d0*/  STL.64 [R1+0x8], R4 ;  /* 0x0000080401007387 */ /* 0x0003e60000100a00 */
[----:B------:R-:W-:-:S04]  /*115e0*/  IMAD.IADD R34, R5, 0x1, R0 ;  /* 0x0000000105227824 */ /* 0x000fc800078e0200 */
[----:B------:R-:W-:Y:S05]  /*115f0*/  @!P0 BRA `(.L_x_1382) ;  /* 0x0000000000408947 */ /* 0x000fea0003800000 */
[----:B------:R-:W-:Y:S01]  /*11600*/  MOV R2, 0x0 ;  /* 0x0000000000027802 */ /* 0x000fe20000000f00 */
[----:B------:R-:W-:Y:S01]  /*11610*/  ULDC.64 UR6, c[0x4][0xf0] ;  /* 0x01003c0000067ab9 */ /* 0x000fe20000000a00 */
[----:B------:R-:W-:Y:S01]  /*11620*/  ULDC.64 UR8, c[0x4][0xf8] ;  /* 0x01003e0000087ab9 */ /* 0x000fe20000000a00 */
[----:B------:R-:W-:Y:S01]  /*11630*/  ULDC.64 UR4, c[0x4][0x88] ;  /* 0x0100220000047ab9 */ /* 0x000fe20000000a00 */
[----:B-1----:R-:W-:Y:S02]  /*11640*/  IMAD.U32 R4, RZ, RZ, UR6 ;  /* 0x00000006ff047e24 */ /* 0x002fe4000f8e00ff */
[----:B------:R-:W1:Y:S01]  /*11650*/  LDC.64 R2, c[0x4][R2] ;  /* 0x0100000002027b82 */ /* 0x000e620000000a00 */
[----:B------:R-:W-:Y:S02]  /*11660*/  IMAD.U32 R5, RZ, RZ, UR7 ;  /* 0x00000007ff057e24 */ /* 0x000fe4000f8e00ff */
[----:B------:R-:W-:Y:S02]  /*11670*/  IMAD.U32 R6, RZ, RZ, UR8 ;  /* 0x00000008ff067e24 */ /* 0x000fe4000f8e00ff */
[----:B---3--:R-:W-:-:S02]  /*11680*/  IMAD.U32 R7, RZ, RZ, UR9 ;  /* 0x00000009ff077e24 */ /* 0x008fc4000f8e00ff */
[----:B------:R-:W-:Y:S02]  /*11690*/  IMAD.U32 R10, RZ, RZ, UR4 ;  /* 0x00000004ff0a7e24 */ /* 0x000fe4000f8e00ff */
[----:B------:R-:W-:Y:S02]  /*116a0*/  IMAD.U32 R11, RZ, RZ, UR5 ;  /* 0x00000005ff0b7e24 */ /* 0x000fe4000f8e00ff */
[----:B------:R-:W-:Y:S02]  /*116b0*/  IMAD.MOV.U32 R8, RZ, RZ, 0x70 ;  /* 0x00000070ff087424 */ /* 0x000fe400078e00ff */
[----:B------:R-:W-:Y:S02]  /*116c0*/  IMAD.MOV.U32 R12, RZ, RZ, 0x1 ;  /* 0x00000001ff0c7424 */ /* 0x000fe400078e00ff */
[----:B------:R-:W-:-:S07]  /*116d0*/  IMAD.MOV.U32 R13, RZ, RZ, RZ ;  /* 0x000000ffff0d7224 */ /* 0x000fce00078e00ff */
[----:B0-----:R-:W-:-:S07]  /*116e0*/  LEPC R20, `(.L_x_1382) ;  /* 0x000000001014794e */ /* 0x001fce0000000000 */
[----:B-1----:R-:W-:Y:S05]  /*116f0*/  CALL.ABS.NOINC R2 ;  /* 0x0000000002007343 */ /* 0x002fea0003c00000 */
.L_x_1382:
[----:B------:R-:W-:Y:S05]  /*11700*/  BSYNC B6 ;  /* 0x0000000000067941 */ /* 0x000fea0003800000 */
.L_x_1381:
[----:B0-----:R-:W2:Y:S01]  /*11710*/  LDL.LU.64 R20, [R1+0x8] ;  /* 0x0000080001147983 */ /* 0x001ea20000300a00 */
[----:B------:R-:W-:-:S03]  /*11720*/  ULDC.64 UR4, c[0x0][0x2d8] ;  /* 0x0000b60000047ab9 */ /* 0x000fc60000000a00 */
[----:B------:R-:W4:Y:S01]  /*11730*/  LDL R2, [R1] ;  /* 0x0000000001027983 */ /* 0x000f220000100800 */
[----:B------:R-:W-:Y:S02]  /*11740*/  IMAD R0, R30, UR4, RZ ;  /* 0x000000041e007c24 */ /* 0x000fe4000f8e02ff */
[----:B------:R-:W-:Y:S01]  /*11750*/  IMAD.MOV.U32 R3, RZ, RZ, R34 ;  /* 0x000000ffff037224 */ /* 0x000fe200078e0022 */
[----:B------:R-:W3:Y:S01]  /*11760*/  S2R R9, SR_TID.X ;  /* 0x0000000000097919 */ /* 0x000ee20000002100 */
[----:B-1----:R-:W-:Y:S01]  /*11770*/  IMAD R5, R18, UR5, R0 ;  /* 0x0000000512057c24 */ /* 0x002fe2000f8e0200 */
[----:B------:R-:W-:Y:S01]  /*11780*/  SHF.R.S32.HI R0, RZ, 0x1f, R19 ;  /* 0x0000001fff007819 */ /* 0x000fe20000011413 */
[----:B---3--:R-:W-:-:S05]  /*11790*/  IMAD.SHL.U32 R7, R9, 0x8, RZ ;  /* 0x0000000809077824 */ /* 0x008fca00078e00ff */
[----:B------:R-:W-:Y:S01]  /*117a0*/  LOP3.LUT R7, R7, 0x38, RZ, 0xc0, !PT ;  /* 0x0000003807077812 */ /* 0x000fe200078ec0ff */
[----:B--2---:R-:W0:Y:S01]  /*117b0*/  S2R R21, SR_TID.X ;  /* 0x0000000000157919 */ /* 0x004e220000002100 */
[----:B----4-:R-:W-:Y:S01]  /*117c0*/  LOP3.LUT P6, RZ, R2, 0x80, RZ, 0xc0, !PT ;  /* 0x0000008002ff7812 */ /* 0x010fe200078cc0ff */
[----:B------:R-:W-:Y:S02]  /*117d0*/  IMAD.MOV.U32 R2, RZ, RZ, R20 ;  /* 0x000000ffff027224 */ /* 0x000fe400078e0014 */
[----:B------:R-:W1:Y:S01]  /*117e0*/  LDC R20, c[0x0][0x448] ;  /* 0x00011200ff147b82 */ /* 0x000e620000000800 */
[----:B------:R-:W-:Y:S01]  /*117f0*/  SEL R0, R0, RZ, !P6 ;  /* 0x000000ff00007207 */ /* 0x000fe20007000000 */
[----:B------:R-:W-:Y:S01]  /*11800*/  IMAD.WIDE.U32 R2, R18, UR4, R2 ;  /* 0x0000000412027c25 */ /* 0x000fe2000f8e0002 */
[----:B------:R-:W-:Y:S01]  /*11810*/  SEL R4, R19, RZ, !P6 ;  /* 0x000000ff13047207 */ /* 0x000fe20007000000 */
[----:B------:R-:W-:Y:S02]  /*11820*/  ULDC.64 UR4, c[0x0][0x2e0] ;  /* 0x0000b80000047ab9 */ /* 0x000fe40000000a00 */
[----:B------:R-:W-:-:S02]  /*11830*/  IMAD.IADD R3, R3, 0x1, R5 ;  /* 0x0000000103037824 */ /* 0x000fc400078e0205 */
[----:B------:R-:W-:Y:S02]  /*11840*/  IMAD R0, R0, UR4, RZ ;  /* 0x0000000400007c24 */ /* 0x000fe4000f8e02ff */
[----:B------:R-:W-:-:S04]  /*11850*/  IMAD.WIDE.U32 R2, R4, UR4, R2 ;  /* 0x0000000404027c25 */ /* 0x000fc8000f8e0002 */
[----:B------:R-:W-:Y:S01]  /*11860*/  IMAD R0, R4, UR5, R0 ;  /* 0x0000000504007c24 */ /* 0x000fe2000f8e0200 */
[----:B------:R-:W-:-:S03]  /*11870*/  ULDC.64 UR4, c[0x0][0x2d0] ;  /* 0x0000b40000047ab9 */ /* 0x000fc60000000a00 */
[----:B------:R-:W-:Y:S01]  /*11880*/  IMAD.IADD R3, R3, 0x1, R0 ;  /* 0x0000000103037824 */ /* 0x000fe200078e0200 */
[----:B-1----:R-:W-:Y:S02]  /*11890*/  ISETP.NE.AND P6, PT, R20, 0x1, PT ;  /* 0x000000011400780c */ /* 0x002fe40003fc5270 */
[----:B------:R-:W1:Y:S01]  /*118a0*/  S2R R20, SR_TID.X ;  /* 0x0000000000147919 */ /* 0x000e620000002100 */
[----:B0-----:R-:W-:-:S04]  /*118b0*/  LOP3.LUT R21, R21, 0x7f, RZ, 0xc0, !PT ;  /* 0x0000007f15157812 */ /* 0x001fc800078ec0ff */
[----:B------:R-:W-:-:S06]  /*118c0*/  SHF.R.U32.HI R21, RZ, 0x3, R21 ;  /* 0x00000003ff157819 */ /* 0x000fcc0000011615 */
[----:B------:R-:W0:Y:S08]  /*118d0*/  @P6 LDC R6, c[0x0][0x44c] ;  /* 0x00011300ff066b82 */ /* 0x000e300000000800 */
[----:B------:R-:W2:Y:S01]  /*118e0*/  @P6 LDC R5, c[0x0][0x450] ;  /* 0x00011400ff056b82 */ /* 0x000ea20000000800 */
[----:B-1----:R-:W-:-:S05]  /*118f0*/  IMAD.SHL.U32 R20, R20, 0x10, RZ ;  /* 0x0000001014147824 */ /* 0x002fca00078e00ff */
[----:B------:R-:W-:Y:S01]  /*11900*/  LOP3.LUT R20, R21, 0x70, R20, 0xf8, !PT ;  /* 0x0000007015147812 */ /* 0x000fe200078ef814 */
[----:B------:R-:W-:-:S04]  /*11910*/  IMAD.SHL.U32 R21, R9, 0x8, RZ ;  /* 0x0000000809157824 */ /* 0x000fc800078e00ff */
[----:B------:R-:W-:Y:S01]  /*11920*/  IMAD.IADD R0, R20, 0x1, R26 ;  /* 0x0000000114007824 */ /* 0x000fe200078e021a */
[----:B------:R-:W-:Y:S02]  /*11930*/  LOP3.LUT R21, R21, 0x38, RZ, 0xc0, !PT ;  /* 0x0000003815157812 */ /* 0x000fe400078ec0ff */
[----:B------:R-:W-:Y:S01]  /*11940*/  LOP3.LUT R20, R9, 0x7f, RZ, 0xc0, !PT ;  /* 0x0000007f09147812 */ /* 0x000fe200078ec0ff */
[----:B0-----:R-:W-:Y:S01]  /*11950*/  @P6 IMAD.HI.U32 R6, R0, R6, RZ ;  /* 0x0000000600066227 */ /* 0x001fe200078e00ff */
[C---:B------:R-:W-:Y:S02]  /*11960*/  LOP3.LUT R8, R21.reuse, 0x40, RZ, 0xfc, !PT ;  /* 0x0000004015087812 */ /* 0x040fe400078efcff */
[----:B------:R-:W-:Y:S01]  /*11970*/  LOP3.LUT R9, R21, 0x80, RZ, 0xfc, !PT ;  /* 0x0000008015097812 */ /* 0x000fe200078efcff */
[----:B------:R-:W-:Y:S01]  /*11980*/  IMAD.MOV.U32 R4, RZ, RZ, R0 ;  /* 0x000000ffff047224 */ /* 0x000fe200078e0000 */
[----:B--2---:R-:W-:Y:S02]  /*11990*/  @P6 SHF.R.U32.HI R4, RZ, R5, R6 ;  /* 0x00000005ff046219 */ /* 0x004fe40000011606 */
[----:B------:R-:W0:Y:S03]  /*119a0*/  LDC R6, c[0x0][0x448] ;  /* 0x00011200ff067b82 */ /* 0x000e260000000800 */
[----:B------:R-:W-:-:S02]  /*119b0*/  IMAD.MOV R5, RZ, RZ, -R4 ;  /* 0x000000ffff057224 */ /* 0x000fc400078e0a04 */
[----:B------:R-:W-:-:S04]  /*119c0*/  IMAD.WIDE.U32 R2, R4, UR4, R2 ;  /* 0x0000000404027c25 */ /* 0x000fc8000f8e0002 */
[----:B0-----:R-:W-:Y:S01]  /*119d0*/  IMAD R0, R6, R5, R0 ;  /* 0x0000000506007224 */ /* 0x001fe200078e0200 */
[----:B------:R-:W-:-:S05]  /*119e0*/  SHF.R.S32.HI R5, RZ, 0x1f, R4 ;  /* 0x0000001fff057819 */ /* 0x000fca0000011404 */
[----:B------:R-:W-:-:S04]  /*119f0*/  IMAD R5, R5, UR4, RZ ;  /* 0x0000000405057c24 */ /* 0x000fc8000f8e02ff */
        /* <DEDUP_REMOVED lines=8> */
[C---:B------:R-:W-:Y:S01]  /*11a80*/  LEA R0, P0, R2.reuse, UR4, 0x1 ;  /* 0x0000000402007c11 */ /* 0x040fe2000f8008ff */
[----:B------:R-:W-:Y:S01]  /*11a90*/  IMAD.IADD R4, R3, 0x1, R5 ;  /* 0x0000000103047824 */ /* 0x000fe200078e0205 */
[----:B------:R-:W-:Y:S02]  /*11aa0*/  ULDC UR4, c[0x0][0x2b8] ;  /* 0x0000ae0000047ab9 */ /* 0x000fe40000000800 */
[----:B------:R-:W-:Y:S02]  /*11ab0*/  ISETP.GE.AND P3, PT, R7, UR4, PT ;  /* 0x0000000407007c0c */ /* 0x000fe4000bf66270 */
[----:B------:R-:W-:Y:S01]  /*11ac0*/  LEA.HI.X R4, R2, UR5, R4, 0x1, P0 ;  /* 0x0000000502047c11 */ /* 0x000fe200080f0c04 */
[----:B------:R-:W-:Y:S01]  /*11ad0*/  UMOV UR5, 0xffffffff ;  /* 0xffffffff00057882 */ /* 0x000fe20000000000 */
[----:B------:R-:W-:-:S02]  /*11ae0*/  ISETP.GE.AND P2, PT, R8, UR4, PT ;  /* 0x0000000408007c0c */ /* 0x000fc4000bf46270 */
[----:B------:R-:W-:Y:S02]  /*11af0*/  ISETP.GE.AND P0, PT, R9, UR4, PT ;  /* 0x0000000409007c0c */ /* 0x000fe4000bf06270 */
[----:B------:R-:W-:Y:S01]  /*11b00*/  SHF.R.U32.HI R8, RZ, 0x3, R20 ;  /* 0x00000003ff087819 */ /* 0x000fe20000011614 */
[----:B------:R-:W-:Y:S10]  /*11b10*/  BRA.DIV UR5, `(.L_x_1383) ;  /* 0x0000003a05d87947 */ /* 0x000ff4000b800000 */
[----:B------:R-:W0:Y:S01]  /*11b20*/  SHFL.IDX PT, R3, R0, RZ, 0x181f ;  /* 0x00181fff00037589 */ /* 0x000e2200000e0000 */
[----:B------:R-:W-:Y:S02]  /*11b30*/  IMAD R29, R29, R6, RZ ;  /* 0x000000061d1d7224 */ /* 0x000fe400078e02ff */
[----:B------:R-:W-:Y:S01]  /*11b40*/  IMAD.IADD R26, R8, 0x1, R26 ;  /* 0x00000001081a7824 */ /* 0x000fe200078e021a */
[----:B------:R-:W1:Y:S04]  /*11b50*/  SHFL.IDX PT, R2, R4, RZ, 0x181f ;  /* 0x00181fff04027589 */ /* 0x000e6800000e0000 */
[----:B------:R-:W-:Y:S01]  /*11b60*/  ISETP.GE.AND P1, PT, R26, R29, PT ;  /* 0x0000001d1a00720c */ /* 0x000fe20003f26270 */
[----:B------:R-:W-:-:S12]  /*11b70*/  SHFL.IDX PT, R14, R0, 0x7, 0x181f ;  /* 0x00f81f00000e7f89 */ /* 0x000fd800000e0000 */
[----:B0-----:R-:W-:-:S05]  /*11b80*/  @!P1 LEA R5, P4, R7, R3, 0x1 ;  /* 0x0000000307059211 */ /* 0x001fca00078808ff */
[----:B-1----:R-:W-:Y:S02]  /*11b90*/  @!P1 IMAD.X R3, RZ, RZ, R2, P4 ;  /* 0x000000ffff039224 */ /* 0x002fe400020e0602 */
        /* <DEDUP_REMOVED lines=71> */
.L_x_1474:
[----:B------:R-:W-:Y:S01]  /*12010*/  VIADD R26, R26, 0x70 ;  /* 0x000000701a1a7836 */ /* 0x000fe20000000000 */
[----:B------:R-:W-:Y:S04]  /*12020*/  BSSY B0, `(.L_x_1384) ;  /* 0x000000b000007945 */ /* 0x000fe80003800000 */
[----:B------:R-:W-:-:S13]  /*12030*/  ISETP.GE.AND P1, PT, R26, R29, PT ;  /* 0x0000001d1a00720c */ /* 0x000fda0003f26270 */
[----:B------:R-:W-:Y:S05]  /*12040*/  @P1 BRA `(.L_x_1385) ;  /* 0x0000000000201947 */ /* 0x000fea0003800000 */
[----:B0-----:R-:W-:-:S05]  /*12050*/  LEA R2, P1, R7, R14, 0x1 ;  /* 0x0000000e07027211 */ /* 0x001fca00078208ff */
[----:B------:R-:W-:-:S05]  /*12060*/  IMAD.X R3, RZ, RZ, R4, P1 ;  /* 0x000000ffff037224 */ /* 0x000fca00008e0604 */
[----:B------:R-:W-:Y:S01]  /*12070*/  @!PT LDS RZ, [RZ] ;  /* 0x00000000fffff984 */ /* 0x000fe20000000800 */
[----:B------:R-:W-:Y:S01]  /*12080*/  @!PT LDS RZ, [RZ] ;  /* 0x00000000fffff984 */ /* 0x000fe20000000800 */
[----:B------:R-:W-:Y:S01]  /*12090*/  @!PT LDS RZ, [RZ] ;  /* 0x00000000fffff984 */ /* 0x000fe20000000800 */
[----:B------:R1:W-:Y:S04]  /*120a0*/  LDGSTS.E.BYPASS.LTC128B.128 [R33+0xfc00], desc[UR36][R2.64], !P3 ;  /* 0x0fc0000002217fae */ /* 0x0003e8000d901d64 */
[----:B------:R1:W-:Y:S04]  /*120b0*/  LDGSTS.E.BYPASS.LTC128B.128 [R33+0x13c00], desc[UR36][R2.64+0x80], !P2 ;  /* 0x13c0008002217fae */ /* 0x0003e8000d101d64 */
[----:B------:R1:W-:Y:S02]  /*120c0*/  LDGSTS.E.BYPASS.LTC128B.128 [R33+0x17c00], desc[UR36][R2.64+0x100], !P0 ;  /* 0x17c0010002217fae */ /* 0x0003e4000c101d64 */
.L_x_1385:
[----:B------:R-:W-:Y:S05]  /*120d0*/  BSYNC B0 ;  /* 0x0000000000007941 */ /* 0x000fea0003800000 */
.L_x_1384:
[----:B------:R-:W-:Y:S01]  /*120e0*/  NOP ;  /* 0x0000000000007918 */ /* 0x000fe20000000000 */
[----:B------:R-:W-:-:S13]  /*120f0*/  PLOP3.LUT P0, PT, PT, PT, PT, 0x80, 0x0 ;  /* 0x000000000000781c */ /* 0x000fda0003f0f070 */
.L_x_1386:
[----:B------:R-:W-:Y:S02]  /*12100*/  PLOP3.LUT P1, PT, P1, P0, PT, 0xa2, 0x0 ;  /* 0x000000000000781c */ /* 0x000fe40000f21472 */
[----:B------:R-:W-:-:S08]  /*12110*/  @P0 R2UR P1, UR4, R22 ;  /* 0x00000000160402ca */ /* 0x000fd00000020000 */
[----:B------:R-:W-:-:S05]  /*12120*/  @P0 PLOP3.LUT P0, PT, P1, PT, PT, 0x80, 0x0 ;  /* 0x000000000000081c */ /* 0x000fca0000f0f070 */
[----:B------:R-:W-:Y:S01]  /*12130*/  @!P1 SYNCS.ARRIVE.TRANS64.RED.A0T1 RZ, [UR4+0x2a800], RZ ;  /* 0x02a800ffffff99a7 */ /* 0x000fe20008200404 */
[----:B------:R-:W-:Y:S07]  /*12140*/  @!P1 ARRIVES.LDGSTSBAR.64.TRANSCNT [UR4+0x2a800] ;  /* 0x02a80000ff0099b0 */ /* 0x000fee0008000a84 */
[----:B------:R-:W-:Y:S05]  /*12150*/  @P0 BRA.U.ANY `(.L_x_1386) ;  /* 0xfffffffd00e80947 */ /* 0x000fea000393ffff */
[----:B01----:R-:W2:Y:S04]  /*12160*/  LDL.LU R3, [R1+0x14] ;  /* 0x0000140001037983 */ /* 0x003ea80000300800 */
[----:B------:R-:W3:Y:S01]  /*12170*/  LDL.LU R2, [R1+0x10] ;  /* 0x0000100001027983 */ /* 0x000ee20000300800 */
[----:B--2---:R-:W-:-:S05]  /*12180*/  VIADD R3, R3, 0x1 ;  /* 0x0000000103037836 */ /* 0x004fca0000000000 */
[----:B------:R-:W-:Y:S01]  /*12190*/  LEA.HI R0, R3, R3, RZ, 0x1 ;  /* 0x0000000303007211 */ /* 0x000fe200078f08ff */
[----:B------:R0:W-:Y:S03]  /*121a0*/  STL [R1+0x14], R3 ;  /* 0x0000140301007387 */ /* 0x0001e60000100800 */
[----:B------:R-:W-:-:S05]  /*121b0*/  LOP3.LUT R0, R0, 0xfffffffe, RZ, 0xc0, !PT ;  /* 0xfffffffe00007812 */ /* 0x000fca00078ec0ff */
[----:B0-----:R-:W-:Y:S02]  /*121c0*/  IMAD.IADD R3, R3, 0x1, -R0 ;  /* 0x0000000103037824 */ /* 0x001fe400078e0a00 */
[----:B---3--:R-:W-:-:S03]  /*121d0*/  VIADD R0, R2, 0xfffffffe ;  /* 0xfffffffe02007836 */ /* 0x008fc60000000000 */
[----:B------:R-:W-:Y:S01]  /*121e0*/  SHF.L.U32 R3, R3, 0x1f, RZ ;  /* 0x0000001f03037819 */ /* 0x000fe200000006ff */
[----:B------:R-:W-:Y:S01]  /*121f0*/  NOP ;  /* 0x0000000000007918 */ /* 0x000fe20000000000 */
[----:B------:R0:W-:Y:S01]  /*12200*/  SYNCS.ARRIVE.TRANS64.A1T0 RZ, [R22+URZ+0x2a800], RZ ;  /* 0x02a800ff16ff79a7 */ /* 0x0001e2000810003f */
[----:B------:R-:W-:Y:S01]  /*12210*/  BSSY B0, `(.L_x_1387) ;  /* 0x0000003000007945 */ /* 0x000fe20003800000 */
[----:B------:R-:W1:Y:S03]  /*12220*/  SYNCS.PHASECHK.TRANS64.TRYWAIT P0, [R22+URZ+0x2a820], R3 ;  /* 0x02a82003160075a7 */ /* 0x000e66000800017f */
[----:B01----:R-:W-:Y:S05]  /*12230*/  @!P0 BRA `(.L_x_1388) ;  /* 0x0000003c00c88947 */ /* 0x003fea0003800000 */
.L_x_1475:
[----:B------:R-:W-:Y:S05]  /*12240*/  BSYNC B0 ;  /* 0x0000000000007941 */ /* 0x000fea0003800000 */
.L_x_1387:
[----:B------:R-:W-:Y:S01]  /*12250*/  ISETP.GE.AND P0, PT, R0, R37, PT ;  /* 0x000000250000720c */ /* 0x000fe20003f06270 */
[----:B------:R-:W-:-:S12]  /*12260*/  BSSY B0, `(.L_x_1389) ;  /* 0x00000ff000007945 */ /* 0x000fd80003800000 */
[----:B------:R-:W-:Y:S05]  /*12270*/  @!P0 BRA `(.L_x_1390) ;  /* 0x0000000c00f48947 */ /* 0x000fea0003800000 */
[----:B------:R-:W-:Y:S02]  /*12280*/  IMAD.MOV.U32 R20, RZ, RZ, R27 ;  /* 0x000000ffff147224 */ /* 0x000fe400078e001b */
[----:B------:R-:W-:Y:S02]  /*12290*/  IMAD.MOV.U32 R10, RZ, RZ, R25 ;  /* 0x000000ffff0a7224 */ /* 0x000fe400078e0019 */
[----:B------:R-:W-:-:S07]  /*122a0*/  IMAD.MOV.U32 R29, RZ, RZ, R24 ;  /* 0x000000ffff1d7224 */ /* 0x000fce00078e0018 */
.L_x_1403:
[----:B------:R-:W1:Y:S01]  /*122b0*/  S2R R2, SR_TID.X ;  /* 0x0000000000027919 */ /* 0x000e620000002100 */
[----:B0-----:R-:W0:Y:S01]  /*122c0*/  LDC R3, c[0x0][0x430] ;  /* 0x00010c00ff037b82 */ /* 0x001e220000000800 */
[----:B------:R-:W2:Y:S01]  /*122d0*/  LDL R7, [R1+0x4] ;  /* 0x0000040001077983 */ /* 0x000ea20000100800 */
[----:B------:R-:W3:Y:S01]  /*122e0*/  S2R R5, SR_TID.X ;  /* 0x0000000000057919 */ /* 0x000ee20000002100 */
[----:B-1----:R-:W-:-:S04]  /*122f0*/  LOP3.LUT R2, R2, 0x7f, RZ, 0xc0, !PT ;  /* 0x0000007f02027812 */ /* 0x002fc800078ec0ff */
[----:B------:R-:W-:Y:S02]  /*12300*/  SHF.R.U32.HI R4, RZ, 0x3, R2 ;  /* 0x00000003ff047819 */ /* 0x000fe40000011602 */
[----:B------:R-:W4:Y:S01]  /*12310*/  LDL R2, [R1] ;  /* 0x0000000001027983 */ /* 0x000f220000100800 */
[----:B0-----:R-:W-:Y:S01]  /*12320*/  ISETP.NE.AND P0, PT, R3, 0x1, PT ;  /* 0x000000010300780c */ /* 0x001fe20003f05270 */
[----:B---3--:R-:W-:-:S05]  /*12330*/  IMAD.SHL.U32 R6, R5, 0x10, RZ ;  /* 0x0000001005067824 */ /* 0x008fca00078e00ff */
[----:B------:R-:W-:-:S04]  /*12340*/  LOP3.LUT R6, R4, 0x70, R6, 0xf8, !PT ;  /* 0x0000007004067812 */ /* 0x000fc800078ef806 */
[----:B------:R-:W-:-:S03]  /*12350*/  ISETP.GT.U32.AND P2, PT, R6, 0x5f, PT ;  /* 0x0000005f0600780c */ /* 0x000fc60003f44070 */
[----:B------:R-:W0:Y:S01]  /*12360*/  @P0 LDC R3, c[0x0][0x434] ;  /* 0x00010d00ff030b82 */ /* 0x000e220000000800 */
[----:B------:R-:W-:-:S09]  /*12370*/  IMAD R8, R0, 0x60, R36 ;  /* 0x0000006000087824 */ /* 0x000fd200078e0224 */
[----:B------:R-:W1:Y:S01]  /*12380*/  @!P2 LDC.64 R4, c[0x0][0x428] ;  /* 0x00010a00ff04ab82 */ /* 0x000e620000000a00 */
[----:B------:R-:W-:-:S04]  /*12390*/  IMAD.IADD R8, R6, 0x1, R8 ;  /* 0x0000000106087824 */ /* 0x000fc800078e0208 */
[----:B------:R-:W-:Y:S02]  /*123a0*/  IMAD.MOV.U32 R6, RZ, RZ, R8 ;  /* 0x000000ffff067224 */ /* 0x000fe400078e0008 */
[----:B0-----:R-:W-:Y:S01]  /*123b0*/  @P0 IMAD.HI.U32 R3, R8, R3, RZ ;  /* 0x0000000308030227 */ /* 0x001fe200078e00ff */
[----:B----4-:R-:W-:Y:S02]  /*123c0*/  LOP3.LUT P1, RZ, R2, 0x10, RZ, 0xc0, !PT ;  /* 0x0000001002ff7812 */ /* 0x010fe4000782c0ff */
[----:B------:R-:W0:Y:S02]  /*123d0*/  @P0 LDC R2, c[0x0][0x438] ;  /* 0x00010e00ff020b82 */ /* 0x000e240000000800 */
[----:B0-----:R-:W-:-:S04]  /*123e0*/  @P0 SHF.R.U32.HI R6, RZ, R2, R3 ;  /* 0x00000002ff060219 */ /* 0x001fc80000011603 */
[--C-:B------:R-:W-:Y:S01]  /*123f0*/  @!P2 SHF.R.S32.HI R3, RZ, 0x1f, R6.reuse ;  /* 0x0000001fff03a819 */ /* 0x100fe20000011406 */
[----:B------:R-:W-:-:S04]  /*12400*/  @!P2 IMAD.MOV.U32 R2, RZ, RZ, R6 ;  /* 0x000000ffff02a224 */ /* 0x000fc800078e0006 */
[----:B-1----:R-:W-:-:S04]  /*12410*/  @!P2 IMAD.WIDE.U32 R2, R31, R4, R2 ;  /* 0x000000041f02a225 */ /* 0x002fc800078e0002 */
        /* <DEDUP_REMOVED lines=8> */
[----:B------:R-:W-:Y:S01]  /*124a0*/  VIADD R25, R10, 0x1 ;  /* 0x000000010a197836 */ /* 0x000fe20000000000 */
[----:B------:R-:W-:Y:S05]  /*124b0*/  YIELD ;  /* 0x0000000000007946 */ /* 0x000fea0003800000 */
[----:B------:R-:W-:Y:S01]  /*124c0*/  ISETP.NE.AND P0, PT, R25, 0x2, PT ;  /* 0x000000021900780c */ /* 0x000fe20003f05270 */
[----:B------:R-:W-:Y:S01]  /*124d0*/  IMAD.MOV R3, RZ, RZ, -R6 ;  /* 0x000000ffff037224 */ /* 0x000fe200078e0a06 */
[----:B------:R-:W-:Y:S02]  /*124e0*/  ULDC UR4, c[0x0][0x430] ;  /* 0x00010c0000047ab9 */ /* 0x000fe40000000800 */
[----:B------:R-:W-:Y:S01]  /*124f0*/  SEL R27, RZ, 0x1, P0 ;  /* 0x00000001ff1b7807 */ /* 0x000fe20000000000 */
[----:B------:R-:W-:Y:S01]  /*12500*/  IMAD R8, R3, UR4, R8 ;  /* 0x0000000403087c24 */ /* 0x000fe2000f8e0208 */
[----:B------:R-:W-:Y:S01]  /*12510*/  SEL R25, R25, RZ, P0 ;  /* 0x000000ff19197207 */ /* 0x000fe20000000000 */
[----:B------:R-:W-:Y:S01]  /*12520*/  IMAD.MOV.U32 R24, RZ, RZ, R0 ;  /* 0x000000ffff187224 */ /* 0x000fe200078e0000 */
[----:B------:R-:W-:Y:S01]  /*12530*/  LOP3.LUT R27, R20, R27, RZ, 0x3c, !PT ;  /* 0x0000001b141b7212 */ /* 0x000fe200078e3cff */
[----:B0-----:R-:W-:Y:S06]  /*12540*/  @!P1 BRA `(.L_x_1391) ;  /* 0x0000000000049947 */ /* 0x001fec0003800000 */
[----:B------:R-:W-:Y:S01]  /*12550*/  BPT.TRAP 0x1 ;  /* 0x000000040000795c */ /* 0x000fe20000300000 */
.L_x_1391:
[----:B------:R-:W-:Y:S01]  /*12560*/  IMAD R6, R25, 0x8, R22 ;  /* 0x0000000819067824 */ /* 0x000fe200078e0216 */
[----:B------:R-:W-:Y:S01]  /*12570*/  SHF.L.U32 R3, R27, 0x1f, RZ ;  /* 0x0000001f1b037819 */ /* 0x000fe200000006ff */
[----:B------:R-:W-:Y:S03]  /*12580*/  BSSY B1, `(.L_x_1392) ;  /* 0x0000003000017945 */ /* 0x000fe60003800000 */
[----:B------:R-:W0:Y:S02]  /*12590*/  SYNCS.PHASECHK.TRANS64.TRYWAIT P0, [R6+URZ+0x2a840], R3 ;  /* 0x02a84003060075a7 */ /* 0x000e24000800017f */
[----:B0-----:R-:W-:Y:S05]  /*125a0*/  @!P0 BRA `(.L_x_1393) ;  /* 0x0000003c00008947 */ /* 0x001fea0003800000 */
.L_x_1476:
[----:B------:R-:W-:Y:S05]  /*125b0*/  BSYNC B1 ;  /* 0x0000000000017941 */ /* 0x000fea0003800000 */
.L_x_1392:
[----:B------:R-:W2:Y:S01]  /*125c0*/  LDL R0, [R1] ;  /* 0x0000000001007983 */ /* 0x000ea20000100800 */
[----:B------:R-:W-:Y:S01]  /*125d0*/  SHF.R.S32.HI R21, RZ, 0x1f, R8 ;  /* 0x0000001fff157819 */ /* 0x000fe20000011408 */
[----:B------:R-:W-:Y:S01]  /*125e0*/  ULDC.64 UR4, c[0x0][0x300] ;  /* 0x0000c00000047ab9 */ /* 0x000fe20000000a00 */
[----:B-----5:R-:W-:Y:S01]  /*125f0*/  SHF.R.S32.HI R26, RZ, 0x1f, R7 ;  /* 0x0000001fff1a7819 */ /* 0x020fe20000011407 */
[----:B0-----:R-:W-:-:S04]  /*12600*/  IMAD.WIDE.U32 R2, R8, UR4, RZ ;  /* 0x0000000408027c25 */ /* 0x001fc8000f8e00ff */
[----:B------:R-:W-:Y:S01]  /*12610*/  IMAD R4, R25, 0x4800, R32 ;  /* 0x0000480019047824 */ /* 0x000fe200078e0220 */
[C---:B--2---:R-:W-:Y:S02]  /*12620*/  LOP3.LUT P3, RZ, R0.reuse, 0x4, RZ, 0xc0, !PT ;  /* 0x0000000400ff7812 */ /* 0x044fe4000786c0ff */
[C---:B------:R-:W-:Y:S02]  /*12630*/  LOP3.LUT P2, RZ, R0.reuse, 0x2, RZ, 0xc0, !PT ;  /* 0x0000000200ff7812 */ /* 0x040fe4000784c0ff */
[----:B------:R-:W-:Y:S01]  /*12640*/  LOP3.LUT P1, RZ, R0, 0x1, RZ, 0xc0, !PT ;  /* 0x0000000100ff7812 */ /* 0x000fe2000782c0ff */
[----:B------:R-:W-:-:S04]  /*12650*/  IMAD R0, R21, UR4, RZ ;  /* 0x0000000415007c24 */ /* 0x000fc8000f8e02ff */
        /* <DEDUP_REMOVED lines=23> */
[----:B------:R-:W-:-:S05]  /*127d0*/  LOP3.LUT R11, R11, 0x38, RZ, 0xc0, !PT ;  /* 0x000000380b0b7812 */ /* 0x000fca00078ec0ff */
[----:B------:R-:W-:-:S05]  /*127e0*/  IMAD.SHL.U32 R0, R11, 0x2, RZ ;  /* 0x000000020b007824 */ /* 0x000fca00078e00ff */
        /* <DEDUP_REMOVED lines=34> */
.L_x_1490:
        /* <DEDUP_REMOVED lines=10> */
.L_x_1395:
[----:B------:R-:W-:Y:S02]  /*12ab0*/  PLOP3.LUT P1, PT, P1, P0, PT, 0xa2, 0x0 ;  /* 0x000000000000781c */ /* 0x000fe40000f21472 */
[----:B------:R-:W-:-:S08]  /*12ac0*/  @P0 R2UR P1, UR4, R6 ;  /* 0x00000000060402ca */ /* 0x000fd00000020000 */
[----:B------:R-:W-:-:S05]  /*12ad0*/  @P0 PLOP3.LUT P0, PT, P1, PT, PT, 0x80, 0x0 ;  /* 0x000000000000081c */ /* 0x000fca0000f0f070 */
[----:B------:R-:W-:Y:S01]  /*12ae0*/  @!P1 SYNCS.ARRIVE.TRANS64.RED.A0T1 RZ, [UR4+0x2a830], RZ ;  /* 0x02a830ffffff99a7 */ /* 0x000fe20008200404 */
[----:B------:R-:W-:Y:S07]  /*12af0*/  @!P1 ARRIVES.LDGSTSBAR.64.TRANSCNT [UR4+0x2a830] ;  /* 0x02a83000ff0099b0 */ /* 0x000fee0008000a84 */
[----:B------:R-:W-:Y:S05]  /*12b00*/  @P0 BRA.U.ANY `(.L_x_1395) ;  /* 0xfffffffd00e80947 */ /* 0x000fea000393ffff */
[----:B------:R-:W-:Y:S01]  /*12b10*/  NOP ;  /* 0x0000000000007918 */ /* 0x000fe20000000000 */
[----:B-1----:R-:W2:Y:S02]  /*12b20*/  LDL R2, [R1] ;  /* 0x0000000001027983 */ /* 0x002ea40000100800 */
[----:B--2---:R-:W-:-:S13]  /*12b30*/  LOP3.LUT P2, RZ, R2, 0x10, RZ, 0xc0, !PT ;  /* 0x0000001002ff7812 */ /* 0x004fda000784c0ff */
[----:B------:R-:W-:Y:S05]  /*12b40*/  @!P2 BRA `(.L_x_1396) ;  /* 0x000000000004a947 */ /* 0x000fea0003800000 */
[----:B------:R-:W-:Y:S01]  /*12b50*/  BPT.TRAP 0x1 ;  /* 0x000000040000795c */ /* 0x000fe20000300000 */
.L_x_1396:
[----:B------:R1:W-:Y:S01]  /*12b60*/  SYNCS.ARRIVE.TRANS64.A1T0 RZ, [R6+URZ+0x2a830], RZ ;  /* 0x02a830ff06ff79a7 */ /* 0x0003e2000810003f */
[----:B------:R-:W-:Y:S05]  /*12b70*/  @!P2 BRA `(.L_x_1397) ;  /* 0x000000000004a947 */ /* 0x000fea0003800000 */
[----:B------:R-:W-:Y:S01]  /*12b80*/  BPT.TRAP 0x1 ;  /* 0x000000040000795c */ /* 0x000fe20000300000 */
.L_x_1397:
[----:B------:R-:W-:Y:S01]  /*12b90*/  SHF.L.U32 R2, R20, 0x1f, RZ ;  /* 0x0000001f14027819 */ /* 0x000fe200000006ff */
[----:B0-----:R-:W-:Y:S01]  /*12ba0*/  IMAD R5, R10, 0x8, R22 ;  /* 0x000000080a057824 */ /* 0x001fe200078e0216 */
[----:B------:R-:W-:Y:S03]  /*12bb0*/  BSSY B1, `(.L_x_1398) ;  /* 0x0000003000017945 */ /* 0x000fe60003800000 */
[----:B------:R-:W0:Y:S02]  /*12bc0*/  SYNCS.PHASECHK.TRANS64.TRYWAIT P0, [R5+URZ+0x2a860], R2 ;  /* 0x02a86002050075a7 */ /* 0x000e24000800017f */
[----:B0-----:R-:W-:Y:S05]  /*12bd0*/  @!P0 BRA `(.L_x_1399) ;  /* 0x0000003c00648947 */ /* 0x001fea0003800000 */
.L_x_1491:
[----:B------:R-:W-:Y:S05]  /*12be0*/  BSYNC B1 ;  /* 0x0000000000017941 */ /* 0x000fea0003800000 */
.L_x_1398:
[----:B------:R-:W2:Y:S01]  /*12bf0*/  S2R R3, SR_TID.X ;  /* 0x0000000000037919 */ /* 0x000ea20000002100 */
[----:B------:R-:W-:Y:S01]  /*12c00*/  UMOV UR4, 0xffffffff ;  /* 0xffffffff00047882 */ /* 0x000fe20000000000 */
[----:B-1----:R-:W-:Y:S01]  /*12c10*/  IMAD R6, R29, -0x60, R35 ;  /* 0xffffffa01d067824 */ /* 0x002fe200078e0223 */
[----:B------:R-:W-:Y:S01]  /*12c20*/  LOP3.LUT P0, RZ, R28, 0x2, RZ, 0xc0, !PT ;  /* 0x000000021cff7812 */ /* 0x000fe2000780c0ff */
[----:B------:R-:W-:Y:S01]  /*12c30*/  IMAD R4, R10, 0x3000, R32 ;  /* 0x000030000a047824 */ /* 0x000fe200078e0220 */
[----:B--2---:R-:W-:-:S04]  /*12c40*/  LOP3.LUT R3, R3, 0x7f, RZ, 0xc0, !PT ;  /* 0x0000007f03037812 */ /* 0x004fc800078ec0ff */
[----:B------:R-:W-:-:S05]  /*12c50*/  SHF.R.U32.HI R3, RZ, 0x3, R3 ;  /* 0x00000003ff037819 */ /* 0x000fca0000011603 */
[----:B------:R-:W-:Y:S01]  /*12c60*/  IMAD.IADD R6, R6, 0x1, -R3 ;  /* 0x0000000106067824 */ /* 0x000fe200078e0a03 */
[----:B------:R-:W-:Y:S06]  /*12c70*/  BRA.DIV UR4, `(.L_x_1400) ;  /* 0x0000003e04507947 */ /* 0x000fec000b800000 */
[----:B0-----:R-:W0:Y:S01]  /*12c80*/  SHFL.IDX PT, R2, R17, RZ, 0x181f ;  /* 0x00181fff11027589 */ /* 0x001e2200000e0000 */
        /* <DEDUP_REMOVED lines=44> */
.L_x_1505:
        /* <DEDUP_REMOVED lines=21> */
.L_x_1401:
[----:B------:R-:W-:Y:S02]  /*130a0*/  PLOP3.LUT P1, PT, P1, P0, PT, 0xa2, 0x0 ;  /* 0x000000000000781c */ /* 0x000fe40000f21472 */
[----:B------:R-:W-:-:S08]  /*130b0*/  @P0 R2UR P1, UR4, R5 ;  /* 0x00000000050402ca */ /* 0x000fd00000020000 */
[----:B------:R-:W-:-:S05]  /*130c0*/  @P0 PLOP3.LUT P0, PT, P1, PT, PT, 0x80, 0x0 ;  /* 0x000000000000081c */ /* 0x000fca0000f0f070 */
[----:B------:R-:W-:Y:S01]  /*130d0*/  @!P1 SYNCS.ARRIVE.TRANS64.RED.A0T1 RZ, [UR4+0x2a850], RZ ;  /* 0x02a850ffffff99a7 */ /* 0x000fe20008200404 */
[----:B------:R-:W-:Y:S07]  /*130e0*/  @!P1 ARRIVES.LDGSTSBAR.64.TRANSCNT [UR4+0x2a850] ;  /* 0x02a85000ff0099b0 */ /* 0x000fee0008000a84 */
[----:B------:R-:W-:Y:S05]  /*130f0*/  @P0 BRA.U.ANY `(.L_x_1401) ;  /* 0xfffffffd00e80947 */ /* 0x000fea000393ffff */
[----:B------:R-:W-:Y:S01]  /*13100*/  NOP ;  /* 0x0000000000007918 */ /* 0x000fe20000000000 */
[----:B------:R-:W2:Y:S02]  /*13110*/  LDL R0, [R1] ;  /* 0x0000000001007983 */ /* 0x000ea40000100800 */
[----:B--2---:R-:W-:-:S13]  /*13120*/  LOP3.LUT P2, RZ, R0, 0x10, RZ, 0xc0, !PT ;  /* 0x0000001000ff7812 */ /* 0x004fda000784c0ff */
[----:B------:R-:W-:Y:S05]  /*13130*/  @!P2 BRA `(.L_x_1402) ;  /* 0x000000000004a947 */ /* 0x000fea0003800000 */
[----:B------:R-:W-:Y:S01]  /*13140*/  BPT.TRAP 0x1 ;  /* 0x000000040000795c */ /* 0x000fe20000300000 */
.L_x_1402:
        /* <DEDUP_REMOVED lines=12> */
[----:B------:R-:W-:Y:S01]  /*13210*/  LEA.HI.X R23, R2, UR5, R23, 0x1, P0 ;  /* 0x0000000502177c11 */ /* 0x000fe200080f0c17 */
[----:B------:R-:W-:Y:S01]  /*13220*/  IMAD.MOV.U32 R29, RZ, RZ, R24 ;  /* 0x000000ffff1d7224 */ /* 0x000fe200078e0018 */
[----:B------:R-:W-:-:S13]  /*13230*/  ISETP.GT.AND P0, PT, R24, R37, PT ;  /* 0x000000251800720c */ /* 0x000fda0003f04270 */
[----:B-1----:R-:W-:Y:S05]  /*13240*/  @P0 BRA `(.L_x_1403) ;  /* 0xfffffff000180947 */ /* 0x002fea000383ffff */
.L_x_1390:
[----:B------:R-:W-:Y:S05]  /*13250*/  BSYNC B0 ;  /* 0x0000000000007941 */ /* 0x000fea0003800000 */
.L_x_1389:
        /* <DEDUP_REMOVED lines=17> */
.L_x_1405:
[----:B------:R-:W-:Y:S05]  /*13370*/  BSYNC B0 ;  /* 0x0000000000007941 */ /* 0x000fea0003800000 */
.L_x_1404:
[----:B------:R-:W2:Y:S02]  /*13380*/  LDL R0, [R1] ;  /* 0x0000000001007983 */ /* 0x000ea40000100800 */
[----:B--2---:R-:W-:-:S13]  /*13390*/  LOP3.LUT P0, RZ, R0, 0x10, RZ, 0xc0, !PT ;  /* 0x0000001000ff7812 */ /* 0x004fda000780c0ff */
[----:B------:R-:W-:Y:S05]  /*133a0*/  @!P0 BRA `(.L_x_1406) ;  /* 0x0000000000048947 */ /* 0x000fea0003800000 */
[----:B------:R-:W-:Y:S01]  /*133b0*/  BPT.TRAP 0x1 ;  /* 0x000000040000795c */ /* 0x000fe20000300000 */
.L_x_1406:
[----:B------:R-:W-:Y:S01]  /*133c0*/  IMAD R0, R25, 0x8, R22 ;  /* 0x0000000819007824 */ /* 0x000fe200078e0216 */
[----:B0-----:R-:W-:Y:S01]  /*133d0*/  SHF.L.U32 R3, R27, 0x1f, RZ ;  /* 0x0000001f1b037819 */ /* 0x001fe200000006ff */
[----:B------:R-:W-:Y:S01]  /*133e0*/  BSSY B0, `(.L_x_1407) ;  /* 0x0000004000007945 */ /* 0x000fe20003800000 */
[----:B------:R-:W-:Y:S02]  /*133f0*/  IMAD R6, R24, -0x60, R35 ;  /* 0xffffffa018067824 */ /* 0x000fe400078e0223 */
[----:B------:R-:W0:Y:S02]  /*13400*/  SYNCS.PHASECHK.TRANS64.TRYWAIT P0, [R0+URZ+0x2a860], R3 ;  /* 0x02a86003000075a7 */ /* 0x000e24000800017f */
[----:B0-----:R-:W-:Y:S05]  /*13410*/  @!P0 BRA `(.L_x_1408) ;  /* 0x0000003c00588947 */ /* 0x001fea0003800000 */
.L_x_1506:
[----:B------:R-:W-:Y:S05]  /*13420*/  BSYNC B0 ;  /* 0x0000000000007941 */ /* 0x000fea0003800000 */
.L_x_1407:
        /* <DEDUP_REMOVED lines=8> */
[----:B------:R-:W-:Y:S01]  /*134b0*/  LOP3.LUT P0, RZ, R28, 0x2, RZ, 0xc0, !PT ;  /* 0x000000021cff7812 */ /* 0x000fe2000780c0ff */
[----:B------:R-:W-:Y:S01]  /*134c0*/  IMAD R4, R7, 0x2, R22 ;  /* 0x0000000207047824 */ /* 0x000fe200078e0216 */
[----:B------:R-:W2:Y:S02]  /*134d0*/  SHFL.IDX PT, R14, R17, RZ, 0x181f ;  /* 0x00181fff110e7589 */ /* 0x000ea400000e0000 */
[----:B------:R-:W-:Y:S02]  /*134e0*/  ISETP.LT.OR P3, PT, R6, 0x1, !P0 ;  /* 0x000000010600780c */ /* 0x000fe40004761670 */
        /* <DEDUP_REMOVED lines=45> */
.L_x_1520:
        /* <DEDUP_REMOVED lines=11> */
.L_x_1410:
[----:B------:R-:W-:Y:S02]  /*13870*/  PLOP3.LUT P1, PT, P1, P0, PT, 0xa2, 0x0 ;  /* 0x000000000000781c */ /* 0x000fe40000f21472 */
[----:B------:R-:W-:-:S08]  /*13880*/  @P0 R2UR P1, UR4, R0 ;  /* 0x00000000000402ca */ /* 0x000fd00000020000 */
[----:B------:R-:W-:-:S05]  /*13890*/  @P0 PLOP3.LUT P0, PT, P1, PT, PT, 0x80, 0x0 ;  /* 0x000000000000081c */ /* 0x000fca0000f0f070 */
[----:B------:R-:W-:Y:S01]  /*138a0*/  @!P1 SYNCS.ARRIVE.TRANS64.RED.A0T1 RZ, [UR4+0x2a850], RZ ;  /* 0x02a850ffffff99a7 */ /* 0x000fe20008200404 */
[----:B------:R-:W-:Y:S07]  /*138b0*/  @!P1 ARRIVES.LDGSTSBAR.64.TRANSCNT [UR4+0x2a850] ;  /* 0x02a85000ff0099b0 */ /* 0x000fee0008000a84 */
[----:B------:R-:W-:Y:S05]  /*138c0*/  @P0 BRA.U.ANY `(.L_x_1410) ;  /* 0xfffffffd00e80947 */ /* 0x000fea000393ffff */
[----:B------:R-:W-:Y:S01]  /*138d0*/  NOP ;  /* 0x0000000000007918 */ /* 0x000fe20000000000 */
[----:B0-----:R-:W2:Y:S02]  /*138e0*/  LDL R2, [R1] ;  /* 0x0000000001027983 */ /* 0x001ea40000100800 */
[----:B--2---:R-:W-:-:S13]  /*138f0*/  LOP3.LUT P2, RZ, R2, 0x10, RZ, 0xc0, !PT ;  /* 0x0000001002ff7812 */ /* 0x004fda000784c0ff */
[----:B------:R-:W-:Y:S05]  /*13900*/  @!P2 BRA `(.L_x_1411) ;  /* 0x000000000004a947 */ /* 0x000fea0003800000 */
[----:B------:R-:W-:Y:S01]  /*13910*/  BPT.TRAP 0x1 ;  /* 0x000000040000795c */ /* 0x000fe20000300000 */
.L_x_1411:
[----:B------:R-:W-:Y:S01]  /*13920*/  VIADD R25, R25, 0x1 ;  /* 0x0000000119197836 */ /* 0x000fe20000000000 */
[----:B------:R0:W-:Y:S04]  /*13930*/  SYNCS.ARRIVE.TRANS64.A1T0 RZ, [R0+URZ+0x2a850], RZ ;  /* 0x02a850ff00ff79a7 */ /* 0x0001e8000810003f */
[----:B------:R-:W-:-:S04]  /*13940*/  ISETP.NE.AND P0, PT, R25, 0x2, PT ;  /* 0x000000021900780c */ /* 0x000fc80003f05270 */
[----:B0-----:R-:W-:Y:S02]  /*13950*/  SEL R0, RZ, 0x1, P0 ;  /* 0x00000001ff007807 */ /* 0x001fe40000000000 */
[----:B------:R-:W-:Y:S02]  /*13960*/  SEL R25, R25, RZ, P0 ;  /* 0x000000ff19197207 */ /* 0x000fe40000000000 */
[----:B------:R-:W-:-:S07]  /*13970*/  LOP3.LUT R27, R27, R0, RZ, 0x3c, !PT ;  /* 0x000000001b1b7212 */ /* 0x000fce00078e3cff */
.L_x_1368:
[----:B------:R-:W-:Y:S05]  /*13980*/  BSYNC B7 ;  /* 0x0000000000077941 */ /* 0x000fea0003800000 */
.L_x_1366:
[----:B------:R-:W2:Y:S02]  /*13990*/  LDL R0, [R1] ;  /* 0x0000000001007983 */ /* 0x000ea40000100800 */
[----:B--2---:R-:W-:-:S13]  /*139a0*/  LOP3.LUT P0, RZ, R0, 0x100, RZ, 0xc0, !PT ;  /* 0x0000010000ff7812 */ /* 0x004fda000780c0ff */
        /* <DEDUP_REMOVED lines=10> */
.L_x_1412:
        /* <DEDUP_REMOVED lines=14> */
[----:B------:R-:W-:Y:S01]  /*13b30*/  SHFL.IDX PT, R0, R16, RZ, 0x1f ;  /* 0x00001fff10007589 */ /* 0x000fe200000e0000 */
[C---:B------:R-:W-:Y:S02]  /*13b40*/  ISETP.GE.U32.AND P4, PT, R8.reuse, 0x8, PT ;  /* 0x000000080800780c */ /* 0x040fe40003f86070 */
[C---:B------:R-:W-:Y:S01]  /*13b50*/  ISETP.GE.U32.AND P5, PT, R8.reuse, 0x10, PT ;  /* 0x000000100800780c */ /* 0x040fe20003fa6070 */
[----:B------:R-:W-:Y:S01]  /*13b60*/  SHFL.IDX PT, R4, R16, 0x1, 0x1f ;  /* 0x00201f0010047f89 */ /* 0x000fe200000e0000 */
[----:B--2---:R-:W-:Y:S01]  /*13b70*/  @!P1 IMAD.MOV.U32 R5, RZ, RZ, R2 ;  /* 0x000000ffff059224 */ /* 0x004fe200078e0002 */
[----:B------:R-:W-:-:S04]  /*13b80*/  ISETP.NE.AND P1, PT, R8, RZ, PT ;  /* 0x000000ff0800720c */ /* 0x000fc80003f25270 */
        /* <DEDUP_REMOVED lines=16> */
.L_x_1530:
[----:B------:R-:W-:Y:S02]  /*13c90*/  ULDC UR4, c[0x0][0xc38] ;  /* 0x00030e0000047ab9 */ /* 0x000fe40000000800 */
[----:B------:R-:W-:-:S04]  /*13ca0*/  IMAD.U32 R7, RZ, RZ, UR4 ;  /* 0x00000004ff077e24 */ /* 0x000fc8000f8e00ff */
[----:B--2---:R-:W-:-:S04]  /*13cb0*/  IMAD R14, R14, R7, RZ ;  /* 0x000000070e0e7224 */ /* 0x004fc800078e02ff */
[----:B------:R-:W-:-:S05]  /*13cc0*/  IMAD.IADD R9, R4, 0x1, R14 ;  /* 0x0000000104097824 */ /* 0x000fca00078e020e */
[----:B------:R-:W-:-:S13]  /*13cd0*/  ISETP.GT.AND P6, PT, R9, R0, PT ;  /* 0x000000000900720c */ /* 0x000fda0003fc4270 */
[----:B------:R-:W-:Y:S05]  /*13ce0*/  @P6 BRA `(.L_x_1415) ;  /* 0x00000000009c6947 */ /* 0x000fea0003800000 */
.L_x_1420:
[----:B------:R-:W2:Y:S01]  /*13cf0*/  LDC R2, c[0x0][0xc3c] ;  /* 0x00030f00ff027b82 */ /* 0x000ea20000000800 */
[----:B------:R-:W-:-:S05]  /*13d00*/  VIADD R19, R19, 0x1f ;  /* 0x0000001f13137836 */ /* 0x000fca0000000000 */
        /* <DEDUP_REMOVED lines=12> */
.L_x_1418:
[----:B------:R-:W-:Y:S05]  /*13dd0*/  BSYNC B0 ;  /* 0x0000000000007941 */ /* 0x000fea0003800000 */
.L_x_1417:
[----:B------:R-:W-:-:S03]  /*13de0*/  UMOV UR4, 0xffffffff ;  /* 0xffffffff00047882 */ /* 0x000fc60000000000 */
[----:B------:R-:W-:Y:S05]  /*13df0*/  BRA.DIV UR4, `(.L_x_1419) ;  /* 0x0000004204047947 */ /* 0x000fea000b800000 */
[----:B-----5:R-:W3:Y:S02]  /*13e00*/  SHFL.UP PT, R14, R5, 0x1, RZ ;  /* 0x04200000050e7989 */ /* 0x020ee400000e00ff */
[----:B---3--:R-:W-:-:S05]  /*13e10*/  SEL R14, R14, RZ, P1 ;  /* 0x000000ff0e0e7207 */ /* 0x008fca0000800000 */
[----:B------:R-:W-:-:S05]  /*13e20*/  IMAD.IADD R13, R5, 0x1, R14 ;  /* 0x00000001050d7824 */ /* 0x000fca00078e020e */
[----:B------:R-:W2:Y:S02]  /*13e30*/  SHFL.UP PT, R14, R13, 0x2, RZ ;  /* 0x044000000d0e7989 */ /* 0x000ea400000e00ff */
[----:B--2---:R-:W-:-:S05]  /*13e40*/  SEL R2, R14, RZ, P2 ;  /* 0x000000ff0e027207 */ /* 0x004fca0001000000 */
        /* <DEDUP_REMOVED lines=9> */
[----:B-1----:R-:W-:-:S05]  /*13ee0*/  IMAD.IADD R6, R4, 0x1, R7 ;  /* 0x0000000104067824 */ /* 0x002fca00078e0207 */
[----:B------:R1:W2:Y:S02]  /*13ef0*/  SHFL.IDX PT, R14, R6, 0x1f, 0x1f ;  /* 0x03e01f00060e7f89 */ /* 0x0002a400000e0000 */
.L_x_1538:
[----:B------:R-:W-:Y:S02]  /*13f00*/  ULDC UR4, c[0x0][0xc38] ;  /* 0x00030e0000047ab9 */ /* 0x000fe40000000800 */
[----:B------:R-:W-:-:S04]  /*13f10*/  IMAD.U32 R7, RZ, RZ, UR4 ;  /* 0x00000004ff077e24 */ /* 0x000fc8000f8e00ff */
[----:B--2---:R-:W-:-:S04]  /*13f20*/  IMAD R14, R14, R7, RZ ;  /* 0x000000070e0e7224 */ /* 0x004fc800078e02ff */
[----:B------:R-:W-:-:S05]  /*13f30*/  IMAD.IADD R9, R14, 0x1, R9 ;  /* 0x000000010e097824 */ /* 0x000fca00078e0209 */
[----:B------:R-:W-:-:S13]  /*13f40*/  ISETP.GT.AND P6, PT, R9, R0, PT ;  /* 0x000000000900720c */ /* 0x000fda0003fc4270 */
[----:B------:R-:W-:Y:S05]  /*13f50*/  @!P6 BRA `(.L_x_1420) ;  /* 0xfffffffc0064e947 */ /* 0x000fea000383ffff */
.L_x_1415:
        /* <DEDUP_REMOVED lines=8> */
.L_x_1542:
[----:B------:R-:W-:Y:S01]  /*13fe0*/  ISETP.NE.AND P0, PT, R2, RZ, PT ;  /* 0x000000ff0200720c */ /* 0x000fe20003f05270 */
[----:B------:R-:W-:-:S12]  /*13ff0*/  IMAD.MOV.U32 R14, RZ, RZ, RZ ;  /* 0x000000ffff0e7224 */ /* 0x000fd800078e00ff */
[----:B------:R-:W-:Y:S05]  /*14000*/  @!P0 BRA `(.L_x_1422) ;  /* 0x0000000000108947 */ /* 0x000fea0003800000 */
[----:B------:R-:W-:Y:S01]  /*14010*/  UMOV UR4, 0xffffffff ;  /* 0xffffffff00047882 */ /* 0x000fe20000000000 */
[----:B------:R-:W-:Y:S02]  /*14020*/  VIADD R12, R4, 0xffffffff ;  /* 0xffffffff040c7836 */ /* 0x000fe40000000000 */
[----:B------:R-:W-:Y:S05]  /*14030*/  BRA.DIV UR4, `(.L_x_1423) ;  /* 0x0000004204787947 */ /* 0x000fea000b800000 */
[----:B------:R4:W0:Y:S02]  /*14040*/  SHFL.IDX PT, R14, R6, R12, 0x1f ;  /* 0x00001f0c060e7589 */ /* 0x00082400000e0000 */
.L_x_1422:
[----:B------:R-:W5:Y:S01]  /*14050*/  LDC.64 R2, c[0x0][0xc90] ;  /* 0x00032400ff027b82 */ /* 0x000f620000000a00 */
[----:B------:R-:W-:-:S04]  /*14060*/  IMAD.IADD R19, R4, 0x1, R19 ;  /* 0x0000000104137824 */ /* 0x000fc800078e0213 */
[----:B-----5:R-:W-:-:S05]  /*14070*/  IMAD.WIDE R2, R19, 0x4, R2 ;  /* 0x0000000413027825 */ /* 0x020fca00078e0202 */
[----:B-1--4-:R1:W2:Y:S01]  /*14080*/  LDG.E R6, desc[UR36][R2.64] ;  /* 0x0000002402067981 */ /* 0x0122a2000c1e1900 */
[----:B0-----:R-:W-:Y:S02]  /*14090*/  IMAD R16, R14, R7, R16 ;  /* 0x000000070e107224 */ /* 0x001fe400078e0210 */
[----:B-1----:R-:W-:Y:S02]  /*140a0*/  IMAD.MOV.U32 R2, RZ, RZ, RZ ;  /* 0x000000ffff027224 */ /* 0x002fe400078e00ff */
[----:B--23--:R-:W-:-:S05]  /*140b0*/  IMAD R4, R5, R6, RZ ;  /* 0x0000000605047224 */ /* 0x00cfca00078e02ff */
[----:B------:R-:W-:-:S04]  /*140c0*/  IABS R8, R4 ;  /* 0x0000000400087213 */ /* 0x000fc80000000000 */
[----:B------:R-:W0:Y:S08]  /*140d0*/  I2F.RP R10, R8 ;  /* 0x00000008000a7306 */ /* 0x000e300000209400 */
[----:B0-----:R-:W0:Y:S02]  /*140e0*/  MUFU.RCP R10, R10 ;  /* 0x0000000a000a7308 */ /* 0x001e240000001000 */
[----:B0-----:R-:W-:-:S06]  /*140f0*/  VIADD R11, R10, 0xffffffe ;  /* 0x0ffffffe0a0b7836 */ /* 0x001fcc0000000000 */
[----:B------:R-:W0:Y:S02]  /*14100*/  F2I.FTZ.U32.TRUNC.NTZ R3, R11 ;  /* 0x0000000b00037305 */ /* 0x000e24000021f000 */
[----:B0-----:R-:W-:-:S04]  /*14110*/  IMAD.MOV R9, RZ, RZ, -R3 ;  /* 0x000000ffff097224 */ /* 0x001fc800078e0a03 */
        /* <DEDUP_REMOVED lines=18> */
[----:B------:R-:W-:Y:S02]  /*14240*/  IMAD R0, R6, R2, RZ ;  /* 0x0000000206007224 */ /* 0x000fe400078e02ff */
[----:B------:R-:W-:Y:S02]  /*14250*/  IMAD.MOV R2, RZ, RZ, -R2 ;  /* 0x000000ffff027224 */ /* 0x000fe400078e0a02 */
[----:B------:R-:W-:Y:S02]  /*14260*/  IMAD.MOV R3, RZ, RZ, -R0 ;  /* 0x000000ffff037224 */ /* 0x000fe400078e0a00 */
[----:B------:R-:W-:-:S03]  /*14270*/  IMAD R9, R4, R2, R9 ;  /* 0x0000000204097224 */ /* 0x000fc600078e0209 */
[----:B------:R-:W-:-:S04]  /*14280*/  VIADDMNMX R6, R3, R7, R6, PT ;  /* 0x0000000703067246 */ /* 0x000fc80003800106 */
[-C--:B------:R-:W-:Y:S02]  /*14290*/  IABS R7, R6.reuse ;  /* 0x0000000600077213 */ /* 0x080fe40000000000 */
[----:B------:R-:W-:Y:S02]  /*142a0*/  IABS R4, R6 ;  /* 0x0000000600047213 */ /* 0x000fe40000000000 */
[----:B------:R-:W0:Y:S03]  /*142b0*/  I2F.RP R8, R7 ;  /* 0x0000000700087306 */ /* 0x000e260000209400 */
[----:B------:R-:W-:-:S05]  /*142c0*/  IMAD.MOV R4, RZ, RZ, -R4 ;  /* 0x000000ffff047224 */ /* 0x000fca00078e0a04 */
[----:B0-----:R-:W0:Y:S02]  /*142d0*/  MUFU.RCP R8, R8 ;  /* 0x0000000800087308 */ /* 0x001e240000001000 */
[----:B0-----:R-:W-:-:S06]  /*142e0*/  VIADD R3, R8, 0xffffffe ;  /* 0x0ffffffe08037836 */ /* 0x001fcc0000000000 */
[----:B------:R-:W0:Y:S02]  /*142f0*/  F2I.FTZ.U32.TRUNC.NTZ R3, R3 ;  /* 0x0000000300037305 */ /* 0x000e24000021f000 */
[----:B0-----:R-:W-:-:S04]  /*14300*/  IMAD.MOV R2, RZ, RZ, -R3 ;  /* 0x000000ffff027224 */ /* 0x001fc800078e0a03 */
[----:B------:R-:W-:Y:S02]  /*14310*/  IMAD R11, R2, R7, RZ ;  /* 0x00000007020b7224 */ /* 0x000fe400078e02ff */
[----:B------:R-:W-:-:S04]  /*14320*/  IMAD.MOV.U32 R2, RZ, RZ, RZ ;  /* 0x000000ffff027224 */ /* 0x000fc800078e00ff */
[----:B------:R-:W-:Y:S01]  /*14330*/  IMAD.HI.U32 R2, R3, R11, R2 ;  /* 0x0000000b03027227 */ /* 0x000fe200078e0002 */
[----:B------:R-:W-:Y:S02]  /*14340*/  IABS R11, R9 ;  /* 0x00000009000b7213 */ /* 0x000fe40000000000 */
[C---:B------:R-:W-:Y:S01]  /*14350*/  LOP3.LUT R3, R9.reuse, R6, RZ, 0x3c, !PT ;  /* 0x0000000609037212 */ /* 0x040fe200078e3cff */
[----:B------:R-:W-:Y:S02]  /*14360*/  IMAD.IADD R9, R9, 0x1, R0 ;  /* 0x0000000109097824 */ /* 0x000fe400078e0200 */
[----:B------:R-:W-:Y:S01]  /*14370*/  IMAD.HI.U32 R2, R2, R11, RZ ;  /* 0x0000000b02027227 */ /* 0x000fe200078e00ff */
[----:B------:R-:W-:-:S03]  /*14380*/  ISETP.GE.AND P2, PT, R3, RZ, PT ;  /* 0x000000ff0300720c */ /* 0x000fc60003f46270 */
[----:B------:R-:W-:-:S05]  /*14390*/  IMAD R4, R2, R4, R11 ;  /* 0x0000000402047224 */ /* 0x000fca00078e020b */
[----:B------:R-:W-:-:S13]  /*143a0*/  ISETP.GT.U32.AND P1, PT, R7, R4, PT ;  /* 0x000000040700720c */ /* 0x000fda0003f24070 */
[----:B------:R-:W-:Y:S02]  /*143b0*/  @!P1 IMAD.IADD R4, R4, 0x1, -R7 ;  /* 0x0000000104049824 */ /* 0x000fe400078e0a07 */
[----:B------:R-:W-:Y:S01]  /*143c0*/  @!P1 VIADD R2, R2, 0x1 ;  /* 0x0000000102029836 */ /* 0x000fe20000000000 */
[----:B------:R-:W-:Y:S02]  /*143d0*/  ISETP.NE.AND P1, PT, R6, RZ, PT ;  /* 0x000000ff0600720c */ /* 0x000fe40003f25270 */
[----:B------:R-:W-:-:S13]  /*143e0*/  ISETP.GE.U32.AND P0, PT, R4, R7, PT ;  /* 0x000000070400720c */ /* 0x000fda0003f06070 */
[----:B------:R-:W-:-:S04]  /*143f0*/  @P0 VIADD R2, R2, 0x1 ;  /* 0x0000000102020836 */ /* 0x000fc80000000000 */
[----:B------:R-:W-:Y:S01]  /*14400*/  @!P2 IMAD.MOV R2, RZ, RZ, -R2 ;  /* 0x000000ffff02a224 */ /* 0x000fe200078e0a02 */
[----:B------:R-:W-:Y:S01]  /*14410*/  @!P1 LOP3.LUT R2, RZ, R6, RZ, 0x33, !PT ;  /* 0x00000006ff029212 */ /* 0x000fe200078e33ff */
[----:B------:R-:W-:-:S04]  /*14420*/  IMAD.MOV R6, RZ, RZ, -R6 ;  /* 0x000000ffff067224 */ /* 0x000fc800078e0a06 */
[----:B------:R-:W-:Y:S01]  /*14430*/  IMAD R18, R2, R6, R9 ;  /* 0x0000000602127224 */ /* 0x000fe200078e0209 */
[----:B------:R-:W-:-:S05]  /*14440*/  LOP3.LUT R2, RZ, R2, RZ, 0x33, !PT ;  /* 0x00000002ff027212 */ /* 0x000fca00078e33ff */
[----:B------:R-:W-:Y:S01]  /*14450*/  IMAD.IADD R17, R5, 0x1, R2 ;  /* 0x0000000105117824 */ /* 0x000fe200078e0202 */
[----:B------:R-:W-:Y:S06]  /*14460*/  BRA `(.L_x_1424) ;  /* 0x00000000001c7947 */ /* 0x000fec0003800000 */
.L_x_1416:
[----:B------:R-:W-:Y:S01]  /*14470*/  UMOV UR4, URZ ;  /* 0x0000003f00047c82 */ /* 0x000fe20008000000 */
[----:B------:R-:W-:Y:S01]  /*14480*/  UMOV UR5, URZ ;  /* 0x0000003f00057c82 */ /* 0x000fe20008000000 */
[----:B------:R-:W-:Y:S01]  /*14490*/  ULDC UR6, c[0x0][0xc3c] ;  /* 0x00030f0000067ab9 */ /* 0x000fe20000000800 */
[----:B------:R-:W-:Y:S02]  /*144a0*/  IMAD.MOV.U32 R16, RZ, RZ, R0 ;  /* 0x000000ffff107224 */ /* 0x000fe400078e0000 */
[----:B------:R-:W-:Y:S02]  /*144b0*/  IMAD.U32 R17, RZ, RZ, UR4 ;  /* 0x00000004ff117e24 */ /* 0x000fe4000f8e00ff */
[----:B------:R-:W-:Y:S02]  /*144c0*/  IMAD.U32 R18, RZ, RZ, UR5 ;  /* 0x00000005ff127e24 */ /* 0x000fe4000f8e00ff */
[----:B------:R-:W-:-:S07]  /*144d0*/  IMAD.U32 R19, RZ, RZ, UR6 ;  /* 0x00000006ff137e24 */ /* 0x000fce000f8e00ff */
.L_x_1424:
[----:B------:R-:W2:Y:S01]  /*144e0*/  S2R R0, SR_TID.X ;  /* 0x0000000000007919 */ /* 0x000ea20000002100 */
        /* <DEDUP_REMOVED lines=9> */
.L_x_1413:
[----:B------:R-:W-:Y:S02]  /*14580*/  ULDC UR4, c[0x0][0xc3c] ;  /* 0x00030f0000047ab9 */ /* 0x000fe40000000800 */
[----:B--2---:R-:W-:-:S13]  /*14590*/  ISETP.GE.AND P0, PT, R19, UR4, PT ;  /* 0x0000000413007c0c */ /* 0x004fda000bf06270 */
[----:B------:R-:W-:Y:S05]  /*145a0*/  @!P0 BRA `(.L_x_1425) ;  /* 0xffffffb4000c8947 */ /* 0x000fea000383ffff */
[----:B------:R-:W-:Y:S05]  /*145b0*/  BSYNC B8 ;  /* 0x0000000000087941 */ /* 0x000fea0003800000 */
.L_x_1354:
[----:B--2---:R-:W2:Y:S01]  /*145c0*/  LDL.LU R0, [R1+0x14] ;  /* 0x0000140001007983 */ /* 0x004ea20000300800 */
[----:B------:R-:W-:Y:S01]  /*145d0*/  BSSY B0, `(.L_x_1426) ;  /* 0x000000b000007945 */ /* 0x000fe20003800000 */
[----:B------:R-:W4:Y:S01]  /*145e0*/  S2R R5, SR_CgaCtaId ;  /* 0x0000000000057919 */ /* 0x000f220000008800 */
[----:B--2---:R-:W-:-:S05]  /*145f0*/  VIADD R0, R0, 0x1 ;  /* 0x0000000100007836 */ /* 0x004fca0000000000 */
[----:B0-----:R-:W-:-:S04]  /*14600*/  LEA.HI R2, R0, R0, RZ, 0x1 ;  /* 0x0000000000027211 */ /* 0x001fc800078f08ff */
[----:B------:R-:W-:Y:S02]  /*14610*/  LOP3.LUT R3, R2, 0xfffffffe, RZ, 0xc0, !PT ;  /* 0xfffffffe02037812 */ /* 0x000fe400078ec0ff */
[----:B------:R-:W-:-:S03]  /*14620*/  MOV R2, 0x400 ;  /* 0x0000040000027802 */ /* 0x000fc60000000f00 */
[----:B------:R-:W-:Y:S01]  /*14630*/  IMAD.IADD R0, R0, 0x1, -R3 ;  /* 0x0000000100007824 */ /* 0x000fe200078e0a03 */
[----:B----4-:R-:W-:-:S04]  /*14640*/  LEA R5, R5, R2, 0x18 ;  /* 0x0000000205057211 */ /* 0x010fc800078ec0ff */
[----:B------:R-:W-:-:S04]  /*14650*/  SHF.L.U32 R0, R0, 0x1f, RZ ;  /* 0x0000001f00007819 */ /* 0x000fc800000006ff */
[----:B------:R-:W0:Y:S02]  /*14660*/  SYNCS.PHASECHK.TRANS64.TRYWAIT P0, [R5+URZ+0x2a820], R0 ;  /* 0x02a82000050075a7 */ /* 0x000e24000800017f */
[----:B0-----:R-:W-:Y:S05]  /*14670*/  @!P0 BRA `(.L_x_1427) ;  /* 0x0000003c000c8947 */ /* 0x001fea0003800000 */
.L_x_1545:
[----:B------:R-:W-:Y:S05]  /*14680*/  BSYNC B0 ;  /* 0x0000000000007941 */ /* 0x000fea0003800000 */
.L_x_1426:
[----:B------:R-:W-:-:S03]  /*14690*/  UMOV UR4, 0xffffffff ;  /* 0xffffffff00047882 */ /* 0x000fc60000000000 */
[----:B------:R-:W-:Y:S05]  /*146a0*/  BRA.DIV UR4, `(.L_x_1428) ;  /* 0x0000003e04147947 */ /* 0x000fea000b800000 */
[----:B0-----:R-:W0:Y:S02]  /*146b0*/  S2R R0, SR_TID.X ;  /* 0x0000000000007919 */ /* 0x001e240000002100 */
[----:B0-----:R-:W-:-:S04]  /*146c0*/  SHF.R.U32.HI R0, RZ, 0x5, R0 ;  /* 0x00000005ff007819 */ /* 0x001fc80000011600 */
[----:B------:R-:W-:-:S05]  /*146d0*/  LOP3.LUT R0, R0, 0x3, RZ, 0xc0, !PT ;  /* 0x0000000300007812 */ /* 0x000fca00078ec0ff */
[----:B------:R0:W2:Y:S02]  /*146e0*/  SHFL.IDX PT, R14, R0, RZ, 0x1f ;  /* 0x00001fff000e7589 */ /* 0x0000a400000e0000 */
.L_x_1548:
[----:B--2---:R-:W-:Y:S01]  /*146f0*/  ISETP.NE.AND P0, PT, R14, RZ, PT ;  /* 0x000000ff0e00720c */ /* 0x004fe20003f05270 */
[----:B------:R-:W-:-:S12]  /*14700*/  BSSY B0, `(.L_x_1429) ;  /* 0x0000026000007945 */ /* 0x000fd80003800000 */
[----:B------:R-:W-:Y:S05]  /*14710*/  @P0 BRA `(.L_x_1430) ;  /* 0x0000000000900947 */ /* 0x000fea0003800000 */
[----:B------:R-:W-:-:S03]  /*14720*/  UMOV UR4, 0xffffffff ;  /* 0xffffffff00047882 */ /* 0x000fc60000000000 */
[----:B------:R-:W-:Y:S05]  /*14730*/  BRA.DIV UR4, `(.L_x_1431) ;  /* 0x0000003e04247947 */ /* 0x000fea000b800000 */
[----:B------:R-:W-:-:S13]  /*14740*/  ELECT P6, URZ, PT ;  /* 0x00000000003f782f */ /* 0x000fda00038c0000 */
.L_x_1551:
        /* <DEDUP_REMOVED lines=8> */
.L_x_1432:
[----:B------:R-:W-:Y:S01]  /*147d0*/  IMAD R3, R25, 0x8, R5 ;  /* 0x0000000819037824 */ /* 0x000fe200078e0205 */
[----:B------:R-:W-:Y:S01]  /*147e0*/  SHF.L.U32 R2, R27, 0x1f, RZ ;  /* 0x0000001f1b027819 */ /* 0x000fe200000006ff */
[----:B------:R-:W-:-:S03]  /*147f0*/  VIADD R25, R25, 0x1 ;  /* 0x0000000119197836 */ /* 0x000fc60000000000 */
[----:B------:R-:W0:Y:S02]  /*14800*/  SYNCS.PHASECHK.TRANS64.TRYWAIT P1, [R3+URZ+0x2a840], R2 ;  /* 0x02a84002030075a7 */ /* 0x000e24000802017f */
[----:B------:R-:W-:-:S04]  /*14810*/  ISETP.NE.AND P2, PT, R25, 0x2, PT ;  /* 0x000000021900780c */ /* 0x000fc80003f45270 */
[----:B------:R-:W-:Y:S01]  /*14820*/  SEL R0, RZ, 0x1, P2 ;  /* 0x00000001ff007807 */ /* 0x000fe20001000000 */
[----:B0-----:R-:W-:Y:S08]  /*14830*/  @!P1 BRA `(.L_x_1433) ;  /* 0x0000003c00049947 */ /* 0x001ff00003800000 */
.L_x_1552:
[----:B------:R-:W-:Y:S02]  /*14840*/  SEL R25, R25, RZ, P2 ;  /* 0x000000ff19197207 */ /* 0x000fe40001000000 */
[----:B------:R-:W-:Y:S01]  /*14850*/  LOP3.LUT R0, R27, R0, RZ, 0x3c, !PT ;  /* 0x000000001b007212 */ /* 0x000fe200078e3cff */
[----:B------:R-:W-:Y:S06]  /*14860*/  @!P0 BRA `(.L_x_1434) ;  /* 0x0000000000048947 */ /* 0x000fec0003800000 */
[----:B------:R-:W-:Y:S01]  /*14870*/  BPT.TRAP 0x1 ;  /* 0x000000040000795c */ /* 0x000fe20000300000 */
.L_x_1434:
[----:B------:R-:W-:Y:S01]  /*14880*/  IMAD R25, R25, 0x8, R5 ;  /* 0x0000000819197824 */ /* 0x000fe200078e0205 */
[----:B------:R-:W-:-:S04]  /*14890*/  SHF.L.U32 R0, R0, 0x1f, RZ ;  /* 0x0000001f00007819 */ /* 0x000fc800000006ff */
[----:B------:R-:W2:Y:S02]  /*148a0*/  SYNCS.PHASECHK.TRANS64.TRYWAIT P1, [R25+URZ+0x2a840], R0 ;  /* 0x02a84000190075a7 */ /* 0x000ea4000802017f */
[----:B--2---:R-:W-:Y:S05]  /*148b0*/  @!P1 BRA `(.L_x_1435) ;  /* 0x0000003800f89947 */ /* 0x004fea0003800000 */
.L_x_1553:
[----:B------:R-:W-:Y:S05]  /*148c0*/  @!P0 BRA `(.L_x_1436) ;  /* 0x0000000000048947 */ /* 0x000fea0003800000 */
[----:B------:R-:W-:Y:S01]  /*148d0*/  BPT.TRAP 0x1 ;  /* 0x000000040000795c */ /* 0x000fe20000300000 */
.L_x_1436:
[----:B------:R-:W4:Y:S02]  /*148e0*/  SYNCS.PHASECHK.TRANS64.TRYWAIT P1, [R3+URZ+0x2a860], R2 ;  /* 0x02a86002030075a7 */ /* 0x000f24000802017f */
[----:B----4-:R-:W-:Y:S05]  /*148f0*/  @!P1 BRA `(.L_x_1437) ;  /* 0x0000003800fc9947 */ /* 0x010fea0003800000 */
.L_x_1554:
[----:B------:R-:W-:Y:S05]  /*14900*/  @!P0 BRA `(.L_x_1438) ;  /* 0x0000000000048947 */ /* 0x000fea0003800000 */
[----:B------:R-:W-:Y:S01]  /*14910*/  BPT.TRAP 0x1 ;  /* 0x000000040000795c */ /* 0x000fe20000300000 */
.L_x_1438:
[----:B------:R0:W0:Y:S02]  /*14920*/  SYNCS.PHASECHK.TRANS64.TRYWAIT P0, [R25+URZ+0x2a860], R0 ;  /* 0x02a86000190075a7 */ /* 0x000024000800017f */
[----:B0-----:R-:W-:Y:S05]  /*14930*/  @!P0 NANOSLEEP.SYNCS 0x989680 ;  /* 0x009896800000895d */ /* 0x001fea0003900000 */
[----:B------:R-:W0:Y:S02]  /*14940*/  @!P0 SYNCS.PHASECHK.TRANS64 P0, [R25+URZ+0x2a860], R0 ;  /* 0x02a86000190085a7 */ /* 0x000e24000800007f */
[----:B0-----:R-:W-:Y:S05]  /*14950*/  @!P0 BRA `(.L_x_1438) ;  /* 0xfffffffc00f08947 */ /* 0x001fea000383ffff */
.L_x_1430:
[----:B------:R-:W-:Y:S05]  /*14960*/  BSYNC B0 ;  /* 0x0000000000007941 */ /* 0x000fea0003800000 */
.L_x_1429:
[----:B------:R-:W-:Y:S05]  /*14970*/  EXIT ;  /* 0x000000000000794d */ /* 0x000fea0003800000 */
.L_x_1248:
[----:B0-----:R-:W-:-:S04]  /*14980*/  IMAD.U32 R3, RZ, RZ, UR40 ;  /* 0x00000028ff037e24 */ /* 0x001fc8000f8e00ff */
[----:B------:R0:W1:Y:S03]  /*14990*/  SYNCS.PHASECHK.TRANS64.TRYWAIT P1, [R3+URZ+0x2a800], R0 ;  /* 0x02a80000030075a7 */ /* 0x000066000802017f */
[----:B-1----:R-:W-:Y:S05]  /*149a0*/  @!P1 NANOSLEEP.SYNCS 0x989680 ;  /* 0x009896800000995d */ /* 0x002fea0003900000 */
[----:B------:R-:W1:Y:S02]  /*149b0*/  @!P1 SYNCS.PHASECHK.TRANS64 P1, [R3+URZ+0x2a800], R0 ;  /* 0x02a80000030095a7 */ /* 0x000e64000802007f */
[----:B-1----:R-:W-:Y:S05]  /*149c0*/  @!P1 BRA `(.L_x_1248) ;  /* 0xfffffffc00ec9947 */ /* 0x002fea000383ffff */
[----:B------:R-:W-:Y:S05]  /*149d0*/  BRA `(.L_x_1439) ;  /* 0xfffffed000047947 */ /* 0x000fea000383ffff */
.L_x_1252:
[----:B-1----:R1:W2:Y:S02]  /*149e0*/  SYNCS.PHASECHK.TRANS64.TRYWAIT P1, [R3+URZ+0x2a830], R0 ;  /* 0x02a83000030075a7 */ /* 0x0022a4000802017f */
[----:B--2---:R-:W-:Y:S05]  /*149f0*/  @!P1 NANOSLEEP.SYNCS 0x989680 ;  /* 0x009896800000995d */ /* 0x004fea0003900000 */
[----:B------:R-:W2:Y:S02]  /*14a00*/  @!P1 SYNCS.PHASECHK.TRANS64 P1, [R3+URZ+0x2a830], R0 ;  /* 0x02a83000030095a7 */ /* 0x000ea4000802007f */
[----:B--2---:R-:W-:Y:S05]  /*14a10*/  @!P1 BRA `(.L_x_1252) ;  /* 0xfffffffc00f09947 */ /* 0x004fea000383ffff */
[----:B------:R-:W-:Y:S05]  /*14a20*/  BRA `(.L_x_1251) ;  /* 0xfffffed000207947 */ /* 0x000fea000383ffff */
.L_x_1269:
[----:B-1----:R-:W-:-:S04]  /*14a30*/  IMAD.U32 R10, RZ, RZ, UR6 ;  /* 0x00000006ff0a7e24 */ /* 0x002fc8000f8e00ff */
[----:B------:R1:W2:Y:S03]  /*14a40*/  SYNCS.PHASECHK.TRANS64.TRYWAIT P1, [R10+URZ+0x2a830], R9 ;  /* 0x02a830090a0075a7 */ /* 0x0002a6000802017f */
[----:B--2---:R-:W-:Y:S05]  /*14a50*/  @!P1 NANOSLEEP.SYNCS 0x989680 ;  /* 0x009896800000995d */ /* 0x004fea0003900000 */
[----:B------:R-:W2:Y:S02]  /*14a60*/  @!P1 SYNCS.PHASECHK.TRANS64 P1, [R10+URZ+0x2a830], R9 ;  /* 0x02a830090a0095a7 */ /* 0x000ea4000802007f */
[----:B--2---:R-:W-:Y:S05]  /*14a70*/  @!P1 BRA `(.L_x_1269) ;  /* 0xfffffffc00ec9947 */ /* 0x004fea000383ffff */
[----:B------:R-:W-:Y:S05]  /*14a80*/  BRA `(.L_x_1268) ;  /* 0xfffffefc001c7947 */ /* 0x000fea000383ffff */
.L_x_1273:
[----:B01----:R-:W-:-:S04]  /*14a90*/  IMAD.U32 R9, RZ, RZ, UR5 ;  /* 0x00000005ff097e24 */ /* 0x003fc8000f8e00ff */
[----:B------:R0:W1:Y:S03]  /*14aa0*/  SYNCS.PHASECHK.TRANS64.TRYWAIT P1, [R9+URZ+0x2a850], R0 ;  /* 0x02a85000090075a7 */ /* 0x000066000802017f */
[----:B-1----:R-:W-:Y:S05]  /*14ab0*/  @!P1 NANOSLEEP.SYNCS 0x989680 ;  /* 0x009896800000995d */ /* 0x002fea0003900000 */
[----:B------:R-:W1:Y:S02]  /*14ac0*/  @!P1 SYNCS.PHASECHK.TRANS64 P1, [R9+URZ+0x2a850], R0 ;  /* 0x02a85000090095a7 */ /* 0x000e64000802007f */
[----:B-1----:R-:W-:Y:S05]  /*14ad0*/  @!P1 BRA `(.L_x_1273) ;  /* 0xfffffffc00ec9947 */ /* 0x002fea000383ffff */
[----:B------:R-:W-:Y:S05]  /*14ae0*/  BRA `(.L_x_1272) ;  /* 0xffffff0400447947 */ /* 0x000fea000383ffff */
.L_x_1292:
[----:B-1----:R-:W-:-:S04]  /*14af0*/  IMAD.U32 R10, RZ, RZ, UR6 ;  /* 0x00000006ff0a7e24 */ /* 0x002fc8000f8e00ff */
[----:B------:R1:W2:Y:S03]  /*14b00*/  SYNCS.PHASECHK.TRANS64.TRYWAIT P1, [R10+URZ+0x2a830], R9 ;  /* 0x02a830090a0075a7 */ /* 0x0002a6000802017f */
[----:B--2---:R-:W-:Y:S05]  /*14b10*/  @!P1 NANOSLEEP.SYNCS 0x989680 ;  /* 0x009896800000995d */ /* 0x004fea0003900000 */
[----:B------:R-:W2:Y:S02]  /*14b20*/  @!P1 SYNCS.PHASECHK.TRANS64 P1, [R10+URZ+0x2a830], R9 ;  /* 0x02a830090a0095a7 */ /* 0x000ea4000802007f */
[----:B--2---:R-:W-:Y:S05]  /*14b30*/  @!P1 BRA `(.L_x_1292) ;  /* 0xfffffffc00ec9947 */ /* 0x004fea000383ffff */
[----:B------:R-:W-:Y:S05]  /*14b40*/  BRA `(.L_x_1291) ;  /* 0xffffff2800e47947 */ /* 0x000fea000383ffff */
.L_x_1296:
[----:B01----:R-:W-:-:S04]  /*14b50*/  IMAD.U32 R9, RZ, RZ, UR5 ;  /* 0x00000005ff097e24 */ /* 0x003fc8000f8e00ff */
[----:B------:R0:W1:Y:S03]  /*14b60*/  SYNCS.PHASECHK.TRANS64.TRYWAIT P1, [R9+URZ+0x2a850], R0 ;  /* 0x02a85000090075a7 */ /* 0x000066000802017f */
[----:B-1----:R-:W-:Y:S05]  /*14b70*/  @!P1 NANOSLEEP.SYNCS 0x989680 ;  /* 0x009896800000995d */ /* 0x002fea0003900000 */
[----:B------:R-:W1:Y:S02]  /*14b80*/  @!P1 SYNCS.PHASECHK.TRANS64 P1, [R9+URZ+0x2a850], R0 ;  /* 0x02a85000090095a7 */ /* 0x000e64000802007f */
[----:B-1----:R-:W-:Y:S05]  /*14b90*/  @!P1 BRA `(.L_x_1296) ;  /* 0xfffffffc00ec9947 */ /* 0x002fea000383ffff */
[----:B------:R-:W-:Y:S05]  /*14ba0*/  BRA `(.L_x_1295) ;  /* 0xffffff34000c7947 */ /* 0x000fea000383ffff */
.L_x_1304:
[----:B-1----:R-:W-:-:S04]  /*14bb0*/  IMAD.U32 R10, RZ, RZ, UR5 ;  /* 0x00000005ff0a7e24 */ /* 0x002fc8000f8e00ff */
[----:B------:R1:W2:Y:S03]  /*14bc0*/  SYNCS.PHASECHK.TRANS64.TRYWAIT P1, [R10+URZ+0x2a830], R9 ;  /* 0x02a830090a0075a7 */ /* 0x0002a6000802017f */
[----:B--2---:R-:W-:Y:S05]  /*14bd0*/  @!P1 NANOSLEEP.SYNCS 0x989680 ;  /* 0x009896800000995d */ /* 0x004fea0003900000 */
[----:B------:R-:W2:Y:S02]  /*14be0*/  @!P1 SYNCS.PHASECHK.TRANS64 P1, [R10+URZ+0x2a830], R9 ;  /* 0x02a830090a0095a7 */ /* 0x000ea4000802007f */
[----:B--2---:R-:W-:Y:S05]  /*14bf0*/  @!P1 BRA `(.L_x_1304) ;  /* 0xfffffffc00ec9947 */ /* 0x004fea000383ffff */
[----:B------:R-:W-:Y:S05]  /*14c00*/  BRA `(.L_x_1303) ;  /* 0xffffff4400d47947 */ /* 0x000fea000383ffff */
.L_x_1308:
[----:B01----:R-:W-:-:S04]  /*14c10*/  IMAD.U32 R9, RZ, RZ, UR5 ;  /* 0x00000005ff097e24 */ /* 0x003fc8000f8e00ff */
[----:B------:R0:W1:Y:S03]  /*14c20*/  SYNCS.PHASECHK.TRANS64.TRYWAIT P1, [R9+URZ+0x2a850], R0 ;  /* 0x02a85000090075a7 */ /* 0x000066000802017f */
[----:B-1----:R-:W-:Y:S05]  /*14c30*/  @!P1 NANOSLEEP.SYNCS 0x989680 ;  /* 0x009896800000995d */ /* 0x002fea0003900000 */
[----:B------:R-:W1:Y:S02]  /*14c40*/  @!P1 SYNCS.PHASECHK.TRANS64 P1, [R9+URZ+0x2a850], R0 ;  /* 0x02a85000090095a7 */ /* 0x000e64000802007f */
[----:B-1----:R-:W-:Y:S05]  /*14c50*/  @!P1 BRA `(.L_x_1308) ;  /* 0xfffffffc00ec9947 */ /* 0x002fea000383ffff */
[----:B------:R-:W-:Y:S05]  /*14c60*/  BRA `(.L_x_1307) ;  /* 0xffffff4c00fc7947 */ /* 0x000fea000383ffff */
.L_x_1323:
[----:B-1----:R-:W-:-:S04]  /*14c70*/  IMAD.U32 R5, RZ, RZ, UR5 ;  /* 0x00000005ff057e24 */ /* 0x002fc8000f8e00ff */
[----:B------:R1:W2:Y:S03]  /*14c80*/  SYNCS.PHASECHK.TRANS64.TRYWAIT P1, [R5+URZ+0x2a850], R0 ;  /* 0x02a85000050075a7 */ /* 0x0002a6000802017f */
[----:B--2---:R-:W-:Y:S05]  /*14c90*/  @!P1 NANOSLEEP.SYNCS 0x989680 ;  /* 0x009896800000995d */ /* 0x004fea0003900000 */
[----:B------:R-:W2:Y:S02]  /*14ca0*/  @!P1 SYNCS.PHASECHK.TRANS64 P1, [R5+URZ+0x2a850], R0 ;  /* 0x02a85000050095a7 */ /* 0x000ea4000802007f */
[----:B--2---:R-:W-:Y:S05]  /*14cb0*/  @!P1 BRA `(.L_x_1323) ;  /* 0xfffffffc00ec9947 */ /* 0x004fea000383ffff */
[----:B------:R-:W-:Y:S05]  /*14cc0*/  BRA `(.L_x_1322) ;  /* 0xffffff7400ec7947 */ /* 0x000fea000383ffff */
.L_x_1374:
[----:B------:R-:W-:Y:S01]  /*14cd0*/  SHF.R.U32.HI R7, RZ, 0x5, R21 ;  /* 0x00000005ff077819 */ /* 0x000fe20000011615 */
[----:B------:R-:W-:Y:S01]  /*14ce0*/  BSSY B0, `(.L_x_1440) ;  /* 0x0000009000007945 */ /* 0x000fe20003800000 */
[----:B------:R-:W-:Y:S02]  /*14cf0*/  IMAD.MOV.U32 R12, RZ, RZ, RZ ;  /* 0x000000ffff0c7224 */ /* 0x000fe400078e00ff */
[----:B------:R-:W-:Y:S01]  /*14d00*/  LOP3.LUT R7, R7, 0x3, RZ, 0xc0, !PT ;  /* 0x0000000307077812 */ /* 0x000fe200078ec0ff */
[----:B------:R-:W-:Y:S02]  /*14d10*/  IMAD.MOV.U32 R11, RZ, RZ, 0x1f ;  /* 0x0000001fff0b7424 */ /* 0x000fe400078e00ff */
[----:B------:R-:W-:Y:S02]  /*14d20*/  IMAD.MOV.U32 R15, RZ, RZ, -0x1 ;  /* 0xffffffffff0f7424 */ /* 0x000fe400078e00ff */
[----:B------:R-:W-:-:S07]  /*14d30*/  IMAD.MOV.U32 R13, RZ, RZ, R7 ;  /* 0x000000ffff0d7224 */ /* 0x000fce00078e0007 */
[----:B0----5:R-:W-:Y:S05]  /*14d40*/  WARPSYNC.COLLECTIVE R15, `(.L_x_1441) ;  /* 0x000000000f087348 */ /* 0x021fea0003c00000 */
[----:B------:R1:W2:Y:S02]  /*14d50*/  SHFL.IDX P6, R14, R13, R12, R11 ;  /* 0x0000000c0d0e7389 */ /* 0x0002a400000c000b */
[----:B012--5:R-:W-:Y:S01]  /*14d60*/  ENDCOLLECTIVE ;  /* 0x000000000000791b */ /* 0x027fe20003800000 */
.L_x_1441:
[----:B------:R-:W-:Y:S05]  /*14d70*/  BSYNC B0 ;  /* 0x0000000000007941 */ /* 0x000fea0003800000 */
.L_x_1440:
[----:B------:R-:W-:Y:S05]  /*14d80*/  BRA `(.L_x_1442) ;  /* 0xffffffbc00747947 */ /* 0x000fea000383ffff */
.L_x_1377:
[----:B-1----:R1:W2:Y:S02]  /*14d90*/  SYNCS.PHASECHK.TRANS64.TRYWAIT P0, [R7+URZ+0x2a840], R2 ;  /* 0x02a84002070075a7 */ /* 0x0022a4000800017f */
[----:B--2---:R-:W-:Y:S05]  /*14da0*/  @!P0 NANOSLEEP.SYNCS 0x989680 ;  /* 0x009896800000895d */ /* 0x004fea0003900000 */
[----:B------:R-:W2:Y:S02]  /*14db0*/  @!P0 SYNCS.PHASECHK.TRANS64 P0, [R7+URZ+0x2a840], R2 ;  /* 0x02a84002070085a7 */ /* 0x000ea4000800007f */
[----:B--2---:R-:W-:Y:S05]  /*14dc0*/  @!P0 BRA `(.L_x_1377) ;  /* 0xfffffffc00f08947 */ /* 0x004fea000383ffff */
[----:B------:R-:W-:Y:S05]  /*14dd0*/  BRA `(.L_x_1443) ;  /* 0xffffffbc00f07947 */ /* 0x000fea000383ffff */
.L_x_1378:
        /* <DEDUP_REMOVED lines=8> */
.L_x_1445:
[----:B------:R-:W-:Y:S05]  /*14e60*/  BSYNC B0 ;  /* 0x0000000000007941 */ /* 0x000fea0003800000 */
.L_x_1444:
        /* <DEDUP_REMOVED lines=9> */
.L_x_1446:
[----:B------:R-:W-:Y:S02]  /*14f00*/  IMAD.MOV.U32 R13, RZ, RZ, R0 ;  /* 0x000000ffff0d7224 */ /* 0x000fe400078e0000 */
[----:B------:R-:W-:Y:S02]  /*14f10*/  IMAD.MOV.U32 R12, RZ, RZ, 0x1 ;  /* 0x00000001ff0c7424 */ /* 0x000fe400078e00ff */
[----:B------:R-:W-:-:S07]  /*14f20*/  IMAD.MOV.U32 R3, RZ, RZ, R14 ;  /* 0x000000ffff037224 */ /* 0x000fce00078e000e */
[----:B------:R-:W-:Y:S05]  /*14f30*/  WARPSYNC.COLLECTIVE R15, `(.L_x_1447) ;  /* 0x000000000f087348 */ /* 0x000fea0003c00000 */
[----:B------:R0:W1:Y:S02]  /*14f40*/  SHFL.IDX P6, R14, R13, R12, R11 ;  /* 0x0000000c0d0e7389 */ /* 0x00006400000c000b */
[----:B01----:R-:W-:Y:S01]  /*14f50*/  ENDCOLLECTIVE ;  /* 0x000000000000791b */ /* 0x003fe20003800000 */
.L_x_1447:
        /* <DEDUP_REMOVED lines=13> */
[----:B0-----:R-:W-:-:S07]  /*15030*/  IMAD.MOV.U32 R2, RZ, RZ, R14 ;  /* 0x000000ffff027224 */ /* 0x001fce00078e000e */
[----:B------:R-:W-:Y:S05]  /*15040*/  WARPSYNC.COLLECTIVE R15, `(.L_x_1448) ;  /* 0x000000000f087348 */ /* 0x000fea0003c00000 */
[----:B------:R0:W1:Y:S02]  /*15050*/  SHFL.IDX P6, R14, R13, R12, R11 ;  /* 0x0000000c0d0e7389 */ /* 0x00006400000c000b */
[----:B01----:R-:W-:Y:S01]  /*15060*/  ENDCOLLECTIVE ;  /* 0x000000000000791b */ /* 0x003fe20003800000 */
.L_x_1448:
[----:B------:R-:W-:Y:S02]  /*15070*/  @P1 IMAD R8, R5, 0x2, R22 ;  /* 0x0000000205081824 */ /* 0x000fe400078e0216 */
[----:B------:R-:W-:Y:S02]  /*15080*/  IMAD.MOV.U32 R13, RZ, RZ, R0 ;  /* 0x000000ffff0d7224 */ /* 0x000fe400078e0000 */
[----:B------:R-:W-:Y:S02]  /*15090*/  IMAD.MOV.U32 R12, RZ, RZ, 0x2 ;  /* 0x00000002ff0c7424 */ /* 0x000fe400078e00ff */
[----:B------:R-:W-:-:S07]  /*150a0*/  IMAD.MOV.U32 R3, RZ, RZ, R14 ;  /* 0x000000ffff037224 */ /* 0x000fce00078e000e */
[----:B------:R-:W-:Y:S05]  /*150b0*/  WARPSYNC.COLLECTIVE R15, `(.L_x_1449) ;  /* 0x000000000f087348 */ /* 0x000fea0003c00000 */
[----:B------:R0:W1:Y:S02]  /*150c0*/  SHFL.IDX P6, R14, R13, R12, R11 ;  /* 0x0000000c0d0e7389 */ /* 0x00006400000c000b */
[----:B01----:R-:W-:Y:S01]  /*150d0*/  ENDCOLLECTIVE ;  /* 0x000000000000791b */ /* 0x003fe20003800000 */
.L_x_1449:
        /* <DEDUP_REMOVED lines=17> */
.L_x_1450:
[----:B------:R-:W-:Y:S02]  /*151f0*/  @P1 IMAD R8, R5, 0x2, R22 ;  /* 0x0000000205081824 */ /* 0x000fe400078e0216 */
[----:B------:R-:W-:Y:S02]  /*15200*/  IMAD.MOV.U32 R13, RZ, RZ, R0 ;  /* 0x000000ffff0d7224 */ /* 0x000fe400078e0000 */
[----:B------:R-:W-:Y:S02]  /*15210*/  IMAD.MOV.U32 R12, RZ, RZ, 0x3 ;  /* 0x00000003ff0c7424 */ /* 0x000fe400078e00ff */
[----:B------:R-:W-:-:S07]  /*15220*/  IMAD.MOV.U32 R3, RZ, RZ, R14 ;  /* 0x000000ffff037224 */ /* 0x000fce00078e000e */
[----:B------:R-:W-:Y:S05]  /*15230*/  WARPSYNC.COLLECTIVE R15, `(.L_x_1451) ;  /* 0x000000000f087348 */ /* 0x000fea0003c00000 */
[----:B------:R0:W1:Y:S02]  /*15240*/  SHFL.IDX P6, R14, R13, R12, R11 ;  /* 0x0000000c0d0e7389 */ /* 0x00006400000c000b */
[----:B01----:R-:W-:Y:S01]  /*15250*/  ENDCOLLECTIVE ;  /* 0x000000000000791b */ /* 0x003fe20003800000 */
.L_x_1451:
        /* <DEDUP_REMOVED lines=17> */
.L_x_1452:
[----:B------:R-:W-:Y:S02]  /*15370*/  @P1 IMAD R8, R5, 0x2, R22 ;  /* 0x0000000205081824 */ /* 0x000fe400078e0216 */
[----:B------:R-:W-:Y:S02]  /*15380*/  IMAD.MOV.U32 R13, RZ, RZ, R0 ;  /* 0x000000ffff0d7224 */ /* 0x000fe400078e0000 */
[----:B------:R-:W-:Y:S02]  /*15390*/  IMAD.MOV.U32 R12, RZ, RZ, 0x4 ;  /* 0x00000004ff0c7424 */ /* 0x000fe400078e00ff */
[----:B------:R-:W-:-:S07]  /*153a0*/  IMAD.MOV.U32 R3, RZ, RZ, R14 ;  /* 0x000000ffff037224 */ /* 0x000fce00078e000e */
[----:B------:R-:W-:Y:S05]  /*153b0*/  WARPSYNC.COLLECTIVE R15, `(.L_x_1453) ;  /* 0x000000000f087348 */ /* 0x000fea0003c00000 */
[----:B------:R0:W1:Y:S02]  /*153c0*/  SHFL.IDX P6, R14, R13, R12, R11 ;  /* 0x0000000c0d0e7389 */ /* 0x00006400000c000b */
[----:B01----:R-:W-:Y:S01]  /*153d0*/  ENDCOLLECTIVE ;  /* 0x000000000000791b */ /* 0x003fe20003800000 */
.L_x_1453:
        /* <DEDUP_REMOVED lines=17> */
.L_x_1454:
[----:B------:R-:W-:Y:S02]  /*154f0*/  @P1 IMAD R8, R5, 0x2, R22 ;  /* 0x0000000205081824 */ /* 0x000fe400078e0216 */
[----:B------:R-:W-:Y:S02]  /*15500*/  IMAD.MOV.U32 R13, RZ, RZ, R0 ;  /* 0x000000ffff0d7224 */ /* 0x000fe400078e0000 */
[----:B------:R-:W-:Y:S02]  /*15510*/  IMAD.MOV.U32 R12, RZ, RZ, 0x5 ;  /* 0x00000005ff0c7424 */ /* 0x000fe400078e00ff */
[----:B------:R-:W-:-:S07]  /*15520*/  IMAD.MOV.U32 R3, RZ, RZ, R14 ;  /* 0x000000ffff037224 */ /* 0x000fce00078e000e */
[----:B------:R-:W-:Y:S05]  /*15530*/  WARPSYNC.COLLECTIVE R15, `(.L_x_1455) ;  /* 0x000000000f087348 */ /* 0x000fea0003c00000 */
[----:B------:R0:W1:Y:S02]  /*15540*/  SHFL.IDX P6, R14, R13, R12, R11 ;  /* 0x0000000c0d0e7389 */ /* 0x00006400000c000b */
[----:B01----:R-:W-:Y:S01]  /*15550*/  ENDCOLLECTIVE ;  /* 0x000000000000791b */ /* 0x003fe20003800000 */
.L_x_1455:
        /* <DEDUP_REMOVED lines=10> */
.L_x_1456:
        /* <DEDUP_REMOVED lines=8> */
.L_x_1383:
[----:B------:R-:W-:Y:S02]  /*15680*/  IMAD.MOV.U32 R13, RZ, RZ, R4 ;  /* 0x000000ffff0d7224 */ /* 0x000fe400078e0004 */
[----:B------:R-:W-:Y:S02]  /*15690*/  IMAD.MOV.U32 R12, RZ, RZ, RZ ;  /* 0x000000ffff0c7224 */ /* 0x000fe400078e00ff */
[----:B------:R-:W-:Y:S02]  /*156a0*/  IMAD.MOV.U32 R11, RZ, RZ, 0x181f ;  /* 0x0000181fff0b7424 */ /* 0x000fe400078e00ff */
[----:B------:R-:W-:Y:S02]  /*156b0*/  IMAD.MOV.U32 R15, RZ, RZ, -0x1 ;  /* 0xffffffffff0f7424 */ /* 0x000fe400078e00ff */
[----:B------:R-:W-:Y:S02]  /*156c0*/  IMAD R29, R29, R6, RZ ;  /* 0x000000061d1d7224 */ /* 0x000fe400078e02ff */
[----:B------:R-:W-:-:S07]  /*156d0*/  IMAD.IADD R26, R8, 0x1, R26 ;  /* 0x00000001081a7824 */ /* 0x000fce00078e021a */
[----:B------:R-:W-:Y:S05]  /*156e0*/  WARPSYNC.COLLECTIVE R15, `(.L_x_1458) ;  /* 0x000000000f087348 */ /* 0x000fea0003c00000 */
[----:B------:R0:W1:Y:S02]  /*156f0*/  SHFL.IDX P6, R14, R13, R12, R11 ;  /* 0x0000000c0d0e7389 */ /* 0x00006400000c000b */
[----:B01----:R-:W-:Y:S01]  /*15700*/  ENDCOLLECTIVE ;  /* 0x000000000000791b */ /* 0x003fe20003800000 */
.L_x_1458:
[C---:B------:R-:W-:Y:S01]  /*15710*/  VIADD R6, R26.reuse, 0x10 ;  /* 0x000000101a067836 */ /* 0x040fe20000000000 */
[----:B------:R-:W-:Y:S01]  /*15720*/  ISETP.GE.AND P1, PT, R26, R29, PT ;  /* 0x0000001d1a00720c */ /* 0x000fe20003f26270 */
[----:B------:R-:W-:Y:S02]  /*15730*/  IMAD.MOV.U32 R13, RZ, RZ, R0 ;  /* 0x000000ffff0d7224 */ /* 0x000fe400078e0000 */
[----:B------:R-:W-:-:S10]  /*15740*/  IMAD.MOV.U32 R2, RZ, RZ, R14 ;  /* 0x000000ffff027224 */ /* 0x000fd400078e000e */
[----:B------:R-:W-:Y:S05]  /*15750*/  WARPSYNC.COLLECTIVE R15, `(.L_x_1459) ;  /* 0x000000000f087348 */ /* 0x000fea0003c00000 */
[----:B------:R0:W1:Y:S02]  /*15760*/  SHFL.IDX P6, R14, R13, R12, R11 ;  /* 0x0000000c0d0e7389 */ /* 0x00006400000c000b */
[----:B01----:R-:W-:Y:S01]  /*15770*/  ENDCOLLECTIVE ;  /* 0x000000000000791b */ /* 0x003fe20003800000 */
.L_x_1459:
[----:B------:R-:W-:Y:S02]  /*15780*/  IMAD.MOV.U32 R13, RZ, RZ, R4 ;  /* 0x000000ffff0d7224 */ /* 0x000fe400078e0004 */
[----:B------:R-:W-:Y:S02]  /*15790*/  IMAD.MOV.U32 R12, RZ, RZ, 0x1 ;  /* 0x00000001ff0c7424 */ /* 0x000fe400078e00ff */
[----:B------:R-:W-:-:S07]  /*157a0*/  IMAD.MOV.U32 R3, RZ, RZ, R14 ;  /* 0x000000ffff037224 */ /* 0x000fce00078e000e */
[----:B------:R-:W-:Y:S05]  /*157b0*/  WARPSYNC.COLLECTIVE R15, `(.L_x_1460) ;  /* 0x000000000f087348 */ /* 0x000fea0003c00000 */
[----:B------:R0:W1:Y:S02]  /*157c0*/  SHFL.IDX P6, R14, R13, R12, R11 ;  /* 0x0000000c0d0e7389 */ /* 0x00006400000c000b */
[----:B01----:R-:W-:Y:S01]  /*157d0*/  ENDCOLLECTIVE ;  /* 0x000000000000791b */ /* 0x003fe20003800000 */
.L_x_1460:
[----:B------:R-:W-:-:S05]  /*157e0*/  @!P1 LEA R5, P4, R7, R3, 0x1 ;  /* 0x0000000307059211 */ /* 0x000fca00078808ff */
[----:B------:R-:W-:Y:S02]  /*157f0*/  @!P1 IMAD.X R3, RZ, RZ, R2, P4 ;  /* 0x000000ffff039224 */ /* 0x000fe400020e0602 */
        /* <DEDUP_REMOVED lines=13> */
.L_x_1461:
[----:B------:R-:W-:Y:S02]  /*158d0*/  IMAD.MOV.U32 R13, RZ, RZ, R4 ;  /* 0x000000ffff0d7224 */ /* 0x000fe400078e0004 */
[----:B------:R-:W-:Y:S02]  /*158e0*/  IMAD.MOV.U32 R12, RZ, RZ, 0x2 ;  /* 0x00000002ff0c7424 */ /* 0x000fe400078e00ff */
[----:B------:R-:W-:-:S07]  /*158f0*/  IMAD.MOV.U32 R3, RZ, RZ, R14 ;  /* 0x000000ffff037224 */ /* 0x000fce00078e000e */
[----:B------:R-:W-:Y:S05]  /*15900*/  WARPSYNC.COLLECTIVE R15, `(.L_x_1462) ;  /* 0x000000000f087348 */ /* 0x000fea0003c00000 */
[----:B------:R0:W1:Y:S02]  /*15910*/  SHFL.IDX P6, R14, R13, R12, R11 ;  /* 0x0000000c0d0e7389 */ /* 0x00006400000c000b */
[----:B01----:R-:W-:Y:S01]  /*15920*/  ENDCOLLECTIVE ;  /* 0x000000000000791b */ /* 0x003fe20003800000 */
.L_x_1462:
        /* <DEDUP_REMOVED lines=17> */
.L_x_1463:
[----:B------:R-:W-:Y:S02]  /*15a40*/  IMAD.MOV.U32 R13, RZ, RZ, R4 ;  /* 0x000000ffff0d7224 */ /* 0x000fe400078e0004 */
[----:B------:R-:W-:Y:S02]  /*15a50*/  IMAD.MOV.U32 R12, RZ, RZ, 0x3 ;  /* 0x00000003ff0c7424 */ /* 0x000fe400078e00ff */
[----:B------:R-:W-:-:S07]  /*15a60*/  IMAD.MOV.U32 R3, RZ, RZ, R14 ;  /* 0x000000ffff037224 */ /* 0x000fce00078e000e */
[----:B------:R-:W-:Y:S05]  /*15a70*/  WARPSYNC.COLLECTIVE R15, `(.L_x_1464) ;  /* 0x000000000f087348 */ /* 0x000fea0003c00000 */
[----:B------:R0:W1:Y:S02]  /*15a80*/  SHFL.IDX P6, R14, R13, R12, R11 ;  /* 0x0000000c0d0e7389 */ /* 0x00006400000c000b */
[----:B01----:R-:W-:Y:S01]  /*15a90*/  ENDCOLLECTIVE ;  /* 0x000000000000791b */ /* 0x003fe20003800000 */
.L_x_1464:
        /* <DEDUP_REMOVED lines=17> */
.L_x_1465:
[----:B------:R-:W-:Y:S02]  /*15bb0*/  IMAD.MOV.U32 R13, RZ, RZ, R4 ;  /* 0x000000ffff0d7224 */ /* 0x000fe400078e0004 */
[----:B------:R-:W-:Y:S02]  /*15bc0*/  IMAD.MOV.U32 R12, RZ, RZ, 0x4 ;  /* 0x00000004ff0c7424 */ /* 0x000fe400078e00ff */
[----:B------:R-:W-:-:S07]  /*15bd0*/  IMAD.MOV.U32 R3, RZ, RZ, R14 ;  /* 0x000000ffff037224 */ /* 0x000fce00078e000e */
[----:B------:R-:W-:Y:S05]  /*15be0*/  WARPSYNC.COLLECTIVE R15, `(.L_x_1466) ;  /* 0x000000000f087348 */ /* 0x000fea0003c00000 */
[----:B------:R0:W1:Y:S02]  /*15bf0*/  SHFL.IDX P6, R14, R13, R12, R11 ;  /* 0x0000000c0d0e7389 */ /* 0x00006400000c000b */
[----:B01----:R-:W-:Y:S01]  /*15c00*/  ENDCOLLECTIVE ;  /* 0x000000000000791b */ /* 0x003fe20003800000 */
.L_x_1466:
        /* <DEDUP_REMOVED lines=17> */
.L_x_1467:
[----:B------:R-:W-:Y:S02]  /*15d20*/  IMAD.MOV.U32 R13, RZ, RZ, R4 ;  /* 0x000000ffff0d7224 */ /* 0x000fe400078e0004 */
[----:B------:R-:W-:Y:S02]  /*15d30*/  IMAD.MOV.U32 R12, RZ, RZ, 0x5 ;  /* 0x00000005ff0c7424 */ /* 0x000fe400078e00ff */
[----:B------:R-:W-:-:S07]  /*15d40*/  IMAD.MOV.U32 R3, RZ, RZ, R14 ;  /* 0x000000ffff037224 */ /* 0x000fce00078e000e */
[----:B------:R-:W-:Y:S05]  /*15d50*/  WARPSYNC.COLLECTIVE R15, `(.L_x_1468) ;  /* 0x000000000f087348 */ /* 0x000fea0003c00000 */
[----:B------:R0:W1:Y:S02]  /*15d60*/  SHFL.IDX P6, R14, R13, R12, R11 ;  /* 0x0000000c0d0e7389 */ /* 0x00006400000c000b */
[----:B01----:R-:W-:Y:S01]  /*15d70*/  ENDCOLLECTIVE ;  /* 0x000000000000791b */ /* 0x003fe20003800000 */
.L_x_1468:
        /* <DEDUP_REMOVED lines=17> */
.L_x_1469:
[----:B------:R-:W-:Y:S02]  /*15e90*/  IMAD.MOV.U32 R13, RZ, RZ, R4 ;  /* 0x000000ffff0d7224 */ /* 0x000fe400078e0004 */
[----:B------:R-:W-:Y:S02]  /*15ea0*/  IMAD.MOV.U32 R12, RZ, RZ, 0x6 ;  /* 0x00000006ff0c7424 */ /* 0x000fe400078e00ff */
[----:B------:R-:W-:-:S07]  /*15eb0*/  IMAD.MOV.U32 R3, RZ, RZ, R14 ;  /* 0x000000ffff037224 */ /* 0x000fce00078e000e */
[----:B------:R-:W-:Y:S05]  /*15ec0*/  WARPSYNC.COLLECTIVE R15, `(.L_x_1470) ;  /* 0x000000000f087348 */ /* 0x000fea0003c00000 */
[----:B------:R0:W1:Y:S02]  /*15ed0*/  SHFL.IDX P6, R14, R13, R12, R11 ;  /* 0x0000000c0d0e7389 */ /* 0x00006400000c000b */
[----:B01----:R-:W-:Y:S01]  /*15ee0*/  ENDCOLLECTIVE ;  /* 0x000000000000791b */ /* 0x003fe20003800000 */
.L_x_1470:
        /* <DEDUP_REMOVED lines=17> */
.L_x_1471:
[----:B------:R-:W-:Y:S02]  /*16000*/  IMAD.MOV.U32 R13, RZ, RZ, R4 ;  /* 0x000000ffff0d7224 */ /* 0x000fe400078e0004 */
[----:B------:R-:W-:Y:S02]  /*16010*/  IMAD.MOV.U32 R12, RZ, RZ, 0x7 ;  /* 0x00000007ff0c7424 */ /* 0x000fe400078e00ff */
[----:B------:R-:W-:-:S07]  /*16020*/  IMAD.MOV.U32 R3, RZ, RZ, R14 ;  /* 0x000000ffff037224 */ /* 0x000fce00078e000e */
[----:B------:R-:W-:Y:S05]  /*16030*/  WARPSYNC.COLLECTIVE R15, `(.L_x_1472) ;  /* 0x000000000f087348 */ /* 0x000fea0003c00000 */
[----:B------:R0:W1:Y:S02]  /*16040*/  SHFL.IDX P6, R14, R13, R12, R11 ;  /* 0x0000000c0d0e7389 */ /* 0x00006400000c000b */
[----:B01----:R-:W-:Y:S01]  /*16050*/  ENDCOLLECTIVE ;  /* 0x000000000000791b */ /* 0x003fe20003800000 */
.L_x_1472:
        /* <DEDUP_REMOVED lines=15> */
.L_x_1473:
[----:B------:R-:W-:Y:S05]  /*16150*/  BRA `(.L_x_1474) ;  /* 0xffffffbc00ac7947 */ /* 0x000fea000383ffff */
.L_x_1388:
[----:B0-----:R0:W1:Y:S02]  /*16160*/  SYNCS.PHASECHK.TRANS64.TRYWAIT P0, [R22+URZ+0x2a820], R3 ;  /* 0x02a82003160075a7 */ /* 0x001064000800017f */
[----:B-1----:R-:W-:Y:S05]  /*16170*/  @!P0 NANOSLEEP.SYNCS 0x989680 ;  /* 0x009896800000895d */ /* 0x002fea0003900000 */
[----:B------:R-:W1:Y:S02]  /*16180*/  @!P0 SYNCS.PHASECHK.TRANS64 P0, [R22+URZ+0x2a820], R3 ;  /* 0x02a82003160085a7 */ /* 0x000e64000800007f */
[----:B-1----:R-:W-:Y:S05]  /*16190*/  @!P0 BRA `(.L_x_1388) ;  /* 0xfffffffc00f08947 */ /* 0x002fea000383ffff */
[----:B------:R-:W-:Y:S05]  /*161a0*/  BRA `(.L_x_1475) ;  /* 0xffffffc000247947 */ /* 0x000fea000383ffff */
.L_x_1393:
[----:B0-----:R0:W1:Y:S02]  /*161b0*/  SYNCS.PHASECHK.TRANS64.TRYWAIT P0, [R6+URZ+0x2a840], R3 ;  /* 0x02a84003060075a7 */ /* 0x001064000800017f */
[----:B-1----:R-:W-:Y:S05]  /*161c0*/  @!P0 NANOSLEEP.SYNCS 0x989680 ;  /* 0x009896800000895d */ /* 0x002fea0003900000 */
[----:B------:R-:W1:Y:S02]  /*161d0*/  @!P0 SYNCS.PHASECHK.TRANS64 P0, [R6+URZ+0x2a840], R3 ;  /* 0x02a84003060085a7 */ /* 0x000e64000800007f */
[----:B-1----:R-:W-:Y:S05]  /*161e0*/  @!P0 BRA `(.L_x_1393) ;  /* 0xfffffffc00f08947 */ /* 0x002fea000383ffff */
[----:B------:R-:W-:Y:S05]  /*161f0*/  BRA `(.L_x_1476) ;  /* 0xffffffc000ec7947 */ /* 0x000fea000383ffff */
.L_x_1394:
        /* <DEDUP_REMOVED lines=8> */
.L_x_1478:
[----:B------:R-:W-:Y:S05]  /*16280*/  BSYNC B1 ;  /* 0x0000000000017941 */ /* 0x000fea0003800000 */
.L_x_1477:
        /* <DEDUP_REMOVED lines=10> */
.L_x_1479:
        /* <DEDUP_REMOVED lines=8> */
.L_x_1480:
[----:B------:R-:W-:-:S05]  /*163b0*/  IMAD.SHL.U32 R0, R34, 0x2, RZ ;  /* 0x0000000222007824 */ /* 0x000fca00078e00ff */
        /* <DEDUP_REMOVED lines=13> */
.L_x_1481:
[----:B------:R-:W-:Y:S02]  /*16490*/  IMAD.MOV.U32 R13, RZ, RZ, R5 ;  /* 0x000000ffff0d7224 */ /* 0x000fe400078e0005 */
[----:B------:R-:W-:Y:S02]  /*164a0*/  IMAD.MOV.U32 R12, RZ, RZ, 0x2 ;  /* 0x00000002ff0c7424 */ /* 0x000fe400078e00ff */
[----:B------:R-:W-:-:S07]  /*164b0*/  IMAD.MOV.U32 R2, RZ, RZ, R14 ;  /* 0x000000ffff027224 */ /* 0x000fce00078e000e */
[----:B------:R-:W-:Y:S05]  /*164c0*/  WARPSYNC.COLLECTIVE R15, `(.L_x_1482) ;  /* 0x000000000f087348 */ /* 0x000fea0003c00000 */
[----:B------:R0:W1:Y:S02]  /*164d0*/  SHFL.IDX P6, R14, R13, R12, R11 ;  /* 0x0000000c0d0e7389 */ /* 0x00006400000c000b */
[----:B01----:R-:W-:Y:S01]  /*164e0*/  ENDCOLLECTIVE ;  /* 0x000000000000791b */ /* 0x003fe20003800000 */
.L_x_1482:
        /* <DEDUP_REMOVED lines=13> */
.L_x_1483:
[----:B------:R-:W-:Y:S02]  /*165c0*/  IMAD.MOV.U32 R13, RZ, RZ, R5 ;  /* 0x000000ffff0d7224 */ /* 0x000fe400078e0005 */
[----:B------:R-:W-:Y:S02]  /*165d0*/  IMAD.MOV.U32 R12, RZ, RZ, 0x3 ;  /* 0x00000003ff0c7424 */ /* 0x000fe400078e00ff */
[----:B------:R-:W-:-:S07]  /*165e0*/  IMAD.MOV.U32 R2, RZ, RZ, R14 ;  /* 0x000000ffff027224 */ /* 0x000fce00078e000e */
[----:B------:R-:W-:Y:S05]  /*165f0*/  WARPSYNC.COLLECTIVE R15, `(.L_x_1484) ;  /* 0x000000000f087348 */ /* 0x000fea0003c00000 */
[----:B------:R0:W1:Y:S02]  /*16600*/  SHFL.IDX P6, R14, R13, R12, R11 ;  /* 0x0000000c0d0e7389 */ /* 0x00006400000c000b */
[----:B01----:R-:W-:Y:S01]  /*16610*/  ENDCOLLECTIVE ;  /* 0x000000000000791b */ /* 0x003fe20003800000 */
.L_x_1484:
        /* <DEDUP_REMOVED lines=13> */
.L_x_1485:
[----:B------:R-:W-:Y:S02]  /*166f0*/  IMAD.MOV.U32 R13, RZ, RZ, R5 ;  /* 0x000000ffff0d7224 */ /* 0x000fe400078e0005 */
[----:B------:R-:W-:Y:S02]  /*16700*/  IMAD.MOV.U32 R12, RZ, RZ, 0x4 ;  /* 0x00000004ff0c7424 */ /* 0x000fe400078e00ff */
[----:B------:R-:W-:-:S07]  /*16710*/  IMAD.MOV.U32 R2, RZ, RZ, R14 ;  /* 0x000000ffff027224 */ /* 0x000fce00078e000e */
[----:B------:R-:W-:Y:S05]  /*16720*/  WARPSYNC.COLLECTIVE R15, `(.L_x_1486) ;  /* 0x000000000f087348 */ /* 0x000fea0003c00000 */
[----:B------:R0:W1:Y:S02]  /*16730*/  SHFL.IDX P6, R14, R13, R12, R11 ;  /* 0x0000000c0d0e7389 */ /* 0x00006400000c000b */
[----:B01----:R-:W-:Y:S01]  /*16740*/  ENDCOLLECTIVE ;  /* 0x000000000000791b */ /* 0x003fe20003800000 */
.L_x_1486:
        /* <DEDUP_REMOVED lines=13> */
.L_x_1487:
[----:B------:R-:W-:Y:S02]  /*16820*/  IMAD.MOV.U32 R13, RZ, RZ, R5 ;  /* 0x000000ffff0d7224 */ /* 0x000fe400078e0005 */
[----:B------:R-:W-:Y:S02]  /*16830*/  IMAD.MOV.U32 R12, RZ, RZ, 0x5 ;  /* 0x00000005ff0c7424 */ /* 0x000fe400078e00ff */
[----:B------:R-:W-:-:S07]  /*16840*/  IMAD.MOV.U32 R2, RZ, RZ, R14 ;  /* 0x000000ffff027224 */ /* 0x000fce00078e000e */
[----:B------:R-:W-:Y:S05]  /*16850*/  WARPSYNC.COLLECTIVE R15, `(.L_x_1488) ;  /* 0x000000000f087348 */ /* 0x000fea0003c00000 */
[----:B------:R0:W1:Y:S02]  /*16860*/  SHFL.IDX P6, R14, R13, R12, R11 ;  /* 0x0000000c0d0e7389 */ /* 0x00006400000c000b */
[----:B01----:R-:W-:Y:S01]  /*16870*/  ENDCOLLECTIVE ;  /* 0x000000000000791b */ /* 0x003fe20003800000 */
.L_x_1488:
        /* <DEDUP_REMOVED lines=13> */
.L_x_1489:
[----:B------:R-:W-:Y:S01]  /*16950*/  IMAD.MOV.U32 R2, RZ, RZ, R14 ;  /* 0x000000ffff027224 */ /* 0x000fe200078e000e */
[----:B------:R-:W-:Y:S06]  /*16960*/  BRA `(.L_x_1490) ;  /* 0xffffffc000287947 */ /* 0x000fec000383ffff */
.L_x_1399:
[----:B0-----:R0:W2:Y:S02]  /*16970*/  SYNCS.PHASECHK.TRANS64.TRYWAIT P0, [R5+URZ+0x2a860], R2 ;  /* 0x02a86002050075a7 */ /* 0x0010a4000800017f */
[----:B--2---:R-:W-:Y:S05]  /*16980*/  @!P0 NANOSLEEP.SYNCS 0x989680 ;  /* 0x009896800000895d */ /* 0x004fea0003900000 */
[----:B------:R-:W2:Y:S02]  /*16990*/  @!P0 SYNCS.PHASECHK.TRANS64 P0, [R5+URZ+0x2a860], R2 ;  /* 0x02a86002050085a7 */ /* 0x000ea4000800007f */
[----:B--2---:R-:W-:Y:S05]  /*169a0*/  @!P0 BRA `(.L_x_1399) ;  /* 0xfffffffc00f08947 */ /* 0x004fea000383ffff */
[----:B------:R-:W-:Y:S05]  /*169b0*/  BRA `(.L_x_1491) ;  /* 0xffffffc000887947 */ /* 0x000fea000383ffff */
.L_x_1400:
        /* <DEDUP_REMOVED lines=8> */
.L_x_1493:
[----:B------:R-:W-:Y:S05]  /*16a40*/  BSYNC B1 ;  /* 0x0000000000017941 */ /* 0x000fea0003800000 */
.L_x_1492:
        /* <DEDUP_REMOVED lines=9> */
.L_x_1494:
[----:B------:R-:W-:Y:S02]  /*16ae0*/  IMAD.MOV.U32 R13, RZ, RZ, R23 ;  /* 0x000000ffff0d7224 */ /* 0x000fe400078e0017 */
[----:B------:R-:W-:Y:S02]  /*16af0*/  IMAD.MOV.U32 R12, RZ, RZ, 0x1 ;  /* 0x00000001ff0c7424 */ /* 0x000fe400078e00ff */
[----:B------:R-:W-:-:S07]  /*16b00*/  IMAD.MOV.U32 R2, RZ, RZ, R14 ;  /* 0x000000ffff027224 */ /* 0x000fce00078e000e */
[----:B------:R-:W-:Y:S05]  /*16b10*/  WARPSYNC.COLLECTIVE R15, `(.L_x_1495) ;  /* 0x000000000f087348 */ /* 0x000fea0003c00000 */
[----:B------:R0:W1:Y:S02]  /*16b20*/  SHFL.IDX P6, R14, R13, R12, R11 ;  /* 0x0000000c0d0e7389 */ /* 0x00006400000c000b */
[----:B01----:R-:W-:Y:S01]  /*16b30*/  ENDCOLLECTIVE ;  /* 0x000000000000791b */ /* 0x003fe20003800000 */
.L_x_1495:
        /* <DEDUP_REMOVED lines=15> */
.L_x_1496:
[----:B------:R-:W-:Y:S02]  /*16c30*/  IMAD.MOV.U32 R13, RZ, RZ, R23 ;  /* 0x000000ffff0d7224 */ /* 0x000fe400078e0017 */
[----:B------:R-:W-:Y:S02]  /*16c40*/  IMAD.MOV.U32 R12, RZ, RZ, 0x2 ;  /* 0x00000002ff0c7424 */ /* 0x000fe400078e00ff */
[----:B------:R-:W-:-:S07]  /*16c50*/  IMAD.MOV.U32 R2, RZ, RZ, R14 ;  /* 0x000000ffff027224 */ /* 0x000fce00078e000e */
[----:B------:R-:W-:Y:S05]  /*16c60*/  WARPSYNC.COLLECTIVE R15, `(.L_x_1497) ;  /* 0x000000000f087348 */ /* 0x000fea0003c00000 */
[----:B------:R0:W1:Y:S02]  /*16c70*/  SHFL.IDX P6, R14, R13, R12, R11 ;  /* 0x0000000c0d0e7389 */ /* 0x00006400000c000b */
[----:B01----:R-:W-:Y:S01]  /*16c80*/  ENDCOLLECTIVE ;  /* 0x000000000000791b */ /* 0x003fe20003800000 */
.L_x_1497:
        /* <DEDUP_REMOVED lines=14> */
.L_x_1498:
[----:B------:R-:W-:Y:S02]  /*16d70*/  IMAD.MOV.U32 R13, RZ, RZ, R23 ;  /* 0x000000ffff0d7224 */ /* 0x000fe400078e0017 */
[----:B------:R-:W-:Y:S02]  /*16d80*/  IMAD.MOV.U32 R12, RZ, RZ, 0x3 ;  /* 0x00000003ff0c7424 */ /* 0x000fe400078e00ff */
[----:B------:R-:W-:-:S07]  /*16d90*/  IMAD.MOV.U32 R2, RZ, RZ, R14 ;  /* 0x000000ffff027224 */ /* 0x000fce00078e000e */
[----:B------:R-:W-:Y:S05]  /*16da0*/  WARPSYNC.COLLECTIVE R15, `(.L_x_1499) ;  /* 0x000000000f087348 */ /* 0x000fea0003c00000 */
[----:B------:R0:W1:Y:S02]  /*16db0*/  SHFL.IDX P6, R14, R13, R12, R11 ;  /* 0x0000000c0d0e7389 */ /* 0x00006400000c000b */
[----:B01----:R-:W-:Y:S01]  /*16dc0*/  ENDCOLLECTIVE ;  /* 0x000000000000791b */ /* 0x003fe20003800000 */
.L_x_1499:
        /* <DEDUP_REMOVED lines=14> */
.L_x_1500:
[----:B------:R-:W-:Y:S02]  /*16eb0*/  IMAD.MOV.U32 R13, RZ, RZ, R23 ;  /* 0x000000ffff0d7224 */ /* 0x000fe400078e0017 */
[----:B------:R-:W-:Y:S02]  /*16ec0*/  IMAD.MOV.U32 R12, RZ, RZ, 0x4 ;  /* 0x00000004ff0c7424 */ /* 0x000fe400078e00ff */
[----:B------:R-:W-:-:S07]  /*16ed0*/  IMAD.MOV.U32 R2, RZ, RZ, R14 ;  /* 0x000000ffff027224 */ /* 0x000fce00078e000e */
[----:B------:R-:W-:Y:S05]  /*16ee0*/  WARPSYNC.COLLECTIVE R15, `(.L_x_1501) ;  /* 0x000000000f087348 */ /* 0x000fea0003c00000 */
[----:B------:R0:W1:Y:S02]  /*16ef0*/  SHFL.IDX P6, R14, R13, R12, R11 ;  /* 0x0000000c0d0e7389 */ /* 0x00006400000c000b */
[----:B01----:R-:W-:Y:S01]  /*16f00*/  ENDCOLLECTIVE ;  /* 0x000000000000791b */ /* 0x003fe20003800000 */
.L_x_1501:
        /* <DEDUP_REMOVED lines=14> */
.L_x_1502:
[----:B------:R-:W-:Y:S02]  /*16ff0*/  IMAD.MOV.U32 R13, RZ, RZ, R23 ;  /* 0x000000ffff0d7224 */ /* 0x000fe400078e0017 */
[----:B------:R-:W-:Y:S02]  /*17000*/  IMAD.MOV.U32 R12, RZ, RZ, 0x5 ;  /* 0x00000005ff0c7424 */ /* 0x000fe400078e00ff */
[----:B------:R-:W-:-:S07]  /*17010*/  IMAD.MOV.U32 R2, RZ, RZ, R14 ;  /* 0x000000ffff027224 */ /* 0x000fce00078e000e */
[----:B------:R-:W-:Y:S05]  /*17020*/  WARPSYNC.COLLECTIVE R15, `(.L_x_1503) ;  /* 0x000000000f087348 */ /* 0x000fea0003c00000 */
[----:B------:R0:W1:Y:S02]  /*17030*/  SHFL.IDX P6, R14, R13, R12, R11 ;  /* 0x0000000c0d0e7389 */ /* 0x00006400000c000b */
[----:B01----:R-:W-:Y:S01]  /*17040*/  ENDCOLLECTIVE ;  /* 0x000000000000791b */ /* 0x003fe20003800000 */
.L_x_1503:
        /* <DEDUP_REMOVED lines=8> */
[----:B------:R-:W-:Y:S01]  /*170d0*/  ISETP.LT.OR P2, PT, R6, 0x41, !P0 ;  /* 0x000000410600780c */ /* 0x000fe20004741670 */
[----:B------:R-:W-:-:S12]  /*170e0*/  IMAD.MOV.U32 R23, RZ, RZ, R14 ;  /* 0x000000ffff177224 */ /* 0x000fd800078e000e */
[----:B0-----:R-:W-:Y:S05]  /*170f0*/  WARPSYNC.COLLECTIVE R15, `(.L_x_1504) ;  /* 0x000000000f087348 */ /* 0x001fea0003c00000 */
[----:B------:R1:W2:Y:S02]  /*17100*/  SHFL.IDX P6, R14, R13, R12, R11 ;  /* 0x0000000c0d0e7389 */ /* 0x0002a400000c000b */
[----:B012---:R-:W-:Y:S01]  /*17110*/  ENDCOLLECTIVE ;  /* 0x000000000000791b */ /* 0x007fe20003800000 */
.L_x_1504:
[----:B------:R-:W-:Y:S01]  /*17120*/  @!PT LDS RZ, [RZ] ;  /* 0x00000000fffff984 */ /* 0x000fe20000000800 */
[----:B------:R-:W-:Y:S01]  /*17130*/  @!PT LDS RZ, [RZ] ;  /* 0x00000000fffff984 */ /* 0x000fe20000000800 */
[----:B------:R-:W-:Y:S01]  /*17140*/  @!PT LDS RZ, [RZ] ;  /* 0x00000000fffff984 */ /* 0x000fe20000000800 */
[----:B------:R0:W-:Y:S02]  /*17150*/  LDGSTS.E.BYPASS.LTC128B.128 [R4+0x5400], desc[UR36][R2.64+0x80], !P2 ;  /* 0x0540008002047fae */ /* 0x0001e4000d101d64 */
[----:B0-----:R-:W-:Y:S01]  /*17160*/  IMAD.MOV.U32 R2, RZ, RZ, R14 ;  /* 0x000000ffff027224 */ /* 0x001fe200078e000e */
[----:B------:R-:W-:Y:S06]  /*17170*/  BRA `(.L_x_1505) ;  /* 0xffffffbc00747947 */ /* 0x000fec000383ffff */
.L_x_1408:
[----:B0-----:R0:W1:Y:S02]  /*17180*/  SYNCS.PHASECHK.TRANS64.TRYWAIT P0, [R0+URZ+0x2a860], R3 ;  /* 0x02a86003000075a7 */ /* 0x001064000800017f */
[----:B-1----:R-:W-:Y:S05]  /*17190*/  @!P0 NANOSLEEP.SYNCS 0x989680 ;  /* 0x009896800000895d */ /* 0x002fea0003900000 */
[----:B------:R-:W1:Y:S02]  /*171a0*/  @!P0 SYNCS.PHASECHK.TRANS64 P0, [R0+URZ+0x2a860], R3 ;  /* 0x02a86003000085a7 */ /* 0x000e64000800007f */
[----:B-1----:R-:W-:Y:S05]  /*171b0*/  @!P0 BRA `(.L_x_1408) ;  /* 0xfffffffc00f08947 */ /* 0x002fea000383ffff */
[----:B------:R-:W-:Y:S05]  /*171c0*/  BRA `(.L_x_1506) ;  /* 0xffffffc000947947 */ /* 0x000fea000383ffff */
.L_x_1409:
        /* <DEDUP_REMOVED lines=8> */
.L_x_1508:
[----:B------:R-:W-:Y:S05]  /*17250*/  BSYNC B0 ;  /* 0x0000000000007941 */ /* 0x000fea0003800000 */
.L_x_1507:
[----:B------:R-:W0:Y:S01]  /*17260*/  S2R R4, SR_TID.X ;  /* 0x0000000000047919 */ /* 0x000e220000002100 */
[----:B------:R-:W-:Y:S01]  /*17270*/  IMAD.MOV.U32 R13, RZ, RZ, R17 ;  /* 0x000000ffff0d7224 */ /* 0x000fe200078e0011 */
[C---:B------:R-:W-:Y:S01]  /*17280*/  LOP3.LUT R2, R28.reuse, 0x1, RZ, 0xc0, !PT ;  /* 0x000000011c027812 */ /* 0x040fe200078ec0ff */
[----:B------:R-:W-:Y:S01]  /*17290*/  IMAD.MOV.U32 R12, RZ, RZ, RZ ;  /* 0x000000ffff0c7224 */ /* 0x000fe200078e00ff */
[----:B------:R-:W-:Y:S01]  /*172a0*/  LOP3.LUT P0, RZ, R28, 0x2, RZ, 0xc0, !PT ;  /* 0x000000021cff7812 */ /* 0x000fe2000780c0ff */
[----:B------:R-:W-:Y:S01]  /*172b0*/  IMAD.MOV.U32 R11, RZ, RZ, 0x181f ;  /* 0x0000181fff0b7424 */ /* 0x000fe200078e00ff */
[----:B------:R-:W-:Y:S01]  /*172c0*/  ISETP.NE.U32.AND P1, PT, R2, 0x1, PT ;  /* 0x000000010200780c */ /* 0x000fe20003f25070 */
[----:B------:R-:W-:Y:S01]  /*172d0*/  IMAD.MOV.U32 R15, RZ, RZ, -0x1 ;  /* 0xffffffffff0f7424 */ /* 0x000fe200078e00ff */
[C---:B------:R-:W-:Y:S01]  /*172e0*/  ISETP.LT.OR P4, PT, R6.reuse, 0x1, !P0 ;  /* 0x000000010600780c */ /* 0x040fe20004781670 */
[----:B------:R-:W-:Y:S01]  /*172f0*/  IMAD.MOV.U32 R3, RZ, RZ, R14 ;  /* 0x000000ffff037224 */ /* 0x000fe200078e000e */
[----:B------:R-:W-:-:S13]  /*17300*/  ISETP.LT.OR P3, PT, R6, 0x1, P1 ;  /* 0x000000010600780c */ /* 0x000fda0000f61670 */
[----:B0-----:R-:W-:Y:S05]  /*17310*/  WARPSYNC.COLLECTIVE R15, `(.L_x_1509) ;  /* 0x000000000f087348 */ /* 0x001fea0003c00000 */
[----:B------:R1:W2:Y:S02]  /*17320*/  SHFL.IDX P6, R14, R13, R12, R11 ;  /* 0x0000000c0d0e7389 */ /* 0x0002a400000c000b */
[----:B012---:R-:W-:Y:S01]  /*17330*/  ENDCOLLECTIVE ;  /* 0x000000000000791b */ /* 0x007fe20003800000 */
.L_x_1509:
[----:B------:R-:W-:Y:S02]  /*17340*/  IMAD.MOV.U32 R13, RZ, RZ, R23 ;  /* 0x000000ffff0d7224 */ /* 0x000fe400078e0017 */
[----:B------:R-:W-:Y:S02]  /*17350*/  IMAD.MOV.U32 R12, RZ, RZ, 0x1 ;  /* 0x00000001ff0c7424 */ /* 0x000fe400078e00ff */
[----:B------:R-:W-:-:S05]  /*17360*/  IMAD.SHL.U32 R4, R4, 0x8, RZ ;  /* 0x0000000804047824 */ /* 0x000fca00078e00ff */
[----:B------:R-:W-:-:S05]  /*17370*/  LOP3.LUT R4, R4, 0x38, RZ, 0xc0, !PT ;  /* 0x0000003804047812 */ /* 0x000fca00078ec0ff */
[----:B------:R-:W-:Y:S02]  /*17380*/  IMAD.SHL.U32 R5, R4, 0x2, RZ ;  /* 0x0000000204057824 */ /* 0x000fe400078e00ff */
[----:B------:R-:W-:-:S03]  /*17390*/  IMAD R4, R7, 0x2, R22 ;  /* 0x0000000207047824 */ /* 0x000fc600078e0216 */
[----:B------:R-:W-:-:S13]  /*173a0*/  IADD3 R2, P2, R14, R5, RZ ;  /* 0x000000050e027210 */ /* 0x000fda0007f5e0ff */
[----:B------:R-:W-:Y:S05]  /*173b0*/  WARPSYNC.COLLECTIVE R15, `(.L_x_1510) ;  /* 0x000000000f087348 */ /* 0x000fea0003c00000 */
[----:B------:R0:W1:Y:S02]  /*173c0*/  SHFL.IDX P6, R14, R13, R12, R11 ;  /* 0x0000000c0d0e7389 */ /* 0x00006400000c000b */
[----:B01----:R-:W-:Y:S01]  /*173d0*/  ENDCOLLECTIVE ;  /* 0x000000000000791b */ /* 0x003fe20003800000 */
.L_x_1510:
        /* <DEDUP_REMOVED lines=13> */
.L_x_1511:
[----:B------:R-:W-:Y:S02]  /*174b0*/  IMAD.MOV.U32 R13, RZ, RZ, R23 ;  /* 0x000000ffff0d7224 */ /* 0x000fe400078e0017 */
[----:B------:R-:W-:Y:S01]  /*174c0*/  IMAD.MOV.U32 R12, RZ, RZ, 0x2 ;  /* 0x00000002ff0c7424 */ /* 0x000fe200078e00ff */
[----:B------:R-:W-:-:S13]  /*174d0*/  IADD3 R2, P2, R14, R5, RZ ;  /* 0x000000050e027210 */ /* 0x000fda0007f5e0ff */
[----:B------:R-:W-:Y:S05]  /*174e0*/  WARPSYNC.COLLECTIVE R15, `(.L_x_1512) ;  /* 0x000000000f087348 */ /* 0x000fea0003c00000 */
[----:B------:R0:W1:Y:S02]  /*174f0*/  SHFL.IDX P6, R14, R13, R12, R11 ;  /* 0x0000000c0d0e7389 */ /* 0x00006400000c000b */
[----:B01----:R-:W-:Y:S01]  /*17500*/  ENDCOLLECTIVE ;  /* 0x000000000000791b */ /* 0x003fe20003800000 */
.L_x_1512:
        /* <DEDUP_REMOVED lines=13> */
.L_x_1513:
[----:B------:R-:W-:Y:S02]  /*175e0*/  IMAD.MOV.U32 R13, RZ, RZ, R23 ;  /* 0x000000ffff0d7224 */ /* 0x000fe400078e0017 */
[----:B------:R-:W-:Y:S02]  /*175f0*/  IMAD.MOV.U32 R12, RZ, RZ, 0x3 ;  /* 0x00000003ff0c7424 */ /* 0x000fe400078e00ff */
[----:B------:R-:W-:-:S07]  /*17600*/  IMAD.MOV.U32 R10, RZ, RZ, R14 ;  /* 0x000000ffff0a7224 */ /* 0x000fce00078e000e */
[----:B------:R-:W-:Y:S05]  /*17610*/  WARPSYNC.COLLECTIVE R15, `(.L_x_1514) ;  /* 0x000000000f087348 */ /* 0x000fea0003c00000 */
[----:B------:R0:W1:Y:S02]  /*17620*/  SHFL.IDX P6, R14, R13, R12, R11 ;  /* 0x0000000c0d0e7389 */ /* 0x00006400000c000b */
[----:B01----:R-:W-:Y:S01]  /*17630*/  ENDCOLLECTIVE ;  /* 0x000000000000791b */ /* 0x003fe20003800000 */
.L_x_1514:
[----:B------:R-:W-:-:S05]  /*17640*/  IADD3 R2, P2, R10, R5, RZ ;  /* 0x000000050a027210 */ /* 0x000fca0007f5e0ff */
[----:B------:R-:W-:-:S05]  /*17650*/  IMAD.X R3, RZ, RZ, R7, P2 ;  /* 0x000000ffff037224 */ /* 0x000fca00010e0607 */
[----:B------:R-:W-:Y:S01]  /*17660*/  @!PT LDS RZ, [RZ] ;  /* 0x00000000fffff984 */ /* 0x000fe20000000800 */
[----:B------:R-:W-:Y:S01]  /*17670*/  @!PT LDS RZ, [RZ] ;  /* 0x00000000fffff984 */ /* 0x000fe20000000800 */
[----:B------:R-:W-:Y:S01]  /*17680*/  @!PT LDS RZ, [RZ] ;  /* 0x00000000fffff984 */ /* 0x000fe20000000800 */
[----:B------:R0:W-:Y:S01]  /*17690*/  LDGSTS.E.BYPASS.LTC128B.128 [R4+0x1400], desc[UR36][R2.64], !P3 ;  /* 0x0140000002047fae */ /* 0x0001e2000d901d64 */
[----:B------:R-:W-:Y:S01]  /*176a0*/  IMAD.MOV.U32 R13, RZ, RZ, R17 ;  /* 0x000000ffff0d7224 */ /* 0x000fe200078e0011 */
[C---:B------:R-:W-:Y:S02]  /*176b0*/  ISETP.LT.OR P3, PT, R6.reuse, 0x31, P1 ;  /* 0x000000310600780c */ /* 0x040fe40000f61670 */
[----:B------:R0:W-:Y:S01]  /*176c0*/  LDGSTS.E.BYPASS.LTC128B.128 [R4+0x4400], desc[UR36][R2.64+0x80], !P4 ;  /* 0x0440008002047fae */ /* 0x0001e2000e101d64 */
[----:B------:R-:W-:Y:S01]  /*176d0*/  ISETP.LT.OR P4, PT, R6, 0x31, !P0 ;  /* 0x000000310600780c */ /* 0x000fe20004781670 */
[----:B------:R-:W-:-:S12]  /*176e0*/  IMAD.MOV.U32 R8, RZ, RZ, R14 ;  /* 0x000000ffff087224 */ /* 0x000fd800078e000e */
[----:B0-----:R-:W-:Y:S05]  /*176f0*/  WARPSYNC.COLLECTIVE R15, `(.L_x_1515) ;  /* 0x000000000f087348 */ /* 0x001fea0003c00000 */
[----:B------:R1:W2:Y:S02]  /*17700*/  SHFL.IDX P6, R14, R13, R12, R11 ;  /* 0x0000000c0d0e7389 */ /* 0x0002a400000c000b */
[----:B012---:R-:W-:Y:S01]  /*17710*/  ENDCOLLECTIVE ;  /* 0x000000000000791b */ /* 0x007fe20003800000 */
.L_x_1515:
[----:B------:R-:W-:Y:S02]  /*17720*/  IMAD.MOV.U32 R13, RZ, RZ, R23 ;  /* 0x000000ffff0d7224 */ /* 0x000fe400078e0017 */
[----:B------:R-:W-:Y:S01]  /*17730*/  IMAD.MOV.U32 R12, RZ, RZ, 0x4 ;  /* 0x00000004ff0c7424 */ /* 0x000fe200078e00ff */
[----:B------:R-:W-:-:S13]  /*17740*/  IADD3 R2, P2, R14, R5, RZ ;  /* 0x000000050e027210 */ /* 0x000fda0007f5e0ff */
[----:B------:R-:W-:Y:S05]  /*17750*/  WARPSYNC.COLLECTIVE R15, `(.L_x_1516) ;  /* 0x000000000f087348 */ /* 0x000fea0003c00000 */
[----:B------:R0:W1:Y:S02]  /*17760*/  SHFL.IDX P6, R14, R13, R12, R11 ;  /* 0x0000000c0d0e7389 */ /* 0x00006400000c000b */
[----:B01----:R-:W-:Y:S01]  /*17770*/  ENDCOLLECTIVE ;  /* 0x000000000000791b */ /* 0x003fe20003800000 */
.L_x_1516:
        /* <DEDUP_REMOVED lines=13> */
.L_x_1517:
[----:B------:R-:W-:Y:S02]  /*17850*/  IMAD.MOV.U32 R13, RZ, RZ, R23 ;  /* 0x000000ffff0d7224 */ /* 0x000fe400078e0017 */
[----:B------:R-:W-:Y:S02]  /*17860*/  IMAD.MOV.U32 R12, RZ, RZ, 0x5 ;  /* 0x00000005ff0c7424 */ /* 0x000fe400078e00ff */
[----:B------:R-:W-:-:S07]  /*17870*/  IMAD.MOV.U32 R10, RZ, RZ, R14 ;  /* 0x000000ffff0a7224 */ /* 0x000fce00078e000e */
[----:B------:R-:W-:Y:S05]  /*17880*/  WARPSYNC.COLLECTIVE R15, `(.L_x_1518) ;  /* 0x000000000f087348 */ /* 0x000fea0003c00000 */
[----:B------:R0:W1:Y:S02]  /*17890*/  SHFL.IDX P6, R14, R13, R12, R11 ;  /* 0x0000000c0d0e7389 */ /* 0x00006400000c000b */
[----:B01----:R-:W-:Y:S01]  /*178a0*/  ENDCOLLECTIVE ;  /* 0x000000000000791b */ /* 0x003fe20003800000 */
.L_x_1518:
        /* <DEDUP_REMOVED lines=8> */
[----:B------:R-:W-:-:S07]  /*17930*/  IMAD.MOV.U32 R23, RZ, RZ, R14 ;  /* 0x000000ffff177224 */ /* 0x000fce00078e000e */
[----:B0-----:R-:W-:Y:S05]  /*17940*/  WARPSYNC.COLLECTIVE R15, `(.L_x_1519) ;  /* 0x000000000f087348 */ /* 0x001fea0003c00000 */
[----:B------:R1:W2:Y:S02]  /*17950*/  SHFL.IDX P6, R14, R13, R12, R11 ;  /* 0x0000000c0d0e7389 */ /* 0x0002a400000c000b */
[----:B012---:R-:W-:Y:S01]  /*17960*/  ENDCOLLECTIVE ;  /* 0x000000000000791b */ /* 0x007fe20003800000 */
.L_x_1519:
[----:B------:R-:W-:Y:S05]  /*17970*/  BRA `(.L_x_1520) ;  /* 0xffffffbc00907947 */ /* 0x000fea000383ffff */
.L_x_1414:
        /* <DEDUP_REMOVED lines=8> */
.L_x_1522:
[----:B------:R-:W-:Y:S05]  /*17a00*/  BSYNC B0 ;  /* 0x0000000000007941 */ /* 0x000fea0003800000 */
.L_x_1521:
[----:B------:R-:W-:Y:S02]  /*17a10*/  IMAD.MOV.U32 R13, RZ, RZ, R16 ;  /* 0x000000ffff0d7224 */ /* 0x000fe400078e0010 */
[----:B------:R-:W-:Y:S02]  /*17a20*/  IMAD.MOV.U32 R12, RZ, RZ, 0x1 ;  /* 0x00000001ff0c7424 */ /* 0x000fe400078e00ff */
[----:B------:R-:W-:Y:S02]  /*17a30*/  IMAD.MOV.U32 R11, RZ, RZ, 0x1f ;  /* 0x0000001fff0b7424 */ /* 0x000fe400078e00ff */
[----:B------:R-:W-:Y:S02]  /*17a40*/  IMAD.MOV.U32 R15, RZ, RZ, -0x1 ;  /* 0xffffffffff0f7424 */ /* 0x000fe400078e00ff */
[----:B------:R-:W-:Y:S02]  /*17a50*/  IMAD.IADD R5, R19, 0x1, R8 ;  /* 0x0000000113057824 */ /* 0x000fe400078e0208 */
[----:B------:R-:W-:-:S07]  /*17a60*/  IMAD.MOV.U32 R0, RZ, RZ, R14 ;  /* 0x000000ffff007224 */ /* 0x000fce00078e000e */
[----:B------:R-:W-:Y:S05]  /*17a70*/  WARPSYNC.COLLECTIVE R15, `(.L_x_1523) ;  /* 0x000000000f087348 */ /* 0x000fea0003c00000 */
[----:B------:R0:W1:Y:S02]  /*17a80*/  SHFL.IDX P6, R14, R13, R12, R11 ;  /* 0x0000000c0d0e7389 */ /* 0x00006400000c000b */
[----:B01----:R-:W-:Y:S01]  /*17a90*/  ENDCOLLECTIVE ;  /* 0x000000000000791b */ /* 0x003fe20003800000 */
.L_x_1523:
[----:B------:R-:W-:Y:S02]  /*17aa0*/  ULDC UR4, c[0x0][0xc3c] ;  /* 0x00030f0000047ab9 */ /* 0x000fe40000000800 */
[----:B------:R-:W-:-:S13]  /*17ab0*/  ISETP.GE.OR P1, PT, R5, UR4, !P0 ;  /* 0x0000000405007c0c */ /* 0x000fda000c726670 */
[----:B------:R-:W0:Y:S01]  /*17ac0*/  @!P1 LDC.64 R2, c[0x0][0xc80] ;  /* 0x00032000ff029b82 */ /* 0x000e220000000a00 */
[----:B------:R-:W-:Y:S02]  /*17ad0*/  IMAD.MOV.U32 R11, RZ, RZ, RZ ;  /* 0x000000ffff0b7224 */ /* 0x000fe400078e00ff */
[----:B------:R-:W-:Y:S02]  /*17ae0*/  IMAD.MOV.U32 R4, RZ, RZ, R14 ;  /* 0x000000ffff047224 */ /* 0x000fe400078e000e */
[----:B0-----:R-:W-:-:S06]  /*17af0*/  @!P1 IMAD.WIDE R2, R5, 0x4, R2 ;  /* 0x0000000405029825 */ /* 0x001fcc00078e0202 */
[----:B------:R-:W2:Y:S01]  /*17b00*/  @!P1 LDG.E R2, desc[UR36][R2.64] ;  /* 0x0000002402029981 */ /* 0x000ea2000c1e1900 */
[----:B------:R-:W-:Y:S01]  /*17b10*/  IMAD.MOV.U32 R5, RZ, RZ, RZ ;  /* 0x000000ffff057224 */ /* 0x000fe200078e00ff */
        /* <DEDUP_REMOVED lines=10> */
.L_x_1524:
[----:B------:R-:W-:Y:S01]  /*17bc0*/  IMAD.MOV.U32 R12, RZ, RZ, 0x2 ;  /* 0x00000002ff0c7424 */ /* 0x000fe200078e00ff */
[----:B------:R-:W-:-:S05]  /*17bd0*/  SEL R6, R14, RZ, P1 ;  /* 0x000000ff0e067207 */ /* 0x000fca0000800000 */
[----:B------:R-:W-:-:S04]  /*17be0*/  IMAD.IADD R6, R5, 0x1, R6 ;  /* 0x0000000105067824 */ /* 0x000fc800078e0206 */
[----:B------:R-:W-:-:S07]  /*17bf0*/  IMAD.MOV.U32 R13, RZ, RZ, R6 ;  /* 0x000000ffff0d7224 */ /* 0x000fce00078e0006 */
[----:B------:R-:W-:Y:S05]  /*17c00*/  WARPSYNC.COLLECTIVE R15, `(.L_x_1525) ;  /* 0x000000000f087348 */ /* 0x000fea0003c00000 */
[----:B------:R0:W1:Y:S02]  /*17c10*/  SHFL.UP P6, R14, R13, R12, R11 ;  /* 0x0400000c0d0e7389 */ /* 0x00006400000c000b */
[----:B01----:R-:W-:Y:S01]  /*17c20*/  ENDCOLLECTIVE ;  /* 0x000000000000791b */ /* 0x003fe20003800000 */
.L_x_1525:
[----:B------:R-:W-:Y:S01]  /*17c30*/  IMAD.MOV.U32 R12, RZ, RZ, 0x4 ;  /* 0x00000004ff0c7424 */ /* 0x000fe200078e00ff */
[----:B------:R-:W-:-:S05]  /*17c40*/  SEL R7, R14, RZ, P2 ;  /* 0x000000ff0e077207 */ /* 0x000fca0001000000 */
[----:B------:R-:W-:-:S04]  /*17c50*/  IMAD.IADD R7, R6, 0x1, R7 ;  /* 0x0000000106077824 */ /* 0x000fc800078e0207 */
[----:B------:R-:W-:-:S07]  /*17c60*/  IMAD.MOV.U32 R13, RZ, RZ, R7 ;  /* 0x000000ffff0d7224 */ /* 0x000fce00078e0007 */
[----:B------:R-:W-:Y:S05]  /*17c70*/  WARPSYNC.COLLECTIVE R15, `(.L_x_1526) ;  /* 0x000000000f087348 */ /* 0x000fea0003c00000 */
[----:B------:R0:W1:Y:S02]  /*17c80*/  SHFL.UP P6, R14, R13, R12, R11 ;  /* 0x0400000c0d0e7389 */ /* 0x00006400000c000b */
[----:B01----:R-:W-:Y:S01]  /*17c90*/  ENDCOLLECTIVE ;  /* 0x000000000000791b */ /* 0x003fe20003800000 */
.L_x_1526:
[----:B------:R-:W-:Y:S01]  /*17ca0*/  IMAD.MOV.U32 R12, RZ, RZ, 0x8 ;  /* 0x00000008ff0c7424 */ /* 0x000fe200078e00ff */
[----:B------:R-:W-:-:S05]  /*17cb0*/  SEL R2, R14, RZ, P3 ;  /* 0x000000ff0e027207 */ /* 0x000fca0001800000 */
[----:B------:R-:W-:-:S04]  /*17cc0*/  IMAD.IADD R2, R7, 0x1, R2 ;  /* 0x0000000107027824 */ /* 0x000fc800078e0202 */
[----:B------:R-:W-:-:S07]  /*17cd0*/  IMAD.MOV.U32 R13, RZ, RZ, R2 ;  /* 0x000000ffff0d7224 */ /* 0x000fce00078e0002 */
[----:B------:R-:W-:Y:S05]  /*17ce0*/  WARPSYNC.COLLECTIVE R15, `(.L_x_1527) ;  /* 0x000000000f087348 */ /* 0x000fea0003c00000 */
[----:B------:R0:W1:Y:S02]  /*17cf0*/  SHFL.UP P6, R14, R13, R12, R11 ;  /* 0x0400000c0d0e7389 */ /* 0x00006400000c000b */
[----:B01----:R-:W-:Y:S01]  /*17d00*/  ENDCOLLECTIVE ;  /* 0x000000000000791b */ /* 0x003fe20003800000 */
.L_x_1527:
[----:B------:R-:W-:Y:S01]  /*17d10*/  IMAD.MOV.U32 R12, RZ, RZ, 0x10 ;  /* 0x00000010ff0c7424 */ /* 0x000fe200078e00ff */
[----:B------:R-:W-:-:S05]  /*17d20*/  SEL R3, R14, RZ, P4 ;  /* 0x000000ff0e037207 */ /* 0x000fca0002000000 */
[----:B------:R-:W-:-:S04]  /*17d30*/  IMAD.IADD R3, R2, 0x1, R3 ;  /* 0x0000000102037824 */ /* 0x000fc800078e0203 */
[----:B------:R-:W-:-:S07]  /*17d40*/  IMAD.MOV.U32 R13, RZ, RZ, R3 ;  /* 0x000000ffff0d7224 */ /* 0x000fce00078e0003 */
[----:B------:R-:W-:Y:S05]  /*17d50*/  WARPSYNC.COLLECTIVE R15, `(.L_x_1528) ;  /* 0x000000000f087348 */ /* 0x000fea0003c00000 */
[----:B------:R0:W1:Y:S02]  /*17d60*/  SHFL.UP P6, R14, R13, R12, R11 ;  /* 0x0400000c0d0e7389 */ /* 0x00006400000c000b */
[----:B01----:R-:W-:Y:S01]  /*17d70*/  ENDCOLLECTIVE ;  /* 0x000000000000791b */ /* 0x003fe20003800000 */
.L_x_1528:
[----:B------:R-:W-:Y:S02]  /*17d80*/  IMAD.MOV.U32 R12, RZ, RZ, 0x1f ;  /* 0x0000001fff0c7424 */ /* 0x000fe400078e00ff */
[----:B------:R-:W-:Y:S01]  /*17d90*/  IMAD.MOV.U32 R11, RZ, RZ, 0x1f ;  /* 0x0000001fff0b7424 */ /* 0x000fe200078e00ff */
[----:B------:R-:W-:-:S05]  /*17da0*/  SEL R6, R14, RZ, P5 ;  /* 0x000000ff0e067207 */ /* 0x000fca0002800000 */
[----:B------:R-:W-:-:S04]  /*17db0*/  IMAD.IADD R6, R3, 0x1, R6 ;  /* 0x0000000103067824 */ /* 0x000fc800078e0206 */
[----:B------:R-:W-:-:S07]  /*17dc0*/  IMAD.MOV.U32 R13, RZ, RZ, R6 ;  /* 0x000000ffff0d7224 */ /* 0x000fce00078e0006 */
[----:B------:R-:W-:Y:S05]  /*17dd0*/  WARPSYNC.COLLECTIVE R15, `(.L_x_1529) ;  /* 0x000000000f087348 */ /* 0x000fea0003c00000 */
[----:B------:R0:W1:Y:S02]  /*17de0*/  SHFL.IDX P6, R14, R13, R12, R11 ;  /* 0x0000000c0d0e7389 */ /* 0x00006400000c000b */
[----:B01----:R-:W-:Y:S01]  /*17df0*/  ENDCOLLECTIVE ;  /* 0x000000000000791b */ /* 0x003fe20003800000 */
.L_x_1529:
[----:B------:R-:W-:Y:S05]  /*17e00*/  BRA `(.L_x_1530) ;  /* 0xffffffbc00a07947 */ /* 0x000fea000383ffff */
.L_x_1419:
[----:B------:R-:W-:Y:S01]  /*17e10*/  BSSY B0, `(.L_x_1531) ;  /* 0x0000008000007945 */ /* 0x000fe20003800000 */
[----:B-----5:R-:W-:Y:S02]  /*17e20*/  IMAD.MOV.U32 R13, RZ, RZ, R5 ;  /* 0x000000ffff0d7224 */ /* 0x020fe400078e0005 */
[----:B------:R-:W-:Y:S02]  /*17e30*/  IMAD.MOV.U32 R12, RZ, RZ, 0x1 ;  /* 0x00000001ff0c7424 */ /* 0x000fe400078e00ff */
[----:B------:R-:W-:Y:S02]  /*17e40*/  IMAD.MOV.U32 R11, RZ, RZ, RZ ;  /* 0x000000ffff0b7224 */ /* 0x000fe400078e00ff */
[----:B------:R-:W-:-:S07]  /*17e50*/  IMAD.MOV.U32 R15, RZ, RZ, -0x1 ;  /* 0xffffffffff0f7424 */ /* 0x000fce00078e00ff */
[----:B012---:R-:W-:Y:S05]  /*17e60*/  WARPSYNC.COLLECTIVE R15, `(.L_x_1532) ;  /* 0x000000000f087348 */ /* 0x007fea0003c00000 */
[----:B------:R3:W4:Y:S02]  /*17e70*/  SHFL.UP P6, R14, R13, R12, R11 ;  /* 0x0400000c0d0e7389 */ /* 0x00072400000c000b */
[----:B01234-:R-:W-:Y:S01]  /*17e80*/  ENDCOLLECTIVE ;  /* 0x000000000000791b */ /* 0x01ffe20003800000 */
.L_x_1532:
[----:B------:R-:W-:Y:S05]  /*17e90*/  BSYNC B0 ;  /* 0x0000000000007941 */ /* 0x000fea0003800000 */
.L_x_1531:
[----:B------:R-:W-:Y:S01]  /*17ea0*/  SEL R14, R14, RZ, P1 ;  /* 0x000000ff0e0e7207 */ /* 0x000fe20000800000 */
[----:B------:R-:W-:Y:S02]  /*17eb0*/  IMAD.MOV.U32 R12, RZ, RZ, 0x2 ;  /* 0x00000002ff0c7424 */ /* 0x000fe400078e00ff */
[----:B------:R-:W-:Y:S02]  /*17ec0*/  IMAD.MOV.U32 R11, RZ, RZ, RZ ;  /* 0x000000ffff0b7224 */ /* 0x000fe400078e00ff */
[----:B------:R-:W-:Y:S02]  /*17ed0*/  IMAD.IADD R13, R5, 0x1, R14 ;  /* 0x00000001050d7824 */ /* 0x000fe400078e020e */
[----:B------:R-:W-:-:S07]  /*17ee0*/  IMAD.MOV.U32 R15, RZ, RZ, -0x1 ;  /* 0xffffffffff0f7424 */ /* 0x000fce00078e00ff */
[----:B------:R-:W-:Y:S05]  /*17ef0*/  WARPSYNC.COLLECTIVE R15, `(.L_x_1533) ;  /* 0x000000000f087348 */ /* 0x000fea0003c00000 */
[----:B------:R0:W1:Y:S02]  /*17f00*/  SHFL.UP P6, R14, R13, R12, R11 ;  /* 0x0400000c0d0e7389 */ /* 0x00006400000c000b */
[----:B01----:R-:W-:Y:S01]  /*17f10*/  ENDCOLLECTIVE ;  /* 0x000000000000791b */ /* 0x003fe20003800000 */
.L_x_1533:
[----:B------:R-:W-:Y:S01]  /*17f20*/  IMAD.MOV.U32 R12, RZ, RZ, 0x4 ;  /* 0x00000004ff0c7424 */ /* 0x000fe200078e00ff */
[----:B------:R-:W-:-:S05]  /*17f30*/  SEL R2, R14, RZ, P2 ;  /* 0x000000ff0e027207 */ /* 0x000fca0001000000 */
[----:B------:R-:W-:-:S04]  /*17f40*/  IMAD.IADD R2, R13, 0x1, R2 ;  /* 0x000000010d027824 */ /* 0x000fc800078e0202 */
[----:B------:R-:W-:-:S07]  /*17f50*/  IMAD.MOV.U32 R13, RZ, RZ, R2 ;  /* 0x000000ffff0d7224 */ /* 0x000fce00078e0002 */
[----:B------:R-:W-:Y:S05]  /*17f60*/  WARPSYNC.COLLECTIVE R15, `(.L_x_1534) ;  /* 0x000000000f087348 */ /* 0x000fea0003c00000 */
[----:B------:R0:W1:Y:S02]  /*17f70*/  SHFL.UP P6, R14, R13, R12, R11 ;  /* 0x0400000c0d0e7389 */ /* 0x00006400000c000b */
[----:B01----:R-:W-:Y:S01]  /*17f80*/  ENDCOLLECTIVE ;  /* 0x000000000000791b */ /* 0x003fe20003800000 */
.L_x_1534:
[----:B------:R-:W-:Y:S01]  /*17f90*/  IMAD.MOV.U32 R12, RZ, RZ, 0x8 ;  /* 0x00000008ff0c7424 */ /* 0x000fe200078e00ff */
[----:B------:R-:W-:-:S05]  /*17fa0*/  SEL R3, R14, RZ, P3 ;  /* 0x000000ff0e037207 */ /* 0x000fca0001800000 */
[----:B------:R-:W-:-:S04]  /*17fb0*/  IMAD.IADD R3, R2, 0x1, R3 ;  /* 0x0000000102037824 */ /* 0x000fc800078e0203 */
[----:B------:R-:W-:-:S07]  /*17fc0*/  IMAD.MOV.U32 R13, RZ, RZ, R3 ;  /* 0x000000ffff0d7224 */ /* 0x000fce00078e0003 */
[----:B------:R-:W-:Y:S05]  /*17fd0*/  WARPSYNC.COLLECTIVE R15, `(.L_x_1535) ;  /* 0x000000000f087348 */ /* 0x000fea0003c00000 */
[----:B------:R0:W1:Y:S02]  /*17fe0*/  SHFL.UP P6, R14, R13, R12, R11 ;  /* 0x0400000c0d0e7389 */ /* 0x00006400000c000b */
[----:B01----:R-:W-:Y:S01]  /*17ff0*/  ENDCOLLECTIVE ;  /* 0x000000000000791b */ /* 0x003fe20003800000 */
.L_x_1535:
[----:B------:R-:W-:Y:S01]  /*18000*/  IMAD.MOV.U32 R12, RZ, RZ, 0x10 ;  /* 0x00000010ff0c7424 */ /* 0x000fe200078e00ff */
[----:B------:R-:W-:-:S05]  /*18010*/  SEL R4, R14, RZ, P4 ;  /* 0x000000ff0e047207 */ /* 0x000fca0002000000 */
[----:B------:R-:W-:-:S04]  /*18020*/  IMAD.IADD R4, R3, 0x1, R4 ;  /* 0x0000000103047824 */ /* 0x000fc800078e0204 */
[----:B------:R-:W-:-:S07]  /*18030*/  IMAD.MOV.U32 R13, RZ, RZ, R4 ;  /* 0x000000ffff0d7224 */ /* 0x000fce00078e0004 */
[----:B------:R-:W-:Y:S05]  /*18040*/  WARPSYNC.COLLECTIVE R15, `(.L_x_1536) ;  /* 0x000000000f087348 */ /* 0x000fea0003c00000 */
[----:B------:R0:W1:Y:S02]  /*18050*/  SHFL.UP P6, R14, R13, R12, R11 ;  /* 0x0400000c0d0e7389 */ /* 0x00006400000c000b */
[----:B01----:R-:W-:Y:S01]  /*18060*/  ENDCOLLECTIVE ;  /* 0x000000000000791b */ /* 0x003fe20003800000 */
.L_x_1536:
        /* <DEDUP_REMOVED lines=8> */
.L_x_1537:
[----:B------:R-:W-:Y:S05]  /*180f0*/  BRA `(.L_x_1538) ;  /* 0xffffffbc00807947 */ /* 0x000fea000383ffff */
.L_x_1421:
[----:B------:R-:W-:Y:S01]  /*18100*/  BSSY B0, `(.L_x_1539) ;  /* 0x0000006000007945 */ /* 0x000fe20003800000 */
[----:B------:R-:W-:Y:S01]  /*18110*/  PLOP3.LUT P6, PT, P6, PT, PT, 0x8, 0x0 ;  /* 0x000000000000781c */ /* 0x000fe200037ce170 */
[----:B------:R-:W-:-:S12]  /*18120*/  IMAD.MOV.U32 R15, RZ, RZ, -0x1 ;  /* 0xffffffffff0f7424 */ /* 0x000fd800078e00ff */
[----:B01----:R-:W-:Y:S05]  /*18130*/  WARPSYNC.COLLECTIVE R15, `(.L_x_1540) ;  /* 0x000000000f087348 */ /* 0x003fea0003c00000 */
[----:B------:R-:W-:Y:S01]  /*18140*/  VOTE.ANY R14, PT, P6 ;  /* 0x00000000000e7806 */ /* 0x000fe200030e0100 */
[----:B01----:R-:W-:Y:S06]  /*18150*/  ENDCOLLECTIVE ;  /* 0x000000000000791b */ /* 0x003fec0003800000 */
.L_x_1540:
[----:B------:R-:W-:Y:S05]  /*18160*/  BSYNC B0 ;  /* 0x0000000000007941 */ /* 0x000fea0003800000 */
.L_x_1539:
        /* <DEDUP_REMOVED lines=9> */
.L_x_1541:
[----:B------:R-:W-:Y:S01]  /*18200*/  IMAD.MOV.U32 R5, RZ, RZ, R14 ;  /* 0x000000ffff057224 */ /* 0x000fe200078e000e */
[----:B------:R-:W-:Y:S06]  /*18210*/  BRA `(.L_x_1542) ;  /* 0xffffffbc00707947 */ /* 0x000fec000383ffff */
.L_x_1423:
[----:B------:R-:W-:Y:S01]  /*18220*/  BSSY B0, `(.L_x_1543) ;  /* 0x0000007000007945 */ /* 0x000fe20003800000 */
[----:B------:R-:W-:Y:S02]  /*18230*/  IMAD.MOV.U32 R13, RZ, RZ, R6 ;  /* 0x000000ffff0d7224 */ /* 0x000fe400078e0006 */
[----:B------:R-:W-:Y:S02]  /*18240*/  IMAD.MOV.U32 R11, RZ, RZ, 0x1f ;  /* 0x0000001fff0b7424 */ /* 0x000fe400078e00ff */
[----:B------:R-:W-:-:S07]  /*18250*/  IMAD.MOV.U32 R15, RZ, RZ, -0x1 ;  /* 0xffffffffff0f7424 */ /* 0x000fce00078e00ff */
[----:B0123--:R-:W-:Y:S05]  /*18260*/  WARPSYNC.COLLECTIVE R15, `(.L_x_1544) ;  /* 0x000000000f087348 */ /* 0x00ffea0003c00000 */
[----:B------:R4:W0:Y:S02]  /*18270*/  SHFL.IDX P6, R14, R13, R12, R11 ;  /* 0x0000000c0d0e7389 */ /* 0x00082400000c000b */
[----:B01234-:R-:W-:Y:S01]  /*18280*/  ENDCOLLECTIVE ;  /* 0x000000000000791b */ /* 0x01ffe20003800000 */
.L_x_1544:
[----:B------:R-:W-:Y:S05]  /*18290*/  BSYNC B0 ;  /* 0x0000000000007941 */ /* 0x000fea0003800000 */
.L_x_1543:
[----:B------:R-:W-:Y:S05]  /*182a0*/  BRA `(.L_x_1422) ;  /* 0xffffffbc00687947 */ /* 0x000fea000383ffff */
.L_x_1427:
[----:B0-----:R0:W2:Y:S02]  /*182b0*/  SYNCS.PHASECHK.TRANS64.TRYWAIT P0, [R5+URZ+0x2a820], R0 ;  /* 0x02a82000050075a7 */ /* 0x0010a4000800017f */
[----:B--2---:R-:W-:Y:S05]  /*182c0*/  @!P0 NANOSLEEP.SYNCS 0x989680 ;  /* 0x009896800000895d */ /* 0x004fea0003900000 */
[----:B------:R-:W2:Y:S02]  /*182d0*/  @!P0 SYNCS.PHASECHK.TRANS64 P0, [R5+URZ+0x2a820], R0 ;  /* 0x02a82000050085a7 */ /* 0x000ea4000800007f */
[----:B--2---:R-:W-:Y:S05]  /*182e0*/  @!P0 BRA `(.L_x_1427) ;  /* 0xfffffffc00f08947 */ /* 0x004fea000383ffff */
[----:B------:R-:W-:Y:S05]  /*182f0*/  BRA `(.L_x_1545) ;  /* 0xffffffc000e07947 */ /* 0x000fea000383ffff */
.L_x_1428:
        /* <DEDUP_REMOVED lines=11> */
.L_x_1547:
[----:B------:R-:W-:Y:S05]  /*183b0*/  BSYNC B0 ;  /* 0x0000000000007941 */ /* 0x000fea0003800000 */
.L_x_1546:
[----:B------:R-:W-:Y:S05]  /*183c0*/  BRA `(.L_x_1548) ;  /* 0xffffffc000c87947 */ /* 0x000fea000383ffff */
.L_x_1431:
[----:B------:R-:W-:Y:S01]  /*183d0*/  BSSY B1, `(.L_x_1549) ;  /* 0x0000006000017945 */ /* 0x000fe20003800000 */
[----:B------:R-:W-:-:S07]  /*183e0*/  IMAD.MOV.U32 R15, RZ, RZ, -0x1 ;  /* 0xffffffffff0f7424 */ /* 0x000fce00078e00ff */
[----:B01-3--:R-:W-:Y:S05]  /*183f0*/  WARPSYNC.COLLECTIVE R15, `(.L_x_1550) ;  /* 0x000000000f0c7348 */ /* 0x00bfea0003c00000 */
[----:B------:R-:W-:Y:S02]  /*18400*/  ELECT P6, UR62, PT ;  /* 0x00000000003e782f */ /* 0x000fe400038c0000 */
[----:B------:R-:W-:Y:S01]  /*18410*/  MOV R14, UR62 ;  /* 0x0000003e000e7c02 */ /* 0x000fe20008000f00 */
[----:B01-3--:R-:W-:Y:S10]  /*18420*/  ENDCOLLECTIVE ;  /* 0x000000000000791b */ /* 0x00bff40003800000 */
.L_x_1550:
[----:B------:R-:W-:Y:S05]  /*18430*/  BSYNC B1 ;  /* 0x0000000000017941 */ /* 0x000fea0003800000 */
.L_x_1549:
[----:B------:R-:W-:Y:S05]  /*18440*/  BRA `(.L_x_1551) ;  /* 0xffffffc000c07947 */ /* 0x000fea000383ffff */
.L_x_1433:
[----:B0-----:R0:W2:Y:S02]  /*18450*/  SYNCS.PHASECHK.TRANS64.TRYWAIT P1, [R3+URZ+0x2a840], R2 ;  /* 0x02a84002030075a7 */ /* 0x0010a4000802017f */
[----:B--2---:R-:W-:Y:S05]  /*18460*/  @!P1 NANOSLEEP.SYNCS 0x989680 ;  /* 0x009896800000995d */ /* 0x004fea0003900000 */
[----:B------:R-:W2:Y:S02]  /*18470*/  @!P1 SYNCS.PHASECHK.TRANS64 P1, [R3+URZ+0x2a840], R2 ;  /* 0x02a84002030095a7 */ /* 0x000ea4000802007f */
[----:B--2---:R-:W-:Y:S05]  /*18480*/  @!P1 BRA `(.L_x_1433) ;  /* 0xfffffffc00f09947 */ /* 0x004fea000383ffff */
[----:B------:R-:W-:Y:S05]  /*18490*/  BRA `(.L_x_1552) ;  /* 0xffffffc000e87947 */ /* 0x000fea000383ffff */
.L_x_1435:
[----:B--2---:R2:W4:Y:S02]  /*184a0*/  SYNCS.PHASECHK.TRANS64.TRYWAIT P1, [R25+URZ+0x2a840], R0 ;  /* 0x02a84000190075a7 */ /* 0x004524000802017f */
[----:B----4-:R-:W-:Y:S05]  /*184b0*/  @!P1 NANOSLEEP.SYNCS 0x989680 ;  /* 0x009896800000995d */ /* 0x010fea0003900000 */
[----:B------:R-:W4:Y:S02]  /*184c0*/  @!P1 SYNCS.PHASECHK.TRANS64 P1, [R25+URZ+0x2a840], R0 ;  /* 0x02a84000190095a7 */ /* 0x000f24000802007f */
[----:B----4-:R-:W-:Y:S05]  /*184d0*/  @!P1 BRA `(.L_x_1435) ;  /* 0xfffffffc00f09947 */ /* 0x010fea000383ffff */
[----:B------:R-:W-:Y:S05]  /*184e0*/  BRA `(.L_x_1553) ;  /* 0xffffffc000f47947 */ /* 0x000fea000383ffff */
.L_x_1437:
[----:B----4-:R4:W0:Y:S02]  /*184f0*/  SYNCS.PHASECHK.TRANS64.TRYWAIT P1, [R3+URZ+0x2a860], R2 ;  /* 0x02a86002030075a7 */ /* 0x010824000802017f */
[----:B0-----:R-:W-:Y:S05]  /*18500*/  @!P1 NANOSLEEP.SYNCS 0x989680 ;  /* 0x009896800000995d */ /* 0x001fea0003900000 */
[----:B------:R-:W0:Y:S02]  /*18510*/  @!P1 SYNCS.PHASECHK.TRANS64 P1, [R3+URZ+0x2a860], R2 ;  /* 0x02a86002030095a7 */ /* 0x000e24000802007f */
[----:B0-----:R-:W-:Y:S05]  /*18520*/  @!P1 BRA `(.L_x_1437) ;  /* 0xfffffffc00f09947 */ /* 0x001fea000383ffff */
[----:B------:R-:W-:Y:S05]  /*18530*/  BRA `(.L_x_1554) ;  /* 0xffffffc000f07947 */ /* 0x000fea000383ffff */
.L_x_1555:
        /* <DEDUP_REMOVED lines=12> */
.L_x_15525:


//--------------------- .text._ZN7cutlass13device_kernelIN5flash11enable_sm90INS1_16FlashAttnFwdSm90INS1_25CollectiveMainloopFwdSm90ILi2EN4cute5tupleIJNS5_1CILi1EEES8_S8_EEENS6_IJNS7_ILi128EEENS7_ILi96EEENS7_ILi192EEEEEELi128ENS_10bfloat16_tEfNS_4arch4Sm90ELb0ELb1ELb0ELb1ELb1ELb1ELb0ELb1ELb1ELb1ELb0ELb0EEENS1_21CollectiveEpilogueFwdINS6_IJSA_SA_SB_EEES9_SE_SG_Li256ELb1ELb1ELb0ELb0EEENS1_36VarlenDynamicPersistentTileSchedulerILi128ELi96ELi256ELi128ELb0ELb1ELb1ELb1ELb0ELb1EEEEEEEEEvNT_6ParamsE --------------------------
	.section	.text._ZN7cutlass13device_kernelIN5flash11enable_sm90INS1_16FlashAttnFwdSm90INS1_25CollectiveMainloopFwdSm90ILi2EN4cute5tupleIJNS5_1CILi1EEES8_S8_EEENS6_IJNS7_ILi128EEENS7_ILi96EEENS7_ILi192EEEEEELi128ENS_10bfloat16_tEfNS_4arch4Sm90ELb0ELb1ELb0ELb1ELb1ELb1ELb0ELb1ELb1ELb1ELb0ELb0EEENS1_21CollectiveEpilogueFwdINS6_IJSA_SA_SB_EEES9_SE_SG_Li256ELb1ELb1ELb0ELb0EEENS1_36VarlenDynamicPersistentTileSchedulerILi128ELi96ELi256ELi128ELb0ELb1ELb1ELb1ELb0ELb1EEEEEEEEEvNT_6ParamsE,"ax",@progbits
	.align	128
.text._ZN7cutlass13device_kernelIN5flash11enable_sm90INS1_16FlashAttnFwdSm90INS1_25CollectiveMainloopFwdSm90ILi2EN4cute5tupleIJNS5_1CILi1EEES8_S8_EEENS6_IJNS7_ILi128EEENS7_ILi96EEENS7_ILi192EEEEEELi128ENS_10bfloat16_tEfNS_4arch4Sm90ELb0ELb1ELb0ELb1ELb1ELb1ELb0ELb1ELb1ELb1ELb0ELb0EEENS1_21CollectiveEpilogueFwdINS6_IJSA_SA_SB_EEES9_SE_SG_Li256ELb1ELb1ELb0ELb0EEENS1_36VarlenDynamicPersistentTileSchedulerILi128ELi96ELi256ELi128ELb0ELb1ELb1ELb1ELb0ELb1EEEEEEEEEvNT_6ParamsE:
        .type           _ZN7cutlass13device_kernelIN5flash11enable_sm90INS1_16FlashAttnFwdSm90INS1_25CollectiveMainloopFwdSm90ILi2EN4cute5tupleIJNS5_1CILi1EEES8_S8_EEENS6_IJNS7_ILi128EEENS7_ILi96EEENS7_ILi192EEEEEELi128ENS_10bfloat16_tEfNS_4arch4Sm90ELb0ELb1ELb0ELb1ELb1ELb1ELb0ELb1ELb1ELb1ELb0ELb0EEENS1_21CollectiveEpilogueFwdINS6_IJSA_SA_SB_EEES9_SE_SG_Li256ELb1ELb1ELb0ELb0EEENS1_36VarlenDynamicPersistentTileSchedulerILi128ELi96ELi256ELi128ELb0ELb1ELb1ELb1ELb0ELb1EEEEEEEEEvNT_6ParamsE,@function
        .size           _ZN7cutlass13device_kernelIN5flash11enable_sm90INS1_16FlashAttnFwdSm90INS1_25CollectiveMainloopFwdSm90ILi2EN4cute5tupleIJNS5_1CILi1EEES8_S8_EEENS6_IJNS7_ILi128EEENS7_ILi96EEENS7_ILi192EEEEEELi128ENS_10bfloat16_tEfNS_4arch4Sm90ELb0ELb1ELb0ELb1ELb1ELb1ELb0ELb1ELb1ELb1ELb0ELb0EEENS1_21CollectiveEpilogueFwdINS6_IJSA_SA_SB_EEES9_SE_SG_Li256ELb1ELb1ELb0ELb0EEENS1_36VarlenDynamicPersistentTileSchedulerILi128ELi96ELi256ELi128ELb0ELb1ELb1ELb1ELb0ELb1EEEEEEEEEvNT_6ParamsE,(.L_x_15526 - _ZN7cutlass13device_kernelIN5flash11enable_sm90INS1_16FlashAttnFwdSm90INS1_25CollectiveMainloopFwdSm90ILi2EN4cute5tupleIJNS5_1CILi1EEES8_S8_EEENS6_IJNS7_ILi128EEENS7_ILi96EEENS7_ILi192EEEEEELi128ENS_10bfloat16_tEfNS_4arch4Sm90ELb0ELb1ELb0ELb1ELb1ELb1ELb0ELb1ELb1ELb1ELb0ELb0EEENS1_21CollectiveEpilogueFwdINS6_IJSA_SA_SB_EEES9_SE_SG_Li256ELb1ELb1ELb0ELb0EEENS1_36VarlenDynamicPersistentTileSchedulerILi128ELi96ELi256ELi128ELb0ELb1ELb1ELb1ELb0ELb1EEEEEEEEEvNT_6ParamsE)
        .other          _ZN7cutlass13device_kernelIN5flash11enable_sm90INS1_16FlashAttnFwdSm90INS1_25CollectiveMainloopFwdSm90ILi2EN4cute5tupleIJNS5_1CILi1EEES8_S8_EEENS6_IJNS7_ILi128EEENS7_ILi96EEENS7_ILi192EEEEEELi128ENS_10bfloat16_tEfNS_4arch4Sm90ELb0ELb1ELb0ELb1ELb1ELb1ELb0ELb1ELb1ELb1ELb0ELb0EEENS1_21CollectiveEpilogueFwdINS6_IJSA_SA_SB_EEES9_SE_SG_Li256ELb1ELb1ELb0ELb0EEENS1_36VarlenDynamicPersistentTileSchedulerILi128ELi96ELi256ELi128ELb0ELb1ELb1ELb1ELb0ELb1EEEEEEEEEvNT_6ParamsE,@"STO_CUDA_ENTRY STV_DEFAULT"
_ZN7cutlass13device_kernelIN5flash11enable_sm90INS1_16FlashAttnFwdSm90INS1_25CollectiveMainloopFwdSm90ILi2EN4cute5tupleIJNS5_1CILi1EEES8_S8_EEENS6_IJNS7_ILi128EEENS7_ILi96EEENS7_ILi192EEEEEELi128ENS_10bfloat16_tEfNS_4arch4Sm90ELb0ELb1ELb0ELb1ELb1ELb1ELb0ELb1ELb1ELb1ELb0ELb0EEENS1_21CollectiveEpilogueFwdINS6_IJSA_SA_SB_EEES9_SE_SG_Li256ELb1ELb1ELb0ELb0EEENS1_36VarlenDynamicPersistentTileSchedulerILi128ELi96ELi256ELi128ELb0ELb1ELb1ELb1ELb0ELb1EEEEEEEEEvNT_6ParamsE:
        /* <DEDUP_REMOVED lines=18> */
.L_x_1557:
[----:B------:R-:W-:Y:S05]  /*0120*/  BSYNC B0 ;  /* 0x0000000000007941 */ /* 0x000fea0003800000 */
.L_x_1556:
        /* <DEDUP_REMOVED lines=41> */
.L_x_1558:
        /* <DEDUP_REMOVED lines=22> */
.L_x_1559:
        /* <DEDUP_REMOVED lines=18> */
.L_x_1560:
        /* <DEDUP_REMOVED lines=22> */
.L_x_1561:
        /* <DEDUP_REMOVED lines=22> */
.L_x_1562:
        /* <DEDUP_REMOVED lines=10> */
.L_x_1565:
[----:B------:R-:W-:-:S08]  /*09a0*/  NOP ;  /* 0x0000000000007918 */ /* 0x000fd00000000000 */
[----:B------:R-:W1:Y:S02]  /*09b0*/  USETMAXREG.TRY_ALLOC.CTAPOOL UP0, 0xe8 ;  /* 0x000000e8000079c8 */ /* 0x000e640008000600 */
[----:B-1----:R-:W-:-:S13]  /*09c0*/  PLOP3.LUT P0, PT, PT, PT, UP0, 0x80, 0x0 ;  /* 0x000000000000781c */ /* 0x002fda0003f0f008 */
[----:B------:R-:W-:Y:S05]  /*09d0*/  @!P0 BRA `(.L_x_1565) ;  /* 0xfffffffc00f08947 */ /* 0x000fea000383ffff */
[----:B------:R-:W1:Y:S08]  /*09e0*/  S2UR UR4, SR_CgaCtaId ;  /* 0x00000000000479c3 */ /* 0x000e700000008800 */
[----:B------:R-:W-:Y:S06]  /*09f0*/  BAR.ARV 0x8, 0x180 ;  /* 0x0206000000007b1d */ /* 0x000fec0000002000 */
[----:B0-----:R-:W-:-:S02]  /*0a00*/  MOV R3, 0x400 ;  /* 0x0000040000037802 */ /* 0x001fc40000000f00 */
[----:B------:R-:W-:Y:S01]  /*0a10*/  BAR.SYNC.DEFER_BLOCKING 0x5, 0x180 ;  /* 0x0146000000007b1d */ /* 0x000fe20000010000 */
[----:B-1----:R-:W-:-:S05]  /*0a20*/  IMAD.U32 R172, RZ, RZ, UR4 ;  /* 0x00000004ffac7e24 */ /* 0x002fca000f8e00ff */
[----:B------:R-:W-:Y:S01]  /*0a30*/  ULDC UR4, c[0x0][0xc3c] ;  /* 0x00030f0000047ab9 */ /* 0x000fe20000000800 */
[----:B------:R-:W-:-:S05]  /*0a40*/  LEA R18, R172, R3, 0x18 ;  /* 0x00000003ac127211 */ /* 0x000fca00078ec0ff */
[----:B------:R-:W0:Y:S01]  /*0a50*/  LDS.128 R28, [R18+0x2a8d0] ;  /* 0x02a8d000121c7984 */ /* 0x000e220000000c00 */
[----:B------:R-:W-:Y:S06]  /*0a60*/  BAR.ARV 0x4, 0x180 ;  /* 0x0106000000007b1d */ /* 0x000fec0000002000 */
[----:B0-----:R-:W-:-:S13]  /*0a70*/  ISETP.GE.AND P0, PT, R31, UR4, PT ;  /* 0x000000041f007c0c */ /* 0x001fda000bf06270 */
[----:B------:R-:W-:Y:S05]  /*0a80*/  @P0 BRA `(.L_x_1566) ;  /* 0x0000027c00840947 */ /* 0x000fea0003800000 */
[----:B------:R-:W2:Y:S01]  /*0a90*/  LDL R2, [R1+0x38] ;  /* 0x0000380001027983 */ /* 0x000ea20000100800 */
[----:B------:R-:W-:Y:S01]  /*0aa0*/  VIADD R0, R0, 0xffffff80 ;  /* 0xffffff8000007836 */ /* 0x000fe20000000000 */
[----:B------:R-:W-:Y:S01]  /*0ab0*/  R2UR UR4, R18 ;  /* 0x00000000120472ca */ /* 0x000fe200000e0000 */
[----:B------:R-:W-:Y:S02]  /*0ac0*/  IMAD.MOV.U32 R197, RZ, RZ, RZ ;  /* 0x000000ffffc57224 */ /* 0x000fe400078e00ff */
[----:B------:R-:W-:Y:S01]  /*0ad0*/  IMAD.MOV.U32 R19, RZ, RZ, RZ ;  /* 0x000000ffff137224 */ /* 0x000fe200078e00ff */
[----:B------:R-:W-:Y:S01]  /*0ae0*/  SHF.R.S32.HI R3, RZ, 0x1f, R0 ;  /* 0x0000001fff037819 */ /* 0x000fe20000011400 */
[----:B------:R-:W-:Y:S02]  /*0af0*/  IMAD.MOV.U32 R175, RZ, RZ, RZ ;  /* 0x000000ffffaf7224 */ /* 0x000fe400078e00ff */
[----:B------:R-:W-:Y:S01]  /*0b00*/  IMAD.MOV.U32 R163, RZ, RZ, RZ ;  /* 0x000000ffffa37224 */ /* 0x000fe200078e00ff */
[CC--:B------:R-:W-:Y:S01]  /*0b10*/  LEA.HI R5, R3.reuse, R0.reuse, RZ, 0x7 ;  /* 0x0000000003057211 */ /* 0x0c0fe200078f38ff */
[----:B------:R-:W-:Y:S01]  /*0b20*/  IMAD.MOV.U32 R160, RZ, RZ, RZ ;  /* 0x000000ffffa07224 */ /* 0x000fe200078e00ff */
[----:B------:R-:W-:-:S02]  /*0b30*/  LEA.HI R199, R3, R0, RZ, 0x3 ;  /* 0x0000000003c77211 */ /* 0x000fc400078f18ff */
[----:B------:R-:W-:Y:S01]  /*0b40*/  LOP3.LUT R7, R5, 0xffffff80, RZ, 0xc0, !PT ;  /* 0xffffff8005077812 */ /* 0x000fe200078ec0ff */
[----:B------:R-:W-:Y:S01]  /*0b50*/  UIADD3 UR4, UR4, 0xc400, URZ ;  /* 0x0000c40004047890 */ /* 0x000fe2000fffe03f */
[----:B------:R-:W-:-:S03]  /*0b60*/  SHF.R.S32.HI R220, RZ, 0x7, R5 ;  /* 0x00000007ffdc7819 */ /* 0x000fc60000011405 */
[----:B------:R-:W-:-:S05]  /*0b70*/  IMAD.IADD R208, R0, 0x1, -R7 ;  /* 0x0000000100d07824 */ /* 0x000fca00078e0a07 */
[----:B------:R-:W-:-:S04]  /*0b80*/  SHF.R.S32.HI R9, RZ, 0x1f, R208 ;  /* 0x0000001fff097819 */ /* 0x000fc800000114d0 */
[CC--:B------:R-:W-:Y:S02]  /*0b90*/  LEA.HI R8, R9.reuse, R208.reuse, RZ, 0x2 ;  /* 0x000000d009087211 */ /* 0x0c0fe400078f10ff */
[----:B------:R-:W-:Y:S02]  /*0ba0*/  LEA.HI R9, R9, R208, RZ, 0x5 ;  /* 0x000000d009097211 */ /* 0x000fe400078f28ff */
[--C-:B------:R-:W-:Y:S02]  /*0bb0*/  SHF.R.S32.HI R6, RZ, 0x2, R8.reuse ;  /* 0x00000002ff067819 */ /* 0x100fe40000011408 */
[----:B------:R-:W-:Y:S02]  /*0bc0*/  SHF.R.S32.HI R11, RZ, 0x1f, R8 ;  /* 0x0000001fff0b7819 */ /* 0x000fe40000011408 */
[----:B------:R-:W-:Y:S02]  /*0bd0*/  SHF.R.S32.HI R9, RZ, 0x5, R9 ;  /* 0x00000005ff097819 */ /* 0x000fe40000011409 */
[----:B------:R-:W-:-:S04]  /*0be0*/  LEA.HI R11, R11, R6, RZ, 0x3 ;  /* 0x000000060b0b7211 */ /* 0x000fc800078f18ff */
[----:B------:R-:W-:-:S05]  /*0bf0*/  LOP3.LUT R11, R11, 0xfffffff8, RZ, 0xc0, !PT ;  /* 0xfffffff80b0b7812 */ /* 0x000fca00078ec0ff */
[----:B------:R-:W-:Y:S01]  /*0c00*/  IMAD.IADD R6, R6, 0x1, -R11 ;  /* 0x0000000106067824 */ /* 0x000fe200078e0a0b */
[----:B------:R-:W-:Y:S02]  /*0c10*/  LOP3.LUT R11, R199, 0xfffffff8, RZ, 0xc0, !PT ;  /* 0xfffffff8c70b7812 */ /* 0x000fe400078ec0ff */
[----:B------:R-:W-:Y:S01]  /*0c20*/  SHF.R.S32.HI R199, RZ, 0x3, R199 ;  /* 0x00000003ffc77819 */ /* 0x000fe200000114c7 */
[----:B------:R-:W-:Y:S01]  /*0c30*/  IMAD R10, R9, 0x10, R6 ;  /* 0x00000010090a7824 */ /* 0x000fe200078e0206 */
[----:B------:R-:W-:Y:S01]  /*0c40*/  LEA.HI R6, R3, R0, RZ, 0x2 ;  /* 0x0000000003067211 */ /* 0x000fe200078f10ff */
[----:B------:R-:W-:-:S03]  /*0c50*/  IMAD.IADD R194, R0, 0x1, -R11 ;  /* 0x0000000100c27824 */ /* 0x000fc600078e0a0b */
[--C-:B------:R-:W-:Y:S01]  /*0c60*/  SHF.R.S32.HI R174, RZ, 0x2, R6.reuse ;  /* 0x00000002ffae7819 */ /* 0x100fe20000011406 */
[----:B------:R-:W-:Y:S01]  /*0c70*/  IMAD.SHL.U32 R192, R194, 0x8, RZ ;  /* 0x00000008c2c07824 */ /* 0x000fe200078e00ff */
[----:B------:R-:W-:-:S03]  /*0c80*/  SHF.R.S32.HI R9, RZ, 0x1f, R6 ;  /* 0x0000001fff097819 */ /* 0x000fc60000011406 */
[----:B------:R-:W-:Y:S01]  /*0c90*/  VIADD R219, R174, 0x40 ;  /* 0x00000040aedb7836 */ /* 0x000fe20000000000 */
[----:B------:R-:W-:Y:S01]  /*0ca0*/  LEA.HI R9, R9, R174, RZ, 0x3 ;  /* 0x000000ae09097211 */ /* 0x000fe200078f18ff */
[----:B------:R-:W-:Y:S01]  /*0cb0*/  VIADD R193, R192, 0x40 ;  /* 0x00000040c0c17836 */ /* 0x000fe20000000000 */
[----:B------:R-:W-:Y:S01]  /*0cc0*/  SHF.R.S32.HI R225, RZ, 0x1f, R192 ;  /* 0x0000001fffe17819 */ /* 0x000fe200000114c0 */
[----:B------:R-:W-:Y:S01]  /*0cd0*/  IMAD.SHL.U32 R181, R219, 0x40, RZ ;  /* 0x00000040dbb57824 */ /* 0x000fe200078e00ff */
[----:B------:R-:W-:Y:S02]  /*0ce0*/  LOP3.LUT R9, R9, 0xfffffff8, RZ, 0xc0, !PT ;  /* 0xfffffff809097812 */ /* 0x000fe400078ec0ff */
[----:B------:R-:W-:Y:S02]  /*0cf0*/  SHF.R.S32.HI R223, RZ, 0x1f, R193 ;  /* 0x0000001fffdf7819 */ /* 0x000fe400000114c1 */
[----:B------:R-:W-:Y:S01]  /*0d00*/  LOP3.LUT R181, R181, 0x1c0, RZ, 0xc0, !PT ;  /* 0x000001c0b5b57812 */ /* 0x000fe200078ec0ff */
[----:B------:R-:W-:-:S03]  /*0d10*/  IMAD.IADD R207, R174, 0x1, -R9 ;  /* 0x00000001aecf7824 */ /* 0x000fc600078e0a09 */
[----:B------:R-:W-:Y:S01]  /*0d20*/  SHF.R.U32.HI R218, RZ, 0x3, R181 ;  /* 0x00000003ffda7819 */ /* 0x000fe200000116b5 */
[----:B------:R-:W-:-:S05]  /*0d30*/  IMAD.SHL.U32 R184, R207, 0x40, RZ ;  /* 0x00000040cfb87824 */ /* 0x000fca00078e00ff */
[----:B------:R-:W-:-:S04]  /*0d40*/  LOP3.LUT R184, R184, 0x1c0, RZ, 0xc0, !PT ;  /* 0x000001c0b8b87812 */ /* 0x000fc800078ec0ff */
[----:B------:R-:W-:Y:S02]  /*0d50*/  SHF.R.U32.HI R185, RZ, 0x3, R184 ;  /* 0x00000003ffb97819 */ /* 0x000fe400000116b8 */
[----:B--2---:R-:W-:Y:S02]  /*0d60*/  R2UR UR5, R2 ;  /* 0x00000000020572ca */ /* 0x004fe400000e0000 */
[----:B------:R-:W-:-:S04]  /*0d70*/  LEA.HI R2, R3, R0, RZ, 0x4 ;  /* 0x0000000003027211 */ /* 0x000fc800078f20ff */
[----:B------:R-:W-:-:S04]  /*0d80*/  SHF.R.S32.HI R7, RZ, 0x4, R2 ;  /* 0x00000004ff077819 */ /* 0x000fc80000011402 */
[----:B------:R-:W-:-:S03]  /*0d90*/  LEA.HI R4, R2, R7, RZ, 0x1 ;  /* 0x0000000702047211 */ /* 0x000fc600078f08ff */
[----:B------:R-:W-:Y:S01]  /*0da0*/  ULOP3.LUT UR5, UR5, 0x1, URZ, 0xfc, !UPT ;  /* 0x0000000105057892 */ /* 0x000fe2000f8efc3f */
[----:B------:R-:W-:-:S05]  /*0db0*/  LOP3.LUT R4, R4, 0x1ffffffe, RZ, 0xc0, !PT ;  /* 0x1ffffffe04047812 */ /* 0x000fca00078ec0ff */
[----:B------:R-:W-:Y:S01]  /*0dc0*/  IMAD.IADD R7, R7, 0x1, -R4 ;  /* 0x0000000107077824 */ /* 0x000fe200078e0a04 */
[----:B------:R-:W-:Y:S02]  /*0dd0*/  LEA.HI R4, R3, R0, RZ, 0x5 ;  /* 0x0000000003047211 */ /* 0x000fe400078f28ff */
[----:B------:R-:W-:Y:S02]  /*0de0*/  LOP3.LUT R3, R2, 0x3fffff0, RZ, 0xc0, !PT ;  /* 0x03fffff002037812 */ /* 0x000fe400078ec0ff */
[----:B------:R-:W-:Y:S02]  /*0df0*/  LEA.HI R2, R5, R220, RZ, 0x1 ;  /* 0x000000dc05027211 */ /* 0x000fe400078f08ff */
[----:B------:R-:W-:Y:S01]  /*0e00*/  LOP3.LUT R5, R6, 0xfffffffc, RZ, 0xc0, !PT ;  /* 0xfffffffc06057812 */ /* 0x000fe200078ec0ff */
[----:B------:R-:W-:Y:S01]  /*0e10*/  IMAD.IADD R3, R0, 0x1, -R3 ;  /* 0x0000000100037824 */ /* 0x000fe200078e0a03 */
[----:B------:R-:W-:Y:S02]  /*0e20*/  SHF.R.S32.HI R4, RZ, 0x5, R4 ;  /* 0x00000005ff047819 */ /* 0x000fe40000011404 */
[----:B------:R-:W-:Y:S01]  /*0e30*/  LOP3.LUT R13, R2, 0x3fffffe, RZ, 0xc0, !PT ;  /* 0x03fffffe020d7812 */ /* 0x000fe200078ec0ff */
[----:B------:R-:W-:Y:S01]  /*0e40*/  IMAD.IADD R198, R0, 0x1, -R5 ;  /* 0x0000000100c67824 */ /* 0x000fe200078e0a05 */
[----:B------:R-:W-:Y:S01]  /*0e50*/  SHF.R.S32.HI R0, RZ, 0x1f, R219 ;  /* 0x0000001fff007819 */ /* 0x000fe200000114db */
[----:B------:R-:W-:-:S02]  /*0e60*/  IMAD R2, R4, 0x10, R3 ;  /* 0x0000001004027824 */ /* 0x000fc400078e0203 */
[----:B------:R-:W-:Y:S01]  /*0e70*/  IMAD.SHL.U32 R164, R198, 0x4, RZ ;  /* 0x00000004c6a47824 */ /* 0x000fe200078e00ff */
[----:B------:R-:W-:Y:S01]  /*0e80*/  LEA.HI R0, R0, R219, RZ, 0x3 ;  /* 0x000000db00007211 */ /* 0x000fe200078f18ff */
[----:B------:R-:W-:Y:S02]  /*0e90*/  IMAD R222, R2, 0x8, R7 ;  /* 0x0000000802de7824 */ /* 0x000fe400078e0207 */
[C---:B------:R-:W-:Y:S02]  /*0ea0*/  VIADD R177, R164.reuse, 0x20 ;  /* 0x00000020a4b17836 */ /* 0x040fe40000000000 */
[C---:B------:R-:W-:Y:S02]  /*0eb0*/  VIADD R176, R164.reuse, 0x40 ;  /* 0x00000040a4b07836 */ /* 0x040fe40000000000 */
[--C-:B------:R-:W-:Y:S01]  /*0ec0*/  IMAD.IADD R168, R164, 0x1, R177.reuse ;  /* 0x00000001a4a87824 */ /* 0x100fe200078e02b1 */
[----:B------:R-:W-:Y:S01]  /*0ed0*/  SHF.R.S32.HI R205, RZ, 0x1f, R177 ;  /* 0x0000001fffcd7819 */ /* 0x000fe200000114b1 */
[----:B------:R-:W-:Y:S01]  /*0ee0*/  IMAD.SHL.U32 R0, R0, 0x40, RZ ;  /* 0x0000004000007824 */ /* 0x000fe200078e00ff */
[--C-:B------:R-:W-:Y:S01]  /*0ef0*/  SHF.R.S32.HI R202, RZ, 0x1f, R176.reuse ;  /* 0x0000001fffca7819 */ /* 0x100fe200000114b0 */
[----:B------:R-:W-:Y:S01]  /*0f00*/  IMAD.IADD R169, R164, 0x1, R176 ;  /* 0x00000001a4a97824 */ /* 0x000fe200078e02b0 */
[----:B------:R-:W-:Y:S01]  /*0f10*/  SHF.R.S32.HI R3, RZ, 0x1f, R168 ;  /* 0x0000001fff037819 */ /* 0x000fe200000114a8 */
[----:B------:R-:W-:Y:S01]  /*0f20*/  IMAD.SHL.U32 R186, R4, 0x200, RZ ;  /* 0x0000020004ba7824 */ /* 0x000fe200078e00ff */
[----:B------:R-:W-:Y:S01]  /*0f30*/  LOP3.LUT R188, R0, 0xfffffe00, RZ, 0xc0, !PT ;  /* 0xfffffe0000bc7812 */ /* 0x000fe200078ec0ff */
[----:B------:R-:W-:Y:S01]  /*0f40*/  IMAD.SHL.U32 R16, R198, 0x8, RZ ;  /* 0x00000008c6107824 */ /* 0x000fe200078e00ff */
[CC--:B------:R-:W-:Y:S01]  /*0f50*/  LEA.HI R170, R3.reuse, R168.reuse, RZ, 0x3 ;  /* 0x000000a803aa7211 */ /* 0x0c0fe200078f18ff */
[----:B------:R-:W-:Y:S01]  /*0f60*/  IMAD.IADD R13, R220, 0x1, -R13 ;  /* 0x00000001dc0d7824 */ /* 0x000fe200078e0a0d */
[----:B------:R-:W-:Y:S01]  /*0f70*/  LEA.HI R3, R3, R168, RZ, 0x6 ;  /* 0x000000a803037211 */ /* 0x000fe200078f30ff */
[C---:B------:R-:W-:Y:S01]  /*0f80*/  VIADD R23, R16.reuse, 0x60 ;  /* 0x0000006010177836 */ /* 0x040fe20000000000 */
[----:B------:R-:W-:Y:S01]  /*0f90*/  SHF.R.S32.HI R0, RZ, 0x1f, R169 ;  /* 0x0000001fff007819 */ /* 0x000fe200000114a9 */
[----:B------:R-:W-:Y:S01]  /*0fa0*/  VIADD R161, R16, 0x80 ;  /* 0x0000008010a17836 */ /* 0x000fe20000000000 */
[--C-:B------:R-:W-:Y:S01]  /*0fb0*/  LOP3.LUT R5, R181, 0x38, R170.reuse, 0xf8, !PT ;  /* 0x00000038b5057812 */ /* 0x100fe200078ef8aa */
[----:B------:R-:W-:Y:S01]  /*0fc0*/  IMAD.SHL.U32 R3, R3, 0x80, RZ ;  /* 0x0000008003037824 */ /* 0x000fe200078e00ff */
[-C--:B------:R-:W-:Y:S01]  /*0fd0*/  LEA.HI R2, R0, R169.reuse, RZ, 0x6 ;  /* 0x000000a900027211 */ /* 0x080fe200078f30ff */
[----:B------:R-:W-:Y:S01]  /*0fe0*/  VIADD R162, R16, 0xa0 ;  /* 0x000000a010a27836 */ /* 0x000fe20000000000 */
[----:B------:R-:W-:Y:S01]  /*0ff0*/  LEA.HI R171, R0, R169, RZ, 0x3 ;  /* 0x000000a900ab7211 */ /* 0x000fe200078f18ff */
[----:B------:R-:W-:Y:S01]  /*1000*/  VIADD R179, R164, 0x10 ;  /* 0x00000010a4b37836 */ /* 0x000fe20000000000 */
[----:B------:R-:W-:Y:S01]  /*1010*/  LOP3.LUT R0, R184, 0x38, R170, 0xf8, !PT ;  /* 0x00000038b8007812 */ /* 0x000fe200078ef8aa */
[----:B------:R-:W-:Y:S01]  /*1020*/  IMAD.SHL.U32 R4, R2, 0x80, RZ ;  /* 0x0000008002047824 */ /* 0x000fe200078e00ff */
[----:B------:R-:W-:Y:S01]  /*1030*/  LOP3.LUT R3, R3, 0xffffe000, RZ, 0xc0, !PT ;  /* 0xffffe00003037812 */ /* 0x000fe200078ec0ff */
[----:B------:R-:W-:Y:S01]  /*1040*/  VIADD R178, R164, 0x30 ;  /* 0x00000030a4b27836 */ /* 0x000fe20000000000 */
[----:B------:R-:W-:Y:S01]  /*1050*/  LOP3.LUT R0, R0, R185, RZ, 0x3c, !PT ;  /* 0x000000b900007212 */ /* 0x000fe200078e3cff */
[----:B------:R-:W-:Y:S01]  /*1060*/  VIADD R180, R164, 0x50 ;  /* 0x00000050a4b47836 */ /* 0x000fe20000000000 */
[----:B------:R-:W-:Y:S01]  /*1070*/  LOP3.LUT R6, R5, R218, RZ, 0x3c, !PT ;  /* 0x000000da05067212 */ /* 0x000fe200078e3cff */
[----:B------:R-:W-:Y:S01]  /*1080*/  IMAD R221, R13, 0x40, R10 ;  /* 0x000000400ddd7824 */ /* 0x000fe200078e020a */
[-C--:B------:R-:W-:Y:S01]  /*1090*/  IADD3 R217, R0, R3.reuse, R186 ;  /* 0x0000000300d97210 */ /* 0x080fe20007ffe0ba */
[----:B------:R-:W-:Y:S01]  /*10a0*/  IMAD.U32 R0, RZ, RZ, UR5 ;  /* 0x00000005ff007e24 */ /* 0x000fe2000f8e00ff */
[----:B------:R-:W-:Y:S01]  /*10b0*/  LOP3.LUT R5, R4, 0xffffe000, RZ, 0xc0, !PT ;  /* 0xffffe00004057812 */ /* 0x000fe200078ec0ff */
[----:B------:R-:W-:Y:S01]  /*10c0*/  IMAD.U32 R4, RZ, RZ, UR4 ;  /* 0x00000004ff047e24 */ /* 0x000fe2000f8e00ff */
[----:B------:R-:W-:Y:S01]  /*10d0*/  IADD3 R6, R6, R3, R188 ;  /* 0x0000000306067210 */ /* 0x000fe20007ffe0bc */
[----:B------:R-:W-:Y:S01]  /*10e0*/  IMAD.SHL.U32 R222, R222, 0x8, RZ ;  /* 0x00000008dede7824 */ /* 0x000fe200078e00ff */
[----:B------:R0:W-:Y:S01]  /*10f0*/  STL [R1+0x30], R0 ;  /* 0x0000300001007387 */ /* 0x0001e20000100800 */
[----:B------:R-:W-:-:S02]  /*1100*/  LOP3.LUT R2, R184, 0x38, R171, 0xf8, !PT ;  /* 0x00000038b8027812 */ /* 0x000fc400078ef8ab */
[----:B------:R-:W-:Y:S01]  /*1110*/  LOP3.LUT R7, R181, 0x38, R171, 0xf8, !PT ;  /* 0x00000038b5077812 */ /* 0x000fe200078ef8ab */
[----:B------:R1:W-:Y:S01]  /*1120*/  STL [R1+0x34], R4 ;  /* 0x0000340401007387 */ /* 0x0003e20000100800 */
[----:B------:R-:W-:Y:S02]  /*1130*/  LOP3.LUT R2, R2, R185, RZ, 0x3c, !PT ;  /* 0x000000b902027212 */ /* 0x000fe400078e3cff */
[----:B------:R-:W-:Y:S02]  /*1140*/  LOP3.LUT R7, R7, R218, RZ, 0x3c, !PT ;  /* 0x000000da07077212 */ /* 0x000fe400078e3cff */
[-C--:B------:R-:W-:Y:S02]  /*1150*/  IADD3 R2, R2, R5.reuse, R186 ;  /* 0x0000000502027210 */ /* 0x080fe40007ffe0ba */
[----:B0-----:R-:W-:Y:S02]  /*1160*/  LEA.HI R0, R198, R198, RZ, 0x1 ;  /* 0x000000c6c6007211 */ /* 0x001fe400078f08ff */
[----:B------:R-:W-:-:S02]  /*1170*/  IADD3 R7, R7, R5, R188 ;  /* 0x0000000507077210 */ /* 0x000fc40007ffe0bc */
[----:B------:R-:W-:Y:S02]  /*1180*/  LOP3.LUT R3, R0, 0x1ffffffe, RZ, 0xc0, !PT ;  /* 0x1ffffffe00037812 */ /* 0x000fe400078ec0ff */
[----:B------:R-:W-:Y:S02]  /*1190*/  LOP3.LUT R5, R8, 0x7ffffffc, RZ, 0xc0, !PT ;  /* 0x7ffffffc08057812 */ /* 0x000fe400078ec0ff */
[--C-:B------:R-:W-:Y:S01]  /*11a0*/  SHF.R.S32.HI R17, RZ, 0x1f, R16.reuse ;  /* 0x0000001fff117819 */ /* 0x100fe20000011410 */
[----:B------:R-:W-:Y:S01]  /*11b0*/  IMAD.IADD R0, R198, 0x1, -R3 ;  /* 0x00000001c6007824 */ /* 0x000fe200078e0a03 */
[----:B------:R-:W-:Y:S01]  /*11c0*/  LOP3.LUT R3, R181, 0x38, R16, 0xf8, !PT ;  /* 0x00000038b5037812 */ /* 0x000fe200078ef810 */
[----:B------:R-:W-:Y:S01]  /*11d0*/  IMAD.IADD R190, R208, 0x1, -R5 ;  /* 0x00000001d0be7824 */ /* 0x000fe200078e0a05 */
[----:B------:R-:W-:Y:S01]  /*11e0*/  SHF.R.S32.HI R173, RZ, 0x1f, R23 ;  /* 0x0000001fffad7819 */ /* 0x000fe20000011417 */
[----:B------:R-:W-:Y:S01]  /*11f0*/  IMAD R191, R0, 0x8, R221 ;  /* 0x0000000800bf7824 */ /* 0x000fe200078e02dd */
[----:B------:R-:W-:-:S02]  /*1200*/  LOP3.LUT R3, R188, R3, R218, 0xf6, !PT ;  /* 0x00000003bc037212 */ /* 0x000fc400078ef6da */
[----:B------:R-:W-:Y:S02]  /*1210*/  SHF.R.S32.HI R183, RZ, 0x1f, R161 ;  /* 0x0000001fffb77819 */ /* 0x000fe400000114a1 */
[----:B------:R-:W-:Y:S02]  /*1220*/  SHF.R.S32.HI R182, RZ, 0x1f, R162 ;  /* 0x0000001fffb67819 */ /* 0x000fe400000114a2 */
[----:B------:R-:W-:Y:S02]  /*1230*/  SHF.R.S32.HI R206, RZ, 0x1f, R179 ;  /* 0x0000001fffce7819 */ /* 0x000fe400000114b3 */
[----:B------:R-:W-:Y:S02]  /*1240*/  SHF.R.S32.HI R203, RZ, 0x1f, R178 ;  /* 0x0000001fffcb7819 */ /* 0x000fe400000114b2 */
[----:B------:R-:W-:Y:S02]  /*1250*/  SHF.R.S32.HI R201, RZ, 0x1f, R180 ;  /* 0x0000001fffc97819 */ /* 0x000fe400000114b4 */
[----:B------:R-:W-:-:S02]  /*1260*/  SHF.R.S32.HI R170, RZ, 0x3, R170 ;  /* 0x00000003ffaa7819 */ /* 0x000fc400000114aa */
[----:B------:R-:W-:Y:S02]  /*1270*/  SHF.R.S32.HI R171, RZ, 0x3, R171 ;  /* 0x00000003ffab7819 */ /* 0x000fe400000114ab */
[----:B------:R-:W-:Y:S02]  /*1280*/  LEA R216, R3, UR4, 0x1 ;  /* 0x0000000403d87c11 */ /* 0x000fe4000f8e08ff */
[----:B------:R-:W-:Y:S02]  /*1290*/  LEA R217, R217, UR4, 0x1 ;  /* 0x00000004d9d97c11 */ /* 0x000fe4000f8e08ff */
[----:B------:R-:W-:Y:S02]  /*12a0*/  LEA R214, R6, UR4, 0x1 ;  /* 0x0000000406d67c11 */ /* 0x000fe4000f8e08ff */
[----:B------:R-:W-:Y:S02]  /*12b0*/  LEA R215, R2, UR4, 0x1 ;  /* 0x0000000402d77c11 */ /* 0x000fe4000f8e08ff */
[----:B-1----:R-:W-:-:S07]  /*12c0*/  LEA R213, R7, UR4, 0x1 ;  /* 0x0000000407d57c11 */ /* 0x002fce000f8e08ff */
.L_x_1866:
[----:B------:R-:W-:Y:S01]  /*12d0*/  ULDC.64 UR4, c[0x0][0xa28] ;  /* 0x00028a0000047ab9 */ /* 0x000fe20000000a00 */
[----:B0-23--:R-:W0:Y:S01]  /*12e0*/  LDC.64 R4, c[0x0][0xa08] ;  /* 0x00028200ff047b82 */ /* 0x00de220000000a00 */
[----:B------:R-:W-:Y:S01]  /*12f0*/  ISETP.NE.U32.AND P0, PT, RZ, UR4, PT ;  /* 0x00000004ff007c0c */ /* 0x000fe2000bf05070 */
[----:B------:R-:W-:Y:S01]  /*1300*/  IMAD.MOV.U32 R0, RZ, RZ, RZ ;  /* 0x000000ffff007224 */ /* 0x000fe200078e00ff */
[----:B------:R-:W-:Y:S01]  /*1310*/  ULDC.64 UR6, c[0x0][0xa20] ;  /* 0x0002880000067ab9 */ /* 0x000fe20000000a00 */
[----:B------:R-:W-:Y:S01]  /*1320*/  IMAD.MOV.U32 R130, RZ, RZ, RZ ;  /* 0x000000ffff827224 */ /* 0x000fe200078e00ff */
[----:B------:R-:W-:Y:S01]  /*1330*/  ISETP.NE.AND.EX P0, PT, RZ, UR5, PT, P0 ;  /* 0x00000005ff007c0c */ /* 0x000fe2000bf05300 */
[----:B------:R-:W-:Y:S02]  /*1340*/  ULDC.64 UR4, c[0x0][0xa18] ;  /* 0x0002860000047ab9 */ /* 0x000fe40000000a00 */
[----:B------:R-:W-:-:S04]  /*1350*/  ISETP.NE.U32.AND P1, PT, RZ, UR4, PT ;  /* 0x00000004ff007c0c */ /* 0x000fc8000bf25070 */
[----:B------:R-:W-:Y:S01]  /*1360*/  ISETP.NE.AND.EX P1, PT, RZ, UR5, PT, P1 ;  /* 0x00000005ff007c0c */ /* 0x000fe2000bf25310 */
[----:B------:R-:W-:Y:S02]  /*1370*/  ULDC.64 UR4, c[0x0][0xa08] ;  /* 0x0002820000047ab9 */ /* 0x000fe40000000a00 */
[----:B------:R-:W-:-:S03]  /*1380*/  ISETP.NE.U32.AND P3, PT, RZ, UR4, PT ;  /* 0x00000004ff007c0c */ /* 0x000fc6000bf65070 */
[----:B----4-:R-:W1:Y:S01]  /*1390*/  @P0 LDC.64 R2, c[0x0][0xa28] ;  /* 0x00028a00ff020b82 */ /* 0x010e620000000a00 */
[----:B------:R-:W-:Y:S01]  /*13a0*/  ISETP.NE.AND.EX P3, PT, RZ, UR5, PT, P3 ;  /* 0x00000005ff007c0c */ /* 0x000fe2000bf65330 */
[----:B0-----:R-:W-:-:S06]  /*13b0*/  IMAD.WIDE R8, R31, 0x4, R4 ;  /* 0x000000041f087825 */ /* 0x001fcc00078e0204 */
[----:B------:R-:W0:Y:S01]  /*13c0*/  @P1 LDC.64 R6, c[0x0][0xa18] ;  /* 0x00028600ff061b82 */ /* 0x000e220000000a00 */
[----:B------:R-:W-:Y:S02]  /*13d0*/  ULDC UR4, c[0x0][0x288] ;  /* 0x0000a20000047ab9 */ /* 0x000fe40000000800 */
[----:B------:R-:W-:Y:S01]  /*13e0*/  IMAD.U32 R166, RZ, RZ, UR4 ;  /* 0x00000004ffa67e24 */ /* 0x000fe2000f8e00ff */
[----:B------:R-:W-:Y:S02]  /*13f0*/  ULDC.64 UR4, c[0x0][0x418] ;  /* 0x0001060000047ab9 */ /* 0x000fe40000000a00 */
[----:B------:R2:W5:Y:S01]  /*1400*/  @P3 LDG.E R130, desc[UR60][R8.64] ;  /* 0x0000003c08823981 */ /* 0x000562000c1e1900 */
[----:B-1----:R-:W-:-:S05]  /*1410*/  @P0 IMAD.WIDE R2, R31, 0x4, R2 ;  /* 0x000000041f020825 */ /* 0x002fca00078e0202 */
[----:B------:R2:W5:Y:S01]  /*1420*/  @P0 LDG.E R0, desc[UR60][R2.64] ;  /* 0x0000003c02000981 */ /* 0x000562000c1e1900 */
[----:B0-----:R-:W-:-:S05]  /*1430*/  @P1 IMAD.WIDE R4, R31, 0x4, R6 ;  /* 0x000000041f041825 */ /* 0x001fca00078e0206 */
[----:B------:R2:W5:Y:S01]  /*1440*/  @P1 LDG.E R166, desc[UR60][R4.64] ;  /* 0x0000003c04a61981 */ /* 0x000562000c1e1900 */
[----:B------:R-:W-:-:S03]  /*1450*/  UISETP.NE.U32.AND UP0, UPT, UR4, URZ, UPT ;  /* 0x0000003f0400728c */ /* 0x000fc6000bf05070 */
[----:B------:R-:W-:Y:S01]  /*1460*/  ULDC UR4, c[0x0][0x424] ;  /* 0x0001090000047ab9 */ /* 0x000fe20000000800 */
[----:B------:R-:W-:Y:S01]  /*1470*/  UISETP.NE.AND.EX UP0, UPT, UR5, URZ, UPT, UP0 ;  /* 0x0000003f0500728c */ /* 0x000fe2000bf05300 */
[----:B------:R-:W-:Y:S02]  /*1480*/  ISETP.NE.U32.AND P2, PT, RZ, UR6, PT ;  /* 0x00000006ff007c0c */ /* 0x000fe4000bf45070 */
[----:B------:R-:W-:Y:S01]  /*1490*/  ULDC UR5, c[0x0][0x2f0] ;  /* 0x0000bc0000057ab9 */ /* 0x000fe20000000800 */
[----:B------:R-:W-:Y:S01]  /*14a0*/  USEL UR4, UR4, 0x1, UP0 ;  /* 0x0000000104047887 */ /* 0x000fe20008000000 */
[----:B------:R-:W-:-:S03]  /*14b0*/  ISETP.NE.AND.EX P2, PT, RZ, UR7, PT, P2 ;  /* 0x00000007ff007c0c */ /* 0x000fc6000bf45320 */
[----:B------:R-:W-:-:S03]  /*14c0*/  UIMAD UR4, UR4, UR5, URZ ;  /* 0x00000005040472a4 */ /* 0x000fc6000f8e023f */
[----:B------:R-:W-:Y:S01]  /*14d0*/  ULDC UR5, c[0x0][0x348] ;  /* 0x0000d20000057ab9 */ /* 0x000fe20000000800 */
[----:B------:R-:W-:Y:S02]  /*14e0*/  IMAD.MOV.U32 R195, RZ, RZ, R30 ;  /* 0x000000ffffc37224 */ /* 0x000fe400078e001e */
[----:B------:R-:W-:Y:S01]  /*14f0*/  IMAD.MOV.U32 R196, RZ, RZ, R31 ;  /* 0x000000ffffc47224 */ /* 0x000fe200078e001f */
[----:B--2---:R-:W-:Y:S06]  /*1500*/  @P1 BRA `(.L_x_1567) ;  /* 0x0000000000241947 */ /* 0x004fec0003800000 */
        /* <DEDUP_REMOVED lines=9> */
.L_x_1567:
[----:B------:R-:W-:Y:S02]  /*15a0*/  IMAD.U32 R24, RZ, RZ, UR5 ;  /* 0x00000005ff187e24 */ /* 0x000fe4000f8e00ff */
[----:B------:R-:W-:Y:S01]  /*15b0*/  IMAD.U32 R25, RZ, RZ, UR4 ;  /* 0x00000004ff197e24 */ /* 0x000fe2000f8e00ff */
[----:B------:R-:W-:Y:S06]  /*15c0*/  @!P2 BRA `(.L_x_1568) ;  /* 0x000000000010a947 */ /* 0x000fec0003800000 */
[----:B------:R-:W0:Y:S02]  /*15d0*/  LDC.64 R2, c[0x0][0xa20] ;  /* 0x00028800ff027b82 */ /* 0x000e240000000a00 */
[----:B0-----:R-:W-:-:S05]  /*15e0*/  IMAD.WIDE R2, R31, 0x4, R2 ;  /* 0x000000041f027825 */ /* 0x001fca00078e0202 */
[----:B------:R0:W5:Y:S01]  /*15f0*/  LDG.E R25, desc[UR60][R2.64] ;  /* 0x0000003c02197981 */ /* 0x000162000c1e1900 */
[----:B------:R-:W-:Y:S05]  /*1600*/  BRA `(.L_x_1569) ;  /* 0x0000000000107947 */ /* 0x000fea0003800000 */
.L_x_1568:
[----:B------:R-:W-:Y:S05]  /*1610*/  @!P3 BRA `(.L_x_1569) ;  /* 0x00000000000cb947 */ /* 0x000fea0003800000 */
[----:B------:R-:W2:Y:S04]  /*1620*/  LDG.E R2, desc[UR60][R8.64] ;  /* 0x0000003c08027981 */ /* 0x000ea8000c1e1900 */
[----:B------:R-:W2:Y:S02]  /*1630*/  LDG.E R25, desc[UR60][R8.64+0x4] ;  /* 0x0000043c08197981 */ /* 0x000ea4000c1e1900 */
[----:B--2---:R-:W-:-:S07]  /*1640*/  IMAD.IADD R25, R25, 0x1, -R2 ;  /* 0x0000000119197824 */ /* 0x004fce00078e0a02 */
.L_x_1569:
[----:B------:R-:W-:Y:S01]  /*1650*/  ULDC.64 UR4, c[0x0][0xa10] ;  /* 0x0002840000047ab9 */ /* 0x000fe20000000a00 */
[----:B0-----:R-:W0:Y:S01]  /*1660*/  LDC R2, c[0x0][0x448] ;  /* 0x00011200ff027b82 */ /* 0x001e220000000800 */
[----:B------:R-:W-:-:S04]  /*1670*/  ISETP.NE.U32.AND P0, PT, RZ, UR4, PT ;  /* 0x00000004ff007c0c */ /* 0x000fc8000bf05070 */
[----:B------:R-:W-:Y:S01]  /*1680*/  ISETP.NE.AND.EX P0, PT, RZ, UR5, PT, P0 ;  /* 0x00000005ff007c0c */ /* 0x000fe2000bf05300 */
[----:B------:R-:W-:Y:S02]  /*1690*/  ULDC.64 UR4, c[0x0][0xa30] ;  /* 0x00028c0000047ab9 */ /* 0x000fe40000000a00 */
[----:B------:R-:W-:-:S04]  /*16a0*/  ISETP.NE.U32.AND P1, PT, RZ, UR4, PT ;  /* 0x00000004ff007c0c */ /* 0x000fc8000bf25070 */
[----:B------:R-:W-:-:S06]  /*16b0*/  ISETP.NE.AND.EX P1, PT, RZ, UR5, PT, P1 ;  /* 0x00000005ff007c0c */ /* 0x000fcc000bf25310 */
[----:B------:R-:W1:Y:S08]  /*16c0*/  @P0 LDC.64 R4, c[0x0][0xa10] ;  /* 0x00028400ff040b82 */ /* 0x000e700000000a00 */
[----:B------:R-:W2:Y:S01]  /*16d0*/  @P1 LDC.64 R6, c[0x0][0xa30] ;  /* 0x00028c00ff061b82 */ /* 0x000ea20000000a00 */
[----:B-1----:R-:W-:-:S05]  /*16e0*/  @P0 IMAD.WIDE R4, R31, 0x4, R4 ;  /* 0x000000041f040825 */ /* 0x002fca00078e0204 */
[----:B------:R-:W3:Y:S04]  /*16f0*/  @P0 LDG.E R8, desc[UR60][R4.64] ;  /* 0x0000003c04080981 */ /* 0x000ee8000c1e1900 */
[----:B------:R1:W3:Y:S01]  /*1700*/  @P0 LDG.E R9, desc[UR60][R4.64+0x4] ;  /* 0x0000043c04090981 */ /* 0x0002e2000c1e1900 */
[----:B-----5:R-:W-:Y:S02]  /*1710*/  IMAD.MOV.U32 R141, RZ, RZ, R25 ;  /* 0x000000ffff8d7224 */ /* 0x020fe400078e0019 */
[----:B--2---:R-:W-:-:S05]  /*1720*/  @P1 IMAD.WIDE R6, R31, 0x4, R6 ;  /* 0x000000041f061825 */ /* 0x004fca00078e0206 */
[----:B------:R2:W5:Y:S01]  /*1730*/  @P1 LDG.E R141, desc[UR60][R6.64] ;  /* 0x0000003c068d1981 */ /* 0x000562000c1e1900 */
[----:B0-----:R-:W-:Y:S01]  /*1740*/  ISETP.NE.AND P1, PT, R2, 0x1, PT ;  /* 0x000000010200780c */ /* 0x001fe20003f25270 */
[----:B------:R-:W-:Y:S01]  /*1750*/  IMAD.SHL.U32 R187, R29, 0x80, RZ ;  /* 0x000000801dbb7824 */ /* 0x000fe200078e00ff */
[----:B------:R-:W0:Y:S03]  /*1760*/  LDC.64 R2, c[0x0][0x9e0] ;  /* 0x00027800ff027b82 */ /* 0x000e260000000a00 */
[----:B-1----:R-:W-:-:S08]  /*1770*/  VIADD R4, R187, 0x7f ;  /* 0x0000007fbb047836 */ /* 0x002fd00000000000 */
[----:B------:R-:W1:Y:S08]  /*1780*/  @P1 LDC R11, c[0x0][0x44c] ;  /* 0x00011300ff0b1b82 */ /* 0x000e700000000800 */
[----:B------:R-:W4:Y:S01]  /*1790*/  @P1 LDC R10, c[0x0][0x450] ;  /* 0x00011400ff0a1b82 */ /* 0x000f220000000800 */
[----:B0-----:R-:W-:Y:S01]  /*17a0*/  ISETP.GE.AND P2, PT, R3, 0x1, PT ;  /* 0x000000010300780c */ /* 0x001fe20003f46270 */
[----:B-1----:R-:W-:-:S05]  /*17b0*/  @P1 IMAD.HI.U32 R5, R4, R11, RZ ;  /* 0x0000000b04051227 */ /* 0x002fca00078e00ff */
[----:B----4-:R-:W-:Y:S01]  /*17c0*/  @P1 SHF.R.U32.HI R4, RZ, R10, R5 ;  /* 0x0000000aff041219 */ /* 0x010fe20000011605 */
[----:B---3--:R-:W-:Y:S02]  /*17d0*/  @P0 IMAD.IADD R24, R9, 0x1, -R8 ;  /* 0x0000000109180824 */ /* 0x008fe400078e0a08 */
[----:B------:R-:W-:-:S04]  /*17e0*/  IMAD.IADD R9, R25, 0x1, -R0 ;  /* 0x0000000119097824 */ /* 0x000fc800078e0a00 */
[----:B------:R-:W-:-:S04]  /*17f0*/  IMAD.IADD R167, R9, 0x1, R24 ;  /* 0x0000000109a77824 */ /* 0x000fc800078e0218 */
[C---:B------:R-:W-:Y:S01]  /*1800*/  VIADD R0, R167.reuse, 0x5f ;  /* 0x0000005fa7007836 */ /* 0x040fe20000000000 */
[----:B------:R-:W-:-:S03]  /*1810*/  IADD3 R5, R167, 0x1, -R166 ;  /* 0x00000001a7057810 */ /* 0x000fc60007ffe8a6 */
[----:B------:R-:W-:-:S04]  /*1820*/  IMAD.HI R0, R0, 0x2aaaaaab, RZ ;  /* 0x2aaaaaab00007827 */ /* 0x000fc800078e02ff */
[----:B------:R-:W-:Y:S01]  /*1830*/  IMAD.IADD R5, R5, 0x1, R4 ;  /* 0x0000000105057824 */ /* 0x000fe200078e0204 */
[----:B------:R-:W-:-:S03]  /*1840*/  SHF.R.U32.HI R143, RZ, 0x1f, R0 ;  /* 0x0000001fff8f7819 */ /* 0x000fc60000011600 */
[----:B------:R-:W-:Y:S01]  /*1850*/  IMAD.IADD R2, R5, 0x1, R2 ;  /* 0x0000000105027824 */ /* 0x000fe200078e0202 */
[----:B------:R-:W-:Y:S01]  /*1860*/  LEA.HI.SX32 R143, R0, R143, 0x1c ;  /* 0x0000008f008f7211 */ /* 0x000fe200078fe2ff */
[----:B--2---:R-:W-:Y:S06]  /*1870*/  @!P2 BRA `(.L_x_1570) ;  /* 0x000000000048a947 */ /* 0x004fec0003800000 */
        /* <DEDUP_REMOVED lines=11> */
.L_x_1572:
[----:B------:R-:W-:-:S13]  /*1930*/  ISETP.NE.AND P0, PT, R3, 0x1, PT ;  /* 0x000000010300780c */ /* 0x000fda0003f05270 */
[----:B------:R-:W0:Y:S02]  /*1940*/  @P0 LDC.64 R4, c[0x0][0x9e8] ;  /* 0x00027a00ff040b82 */ /* 0x000e240000000a00 */
[----:B0-----:R-:W-:-:S05]  /*1950*/  @P0 IMAD.HI.U32 R4, R0, R4, RZ ;  /* 0x0000000400040227 */ /* 0x001fca00078e00ff */
[----:B------:R-:W-:-:S07]  /*1960*/  @P0 SHF.R.U32.HI R0, RZ, R5, R4 ;  /* 0x00000005ff000219 */ /* 0x000fce0000011604 */
.L_x_1573:
[----:B------:R-:W-:Y:S05]  /*1970*/  BSYNC B0 ;  /* 0x0000000000007941 */ /* 0x000fea0003800000 */
.L_x_1571:
[----:B------:R-:W-:-:S05]  /*1980*/  IMAD R5, R0, R3, R3 ;  /* 0x0000000300057224 */ /* 0x000fca00078e0203 */
[----:B------:R-:W-:-:S07]  /*1990*/  VIMNMX R2, R2, R5, PT ;  /* 0x0000000502027248 */ /* 0x000fce0003fe0100 */
.L_x_1570:
[----:B------:R-:W0:Y:S01]  /*19a0*/  @P1 LDC R0, c[0x0][0x44c] ;  /* 0x00011300ff001b82 */ /* 0x000e220000000800 */
[----:B------:R-:W-:Y:S01]  /*19b0*/  IMAD.MOV.U32 R5, RZ, RZ, R187 ;  /* 0x000000ffff057224 */ /* 0x000fe200078e00bb */
[----:B------:R-:W-:Y:S01]  /*19c0*/  ULDC UR4, c[0x0][0x9dc] ;  /* 0x0002770000047ab9 */ /* 0x000fe20000000800 */
[----:B------:R-:W-:-:S05]  /*19d0*/  IMAD.IADD R142, R167, 0x1, -R166 ;  /* 0x00000001a78e7824 */ /* 0x000fca00078e0aa6 */
[----:B------:R-:W1:Y:S01]  /*19e0*/  @P1 LDC R7, c[0x0][0x450] ;  /* 0x00011400ff071b82 */ /* 0x000e620000000800 */
[----:B0-----:R-:W-:-:S05]  /*19f0*/  @P1 IMAD.HI.U32 R0, R187, R0, RZ ;  /* 0x00000000bb001227 */ /* 0x001fca00078e00ff */
[----:B-1----:R-:W-:-:S05]  /*1a00*/  @P1 SHF.R.U32.HI R5, RZ, R7, R0 ;  /* 0x00000007ff051219 */ /* 0x002fca0000011600 */
[----:B------:R-:W-:-:S04]  /*1a10*/  IMAD.IADD R0, R142, 0x1, R5 ;  /* 0x000000018e007824 */ /* 0x000fc800078e0205 */
[----:B------:R-:W-:Y:S01]  /*1a20*/  VIADD R4, R0, -UR4 ;  /* 0x8000000400047c36 */ /* 0x000fe20008000000 */
[----:B------:R-:W-:Y:S06]  /*1a30*/  @!P2 BRA `(.L_x_1574) ;  /* 0x000000000044a947 */ /* 0x000fec0003800000 */
[----:B------:R-:W-:Y:S01]  /*1a40*/  ISETP.GT.AND P0, PT, R0, -0x1, PT ;  /* 0xffffffff0000780c */ /* 0x000fe20003f04270 */
[----:B------:R-:W-:-:S12]  /*1a50*/  BSSY B0, `(.L_x_1575) ;  /* 0x000000d000007945 */ /* 0x000fd80003800000 */
        /* <DEDUP_REMOVED lines=8> */
.L_x_1576:
[----:B------:R-:W-:-:S13]  /*1ae0*/  ISETP.NE.AND P0, PT, R3, 0x1, PT ;  /* 0x000000010300780c */ /* 0x000fda0003f05270 */
[----:B------:R-:W0:Y:S02]  /*1af0*/  @P0 LDC.64 R6, c[0x0][0x9e8] ;  /* 0x00027a00ff060b82 */ /* 0x000e240000000a00 */
[----:B0-----:R-:W-:-:S05]  /*1b00*/  @P0 IMAD.HI.U32 R6, R0, R6, RZ ;  /* 0x0000000600060227 */ /* 0x001fca00078e00ff */
[----:B------:R-:W-:-:S07]  /*1b10*/  @P0 SHF.R.U32.HI R0, RZ, R7, R6 ;  /* 0x00000007ff000219 */ /* 0x000fce0000011606 */
.L_x_1577:
[----:B------:R-:W-:Y:S05]  /*1b20*/  BSYNC B0 ;  /* 0x0000000000007941 */ /* 0x000fea0003800000 */
.L_x_1575:
[----:B------:R-:W-:-:S05]  /*1b30*/  IMAD R3, R0, R3, RZ ;  /* 0x0000000300037224 */ /* 0x000fca00078e02ff */
[----:B------:R-:W-:-:S07]  /*1b40*/  VIMNMX R4, R4, R3, !PT ;  /* 0x0000000304047248 */ /* 0x000fce0007fe0100 */
.L_x_1574:
[----:B------:R-:W-:Y:S02]  /*1b50*/  VIADD R2, R2, 0x5f ;  /* 0x0000005f02027836 */ /* 0x000fe40000000000 */
[----:B------:R-:W-:-:S04]  /*1b60*/  IMAD.HI R4, R4, 0x2aaaaaab, RZ ;  /* 0x2aaaaaab04047827 */ /* 0x000fc800078e02ff */
[----:B------:R-:W-:Y:S01]  /*1b70*/  IMAD.HI R2, R2, 0x2aaaaaab, RZ ;  /* 0x2aaaaaab02027827 */ /* 0x000fe200078e02ff */
[----:B------:R-:W-:-:S04]  /*1b80*/  SHF.R.U32.HI R5, RZ, 0x1f, R4 ;  /* 0x0000001fff057819 */ /* 0x000fc80000011604 */
[----:B------:R-:W-:Y:S02]  /*1b90*/  SHF.R.U32.HI R3, RZ, 0x1f, R2 ;  /* 0x0000001fff037819 */ /* 0x000fe40000011602 */
[----:B------:R-:W-:Y:S02]  /*1ba0*/  LEA.HI.SX32 R5, R4, R5, 0x1c ;  /* 0x0000000504057211 */ /* 0x000fe400078fe2ff */
[----:B------:R-:W-:Y:S02]  /*1bb0*/  LEA.HI.SX32 R2, R2, R3, 0x1c ;  /* 0x0000000302027211 */ /* 0x000fe400078fe2ff */
[----:B------:R-:W-:Y:S02]  /*1bc0*/  VIMNMX R5, RZ, R5, !PT ;  /* 0x00000005ff057248 */ /* 0x000fe40007fe0100 */
[----:B------:R-:W-:-:S03]  /*1bd0*/  VIMNMX R2, R143, R2, PT ;  /* 0x000000028f027248 */ /* 0x000fc60003fe0100 */
[--C-:B------:R-:W-:Y:S02]  /*1be0*/  IMAD R5, R5, 0x60, -R9.reuse ;  /* 0x0000006005057824 */ /* 0x100fe400078e0a09 */
[----:B------:R-:W-:-:S03]  /*1bf0*/  IMAD R3, R2, 0x60, -R9 ;  /* 0x0000006002037824 */ /* 0x000fc600078e0a09 */
[----:B------:R-:W-:Y:S02]  /*1c00*/  VIMNMX R5, RZ, R5, !PT ;  /* 0x00000005ff057248 */ /* 0x000fe40007fe0100 */
[----:B------:R-:W-:-:S03]  /*1c10*/  VIMNMX R0, R3, R24, PT ;  /* 0x0000001803007248 */ /* 0x000fc60003fe0100 */
[----:B------:R-:W-:Y:S01]  /*1c20*/  IMAD.WIDE.U32 R126, R5, -0x55555555, RZ ;  /* 0xaaaaaaab057e7825 */ /* 0x000fe200078e00ff */
[----:B------:R-:W-:-:S04]  /*1c30*/  ISETP.GT.AND P0, PT, R0, R5, PT ;  /* 0x000000050000720c */ /* 0x000fc80003f04270 */
[----:B------:R-:W-:-:S05]  /*1c40*/  SHF.R.U32.HI R126, RZ, 0x6, R127 ;  /* 0x00000006ff7e7819 */ /* 0x000fca000001167f */
[----:B------:R-:W-:-:S04]  /*1c50*/  IMAD.MOV.U32 R2, RZ, RZ, R126 ;  /* 0x000000ffff027224 */ /* 0x000fc800078e007e */
[----:B------:R-:W-:-:S04]  /*1c60*/  @P0 VIADD R0, R0, 0x5f ;  /* 0x0000005f00000836 */ /* 0x000fc80000000000 */
[----:B------:R-:W-:-:S05]  /*1c70*/  @P0 IMAD.HI R0, R0, 0x2aaaaaab, RZ ;  /* 0x2aaaaaab00000827 */ /* 0x000fca00078e02ff */
[----:B------:R-:W-:-:S04]  /*1c80*/  @P0 SHF.R.U32.HI R3, RZ, 0x1f, R0 ;  /* 0x0000001fff030819 */ /* 0x000fc80000011600 */
[----:B------:R-:W-:Y:S02]  /*1c90*/  @P0 LEA.HI.SX32 R2, R0, R3, 0x1c ;  /* 0x0000000300020211 */ /* 0x000fe400078fe2ff */
[----:B------:R-:W-:Y:S02]  /*1ca0*/  PLOP3.LUT P0, PT, PT, PT, PT, 0x80, 0x0 ;  /* 0x000000000000781c */ /* 0x000fe40003f0f070 */
[----:B------:R-:W-:-:S13]  /*1cb0*/  ISETP.GT.AND P1, PT, R2, R126, PT ;  /* 0x0000007e0200720c */ /* 0x000fda0003f24270 */
[----:B------:R-:W-:Y:S05]  /*1cc0*/  @!P1 BRA `(.L_x_1578) ;  /* 0x0000009000f89947 */ /* 0x000fea0003800000 */
        /* <DEDUP_REMOVED lines=20> */
.L_x_1580:
[----:B------:R-:W-:Y:S05]  /*1e10*/  BSYNC B6 ;  /* 0x0000000000067941 */ /* 0x000fea0003800000 */
.L_x_1579:
        /* <DEDUP_REMOVED lines=20> */
.L_x_1582:
[----:B------:R-:W-:Y:S05]  /*1f60*/  BSYNC B6 ;  /* 0x0000000000067941 */ /* 0x000fea0003800000 */
.L_x_1581:
[----:B------:R-:W-:Y:S01]  /*1f70*/  ULDC.64 UR4, c[0x0][0x9f8] ;  /* 0x00027e0000047ab9 */ /* 0x000fe20000000a00 */
[----:B------:R-:W-:Y:S01]  /*1f80*/  IMAD.MOV.U32 R101, RZ, RZ, R31 ;  /* 0x000000ffff657224 */ /* 0x000fe200078e001f */
[----:B------:R-:W-:Y:S01]  /*1f90*/  ISETP.NE.U32.AND P0, PT, RZ, UR4, PT ;  /* 0x00000004ff007c0c */ /* 0x000fe2000bf05070 */
[----:B------:R-:W-:Y:S01]  /*1fa0*/  ULDC UR4, c[0x0][0x2f4] ;  /* 0x0000bd0000047ab9 */ /* 0x000fe20000000800 */
[----:B------:R-:W0:Y:S02]  /*1fb0*/  LDC.64 R94, c[0x0][0x3f8] ;  /* 0x0000fe00ff5e7b82 */ /* 0x000e240000000a00 */
[----:B------:R-:W-:Y:S01]  /*1fc0*/  ISETP.NE.AND.EX P0, PT, RZ, UR5, PT, P0 ;  /* 0x00000005ff007c0c */ /* 0x000fe2000bf05300 */
[----:B------:R-:W-:-:S05]  /*1fd0*/  ULDC UR5, c[0x0][0x320] ;  /* 0x0000c80000057ab9 */ /* 0x000fca0000000800 */
[----:B------:R-:W1:Y:S08]  /*1fe0*/  LDC R125, c[0x0][0x3f4] ;  /* 0x0000fd00ff7d7b82 */ /* 0x000e700000000800 */
[----:B------:R-:W2:Y:S08]  /*1ff0*/  @P0 LDC.64 R4, c[0x0][0x9f8] ;  /* 0x00027e00ff040b82 */ /* 0x000eb00000000a00 */
[----:B------:R-:W3:Y:S01]  /*2000*/  LDC.64 R88, c[0x0][0x408] ;  /* 0x00010200ff587b82 */ /* 0x000ee20000000a00 */
[----:B--2---:R-:W-:-:S05]  /*2010*/  @P0 IMAD.WIDE R4, R31, 0x4, R4 ;  /* 0x000000041f040825 */ /* 0x004fca00078e0204 */
[----:B------:R2:W4:Y:S01]  /*2020*/  @P0 LDG.E R101, desc[UR60][R4.64] ;  /* 0x0000003c04650981 */ /* 0x000522000c1e1900 */
[----:B------:R-:W-:Y:S01]  /*2030*/  ISETP.GE.AND P1, PT, R168, UR4, PT ;  /* 0x00000004a8007c0c */ /* 0x000fe2000bf26270 */
[--C-:B0-----:R-:W-:Y:S01]  /*2040*/  IMAD.WIDE.U32 R96, R174, R94, R16.reuse ;  /* 0x0000005eae607225 */ /* 0x101fe200078e0010 */
[----:B------:R-:W-:Y:S01]  /*2050*/  ISETP.GE.AND P0, PT, R16, UR4, PT ;  /* 0x0000000410007c0c */ /* 0x000fe2000bf06270 */
[----:B------:R-:W0:Y:S01]  /*2060*/  S2R R144, SR_TID.X ;  /* 0x0000000000907919 */ /* 0x000e220000002100 */
[----:B------:R-:W-:Y:S01]  /*2070*/  SEL R3, RZ, 0xffffffff, P1 ;  /* 0xffffffffff037807 */ /* 0x000fe20000800000 */
[----:B---3--:R-:W-:Y:S01]  /*2080*/  IMAD.WIDE.U32 R90, R174, R88, R16 ;  /* 0x00000058ae5a7225 */ /* 0x008fe200078e0010 */
[----:B------:R-:W-:Y:S02]  /*2090*/  SEL R0, RZ, 0x1, P0 ;  /* 0x00000001ff007807 */ /* 0x000fe40000000000 */
[----:B------:R-:W-:Y:S01]  /*20a0*/  ISETP.GE.AND P0, PT, R168, UR5, PT ;  /* 0x00000005a8007c0c */ /* 0x000fe2000bf06270 */
[----:B------:R-:W-:Y:S01]  /*20b0*/  IMAD.SHL.U32 R3, R3, 0x2, RZ ;  /* 0x0000000203037824 */ /* 0x000fe200078e00ff */
[----:B------:R-:W-:Y:S01]  /*20c0*/  ISETP.GE.AND P1, PT, R23, UR4, PT ;  /* 0x0000000417007c0c */ /* 0x000fe2000bf26270 */
[----:B------:R-:W-:Y:S01]  /*20d0*/  IMAD.MOV.U32 R127, RZ, RZ, 0x20 ;  /* 0x00000020ff7f7424 */ /* 0x000fe200078e00ff */
[----:B------:R-:W-:Y:S01]  /*20e0*/  SHF.R.S32.HI R7, RZ, 0x1f, R174 ;  /* 0x0000001fff077819 */ /* 0x000fe200000114ae */
[----:B------:R-:W-:Y:S01]  /*20f0*/  IMAD.SHL.U32 R107, R94, 0x40, RZ ;  /* 0x000000405e6b7824 */ /* 0x000fe200078e00ff */
[----:B------:R-:W-:Y:S01]  /*2100*/  LOP3.LUT R0, R3, 0x2, R0, 0xe2, !PT ;  /* 0x0000000203007812 */ /* 0x000fe200078ee200 */
[----:B------:R-:W-:Y:S01]  /*2110*/  IMAD R133, R89, 0x60, RZ ;  /* 0x0000006059857824 */ /* 0x000fe200078e02ff */
[----:B------:R-:W-:Y:S01]  /*2120*/  SEL R3, RZ, 0xffffffff, P0 ;  /* 0xffffffffff037807 */ /* 0x000fe20000000000 */
[----:B------:R-:W-:Y:S01]  /*2130*/  IMAD.SHL.U32 R109, R88, 0x40, RZ ;  /* 0x00000040586d7824 */ /* 0x000fe200078e00ff */
[----:B------:R-:W-:Y:S01]  /*2140*/  ISETP.GE.AND P0, PT, R169, UR4, PT ;  /* 0x00000004a9007c0c */ /* 0x000fe2000bf06270 */
[----:B------:R-:W-:Y:S01]  /*2150*/  IMAD.IADD R130, R130, 0x1, R25 ;  /* 0x0000000182827824 */ /* 0x000fe200078e0219 */
[----:B--2---:R-:W-:Y:S01]  /*2160*/  SEL R4, RZ, 0x8, P1 ;  /* 0x00000008ff047807 */ /* 0x004fe20000800000 */
[----:B------:R-:W-:Y:S01]  /*2170*/  IMAD.SHL.U32 R6, R3, 0x2, RZ ;  /* 0x0000000203067824 */ /* 0x000fe200078e00ff */
[----:B------:R-:W-:Y:S01]  /*2180*/  SEL R3, RZ, 0x4, P0 ;  /* 0x00000004ff037807 */ /* 0x000fe20000000000 */
[----:B------:R-:W-:Y:S01]  /*2190*/  IMAD R113, R198, 0x40, R174 ;  /* 0x00000040c6717824 */ /* 0x000fe200078e02ae */
[----:B------:R-:W-:-:S02]  /*21a0*/  SHF.R.S32.HI R165, RZ, 0x1f, R164 ;  /* 0x0000001fffa57819 */ /* 0x000fc400000114a4 */
[----:B------:R-:W-:Y:S01]  /*21b0*/  LOP3.LUT R0, R4, R0, R3, 0xfe, !PT ;  /* 0x0000000004007212 */ /* 0x000fe200078efe03 */
[-C--:B------:R-:W-:Y:S01]  /*21c0*/  IMAD R3, R7, R94.reuse, RZ ;  /* 0x0000005e07037224 */ /* 0x080fe200078e02ff */
[----:B------:R-:W-:Y:S01]  /*21d0*/  ISETP.GE.AND P0, PT, R161, UR4, PT ;  /* 0x00000004a1007c0c */ /* 0x000fe2000bf06270 */
[----:B------:R-:W-:Y:S01]  /*21e0*/  IMAD.WIDE.U32 R98, R174, R94, R164 ;  /* 0x0000005eae627225 */ /* 0x000fe200078e00a4 */
[----:B------:R-:W-:Y:S02]  /*21f0*/  ISETP.GE.AND P1, PT, R169, UR5, PT ;  /* 0x00000005a9007c0c */ /* 0x000fe4000bf26270 */
[----:B-1----:R-:W-:Y:S01]  /*2200*/  ISETP.GE.AND P3, PT, R16, R125, PT ;  /* 0x0000007d1000720c */ /* 0x002fe20003f66270 */
[----:B------:R-:W-:Y:S01]  /*2210*/  IMAD R9, R174, R95, R3 ;  /* 0x0000005fae097224 */ /* 0x000fe200078e0203 */
[----:B------:R-:W-:Y:S01]  /*2220*/  SEL R3, RZ, 0x10, P0 ;  /* 0x00000010ff037807 */ /* 0x000fe20000000000 */
[-C--:B------:R-:W-:Y:S01]  /*2230*/  IMAD R7, R7, R88.reuse, RZ ;  /* 0x0000005807077224 */ /* 0x080fe200078e02ff */
[----:B------:R-:W-:Y:S01]  /*2240*/  ISETP.GE.AND P2, PT, R16, UR5, PT ;  /* 0x0000000510007c0c */ /* 0x000fe2000bf46270 */
[----:B------:R-:W-:Y:S01]  /*2250*/  IMAD.IADD R99, R99, 0x1, R9 ;  /* 0x0000000163637824 */ /* 0x000fe200078e0209 */
[----:B------:R-:W-:Y:S01]  /*2260*/  SEL R4, RZ, 0x4, P1 ;  /* 0x00000004ff047807 */ /* 0x000fe20000800000 */
[----:B------:R-:W-:Y:S01]  /*2270*/  IMAD.IADD R97, R9, 0x1, R97 ;  /* 0x0000000109617824 */ /* 0x000fe200078e0261 */
[----:B------:R-:W-:Y:S01]  /*2280*/  LOP3.LUT R9, R0, R3, RZ, 0xfc, !PT ;  /* 0x0000000300097212 */ /* 0x000fe200078efcff */
[C---:B------:R-:W-:Y:S01]  /*2290*/  IMAD R11, R174.reuse, R89, R7 ;  /* 0x00000059ae0b7224 */ /* 0x040fe200078e0207 */
[----:B------:R-:W-:Y:S01]  /*22a0*/  ISETP.GE.AND P1, PT, R169, R125, PT ;  /* 0x0000007da900720c */ /* 0x000fe20003f26270 */
[----:B------:R-:W-:Y:S01]  /*22b0*/  IMAD.WIDE.U32 R92, R174, R88, R164 ;  /* 0x00000058ae5c7225 */ /* 0x000fe200078e00a4 */
[----:B------:R-:W-:-:S02]  /*22c0*/  SEL R3, R125, RZ, P3 ;  /* 0x000000ff7d037207 */ /* 0x000fc40001800000 */
[----:B------:R-:W-:Y:S01]  /*22d0*/  SEL R5, RZ, 0x1, P2 ;  /* 0x00000001ff057807 */ /* 0x000fe20001000000 */
[----:B------:R-:W-:Y:S01]  /*22e0*/  IMAD.IADD R93, R93, 0x1, R11 ;  /* 0x000000015d5d7824 */ /* 0x000fe200078e020b */
[----:B------:R-:W-:Y:S01]  /*22f0*/  ISETP.GE.AND P2, PT, R168, R125, PT ;  /* 0x0000007da800720c */ /* 0x000fe20003f46270 */
[----:B------:R-:W-:Y:S01]  /*2300*/  IMAD.IADD R3, R16, 0x1, R3 ;  /* 0x0000000110037824 */ /* 0x000fe200078e0203 */
[----:B------:R-:W-:Y:S01]  /*2310*/  SEL R0, R125, RZ, P1 ;  /* 0x000000ff7d007207 */ /* 0x000fe20000800000 */
[----:B------:R-:W-:Y:S01]  /*2320*/  IMAD.IADD R91, R11, 0x1, R91 ;  /* 0x000000010b5b7824 */ /* 0x000fe200078e025b */
[----:B------:R-:W-:Y:S01]  /*2330*/  SEL R7, R125, RZ, P2 ;  /* 0x000000ff7d077207 */ /* 0x000fe20001000000 */
[----:B-----5:R-:W-:Y:S01]  /*2340*/  IMAD.WIDE.U32 R98, R141, R94, R98 ;  /* 0x0000005e8d627225 */ /* 0x020fe200078e0062 */
[----:B------:R-:W-:Y:S02]  /*2350*/  LOP3.LUT R5, R6, 0x2, R5, 0xe2, !PT ;  /* 0x0000000206057812 */ /* 0x000fe400078ee205 */
[----:B------:R-:W-:Y:S01]  /*2360*/  SHF.R.S32.HI R21, RZ, 0x1f, R141 ;  /* 0x0000001fff157819 */ /* 0x000fe2000001148d */
[----:B------:R-:W-:Y:S01]  /*2370*/  IMAD.IADD R10, R169, 0x1, R0 ;  /* 0x00000001a90a7824 */ /* 0x000fe200078e0200 */
[----:B------:R-:W-:Y:S01]  /*2380*/  SHF.R.S32.HI R0, RZ, 0x1f, R3 ;  /* 0x0000001fff007819 */ /* 0x000fe20000011403 */
[----:B------:R-:W-:Y:S01]  /*2390*/  IMAD.IADD R7, R168, 0x1, R7 ;  /* 0x00000001a8077824 */ /* 0x000fe200078e0207 */
[----:B------:R-:W-:Y:S01]  /*23a0*/  LOP3.LUT R5, R5, R4, RZ, 0xfc, !PT ;  /* 0x0000000405057212 */ /* 0x000fe200078efcff */
[----:B------:R-:W-:Y:S01]  /*23b0*/  IMAD.WIDE.U32 R96, R141, R94, R96 ;  /* 0x0000005e8d607225 */ /* 0x000fe200078e0060 */
[----:B------:R-:W-:-:S02]  /*23c0*/  LEA.HI R6, R0, R3, RZ, 0x3 ;  /* 0x0000000300067211 */ /* 0x000fc400078f18ff */
[----:B------:R-:W-:Y:S01]  /*23d0*/  LEA.HI R0, R0, R3, RZ, 0x6 ;  /* 0x0000000300007211 */ /* 0x000fe200078f30ff */
[CC--:B------:R-:W-:Y:S01]  /*23e0*/  IMAD.WIDE.U32 R92, R141.reuse, R88.reuse, R92 ;  /* 0x000000588d5c7225 */ /* 0x0c0fe200078e005c */
[----:B------:R-:W-:Y:S02]  /*23f0*/  SHF.R.S32.HI R4, RZ, 0x1f, R7 ;  /* 0x0000001fff047819 */ /* 0x000fe40000011407 */
[----:B------:R-:W-:Y:S01]  /*2400*/  SHF.R.S32.HI R3, RZ, 0x6, R0 ;  /* 0x00000006ff037819 */ /* 0x000fe20000011400 */
[----:B------:R-:W-:Y:S01]  /*2410*/  IMAD.WIDE.U32 R90, R141, R88, R90 ;  /* 0x000000588d5a7225 */ /* 0x000fe200078e005a */
[CC--:B------:R-:W-:Y:S02]  /*2420*/  LEA.HI R8, R4.reuse, R7.reuse, RZ, 0x6 ;  /* 0x0000000704087211 */ /* 0x0c0fe400078f30ff */
[----:B------:R-:W-:Y:S01]  /*2430*/  LEA.HI R7, R4, R7, RZ, 0x3 ;  /* 0x0000000704077211 */ /* 0x000fe200078f18ff */
[C---:B------:R-:W-:Y:S01]  /*2440*/  IMAD R140, R3.reuse, 0x1800, R186 ;  /* 0x00001800038c7824 */ /* 0x040fe200078e02ba */
[C---:B------:R-:W-:Y:S01]  /*2450*/  LOP3.LUT R0, R184.reuse, 0x38, R6, 0xf8, !PT ;  /* 0x00000038b8007812 */ /* 0x040fe200078ef806 */
[----:B------:R-:W-:Y:S01]  /*2460*/  IMAD R138, R3, 0x1800, R188 ;  /* 0x00001800038a7824 */ /* 0x000fe200078e02bc */
[----:B------:R-:W-:Y:S01]  /*2470*/  SHF.R.S32.HI R15, RZ, 0x1f, R10 ;  /* 0x0000001fff0f7819 */ /* 0x000fe2000001140a */
[----:B------:R-:W-:Y:S01]  /*2480*/  IMAD.SHL.U32 R125, R125, 0x2, RZ ;  /* 0x000000027d7d7824 */ /* 0x000fe200078e00ff */
[----:B------:R-:W-:Y:S01]  /*2490*/  SHF.R.S32.HI R11, RZ, 0x6, R8 ;  /* 0x00000006ff0b7819 */ /* 0x000fe20000011408 */
[----:B------:R-:W-:Y:S01]  /*24a0*/  IMAD R8, R21, R94, RZ ;  /* 0x0000005e15087224 */ /* 0x000fe200078e02ff */
[----:B------:R-:W-:-:S02]  /*24b0*/  LOP3.LUT R4, R184, 0x38, R7, 0xf8, !PT ;  /* 0x00000038b8047812 */ /* 0x000fc400078ef807 */
[-C--:B------:R-:W-:Y:S01]  /*24c0*/  LOP3.LUT R3, R0, R185.reuse, RZ, 0x3c, !PT ;  /* 0x000000b900037212 */ /* 0x080fe200078e3cff */
[----:B------:R-:W-:Y:S01]  /*24d0*/  IMAD R139, R11, 0x1800, R186 ;  /* 0x000018000b8b7824 */ /* 0x000fe200078e02ba */
[-C--:B------:R-:W-:Y:S01]  /*24e0*/  LEA.HI R12, R15, R10.reuse, RZ, 0x3 ;  /* 0x0000000a0f0c7211 */ /* 0x080fe200078f18ff */
[----:B------:R-:W-:Y:S01]  /*24f0*/  IMAD R136, R11, 0x1800, R188 ;  /* 0x000018000b887824 */ /* 0x000fe200078e02bc */
[----:B------:R-:W-:Y:S01]  /*2500*/  LEA.HI R10, R15, R10, RZ, 0x6 ;  /* 0x0000000a0f0a7211 */ /* 0x000fe200078f30ff */
[----:B------:R-:W-:Y:S01]  /*2510*/  IMAD.IADD R140, R140, 0x1, R3 ;  /* 0x000000018c8c7824 */ /* 0x000fe200078e0203 */
[----:B------:R-:W-:Y:S01]  /*2520*/  LOP3.LUT R4, R4, R185, RZ, 0x3c, !PT ;  /* 0x000000b904047212 */ /* 0x000fe200078e3cff */
[----:B------:R-:W-:Y:S01]  /*2530*/  IMAD R103, R141, R95, R8 ;  /* 0x0000005f8d677224 */ /* 0x000fe200078e0208 */
[----:B------:R-:W-:Y:S01]  /*2540*/  SHF.R.S32.HI R3, RZ, 0x6, R10 ;  /* 0x00000006ff037819 */ /* 0x000fe2000001140a */
[----:B------:R-:W-:Y:S01]  /*2550*/  IMAD R11, R95, 0x60, RZ ;  /* 0x000000605f0b7824 */ /* 0x000fe200078e02ff */
[----:B------:R-:W-:Y:S01]  /*2560*/  LOP3.LUT R15, R181, 0x38, R12, 0xf8, !PT ;  /* 0x00000038b50f7812 */ /* 0x000fe200078ef80c */
[----:B------:R-:W-:Y:S01]  /*2570*/  IMAD.IADD R139, R139, 0x1, R4 ;  /* 0x000000018b8b7824 */ /* 0x000fe200078e0204 */
[----:B------:R-:W-:Y:S01]  /*2580*/  LOP3.LUT R13, R181, 0x38, R6, 0xf8, !PT ;  /* 0x00000038b50d7812 */ /* 0x000fe200078ef806 */
[----:B------:R-:W-:Y:S01]  /*2590*/  IMAD R135, R3, 0x1800, R188 ;  /* 0x0000180003877824 */ /* 0x000fe200078e02bc */
[-C--:B------:R-:W-:Y:S01]  /*25a0*/  LOP3.LUT R4, R15, R218.reuse, RZ, 0x3c, !PT ;  /* 0x000000da0f047212 */ /* 0x080fe200078e3cff */
[----:B------:R-:W-:Y:S01]  /*25b0*/  IMAD R137, R3, 0x1800, R186 ;  /* 0x0000180003897824 */ /* 0x000fe200078e02ba */
[----:B------:R-:W-:Y:S01]  /*25c0*/  LOP3.LUT R13, R13, R218, RZ, 0x3c, !PT ;  /* 0x000000da0d0d7212 */ /* 0x000fe200078e3cff */
[----:B------:R-:W-:Y:S01]  /*25d0*/  IMAD.IADD R105, R99, 0x1, R103 ;  /* 0x0000000163697824 */ /* 0x000fe200078e0267 */
[C---:B------:R-:W-:Y:S01]  /*25e0*/  LOP3.LUT R0, R184.reuse, 0x38, R12, 0xf8, !PT ;  /* 0x00000038b8007812 */ /* 0x040fe200078ef80c */
[----:B------:R-:W-:Y:S01]  /*25f0*/  IMAD.IADD R135, R135, 0x1, R4 ;  /* 0x0000000187877824 */ /* 0x000fe200078e0204 */
[----:B------:R-:W-:Y:S01]  /*2600*/  LOP3.LUT R4, R184, 0x18, R16, 0xf8, !PT ;  /* 0x00000018b8047812 */ /* 0x000fe200078ef810 */
[----:B------:R-:W-:Y:S01]  /*2610*/  IMAD.IADD R138, R138, 0x1, R13 ;  /* 0x000000018a8a7824 */ /* 0x000fe200078e020d */
[----:B------:R-:W-:Y:S01]  /*2620*/  ISETP.GE.AND P4, PT, R23, UR5, PT ;  /* 0x0000000517007c0c */ /* 0x000fe2000bf86270 */
[----:B------:R-:W-:Y:S01]  /*2630*/  IMAD.IADD R103, R103, 0x1, R97 ;  /* 0x0000000167677824 */ /* 0x000fe200078e0261 */
[----:B------:R-:W-:-:S02]  /*2640*/  LOP3.LUT R13, R181, 0x38, R7, 0xf8, !PT ;  /* 0x00000038b50d7812 */ /* 0x000fc400078ef807 */
[-C--:B------:R-:W-:Y:S02]  /*2650*/  LOP3.LUT R0, R0, R185.reuse, RZ, 0x3c, !PT ;  /* 0x000000b900007212 */ /* 0x080fe400078e3cff */
[----:B------:R-:W-:Y:S02]  /*2660*/  ISETP.GE.AND P0, PT, R162, UR4, PT ;  /* 0x00000004a2007c0c */ /* 0x000fe4000bf06270 */
[----:B------:R-:W-:Y:S01]  /*2670*/  LOP3.LUT R3, R4, R185, RZ, 0x3c, !PT ;  /* 0x000000b904037212 */ /* 0x000fe200078e3cff */
[----:B------:R-:W-:Y:S01]  /*2680*/  IMAD.IADD R137, R137, 0x1, R0 ;  /* 0x0000000189897824 */ /* 0x000fe200078e0200 */
[----:B------:R-:W-:Y:S01]  /*2690*/  SEL R4, RZ, 0x8, P4 ;  /* 0x00000008ff047807 */ /* 0x000fe20002000000 */
[----:B------:R-:W-:Y:S01]  /*26a0*/  IMAD R0, R21, R88, RZ ;  /* 0x0000005815007224 */ /* 0x000fe200078e02ff */
[----:B------:R-:W-:Y:S01]  /*26b0*/  LOP3.LUT R13, R13, R218, RZ, 0x3c, !PT ;  /* 0x000000da0d0d7212 */ /* 0x000fe200078e3cff */
[----:B------:R-:W-:Y:S01]  /*26c0*/  IMAD.IADD R3, R186, 0x1, R3 ;  /* 0x00000001ba037824 */ /* 0x000fe200078e0203 */
[----:B------:R-:W-:-:S02]  /*26d0*/  LOP3.LUT P5, RZ, R207, 0x4, RZ, 0xc0, !PT ;  /* 0x00000004cfff7812 */ /* 0x000fc400078ac0ff */
[----:B------:R-:W-:Y:S01]  /*26e0*/  SEL R8, RZ, 0x20, P0 ;  /* 0x00000020ff087807 */ /* 0x000fe20000000000 */
[----:B------:R-:W-:Y:S01]  /*26f0*/  IMAD.IADD R136, R136, 0x1, R13 ;  /* 0x0000000188887824 */ /* 0x000fe200078e020d */
[----:B------:R-:W-:Y:S01]  /*2700*/  LOP3.LUT R20, R5, R4, RZ, 0xfc, !PT ;  /* 0x0000000405147212 */ /* 0x000fe200078efcff */
[----:B------:R-:W-:Y:S01]  /*2710*/  IMAD R13, R141, R89, R0 ;  /* 0x000000598d0d7224 */ /* 0x000fe200078e0200 */
[----:B------:R-:W-:Y:S02]  /*2720*/  LOP3.LUT R4, R5, 0x1, RZ, 0xc0, !PT ;  /* 0x0000000105047812 */ /* 0x000fe400078ec0ff */
[----:B------:R-:W-:Y:S01]  /*2730*/  SHF.R.S32.HI R118, RZ, 0x3, R6 ;  /* 0x00000003ff767819 */ /* 0x000fe20000011406 */
[----:B------:R-:W-:Y:S01]  /*2740*/  IMAD.IADD R104, R93, 0x1, R13 ;  /* 0x000000015d687824 */ /* 0x000fe200078e020d */
[----:B------:R-:W-:Y:S01]  /*2750*/  LOP3.LUT R5, R6, 0xfffffff8, RZ, 0xc0, !PT ;  /* 0xfffffff806057812 */ /* 0x000fe200078ec0ff */
[----:B------:R-:W-:Y:S01]  /*2760*/  IMAD.IADD R102, R13, 0x1, R91 ;  /* 0x000000010d667824 */ /* 0x000fe200078e025b */
[C---:B------:R-:W-:Y:S01]  /*2770*/  SHF.L.U64.HI R106, R94.reuse, 0x6, R95 ;  /* 0x000000065e6a7819 */ /* 0x040fe2000001025f */
[----:B------:R-:W-:Y:S01]  /*2780*/  IMAD.WIDE.U32 R94, R94, 0x60, RZ ;  /* 0x000000605e5e7825 */ /* 0x000fe200078e00ff */
[----:B------:R-:W-:-:S02]  /*2790*/  SHF.L.U64.HI R108, R88, 0x6, R89 ;  /* 0x00000006586c7819 */ /* 0x000fc40000010259 */
        /* <DEDUP_REMOVED lines=9> */
[----:B------:R-:W-:-:S02]  /*2830*/  LOP3.LUT R8, R9, 0x1, RZ, 0xc0, !PT ;  /* 0x0000000109087812 */ /* 0x000fc400078ec0ff */
[C---:B------:R-:W-:Y:S02]  /*2840*/  LOP3.LUT R9, R20.reuse, 0x2, RZ, 0xc0, !PT ;  /* 0x0000000214097812 */ /* 0x040fe400078ec0ff */
[----:B------:R-:W-:Y:S02]  /*2850*/  LOP3.LUT R10, R20, 0x4, RZ, 0xc0, !PT ;  /* 0x00000004140a7812 */ /* 0x000fe400078ec0ff */
[C---:B------:R-:W-:Y:S02]  /*2860*/  LOP3.LUT R21, R27.reuse, 0x2, RZ, 0xc0, !PT ;  /* 0x000000021b157812 */ /* 0x040fe400078ec0ff */
[C---:B------:R-:W-:Y:S02]  /*2870*/  LOP3.LUT R25, R27.reuse, 0x4, RZ, 0xc0, !PT ;  /* 0x000000041b197812 */ /* 0x040fe400078ec0ff */
[C---:B------:R-:W-:Y:S02]  /*2880*/  LOP3.LUT R100, R27.reuse, 0x8, RZ, 0xc0, !PT ;  /* 0x000000081b647812 */ /* 0x040fe400078ec0ff */
[----:B------:R-:W-:-:S02]  /*2890*/  LOP3.LUT R26, R27, 0x10, RZ, 0xc0, !PT ;  /* 0x000000101b1a7812 */ /* 0x000fc400078ec0ff */
[----:B------:R-:W-:Y:S02]  /*28a0*/  SHF.R.S32.HI R0, RZ, 0x1f, R30 ;  /* 0x0000001fff007819 */ /* 0x000fe4000001141e */
[----:B0-----:R-:W-:Y:S02]  /*28b0*/  LEA.HI R144, R144, 0x8, RZ, 0x19 ;  /* 0x0000000890907811 */ /* 0x001fe400078fc8ff */
[----:B------:R-:W-:Y:S02]  /*28c0*/  SHF.R.S32.HI R114, RZ, 0x3, R12 ;  /* 0x00000003ff727819 */ /* 0x000fe4000001140c */
[----:B------:R-:W-:Y:S02]  /*28d0*/  LOP3.LUT R20, R20, 0x8, RZ, 0xc0, !PT ;  /* 0x0000000814147812 */ /* 0x000fe400078ec0ff */
[----:B------:R-:W-:Y:S02]  /*28e0*/  SHF.R.S32.HI R112, RZ, 0x1f, R5 ;  /* 0x0000001fff707819 */ /* 0x000fe40000011405 */
[----:B------:R-:W-:-:S02]  /*28f0*/  SHF.R.S32.HI R111, RZ, 0x1f, R6 ;  /* 0x0000001fff6f7819 */ /* 0x000fc40000011406 */
[----:B------:R-:W-:Y:S02]  /*2900*/  SHF.R.S32.HI R110, RZ, 0x1f, R7 ;  /* 0x0000001fff6e7819 */ /* 0x000fe40000011407 */
[----:B------:R-:W-:Y:S02]  /*2910*/  LOP3.LUT R27, R27, 0x20, RZ, 0xc0, !PT ;  /* 0x000000201b1b7812 */ /* 0x000fe400078ec0ff */
[----:B----4-:R-:W-:-:S07]  /*2920*/  SHF.R.S32.HI R129, RZ, 0x1f, R101 ;  /* 0x0000001fff817819 */ /* 0x010fce0000011465 */
.L_x_1688:
[----:B0-----:R-:W0:Y:S01]  /*2930*/  LDC R32, c[0x0][0x430] ;  /* 0x00010c00ff207b82 */ /* 0x001e220000000800 */
[----:B------:R-:W-:-:S04]  /*2940*/  VIADD R2, R2, 0xffffffff ;  /* 0xffffffff02027836 */ /* 0x000fc80000000000 */
[----:B------:R-:W-:-:S03]  /*2950*/  IMAD R11, R2, 0x60, R113 ;  /* 0x00000060020b7824 */ /* 0x000fc600078e0271 */
[----:B------:R-:W1:Y:S01]  /*2960*/  LDC R124, c[0x0][0x3f4] ;  /* 0x0000fd00ff7c7b82 */ /* 0x000e620000000800 */
[----:B------:R-:W-:Y:S01]  /*2970*/  IMAD.IADD R33, R130, 0x1, R11 ;  /* 0x0000000182217824 */ /* 0x000fe200078e020b */
[----:B------:R-:W-:-:S03]  /*2980*/  ISETP.GE.AND P0, PT, R11, R24, PT ;  /* 0x000000180b00720c */ /* 0x000fc60003f06270 */
[----:B------:R-:W-:Y:S01]  /*2990*/  IMAD.MOV.U32 R11, RZ, RZ, R33 ;  /* 0x000000ffff0b7224 */ /* 0x000fe200078e0021 */
        /* <DEDUP_REMOVED lines=10> */
[----:B------:R-:W-:Y:S02]  /*2a40*/  @!P0 IMAD R31, R101, R15, R28 ;  /* 0x0000000f651f8224 */ /* 0x000fe400078e021c */
[----:B------:R-:W-:-:S04]  /*2a50*/  @!P0 IMAD.MOV.U32 R28, RZ, RZ, R11 ;  /* 0x000000ffff1c8224 */ /* 0x000fc800078e000b */
[----:B------:R-:W-:-:S04]  /*2a60*/  @!P0 IMAD.WIDE.U32 R14, R101, R14, R28 ;  /* 0x0000000e650e8225 */ /* 0x000fc800078e001c */
[----:B------:R-:W-:Y:S01]  /*2a70*/  @!P0 IMAD.IADD R15, R15, 0x1, R31 ;  /* 0x000000010f0f8824 */ /* 0x000fe200078e021f */
[----:B--2---:R-:W-:Y:S01]  /*2a80*/  @!P0 LEA R12, P4, R14, R12, 0x2 ;  /* 0x0000000c0e0c8211 */ /* 0x004fe200078810ff */
[----:B------:R-:W-:-:S03]  /*2a90*/  IMAD.MOV.U32 R28, RZ, RZ, RZ ;  /* 0x000000ffff1c7224 */ /* 0x000fc600078e00ff */
[----:B------:R-:W-:-:S05]  /*2aa0*/  @!P0 LEA.HI.X R13, R14, R13, R15, 0x2, P4 ;  /* 0x0000000d0e0d8211 */ /* 0x000fca00020f140f */
[----:B------:R0:W5:Y:S01]  /*2ab0*/  @!P0 LDG.E R28, desc[UR60][R12.64] ;  /* 0x0000003c0c1c8981 */ /* 0x000162000c1e1900 */
[----:B-1----:R-:W-:Y:S01]  /*2ac0*/  ISETP.GE.AND P0, PT, R124, 0x1, PT ;  /* 0x000000017c00780c */ /* 0x002fe20003f06270 */
[----:B------:R-:W-:Y:S01]  /*2ad0*/  IMAD.MOV R29, RZ, RZ, -R11 ;  /* 0x000000ffff1d7224 */ /* 0x000fe200078e0a0b */
[----:B------:R-:W-:Y:S01]  /*2ae0*/  ISETP.GT.AND P4, PT, R2, R126, PT ;  /* 0x0000007e0200720c */ /* 0x000fe20003f84270 */
[C---:B------:R-:W-:Y:S01]  /*2af0*/  IMAD R11, R19.reuse, 0x4800, R134 ;  /* 0x00004800130b7824 */ /* 0x040fe200078e0286 */
[----:B------:R-:W-:Y:S05]  /*2b00*/  YIELD ;  /* 0x0000000000007946 */ /* 0x000fea0003800000 */
[----:B------:R-:W-:Y:S01]  /*2b10*/  IMAD R29, R32, R29, R33 ;  /* 0x0000001d201d7224 */ /* 0x000fe200078e0221 */
[----:B------:R-:W-:Y:S01]  /*2b20*/  BSSY B0, `(.L_x_1583) ;  /* 0x00007e5000007945 */ /* 0x000fe20003800000 */
[----:B------:R-:W-:Y:S01]  /*2b30*/  IMAD R33, R19, 0x4800, R3 ;  /* 0x0000480013217824 */ /* 0x000fe200078e0203 */
[----:B------:R-:W-:Y:S01]  /*2b40*/  P2R R123, PR, RZ, 0x10 ;  /* 0x00000010ff7b7803 */ /* 0x000fe20000000000 */
[----:B------:R-:W-:-:S02]  /*2b50*/  IMAD R32, R11, 0x2, R122 ;  /* 0x000000020b207824 */ /* 0x000fc400078e027a */
[----:B------:R-:W-:Y:S01]  /*2b60*/  IMAD R33, R33, 0x2, R122 ;  /* 0x0000000221217824 */ /* 0x000fe200078e027a */
        /* <DEDUP_REMOVED lines=8> */
[-C--:B------:R-:W-:Y:S02]  /*2bf0*/  IMAD R34, R133, R2.reuse, RZ ;  /* 0x0000000285227224 */ /* 0x080fe400078e02ff */
[----:B------:R-:W-:Y:S01]  /*2c00*/  IMAD R11, R29, UR5, R14 ;  /* 0x000000051d0b7c24 */ /* 0x000fe2000f8e020e */
[----:B------:R-:W-:Y:S01]  /*2c10*/  ULDC.64 UR4, c[0x0][0x310] ;  /* 0x0000c40000047ab9 */ /* 0x000fe20000000a00 */
[----:B------:R-:W-:-:S02]  /*2c20*/  IMAD R14, R132, R2, RZ ;  /* 0x00000002840e7224 */ /* 0x000fc400078e02ff */
[----:B------:R-:W-:Y:S02]  /*2c30*/  IMAD R15, R84, UR4, RZ ;  /* 0x00000004540f7c24 */ /* 0x000fe4000f8e02ff */
[----:B------:R-:W-:Y:S01]  /*2c40*/  IMAD.IADD R13, R13, 0x1, R11 ;  /* 0x000000010d0d7824 */ /* 0x000fe200078e020b */
[----:B------:R-:W-:Y:S01]  /*2c50*/  SHF.R.S32.HI R11, RZ, 0x1f, R2 ;  /* 0x0000001fff0b7819 */ /* 0x000fe20000011402 */
[C---:B------:R-:W-:Y:S02]  /*2c60*/  IMAD R15, R28.reuse, UR5, R15 ;  /* 0x000000051c0f7c24 */ /* 0x040fe4000f8e020f */
[----:B------:R-:W-:Y:S01]  /*2c70*/  IMAD.WIDE.U32 R12, R28, UR4, R12 ;  /* 0x000000041c0c7c25 */ /* 0x000fe2000f8e000c */
[----:B------:R-:W-:-:S03]  /*2c80*/  ULDC.64 UR4, c[0x0][0x308] ;  /* 0x0000c20000047ab9 */ /* 0x000fc60000000a00 */
[----:B------:R-:W-:Y:S02]  /*2c90*/  IMAD.IADD R13, R13, 0x1, R15 ;  /* 0x000000010d0d7824 */ /* 0x000fe400078e020f */
[----:B------:R-:W-:Y:S02]  /*2ca0*/  IMAD R15, R0, UR4, RZ ;  /* 0x00000004000f7c24 */ /* 0x000fe4000f8e02ff */
[----:B------:R-:W-:Y:S02]  /*2cb0*/  IMAD R39, R11, R88, R34 ;  /* 0x000000580b277224 */ /* 0x000fe400078e0222 */
[C---:B------:R-:W-:Y:S02]  /*2cc0*/  IMAD R115, R30.reuse, UR5, R15 ;  /* 0x000000051e737c24 */ /* 0x040fe4000f8e020f */
[----:B------:R-:W-:Y:S01]  /*2cd0*/  IMAD.WIDE.U32 R34, R30, UR4, R12 ;  /* 0x000000041e227c25 */ /* 0x000fe2000f8e000c */
[----:B------:R-:W-:-:S03]  /*2ce0*/  ULDC.64 UR4, c[0x0][0x2e8] ;  /* 0x0000ba0000047ab9 */ /* 0x000fc60000000a00 */
[----:B------:R-:W-:Y:S01]  /*2cf0*/  IMAD.IADD R115, R35, 0x1, R115 ;  /* 0x0000000123737824 */ /* 0x000fe200078e0273 */
[----:B------:R-:W-:Y:S01]  /*2d00*/  LEA R116, P4, R34, UR4, 0x1 ;  /* 0x0000000422747c11 */ /* 0x000fe2000f8808ff */
[----:B------:R-:W-:Y:S02]  /*2d10*/  IMAD R37, R11, R94, R14 ;  /* 0x0000005e0b257224 */ /* 0x000fe400078e020e */
[----:B------:R-:W-:Y:S01]  /*2d20*/  IMAD R85, R2, -0x60, R24 ;  /* 0xffffffa002557824 */ /* 0x000fe200078e0218 */
[----:B------:R-:W-:Y:S01]  /*2d30*/  LEA.HI.X R115, R34, UR5, R115, 0x1, P4 ;  /* 0x0000000522737c11 */ /* 0x000fe2000a0f0c73 */
[----:B------:R-:W-:-:S03]  /*2d40*/  IMAD.WIDE.U32 R14, R94, R2, RZ ;  /* 0x000000025e0e7225 */ /* 0x000fc600078e00ff */
[----:B------:R-:W-:Y:S01]  /*2d50*/  VIMNMX R85, R85, 0x60, PT ;  /* 0x0000006055557848 */ /* 0x000fe20003fe0100 */
        /* <DEDUP_REMOVED lines=60> */
.L_x_1587:
[----:B------:R-:W-:Y:S05]  /*3120*/  BSYNC B1 ;  /* 0x0000000000017941 */ /* 0x000fea0003800000 */
.L_x_1586:
        /* <DEDUP_REMOVED lines=56> */
.L_x_1589:
[----:B------:R-:W-:Y:S05]  /*34b0*/  BSYNC B1 ;  /* 0x0000000000017941 */ /* 0x000fea0003800000 */
.L_x_1588:
[----:B------:R-:W2:Y:S01]  /*34c0*/  LDL R11, [R1+0x30] ;  /* 0x00003000010b7983 */ /* 0x000ea20000100800 */
[----:B0-----:R-:W-:Y:S01]  /*34d0*/  IMAD.MOV.U32 R12, RZ, RZ, R63 ;  /* 0x000000ffff0c7224 */ /* 0x001fe200078e003f */
[----:B------:R-:W-:Y:S01]  /*34e0*/  PRMT R157, R83, 0x5410, R86 ;  /* 0x00005410539d7816 */ /* 0x000fe20000000056 */
[----:B------:R-:W-:Y:S02]  /*34f0*/  IMAD.MOV.U32 R13, RZ, RZ, R66 ;  /* 0x000000ffff0d7224 */ /* 0x000fe400078e0042 */
[----:B------:R-:W-:-:S03]  /*3500*/  IMAD.MOV.U32 R14, RZ, RZ, R67 ;  /* 0x000000ffff0e7224 */ /* 0x000fc600078e0043 */
[----:B------:R-:W-:Y:S01]  /*3510*/  PRMT R209, R13, 0x7610, R209 ;  /* 0x000076100dd17816 */ /* 0x000fe200000000d1 */
[----:B------:R-:W-:Y:S01]  /*3520*/  IMAD.MOV.U32 R13, RZ, RZ, R74 ;  /* 0x000000ffff0d7224 */ /* 0x000fe200078e004a */
[----:B------:R-:W-:Y:S01]  /*3530*/  PRMT R204, R14, 0x7610, R204 ;  /* 0x000076100ecc7816 */ /* 0x000fe200000000cc */
[----:B------:R-:W-:-:S03]  /*3540*/  IMAD.MOV.U32 R14, RZ, RZ, R75 ;  /* 0x000000ffff0e7224 */ /* 0x000fc600078e004b */
[----:B------:R-:W-:Y:S01]  /*3550*/  PRMT R209, R209, 0x5410, R13 ;  /* 0x00005410d1d17816 */ /* 0x000fe2000000000d */
[----:B------:R-:W-:Y:S01]  /*3560*/  IMAD.MOV.U32 R13, RZ, RZ, R60 ;  /* 0x000000ffff0d7224 */ /* 0x000fe200078e003c */
[----:B--2---:R-:W-:Y:S01]  /*3570*/  R2UR UR4, R11 ;  /* 0x000000000b0472ca */ /* 0x004fe200000e0000 */
[----:B------:R-:W-:-:S05]  /*3580*/  IMAD.MOV.U32 R11, RZ, RZ, R62 ;  /* 0x000000ffff0b7224 */ /* 0x000fca00078e003e */
[----:B------:R-:W-:Y:S01]  /*3590*/  PRMT R189, R12, 0x5410, R11 ;  /* 0x000054100cbd7816 */ /* 0x000fe2000000000b */
[----:B------:R-:W-:Y:S02]  /*35a0*/  IMAD.MOV.U32 R11, RZ, RZ, R70 ;  /* 0x000000ffff0b7224 */ /* 0x000fe400078e0046 */
[----:B------:R-:W-:-:S03]  /*35b0*/  IMAD.MOV.U32 R12, RZ, RZ, R71 ;  /* 0x000000ffff0c7224 */ /* 0x000fc600078e0047 */
[----:B------:R-:W-:Y:S01]  /*35c0*/  PRMT R210, R11, 0x5410, R14 ;  /* 0x000054100bd27816 */ /* 0x000fe2000000000e */
[----:B------:R-:W-:Y:S01]  /*35d0*/  IMAD.MOV.U32 R11, RZ, RZ, R78 ;  /* 0x000000ffff0b7224 */ /* 0x000fe200078e004e */
[----:B------:R-:W-:Y:S01]  /*35e0*/  PRMT R204, R204, 0x5410, R12 ;  /* 0x00005410cccc7816 */ /* 0x000fe2000000000c */
[----:B------:R-:W-:Y:S01]  /*35f0*/  IMAD.MOV.U32 R12, RZ, RZ, R79 ;  /* 0x000000ffff0c7224 */ /* 0x000fe200078e004f */
[----:B------:R-:W-:Y:S01]  /*3600*/  UISETP.NE.AND UP0, UPT, UR4, 0x3, UPT ;  /* 0x000000030400788c */ /* 0x000fe2000bf05270 */
[----:B------:R-:W-:Y:S01]  /*3610*/  IMAD.MOV.U32 R14, RZ, RZ, R61 ;  /* 0x000000ffff0e7224 */ /* 0x000fe200078e003d */
[----:B------:R-:W-:Y:S01]  /*3620*/  PRMT R150, R150, 0x5410, R11 ;  /* 0x0000541096967816 */ /* 0x000fe2000000000b */
[----:B------:R-:W-:Y:S01]  /*3630*/  IMAD.MOV.U32 R11, RZ, RZ, R64 ;  /* 0x000000ffff0b7224 */ /* 0x000fe200078e0040 */
[----:B------:R-:W-:Y:S01]  /*3640*/  PRMT R211, R211, 0x5410, R12 ;  /* 0x00005410d3d37816 */ /* 0x000fe2000000000c */
[----:B------:R-:W-:Y:S01]  /*3650*/  IMAD.MOV.U32 R12, RZ, RZ, R65 ;  /* 0x000000ffff0c7224 */ /* 0x000fe200078e0041 */
[----:B------:R-:W-:Y:S01]  /*3660*/  PRMT R158, R13, 0x5410, R14 ;  /* 0x000054100d9e7816 */ /* 0x000fe2000000000e */
[----:B------:R-:W-:Y:S01]  /*3670*/  IMAD.MOV.U32 R13, RZ, RZ, R68 ;  /* 0x000000ffff0d7224 */ /* 0x000fe200078e0044 */
[----:B------:R-:W-:Y:S01]  /*3680*/  PLOP3.LUT P0, PT, PT, PT, UP0, 0x80, 0x0 ;  /* 0x000000000000781c */ /* 0x000fe20003f0f008 */
[----:B------:R-:W-:Y:S01]  /*3690*/  IMAD.MOV.U32 R14, RZ, RZ, R69 ;  /* 0x000000ffff0e7224 */ /* 0x000fe200078e0045 */
[----:B------:R-:W-:Y:S01]  /*36a0*/  PRMT R159, R12, 0x5410, R11 ;  /* 0x000054100c9f7816 */ /* 0x000fe2000000000b */
[----:B------:R-:W-:-:S02]  /*36b0*/  IMAD.MOV.U32 R12, RZ, RZ, R72 ;  /* 0x000000ffff0c7224 */ /* 0x000fc400078e0048 */
[----:B------:R-:W-:Y:S01]  /*36c0*/  IMAD.MOV.U32 R11, RZ, RZ, R77 ;  /* 0x000000ffff0b7224 */ /* 0x000fe200078e004d */
[----:B------:R-:W-:Y:S01]  /*36d0*/  PRMT R200, R14, 0x5410, R13 ;  /* 0x000054100ec87816 */ /* 0x000fe2000000000d */
[----:B------:R-:W-:Y:S02]  /*36e0*/  IMAD.MOV.U32 R14, RZ, RZ, R76 ;  /* 0x000000ffff0e7224 */ /* 0x000fe400078e004c */
[----:B------:R-:W-:Y:S01]  /*36f0*/  IMAD.MOV.U32 R13, RZ, RZ, R73 ;  /* 0x000000ffff0d7224 */ /* 0x000fe200078e0049 */
[----:B------:R-:W-:Y:S01]  /*3700*/  PRMT R212, R11, 0x5410, R12 ;  /* 0x000054100bd47816 */ /* 0x000fe2000000000c */
[----:B------:R-:W-:Y:S01]  /*3710*/  IMAD.MOV.U32 R12, RZ, RZ, R80 ;  /* 0x000000ffff0c7224 */ /* 0x000fe200078e0050 */
[----:B------:R-:W-:Y:S01]  /*3720*/  PRMT R211, R14, 0x7610, R211 ;  /* 0x000076100ed37816 */ /* 0x000fe200000000d3 */
[----:B-----5:R-:W-:Y:S01]  /*3730*/  IMAD.MOV.U32 R14, RZ, RZ, R34 ;  /* 0x000000ffff0e7224 */ /* 0x020fe200078e0022 */
[----:B------:R-:W-:Y:S01]  /*3740*/  PRMT R224, R224, 0x5410, R13 ;  /* 0x00005410e0e07816 */ /* 0x000fe2000000000d */
[----:B------:R-:W-:Y:S01]  /*3750*/  IMAD.MOV.U32 R11, RZ, RZ, R35 ;  /* 0x000000ffff0b7224 */ /* 0x000fe200078e0023 */
[----:B------:R-:W-:Y:S01]  /*3760*/  PRMT R150, R12, 0x7610, R150 ;  /* 0x000076100c967816 */ /* 0x000fe20000000096 */
[----:B------:R-:W-:-:S02]  /*3770*/  IMAD.MOV.U32 R13, RZ, RZ, R81 ;  /* 0x000000ffff0d7224 */ /* 0x000fc400078e0051 */
[----:B------:R-:W-:Y:S01]  /*3780*/  IMAD.MOV.U32 R12, RZ, RZ, R42 ;  /* 0x000000ffff0c7224 */ /* 0x000fe200078e002a */
[----:B------:R-:W-:Y:S01]  /*3790*/  PRMT R83, R14, 0x5410, R11 ;  /* 0x000054100e537816 */ /* 0x000fe2000000000b */
[----:B------:R-:W-:Y:S01]  /*37a0*/  IMAD.MOV.U32 R11, RZ, RZ, R43 ;  /* 0x000000ffff0b7224 */ /* 0x000fe200078e002b */
[----:B------:R-:W-:Y:S01]  /*37b0*/  PRMT R224, R13, 0x7610, R224 ;  /* 0x000076100de07816 */ /* 0x000fe200000000e0 */
[----:B------:R-:W-:Y:S02]  /*37c0*/  IMAD.MOV.U32 R14, RZ, RZ, R38 ;  /* 0x000000ffff0e7224 */ /* 0x000fe400078e0026 */
[----:B------:R-:W-:Y:S01]  /*37d0*/  IMAD.MOV.U32 R13, RZ, RZ, R39 ;  /* 0x000000ffff0d7224 */ /* 0x000fe200078e0027 */
[----:B------:R-:W-:Y:S01]  /*37e0*/  PRMT R131, R12, 0x5410, R11 ;  /* 0x000054100c837816 */ /* 0x000fe2000000000b */
[----:B------:R-:W-:Y:S02]  /*37f0*/  IMAD.MOV.U32 R12, RZ, RZ, R50 ;  /* 0x000000ffff0c7224 */ /* 0x000fe400078e0032 */
        /* <DEDUP_REMOVED lines=25> */
[----:B------:R-:W-:-:S04]  /*3990*/  PRMT R147, R14, 0x5410, R13 ;  /* 0x000054100e937816 */ /* 0x000fc8000000000d */
[----:B------:R-:W-:Y:S01]  /*39a0*/  PRMT R156, R12, 0x5410, R11 ;  /* 0x000054100c9c7816 */ /* 0x000fe2000000000b */
[----:B------:R-:W-:Y:S06]  /*39b0*/  @!P0 BRA `(.L_x_1590) ;  /* 0x0000000000048947 */ /* 0x000fec0003800000 */
[----:B------:R-:W-:Y:S01]  /*39c0*/  BPT.TRAP 0x1 ;  /* 0x000000040000795c */ /* 0x000fe20000300000 */
.L_x_1590:
[----:B------:R-:W-:Y:S01]  /*39d0*/  IMAD R86, R19, 0x8, R18 ;  /* 0x0000000813567824 */ /* 0x000fe200078e0212 */
[----:B------:R-:W-:Y:S01]  /*39e0*/  SHF.L.U32 R87, R175, 0x1f, RZ ;  /* 0x0000001faf577819 */ /* 0x000fe200000006ff */
[----:B------:R-:W-:Y:S03]  /*39f0*/  BSSY B1, `(.L_x_1591) ;  /* 0x0000003000017945 */ /* 0x000fe60003800000 */
[----:B------:R-:W0:Y:S02]  /*3a00*/  SYNCS.PHASECHK.TRANS64.TRYWAIT P6, [R86+URZ+0x2a890], R87 ;  /* 0x02a89057560075a7 */ /* 0x000e2400080c017f */
[----:B0-----:R-:W-:Y:S05]  /*3a10*/  @!P6 BRA `(.L_x_1592) ;  /* 0x0000024c00a8e947 */ /* 0x001fea0003800000 */
.L_x_2005:
[----:B------:R-:W-:Y:S05]  /*3a20*/  BSYNC B1 ;  /* 0x0000000000017941 */ /* 0x000fea0003800000 */
.L_x_1591:
[----:B------:R-:W-:-:S03]  /*3a30*/  UMOV UR4, 0xffffffff ;  /* 0xffffffff00047882 */ /* 0x000fc60000000000 */
[----:B------:R-:W-:Y:S05]  /*3a40*/  BRA.DIV UR4, `(.L_x_1593) ;  /* 0x0000024e04b07947 */ /* 0x000fea000b800000 */
[----:B------:R1:W2:Y:S04]  /*3a50*/  SHFL.IDX PT, R82, R115, RZ, 0x1c1f ;  /* 0x001c1fff73527589 */ /* 0x0002a800000e0000 */
[----:B------:R1:W3:Y:S02]  /*3a60*/  SHFL.IDX PT, R11, R116, RZ, 0x1c1f ;  /* 0x001c1fff740b7589 */ /* 0x0002e400000e0000 */
.L_x_2009:
        /* <DEDUP_REMOVED lines=27> */
[----:B------:R-:W-:Y:S02]  /*3c20*/  PRMT R13, R211, 0x5432, R148 ;  /* 0x00005432d30d7816 */ /* 0x000fe40000000094 */
        /* <DEDUP_REMOVED lines=29> */
.L_x_1599:
[----:B------:R-:W-:Y:S05]  /*3e00*/  BSYNC B3 ;  /* 0x0000000000037941 */ /* 0x000fea0003800000 */
.L_x_1598:
[----:B---3--:R-:W-:-:S04]  /*3e10*/  LEA R78, P4, R16, R11, 0x1 ;  /* 0x0000000b104e7211 */ /* 0x008fc800078808ff */
[----:B--2---:R-:W-:-:S05]  /*3e20*/  LEA.HI.X R79, R16, R82, R17, 0x1, P4 ;  /* 0x00000052104f7211 */ /* 0x004fca00020f0c11 */
[----:B0-----:R4:W-:Y:S04]  /*3e30*/  ST.E.128 desc[UR60][R78.64], R12 ;  /* 0x0000000c4e007985 */ /* 0x0019e8000c101d3c */
.L_x_1597:
[----:B------:R-:W-:Y:S05]  /*3e40*/  BSYNC B2 ;  /* 0x0000000000027941 */ /* 0x000fea0003800000 */
.L_x_1596:
        /* <DEDUP_REMOVED lines=11> */
[----:B------:R-:W-:Y:S01]  /*3f00*/  PRMT R77, R211, 0x5410, R75 ;  /* 0x00005410d34d7816 */ /* 0x000fe2000000004b */
        /* <DEDUP_REMOVED lines=43> */
.L_x_1603:
[----:B------:R-:W-:Y:S05]  /*41c0*/  BSYNC B3 ;  /* 0x0000000000037941 */ /* 0x000fea0003800000 */
.L_x_1602:
[----:B------:R-:W-:Y:S02]  /*41d0*/  IMAD.SHL.U32 R76, R170, 0x8, RZ ;  /* 0x00000008aa4c7824 */ /* 0x000fe400078e00ff */
[----:B---3--:R-:W-:Y:S02]  /*41e0*/  IMAD.MOV.U32 R74, RZ, RZ, R11 ;  /* 0x000000ffff4a7224 */ /* 0x008fe400078e000b */
[----:B--2---:R-:W-:Y:S02]  /*41f0*/  IMAD.MOV.U32 R75, RZ, RZ, R82 ;  /* 0x000000ffff4b7224 */ /* 0x004fe400078e0052 */
[----:B------:R-:W-:-:S05]  /*4200*/  IMAD.WIDE R74, R76, 0x2, R74 ;  /* 0x000000024c4a7825 */ /* 0x000fca00078e024a */
[----:B0-----:R0:W-:Y:S02]  /*4210*/  ST.E.128 desc[UR60][R74.64], R12 ;  /* 0x0000000c4a007985 */ /* 0x0011e4000c101d3c */
.L_x_1601:
[----:B------:R-:W-:Y:S05]  /*4220*/  BSYNC B2 ;  /* 0x0000000000027941 */ /* 0x000fea0003800000 */
.L_x_1600:
[----:B------:R-:W-:Y:S01]  /*4230*/  ISETP.NE.AND P4, PT, R25, RZ, PT ;  /* 0x000000ff1900720c */ /* 0x000fe20003f85270 */
[----:B------:R-:W-:-:S12]  /*4240*/  BSSY B2, `(.L_x_1604) ;  /* 0x000003a000027945 */ /* 0x000fd80003800000 */
[----:B------:R-:W-:Y:S05]  /*4250*/  @!P4 BRA `(.L_x_1605) ;  /* 0x0000000000e0c947 */ /* 0x000fea0003800000 */
[----:B0---4-:R0:W4:Y:S01]  /*4260*/  LDS.128 R12, [R33+0x3000] ;  /* 0x00300000210c7984 */ /* 0x0111220000000c00 */
[----:B------:R-:W-:Y:S01]  /*4270*/  ISETP.GE.AND P4, PT, R177, R124, PT ;  /* 0x0000007cb100720c */ /* 0x000fe20003f86270 */
[----:B------:R-:W-:Y:S01]  /*4280*/  IMAD.SHL.U32 R76, R171, 0x8, RZ ;  /* 0x00000008ab4c7824 */ /* 0x000fe200078e00ff */
[----:B------:R-:W-:Y:S01]  /*4290*/  BSSY B3, `(.L_x_1606) ;  /* 0x0000033000037945 */ /* 0x000fe20003800000 */
[----:B---3--:R-:W-:Y:S02]  /*42a0*/  IMAD.MOV.U32 R74, RZ, RZ, R11 ;  /* 0x000000ffff4a7224 */ /* 0x008fe400078e000b */
[----:B--2---:R-:W-:Y:S02]  /*42b0*/  IMAD.MOV.U32 R75, RZ, RZ, R82 ;  /* 0x000000ffff4b7224 */ /* 0x004fe400078e0052 */
[----:B------:R-:W-:-:S06]  /*42c0*/  IMAD.WIDE R74, R76, 0x2, R74 ;  /* 0x000000024c4a7825 */ /* 0x000fcc00078e024a */
[----:B0-----:R-:W-:Y:S05]  /*42d0*/  @P4 BRA `(.L_x_1607) ;  /* 0x0000000000b84947 */ /* 0x001fea0003800000 */
[----:B------:R-:W-:Y:S02]  /*42e0*/  SHF.R.U64 R76, R72, 0x10, R73 ;  /* 0x00000010484c7819 */ /* 0x000fe40000001249 */
[--C-:B------:R-:W-:Y:S02]  /*42f0*/  SHF.R.U64 R77, R70, 0x10, R71.reuse ;  /* 0x00000010464d7819 */ /* 0x100fe40000001247 */
[----:B------:R-:W-:Y:S02]  /*4300*/  SHF.R.U32.HI R70, RZ, 0x10, R71 ;  /* 0x00000010ff467819 */ /* 0x000fe40000011647 */
[----:B------:R-:W-:Y:S02]  /*4310*/  PRMT R76, R212, 0x5432, R76 ;  /* 0x00005432d44c7816 */ /* 0x000fe4000000004c */
[----:B------:R-:W-:Y:S02]  /*4320*/  PRMT R71, R210, 0x5410, R77 ;  /* 0x00005410d2477816 */ /* 0x000fe4000000004d */
[----:B------:R-:W-:-:S02]  /*4330*/  SHF.R.U32.HI R72, RZ, 0x10, R73 ;  /* 0x00000010ff487819 */ /* 0x000fc40000011649 */
[C---:B----4-:R-:W-:Y:S01]  /*4340*/  LOP3.LUT R78, R13.reuse, 0xffff0000, RZ, 0xc0, !PT ;  /* 0xffff00000d4e7812 */ /* 0x050fe200078ec0ff */
[----:B------:R-:W-:Y:S01]  /*4350*/  IMAD.U32 R13, R13, 0x10000, RZ ;  /* 0x000100000d0d7824 */ /* 0x000fe200078e00ff */
[----:B------:R-:W-:Y:S02]  /*4360*/  LOP3.LUT R77, R76, 0xffff0000, RZ, 0xc0, !PT ;  /* 0xffff00004c4d7812 */ /* 0x000fe400078ec0ff */
[C---:B------:R-:W-:Y:S01]  /*4370*/  LOP3.LUT R73, R71.reuse, 0xffff0000, RZ, 0xc0, !PT ;  /* 0xffff000047497812 */ /* 0x040fe200078ec0ff */
[----:B------:R-:W-:Y:S01]  /*4380*/  IMAD.U32 R71, R71, 0x10000, RZ ;  /* 0x0001000047477824 */ /* 0x000fe200078e00ff */
[----:B------:R-:W-:Y:S01]  /*4390*/  PRMT R72, R224, 0x5432, R72 ;  /* 0x00005432e0487816 */ /* 0x000fe20000000048 */
[----:B------:R-:W-:Y:S01]  /*43a0*/  FMUL.FTZ R79, R78, R77 ;  /* 0x0000004d4e4f7220 */ /* 0x000fe20000410000 */
[----:B------:R-:W-:Y:S01]  /*43b0*/  PRMT R70, R204, 0x5432, R70 ;  /* 0x00005432cc467816 */ /* 0x000fe20000000046 */
[-C--:B------:R-:W-:Y:S01]  /*43c0*/  FMUL.FTZ R78, R78, R73.reuse ;  /* 0x000000494e4e7220 */ /* 0x080fe20000410000 */
[C---:B------:R-:W-:Y:S01]  /*43d0*/  LOP3.LUT R80, R14.reuse, 0xffff0000, RZ, 0xc0, !PT ;  /* 0xffff00000e507812 */ /* 0x040fe200078ec0ff */
[----:B------:R-:W-:Y:S01]  /*43e0*/  FFMA.FTZ R73, R13, R73, -R79 ;  /* 0x000000490d497223 */ /* 0x000fe2000001084f */
[----:B------:R-:W-:-:S02]  /*43f0*/  IMAD.U32 R14, R14, 0x10000, RZ ;  /* 0x000100000e0e7824 */ /* 0x000fc400078e00ff */
[----:B------:R-:W-:Y:S01]  /*4400*/  FFMA.FTZ R13, R13, R77, R78 ;  /* 0x0000004d0d0d7223 */ /* 0x000fe2000001004e */
[C---:B------:R-:W-:Y:S01]  /*4410*/  IMAD.U32 R77, R72.reuse, 0x10000, RZ ;  /* 0x00010000484d7824 */ /* 0x040fe200078e00ff */
[----:B------:R-:W-:Y:S01]  /*4420*/  LOP3.LUT R72, R72, 0xffff0000, RZ, 0xc0, !PT ;  /* 0xffff000048487812 */ /* 0x000fe200078ec0ff */
[C---:B------:R-:W-:Y:S01]  /*4430*/  IMAD.U32 R78, R70.reuse, 0x10000, RZ ;  /* 0x00010000464e7824 */ /* 0x040fe200078e00ff */
[----:B------:R-:W-:Y:S01]  /*4440*/  LOP3.LUT R70, R70, 0xffff0000, RZ, 0xc0, !PT ;  /* 0xffff000046467812 */ /* 0x000fe200078ec0ff */
[C---:B------:R-:W-:Y:S01]  /*4450*/  FMUL.FTZ R79, R80.reuse, R77 ;  /* 0x0000004d504f7220 */ /* 0x040fe20000410000 */
[----:B------:R-:W-:Y:S01]  /*4460*/  F2FP.BF16.F32.PACK_AB R13, R13, R73 ;  /* 0x000000490d0d723e */ /* 0x000fe200000010ff */
[-C--:B------:R-:W-:Y:S02]  /*4470*/  FMUL.FTZ R80, R80, R78.reuse ;  /* 0x0000004e50507220 */ /* 0x080fe40000410000 */
[----:B------:R-:W-:Y:S01]  /*4480*/  FFMA.FTZ R79, R14, R78, -R79 ;  /* 0x0000004e0e4f7223 */ /* 0x000fe2000001084f */
[----:B------:R-:W-:-:S02]  /*4490*/  IMAD.U32 R78, R76, 0x10000, RZ ;  /* 0x000100004c4e7824 */ /* 0x000fc400078e00ff */
        /* <DEDUP_REMOVED lines=10> */
[C---:B------:R-:W-:Y:S01]  /*4540*/  FMUL.FTZ R70, R12.reuse, R78 ;  /* 0x0000004e0c467220 */ /* 0x040fe20000410000 */
[----:B------:R-:W-:-:S03]  /*4550*/  FMUL.FTZ R12, R12, R71 ;  /* 0x000000470c0c7220 */ /* 0x000fc60000410000 */
[----:B------:R-:W-:Y:S01]  /*4560*/  F2FP.BF16.F32.PACK_AB R14, R14, R76 ;  /* 0x0000004c0e0e723e */ /* 0x000fe200000010ff */
[C---:B------:R-:W-:Y:S01]  /*4570*/  FFMA.FTZ R70, R77.reuse, R71, -R70 ;  /* 0x000000474d467223 */ /* 0x040fe20000010846 */
[----:B------:R-:W-:-:S03]  /*4580*/  FFMA.FTZ R12, R77, R78, R12 ;  /* 0x0000004e4d0c7223 */ /* 0x000fc6000001000c */
[----:B------:R-:W-:Y:S02]  /*4590*/  IMAD.MOV.U32 R15, RZ, RZ, R14 ;  /* 0x000000ffff0f7224 */ /* 0x000fe400078e000e */
[----:B------:R-:W-:Y:S01]  /*45a0*/  F2FP.BF16.F32.PACK_AB R12, R12, R70 ;  /* 0x000000460c0c723e */ /* 0x000fe200000010ff */
[----:B------:R-:W-:-:S07]  /*45b0*/  IMAD.MOV.U32 R14, RZ, RZ, R79 ;  /* 0x000000ffff0e7224 */ /* 0x000fce00078e004f */
.L_x_1607:
[----:B------:R-:W-:Y:S05]  /*45c0*/  BSYNC B3 ;  /* 0x0000000000037941 */ /* 0x000fea0003800000 */
.L_x_1606:
[----:B----4-:R0:W-:Y:S02]  /*45d0*/  ST.E.128 desc[UR60][R74.64], R12 ;  /* 0x0000000c4a007985 */ /* 0x0101e4000c101d3c */
.L_x_1605:
[----:B------:R-:W-:Y:S05]  /*45e0*/  BSYNC B2 ;  /* 0x0000000000027941 */ /* 0x000fea0003800000 */
.L_x_1604:
        /* <DEDUP_REMOVED lines=11> */
[--C-:B------:R-:W-:Y:S01]  /*46a0*/  SHF.R.U64 R73, R66, 0x10, R67.reuse ;  /* 0x0000001042497819 */ /* 0x100fe20000001243 */
[----:B------:R-:W-:Y:S01]  /*46b0*/  IMAD.U32 R76, R12, 0x10000, RZ ;  /* 0x000100000c4c7824 */ /* 0x000fe200078e00ff */
[----:B------:R-:W-:Y:S01]  /*46c0*/  SHF.R.U32.HI R75, RZ, 0x10, R67 ;  /* 0x00000010ff4b7819 */ /* 0x000fe20000011643 */
[----:B------:R-:W-:Y:S01]  /*46d0*/  IMAD.U32 R67, R14, 0x10000, RZ ;  /* 0x000100000e437824 */ /* 0x000fe200078e00ff */
[----:B------:R-:W-:Y:S02]  /*46e0*/  SHF.R.U32.HI R69, RZ, 0x10, R69 ;  /* 0x00000010ff457819 */ /* 0x000fe40000011645 */
[----:B------:R-:W-:Y:S02]  /*46f0*/  PRMT R72, R200, 0x5432, R72 ;  /* 0x00005432c8487816 */ /* 0x000fe40000000048 */
[----:B------:R-:W-:-:S02]  /*4700*/  PRMT R73, R209, 0x5410, R73 ;  /* 0x00005410d1497816 */ /* 0x000fc40000000049 */
[----:B------:R-:W-:Y:S01]  /*4710*/  LOP3.LUT R66, R15, 0xffff0000, RZ, 0xc0, !PT ;  /* 0xffff00000f427812 */ /* 0x000fe200078ec0ff */
[C---:B------:R-:W-:Y:S01]  /*4720*/  IMAD.U32 R15, R13.reuse, 0x10000, RZ ;  /* 0x000100000d0f7824 */ /* 0x040fe200078e00ff */
[----:B------:R-:W-:Y:S02]  /*4730*/  LOP3.LUT R80, R13, 0xffff0000, RZ, 0xc0, !PT ;  /* 0xffff00000d507812 */ /* 0x000fe400078ec0ff */
[----:B------:R-:W-:Y:S02]  /*4740*/  PRMT R68, R204, 0x5410, R75 ;  /* 0x00005410cc447816 */ /* 0x000fe4000000004b */
[----:B------:R-:W-:Y:S02]  /*4750*/  PRMT R69, R200, 0x5410, R69 ;  /* 0x00005410c8457816 */ /* 0x000fe40000000045 */
[----:B------:R-:W-:Y:S01]  /*4760*/  LOP3.LUT R13, R72, 0xffff0000, RZ, 0xc0, !PT ;  /* 0xffff0000480d7812 */ /* 0x000fe200078ec0ff */
[----:B------:R-:W-:Y:S01]  /*4770*/  IMAD.U32 R78, R68, 0x10000, RZ ;  /* 0x00010000444e7824 */ /* 0x000fe200078e00ff */
[----:B------:R-:W-:Y:S01]  /*4780*/  LOP3.LUT R75, R73, 0xffff0000, RZ, 0xc0, !PT ;  /* 0xffff0000494b7812 */ /* 0x000fe200078ec0ff */
[C---:B------:R-:W-:Y:S01]  /*4790*/  IMAD.U32 R77, R69.reuse, 0x10000, RZ ;  /* 0x00010000454d7824 */ /* 0x040fe200078e00ff */
[----:B------:R-:W-:Y:S01]  /*47a0*/  LOP3.LUT R69, R69, 0xffff0000, RZ, 0xc0, !PT ;  /* 0xffff000045457812 */ /* 0x000fe200078ec0ff */
[----:B------:R-:W-:Y:S01]  /*47b0*/  FMUL.FTZ R79, R80, R13 ;  /* 0x0000000d504f7220 */ /* 0x000fe20000410000 */
[----:B------:R-:W-:Y:S01]  /*47c0*/  LOP3.LUT R68, R68, 0xffff0000, RZ, 0xc0, !PT ;  /* 0xffff000044447812 */ /* 0x000fe200078ec0ff */
[----:B------:R-:W-:Y:S01]  /*47d0*/  FMUL.FTZ R80, R80, R75 ;  /* 0x0000004b50507220 */ /* 0x000fe20000410000 */
[----:B------:R-:W-:Y:S01]  /*47e0*/  LOP3.LUT R12, R12, 0xffff0000, RZ, 0xc0, !PT ;  /* 0xffff00000c0c7812 */ /* 0x000fe200078ec0ff */
[----:B------:R-:W-:Y:S01]  /*47f0*/  IMAD.U32 R72, R72, 0x10000, RZ ;  /* 0x0001000048487824 */ /* 0x000fe200078e00ff */
[----:B------:R-:W-:Y:S01]  /*4800*/  LOP3.LUT R14, R14, 0xffff0000, RZ, 0xc0, !PT ;  /* 0xffff00000e0e7812 */ /* 0x000fe200078ec0ff */
[----:B------:R-:W-:Y:S01]  /*4810*/  FFMA.FTZ R80, R15, R13, R80 ;  /* 0x0000000d0f507223 */ /* 0x000fe20000010050 */
[----:B------:R-:W-:Y:S01]  /*4820*/  FMUL.FTZ R13, R66, R69 ;  /* 0x00000045420d7220 */ /* 0x000fe20000410000 */
[----:B------:R-:W-:-:S02]  /*4830*/  IMAD.U32 R73, R73, 0x10000, RZ ;  /* 0x0001000049497824 */ /* 0x000fc400078e00ff */
[----:B------:R-:W-:Y:S01]  /*4840*/  FMUL.FTZ R66, R66, R68 ;  /* 0x0000004442427220 */ /* 0x000fe20000410000 */
[----:B------:R-:W-:Y:S01]  /*4850*/  FFMA.FTZ R79, R15, R75, -R79 ;  /* 0x0000004b0f4f7223 */ /* 0x000fe2000001084f */
[C---:B------:R-:W-:Y:S01]  /*4860*/  FMUL.FTZ R15, R12.reuse, R72 ;  /* 0x000000480c0f7220 */ /* 0x040fe20000410000 */
[----:B------:R-:W-:Y:S01]  /*4870*/  FMUL.FTZ R12, R12, R73 ;  /* 0x000000490c0c7220 */ /* 0x000fe20000410000 */
[C---:B------:R-:W-:Y:S01]  /*4880*/  FFMA.FTZ R13, R74.reuse, R68, -R13 ;  /* 0x000000444a0d7223 */ /* 0x040fe2000001080d */
[----:B------:R-:W-:Y:S01]  /*4890*/  FFMA.FTZ R66, R74, R69, R66 ;  /* 0x000000454a427223 */ /* 0x000fe20000010042 */
[C---:B------:R-:W-:Y:S01]  /*48a0*/  FMUL.FTZ R81, R14.reuse, R77 ;  /* 0x0000004d0e517220 */ /* 0x040fe20000410000 */
[----:B------:R-:W-:Y:S01]  /*48b0*/  FMUL.FTZ R14, R14, R78 ;  /* 0x0000004e0e0e7220 */ /* 0x000fe20000410000 */
[C---:B------:R-:W-:Y:S01]  /*48c0*/  FFMA.FTZ R15, R76.reuse, R73, -R15 ;  /* 0x000000494c0f7223 */ /* 0x040fe2000001080f */
[----:B------:R-:W-:Y:S01]  /*48d0*/  FFMA.FTZ R12, R76, R72, R12 ;  /* 0x000000484c0c7223 */ /* 0x000fe2000001000c */
[----:B------:R-:W-:Y:S01]  /*48e0*/  F2FP.BF16.F32.PACK_AB R13, R66, R13 ;  /* 0x0000000d420d723e */ /* 0x000fe200000010ff */
[C---:B------:R-:W-:Y:S01]  /*48f0*/  FFMA.FTZ R81, R67.reuse, R78, -R81 ;  /* 0x0000004e43517223 */ /* 0x040fe20000010851 */
[----:B------:R-:W-:Y:S01]  /*4900*/  FFMA.FTZ R14, R67, R77, R14 ;  /* 0x0000004d430e7223 */ /* 0x000fe2000001000e */
[----:B------:R-:W-:-:S02]  /*4910*/  F2FP.BF16.F32.PACK_AB R79, R80, R79 ;  /* 0x0000004f504f723e */ /* 0x000fc400000010ff */
[----:B------:R-:W-:Y:S01]  /*4920*/  F2FP.BF16.F32.PACK_AB R12, R12, R15 ;  /* 0x0000000f0c0c723e */ /* 0x000fe200000010ff */
[----:B------:R-:W-:Y:S01]  /*4930*/  IMAD.MOV.U32 R15, RZ, RZ, R13 ;  /* 0x000000ffff0f7224 */ /* 0x000fe200078e000d */
[----:B------:R-:W-:Y:S01]  /*4940*/  F2FP.BF16.F32.PACK_AB R14, R14, R81 ;  /* 0x000000510e0e723e */ /* 0x000fe200000010ff */
[----:B------:R-:W-:-:S07]  /*4950*/  IMAD.MOV.U32 R13, RZ, RZ, R79 ;  /* 0x000000ffff0d7224 */ /* 0x000fce00078e004f */
.L_x_1611:
[----:B------:R-:W-:Y:S05]  /*4960*/  BSYNC B3 ;  /* 0x0000000000037941 */ /* 0x000fea0003800000 */
.L_x_1610:
[----:B----4-:R0:W-:Y:S02]  /*4970*/  ST.E.128 desc[UR60][R70.64], R12 ;  /* 0x0000000c46007985 */ /* 0x0101e4000c101d3c */
.L_x_1609:
[----:B------:R-:W-:Y:S05]  /*4980*/  BSYNC B2 ;  /* 0x0000000000027941 */ /* 0x000fea0003800000 */
.L_x_1608:
        /* <DEDUP_REMOVED lines=55> */
.L_x_1615:
[----:B------:R-:W-:Y:S05]  /*4d00*/  BSYNC B3 ;  /* 0x0000000000037941 */ /* 0x000fea0003800000 */
.L_x_1614:
[----:B----4-:R0:W-:Y:S02]  /*4d10*/  ST.E.128 desc[UR60][R66.64], R12 ;  /* 0x0000000c42007985 */ /* 0x0101e4000c101d3c */
.L_x_1613:
[----:B------:R-:W-:Y:S05]  /*4d20*/  BSYNC B2 ;  /* 0x0000000000027941 */ /* 0x000fea0003800000 */
.L_x_1612:
        /* <DEDUP_REMOVED lines=8> */
[----:B------:R-:W-:Y:S02]  /*4db0*/  SHF.R.U64 R65, R60, 0x10, R61 ;  /* 0x000000103c417819 */ /* 0x000fe4000000123d */
[----:B------:R-:W-:Y:S01]  /*4dc0*/  SHF.R.U64 R66, R58, 0x10, R59 ;  /* 0x000000103a427819 */ /* 0x000fe2000000123b */
[----:B----4-:R-:W-:Y:S01]  /*4dd0*/  IMAD.U32 R58, R14, 0x10000, RZ ;  /* 0x000100000e3a7824 */ /* 0x010fe200078e00ff */
[----:B------:R-:W-:Y:S02]  /*4de0*/  SHF.R.U32.HI R61, RZ, 0x10, R61 ;  /* 0x00000010ff3d7819 */ /* 0x000fe4000001163d */
[----:B------:R-:W-:Y:S02]  /*4df0*/  SHF.R.U32.HI R64, RZ, 0x10, R59 ;  /* 0x00000010ff407819 */ /* 0x000fe4000001163b */
[C---:B------:R-:W-:Y:S02]  /*4e00*/  PRMT R60, R158.reuse, 0x5410, R65 ;  /* 0x000054109e3c7816 */ /* 0x040fe40000000041 */
[----:B------:R-:W-:Y:S01]  /*4e10*/  PRMT R59, R157, 0x5410, R66 ;  /* 0x000054109d3b7816 */ /* 0x000fe20000000042 */
[----:B------:R-:W-:Y:S01]  /*4e20*/  IMAD.U32 R66, R13, 0x10000, RZ ;  /* 0x000100000d427824 */ /* 0x000fe200078e00ff */
[----:B------:R-:W-:-:S02]  /*4e30*/  PRMT R158, R158, 0x5432, R61 ;  /* 0x000054329e9e7816 */ /* 0x000fc4000000003d */
[----:B------:R-:W-:Y:S02]  /*4e40*/  PRMT R157, R157, 0x5432, R64 ;  /* 0x000054329d9d7816 */ /* 0x000fe40000000040 */
[----:B------:R-:W-:Y:S01]  /*4e50*/  LOP3.LUT R11, R14, 0xffff0000, RZ, 0xc0, !PT ;  /* 0xffff00000e0b7812 */ /* 0x000fe200078ec0ff */
[----:B------:R-:W-:Y:S01]  /*4e60*/  IMAD.U32 R61, R158, 0x10000, RZ ;  /* 0x000100009e3d7824 */ /* 0x000fe200078e00ff */
[----:B------:R-:W-:Y:S01]  /*4e70*/  LOP3.LUT R65, R13, 0xffff0000, RZ, 0xc0, !PT ;  /* 0xffff00000d417812 */ /* 0x000fe200078ec0ff */
[----:B------:R-:W-:Y:S01]  /*4e80*/  IMAD.U32 R64, R157, 0x10000, RZ ;  /* 0x000100009d407824 */ /* 0x000fe200078e00ff */
[----:B------:R-:W-:Y:S01]  /*4e90*/  LOP3.LUT R68, R60, 0xffff0000, RZ, 0xc0, !PT ;  /* 0xffff00003c447812 */ /* 0x000fe200078ec0ff */
[----:B------:R-:W-:Y:S01]  /*4ea0*/  FMUL.FTZ R71, R11, R61 ;  /* 0x0000003d0b477220 */ /* 0x000fe20000410000 */
[----:B------:R-:W-:Y:S01]  /*4eb0*/  LOP3.LUT R67, R59, 0xffff0000, RZ, 0xc0, !PT ;  /* 0xffff00003b437812 */ /* 0x000fe200078ec0ff */
[----:B------:R-:W-:Y:S01]  /*4ec0*/  IMAD.U32 R13, R12, 0x10000, RZ ;  /* 0x000100000c0d7824 */ /* 0x000fe200078e00ff */
[----:B------:R-:W-:Y:S01]  /*4ed0*/  LOP3.LUT R14, R15, 0xffff0000, RZ, 0xc0, !PT ;  /* 0xffff00000f0e7812 */ /* 0x000fe200078ec0ff */
[----:B------:R-:W-:Y:S01]  /*4ee0*/  FMUL.FTZ R69, R65, R68 ;  /* 0x0000004441457220 */ /* 0x000fe20000410000 */
[----:B------:R-:W-:Y:S01]  /*4ef0*/  FMUL.FTZ R11, R11, R64 ;  /* 0x000000400b0b7220 */ /* 0x000fe20000410000 */
        /* <DEDUP_REMOVED lines=24> */
.L_x_1617:
[----:B------:R-:W-:Y:S05]  /*5080*/  BSYNC B2 ;  /* 0x0000000000027941 */ /* 0x000fea0003800000 */
.L_x_1616:
[----:B----4-:R0:W-:Y:S02]  /*5090*/  ST.E.128 desc[UR60][R62.64], R12 ;  /* 0x0000000c3e007985 */ /* 0x0101e4000c101d3c */
.L_x_1595:
[----:B------:R-:W-:Y:S05]  /*50a0*/  BSYNC B1 ;  /* 0x0000000000017941 */ /* 0x000fea0003800000 */
.L_x_1594:
[----:B------:R-:W-:-:S03]  /*50b0*/  UMOV UR4, 0xffffffff ;  /* 0xffffffff00047882 */ /* 0x000fc60000000000 */
[----:B------:R-:W-:Y:S05]  /*50c0*/  BRA.DIV UR4, `(.L_x_1618) ;  /* 0x0000023a045c7947 */ /* 0x000fea000b800000 */
[----:B-1----:R-:W1:Y:S04]  /*50d0*/  SHFL.IDX PT, R115, R115, 0x1, 0x1c1f ;  /* 0x003c1f0073737f89 */ /* 0x002e6800000e0000 */
[----:B------:R-:W0:Y:S02]  /*50e0*/  SHFL.IDX PT, R116, R116, 0x1, 0x1c1f ;  /* 0x003c1f0074747f89 */ /* 0x000e2400000e0000 */
.L_x_2013:
        /* <DEDUP_REMOVED lines=13> */
[----:B------:R-:W-:Y:S02]  /*51c0*/  SHF.R.U64 R61, R56, 0x10, R57 ;  /* 0x00000010383d7819 */ /* 0x000fe40000001239 */
[----:B------:R-:W-:Y:S01]  /*51d0*/  LOP3.LUT R55, R14, 0xffff0000, RZ, 0xc0, !PT ;  /* 0xffff00000e377812 */ /* 0x000fe200078ec0ff */
[C---:B------:R-:W-:Y:S01]  /*51e0*/  IMAD.U32 R14, R15.reuse, 0x10000, RZ ;  /* 0x000100000f0e7824 */ /* 0x040fe200078e00ff */
[----:B---3--:R-:W-:Y:S02]  /*51f0*/  LOP3.LUT R11, R15, 0xffff0000, RZ, 0xc0, !PT ;  /* 0xffff00000f0b7812 */ /* 0x008fe400078ec0ff */
[----:B------:R-:W-:-:S02]  /*5200*/  PRMT R15, R155, 0x5410, R62 ;  /* 0x000054109b0f7816 */ /* 0x000fc4000000003e */
        /* <DEDUP_REMOVED lines=36> */
.L_x_1623:
[----:B------:R-:W-:Y:S05]  /*5450*/  BSYNC B2 ;  /* 0x0000000000027941 */ /* 0x000fea0003800000 */
.L_x_1622:
[----:B----4-:R0:W-:Y:S02]  /*5460*/  ST.E.128 desc[UR60][R58.64], R12 ;  /* 0x0000000c3a007985 */ /* 0x0101e4000c101d3c */
.L_x_1621:
[----:B------:R-:W-:Y:S05]  /*5470*/  BSYNC B1 ;  /* 0x0000000000017941 */ /* 0x000fea0003800000 */
.L_x_1620:
        /* <DEDUP_REMOVED lines=11> */
[----:B------:R-:W-:Y:S01]  /*5530*/  SHF.R.U64 R58, R50, 0x10, R51 ;  /* 0x00000010323a7819 */ /* 0x000fe20000001233 */
[----:B----4-:R-:W-:Y:S01]  /*5540*/  IMAD.U32 R50, R14, 0x10000, RZ ;  /* 0x000100000e327824 */ /* 0x010fe200078e00ff */
[----:B------:R-:W-:Y:S02]  /*5550*/  SHF.R.U64 R57, R52, 0x10, R53 ;  /* 0x0000001034397819 */ /* 0x000fe40000001235 */
[----:B------:R-:W-:Y:S02]  /*5560*/  SHF.R.U32.HI R56, RZ, 0x10, R51 ;  /* 0x00000010ff387819 */ /* 0x000fe40000011633 */
[----:B------:R-:W-:Y:S02]  /*5570*/  SHF.R.U32.HI R51, RZ, 0x10, R53 ;  /* 0x00000010ff337819 */ /* 0x000fe40000011635 */
[----:B------:R-:W-:Y:S02]  /*5580*/  PRMT R53, R153, 0x5410, R58 ;  /* 0x0000541099357816 */ /* 0x000fe4000000003a */
[----:B------:R-:W-:-:S02]  /*5590*/  PRMT R58, R154, 0x5410, R57 ;  /* 0x000054109a3a7816 */ /* 0x000fc40000000039 */
[----:B------:R-:W-:Y:S02]  /*55a0*/  PRMT R154, R154, 0x5432, R51 ;  /* 0x000054329a9a7816 */ /* 0x000fe40000000033 */
[----:B------:R-:W-:Y:S02]  /*55b0*/  PRMT R153, R153, 0x5432, R56 ;  /* 0x0000543299997816 */ /* 0x000fe40000000038 */
[----:B------:R-:W-:Y:S01]  /*55c0*/  LOP3.LUT R51, R13, 0xffff0000, RZ, 0xc0, !PT ;  /* 0xffff00000d337812 */ /* 0x000fe200078ec0ff */
[----:B------:R-:W-:Y:S01]  /*55d0*/  IMAD.U32 R59, R154, 0x10000, RZ ;  /* 0x000100009a3b7824 */ /* 0x000fe200078e00ff */
[C---:B------:R-:W-:Y:S01]  /*55e0*/  LOP3.LUT R60, R58.reuse, 0xffff0000, RZ, 0xc0, !PT ;  /* 0xffff00003a3c7812 */ /* 0x040fe200078ec0ff */
[----:B------:R-:W-:Y:S01]  /*55f0*/  IMAD.U32 R57, R153, 0x10000, RZ ;  /* 0x0001000099397824 */ /* 0x000fe200078e00ff */
[----:B------:R-:W-:Y:S01]  /*5600*/  LOP3.LUT R56, R53, 0xffff0000, RZ, 0xc0, !PT ;  /* 0xffff000035387812 */ /* 0x000fe200078ec0ff */
[----:B------:R-:W-:Y:S01]  /*5610*/  IMAD.U32 R58, R58, 0x10000, RZ ;  /* 0x000100003a3a7824 */ /* 0x000fe200078e00ff */
[----:B------:R-:W-:Y:S01]  /*5620*/  LOP3.LUT R52, R14, 0xffff0000, RZ, 0xc0, !PT ;  /* 0xffff00000e347812 */ /* 0x000fe200078ec0ff */
[C---:B------:R-:W-:Y:S01]  /*5630*/  IMAD.U32 R14, R15.reuse, 0x10000, RZ ;  /* 0x000100000f0e7824 */ /* 0x040fe200078e00ff */
[----:B------:R-:W-:Y:S01]  /*5640*/  LOP3.LUT R11, R15, 0xffff0000, RZ, 0xc0, !PT ;  /* 0xffff00000f0b7812 */ /* 0x000fe200078ec0ff */
[----:B------:R-:W-:Y:S01]  /*5650*/  FMUL.FTZ R62, R51, R60 ;  /* 0x0000003c333e7220 */ /* 0x000fe20000410000 */
[----:B------:R-:W-:-:S02]  /*5660*/  IMAD.U32 R15, R13, 0x10000, RZ ;  /* 0x000100000d0f7824 */ /* 0x000fc400078e00ff */
[-C--:B------:R-:W-:Y:S01]  /*5670*/  FMUL.FTZ R51, R51, R56.reuse ;  /* 0x0000003833337220 */ /* 0x080fe20000410000 */
[----:B------:R-:W-:Y:S01]  /*5680*/  LOP3.LUT R154, R154, 0xffff0000, RZ, 0xc0, !PT ;  /* 0xffff00009a9a7812 */ /* 0x000fe200078ec0ff */
[----:B------:R-:W-:Y:S02]  /*5690*/  IMAD.U32 R13, R12, 0x10000, RZ ;  /* 0x000100000c0d7824 */ /* 0x000fe400078e00ff */
[C---:B------:R-:W-:Y:S01]  /*56a0*/  FFMA.FTZ R62, R15.reuse, R56, -R62 ;  /* 0x000000380f3e7223 */ /* 0x040fe2000001083e */
[----:B------:R-:W-:Y:S01]  /*56b0*/  FFMA.FTZ R51, R15, R60, R51 ;  /* 0x0000003c0f337223 */ /* 0x000fe20000010033 */
[C---:B------:R-:W-:Y:S01]  /*56c0*/  FMUL.FTZ R15, R52.reuse, R57 ;  /* 0x00000039340f7220 */ /* 0x040fe20000410000 */
[-C--:B------:R-:W-:Y:S01]  /*56d0*/  FMUL.FTZ R61, R52, R59.reuse ;  /* 0x0000003b343d7220 */ /* 0x080fe20000410000 */
[----:B------:R-:W-:Y:S01]  /*56e0*/  LOP3.LUT R153, R153, 0xffff0000, RZ, 0xc0, !PT ;  /* 0xffff000099997812 */ /* 0x000fe200078ec0ff */
[----:B------:R-:W-:Y:S01]  /*56f0*/  IMAD.U32 R53, R53, 0x10000, RZ ;  /* 0x0001000035357824 */ /* 0x000fe200078e00ff */
[----:B------:R-:W-:Y:S01]  /*5700*/  LOP3.LUT R12, R12, 0xffff0000, RZ, 0xc0, !PT ;  /* 0xffff00000c0c7812 */ /* 0x000fe200078ec0ff */
[C---:B------:R-:W-:Y:S01]  /*5710*/  FFMA.FTZ R52, R50.reuse, R59, R15 ;  /* 0x0000003b32347223 */ /* 0x040fe2000001000f */
[----:B------:R-:W-:Y:S01]  /*5720*/  FFMA.FTZ R61, R50, R57, -R61 ;  /* 0x00000039323d7223 */ /* 0x000fe2000001083d */
[C---:B------:R-:W-:Y:S01]  /*5730*/  FMUL.FTZ R15, R11.reuse, R154 ;  /* 0x0000009a0b0f7220 */ /* 0x040fe20000410000 */
[----:B------:R-:W-:Y:S01]  /*5740*/  FMUL.FTZ R57, R11, R153 ;  /* 0x000000990b397220 */ /* 0x000fe20000410000 */
        /* <DEDUP_REMOVED lines=10> */
.L_x_1627:
[----:B------:R-:W-:Y:S05]  /*57f0*/  BSYNC B2 ;  /* 0x0000000000027941 */ /* 0x000fea0003800000 */
.L_x_1626:
[----:B----4-:R0:W-:Y:S02]  /*5800*/  ST.E.128 desc[UR60][R54.64], R12 ;  /* 0x0000000c36007985 */ /* 0x0101e4000c101d3c */
.L_x_1625:
[----:B------:R-:W-:Y:S05]  /*5810*/  BSYNC B1 ;  /* 0x0000000000017941 */ /* 0x000fea0003800000 */
.L_x_1624:
        /* <DEDUP_REMOVED lines=13> */
[--C-:B------:R-:W-:Y:S02]  /*58f0*/  SHF.R.U64 R54, R48, 0x10, R49.reuse ;  /* 0x0000001030367819 */ /* 0x100fe40000001231 */
[----:B------:R-:W-:Y:S02]  /*5900*/  SHF.R.U32.HI R52, RZ, 0x10, R49 ;  /* 0x00000010ff347819 */ /* 0x000fe40000011631 */
[----:B------:R-:W-:Y:S02]  /*5910*/  SHF.R.U32.HI R11, RZ, 0x10, R47 ;  /* 0x00000010ff0b7819 */ /* 0x000fe4000001162f */
[----:B------:R-:W-:Y:S02]  /*5920*/  PRMT R49, R146, 0x5410, R53 ;  /* 0x0000541092317816 */ /* 0x000fe40000000035 */
[----:B------:R-:W-:-:S02]  /*5930*/  PRMT R54, R147, 0x5410, R54 ;  /* 0x0000541093367816 */ /* 0x000fc40000000036 */
[----:B------:R-:W-:Y:S02]  /*5940*/  PRMT R147, R147, 0x5432, R52 ;  /* 0x0000543293937816 */ /* 0x000fe40000000034 */
[----:B------:R-:W-:Y:S01]  /*5950*/  LOP3.LUT R47, R14, 0xffff0000, RZ, 0xc0, !PT ;  /* 0xffff00000e2f7812 */ /* 0x000fe200078ec0ff */
[----:B------:R-:W-:Y:S01]  /*5960*/  IMAD.U32 R14, R13, 0x10000, RZ ;  /* 0x000100000d0e7824 */ /* 0x000fe200078e00ff */
[----:B------:R-:W-:Y:S01]  /*5970*/  PRMT R146, R146, 0x5432, R11 ;  /* 0x0000543292927816 */ /* 0x000fe2000000000b */
[----:B------:R-:W-:Y:S01]  /*5980*/  IMAD.U32 R56, R147, 0x10000, RZ ;  /* 0x0001000093387824 */ /* 0x000fe200078e00ff */
[----:B------:R-:W-:Y:S01]  /*5990*/  LOP3.LUT R13, R13, 0xffff0000, RZ, 0xc0, !PT ;  /* 0xffff00000d0d7812 */ /* 0x000fe200078ec0ff */
[----:B------:R-:W-:Y:S01]  /*59a0*/  IMAD.U32 R11, R12, 0x10000, RZ ;  /* 0x000100000c0b7824 */ /* 0x000fe200078e00ff */
[----:B------:R-:W-:Y:S01]  /*59b0*/  LOP3.LUT R55, R54, 0xffff0000, RZ, 0xc0, !PT ;  /* 0xffff000036377812 */ /* 0x000fe200078ec0ff */
[----:B------:R-:W-:Y:S01]  /*59c0*/  IMAD.U32 R53, R146, 0x10000, RZ ;  /* 0x0001000092357824 */ /* 0x000fe200078e00ff */
[----:B------:R-:W-:Y:S01]  /*59d0*/  LOP3.LUT R52, R49, 0xffff0000, RZ, 0xc0, !PT ;  /* 0xffff000031347812 */ /* 0x000fe200078ec0ff */
[----:B------:R-:W-:Y:S01]  /*59e0*/  IMAD.U32 R54, R54, 0x10000, RZ ;  /* 0x0001000036367824 */ /* 0x000fe200078e00ff */
[----:B------:R-:W-:Y:S01]  /*59f0*/  LOP3.LUT R48, R15, 0xffff0000, RZ, 0xc0, !PT ;  /* 0xffff00000f307812 */ /* 0x000fe200078ec0ff */
[C---:B------:R-:W-:Y:S01]  /*5a00*/  FMUL.FTZ R57, R13.reuse, R55 ;  /* 0x000000370d397220 */ /* 0x040fe20000410000 */
[----:B------:R-:W-:Y:S01]  /*5a10*/  LOP3.LUT R12, R12, 0xffff0000, RZ, 0xc0, !PT ;  /* 0xffff00000c0c7812 */ /* 0x000fe200078ec0ff */
[----:B------:R-:W-:Y:S01]  /*5a20*/  FMUL.FTZ R58, R13, R52 ;  /* 0x000000340d3a7220 */ /* 0x000fe20000410000 */
        /* <DEDUP_REMOVED lines=11> */
[C---:B------:R-:W-:Y:S01]  /*5ae0*/  FMUL.FTZ R14, R12.reuse, R54 ;  /* 0x000000360c0e7220 */ /* 0x040fe20000410000 */
[-C--:B------:R-:W-:Y:S01]  /*5af0*/  FMUL.FTZ R13, R12, R49.reuse ;  /* 0x000000310c0d7220 */ /* 0x080fe20000410000 */
        /* <DEDUP_REMOVED lines=11> */
.L_x_1631:
[----:B------:R-:W-:Y:S05]  /*5bb0*/  BSYNC B2 ;  /* 0x0000000000027941 */ /* 0x000fea0003800000 */
.L_x_1630:
[----:B----4-:R0:W-:Y:S02]  /*5bc0*/  ST.E.128 desc[UR60][R50.64], R12 ;  /* 0x0000000c32007985 */ /* 0x0101e4000c101d3c */
.L_x_1629:
[----:B------:R-:W-:Y:S05]  /*5bd0*/  BSYNC B1 ;  /* 0x0000000000017941 */ /* 0x000fea0003800000 */
.L_x_1628:
        /* <DEDUP_REMOVED lines=22> */
[----:B------:R-:W-:Y:S02]  /*5d40*/  LOP3.LUT R13, R13, 0xffff0000, RZ, 0xc0, !PT ;  /* 0xffff00000d0d7812 */ /* 0x000fe400078ec0ff */
[C---:B------:R-:W-:Y:S01]  /*5d50*/  LOP3.LUT R51, R50.reuse, 0xffff0000, RZ, 0xc0, !PT ;  /* 0xffff000032337812 */ /* 0x040fe200078ec0ff */
        /* <DEDUP_REMOVED lines=31> */
.L_x_1635:
[----:B------:R-:W-:Y:S05]  /*5f50*/  BSYNC B2 ;  /* 0x0000000000027941 */ /* 0x000fea0003800000 */
.L_x_1634:
[----:B----4-:R0:W-:Y:S02]  /*5f60*/  ST.E.128 desc[UR60][R46.64], R12 ;  /* 0x0000000c2e007985 */ /* 0x0101e4000c101d3c */
.L_x_1633:
[----:B------:R-:W-:Y:S05]  /*5f70*/  BSYNC B1 ;  /* 0x0000000000017941 */ /* 0x000fea0003800000 */
.L_x_1632:
        /* <DEDUP_REMOVED lines=11> */
[----:B------:R-:W-:Y:S01]  /*6030*/  SHF.R.U64 R46, R38, 0x10, R39 ;  /* 0x00000010262e7819 */ /* 0x000fe20000001227 */
[----:B---3--:R-:W-:Y:S01]  /*6040*/  IMAD.U32 R11, R12, 0x10000, RZ ;  /* 0x000100000c0b7824 */ /* 0x008fe200078e00ff */
[----:B------:R-:W-:Y:S02]  /*6050*/  SHF.R.U32.HI R41, RZ, 0x10, R41 ;  /* 0x00000010ff297819 */ /* 0x000fe40000011629 */
[----:B------:R-:W-:Y:S02]  /*6060*/  PRMT R45, R128, 0x5410, R45 ;  /* 0x00005410802d7816 */ /* 0x000fe4000000002d */
[----:B------:R-:W-:Y:S02]  /*6070*/  SHF.R.U32.HI R44, RZ, 0x10, R39 ;  /* 0x00000010ff2c7819 */ /* 0x000fe40000011627 */
[----:B------:R-:W-:-:S02]  /*6080*/  PRMT R40, R121, 0x5410, R46 ;  /* 0x0000541079287816 */ /* 0x000fc4000000002e */
[----:B------:R-:W-:Y:S01]  /*6090*/  LOP3.LUT R38, R14, 0xffff0000, RZ, 0xc0, !PT ;  /* 0xffff00000e267812 */ /* 0x000fe200078ec0ff */
[C---:B------:R-:W-:Y:S01]  /*60a0*/  IMAD.U32 R14, R13.reuse, 0x10000, RZ ;  /* 0x000100000d0e7824 */ /* 0x040fe200078e00ff */
[----:B------:R-:W-:Y:S02]  /*60b0*/  PRMT R128, R128, 0x5432, R41 ;  /* 0x0000543280807816 */ /* 0x000fe40000000029 */
[----:B------:R-:W-:Y:S02]  /*60c0*/  LOP3.LUT R13, R13, 0xffff0000, RZ, 0xc0, !PT ;  /* 0xffff00000d0d7812 */ /* 0x000fe400078ec0ff */
[----:B------:R-:W-:Y:S01]  /*60d0*/  LOP3.LUT R46, R45, 0xffff0000, RZ, 0xc0, !PT ;  /* 0xffff00002d2e7812 */ /* 0x000fe200078ec0ff */
[----:B------:R-:W-:Y:S01]  /*60e0*/  IMAD.U32 R47, R128, 0x10000, RZ ;  /* 0x00010000802f7824 */ /* 0x000fe200078e00ff */
[----:B------:R-:W-:Y:S01]  /*60f0*/  PRMT R121, R121, 0x5432, R44 ;  /* 0x0000543279797816 */ /* 0x000fe2000000002c */
[----:B------:R-:W-:Y:S01]  /*6100*/  IMAD.U32 R45, R45, 0x10000, RZ ;  /* 0x000100002d2d7824 */ /* 0x000fe200078e00ff */
[----:B------:R-:W-:Y:S01]  /*6110*/  LOP3.LUT R41, R40, 0xffff0000, RZ, 0xc0, !PT ;  /* 0xffff000028297812 */ /* 0x000fe200078ec0ff */
[----:B------:R-:W-:Y:S01]  /*6120*/  FMUL.FTZ R49, R13, R46 ;  /* 0x0000002e0d317220 */ /* 0x000fe20000410000 */
[----:B------:R-:W-:Y:S01]  /*6130*/  FMUL.FTZ R48, R38, R47 ;  /* 0x0000002f26307220 */ /* 0x000fe20000410000 */
[----:B------:R-:W-:Y:S01]  /*6140*/  IMAD.U32 R44, R121, 0x10000, RZ ;  /* 0x00010000792c7824 */ /* 0x000fe200078e00ff */
[----:B------:R-:W-:Y:S01]  /*6150*/  LOP3.LUT R39, R15, 0xffff0000, RZ, 0xc0, !PT ;  /* 0xffff00000f277812 */ /* 0x000fe200078ec0ff */
[-C--:B------:R-:W-:Y:S01]  /*6160*/  FMUL.FTZ R13, R13, R41.reuse ;  /* 0x000000290d0d7220 */ /* 0x080fe20000410000 */
[----:B------:R-:W-:Y:S01]  /*6170*/  LOP3.LUT R12, R12, 0xffff0000, RZ, 0xc0, !PT ;  /* 0xffff00000c0c7812 */ /* 0x000fe200078ec0ff */
[----:B------:R-:W-:Y:S01]  /*6180*/  FFMA.FTZ R49, R14, R41, -R49 ;  /* 0x000000290e317223 */ /* 0x000fe20000010831 */
[----:B------:R-:W-:Y:S01]  /*6190*/  FMUL.FTZ R38, R38, R44 ;  /* 0x0000002c26267220 */ /* 0x000fe20000410000 */
        /* <DEDUP_REMOVED lines=19> */
.L_x_1639:
[----:B------:R-:W-:Y:S05]  /*62d0*/  BSYNC B2 ;  /* 0x0000000000027941 */ /* 0x000fea0003800000 */
.L_x_1638:
[----:B----4-:R0:W-:Y:S02]  /*62e0*/  ST.E.128 desc[UR60][R42.64], R12 ;  /* 0x0000000c2a007985 */ /* 0x0101e4000c101d3c */
.L_x_1637:
[----:B------:R-:W-:Y:S05]  /*62f0*/  BSYNC B1 ;  /* 0x0000000000017941 */ /* 0x000fea0003800000 */
.L_x_1636:
        /* <DEDUP_REMOVED lines=52> */
[----:B------:R-:W-:Y:S01]  /*6640*/  F2FP.BF16.F32.PACK_AB R15, R33, R36 ;  /* 0x00000024210f723e */ /* 0x000fe200000010ff */
[----:B------:R-:W-:-:S07]  /*6650*/  IMAD.MOV.U32 R14, RZ, RZ, R32 ;  /* 0x000000ffff0e7224 */ /* 0x000fce00078e0020 */
.L_x_1641:
[----:B------:R-:W-:Y:S05]  /*6660*/  BSYNC B1 ;  /* 0x0000000000017941 */ /* 0x000fea0003800000 */
.L_x_1640:
[----:B----4-:R0:W-:Y:S01]  /*6670*/  ST.E.128 desc[UR60][R38.64], R12 ;  /* 0x0000000c26007985 */ /* 0x0101e2000c101d3c */
[----:B------:R-:W-:Y:S05]  /*6680*/  BRA `(.L_x_1619) ;  /* 0x0000004000b87947 */ /* 0x000fea0003800000 */
.L_x_1585:
        /* <DEDUP_REMOVED lines=47> */
.L_x_1643:
[----:B------:R-:W-:Y:S05]  /*6980*/  BSYNC B1 ;  /* 0x0000000000017941 */ /* 0x000fea0003800000 */
.L_x_1642:
        /* <DEDUP_REMOVED lines=47> */
.L_x_1645:
[----:B------:R-:W-:Y:S05]  /*6c80*/  BSYNC B1 ;  /* 0x0000000000017941 */ /* 0x000fea0003800000 */
.L_x_1644:
        /* <DEDUP_REMOVED lines=11> */
[----:B------:R-:W-:Y:S01]  /*6d40*/  PRMT R211, R14, 0x7610, R211 ;  /* 0x000076100ed37816 */ /* 0x000fe200000000d3 */
[----:B------:R-:W-:-:S05]  /*6d50*/  IMAD.MOV.U32 R14, RZ, RZ, R50 ;  /* 0x000000ffff0e7224 */ /* 0x000fca00078e0032 */
[----:B------:R-:W-:Y:S01]  /*6d60*/  PRMT R224, R14, 0x7610, R224 ;  /* 0x000076100ee07816 */ /* 0x000fe200000000e0 */
[----:B------:R-:W-:-:S05]  /*6d70*/  IMAD.MOV.U32 R14, RZ, RZ, R54 ;  /* 0x000000ffff0e7224 */ /* 0x000fca00078e0036 */
[----:B------:R-:W-:Y:S01]  /*6d80*/  PRMT R158, R158, 0x5410, R14 ;  /* 0x000054109e9e7816 */ /* 0x000fe2000000000e */
[----:B------:R-:W-:-:S05]  /*6d90*/  IMAD.MOV.U32 R14, RZ, RZ, R52 ;  /* 0x000000ffff0e7224 */ /* 0x000fca00078e0034 */
[----:B------:R-:W-:Y:S01]  /*6da0*/  PRMT R158, R14, 0x7610, R158 ;  /* 0x000076100e9e7816 */ /* 0x000fe2000000009e */
[----:B-----5:R-:W-:Y:S01]  /*6db0*/  IMAD.MOV.U32 R14, RZ, RZ, R59 ;  /* 0x000000ffff0e7224 */ /* 0x020fe200078e003b */
        /* <DEDUP_REMOVED lines=14> */
[----:B------:R-:W-:Y:S01]  /*6ea0*/  PLOP3.LUT P0, PT, PT, PT, UP0, 0x80, 0x0 ;  /* 0x000000000000781c */ /* 0x000fe20003f0f008 */
[----:B------:R-:W-:Y:S01]  /*6eb0*/  IMAD.MOV.U32 R13, RZ, RZ, R45 ;  /* 0x000000ffff0d7224 */ /* 0x000fe200078e002d */
        /* <DEDUP_REMOVED lines=8> */
[----:B------:R-:W-:Y:S02]  /*6f40*/  IMAD.MOV.U32 R13, RZ, RZ, R55 ;  /* 0x000000ffff0d7224 */ /* 0x000fe400078e0037 */
[----:B------:R-:W-:-:S03]  /*6f50*/  IMAD.MOV.U32 R11, RZ, RZ, R58 ;  /* 0x000000ffff0b7224 */ /* 0x000fc600078e003a */
[----:B------:R-:W-:Y:S01]  /*6f60*/  PRMT R159, R12, 0x5410, R13 ;  /* 0x000054100c9f7816 */ /* 0x000fe2000000000d */
[----:B------:R-:W-:Y:S01]  /*6f70*/  IMAD.MOV.U32 R13, RZ, RZ, R56 ;  /* 0x000000ffff0d7224 */ /* 0x000fe200078e0038 */
[----:B------:R-:W-:Y:S01]  /*6f80*/  PRMT R145, R11, 0x7610, R145 ;  /* 0x000076100b917816 */ /* 0x000fe20000000091 */
[----:B------:R-:W-:Y:S02]  /*6f90*/  IMAD.MOV.U32 R12, RZ, RZ, R57 ;  /* 0x000000ffff0c7224 */ /* 0x000fe400078e0039 */
[----:B------:R-:W-:Y:S01]  /*6fa0*/  IMAD.MOV.U32 R11, RZ, RZ, R62 ;  /* 0x000000ffff0b7224 */ /* 0x000fe200078e003e */
[----:B------:R-:W-:Y:S01]  /*6fb0*/  PRMT R145, R145, 0x5410, R14 ;  /* 0x0000541091917816 */ /* 0x000fe2000000000e */
[----:B------:R-:W-:Y:S01]  /*6fc0*/  IMAD.MOV.U32 R14, RZ, RZ, R63 ;  /* 0x000000ffff0e7224 */ /* 0x000fe200078e003f */
        /* <DEDUP_REMOVED lines=33> */
[----:B------:R-:W-:Y:S06]  /*71e0*/  @!P0 BRA `(.L_x_1646) ;  /* 0x0000000000048947 */ /* 0x000fec0003800000 */
[----:B------:R-:W-:Y:S01]  /*71f0*/  BPT.TRAP 0x1 ;  /* 0x000000040000795c */ /* 0x000fe20000300000 */
.L_x_1646:
[----:B------:R-:W-:Y:S01]  /*7200*/  IMAD R86, R19, 0x8, R18 ;  /* 0x0000000813567824 */ /* 0x000fe200078e0212 */
[----:B------:R-:W-:Y:S01]  /*7210*/  SHF.L.U32 R87, R175, 0x1f, RZ ;  /* 0x0000001faf577819 */ /* 0x000fe200000006ff */
[----:B------:R-:W0:Y:S01]  /*7220*/  LDC R128, c[0x0][0x2f4] ;  /* 0x0000bd00ff807b82 */ /* 0x000e220000000800 */
[----:B------:R-:W-:Y:S02]  /*7230*/  BSSY B1, `(.L_x_1647) ;  /* 0x0000003000017945 */ /* 0x000fe40003800000 */
[----:B------:R-:W1:Y:S02]  /*7240*/  SYNCS.PHASECHK.TRANS64.TRYWAIT P6, [R86+URZ+0x2a890], R87 ;  /* 0x02a89057560075a7 */ /* 0x000e6400080c017f */
[----:B-1----:R-:W-:Y:S05]  /*7250*/  @!P6 BRA `(.L_x_1648) ;  /* 0x000002180044e947 */ /* 0x002fea0003800000 */
.L_x_2014:
[----:B------:R-:W-:Y:S05]  /*7260*/  BSYNC B1 ;  /* 0x0000000000017941 */ /* 0x000fea0003800000 */
.L_x_1647:
[----:B------:R-:W-:Y:S01]  /*7270*/  UMOV UR4, 0xffffffff ;  /* 0xffffffff00047882 */ /* 0x000fe20000000000 */
[----:B0-----:R-:W-:Y:S02]  /*7280*/  IMAD.IADD R131, R128, 0x1, -R125 ;  /* 0x0000000180837824 */ /* 0x001fe400078e0a7d */
[----:B------:R-:W-:Y:S05]  /*7290*/  BRA.DIV UR4, `(.L_x_1649) ;  /* 0x0000021a04487947 */ /* 0x000fea000b800000 */
[----:B------:R0:W2:Y:S04]  /*72a0*/  SHFL.IDX PT, R121, R115, RZ, 0x1c1f ;  /* 0x001c1fff73797589 */ /* 0x0000a800000e0000 */
[----:B------:R0:W3:Y:S02]  /*72b0*/  SHFL.IDX PT, R11, R116, RZ, 0x1c1f ;  /* 0x001c1fff740b7589 */ /* 0x0000e400000e0000 */
.L_x_2018:
        /* <DEDUP_REMOVED lines=29> */
[C---:B------:R-:W-:Y:S02]  /*7490*/  PRMT R40, R155.reuse, 0x5432, R40 ;  /* 0x000054329b287816 */ /* 0x040fe40000000028 */
[----:B------:R-:W-:Y:S02]  /*74a0*/  PRMT R41, R155, 0x5410, R41 ;  /* 0x000054109b297816 */ /* 0x000fe40000000029 */
[----:B------:R-:W-:Y:S02]  /*74b0*/  SHF.R.U32.HI R156, RZ, 0x10, R53 ;  /* 0x00000010ff9c7819 */ /* 0x000fe40000011635 */
[----:B------:R-:W-:-:S02]  /*74c0*/  SHF.R.U64 R42, R42, 0x10, R43 ;  /* 0x000000102a2a7819 */ /* 0x000fc4000000122b */
[----:B------:R-:W-:Y:S02]  /*74d0*/  SHF.R.U32.HI R155, RZ, 0x10, R43 ;  /* 0x00000010ff9b7819 */ /* 0x000fe4000001162b */
[----:B------:R-:W-:Y:S02]  /*74e0*/  SHF.R.U64 R43, R52, 0x10, R53 ;  /* 0x00000010342b7819 */ /* 0x000fe40000001235 */
[--C-:B------:R-:W-:Y:S02]  /*74f0*/  SHF.R.U64 R52, R54, 0x10, R55.reuse ;  /* 0x0000001036347819 */ /* 0x100fe40000001237 */
[----:B------:R-:W-:Y:S01]  /*7500*/  SHF.R.U32.HI R54, RZ, 0x10, R55 ;  /* 0x00000010ff367819 */ /* 0x000fe20000011637 */
[----:B------:R-:W-:Y:S01]  /*7510*/  IMAD.U32 R55, R41, 0x10000, RZ ;  /* 0x0001000029377824 */ /* 0x000fe200078e00ff */
[----:B------:R-:W-:Y:S02]  /*7520*/  PRMT R156, R159, 0x5410, R156 ;  /* 0x000054109f9c7816 */ /* 0x000fe4000000009c */
[----:B------:R-:W-:-:S02]  /*7530*/  PRMT R43, R158, 0x5410, R43 ;  /* 0x000054109e2b7816 */ /* 0x000fc4000000002b */
[----:B------:R-:W-:Y:S01]  /*7540*/  PRMT R52, R158, 0x5432, R52 ;  /* 0x000054329e347816 */ /* 0x000fe20000000034 */
[C---:B------:R-:W-:Y:S01]  /*7550*/  IMAD.U32 R158, R156.reuse, 0x10000, RZ ;  /* 0x000100009c9e7824 */ /* 0x040fe200078e00ff */
[----:B------:R-:W-:Y:S01]  /*7560*/  PRMT R54, R159, 0x5432, R54 ;  /* 0x000054329f367816 */ /* 0x000fe20000000036 */
[----:B---3--:R-:W-:Y:S01]  /*7570*/  IMAD.U32 R159, R81, 0x10000, RZ ;  /* 0x00010000519f7824 */ /* 0x008fe200078e00ff */
[C---:B------:R-:W-:Y:S02]  /*7580*/  PRMT R53, R157.reuse, 0x5432, R42 ;  /* 0x000054329d357816 */ /* 0x040fe4000000002a */
[----:B------:R-:W-:Y:S01]  /*7590*/  PRMT R42, R157, 0x5410, R155 ;  /* 0x000054109d2a7816 */ /* 0x000fe2000000009b */
[----:B----4-:R-:W-:Y:S02]  /*75a0*/  IMAD.U32 R157, R13, 0x10000, RZ ;  /* 0x000100000d9d7824 */ /* 0x010fe400078e00ff */
[----:B------:R-:W-:Y:S01]  /*75b0*/  FMUL.FTZ R155, R159, R158 ;  /* 0x0000009e9f9b7220 */ /* 0x000fe20000410000 */
[----:B------:R-:W-:-:S02]  /*75c0*/  LOP3.LUT R156, R156, 0xffff0000, RZ, 0xc0, !PT ;  /* 0xffff00009c9c7812 */ /* 0x000fc400078ec0ff */
[----:B------:R-:W-:Y:S01]  /*75d0*/  LOP3.LUT R81, R81, 0xffff0000, RZ, 0xc0, !PT ;  /* 0xffff000051517812 */ /* 0x000fe200078ec0ff */
[-C--:B------:R-:W-:Y:S01]  /*75e0*/  FFMA.FTZ R155, R157, R55.reuse, -R155 ;  /* 0x000000379d9b7223 */ /* 0x080fe2000001089b */
[----:B------:R-:W-:Y:S01]  /*75f0*/  FMUL.FTZ R55, R159, R55 ;  /* 0x000000379f377220 */ /* 0x000fe20000410000 */
[----:B------:R-:W-:Y:S01]  /*7600*/  LOP3.LUT R41, R41, 0xffff0000, RZ, 0xc0, !PT ;  /* 0xffff000029297812 */ /* 0x000fe200078ec0ff */
[C---:B------:R-:W-:Y:S01]  /*7610*/  IMAD.U32 R159, R83.reuse, 0x10000, RZ ;  /* 0x00010000539f7824 */ /* 0x040fe200078e00ff */
[----:B------:R-:W-:Y:S01]  /*7620*/  LOP3.LUT R83, R83, 0xffff0000, RZ, 0xc0, !PT ;  /* 0xffff000053537812 */ /* 0x000fe200078ec0ff */
[----:B------:R-:W-:Y:S01]  /*7630*/  FFMA.FTZ R55, R157, R158, R55 ;  /* 0x0000009e9d377223 */ /* 0x000fe20000010037 */
[----:B------:R-:W-:Y:S01]  /*7640*/  LOP3.LUT R157, R13, 0xffff0000, RZ, 0xc0, !PT ;  /* 0xffff00000d9d7812 */ /* 0x000fe200078ec0ff */
[----:B------:R-:W-:Y:S01]  /*7650*/  FMUL.FTZ R13, R81, R156 ;  /* 0x0000009c510d7220 */ /* 0x000fe20000410000 */
[C---:B------:R-:W-:Y:S01]  /*7660*/  IMAD.U32 R158, R54.reuse, 0x10000, RZ ;  /* 0x00010000369e7824 */ /* 0x040fe200078e00ff */
[----:B------:R-:W-:-:S02]  /*7670*/  LOP3.LUT R54, R54, 0xffff0000, RZ, 0xc0, !PT ;  /* 0xffff000036367812 */ /* 0x000fc400078ec0ff */
[-C--:B------:R-:W-:Y:S01]  /*7680*/  FFMA.FTZ R13, R157, R41.reuse, -R13 ;  /* 0x000000299d0d7223 */ /* 0x080fe2000001080d */
[----:B------:R-:W-:Y:S01]  /*7690*/  FMUL.FTZ R41, R81, R41 ;  /* 0x0000002951297220 */ /* 0x000fe20000410000 */
[----:B------:R-:W-:-:S03]  /*76a0*/  FMUL.FTZ R81, R159, R158 ;  /* 0x0000009e9f517220 */ /* 0x000fc60000410000 */
[----:B------:R-:W-:Y:S01]  /*76b0*/  FFMA.FTZ R41, R157, R156, R41 ;  /* 0x0000009c9d297223 */ /* 0x000fe20000010029 */
[C---:B------:R-:W-:Y:S01]  /*76c0*/  IMAD.U32 R157, R15.reuse, 0x10000, RZ ;  /* 0x000100000f9d7824 */ /* 0x040fe200078e00ff */
[----:B------:R-:W-:Y:S01]  /*76d0*/  LOP3.LUT R15, R15, 0xffff0000, RZ, 0xc0, !PT ;  /* 0xffff00000f0f7812 */ /* 0x000fe200078ec0ff */
[C---:B------:R-:W-:Y:S01]  /*76e0*/  IMAD.U32 R156, R42.reuse, 0x10000, RZ ;  /* 0x000100002a9c7824 */ /* 0x040fe200078e00ff */
[----:B------:R-:W-:Y:S02]  /*76f0*/  LOP3.LUT R42, R42, 0xffff0000, RZ, 0xc0, !PT ;  /* 0xffff00002a2a7812 */ /* 0x000fe400078ec0ff */
[----:B------:R-:W-:Y:S01]  /*7700*/  F2FP.BF16.F32.PACK_AB R41, R41, R55 ;  /* 0x000000372929723e */ /* 0x000fe200000010ff */
[-C--:B------:R-:W-:Y:S01]  /*7710*/  FFMA.FTZ R81, R157, R156.reuse, -R81 ;  /* 0x0000009c9d517223 */ /* 0x080fe20000010851 */
[----:B------:R-:W-:Y:S01]  /*7720*/  FMUL.FTZ R156, R159, R156 ;  /* 0x0000009c9f9c7220 */ /* 0x000fe20000410000 */
[----:B------:R-:W-:Y:S01]  /*7730*/  IMAD.U32 R55, R80, 0x10000, RZ ;  /* 0x0001000050377824 */ /* 0x000fe200078e00ff */
[----:B------:R-:W-:-:S02]  /*7740*/  F2FP.BF16.F32.PACK_AB R13, R13, R155 ;  /* 0x0000009b0d0d723e */ /* 0x000fc400000010ff */
        /* <DEDUP_REMOVED lines=12> */
[-C--:B------:R-:W-:Y:S01]  /*7810*/  FMUL.FTZ R55, R55, R81.reuse ;  /* 0x0000005137377220 */ /* 0x080fe20000410000 */
        /* <DEDUP_REMOVED lines=31> */
[----:B------:R-:W-:Y:S02]  /*7a10*/  IMAD.MOV.U32 R81, RZ, RZ, R41 ;  /* 0x000000ffff517224 */ /* 0x000fe400078e0029 */
[----:B------:R-:W-:Y:S02]  /*7a20*/  IMAD.MOV.U32 R14, RZ, RZ, R43 ;  /* 0x000000ffff0e7224 */ /* 0x000fe400078e002b */
[----:B------:R-:W-:Y:S02]  /*7a30*/  IMAD.MOV.U32 R15, RZ, RZ, R157 ;  /* 0x000000ffff0f7224 */ /* 0x000fe400078e009d */
[----:B------:R-:W-:-:S07]  /*7a40*/  IMAD.MOV.U32 R82, RZ, RZ, R40 ;  /* 0x000000ffff527224 */ /* 0x000fce00078e0028 */
.L_x_1655:
[----:B------:R-:W-:Y:S05]  /*7a50*/  BSYNC B3 ;  /* 0x0000000000037941 */ /* 0x000fea0003800000 */
.L_x_1654:
[----:B------:R-:W-:-:S04]  /*7a60*/  LEA R40, P4, R5, R11, 0x1 ;  /* 0x0000000b05287211 */ /* 0x000fc800078808ff */
[----:B--2---:R-:W-:Y:S02]  /*7a70*/  LEA.HI.X R41, R5, R121, R112, 0x1, P4 ;  /* 0x0000007905297211 */ /* 0x004fe400020f0c70 */
[----:B------:R-:W-:-:S03]  /*7a80*/  ISETP.GE.AND P4, PT, R154, R128, PT ;  /* 0x000000809a00720c */ /* 0x000fc60003f86270 */
[----:B----4-:R2:W-:Y:S10]  /*7a90*/  ST.E.128 desc[UR60][R40.64], R12 ;  /* 0x0000000c28007985 */ /* 0x0105f4000c101d3c */
[----:B--2---:R-:W-:-:S05]  /*7aa0*/  @!P4 IMAD.WIDE R12, R154, 0x2, R120 ;  /* 0x000000029a0cc825 */ /* 0x004fca00078e0278 */
[----:B---3--:R3:W-:Y:S02]  /*7ab0*/  @!P4 ST.E.128 desc[UR60][R12.64], R80 ;  /* 0x000000500c00c985 */ /* 0x0087e4000c101d3c */
.L_x_1653:
[----:B------:R-:W-:Y:S05]  /*7ac0*/  BSYNC B2 ;  /* 0x0000000000027941 */ /* 0x000fea0003800000 */
.L_x_1652:
[----:B------:R-:W-:Y:S01]  /*7ad0*/  ISETP.NE.AND P4, PT, R21, RZ, PT ;  /* 0x000000ff1500720c */ /* 0x000fe20003f85270 */
[----:B------:R-:W-:-:S12]  /*7ae0*/  BSSY B2, `(.L_x_1656) ;  /* 0x000007c000027945 */ /* 0x000fd80003800000 */
[----:B------:R-:W-:Y:S05]  /*7af0*/  @!P4 BRA `(.L_x_1657) ;  /* 0x0000000400e8c947 */ /* 0x000fea0003800000 */
[----:B---3--:R-:W-:Y:S01]  /*7b00*/  SEL R12, R125, R131, !P2 ;  /* 0x000000837d0c7207 */ /* 0x008fe20005000000 */
[----:B------:R-:W-:Y:S01]  /*7b10*/  BSSY B3, `(.L_x_1658) ;  /* 0x0000075000037945 */ /* 0x000fe20003800000 */
[----:B------:R-:W-:Y:S02]  /*7b20*/  ISETP.GE.AND P6, PT, R168, R124, PT ;  /* 0x0000007ca800720c */ /* 0x000fe40003fc6270 */
[----:B------:R-:W-:Y:S02]  /*7b30*/  SHF.R.S32.HI R13, RZ, 0x1f, R12 ;  /* 0x0000001fff0d7819 */ /* 0x000fe4000001140c */
[C---:B------:R-:W-:Y:S02]  /*7b40*/  LEA R52, P4, R6.reuse, R11, 0x1 ;  /* 0x0000000b06347211 */ /* 0x040fe400078808ff */
[----:B------:R-:W-:Y:S02]  /*7b50*/  LEA.HI R13, R13, R12, RZ, 0x4 ;  /* 0x0000000c0d0d7211 */ /* 0x000fe400078f20ff */
[----:B--2---:R-:W-:-:S02]  /*7b60*/  LEA.HI.X R53, R6, R121, R111, 0x1, P4 ;  /* 0x0000007906357211 */ /* 0x004fc400020f0c6f */
        /* <DEDUP_REMOVED lines=13> */
[----:B------:R-:W-:-:S04]  /*7c40*/  IMAD R40, R40, 0x2, R18 ;  /* 0x0000000228287824 */ /* 0x000fc800078e0212 */
[----:B------:R-:W2:Y:S04]  /*7c50*/  LDS.128 R12, [R12+0x18400] ;  /* 0x018400000c0c7984 */ /* 0x000ea80000000c00 */
[----:B------:R-:W3:Y:S01]  /*7c60*/  LDS.128 R40, [R40+0x18400] ;  /* 0x0184000028287984 */ /* 0x000ee20000000c00 */
[----:B------:R-:W-:Y:S05]  /*7c70*/  @P6 BRA `(.L_x_1659) ;  /* 0x0000000400786947 */ /* 0x000fea0003800000 */
[----:B------:R-:W-:Y:S01]  /*7c80*/  SHF.R.U32.HI R55, RZ, 0x10, R49 ;  /* 0x00000010ff377819 */ /* 0x000fe20000011631 */
[----:B---3--:R-:W-:Y:S01]  /*7c90*/  IMAD.U32 R154, R41, 0x10000, RZ ;  /* 0x00010000299a7824 */ /* 0x008fe200078e00ff */
[----:B------:R-:W-:Y:S01]  /*7ca0*/  SHF.R.U32.HI R80, RZ, 0x10, R37 ;  /* 0x00000010ff507819 */ /* 0x000fe20000011625 */
[----:B--2---:R-:W-:Y:S01]  /*7cb0*/  IMAD.U32 R81, R13, 0x10000, RZ ;  /* 0x000100000d517824 */ /* 0x004fe200078e00ff */
[----:B------:R-:W-:Y:S02]  /*7cc0*/  PRMT R55, R227, 0x5410, R55 ;  /* 0x00005410e3377816 */ /* 0x000fe40000000037 */
[----:B------:R-:W-:Y:S02]  /*7cd0*/  PRMT R80, R229, 0x5432, R80 ;  /* 0x00005432e5507816 */ /* 0x000fe40000000050 */
[----:B------:R-:W-:Y:S01]  /*7ce0*/  LOP3.LUT R41, R41, 0xffff0000, RZ, 0xc0, !PT ;  /* 0xffff000029297812 */ /* 0x000fe200078ec0ff */
[----:B------:R-:W-:Y:S01]  /*7cf0*/  IMAD.U32 R83, R55, 0x10000, RZ ;  /* 0x0001000037537824 */ /* 0x000fe200078e00ff */
[----:B------:R-:W-:Y:S01]  /*7d00*/  LOP3.LUT R13, R13, 0xffff0000, RZ, 0xc0, !PT ;  /* 0xffff00000d0d7812 */ /* 0x000fe200078ec0ff */
[----:B------:R-:W-:Y:S01]  /*7d10*/  IMAD.U32 R82, R80, 0x10000, RZ ;  /* 0x0001000050527824 */ /* 0x000fe200078e00ff */
[----:B------:R-:W-:Y:S01]  /*7d20*/  SHF.R.U64 R36, R36, 0x10, R37 ;  /* 0x0000001024247819 */ /* 0x000fe20000001225 */
[----:B------:R-:W-:Y:S01]  /*7d30*/  FMUL.FTZ R155, R154, R83 ;  /* 0x000000539a9b7220 */ /* 0x000fe20000410000 */
[----:B------:R-:W-:Y:S01]  /*7d40*/  SHF.R.U64 R48, R48, 0x10, R49 ;  /* 0x0000001030307819 */ /* 0x000fe20000001231 */
[-C--:B------:R-:W-:Y:S01]  /*7d50*/  FMUL.FTZ R154, R154, R82.reuse ;  /* 0x000000529a9a7220 */ /* 0x080fe20000410000 */
[----:B------:R-:W-:Y:S01]  /*7d60*/  SHF.R.U64 R50, R50, 0x10, R51 ;  /* 0x0000001032327819 */ /* 0x000fe20000001233 */
[----:B------:R-:W-:Y:S01]  /*7d70*/  FFMA.FTZ R82, R81, R82, -R155 ;  /* 0x0000005251527223 */ /* 0x000fe2000001089b */
[----:B------:R-:W-:-:S02]  /*7d80*/  IMAD.U32 R155, R43, 0x10000, RZ ;  /* 0x000100002b9b7824 */ /* 0x000fc400078e00ff */
[----:B------:R-:W-:Y:S01]  /*7d90*/  FFMA.FTZ R81, R81, R83, R154 ;  /* 0x0000005351517223 */ /* 0x000fe2000001009a */
[----:B------:R-:W-:Y:S02]  /*7da0*/  LOP3.LUT R83, R80, 0xffff0000, RZ, 0xc0, !PT ;  /* 0xffff000050537812 */ /* 0x000fe400078ec0ff */
[----:B------:R-:W-:Y:S02]  /*7db0*/  LOP3.LUT R80, R55, 0xffff0000, RZ, 0xc0, !PT ;  /* 0xffff000037507812 */ /* 0x000fe400078ec0ff */
[----:B------:R-:W-:Y:S02]  /*7dc0*/  LOP3.LUT R43, R43, 0xffff0000, RZ, 0xc0, !PT ;  /* 0xffff00002b2b7812 */ /* 0x000fe400078ec0ff */
[----:B------:R-:W-:Y:S01]  /*7dd0*/  SHF.R.U64 R38, R38, 0x10, R39 ;  /* 0x0000001026267819 */ /* 0x000fe20000001227 */
[C---:B------:R-:W-:Y:S01]  /*7de0*/  FMUL.FTZ R55, R41.reuse, R80 ;  /* 0x0000005029377220 */ /* 0x040fe20000410000 */
[----:B------:R-:W-:Y:S01]  /*7df0*/  FMUL.FTZ R41, R41, R83 ;  /* 0x0000005329297220 */ /* 0x000fe20000410000 */
[----:B------:R-:W-:-:S02]  /*7e00*/  PRMT R50, R224, 0x5410, R50 ;  /* 0x00005410e0327816 */ /* 0x000fc40000000032 */
        /* <DEDUP_REMOVED lines=13> */
[----:B------:R-:W-:Y:S01]  /*7ee0*/  LOP3.LUT R39, R12, 0xffff0000, RZ, 0xc0, !PT ;  /* 0xffff00000c277812 */ /* 0x000fe200078ec0ff */
[----:B------:R-:W-:Y:S01]  /*7ef0*/  FMUL.FTZ R49, R43, R41 ;  /* 0x000000292b317220 */ /* 0x000fe20000410000 */
[-C--:B------:R-:W-:Y:S01]  /*7f00*/  FMUL.FTZ R155, R155, R156.reuse ;  /* 0x0000009c9b9b7220 */ /* 0x080fe20000410000 */
[-C--:B------:R-:W-:Y:S01]  /*7f10*/  FMUL.FTZ R43, R43, R37.reuse ;  /* 0x000000252b2b7220 */ /* 0x080fe20000410000 */
[----:B------:R-:W-:Y:S01]  /*7f20*/  FFMA.FTZ R156, R83, R156, -R157 ;  /* 0x0000009c539c7223 */ /* 0x000fe2000001089d */
[----:B------:R-:W-:Y:S01]  /*7f30*/  FFMA.FTZ R37, R15, R37, -R49 ;  /* 0x000000250f257223 */ /* 0x000fe20000010831 */
[----:B------:R-:W-:Y:S01]  /*7f40*/  FFMA.FTZ R155, R83, R154, R155 ;  /* 0x0000009a539b7223 */ /* 0x000fe2000001009b */
[----:B------:R-:W-:Y:S01]  /*7f50*/  FFMA.FTZ R15, R15, R41, R43 ;  /* 0x000000290f0f7223 */ /* 0x000fe2000001002b */
[----:B------:R-:W-:Y:S01]  /*7f60*/  PRMT R41, R227, 0x5432, R36 ;  /* 0x00005432e3297816 */ /* 0x000fe20000000024 */
[----:B------:R-:W-:Y:S01]  /*7f70*/  IMAD.U32 R83, R40, 0x10000, RZ ;  /* 0x0001000028537824 */ /* 0x000fe200078e00ff */
[----:B------:R-:W-:Y:S01]  /*7f80*/  PRMT R36, R226, 0x5432, R48 ;  /* 0x00005432e2247816 */ /* 0x000fe20000000030 */
[----:B------:R-:W-:Y:S01]  /*7f90*/  IMAD.U32 R43, R12, 0x10000, RZ ;  /* 0x000100000c2b7824 */ /* 0x000fe200078e00ff */
[----:B------:R-:W-:Y:S01]  /*7fa0*/  LOP3.LUT R40, R40, 0xffff0000, RZ, 0xc0, !PT ;  /* 0xffff000028287812 */ /* 0x000fe200078ec0ff */
[C---:B------:R-:W-:Y:S01]  /*7fb0*/  IMAD.U32 R49, R41.reuse, 0x10000, RZ ;  /* 0x0001000029317824 */ /* 0x040fe200078e00ff */
[----:B------:R-:W-:Y:S01]  /*7fc0*/  LOP3.LUT R41, R41, 0xffff0000, RZ, 0xc0, !PT ;  /* 0xffff000029297812 */ /* 0x000fe200078ec0ff */
[C---:B------:R-:W-:Y:S01]  /*7fd0*/  IMAD.U32 R48, R36.reuse, 0x10000, RZ ;  /* 0x0001000024307824 */ /* 0x040fe200078e00ff */
[----:B------:R-:W-:-:S02]  /*7fe0*/  LOP3.LUT R36, R36, 0xffff0000, RZ, 0xc0, !PT ;  /* 0xffff000024247812 */ /* 0x000fc400078ec0ff */
[----:B------:R-:W-:Y:S01]  /*7ff0*/  PRMT R38, R224, 0x5432, R38 ;  /* 0x00005432e0267816 */ /* 0x000fe20000000026 */
        /* <DEDUP_REMOVED lines=8> */
[C---:B------:R-:W-:Y:S01]  /*8080*/  IMAD.U32 R48, R42.reuse, 0x10000, RZ ;  /* 0x000100002a307824 */ /* 0x040fe200078e00ff */
[----:B------:R-:W-:Y:S01]  /*8090*/  LOP3.LUT R42, R42, 0xffff0000, RZ, 0xc0, !PT ;  /* 0xffff00002a2a7812 */ /* 0x000fe200078ec0ff */
[C---:B------:R-:W-:Y:S01]  /*80a0*/  IMAD.U32 R40, R50.reuse, 0x10000, RZ ;  /* 0x0001000032287824 */ /* 0x040fe200078e00ff */
[----:B------:R-:W-:Y:S01]  /*80b0*/  LOP3.LUT R50, R50, 0xffff0000, RZ, 0xc0, !PT ;  /* 0xffff000032327812 */ /* 0x000fe200078ec0ff */
[C---:B------:R-:W-:Y:S01]  /*80c0*/  IMAD.U32 R41, R38.reuse, 0x10000, RZ ;  /* 0x0001000026297824 */ /* 0x040fe200078e00ff */
[----:B------:R-:W-:Y:S01]  /*80d0*/  LOP3.LUT R38, R38, 0xffff0000, RZ, 0xc0, !PT ;  /* 0xffff000026267812 */ /* 0x000fe200078ec0ff */
[----:B------:R-:W-:Y:S01]  /*80e0*/  FMUL.FTZ R43, R48, R40 ;  /* 0x00000028302b7220 */ /* 0x000fe20000410000 */
[----:B------:R-:W-:-:S02]  /*80f0*/  IMAD.U32 R39, R14, 0x10000, RZ ;  /* 0x000100000e277824 */ /* 0x000fc400078e00ff */
[-C--:B------:R-:W-:Y:S01]  /*8100*/  FMUL.FTZ R48, R48, R41.reuse ;  /* 0x0000002930307220 */ /* 0x080fe20000410000 */
[----:B------:R-:W-:Y:S01]  /*8110*/  LOP3.LUT R14, R14, 0xffff0000, RZ, 0xc0, !PT ;  /* 0xffff00000e0e7812 */ /* 0x000fe200078ec0ff */
[C---:B------:R-:W-:Y:S02]  /*8120*/  FFMA.FTZ R43, R39.reuse, R41, -R43 ;  /* 0x00000029272b7223 */ /* 0x040fe4000001082b */
[----:B------:R-:W-:Y:S01]  /*8130*/  FFMA.FTZ R48, R39, R40, R48 ;  /* 0x0000002827307223 */ /* 0x000fe20000010030 */
[C---:B------:R-:W-:Y:S01]  /*8140*/  FMUL.FTZ R39, R42.reuse, R50 ;  /* 0x000000322a277220 */ /* 0x040fe20000410000 */
[----:B------:R-:W-:Y:S01]  /*8150*/  FMUL.FTZ R42, R42, R38 ;  /* 0x000000262a2a7220 */ /* 0x000fe20000410000 */
[----:B------:R-:W-:Y:S02]  /*8160*/  F2FP.BF16.F32.PACK_AB R55, R55, R82 ;  /* 0x000000523737723e */ /* 0x000fe400000010ff */
[C---:B------:R-:W-:Y:S01]  /*8170*/  FFMA.FTZ R39, R14.reuse, R38, -R39 ;  /* 0x000000260e277223 */ /* 0x040fe20000010827 */
[----:B------:R-:W-:Y:S01]  /*8180*/  FFMA.FTZ R42, R14, R50, R42 ;  /* 0x000000320e2a7223 */ /* 0x000fe2000001002a */
[----:B------:R-:W-:-:S02]  /*8190*/  F2FP.BF16.F32.PACK_AB R37, R37, R156 ;  /* 0x0000009c2525723e */ /* 0x000fc400000010ff */
        /* <DEDUP_REMOVED lines=12> */
.L_x_1659:
[----:B------:R-:W-:Y:S05]  /*8260*/  BSYNC B3 ;  /* 0x0000000000037941 */ /* 0x000fea0003800000 */
.L_x_1658:
[----:B------:R-:W-:Y:S01]  /*8270*/  @!P4 IMAD.WIDE R36, R54, 0x2, R120 ;  /* 0x000000023624c825 */ /* 0x000fe200078e0278 */
[----:B--2---:R4:W-:Y:S04]  /*8280*/  ST.E.128 desc[UR60][R52.64], R12 ;  /* 0x0000000c34007985 */ /* 0x0049e8000c101d3c */
[----:B---3--:R4:W-:Y:S02]  /*8290*/  @!P4 ST.E.128 desc[UR60][R36.64], R40 ;  /* 0x000000282400c985 */ /* 0x0089e4000c101d3c */
.L_x_1657:
[----:B------:R-:W-:Y:S05]  /*82a0*/  BSYNC B2 ;  /* 0x0000000000027941 */ /* 0x000fea0003800000 */
.L_x_1656:
        /* <DEDUP_REMOVED lines=27> */
[--C-:B------:R-:W-:Y:S01]  /*8460*/  SHF.R.U64 R11, R32, 0x10, R33.reuse ;  /* 0x00000010200b7819 */ /* 0x100fe20000001221 */
[----:B--2---:R-:W-:Y:S01]  /*8470*/  IMAD.U32 R43, R13, 0x10000, RZ ;  /* 0x000100000d2b7824 */ /* 0x004fe200078e00ff */
[----:B------:R-:W-:Y:S01]  /*8480*/  SHF.R.U32.HI R32, RZ, 0x10, R33 ;  /* 0x00000010ff207819 */ /* 0x000fe20000011621 */
[----:B---3--:R-:W-:Y:S01]  /*8490*/  IMAD.U32 R51, R39, 0x10000, RZ ;  /* 0x0001000027337824 */ /* 0x008fe200078e00ff */
[----:B------:R-:W-:Y:S01]  /*84a0*/  SHF.R.U64 R33, R34, 0x10, R35 ;  /* 0x0000001022217819 */ /* 0x000fe20000001223 */
[----:B------:R-:W-:Y:S01]  /*84b0*/  IMAD.U32 R50, R15, 0x10000, RZ ;  /* 0x000100000f327824 */ /* 0x000fe200078e00ff */
[--C-:B------:R-:W-:Y:S01]  /*84c0*/  SHF.R.U64 R34, R44, 0x10, R45.reuse ;  /* 0x000000102c227819 */ /* 0x100fe2000000122d */
[----:B------:R-:W-:Y:S01]  /*84d0*/  IMAD.U32 R52, R38, 0x10000, RZ ;  /* 0x0001000026347824 */ /* 0x000fe200078e00ff */
[----:B------:R-:W-:Y:S01]  /*84e0*/  SHF.R.U32.HI R44, RZ, 0x10, R45 ;  /* 0x00000010ff2c7819 */ /* 0x000fe2000001162d */
[----:B------:R-:W-:Y:S01]  /*84f0*/  IMAD.U32 R49, R14, 0x10000, RZ ;  /* 0x000100000e317824 */ /* 0x000fe200078e00ff */
[----:B------:R-:W-:-:S02]  /*8500*/  SHF.R.U64 R42, R46, 0x10, R47 ;  /* 0x000000102e2a7819 */ /* 0x000fc4000000122f */
[----:B------:R-:W-:Y:S02]  /*8510*/  PRMT R44, R212, 0x5432, R44 ;  /* 0x00005432d42c7816 */ /* 0x000fe4000000002c */
[----:B------:R-:W-:Y:S01]  /*8520*/  SHF.R.U32.HI R46, RZ, 0x10, R47 ;  /* 0x00000010ff2e7819 */ /* 0x000fe2000001162f */
[C---:B------:R-:W-:Y:S01]  /*8530*/  IMAD.U32 R47, R37.reuse, 0x10000, RZ ;  /* 0x00010000252f7824 */ /* 0x040fe200078e00ff */
[----:B------:R-:W-:Y:S01]  /*8540*/  PRMT R32, R210, 0x5432, R32 ;  /* 0x00005432d2207816 */ /* 0x000fe20000000020 */
[----:B------:R-:W-:Y:S01]  /*8550*/  IMAD.U32 R53, R44, 0x10000, RZ ;  /* 0x000100002c357824 */ /* 0x000fe200078e00ff */
[----:B------:R-:W-:Y:S01]  /*8560*/  LOP3.LUT R48, R37, 0xffff0000, RZ, 0xc0, !PT ;  /* 0xffff000025307812 */ /* 0x000fe200078ec0ff */
[----:B------:R-:W-:Y:S01]  /*8570*/  IMAD.U32 R37, R36, 0x10000, RZ ;  /* 0x0001000024257824 */ /* 0x000fe200078e00ff */
[----:B------:R-:W-:Y:S01]  /*8580*/  PRMT R55, R211, 0x5410, R42 ;  /* 0x00005410d3377816 */ /* 0x000fe2000000002a */
[----:B------:R-:W-:Y:S01]  /*8590*/  IMAD.U32 R54, R32, 0x10000, RZ ;  /* 0x0001000020367824 */ /* 0x000fe200078e00ff */
[----:B------:R-:W-:Y:S01]  /*85a0*/  LOP3.LUT R44, R44, 0xffff0000, RZ, 0xc0, !PT ;  /* 0xffff00002c2c7812 */ /* 0x000fe200078ec0ff */
[CC--:B------:R-:W-:Y:S01]  /*85b0*/  FMUL.FTZ R42, R47.reuse, R53.reuse ;  /* 0x000000352f2a7220 */ /* 0x0c0fe20000410000 */
[----:B------:R-:W-:Y:S01]  /*85c0*/  SHF.R.U32.HI R35, RZ, 0x10, R35 ;  /* 0x00000010ff237819 */ /* 0x000fe20000011623 */
[-C--:B------:R-:W-:Y:S01]  /*85d0*/  FMUL.FTZ R47, R47, R54.reuse ;  /* 0x000000362f2f7220 */ /* 0x080fe20000410000 */
[----:B------:R-:W-:Y:S01]  /*85e0*/  PRMT R46, R211, 0x5432, R46 ;  /* 0x00005432d32e7816 */ /* 0x000fe2000000002e */
[----:B------:R-:W-:Y:S01]  /*85f0*/  FFMA.FTZ R42, R43, R54, -R42 ;  /* 0x000000362b2a7223 */ /* 0x000fe2000001082a */
[----:B------:R-:W-:Y:S01]  /*8600*/  LOP3.LUT R32, R32, 0xffff0000, RZ, 0xc0, !PT ;  /* 0xffff000020207812 */ /* 0x000fe200078ec0ff */
[----:B------:R-:W-:Y:S01]  /*8610*/  FMUL.FTZ R80, R48, R44 ;  /* 0x0000002c30507220 */ /* 0x000fe20000410000 */
[----:B------:R-:W-:Y:S01]  /*8620*/  LOP3.LUT R45, R13, 0xffff0000, RZ, 0xc0, !PT ;  /* 0xffff00000d2d7812 */ /* 0x000fe200078ec0ff */
[----:B------:R-:W-:Y:S01]  /*8630*/  IMAD.U32 R54, R46, 0x10000, RZ ;  /* 0x000100002e367824 */ /* 0x000fe200078e00ff */
[----:B------:R-:W-:Y:S01]  /*8640*/  PRMT R35, R209, 0x5432, R35 ;  /* 0x00005432d1237816 */ /* 0x000fe20000000023 */
[-C--:B------:R-:W-:Y:S01]  /*8650*/  FMUL.FTZ R48, R48, R32.reuse ;  /* 0x0000002030307220 */ /* 0x080fe20000410000 */
[----:B------:R-:W-:Y:S01]  /*8660*/  LOP3.LUT R39, R39, 0xffff0000, RZ, 0xc0, !PT ;  /* 0xffff000027277812 */ /* 0x000fe200078ec0ff */
[----:B------:R-:W-:Y:S01]  /*8670*/  FFMA.FTZ R47, R43, R53, R47 ;  /* 0x000000352b2f7223 */ /* 0x000fe2000001002f */
[----:B------:R-:W-:Y:S01]  /*8680*/  LOP3.LUT R46, R46, 0xffff0000, RZ, 0xc0, !PT ;  /* 0xffff00002e2e7812 */ /* 0x000fe200078ec0ff */
[----:B------:R-:W-:Y:S01]  /*8690*/  FFMA.FTZ R80, R45, R32, -R80 ;  /* 0x000000202d507223 */ /* 0x000fe20000010850 */
[----:B------:R-:W-:Y:S01]  /*86a0*/  PRMT R34, R212, 0x5410, R34 ;  /* 0x00005410d4227816 */ /* 0x000fe20000000022 */
[----:B------:R-:W-:Y:S01]  /*86b0*/  IMAD.U32 R43, R35, 0x10000, RZ ;  /* 0x00010000232b7824 */ /* 0x000fe200078e00ff */
[----:B------:R-:W-:Y:S01]  /*86c0*/  PRMT R11, R210, 0x5410, R11 ;  /* 0x00005410d20b7816 */ /* 0x000fe2000000000b */
[----:B------:R-:W-:Y:S01]  /*86d0*/  FMUL.FTZ R32, R51, R54 ;  /* 0x0000003633207220 */ /* 0x000fe20000410000 */
[----:B------:R-:W-:Y:S01]  /*86e0*/  LOP3.LUT R15, R15, 0xffff0000, RZ, 0xc0, !PT ;  /* 0xffff00000f0f7812 */ /* 0x000fe200078ec0ff */
[----:B------:R-:W-:Y:S01]  /*86f0*/  FFMA.FTZ R48, R45, R44, R48 ;  /* 0x0000002c2d307223 */ /* 0x000fe20000010030 */
[----:B------:R-:W-:Y:S01]  /*8700*/  LOP3.LUT R35, R35, 0xffff0000, RZ, 0xc0, !PT ;  /* 0xffff000023237812 */ /* 0x000fe200078ec0ff */
[----:B------:R-:W-:Y:S01]  /*8710*/  FMUL.FTZ R45, R39, R46 ;  /* 0x0000002e272d7220 */ /* 0x000fe20000410000 */
[-C--:B------:R-:W-:Y:S01]  /*8720*/  FMUL.FTZ R51, R51, R43.reuse ;  /* 0x0000002b33337220 */ /* 0x080fe20000410000 */
[----:B------:R-:W-:Y:S01]  /*8730*/  FFMA.FTZ R32, R50, R43, -R32 ;  /* 0x0000002b32207223 */ /* 0x000fe20000010820 */
[----:B------:R-:W-:-:S02]  /*8740*/  IMAD.U32 R44, R34, 0x10000, RZ ;  /* 0x00010000222c7824 */ /* 0x000fc400078e00ff */
[-C--:B------:R-:W-:Y:S01]  /*8750*/  FMUL.FTZ R39, R39, R35.reuse ;  /* 0x0000002327277220 */ /* 0x080fe20000410000 */
[----:B------:R-:W-:Y:S02]  /*8760*/  IMAD.U32 R43, R11, 0x10000, RZ ;  /* 0x000100000b2b7824 */ /* 0x000fe400078e00ff */
[C---:B------:R-:W-:Y:S01]  /*8770*/  FFMA.FTZ R45, R15.reuse, R35, -R45 ;  /* 0x000000230f2d7223 */ /* 0x040fe2000001082d */
[----:B------:R-:W-:Y:S01]  /*8780*/  LOP3.LUT R36, R36, 0xffff0000, RZ, 0xc0, !PT ;  /* 0xffff000024247812 */ /* 0x000fe200078ec0ff */
[----:B------:R-:W-:Y:S01]  /*8790*/  IMAD.U32 R13, R12, 0x10000, RZ ;  /* 0x000100000c0d7824 */ /* 0x000fe200078e00ff */
[----:B------:R-:W-:Y:S01]  /*87a0*/  LOP3.LUT R34, R34, 0xffff0000, RZ, 0xc0, !PT ;  /* 0xffff000022227812 */ /* 0x000fe200078ec0ff */
[----:B------:R-:W-:Y:S01]  /*87b0*/  FFMA.FTZ R39, R15, R46, R39 ;  /* 0x0000002e0f277223 */ /* 0x000fe20000010027 */
[----:B------:R-:W-:Y:S01]  /*87c0*/  LOP3.LUT R35, R11, 0xffff0000, RZ, 0xc0, !PT ;  /* 0xffff00000b237812 */ /* 0x000fe200078ec0ff */
[C---:B------:R-:W-:Y:S01]  /*87d0*/  FMUL.FTZ R11, R37.reuse, R44 ;  /* 0x0000002c250b7220 */ /* 0x040fe20000410000 */
[-C--:B------:R-:W-:Y:S01]  /*87e0*/  FMUL.FTZ R37, R37, R43.reuse ;  /* 0x0000002b25257220 */ /* 0x080fe20000410000 */
[----:B------:R-:W-:Y:S01]  /*87f0*/  LOP3.LUT R12, R12, 0xffff0000, RZ, 0xc0, !PT ;  /* 0xffff00000c0c7812 */ /* 0x000fe200078ec0ff */
[----:B------:R-:W-:Y:S01]  /*8800*/  FMUL.FTZ R15, R36, R34 ;  /* 0x00000022240f7220 */ /* 0x000fe20000410000 */
[----:B------:R-:W-:Y:S01]  /*8810*/  PRMT R33, R209, 0x5410, R33 ;  /* 0x00005410d1217816 */ /* 0x000fe20000000021 */
[C---:B------:R-:W-:Y:S01]  /*8820*/  FFMA.FTZ R11, R13.reuse, R43, -R11 ;  /* 0x0000002b0d0b7223 */ /* 0x040fe2000001080b */
[----:B------:R-:W-:Y:S01]  /*8830*/  FFMA.FTZ R37, R13, R44, R37 ;  /* 0x0000002c0d257223 */ /* 0x000fe20000010025 */
[C---:B------:R-:W-:Y:S01]  /*8840*/  IMAD.U32 R13, R55.reuse, 0x10000, RZ ;  /* 0x00010000370d7824 */ /* 0x040fe200078e00ff */
[----:B------:R-:W-:Y:S01]  /*8850*/  LOP3.LUT R38, R38, 0xffff0000, RZ, 0xc0, !PT ;  /* 0xffff000026267812 */ /* 0x000fe200078ec0ff */
[-C--:B------:R-:W-:Y:S01]  /*8860*/  FMUL.FTZ R36, R36, R35.reuse ;  /* 0x0000002324247220 */ /* 0x080fe20000410000 */
[----:B------:R-:W-:Y:S01]  /*8870*/  LOP3.LUT R55, R55, 0xffff0000, RZ, 0xc0, !PT ;  /* 0xffff000037377812 */ /* 0x000fe200078ec0ff */
[C---:B------:R-:W-:Y:S01]  /*8880*/  FFMA.FTZ R15, R12.reuse, R35, -R15 ;  /* 0x000000230c0f7223 */ /* 0x040fe2000001080f */
[C---:B------:R-:W-:Y:S01]  /*8890*/  IMAD.U32 R35, R33.reuse, 0x10000, RZ ;  /* 0x0001000021237824 */ /* 0x040fe200078e00ff */
[----:B------:R-:W-:Y:S01]  /*88a0*/  LOP3.LUT R33, R33, 0xffff0000, RZ, 0xc0, !PT ;  /* 0xffff000021217812 */ /* 0x000fe200078ec0ff */
[----:B------:R-:W-:Y:S01]  /*88b0*/  FFMA.FTZ R36, R12, R34, R36 ;  /* 0x000000220c247223 */ /* 0x000fe20000010024 */
[----:B------:R-:W-:Y:S01]  /*88c0*/  LOP3.LUT R14, R14, 0xffff0000, RZ, 0xc0, !PT ;  /* 0xffff00000e0e7812 */ /* 0x000fe200078ec0ff */
[----:B------:R-:W-:Y:S01]  /*88d0*/  FMUL.FTZ R12, R52, R13 ;  /* 0x0000000d340c7220 */ /* 0x000fe20000410000 */
[C---:B------:R-:W-:Y:S01]  /*88e0*/  FMUL.FTZ R34, R38.reuse, R55 ;  /* 0x0000003726227220 */ /* 0x040fe20000410000 */
[----:B------:R-:W-:Y:S01]  /*88f0*/  FMUL.FTZ R38, R38, R33 ;  /* 0x0000002126267220 */ /* 0x000fe20000410000 */
[-C--:B------:R-:W-:Y:S01]  /*8900*/  FMUL.FTZ R52, R52, R35.reuse ;  /* 0x0000002334347220 */ /* 0x080fe20000410000 */
[----:B------:R-:W-:Y:S01]  /*8910*/  FFMA.FTZ R12, R49, R35, -R12 ;  /* 0x00000023310c7223 */ /* 0x000fe2000001080c */
[C---:B------:R-:W-:Y:S01]  /*8920*/  FFMA.FTZ R33, R14.reuse, R33, -R34 ;  /* 0x000000210e217223 */ /* 0x040fe20000010822 */
[----:B------:R-:W-:Y:S01]  /*8930*/  FFMA.FTZ R55, R14, R55, R38 ;  /* 0x000000370e377223 */ /* 0x000fe20000010026 */
[----:B------:R-:W-:Y:S01]  /*8940*/  F2FP.BF16.F32.PACK_AB R14, R15, R11 ;  /* 0x0000000b0f0e723e */ /* 0x000fe200000010ff */
        /* <DEDUP_REMOVED lines=13> */
.L_x_1661:
[----:B------:R-:W-:Y:S05]  /*8a20*/  BSYNC B2 ;  /* 0x0000000000027941 */ /* 0x000fea0003800000 */
.L_x_1660:
[----:B--2---:R2:W-:Y:S04]  /*8a30*/  ST.E.128 desc[UR60][R40.64], R12 ;  /* 0x0000000c28007985 */ /* 0x0045e8000c101d3c */
[----:B---3--:R2:W-:Y:S02]  /*8a40*/  @!P4 ST.E.128 desc[UR60][R120.64], R36 ;  /* 0x000000247800c985 */ /* 0x0085e4000c101d3c */
.L_x_1651:
[----:B------:R-:W-:Y:S05]  /*8a50*/  BSYNC B1 ;  /* 0x0000000000017941 */ /* 0x000fea0003800000 */
.L_x_1650:
[----:B------:R-:W-:-:S03]  /*8a60*/  UMOV UR4, 0xffffffff ;  /* 0xffffffff00047882 */ /* 0x000fc60000000000 */
[----:B------:R-:W-:Y:S05]  /*8a70*/  BRA.DIV UR4, `(.L_x_1662) ;  /* 0x00000202049c7947 */ /* 0x000fea000b800000 */
[----:B0-----:R-:W0:Y:S04]  /*8a80*/  SHFL.IDX PT, R115, R115, 0x1, 0x1c1f ;  /* 0x003c1f0073737f89 */ /* 0x001e2800000e0000 */
[----:B------:R-:W0:Y:S02]  /*8a90*/  SHFL.IDX PT, R116, R116, 0x1, 0x1c1f ;  /* 0x003c1f0074747f89 */ /* 0x000e2400000e0000 */
.L_x_2022:
[----:B------:R-:W-:Y:S05]  /*8aa0*/  @P5 BRA `(.L_x_1619) ;  /* 0x0000001c00b05947 */ /* 0x000fea0003800000 */
[----:B------:R-:W-:Y:S01]  /*8ab0*/  ISETP.NE.AND P4, PT, R8, RZ, PT ;  /* 0x000000ff0800720c */ /* 0x000fe20003f85270 */
[----:B------:R-:W-:Y:S01]  /*8ac0*/  BSSY B1, `(.L_x_1663) ;  /* 0x000007e000017945 */ /* 0x000fe20003800000 */
[----:B0-2-4-:R-:W-:Y:S02]  /*8ad0*/  IMAD.MOV.U32 R36, RZ, RZ, R116 ;  /* 0x000000ffff247224 */ /* 0x015fe400078e0074 */
[----:B------:R-:W-:-:S09]  /*8ae0*/  IMAD.MOV.U32 R37, RZ, RZ, R115 ;  /* 0x000000ffff257224 */ /* 0x000fd200078e0073 */
[----:B------:R-:W-:Y:S05]  /*8af0*/  @!P4 BRA `(.L_x_1664) ;  /* 0x0000000400e8c947 */ /* 0x000fea0003800000 */
[----:B---3--:R-:W-:Y:S01]  /*8b00*/  SEL R11, R125, R131, !P3 ;  /* 0x000000837d0b7207 */ /* 0x008fe20005800000 */
[----:B------:R-:W-:Y:S01]  /*8b10*/  BSSY B2, `(.L_x_1665) ;  /* 0x0000076000027945 */ /* 0x000fe20003800000 */
[C---:B------:R-:W-:Y:S02]  /*8b20*/  LEA R38, P5, R5.reuse, R116, 0x1 ;  /* 0x0000007405267211 */ /* 0x040fe400078a08ff */
[----:B------:R-:W-:Y:S02]  /*8b30*/  SHF.R.S32.HI R12, RZ, 0x1f, R11 ;  /* 0x0000001fff0c7819 */ /* 0x000fe4000001140b */
        /* <DEDUP_REMOVED lines=29> */
[----:B------:R-:W-:Y:S01]  /*8d10*/  PRMT R76, R204, 0x5432, R76 ;  /* 0x00005432cc4c7816 */ /* 0x000fe2000000004c */
[----:B------:R-:W-:Y:S01]  /*8d20*/  IMAD.U32 R52, R34, 0x10000, RZ ;  /* 0x0001000022347824 */ /* 0x000fe200078e00ff */
[----:B------:R-:W-:Y:S01]  /*8d30*/  PRMT R64, R189, 0x5432, R64 ;  /* 0x00005432bd407816 */ /* 0x000fe20000000040 */
[----:B------:R-:W-:Y:S01]  /*8d40*/  IMAD.U32 R49, R14, 0x10000, RZ ;  /* 0x000100000e317824 */ /* 0x000fe200078e00ff */
[----:B------:R-:W-:Y:S01]  /*8d50*/  SHF.R.U64 R44, R78, 0x10, R79 ;  /* 0x000000104e2c7819 */ /* 0x000fe2000000124f */
[----:B------:R-:W-:Y:S01]  /*8d60*/  IMAD.U32 R54, R76, 0x10000, RZ ;  /* 0x000100004c367824 */ /* 0x000fe200078e00ff */
[----:B------:R-:W-:Y:S01]  /*8d70*/  SHF.R.U64 R42, R66, 0x10, R67 ;  /* 0x00000010422a7819 */ /* 0x000fe20000001243 */
[----:B------:R-:W-:Y:S01]  /*8d80*/  IMAD.U32 R80, R64, 0x10000, RZ ;  /* 0x0001000040507824 */ /* 0x000fe200078e00ff */
[----:B------:R-:W-:Y:S01]  /*8d90*/  SHF.R.U32.HI R78, RZ, 0x10, R79 ;  /* 0x00000010ff4e7819 */ /* 0x000fe2000001164f */
[----:B------:R-:W-:Y:S01]  /*8da0*/  FMUL.FTZ R82, R47, R54 ;  /* 0x000000362f527220 */ /* 0x000fe20000410000 */
[----:B------:R-:W-:-:S02]  /*8db0*/  SHF.R.U32.HI R66, RZ, 0x10, R67 ;  /* 0x00000010ff427819 */ /* 0x000fc40000011643 */
[----:B------:R-:W-:Y:S01]  /*8dc0*/  LOP3.LUT R48, R33, 0xffff0000, RZ, 0xc0, !PT ;  /* 0xffff000021307812 */ /* 0x000fe200078ec0ff */
[----:B------:R-:W-:Y:S01]  /*8dd0*/  IMAD.U32 R33, R32, 0x10000, RZ ;  /* 0x0001000020217824 */ /* 0x000fe200078e00ff */
[----:B------:R-:W-:Y:S01]  /*8de0*/  LOP3.LUT R53, R76, 0xffff0000, RZ, 0xc0, !PT ;  /* 0xffff00004c357812 */ /* 0x000fe200078ec0ff */
[-C--:B------:R-:W-:Y:S01]  /*8df0*/  FMUL.FTZ R76, R47, R80.reuse ;  /* 0x000000502f4c7220 */ /* 0x080fe20000410000 */
[----:B------:R-:W-:Y:S02]  /*8e00*/  PRMT R78, R200, 0x5432, R78 ;  /* 0x00005432c84e7816 */ /* 0x000fe4000000004e */
[----:B------:R-:W-:Y:S01]  /*8e10*/  PRMT R66, R153, 0x5432, R66 ;  /* 0x0000543299427816 */ /* 0x000fe20000000042 */
[----:B------:R-:W-:Y:S01]  /*8e20*/  FMUL.FTZ R67, R48, R53 ;  /* 0x0000003530437220 */ /* 0x000fe20000410000 */
[----:B------:R-:W-:Y:S01]  /*8e30*/  LOP3.LUT R65, R64, 0xffff0000, RZ, 0xc0, !PT ;  /* 0xffff000040417812 */ /* 0x000fe200078ec0ff */
[----:B------:R-:W-:Y:S01]  /*8e40*/  IMAD.U32 R55, R78, 0x10000, RZ ;  /* 0x000100004e377824 */ /* 0x000fe200078e00ff */
[----:B------:R-:W-:Y:S01]  /*8e50*/  LOP3.LUT R46, R13, 0xffff0000, RZ, 0xc0, !PT ;  /* 0xffff00000d2e7812 */ /* 0x000fe200078ec0ff */
[----:B------:R-:W-:Y:S01]  /*8e60*/  IMAD.U32 R47, R66, 0x10000, RZ ;  /* 0x00010000422f7824 */ /* 0x000fe200078e00ff */
[----:B------:R-:W-:Y:S01]  /*8e70*/  PRMT R204, R204, 0x5410, R43 ;  /* 0x00005410cccc7816 */ /* 0x000fe2000000002b */
[C---:B------:R-:W-:Y:S01]  /*8e80*/  FFMA.FTZ R43, R45.reuse, R80, -R82 ;  /* 0x000000502d2b7223 */ /* 0x040fe20000010852 */
[----:B------:R-:W-:Y:S01]  /*8e90*/  FFMA.FTZ R45, R45, R54, R76 ;  /* 0x000000362d2d7223 */ /* 0x000fe2000001004c */
[----:B------:R-:W-:Y:S01]  /*8ea0*/  LOP3.LUT R35, R35, 0xffff0000, RZ, 0xc0, !PT ;  /* 0xffff000023237812 */ /* 0x000fe200078ec0ff */
[-C--:B------:R-:W-:Y:S01]  /*8eb0*/  FMUL.FTZ R77, R48, R65.reuse ;  /* 0x00000041304d7220 */ /* 0x080fe20000410000 */
[----:B------:R-:W-:Y:S01]  /*8ec0*/  LOP3.LUT R54, R78, 0xffff0000, RZ, 0xc0, !PT ;  /* 0xffff00004e367812 */ /* 0x000fe200078ec0ff */
[----:B------:R-:W-:Y:S01]  /*8ed0*/  FFMA.FTZ R48, R46, R65, -R67 ;  /* 0x000000412e307223 */ /* 0x000fe20000010843 */
[----:B------:R-:W-:Y:S01]  /*8ee0*/  LOP3.LUT R64, R66, 0xffff0000, RZ, 0xc0, !PT ;  /* 0xffff000042407812 */ /* 0x000fe200078ec0ff */
[----:B------:R-:W-:Y:S01]  /*8ef0*/  FMUL.FTZ R65, R51, R55 ;  /* 0x0000003733417220 */ /* 0x000fe20000410000 */
[----:B------:R-:W-:Y:S01]  /*8f00*/  PRMT R11, R189, 0x5410, R11 ;  /* 0x00005410bd0b7816 */ /* 0x000fe2000000000b */
[-C--:B------:R-:W-:Y:S01]  /*8f10*/  FMUL.FTZ R76, R51, R47.reuse ;  /* 0x0000002f334c7220 */ /* 0x080fe20000410000 */
[----:B------:R-:W-:Y:S01]  /*8f20*/  LOP3.LUT R15, R15, 0xffff0000, RZ, 0xc0, !PT ;  /* 0xffff00000f0f7812 */ /* 0x000fe200078ec0ff */
[C---:B------:R-:W-:Y:S01]  /*8f30*/  FMUL.FTZ R78, R35.reuse, R54 ;  /* 0x00000036234e7220 */ /* 0x040fe20000410000 */
[----:B------:R-:W-:Y:S01]  /*8f40*/  FMUL.FTZ R80, R35, R64 ;  /* 0x0000004023507220 */ /* 0x000fe20000410000 */
[----:B------:R-:W-:Y:S01]  /*8f50*/  LOP3.LUT R32, R32, 0xffff0000, RZ, 0xc0, !PT ;  /* 0xffff000020207812 */ /* 0x000fe200078ec0ff */
[----:B------:R-:W-:Y:S01]  /*8f60*/  FFMA.FTZ R47, R50, R47, -R65 ;  /* 0x0000002f322f7223 */ /* 0x000fe20000010841 */
[----:B------:R-:W-:Y:S01]  /*8f70*/  LOP3.LUT R35, R204, 0xffff0000, RZ, 0xc0, !PT ;  /* 0xffff0000cc237812 */ /* 0x000fe200078ec0ff */
[----:B------:R-:W-:Y:S01]  /*8f80*/  FFMA.FTZ R50, R50, R55, R76 ;  /* 0x0000003732327223 */ /* 0x000fe2000001004c */
[----:B------:R-:W-:Y:S01]  /*8f90*/  IMAD.U32 R66, R204, 0x10000, RZ ;  /* 0x00010000cc427824 */ /* 0x000fe200078e00ff */
[C---:B------:R-:W-:Y:S01]  /*8fa0*/  LOP3.LUT R51, R11.reuse, 0xffff0000, RZ, 0xc0, !PT ;  /* 0xffff00000b337812 */ /* 0x040fe200078ec0ff */
[----:B------:R-:W-:-:S02]  /*8fb0*/  IMAD.U32 R76, R11, 0x10000, RZ ;  /* 0x000100000b4c7824 */ /* 0x000fc400078e00ff */
[----:B------:R-:W-:Y:S01]  /*8fc0*/  FFMA.FTZ R46, R46, R53, R77 ;  /* 0x000000352e2e7223 */ /* 0x000fe2000001004d */
[C---:B------:R-:W-:Y:S01]  /*8fd0*/  IMAD.U32 R13, R12.reuse, 0x10000, RZ ;  /* 0x000100000c0d7824 */ /* 0x040fe200078e00ff */
[----:B------:R-:W-:Y:S01]  /*8fe0*/  LOP3.LUT R12, R12, 0xffff0000, RZ, 0xc0, !PT ;  /* 0xffff00000c0c7812 */ /* 0x000fe200078ec0ff */
[----:B------:R-:W-:Y:S01]  /*8ff0*/  FFMA.FTZ R64, R15, R64, -R78 ;  /* 0x000000400f407223 */ /* 0x000fe2000001084e */
[----:B------:R-:W-:Y:S01]  /*9000*/  PRMT R44, R200, 0x5410, R44 ;  /* 0x00005410c82c7816 */ /* 0x000fe2000000002c */
[----:B------:R-:W-:Y:S01]  /*9010*/  FMUL.FTZ R78, R33, R66 ;  /* 0x00000042214e7220 */ /* 0x000fe20000410000 */
[C---:B------:R-:W-:Y:S01]  /*9020*/  FMUL.FTZ R53, R32.reuse, R35 ;  /* 0x0000002320357220 */ /* 0x040fe20000410000 */
[----:B------:R-:W-:Y:S01]  /*9030*/  PRMT R42, R153, 0x5410, R42 ;  /* 0x00005410992a7816 */ /* 0x000fe2000000002a */
[-C--:B------:R-:W-:Y:S01]  /*9040*/  FMUL.FTZ R33, R33, R76.reuse ;  /* 0x0000004c21217220 */ /* 0x080fe20000410000 */
[-C--:B------:R-:W-:Y:S01]  /*9050*/  FMUL.FTZ R65, R32, R51.reuse ;  /* 0x0000003320417220 */ /* 0x080fe20000410000 */
[----:B------:R-:W-:Y:S01]  /*9060*/  LOP3.LUT R34, R34, 0xffff0000, RZ, 0xc0, !PT ;  /* 0xffff000022227812 */ /* 0x000fe200078ec0ff */
[C---:B------:R-:W-:Y:S01]  /*9070*/  FFMA.FTZ R11, R13.reuse, R76, -R78 ;  /* 0x0000004c0d0b7223 */ /* 0x040fe2000001084e */
[----:B------:R-:W-:Y:S01]  /*9080*/  FFMA.FTZ R32, R12, R51, -R53 ;  /* 0x000000330c207223 */ /* 0x000fe20000010835 */
[C---:B------:R-:W-:Y:S01]  /*9090*/  LOP3.LUT R55, R44.reuse, 0xffff0000, RZ, 0xc0, !PT ;  /* 0xffff00002c377812 */ /* 0x040fe200078ec0ff */
[----:B------:R-:W-:Y:S01]  /*90a0*/  FFMA.FTZ R13, R13, R66, R33 ;  /* 0x000000420d0d7223 */ /* 0x000fe20000010021 */
[----:B------:R-:W-:Y:S01]  /*90b0*/  IMAD.U32 R53, R44, 0x10000, RZ ;  /* 0x000100002c357824 */ /* 0x000fe200078e00ff */
[C---:B------:R-:W-:Y:S01]  /*90c0*/  LOP3.LUT R51, R42.reuse, 0xffff0000, RZ, 0xc0, !PT ;  /* 0xffff00002a337812 */ /* 0x040fe200078ec0ff */
[----:B------:R-:W-:-:S02]  /*90d0*/  IMAD.U32 R33, R42, 0x10000, RZ ;  /* 0x000100002a217824 */ /* 0x000fc400078e00ff */
[----:B------:R-:W-:Y:S01]  /*90e0*/  FFMA.FTZ R12, R12, R35, R65 ;  /* 0x000000230c0c7223 */ /* 0x000fe20000010041 */
[----:B------:R-:W-:Y:S01]  /*90f0*/  LOP3.LUT R14, R14, 0xffff0000, RZ, 0xc0, !PT ;  /* 0xffff00000e0e7812 */ /* 0x000fe200078ec0ff */
[----:B------:R-:W-:Y:S01]  /*9100*/  FMUL.FTZ R42, R52, R53 ;  /* 0x00000035342a7220 */ /* 0x000fe20000410000 */
[----:B------:R-:W-:Y:S01]  /*9110*/  FMUL.FTZ R35, R34, R55 ;  /* 0x0000003722237220 */ /* 0x000fe20000410000 */
[----:B------:R-:W-:Y:S01]  /*9120*/  FMUL.FTZ R52, R52, R33 ;  /* 0x0000002134347220 */ /* 0x000fe20000410000 */
[----:B------:R-:W-:Y:S01]  /*9130*/  FMUL.FTZ R34, R34, R51 ;  /* 0x0000003322227220 */ /* 0x000fe20000410000 */
[----:B------:R-:W-:Y:S01]  /*9140*/  FFMA.FTZ R15, R15, R54, R80 ;  /* 0x000000360f0f7223 */ /* 0x000fe20000010050 */
[----:B------:R-:W-:Y:S01]  /*9150*/  F2FP.BF16.F32.PACK_AB R32, R32, R11 ;  /* 0x0000000b2020723e */ /* 0x000fe200000010ff */
[C---:B------:R-:W-:Y:S01]  /*9160*/  FFMA.FTZ R52, R49.reuse, R53, R52 ;  /* 0x0000003531347223 */ /* 0x040fe20000010034 */
[C---:B------:R-:W-:Y:S01]  /*9170*/  FFMA.FTZ R55, R14.reuse, R55, R34 ;  /* 0x000000370e377223 */ /* 0x040fe20000010022 */
[----:B------:R-:W-:Y:S01]  /*9180*/  FFMA.FTZ R42, R49, R33, -R42 ;  /* 0x00000021312a7223 */ /* 0x000fe2000001082a */
[----:B------:R-:W-:Y:S01]  /*9190*/  FFMA.FTZ R35, R14, R51, -R35 ;  /* 0x000000330e237223 */ /* 0x000fe20000010823 */
[----:B------:R-:W-:Y:S01]  /*91a0*/  F2FP.BF16.F32.PACK_AB R34, R12, R13 ;  /* 0x0000000d0c22723e */ /* 0x000fe200000010ff */
[----:B------:R-:W-:Y:S01]  /*91b0*/  IMAD.MOV.U32 R12, RZ, RZ, R32 ;  /* 0x000000ffff0c7224 */ /* 0x000fe200078e0020 */
        /* <DEDUP_REMOVED lines=11> */
.L_x_1666:
[----:B------:R-:W-:Y:S05]  /*9270*/  BSYNC B2 ;  /* 0x0000000000027941 */ /* 0x000fea0003800000 */
.L_x_1665:
[----:B--2---:R2:W-:Y:S04]  /*9280*/  ST.E.128 desc[UR60][R38.64], R12 ;  /* 0x0000000c26007985 */ /* 0x0045e8000c101d3c */
[----:B---3--:R2:W-:Y:S02]  /*9290*/  @!P4 ST.E.128 desc[UR60][R40.64], R32 ;  /* 0x000000202800c985 */ /* 0x0085e4000c101d3c */
.L_x_1664:
[----:B------:R-:W-:Y:S05]  /*92a0*/  BSYNC B1 ;  /* 0x0000000000017941 */ /* 0x000fea0003800000 */
.L_x_1663:
[----:B------:R-:W-:Y:S01]  /*92b0*/  ISETP.NE.AND P4, PT, R21, RZ, PT ;  /* 0x000000ff1500720c */ /* 0x000fe20003f85270 */
[----:B------:R-:W-:-:S12]  /*92c0*/  BSSY B1, `(.L_x_1667) ;  /* 0x0000079000017945 */ /* 0x000fd80003800000 */
[----:B------:R-:W-:Y:S05]  /*92d0*/  @!P4 BRA `(.L_x_1668) ;  /* 0x0000000400dcc947 */ /* 0x000fea0003800000 */
[----:B0--3--:R-:W-:Y:S01]  /*92e0*/  SEL R11, R125, R131, !P2 ;  /* 0x000000837d0b7207 */ /* 0x009fe20005000000 */
[----:B------:R-:W-:Y:S01]  /*92f0*/  BSSY B2, `(.L_x_1669) ;  /* 0x0000073000027945 */ /* 0x000fe20003800000 */
[C---:B--2---:R-:W-:Y:S02]  /*9300*/  LEA R38, P5, R6.reuse, R116, 0x1 ;  /* 0x0000007406267211 */ /* 0x044fe400078a08ff */
        /* <DEDUP_REMOVED lines=12> */
[----:B------:R-:W-:-:S05]  /*93d0*/  LOP3.LUT R11, R11, R218, RZ, 0x3c, !PT ;  /* 0x000000da0b0b7212 */ /* 0x000fca00078e3cff */
        /* <DEDUP_REMOVED lines=9> */
[--C-:B------:R-:W-:Y:S01]  /*9470*/  SHF.R.U64 R49, R72, 0x10, R73.reuse ;  /* 0x0000001048317819 */ /* 0x100fe20000001249 */
[----:B---3--:R-:W-:Y:S01]  /*9480*/  IMAD.U32 R52, R33, 0x10000, RZ ;  /* 0x0001000021347824 */ /* 0x008fe200078e00ff */
[----:B------:R-:W-:Y:S01]  /*9490*/  SHF.R.U32.HI R73, RZ, 0x10, R73 ;  /* 0x00000010ff497819 */ /* 0x000fe20000011649 */
[----:B--2---:R-:W-:Y:S01]  /*94a0*/  IMAD.U32 R47, R13, 0x10000, RZ ;  /* 0x000100000d2f7824 */ /* 0x004fe200078e00ff */
[--C-:B------:R-:W-:Y:S01]  /*94b0*/  SHF.R.U64 R45, R60, 0x10, R61.reuse ;  /* 0x000000103c2d7819 */ /* 0x100fe2000000123d */
[----:B------:R-:W-:Y:S01]  /*94c0*/  IMAD.U32 R51, R35, 0x10000, RZ ;  /* 0x0001000023337824 */ /* 0x000fe200078e00ff */
[----:B------:R-:W-:Y:S01]  /*94d0*/  SHF.R.U32.HI R61, RZ, 0x10, R61 ;  /* 0x00000010ff3d7819 */ /* 0x000fe2000001163d */
[----:B------:R-:W-:Y:S01]  /*94e0*/  IMAD.U32 R44, R15, 0x10000, RZ ;  /* 0x000100000f2c7824 */ /* 0x000fe200078e00ff */
[----:B------:R-:W-:Y:S01]  /*94f0*/  PRMT R54, R152, 0x5432, R73 ;  /* 0x0000543298367816 */ /* 0x000fe20000000049 */
[----:B0-----:R-:W-:Y:S01]  /*9500*/  IMAD.U32 R11, R12, 0x10000, RZ ;  /* 0x000100000c0b7824 */ /* 0x001fe200078e00ff */
[----:B------:R-:W-:-:S02]  /*9510*/  PRMT R45, R150, 0x5410, R45 ;  /* 0x00005410962d7816 */ /* 0x000fc4000000002d */
[----:B------:R-:W-:Y:S01]  /*9520*/  PRMT R150, R150, 0x5432, R61 ;  /* 0x0000543296967816 */ /* 0x000fe2000000003d */
[----:B------:R-:W-:Y:S01]  /*9530*/  IMAD.U32 R55, R54, 0x10000, RZ ;  /* 0x0001000036377824 */ /* 0x000fe200078e00ff */
[----:B------:R-:W-:Y:S02]  /*9540*/  SHF.R.U64 R50, R74, 0x10, R75 ;  /* 0x000000104a327819 */ /* 0x000fe4000000124b */
[----:B------:R-:W-:Y:S01]  /*9550*/  SHF.R.U64 R46, R62, 0x10, R63 ;  /* 0x000000103e2e7819 */ /* 0x000fe2000000123f */
[----:B------:R-:W-:Y:S01]  /*9560*/  IMAD.U32 R53, R150, 0x10000, RZ ;  /* 0x0001000096357824 */ /* 0x000fe200078e00ff */
[----:B------:R-:W-:Y:S02]  /*9570*/  SHF.R.U32.HI R74, RZ, 0x10, R75 ;  /* 0x00000010ff4a7819 */ /* 0x000fe4000001164b */
[----:B------:R-:W-:Y:S02]  /*9580*/  PRMT R152, R152, 0x5410, R49 ;  /* 0x0000541098987816 */ /* 0x000fe40000000031 */
[----:B------:R-:W-:-:S02]  /*9590*/  SHF.R.U32.HI R62, RZ, 0x10, R63 ;  /* 0x00000010ff3e7819 */ /* 0x000fc4000001163f */
[C---:B------:R-:W-:Y:S01]  /*95a0*/  PRMT R49, R151.reuse, 0x5410, R50 ;  /* 0x0000541097317816 */ /* 0x040fe20000000032 */
[C---:B------:R-:W-:Y:S01]  /*95b0*/  FMUL.FTZ R50, R52.reuse, R55 ;  /* 0x0000003734327220 */ /* 0x040fe20000410000 */
[----:B------:R-:W-:Y:S01]  /*95c0*/  PRMT R74, R151, 0x5432, R74 ;  /* 0x00005432974a7816 */ /* 0x000fe2000000004a */
[-C--:B------:R-:W-:Y:S01]  /*95d0*/  FMUL.FTZ R52, R52, R53.reuse ;  /* 0x0000003534347220 */ /* 0x080fe20000410000 */
[----:B------:R-:W-:Y:S01]  /*95e0*/  PRMT R62, R149, 0x5432, R62 ;  /* 0x00005432953e7816 */ /* 0x000fe2000000003e */
[----:B------:R-:W-:Y:S01]  /*95f0*/  FFMA.FTZ R50, R47, R53, -R50 ;  /* 0x000000352f327223 */ /* 0x000fe20000010832 */
[----:B------:R-:W-:Y:S01]  /*9600*/  LOP3.LUT R48, R33, 0xffff0000, RZ, 0xc0, !PT ;  /* 0xffff000021307812 */ /* 0x000fe200078ec0ff */
[----:B------:R-:W-:Y:S01]  /*9610*/  IMAD.U32 R60, R74, 0x10000, RZ ;  /* 0x000100004a3c7824 */ /* 0x000fe200078e00ff */
[----:B------:R-:W-:Y:S01]  /*9620*/  LOP3.LUT R54, R54, 0xffff0000, RZ, 0xc0, !PT ;  /* 0xffff000036367812 */ /* 0x000fe200078ec0ff */
[----:B------:R-:W-:Y:S01]  /*9630*/  FFMA.FTZ R47, R47, R55, R52 ;  /* 0x000000372f2f7223 */ /* 0x000fe20000010034 */
[----:B------:R-:W-:Y:S01]  /*9640*/  LOP3.LUT R53, R150, 0xffff0000, RZ, 0xc0, !PT ;  /* 0xffff000096357812 */ /* 0x000fe200078ec0ff */
[----:B------:R-:W-:Y:S01]  /*9650*/  IMAD.U32 R52, R62, 0x10000, RZ ;  /* 0x000100003e347824 */ /* 0x000fe200078e00ff */
[----:B------:R-:W-:Y:S01]  /*9660*/  LOP3.LUT R43, R13, 0xffff0000, RZ, 0xc0, !PT ;  /* 0xffff00000d2b7812 */ /* 0x000fe200078ec0ff */
[C---:B------:R-:W-:Y:S01]  /*9670*/  FMUL.FTZ R64, R48.reuse, R54 ;  /* 0x0000003630407220 */ /* 0x040fe20000410000 */
[----:B------:R-:W-:Y:S01]  /*9680*/  FMUL.FTZ R55, R51, R60 ;  /* 0x0000003c33377220 */ /* 0x000fe20000410000 */
[-C--:B------:R-:W-:Y:S01]  /*9690*/  FMUL.FTZ R48, R48, R53.reuse ;  /* 0x0000003530307220 */ /* 0x080fe20000410000 */
[----:B------:R-:W-:Y:S01]  /*96a0*/  LOP3.LUT R35, R35, 0xffff0000, RZ, 0xc0, !PT ;  /* 0xffff000023237812 */ /* 0x000fe200078ec0ff */
[----:B------:R-:W-:Y:S01]  /*96b0*/  FMUL.FTZ R51, R51, R52 ;  /* 0x0000003433337220 */ /* 0x000fe20000410000 */
[----:B------:R-:W-:Y:S01]  /*96c0*/  LOP3.LUT R74, R74, 0xffff0000, RZ, 0xc0, !PT ;  /* 0xffff00004a4a7812 */ /* 0x000fe200078ec0ff */
[C---:B------:R-:W-:Y:S01]  /*96d0*/  FFMA.FTZ R53, R43.reuse, R53, -R64 ;  /* 0x000000352b357223 */ /* 0x040fe20000010840 */
[----:B------:R-:W-:Y:S01]  /*96e0*/  FFMA.FTZ R48, R43, R54, R48 ;  /* 0x000000362b307223 */ /* 0x000fe20000010030 */
[----:B------:R-:W-:Y:S01]  /*96f0*/  LOP3.LUT R62, R62, 0xffff0000, RZ, 0xc0, !PT ;  /* 0xffff00003e3e7812 */ /* 0x000fe200078ec0ff */
[C---:B------:R-:W-:Y:S01]  /*9700*/  FFMA.FTZ R43, R44.reuse, R52, -R55 ;  /* 0x000000342c2b7223 */ /* 0x040fe20000010837 */
[----:B------:R-:W-:Y:S01]  /*9710*/  LOP3.LUT R33, R15, 0xffff0000, RZ, 0xc0, !PT ;  /* 0xffff00000f217812 */ /* 0x000fe200078ec0ff */
[----:B------:R-:W-:Y:S01]  /*9720*/  FFMA.FTZ R44, R44, R60, R51 ;  /* 0x0000003c2c2c7223 */ /* 0x000fe20000010033 */
[----:B------:R-:W-:Y:S01]  /*9730*/  FMUL.FTZ R60, R35, R74 ;  /* 0x0000004a233c7220 */ /* 0x000fe20000410000 */
[----:B------:R-:W-:-:S02]  /*9740*/  IMAD.U32 R13, R32, 0x10000, RZ ;  /* 0x00010000200d7824 */ /* 0x000fc400078e00ff */
[-C--:B------:R-:W-:Y:S01]  /*9750*/  FMUL.FTZ R64, R35, R62.reuse ;  /* 0x0000003e23407220 */ /* 0x080fe20000410000 */
[----:B------:R-:W-:Y:S01]  /*9760*/  IMAD.U32 R54, R152, 0x10000, RZ ;  /* 0x0001000098367824 */ /* 0x000fe200078e00ff */
[----:B------:R-:W-:Y:S01]  /*9770*/  LOP3.LUT R32, R32, 0xffff0000, RZ, 0xc0, !PT ;  /* 0xffff000020207812 */ /* 0x000fe200078ec0ff */
[----:B------:R-:W-:Y:S01]  /*9780*/  IMAD.U32 R52, R45, 0x10000, RZ ;  /* 0x000100002d347824 */ /* 0x000fe200078e00ff */
[----:B------:R-:W-:Y:S01]  /*9790*/  LOP3.LUT R35, R152, 0xffff0000, RZ, 0xc0, !PT ;  /* 0xffff000098237812 */ /* 0x000fe200078ec0ff */
[----:B------:R-:W-:Y:S01]  /*97a0*/  FFMA.FTZ R62, R33, R62, -R60 ;  /* 0x0000003e213e7223 */ /* 0x000fe2000001083c */
[----:B------:R-:W-:Y:S01]  /*97b0*/  LOP3.LUT R45, R45, 0xffff0000, RZ, 0xc0, !PT ;  /* 0xffff00002d2d7812 */ /* 0x000fe200078ec0ff */
[C---:B------:R-:W-:Y:S01]  /*97c0*/  FMUL.FTZ R60, R13.reuse, R54 ;  /* 0x000000360d3c7220 */ /* 0x040fe20000410000 */
[----:B------:R-:W-:Y:S01]  /*97d0*/  FMUL.FTZ R13, R13, R52 ;  /* 0x000000340d0d7220 */ /* 0x000fe20000410000 */
[----:B------:R-:W-:Y:S01]  /*97e0*/  PRMT R46, R149, 0x5410, R46 ;  /* 0x00005410952e7816 */ /* 0x000fe2000000002e */
[----:B------:R-:W-:Y:S01]  /*97f0*/  FFMA.FTZ R55, R33, R74, R64 ;  /* 0x0000004a21377223 */ /* 0x000fe20000010040 */
[C---:B------:R-:W-:Y:S01]  /*9800*/  IMAD.U32 R15, R14.reuse, 0x10000, RZ ;  /* 0x000100000e0f7824 */ /* 0x040fe200078e00ff */
[----:B------:R-:W-:Y:S01]  /*9810*/  LOP3.LUT R42, R14, 0xffff0000, RZ, 0xc0, !PT ;  /* 0xffff00000e2a7812 */ /* 0x000fe200078ec0ff */
[C---:B------:R-:W-:Y:S01]  /*9820*/  FMUL.FTZ R33, R32.reuse, R35 ;  /* 0x0000002320217220 */ /* 0x040fe20000410000 */
[----:B------:R-:W-:Y:S01]  /*9830*/  FMUL.FTZ R51, R32, R45 ;  /* 0x0000002d20337220 */ /* 0x000fe20000410000 */
[----:B------:R-:W-:Y:S01]  /*9840*/  LOP3.LUT R12, R12, 0xffff0000, RZ, 0xc0, !PT ;  /* 0xffff00000c0c7812 */ /* 0x000fe200078ec0ff */
[C---:B------:R-:W-:Y:S01]  /*9850*/  IMAD.U32 R14, R34.reuse, 0x10000, RZ ;  /* 0x00010000220e7824 */ /* 0x040fe200078e00ff */
[----:B------:R-:W-:Y:S01]  /*9860*/  LOP3.LUT R34, R34, 0xffff0000, RZ, 0xc0, !PT ;  /* 0xffff000022227812 */ /* 0x000fe200078ec0ff */
[----:B------:R-:W-:-:S02]  /*9870*/  IMAD.U32 R32, R49, 0x10000, RZ ;  /* 0x0001000031207824 */ /* 0x000fc400078e00ff */
[----:B------:R-:W-:Y:S01]  /*9880*/  FFMA.FTZ R54, R11, R54, R13 ;  /* 0x000000360b367223 */ /* 0x000fe2000001000d */
[----:B------:R-:W-:Y:S01]  /*9890*/  LOP3.LUT R49, R49, 0xffff0000, RZ, 0xc0, !PT ;  /* 0xffff000031317812 */ /* 0x000fe200078ec0ff */
[----:B------:R-:W-:Y:S01]  /*98a0*/  FFMA.FTZ R60, R11, R52, -R60 ;  /* 0x000000340b3c7223 */ /* 0x000fe2000001083c */
[C---:B------:R-:W-:Y:S01]  /*98b0*/  LOP3.LUT R13, R46.reuse, 0xffff0000, RZ, 0xc0, !PT ;  /* 0xffff00002e0d7812 */ /* 0x040fe200078ec0ff */
[----:B------:R-:W-:Y:S02]  /*98c0*/  IMAD.U32 R11, R46, 0x10000, RZ ;  /* 0x000100002e0b7824 */ /* 0x000fe400078e00ff */
[C---:B------:R-:W-:Y:S01]  /*98d0*/  FFMA.FTZ R33, R12.reuse, R45, -R33 ;  /* 0x0000002d0c217223 */ /* 0x040fe20000010821 */
[----:B------:R-:W-:Y:S01]  /*98e0*/  FFMA.FTZ R51, R12, R35, R51 ;  /* 0x000000230c337223 */ /* 0x000fe20000010033 */
[----:B------:R-:W-:Y:S01]  /*98f0*/  FMUL.FTZ R45, R34, R49 ;  /* 0x00000031222d7220 */ /* 0x000fe20000410000 */
[CC--:B------:R-:W-:Y:S01]  /*9900*/  FMUL.FTZ R12, R14.reuse, R32.reuse ;  /* 0x000000200e0c7220 */ /* 0x0c0fe20000410000 */
[----:B------:R-:W-:Y:S01]  /*9910*/  FMUL.FTZ R35, R14, R11 ;  /* 0x0000000b0e237220 */ /* 0x000fe20000410000 */
[-C--:B------:R-:W-:Y:S01]  /*9920*/  FMUL.FTZ R34, R34, R13.reuse ;  /* 0x0000000d22227220 */ /* 0x080fe20000410000 */
        /* <DEDUP_REMOVED lines=8> */
[----:B------:R-:W-:Y:S02]  /*99b0*/  F2FP.BF16.F32.PACK_AB R14, R45, R12 ;  /* 0x0000000c2d0e723e */ /* 0x000fe400000010ff */
[----:B------:R-:W-:Y:S01]  /*99c0*/  F2FP.BF16.F32.PACK_AB R34, R34, R35 ;  /* 0x000000232222723e */ /* 0x000fe200000010ff */
[----:B------:R-:W-:Y:S01]  /*99d0*/  IMAD.MOV.U32 R12, RZ, RZ, R60 ;  /* 0x000000ffff0c7224 */ /* 0x000fe200078e003c */
[----:B------:R-:W-:Y:S01]  /*99e0*/  F2FP.BF16.F32.PACK_AB R13, R53, R50 ;  /* 0x00000032350d723e */ /* 0x000fe200000010ff */
[----:B------:R-:W-:Y:S01]  /*99f0*/  IMAD.MOV.U32 R35, RZ, RZ, R44 ;  /* 0x000000ffff237224 */ /* 0x000fe200078e002c */
[----:B------:R-:W-:-:S02]  /*9a00*/  F2FP.BF16.F32.PACK_AB R15, R62, R43 ;  /* 0x0000002b3e0f723e */ /* 0x000fc400000010ff */
[----:B------:R-:W-:-:S07]  /*9a10*/  F2FP.BF16.F32.PACK_AB R32, R51, R54 ;  /* 0x000000363320723e */ /* 0x000fce00000010ff */
.L_x_1670:
[----:B------:R-:W-:Y:S05]  /*9a20*/  BSYNC B2 ;  /* 0x0000000000027941 */ /* 0x000fea0003800000 */
.L_x_1669:
[----:B--2---:R4:W-:Y:S04]  /*9a30*/  ST.E.128 desc[UR60][R38.64], R12 ;  /* 0x0000000c26007985 */ /* 0x0049e8000c101d3c */
[----:B---3--:R4:W-:Y:S02]  /*9a40*/  @!P4 ST.E.128 desc[UR60][R40.64], R32 ;  /* 0x000000202800c985 */ /* 0x0089e4000c101d3c */
.L_x_1668:
[----:B------:R-:W-:Y:S05]  /*9a50*/  BSYNC B1 ;  /* 0x0000000000017941 */ /* 0x000fea0003800000 */
.L_x_1667:
        /* <DEDUP_REMOVED lines=11> */
[----:B0-----:R-:W-:-:S03]  /*9b10*/  IMAD.SHL.U32 R11, R131, 0x8, RZ ;  /* 0x00000008830b7824 */ /* 0x001fc600078e00ff */
[----:B------:R-:W-:Y:S02]  /*9b20*/  LEA.HI R12, R12, R131, RZ, 0x3 ;  /* 0x000000830c0c7211 */ /* 0x000fe400078f18ff */
[----:B------:R-:W-:Y:S02]  /*9b30*/  LOP3.LUT R13, R181, 0x38, R11, 0xf8, !PT ;  /* 0x00000038b50d7812 */ /* 0x000fe400078ef80b */
[----:B------:R-:W-:Y:S02]  /*9b40*/  SHF.R.S32.HI R15, RZ, 0x3, R12 ;  /* 0x00000003ff0f7819 */ /* 0x000fe4000001140c */
[----:B------:R-:W-:-:S03]  /*9b50*/  LOP3.LUT R13, R13, R218, RZ, 0x3c, !PT ;  /* 0x000000da0d0d7212 */ /* 0x000fc600078e3cff */
[----:B------:R-:W-:-:S04]  /*9b60*/  IMAD R12, R15, 0x1800, R188 ;  /* 0x000018000f0c7824 */ /* 0x000fc800078e02bc */
[----:B------:R-:W-:Y:S02]  /*9b70*/  IMAD.IADD R12, R12, 0x1, R13 ;  /* 0x000000010c0c7824 */ /* 0x000fe400078e020d */
[C---:B------:R-:W-:Y:S02]  /*9b80*/  IMAD R13, R19.reuse, 0x4800, R135 ;  /* 0x00004800130d7824 */ /* 0x040fe400078e0287 */
[----:B------:R-:W-:Y:S02]  /*9b90*/  IMAD R15, R19, 0x4800, R12 ;  /* 0x00004800130f7824 */ /* 0x000fe400078e020c */
[--C-:B------:R-:W-:Y:S02]  /*9ba0*/  IMAD R13, R13, 0x2, R18.reuse ;  /* 0x000000020d0d7824 */ /* 0x100fe400078e0212 */
[----:B------:R-:W-:-:S04]  /*9bb0*/  IMAD R32, R15, 0x2, R18 ;  /* 0x000000020f207824 */ /* 0x000fc800078e0212 */
[----:B------:R-:W0:Y:S04]  /*9bc0*/  LDS.128 R12, [R13+0x18400] ;  /* 0x018400000d0c7984 */ /* 0x000e280000000c00 */
[----:B------:R-:W2:Y:S01]  /*9bd0*/  LDS.128 R32, [R32+0x18400] ;  /* 0x0184000020207984 */ /* 0x000ea20000000c00 */
[----:B------:R-:W-:Y:S05]  /*9be0*/  @P5 BRA `(.L_x_1672) ;  /* 0x0000000400685947 */ /* 0x000fea0003800000 */
[--C-:B------:R-:W-:Y:S01]  /*9bf0*/  SHF.R.U64 R49, R56, 0x10, R57.reuse ;  /* 0x0000001038317819 */ /* 0x100fe20000001239 */
[----:B--2---:R-:W-:Y:S01]  /*9c00*/  IMAD.U32 R46, R33, 0x10000, RZ ;  /* 0x00010000212e7824 */ /* 0x004fe200078e00ff */
[----:B------:R-:W-:Y:S01]  /*9c10*/  SHF.R.U32.HI R57, RZ, 0x10, R57 ;  /* 0x00000010ff397819 */ /* 0x000fe20000011639 */
[----:B0-----:R-:W-:Y:S01]  /*9c20*/  IMAD.U32 R43, R13, 0x10000, RZ ;  /* 0x000100000d2b7824 */ /* 0x001fe200078e00ff */
[----:B------:R-:W-:Y:S01]  /*9c30*/  SHF.R.U32.HI R51, RZ, 0x10, R69 ;  /* 0x00000010ff337819 */ /* 0x000fe20000011645 */
[----:B------:R-:W-:Y:S01]  /*9c40*/  IMAD.U32 R48, R35, 0x10000, RZ ;  /* 0x0001000023307824 */ /* 0x000fe200078e00ff */
[----:B------:R-:W-:Y:S01]  /*9c50*/  PRMT R49, R146, 0x5410, R49 ;  /* 0x0000541092317816 */ /* 0x000fe20000000031 */
[----:B------:R-:W-:Y:S01]  /*9c60*/  IMAD.U32 R45, R15, 0x10000, RZ ;  /* 0x000100000f2d7824 */ /* 0x000fe200078e00ff */
[----:B------:R-:W-:Y:S01]  /*9c70*/  SHF.R.U64 R50, R58, 0x10, R59 ;  /* 0x000000103a327819 */ /* 0x000fe2000000123b */
[----:B------:R-:W-:Y:S01]  /*9c80*/  IMAD.U32 R41, R32, 0x10000, RZ ;  /* 0x0001000020297824 */ /* 0x000fe200078e00ff */
[----:B------:R-:W-:Y:S01]  /*9c90*/  PRMT R146, R146, 0x5432, R57 ;  /* 0x0000543292927816 */ /* 0x000fe20000000039 */
[----:B------:R-:W-:Y:S01]  /*9ca0*/  IMAD.U32 R40, R12, 0x10000, RZ ;  /* 0x000100000c287824 */ /* 0x000fe200078e00ff */
[----:B------:R-:W-:-:S02]  /*9cb0*/  PRMT R51, R148, 0x5432, R51 ;  /* 0x0000543294337816 */ /* 0x000fc40000000033 */
[----:B------:R-:W-:Y:S02]  /*9cc0*/  SHF.R.U64 R53, R68, 0x10, R69 ;  /* 0x0000001044357819 */ /* 0x000fe40000001245 */
[--C-:B------:R-:W-:Y:S01]  /*9cd0*/  SHF.R.U64 R54, R70, 0x10, R71.reuse ;  /* 0x0000001046367819 */ /* 0x100fe20000001247 */
[----:B------:R-:W-:Y:S01]  /*9ce0*/  IMAD.U32 R52, R51, 0x10000, RZ ;  /* 0x0001000033347824 */ /* 0x000fe200078e00ff */
[----:B------:R-:W-:Y:S02]  /*9cf0*/  SHF.R.U32.HI R70, RZ, 0x10, R71 ;  /* 0x00000010ff467819 */ /* 0x000fe40000011647 */
[----:B------:R-:W-:Y:S02]  /*9d00*/  LOP3.LUT R47, R33, 0xffff0000, RZ, 0xc0, !PT ;  /* 0xffff0000212f7812 */ /* 0x000fe400078ec0ff */
[----:B------:R-:W-:Y:S01]  /*9d10*/  PRMT R33, R145, 0x5410, R50 ;  /* 0x0000541091217816 */ /* 0x000fe20000000032 */
[----:B------:R-:W-:Y:S01]  /*9d20*/  IMAD.U32 R50, R146, 0x10000, RZ ;  /* 0x0001000092327824 */ /* 0x000fe200078e00ff */
[----:B------:R-:W-:-:S02]  /*9d30*/  SHF.R.U32.HI R58, RZ, 0x10, R59 ;  /* 0x00000010ff3a7819 */ /* 0x000fc4000001163b */
[----:B------:R-:W-:Y:S01]  /*9d40*/  PRMT R148, R148, 0x5410, R53 ;  /* 0x0000541094947816 */ /* 0x000fe20000000035 */
[C---:B------:R-:W-:Y:S01]  /*9d50*/  FMUL.FTZ R56, R46.reuse, R50 ;  /* 0x000000322e387220 */ /* 0x040fe20000410000 */
[C---:B------:R-:W-:Y:S01]  /*9d60*/  PRMT R53, R147.reuse, 0x5410, R54 ;  /* 0x0000541093357816 */ /* 0x040fe20000000036 */
[-C--:B------:R-:W-:Y:S01]  /*9d70*/  FMUL.FTZ R54, R46, R52.reuse ;  /* 0x000000342e367220 */ /* 0x080fe20000410000 */
[----:B------:R-:W-:Y:S01]  /*9d80*/  PRMT R147, R147, 0x5432, R70 ;  /* 0x0000543293937816 */ /* 0x000fe20000000046 */
[----:B------:R-:W-:Y:S01]  /*9d90*/  FFMA.FTZ R56, R43, R52, R56 ;  /* 0x000000342b387223 */ /* 0x000fe20000010038 */
[----:B------:R-:W-:Y:S01]  /*9da0*/  PRMT R145, R145, 0x5432, R58 ;  /* 0x0000543291917816 */ /* 0x000fe2000000003a */
[----:B------:R-:W-:Y:S01]  /*9db0*/  FFMA.FTZ R54, R43, R50, -R54 ;  /* 0x000000322b367223 */ /* 0x000fe20000010836 */
[----:B------:R-:W-:Y:S01]  /*9dc0*/  LOP3.LUT R51, R51, 0xffff0000, RZ, 0xc0, !PT ;  /* 0xffff000033337812 */ /* 0x000fe200078ec0ff */
[----:B------:R-:W-:Y:S01]  /*9dd0*/  IMAD.U32 R46, R147, 0x10000, RZ ;  /* 0x00010000932e7824 */ /* 0x000fe200078e00ff */
[----:B------:R-:W-:Y:S01]  /*9de0*/  LOP3.LUT R146, R146, 0xffff0000, RZ, 0xc0, !PT ;  /* 0xffff000092927812 */ /* 0x000fe200078ec0ff */
[----:B------:R-:W-:Y:S01]  /*9df0*/  IMAD.U32 R43, R145, 0x10000, RZ ;  /* 0x00010000912b7824 */ /* 0x000fe200078e00ff */
[----:B------:R-:W-:Y:S01]  /*9e00*/  LOP3.LUT R44, R13, 0xffff0000, RZ, 0xc0, !PT ;  /* 0xffff00000d2c7812 */ /* 0x000fe200078ec0ff */
[C---:B------:R-:W-:Y:S01]  /*9e10*/  FMUL.FTZ R55, R47.reuse, R51 ;  /* 0x000000332f377220 */ /* 0x040fe20000410000 */
[C---:B------:R-:W-:Y:S01]  /*9e20*/  FMUL.FTZ R50, R48.reuse, R46 ;  /* 0x0000002e30327220 */ /* 0x040fe20000410000 */
[-C--:B------:R-:W-:Y:S01]  /*9e30*/  FMUL.FTZ R47, R47, R146.reuse ;  /* 0x000000922f2f7220 */ /* 0x080fe20000410000 */
[----:B------:R-:W-:Y:S01]  /*9e40*/  LOP3.LUT R35, R35, 0xffff0000, RZ, 0xc0, !PT ;  /* 0xffff000023237812 */ /* 0x000fe200078ec0ff */
[----:B------:R-:W-:Y:S01]  /*9e50*/  FMUL.FTZ R57, R48, R43 ;  /* 0x0000002b30397220 */ /* 0x000fe20000410000 */
[----:B------:R-:W-:Y:S01]  /*9e60*/  LOP3.LUT R147, R147, 0xffff0000, RZ, 0xc0, !PT ;  /* 0xffff000093937812 */ /* 0x000fe200078ec0ff */
[C---:B------:R-:W-:Y:S01]  /*9e70*/  FFMA.FTZ R55, R44.reuse, R146, -R55 ;  /* 0x000000922c377223 */ /* 0x040fe20000010837 */
[----:B------:R-:W-:Y:S01]  /*9e80*/  LOP3.LUT R145, R145, 0xffff0000, RZ, 0xc0, !PT ;  /* 0xffff000091917812 */ /* 0x000fe200078ec0ff */
[----:B------:R-:W-:Y:S01]  /*9e90*/  FFMA.FTZ R47, R44, R51, R47 ;  /* 0x000000332c2f7223 */ /* 0x000fe2000001002f */
[----:B------:R-:W-:Y:S01]  /*9ea0*/  FFMA.FTZ R50, R45, R43, -R50 ;  /* 0x0000002b2d327223 */ /* 0x000fe20000010832 */
[----:B------:R-:W-:-:S02]  /*9eb0*/  IMAD.U32 R44, R148, 0x10000, RZ ;  /* 0x00010000942c7824 */ /* 0x000fc400078e00ff */
[----:B------:R-:W-:Y:S01]  /*9ec0*/  FFMA.FTZ R57, R45, R46, R57 ;  /* 0x0000002e2d397223 */ /* 0x000fe20000010039 */
[----:B------:R-:W-:Y:S02]  /*9ed0*/  IMAD.U32 R43, R49, 0x10000, RZ ;  /* 0x00010000312b7824 */ /* 0x000fe400078e00ff */
[C---:B------:R-:W-:Y:S01]  /*9ee0*/  FMUL.FTZ R45, R35.reuse, R147 ;  /* 0x00000093232d7220 */ /* 0x040fe20000410000 */
[----:B------:R-:W-:Y:S01]  /*9ef0*/  FMUL.FTZ R51, R35, R145 ;  /* 0x0000009123337220 */ /* 0x000fe20000410000 */
[----:B------:R-:W-:Y:S01]  /*9f00*/  LOP3.LUT R42, R15, 0xffff0000, RZ, 0xc0, !PT ;  /* 0xffff00000f2a7812 */ /* 0x000fe200078ec0ff */
[CC--:B------:R-:W-:Y:S01]  /*9f10*/  FMUL.FTZ R35, R41.reuse, R44.reuse ;  /* 0x0000002c29237220 */ /* 0x0c0fe20000410000 */
[----:B------:R-:W-:Y:S01]  /*9f20*/  LOP3.LUT R32, R32, 0xffff0000, RZ, 0xc0, !PT ;  /* 0xffff000020207812 */ /* 0x000fe200078ec0ff */
[----:B------:R-:W-:Y:S01]  /*9f30*/  FMUL.FTZ R41, R41, R43 ;  /* 0x0000002b29297220 */ /* 0x000fe20000410000 */
[----:B------:R-:W-:Y:S01]  /*9f40*/  LOP3.LUT R148, R148, 0xffff0000, RZ, 0xc0, !PT ;  /* 0xffff000094947812 */ /* 0x000fe200078ec0ff */
[C---:B------:R-:W-:Y:S01]  /*9f50*/  FFMA.FTZ R45, R42.reuse, R145, -R45 ;  /* 0x000000912a2d7223 */ /* 0x040fe2000001082d */
[----:B------:R-:W-:Y:S01]  /*9f60*/  LOP3.LUT R49, R49, 0xffff0000, RZ, 0xc0, !PT ;  /* 0xffff000031317812 */ /* 0x000fe200078ec0ff */
[----:B------:R-:W-:Y:S01]  /*9f70*/  FFMA.FTZ R46, R42, R147, R51 ;  /* 0x000000932a2e7223 */ /* 0x000fe20000010033 */
[----:B------:R-:W-:Y:S01]  /*9f80*/  LOP3.LUT R13, R12, 0xffff0000, RZ, 0xc0, !PT ;  /* 0xffff00000c0d7812 */ /* 0x000fe200078ec0ff */
[C---:B------:R-:W-:Y:S01]  /*9f90*/  FFMA.FTZ R43, R40.reuse, R43, -R35 ;  /* 0x0000002b282b7223 */ /* 0x040fe20000010823 */
[----:B------:R-:W-:Y:S01]  /*9fa0*/  FFMA.FTZ R41, R40, R44, R41 ;  /* 0x0000002c28297223 */ /* 0x000fe20000010029 */
[----:B------:R-:W-:-:S02]  /*9fb0*/  IMAD.U32 R15, R34, 0x10000, RZ ;  /* 0x00010000220f7824 */ /* 0x000fc400078e00ff */
[CC--:B------:R-:W-:Y:S01]  /*9fc0*/  FMUL.FTZ R42, R32.reuse, R148.reuse ;  /* 0x00000094202a7220 */ /* 0x0c0fe20000410000 */
[-C--:B------:R-:W-:Y:S01]  /*9fd0*/  FMUL.FTZ R40, R32, R49.reuse ;  /* 0x0000003120287220 */ /* 0x080fe20000410000 */
[----:B------:R-:W-:Y:S01]  /*9fe0*/  IMAD.U32 R35, R53, 0x10000, RZ ;  /* 0x0001000035237824 */ /* 0x000fe200078e00ff */
[----:B------:R-:W-:Y:S01]  /*9ff0*/  LOP3.LUT R34, R34, 0xffff0000, RZ, 0xc0, !PT ;  /* 0xffff000022227812 */ /* 0x000fe200078ec0ff */
[----:B------:R-:W-:Y:S01]  /*a000*/  IMAD.U32 R32, R33, 0x10000, RZ ;  /* 0x0001000021207824 */ /* 0x000fe200078e00ff */
[----:B------:R-:W-:Y:S01]  /*a010*/  LOP3.LUT R53, R53, 0xffff0000, RZ, 0xc0, !PT ;  /* 0xffff000035357812 */ /* 0x000fe200078ec0ff */
[C---:B------:R-:W-:Y:S01]  /*a020*/  IMAD.U32 R12, R14.reuse, 0x10000, RZ ;  /* 0x000100000e0c7824 */ /* 0x040fe200078e00ff */
[----:B------:R-:W-:Y:S01]  /*a030*/  LOP3.LUT R33, R33, 0xffff0000, RZ, 0xc0, !PT ;  /* 0xffff000021217812 */ /* 0x000fe200078ec0ff */
[C---:B------:R-:W-:Y:S01]  /*a040*/  FFMA.FTZ R42, R13.reuse, R49, -R42 ;  /* 0x000000310d2a7223 */ /* 0x040fe2000001082a */
[----:B------:R-:W-:Y:S01]  /*a050*/  FFMA.FTZ R40, R13, R148, R40 ;  /* 0x000000940d287223 */ /* 0x000fe20000010028 */
[----:B------:R-:W-:Y:S01]  /*a060*/  LOP3.LUT R14, R14, 0xffff0000, RZ, 0xc0, !PT ;  /* 0xffff00000e0e7812 */ /* 0x000fe200078ec0ff */
        /* <DEDUP_REMOVED lines=15> */
[----:B------:R-:W-:Y:S02]  /*a160*/  F2FP.BF16.F32.PACK_AB R35, R46, R57 ;  /* 0x000000392e23723e */ /* 0x000fe400000010ff */
[----:B------:R-:W-:-:S02]  /*a170*/  F2FP.BF16.F32.PACK_AB R32, R40, R41 ;  /* 0x000000292820723e */ /* 0x000fc400000010ff */
[----:B------:R-:W-:-:S07]  /*a180*/  F2FP.BF16.F32.PACK_AB R34, R53, R44 ;  /* 0x0000002c3522723e */ /* 0x000fce00000010ff */
.L_x_1672:
[----:B------:R-:W-:Y:S05]  /*a190*/  BSYNC B1 ;  /* 0x0000000000017941 */ /* 0x000fea0003800000 */
.L_x_1671:
[----:B0-----:R0:W-:Y:S01]  /*a1a0*/  ST.E.128 desc[UR60][R38.64], R12 ;  /* 0x0000000c26007985 */ /* 0x0011e2000c101d3c */
[----:B------:R-:W-:-:S13]  /*a1b0*/  ISETP.GE.AND P4, PT, R11, R128, PT ;  /* 0x000000800b00720c */ /* 0x000fda0003f86270 */
[----:B------:R-:W-:Y:S05]  /*a1c0*/  @P4 BRA `(.L_x_1619) ;  /* 0x0000000400e84947 */ /* 0x000fea0003800000 */
[----:B------:R-:W-:-:S05]  /*a1d0*/  IMAD.WIDE R36, R11, 0x2, R36 ;  /* 0x000000020b247825 */ /* 0x000fca00078e0224 */
[----:B--2---:R2:W-:Y:S01]  /*a1e0*/  ST.E.128 desc[UR60][R36.64], R32 ;  /* 0x0000002024007985 */ /* 0x0045e2000c101d3c */
[----:B------:R-:W-:Y:S05]  /*a1f0*/  BRA `(.L_x_1619) ;  /* 0x0000000400dc7947 */ /* 0x000fea0003800000 */
.L_x_1584:
[----:B------:R-:W2:Y:S02]  /*a200*/  LDL R11, [R1+0x30] ;  /* 0x00003000010b7983 */ /* 0x000ea40000100800 */
[----:B--2---:R-:W-:-:S13]  /*a210*/  R2UR UR4, R11 ;  /* 0x000000000b0472ca */ /* 0x004fda00000e0000 */
[----:B------:R-:W-:-:S06]  /*a220*/  UISETP.NE.AND UP0, UPT, UR4, 0x3, UPT ;  /* 0x000000030400788c */ /* 0x000fcc000bf05270 */
[----:B------:R-:W-:-:S13]  /*a230*/  PLOP3.LUT P0, PT, PT, PT, UP0, 0x80, 0x0 ;  /* 0x000000000000781c */ /* 0x000fda0003f0f008 */
[----:B------:R-:W-:Y:S05]  /*a240*/  @!P0 BRA `(.L_x_1673) ;  /* 0x0000000000048947 */ /* 0x000fea0003800000 */
[----:B------:R-:W-:Y:S01]  /*a250*/  BPT.TRAP 0x1 ;  /* 0x000000040000795c */ /* 0x000fe20000300000 */
.L_x_1673:
[----:B------:R-:W-:Y:S01]  /*a260*/  IMAD R86, R19, 0x8, R18 ;  /* 0x0000000813567824 */ /* 0x000fe200078e0212 */
[----:B------:R-:W-:Y:S01]  /*a270*/  SHF.L.U32 R87, R175, 0x1f, RZ ;  /* 0x0000001faf577819 */ /* 0x000fe200000006ff */
[----:B------:R-:W-:Y:S01]  /*a280*/  BSSY B1, `(.L_x_1674) ;  /* 0x0000004000017945 */ /* 0x000fe20003800000 */
[----:B------:R-:W-:Y:S02]  /*a290*/  SHF.R.S32.HI R31, RZ, 0x1f, R29 ;  /* 0x0000001fff1f7819 */ /* 0x000fe4000001141d */
[----:B------:R-:W0:Y:S02]  /*a2a0*/  SYNCS.PHASECHK.TRANS64.TRYWAIT P4, [R86+URZ+0x2a890], R87 ;  /* 0x02a89057560075a7 */ /* 0x000e24000808017f */
[----:B0-----:R-:W-:Y:S05]  /*a2b0*/  @!P4 BRA `(.L_x_1675) ;  /* 0x000001e800d8c947 */ /* 0x001fea0003800000 */
.L_x_2023:
[----:B------:R-:W-:Y:S05]  /*a2c0*/  BSYNC B1 ;  /* 0x0000000000017941 */ /* 0x000fea0003800000 */
.L_x_1674:
        /* <DEDUP_REMOVED lines=19> */
[C---:B------:R-:W-:Y:S01]  /*a400*/  LEA R38, P4, R12.reuse, UR4, 0x1 ;  /* 0x000000040c267c11 */ /* 0x040fe2000f8808ff */
[----:B------:R-:W-:Y:S01]  /*a410*/  IMAD.IADD R40, R85, 0x1, -R174 ;  /* 0x0000000155287824 */ /* 0x000fe200078e0aae */
[----:B------:R-:W-:Y:S02]  /*a420*/  UMOV UR4, 0xffffffff ;  /* 0xffffffff00047882 */ /* 0x000fe40000000000 */
[----:B------:R-:W-:Y:S02]  /*a430*/  LEA.HI.X R39, R12, UR5, R11, 0x1, P4 ;  /* 0x000000050c277c11 */ /* 0x000fe4000a0f0c0b */
[----:B------:R-:W-:Y:S01]  /*a440*/  ISETP.GE.AND P4, PT, R40, 0x1, PT ;  /* 0x000000012800780c */ /* 0x000fe20003f86270 */
[----:B------:R-:W-:-:S12]  /*a450*/  BRA.DIV UR4, `(.L_x_1676) ;  /* 0x000001ea04847947 */ /* 0x000fd8000b800000 */
[----:B------:R1:W2:Y:S04]  /*a460*/  SHFL.IDX PT, R36, R39, RZ, 0x1c1f ;  /* 0x001c1fff27247589 */ /* 0x0002a800000e0000 */
[----:B------:R1:W3:Y:S02]  /*a470*/  SHFL.IDX PT, R37, R38, RZ, 0x1c1f ;  /* 0x001c1fff26257589 */ /* 0x0002e400000e0000 */
.L_x_2027:
        /* <DEDUP_REMOVED lines=37> */
.L_x_1678:
[----:B------:R-:W-:Y:S05]  /*a6d0*/  BSYNC B1 ;  /* 0x0000000000017941 */ /* 0x000fea0003800000 */
.L_x_1677:
[----:B------:R-:W-:-:S03]  /*a6e0*/  UMOV UR4, 0xffffffff ;  /* 0xffffffff00047882 */ /* 0x000fc60000000000 */
[----:B------:R-:W-:Y:S05]  /*a6f0*/  BRA.DIV UR4, `(.L_x_1679) ;  /* 0x000001ea04287947 */ /* 0x000fea000b800000 */
[----:B--2---:R2:W0:Y:S04]  /*a700*/  SHFL.IDX PT, R36, R39, 0x1, 0x1c1f ;  /* 0x003c1f0027247f89 */ /* 0x00442800000e0000 */
[----:B---3--:R2:W3:Y:S02]  /*a710*/  SHFL.IDX PT, R37, R38, 0x1, 0x1c1f ;  /* 0x003c1f0026257f89 */ /* 0x0084e400000e0000 */
.L_x_2031:
        /* <DEDUP_REMOVED lines=19> */
[----:B0-----:R-:W-:Y:S02]  /*a850*/  @!P4 IMAD.MOV.U32 R34, RZ, RZ, R37 ;  /* 0x000000ffff22c224 */ /* 0x001fe400078e0025 */
[----:B------:R-:W-:Y:S02]  /*a860*/  @!P4 IMAD.MOV.U32 R35, RZ, RZ, R36 ;  /* 0x000000ffff23c224 */ /* 0x000fe400078e0024 */
        /* <DEDUP_REMOVED lines=16> */
.L_x_1619:
[----:B------:R-:W-:Y:S05]  /*a970*/  BSYNC B0 ;  /* 0x0000000000007941 */ /* 0x000fea0003800000 */
.L_x_1583:
        /* <DEDUP_REMOVED lines=17> */
.L_x_1681:
[----:B------:R-:W-:Y:S05]  /*aa90*/  BSYNC B0 ;  /* 0x0000000000007941 */ /* 0x000fea0003800000 */
.L_x_1680:
[----:B------:R-:W3:Y:S01]  /*aaa0*/  SYNCS.PHASECHK.TRANS64.TRYWAIT P0, [R86+URZ+0x2a8b0], R87 ;  /* 0x02a8b057560075a7 */ /* 0x000ee2000800017f */
[----:B------:R-:W-:Y:S04]  /*aab0*/  BSSY B0, `(.L_x_1682) ;  /* 0x0000002000007945 */ /* 0x000fe80003800000 */
[----:B---3--:R-:W-:Y:S05]  /*aac0*/  @!P0 BRA `(.L_x_1683) ;  /* 0x000001e400808947 */ /* 0x008fea0003800000 */
.L_x_2032:
[----:B------:R-:W-:Y:S05]  /*aad0*/  BSYNC B0 ;  /* 0x0000000000007941 */ /* 0x000fea0003800000 */
.L_x_1682:
[----:B------:R-:W-:Y:S01]  /*aae0*/  ULDC.64 UR4, c[0x0][0x328] ;  /* 0x0000ca0000047ab9 */ /* 0x000fe20000000a00 */
[----:B------:R-:W-:Y:S01]  /*aaf0*/  IMAD.IADD R85, R85, 0x1, -R174 ;  /* 0x0000000155557824 */ /* 0x000fe200078e0aae */
[----:B------:R-:W-:Y:S01]  /*ab00*/  BSSY B0, `(.L_x_1684) ;  /* 0x000002e000007945 */ /* 0x000fe20003800000 */
[----:B--2-4-:R-:W-:Y:S02]  /*ab10*/  IMAD R14, R31, UR4, RZ ;  /* 0x000000041f0e7c24 */ /* 0x014fe4000f8e02ff */
[----:B------:R-:W-:Y:S01]  /*ab20*/  IMAD.WIDE.U32 R12, R29, UR4, RZ ;  /* 0x000000041d0c7c25 */ /* 0x000fe2000f8e00ff */
[----:B------:R-:W-:-:S03]  /*ab30*/  ISETP.GE.AND P0, PT, R85, 0x1, PT ;  /* 0x000000015500780c */ /* 0x000fc60003f06270 */
[----:B------:R-:W-:Y:S01]  /*ab40*/  IMAD R29, R29, UR5, R14 ;  /* 0x000000051d1d7c24 */ /* 0x000fe2000f8e020e */
[----:B------:R-:W-:Y:S01]  /*ab50*/  ULDC.64 UR4, c[0x0][0x338] ;  /* 0x0000ce0000047ab9 */ /* 0x000fe20000000a00 */
[----:B------:R-:W-:Y:S02]  /*ab60*/  IMAD R14, R19, 0x3000, R3 ;  /* 0x00003000130e7824 */ /* 0x000fe400078e0203 */
[----:B0-----:R-:W-:Y:S02]  /*ab70*/  IMAD R11, R84, UR4, RZ ;  /* 0x00000004540b7c24 */ /* 0x001fe4000f8e02ff */
[----:B------:R-:W-:Y:S02]  /*ab80*/  IMAD.IADD R13, R13, 0x1, R29 ;  /* 0x000000010d0d7824 */ /* 0x000fe400078e021d */
        /* <DEDUP_REMOVED lines=22> */
[----:B------:R-:W-:Y:S01]  /*acf0*/  @P0 IMAD.SHL.U32 R37, R170, 0x8, RZ ;  /* 0x00000008aa250824 */ /* 0x000fe200078e00ff */
[----:B-----5:R2:W-:Y:S01]  /*ad00*/  @P5 ST.E.128 desc[UR60][R32.64], R12 ;  /* 0x0000000c20005985 */ /* 0x0205e2000c101d3c */
[----:B------:R-:W-:-:S03]  /*ad10*/  ISETP.NE.AND P5, PT, R10, RZ, PT ;  /* 0x000000ff0a00720c */ /* 0x000fc60003fa5270 */
[----:B------:R-:W4:Y:S01]  /*ad20*/  @P0 LDS.128 R12, [R35] ;  /* 0x00000000230c0984 */ /* 0x000f220000000c00 */
[----:B--2---:R-:W-:-:S09]  /*ad30*/  @P0 IMAD.WIDE R32, R37, 0x2, R28 ;  /* 0x0000000225200825 */ /* 0x004fd200078e021c */
[----:B------:R-:W-:Y:S01]  /*ad40*/  @P5 IMAD.SHL.U32 R37, R171, 0x8, RZ ;  /* 0x00000008ab255824 */ /* 0x000fe200078e00ff */
[----:B----4-:R2:W-:Y:S01]  /*ad50*/  @P0 ST.E.128 desc[UR60][R32.64], R12 ;  /* 0x0000000c20000985 */ /* 0x0105e2000c101d3c */
[----:B------:R-:W-:-:S03]  /*ad60*/  ISETP.NE.AND P0, PT, R20, RZ, PT ;  /* 0x000000ff1400720c */ /* 0x000fc60003f05270 */
[----:B------:R-:W4:Y:S01]  /*ad70*/  @P5 LDS.128 R12, [R34+0x3000] ;  /* 0x00300000220c5984 */ /* 0x000f220000000c00 */
[----:B--2---:R-:W-:-:S05]  /*ad80*/  @P5 IMAD.WIDE R32, R37, 0x2, R28 ;  /* 0x0000000225205825 */ /* 0x004fca00078e021c */
[----:B----4-:R-:W-:Y:S04]  /*ad90*/  @P5 ST.E.128 desc[UR60][R32.64], R12 ;  /* 0x0000000c20005985 */ /* 0x010fe8000c101d3c */
[C---:B------:R-:W-:Y:S01]  /*ada0*/  @P0 LEA R28, P5, R23.reuse, R28, 0x1 ;  /* 0x0000001c171c0211 */ /* 0x040fe200078a08ff */
[----:B------:R-:W2:Y:S03]  /*adb0*/  @P0 LDS.128 R12, [R35+0x3000] ;  /* 0x00300000230c0984 */ /* 0x000ea60000000c00 */
[----:B------:R-:W-:-:S05]  /*adc0*/  @P0 LEA.HI.X R29, R23, R29, R173, 0x1, P5 ;  /* 0x0000001d171d0211 */ /* 0x000fca00028f0cad */
[----:B--2---:R2:W-:Y:S04]  /*add0*/  @P0 ST.E.128 desc[UR60][R28.64], R12 ;  /* 0x0000000c1c000985 */ /* 0x0045e8000c101d3c */
.L_x_1685:
[----:B------:R-:W-:Y:S05]  /*ade0*/  BSYNC B0 ;  /* 0x0000000000007941 */ /* 0x000fea0003800000 */
.L_x_1684:
[----:B------:R-:W-:Y:S01]  /*adf0*/  ISETP.GE.AND P0, PT, R85, 0x41, PT ;  /* 0x000000415500780c */ /* 0x000fe20003f06270 */
[----:B--2-4-:R2:W4:Y:S01]  /*ae00*/  SHFL.IDX PT, R29, R11, 0x1, 0x1c1f ;  /* 0x003c1f000b1d7f89 */ /* 0x01452200000e0000 */
[----:B------:R-:W-:Y:S03]  /*ae10*/  BSSY B0, `(.L_x_1686) ;  /* 0x0000017000007945 */ /* 0x000fe60003800000 */
[----:B------:R2:W0:Y:S08]  /*ae20*/  SHFL.IDX PT, R28, R31, 0x1, 0x1c1f ;  /* 0x003c1f001f1c7f89 */ /* 0x00043000000e0000 */
[----:B--2---:R-:W-:Y:S05]  /*ae30*/  @!P0 BRA `(.L_x_1687) ;  /* 0x0000000000508947 */ /* 0x004fea0003800000 */
[----:B------:R-:W-:-:S13]  /*ae40*/  ISETP.NE.AND P5, PT, R4, RZ, PT ;  /* 0x000000ff0400720c */ /* 0x000fda0003fa5270 */
[----:B------:R-:W2:Y:S01]  /*ae50*/  @P5 LDS.128 R12, [R34+0x2000] ;  /* 0x00200000220c5984 */ /* 0x000ea20000000c00 */
[----:B0-----:R-:W-:-:S04]  /*ae60*/  @P5 LEA R32, P0, R16, R28, 0x1 ;  /* 0x0000001c10205211 */ /* 0x001fc800078008ff */
[----:B----4-:R-:W-:Y:S02]  /*ae70*/  @P5 LEA.HI.X R33, R16, R29, R17, 0x1, P0 ;  /* 0x0000001d10215211 */ /* 0x010fe400000f0c11 */
[----:B------:R-:W-:-:S13]  /*ae80*/  ISETP.NE.AND P0, PT, R9, RZ, PT ;  /* 0x000000ff0900720c */ /* 0x000fda0003f05270 */
[----:B------:R-:W-:Y:S01]  /*ae90*/  @P0 IMAD.SHL.U32 R11, R170, 0x8, RZ ;  /* 0x00000008aa0b0824 */ /* 0x000fe200078e00ff */
[----:B--2---:R0:W-:Y:S01]  /*aea0*/  @P5 ST.E.128 desc[UR60][R32.64], R12 ;  /* 0x0000000c20005985 */ /* 0x0041e2000c101d3c */
[----:B------:R-:W-:-:S03]  /*aeb0*/  ISETP.NE.AND P5, PT, R10, RZ, PT ;  /* 0x000000ff0a00720c */ /* 0x000fc60003fa5270 */
[----:B------:R-:W2:Y:S01]  /*aec0*/  @P0 LDS.128 R12, [R35+0x2000] ;  /* 0x00200000230c0984 */ /* 0x000ea20000000c00 */
[----:B0-----:R-:W-:-:S09]  /*aed0*/  @P0 IMAD.WIDE R32, R11, 0x2, R28 ;  /* 0x000000020b200825 */ /* 0x001fd200078e021c */
[----:B------:R-:W-:Y:S01]  /*aee0*/  @P5 IMAD.SHL.U32 R11, R171, 0x8, RZ ;  /* 0x00000008ab0b5824 */ /* 0x000fe200078e00ff */
[----:B--2---:R0:W-:Y:S01]  /*aef0*/  @P0 ST.E.128 desc[UR60][R32.64], R12 ;  /* 0x0000000c20000985 */ /* 0x0041e2000c101d3c */
[----:B------:R-:W-:-:S03]  /*af00*/  ISETP.NE.AND P0, PT, R20, RZ, PT ;  /* 0x000000ff1400720c */ /* 0x000fc60003f05270 */
[----:B------:R-:W2:Y:S01]  /*af10*/  @P5 LDS.128 R12, [R34+0x5000] ;  /* 0x00500000220c5984 */ /* 0x000ea20000000c00 */
[----:B0-----:R-:W-:-:S05]  /*af20*/  @P5 IMAD.WIDE R32, R11, 0x2, R28 ;  /* 0x000000020b205825 */ /* 0x001fca00078e021c */
[----:B--2---:R-:W-:Y:S04]  /*af30*/  @P5 ST.E.128 desc[UR60][R32.64], R12 ;  /* 0x0000000c20005985 */ /* 0x004fe8000c101d3c */
[C---:B------:R-:W-:Y:S01]  /*af40*/  @P0 LEA R28, P5, R23.reuse, R28, 0x1 ;  /* 0x0000001c171c0211 */ /* 0x040fe200078a08ff */
[----:B------:R-:W0:Y:S03]  /*af50*/  @P0 LDS.128 R12, [R35+0x5000] ;  /* 0x00500000230c0984 */ /* 0x000e260000000c00 */
[----:B------:R-:W-:-:S05]  /*af60*/  @P0 LEA.HI.X R29, R23, R29, R173, 0x1, P5 ;  /* 0x0000001d171d0211 */ /* 0x000fca00028f0cad */
[----:B0-----:R2:W-:Y:S04]  /*af70*/  @P0 ST.E.128 desc[UR60][R28.64], R12 ;  /* 0x0000000c1c000985 */ /* 0x0015e8000c101d3c */
.L_x_1687:
[----:B------:R-:W-:Y:S05]  /*af80*/  BSYNC B0 ;  /* 0x0000000000007941 */ /* 0x000fea0003800000 */
.L_x_1686:
[----:B------:R-:W-:Y:S01]  /*af90*/  @!PT LDS RZ, [RZ] ;  /* 0x00000000fffff984 */ /* 0x000fe20000000800 */
[----:B------:R-:W-:Y:S01]  /*afa0*/  @!PT LDS RZ, [RZ] ;  /* 0x00000000fffff984 */ /* 0x000fe20000000800 */
[----:B------:R-:W-:Y:S01]  /*afb0*/  @!PT LDS RZ, [RZ] ;  /* 0x00000000fffff984 */ /* 0x000fe20000000800 */
[----:B------:R-:W-:Y:S01]  /*afc0*/  @!PT LDS RZ, [RZ] ;  /* 0x00000000fffff984 */ /* 0x000fe20000000800 */
[----:B------:R5:W-:Y:S06]  /*afd0*/  MEMBAR.ALL.CTA ;  /* 0x0000000000007992 */ /* 0x000bec0000008000 */
[----:B-----5:R-:W5:Y:S01]  /*afe0*/  FENCE.VIEW.ASYNC.S ;  /* 0x00000000000073c6 */ /* 0x020f620000000000 */
[----:B-1-3--:R-:W-:Y:S01]  /*aff0*/  @!P4 VIADD R86, R86, 0x2a8c0 ;  /* 0x0002a8c05656c836 */ /* 0x00afe20000000000 */
[----:B-----5:R1:W-:Y:S01]  /*b000*/  BAR.SYNC.DEFER_BLOCKING R144, 0x80 ;  /* 0x000200900000751d */ /* 0x0203e20000010000 */
[----:B------:R-:W-:Y:S01]  /*b010*/  ISETP.NE.AND P5, PT, R123, RZ, PT ;  /* 0x000000ff7b00720c */ /* 0x000fe20003fa5270 */
[----:B------:R-:W-:-:S02]  /*b020*/  VIADD R19, R19, 0x1 ;  /* 0x0000000113137836 */ /* 0x000fc40000000000 */
[----:B------:R-:W-:Y:S02]  /*b030*/  @!P4 PRMT R86, RZ, 0x654, R86 ;  /* 0x00000654ff56c816 */ /* 0x000fe40000000056 */
[----:B------:R-:W-:Y:S02]  /*b040*/  PLOP3.LUT P0, PT, PT, PT, PT, 0x8, 0x0 ;  /* 0x000000000000781c */ /* 0x000fe40003f0e170 */
[----:B------:R1:W-:Y:S01]  /*b050*/  @!P4 SYNCS.ARRIVE.TRANS64.RED.A1T0 RZ, [R86+URZ], RZ ;  /* 0x000000ff56ffc9a7 */ /* 0x0003e2000810043f */
[----:B------:R-:W-:-:S04]  /*b060*/  ISETP.NE.AND P4, PT, R19, 0x2, PT ;  /* 0x000000021300780c */ /* 0x000fc80003f85270 */
[----:B--2---:R-:W-:Y:S02]  /*b070*/  SEL R12, RZ, 0x1, P4 ;  /* 0x00000001ff0c7807 */ /* 0x004fe40002000000 */
[----:B------:R-:W-:Y:S02]  /*b080*/  SEL R19, R19, RZ, P4 ;  /* 0x000000ff13137207 */ /* 0x000fe40002000000 */
[----:B------:R-:W-:Y:S01]  /*b090*/  LOP3.LUT R175, R175, R12, RZ, 0x3c, !PT ;  /* 0x0000000cafaf7212 */ /* 0x000fe200078e3cff */
[----:B-1----:R-:W-:Y:S06]  /*b0a0*/  @P5 BRA `(.L_x_1688) ;  /* 0xffffff7800205947 */ /* 0x002fec000383ffff */
.L_x_1578:
[----:B------:R-:W1:Y:S01]  /*b0b0*/  LDC R0, c[0x0][0x448] ;  /* 0x00011200ff007b82 */ /* 0x000e620000000800 */
[----:B------:R-:W-:Y:S01]  /*b0c0*/  IADD3 R5, R167, 0x1, -R166 ;  /* 0x00000001a7057810 */ /* 0x000fe20007ffe8a6 */
[----:B------:R-:W-:Y:S06]  /*b0d0*/  BSSY B0, `(.L_x_1689) ;  /* 0x000000d000007945 */ /* 0x000fec0003800000 */
[----:B------:R-:W2:Y:S01]  /*b0e0*/  LDC.64 R6, c[0x0][0x9e0] ;  /* 0x00027800ff067b82 */ /* 0x000ea20000000a00 */
[----:B-1----:R-:W-:Y:S01]  /*b0f0*/  ISETP.NE.AND P1, PT, R0, 0x1, PT ;  /* 0x000000010000780c */ /* 0x002fe20003f25270 */
[----:B------:R-:W-:Y:S01]  /*b100*/  VIADD R0, R187, 0x7f ;  /* 0x0000007fbb007836 */ /* 0x000fe20000000000 */
[----:B--2---:R-:W-:-:S11]  /*b110*/  ISETP.GE.AND P2, PT, R7, 0x1, PT ;  /* 0x000000010700780c */ /* 0x004fd60003f46270 */
[----:B------:R-:W1:Y:S08]  /*b120*/  @P1 LDC R3, c[0x0][0x44c] ;  /* 0x00011300ff031b82 */ /* 0x000e700000000800 */
[----:B------:R-:W2:Y:S01]  /*b130*/  @P1 LDC R2, c[0x0][0x450] ;  /* 0x00011400ff021b82 */ /* 0x000ea20000000800 */
[----:B-1----:R-:W-:-:S05]  /*b140*/  @P1 IMAD.HI.U32 R3, R0, R3, RZ ;  /* 0x0000000300031227 */ /* 0x002fca00078e00ff */
[----:B--2---:R-:W-:-:S05]  /*b150*/  @P1 SHF.R.U32.HI R0, RZ, R2, R3 ;  /* 0x00000002ff001219 */ /* 0x004fca0000011603 */
[----:B------:R-:W-:Y:S01]  /*b160*/  IMAD.IADD R3, R5, 0x1, R0 ;  /* 0x0000000105037824 */ /* 0x000fe200078e0200 */
[----:B------:R-:W-:Y:S06]  /*b170*/  @P0 BRA `(.L_x_1690) ;  /* 0x0000000000080947 */ /* 0x000fec0003800000 */
[----:B------:R-:W1:Y:S02]  /*b180*/  FENCE.VIEW.ASYNC.G ;  /* 0x00000000000073c6 */ /* 0x000e640000000100 */
[----:B-1----:R-:W-:Y:S06]  /*b190*/  BAR.ARV 0xc, 0x180 ;  /* 0x0306000000007b1d */ /* 0x002fec0000002000 */
.L_x_1690:
[----:B------:R-:W-:Y:S05]  /*b1a0*/  BSYNC B0 ;  /* 0x0000000000007941 */ /* 0x000fea0003800000 */
.L_x_1689:
[----:B------:R-:W-:Y:S01]  /*b1b0*/  IMAD.IADD R0, R3, 0x1, R6 ;  /* 0x0000000103007824 */ /* 0x000fe200078e0206 */
[----:B------:R-:W-:Y:S06]  /*b1c0*/  @!P2 BRA `(.L_x_1691) ;  /* 0x000000000048a947 */ /* 0x000fec0003800000 */
[C---:B------:R-:W-:Y:S01]  /*b1d0*/  ISETP.GT.AND P0, PT, R3.reuse, RZ, PT ;  /* 0x000000ff0300720c */ /* 0x040fe20003f04270 */
[----:B------:R-:W-:Y:S01]  /*b1e0*/  BSSY B0, `(.L_x_1692) ;  /* 0x000000e000007945 */ /* 0x000fe20003800000 */
[----:B------:R-:W-:-:S11]  /*b1f0*/  VIADD R2, R3, 0xffffffff ;  /* 0xffffffff03027836 */ /* 0x000fd60000000000 */
[----:B------:R-:W-:Y:S05]  /*b200*/  @P0 BRA `(.L_x_1693) ;  /* 0x00000000001c0947 */ /* 0x000fea0003800000 */
[----:B------:R-:W-:Y:S01]  /*b210*/  ISETP.NE.AND P0, PT, R7, 0x1, PT ;  /* 0x000000010700780c */ /* 0x000fe20003f05270 */
[----:B------:R-:W-:-:S12]  /*b220*/  IMAD.MOV R3, RZ, RZ, -R3 ;  /* 0x000000ffff037224 */ /* 0x000fd800078e0a03 */
[----:B------:R-:W1:Y:S02]  /*b230*/  @P0 LDC.64 R4, c[0x0][0x9e8] ;  /* 0x00027a00ff040b82 */ /* 0x000e640000000a00 */
[----:B-1----:R-:W-:-:S05]  /*b240*/  @P0 IMAD.HI.U32 R2, R3, R4, RZ ;  /* 0x0000000403020227 */ /* 0x002fca00078e00ff */
[----:B------:R-:W-:-:S04]  /*b250*/  @P0 SHF.R.U32.HI R3, RZ, R5, R2 ;  /* 0x00000005ff030219 */ /* 0x000fc80000011602 */
[----:B------:R-:W-:Y:S01]  /*b260*/  LOP3.LUT R2, RZ, R3, RZ, 0x33, !PT ;  /* 0x00000003ff027212 */ /* 0x000fe200078e33ff */
[----:B------:R-:W-:Y:S06]  /*b270*/  BRA `(.L_x_1694) ;  /* 0x0000000000107947 */ /* 0x000fec0003800000 */
.L_x_1693:
[----:B------:R-:W-:-:S13]  /*b280*/  ISETP.NE.AND P0, PT, R7, 0x1, PT ;  /* 0x000000010700780c */ /* 0x000fda0003f05270 */
[----:B------:R-:W1:Y:S02]  /*b290*/  @P0 LDC.64 R4, c[0x0][0x9e8] ;  /* 0x00027a00ff040b82 */ /* 0x000e640000000a00 */
[----:B-1----:R-:W-:-:S05]  /*b2a0*/  @P0 IMAD.HI.U32 R4, R2, R4, RZ ;  /* 0x0000000402040227 */ /* 0x002fca00078e00ff */
[----:B------:R-:W-:-:S07]  /*b2b0*/  @P0 SHF.R.U32.HI R2, RZ, R5, R4 ;  /* 0x00000005ff020219 */ /* 0x000fce0000011604 */
.L_x_1694:
[----:B------:R-:W-:Y:S05]  /*b2c0*/  BSYNC B0 ;  /* 0x0000000000007941 */ /* 0x000fea0003800000 */
.L_x_1692:
[----:B------:R-:W-:-:S05]  /*b2d0*/  IMAD R3, R2, R7, R7 ;  /* 0x0000000702037224 */ /* 0x000fca00078e0207 */
[----:B------:R-:W-:-:S07]  /*b2e0*/  VIMNMX R0, R0, R3, PT ;  /* 0x0000000300007248 */ /* 0x000fce0003fe0100 */
.L_x_1691:
[----:B------:R-:W1:Y:S01]  /*b2f0*/  @P1 LDC R2, c[0x0][0x44c] ;  /* 0x00011300ff021b82 */ /* 0x000e620000000800 */
[----:B------:R-:W-:Y:S01]  /*b300*/  VIADD R0, R0, 0x5f ;  /* 0x0000005f00007836 */ /* 0x000fe20000000000 */
[----:B------:R-:W-:Y:S01]  /*b310*/  ULDC UR4, c[0x0][0x9dc] ;  /* 0x0002770000047ab9 */ /* 0x000fe20000000800 */
[----:B------:R-:W-:Y:S02]  /*b320*/  IMAD.MOV.U32 R5, RZ, RZ, R187 ;  /* 0x000000ffff057224 */ /* 0x000fe400078e00bb */
[----:B------:R-:W-:-:S03]  /*b330*/  IMAD.HI R0, R0, 0x2aaaaaab, RZ ;  /* 0x2aaaaaab00007827 */ /* 0x000fc600078e02ff */
[----:B------:R-:W2:Y:S02]  /*b340*/  @P1 LDC R9, c[0x0][0x450] ;  /* 0x00011400ff091b82 */ /* 0x000ea40000000800 */
[----:B------:R-:W-:Y:S01]  /*b350*/  SHF.R.U32.HI R3, RZ, 0x1f, R0 ;  /* 0x0000001fff037819 */ /* 0x000fe20000011600 */
[----:B-1----:R-:W-:-:S05]  /*b360*/  @P1 IMAD.HI.U32 R2, R187, R2, RZ ;  /* 0x00000002bb021227 */ /* 0x002fca00078e00ff */
[----:B--2---:R-:W-:Y:S02]  /*b370*/  @P1 SHF.R.U32.HI R5, RZ, R9, R2 ;  /* 0x00000009ff051219 */ /* 0x004fe40000011602 */
[----:B------:R-:W-:-:S03]  /*b380*/  LEA.HI.SX32 R2, R0, R3, 0x1c ;  /* 0x0000000300027211 */ /* 0x000fc600078fe2ff */
[----:B------:R-:W-:Y:S01]  /*b390*/  IMAD.IADD R0, R142, 0x1, R5 ;  /* 0x000000018e007824 */ /* 0x000fe200078e0205 */
[----:B------:R-:W-:-:S03]  /*b3a0*/  VIMNMX R2, R143, R2, PT ;  /* 0x000000028f027248 */ /* 0x000fc60003fe0100 */
[----:B------:R-:W-:Y:S01]  /*b3b0*/  VIADD R3, R0, -UR4 ;  /* 0x8000000400037c36 */ /* 0x000fe20008000000 */
[----:B------:R-:W-:Y:S06]  /*b3c0*/  @!P2 BRA `(.L_x_1695) ;  /* 0x000000000044a947 */ /* 0x000fec0003800000 */
        /* <DEDUP_REMOVED lines=10> */
.L_x_1697:
[----:B------:R-:W-:-:S13]  /*b470*/  ISETP.NE.AND P0, PT, R7, 0x1, PT ;  /* 0x000000010700780c */ /* 0x000fda0003f05270 */
[----:B------:R-:W1:Y:S02]  /*b480*/  @P0 LDC.64 R4, c[0x0][0x9e8] ;  /* 0x00027a00ff040b82 */ /* 0x000e640000000a00 */
[----:B-1----:R-:W-:-:S05]  /*b490*/  @P0 IMAD.HI.U32 R4, R0, R4, RZ ;  /* 0x0000000400040227 */ /* 0x002fca00078e00ff */
[----:B------:R-:W-:-:S07]  /*b4a0*/  @P0 SHF.R.U32.HI R0, RZ, R5, R4 ;  /* 0x00000005ff000219 */ /* 0x000fce0000011604 */
.L_x_1698:
[----:B------:R-:W-:Y:S05]  /*b4b0*/  BSYNC B0 ;  /* 0x0000000000007941 */ /* 0x000fea0003800000 */
.L_x_1696:
[----:B------:R-:W-:-:S05]  /*b4c0*/  IMAD R0, R0, R7, RZ ;  /* 0x0000000700007224 */ /* 0x000fca00078e02ff */
[----:B------:R-:W-:-:S07]  /*b4d0*/  VIMNMX R3, R3, R0, !PT ;  /* 0x0000000003037248 */ /* 0x000fce0007fe0100 */
.L_x_1695:
[----:B------:R-:W-:Y:S01]  /*b4e0*/  IMAD.HI R3, R3, 0x2aaaaaab, RZ ;  /* 0x2aaaaaab03037827 */ /* 0x000fe200078e02ff */
[----:B------:R-:W-:Y:S02]  /*b4f0*/  PLOP3.LUT P0, PT, PT, PT, PT, 0x80, 0x0 ;  /* 0x000000000000781c */ /* 0x000fe40003f0f070 */
[----:B------:R-:W-:Y:S02]  /*b500*/  CS2R R20, SRZ ;  /* 0x0000000000147805 */ /* 0x000fe4000001ff00 */
[----:B------:R-:W-:Y:S02]  /*b510*/  CS2R R86, SRZ ;  /* 0x0000000000567805 */ /* 0x000fe4000001ff00 */
[----:B------:R-:W-:Y:S02]  /*b520*/  CS2R R84, SRZ ;  /* 0x0000000000547805 */ /* 0x000fe4000001ff00 */
[----:B------:R-:W-:Y:S02]  /*b530*/  SHF.R.U32.HI R0, RZ, 0x1f, R3 ;  /* 0x0000001fff007819 */ /* 0x000fe40000011603 */
[----:B------:R-:W-:-:S02]  /*b540*/  CS2R R82, SRZ ;  /* 0x0000000000527805 */ /* 0x000fc4000001ff00 */
[----:B------:R-:W-:Y:S02]  /*b550*/  CS2R R80, SRZ ;  /* 0x0000000000507805 */ /* 0x000fe4000001ff00 */
[----:B------:R-:W-:Y:S02]  /*b560*/  CS2R R42, SRZ ;  /* 0x00000000002a7805 */ /* 0x000fe4000001ff00 */
[----:B------:R-:W-:Y:S01]  /*b570*/  LEA.HI.SX32 R189, R3, R0, 0x1c ;  /* 0x0000000003bd7211 */ /* 0x000fe200078fe2ff */
[----:B------:R-:W-:Y:S01]  /*b580*/  IMAD.MOV.U32 R0, RZ, RZ, RZ ;  /* 0x000000ffff007224 */ /* 0x000fe200078e00ff */
[----:B------:R-:W-:Y:S02]  /*b590*/  CS2R R38, SRZ ;  /* 0x0000000000267805 */ /* 0x000fe4000001ff00 */
[----:B------:R-:W-:Y:S02]  /*b5a0*/  CS2R R76, SRZ ;  /* 0x00000000004c7805 */ /* 0x000fe4000001ff00 */
[----:B------:R-:W-:-:S02]  /*b5b0*/  VIMNMX R189, RZ, R189, !PT ;  /* 0x000000bdffbd7248 */ /* 0x000fc40007fe0100 */
[----:B------:R-:W-:Y:S02]  /*b5c0*/  CS2R R36, SRZ ;  /* 0x0000000000247805 */ /* 0x000fe4000001ff00 */
[----:B------:R-:W-:Y:S02]  /*b5d0*/  CS2R R72, SRZ ;  /* 0x0000000000487805 */ /* 0x000fe4000001ff00 */
[----:B------:R-:W-:Y:S02]  /*b5e0*/  CS2R R46, SRZ ;  /* 0x00000000002e7805 */ /* 0x000fe4000001ff00 */
[----:B------:R-:W-:Y:S02]  /*b5f0*/  ISETP.GT.AND P1, PT, R2, R189, PT ;  /* 0x000000bd0200720c */ /* 0x000fe40003f24270 */
        /* <DEDUP_REMOVED lines=20> */
[----:B------:R-:W-:Y:S02]  /*b740*/  IMAD.MOV.U32 R26, RZ, RZ, RZ ;  /* 0x000000ffff1a7224 */ /* 0x000fe400078e00ff */
[----:B------:R-:W-:-:S02]  /*b750*/  IMAD.MOV.U32 R32, RZ, RZ, RZ ;  /* 0x000000ffff207224 */ /* 0x000fc400078e00ff */
[----:B------:R-:W-:Y:S02]  /*b760*/  IMAD.MOV.U32 R99, RZ, RZ, RZ ;  /* 0x000000ffff637224 */ /* 0x000fe400078e00ff */
[----:B------:R-:W-:Y:S01]  /*b770*/  IMAD.MOV.U32 R24, RZ, RZ, RZ ;  /* 0x000000ffff187224 */ /* 0x000fe200078e00ff */
[----:B------:R-:W-:Y:S06]  /*b780*/  @!P1 BRA `(.L_x_1699) ;  /* 0x0000013c00209947 */ /* 0x000fec0003800000 */
[----:B------:R-:W2:Y:S04]  /*b790*/  LDL R4, [R1+0x34] ;  /* 0x0000340001047983 */ /* 0x000ea80000100800 */
[----:B------:R-:W1:Y:S02]  /*b7a0*/  SHFL.IDX PT, R0, R220, RZ, 0x1f ;  /* 0x00001fffdc007589 */ /* 0x000e6400000e0000 */
[----:B-1----:R-:W-:-:S04]  /*b7b0*/  LEA.HI R3, R0, R0, RZ, 0x1 ;  /* 0x0000000000037211 */ /* 0x002fc800078f08ff */
        /* <DEDUP_REMOVED lines=13> */
[----:B------:R1:W2:Y:S01]  /*b890*/  LDC.64 R14, c[0x4][R0] ;  /* 0x01000000000e7b82 */ /* 0x0002a20000000a00 */
[----:B------:R-:W-:Y:S01]  /*b8a0*/  IMAD.U32 R5, RZ, RZ, UR5 ;  /* 0x00000005ff057e24 */ /* 0x000fe2000f8e00ff */
[----:B------:R-:W-:Y:S01]  /*b8b0*/  ULDC.64 UR4, c[0x4][0x38] ;  /* 0x01000e0000047ab9 */ /* 0x000fe20000000a00 */
[----:B------:R-:W-:Y:S02]  /*b8c0*/  IMAD.U32 R6, RZ, RZ, UR6 ;  /* 0x00000006ff067e24 */ /* 0x000fe4000f8e00ff */
[----:B------:R-:W-:Y:S02]  /*b8d0*/  IMAD.U32 R7, RZ, RZ, UR7 ;  /* 0x00000007ff077e24 */ /* 0x000fe4000f8e00ff */
[----:B------:R-:W-:-:S02]  /*b8e0*/  IMAD.U32 R10, RZ, RZ, UR4 ;  /* 0x00000004ff0a7e24 */ /* 0x000fc4000f8e00ff */
[----:B0-----:R-:W-:Y:S02]  /*b8f0*/  IMAD.U32 R11, RZ, RZ, UR5 ;  /* 0x00000005ff0b7e24 */ /* 0x001fe4000f8e00ff */
[----:B------:R-:W-:Y:S02]  /*b900*/  IMAD.MOV.U32 R8, RZ, RZ, 0x70 ;  /* 0x00000070ff087424 */ /* 0x000fe400078e00ff */
[----:B------:R-:W-:Y:S02]  /*b910*/  IMAD.MOV.U32 R12, RZ, RZ, 0x1 ;  /* 0x00000001ff0c7424 */ /* 0x000fe400078e00ff */
[----:B-1----:R-:W-:-:S07]  /*b920*/  IMAD.MOV.U32 R13, RZ, RZ, RZ ;  /* 0x000000ffff0d7224 */ /* 0x002fce00078e00ff */
[----:B------:R-:W-:-:S07]  /*b930*/  LEPC R20, `(.L_x_1700) ;  /* 0x000000001014794e */ /* 0x000fce0000000000 */
[----:B--2-45:R-:W-:Y:S05]  /*b940*/  CALL.ABS.NOINC R14 ;  /* 0x000000000e007343 */ /* 0x034fea0003c00000 */
.L_x_1700:
[----:B------:R-:W-:Y:S02]  /*b950*/  ULDC UR4, c[0x0][0x3f4] ;  /* 0x0000fd0000047ab9 */ /* 0x000fe40000000800 */
[----:B------:R-:W-:-:S13]  /*b960*/  ISETP.LT.AND P0, PT, RZ, UR4, PT ;  /* 0x00000004ff007c0c */ /* 0x000fda000bf01270 */
[----:B------:R-:W-:Y:S05]  /*b970*/  @P0 BRA `(.L_x_1701) ;  /* 0x00000000003c0947 */ /* 0x000fea0003800000 */
[----:B------:R-:W-:-:S04]  /*b980*/  LEA.HI R0, R197, R197, RZ, 0x1 ;  /* 0x000000c5c5007211 */ /* 0x000fc800078f08ff */
[----:B------:R-:W-:-:S05]  /*b990*/  LOP3.LUT R0, R0, 0xfffffffe, RZ, 0xc0, !PT ;  /* 0xfffffffe00007812 */ /* 0x000fca00078ec0ff */
[----:B------:R-:W-:-:S05]  /*b9a0*/  IMAD.IADD R0, R197, 0x1, -R0 ;  /* 0x00000001c5007824 */ /* 0x000fca00078e0a00 */
[----:B------:R-:W-:-:S04]  /*b9b0*/  SHF.L.U32 R3, R0, 0x1f, RZ ;  /* 0x0000001f00037819 */ /* 0x000fc800000006ff */
[----:B------:R1:W2:Y:S03]  /*b9c0*/  SYNCS.PHASECHK.TRANS64.TRYWAIT P0, [R18+URZ+0x2a800], R3 ;  /* 0x02a80003120075a7 */ /* 0x0002a6000800017f */
[----:B--2---:R-:W-:Y:S05]  /*b9d0*/  @!P0 NANOSLEEP.SYNCS 0x989680 ;  /* 0x009896800000895d */ /* 0x004fea0003900000 */
[----:B------:R-:W2:Y:S01]  /*b9e0*/  @!P0 SYNCS.PHASECHK.TRANS64 P0, [R18+URZ+0x2a800], R3 ;  /* 0x02a80003120085a7 */ /* 0x000ea2000800007f */
[----:B------:R-:W-:Y:S04]  /*b9f0*/  BSSY B0, `(.L_x_1702) ;  /* 0x0000006000007945 */ /* 0x000fe80003800000 */
[----:B--2---:R-:W-:Y:S05]  /*ba00*/  @P0 BRA `(.L_x_1703) ;  /* 0x0000000000100947 */ /* 0x004fea0003800000 */
.L_x_1704:
[----:B--2---:R2:W3:Y:S02]  /*ba10*/  SYNCS.PHASECHK.TRANS64.TRYWAIT P0, [R18+URZ+0x2a800], R3 ;  /* 0x02a80003120075a7 */ /* 0x0044e4000800017f */
[----:B---3--:R-:W-:Y:S05]  /*ba20*/  @!P0 NANOSLEEP.SYNCS 0x989680 ;  /* 0x009896800000895d */ /* 0x008fea0003900000 */
[----:B------:R-:W3:Y:S02]  /*ba30*/  @!P0 SYNCS.PHASECHK.TRANS64 P0, [R18+URZ+0x2a800], R3 ;  /* 0x02a80003120085a7 */ /* 0x000ee4000800007f */
[----:B---3--:R-:W-:Y:S05]  /*ba40*/  @!P0 BRA `(.L_x_1704) ;  /* 0xfffffffc00f08947 */ /* 0x008fea000383ffff */
.L_x_1703:
[----:B------:R-:W-:Y:S05]  /*ba50*/  BSYNC B0 ;  /* 0x0000000000007941 */ /* 0x000fea0003800000 */
.L_x_1702:
[----:B------:R-:W-:Y:S05]  /*ba60*/  BRA `(.L_x_1705) ;  /* 0x0000007400247947 */ /* 0x000fea0003800000 */
.L_x_1701:
[----:B------:R-:W2:Y:S01]  /*ba70*/  LDL R0, [R1+0x34] ;  /* 0x0000340001007983 */ /* 0x000ea20000100800 */
[----:B------:R-:W-:Y:S02]  /*ba80*/  ULDC.64 UR6, c[0x0][0x408] ;  /* 0x0001020000067ab9 */ /* 0x000fe40000000a00 */
[----:B-----5:R-:W-:Y:S01]  /*ba90*/  IMAD.WIDE.U32 R24, R141, UR6, RZ ;  /* 0x000000068d187c25 */ /* 0x020fe2000f8e00ff */
[----:B--2---:R-:W-:Y:S02]  /*baa0*/  R2UR UR4, R0 ;  /* 0x00000000000472ca */ /* 0x004fe400000e0000 */
[----:B------:R-:W-:-:S11]  /*bab0*/  SHF.R.S32.HI R0, RZ, 0x1f, R141 ;  /* 0x0000001fff007819 */ /* 0x000fd6000001148d */
[----:B------:R-:W-:-:S03]  /*bac0*/  ULOP3.LUT UP0, URZ, UR4, 0x3ff, URZ, 0xc0, !UPT ;  /* 0x000003ff043f7892 */ /* 0x000fc6000f80c03f */
[----:B------:R-:W-:Y:S02]  /*bad0*/  ULDC.64 UR4, c[0x0][0x3f8] ;  /* 0x0000fe0000047ab9 */ /* 0x000fe40000000a00 */
[C---:B------:R-:W-:Y:S01]  /*bae0*/  IMAD R4, R0.reuse, UR4, RZ ;  /* 0x0000000400047c24 */ /* 0x040fe2000f8e02ff */
[----:B------:R-:W-:Y:S01]  /*baf0*/  PLOP3.LUT P0, PT, PT, PT, UP0, 0x80, 0x0 ;  /* 0x000000000000781c */ /* 0x000fe20003f0f008 */
[----:B------:R-:W-:Y:S02]  /*bb00*/  IMAD R0, R0, UR6, RZ ;  /* 0x0000000600007c24 */ /* 0x000fe4000f8e02ff */
[----:B------:R-:W-:-:S04]  /*bb10*/  IMAD.WIDE.U32 R26, R141, UR4, RZ ;  /* 0x000000048d1a7c25 */ /* 0x000fc8000f8e00ff */
[C---:B----4-:R-:W-:Y:S02]  /*bb20*/  IMAD R29, R141.reuse, UR5, R4 ;  /* 0x000000058d1d7c24 */ /* 0x050fe4000f8e0204 */
[----:B0-----:R-:W-:Y:S02]  /*bb30*/  IMAD R31, R141, UR7, R0 ;  /* 0x000000078d1f7c24 */ /* 0x001fe4000f8e0200 */
[----:B------:R-:W-:Y:S02]  /*bb40*/  IMAD.IADD R29, R29, 0x1, R27 ;  /* 0x000000011d1d7824 */ /* 0x000fe400078e021b */
[----:B------:R-:W-:Y:S01]  /*bb50*/  IMAD.IADD R31, R31, 0x1, R25 ;  /* 0x000000011f1f7824 */ /* 0x000fe200078e0219 */
[----:B------:R-:W-:Y:S06]  /*bb60*/  @!P0 BRA `(.L_x_1706) ;  /* 0x0000000000408947 */ /* 0x000fec0003800000 */
        /* <DEDUP_REMOVED lines=16> */
.L_x_1706:
[----:B------:R-:W-:Y:S01]  /*bc70*/  ULDC.U8 UR4, c[0x0][0x410] ;  /* 0x0001040000047ab9 */ /* 0x000fe20000000000 */
[----:B------:R-:W-:Y:S01]  /*bc80*/  BSSY B0, `(.L_x_1707) ;  /* 0x000071f000007945 */ /* 0x000fe20003800000 */
[----:B------:R-:W-:Y:S01]  /*bc90*/  ISETP.NE.AND P0, PT, RZ, UR4, PT ;  /* 0x00000004ff007c0c */ /* 0x000fe2000bf05270 */
[----:B------:R-:W-:-:S12]  /*bca0*/  IMAD.IADD R9, R174, 0x1, R187 ;  /* 0x00000001ae097824 */ /* 0x000fd800078e02bb */
[----:B------:R-:W-:Y:S05]  /*bcb0*/  @!P0 BRA `(.L_x_1708) ;  /* 0x00000038006c8947 */ /* 0x000fea0003800000 */
[----:B------:R-:W0:Y:S01]  /*bcc0*/  LDC R21, c[0x0][0x448] ;  /* 0x00011200ff157b82 */ /* 0x000e220000000800 */
[----:B------:R-:W-:Y:S01]  /*bcd0*/  IMAD R3, R198, 0x40, R9 ;  /* 0x00000040c6037824 */ /* 0x000fe200078e0209 */
[----:B------:R-:W-:Y:S01]  /*bce0*/  ULDC.64 UR4, c[0x0][0x3f8] ;  /* 0x0000fe0000047ab9 */ /* 0x000fe20000000a00 */
[----:B------:R-:W-:Y:S01]  /*bcf0*/  ULDC.64 UR6, c[0x0][0x408] ;  /* 0x0001020000067ab9 */ /* 0x000fe20000000a00 */
[----:B------:R-:W-:Y:S02]  /*bd00*/  IMAD.MOV.U32 R10, RZ, RZ, R26 ;  /* 0x000000ffff0a7224 */ /* 0x000fe400078e001a */
[----:B------:R-:W-:Y:S02]  /*bd10*/  IMAD.MOV.U32 R11, RZ, RZ, R29 ;  /* 0x000000ffff0b7224 */ /* 0x000fe400078e001d */
[----:B------:R-:W-:Y:S02]  /*bd20*/  IMAD.MOV.U32 R12, RZ, RZ, R24 ;  /* 0x000000ffff0c7224 */ /* 0x000fe400078e0018 */
[----:B------:R-:W-:Y:S01]  /*bd30*/  IMAD.MOV.U32 R13, RZ, RZ, R31 ;  /* 0x000000ffff0d7224 */ /* 0x000fe200078e001f */
[----:B0-----:R-:W-:-:S13]  /*bd40*/  ISETP.NE.AND P0, PT, R21, 0x1, PT ;  /* 0x000000011500780c */ /* 0x001fda0003f05270 */
[----:B------:R-:W0:Y:S08]  /*bd50*/  @P0 LDC R0, c[0x0][0x44c] ;  /* 0x00011300ff000b82 */ /* 0x000e300000000800 */
[----:B------:R-:W1:Y:S01]  /*bd60*/  @P0 LDC R5, c[0x0][0x450] ;  /* 0x00011400ff050b82 */ /* 0x000e620000000800 */
[----:B0-----:R-:W-:-:S05]  /*bd70*/  @P0 IMAD.HI.U32 R0, R3, R0, RZ ;  /* 0x0000000003000227 */ /* 0x001fca00078e00ff */
[----:B-1----:R-:W-:-:S04]  /*bd80*/  @P0 SHF.R.U32.HI R3, RZ, R5, R0 ;  /* 0x00000005ff030219 */ /* 0x002fc80000011600 */
[----:B------:R-:W-:Y:S01]  /*bd90*/  SHF.R.S32.HI R0, RZ, 0x1f, R3 ;  /* 0x0000001fff007819 */ /* 0x000fe20000011403 */
[----:B------:R-:W-:-:S04]  /*bda0*/  IMAD.WIDE.U32 R10, R3, UR4, R10 ;  /* 0x00000004030a7c25 */ /* 0x000fc8000f8e000a */
[C---:B------:R-:W-:Y:S02]  /*bdb0*/  IMAD R4, R0.reuse, UR4, RZ ;  /* 0x0000000400047c24 */ /* 0x040fe4000f8e02ff */
[----:B------:R-:W-:Y:S02]  /*bdc0*/  IMAD R0, R0, UR6, RZ ;  /* 0x0000000600007c24 */ /* 0x000fe4000f8e02ff */
[C---:B------:R-:W-:Y:S01]  /*bdd0*/  IMAD R7, R3.reuse, UR5, R4 ;  /* 0x0000000503077c24 */ /* 0x040fe2000f8e0204 */
[----:B------:R-:W-:Y:S01]  /*bde0*/  ULDC.64 UR4, c[0x0][0x3e8] ;  /* 0x0000fa0000047ab9 */ /* 0x000fe20000000a00 */
[C---:B------:R-:W-:Y:S01]  /*bdf0*/  IMAD.WIDE.U32 R12, R3.reuse, UR6, R12 ;  /* 0x00000006030c7c25 */ /* 0x040fe2000f8e000c */
[----:B------:R-:W-:Y:S01]  /*be00*/  LEA R6, P0, R10, UR4, 0x1 ;  /* 0x000000040a067c11 */ /* 0x000fe2000f8008ff */
[----:B------:R-:W-:Y:S02]  /*be10*/  UMOV UR4, 0xffffffff ;  /* 0xffffffff00047882 */ /* 0x000fe40000000000 */
[----:B------:R-:W-:Y:S01]  /*be20*/  IMAD R3, R3, UR7, R0 ;  /* 0x0000000703037c24 */ /* 0x000fe2000f8e0200 */
[----:B------:R-:W-:Y:S01]  /*be30*/  ULDC.64 UR6, c[0x0][0x400] ;  /* 0x0001000000067ab9 */ /* 0x000fe20000000a00 */
[----:B------:R-:W-:Y:S01]  /*be40*/  IMAD.IADD R7, R11, 0x1, R7 ;  /* 0x000000010b077824 */ /* 0x000fe200078e0207 */
[----:B------:R-:W-:Y:S01]  /*be50*/  LEA R4, P1, R12, UR6, 0x1 ;  /* 0x000000060c047c11 */ /* 0x000fe2000f8208ff */
[----:B------:R-:W-:-:S03]  /*be60*/  IMAD.IADD R3, R13, 0x1, R3 ;  /* 0x000000010d037824 */ /* 0x000fc600078e0203 */
[----:B------:R-:W-:Y:S02]  /*be70*/  LEA.HI.X R7, R10, UR5, R7, 0x1, P0 ;  /* 0x000000050a077c11 */ /* 0x000fe400080f0c07 */
[----:B------:R-:W-:Y:S01]  /*be80*/  LEA.HI.X R8, R12, UR7, R3, 0x1, P1 ;  /* 0x000000070c087c11 */ /* 0x000fe200088f0c03 */
[----:B------:R-:W-:Y:S06]  /*be90*/  BRA.DIV UR4, `(.L_x_1709) ;  /* 0x000001d204a07947 */ /* 0x000fec000b800000 */
[----:B------:R0:W1:Y:S04]  /*bea0*/  SHFL.IDX PT, R3, R7, RZ, 0x1c1f ;  /* 0x001c1fff07037589 */ /* 0x00006800000e0000 */
[----:B------:R0:W2:Y:S04]  /*beb0*/  SHFL.IDX PT, R0, R6, RZ, 0x1c1f ;  /* 0x001c1fff06007589 */ /* 0x0000a800000e0000 */
[----:B------:R0:W3:Y:S04]  /*bec0*/  SHFL.IDX PT, R5, R8, RZ, 0x1c1f ;  /* 0x001c1fff08057589 */ /* 0x0000e800000e0000 */
[----:B------:R0:W4:Y:S02]  /*bed0*/  SHFL.IDX PT, R14, R4, RZ, 0x1c1f ;  /* 0x001c1fff040e7589 */ /* 0x00012400000e0000 */
.L_x_2038:
[----:B------:R-:W-:Y:S01]  /*bee0*/  IMAD R90, R166, R21, RZ ;  /* 0x00000015a65a7224 */ /* 0x000fe200078e02ff */
[----:B------:R-:W-:Y:S01]  /*bef0*/  BSSY B1, `(.L_x_1710) ;  /* 0x0000051000017945 */ /* 0x000fe20003800000 */
[----:B------:R-:W-:Y:S02]  /*bf00*/  CS2R R36, SRZ ;  /* 0x0000000000247805 */ /* 0x000fe4000001ff00 */
[----:B------:R-:W-:Y:S02]  /*bf10*/  CS2R R42, SRZ ;  /* 0x00000000002a7805 */ /* 0x000fe4000001ff00 */
[----:B------:R-:W-:Y:S02]  /*bf20*/  CS2R R46, SRZ ;  /* 0x00000000002e7805 */ /* 0x000fe4000001ff00 */
[----:B------:R-:W-:Y:S02]  /*bf30*/  ISETP.GE.AND P0, PT, R9, R90, PT ;  /* 0x0000005a0900720c */ /* 0x000fe40003f06270 */
        /* <DEDUP_REMOVED lines=10> */
[----:B------:R-:W-:Y:S01]  /*bfe0*/  ULDC UR4, c[0x0][0x3f4] ;  /* 0x0000fd0000047ab9 */ /* 0x000fe20000000800 */
[----:B------:R-:W-:Y:S02]  /*bff0*/  CS2R R58, SRZ ;  /* 0x00000000003a7805 */ /* 0x000fe4000001ff00 */
[----:B------:R-:W-:Y:S02]  /*c000*/  ISETP.GE.AND P3, PT, R179, UR4, PT ;  /* 0x00000004b3007c0c */ /* 0x000fe4000bf66270 */
[----:B------:R-:W-:Y:S02]  /*c010*/  CS2R R60, SRZ ;  /* 0x00000000003c7805 */ /* 0x000fe4000001ff00 */
[----:B------:R-:W-:Y:S02]  /*c020*/  ISETP.GE.AND P2, PT, R177, UR4, PT ;  /* 0x00000004b1007c0c */ /* 0x000fe4000bf46270 */
[----:B------:R-:W-:Y:S02]  /*c030*/  ISETP.GE.AND P1, PT, R178, UR4, PT ;  /* 0x00000004b2007c0c */ /* 0x000fe4000bf26270 */
[----:B------:R-:W-:-:S02]  /*c040*/  ISETP.GE.AND P0, PT, R176, UR4, PT ;  /* 0x00000004b0007c0c */ /* 0x000fc4000bf06270 */
[----:B------:R-:W-:-:S03]  /*c050*/  ISETP.GE.AND P4, PT, R164, UR4, PT ;  /* 0x00000004a4007c0c */ /* 0x000fc6000bf86270 */
[C---:B------:R-:W-:Y:S01]  /*c060*/  @!P3 IMAD.SHL.U32 R29, R179.reuse, 0x2, RZ ;  /* 0x00000002b31db824 */ /* 0x040fe200078e00ff */
[----:B------:R-:W-:-:S03]  /*c070*/  @!P3 SHF.L.U64.HI R10, R179, 0x1, R206 ;  /* 0x00000001b30ab819 */ /* 0x000fc600000102ce */
[C---:B------:R-:W-:Y:S01]  /*c080*/  @!P2 IMAD.SHL.U32 R31, R177.reuse, 0x2, RZ ;  /* 0x00000002b11fa824 */ /* 0x040fe200078e00ff */
[----:B------:R-:W-:Y:S01]  /*c090*/  @!P2 SHF.L.U64.HI R20, R177, 0x1, R205 ;  /* 0x00000001b114a819 */ /* 0x000fe200000102cd */
[----:B------:R-:W-:Y:S01]  /*c0a0*/  @!P1 IMAD.SHL.U32 R33, R178, 0x2, RZ ;  /* 0x00000002b2219824 */ /* 0x000fe200078e00ff */
[-C--:B--2---:R-:W-:Y:S01]  /*c0b0*/  @!P3 IADD3 R26, P6, R0, R29.reuse, RZ ;  /* 0x0000001d001ab210 */ /* 0x084fe20007fde0ff */
[----:B------:R-:W-:Y:S01]  /*c0c0*/  @!P0 IMAD.SHL.U32 R41, R176, 0x2, RZ ;  /* 0x00000002b0298824 */ /* 0x000fe200078e00ff */
[----:B----4-:R-:W-:Y:S01]  /*c0d0*/  @!P3 IADD3 R28, P5, R14, R29, RZ ;  /* 0x0000001d0e1cb210 */ /* 0x010fe20007fbe0ff */
[----:B-1----:R-:W-:Y:S01]  /*c0e0*/  @!P4 IMAD.MOV.U32 R21, RZ, RZ, R3 ;  /* 0x000000ffff15c224 */ /* 0x002fe200078e0003 */
[----:B------:R-:W-:Y:S01]  /*c0f0*/  @!P1 SHF.L.U64.HI R24, R178, 0x1, R203 ;  /* 0x00000001b2189819 */ /* 0x000fe200000102cb */
[--C-:B------:R-:W-:Y:S01]  /*c100*/  @!P3 IMAD.X R27, R3, 0x1, R10.reuse, P6 ;  /* 0x00000001031bb824 */ /* 0x100fe200030e060a */
[-C--:B------:R-:W-:Y:S01]  /*c110*/  @!P2 IADD3 R12, P6, R0, R31.reuse, RZ ;  /* 0x0000001f000ca210 */ /* 0x080fe20007fde0ff */
[----:B---3--:R-:W-:Y:S01]  /*c120*/  @!P3 IMAD.X R29, R5, 0x1, R10, P5 ;  /* 0x00000001051db824 */ /* 0x008fe200028e060a */
[----:B------:R-:W-:Y:S01]  /*c130*/  @!P2 IADD3 R30, P5, R14, R31, RZ ;  /* 0x0000001f0e1ea210 */ /* 0x000fe20007fbe0ff */
[----:B------:R-:W-:Y:S01]  /*c140*/  @!P4 IMAD.MOV.U32 R15, RZ, RZ, R5 ;  /* 0x000000ffff0fc224 */ /* 0x000fe200078e0005 */
[----:B------:R-:W-:Y:S01]  /*c150*/  @!P0 SHF.L.U64.HI R36, R176, 0x1, R202 ;  /* 0x00000001b0248819 */ /* 0x000fe200000102ca */
[--C-:B------:R-:W-:Y:S01]  /*c160*/  @!P2 IMAD.X R13, R3, 0x1, R20.reuse, P6 ;  /* 0x00000001030da824 */ /* 0x100fe200030e0614 */
[----:B------:R-:W-:Y:S01]  /*c170*/  @!P1 IADD3 R10, P6, R0, R33, RZ ;  /* 0x00000021000a9210 */ /* 0x000fe20007fde0ff */
[----:B------:R-:W-:Y:S01]  /*c180*/  @!P2 IMAD.X R31, R5, 0x1, R20, P5 ;  /* 0x00000001051fa824 */ /* 0x000fe200028e0614 */
[----:B------:R-:W-:Y:S01]  /*c190*/  ISETP.GE.AND P5, PT, R180, UR4, PT ;  /* 0x00000004b4007c0c */ /* 0x000fe2000bfa6270 */
[----:B------:R-:W-:-:S02]  /*c1a0*/  @!P4 IMAD.MOV.U32 R20, RZ, RZ, R0 ;  /* 0x000000ffff14c224 */ /* 0x000fc400078e0000 */
[----:B------:R-:W-:Y:S01]  /*c1b0*/  @!P1 IMAD.X R11, R3, 0x1, R24, P6 ;  /* 0x00000001030b9824 */ /* 0x000fe200030e0618 */
[----:B------:R-:W-:Y:S01]  /*c1c0*/  @!P1 IADD3 R32, P6, R14, R33, RZ ;  /* 0x000000210e209210 */ /* 0x000fe20007fde0ff */
[----:B------:R-:W-:-:S04]  /*c1d0*/  @!P4 IMAD.WIDE R20, R164, 0x2, R20 ;  /* 0x00000002a414c825 */ /* 0x000fc800078e0214 */
[----:B------:R-:W-:Y:S01]  /*c1e0*/  @!P1 IMAD.X R33, R5, 0x1, R24, P6 ;  /* 0x0000000105219824 */ /* 0x000fe200030e0618 */
[-C--:B------:R-:W-:Y:S01]  /*c1f0*/  @!P0 IADD3 R38, P6, R0, R41.reuse, RZ ;  /* 0x0000002900268210 */ /* 0x080fe20007fde0ff */
[----:B------:R-:W-:Y:S01]  /*c200*/  @!P4 IMAD.WIDE R24, R164, 0x2, R14 ;  /* 0x00000002a418c825 */ /* 0x000fe200078e020e */
[----:B------:R1:W5:Y:S03]  /*c210*/  @!P4 LD.E.64 R58, desc[UR60][R20.64] ;  /* 0x0000003c143ac980 */ /* 0x000366000c101b00 */
[----:B------:R-:W-:Y:S01]  /*c220*/  @!P0 IMAD.X R39, R3, 0x1, R36, P6 ;  /* 0x0000000103278824 */ /* 0x000fe200030e0624 */
[----:B------:R-:W-:Y:S01]  /*c230*/  @!P0 IADD3 R40, P6, R14, R41, RZ ;  /* 0x000000290e288210 */ /* 0x000fe20007fde0ff */
[C---:B------:R-:W-:Y:S01]  /*c240*/  @!P5 IMAD.SHL.U32 R15, R180.reuse, 0x2, RZ ;  /* 0x00000002b40fd824 */ /* 0x040fe200078e00ff */
[----:B------:R1:W5:Y:S01]  /*c250*/  @!P4 LD.E.64 R60, desc[UR60][R24.64] ;  /* 0x0000003c183cc980 */ /* 0x000362000c101b00 */
[----:B------:R-:W-:-:S02]  /*c260*/  @!P5 SHF.L.U64.HI R34, R180, 0x1, R201 ;  /* 0x00000001b422d819 */ /* 0x000fc400000102c9 */
[----:B------:R-:W-:Y:S01]  /*c270*/  CS2R R54, SRZ ;  /* 0x0000000000367805 */ /* 0x000fe2000001ff00 */
[----:B------:R-:W-:Y:S01]  /*c280*/  @!P0 IMAD.X R41, R5, 0x1, R36, P6 ;  /* 0x0000000105298824 */ /* 0x000fe200030e0624 */
[-C--:B------:R-:W-:Y:S02]  /*c290*/  @!P5 IADD3 R62, P4, R0, R15.reuse, RZ ;  /* 0x0000000f003ed210 */ /* 0x080fe40007f9e0ff */
[----:B------:R-:W-:Y:S02]  /*c2a0*/  CS2R R56, SRZ ;  /* 0x0000000000387805 */ /* 0x000fe4000001ff00 */
[----:B------:R-:W-:Y:S02]  /*c2b0*/  @!P5 IADD3 R14, P6, R14, R15, RZ ;  /* 0x0000000f0e0ed210 */ /* 0x000fe40007fde0ff */
[----:B------:R-:W-:Y:S02]  /*c2c0*/  CS2R R52, SRZ ;  /* 0x0000000000347805 */ /* 0x000fe4000001ff00 */
[----:B------:R-:W-:Y:S01]  /*c2d0*/  CS2R R50, SRZ ;  /* 0x0000000000327805 */ /* 0x000fe2000001ff00 */
[--C-:B------:R-:W-:Y:S01]  /*c2e0*/  @!P5 IMAD.X R63, R3, 0x1, R34.reuse, P4 ;  /* 0x00000001033fd824 */ /* 0x100fe200020e0622 */
[----:B------:R-:W-:Y:S01]  /*c2f0*/  CS2R R48, SRZ ;  /* 0x0000000000307805 */ /* 0x000fe2000001ff00 */
[----:B------:R-:W-:Y:S01]  /*c300*/  @!P5 IMAD.X R15, R5, 0x1, R34, P6 ;  /* 0x00000001050fd824 */ /* 0x000fe200030e0622 */
[----:B------:R-:W-:-:S02]  /*c310*/  CS2R R46, SRZ ;  /* 0x00000000002e7805 */ /* 0x000fc4000001ff00 */
[----:B------:R-:W-:Y:S02]  /*c320*/  CS2R R44, SRZ ;  /* 0x00000000002c7805 */ /* 0x000fe4000001ff00 */
[----:B------:R-:W-:Y:S02]  /*c330*/  CS2R R42, SRZ ;  /* 0x00000000002a7805 */ /* 0x000fe4000001ff00 */
[----:B------:R-:W-:Y:S02]  /*c340*/  CS2R R34, SRZ ;  /* 0x0000000000227805 */ /* 0x000fe4000001ff00 */
[----:B------:R-:W-:Y:S01]  /*c350*/  CS2R R36, SRZ ;  /* 0x0000000000247805 */ /* 0x000fe2000001ff00 */
[----:B------:R1:W5:Y:S04]  /*c360*/  @!P3 LD.E.64 R54, desc[UR60][R26.64] ;  /* 0x0000003c1a36b980 */ /* 0x000368000c101b00 */
        /* <DEDUP_REMOVED lines=8> */
[----:B------:R1:W5:Y:S02]  /*c3f0*/  @!P5 LD.E.64 R36, desc[UR60][R14.64] ;  /* 0x0000003c0e24d980 */ /* 0x000364000c101b00 */
.L_x_1711:
[----:B------:R-:W-:Y:S05]  /*c400*/  BSYNC B1 ;  /* 0x0000000000017941 */ /* 0x000fea0003800000 */
.L_x_1710:
[----:B--2--5:R-:W-:Y:S01]  /*c410*/  IMAD.MOV.U32 R0, RZ, RZ, R36 ;  /* 0x000000ffff007224 */ /* 0x024fe200078e0024 */
[----:B------:R-:W-:Y:S01]  /*c420*/  UMOV UR4, 0xffffffff ;  /* 0xffffffff00047882 */ /* 0x000fe20000000000 */
[----:B-1----:R-:W-:Y:S01]  /*c430*/  IMAD.MOV.U32 R3, RZ, RZ, R37 ;  /* 0x000000ffff037224 */ /* 0x002fe200078e0025 */
[----:B------:R-:W-:Y:S01]  /*c440*/  CS2R R20, SRZ ;  /* 0x0000000000147805 */ /* 0x000fe2000001ff00 */
[----:B---3--:R-:W-:Y:S01]  /*c450*/  IMAD.MOV.U32 R5, RZ, RZ, R42 ;  /* 0x000000ffff057224 */ /* 0x008fe200078e002a */
        /* <DEDUP_REMOVED lines=42> */
[----:B------:R-:W-:-:S02]  /*c700*/  PRMT R81, R3, 0x7610, R81 ;  /* 0x0000761003517816 */ /* 0x000fc40000000051 */
[----:B------:R-:W-:Y:S02]  /*c710*/  PRMT R78, R5, 0x7610, R78 ;  /* 0x00007610054e7816 */ /* 0x000fe4000000004e */
[----:B------:R-:W-:Y:S01]  /*c720*/  PRMT R69, R10, 0x7610, R69 ;  /* 0x000076100a457816 */ /* 0x000fe20000000045 */
[----:B------:R-:W-:Y:S06]  /*c730*/  BRA.DIV UR4, `(.L_x_1712) ;  /* 0x000001ca04e87947 */ /* 0x000fec000b800000 */
[----:B------:R1:W2:Y:S04]  /*c740*/  SHFL.IDX PT, R3, R7, 0x1, 0x1c1f ;  /* 0x003c1f0007037f89 */ /* 0x0002a800000e0000 */
[----:B------:R1:W3:Y:S04]  /*c750*/  SHFL.IDX PT, R0, R6, 0x1, 0x1c1f ;  /* 0x003c1f0006007f89 */ /* 0x0002e800000e0000 */
[----:B------:R1:W1:Y:S04]  /*c760*/  SHFL.IDX PT, R5, R8, 0x1, 0x1c1f ;  /* 0x003c1f0008057f89 */ /* 0x00026800000e0000 */
[----:B0-----:R-:W0:Y:S02]  /*c770*/  SHFL.IDX PT, R4, R4, 0x1, 0x1c1f ;  /* 0x003c1f0004047f89 */ /* 0x001e2400000e0000 */
.L_x_2044:
[----:B------:R-:W-:Y:S01]  /*c780*/  VIADD R9, R9, 0x40 ;  /* 0x0000004009097836 */ /* 0x000fe20000000000 */
[----:B-1----:R-:W-:Y:S01]  /*c790*/  LOP3.LUT R6, R184, 0x18, R16, 0xf8, !PT ;  /* 0x00000018b8067812 */ /* 0x002fe200078ef810 */
[----:B------:R-:W-:Y:S01]  /*c7a0*/  BSSY B1, `(.L_x_1713) ;  /* 0x0000053000017945 */ /* 0x000fe20003800000 */
[----:B------:R-:W-:Y:S02]  /*c7b0*/  LOP3.LUT P0, RZ, R207, 0x4, RZ, 0xc0, !PT ;  /* 0x00000004cfff7812 */ /* 0x000fe4000780c0ff */
[----:B------:R-:W-:Y:S02]  /*c7c0*/  CS2R R30, SRZ ;  /* 0x00000000001e7805 */ /* 0x000fe4000001ff00 */
[----:B------:R-:W-:Y:S02]  /*c7d0*/  ISETP.GE.AND P1, PT, R9, R90, PT ;  /* 0x0000005a0900720c */ /* 0x000fe40003f26270 */
[----:B------:R-:W-:Y:S02]  /*c7e0*/  CS2R R38, SRZ ;  /* 0x0000000000267805 */ /* 0x000fe4000001ff00 */
[----:B------:R-:W-:-:S02]  /*c7f0*/  LOP3.LUT R7, R6, R185, RZ, 0x3c, !PT ;  /* 0x000000b906077212 */ /* 0x000fc400078e3cff */
[----:B------:R-:W-:Y:S02]  /*c800*/  CS2R R24, SRZ ;  /* 0x0000000000187805 */ /* 0x000fe4000001ff00 */
[----:B------:R-:W-:Y:S02]  /*c810*/  CS2R R12, SRZ ;  /* 0x00000000000c7805 */ /* 0x000fe4000001ff00 */
[----:B------:R-:W-:Y:S02]  /*c820*/  CS2R R8, SRZ ;  /* 0x0000000000087805 */ /* 0x000fe4000001ff00 */
[----:B------:R-:W-:Y:S01]  /*c830*/  CS2R R40, SRZ ;  /* 0x0000000000287805 */ /* 0x000fe2000001ff00 */
[----:B------:R-:W-:Y:S01]  /*c840*/  IMAD.IADD R7, R186, 0x1, R7 ;  /* 0x00000001ba077824 */ /* 0x000fe200078e0207 */
[----:B------:R-:W-:Y:S02]  /*c850*/  CS2R R32, SRZ ;  /* 0x0000000000207805 */ /* 0x000fe4000001ff00 */
[----:B------:R-:W-:-:S02]  /*c860*/  CS2R R28, SRZ ;  /* 0x00000000001c7805 */ /* 0x000fc4000001ff00 */
[----:B------:R-:W-:Y:S02]  /*c870*/  CS2R R26, SRZ ;  /* 0x00000000001a7805 */ /* 0x000fe4000001ff00 */
[----:B----4-:R-:W-:Y:S01]  /*c880*/  CS2R R14, SRZ ;  /* 0x00000000000e7805 */ /* 0x010fe2000001ff00 */
[----:B------:R-:W-:Y:S01]  /*c890*/  IMAD R62, R7, 0x2, R18 ;  /* 0x00000002073e7824 */ /* 0x000fe200078e0212 */
        /* <DEDUP_REMOVED lines=8> */
[----:B------:R-:W-:-:S05]  /*c920*/  ISETP.GE.AND P1, PT, R176, UR4, PT ;  /* 0x00000004b0007c0c */ /* 0x000fca000bf26270 */
[C---:B------:R-:W-:Y:S01]  /*c930*/  @!P4 IMAD.SHL.U32 R9, R179.reuse, 0x2, RZ ;  /* 0x00000002b309c824 */ /* 0x040fe200078e00ff */
[----:B------:R-:W-:-:S03]  /*c940*/  @!P4 SHF.L.U64.HI R6, R179, 0x1, R206 ;  /* 0x00000001b306c819 */ /* 0x000fc600000102ce */
[C---:B------:R-:W-:Y:S01]  /*c950*/  @!P3 IMAD.SHL.U32 R73, R177.reuse, 0x2, RZ ;  /* 0x00000002b149b824 */ /* 0x040fe200078e00ff */
[----:B------:R-:W-:Y:S01]  /*c960*/  @!P3 SHF.L.U64.HI R12, R177, 0x1, R205 ;  /* 0x00000001b10cb819 */ /* 0x000fe200000102cd */
[----:B------:R-:W-:Y:S01]  /*c970*/  @!P2 IMAD.SHL.U32 R67, R178, 0x2, RZ ;  /* 0x00000002b243a824 */ /* 0x000fe200078e00ff */
[-C--:B---3--:R-:W-:Y:S01]  /*c980*/  @!P4 IADD3 R10, P5, R0, R9.reuse, RZ ;  /* 0x00000009000ac210 */ /* 0x088fe20007fbe0ff */
[----:B------:R-:W-:Y:S01]  /*c990*/  @!P1 IMAD.SHL.U32 R7, R176, 0x2, RZ ;  /* 0x00000002b0079824 */ /* 0x000fe200078e00ff */
[----:B0-----:R-:W-:Y:S02]  /*c9a0*/  @!P4 IADD3 R8, P6, R4, R9, RZ ;  /* 0x000000090408c210 */ /* 0x001fe40007fde0ff */
[----:B------:R-:W-:Y:S01]  /*c9b0*/  @!P2 SHF.L.U64.HI R14, R178, 0x1, R203 ;  /* 0x00000001b20ea819 */ /* 0x000fe200000102cb */
[--C-:B--2---:R-:W-:Y:S01]  /*c9c0*/  @!P4 IMAD.X R11, R3, 0x1, R6.reuse, P5 ;  /* 0x00000001030bc824 */ /* 0x104fe200028e0606 */
[-C--:B------:R-:W-:Y:S01]  /*c9d0*/  @!P3 IADD3 R76, P5, R0, R73.reuse, RZ ;  /* 0x00000049004cb210 */ /* 0x080fe20007fbe0ff */
[----:B------:R-:W-:Y:S01]  /*c9e0*/  @!P4 IMAD.X R9, R5, 0x1, R6, P6 ;  /* 0x000000010509c824 */ /* 0x000fe200030e0606 */
[----:B------:R-:W-:-:S02]  /*c9f0*/  @!P3 IADD3 R72, P6, R4, R73, RZ ;  /* 0x000000490448b210 */ /* 0x000fc40007fde0ff */
[----:B------:R-:W-:Y:S01]  /*ca00*/  @!P1 SHF.L.U64.HI R20, R176, 0x1, R202 ;  /* 0x00000001b0149819 */ /* 0x000fe200000102ca */
[--C-:B------:R-:W-:Y:S01]  /*ca10*/  @!P3 IMAD.X R77, R3, 0x1, R12.reuse, P5 ;  /* 0x00000001034db824 */ /* 0x100fe200028e060c */
[-C--:B------:R-:W-:Y:S01]  /*ca20*/  @!P2 IADD3 R70, P5, R0, R67.reuse, RZ ;  /* 0x000000430046a210 */ /* 0x080fe20007fbe0ff */
[----:B------:R-:W-:Y:S01]  /*ca30*/  @!P3 IMAD.X R73, R5, 0x1, R12, P6 ;  /* 0x000000010549b824 */ /* 0x000fe200030e060c */
[----:B------:R-:W-:-:S03]  /*ca40*/  @!P2 IADD3 R66, P6, R4, R67, RZ ;  /* 0x000000430442a210 */ /* 0x000fc60007fde0ff */
[--C-:B------:R-:W-:Y:S01]  /*ca50*/  @!P2 IMAD.X R71, R3, 0x1, R14.reuse, P5 ;  /* 0x000000010347a824 */ /* 0x100fe200028e060e */
[----:B------:R-:W-:Y:S01]  /*ca60*/  @!P1 IADD3 R64, P5, R0, R7, RZ ;  /* 0x0000000700409210 */ /* 0x000fe20007fbe0ff */
[----:B------:R-:W-:Y:S01]  /*ca70*/  @!P2 IMAD.X R67, R5, 0x1, R14, P6 ;  /* 0x000000010543a824 */ /* 0x000fe200030e060e */
[----:B------:R-:W-:-:S03]  /*ca80*/  ISETP.GE.AND P6, PT, R164, UR4, PT ;  /* 0x00000004a4007c0c */ /* 0x000fc6000bfc6270 */
[----:B------:R-:W-:Y:S01]  /*ca90*/  @!P1 IMAD.X R65, R3, 0x1, R20, P5 ;  /* 0x0000000103419824 */ /* 0x000fe200028e0614 */
[----:B------:R-:W-:-:S05]  /*caa0*/  @!P1 IADD3 R6, P5, R4, R7, RZ ;  /* 0x0000000704069210 */ /* 0x000fca0007fbe0ff */
[----:B------:R-:W-:Y:S01]  /*cab0*/  @!P1 IMAD.X R7, R5, 0x1, R20, P5 ;  /* 0x0000000105079824 */ /* 0x000fe200028e0614 */
[----:B------:R-:W-:-:S03]  /*cac0*/  ISETP.GE.AND P5, PT, R180, UR4, PT ;  /* 0x00000004b4007c0c */ /* 0x000fc6000bfa6270 */
[----:B------:R-:W-:Y:S02]  /*cad0*/  @!P6 IMAD.MOV.U32 R12, RZ, RZ, R0 ;  /* 0x000000ffff0ce224 */ /* 0x000fe400078e0000 */
[----:B------:R-:W-:Y:S02]  /*cae0*/  @!P6 IMAD.MOV.U32 R13, RZ, RZ, R3 ;  /* 0x000000ffff0de224 */ /* 0x000fe400078e0003 */
[----:B------:R-:W-:-:S04]  /*caf0*/  @!P6 IMAD.WIDE R14, R164, 0x2, R4 ;  /* 0x00000002a40ee825 */ /* 0x000fc800078e0204 */
[----:B------:R-:W-:Y:S01]  /*cb00*/  @!P6 IMAD.WIDE R12, R164, 0x2, R12 ;  /* 0x00000002a40ce825 */ /* 0x000fe200078e020c */
[----:B------:R0:W5:Y:S03]  /*cb10*/  @!P6 LD.E.64 R38, desc[UR60][R14.64] ;  /* 0x0000003c0e26e980 */ /* 0x000166000c101b00 */
[C---:B------:R-:W-:Y:S01]  /*cb20*/  @!P5 IMAD.SHL.U32 R21, R180.reuse, 0x2, RZ ;  /* 0x00000002b415d824 */ /* 0x040fe200078e00ff */
[----:B------:R1:W5:Y:S01]  /*cb30*/  @!P6 LD.E.64 R40, desc[UR60][R12.64] ;  /* 0x0000003c0c28e980 */ /* 0x000362000c101b00 */
[----:B------:R-:W-:-:S03]  /*cb40*/  @!P5 SHF.L.U64.HI R20, R180, 0x1, R201 ;  /* 0x00000001b414d819 */ /* 0x000fc600000102c9 */
[-C--:B------:R-:W-:Y:S02]  /*cb50*/  @!P5 IADD3 R74, P6, R0, R21.reuse, RZ ;  /* 0x00000015004ad210 */ /* 0x080fe40007fde0ff */
[----:B------:R-:W-:Y:S02]  /*cb60*/  CS2R R32, SRZ ;  /* 0x0000000000207805 */ /* 0x000fe4000001ff00 */
[----:B------:R-:W-:Y:S01]  /*cb70*/  CS2R R30, SRZ ;  /* 0x00000000001e7805 */ /* 0x000fe2000001ff00 */
[----:B------:R-:W-:Y:S01]  /*cb80*/  @!P5 IMAD.X R75, R3, 0x1, R20, P6 ;  /* 0x00000001034bd824 */ /* 0x000fe200030e0614 */
[----:B------:R-:W-:Y:S02]  /*cb90*/  @!P5 IADD3 R4, P6, R4, R21, RZ ;  /* 0x000000150404d210 */ /* 0x000fe40007fde0ff */
[----:B------:R2:W5:Y:S01]  /*cba0*/  @!P4 LD.E.64 R32, desc[UR60][R10.64] ;  /* 0x0000003c0a20c980 */ /* 0x000562000c101b00 */
[----:B------:R-:W-:Y:S02]  /*cbb0*/  CS2R R28, SRZ ;  /* 0x00000000001c7805 */ /* 0x000fe4000001ff00 */
[----:B------:R-:W-:-:S02]  /*cbc0*/  CS2R R26, SRZ ;  /* 0x00000000001a7805 */ /* 0x000fc4000001ff00 */
[----:B------:R-:W-:Y:S01]  /*cbd0*/  CS2R R24, SRZ ;  /* 0x0000000000187805 */ /* 0x000fe2000001ff00 */
[----:B------:R-:W-:Y:S01]  /*cbe0*/  @!P5 IMAD.X R5, R5, 0x1, R20, P6 ;  /* 0x000000010505d824 */ /* 0x000fe200030e0614 */
[----:B------:R3:W5:Y:S01]  /*cbf0*/  @!P4 LD.E.64 R30, desc[UR60][R8.64] ;  /* 0x0000003c081ec980 */ /* 0x000762000c101b00 */
[----:B------:R-:W-:Y:S02]  /*cc00*/  CS2R R20, SRZ ;  /* 0x0000000000147805 */ /* 0x000fe4000001ff00 */
[----:B0-----:R-:W-:Y:S02]  /*cc10*/  CS2R R14, SRZ ;  /* 0x00000000000e7805 */ /* 0x001fe4000001ff00 */
[----:B-1----:R-:W-:Y:S01]  /*cc20*/  CS2R R12, SRZ ;  /* 0x00000000000c7805 */ /* 0x002fe2000001ff00 */
[----:B------:R1:W5:Y:S01]  /*cc30*/  @!P3 LD.E.64 R28, desc[UR60][R76.64] ;  /* 0x0000003c4c1cb980 */ /* 0x000362000c101b00 */
[----:B--2---:R-:W-:-:S03]  /*cc40*/  CS2R R10, SRZ ;  /* 0x00000000000a7805 */ /* 0x004fc6000001ff00 */
[----:B------:R1:W5:Y:S01]  /*cc50*/  @!P3 LD.E.64 R20, desc[UR60][R72.64] ;  /* 0x0000003c4814b980 */ /* 0x000362000c101b00 */
[----:B---3--:R-:W-:-:S03]  /*cc60*/  CS2R R8, SRZ ;  /* 0x0000000000087805 */ /* 0x008fc6000001ff00 */
[----:B------:R1:W5:Y:S04]  /*cc70*/  @!P2 LD.E.64 R26, desc[UR60][R70.64] ;  /* 0x0000003c461aa980 */ /* 0x000368000c101b00 */
[----:B------:R1:W5:Y:S04]  /*cc80*/  @!P2 LD.E.64 R24, desc[UR60][R66.64] ;  /* 0x0000003c4218a980 */ /* 0x000368000c101b00 */
[----:B------:R1:W5:Y:S04]  /*cc90*/  @!P1 LD.E.64 R14, desc[UR60][R64.64] ;  /* 0x0000003c400e9980 */ /* 0x000368000c101b00 */
[----:B------:R1:W5:Y:S04]  /*cca0*/  @!P1 LD.E.64 R12, desc[UR60][R6.64] ;  /* 0x0000003c060c9980 */ /* 0x000368000c101b00 */
[----:B------:R1:W5:Y:S04]  /*ccb0*/  @!P5 LD.E.64 R10, desc[UR60][R74.64] ;  /* 0x0000003c4a0ad980 */ /* 0x000368000c101b00 */
[----:B------:R1:W5:Y:S02]  /*ccc0*/  @!P5 LD.E.64 R8, desc[UR60][R4.64] ;  /* 0x0000003c0408d980 */ /* 0x000364000c101b00 */
.L_x_1714:
[----:B------:R-:W-:Y:S05]  /*ccd0*/  BSYNC B1 ;  /* 0x0000000000017941 */ /* 0x000fea0003800000 */
.L_x_1713:
[----:B01---5:R-:W-:Y:S01]  /*cce0*/  IMAD.MOV.U32 R4, RZ, RZ, R20 ;  /* 0x000000ffff047224 */ /* 0x023fe200078e0014 */
[----:B--2---:R-:W-:Y:S01]  /*ccf0*/  LEA.HI R3, R197, R197, RZ, 0x1 ;  /* 0x000000c5c5037211 */ /* 0x004fe200078f08ff */
[----:B------:R-:W-:Y:S01]  /*cd00*/  VIADD R5, R62, 0xc400 ;  /* 0x0000c4003e057836 */ /* 0x000fe20000000000 */
[----:B------:R-:W-:Y:S01]  /*cd10*/  VIADDMNMX R91, R90, -R187, 0x80, PT ;  /* 0x000000805a5b7446 */ /* 0x000fe200038009bb */
[----:B---3--:R-:W-:Y:S01]  /*cd20*/  VIADD R0, R62, 0xc440 ;  /* 0x0000c4403e007836 */ /* 0x008fe20000000000 */
[----:B------:R-:W-:Y:S01]  /*cd30*/  PRMT R77, R4, 0x7610, R77 ;  /* 0x00007610044d7816 */ /* 0x000fe2000000004d */
[----:B------:R-:W-:Y:S01]  /*cd40*/  @P0 VIADD R0, R5, 0xffffffc0 ;  /* 0xffffffc005000836 */ /* 0x000fe20000000000 */
[----:B------:R-:W-:Y:S01]  /*cd50*/  LOP3.LUT R4, R3, 0xfffffffe, RZ, 0xc0, !PT ;  /* 0xfffffffe03047812 */ /* 0x000fe200078ec0ff */
[----:B------:R-:W-:Y:S01]  /*cd60*/  IMAD.MOV.U32 R5, RZ, RZ, R21 ;  /* 0x000000ffff057224 */ /* 0x000fe200078e0015 */
[----:B------:R-:W-:Y:S01]  /*cd70*/  BSSY B1, `(.L_x_1715) ;  /* 0x0000031000017945 */ /* 0x000fe20003800000 */
[----:B------:R-:W-:Y:S01]  /*cd80*/  IMAD.MOV.U32 R6, RZ, RZ, R30 ;  /* 0x000000ffff067224 */ /* 0x000fe200078e001e */
[----:B------:R-:W-:Y:S01]  /*cd90*/  ISETP.GE.AND P1, PT, R174, R91, PT ;  /* 0x0000005bae00720c */ /* 0x000fe20003f26270 */
[----:B------:R-:W-:Y:S01]  /*cda0*/  IMAD.IADD R4, R197, 0x1, -R4 ;  /* 0x00000001c5047824 */ /* 0x000fe200078e0a04 */
[----:B------:R-:W-:Y:S01]  /*cdb0*/  PRMT R76, R5, 0x7610, R76 ;  /* 0x00007610054c7816 */ /* 0x000fe2000000004c */
[----:B------:R-:W-:Y:S01]  /*cdc0*/  IMAD.MOV.U32 R7, RZ, RZ, R31 ;  /* 0x000000ffff077224 */ /* 0x000fe200078e001f */
[----:B------:R-:W-:Y:S01]  /*cdd0*/  PRMT R96, R6, 0x7610, R96 ;  /* 0x0000761006607816 */ /* 0x000fe20000000060 */
[----:B------:R-:W-:Y:S01]  /*cde0*/  IMAD.MOV.U32 R3, RZ, RZ, R38 ;  /* 0x000000ffff037224 */ /* 0x000fe200078e0026 */
[----:B------:R-:W-:Y:S01]  /*cdf0*/  SHF.L.U32 R5, R4, 0x1f, RZ ;  /* 0x0000001f04057819 */ /* 0x000fe200000006ff */
[----:B------:R-:W-:Y:S01]  /*ce00*/  IMAD.MOV.U32 R6, RZ, RZ, R39 ;  /* 0x000000ffff067224 */ /* 0x000fe200078e0027 */
[----:B------:R-:W-:Y:S01]  /*ce10*/  PRMT R97, R7, 0x7610, R97 ;  /* 0x0000761007617816 */ /* 0x000fe20000000061 */
[----:B------:R-:W-:Y:S01]  /*ce20*/  IMAD.MOV.U32 R7, RZ, RZ, R24 ;  /* 0x000000ffff077224 */ /* 0x000fe200078e0018 */
[----:B------:R-:W0:Y:S01]  /*ce30*/  SYNCS.PHASECHK.TRANS64.TRYWAIT P0, [R18+URZ+0x2a800], R5 ;  /* 0x02a80005120075a7 */ /* 0x000e22000800017f */
        /* <DEDUP_REMOVED lines=35> */
[----:B0-----:R-:W-:Y:S06]  /*d070*/  @!P0 BRA `(.L_x_1716) ;  /* 0x000001c4000c8947 */ /* 0x001fec0003800000 */
.L_x_2045:
[----:B------:R-:W-:Y:S05]  /*d080*/  BSYNC B1 ;  /* 0x0000000000017941 */ /* 0x000fea0003800000 */
.L_x_1715:
[----:B------:R-:W-:Y:S01]  /*d090*/  BSSY B1, `(.L_x_1717) ;  /* 0x000012f000017945 */ /* 0x000fe20003800000 */
        /* <DEDUP_REMOVED lines=13> */
[----:B------:R-:W-:Y:S02]  /*d170*/  SHF.R.U64 R112, R58, 0x10, R59 ;  /* 0x000000103a707819 */ /* 0x000fe4000000123b */
[--C-:B------:R-:W-:Y:S02]  /*d180*/  SHF.R.U64 R58, R60, 0x10, R61.reuse ;  /* 0x000000103c3a7819 */ /* 0x100fe4000000123d */
[----:B------:R-:W-:Y:S02]  /*d190*/  SHF.R.U32.HI R61, RZ, 0x10, R61 ;  /* 0x00000010ff3d7819 */ /* 0x000fe4000001163d */
[----:B------:R-:W-:Y:S02]  /*d1a0*/  SHF.R.U32.HI R59, RZ, 0x10, R59 ;  /* 0x00000010ff3b7819 */ /* 0x000fe4000001163b */
[----:B------:R-:W-:Y:S02]  /*d1b0*/  PRMT R111, R111, 0x5410, R112 ;  /* 0x000054106f6f7816 */ /* 0x000fe40000000070 */
[----:B------:R-:W-:-:S02]  /*d1c0*/  PRMT R112, R108, 0x5410, R61 ;  /* 0x000054106c707816 */ /* 0x000fc4000000003d */
[----:B------:R-:W-:Y:S02]  /*d1d0*/  PRMT R110, R110, 0x5410, R59 ;  /* 0x000054106e6e7816 */ /* 0x000fe4000000003b */
[----:B------:R-:W-:Y:S01]  /*d1e0*/  PRMT R109, R109, 0x5410, R58 ;  /* 0x000054106d6d7816 */ /* 0x000fe2000000003a */
[C---:B------:R-:W-:Y:S01]  /*d1f0*/  IMAD.U32 R113, R112.reuse, 0x10000, RZ ;  /* 0x0001000070717824 */ /* 0x040fe200078e00ff */
[----:B------:R-:W-:Y:S01]  /*d200*/  LOP3.LUT R112, R112, 0xffff0000, RZ, 0xc0, !PT ;  /* 0xffff000070707812 */ /* 0x000fe200078ec0ff */
[C---:B------:R-:W-:Y:S01]  /*d210*/  IMAD.U32 R108, R110.reuse, 0x10000, RZ ;  /* 0x000100006e6c7824 */ /* 0x040fe200078e00ff */
[----:B------:R-:W-:Y:S02]  /*d220*/  LOP3.LUT R110, R110, 0xffff0000, RZ, 0xc0, !PT ;  /* 0xffff00006e6e7812 */ /* 0x000fe400078ec0ff */
[C---:B0-----:R-:W-:Y:S01]  /*d230*/  LOP3.LUT R59, R6.reuse, 0xffff0000, RZ, 0xc0, !PT ;  /* 0xffff0000063b7812 */ /* 0x041fe200078ec0ff */
[----:B------:R-:W-:Y:S01]  /*d240*/  IMAD.U32 R58, R6, 0x10000, RZ ;  /* 0x00010000063a7824 */ /* 0x000fe200078e00ff */
[C---:B------:R-:W-:Y:S01]  /*d250*/  LOP3.LUT R61, R7.reuse, 0xffff0000, RZ, 0xc0, !PT ;  /* 0xffff0000073d7812 */ /* 0x040fe200078ec0ff */
[----:B------:R-:W-:-:S02]  /*d260*/  IMAD.U32 R60, R7, 0x10000, RZ ;  /* 0x00010000073c7824 */ /* 0x000fc400078e00ff */
[CC--:B------:R-:W-:Y:S01]  /*d270*/  FMUL.FTZ R115, R59.reuse, R113.reuse ;  /* 0x000000713b737220 */ /* 0x0c0fe20000410000 */
[----:B------:R-:W-:Y:S01]  /*d280*/  FMUL.FTZ R114, R59, R108 ;  /* 0x0000006c3b727220 */ /* 0x000fe20000410000 */
[----:B------:R-:W-:Y:S01]  /*d290*/  FMUL.FTZ R59, R61, R112 ;  /* 0x000000703d3b7220 */ /* 0x000fe20000410000 */
[----:B------:R-:W-:Y:S02]  /*d2a0*/  IMAD.U32 R6, R4, 0x10000, RZ ;  /* 0x0001000004067824 */ /* 0x000fe400078e00ff */
[C---:B------:R-:W-:Y:S01]  /*d2b0*/  FFMA.FTZ R115, R58.reuse, R108, -R115 ;  /* 0x0000006c3a737223 */ /* 0x040fe20000010873 */
[----:B------:R-:W-:Y:S02]  /*d2c0*/  IMAD.U32 R7, R5, 0x10000, RZ ;  /* 0x0001000005077824 */ /* 0x000fe400078e00ff */
[----:B------:R-:W-:Y:S01]  /*d2d0*/  FFMA.FTZ R114, R58, R113, R114 ;  /* 0x000000713a727223 */ /* 0x000fe20000010072 */
[----:B------:R-:W-:Y:S01]  /*d2e0*/  LOP3.LUT R4, R4, 0xffff0000, RZ, 0xc0, !PT ;  /* 0xffff000004047812 */ /* 0x000fe200078ec0ff */
[-C--:B------:R-:W-:Y:S01]  /*d2f0*/  FMUL.FTZ R117, R61, R110.reuse ;  /* 0x0000006e3d757220 */ /* 0x080fe20000410000 */
        /* <DEDUP_REMOVED lines=10> */
[-C--:B------:R-:W-:Y:S01]  /*d3a0*/  FMUL.FTZ R111, R5, R58.reuse ;  /* 0x0000003a056f7220 */ /* 0x080fe20000410000 */
[C---:B------:R-:W-:Y:S01]  /*d3b0*/  FFMA.FTZ R4, R6.reuse, R59, -R109 ;  /* 0x0000003b06047223 */ /* 0x040fe2000001086d */
[C---:B------:R-:W-:Y:S01]  /*d3c0*/  FFMA.FTZ R5, R7.reuse, R58, -R110 ;  /* 0x0000003a07057223 */ /* 0x040fe2000001086e */
[----:B------:R-:W-:Y:S01]  /*d3d0*/  FFMA.FTZ R61, R6, R61, R60 ;  /* 0x0000003d063d7223 */ /* 0x000fe2000001003c */
[----:B------:R-:W-:Y:S01]  /*d3e0*/  FFMA.FTZ R108, R7, R108, R111 ;  /* 0x0000006c076c7223 */ /* 0x000fe2000001006f */
[----:B------:R-:W-:Y:S02]  /*d3f0*/  F2FP.BF16.F32.PACK_AB R6, R114, R115 ;  /* 0x000000737206723e */ /* 0x000fe400000010ff */
[----:B------:R-:W-:-:S02]  /*d400*/  F2FP.BF16.F32.PACK_AB R7, R112, R113 ;  /* 0x000000717007723e */ /* 0x000fc400000010ff */
[----:B------:R-:W-:Y:S02]  /*d410*/  F2FP.BF16.F32.PACK_AB R4, R61, R4 ;  /* 0x000000043d04723e */ /* 0x000fe400000010ff */
[----:B------:R-:W-:-:S05]  /*d420*/  F2FP.BF16.F32.PACK_AB R5, R108, R5 ;  /* 0x000000056c05723e */ /* 0x000fca00000010ff */
[----:B------:R0:W-:Y:S02]  /*d430*/  STS.128 [R62+0xc400], R4 ;  /* 0x00c400043e007388 */ /* 0x0001e40000000c00 */
.L_x_1720:
[----:B------:R-:W-:Y:S05]  /*d440*/  BSYNC B2 ;  /* 0x0000000000027941 */ /* 0x000fea0003800000 */
.L_x_1719:
[----:B------:R-:W-:Y:S04]  /*d450*/  BSSY B2, `(.L_x_1721) ;  /* 0x0000030000027945 */ /* 0x000fe80003800000 */
[----:B------:R-:W-:Y:S05]  /*d460*/  @P1 BRA `(.L_x_1722) ;  /* 0x0000000000b81947 */ /* 0x000fea0003800000 */
[----:B0-----:R-:W0:Y:S01]  /*d470*/  LDS.128 R4, [R0] ;  /* 0x0000000000047984 */ /* 0x001e220000000c00 */
[--C-:B------:R-:W-:Y:S02]  /*d480*/  SHF.R.U64 R59, R54, 0x10, R55.reuse ;  /* 0x00000010363b7819 */ /* 0x100fe40000001237 */
[----:B------:R-:W-:Y:S02]  /*d490*/  SHF.R.U32.HI R54, RZ, 0x10, R55 ;  /* 0x00000010ff367819 */ /* 0x000fe40000011637 */
[--C-:B------:R-:W-:Y:S02]  /*d4a0*/  SHF.R.U64 R55, R56, 0x10, R57.reuse ;  /* 0x0000001038377819 */ /* 0x100fe40000001239 */
[----:B------:R-:W-:Y:S02]  /*d4b0*/  SHF.R.U32.HI R56, RZ, 0x10, R57 ;  /* 0x00000010ff387819 */ /* 0x000fe40000011639 */
[----:B------:R-:W-:Y:S02]  /*d4c0*/  PRMT R103, R103, 0x5410, R54 ;  /* 0x0000541067677816 */ /* 0x000fe40000000036 */
[----:B------:R-:W-:-:S02]  /*d4d0*/  PRMT R101, R101, 0x5410, R56 ;  /* 0x0000541065657816 */ /* 0x000fc40000000038 */
[----:B------:R-:W-:Y:S01]  /*d4e0*/  PRMT R100, R100, 0x5410, R55 ;  /* 0x0000541064647816 */ /* 0x000fe20000000037 */
[----:B------:R-:W-:Y:S01]  /*d4f0*/  IMAD.U32 R58, R103, 0x10000, RZ ;  /* 0x00010000673a7824 */ /* 0x000fe200078e00ff */
[----:B------:R-:W-:Y:S01]  /*d500*/  PRMT R102, R102, 0x5410, R59 ;  /* 0x0000541066667816 */ /* 0x000fe2000000003b */
[C---:B------:R-:W-:Y:S01]  /*d510*/  IMAD.U32 R59, R101.reuse, 0x10000, RZ ;  /* 0x00010000653b7824 */ /* 0x040fe200078e00ff */
[----:B------:R-:W-:Y:S02]  /*d520*/  LOP3.LUT R101, R101, 0xffff0000, RZ, 0xc0, !PT ;  /* 0xffff000065657812 */ /* 0x000fe400078ec0ff */
[----:B------:R-:W-:Y:S02]  /*d530*/  LOP3.LUT R103, R103, 0xffff0000, RZ, 0xc0, !PT ;  /* 0xffff000067677812 */ /* 0x000fe400078ec0ff */
[C---:B0-----:R-:W-:Y:S01]  /*d540*/  LOP3.LUT R55, R6.reuse, 0xffff0000, RZ, 0xc0, !PT ;  /* 0xffff000006377812 */ /* 0x041fe200078ec0ff */
[----:B------:R-:W-:Y:S01]  /*d550*/  IMAD.U32 R54, R6, 0x10000, RZ ;  /* 0x0001000006367824 */ /* 0x000fe200078e00ff */
[C---:B------:R-:W-:Y:S01]  /*d560*/  LOP3.LUT R57, R7.reuse, 0xffff0000, RZ, 0xc0, !PT ;  /* 0xffff000007397812 */ /* 0x040fe200078ec0ff */
[----:B------:R-:W-:-:S02]  /*d570*/  IMAD.U32 R56, R7, 0x10000, RZ ;  /* 0x0001000007387824 */ /* 0x000fc400078e00ff */
[CC--:B------:R-:W-:Y:S01]  /*d580*/  FMUL.FTZ R60, R55.reuse, R58.reuse ;  /* 0x0000003a373c7220 */ /* 0x0c0fe20000410000 */
[----:B------:R-:W-:Y:S01]  /*d590*/  FMUL.FTZ R61, R55, R59 ;  /* 0x0000003b373d7220 */ /* 0x000fe20000410000 */
[C---:B------:R-:W-:Y:S01]  /*d5a0*/  FMUL.FTZ R55, R57.reuse, R101 ;  /* 0x0000006539377220 */ /* 0x040fe20000410000 */
[----:B------:R-:W-:Y:S02]  /*d5b0*/  IMAD.U32 R6, R4, 0x10000, RZ ;  /* 0x0001000004067824 */ /* 0x000fe400078e00ff */
[----:B------:R-:W-:Y:S01]  /*d5c0*/  FFMA.FTZ R109, R54, R59, R60 ;  /* 0x0000003b366d7223 */ /* 0x000fe2000001003c */
[-C--:B------:R-:W-:Y:S01]  /*d5d0*/  FMUL.FTZ R59, R57, R103.reuse ;  /* 0x00000067393b7220 */ /* 0x080fe20000410000 */
[----:B------:R-:W-:Y:S01]  /*d5e0*/  FFMA.FTZ R103, R56, R103, -R55 ;  /* 0x0000006738677223 */ /* 0x000fe20000010837 */
[C---:B------:R-:W-:Y:S01]  /*d5f0*/  IMAD.U32 R7, R5.reuse, 0x10000, RZ ;  /* 0x0001000005077824 */ /* 0x040fe200078e00ff */
[----:B------:R-:W-:Y:S01]  /*d600*/  LOP3.LUT R4, R4, 0xffff0000, RZ, 0xc0, !PT ;  /* 0xffff000004047812 */ /* 0x000fe200078ec0ff */
[----:B------:R-:W-:Y:S01]  /*d610*/  IMAD.U32 R57, R100, 0x10000, RZ ;  /* 0x0001000064397824 */ /* 0x000fe200078e00ff */
[----:B------:R-:W-:Y:S01]  /*d620*/  LOP3.LUT R5, R5, 0xffff0000, RZ, 0xc0, !PT ;  /* 0xffff000005057812 */ /* 0x000fe200078ec0ff */
[----:B------:R-:W-:Y:S01]  /*d630*/  IMAD.U32 R55, R102, 0x10000, RZ ;  /* 0x0001000066377824 */ /* 0x000fe200078e00ff */
[----:B------:R-:W-:Y:S01]  /*d640*/  LOP3.LUT R100, R100, 0xffff0000, RZ, 0xc0, !PT ;  /* 0xffff000064647812 */ /* 0x000fe200078ec0ff */
[----:B------:R-:W-:Y:S01]  /*d650*/  FFMA.FTZ R58, R54, R58, -R61 ;  /* 0x0000003a363a7223 */ /* 0x000fe2000001083d */
[----:B------:R-:W-:Y:S01]  /*d660*/  LOP3.LUT R102, R102, 0xffff0000, RZ, 0xc0, !PT ;  /* 0xffff000066667812 */ /* 0x000fe200078ec0ff */
        /* <DEDUP_REMOVED lines=14> */
.L_x_1722:
[----:B------:R-:W-:Y:S05]  /*d750*/  BSYNC B2 ;  /* 0x0000000000027941 */ /* 0x000fea0003800000 */
.L_x_1721:
[----:B------:R-:W-:Y:S04]  /*d760*/  BSSY B2, `(.L_x_1723) ;  /* 0x0000030000027945 */ /* 0x000fe80003800000 */
[----:B------:R-:W-:Y:S05]  /*d770*/  @P2 BRA `(.L_x_1724) ;  /* 0x0000000000b82947 */ /* 0x000fea0003800000 */
[----:B01----:R-:W0:Y:S01]  /*d780*/  LDS.128 R4, [R62+0x10400] ;  /* 0x010400003e047984 */ /* 0x003e220000000c00 */
        /* <DEDUP_REMOVED lines=45> */
.L_x_1724:
[----:B------:R-:W-:Y:S05]  /*da60*/  BSYNC B2 ;  /* 0x0000000000027941 */ /* 0x000fea0003800000 */
.L_x_1723:
[----:B------:R-:W-:Y:S04]  /*da70*/  BSSY B2, `(.L_x_1725) ;  /* 0x0000030000027945 */ /* 0x000fe80003800000 */
[----:B------:R-:W-:Y:S05]  /*da80*/  @P3 BRA `(.L_x_1726) ;  /* 0x0000000000b83947 */ /* 0x000fea0003800000 */
[----:B012---:R-:W0:Y:S01]  /*da90*/  LDS.128 R4, [R0+0x4000] ;  /* 0x0040000000047984 */ /* 0x007e220000000c00 */
        /* <DEDUP_REMOVED lines=45> */
.L_x_1726:
[----:B------:R-:W-:Y:S05]  /*dd70*/  BSYNC B2 ;  /* 0x0000000000027941 */ /* 0x000fea0003800000 */
.L_x_1725:
[----:B------:R-:W-:Y:S04]  /*dd80*/  BSSY B2, `(.L_x_1727) ;  /* 0x0000030000027945 */ /* 0x000fe80003800000 */
[----:B------:R-:W-:Y:S05]  /*dd90*/  @P4 BRA `(.L_x_1728) ;  /* 0x0000000000b84947 */ /* 0x000fea0003800000 */
[----:B0123--:R-:W0:Y:S01]  /*dda0*/  LDS.128 R4, [R62+0x14400] ;  /* 0x014400003e047984 */ /* 0x00fe220000000c00 */
        /* <DEDUP_REMOVED lines=45> */
.L_x_1728:
[----:B------:R-:W-:Y:S05]  /*e080*/  BSYNC B2 ;  /* 0x0000000000027941 */ /* 0x000fea0003800000 */
.L_x_1727:
[----:B------:R-:W-:Y:S05]  /*e090*/  @P5 BRA `(.L_x_1718) ;  /* 0x0000000000b85947 */ /* 0x000fea0003800000 */
[----:B01234-:R-:W0:Y:S01]  /*e0a0*/  LDS.128 R4, [R0+0x8000] ;  /* 0x0080000000047984 */ /* 0x01fe220000000c00 */
        /* <DEDUP_REMOVED lines=45> */
.L_x_1718:
[----:B------:R-:W-:Y:S05]  /*e380*/  BSYNC B1 ;  /* 0x0000000000017941 */ /* 0x000fea0003800000 */
.L_x_1717:
        /* <DEDUP_REMOVED lines=13> */
[----:B------:R-:W-:Y:S02]  /*e460*/  SHF.R.U64 R35, R38, 0x10, R39 ;  /* 0x0000001026237819 */ /* 0x000fe40000001227 */
[----:B------:R-:W-:Y:S02]  /*e470*/  SHF.R.U32.HI R40, RZ, 0x10, R41 ;  /* 0x00000010ff287819 */ /* 0x000fe40000011629 */
        /* <DEDUP_REMOVED lines=42> */
.L_x_1731:
[----:B------:R-:W-:Y:S05]  /*e720*/  BSYNC B1 ;  /* 0x0000000000017941 */ /* 0x000fea0003800000 */
.L_x_1730:
[----:B------:R-:W-:Y:S04]  /*e730*/  BSSY B1, `(.L_x_1732) ;  /* 0x0000030000017945 */ /* 0x000fe80003800000 */
[----:B------:R-:W-:Y:S05]  /*e740*/  @P1 BRA `(.L_x_1733) ;  /* 0x0000000000b81947 */ /* 0x000fea0003800000 */
[----:B0-----:R-:W0:Y:S01]  /*e750*/  LDS.128 R4, [R0+0x2000] ;  /* 0x0020000000047984 */ /* 0x001e220000000c00 */
        /* <DEDUP_REMOVED lines=45> */
.L_x_1733:
[----:B------:R-:W-:Y:S05]  /*ea30*/  BSYNC B1 ;  /* 0x0000000000017941 */ /* 0x000fea0003800000 */
.L_x_1732:
[----:B------:R-:W-:Y:S04]  /*ea40*/  BSSY B1, `(.L_x_1734) ;  /* 0x0000030000017945 */ /* 0x000fe80003800000 */
[----:B------:R-:W-:Y:S05]  /*ea50*/  @P2 BRA `(.L_x_1735) ;  /* 0x0000000000b82947 */ /* 0x000fea0003800000 */
[----:B01----:R-:W0:Y:S01]  /*ea60*/  LDS.128 R4, [R62+0x12400] ;  /* 0x012400003e047984 */ /* 0x003e220000000c00 */
[----:B------:R-:W-:Y:S02]  /*ea70*/  SHF.R.U64 R28, R28, 0x10, R29 ;  /* 0x000000101c1c7819 */ /* 0x000fe4000000121d */
[----:B------:R-:W-:Y:S02]  /*ea80*/  SHF.R.U64 R20, R20, 0x10, R21 ;  /* 0x0000001014147819 */ /* 0x000fe40000001215 */
[----:B------:R-:W-:Y:S02]  /*ea90*/  SHF.R.U32.HI R29, RZ, 0x10, R29 ;  /* 0x00000010ff1d7819 */ /* 0x000fe4000001161d */
[----:B------:R-:W-:Y:S02]  /*eaa0*/  SHF.R.U32.HI R21, RZ, 0x10, R21 ;  /* 0x00000010ff157819 */ /* 0x000fe40000011615 */
[----:B------:R-:W-:Y:S02]  /*eab0*/  PRMT R90, R90, 0x5410, R29 ;  /* 0x000054105a5a7816 */ /* 0x000fe4000000001d */
[----:B------:R-:W-:-:S02]  /*eac0*/  PRMT R76, R76, 0x5410, R21 ;  /* 0x000054104c4c7816 */ /* 0x000fc40000000015 */
[----:B------:R-:W-:Y:S01]  /*ead0*/  PRMT R77, R77, 0x5410, R20 ;  /* 0x000054104d4d7816 */ /* 0x000fe20000000014 */
[C---:B------:R-:W-:Y:S01]  /*eae0*/  IMAD.U32 R30, R90.reuse, 0x10000, RZ ;  /* 0x000100005a1e7824 */ /* 0x040fe200078e00ff */
[----:B------:R-:W-:Y:S01]  /*eaf0*/  LOP3.LUT R90, R90, 0xffff0000, RZ, 0xc0, !PT ;  /* 0xffff00005a5a7812 */ /* 0x000fe200078ec0ff */
[C---:B------:R-:W-:Y:S01]  /*eb00*/  IMAD.U32 R31, R76.reuse, 0x10000, RZ ;  /* 0x000100004c1f7824 */ /* 0x040fe200078e00ff */
[----:B------:R-:W-:Y:S02]  /*eb10*/  LOP3.LUT R76, R76, 0xffff0000, RZ, 0xc0, !PT ;  /* 0xffff00004c4c7812 */ /* 0x000fe400078ec0ff */
[----:B------:R-:W-:Y:S02]  /*eb20*/  PRMT R89, R89, 0x5410, R28 ;  /* 0x0000541059597816 */ /* 0x000fe4000000001c */
[C---:B0-----:R-:W-:Y:S01]  /*eb30*/  LOP3.LUT R21, R6.reuse, 0xffff0000, RZ, 0xc0, !PT ;  /* 0xffff000006157812 */ /* 0x041fe200078ec0ff */
[----:B------:R-:W-:Y:S01]  /*eb40*/  IMAD.U32 R20, R6, 0x10000, RZ ;  /* 0x0001000006147824 */ /* 0x000fe200078e00ff */
[C---:B------:R-:W-:Y:S01]  /*eb50*/  LOP3.LUT R29, R7.reuse, 0xffff0000, RZ, 0xc0, !PT ;  /* 0xffff0000071d7812 */ /* 0x040fe200078ec0ff */
[----:B------:R-:W-:-:S02]  /*eb60*/  IMAD.U32 R28, R7, 0x10000, RZ ;  /* 0x00010000071c7824 */ /* 0x000fc400078e00ff */
[C---:B------:R-:W-:Y:S01]  /*eb70*/  FMUL.FTZ R32, R21.reuse, R30 ;  /* 0x0000001e15207220 */ /* 0x040fe20000410000 */
[-C--:B------:R-:W-:Y:S01]  /*eb80*/  FMUL.FTZ R33, R21, R31.reuse ;  /* 0x0000001f15217220 */ /* 0x080fe20000410000 */
[----:B------:R-:W-:Y:S01]  /*eb90*/  FMUL.FTZ R21, R29, R76 ;  /* 0x0000004c1d157220 */ /* 0x000fe20000410000 */
[----:B------:R-:W-:Y:S02]  /*eba0*/  IMAD.U32 R6, R4, 0x10000, RZ ;  /* 0x0001000004067824 */ /* 0x000fe400078e00ff */
[C---:B------:R-:W-:Y:S01]  /*ebb0*/  FFMA.FTZ R35, R20.reuse, R31, R32 ;  /* 0x0000001f14237223 */ /* 0x040fe20000010020 */
[----:B------:R-:W-:Y:S02]  /*ebc0*/  IMAD.U32 R7, R5, 0x10000, RZ ;  /* 0x0001000005077824 */ /* 0x000fe400078e00ff */
[----:B------:R-:W-:Y:S01]  /*ebd0*/  FFMA.FTZ R34, R20, R30, -R33 ;  /* 0x0000001e14227223 */ /* 0x000fe20000010821 */
[-C--:B------:R-:W-:Y:S01]  /*ebe0*/  FMUL.FTZ R31, R29, R90.reuse ;  /* 0x0000005a1d1f7220 */ /* 0x080fe20000410000 */
[----:B------:R-:W-:Y:S01]  /*ebf0*/  LOP3.LUT R4, R4, 0xffff0000, RZ, 0xc0, !PT ;  /* 0xffff000004047812 */ /* 0x000fe200078ec0ff */
[C---:B------:R-:W-:Y:S01]  /*ec00*/  FFMA.FTZ R90, R28.reuse, R90, -R21 ;  /* 0x0000005a1c5a7223 */ /* 0x040fe20000010815 */
[----:B------:R-:W-:Y:S01]  /*ec10*/  LOP3.LUT R5, R5, 0xffff0000, RZ, 0xc0, !PT ;  /* 0xffff000005057812 */ /* 0x000fe200078ec0ff */
[C---:B------:R-:W-:Y:S01]  /*ec20*/  IMAD.U32 R29, R77.reuse, 0x10000, RZ ;  /* 0x000100004d1d7824 */ /* 0x040fe200078e00ff */
[----:B------:R-:W-:Y:S01]  /*ec30*/  LOP3.LUT R30, R77, 0xffff0000, RZ, 0xc0, !PT ;  /* 0xffff00004d1e7812 */ /* 0x000fe200078ec0ff */
[C---:B------:R-:W-:Y:S01]  /*ec40*/  IMAD.U32 R21, R89.reuse, 0x10000, RZ ;  /* 0x0001000059157824 */ /* 0x040fe200078e00ff */
        /* <DEDUP_REMOVED lines=15> */
.L_x_1735:
[----:B------:R-:W-:Y:S05]  /*ed40*/  BSYNC B1 ;  /* 0x0000000000017941 */ /* 0x000fea0003800000 */
.L_x_1734:
[----:B------:R-:W-:Y:S04]  /*ed50*/  BSSY B1, `(.L_x_1736) ;  /* 0x0000030000017945 */ /* 0x000fe80003800000 */
[----:B------:R-:W-:Y:S05]  /*ed60*/  @P3 BRA `(.L_x_1737) ;  /* 0x0000000000b83947 */ /* 0x000fea0003800000 */
[----:B012---:R-:W0:Y:S01]  /*ed70*/  LDS.128 R4, [R0+0x6000] ;  /* 0x0060000000047984 */ /* 0x007e220000000c00 */
        /* <DEDUP_REMOVED lines=16> */
[C---:B------:R-:W-:Y:S01]  /*ee80*/  FMUL.FTZ R30, R21.reuse, R26 ;  /* 0x0000001a151e7220 */ /* 0x040fe20000410000 */
[-C--:B------:R-:W-:Y:S01]  /*ee90*/  FMUL.FTZ R29, R21, R27.reuse ;  /* 0x0000001b151d7220 */ /* 0x080fe20000410000 */
[C---:B------:R-:W-:Y:S01]  /*eea0*/  FMUL.FTZ R21, R25.reuse, R72 ;  /* 0x0000004819157220 */ /* 0x040fe20000410000 */
[----:B------:R-:W-:Y:S02]  /*eeb0*/  IMAD.U32 R6, R4, 0x10000, RZ ;  /* 0x0001000004067824 */ /* 0x000fe400078e00ff */
[----:B------:R-:W-:Y:S01]  /*eec0*/  FFMA.FTZ R31, R20, R27, R30 ;  /* 0x0000001b141f7223 */ /* 0x000fe2000001001e */
[-C--:B------:R-:W-:Y:S01]  /*eed0*/  FMUL.FTZ R27, R25, R75.reuse ;  /* 0x0000004b191b7220 */ /* 0x080fe20000410000 */
[----:B------:R-:W-:Y:S01]  /*eee0*/  FFMA.FTZ R75, R24, R75, -R21 ;  /* 0x0000004b184b7223 */ /* 0x000fe20000010815 */
[----:B------:R-:W-:Y:S02]  /*eef0*/  IMAD.U32 R7, R5, 0x10000, RZ ;  /* 0x0001000005077824 */ /* 0x000fe400078e00ff */
[----:B------:R-:W-:Y:S01]  /*ef00*/  FFMA.FTZ R28, R20, R26, -R29 ;  /* 0x0000001a141c7223 */ /* 0x000fe2000001081d */
[----:B------:R-:W-:Y:S01]  /*ef10*/  IMAD.U32 R21, R74, 0x10000, RZ ;  /* 0x000100004a157824 */ /* 0x000fe200078e00ff */
[----:B------:R-:W-:Y:S01]  /*ef20*/  LOP3.LUT R4, R4, 0xffff0000, RZ, 0xc0, !PT ;  /* 0xffff000004047812 */ /* 0x000fe200078ec0ff */
[----:B------:R-:W-:Y:S01]  /*ef30*/  IMAD.U32 R25, R73, 0x10000, RZ ;  /* 0x0001000049197824 */ /* 0x000fe200078e00ff */
[----:B------:R-:W-:Y:S01]  /*ef40*/  LOP3.LUT R5, R5, 0xffff0000, RZ, 0xc0, !PT ;  /* 0xffff000005057812 */ /* 0x000fe200078ec0ff */
[----:B------:R-:W-:Y:S01]  /*ef50*/  FFMA.FTZ R72, R24, R72, R27 ;  /* 0x0000004818487223 */ /* 0x000fe2000001001b */
[----:B------:R-:W-:Y:S01]  /*ef60*/  LOP3.LUT R20, R73, 0xffff0000, RZ, 0xc0, !PT ;  /* 0xffff000049147812 */ /* 0x000fe200078ec0ff */
[----:B------:R-:W-:Y:S01]  /*ef70*/  FMUL.FTZ R27, R4, R25 ;  /* 0x00000019041b7220 */ /* 0x000fe20000410000 */
[----:B------:R-:W-:Y:S01]  /*ef80*/  LOP3.LUT R74, R74, 0xffff0000, RZ, 0xc0, !PT ;  /* 0xffff00004a4a7812 */ /* 0x000fe200078ec0ff */
[----:B------:R-:W-:-:S02]  /*ef90*/  FMUL.FTZ R24, R4, R21 ;  /* 0x0000001504187220 */ /* 0x000fc40000410000 */
[C---:B------:R-:W-:Y:S01]  /*efa0*/  FMUL.FTZ R26, R5.reuse, R20 ;  /* 0x00000014051a7220 */ /* 0x040fe20000410000 */
[C---:B------:R-:W-:Y:S01]  /*efb0*/  FFMA.FTZ R4, R6.reuse, R21, -R27 ;  /* 0x0000001506047223 */ /* 0x040fe2000001081b */
[-C--:B------:R-:W-:Y:S01]  /*efc0*/  FMUL.FTZ R29, R5, R74.reuse ;  /* 0x0000004a051d7220 */ /* 0x080fe20000410000 */
[----:B------:R-:W-:Y:S01]  /*efd0*/  FFMA.FTZ R25, R6, R25, R24 ;  /* 0x0000001906197223 */ /* 0x000fe20000010018 */
[----:B------:R-:W-:Y:S01]  /*efe0*/  FFMA.FTZ R5, R7, R74, -R26 ;  /* 0x0000004a07057223 */ /* 0x000fe2000001081a */
[----:B------:R-:W-:Y:S01]  /*eff0*/  F2FP.BF16.F32.PACK_AB R6, R31, R28 ;  /* 0x0000001c1f06723e */ /* 0x000fe200000010ff */
[----:B------:R-:W-:Y:S01]  /*f000*/  FFMA.FTZ R20, R7, R20, R29 ;  /* 0x0000001407147223 */ /* 0x000fe2000001001d */
[----:B------:R-:W-:Y:S02]  /*f010*/  F2FP.BF16.F32.PACK_AB R7, R72, R75 ;  /* 0x0000004b4807723e */ /* 0x000fe400000010ff */
[----:B------:R-:W-:Y:S02]  /*f020*/  F2FP.BF16.F32.PACK_AB R4, R25, R4 ;  /* 0x000000041904723e */ /* 0x000fe400000010ff */
[----:B------:R-:W-:-:S05]  /*f030*/  F2FP.BF16.F32.PACK_AB R5, R20, R5 ;  /* 0x000000051405723e */ /* 0x000fca00000010ff */
[----:B------:R3:W-:Y:S02]  /*f040*/  STS.128 [R0+0x6000], R4 ;  /* 0x0060000400007388 */ /* 0x0007e40000000c00 */
.L_x_1737:
[----:B------:R-:W-:Y:S05]  /*f050*/  BSYNC B1 ;  /* 0x0000000000017941 */ /* 0x000fea0003800000 */
.L_x_1736:
[----:B------:R-:W-:Y:S04]  /*f060*/  BSSY B1, `(.L_x_1738) ;  /* 0x0000030000017945 */ /* 0x000fe80003800000 */
[----:B------:R-:W-:Y:S05]  /*f070*/  @P4 BRA `(.L_x_1739) ;  /* 0x0000000000b84947 */ /* 0x000fea0003800000 */
[----:B0123--:R-:W0:Y:S01]  /*f080*/  LDS.128 R4, [R62+0x16400] ;  /* 0x016400003e047984 */ /* 0x00fe220000000c00 */
        /* <DEDUP_REMOVED lines=45> */
.L_x_1739:
[----:B------:R-:W-:Y:S05]  /*f360*/  BSYNC B1 ;  /* 0x0000000000017941 */ /* 0x000fea0003800000 */
.L_x_1738:
[----:B------:R-:W-:Y:S05]  /*f370*/  @P5 BRA `(.L_x_1729) ;  /* 0x0000003800bc5947 */ /* 0x000fea0003800000 */
[----:B01234-:R-:W0:Y:S01]  /*f380*/  LDS.128 R4, [R0+0xa000] ;  /* 0x00a0000000047984 */ /* 0x01fe220000000c00 */
        /* <DEDUP_REMOVED lines=13> */
[C---:B------:R-:W-:Y:S01]  /*f460*/  IMAD.U32 R10, R7.reuse, 0x10000, RZ ;  /* 0x00010000070a7824 */ /* 0x040fe200078e00ff */
[----:B------:R-:W-:Y:S01]  /*f470*/  LOP3.LUT R7, R7, 0xffff0000, RZ, 0xc0, !PT ;  /* 0xffff000007077812 */ /* 0x000fe200078ec0ff */
[----:B------:R-:W-:-:S02]  /*f480*/  IMAD.U32 R8, R6, 0x10000, RZ ;  /* 0x0001000006087824 */ /* 0x000fc400078e00ff */
[C---:B------:R-:W-:Y:S01]  /*f490*/  FMUL.FTZ R15, R9.reuse, R13 ;  /* 0x0000000d090f7220 */ /* 0x040fe20000410000 */
[----:B------:R-:W-:Y:S01]  /*f4a0*/  FMUL.FTZ R14, R9, R11 ;  /* 0x0000000b090e7220 */ /* 0x000fe20000410000 */
[C---:B------:R-:W-:Y:S01]  /*f4b0*/  FMUL.FTZ R9, R7.reuse, R63 ;  /* 0x0000003f07097220 */ /* 0x040fe20000410000 */
[----:B------:R-:W-:Y:S02]  /*f4c0*/  IMAD.U32 R3, R4, 0x10000, RZ ;  /* 0x0001000004037824 */ /* 0x000fe400078e00ff */
[C---:B------:R-:W-:Y:S01]  /*f4d0*/  FFMA.FTZ R15, R8.reuse, R11, -R15 ;  /* 0x0000000b080f7223 */ /* 0x040fe2000001080f */
[----:B------:R-:W-:Y:S01]  /*f4e0*/  FFMA.FTZ R14, R8, R13, R14 ;  /* 0x0000000d080e7223 */ /* 0x000fe2000001000e */
[-C--:B------:R-:W-:Y:S01]  /*f4f0*/  FMUL.FTZ R11, R7, R65.reuse ;  /* 0x00000041070b7220 */ /* 0x080fe20000410000 */
        /* <DEDUP_REMOVED lines=21> */
[----:B------:R0:W-:Y:S01]  /*f650*/  STS.128 [R0+0xa000], R4 ;  /* 0x00a0000400007388 */ /* 0x0001e20000000c00 */
[----:B------:R-:W-:Y:S05]  /*f660*/  BRA `(.L_x_1729) ;  /* 0x0000003800007947 */ /* 0x000fea0003800000 */
.L_x_1708:
[----:B------:R-:W0:Y:S01]  /*f670*/  LDC R25, c[0x0][0x448] ;  /* 0x00011200ff197b82 */ /* 0x000e220000000800 */
[----:B------:R-:W-:Y:S01]  /*f680*/  IMAD R3, R198, 0x40, R9 ;  /* 0x00000040c6037824 */ /* 0x000fe200078e0209 */
[----:B------:R-:W-:Y:S01]  /*f690*/  ULDC.64 UR4, c[0x0][0x3f8] ;  /* 0x0000fe0000047ab9 */ /* 0x000fe20000000a00 */
[----:B------:R-:W-:Y:S01]  /*f6a0*/  ULDC.64 UR6, c[0x0][0x408] ;  /* 0x0001020000067ab9 */ /* 0x000fe20000000a00 */
[----:B------:R-:W-:Y:S02]  /*f6b0*/  IMAD.MOV.U32 R4, RZ, RZ, R26 ;  /* 0x000000ffff047224 */ /* 0x000fe400078e001a */
[----:B------:R-:W-:Y:S02]  /*f6c0*/  IMAD.MOV.U32 R10, RZ, RZ, R24 ;  /* 0x000000ffff0a7224 */ /* 0x000fe400078e0018 */
[----:B------:R-:W-:Y:S01]  /*f6d0*/  IMAD.MOV.U32 R11, RZ, RZ, R31 ;  /* 0x000000ffff0b7224 */ /* 0x000fe200078e001f */
[----:B0-----:R-:W-:-:S13]  /*f6e0*/  ISETP.NE.AND P0, PT, R25, 0x1, PT ;  /* 0x000000011900780c */ /* 0x001fda0003f05270 */
[----:B------:R-:W0:Y:S08]  /*f6f0*/  @P0 LDC R0, c[0x0][0x44c] ;  /* 0x00011300ff000b82 */ /* 0x000e300000000800 */
[----:B------:R-:W1:Y:S01]  /*f700*/  @P0 LDC R5, c[0x0][0x450] ;  /* 0x00011400ff050b82 */ /* 0x000e620000000800 */
[----:B0-----:R-:W-:-:S05]  /*f710*/  @P0 IMAD.HI.U32 R0, R3, R0, RZ ;  /* 0x0000000003000227 */ /* 0x001fca00078e00ff */
[----:B-1----:R-:W-:Y:S01]  /*f720*/  @P0 SHF.R.U32.HI R3, RZ, R5, R0 ;  /* 0x00000005ff030219 */ /* 0x002fe20000011600 */
[----:B------:R-:W-:-:S03]  /*f730*/  IMAD.MOV.U32 R5, RZ, RZ, R29 ;  /* 0x000000ffff057224 */ /* 0x000fc600078e001d */
        /* <DEDUP_REMOVED lines=21> */
.L_x_2051:
        /* <DEDUP_REMOVED lines=17> */
[----:B--2---:R-:W-:Y:S01]  /*f9a0*/  IMAD.MOV.U32 R12, RZ, RZ, R0 ;  /* 0x000000ffff0c7224 */ /* 0x004fe200078e0000 */
[----:B------:R-:W-:Y:S01]  /*f9b0*/  ISETP.GE.AND P2, PT, R16, UR4, PT ;  /* 0x0000000410007c0c */ /* 0x000fe2000bf46270 */
[----:B-1----:R-:W-:Y:S01]  /*f9c0*/  IMAD.MOV.U32 R13, RZ, RZ, R3 ;  /* 0x000000ffff0d7224 */ /* 0x002fe200078e0003 */
[----:B------:R-:W-:Y:S01]  /*f9d0*/  ISETP.GE.AND P3, PT, R168, UR4, PT ;  /* 0x00000004a8007c0c */ /* 0x000fe2000bf66270 */
[----:B----4-:R-:W-:Y:S01]  /*f9e0*/  IMAD.MOV.U32 R24, RZ, RZ, R14 ;  /* 0x000000ffff187224 */ /* 0x010fe200078e000e */
[----:B------:R-:W-:Y:S01]  /*f9f0*/  ISETP.GE.AND P4, PT, R169, UR4, PT ;  /* 0x00000004a9007c0c */ /* 0x000fe2000bf86270 */
[----:B---3--:R-:W-:Y:S01]  /*fa00*/  IMAD.MOV.U32 R25, RZ, RZ, R5 ;  /* 0x000000ffff197224 */ /* 0x008fe200078e0005 */
[----:B------:R-:W-:Y:S02]  /*fa10*/  CS2R R28, SRZ ;  /* 0x00000000001c7805 */ /* 0x000fe4000001ff00 */
[----:B------:R-:W-:-:S02]  /*fa20*/  CS2R R30, SRZ ;  /* 0x00000000001e7805 */ /* 0x000fc4000001ff00 */
[----:B------:R-:W-:Y:S02]  /*fa30*/  CS2R R40, SRZ ;  /* 0x0000000000287805 */ /* 0x000fe4000001ff00 */
[----:B------:R-:W-:Y:S01]  /*fa40*/  CS2R R42, SRZ ;  /* 0x00000000002a7805 */ /* 0x000fe2000001ff00 */
[----:B------:R-:W-:Y:S02]  /*fa50*/  @!P2 IMAD.SHL.U32 R11, R16, 0x2, RZ ;  /* 0x00000002100ba824 */ /* 0x000fe400078e00ff */
[----:B------:R-:W-:Y:S02]  /*fa60*/  @!P3 IMAD.SHL.U32 R27, R170, 0x8, RZ ;  /* 0x00000008aa1bb824 */ /* 0x000fe400078e00ff */
[----:B------:R-:W-:Y:S01]  /*fa70*/  @!P4 IMAD.SHL.U32 R49, R171, 0x8, RZ ;  /* 0x00000008ab31c824 */ /* 0x000fe200078e00ff */
[-C--:B------:R-:W-:Y:S02]  /*fa80*/  @!P2 IADD3 R50, P0, R0, R11.reuse, RZ ;  /* 0x0000000b0032a210 */ /* 0x080fe40007f1e0ff */
[----:B------:R-:W-:Y:S01]  /*fa90*/  @!P2 IADD3 R4, P1, R14, R11, RZ ;  /* 0x0000000b0e04a210 */ /* 0x000fe20007f3e0ff */
[----:B------:R-:W-:Y:S01]  /*faa0*/  @!P3 IMAD.WIDE R10, R27, 0x2, R12 ;  /* 0x000000021b0ab825 */ /* 0x000fe200078e020c */
[----:B------:R-:W-:-:S02]  /*fab0*/  @!P2 SHF.L.U64.HI R0, R16, 0x1, R17 ;  /* 0x000000011000a819 */ /* 0x000fc40000010211 */
[----:B------:R-:W-:Y:S01]  /*fac0*/  CS2R R36, SRZ ;  /* 0x0000000000247805 */ /* 0x000fe2000001ff00 */
[----:B------:R-:W-:Y:S01]  /*fad0*/  @!P4 IMAD.WIDE R14, R49, 0x2, R12 ;  /* 0x00000002310ec825 */ /* 0x000fe200078e020c */
[----:B------:R-:W-:Y:S02]  /*fae0*/  CS2R R38, SRZ ;  /* 0x0000000000267805 */ /* 0x000fe4000001ff00 */
[----:B------:R-:W-:Y:S02]  /*faf0*/  CS2R R32, SRZ ;  /* 0x0000000000207805 */ /* 0x000fe4000001ff00 */
[----:B------:R-:W-:Y:S01]  /*fb00*/  CS2R R34, SRZ ;  /* 0x0000000000227805 */ /* 0x000fe2000001ff00 */
[----:B------:R-:W-:Y:S01]  /*fb10*/  @!P3 IMAD.WIDE R12, R27, 0x2, R24 ;  /* 0x000000021b0cb825 */ /* 0x000fe200078e0218 */
[----:B------:R-:W-:Y:S02]  /*fb20*/  CS2R R26, SRZ ;  /* 0x00000000001a7805 */ /* 0x000fe4000001ff00 */
[----:B------:R-:W-:-:S02]  /*fb30*/  CS2R R44, SRZ ;  /* 0x00000000002c7805 */ /* 0x000fc4000001ff00 */
[----:B------:R-:W-:Y:S01]  /*fb40*/  CS2R R46, SRZ ;  /* 0x00000000002e7805 */ /* 0x000fe2000001ff00 */
[----:B------:R-:W-:Y:S01]  /*fb50*/  @!P4 IMAD.WIDE R48, R49, 0x2, R24 ;  /* 0x000000023130c825 */ /* 0x000fe200078e0218 */
[----:B------:R-:W-:Y:S01]  /*fb60*/  CS2R R24, SRZ ;  /* 0x0000000000187805 */ /* 0x000fe2000001ff00 */
[----:B------:R1:W5:Y:S02]  /*fb70*/  @!P3 LD.E.128 R28, desc[UR60][R10.64] ;  /* 0x0000003c0a1cb980 */ /* 0x000364000c101d00 */
[--C-:B------:R-:W-:Y:S02]  /*fb80*/  @!P2 IMAD.X R51, R3, 0x1, R0.reuse, P0 ;  /* 0x000000010333a824 */ /* 0x100fe400000e0600 */
[----:B------:R-:W-:Y:S01]  /*fb90*/  @!P2 IMAD.X R5, R5, 0x1, R0, P1 ;  /* 0x000000010505a824 */ /* 0x000fe200008e0600 */
[----:B------:R1:W5:Y:S04]  /*fba0*/  @!P3 LD.E.128 R40, desc[UR60][R12.64] ;  /* 0x0000003c0c28b980 */ /* 0x000368000c101d00 */
[----:B------:R1:W5:Y:S04]  /*fbb0*/  @!P4 LD.E.128 R24, desc[UR60][R14.64] ;  /* 0x0000003c0e18c980 */ /* 0x000368000c101d00 */
[----:B------:R1:W5:Y:S04]  /*fbc0*/  @!P4 LD.E.128 R36, desc[UR60][R48.64] ;  /* 0x0000003c3024c980 */ /* 0x000368000c101d00 */
[----:B------:R1:W5:Y:S04]  /*fbd0*/  @!P2 LD.E.128 R32, desc[UR60][R50.64] ;  /* 0x0000003c3220a980 */ /* 0x000368000c101d00 */
[----:B------:R1:W5:Y:S02]  /*fbe0*/  @!P2 LD.E.128 R44, desc[UR60][R4.64] ;  /* 0x0000003c042ca980 */ /* 0x000364000c101d00 */
.L_x_1742:
[----:B------:R-:W-:Y:S05]  /*fbf0*/  BSYNC B1 ;  /* 0x0000000000017941 */ /* 0x000fea0003800000 */
.L_x_1741:
[----:B-1---5:R-:W-:Y:S01]  /*fc00*/  IMAD.MOV.U32 R4, RZ, RZ, R46 ;  /* 0x000000ffff047224 */ /* 0x022fe200078e002e */
[----:B------:R-:W-:Y:S01]  /*fc10*/  UMOV UR4, 0xffffffff ;  /* 0xffffffff00047882 */ /* 0x000fe20000000000 */
[----:B---3--:R-:W-:Y:S02]  /*fc20*/  IMAD.MOV.U32 R5, RZ, RZ, R47 ;  /* 0x000000ffff057224 */ /* 0x008fe400078e002f */
[----:B--2---:R-:W-:Y:S01]  /*fc30*/  IMAD.MOV.U32 R0, RZ, RZ, R44 ;  /* 0x000000ffff007224 */ /* 0x004fe200078e002c */
        /* <DEDUP_REMOVED lines=43> */
[----:B------:R-:W-:Y:S02]  /*fef0*/  CS2R R4, SRZ ;  /* 0x0000000000047805 */ /* 0x000fe4000001ff00 */
[----:B------:R-:W-:Y:S02]  /*ff00*/  PRMT R85, R0, 0x7610, R85 ;  /* 0x0000761000557816 */ /* 0x000fe40000000055 */
[----:B------:R-:W-:Y:S01]  /*ff10*/  PRMT R86, R3, 0x7610, R86 ;  /* 0x0000761003567816 */ /* 0x000fe20000000056 */
[----:B------:R-:W-:Y:S06]  /*ff20*/  BRA.DIV UR4, `(.L_x_1743) ;  /* 0x0000019604e47947 */ /* 0x000fec000b800000 */
[----:B------:R1:W2:Y:S04]  /*ff30*/  SHFL.IDX PT, R3, R7, 0x1, 0x1c1f ;  /* 0x003c1f0007037f89 */ /* 0x0002a800000e0000 */
[----:B------:R1:W3:Y:S04]  /*ff40*/  SHFL.IDX PT, R0, R6, 0x1, 0x1c1f ;  /* 0x003c1f0006007f89 */ /* 0x0002e800000e0000 */
[----:B0-----:R-:W0:Y:S04]  /*ff50*/  SHFL.IDX PT, R21, R21, 0x1, 0x1c1f ;  /* 0x003c1f0015157f89 */ /* 0x001e2800000e0000 */
[----:B-1----:R-:W0:Y:S02]  /*ff60*/  SHFL.IDX PT, R20, R20, 0x1, 0x1c1f ;  /* 0x003c1f0014147f89 */ /* 0x002e2400000e0000 */
.L_x_2057:
[----:B------:R-:W-:Y:S01]  /*ff70*/  VIADD R11, R9, 0x40 ;  /* 0x00000040090b7836 */ /* 0x000fe20000000000 */
[----:B------:R-:W-:Y:S01]  /*ff80*/  BSSY B1, `(.L_x_1744) ;  /* 0x0000032000017945 */ /* 0x000fe20003800000 */
[----:B------:R-:W-:Y:S02]  /*ff90*/  CS2R R6, SRZ ;  /* 0x0000000000067805 */ /* 0x000fe4000001ff00 */
[----:B------:R-:W-:Y:S02]  /*ffa0*/  CS2R R8, SRZ ;  /* 0x0000000000087805 */ /* 0x000fe4000001ff00 */
[----:B------:R-:W-:Y:S02]  /*ffb0*/  CS2R R12, SRZ ;  /* 0x00000000000c7805 */ /* 0x000fe4000001ff00 */
[----:B------:R-:W-:Y:S02]  /*ffc0*/  ISETP.GE.AND P0, PT, R11, R78, PT ;  /* 0x0000004e0b00720c */ /* 0x000fe40003f06270 */
[----:B------:R-:W-:-:S02]  /*ffd0*/  CS2R R10, SRZ ;  /* 0x00000000000a7805 */ /* 0x000fc4000001ff00 */
[----:B----4-:R-:W-:Y:S02]  /*ffe0*/  CS2R R14, SRZ ;  /* 0x00000000000e7805 */ /* 0x010fe4000001ff00 */
[----:B------:R-:W-:Y:S02]  /*fff0*/  CS2R R48, SRZ ;  /* 0x0000000000307805 */ /* 0x000fe4000001ff00 */
[----:B------:R-:W-:Y:S02]  /*10000*/  CS2R R50, SRZ ;  /* 0x0000000000327805 */ /* 0x000fe4000001ff00 */
[----:B------:R-:W-:Y:S02]  /*10010*/  CS2R R52, SRZ ;  /* 0x0000000000347805 */ /* 0x000fe4000001ff00 */
[----:B------:R-:W-:Y:S02]  /*10020*/  CS2R R54, SRZ ;  /* 0x0000000000367805 */ /* 0x000fe4000001ff00 */
[----:B------:R-:W-:-:S02]  /*10030*/  CS2R R56, SRZ ;  /* 0x0000000000387805 */ /* 0x000fc4000001ff00 */
[----:B------:R-:W-:Y:S01]  /*10040*/  CS2R R58, SRZ ;  /* 0x00000000003a7805 */ /* 0x000fe2000001ff00 */
[----:B------:R-:W-:Y:S06]  /*10050*/  @P0 BRA `(.L_x_1745) ;  /* 0x0000000000900947 */ /* 0x000fec0003800000 */
[----:B------:R-:W-:Y:S01]  /*10060*/  ULDC UR4, c[0x0][0x3f4] ;  /* 0x0000fd0000047ab9 */ /* 0x000fe20000000800 */
[----:B---3--:R-:W-:Y:S01]  /*10070*/  IMAD.MOV.U32 R4, RZ, RZ, R0 ;  /* 0x000000ffff047224 */ /* 0x008fe200078e0000 */
[----:B------:R-:W-:Y:S01]  /*10080*/  ISETP.GE.AND P2, PT, R16, UR4, PT ;  /* 0x0000000410007c0c */ /* 0x000fe2000bf46270 */
[----:B--2---:R-:W-:Y:S01]  /*10090*/  IMAD.MOV.U32 R5, RZ, RZ, R3 ;  /* 0x000000ffff057224 */ /* 0x004fe200078e0003 */
[----:B------:R-:W-:Y:S02]  /*100a0*/  ISETP.GE.AND P3, PT, R168, UR4, PT ;  /* 0x00000004a8007c0c */ /* 0x000fe4000bf66270 */
[----:B------:R-:W-:Y:S02]  /*100b0*/  CS2R R52, SRZ ;  /* 0x0000000000347805 */ /* 0x000fe4000001ff00 */
[----:B------:R-:W-:Y:S02]  /*100c0*/  ISETP.GE.AND P4, PT, R169, UR4, PT ;  /* 0x00000004a9007c0c */ /* 0x000fe4000bf86270 */
[----:B------:R-:W-:-:S02]  /*100d0*/  CS2R R54, SRZ ;  /* 0x0000000000367805 */ /* 0x000fc4000001ff00 */
[----:B------:R-:W-:Y:S02]  /*100e0*/  CS2R R8, SRZ ;  /* 0x0000000000087805 */ /* 0x000fe4000001ff00 */
[----:B------:R-:W-:Y:S02]  /*100f0*/  CS2R R10, SRZ ;  /* 0x00000000000a7805 */ /* 0x000fe4000001ff00 */
[----:B------:R-:W-:Y:S02]  /*10100*/  CS2R R56, SRZ ;  /* 0x0000000000387805 */ /* 0x000fe4000001ff00 */
[----:B------:R-:W-:Y:S01]  /*10110*/  CS2R R58, SRZ ;  /* 0x00000000003a7805 */ /* 0x000fe2000001ff00 */
[----:B------:R-:W-:Y:S02]  /*10120*/  @!P2 IMAD.SHL.U32 R63, R16, 0x2, RZ ;  /* 0x00000002103fa824 */ /* 0x000fe400078e00ff */
[----:B------:R-:W-:Y:S02]  /*10130*/  @!P3 IMAD.SHL.U32 R73, R170, 0x8, RZ ;  /* 0x00000008aa49b824 */ /* 0x000fe400078e00ff */
[----:B------:R-:W-:Y:S01]  /*10140*/  @!P4 IMAD.SHL.U32 R65, R171, 0x8, RZ ;  /* 0x00000008ab41c824 */ /* 0x000fe200078e00ff */
[-C--:B------:R-:W-:Y:S01]  /*10150*/  @!P2 IADD3 R60, P0, R0, R63.reuse, RZ ;  /* 0x0000003f003ca210 */ /* 0x080fe20007f1e0ff */
[----:B------:R-:W-:Y:S01]  /*10160*/  @!P3 IMAD.WIDE R66, R73, 0x2, R4 ;  /* 0x000000024942b825 */ /* 0x000fe200078e0204 */
[----:B0-----:R-:W-:-:S02]  /*10170*/  @!P2 IADD3 R62, P1, R20, R63, RZ ;  /* 0x0000003f143ea210 */ /* 0x001fc40007f3e0ff */
[----:B------:R-:W-:Y:S01]  /*10180*/  @!P2 SHF.L.U64.HI R0, R16, 0x1, R17 ;  /* 0x000000011000a819 */ /* 0x000fe20000010211 */
[----:B------:R-:W-:Y:S01]  /*10190*/  @!P4 IMAD.WIDE R70, R65, 0x2, R4 ;  /* 0x000000024146c825 */ /* 0x000fe200078e0204 */
[----:B------:R-:W-:Y:S02]  /*101a0*/  CS2R R12, SRZ ;  /* 0x00000000000c7805 */ /* 0x000fe4000001ff00 */
[----:B------:R-:W-:Y:S02]  /*101b0*/  CS2R R14, SRZ ;  /* 0x00000000000e7805 */ /* 0x000fe4000001ff00 */
[----:B------:R-:W-:Y:S02]  /*101c0*/  CS2R R48, SRZ ;  /* 0x0000000000307805 */ /* 0x000fe4000001ff00 */
[----:B------:R-:W-:Y:S02]  /*101d0*/  CS2R R50, SRZ ;  /* 0x0000000000327805 */ /* 0x000fe4000001ff00 */
[----:B------:R-:W-:-:S02]  /*101e0*/  CS2R R4, SRZ ;  /* 0x0000000000047805 */ /* 0x000fc4000001ff00 */
[----:B------:R-:W-:Y:S01]  /*101f0*/  CS2R R6, SRZ ;  /* 0x0000000000067805 */ /* 0x000fe2000001ff00 */
[--C-:B------:R-:W-:Y:S01]  /*10200*/  @!P3 IMAD.WIDE R72, R73, 0x2, R20.reuse ;  /* 0x000000024948b825 */ /* 0x100fe200078e0214 */
        /* <DEDUP_REMOVED lines=9> */
.L_x_1745:
[----:B------:R-:W-:Y:S05]  /*102a0*/  BSYNC B1 ;  /* 0x0000000000017941 */ /* 0x000fea0003800000 */
.L_x_1744:
[----:B---3--:R-:W-:Y:S01]  /*102b0*/  LEA.HI R0, R197, R197, RZ, 0x1 ;  /* 0x000000c5c5007211 */ /* 0x008fe200078f08ff */
[----:B--2--5:R-:W-:Y:S01]  /*102c0*/  IMAD.MOV.U32 R3, RZ, RZ, R4 ;  /* 0x000000ffff037224 */ /* 0x024fe200078e0004 */
[----:B------:R-:W-:Y:S01]  /*102d0*/  VIADDMNMX R89, R78, -R187, 0x80, PT ;  /* 0x000000804e597446 */ /* 0x000fe200038009bb */
[----:B0-----:R-:W-:Y:S01]  /*102e0*/  IMAD.MOV.U32 R20, RZ, RZ, R5 ;  /* 0x000000ffff147224 */ /* 0x001fe200078e0005 */
[----:B------:R-:W-:Y:S01]  /*102f0*/  LOP3.LUT R0, R0, 0xfffffffe, RZ, 0xc0, !PT ;  /* 0xfffffffe00007812 */ /* 0x000fe200078ec0ff */
[----:B------:R-:W-:Y:S01]  /*10300*/  IMAD.MOV.U32 R21, RZ, RZ, R7 ;  /* 0x000000ffff157224 */ /* 0x000fe200078e0007 */
[----:B------:R-:W-:Y:S01]  /*10310*/  PRMT R90, R3, 0x7610, R90 ;  /* 0x00007610035a7816 */ /* 0x000fe2000000005a */
[----:B------:R-:W-:Y:S01]  /*10320*/  IMAD.MOV.U32 R3, RZ, RZ, R6 ;  /* 0x000000ffff037224 */ /* 0x000fe200078e0006 */
[----:B------:R-:W-:Y:S01]  /*10330*/  PRMT R91, R20, 0x7610, R91 ;  /* 0x00007610145b7816 */ /* 0x000fe2000000005b */
[----:B------:R-:W-:Y:S01]  /*10340*/  IMAD.IADD R0, R197, 0x1, -R0 ;  /* 0x00000001c5007824 */ /* 0x000fe200078e0a00 */
[----:B------:R-:W-:Y:S01]  /*10350*/  PRMT R93, R21, 0x7610, R93 ;  /* 0x00007610155d7816 */ /* 0x000fe2000000005d */
[----:B-1----:R-:W-:Y:S01]  /*10360*/  IMAD.MOV.U32 R60, RZ, RZ, R48 ;  /* 0x000000ffff3c7224 */ /* 0x002fe200078e0030 */
[----:B------:R-:W-:Y:S01]  /*10370*/  PRMT R92, R3, 0x7610, R92 ;  /* 0x00007610035c7816 */ /* 0x000fe2000000005c */
[----:B------:R-:W-:Y:S01]  /*10380*/  IMAD.MOV.U32 R62, RZ, RZ, R49 ;  /* 0x000000ffff3e7224 */ /* 0x000fe200078e0031 */
[----:B------:R-:W-:Y:S01]  /*10390*/  SHF.L.U32 R61, R0, 0x1f, RZ ;  /* 0x0000001f003d7819 */ /* 0x000fe200000006ff */
[----:B------:R-:W-:Y:S01]  /*103a0*/  IMAD.MOV.U32 R63, RZ, RZ, R50 ;  /* 0x000000ffff3f7224 */ /* 0x000fe200078e0032 */
[----:B------:R-:W-:Y:S01]  /*103b0*/  PRMT R94, R60, 0x7610, R94 ;  /* 0x000076103c5e7816 */ /* 0x000fe2000000005e */
[----:B------:R-:W-:Y:S01]  /*103c0*/  IMAD.MOV.U32 R3, RZ, RZ, R8 ;  /* 0x000000ffff037224 */ /* 0x000fe200078e0008 */
[----:B------:R-:W0:Y:S01]  /*103d0*/  SYNCS.PHASECHK.TRANS64.TRYWAIT P0, [R18+URZ+0x2a800], R61 ;  /* 0x02a8003d120075a7 */ /* 0x000e22000800017f */
        /* <DEDUP_REMOVED lines=21> */
[----:B------:R-:W-:Y:S01]  /*10530*/  BSSY B1, `(.L_x_1746) ;  /* 0x000000e000017945 */ /* 0x000fe20003800000 */
        /* <DEDUP_REMOVED lines=9> */
[----:B------:R-:W-:-:S02]  /*105d0*/  ISETP.GE.AND P1, PT, R174, R89, PT ;  /* 0x00000059ae00720c */ /* 0x000fc40003f26270 */
[----:B------:R-:W-:Y:S02]  /*105e0*/  PRMT R69, R63, 0x7610, R69 ;  /* 0x000076103f457816 */ /* 0x000fe40000000045 */
[----:B------:R-:W-:Y:S01]  /*105f0*/  PRMT R70, R64, 0x7610, R70 ;  /* 0x0000761040467816 */ /* 0x000fe20000000046 */
[----:B0-----:R-:W-:Y:S08]  /*10600*/  @!P0 BRA `(.L_x_1747) ;  /* 0x0000019000a08947 */ /* 0x001ff00003800000 */
.L_x_2058:
[----:B------:R-:W-:Y:S05]  /*10610*/  BSYNC B1 ;  /* 0x0000000000017941 */ /* 0x000fea0003800000 */
.L_x_1746:
[----:B------:R-:W-:Y:S01]  /*10620*/  BSSY B1, `(.L_x_1748) ;  /* 0x0000145000017945 */ /* 0x000fe20003800000 */
[----:B------:R-:W-:Y:S02]  /*10630*/  PRMT R71, R60, 0x7610, R71 ;  /* 0x000076103c477816 */ /* 0x000fe40000000047 */
[----:B------:R-:W-:Y:S01]  /*10640*/  PRMT R72, R62, 0x7610, R72 ;  /* 0x000076103e487816 */ /* 0x000fe20000000048 */
[----:B------:R-:W-:Y:S06]  /*10650*/  @P1 BRA `(.L_x_1749) ;  /* 0x0000001400041947 */ /* 0x000fec0003800000 */
[----:B------:R-:W1:Y:S01]  /*10660*/  LDC R107, c[0x0][0x3f4] ;  /* 0x0000fd00ff6b7b82 */ /* 0x000e620000000800 */
[----:B------:R-:W-:Y:S01]  /*10670*/  BSSY B2, `(.L_x_1750) ;  /* 0x000006f000027945 */ /* 0x000fe20003800000 */
[-C--:B-1----:R-:W-:Y:S02]  /*10680*/  ISETP.GE.AND P0, PT, R16, R107.reuse, PT ;  /* 0x0000006b1000720c */ /* 0x082fe40003f06270 */
[-C--:B------:R-:W-:Y:S02]  /*10690*/  ISETP.GE.AND P1, PT, R168, R107.reuse, PT ;  /* 0x0000006ba800720c */ /* 0x080fe40003f26270 */
[----:B------:R-:W-:-:S09]  /*106a0*/  ISETP.GE.AND P2, PT, R169, R107, PT ;  /* 0x0000006ba900720c */ /* 0x000fd20003f46270 */
[----:B------:R-:W-:Y:S05]  /*106b0*/  @P0 BRA `(.L_x_1751) ;  /* 0x0000000400a80947 */ /* 0x000fea0003800000 */
[----:B------:R-:W-:Y:S02]  /*106c0*/  LEA.HI R62, R107, R198, RZ, 0x1d ;  /* 0x000000c66b3e7211 */ /* 0x000fe400078fe8ff */
[----:B------:R-:W-:Y:S02]  /*106d0*/  LOP3.LUT R60, R184, 0x38, R16, 0xf8, !PT ;  /* 0x00000038b83c7812 */ /* 0x000fe400078ef810 */
[----:B------:R-:W-:Y:S01]  /*106e0*/  SHF.R.S32.HI R65, RZ, 0x1f, R62 ;  /* 0x0000001fff417819 */ /* 0x000fe2000001143e */
[----:B------:R-:W-:Y:S01]  /*106f0*/  IMAD.SHL.U32 R63, R62, 0x8, RZ ;  /* 0x000000083e3f7824 */ /* 0x000fe200078e00ff */
[-C--:B0-----:R-:W-:Y:S02]  /*10700*/  LOP3.LUT R61, R60, R185.reuse, RZ, 0x3c, !PT ;  /* 0x000000b93c3d7212 */ /* 0x081fe400078e3cff */
[----:B------:R-:W-:Y:S02]  /*10710*/  LEA.HI R65, R65, R62, RZ, 0x3 ;  /* 0x0000003e41417211 */ /* 0x000fe400078f18ff */
[----:B------:R-:W-:Y:S01]  /*10720*/  LOP3.LUT R60, R184, 0x38, R63, 0xf8, !PT ;  /* 0x00000038b83c7812 */ /* 0x000fe200078ef83f */
[----:B------:R-:W-:Y:S01]  /*10730*/  IMAD.IADD R61, R186, 0x1, R61 ;  /* 0x00000001ba3d7824 */ /* 0x000fe200078e023d */
[----:B------:R-:W-:Y:S01]  /*10740*/  SHF.R.U64 R117, R44, 0x10, R45 ;  /* 0x000000102c757819 */ /* 0x000fe2000000122d */
[----:B------:R-:W-:Y:S01]  /*10750*/  IMAD.SHL.U32 R65, R65, 0x400, RZ ;  /* 0x0000040041417824 */ /* 0x000fe200078e00ff */
[----:B------:R-:W-:Y:S01]  /*10760*/  LOP3.LUT R60, R60, R185, RZ, 0x3c, !PT ;  /* 0x000000b93c3c7212 */ /* 0x000fe200078e3cff */
[----:B------:R-:W-:Y:S01]  /*10770*/  IMAD R106, R61, 0x2, R18 ;  /* 0x000000023d6a7824 */ /* 0x000fe200078e0212 */
[----:B------:R-:W-:-:S02]  /*10780*/  SHF.R.U64 R113, R32, 0x10, R33 ;  /* 0x0000001020717819 */ /* 0x000fc40000001221 */
[----:B------:R-:W-:Y:S02]  /*10790*/  LOP3.LUT R65, R65, 0x7fffe000, RZ, 0xc0, !PT ;  /* 0x7fffe00041417812 */ /* 0x000fe400078ec0ff */
[----:B------:R-:W-:Y:S02]  /*107a0*/  PRMT R117, R112, 0x5410, R117 ;  /* 0x0000541070757816 */ /* 0x000fe40000000075 */
[----:B------:R-:W-:Y:S02]  /*107b0*/  IADD3 R65, R60, R65, R186 ;  /* 0x000000413c417210 */ /* 0x000fe40007ffe0ba */
[----:B------:R-:W0:Y:S01]  /*107c0*/  LDS.128 R60, [R106+0xc400] ;  /* 0x00c400006a3c7984 */ /* 0x000e220000000c00 */
[----:B------:R-:W-:Y:S01]  /*107d0*/  SHF.R.U32.HI R114, RZ, 0x10, R33 ;  /* 0x00000010ff727819 */ /* 0x000fe20000011621 */
[----:B------:R-:W-:Y:S01]  /*107e0*/  IMAD.U32 R120, R117, 0x10000, RZ ;  /* 0x0001000075787824 */ /* 0x000fe200078e00ff */
[----:B------:R-:W-:Y:S01]  /*107f0*/  SHF.R.U32.HI R44, RZ, 0x10, R45 ;  /* 0x00000010ff2c7819 */ /* 0x000fe2000001162d */
[----:B------:R-:W-:Y:S01]  /*10800*/  IMAD R108, R65, 0x2, R18 ;  /* 0x00000002416c7824 */ /* 0x000fe200078e0212 */
[----:B------:R-:W-:-:S02]  /*10810*/  SHF.R.U64 R33, R34, 0x10, R35 ;  /* 0x0000001022217819 */ /* 0x000fc40000001223 */
[----:B------:R-:W-:Y:S02]  /*10820*/  PRMT R110, R110, 0x5410, R113 ;  /* 0x000054106e6e7816 */ /* 0x000fe40000000071 */
[----:B------:R-:W1:Y:S01]  /*10830*/  LDS.128 R64, [R108+0xc400] ;  /* 0x00c400006c407984 */ /* 0x000e620000000c00 */
[--C-:B------:R-:W-:Y:S02]  /*10840*/  SHF.R.U64 R45, R46, 0x10, R47.reuse ;  /* 0x000000102e2d7819 */ /* 0x100fe4000000122f */
[----:B------:R-:W-:Y:S02]  /*10850*/  SHF.R.U32.HI R34, RZ, 0x10, R47 ;  /* 0x00000010ff227819 */ /* 0x000fe4000001162f */
[----:B------:R-:W-:Y:S02]  /*10860*/  PRMT R119, R111, 0x5410, R44 ;  /* 0x000054106f777816 */ /* 0x000fe4000000002c */
[----:B------:R-:W-:Y:S02]  /*10870*/  SHF.R.U32.HI R32, RZ, 0x10, R35 ;  /* 0x00000010ff207819 */ /* 0x000fe40000011623 */
[----:B------:R-:W-:Y:S01]  /*10880*/  PRMT R109, R109, 0x5410, R114 ;  /* 0x000054106d6d7816 */ /* 0x000fe20000000072 */
[----:B------:R-:W-:Y:S01]  /*10890*/  IMAD.U32 R122, R119, 0x10000, RZ ;  /* 0x00010000777a7824 */ /* 0x000fe200078e00ff */
[----:B------:R-:W-:-:S02]  /*108a0*/  PRMT R32, R75, 0x5432, R32 ;  /* 0x000054324b207816 */ /* 0x000fc40000000020 */
[----:B------:R-:W-:Y:S02]  /*108b0*/  PRMT R34, R69, 0x5432, R34 ;  /* 0x0000543245227816 */ /* 0x000fe40000000022 */
[----:B------:R-:W-:Y:S02]  /*108c0*/  LOP3.LUT R117, R117, 0xffff0000, RZ, 0xc0, !PT ;  /* 0xffff000075757812 */ /* 0x000fe400078ec0ff */
[----:B------:R-:W-:Y:S01]  /*108d0*/  PRMT R45, R74, 0x5432, R45 ;  /* 0x000054324a2d7816 */ /* 0x000fe2000000002d */
[----:B------:R-:W-:Y:S01]  /*108e0*/  IMAD.U32 R121, R34, 0x10000, RZ ;  /* 0x0001000022797824 */ /* 0x000fe200078e00ff */
[----:B------:R-:W-:Y:S01]  /*108f0*/  PRMT R33, R76, 0x5432, R33 ;  /* 0x000054324c217816 */ /* 0x000fe20000000021 */
[C---:B0-----:R-:W-:Y:S01]  /*10900*/  IMAD.U32 R111, R60.reuse, 0x10000, RZ ;  /* 0x000100003c6f7824 */ /* 0x041fe200078e00ff */
[----:B------:R-:W-:Y:S01]  /*10910*/  LOP3.LUT R112, R60, 0xffff0000, RZ, 0xc0, !PT ;  /* 0xffff00003c707812 */ /* 0x000fe200078ec0ff */
[----:B------:R-:W-:Y:S01]  /*10920*/  IMAD.U32 R60, R110, 0x10000, RZ ;  /* 0x000100006e3c7824 */ /* 0x000fe200078e00ff */
[C---:B------:R-:W-:Y:S01]  /*10930*/  LOP3.LUT R35, R62.reuse, 0xffff0000, RZ, 0xc0, !PT ;  /* 0xffff00003e237812 */ /* 0x040fe200078ec0ff */
[----:B------:R-:W-:Y:S01]  /*10940*/  IMAD.U32 R44, R62, 0x10000, RZ ;  /* 0x000100003e2c7824 */ /* 0x000fe200078e00ff */
[C---:B------:R-:W-:Y:S01]  /*10950*/  LOP3.LUT R62, R63.reuse, 0xffff0000, RZ, 0xc0, !PT ;  /* 0xffff00003f3e7812 */ /* 0x040fe200078ec0ff */
[----:B------:R-:W-:Y:S01]  /*10960*/  IMAD.U32 R114, R63, 0x10000, RZ ;  /* 0x000100003f727824 */ /* 0x000fe200078e00ff */
[----:B------:R-:W-:Y:S01]  /*10970*/  LOP3.LUT R110, R110, 0xffff0000, RZ, 0xc0, !PT ;  /* 0xffff00006e6e7812 */ /* 0x000fe200078ec0ff */
[----:B------:R-:W-:Y:S01]  /*10980*/  IMAD.U32 R113, R61, 0x10000, RZ ;  /* 0x000100003d717824 */ /* 0x000fe200078e00ff */
[C---:B-1----:R-:W-:Y:S01]  /*10990*/  LOP3.LUT R115, R64.reuse, 0xffff0000, RZ, 0xc0, !PT ;  /* 0xffff000040737812 */ /* 0x042fe200078ec0ff */
[----:B------:R-:W-:Y:S01]  /*109a0*/  IMAD.U32 R47, R64, 0x10000, RZ ;  /* 0x00010000402f7824 */ /* 0x000fe200078e00ff */
[C---:B------:R-:W-:Y:S01]  /*109b0*/  LOP3.LUT R46, R66.reuse, 0xffff0000, RZ, 0xc0, !PT ;  /* 0xffff0000422e7812 */ /* 0x040fe200078ec0ff */
[C---:B------:R-:W-:Y:S01]  /*109c0*/  IMAD.U32 R63, R65.reuse, 0x10000, RZ ;  /* 0x00010000413f7824 */ /* 0x040fe200078e00ff */
[----:B------:R-:W-:Y:S01]  /*109d0*/  LOP3.LUT R65, R65, 0xffff0000, RZ, 0xc0, !PT ;  /* 0xffff000041417812 */ /* 0x000fe200078ec0ff */
[C---:B------:R-:W-:Y:S01]  /*109e0*/  FMUL.FTZ R118, R47.reuse, R120 ;  /* 0x000000782f767220 */ /* 0x040fe20000410000 */
[-C--:B------:R-:W-:Y:S01]  /*109f0*/  FMUL.FTZ R124, R47, R60.reuse ;  /* 0x0000003c2f7c7220 */ /* 0x080fe20000410000 */
[----:B------:R-:W-:Y:S01]  /*10a00*/  IMAD.U32 R116, R66, 0x10000, RZ ;  /* 0x0001000042747824 */ /* 0x000fe200078e00ff */
[----:B------:R-:W-:Y:S01]  /*10a10*/  LOP3.LUT R66, R67, 0xffff0000, RZ, 0xc0, !PT ;  /* 0xffff000043427812 */ /* 0x000fe200078ec0ff */
[----:B------:R-:W-:Y:S01]  /*10a20*/  FFMA.FTZ R47, R111, R60, -R118 ;  /* 0x0000003c6f2f7223 */ /* 0x000fe20000010876 */
[----:B------:R-:W-:-:S02]  /*10a30*/  IMAD.U32 R118, R109, 0x10000, RZ ;  /* 0x000100006d767824 */ /* 0x000fc400078e00ff */
[----:B------:R-:W-:Y:S01]  /*10a40*/  FMUL.FTZ R126, R63, R122 ;  /* 0x0000007a3f7e7220 */ /* 0x000fe20000410000 */
[----:B------:R-:W-:Y:S02]  /*10a50*/  IMAD.U32 R64, R67, 0x10000, RZ ;  /* 0x0001000043407824 */ /* 0x000fe400078e00ff */
[----:B------:R-:W-:Y:S01]  /*10a60*/  FFMA.FTZ R60, R111, R120, R124 ;  /* 0x000000786f3c7223 */ /* 0x000fe2000001007c */
[----:B------:R-:W-:Y:S02]  /*10a70*/  IMAD.U32 R67, R32, 0x10000, RZ ;  /* 0x0001000020437824 */ /* 0x000fe400078e00ff */
[-C--:B------:R-:W-:Y:S01]  /*10a80*/  FMUL.FTZ R120, R63, R118.reuse ;  /* 0x000000763f787220 */ /* 0x080fe20000410000 */
[C---:B------:R-:W-:Y:S01]  /*10a90*/  FFMA.FTZ R63, R113.reuse, R118, -R126 ;  /* 0x00000076713f7223 */ /* 0x040fe2000001087e */
[C---:B------:R-:W-:Y:S01]  /*10aa0*/  FMUL.FTZ R111, R64.reuse, R121 ;  /* 0x00000079406f7220 */ /* 0x040fe20000410000 */
[-C--:B------:R-:W-:Y:S01]  /*10ab0*/  FMUL.FTZ R118, R64, R67.reuse ;  /* 0x0000004340767220 */ /* 0x080fe20000410000 */
[----:B------:R-:W-:Y:S01]  /*10ac0*/  FFMA.FTZ R120, R113, R122, R120 ;  /* 0x0000007a71787223 */ /* 0x000fe20000010078 */
[----:B------:R-:W-:Y:S01]  /*10ad0*/  LOP3.LUT R61, R61, 0xffff0000, RZ, 0xc0, !PT ;  /* 0xffff00003d3d7812 */ /* 0x000fe200078ec0ff */
[C---:B------:R-:W-:Y:S01]  /*10ae0*/  FFMA.FTZ R64, R114.reuse, R67, -R111 ;  /* 0x0000004372407223 */ /* 0x040fe2000001086f */
[----:B------:R-:W-:Y:S01]  /*10af0*/  FFMA.FTZ R121, R114, R121, R118 ;  /* 0x0000007972797223 */ /* 0x000fe20000010076 */
[----:B------:R-:W-:Y:S01]  /*10b00*/  LOP3.LUT R118, R119, 0xffff0000, RZ, 0xc0, !PT ;  /* 0xffff000077767812 */ /* 0x000fe200078ec0ff */
[----:B------:R-:W-:Y:S01]  /*10b10*/  FMUL.FTZ R67, R115, R117 ;  /* 0x0000007573437220 */ /* 0x000fe20000410000 */
[----:B------:R-:W-:Y:S01]  /*10b20*/  LOP3.LUT R114, R109, 0xffff0000, RZ, 0xc0, !PT ;  /* 0xffff00006d727812 */ /* 0x000fe200078ec0ff */
[----:B------:R-:W-:Y:S01]  /*10b30*/  FMUL.FTZ R115, R115, R110 ;  /* 0x0000006e73737220 */ /* 0x000fe20000410000 */
[----:B------:R-:W-:-:S02]  /*10b40*/  IMAD.U32 R109, R45, 0x10000, RZ ;  /* 0x000100002d6d7824 */ /* 0x000fc400078e00ff */
[C---:B------:R-:W-:Y:S01]  /*10b50*/  FMUL.FTZ R122, R65.reuse, R118 ;  /* 0x00000076417a7220 */ /* 0x040fe20000410000 */
[----:B------:R-:W-:Y:S01]  /*10b60*/  FFMA.FTZ R110, R112, R110, -R67 ;  /* 0x0000006e706e7223 */ /* 0x000fe20000010843 */
[-C--:B------:R-:W-:Y:S01]  /*10b70*/  FMUL.FTZ R65, R65, R114.reuse ;  /* 0x0000007241417220 */ /* 0x080fe20000410000 */
[----:B------:R-:W-:Y:S02]  /*10b80*/  IMAD.U32 R67, R33, 0x10000, RZ ;  /* 0x0001000021437824 */ /* 0x000fe400078e00ff */
[----:B------:R-:W-:Y:S01]  /*10b90*/  FFMA.FTZ R122, R61, R114, -R122 ;  /* 0x000000723d7a7223 */ /* 0x000fe2000001087a */
[----:B------:R-:W-:Y:S01]  /*10ba0*/  LOP3.LUT R33, R33, 0xffff0000, RZ, 0xc0, !PT ;  /* 0xffff000021217812 */ /* 0x000fe200078ec0ff */
[----:B------:R-:W-:Y:S01]  /*10bb0*/  FFMA.FTZ R111, R61, R118, R65 ;  /* 0x000000763d6f7223 */ /* 0x000fe20000010041 */
[----:B------:R-:W-:Y:S01]  /*10bc0*/  LOP3.LUT R61, R45, 0xffff0000, RZ, 0xc0, !PT ;  /* 0xffff00002d3d7812 */ /* 0x000fe200078ec0ff */
[----:B------:R-:W-:Y:S01]  /*10bd0*/  FMUL.FTZ R113, R116, R109 ;  /* 0x0000006d74717220 */ /* 0x000fe20000410000 */
[----:B------:R-:W-:Y:S01]  /*10be0*/  LOP3.LUT R65, R34, 0xffff0000, RZ, 0xc0, !PT ;  /* 0xffff000022417812 */ /* 0x000fe200078ec0ff */
[----:B------:R-:W-:Y:S01]  /*10bf0*/  FFMA.FTZ R115, R112, R117, R115 ;  /* 0x0000007570737223 */ /* 0x000fe20000010073 */
[----:B------:R-:W-:Y:S01]  /*10c00*/  LOP3.LUT R45, R32, 0xffff0000, RZ, 0xc0, !PT ;  /* 0xffff0000202d7812 */ /* 0x000fe200078ec0ff */
[----:B------:R-:W-:Y:S01]  /*10c10*/  FMUL.FTZ R32, R46, R61 ;  /* 0x0000003d2e207220 */ /* 0x000fe20000410000 */
[-C--:B------:R-:W-:Y:S01]  /*10c20*/  FMUL.FTZ R117, R116, R67.reuse ;  /* 0x0000004374757220 */ /* 0x080fe20000410000 */
[----:B------:R-:W-:Y:S01]  /*10c30*/  FFMA.FTZ R113, R44, R67, -R113 ;  /* 0x000000432c717223 */ /* 0x000fe20000010871 */
[----:B------:R-:W-:Y:S01]  /*10c40*/  FMUL.FTZ R46, R46, R33 ;  /* 0x000000212e2e7220 */ /* 0x000fe20000410000 */
[C---:B------:R-:W-:Y:S01]  /*10c50*/  FMUL.FTZ R67, R66.reuse, R65 ;  /* 0x0000004142437220 */ /* 0x040fe20000410000 */
[----:B------:R-:W-:Y:S01]  /*10c60*/  FMUL.FTZ R66, R66, R45 ;  /* 0x0000002d42427220 */ /* 0x000fe20000410000 */
[C---:B------:R-:W-:Y:S01]  /*10c70*/  FFMA.FTZ R34, R35.reuse, R33, -R32 ;  /* 0x0000002123227223 */ /* 0x040fe20000010820 */
[----:B------:R-:W-:Y:S01]  /*10c80*/  FFMA.FTZ R46, R35, R61, R46 ;  /* 0x0000003d232e7223 */ /* 0x000fe2000001002e */
        /* <DEDUP_REMOVED lines=13> */
.L_x_1751:
[----:B------:R-:W-:Y:S05]  /*10d60*/  BSYNC B2 ;  /* 0x0000000000027941 */ /* 0x000fea0003800000 */
.L_x_1750:
[----:B------:R-:W-:Y:S04]  /*10d70*/  BSSY B2, `(.L_x_1752) ;  /* 0x0000068000027945 */ /* 0x000fe80003800000 */
[----:B------:R-:W-:Y:S05]  /*10d80*/  @P1 BRA `(.L_x_1753) ;  /* 0x0000000400981947 */ /* 0x000fea0003800000 */
[----:B-1----:R-:W-:Y:S02]  /*10d90*/  LEA.HI R32, R107, R170, RZ, 0x1d ;  /* 0x000000aa6b207211 */ /* 0x002fe400078fe8ff */
[----:B------:R-:W-:Y:S02]  /*10da0*/  SHF.R.U64 R63, R28, 0x10, R29 ;  /* 0x000000101c3f7819 */ /* 0x000fe4000000121d */
[----:B------:R-:W-:Y:S01]  /*10db0*/  SHF.R.S32.HI R35, RZ, 0x1f, R32 ;  /* 0x0000001fff237819 */ /* 0x000fe20000011420 */
[----:B------:R-:W-:Y:S01]  /*10dc0*/  IMAD.SHL.U32 R33, R32, 0x8, RZ ;  /* 0x0000000820217824 */ /* 0x000fe200078e00ff */
[----:B0-----:R-:W-:Y:S02]  /*10dd0*/  SHF.R.U64 R61, R30, 0x10, R31 ;  /* 0x000000101e3d7819 */ /* 0x001fe4000000121f */
[----:B------:R-:W-:Y:S02]  /*10de0*/  LEA.HI R35, R35, R32, RZ, 0x3 ;  /* 0x0000002023237211 */ /* 0x000fe400078f18ff */
[----:B------:R-:W-:-:S02]  /*10df0*/  LOP3.LUT R32, R184, 0x38, R33, 0xf8, !PT ;  /* 0x00000038b8207812 */ /* 0x000fc400078ef821 */
[----:B------:R-:W-:Y:S01]  /*10e00*/  SHF.R.U32.HI R28, RZ, 0x10, R29 ;  /* 0x00000010ff1c7819 */ /* 0x000fe2000001161d */
[----:B------:R-:W-:Y:S01]  /*10e10*/  IMAD.SHL.U32 R35, R35, 0x400, RZ ;  /* 0x0000040023237824 */ /* 0x000fe200078e00ff */
[----:B------:R-:W-:Y:S02]  /*10e20*/  LOP3.LUT R32, R32, R185, RZ, 0x3c, !PT ;  /* 0x000000b920207212 */ /* 0x000fe400078e3cff */
[----:B------:R-:W-:Y:S02]  /*10e30*/  SHF.R.U32.HI R30, RZ, 0x10, R31 ;  /* 0x00000010ff1e7819 */ /* 0x000fe4000001161f */
[----:B------:R-:W-:Y:S02]  /*10e40*/  LOP3.LUT R35, R35, 0x7fffe000, RZ, 0xc0, !PT ;  /* 0x7fffe00023237812 */ /* 0x000fe400078ec0ff */
[----:B------:R-:W-:Y:S02]  /*10e50*/  SHF.R.U64 R31, R40, 0x10, R41 ;  /* 0x00000010281f7819 */ /* 0x000fe40000001229 */
[----:B------:R-:W-:-:S02]  /*10e60*/  IADD3 R45, R32, R35, R186 ;  /* 0x00000023202d7210 */ /* 0x000fc40007ffe0ba */
[----:B------:R-:W0:Y:S01]  /*10e70*/  LDS.128 R32, [R217] ;  /* 0x00000000d9207984 */ /* 0x000e220000000c00 */
[----:B------:R-:W-:Y:S02]  /*10e80*/  SHF.R.U64 R29, R42, 0x10, R43 ;  /* 0x000000102a1d7819 */ /* 0x000fe4000000122b */
[----:B------:R-:W-:Y:S01]  /*10e90*/  IMAD R60, R45, 0x2, R18 ;  /* 0x000000022d3c7824 */ /* 0x000fe200078e0212 */
[----:B------:R-:W-:Y:S02]  /*10ea0*/  SHF.R.U32.HI R40, RZ, 0x10, R41 ;  /* 0x00000010ff287819 */ /* 0x000fe40000011629 */
[----:B------:R-:W-:Y:S02]  /*10eb0*/  PRMT R103, R103, 0x5410, R28 ;  /* 0x0000541067677816 */ /* 0x000fe4000000001c */
[----:B------:R-:W1:Y:S01]  /*10ec0*/  LDS.128 R44, [R60+0xc400] ;  /* 0x00c400003c2c7984 */ /* 0x000e620000000c00 */
[----:B------:R-:W-:Y:S02]  /*10ed0*/  PRMT R98, R98, 0x5410, R31 ;  /* 0x0000541062627816 */ /* 0x000fe4000000001f */
[----:B------:R-:W-:-:S02]  /*10ee0*/  PRMT R100, R100, 0x5410, R29 ;  /* 0x0000541064647816 */ /* 0x000fc4000000001d */
[----:B------:R-:W-:Y:S02]  /*10ef0*/  SHF.R.U32.HI R42, RZ, 0x10, R43 ;  /* 0x00000010ff2a7819 */ /* 0x000fe4000001162b */
[----:B------:R-:W-:Y:S02]  /*10f00*/  PRMT R105, R105, 0x5410, R30 ;  /* 0x0000541069697816 */ /* 0x000fe4000000001e */
[----:B------:R-:W-:Y:S01]  /*10f10*/  PRMT R102, R102, 0x5410, R63 ;  /* 0x0000541066667816 */ /* 0x000fe2000000003f */
[----:B------:R-:W-:Y:S01]  /*10f20*/  IMAD.U32 R63, R98, 0x10000, RZ ;  /* 0x00010000623f7824 */ /* 0x000fe200078e00ff */
[----:B------:R-:W-:Y:S02]  /*10f30*/  PRMT R99, R99, 0x5410, R40 ;  /* 0x0000541063637816 */ /* 0x000fe40000000028 */
[----:B------:R-:W-:Y:S01]  /*10f40*/  PRMT R101, R101, 0x5410, R42 ;  /* 0x0000541065657816 */ /* 0x000fe2000000002a */
[----:B------:R-:W-:Y:S01]  /*10f50*/  IMAD.U32 R62, R102, 0x10000, RZ ;  /* 0x00010000663e7824 */ /* 0x000fe200078e00ff */
[----:B------:R-:W-:-:S02]  /*10f60*/  PRMT R104, R104, 0x5410, R61 ;  /* 0x0000541068687816 */ /* 0x000fc4000000003d */
        /* <DEDUP_REMOVED lines=21> */
[----:B------:R-:W-:Y:S02]  /*110c0*/  IMAD.U32 R35, R103, 0x10000, RZ ;  /* 0x0001000067237824 */ /* 0x000fe400078e00ff */
[----:B------:R-:W-:Y:S01]  /*110d0*/  FFMA.FTZ R65, R28, R62, -R65 ;  /* 0x0000003e1c417223 */ /* 0x000fe20000010841 */
        /* <DEDUP_REMOVED lines=11> */
[----:B------:R-:W-:Y:S01]  /*11190*/  LOP3.LUT R103, R103, 0xffff0000, RZ, 0xc0, !PT ;  /* 0xffff000067677812 */ /* 0x000fe200078ec0ff */
[----:B------:R-:W-:Y:S01]  /*111a0*/  FMUL.FTZ R28, R41, R98 ;  /* 0x00000062291c7220 */ /* 0x000fe20000410000 */
[----:B------:R-:W-:Y:S01]  /*111b0*/  FFMA.FTZ R61, R40, R62, R61 ;  /* 0x0000003e283d7223 */ /* 0x000fe2000001003d */
[----:B------:R-:W-:-:S02]  /*111c0*/  IMAD.U32 R30, R100, 0x10000, RZ ;  /* 0x00010000641e7824 */ /* 0x000fc400078e00ff */
[-C--:B------:R-:W-:Y:S01]  /*111d0*/  FMUL.FTZ R40, R41, R102.reuse ;  /* 0x0000006629287220 */ /* 0x080fe20000410000 */
[C---:B------:R-:W-:Y:S01]  /*111e0*/  FMUL.FTZ R35, R44.reuse, R99 ;  /* 0x000000632c237220 */ /* 0x040fe20000410000 */
[----:B------:R-:W-:Y:S01]  /*111f0*/  FFMA.FTZ R102, R29, R102, -R28 ;  /* 0x000000661d667223 */ /* 0x000fe2000001081c */
[-C--:B------:R-:W-:Y:S01]  /*11200*/  FMUL.FTZ R44, R44, R103.reuse ;  /* 0x000000672c2c7220 */ /* 0x080fe20000410000 */
[----:B------:R-:W-:Y:S02]  /*11210*/  IMAD.U32 R28, R104, 0x10000, RZ ;  /* 0x00010000681c7824 */ /* 0x000fe400078e00ff */
[----:B------:R-:W-:Y:S01]  /*11220*/  FMUL.FTZ R62, R43, R30 ;  /* 0x0000001e2b3e7220 */ /* 0x000fe20000410000 */
[----:B------:R-:W-:Y:S01]  /*11230*/  LOP3.LUT R100, R100, 0xffff0000, RZ, 0xc0, !PT ;  /* 0xffff000064647812 */ /* 0x000fe200078ec0ff */
[----:B------:R-:W-:Y:S01]  /*11240*/  FFMA.FTZ R42, R32, R103, -R35 ;  /* 0x00000067202a7223 */ /* 0x000fe20000010823 */
[----:B------:R-:W-:Y:S01]  /*11250*/  LOP3.LUT R104, R104, 0xffff0000, RZ, 0xc0, !PT ;  /* 0xffff000068687812 */ /* 0x000fe200078ec0ff */
[----:B------:R-:W-:Y:S01]  /*11260*/  FFMA.FTZ R44, R32, R99, R44 ;  /* 0x00000063202c7223 */ /* 0x000fe2000001002c */
[----:B------:R-:W-:Y:S01]  /*11270*/  LOP3.LUT R101, R101, 0xffff0000, RZ, 0xc0, !PT ;  /* 0xffff000065657812 */ /* 0x000fe200078ec0ff */
[-C--:B------:R-:W-:Y:S01]  /*11280*/  FMUL.FTZ R32, R43, R28.reuse ;  /* 0x0000001c2b207220 */ /* 0x080fe20000410000 */
[----:B------:R-:W-:Y:S01]  /*11290*/  LOP3.LUT R105, R105, 0xffff0000, RZ, 0xc0, !PT ;  /* 0xffff000069697812 */ /* 0x000fe200078ec0ff */
[----:B------:R-:W-:Y:S01]  /*112a0*/  FFMA.FTZ R62, R31, R28, -R62 ;  /* 0x0000001c1f3e7223 */ /* 0x000fe2000001083e */
[----:B------:R-:W-:Y:S01]  /*112b0*/  FMUL.FTZ R28, R45, R100 ;  /* 0x000000642d1c7220 */ /* 0x000fe20000410000 */
[----:B------:R-:W-:Y:S01]  /*112c0*/  FFMA.FTZ R40, R29, R98, R40 ;  /* 0x000000621d287223 */ /* 0x000fe20000010028 */
[----:B------:R-:W-:Y:S01]  /*112d0*/  FMUL.FTZ R45, R45, R104 ;  /* 0x000000682d2d7220 */ /* 0x000fe20000410000 */
[----:B------:R-:W-:Y:S01]  /*112e0*/  FFMA.FTZ R31, R31, R30, R32 ;  /* 0x0000001e1f1f7223 */ /* 0x000fe20000010020 */
[C---:B------:R-:W-:Y:S01]  /*112f0*/  FMUL.FTZ R29, R46.reuse, R101 ;  /* 0x000000652e1d7220 */ /* 0x040fe20000410000 */
[-C--:B------:R-:W-:Y:S01]  /*11300*/  FMUL.FTZ R30, R46, R105.reuse ;  /* 0x000000692e1e7220 */ /* 0x080fe20000410000 */
[C---:B------:R-:W-:Y:S01]  /*11310*/  FFMA.FTZ R100, R33.reuse, R100, R45 ;  /* 0x0000006421647223 */ /* 0x040fe2000001002d */
[----:B------:R-:W-:Y:S01]  /*11320*/  FFMA.FTZ R35, R33, R104, -R28 ;  /* 0x0000006821237223 */ /* 0x000fe2000001081c */
[C---:B------:R-:W-:Y:S01]  /*11330*/  FFMA.FTZ R46, R34.reuse, R105, -R29 ;  /* 0x00000069222e7223 */ /* 0x040fe2000001081d */
[----:B------:R-:W-:Y:S01]  /*11340*/  FFMA.FTZ R64, R34, R101, R30 ;  /* 0x0000006522407223 */ /* 0x000fe2000001001e */
[----:B------:R-:W-:-:S02]  /*11350*/  F2FP.BF16.F32.PACK_AB R28, R102, R65 ;  /* 0x00000041661c723e */ /* 0x000fc400000010ff */
[----:B------:R-:W-:Y:S02]  /*11360*/  F2FP.BF16.F32.PACK_AB R34, R100, R31 ;  /* 0x0000001f6422723e */ /* 0x000fe400000010ff */
[----:B------:R-:W-:Y:S02]  /*11370*/  F2FP.BF16.F32.PACK_AB R29, R42, R109 ;  /* 0x0000006d2a1d723e */ /* 0x000fe400000010ff */
[----:B------:R-:W-:Y:S02]  /*11380*/  F2FP.BF16.F32.PACK_AB R30, R35, R62 ;  /* 0x0000003e231e723e */ /* 0x000fe400000010ff */
[----:B------:R-:W-:Y:S02]  /*11390*/  F2FP.BF16.F32.PACK_AB R31, R46, R47 ;  /* 0x0000002f2e1f723e */ /* 0x000fe400000010ff */
[----:B------:R-:W-:Y:S02]  /*113a0*/  F2FP.BF16.F32.PACK_AB R32, R40, R67 ;  /* 0x000000432820723e */ /* 0x000fe400000010ff */
[----:B------:R-:W-:Y:S01]  /*113b0*/  F2FP.BF16.F32.PACK_AB R33, R44, R63 ;  /* 0x0000003f2c21723e */ /* 0x000fe200000010ff */
[----:B------:R2:W-:Y:S01]  /*113c0*/  STS.128 [R217], R28 ;  /* 0x0000001cd9007388 */ /* 0x0005e20000000c00 */
[----:B------:R-:W-:-:S05]  /*113d0*/  F2FP.BF16.F32.PACK_AB R35, R64, R61 ;  /* 0x0000003d4023723e */ /* 0x000fca00000010ff */
[----:B------:R2:W-:Y:S02]  /*113e0*/  STS.128 [R60+0xc400], R32 ;  /* 0x00c400203c007388 */ /* 0x0005e40000000c00 */
.L_x_1753:
[----:B------:R-:W-:Y:S05]  /*113f0*/  BSYNC B2 ;  /* 0x0000000000027941 */ /* 0x000fea0003800000 */
.L_x_1752:
[----:B------:R-:W-:Y:S05]  /*11400*/  @P2 BRA `(.L_x_1749) ;  /* 0x0000000400982947 */ /* 0x000fea0003800000 */
[----:B------:R-:W-:Y:S02]  /*11410*/  LEA.HI R107, R107, R171, RZ, 0x1d ;  /* 0x000000ab6b6b7211 */ /* 0x000fe400078fe8ff */
[----:B-1----:R-:W-:Y:S02]  /*11420*/  SHF.R.U64 R44, R24, 0x10, R25 ;  /* 0x00000010182c7819 */ /* 0x002fe40000001219 */
[----:B--2---:R-:W-:Y:S01]  /*11430*/  SHF.R.S32.HI R28, RZ, 0x1f, R107 ;  /* 0x0000001fff1c7819 */ /* 0x004fe2000001146b */
[----:B------:R-:W-:Y:S01]  /*11440*/  IMAD.SHL.U32 R29, R107, 0x8, RZ ;  /* 0x000000086b1d7824 */ /* 0x000fe200078e00ff */
[----:B------:R-:W-:Y:S02]  /*11450*/  SHF.R.U64 R42, R26, 0x10, R27 ;  /* 0x000000101a2a7819 */ /* 0x000fe4000000121b */
[----:B------:R-:W-:Y:S02]  /*11460*/  LEA.HI R107, R28, R107, RZ, 0x3 ;  /* 0x0000006b1c6b7211 */ /* 0x000fe400078f18ff */
[----:B------:R-:W-:-:S02]  /*11470*/  LOP3.LUT R28, R184, 0x38, R29, 0xf8, !PT ;  /* 0x00000038b81c7812 */ /* 0x000fc400078ef81d */
[----:B------:R-:W-:Y:S01]  /*11480*/  SHF.R.U32.HI R25, RZ, 0x10, R25 ;  /* 0x00000010ff197819 */ /* 0x000fe20000011619 */
[----:B------:R-:W-:Y:S01]  /*11490*/  IMAD.SHL.U32 R107, R107, 0x400, RZ ;  /* 0x000004006b6b7824 */ /* 0x000fe200078e00ff */
[----:B------:R-:W-:Y:S02]  /*114a0*/  LOP3.LUT R28, R28, R185, RZ, 0x3c, !PT ;  /* 0x000000b91c1c7212 */ /* 0x000fe400078e3cff */
[----:B------:R-:W-:Y:S02]  /*114b0*/  SHF.R.U64 R26, R36, 0x10, R37 ;  /* 0x00000010241a7819 */ /* 0x000fe40000001225 */
[----:B------:R-:W-:Y:S02]  /*114c0*/  LOP3.LUT R107, R107, 0x7fffe000, RZ, 0xc0, !PT ;  /* 0x7fffe0006b6b7812 */ /* 0x000fe400078ec0ff */
[----:B------:R-:W-:Y:S02]  /*114d0*/  SHF.R.U64 R24, R38, 0x10, R39 ;  /* 0x0000001026187819 */ /* 0x000fe40000001227 */
[----:B------:R-:W-:-:S02]  /*114e0*/  IADD3 R107, R28, R107, R186 ;  /* 0x0000006b1c6b7210 */ /* 0x000fc40007ffe0ba */
[----:B------:R-:W1:Y:S01]  /*114f0*/  LDS.128 R28, [R215] ;  /* 0x00000000d71c7984 */ /* 0x000e620000000c00 */
[----:B------:R-:W-:Y:S02]  /*11500*/  SHF.R.U32.HI R27, RZ, 0x10, R27 ;  /* 0x00000010ff1b7819 */ /* 0x000fe4000001161b */
[----:B------:R-:W-:Y:S01]  /*11510*/  IMAD R40, R107, 0x2, R18 ;  /* 0x000000026b287824 */ /* 0x000fe200078e0212 */
[----:B------:R-:W-:Y:S02]  /*11520*/  SHF.R.U32.HI R37, RZ, 0x10, R37 ;  /* 0x00000010ff257819 */ /* 0x000fe40000011625 */
[----:B------:R-:W-:Y:S02]  /*11530*/  PRMT R86, R86, 0x5410, R25 ;  /* 0x0000541056567816 */ /* 0x000fe40000000019 */
[----:B------:R-:W2:Y:S01]  /*11540*/  LDS.128 R32, [R40+0xc400] ;  /* 0x00c4000028207984 */ /* 0x000ea20000000c00 */
[----:B------:R-:W-:Y:S02]  /*11550*/  PRMT R81, R81, 0x5410, R26 ;  /* 0x0000541051517816 */ /* 0x000fe4000000001a */
[----:B------:R-:W-:-:S02]  /*11560*/  PRMT R83, R83, 0x5410, R24 ;  /* 0x0000541053537816 */ /* 0x000fc40000000018 */
[----:B------:R-:W-:Y:S02]  /*11570*/  PRMT R88, R88, 0x5410, R27 ;  /* 0x0000541058587816 */ /* 0x000fe4000000001b */
[----:B------:R-:W-:Y:S02]  /*11580*/  PRMT R85, R85, 0x5410, R44 ;  /* 0x0000541055557816 */ /* 0x000fe4000000002c */
[----:B------:R-:W-:Y:S01]  /*11590*/  PRMT R87, R87, 0x5410, R42 ;  /* 0x0000541057577816 */ /* 0x000fe2000000002a */
[----:B------:R-:W-:Y:S01]  /*115a0*/  IMAD.U32 R42, R81, 0x10000, RZ ;  /* 0x00010000512a7824 */ /* 0x000fe200078e00ff */
[----:B------:R-:W-:Y:S01]  /*115b0*/  PRMT R82, R82, 0x5410, R37 ;  /* 0x0000541052527816 */ /* 0x000fe20000000025 */
[----:B------:R-:W-:Y:S01]  /*115c0*/  IMAD.U32 R41, R85, 0x10000, RZ ;  /* 0x0001000055297824 */ /* 0x000fe200078e00ff */
[----:B------:R-:W-:Y:S02]  /*115d0*/  SHF.R.U32.HI R39, RZ, 0x10, R39 ;  /* 0x00000010ff277819 */ /* 0x000fe40000011627 */
[----:B------:R-:W-:Y:S01]  /*115e0*/  LOP3.LUT R81, R81, 0xffff0000, RZ, 0xc0, !PT ;  /* 0xffff000051517812 */ /* 0x000fe200078ec0ff */
[----:B------:R-:W-:Y:S01]  /*115f0*/  IMAD.U32 R43, R82, 0x10000, RZ ;  /* 0x00010000522b7824 */ /* 0x000fe200078e00ff */
[----:B------:R-:W-:-:S02]  /*11600*/  PRMT R84, R84, 0x5410, R39 ;  /* 0x0000541054547816 */ /* 0x000fc40000000027 */
[----:B------:R-:W-:Y:S02]  /*11610*/  LOP3.LUT R85, R85, 0xffff0000, RZ, 0xc0, !PT ;  /* 0xffff000055557812 */ /* 0x000fe400078ec0ff */
        /* <DEDUP_REMOVED lines=9> */
[C---:B--2---:R-:W-:Y:S01]  /*116b0*/  IMAD.U32 R31, R32.reuse, 0x10000, RZ ;  /* 0x00010000201f7824 */ /* 0x044fe200078e00ff */
[----:B------:R-:W-:Y:S01]  /*116c0*/  LOP3.LUT R32, R32, 0xffff0000, RZ, 0xc0, !PT ;  /* 0xffff000020207812 */ /* 0x000fe200078ec0ff */
[C---:B------:R-:W-:Y:S01]  /*116d0*/  IMAD.U32 R37, R33.reuse, 0x10000, RZ ;  /* 0x0001000021257824 */ /* 0x040fe200078e00ff */
[----:B------:R-:W-:Y:S01]  /*116e0*/  LOP3.LUT R33, R33, 0xffff0000, RZ, 0xc0, !PT ;  /* 0xffff000021217812 */ /* 0x000fe200078ec0ff */
[C---:B------:R-:W-:Y:S01]  /*116f0*/  FMUL.FTZ R45, R31.reuse, R42 ;  /* 0x0000002a1f2d7220 */ /* 0x040fe20000410000 */
[----:B------:R-:W-:Y:S01]  /*11700*/  FMUL.FTZ R47, R31, R41 ;  /* 0x000000291f2f7220 */ /* 0x000fe20000410000 */
[----:B------:R-:W-:-:S02]  /*11710*/  IMAD.U32 R31, R86, 0x10000, RZ ;  /* 0x00010000561f7824 */ /* 0x000fc400078e00ff */
[----:B0-----:R-:W-:Y:S01]  /*11720*/  FMUL.FTZ R61, R37, R43 ;  /* 0x0000002b253d7220 */ /* 0x001fe20000410000 */
[C---:B------:R-:W-:Y:S01]  /*11730*/  FFMA.FTZ R45, R24.reuse, R41, -R45 ;  /* 0x00000029182d7223 */ /* 0x040fe2000001082d */
[----:B------:R-:W-:Y:S02]  /*11740*/  IMAD.U32 R39, R35, 0x10000, RZ ;  /* 0x0001000023277824 */ /* 0x000fe400078e00ff */
[----:B------:R-:W-:Y:S01]  /*11750*/  FFMA.FTZ R47, R24, R42, R47 ;  /* 0x0000002a182f7223 */ /* 0x000fe2000001002f */
[----:B------:R-:W-:Y:S02]  /*11760*/  IMAD.U32 R41, R84, 0x10000, RZ ;  /* 0x0001000054297824 */ /* 0x000fe400078e00ff */
[-C--:B------:R-:W-:Y:S01]  /*11770*/  FMUL.FTZ R37, R37, R31.reuse ;  /* 0x0000001f25257220 */ /* 0x080fe20000410000 */
[----:B------:R-:W-:Y:S02]  /*11780*/  IMAD.U32 R24, R88, 0x10000, RZ ;  /* 0x0001000058187824 */ /* 0x000fe400078e00ff */
[C---:B------:R-:W-:Y:S01]  /*11790*/  FFMA.FTZ R61, R26.reuse, R31, -R61 ;  /* 0x0000001f1a3d7223 */ /* 0x040fe2000001083d */
[C---:B------:R-:W-:Y:S01]  /*117a0*/  FMUL.FTZ R31, R39.reuse, R41 ;  /* 0x00000029271f7220 */ /* 0x040fe20000410000 */
[----:B------:R-:W-:Y:S01]  /*117b0*/  FFMA.FTZ R37, R26, R43, R37 ;  /* 0x0000002b1a257223 */ /* 0x000fe20000010025 */
[----:B------:R-:W-:Y:S01]  /*117c0*/  FMUL.FTZ R42, R39, R24 ;  /* 0x00000018272a7220 */ /* 0x000fe20000410000 */
[----:B------:R-:W-:-:S02]  /*117d0*/  IMAD.U32 R38, R34, 0x10000, RZ ;  /* 0x0001000022267824 */ /* 0x000fc400078e00ff */
[----:B------:R-:W-:Y:S01]  /*117e0*/  FFMA.FTZ R39, R36, R24, -R31 ;  /* 0x0000001824277223 */ /* 0x000fe2000001081f */
[----:B------:R-:W-:Y:S01]  /*117f0*/  FMUL.FTZ R24, R32, R81 ;  /* 0x0000005120187220 */ /* 0x000fe20000410000 */
[----:B------:R-:W-:Y:S02]  /*11800*/  IMAD.U32 R26, R83, 0x10000, RZ ;  /* 0x00010000531a7824 */ /* 0x000fe400078e00ff */
[----:B------:R-:W-:Y:S01]  /*11810*/  FFMA.FTZ R41, R36, R41, R42 ;  /* 0x0000002924297223 */ /* 0x000fe2000001002a */
[-C--:B------:R-:W-:Y:S01]  /*11820*/  FMUL.FTZ R36, R32, R85.reuse ;  /* 0x0000005520247220 */ /* 0x080fe20000410000 */
[----:B------:R-:W-:Y:S01]  /*11830*/  FFMA.FTZ R32, R25, R85, -R24 ;  /* 0x0000005519207223 */ /* 0x000fe20000010818 */
[----:B------:R-:W-:Y:S01]  /*11840*/  LOP3.LUT R34, R34, 0xffff0000, RZ, 0xc0, !PT ;  /* 0xffff000022227812 */ /* 0x000fe200078ec0ff */
[----:B------:R-:W-:Y:S01]  /*11850*/  IMAD.U32 R24, R87, 0x10000, RZ ;  /* 0x0001000057187824 */ /* 0x000fe200078e00ff */
[----:B------:R-:W-:Y:S01]  /*11860*/  LOP3.LUT R35, R35, 0xffff0000, RZ, 0xc0, !PT ;  /* 0xffff000023237812 */ /* 0x000fe200078ec0ff */
[----:B------:R-:W-:Y:S01]  /*11870*/  FMUL.FTZ R42, R38, R26 ;  /* 0x0000001a262a7220 */ /* 0x000fe20000410000 */
[----:B------:R-:W-:Y:S01]  /*11880*/  LOP3.LUT R83, R83, 0xffff0000, RZ, 0xc0, !PT ;  /* 0xffff000053537812 */ /* 0x000fe200078ec0ff */
[----:B------:R-:W-:Y:S01]  /*11890*/  FFMA.FTZ R36, R25, R81, R36 ;  /* 0x0000005119247223 */ /* 0x000fe20000010024 */
[----:B------:R-:W-:Y:S01]  /*118a0*/  LOP3.LUT R84, R84, 0xffff0000, RZ, 0xc0, !PT ;  /* 0xffff000054547812 */ /* 0x000fe200078ec0ff */
[-C--:B------:R-:W-:Y:S01]  /*118b0*/  FMUL.FTZ R38, R38, R24.reuse ;  /* 0x0000001826267220 */ /* 0x080fe20000410000 */
[----:B------:R-:W-:Y:S01]  /*118c0*/  LOP3.LUT R86, R86, 0xffff0000, RZ, 0xc0, !PT ;  /* 0xffff000056567812 */ /* 0x000fe200078ec0ff */
[----:B------:R-:W-:Y:S01]  /*118d0*/  FFMA.FTZ R42, R27, R24, -R42 ;  /* 0x000000181b2a7223 */ /* 0x000fe2000001082a */
[----:B------:R-:W-:Y:S01]  /*118e0*/  LOP3.LUT R87, R87, 0xffff0000, RZ, 0xc0, !PT ;  /* 0xffff000057577812 */ /* 0x000fe200078ec0ff */
[----:B------:R-:W-:Y:S01]  /*118f0*/  FMUL.FTZ R31, R33, R82 ;  /* 0x00000052211f7220 */ /* 0x000fe20000410000 */
[----:B------:R-:W-:Y:S01]  /*11900*/  LOP3.LUT R88, R88, 0xffff0000, RZ, 0xc0, !PT ;  /* 0xffff000058587812 */ /* 0x000fe200078ec0ff */
[C---:B------:R-:W-:Y:S01]  /*11910*/  FMUL.FTZ R24, R34.reuse, R83 ;  /* 0x0000005322187220 */ /* 0x040fe20000410000 */
[----:B------:R-:W-:Y:S01]  /*11920*/  FMUL.FTZ R25, R35, R84 ;  /* 0x0000005423197220 */ /* 0x000fe20000410000 */
[----:B------:R-:W-:Y:S01]  /*11930*/  FMUL.FTZ R33, R33, R86 ;  /* 0x0000005621217220 */ /* 0x000fe20000410000 */
[-C--:B------:R-:W-:Y:S01]  /*11940*/  FMUL.FTZ R34, R34, R87.reuse ;  /* 0x0000005722227220 */ /* 0x080fe20000410000 */
[----:B------:R-:W-:Y:S01]  /*11950*/  FMUL.FTZ R35, R35, R88 ;  /* 0x0000005823237220 */ /* 0x000fe20000410000 */
[----:B------:R-:W-:Y:S01]  /*11960*/  FFMA.FTZ R86, R28, R86, -R31 ;  /* 0x000000561c567223 */ /* 0x000fe2000001081f */
        /* <DEDUP_REMOVED lines=16> */
.L_x_1749:
[----:B------:R-:W-:Y:S05]  /*11a70*/  BSYNC B1 ;  /* 0x0000000000017941 */ /* 0x000fea0003800000 */
.L_x_1748:
[----:B------:R-:W-:-:S13]  /*11a80*/  ISETP.GE.AND P0, PT, R219, R89, PT ;  /* 0x00000059db00720c */ /* 0x000fda0003f06270 */
[----:B------:R-:W-:Y:S05]  /*11a90*/  @P0 BRA `(.L_x_1729) ;  /* 0x0000001000f40947 */ /* 0x000fea0003800000 */
[----:B-12---:R-:W1:Y:S01]  /*11aa0*/  LDC R33, c[0x0][0x3f4] ;  /* 0x0000fd00ff217b82 */ /* 0x006e620000000800 */
[----:B------:R-:W-:Y:S01]  /*11ab0*/  BSSY B1, `(.L_x_1754) ;  /* 0x000006b000017945 */ /* 0x000fe20003800000 */
[-C--:B-1----:R-:W-:Y:S02]  /*11ac0*/  ISETP.GE.AND P0, PT, R16, R33.reuse, PT ;  /* 0x000000211000720c */ /* 0x082fe40003f06270 */
[-C--:B------:R-:W-:Y:S02]  /*11ad0*/  ISETP.GE.AND P1, PT, R168, R33.reuse, PT ;  /* 0x00000021a800720c */ /* 0x080fe40003f26270 */
[----:B------:R-:W-:-:S09]  /*11ae0*/  ISETP.GE.AND P2, PT, R169, R33, PT ;  /* 0x00000021a900720c */ /* 0x000fd20003f46270 */
[----:B------:R-:W-:Y:S05]  /*11af0*/  @P0 BRA `(.L_x_1755) ;  /* 0x0000000400980947 */ /* 0x000fea0003800000 */
[----:B---3--:R-:W-:Y:S02]  /*11b00*/  LEA.HI R24, R33, R198, RZ, 0x1d ;  /* 0x000000c621187211 */ /* 0x008fe400078fe8ff */
[--C-:B------:R-:W-:Y:S02]  /*11b10*/  SHF.R.U64 R35, R4, 0x10, R5.reuse ;  /* 0x0000001004237819 */ /* 0x100fe40000001205 */
[----:B------:R-:W-:Y:S01]  /*11b20*/  SHF.R.S32.HI R25, RZ, 0x1f, R24 ;  /* 0x0000001fff197819 */ /* 0x000fe20000011418 */
[----:B------:R-:W-:Y:S01]  /*11b30*/  IMAD.SHL.U32 R26, R24, 0x8, RZ ;  /* 0x00000008181a7824 */ /* 0x000fe200078e00ff */
[----:B------:R-:W-:Y:S02]  /*11b40*/  SHF.R.U32.HI R4, RZ, 0x10, R5 ;  /* 0x00000010ff047819 */ /* 0x000fe40000011605 */
[----:B------:R-:W-:Y:S02]  /*11b50*/  LEA.HI R24, R25, R24, RZ, 0x3 ;  /* 0x0000001819187211 */ /* 0x000fe400078f18ff */
[----:B------:R-:W-:-:S02]  /*11b60*/  LOP3.LUT R25, R181, 0x38, R26, 0xf8, !PT ;  /* 0x00000038b5197812 */ /* 0x000fc400078ef81a */
[--C-:B------:R-:W-:Y:S01]  /*11b70*/  SHF.R.U64 R5, R6, 0x10, R7.reuse ;  /* 0x0000001006057819 */ /* 0x100fe20000001207 */
[----:B------:R-:W-:Y:S01]  /*11b80*/  IMAD.SHL.U32 R24, R24, 0x400, RZ ;  /* 0x0000040018187824 */ /* 0x000fe200078e00ff */
[----:B------:R-:W-:Y:S02]  /*11b90*/  LOP3.LUT R25, R25, R218, RZ, 0x3c, !PT ;  /* 0x000000da19197212 */ /* 0x000fe400078e3cff */
[----:B------:R-:W-:Y:S02]  /*11ba0*/  SHF.R.U32.HI R6, RZ, 0x10, R7 ;  /* 0x00000010ff067819 */ /* 0x000fe40000011607 */
[----:B------:R-:W-:Y:S02]  /*11bb0*/  LOP3.LUT R24, R24, 0x7fffe000, RZ, 0xc0, !PT ;  /* 0x7fffe00018187812 */ /* 0x000fe400078ec0ff */
[----:B------:R-:W-:Y:S02]  /*11bc0*/  SHF.R.U64 R39, R48, 0x10, R49 ;  /* 0x0000001030277819 */ /* 0x000fe40000001231 */
[----:B------:R-:W-:-:S02]  /*11bd0*/  IADD3 R29, R25, R24, R188 ;  /* 0x00000018191d7210 */ /* 0x000fc40007ffe0bc */
[----:B------:R-:W1:Y:S01]  /*11be0*/  LDS.128 R24, [R216] ;  /* 0x00000000d8187984 */ /* 0x000e620000000c00 */
[----:B------:R-:W-:Y:S02]  /*11bf0*/  PRMT R90, R90, 0x5410, R35 ;  /* 0x000054105a5a7816 */ /* 0x000fe40000000023 */
[----:B------:R-:W-:Y:S01]  /*11c00*/  IMAD R32, R29, 0x2, R18 ;  /* 0x000000021d207824 */ /* 0x000fe200078e0212 */
[----:B------:R-:W-:Y:S02]  /*11c10*/  PRMT R91, R91, 0x5410, R4 ;  /* 0x000054105b5b7816 */ /* 0x000fe40000000004 */
[----:B------:R-:W-:Y:S02]  /*11c20*/  PRMT R92, R92, 0x5410, R5 ;  /* 0x000054105c5c7816 */ /* 0x000fe40000000005 */
[----:B------:R-:W2:Y:S01]  /*11c30*/  LDS.128 R28, [R32+0xc400] ;  /* 0x00c40000201c7984 */ /* 0x000ea20000000c00 */
[----:B------:R-:W-:Y:S01]  /*11c40*/  PRMT R93, R93, 0x5410, R6 ;  /* 0x000054105d5d7816 */ /* 0x000fe20000000006 */
[----:B------:R-:W-:Y:S01]  /*11c50*/  IMAD.U32 R40, R91, 0x10000, RZ ;  /* 0x000100005b287824 */ /* 0x000fe200078e00ff */
[----:B------:R-:W-:Y:S01]  /*11c60*/  PRMT R94, R94, 0x5410, R39 ;  /* 0x000054105e5e7816 */ /* 0x000fe20000000027 */
[----:B------:R-:W-:Y:S01]  /*11c70*/  IMAD.U32 R39, R90, 0x10000, RZ ;  /* 0x000100005a277824 */ /* 0x000fe200078e00ff */
[----:B------:R-:W-:-:S02]  /*11c80*/  SHF.R.U32.HI R48, RZ, 0x10, R49 ;  /* 0x00000010ff307819 */ /* 0x000fc40000011631 */
[--C-:B------:R-:W-:Y:S01]  /*11c90*/  SHF.R.U64 R37, R50, 0x10, R51.reuse ;  /* 0x0000001032257819 */ /* 0x100fe20000001233 */
[----:B------:R-:W-:Y:S01]  /*11ca0*/  IMAD.U32 R38, R94, 0x10000, RZ ;  /* 0x000100005e267824 */ /* 0x000fe200078e00ff */
[----:B------:R-:W-:Y:S02]  /*11cb0*/  SHF.R.U32.HI R50, RZ, 0x10, R51 ;  /* 0x00000010ff327819 */ /* 0x000fe40000011633 */
[----:B------:R-:W-:Y:S02]  /*11cc0*/  PRMT R95, R95, 0x5410, R48 ;  /* 0x000054105f5f7816 */ /* 0x000fe40000000030 */
[----:B------:R-:W-:Y:S02]  /*11cd0*/  PRMT R97, R97, 0x5410, R50 ;  /* 0x0000541061617816 */ /* 0x000fe40000000032 */
[----:B------:R-:W-:Y:S02]  /*11ce0*/  PRMT R96, R96, 0x5410, R37 ;  /* 0x0000541060607816 */ /* 0x000fe40000000025 */
[----:B------:R-:W-:-:S02]  /*11cf0*/  LOP3.LUT R90, R90, 0xffff0000, RZ, 0xc0, !PT ;  /* 0xffff00005a5a7812 */ /* 0x000fc400078ec0ff */
        /* <DEDUP_REMOVED lines=30> */
[C---:B------:R-:W-:Y:S01]  /*11ee0*/  FMUL.FTZ R4, R28.reuse, R90 ;  /* 0x0000005a1c047220 */ /* 0x040fe20000410000 */
[-C--:B------:R-:W-:Y:S01]  /*11ef0*/  FMUL.FTZ R28, R28, R94.reuse ;  /* 0x0000005e1c1c7220 */ /* 0x080fe20000410000 */
[----:B------:R-:W-:Y:S01]  /*11f00*/  IMAD.U32 R6, R92, 0x10000, RZ ;  /* 0x000100005c067824 */ /* 0x000fe200078e00ff */
[----:B------:R-:W-:Y:S01]  /*11f10*/  LOP3.LUT R30, R30, 0xffff0000, RZ, 0xc0, !PT ;  /* 0xffff00001e1e7812 */ /* 0x000fe200078ec0ff */
[----:B------:R-:W-:Y:S01]  /*11f20*/  FFMA.FTZ R94, R5, R94, -R4 ;  /* 0x0000005e055e7223 */ /* 0x000fe20000010804 */
[----:B------:R-:W-:Y:S01]  /*11f30*/  IMAD.U32 R4, R96, 0x10000, RZ ;  /* 0x0001000060047824 */ /* 0x000fe200078e00ff */
[----:B------:R-:W-:Y:S01]  /*11f40*/  LOP3.LUT R95, R95, 0xffff0000, RZ, 0xc0, !PT ;  /* 0xffff00005f5f7812 */ /* 0x000fe200078ec0ff */
[----:B------:R-:W-:Y:S01]  /*11f50*/  FMUL.FTZ R40, R36, R6 ;  /* 0x0000000624287220 */ /* 0x000fe20000410000 */
[----:B------:R-:W-:Y:S01]  /*11f60*/  LOP3.LUT R92, R92, 0xffff0000, RZ, 0xc0, !PT ;  /* 0xffff00005c5c7812 */ /* 0x000fe200078ec0ff */
[----:B------:R-:W-:Y:S01]  /*11f70*/  FMUL.FTZ R36, R36, R4 ;  /* 0x0000000424247220 */ /* 0x000fe20000410000 */
[----:B------:R-:W-:Y:S01]  /*11f80*/  LOP3.LUT R31, R31, 0xffff0000, RZ, 0xc0, !PT ;  /* 0xffff00001f1f7812 */ /* 0x000fe200078ec0ff */
[----:B------:R-:W-:Y:S01]  /*11f90*/  FFMA.FTZ R39, R34, R38, R39 ;  /* 0x0000002622277223 */ /* 0x000fe20000010027 */
[----:B------:R-:W-:Y:S01]  /*11fa0*/  LOP3.LUT R96, R96, 0xffff0000, RZ, 0xc0, !PT ;  /* 0xffff000060607812 */ /* 0x000fe200078ec0ff */
[----:B------:R-:W-:Y:S01]  /*11fb0*/  FFMA.FTZ R40, R7, R4, -R40 ;  /* 0x0000000407287223 */ /* 0x000fe20000010828 */
[----:B------:R-:W-:Y:S01]  /*11fc0*/  LOP3.LUT R93, R93, 0xffff0000, RZ, 0xc0, !PT ;  /* 0xffff00005d5d7812 */ /* 0x000fe200078ec0ff */
[----:B------:R-:W-:Y:S01]  /*11fd0*/  FMUL.FTZ R27, R29, R91 ;  /* 0x0000005b1d1b7220 */ /* 0x000fe20000410000 */
[----:B------:R-:W-:Y:S01]  /*11fe0*/  LOP3.LUT R97, R97, 0xffff0000, RZ, 0xc0, !PT ;  /* 0xffff000061617812 */ /* 0x000fe200078ec0ff */
[----:B------:R-:W-:Y:S01]  /*11ff0*/  FMUL.FTZ R38, R29, R95 ;  /* 0x0000005f1d267220 */ /* 0x000fe20000410000 */
[----:B------:R-:W-:Y:S01]  /*12000*/  FFMA.FTZ R28, R5, R90, R28 ;  /* 0x0000005a051c7223 */ /* 0x000fe2000001001c */
[C---:B------:R-:W-:Y:S01]  /*12010*/  FMUL.FTZ R4, R30.reuse, R92 ;  /* 0x0000005c1e047220 */ /* 0x040fe20000410000 */
[----:B------:R-:W-:Y:S01]  /*12020*/  FFMA.FTZ R36, R7, R6, R36 ;  /* 0x0000000607247223 */ /* 0x000fe20000010024 */
[-C--:B------:R-:W-:Y:S01]  /*12030*/  FMUL.FTZ R5, R30, R96.reuse ;  /* 0x000000601e057220 */ /* 0x080fe20000410000 */
[C---:B------:R-:W-:Y:S01]  /*12040*/  FMUL.FTZ R29, R31.reuse, R93 ;  /* 0x0000005d1f1d7220 */ /* 0x040fe20000410000 */
[----:B------:R-:W-:Y:S01]  /*12050*/  FMUL.FTZ R6, R31, R97 ;  /* 0x000000611f067220 */ /* 0x000fe20000410000 */
[----:B------:R-:W-:Y:S01]  /*12060*/  FFMA.FTZ R34, R24, R95, -R27 ;  /* 0x0000005f18227223 */ /* 0x000fe2000001081b */
        /* <DEDUP_REMOVED lines=15> */
.L_x_1755:
[----:B------:R-:W-:Y:S05]  /*12160*/  BSYNC B1 ;  /* 0x0000000000017941 */ /* 0x000fea0003800000 */
.L_x_1754:
[----:B------:R-:W-:Y:S04]  /*12170*/  BSSY B1, `(.L_x_1756) ;  /* 0x0000068000017945 */ /* 0x000fe80003800000 */
[----:B------:R-:W-:Y:S05]  /*12180*/  @P1 BRA `(.L_x_1757) ;  /* 0x0000000400981947 */ /* 0x000fea0003800000 */
[----:B-1----:R-:W-:Y:S02]  /*12190*/  LEA.HI R4, R33, R170, RZ, 0x1d ;  /* 0x000000aa21047211 */ /* 0x002fe400078fe8ff */
[----:B------:R-:W-:Y:S02]  /*121a0*/  SHF.R.U64 R34, R52, 0x10, R53 ;  /* 0x0000001034227819 */ /* 0x000fe40000001235 */
[----:B------:R-:W-:Y:S01]  /*121b0*/  SHF.R.S32.HI R5, RZ, 0x1f, R4 ;  /* 0x0000001fff057819 */ /* 0x000fe20000011404 */
[----:B------:R-:W-:Y:S01]  /*121c0*/  IMAD.SHL.U32 R6, R4, 0x8, RZ ;  /* 0x0000000804067824 */ /* 0x000fe200078e00ff */
[----:B---3--:R-:W-:Y:S02]  /*121d0*/  SHF.R.U64 R30, R8, 0x10, R9 ;  /* 0x00000010081e7819 */ /* 0x008fe40000001209 */
[----:B------:R-:W-:Y:S02]  /*121e0*/  LEA.HI R4, R5, R4, RZ, 0x3 ;  /* 0x0000000405047211 */ /* 0x000fe400078f18ff */
[----:B------:R-:W-:-:S02]  /*121f0*/  LOP3.LUT R5, R181, 0x38, R6, 0xf8, !PT ;  /* 0x00000038b5057812 */ /* 0x000fc400078ef806 */
[----:B------:R-:W-:Y:S01]  /*12200*/  SHF.R.U32.HI R9, RZ, 0x10, R9 ;  /* 0x00000010ff097819 */ /* 0x000fe20000011609 */
[----:B------:R-:W-:Y:S01]  /*12210*/  IMAD.SHL.U32 R4, R4, 0x400, RZ ;  /* 0x0000040004047824 */ /* 0x000fe200078e00ff */
[----:B------:R-:W-:Y:S02]  /*12220*/  LOP3.LUT R5, R5, R218, RZ, 0x3c, !PT ;  /* 0x000000da05057212 */ /* 0x000fe400078e3cff */
[----:B------:R-:W-:Y:S02]  /*12230*/  PRMT R77, R77, 0x5410, R34 ;  /* 0x000054104d4d7816 */ /* 0x000fe40000000022 */
[----:B------:R-:W-:Y:S02]  /*12240*/  LOP3.LUT R4, R4, 0x7fffe000, RZ, 0xc0, !PT ;  /* 0x7fffe00004047812 */ /* 0x000fe400078ec0ff */
[----:B------:R-:W-:Y:S01]  /*12250*/  PRMT R73, R73, 0x5410, R30 ;  /* 0x0000541049497816 */ /* 0x000fe2000000001e */
[----:B------:R-:W-:Y:S01]  /*12260*/  IMAD.U32 R34, R77, 0x10000, RZ ;  /* 0x000100004d227824 */ /* 0x000fe200078e00ff */
[----:B------:R-:W-:-:S02]  /*12270*/  IADD3 R25, R5, R4, R188 ;  /* 0x0000000405197210 */ /* 0x000fc40007ffe0bc */
[----:B------:R-:W1:Y:S01]  /*12280*/  LDS.128 R4, [R214] ;  /* 0x00000000d6047984 */ /* 0x000e620000000c00 */
[----:B------:R-:W-:Y:S01]  /*12290*/  SHF.R.U32.HI R53, RZ, 0x10, R53 ;  /* 0x00000010ff357819 */ /* 0x000fe20000011635 */
[----:B------:R-:W-:Y:S01]  /*122a0*/  IMAD.U32 R35, R73, 0x10000, RZ ;  /* 0x0001000049237824 */ /* 0x000fe200078e00ff */
[----:B------:R-:W-:Y:S01]  /*122b0*/  SHF.R.U64 R32, R54, 0x10, R55 ;  /* 0x0000001036207819 */ /* 0x000fe20000001237 */
[----:B------:R-:W-:Y:S01]  /*122c0*/  IMAD R28, R25, 0x2, R18 ;  /* 0x00000002191c7824 */ /* 0x000fe200078e0212 */
[----:B------:R-:W-:Y:S02]  /*122d0*/  SHF.R.U64 R8, R10, 0x10, R11 ;  /* 0x000000100a087819 */ /* 0x000fe4000000120b */
[----:B------:R-:W-:Y:S02]  /*122e0*/  PRMT R74, R74, 0x5410, R9 ;  /* 0x000054104a4a7816 */ /* 0x000fe40000000009 */
[----:B------:R-:W2:Y:S01]  /*122f0*/  LDS.128 R24, [R28+0xc400] ;  /* 0x00c400001c187984 */ /* 0x000ea20000000c00 */
[----:B------:R-:W-:-:S02]  /*12300*/  SHF.R.U32.HI R55, RZ, 0x10, R55 ;  /* 0x00000010ff377819 */ /* 0x000fc40000011637 */
[----:B------:R-:W-:Y:S01]  /*12310*/  SHF.R.U32.HI R11, RZ, 0x10, R11 ;  /* 0x00000010ff0b7819 */ /* 0x000fe2000001160b */
[----:B------:R-:W-:Y:S01]  /*12320*/  IMAD.U32 R36, R74, 0x10000, RZ ;  /* 0x000100004a247824 */ /* 0x000fe200078e00ff */
[----:B------:R-:W-:Y:S02]  /*12330*/  PRMT R78, R78, 0x5410, R53 ;  /* 0x000054104e4e7816 */ /* 0x000fe40000000035 */
[----:B------:R-:W-:Y:S02]  /*12340*/  PRMT R75, R75, 0x5410, R8 ;  /* 0x000054104b4b7816 */ /* 0x000fe40000000008 */
[----:B------:R-:W-:Y:S02]  /*12350*/  PRMT R80, R80, 0x5410, R55 ;  /* 0x0000541050507816 */ /* 0x000fe40000000037 */
[----:B------:R-:W-:Y:S02]  /*12360*/  PRMT R76, R76, 0x5410, R11 ;  /* 0x000054104c4c7816 */ /* 0x000fe4000000000b */
[----:B------:R-:W-:-:S02]  /*12370*/  PRMT R79, R79, 0x5410, R32 ;  /* 0x000054104f4f7816 */ /* 0x000fc40000000020 */
[----:B------:R-:W-:Y:S02]  /*12380*/  LOP3.LUT R73, R73, 0xffff0000, RZ, 0xc0, !PT ;  /* 0xffff000049497812 */ /* 0x000fe400078ec0ff */
        /* <DEDUP_REMOVED lines=20> */
[----:B------:R-:W-:Y:S02]  /*124d0*/  IMAD.U32 R32, R27, 0x10000, RZ ;  /* 0x000100001b207824 */ /* 0x000fe400078e00ff */
[-C--:B------:R-:W-:Y:S01]  /*124e0*/  FMUL.FTZ R30, R30, R29.reuse ;  /* 0x0000001d1e1e7220 */ /* 0x080fe20000410000 */
[----:B------:R-:W-:Y:S02]  /*124f0*/  IMAD.U32 R34, R76, 0x10000, RZ ;  /* 0x000100004c227824 */ /* 0x000fe400078e00ff */
[C---:B------:R-:W-:Y:S01]  /*12500*/  FFMA.FTZ R38, R9.reuse, R29, -R38 ;  /* 0x0000001d09267223 */ /* 0x040fe20000010826 */
[----:B------:R-:W-:Y:S02]  /*12510*/  IMAD.U32 R8, R80, 0x10000, RZ ;  /* 0x0001000050087824 */ /* 0x000fe400078e00ff */
[----:B------:R-:W-:Y:S01]  /*12520*/  FFMA.FTZ R36, R9, R36, R30 ;  /* 0x0000002409247223 */ /* 0x000fe2000001001e */
[----:B------:R-:W-:Y:S01]  /*12530*/  FMUL.FTZ R40, R32, R34 ;  /* 0x0000002220287220 */ /* 0x000fe20000410000 */
[----:B------:R-:W-:Y:S01]  /*12540*/  FMUL.FTZ R9, R24, R73 ;  /* 0x0000004918097220 */ /* 0x000fe20000410000 */
[-C--:B------:R-:W-:Y:S01]  /*12550*/  FMUL.FTZ R29, R32, R8.reuse ;  /* 0x00000008201d7220 */ /* 0x080fe20000410000 */
[----:B------:R-:W-:Y:S01]  /*12560*/  LOP3.LUT R78, R78, 0xffff0000, RZ, 0xc0, !PT ;  /* 0xffff00004e4e7812 */ /* 0x000fe200078ec0ff */
[----:B------:R-:W-:Y:S01]  /*12570*/  FFMA.FTZ R40, R11, R8, -R40 ;  /* 0x000000080b287223 */ /* 0x000fe20000010828 */
[----:B------:R-:W-:-:S02]  /*12580*/  IMAD.U32 R31, R26, 0x10000, RZ ;  /* 0x000100001a1f7824 */ /* 0x000fc400078e00ff */
[----:B------:R-:W-:Y:S01]  /*12590*/  FFMA.FTZ R34, R11, R34, R29 ;  /* 0x000000220b227223 */ /* 0x000fe2000001001d */
[-C--:B------:R-:W-:Y:S01]  /*125a0*/  FMUL.FTZ R11, R24, R77.reuse ;  /* 0x0000004d180b7220 */ /* 0x080fe20000410000 */
[----:B------:R-:W-:Y:S01]  /*125b0*/  FFMA.FTZ R24, R4, R77, -R9 ;  /* 0x0000004d04187223 */ /* 0x000fe20000010809 */
[----:B------:R-:W-:Y:S02]  /*125c0*/  IMAD.U32 R9, R75, 0x10000, RZ ;  /* 0x000100004b097824 */ /* 0x000fe400078e00ff */
[----:B------:R-:W-:Y:S01]  /*125d0*/  FMUL.FTZ R32, R25, R74 ;  /* 0x0000004a19207220 */ /* 0x000fe20000410000 */
        /* <DEDUP_REMOVED lines=8> */
[----:B------:R-:W-:Y:S01]  /*12660*/  FFMA.FTZ R30, R4, R73, R11 ;  /* 0x00000049041e7223 */ /* 0x000fe2000001000b */
[----:B------:R-:W-:Y:S01]  /*12670*/  LOP3.LUT R79, R79, 0xffff0000, RZ, 0xc0, !PT ;  /* 0xffff00004f4f7812 */ /* 0x000fe200078ec0ff */
[C---:B------:R-:W-:Y:S01]  /*12680*/  FFMA.FTZ R11, R5.reuse, R78, -R32 ;  /* 0x0000004e050b7223 */ /* 0x040fe20000010820 */
[----:B------:R-:W-:Y:S01]  /*12690*/  LOP3.LUT R80, R80, 0xffff0000, RZ, 0xc0, !PT ;  /* 0xffff000050507812 */ /* 0x000fe200078ec0ff */
[----:B------:R-:W-:Y:S01]  /*126a0*/  FFMA.FTZ R25, R5, R74, R25 ;  /* 0x0000004a05197223 */ /* 0x000fe20000010019 */
[C---:B------:R-:W-:Y:S01]  /*126b0*/  FFMA.FTZ R29, R10.reuse, R8, -R29 ;  /* 0x000000080a1d7223 */ /* 0x040fe2000001081d */
        /* <DEDUP_REMOVED lines=19> */
.L_x_1757:
[----:B------:R-:W-:Y:S05]  /*127f0*/  BSYNC B1 ;  /* 0x0000000000017941 */ /* 0x000fea0003800000 */
.L_x_1756:
[----:B------:R-:W-:Y:S05]  /*12800*/  @P2 BRA `(.L_x_1729) ;  /* 0x0000000400982947 */ /* 0x000fea0003800000 */
[----:B------:R-:W-:Y:S02]  /*12810*/  LEA.HI R33, R33, R171, RZ, 0x1d ;  /* 0x000000ab21217211 */ /* 0x000fe400078fe8ff */
[----:B-1-3--:R-:W-:Y:S02]  /*12820*/  SHF.R.U64 R26, R58, 0x10, R59 ;  /* 0x000000103a1a7819 */ /* 0x00afe4000000123b */
        /* <DEDUP_REMOVED lines=10> */
[----:B------:R-:W-:Y:S02]  /*128d0*/  PRMT R71, R71, 0x5410, R26 ;  /* 0x0000541047477816 */ /* 0x000fe4000000001a */
[----:B------:R-:W-:-:S02]  /*128e0*/  IADD3 R9, R5, R6, R188 ;  /* 0x0000000605097210 */ /* 0x000fc40007ffe0bc */
[----:B------:R-:W1:Y:S01]  /*128f0*/  LDS.128 R4, [R213] ;  /* 0x00000000d5047984 */ /* 0x000e620000000c00 */
[----:B------:R-:W-:Y:S02]  /*12900*/  SHF.R.U64 R30, R56, 0x10, R57 ;  /* 0x00000010381e7819 */ /* 0x000fe40000001239 */
[----:B------:R-:W-:Y:S01]  /*12910*/  IMAD R24, R9, 0x2, R18 ;  /* 0x0000000209187824 */ /* 0x000fe200078e0212 */
[----:B------:R-:W-:Y:S02]  /*12920*/  SHF.R.U32.HI R14, RZ, 0x10, R15 ;  /* 0x00000010ff0e7819 */ /* 0x000fe4000001160f */
[----:B------:R-:W-:Y:S02]  /*12930*/  PRMT R26, R0, 0x5410, R25 ;  /* 0x00005410001a7816 */ /* 0x000fe40000000019 */
[----:B------:R-:W2:Y:S01]  /*12940*/  LDS.128 R8, [R24+0xc400] ;  /* 0x00c4000018087984 */ /* 0x000ea20000000c00 */
[----:B------:R-:W-:Y:S02]  /*12950*/  PRMT R69, R69, 0x5410, R30 ;  /* 0x0000541045457816 */ /* 0x000fe4000000001e */
[----:B------:R-:W-:Y:S01]  /*12960*/  PRMT R31, R21, 0x5410, R14 ;  /* 0x00005410151f7816 */ /* 0x000fe2000000000e */
[----:B------:R-:W-:Y:S01]  /*12970*/  IMAD.U32 R27, R26, 0x10000, RZ ;  /* 0x000100001a1b7824 */ /* 0x000fe200078e00ff */
[----:B------:R-:W-:Y:S01]  /*12980*/  SHF.R.U32.HI R57, RZ, 0x10, R57 ;  /* 0x00000010ff397819 */ /* 0x000fe20000011639 */
[----:B------:R-:W-:Y:S01]  /*12990*/  IMAD.U32 R25, R69, 0x10000, RZ ;  /* 0x0001000045197824 */ /* 0x000fe200078e00ff */
[----:B------:R-:W-:Y:S01]  /*129a0*/  PRMT R28, R3, 0x5410, R28 ;  /* 0x00005410031c7816 */ /* 0x000fe2000000001c */
[----:B------:R-:W-:Y:S01]  /*129b0*/  IMAD.U32 R32, R31, 0x10000, RZ ;  /* 0x000100001f207824 */ /* 0x000fe200078e00ff */
[----:B------:R-:W-:-:S02]  /*129c0*/  SHF.R.U32.HI R59, RZ, 0x10, R59 ;  /* 0x00000010ff3b7819 */ /* 0x000fc4000001163b */
[----:B------:R-:W-:Y:S01]  /*129d0*/  PRMT R70, R70, 0x5410, R57 ;  /* 0x0000541046467816 */ /* 0x000fe20000000039 */
[----:B------:R-:W-:Y:S01]  /*129e0*/  IMAD.U32 R29, R28, 0x10000, RZ ;  /* 0x000100001c1d7824 */ /* 0x000fe200078e00ff */
[----:B------:R-:W-:Y:S02]  /*129f0*/  PRMT R72, R72, 0x5410, R59 ;  /* 0x0000541048487816 */ /* 0x000fe4000000003b */
[----:B------:R-:W-:Y:S02]  /*12a00*/  PRMT R30, R20, 0x5410, R13 ;  /* 0x00005410141e7816 */ /* 0x000fe4000000000d */
        /* <DEDUP_REMOVED lines=16> */
[-C--:B------:R-:W-:Y:S01]  /*12b10*/  FMUL.FTZ R35, R14, R25.reuse ;  /* 0x000000190e237220 */ /* 0x080fe20000410000 */
[C---:B------:R-:W-:Y:S01]  /*12b20*/  IMAD.U32 R14, R70.reuse, 0x10000, RZ ;  /* 0x00010000460e7824 */ /* 0x040fe200078e00ff */
[----:B------:R-:W-:Y:S01]  /*12b30*/  LOP3.LUT R70, R70, 0xffff0000, RZ, 0xc0, !PT ;  /* 0xffff000046467812 */ /* 0x000fe200078ec0ff */
[----:B------:R-:W-:Y:S01]  /*12b40*/  FFMA.FTZ R33, R0, R25, -R33 ;  /* 0x0000001900217223 */ /* 0x000fe20000010821 */
[----:B------:R-:W-:Y:S01]  /*12b50*/  FMUL.FTZ R25, R15, R29 ;  /* 0x0000001d0f197220 */ /* 0x000fe20000410000 */
[----:B------:R-:W-:-:S02]  /*12b60*/  IMAD.U32 R21, R11, 0x10000, RZ ;  /* 0x000100000b157824 */ /* 0x000fc400078e00ff */
[----:B------:R-:W-:Y:S01]  /*12b70*/  FFMA.FTZ R35, R0, R27, R35 ;  /* 0x0000001b00237223 */ /* 0x000fe20000010023 */
[----:B------:R-:W-:Y:S02]  /*12b80*/  IMAD.U32 R0, R72, 0x10000, RZ ;  /* 0x0001000048007824 */ /* 0x000fe400078e00ff */
[-C--:B------:R-:W-:Y:S01]  /*12b90*/  FMUL.FTZ R15, R15, R14.reuse ;  /* 0x0000000e0f0f7220 */ /* 0x080fe20000410000 */
[----:B------:R-:W-:Y:S01]  /*12ba0*/  FFMA.FTZ R25, R12, R14, -R25 ;  /* 0x0000000e0c197223 */ /* 0x000fe20000010819 */
[C---:B------:R-:W-:Y:S01]  /*12bb0*/  FMUL.FTZ R14, R21.reuse, R32 ;  /* 0x00000020150e7220 */ /* 0x040fe20000410000 */
[-C--:B------:R-:W-:Y:S01]  /*12bc0*/  FMUL.FTZ R27, R21, R0.reuse ;  /* 0x00000000151b7220 */ /* 0x080fe20000410000 */
[----:B------:R-:W-:Y:S02]  /*12bd0*/  IMAD.U32 R20, R10, 0x10000, RZ ;  /* 0x000100000a147824 */ /* 0x000fe400078e00ff */
[----:B------:R-:W-:Y:S01]  /*12be0*/  FFMA.FTZ R15, R12, R29, R15 ;  /* 0x0000001d0c0f7223 */ /* 0x000fe2000001000f */
[----:B------:R-:W-:Y:S01]  /*12bf0*/  FFMA.FTZ R21, R13, R0, -R14 ;  /* 0x000000000d157223 */ /* 0x000fe2000001080e */
[C---:B------:R-:W-:Y:S01]  /*12c00*/  FMUL.FTZ R0, R8.reuse, R26 ;  /* 0x0000001a08007220 */ /* 0x040fe20000410000 */
[----:B------:R-:W-:Y:S01]  /*12c10*/  FMUL.FTZ R14, R8, R69 ;  /* 0x00000045080e7220 */ /* 0x000fe20000410000 */
[----:B------:R-:W-:-:S02]  /*12c20*/  IMAD.U32 R8, R30, 0x10000, RZ ;  /* 0x000100001e087824 */ /* 0x000fc400078e00ff */
[----:B------:R-:W-:Y:S01]  /*12c30*/  FFMA.FTZ R27, R13, R32, R27 ;  /* 0x000000200d1b7223 */ /* 0x000fe2000001001b */
[C---:B------:R-:W-:Y:S01]  /*12c40*/  FFMA.FTZ R12, R3.reuse, R69, -R0 ;  /* 0x00000045030c7223 */ /* 0x040fe20000010800 */
[----:B------:R-:W-:Y:S01]  /*12c50*/  FFMA.FTZ R14, R3, R26, R14 ;  /* 0x0000001a030e7223 */ /* 0x000fe2000001000e */
[----:B------:R-:W-:Y:S02]  /*12c60*/  IMAD.U32 R0, R71, 0x10000, RZ ;  /* 0x0001000047007824 */ /* 0x000fe400078e00ff */
[----:B------:R-:W-:Y:S01]  /*12c70*/  FMUL.FTZ R26, R20, R8 ;  /* 0x00000008141a7220 */ /* 0x000fe20000410000 */
[----:B------:R-:W-:Y:S01]  /*12c80*/  FMUL.FTZ R13, R9, R28 ;  /* 0x0000001c090d7220 */ /* 0x000fe20000410000 */
[----:B------:R-:W-:Y:S01]  /*12c90*/  LOP3.LUT R10, R10, 0xffff0000, RZ, 0xc0, !PT ;  /* 0xffff00000a0a7812 */ /* 0x000fe200078ec0ff */
[-C--:B------:R-:W-:Y:S01]  /*12ca0*/  FMUL.FTZ R20, R20, R0.reuse ;  /* 0x0000000014147220 */ /* 0x080fe20000410000 */
        /* <DEDUP_REMOVED lines=8> */
[----:B------:R-:W-:Y:S01]  /*12d30*/  FFMA.FTZ R20, R5, R8, R20 ;  /* 0x0000000805147223 */ /* 0x000fe20000010014 */
[----:B------:R-:W-:Y:S01]  /*12d40*/  LOP3.LUT R72, R72, 0xffff0000, RZ, 0xc0, !PT ;  /* 0xffff000048487812 */ /* 0x000fe200078ec0ff */
[C---:B------:R-:W-:Y:S01]  /*12d50*/  FMUL.FTZ R5, R10.reuse, R3 ;  /* 0x000000030a057220 */ /* 0x040fe20000410000 */
[C---:B------:R-:W-:Y:S01]  /*12d60*/  FMUL.FTZ R4, R11.reuse, R0 ;  /* 0x000000000b047220 */ /* 0x040fe20000410000 */
[----:B------:R-:W-:Y:S01]  /*12d70*/  FMUL.FTZ R10, R10, R71 ;  /* 0x000000470a0a7220 */ /* 0x000fe20000410000 */
[----:B------:R-:W-:Y:S01]  /*12d80*/  F2FP.BF16.F32.PACK_AB R8, R14, R35 ;  /* 0x000000230e08723e */ /* 0x000fe200000010ff */
        /* <DEDUP_REMOVED lines=14> */
.L_x_1729:
[----:B------:R-:W-:Y:S05]  /*12e70*/  BSYNC B0 ;  /* 0x0000000000007941 */ /* 0x000fea0003800000 */
.L_x_1707:
        /* <DEDUP_REMOVED lines=8> */
.L_x_1705:
[----:B01-3--:R-:W3:Y:S02]  /*12f00*/  LDL R0, [R1+0x30] ;  /* 0x0000300001007983 */ /* 0x00bee40000100800 */
[----:B---3--:R-:W-:-:S13]  /*12f10*/  R2UR UR4, R0 ;  /* 0x00000000000472ca */ /* 0x008fda00000e0000 */
[----:B------:R-:W-:-:S05]  /*12f20*/  IMAD.U32 R0, RZ, RZ, UR4 ;  /* 0x00000004ff007e24 */ /* 0x000fca000f8e00ff */
[----:B------:R-:W-:-:S13]  /*12f30*/  ISETP.NE.AND P0, PT, R0, 0x3, PT ;  /* 0x000000030000780c */ /* 0x000fda0003f05270 */
[----:B------:R-:W-:Y:S05]  /*12f40*/  @!P0 BRA `(.L_x_1758) ;  /* 0x0000000000048947 */ /* 0x000fea0003800000 */
[----:B------:R-:W-:Y:S01]  /*12f50*/  BPT.TRAP 0x1 ;  /* 0x000000040000795c */ /* 0x000fe20000300000 */
.L_x_1758:
[----:B--2-4-:R-:W-:Y:S01]  /*12f60*/  IMAD R9, R160, 0x8, R18 ;  /* 0x00000008a0097824 */ /* 0x014fe200078e0212 */
[----:B------:R-:W-:-:S04]  /*12f70*/  SHF.L.U32 R0, R163, 0x1f, RZ ;  /* 0x0000001fa3007819 */ /* 0x000fc800000006ff */
[----:B------:R0:W1:Y:S01]  /*12f80*/  SYNCS.PHASECHK.TRANS64.TRYWAIT P1, [R9+URZ+0x2a830], R0 ;  /* 0x02a83000090075a7 */ /* 0x000062000802017f */
[----:B------:R-:W-:Y:S05]  /*12f90*/  @!P0 BRA `(.L_x_1759) ;  /* 0x0000000000048947 */ /* 0x000fea0003800000 */
[----:B------:R-:W-:Y:S01]  /*12fa0*/  BPT.TRAP 0x1 ;  /* 0x000000040000795c */ /* 0x000fe20000300000 */
.L_x_1759:
[----:B-1----:R-:W-:Y:S05]  /*12fb0*/  @P1 BRA `(.L_x_1760) ;  /* 0x0000000000081947 */ /* 0x002fea0003800000 */
[----:B------:R-:W1:Y:S02]  /*12fc0*/  SYNCS.PHASECHK.TRANS64.TRYWAIT P1, [R9+URZ+0x2a830], R0 ;  /* 0x02a83000090075a7 */ /* 0x000e64000802017f */
[----:B-1----:R-:W-:Y:S05]  /*12fd0*/  @!P1 BRA `(.L_x_1761) ;  /* 0x0000016800409947 */ /* 0x002fea0003800000 */
.L_x_1760:
        /* <DEDUP_REMOVED lines=40> */
[----:B------:R-:W-:Y:S01]  /*13260*/  UIADD3 UR36, UR4, 0x806, URZ ;  /* 0x0000080604247890 */ /* 0x000fe2000fffe03f */
[----:B0-----:R-:W-:Y:S01]  /*13270*/  IMAD.U32 R10, RZ, RZ, UR8 ;  /* 0x00000008ff0a7e24 */ /* 0x001fe2000f8e00ff */
[----:B------:R-:W-:Y:S01]  /*13280*/  UMOV UR37, 0x40000040 ;  /* 0x4000004000257882 */ /* 0x000fe20000000000 */
        /* <DEDUP_REMOVED lines=54> */
[----:B------:R-:W-:-:S02]  /*135f0*/  IMAD.MOV.U32 R7, RZ, RZ, 0x40000040 ;  /* 0x40000040ff077424 */ /* 0x000fc400078e00ff */
[----:B------:R-:W-:Y:S01]  /*13600*/  IMAD.U32 R11, RZ, RZ, UR9 ;  /* 0x00000009ff0b7e24 */ /* 0x000fe2000f8e00ff */
        /* <DEDUP_REMOVED lines=41> */
.L_x_1762:
[----:B------:R-:W0:Y:S01]  /*138a0*/  LDC R200, c[0x0][0x448] ;  /* 0x00011200ffc87b82 */ /* 0x000e220000000800 */
[----:B------:R-:W-:Y:S01]  /*138b0*/  IMAD.IADD R0, R191, 0x1, R187 ;  /* 0x00000001bf007824 */ /* 0x000fe200078e02bb */
[----:B------:R-:W-:Y:S01]  /*138c0*/  LOP3.LUT R22, R22, 0xffefffff, RZ, 0xc0, !PT ;  /* 0xffefffff16167812 */ /* 0x000fe200078ec0ff */
[----:B------:R-:W-:Y:S01]  /*138d0*/  IMAD.MOV.U32 R5, RZ, RZ, -0x60 ;  /* 0xffffffa0ff057424 */ /* 0x000fe200078e00ff */
[----:B------:R-:W-:Y:S01]  /*138e0*/  ULDC UR4, c[0x0][0x9dc] ;  /* 0x0002770000047ab9 */ /* 0x000fe20000000800 */
[----:B------:R-:W-:Y:S02]  /*138f0*/  IMAD.MOV.U32 R7, RZ, RZ, R0 ;  /* 0x000000ffff077224 */ /* 0x000fe400078e0000 */
[----:B------:R-:W-:Y:S01]  /*13900*/  IMAD R5, R2, R5, 0x61 ;  /* 0x0000006102057424 */ /* 0x000fe200078e0205 */
[----:B------:R-:W1:Y:S03]  /*13910*/  LDC.64 R12, c[0x0][0x9e0] ;  /* 0x00027800ff0c7b82 */ /* 0x000e660000000a00 */
[----:B------:R-:W-:Y:S01]  /*13920*/  VIADD R73, R5, 0xffffffff ;  /* 0xffffffff05497836 */ /* 0x000fe20000000000 */
[----:B0-----:R-:W-:-:S13]  /*13930*/  ISETP.NE.AND P1, PT, R200, 0x1, PT ;  /* 0x00000001c800780c */ /* 0x001fda0003f25270 */
[----:B------:R-:W0:Y:S01]  /*13940*/  @P1 LDC R3, c[0x0][0x44c] ;  /* 0x00011300ff031b82 */ /* 0x000e220000000800 */
[----:B------:R-:W-:-:S04]  /*13950*/  @P1 LOP3.LUT R22, R22, 0x100000, RZ, 0xfc, !PT ;  /* 0x0010000016161812 */ /* 0x000fc800078efcff */
[----:B------:R-:W-:-:S03]  /*13960*/  LOP3.LUT R22, R22, 0xfff7ffff, RZ, 0xc0, !PT ;  /* 0xfff7ffff16167812 */ /* 0x000fc600078ec0ff */
[----:B------:R-:W2:Y:S01]  /*13970*/  @P1 LDC R4, c[0x0][0x450] ;  /* 0x00011400ff041b82 */ /* 0x000ea20000000800 */
[----:B0-----:R-:W-:-:S04]  /*13980*/  @P1 IMAD.HI.U32 R3, R0, R3, RZ ;  /* 0x0000000300031227 */ /* 0x001fc800078e00ff */
[----:B------:R-:W-:Y:S01]  /*13990*/  IMAD R0, R2, -0x60, R167 ;  /* 0xffffffa002007824 */ /* 0x000fe200078e02a7 */
[----:B--2---:R-:W-:Y:S01]  /*139a0*/  @P1 SHF.R.U32.HI R7, RZ, R4, R3 ;  /* 0x00000004ff071219 */ /* 0x004fe20000011603 */
[----:B------:R-:W-:Y:S01]  /*139b0*/  VIADD R3, R9, 0x2a840 ;  /* 0x0002a84009037836 */ /* 0x000fe20000000000 */
[----:B-1----:R-:W-:Y:S01]  /*139c0*/  ISETP.GE.AND P1, PT, R13, 0x1, PT ;  /* 0x000000010d00780c */ /* 0x002fe20003f26270 */
[----:B------:R-:W-:Y:S02]  /*139d0*/  IMAD R4, R190, -0x2, R5 ;  /* 0xfffffffebe047824 */ /* 0x000fe400078e0205 */
[----:B------:R-:W0:Y:S01]  /*139e0*/  SHFL.IDX PT, R6, R7, RZ, 0x1c1f ;  /* 0x001c1fff07067589 */ /* 0x000e2200000e0000 */
[----:B------:R-:W-:Y:S01]  /*139f0*/  PRMT R3, R172, 0x654, R3 ;  /* 0x00000654ac037816 */ /* 0x000fe20000000003 */
[----:B------:R-:W-:Y:S01]  /*13a00*/  IMAD.U32 R9, RZ, RZ, UR4 ;  /* 0x00000004ff097e24 */ /* 0x000fe2000f8e00ff */
[----:B------:R-:W-:Y:S01]  /*13a10*/  IADD3 R11, -R166, R4, R167 ;  /* 0x00000004a60b7210 */ /* 0x000fe20007ffe1a7 */
[----:B------:R-:W-:Y:S01]  /*13a20*/  VIADD R74, R4, 0xffffffff ;  /* 0xffffffff044a7836 */ /* 0x000fe20000000000 */
[----:B------:R1:W-:Y:S03]  /*13a30*/  SYNCS.ARRIVE.TRANS64.RED.A1T0 RZ, [R3+URZ], RZ ;  /* 0x000000ff03ff79a7 */ /* 0x0003e6000810043f */
[----:B------:R-:W-:-:S02]  /*13a40*/  IMAD.IADD R15, R11, 0x1, R12 ;  /* 0x000000010b0f7824 */ /* 0x000fc400078e020c */
[----:B------:R-:W-:Y:S01]  /*13a50*/  @P1 LOP3.LUT R22, R22, 0x80000, RZ, 0xfc, !PT ;  /* 0x0008000016161812 */ /* 0x000fe200078efcff */
[----:B-1----:R-:W-:Y:S01]  /*13a60*/  VIADD R3, R0, 0x60 ;  /* 0x0000006000037836 */ /* 0x002fe20000000000 */
[----:B------:R-:W-:-:S03]  /*13a70*/  LOP3.LUT R0, RZ, R9, RZ, 0x33, !PT ;  /* 0x00000009ff007212 */ /* 0x000fc600078e33ff */
[----:B------:R-:W-:Y:S02]  /*13a80*/  IMAD R100, R190, -0x2, R3 ;  /* 0xfffffffebe647824 */ /* 0x000fe400078e0203 */
[----:B------:R-:W-:-:S04]  /*13a90*/  IMAD.IADD R21, R11, 0x1, R0 ;  /* 0x000000010b157824 */ /* 0x000fc800078e0200 */
[----:B0-----:R-:W-:Y:S01]  /*13aa0*/  IMAD.IADD R3, R21, 0x1, R6 ;  /* 0x0000000115037824 */ /* 0x001fe200078e0206 */
[----:B------:R-:W-:Y:S01]  /*13ab0*/  VIADDMNMX R72, R6, R15, R100, PT ;  /* 0x0000000f06487246 */ /* 0x000fe20003800164 */
[----:B------:R-:W-:Y:S06]  /*13ac0*/  @!P1 BRA `(.L_x_1763) ;  /* 0x00000000004c9947 */ /* 0x000fec0003800000 */
[----:B------:R-:W-:Y:S01]  /*13ad0*/  IADD3 R0, -R166, R167, R6 ;  /* 0x000000a7a6007210 */ /* 0x000fe20007ffe106 */
[----:B------:R-:W-:Y:S03]  /*13ae0*/  BSSY B0, `(.L_x_1764) ;  /* 0x000000e000007945 */ /* 0x000fe60003800000 */
        /* <DEDUP_REMOVED lines=9> */
.L_x_1765:
[----:B------:R-:W-:-:S13]  /*13b80*/  ISETP.NE.AND P1, PT, R13, 0x1, PT ;  /* 0x000000010d00780c */ /* 0x000fda0003f25270 */
[----:B------:R-:W0:Y:S02]  /*13b90*/  @P1 LDC.64 R4, c[0x0][0x9e8] ;  /* 0x00027a00ff041b82 */ /* 0x000e240000000a00 */
[----:B0-----:R-:W-:-:S05]  /*13ba0*/  @P1 IMAD.HI.U32 R4, R0, R4, RZ ;  /* 0x0000000400041227 */ /* 0x001fca00078e00ff */
[----:B------:R-:W-:-:S07]  /*13bb0*/  @P1 SHF.R.U32.HI R0, RZ, R5, R4 ;  /* 0x00000005ff001219 */ /* 0x000fce0000011604 */
.L_x_1766:
[----:B------:R-:W-:Y:S05]  /*13bc0*/  BSYNC B0 ;  /* 0x0000000000007941 */ /* 0x000fea0003800000 */
.L_x_1764:
[----:B------:R-:W-:-:S05]  /*13bd0*/  IMAD R0, R0, R13, R74 ;  /* 0x0000000d00007224 */ /* 0x000fca00078e024a */
[----:B------:R-:W-:Y:S02]  /*13be0*/  VIMNMX R3, R3, R0, !PT ;  /* 0x0000000003037248 */ /* 0x000fe40007fe0100 */
[----:B------:R-:W-:-:S07]  /*13bf0*/  VIADDMNMX R72, R0, R13, R72, PT ;  /* 0x0000000d00487246 */ /* 0x000fce0003800148 */
.L_x_1763:
        /* <DEDUP_REMOVED lines=31> */
[C---:B------:R-:W-:Y:S02]  /*13df0*/  ISETP.LT.OR P2, PT, R72.reuse, 0x1a, P2 ;  /* 0x0000001a4800780c */ /* 0x040fe40001741670 */
        /* <DEDUP_REMOVED lines=65> */
[----:B------:R-:W-:Y:S02]  /*14210*/  P2R R11, PR, RZ, 0x10 ;  /* 0x00000010ff0b7803 */ /* 0x000fe40000000000 */
[----:B------:R-:W-:Y:S02]  /*14220*/  FSEL R64, R64, -INF , !P2 ;  /* 0xff80000040407808 */ /* 0x000fe40005000000 */
[----:B------:R-:W-:Y:S02]  /*14230*/  ISETP.GE.AND P2, PT, R73, 0x52, PT ;  /* 0x000000524900780c */ /* 0x000fe40003f46270 */
[----:B0-----:R-:W-:Y:S02]  /*14240*/  VIADDMNMX R100, R4, R15, R100, PT ;  /* 0x0000000f04647246 */ /* 0x001fe40003800164 */
        /* <DEDUP_REMOVED lines=13> */
[----:B------:R-:W-:Y:S01]  /*14320*/  ISETP.GT.AND P5, PT, R3, 0x59, !P5 ;  /* 0x000000590300780c */ /* 0x000fe20006fa4270 */
[----:B------:R-:W-:-:S03]  /*14330*/  IMAD.IADD R3, R21, 0x1, R4 ;  /* 0x0000000115037824 */ /* 0x000fc600078e0204 */
[----:B------:R-:W-:-:S04]  /*14340*/  ISETP.LT.OR P5, PT, R72, 0x5a, P5 ;  /* 0x0000005a4800780c */ /* 0x000fc80002fa1670 */
[----:B------:R-:W-:Y:S02]  /*14350*/  FSEL R24, R69, -INF , !P5 ;  /* 0xff80000045187808 */ /* 0x000fe40006800000 */
[----:B------:R-:W-:-:S13]  /*14360*/  ISETP.GE.AND P5, PT, R13, 0x1, PT ;  /* 0x000000010d00780c */ /* 0x000fda0003fa6270 */
[----:B------:R-:W-:Y:S05]  /*14370*/  @!P5 BRA `(.L_x_1767) ;  /* 0x00000000004cd947 */ /* 0x000fea0003800000 */
        /* <DEDUP_REMOVED lines=11> */
.L_x_1769:
[----:B------:R-:W-:-:S13]  /*14430*/  ISETP.NE.AND P5, PT, R13, 0x1, PT ;  /* 0x000000010d00780c */ /* 0x000fda0003fa5270 */
[----:B------:R-:W0:Y:S02]  /*14440*/  @P5 LDC.64 R4, c[0x0][0x9e8] ;  /* 0x00027a00ff045b82 */ /* 0x000e240000000a00 */
[----:B0-----:R-:W-:-:S05]  /*14450*/  @P5 IMAD.HI.U32 R4, R7, R4, RZ ;  /* 0x0000000407045227 */ /* 0x001fca00078e00ff */
[----:B------:R-:W-:-:S07]  /*14460*/  @P5 SHF.R.U32.HI R7, RZ, R5, R4 ;  /* 0x00000005ff075219 */ /* 0x000fce0000011604 */
.L_x_1770:
[----:B------:R-:W-:Y:S05]  /*14470*/  BSYNC B0 ;  /* 0x0000000000007941 */ /* 0x000fea0003800000 */
.L_x_1768:
[----:B------:R-:W-:-:S05]  /*14480*/  IMAD R4, R7, R13, R74 ;  /* 0x0000000d07047224 */ /* 0x000fca00078e024a */
[----:B------:R-:W-:Y:S02]  /*14490*/  VIMNMX R3, R3, R4, !PT ;  /* 0x0000000403037248 */ /* 0x000fe40007fe0100 */
[----:B------:R-:W-:-:S07]  /*144a0*/  VIADDMNMX R100, R4, R13, R100, PT ;  /* 0x0000000d04647246 */ /* 0x000fce0003800164 */
.L_x_1767:
[C---:B------:R-:W-:Y:S01]  /*144b0*/  ISETP.GT.AND P1, PT, R3.reuse, 0x1, !P1 ;  /* 0x000000010300780c */ /* 0x040fe20004f24270 */
[----:B------:R-:W-:Y:S01]  /*144c0*/  ULDC UR4, c[0x0][0x988] ;  /* 0x0002620000047ab9 */ /* 0x000fe20000000800 */
[----:B------:R-:W-:Y:S02]  /*144d0*/  ISETP.GT.AND P6, PT, R3, 0x8, !P6 ;  /* 0x000000080300780c */ /* 0x000fe400077c4270 */
[C---:B------:R-:W-:Y:S02]  /*144e0*/  ISETP.LT.OR P1, PT, R100.reuse, 0x2, P1 ;  /* 0x000000026400780c */ /* 0x040fe40000f21670 */
[----:B------:R-:W-:Y:S02]  /*144f0*/  ISETP.LT.OR P6, PT, R100, 0x9, P6 ;  /* 0x000000096400780c */ /* 0x000fe400037c1670 */
[----:B------:R-:W-:Y:S02]  /*14500*/  FSEL R82, R27, -INF , !P1 ;  /* 0xff8000001b527808 */ /* 0x000fe40004800000 */
[----:B------:R-:W-:-:S02]  /*14510*/  ISETP.NE.AND P1, PT, R11, RZ, PT ;  /* 0x000000ff0b00720c */ /* 0x000fc40003f25270 */
[----:B------:R-:W-:Y:S02]  /*14520*/  FSEL R30, R30, -INF , !P6 ;  /* 0xff8000001e1e7808 */ /* 0x000fe40007000000 */
[----:B------:R-:W-:Y:S02]  /*14530*/  ISETP.GT.AND P1, PT, R3, 0x9, !P1 ;  /* 0x000000090300780c */ /* 0x000fe40004f24270 */
[----:B------:R-:W-:Y:S02]  /*14540*/  FMNMX.FTZ R5, R156, R104, !PT ;  /* 0x000000689c057209 */ /* 0x000fe40007810000 */
        /* <DEDUP_REMOVED lines=8> */
[----:B------:R-:W-:-:S02]  /*145d0*/  ISETP.NE.AND P5, PT, R75, RZ, PT ;  /* 0x000000ff4b00720c */ /* 0x000fc40003fa5270 */
        /* <DEDUP_REMOVED lines=8> */
[----:B------:R-:W-:Y:S02]  /*14660*/  ISETP.GT.AND P1, PT, R3, 0x18, !P6 ;  /* 0x000000180300780c */ /* 0x000fe40007724270 */
[----:B------:R-:W-:Y:S02]  /*14670*/  ISETP.NE.AND P6, PT, R76, RZ, PT ;  /* 0x000000ff4c00720c */ /* 0x000fe40003fc5270 */
        /* <DEDUP_REMOVED lines=35> */
[----:B------:R-:W-:Y:S01]  /*148b0*/  FSEL R72, R47, -INF , !P1 ;  /* 0xff8000002f487808 */ /* 0x000fe20004800000 */
[----:B------:R-:W-:Y:S01]  /*148c0*/  IMAD.MOV.U32 R47, RZ, RZ, R187 ;  /* 0x000000ffff2f7224 */ /* 0x000fe200078e00bb */
[----:B------:R-:W-:Y:S02]  /*148d0*/  ISETP.NE.AND P1, PT, R45, RZ, PT ;  /* 0x000000ff2d00720c */ /* 0x000fe40003f25270 */
[----:B------:R-:W-:-:S02]  /*148e0*/  FMNMX.FTZ R5, R68, R5, !PT ;  /* 0x0000000544057209 */ /* 0x000fc40007810000 */
[C---:B------:R-:W-:Y:S02]  /*148f0*/  ISETP.GT.AND P1, PT, R3.reuse, 0x30, !P1 ;  /* 0x000000300300780c */ /* 0x040fe40004f24270 */
[----:B------:R-:W-:Y:S01]  /*14900*/  FMNMX.FTZ R7, R24, R5, !PT ;  /* 0x0000000518077209 */ /* 0x000fe20007810000 */
[----:B------:R-:W-:Y:S01]  /*14910*/  IMAD.U32 R5, RZ, RZ, UR4 ;  /* 0x00000004ff057e24 */ /* 0x000fe2000f8e00ff */
[----:B------:R-:W-:Y:S02]  /*14920*/  ISETP.LT.OR P1, PT, R100, 0x31, P1 ;  /* 0x000000316400780c */ /* 0x000fe40000f21670 */
[----:B------:R-:W-:Y:S01]  /*14930*/  ISETP.GT.AND P4, PT, R3, RZ, !P4 ;  /* 0x000000ff0300720c */ /* 0x000fe20006784270 */
[----:B------:R-:W0:Y:S01]  /*14940*/  SHFL.BFLY PT, R4, R7, 0x2, 0x1f ;  /* 0x0c401f0007047f89 */ /* 0x000e2200000e0000 */
[----:B------:R-:W-:Y:S02]  /*14950*/  FSEL R50, R50, -INF , !P1 ;  /* 0xff80000032327808 */ /* 0x000fe40004800000 */
[----:B------:R-:W-:-:S02]  /*14960*/  ISETP.NE.AND P1, PT, R81, RZ, PT ;  /* 0x000000ff5100720c */ /* 0x000fc40003f25270 */
[----:B------:R-:W-:Y:S02]  /*14970*/  ISETP.LT.OR P4, PT, R100, 0x1, P4 ;  /* 0x000000016400780c */ /* 0x000fe40002781670 */
[----:B------:R-:W-:Y:S02]  /*14980*/  ISETP.GT.AND P1, PT, R3, 0x31, !P1 ;  /* 0x000000310300780c */ /* 0x000fe40004f24270 */
[----:B------:R-:W-:Y:S02]  /*14990*/  FSEL R26, R26, -INF , !P4 ;  /* 0xff8000001a1a7808 */ /* 0x000fe40006000000 */
[----:B------:R-:W-:Y:S02]  /*149a0*/  ISETP.LT.OR P1, PT, R100, 0x32, P1 ;  /* 0x000000326400780c */ /* 0x000fe40000f21670 */
[----:B------:R-:W-:Y:S02]  /*149b0*/  ISETP.NE.AND P5, PT, R57, RZ, PT ;  /* 0x000000ff3900720c */ /* 0x000fe40003fa5270 */
[----:B------:R-:W-:-:S02]  /*149c0*/  FSEL R84, R51, -INF , !P1 ;  /* 0xff80000033547808 */ /* 0x000fc40004800000 */
[----:B------:R-:W-:Y:S02]  /*149d0*/  ISETP.NE.AND P1, PT, R49, RZ, PT ;  /* 0x000000ff3100720c */ /* 0x000fe40003f25270 */
[C---:B------:R-:W-:Y:S02]  /*149e0*/  ISETP.GT.AND P2, PT, R3.reuse, 0x51, !P2 ;  /* 0x000000510300780c */ /* 0x040fe40005744270 */
[C---:B------:R-:W-:Y:S02]  /*149f0*/  ISETP.GT.AND P1, PT, R3.reuse, 0x38, !P1 ;  /* 0x000000380300780c */ /* 0x040fe40004f24270 */
[----:B------:R-:W-:Y:S02]  /*14a00*/  ISETP.GT.AND P3, PT, R3, 0x58, !P3 ;  /* 0x000000580300780c */ /* 0x000fe40005f64270 */
[----:B------:R-:W-:Y:S02]  /*14a10*/  ISETP.LT.OR P1, PT, R100, 0x39, P1 ;  /* 0x000000396400780c */ /* 0x000fe40000f21670 */
[----:B0-----:R-:W-:-:S02]  /*14a20*/  FMNMX.FTZ R11, R7, R4, !PT ;  /* 0x00000004070b7209 */ /* 0x001fc40007810000 */
[----:B------:R-:W-:Y:S02]  /*14a30*/  FSEL R54, R54, -INF , !P1 ;  /* 0xff80000036367808 */ /* 0x000fe40004800000 */
[----:B------:R-:W-:Y:S01]  /*14a40*/  ISETP.NE.AND P1, PT, R83, RZ, PT ;  /* 0x000000ff5300720c */ /* 0x000fe20003f25270 */
[----:B------:R-:W0:Y:S01]  /*14a50*/  SHFL.BFLY PT, R4, R11, 0x1, 0x1f ;  /* 0x0c201f000b047f89 */ /* 0x000e2200000e0000 */
[----:B------:R-:W-:Y:S02]  /*14a60*/  FMNMX.FTZ R7, R26, R82, !PT ;  /* 0x000000521a077209 */ /* 0x000fe40007810000 */
[----:B------:R-:W-:Y:S02]  /*14a70*/  ISETP.GT.AND P1, PT, R3, 0x39, !P1 ;  /* 0x000000390300780c */ /* 0x000fe40004f24270 */
[----:B------:R-:W-:Y:S02]  /*14a80*/  FMNMX.FTZ R7, R30, R7, !PT ;  /* 0x000000071e077209 */ /* 0x000fe40007810000 */
[----:B------:R-:W-:-:S02]  /*14a90*/  ISETP.LT.OR P1, PT, R100, 0x3a, P1 ;  /* 0x0000003a6400780c */ /* 0x000fc40000f21670 */
[----:B------:R-:W-:Y:S02]  /*14aa0*/  FMNMX.FTZ R7, R80, R7, !PT ;  /* 0x0000000750077209 */ /* 0x000fe40007810000 */
[----:B------:R-:W-:Y:S02]  /*14ab0*/  FSEL R88, R55, -INF , !P1 ;  /* 0xff80000037587808 */ /* 0x000fe40004800000 */
[----:B------:R-:W-:Y:S02]  /*14ac0*/  ISETP.NE.AND P1, PT, R53, RZ, PT ;  /* 0x000000ff3500720c */ /* 0x000fe40003f25270 */
[C---:B------:R-:W-:Y:S02]  /*14ad0*/  ISETP.LT.OR P2, PT, R100.reuse, 0x52, P2 ;  /* 0x000000526400780c */ /* 0x040fe40001741670 */
[----:B------:R-:W-:Y:S02]  /*14ae0*/  ISETP.GT.AND P1, PT, R3, 0x40, !P1 ;  /* 0x000000400300780c */ /* 0x000fe40004f24270 */
[----:B------:R-:W-:-:S02]  /*14af0*/  ISETP.LT.OR P3, PT, R100, 0x59, P3 ;  /* 0x000000596400780c */ /* 0x000fc40001f61670 */
[----:B------:R-:W-:Y:S02]  /*14b00*/  ISETP.LT.OR P1, PT, R100, 0x41, P1 ;  /* 0x000000416400780c */ /* 0x000fe40000f21670 */
[----:B------:R-:W-:Y:S02]  /*14b10*/  FSEL R70, R70, -INF , !P3 ;  /* 0xff80000046467808 */ /* 0x000fe40005800000 */
[----:B------:R-:W-:Y:S02]  /*14b20*/  FSEL R58, R58, -INF , !P1 ;  /* 0xff8000003a3a7808 */ /* 0x000fe40004800000 */
[----:B------:R-:W-:Y:S02]  /*14b30*/  ISETP.GT.AND P1, PT, R3, 0x41, !P6 ;  /* 0x000000410300780c */ /* 0x000fe40007724270 */
[----:B0-----:R-:W-:Y:S02]  /*14b40*/  FMNMX.FTZ R4, R11, R4, !PT ;  /* 0x000000040b047209 */ /* 0x001fe40007810000 */
[----:B------:R-:W-:-:S02]  /*14b50*/  ISETP.LT.OR P1, PT, R100, 0x42, P1 ;  /* 0x000000426400780c */ /* 0x000fc40000f21670 */
[----:B------:R-:W-:Y:S01]  /*14b60*/  FMNMX.FTZ R11, R34, R7, !PT ;  /* 0x00000007220b7209 */ /* 0x000fe20007810000 */
[----:B------:R-:W-:Y:S01]  /*14b70*/  FMUL.FTZ R15, R4, R5 ;  /* 0x00000005040f7220 */ /* 0x000fe20000410000 */
[----:B------:R-:W-:Y:S02]  /*14b80*/  FSEL R92, R59, -INF , !P1 ;  /* 0xff8000003b5c7808 */ /* 0x000fe40004800000 */
[----:B------:R-:W-:Y:S02]  /*14b90*/  ISETP.GT.AND P1, PT, R3, 0x48, !P5 ;  /* 0x000000480300780c */ /* 0x000fe40006f24270 */
[----:B------:R-:W-:Y:S02]  /*14ba0*/  FMNMX.FTZ R11, R78, R11, !PT ;  /* 0x0000000b4e0b7209 */ /* 0x000fe40007810000 */
[----:B------:R-:W-:Y:S02]  /*14bb0*/  ISETP.LT.OR P1, PT, R100, 0x49, P1 ;  /* 0x000000496400780c */ /* 0x000fe40000f21670 */
[----:B------:R-:W-:-:S02]  /*14bc0*/  FMNMX.FTZ R11, R38, R11, !PT ;  /* 0x0000000b260b7209 */ /* 0x000fc40007810000 */
[----:B------:R-:W-:Y:S02]  /*14bd0*/  FSEL R62, R62, -INF , !P1 ;  /* 0xff8000003e3e7808 */ /* 0x000fe40004800000 */
[----:B------:R-:W-:Y:S02]  /*14be0*/  FSETP.NEU.FTZ.AND P1, PT, R4, -INF , PT ;  /* 0xff8000000400780b */ /* 0x000fe40003f3d000 */
[----:B------:R-:W-:Y:S02]  /*14bf0*/  FMNMX.FTZ R11, R76, R11, !PT ;  /* 0x0000000b4c0b7209 */ /* 0x000fe40007810000 */
[----:B------:R-:W-:Y:S02]  /*14c00*/  FSEL R39, R15, RZ, P1 ;  /* 0x000000ff0f277208 */ /* 0x000fe40000800000 */
[----:B------:R-:W-:Y:S02]  /*14c10*/  FMNMX.FTZ R15, R42, R11, !PT ;  /* 0x0000000b2a0f7209 */ /* 0x000fe40007810000 */
[----:B------:R-:W-:Y:S01]  /*14c20*/  ISETP.NE.AND P5, PT, R85, RZ, PT ;  /* 0x000000ff5500720c */ /* 0x000fe20003fa5270 */
[--C-:B------:R-:W-:Y:S01]  /*14c30*/  FFMA.FTZ R36, R36, R5, -R39.reuse ;  /* 0x0000000524247223 */ /* 0x100fe20000010827 */
[----:B------:R-:W-:Y:S01]  /*14c40*/  FMNMX.FTZ R15, R74, R15, !PT ;  /* 0x0000000f4a0f7209 */ /* 0x000fe20007810000 */
[-CC-:B------:R-:W-:Y:S01]  /*14c50*/  FFMA.FTZ R29, R32, R5.reuse, -R39.reuse ;  /* 0x00000005201d7223 */ /* 0x180fe20000010827 */
[----:B------:R-:W-:Y:S01]  /*14c60*/  ISETP.GT.AND P1, PT, R3, 0x49, !P5 ;  /* 0x000000490300780c */ /* 0x000fe20006f24270 */
[--C-:B------:R-:W-:Y:S01]  /*14c70*/  FFMA.FTZ R27, R0, R5, -R39.reuse ;  /* 0x00000005001b7223 */ /* 0x100fe20000010827 */
[----:B------:R-:W-:Y:S01]  /*14c80*/  FMNMX.FTZ R15, R46, R15, !PT ;  /* 0x0000000f2e0f7209 */ /* 0x000fe20007810000 */
[-CC-:B------:R-:W-:Y:S01]  /*14c90*/  FFMA.FTZ R31, R20, R5.reuse, -R39.reuse ;  /* 0x00000005141f7223 */ /* 0x180fe20000010827 */
[----:B------:R-:W-:Y:S01]  /*14ca0*/  ISETP.LT.OR P1, PT, R100, 0x4a, P1 ;  /* 0x0000004a6400780c */ /* 0x000fe20000f21670 */
[--C-:B------:R-:W-:Y:S01]  /*14cb0*/  FFMA.FTZ R156, R156, R5, -R39.reuse ;  /* 0x000000059c9c7223 */ /* 0x100fe20000010827 */
[----:B------:R-:W-:Y:S01]  /*14cc0*/  FMNMX.FTZ R15, R72, R15, !PT ;  /* 0x0000000f480f7209 */ /* 0x000fe20007810000 */
[-CC-:B------:R-:W-:Y:S01]  /*14cd0*/  FFMA.FTZ R104, R104, R5.reuse, -R39.reuse ;  /* 0x0000000568687223 */ /* 0x180fe20000010827 */
[----:B------:R-:W-:Y:S01]  /*14ce0*/  ISETP.NE.AND P6, PT, R61, RZ, PT ;  /* 0x000000ff3d00720c */ /* 0x000fe20003fc5270 */
[--C-:B------:R-:W-:Y:S01]  /*14cf0*/  FFMA.FTZ R37, R6, R5, -R39.reuse ;  /* 0x0000000506257223 */ /* 0x100fe20000010827 */
[----:B------:R-:W-:Y:S01]  /*14d00*/  FMNMX.FTZ R21, R50, R15, !PT ;  /* 0x0000000f32157209 */ /* 0x000fe20007810000 */
[--C-:B------:R-:W-:Y:S01]  /*14d10*/  FFMA.FTZ R158, R98, R5, -R39.reuse ;  /* 0x00000005629e7223 */ /* 0x100fe20000010827 */
[----:B------:R-:W-:Y:S01]  /*14d20*/  FSEL R102, R63, -INF , !P1 ;  /* 0xff8000003f667808 */ /* 0x000fe20004800000 */
[----:B------:R-:W-:Y:S01]  /*14d30*/  MUFU.EX2 R156, R156 ;  /* 0x0000009c009c7308 */ /* 0x000fe20000000800 */
[----:B------:R-:W-:Y:S01]  /*14d40*/  FMNMX.FTZ R21, R84, R21, !PT ;  /* 0x0000001554157209 */ /* 0x000fe20007810000 */
[-CC-:B------:R-:W-:Y:S01]  /*14d50*/  FFMA.FTZ R96, R96, R5.reuse, -R39.reuse ;  /* 0x0000000560607223 */ /* 0x180fe20000010827 */
[----:B------:R-:W-:Y:S01]  /*14d60*/  ISETP.GT.AND P1, PT, R3, 0x50, !P6 ;  /* 0x000000500300780c */ /* 0x000fe20007724270 */
[--C-:B------:R-:W-:Y:S01]  /*14d70*/  FFMA.FTZ R152, R94, R5, -R39.reuse ;  /* 0x000000055e987223 */ /* 0x100fe20000010827 */
[----:B------:R-:W-:Y:S01]  /*14d80*/  FMNMX.FTZ R21, R54, R21, !PT ;  /* 0x0000001536157209 */ /* 0x000fe20007810000 */
[--C-:B------:R-:W-:Y:S01]  /*14d90*/  FFMA.FTZ R90, R90, R5, -R39.reuse ;  /* 0x000000055a5a7223 */ /* 0x100fe20000010827 */
[----:B------:R-:W-:Y:S01]  /*14da0*/  ISETP.LT.OR P1, PT, R100, 0x51, P1 ;  /* 0x000000516400780c */ /* 0x000fe20000f21670 */
[----:B------:R-:W0:Y:S01]  /*14db0*/  MUFU.EX2 R7, R104 ;  /* 0x0000006800077308 */ /* 0x000e220000000800 */
[----:B------:R-:W-:Y:S01]  /*14dc0*/  FMNMX.FTZ R21, R88, R21, !PT ;  /* 0x0000001558157209 */ /* 0x000fe20007810000 */
[-CC-:B------:R-:W-:Y:S01]  /*14dd0*/  FFMA.FTZ R154, R86, R5.reuse, -R39.reuse ;  /* 0x00000005569a7223 */ /* 0x180fe20000010827 */
[----:B------:R-:W-:Y:S01]  /*14de0*/  ISETP.NE.AND P5, PT, R65, RZ, PT ;  /* 0x000000ff4100720c */ /* 0x000fe20003fa5270 */
[--C-:B------:R-:W-:Y:S01]  /*14df0*/  FFMA.FTZ R35, R10, R5, -R39.reuse ;  /* 0x000000050a237223 */ /* 0x100fe20000010827 */
[----:B------:R-:W-:Y:S01]  /*14e00*/  FMNMX.FTZ R25, R58, R21, !PT ;  /* 0x000000153a197209 */ /* 0x000fe20007810000 */
[--C-:B------:R-:W-:Y:S01]  /*14e10*/  FFMA.FTZ R148, R40, R5, -R39.reuse ;  /* 0x0000000528947223 */ /* 0x100fe20000010827 */
[----:B------:R-:W-:Y:S01]  /*14e20*/  FSEL R66, R66, -INF , !P1 ;  /* 0xff80000042427808 */ /* 0x000fe20004800000 */
[----:B------:R1:W-:Y:S01]  /*14e30*/  MUFU.EX2 R21, R36 ;  /* 0x0000002400157308 */ /* 0x0003e20000000800 */
[----:B------:R-:W-:Y:S01]  /*14e40*/  FMNMX.FTZ R25, R92, R25, !PT ;  /* 0x000000195c197209 */ /* 0x000fe20007810000 */
[-CC-:B------:R-:W-:Y:S01]  /*14e50*/  FFMA.FTZ R33, R14, R5.reuse, -R39.reuse ;  /* 0x000000050e217223 */ /* 0x180fe20000010827 */
[----:B------:R-:W-:Y:S01]  /*14e60*/  ISETP.GT.AND P4, PT, R3, 0x59, !P5 ;  /* 0x000000590300780c */ /* 0x000fe20006f84270 */
[--C-:B------:R-:W-:Y:S01]  /*14e70*/  FFMA.FTZ R150, R44, R5, -R39.reuse ;  /* 0x000000052c967223 */ /* 0x100fe20000010827 */
[----:B------:R-:W-:Y:S01]  /*14e80*/  FMNMX.FTZ R25, R62, R25, !PT ;  /* 0x000000193e197209 */ /* 0x000fe20007810000 */
[----:B------:R-:W-:Y:S01]  /*14e90*/  FFMA.FTZ R144, R48, R5, -R39 ;  /* 0x0000000530907223 */ /* 0x000fe20000010827 */
[----:B------:R-:W-:Y:S01]  /*14ea0*/  ISETP.LT.OR P4, PT, R100, 0x5a, P4 ;  /* 0x0000005a6400780c */ /* 0x000fe20002781670 */
[----:B------:R-:W2:Y:S01]  /*14eb0*/  MUFU.EX2 R158, R158 ;  /* 0x0000009e009e7308 */ /* 0x000ea20000000800 */
[----:B------:R-:W-:Y:S01]  /*14ec0*/  FMNMX.FTZ R25, R102, R25, !PT ;  /* 0x0000001966197209 */ /* 0x000fe20007810000 */
[----:B0-----:R-:W-:Y:S01]  /*14ed0*/  FADD.FTZ R43, R156, R7 ;  /* 0x000000079c2b7221 */ /* 0x001fe20000010000 */
[----:B-1----:R-:W-:Y:S01]  /*14ee0*/  FSEL R36, R67, -INF , !P2 ;  /* 0xff80000043247808 */ /* 0x002fe20005000000 */
[--C-:B------:R-:W-:Y:S01]  /*14ef0*/  FFMA.FTZ R146, R52, R5, -R39.reuse ;  /* 0x0000000534927223 */ /* 0x100fe20000010827 */
[----:B------:R-:W-:Y:S01]  /*14f00*/  FMNMX.FTZ R3, R66, R25, !PT ;  /* 0x0000001942037209 */ /* 0x000fe20007810000 */
[--C-:B------:R-:W-:Y:S01]  /*14f10*/  FFMA.FTZ R140, R56, R5, -R39.reuse ;  /* 0x00000005388c7223 */ /* 0x100fe20000010827 */
[----:B------:R-:W-:Y:S01]  /*14f20*/  FSEL R32, R71, -INF , !P4 ;  /* 0xff80000047207808 */ /* 0x000fe20006000000 */
[----:B------:R-:W0:Y:S01]  /*14f30*/  MUFU.EX2 R11, R96 ;  /* 0x00000060000b7308 */ /* 0x000e220000000800 */
[----:B------:R-:W-:Y:S01]  /*14f40*/  FMNMX.FTZ R3, R36, R3, !PT ;  /* 0x0000000324037209 */ /* 0x000fe20007810000 */
[-CC-:B------:R-:W-:Y:S01]  /*14f50*/  FFMA.FTZ R136, R64, R5.reuse, -R39.reuse ;  /* 0x0000000540887223 */ /* 0x180fe20000010827 */
[----:B------:R-:W-:Y:S01]  /*14f60*/  FFMA.FTZ R138, R68, R5, -R39 ;  /* 0x00000005448a7223 */ /* 0x000fe20000010827 */
[----:B------:R-:W-:-:S02]  /*14f70*/  ISETP.NE.AND P5, PT, R200, 0x1, PT ;  /* 0x00000001c800780c */ /* 0x000fc40003fa5270 */
[----:B------:R-:W-:Y:S02]  /*14f80*/  FMNMX.FTZ R3, R70, R3, !PT ;  /* 0x0000000346037209 */ /* 0x000fe40007810000 */
[----:B------:R-:W1:Y:S01]  /*14f90*/  MUFU.EX2 R152, R152 ;  /* 0x0000009800987308 */ /* 0x000e620000000800 */
[----:B------:R-:W-:Y:S02]  /*14fa0*/  F2FP.BF16.F32.PACK_AB R156, R7, R156 ;  /* 0x0000009c079c723e */ /* 0x000fe400000010ff */
[----:B------:R-:W-:-:S05]  /*14fb0*/  FMNMX.FTZ R3, R32, R3, !PT ;  /* 0x0000000320037209 */ /* 0x000fca0007810000 */
[----:B------:R-:W3:Y:S01]  /*14fc0*/  SHFL.BFLY PT, R0, R3, 0x2, 0x1f ;  /* 0x0c401f0003007f89 */ /* 0x000ee200000e0000 */
[----:B------:R-:W4:Y:S01]  /*14fd0*/  MUFU.EX2 R15, R90 ;  /* 0x0000005a000f7308 */ /* 0x000f220000000800 */
[----:B------:R-:W4:Y:S07]  /*14fe0*/  @P5 LDC R49, c[0x0][0x450] ;  /* 0x00011400ff315b82 */ /* 0x000f2e0000000800 */
[----:B------:R2:W-:Y:S08]  /*14ff0*/  MUFU.EX2 R25, R29 ;  /* 0x0000001d00197308 */ /* 0x0005f00000000800 */
[----:B------:R-:W4:Y:S01]  /*15000*/  MUFU.EX2 R154, R154 ;  /* 0x0000009a009a7308 */ /* 0x000f220000000800 */
[----:B--2---:R-:W-:Y:S01]  /*15010*/  FFMA.FTZ R29, R28, R5, -R39 ;  /* 0x000000051c1d7223 */ /* 0x004fe20000010827 */
[----:B------:R-:W-:Y:S01]  /*15020*/  FADD.FTZ R28, R158, R43 ;  /* 0x0000002b9e1c7221 */ /* 0x000fe20000010000 */
[----:B0-----:R-:W-:-:S03]  /*15030*/  F2FP.BF16.F32.PACK_AB R158, R11, R158 ;  /* 0x0000009e0b9e723e */ /* 0x001fc600000010ff */
[----:B------:R-:W-:Y:S01]  /*15040*/  FADD.FTZ R43, R11, R28 ;  /* 0x0000001c0b2b7221 */ /* 0x000fe20000010000 */
[----:B---3--:R-:W-:Y:S01]  /*15050*/  FMNMX.FTZ R20, R3, R0, !PT ;  /* 0x0000000003147209 */ /* 0x008fe20007810000 */
[----:B------:R-:W0:Y:S01]  /*15060*/  MUFU.EX2 R148, R148 ;  /* 0x0000009400947308 */ /* 0x000e220000000800 */
[-CC-:B------:R-:W-:Y:S01]  /*15070*/  FFMA.FTZ R0, R60, R5.reuse, -R39.reuse ;  /* 0x000000053c007223 */ /* 0x180fe20000010827 */
[----:B------:R-:W-:Y:S02]  /*15080*/  FFMA.FTZ R39, R24, R5, -R39 ;  /* 0x0000000518277223 */ /* 0x000fe40000010827 */
[----:B------:R-:W2:Y:S04]  /*15090*/  SHFL.BFLY PT, R3, R20, 0x1, 0x1f ;  /* 0x0c201f0014037f89 */ /* 0x000ea800000e0000 */
[----:B------:R-:W-:Y:S08]  /*150a0*/  MUFU.EX2 R150, R150 ;  /* 0x0000009600967308 */ /* 0x000ff00000000800 */
[----:B------:R-:W-:Y:S08]  /*150b0*/  MUFU.EX2 R27, R27 ;  /* 0x0000001b001b7308 */ /* 0x000ff00000000800 */
[----:B------:R-:W-:Y:S01]  /*150c0*/  MUFU.EX2 R144, R144 ;  /* 0x0000009000907308 */ /* 0x000fe20000000800 */
[----:B--2---:R-:W-:-:S04]  /*150d0*/  FMNMX.FTZ R3, R20, R3, !PT ;  /* 0x0000000314037209 */ /* 0x004fc80007810000 */
[C---:B------:R-:W-:Y:S01]  /*150e0*/  FSETP.NEU.FTZ.AND P1, PT, R3.reuse, -INF , PT ;  /* 0xff8000000300780b */ /* 0x040fe20003f3d000 */
[----:B------:R-:W-:Y:S02]  /*150f0*/  FMUL.FTZ R6, R3, R5 ;  /* 0x0000000503067220 */ /* 0x000fe40000410000 */
[----:B------:R-:W-:Y:S03]  /*15100*/  MUFU.EX2 R29, R29 ;  /* 0x0000001d001d7308 */ /* 0x000fe60000000800 */
[----:B------:R-:W-:-:S05]  /*15110*/  FSEL R41, R6, RZ, P1 ;  /* 0x000000ff06297208 */ /* 0x000fca0000800000 */
[----:B------:R-:W-:Y:S01]  /*15120*/  MUFU.EX2 R146, R146 ;  /* 0x0000009200927308 */ /* 0x000fe20000000800 */
[-CC-:B------:R-:W-:Y:S01]  /*15130*/  FFMA.FTZ R157, R26, R5.reuse, -R41.reuse ;  /* 0x000000051a9d7223 */ /* 0x180fe20000010829 */
[-CC-:B------:R-:W-:Y:S01]  /*15140*/  FFMA.FTZ R6, R82, R5.reuse, -R41.reuse ;  /* 0x0000000552067223 */ /* 0x180fe20000010829 */
[-CC-:B------:R-:W-:Y:S01]  /*15150*/  FFMA.FTZ R159, R30, R5.reuse, -R41.reuse ;  /* 0x000000051e9f7223 */ /* 0x180fe20000010829 */
[-CC-:B------:R-:W-:Y:S01]  /*15160*/  FFMA.FTZ R10, R80, R5.reuse, -R41.reuse ;  /* 0x00000005500a7223 */ /* 0x180fe20000010829 */
[-CC-:B------:R-:W-:Y:S01]  /*15170*/  FFMA.FTZ R153, R34, R5.reuse, -R41.reuse ;  /* 0x0000000522997223 */ /* 0x180fe20000010829 */
[-CC-:B------:R-:W-:Y:S01]  /*15180*/  FFMA.FTZ R14, R78, R5.reuse, -R41.reuse ;  /* 0x000000054e0e7223 */ /* 0x180fe20000010829 */
[-C--:B------:R-:W-:Y:S01]  /*15190*/  FFMA.FTZ R155, R38, R5.reuse, -R41 ;  /* 0x00000005269b7223 */ /* 0x080fe20000010829 */
[----:B------:R-:W-:Y:S01]  /*151a0*/  MUFU.EX2 R157, R157 ;  /* 0x0000009d009d7308 */ /* 0x000fe20000000800 */
[----:B-1----:R-:W-:Y:S01]  /*151b0*/  FADD.FTZ R30, R152, R43 ;  /* 0x0000002b981e7221 */ /* 0x002fe20000010000 */
[-CC-:B------:R-:W-:Y:S01]  /*151c0*/  FFMA.FTZ R20, R76, R5.reuse, -R41.reuse ;  /* 0x000000054c147223 */ /* 0x180fe20000010829 */
[-CC-:B------:R-:W-:Y:S01]  /*151d0*/  FFMA.FTZ R149, R42, R5.reuse, -R41.reuse ;  /* 0x000000052a957223 */ /* 0x180fe20000010829 */
[-CC-:B------:R-:W-:Y:S01]  /*151e0*/  FFMA.FTZ R24, R74, R5.reuse, -R41.reuse ;  /* 0x000000054a187223 */ /* 0x180fe20000010829 */
[----:B----4-:R-:W-:Y:S01]  /*151f0*/  FADD.FTZ R45, R15, R30 ;  /* 0x0000001e0f2d7221 */ /* 0x010fe20000010000 */
[-CC-:B------:R-:W-:Y:S01]  /*15200*/  FFMA.FTZ R151, R46, R5.reuse, -R41.reuse ;  /* 0x000000052e977223 */ /* 0x180fe20000010829 */
[-C--:B------:R-:W-:Y:S01]  /*15210*/  FFMA.FTZ R26, R72, R5.reuse, -R41 ;  /* 0x00000005481a7223 */ /* 0x080fe20000010829 */
[----:B------:R-:W1:Y:S01]  /*15220*/  MUFU.EX2 R6, R6 ;  /* 0x0000000600067308 */ /* 0x000e620000000800 */
[----:B------:R-:W-:Y:S01]  /*15230*/  FADD.FTZ R30, R154, R45 ;  /* 0x0000002d9a1e7221 */ /* 0x000fe20000010000 */
[-CC-:B------:R-:W-:Y:S01]  /*15240*/  FFMA.FTZ R50, R50, R5.reuse, -R41.reuse ;  /* 0x0000000532327223 */ /* 0x180fe20000010829 */
[-CC-:B------:R-:W-:Y:S01]  /*15250*/  FFMA.FTZ R84, R84, R5.reuse, -R41.reuse ;  /* 0x0000000554547223 */ /* 0x180fe20000010829 */
[-CC-:B------:R-:W-:Y:S01]  /*15260*/  FFMA.FTZ R54, R54, R5.reuse, -R41.reuse ;  /* 0x0000000536367223 */ /* 0x180fe20000010829 */
[----:B------:R-:W-:Y:S01]  /*15270*/  FADD.FTZ R45, R21, R30 ;  /* 0x0000001e152d7221 */ /* 0x000fe20000010000 */
[----:B------:R-:W2:Y:S01]  /*15280*/  @P5 LDC R34, c[0x0][0x44c] ;  /* 0x00011300ff225b82 */ /* 0x000ea20000000800 */
[-C--:B------:R-:W-:Y:S01]  /*15290*/  FFMA.FTZ R88, R88, R5.reuse, -R41 ;  /* 0x0000000558587223 */ /* 0x080fe20000010829 */
[----:B------:R-:W3:Y:S01]  /*152a0*/  MUFU.EX2 R159, R159 ;  /* 0x0000009f009f7308 */ /* 0x000ee20000000800 */
[----:B0-----:R-:W-:Y:S01]  /*152b0*/  FADD.FTZ R30, R148, R45 ;  /* 0x0000002d941e7221 */ /* 0x001fe20000010000 */
[-CC-:B------:R-:W-:Y:S01]  /*152c0*/  FFMA.FTZ R58, R58, R5.reuse, -R41.reuse ;  /* 0x000000053a3a7223 */ /* 0x180fe20000010829 */
[-CC-:B------:R-:W-:Y:S01]  /*152d0*/  FFMA.FTZ R92, R92, R5.reuse, -R41.reuse ;  /* 0x000000055c5c7223 */ /* 0x180fe20000010829 */
[-CC-:B------:R-:W-:Y:S01]  /*152e0*/  FFMA.FTZ R62, R62, R5.reuse, -R41.reuse ;  /* 0x000000053e3e7223 */ /* 0x180fe20000010829 */
[----:B------:R-:W-:Y:S01]  /*152f0*/  FADD.FTZ R45, R25, R30 ;  /* 0x0000001e192d7221 */ /* 0x000fe20000010000 */
[-CC-:B------:R-:W-:Y:S01]  /*15300*/  FFMA.FTZ R102, R102, R5.reuse, -R41.reuse ;  /* 0x0000000566667223 */ /* 0x180fe20000010829 */
[-C--:B------:R-:W-:Y:S01]  /*15310*/  FFMA.FTZ R66, R66, R5.reuse, -R41 ;  /* 0x0000000542427223 */ /* 0x080fe20000010829 */
[----:B------:R-:W0:Y:S01]  /*15320*/  MUFU.EX2 R10, R10 ;  /* 0x0000000a000a7308 */ /* 0x000e220000000800 */
[----:B-1----:R-:W-:Y:S01]  /*15330*/  FADD.FTZ R28, R157, R6 ;  /* 0x000000069d1c7221 */ /* 0x002fe20000010000 */
[----:B------:R-:W-:Y:S01]  /*15340*/  FADD.FTZ R30, R150, R45 ;  /* 0x0000002d961e7221 */ /* 0x000fe20000010000 */
[-CC-:B------:R-:W-:Y:S01]  /*15350*/  FFMA.FTZ R36, R36, R5.reuse, -R41.reuse ;  /* 0x0000000524247223 */ /* 0x180fe20000010829 */
[-CC-:B------:R-:W-:Y:S01]  /*15360*/  FFMA.FTZ R70, R70, R5.reuse, -R41.reuse ;  /* 0x0000000546467223 */ /* 0x180fe20000010829 */
[----:B------:R-:W-:Y:S01]  /*15370*/  FFMA.FTZ R32, R32, R5, -R41 ;  /* 0x0000000520207223 */ /* 0x000fe20000010829 */
[----:B------:R-:W-:Y:S01]  /*15380*/  FADD.FTZ R45, R27, R30 ;  /* 0x0000001e1b2d7221 */ /* 0x000fe20000010000 */
[----:B------:R-:W-:Y:S01]  /*15390*/  F2FP.BF16.F32.PACK_AB R157, R6, R157 ;  /* 0x0000009d069d723e */ /* 0x000fe200000010ff */
[----:B------:R-:W1:Y:S01]  /*153a0*/  MUFU.EX2 R153, R153 ;  /* 0x0000009900997308 */ /* 0x000e620000000800 */
[----:B---3--:R-:W-:Y:S01]  /*153b0*/  FADD.FTZ R43, R159, R28 ;  /* 0x0000001c9f2b7221 */ /* 0x008fe20000010000 */
[----:B------:R-:W-:Y:S01]  /*153c0*/  FADD.FTZ R30, R144, R45 ;  /* 0x0000002d901e7221 */ /* 0x000fe20000010000 */
[----:B------:R-:W-:-:S02]  /*153d0*/  F2FP.BF16.F32.PACK_AB R152, R15, R152 ;  /* 0x000000980f98723e */ /* 0x000fc400000010ff */
[----:B------:R-:W-:Y:S01]  /*153e0*/  F2FP.BF16.F32.PACK_AB R154, R21, R154 ;  /* 0x0000009a159a723e */ /* 0x000fe200000010ff */
[----:B--2---:R-:W-:Y:S01]  /*153f0*/  @P5 IMAD.HI.U32 R34, R187, R34, RZ ;  /* 0x00000022bb225227 */ /* 0x004fe200078e00ff */
[----:B------:R-:W-:Y:S01]  /*15400*/  F2FP.BF16.F32.PACK_AB R148, R25, R148 ;  /* 0x000000941994723e */ /* 0x000fe200000010ff */
[----:B------:R-:W2:Y:S02]  /*15410*/  MUFU.EX2 R14, R14 ;  /* 0x0000000e000e7308 */ /* 0x000ea40000000800 */
[C---:B0-----:R-:W-:Y:S01]  /*15420*/  FADD.FTZ R28, R10.reuse, R43 ;  /* 0x0000002b0a1c7221 */ /* 0x041fe20000010000 */
[----:B------:R-:W-:Y:S01]  /*15430*/  F2FP.BF16.F32.PACK_AB R159, R10, R159 ;  /* 0x0000009f0a9f723e */ /* 0x000fe200000010ff */
[----:B------:R-:W-:Y:S01]  /*15440*/  VIADD R10, R2, 0xfffffffe ;  /* 0xfffffffe020a7836 */ /* 0x000fe20000000000 */
[----:B------:R-:W-:Y:S02]  /*15450*/  @P5 SHF.R.U32.HI R47, RZ, R49, R34 ;  /* 0x00000031ff2f5219 */ /* 0x000fe40000011622 */
[----:B------:R-:W-:Y:S01]  /*15460*/  ISETP.GE.AND P5, PT, R13, 0x1, PT ;  /* 0x000000010d00780c */ /* 0x000fe20003fa6270 */
[----:B------:R-:W0:Y:S01]  /*15470*/  MUFU.EX2 R155, R155 ;  /* 0x0000009b009b7308 */ /* 0x000e220000000800 */
[----:B-1----:R-:W-:Y:S01]  /*15480*/  FADD.FTZ R43, R153, R28 ;  /* 0x0000001c992b7221 */ /* 0x002fe20000010000 */
[----:B------:R-:W-:Y:S01]  /*15490*/  IMAD.IADD R45, R142, 0x1, R47 ;  /* 0x000000018e2d7824 */ /* 0x000fe200078e022f */
[----:B------:R-:W-:-:S02]  /*154a0*/  F2FP.BF16.F32.PACK_AB R150, R27, R150 ;  /* 0x000000961b96723e */ /* 0x000fc400000010ff */
[----:B------:R-:W-:Y:S01]  /*154b0*/  F2FP.BF16.F32.PACK_AB R144, R29, R144 ;  /* 0x000000901d90723e */ /* 0x000fe200000010ff */
[----:B------:R-:W-:Y:S02]  /*154c0*/  IMAD.IADD R12, R45, 0x1, R12 ;  /* 0x000000012d0c7824 */ /* 0x000fe400078e020c */
[----:B------:R-:W1:Y:S01]  /*154d0*/  MUFU.EX2 R20, R20 ;  /* 0x0000001400147308 */ /* 0x000e620000000800 */
[C---:B--2---:R-:W-:Y:S01]  /*154e0*/  FADD.FTZ R28, R14.reuse, R43 ;  /* 0x0000002b0e1c7221 */ /* 0x044fe20000010000 */
[----:B------:R-:W-:-:S06]  /*154f0*/  F2FP.BF16.F32.PACK_AB R153, R14, R153 ;  /* 0x000000990e99723e */ /* 0x000fcc00000010ff */
[----:B------:R-:W2:Y:S01]  /*15500*/  MUFU.EX2 R149, R149 ;  /* 0x0000009500957308 */ /* 0x000ea20000000800 */
[----:B0-----:R-:W-:-:S07]  /*15510*/  FADD.FTZ R43, R155, R28 ;  /* 0x0000001c9b2b7221 */ /* 0x001fce0000010000 */
[----:B------:R-:W0:Y:S01]  /*15520*/  MUFU.EX2 R24, R24 ;  /* 0x0000001800187308 */ /* 0x000e220000000800 */
[C---:B-1----:R-:W-:Y:S01]  /*15530*/  FADD.FTZ R28, R20.reuse, R43 ;  /* 0x0000002b141c7221 */ /* 0x042fe20000010000 */
[----:B------:R-:W-:-:S06]  /*15540*/  F2FP.BF16.F32.PACK_AB R155, R20, R155 ;  /* 0x0000009b149b723e */ /* 0x000fcc00000010ff */
[----:B------:R-:W1:Y:S01]  /*15550*/  MUFU.EX2 R151, R151 ;  /* 0x0000009700977308 */ /* 0x000e620000000800 */
[----:B--2---:R-:W-:-:S07]  /*15560*/  FADD.FTZ R43, R149, R28 ;  /* 0x0000001c952b7221 */ /* 0x004fce0000010000 */
[----:B------:R-:W2:Y:S01]  /*15570*/  MUFU.EX2 R26, R26 ;  /* 0x0000001a001a7308 */ /* 0x000ea20000000800 */
[C---:B0-----:R-:W-:Y:S01]  /*15580*/  FADD.FTZ R28, R24.reuse, R43 ;  /* 0x0000002b181c7221 */ /* 0x041fe20000010000 */
[----:B------:R-:W-:Y:S01]  /*15590*/  FADD.FTZ R43, R29, R30 ;  /* 0x0000001e1d2b7221 */ /* 0x000fe20000010000 */
[----:B------:R-:W-:-:S05]  /*155a0*/  F2FP.BF16.F32.PACK_AB R149, R24, R149 ;  /* 0x000000951895723e */ /* 0x000fca00000010ff */
[----:B------:R-:W0:Y:S01]  /*155b0*/  MUFU.EX2 R31, R31 ;  /* 0x0000001f001f7308 */ /* 0x000e220000000800 */
[----:B-1----:R-:W-:Y:S01]  /*155c0*/  FADD.FTZ R41, R151, R28 ;  /* 0x0000001c97297221 */ /* 0x002fe20000010000 */
[----:B------:R-:W-:-:S06]  /*155d0*/  FADD.FTZ R28, R146, R43 ;  /* 0x0000002b921c7221 */ /* 0x000fcc0000010000 */
        /* <DEDUP_REMOVED lines=26> */
[----:B-----5:R-:W2:Y:S01]  /*15780*/  MUFU.EX2 R141, R92 ;  /* 0x0000005c008d7308 */ /* 0x020ea20000000800 */
        /* <DEDUP_REMOVED lines=17> */
[----:B-1----:R-:W-:-:S07]  /*158a0*/  FADD.FTZ R0, R66, R11 ;  /* 0x0000000b42007221 */ /* 0x002fce0000010000 */
[----:B------:R-:W1:Y:S01]  /*158b0*/  MUFU.EX2 R139, R32 ;  /* 0x00000020008b7308 */ /* 0x000e620000000800 */
[C---:B--2---:R-:W-:Y:S01]  /*158c0*/  FADD.FTZ R11, R137.reuse, R0 ;  /* 0x00000000890b7221 */ /* 0x044fe20000010000 */
[----:B------:R-:W-:-:S06]  /*158d0*/  F2FP.BF16.F32.PACK_AB R137, R137, R66 ;  /* 0x000000428989723e */ /* 0x000fcc00000010ff */
[----:B------:R-:W2:Y:S01]  /*158e0*/  MUFU.EX2 R39, R39 ;  /* 0x0000002700277308 */ /* 0x000ea20000000800 */
[----:B0-----:R-:W-:-:S04]  /*158f0*/  FADD.FTZ R6, R70, R11 ;  /* 0x0000000b46067221 */ /* 0x001fc80000010000 */
[C---:B-1----:R-:W-:Y:S01]  /*15900*/  FADD.FTZ R6, R139.reuse, R6 ;  /* 0x000000068b067221 */ /* 0x042fe20000010000 */
[----:B------:R-:W-:Y:S01]  /*15910*/  F2FP.BF16.F32.PACK_AB R139, R139, R70 ;  /* 0x000000468b8b723e */ /* 0x000fe200000010ff */
[C---:B--2---:R-:W-:Y:S01]  /*15920*/  FADD.FTZ R7, R39.reuse, R28 ;  /* 0x0000001c27077221 */ /* 0x044fe20000010000 */
[----:B------:R-:W-:Y:S01]  /*15930*/  F2FP.BF16.F32.PACK_AB R138, R39, R138 ;  /* 0x0000008a278a723e */ /* 0x000fe200000010ff */
[----:B------:R-:W-:Y:S06]  /*15940*/  @!P5 BRA `(.L_x_1771) ;  /* 0x000000000048d947 */ /* 0x000fec0003800000 */
        /* <DEDUP_REMOVED lines=11> */
.L_x_1773:
[----:B------:R-:W-:-:S13]  /*15a00*/  ISETP.NE.AND P1, PT, R13, 0x1, PT ;  /* 0x000000010d00780c */ /* 0x000fda0003f25270 */
[----:B------:R-:W0:Y:S02]  /*15a10*/  @P1 LDC.64 R14, c[0x0][0x9e8] ;  /* 0x00027a00ff0e1b82 */ /* 0x000e240000000a00 */
[----:B0-----:R-:W-:-:S05]  /*15a20*/  @P1 IMAD.HI.U32 R2, R0, R14, RZ ;  /* 0x0000000e00021227 */ /* 0x001fca00078e00ff */
[----:B------:R-:W-:-:S07]  /*15a30*/  @P1 SHF.R.U32.HI R0, RZ, R15, R2 ;  /* 0x0000000fff001219 */ /* 0x000fce0000011602 */
.L_x_1774:
[----:B------:R-:W-:Y:S05]  /*15a40*/  BSYNC B0 ;  /* 0x0000000000007941 */ /* 0x000fea0003800000 */
.L_x_1772:
[----:B------:R-:W-:-:S05]  /*15a50*/  IMAD R13, R0, R13, R13 ;  /* 0x0000000d000d7224 */ /* 0x000fca00078e020d */
[----:B------:R-:W-:-:S07]  /*15a60*/  VIMNMX R12, R12, R13, PT ;  /* 0x0000000d0c0c7248 */ /* 0x000fce0003fe0100 */
.L_x_1771:
[----:B------:R-:W-:Y:S01]  /*15a70*/  IMAD.HI R12, R12, 0x2aaaaaab, RZ ;  /* 0x2aaaaaab0c0c7827 */ /* 0x000fe200078e02ff */
[----:B------:R-:W-:Y:S01]  /*15a80*/  ULDC UR39, c[0x0][0x9e4] ;  /* 0x0002790000277ab9 */ /* 0x000fe20000000800 */
[----:B------:R-:W-:Y:S01]  /*15a90*/  ULDC UR38, c[0x0][0x9e4] ;  /* 0x0002790000267ab9 */ /* 0x000fe20000000800 */
[----:B------:R-:W-:Y:S01]  /*15aa0*/  ULDC UR50, c[0x0][0x9dc] ;  /* 0x0002770000327ab9 */ /* 0x000fe20000000800 */
[----:B------:R-:W-:Y:S01]  /*15ab0*/  ULDC UR42, c[0x0][0x9dc] ;  /* 0x00027700002a7ab9 */ /* 0x000fe20000000800 */
[----:B------:R-:W-:Y:S01]  /*15ac0*/  SHF.R.U32.HI R11, RZ, 0x1f, R12 ;  /* 0x0000001fff0b7819 */ /* 0x000fe2000001160c */
[----:B------:R-:W-:Y:S01]  /*15ad0*/  ULDC UR43, c[0x0][0x988] ;  /* 0x00026200002b7ab9 */ /* 0x000fe20000000800 */
[----:B------:R-:W-:Y:S01]  /*15ae0*/  ULDC UR47, c[0x0][0x988] ;  /* 0x00026200002f7ab9 */ /* 0x000fe20000000800 */
[----:B------:R-:W-:Y:S01]  /*15af0*/  ULDC UR46, c[0x0][0x988] ;  /* 0x00026200002e7ab9 */ /* 0x000fe20000000800 */
[----:B------:R-:W-:Y:S01]  /*15b00*/  LEA.HI.SX32 R12, R12, R11, 0x1c ;  /* 0x0000000b0c0c7211 */ /* 0x000fe200078fe2ff */
[----:B------:R-:W-:Y:S01]  /*15b10*/  ULDC UR54, c[0x0][0x9e0] ;  /* 0x0002780000367ab9 */ /* 0x000fe20000000800 */
[----:B------:R-:W-:Y:S01]  /*15b20*/  ULDC UR51, c[0x0][0x9e0] ;  /* 0x0002780000337ab9 */ /* 0x000fe20000000800 */
[----:B------:R-:W-:Y:S01]  /*15b30*/  BSSY B1, `(.L_x_1775) ;  /* 0x0000352000017945 */ /* 0x000fe20003800000 */
[----:B------:R-:W-:Y:S01]  /*15b40*/  VIMNMX R11, R189, R12, !PT ;  /* 0x0000000cbd0b7248 */ /* 0x000fe20007fe0100 */
[----:B------:R-:W-:Y:S01]  /*15b50*/  IMAD.MOV.U32 R2, RZ, RZ, 0x3f800000 ;  /* 0x3f800000ff027424 */ /* 0x000fe200078e00ff */
[----:B------:R-:W-:Y:S01]  /*15b60*/  CS2R R86, SRZ ;  /* 0x0000000000567805 */ /* 0x000fe2000001ff00 */
[----:B------:R-:W-:Y:S01]  /*15b70*/  IMAD.MOV.U32 R0, RZ, RZ, 0x3f800000 ;  /* 0x3f800000ff007424 */ /* 0x000fe200078e00ff */
[----:B------:R-:W-:-:S02]  /*15b80*/  ISETP.GE.AND P1, PT, R10, R11, PT ;  /* 0x0000000b0a00720c */ /* 0x000fc40003f26270 */
        /* <DEDUP_REMOVED lines=30> */
[----:B------:R-:W-:Y:S01]  /*15d70*/  CS2R R24, SRZ ;  /* 0x0000000000187805 */ /* 0x000fe2000001ff00 */
[----:B------:R-:W-:Y:S06]  /*15d80*/  @!P1 BRA `(.L_x_1776) ;  /* 0x0000003000b09947 */ /* 0x000fec0003800000 */
[----:B------:R-:W-:Y:S01]  /*15d90*/  BSSY B0, `(.L_x_1777) ;  /* 0x0000327000007945 */ /* 0x000fe20003800000 */
[----:B------:R-:W-:Y:S02]  /*15da0*/  IMAD.MOV.U32 R2, RZ, RZ, 0x3f800000 ;  /* 0x3f800000ff027424 */ /* 0x000fe400078e00ff */
[----:B------:R-:W-:-:S07]  /*15db0*/  IMAD.MOV.U32 R87, RZ, RZ, RZ ;  /* 0x000000ffff577224 */ /* 0x000fce00078e00ff */
.L_x_1798:
[----:B------:R-:W-:-:S05]  /*15dc0*/  VIADD R20, R160, 0x1 ;  /* 0x00000001a0147836 */ /* 0x000fca0000000000 */
[----:B------:R-:W-:-:S04]  /*15dd0*/  ISETP.NE.AND P1, PT, R20, 0x2, PT ;  /* 0x000000021400780c */ /* 0x000fc80003f25270 */
[----:B------:R-:W-:Y:S02]  /*15de0*/  SEL R12, RZ, 0x1, P1 ;  /* 0x00000001ff0c7807 */ /* 0x000fe40000800000 */
[----:B------:R-:W-:Y:S02]  /*15df0*/  SEL R20, R20, RZ, P1 ;  /* 0x000000ff14147207 */ /* 0x000fe40000800000 */
[----:B------:R-:W-:Y:S01]  /*15e00*/  LOP3.LUT R21, R163, R12, RZ, 0x3c, !PT ;  /* 0x0000000ca3157212 */ /* 0x000fe200078e3cff */
[----:B------:R-:W-:Y:S06]  /*15e10*/  @!P0 BRA `(.L_x_1778) ;  /* 0x0000000000048947 */ /* 0x000fec0003800000 */
[----:B------:R-:W-:Y:S01]  /*15e20*/  BPT.TRAP 0x1 ;  /* 0x000000040000795c */ /* 0x000fe20000300000 */
.L_x_1778:
[----:B------:R-:W-:Y:S01]  /*15e30*/  IMAD R5, R20, 0x8, R18 ;  /* 0x0000000814057824 */ /* 0x000fe200078e0212 */
[----:B------:R-:W-:-:S04]  /*15e40*/  SHF.L.U32 R14, R21, 0x1f, RZ ;  /* 0x0000001f150e7819 */ /* 0x000fc800000006ff */
[----:B------:R0:W1:Y:S01]  /*15e50*/  SYNCS.PHASECHK.TRANS64.TRYWAIT P1, [R5+URZ+0x2a830], R14 ;  /* 0x02a8300e050075a7 */ /* 0x000062000802017f */
[----:B------:R-:W-:Y:S05]  /*15e60*/  @!P0 BRA `(.L_x_1779) ;  /* 0x0000000000048947 */ /* 0x000fea0003800000 */
[----:B------:R-:W-:Y:S01]  /*15e70*/  BPT.TRAP 0x1 ;  /* 0x000000040000795c */ /* 0x000fe20000300000 */
.L_x_1779:
[----:B------:R-:W-:Y:S01]  /*15e80*/  BSSY B2, `(.L_x_1780) ;  /* 0x0000006000027945 */ /* 0x000fe20003800000 */
[----:B------:R-:W-:Y:S02]  /*15e90*/  IMAD R12, R20, 0x900, R8 ;  /* 0x00000900140c7824 */ /* 0x000fe400078e0208 */
[----:B------:R-:W-:Y:S01]  /*15ea0*/  IMAD.MOV.U32 R13, RZ, RZ, 0x40000040 ;  /* 0x40000040ff0d7424 */ /* 0x000fe200078e00ff */
[----:B-1----:R-:W-:Y:S06]  /*15eb0*/  @P1 BRA `(.L_x_1781) ;  /* 0x0000000000081947 */ /* 0x002fec0003800000 */
[----:B------:R-:W1:Y:S02]  /*15ec0*/  SYNCS.PHASECHK.TRANS64.TRYWAIT P1, [R5+URZ+0x2a830], R14 ;  /* 0x02a8300e050075a7 */ /* 0x000e64000802017f */
[----:B-1----:R-:W-:Y:S05]  /*15ed0*/  @!P1 BRA `(.L_x_1782) ;  /* 0x0000013800949947 */ /* 0x002fea0003800000 */
.L_x_1781:
[----:B------:R-:W-:Y:S05]  /*15ee0*/  BSYNC B2 ;  /* 0x0000000000027941 */ /* 0x000fea0003800000 */
.L_x_1780:
[----:B------:R-:W2:Y:S04]  /*15ef0*/  LDL.64 R88, [R1+0x28] ;  /* 0x0000280001587983 */ /* 0x000ea80000100a00 */
[----:B------:R-:W3:Y:S04]  /*15f00*/  LDL.64 R226, [R1+0x20] ;  /* 0x0000200001e27983 */ /* 0x000ee80000100a00 */
[----:B------:R-:W4:Y:S01]  /*15f10*/  LDL.64 R210, [R1+0x18] ;  /* 0x0000180001d27983 */ /* 0x000f220000100a00 */
[C---:B------:R-:W-:Y:S02]  /*15f20*/  R2UR UR6, R12.reuse ;  /* 0x000000000c0672ca */ /* 0x040fe400000e0000 */
[----:B------:R-:W-:Y:S01]  /*15f30*/  R2UR UR7, R13 ;  /* 0x000000000d0772ca */ /* 0x000fe200000e0000 */
[----:B------:R0:W-:Y:S04]  /*15f40*/  STL.64 [R1+0x40], R4 ;  /* 0x0000400401007387 */ /* 0x0001e80000100a00 */
[----:B01----:R-:W4:Y:S01]  /*15f50*/  LDL.64 R4, [R1+0x10] ;  /* 0x0000100001047983 */ /* 0x003f220000100a00 */
[----:B------:R-:W-:-:S02]  /*15f60*/  VIADD R14, R12, 0x2 ;  /* 0x000000020c0e7836 */ /* 0x000fc40000000000 */
[----:B------:R-:W-:Y:S01]  /*15f70*/  IMAD.MOV.U32 R15, RZ, RZ, 0x40000040 ;  /* 0x40000040ff0f7424 */ /* 0x000fe200078e00ff */
[----:B--2---:R-:W-:Y:S02]  /*15f80*/  R2UR UR4, R88 ;  /* 0x00000000580472ca */ /* 0x004fe400000e0000 */
[----:B------:R-:W-:Y:S02]  /*15f90*/  R2UR UR5, R89 ;  /* 0x00000000590572ca */ /* 0x000fe400000e0000 */
[----:B------:R-:W-:-:S11]  /*15fa0*/  WARPGROUP.ARRIVE ;  /* 0x00000000000079c5 */ /* 0x000fd60000000000 */
[----:B------:R-:W-:Y:S01]  /*15fb0*/  HGMMA.64x96x16.F32.BF16 R88, gdesc[UR4], RZ, !UPT, gsb0 ;  /* 0x01600000045879f0 */ /* 0x000fe2000c0018ff */
[----:B---3--:R-:W-:Y:S02]  /*15fc0*/  R2UR UR4, R226 ;  /* 0x00000000e20472ca */ /* 0x008fe400000e0000 */
[----:B------:R-:W-:Y:S02]  /*15fd0*/  R2UR UR5, R227 ;  /* 0x00000000e30572ca */ /* 0x000fe400000e0000 */
[----:B------:R-:W2:Y:S01]  /*15fe0*/  LDL.64 R226, [R1+0x8] ;  /* 0x0000080001e27983 */ /* 0x000ea20000100a00 */
[----:B------:R-:W-:Y:S02]  /*15ff0*/  R2UR UR6, R14 ;  /* 0x000000000e0672ca */ /* 0x000fe400000e0000 */
[----:B------:R-:W-:Y:S01]  /*16000*/  R2UR UR7, R15 ;  /* 0x000000000f0772ca */ /* 0x000fe200000e0000 */
[----:B------:R-:W-:Y:S02]  /*16010*/  VIADD R14, R12, 0x4 ;  /* 0x000000040c0e7836 */ /* 0x000fe40000000000 */
[----:B------:R-:W-:Y:S01]  /*16020*/  IMAD.MOV.U32 R15, RZ, RZ, 0x40000040 ;  /* 0x40000040ff0f7424 */ /* 0x000fe200078e00ff */
[----:B------:R-:W-:-:S02]  /*16030*/  WARPGROUP.DEPBAR.LE gsb0, 0x0 ;  /* 0x00008000000079c5 */ /* 0x000fc40000010000 */
[----:B------:R-:W-:-:S07]  /*16040*/  WARPGROUP.ARRIVE ;  /* 0x00000000000079c5 */ /* 0x000fce0000000000 */
[----:B------:R-:W-:Y:S01]  /*16050*/  HGMMA.64x96x16.F32.BF16 R88, gdesc[UR4], R88, gsb0 ;  /* 0x01600000045879f0 */ /* 0x000fe20008001858 */
[----:B----4-:R-:W-:Y:S02]  /*16060*/  R2UR UR4, R210 ;  /* 0x00000000d20472ca */ /* 0x010fe400000e0000 */
[----:B------:R-:W-:Y:S02]  /*16070*/  R2UR UR5, R211 ;  /* 0x00000000d30572ca */ /* 0x000fe400000e0000 */
[----:B------:R-:W3:Y:S01]  /*16080*/  LDL.64 R210, [R1] ;  /* 0x0000000001d27983 */ /* 0x000ee20000100a00 */
        /* <DEDUP_REMOVED lines=11> */
[----:B------:R-:W-:Y:S01]  /*16140*/  VIADD R14, R12, 0x300 ;  /* 0x000003000c0e7836 */ /* 0x000fe20000000000 */
[----:B------:R0:W5:Y:S01]  /*16150*/  LDL.LU.64 R4, [R1+0x40] ;  /* 0x0000400001047983 */ /* 0x0001620000300a00 */
[----:B------:R-:W-:Y:S01]  /*16160*/  IMAD.MOV.U32 R15, RZ, RZ, 0x40000040 ;  /* 0x40000040ff0f7424 */ /* 0x000fe200078e00ff */
[----:B------:R-:W-:-:S02]  /*16170*/  WARPGROUP.DEPBAR.LE gsb0, 0x0 ;  /* 0x00008000000079c5 */ /* 0x000fc40000010000 */
[----:B------:R-:W-:-:S07]  /*16180*/  WARPGROUP.ARRIVE ;  /* 0x00000000000079c5 */ /* 0x000fce0000000000 */
[----:B------:R-:W-:Y:S01]  /*16190*/  HGMMA.64x96x16.F32.BF16 R88, gdesc[UR4], R88, gsb0 ;  /* 0x01600000045879f0 */ /* 0x000fe20008001858 */
[----:B------:R-:W-:Y:S02]  /*161a0*/  R2UR UR6, R14 ;  /* 0x000000000e0672ca */ /* 0x000fe400000e0000 */
[----:B------:R-:W-:Y:S02]  /*161b0*/  R2UR UR7, R15 ;  /* 0x000000000f0772ca */ /* 0x000fe400000e0000 */
[----:B--2---:R-:W-:Y:S02]  /*161c0*/  R2UR UR4, R226 ;  /* 0x00000000e20472ca */ /* 0x004fe400000e0000 */
        /* <DEDUP_REMOVED lines=132> */
[----:B0-----:R-:W-:Y:S05]  /*16a10*/  @!P0 BRA `(.L_x_1783) ;  /* 0x0000000000048947 */ /* 0x001fea0003800000 */
[----:B------:R-:W-:Y:S01]  /*16a20*/  BPT.TRAP 0x1 ;  /* 0x000000040000795c */ /* 0x000fe20000300000 */
.L_x_1783:
[----:B------:R-:W-:Y:S01]  /*16a30*/  SHF.L.U32 R2, R163, 0x1f, RZ ;  /* 0x0000001fa3027819 */ /* 0x000fe200000006ff */
[----:B------:R-:W-:-:S04]  /*16a40*/  IMAD R14, R160, 0x8, R18 ;  /* 0x00000008a00e7824 */ /* 0x000fc800078e0212 */
[----:B------:R0:W1:Y:S01]  /*16a50*/  SYNCS.PHASECHK.TRANS64.TRYWAIT P1, [R14+URZ+0x2a850], R2 ;  /* 0x02a850020e0075a7 */ /* 0x000062000802017f */
[----:B------:R-:W-:Y:S05]  /*16a60*/  @!P0 BRA `(.L_x_1784) ;  /* 0x0000000000048947 */ /* 0x000fea0003800000 */
[----:B------:R-:W-:Y:S01]  /*16a70*/  BPT.TRAP 0x1 ;  /* 0x000000040000795c */ /* 0x000fe20000300000 */
.L_x_1784:
        /* <DEDUP_REMOVED lines=9> */
.L_x_1786:
[----:B------:R-:W-:Y:S05]  /*16b10*/  BSYNC B2 ;  /* 0x0000000000027941 */ /* 0x000fea0003800000 */
.L_x_1785:
[----:B------:R-:W-:Y:S01]  /*16b20*/  IMAD.MOV.U32 R12, RZ, RZ, R0 ;  /* 0x000000ffff0c7224 */ /* 0x000fe200078e0000 */
[----:B------:R-:W-:Y:S01]  /*16b30*/  WARPGROUP.ARRIVE ;  /* 0x00000000000079c5 */ /* 0x000fe20000000000 */
[----:B------:R-:W-:-:S03]  /*16b40*/  IMAD.MOV.U32 R13, RZ, RZ, 0x40000040 ;  /* 0x40000040ff0d7424 */ /* 0x000fc600078e00ff */
        /* <DEDUP_REMOVED lines=41> */
.L_x_1788:
[----:B------:R-:W-:Y:S01]  /*16de0*/  ISETP.NE.AND P2, PT, R200, 0x1, PT ;  /* 0x00000001c800780c */ /* 0x000fe20003f45270 */
[----:B01----:R-:W-:Y:S01]  /*16df0*/  IMAD.IADD R2, R191, 0x1, R187 ;  /* 0x00000001bf027824 */ /* 0x003fe200078e02bb */
[----:B------:R-:W-:Y:S01]  /*16e00*/  LOP3.LUT P1, RZ, R22, 0x80000, RZ, 0xc0, !PT ;  /* 0x0008000016ff7812 */ /* 0x000fe2000782c0ff */
[----:B------:R-:W-:Y:S02]  /*16e10*/  IMAD R139, R10, -0x60, RZ ;  /* 0xffffffa00a8b7824 */ /* 0x000fe400078e02ff */
[----:B-----5:R-:W-:-:S05]  /*16e20*/  VIADD R5, R5, 0x2a840 ;  /* 0x0002a84005057836 */ /* 0x020fca0000000000 */
[----:B------:R-:W-:-:S03]  /*16e30*/  PRMT R5, R172, 0x654, R5 ;  /* 0x00000654ac057816 */ /* 0x000fc60000000005 */
[----:B------:R-:W0:Y:S08]  /*16e40*/  @P2 LDC R9, c[0x0][0x44c] ;  /* 0x00011300ff092b82 */ /* 0x000e300000000800 */
[----:B------:R-:W1:Y:S01]  /*16e50*/  @P2 LDC R0, c[0x0][0x450] ;  /* 0x00011400ff002b82 */ /* 0x000e620000000800 */
[----:B------:R2:W-:Y:S01]  /*16e60*/  SYNCS.ARRIVE.TRANS64.RED.A1T0 RZ, [R5+URZ], RZ ;  /* 0x000000ff05ff79a7 */ /* 0x0005e2000810043f */
[----:B0-----:R-:W-:-:S05]  /*16e70*/  @P2 IMAD.HI.U32 R9, R2, R9, RZ ;  /* 0x0000000902092227 */ /* 0x001fca00078e00ff */
[----:B-1----:R-:W-:Y:S01]  /*16e80*/  @P2 SHF.R.U32.HI R2, RZ, R0, R9 ;  /* 0x00000000ff022219 */ /* 0x002fe20000011609 */
[----:B------:R-:W-:-:S04]  /*16e90*/  VIADD R9, R139, 0x1 ;  /* 0x000000018b097836 */ /* 0x000fc80000000000 */
[----:B------:R-:W0:Y:S01]  /*16ea0*/  SHFL.IDX PT, R141, R2, RZ, 0x1c1f ;  /* 0x001c1fff028d7589 */ /* 0x000e2200000e0000 */
[----:B------:R-:W-:Y:S02]  /*16eb0*/  IMAD R0, R190, -0x2, R9 ;  /* 0xfffffffebe007824 */ /* 0x000fe400078e0209 */
[----:B------:R-:W-:-:S03]  /*16ec0*/  IMAD.U32 R9, RZ, RZ, UR50 ;  /* 0x00000032ff097e24 */ /* 0x000fc6000f8e00ff */
[----:B------:R-:W-:Y:S01]  /*16ed0*/  IADD3 R137, -R166, R0, R167 ;  /* 0x00000000a6897210 */ /* 0x000fe20007ffe1a7 */
[----:B------:R-:W-:Y:S01]  /*16ee0*/  VIADD R0, R0, 0xffffffff ;  /* 0xffffffff00007836 */ /* 0x000fe20000000000 */
[----:B------:R-:W-:-:S03]  /*16ef0*/  LOP3.LUT R12, RZ, R9, RZ, 0x33, !PT ;  /* 0x00000009ff0c7212 */ /* 0x000fc600078e33ff */
[----:B------:R-:W-:Y:S02]  /*16f00*/  VIADD R138, R137, UR54 ;  /* 0x00000036898a7c36 */ /* 0x000fe40008000000 */
[----:B------:R-:W-:Y:S02]  /*16f10*/  IMAD.IADD R137, R12, 0x1, R137 ;  /* 0x000000010c897824 */ /* 0x000fe400078e0289 */
[--C-:B0-----:R-:W-:Y:S02]  /*16f20*/  IMAD.IADD R15, R138, 0x1, R141.reuse ;  /* 0x000000018a0f7824 */ /* 0x101fe400078e028d */
[----:B--2---:R-:W-:Y:S01]  /*16f30*/  IMAD.IADD R5, R137, 0x1, R141 ;  /* 0x0000000189057824 */ /* 0x004fe200078e028d */
[----:B------:R-:W-:Y:S06]  /*16f40*/  @!P1 BRA `(.L_x_1789) ;  /* 0x0000000000549947 */ /* 0x000fec0003800000 */
        /* <DEDUP_REMOVED lines=12> */
.L_x_1791:
[----:B------:R-:W-:-:S05]  /*17010*/  IMAD.U32 R136, RZ, RZ, UR39 ;  /* 0x00000027ff887e24 */ /* 0x000fca000f8e00ff */
[----:B------:R-:W-:-:S13]  /*17020*/  ISETP.NE.AND P1, PT, R136, 0x1, PT ;  /* 0x000000018800780c */ /* 0x000fda0003f25270 */
[----:B------:R-:W0:Y:S02]  /*17030*/  @P1 LDC.64 R12, c[0x0][0x9e8] ;  /* 0x00027a00ff0c1b82 */ /* 0x000e240000000a00 */
[----:B0-----:R-:W-:-:S05]  /*17040*/  @P1 IMAD.HI.U32 R12, R141, R12, RZ ;  /* 0x0000000c8d0c1227 */ /* 0x001fca00078e00ff */
[----:B------:R-:W-:-:S07]  /*17050*/  @P1 SHF.R.U32.HI R141, RZ, R13, R12 ;  /* 0x0000000dff8d1219 */ /* 0x000fce000001160c */
.L_x_1792:
[----:B------:R-:W-:Y:S05]  /*17060*/  BSYNC B2 ;  /* 0x0000000000027941 */ /* 0x000fea0003800000 */
.L_x_1790:
[----:B------:R-:W-:-:S05]  /*17070*/  IMAD R12, R141, R136, R0 ;  /* 0x000000888d0c7224 */ /* 0x000fca00078e0200 */
[----:B------:R-:W-:Y:S02]  /*17080*/  VIADDMNMX R15, R12, R136, R15, PT ;  /* 0x000000880c0f7246 */ /* 0x000fe4000380010f */
[----:B------:R-:W-:-:S07]  /*17090*/  VIMNMX R5, R5, R12, !PT ;  /* 0x0000000c05057248 */ /* 0x000fce0007fe0100 */
.L_x_1789:
[C---:B------:R-:W-:Y:S01]  /*170a0*/  ISETP.GE.AND P1, PT, R139.reuse, 0x2, PT ;  /* 0x000000028b00780c */ /* 0x040fe20003f26270 */
[----:B------:R-:W0:Y:S01]  /*170b0*/  SHFL.IDX PT, R2, R2, 0x1, 0x1c1f ;  /* 0x003c1f0002027f89 */ /* 0x000e2200000e0000 */
[----:B------:R-:W-:Y:S02]  /*170c0*/  ISETP.GE.AND P2, PT, R139, 0x9, PT ;  /* 0x000000098b00780c */ /* 0x000fe40003f46270 */
[----:B------:R-:W-:Y:S02]  /*170d0*/  ISETP.GT.AND P4, PT, R5, 0x1, !P1 ;  /* 0x000000010500780c */ /* 0x000fe40004f84270 */
[----:B------:R-:W-:Y:S02]  /*170e0*/  ISETP.GE.AND P5, PT, R139, 0xa, PT ;  /* 0x0000000a8b00780c */ /* 0x000fe40003fa6270 */
[----:B------:R-:W-:Y:S02]  /*170f0*/  ISETP.GT.AND P3, PT, R5, 0x8, !P2 ;  /* 0x000000080500780c */ /* 0x000fe40005764270 */
[----:B------:R-:W-:-:S02]  /*17100*/  ISETP.LT.OR P4, PT, R15, 0x2, P4 ;  /* 0x000000020f00780c */ /* 0x000fc40002781670 */
[----:B------:R-:W-:Y:S02]  /*17110*/  ISETP.LT.OR P3, PT, R15, 0x9, P3 ;  /* 0x000000090f00780c */ /* 0x000fe40001f61670 */
[----:B------:R-:W-:Y:S02]  /*17120*/  FSEL R136, R89, -INF , !P4 ;  /* 0xff80000059887808 */ /* 0x000fe40006000000 */
[----:B------:R-:W-:Y:S02]  /*17130*/  ISETP.GE.AND P4, PT, R139, 0x11, PT ;  /* 0x000000118b00780c */ /* 0x000fe40003f86270 */
[----:B------:R-:W-:Y:S02]  /*17140*/  LOP3.LUT R22, R22, 0xfffffffb, RZ, 0xc0, !PT ;  /* 0xfffffffb16167812 */ /* 0x000fe400078ec0ff */
[----:B------:R-:W-:Y:S02]  /*17150*/  FSEL R92, R92, -INF , !P3 ;  /* 0xff8000005c5c7808 */ /* 0x000fe40005800000 */
[----:B------:R-:W-:-:S02]  /*17160*/  ISETP.GT.AND P3, PT, R5, 0x9, !P5 ;  /* 0x000000090500780c */ /* 0x000fc40006f64270 */
[----:B------:R-:W-:Y:S01]  /*17170*/  @P5 LOP3.LUT R22, R22, 0x4, RZ, 0xfc, !PT ;  /* 0x0000000416165812 */ /* 0x000fe200078efcff */
[--C-:B0-----:R-:W-:Y:S01]  /*17180*/  IMAD.IADD R138, R138, 0x1, R2.reuse ;  /* 0x000000018a8a7824 */ /* 0x101fe200078e0202 */
[----:B------:R-:W-:Y:S01]  /*17190*/  ISETP.LT.OR P3, PT, R15, 0xa, P3 ;  /* 0x0000000a0f00780c */ /* 0x000fe20001f61670 */
[----:B------:R-:W-:Y:S01]  /*171a0*/  IMAD.IADD R137, R137, 0x1, R2 ;  /* 0x0000000189897824 */ /* 0x000fe200078e0202 */
[----:B------:R-:W-:Y:S02]  /*171b0*/  LOP3.LUT R22, R22, 0xfffffff7, RZ, 0xc0, !PT ;  /* 0xfffffff716167812 */ /* 0x000fe400078ec0ff */
[----:B------:R-:W-:Y:S02]  /*171c0*/  FSEL R140, R93, -INF , !P3 ;  /* 0xff8000005d8c7808 */ /* 0x000fe40005800000 */
[----:B------:R-:W-:Y:S02]  /*171d0*/  @P4 LOP3.LUT R22, R22, 0x8, RZ, 0xfc, !PT ;  /* 0x0000000816164812 */ /* 0x000fe400078efcff */
[----:B------:R-:W-:-:S02]  /*171e0*/  ISETP.GT.AND P3, PT, R5, 0x10, !P4 ;  /* 0x000000100500780c */ /* 0x000fc40006764270 */
[----:B------:R-:W-:Y:S02]  /*171f0*/  ISETP.GE.AND P4, PT, R139, 0x12, PT ;  /* 0x000000128b00780c */ /* 0x000fe40003f86270 */
[----:B------:R-:W-:Y:S02]  /*17200*/  ISETP.LT.OR P3, PT, R15, 0x11, P3 ;  /* 0x000000110f00780c */ /* 0x000fe40001f61670 */
[----:B------:R-:W-:Y:S02]  /*17210*/  LOP3.LUT R22, R22, 0xffffffef, RZ, 0xc0, !PT ;  /* 0xffffffef16167812 */ /* 0x000fe400078ec0ff */
[----:B------:R-:W-:Y:S02]  /*17220*/  FSEL R96, R96, -INF , !P3 ;  /* 0xff80000060607808 */ /* 0x000fe40005800000 */
[----:B------:R-:W-:-:S04]  /*17230*/  ISETP.GT.AND P3, PT, R5, 0x11, !P4 ;  /* 0x000000110500780c */ /* 0x000fc80006764270 */
[----:B------:R-:W-:Y:S02]  /*17240*/  ISETP.LT.OR P3, PT, R15, 0x12, P3 ;  /* 0x000000120f00780c */ /* 0x000fe40001f61670 */
[----:B------:R-:W-:Y:S02]  /*17250*/  @P4 LOP3.LUT R22, R22, 0x10, RZ, 0xfc, !PT ;  /* 0x0000001016164812 */ /* 0x000fe400078efcff */
[----:B------:R-:W-:Y:S02]  /*17260*/  ISETP.GE.AND P4, PT, R139, 0x19, PT ;  /* 0x000000198b00780c */ /* 0x000fe40003f86270 */
[----:B------:R-:W-:Y:S02]  /*17270*/  LOP3.LUT R22, R22, 0xfffbffff, RZ, 0xc0, !PT ;  /* 0xfffbffff16167812 */ /* 0x000fe400078ec0ff */
[----:B------:R-:W-:Y:S02]  /*17280*/  FSEL R142, R97, -INF , !P3 ;  /* 0xff800000618e7808 */ /* 0x000fe40005800000 */
[----:B------:R-:W-:-:S04]  /*17290*/  ISETP.GT.AND P3, PT, R5, 0x18, !P4 ;  /* 0x000000180500780c */ /* 0x000fc80006764270 */
[----:B------:R-:W-:-:S03]  /*172a0*/  ISETP.LT.OR P3, PT, R15, 0x19, P3 ;  /* 0x000000190f00780c */ /* 0x000fc60001f61670 */
        /* <DEDUP_REMOVED lines=68> */
[----:B------:R-:W-:Y:S02]  /*176f0*/  FSEL R154, R121, -INF , !P3 ;  /* 0xff800000799a7808 */ /* 0x000fe40005800000 */
[----:B------:R-:W-:Y:S02]  /*17700*/  LOP3.LUT R22, R22, 0xffffffbf, RZ, 0xc0, !PT ;  /* 0xffffffbf16167812 */ /* 0x000fe400078ec0ff */
[----:B------:R-:W-:-:S04]  /*17710*/  ISETP.GT.AND P3, PT, R5, 0x48, !P4 ;  /* 0x000000480500780c */ /* 0x000fc80006764270 */
[----:B------:R-:W-:-:S03]  /*17720*/  ISETP.LT.OR P3, PT, R15, 0x49, P3 ;  /* 0x000000490f00780c */ /* 0x000fc60001f61670 */
[----:B------:R-:W-:Y:S02]  /*17730*/  @P4 LOP3.LUT R22, R22, 0x40, RZ, 0xfc, !PT ;  /* 0x0000004016164812 */ /* 0x000fe400078efcff */
[----:B------:R-:W-:Y:S02]  /*17740*/  ISETP.GE.AND P4, PT, R139, 0x4a, PT ;  /* 0x0000004a8b00780c */ /* 0x000fe40003f86270 */
[----:B------:R-:W-:Y:S02]  /*17750*/  FSEL R124, R124, -INF , !P3 ;  /* 0xff8000007c7c7808 */ /* 0x000fe40005800000 */
[----:B------:R-:W-:Y:S02]  /*17760*/  ISETP.GT.AND P3, PT, R5, 0x49, !P4 ;  /* 0x000000490500780c */ /* 0x000fe40006764270 */
[----:B------:R-:W-:Y:S02]  /*17770*/  LOP3.LUT R22, R22, 0xffffffdf, RZ, 0xc0, !PT ;  /* 0xffffffdf16167812 */ /* 0x000fe400078ec0ff */
[----:B------:R-:W-:-:S04]  /*17780*/  ISETP.LT.OR P3, PT, R15, 0x4a, P3 ;  /* 0x0000004a0f00780c */ /* 0x000fc80001f61670 */
[----:B------:R-:W-:Y:S02]  /*17790*/  FSEL R156, R125, -INF , !P3 ;  /* 0xff8000007d9c7808 */ /* 0x000fe40005800000 */
[----:B------:R-:W-:Y:S02]  /*177a0*/  ISETP.GE.AND P3, PT, R139, 0x51, PT ;  /* 0x000000518b00780c */ /* 0x000fe40003f66270 */
[----:B------:R-:W-:Y:S02]  /*177b0*/  @P4 LOP3.LUT R22, R22, 0x20, RZ, 0xfc, !PT ;  /* 0x0000002016164812 */ /* 0x000fe400078efcff */
[----:B------:R-:W-:Y:S02]  /*177c0*/  ISETP.GT.AND P4, PT, R5, 0x50, !P3 ;  /* 0x000000500500780c */ /* 0x000fe40005f84270 */
[----:B------:R-:W-:Y:S02]  /*177d0*/  LOP3.LUT R22, R22, 0xfffffffd, RZ, 0xc0, !PT ;  /* 0xfffffffd16167812 */ /* 0x000fe400078ec0ff */
        /* <DEDUP_REMOVED lines=10> */
[----:B------:R-:W-:-:S13]  /*17880*/  ISETP.GE.AND P6, PT, R139, 0x1, PT ;  /* 0x000000018b00780c */ /* 0x000fda0003fc6270 */
[----:B------:R-:W-:Y:S02]  /*17890*/  @P6 LOP3.LUT R22, R22, 0x2, RZ, 0xfc, !PT ;  /* 0x0000000216166812 */ /* 0x000fe400078efcff */
[----:B------:R-:W-:Y:S02]  /*178a0*/  ISETP.GT.AND P6, PT, R5, RZ, !P6 ;  /* 0x000000ff0500720c */ /* 0x000fe400077c4270 */
[----:B------:R-:W-:Y:S02]  /*178b0*/  LOP3.LUT R22, R22, 0xfffffffe, RZ, 0xc0, !PT ;  /* 0xfffffffe16167812 */ /* 0x000fe400078ec0ff */
[----:B------:R-:W-:-:S04]  /*178c0*/  ISETP.LT.OR P6, PT, R15, 0x1, P6 ;  /* 0x000000010f00780c */ /* 0x000fc800037c1670 */
[----:B------:R-:W-:Y:S02]  /*178d0*/  FSEL R88, R88, -INF , !P6 ;  /* 0xff80000058587808 */ /* 0x000fe40007000000 */
[----:B------:R-:W-:-:S13]  /*178e0*/  ISETP.GE.AND P6, PT, R139, 0x5a, PT ;  /* 0x0000005a8b00780c */ /* 0x000fda0003fc6270 */
[----:B------:R-:W-:Y:S02]  /*178f0*/  @P6 LOP3.LUT R22, R22, 0x1, RZ, 0xfc, !PT ;  /* 0x0000000116166812 */ /* 0x000fe400078efcff */
[----:B------:R-:W-:-:S04]  /*17900*/  ISETP.GT.AND P6, PT, R5, 0x59, !P6 ;  /* 0x000000590500780c */ /* 0x000fc800077c4270 */
[----:B------:R-:W-:-:S04]  /*17910*/  ISETP.LT.OR P6, PT, R15, 0x5a, P6 ;  /* 0x0000005a0f00780c */ /* 0x000fc800037c1670 */
        /* <DEDUP_REMOVED lines=15> */
.L_x_1795:
[----:B------:R-:W-:-:S05]  /*17a10*/  IMAD.U32 R15, RZ, RZ, UR39 ;  /* 0x00000027ff0f7e24 */ /* 0x000fca000f8e00ff */
[----:B------:R-:W-:-:S13]  /*17a20*/  ISETP.NE.AND P6, PT, R15, 0x1, PT ;  /* 0x000000010f00780c */ /* 0x000fda0003fc5270 */
[----:B------:R-:W0:Y:S02]  /*17a30*/  @P6 LDC.64 R12, c[0x0][0x9e8] ;  /* 0x00027a00ff0c6b82 */ /* 0x000e240000000a00 */
[----:B0-----:R-:W-:-:S05]  /*17a40*/  @P6 IMAD.HI.U32 R12, R5, R12, RZ ;  /* 0x0000000c050c6227 */ /* 0x001fca00078e00ff */
[----:B------:R-:W-:-:S07]  /*17a50*/  @P6 SHF.R.U32.HI R5, RZ, R13, R12 ;  /* 0x0000000dff056219 */ /* 0x000fce000001160c */
.L_x_1796:
[----:B------:R-:W-:Y:S05]  /*17a60*/  BSYNC B2 ;  /* 0x0000000000027941 */ /* 0x000fea0003800000 */
.L_x_1794:
[----:B------:R-:W-:-:S05]  /*17a70*/  IMAD R0, R5, R15, R0 ;  /* 0x0000000f05007224 */ /* 0x000fca00078e0200 */
[----:B------:R-:W-:Y:S02]  /*17a80*/  VIADDMNMX R138, R0, R15, R138, PT ;  /* 0x0000000f008a7246 */ /* 0x000fe4000380018a */
[----:B------:R-:W-:-:S07]  /*17a90*/  VIMNMX R137, R137, R0, !PT ;  /* 0x0000000089897248 */ /* 0x000fce0007fe0100 */
.L_x_1793:
[C---:B------:R-:W-:Y:S02]  /*17aa0*/  ISETP.GT.AND P1, PT, R137.reuse, 0x1, !P1 ;  /* 0x000000018900780c */ /* 0x040fe40004f24270 */
[----:B------:R-:W-:Y:S02]  /*17ab0*/  ISETP.GT.AND P2, PT, R137, 0x8, !P2 ;  /* 0x000000088900780c */ /* 0x000fe40005744270 */
[C---:B------:R-:W-:Y:S02]  /*17ac0*/  ISETP.LT.OR P1, PT, R138.reuse, 0x2, P1 ;  /* 0x000000028a00780c */ /* 0x040fe40000f21670 */
[----:B------:R-:W-:Y:S02]  /*17ad0*/  ISETP.LT.OR P2, PT, R138, 0x9, P2 ;  /* 0x000000098a00780c */ /* 0x000fe40001741670 */
[----:B------:R-:W-:Y:S02]  /*17ae0*/  FSEL R2, R91, -INF , !P1 ;  /* 0xff8000005b027808 */ /* 0x000fe40004800000 */
[----:B------:R-:W-:-:S02]  /*17af0*/  LOP3.LUT P1, RZ, R22, 0x4, RZ, 0xc0, !PT ;  /* 0x0000000416ff7812 */ /* 0x000fc4000782c0ff */
[----:B------:R-:W-:Y:S02]  /*17b00*/  FSEL R94, R94, -INF , !P2 ;  /* 0xff8000005e5e7808 */ /* 0x000fe40005000000 */
[----:B------:R-:W-:Y:S02]  /*17b10*/  ISETP.GT.AND P1, PT, R137, 0x9, !P1 ;  /* 0x000000098900780c */ /* 0x000fe40004f24270 */
[----:B------:R-:W-:Y:S02]  /*17b20*/  LOP3.LUT P2, RZ, R22, 0x20000, RZ, 0xc0, !PT ;  /* 0x0002000016ff7812 */ /* 0x000fe4000784c0ff */
[----:B------:R-:W-:Y:S02]  /*17b30*/  ISETP.LT.OR P1, PT, R138, 0xa, P1 ;  /* 0x0000000a8a00780c */ /* 0x000fe40000f21670 */
[----:B------:R-:W-:Y:S02]  /*17b40*/  LOP3.LUT P6, RZ, R22, 0x10000, RZ, 0xc0, !PT ;  /* 0x0001000016ff7812 */ /* 0x000fe400078cc0ff */
[----:B------:R-:W-:-:S02]  /*17b50*/  FSEL R204, R95, -INF , !P1 ;  /* 0xff8000005fcc7808 */ /* 0x000fc40004800000 */
[----:B------:R-:W-:Y:S02]  /*17b60*/  LOP3.LUT P1, RZ, R22, 0x8, RZ, 0xc0, !PT ;  /* 0x0000000816ff7812 */ /* 0x000fe4000782c0ff */
[----:B------:R-:W-:Y:S02]  /*17b70*/  FMNMX.FTZ R5, R88, R4, !PT ;  /* 0x0000000458057209 */ /* 0x000fe40007810000 */
[----:B------:R-:W-:Y:S02]  /*17b80*/  ISETP.GT.AND P1, PT, R137, 0x10, !P1 ;  /* 0x000000108900780c */ /* 0x000fe40004f24270 */
[----:B------:R-:W-:Y:S02]  /*17b90*/  FMNMX.FTZ R5, R136, R5, !PT ;  /* 0x0000000588057209 */ /* 0x000fe40007810000 */
[----:B------:R-:W-:Y:S02]  /*17ba0*/  ISETP.LT.OR P1, PT, R138, 0x11, P1 ;  /* 0x000000118a00780c */ /* 0x000fe40000f21670 */
[----:B------:R-:W-:-:S02]  /*17bb0*/  FMNMX.FTZ R5, R92, R5, !PT ;  /* 0x000000055c057209 */ /* 0x000fc40007810000 */
[----:B------:R-:W-:Y:S02]  /*17bc0*/  FSEL R98, R98, -INF , !P1 ;  /* 0xff80000062627808 */ /* 0x000fe40004800000 */
[----:B------:R-:W-:Y:S02]  /*17bd0*/  LOP3.LUT P1, RZ, R22, 0x10, RZ, 0xc0, !PT ;  /* 0x0000001016ff7812 */ /* 0x000fe4000782c0ff */
[----:B------:R-:W-:Y:S02]  /*17be0*/  FMNMX.FTZ R5, R140, R5, !PT ;  /* 0x000000058c057209 */ /* 0x000fe40007810000 */
[----:B------:R-:W-:Y:S02]  /*17bf0*/  ISETP.GT.AND P1, PT, R137, 0x11, !P1 ;  /* 0x000000118900780c */ /* 0x000fe40004f24270 */
[----:B------:R-:W-:Y:S02]  /*17c00*/  FMNMX.FTZ R5, R96, R5, !PT ;  /* 0x0000000560057209 */ /* 0x000fe40007810000 */
[----:B------:R-:W-:-:S02]  /*17c10*/  ISETP.LT.OR P1, PT, R138, 0x12, P1 ;  /* 0x000000128a00780c */ /* 0x000fc40000f21670 */
[----:B------:R-:W-:Y:S02]  /*17c20*/  FMNMX.FTZ R5, R142, R5, !PT ;  /* 0x000000058e057209 */ /* 0x000fe40007810000 */
[----:B------:R-:W-:Y:S02]  /*17c30*/  FSEL R210, R99, -INF , !P1 ;  /* 0xff80000063d27808 */ /* 0x000fe40004800000 */
[----:B------:R-:W-:Y:S02]  /*17c40*/  LOP3.LUT P1, RZ, R22, 0x40000, RZ, 0xc0, !PT ;  /* 0x0004000016ff7812 */ /* 0x000fe4000782c0ff */
[----:B------:R-:W-:Y:S02]  /*17c50*/  FMNMX.FTZ R5, R100, R5, !PT ;  /* 0x0000000564057209 */ /* 0x000fe40007810000 */
[----:B------:R-:W-:Y:S02]  /*17c60*/  ISETP.GT.AND P1, PT, R137, 0x18, !P1 ;  /* 0x000000188900780c */ /* 0x000fe40004f24270 */
[----:B------:R-:W-:-:S02]  /*17c70*/  FMNMX.FTZ R5, R144, R5, !PT ;  /* 0x0000000590057209 */ /* 0x000fc40007810000 */
[----:B------:R-:W-:Y:S02]  /*17c80*/  ISETP.LT.OR P1, PT, R138, 0x19, P1 ;  /* 0x000000198a00780c */ /* 0x000fe40000f21670 */
[----:B------:R-:W-:Y:S02]  /*17c90*/  FMNMX.FTZ R5, R104, R5, !PT ;  /* 0x0000000568057209 */ /* 0x000fe40007810000 */
[----:B------:R-:W-:Y:S02]  /*17ca0*/  FSEL R102, R102, -INF , !P1 ;  /* 0xff80000066667808 */ /* 0x000fe40004800000 */
[----:B------:R-:W-:Y:S02]  /*17cb0*/  ISETP.GT.AND P1, PT, R137, 0x19, !P2 ;  /* 0x000000198900780c */ /* 0x000fe40005724270 */
[----:B------:R-:W-:Y:S02]  /*17cc0*/  FMNMX.FTZ R5, R146, R5, !PT ;  /* 0x0000000592057209 */ /* 0x000fe40007810000 */
        /* <DEDUP_REMOVED lines=22> */
[----:B------:R-:W-:Y:S02]  /*17e30*/  LOP3.LUT P1, RZ, R22, 0x2000, RZ, 0xc0, !PT ;  /* 0x0000200016ff7812 */ /* 0x000fe4000782c0ff */
[----:B------:R-:W-:Y:S02]  /*17e40*/  FMNMX.FTZ R5, R156, R5, !PT ;  /* 0x000000059c057209 */ /* 0x000fe40007810000 */
[----:B------:R-:W-:-:S02]  /*17e50*/  ISETP.GT.AND P1, PT, R137, 0x29, !P1 ;  /* 0x000000298900780c */ /* 0x000fc40004f24270 */
[----:B------:R-:W-:Y:S02]  /*17e60*/  FMNMX.FTZ R5, R128, R5, !PT ;  /* 0x0000000580057209 */ /* 0x000fe40007810000 */
[----:B------:R-:W-:Y:S02]  /*17e70*/  ISETP.LT.OR P1, PT, R138, 0x2a, P1 ;  /* 0x0000002a8a00780c */ /* 0x000fe40000f21670 */
[----:B------:R-:W-:Y:S02]  /*17e80*/  FMNMX.FTZ R5, R158, R5, !PT ;  /* 0x000000059e057209 */ /* 0x000fe40007810000 */
[----:B------:R-:W-:Y:S02]  /*17e90*/  FSEL R226, R111, -INF , !P1 ;  /* 0xff8000006fe27808 */ /* 0x000fe40004800000 */
[----:B------:R-:W-:Y:S02]  /*17ea0*/  LOP3.LUT P1, RZ, R22, 0x1000, RZ, 0xc0, !PT ;  /* 0x0000100016ff7812 */ /* 0x000fe4000782c0ff */
[----:B------:R-:W-:-:S02]  /*17eb0*/  FMNMX.FTZ R5, R132, R5, !PT ;  /* 0x0000000584057209 */ /* 0x000fc40007810000 */
[----:B------:R-:W-:Y:S02]  /*17ec0*/  ISETP.GT.AND P1, PT, R137, 0x30, !P1 ;  /* 0x000000308900780c */ /* 0x000fe40004f24270 */
[----:B------:R-:W-:Y:S02]  /*17ed0*/  FMNMX.FTZ R0, R160, R5, !PT ;  /* 0x00000005a0007209 */ /* 0x000fe40007810000 */
[----:B------:R-:W-:Y:S02]  /*17ee0*/  ISETP.LT.OR P1, PT, R138, 0x31, P1 ;  /* 0x000000318a00780c */ /* 0x000fe40000f21670 */
[----:B------:R-:W-:Y:S01]  /*17ef0*/  LOP3.LUT P2, RZ, R22, 0x40, RZ, 0xc0, !PT ;  /* 0x0000004016ff7812 */ /* 0x000fe2000784c0ff */
[----:B------:R-:W0:Y:S01]  /*17f00*/  SHFL.BFLY PT, R5, R0, 0x2, 0x1f ;  /* 0x0c401f0000057f89 */ /* 0x000e2200000e0000 */
[----:B------:R-:W-:Y:S02]  /*17f10*/  FSEL R114, R114, -INF , !P1 ;  /* 0xff80000072727808 */ /* 0x000fe40004800000 */
[----:B------:R-:W-:-:S02]  /*17f20*/  LOP3.LUT P1, RZ, R22, 0x800, RZ, 0xc0, !PT ;  /* 0x0000080016ff7812 */ /* 0x000fc4000782c0ff */
[----:B------:R-:W-:Y:S02]  /*17f30*/  LOP3.LUT P6, RZ, R22, 0x20, RZ, 0xc0, !PT ;  /* 0x0000002016ff7812 */ /* 0x000fe400078cc0ff */
[C---:B------:R-:W-:Y:S02]  /*17f40*/  ISETP.GT.AND P1, PT, R137.reuse, 0x31, !P1 ;  /* 0x000000318900780c */ /* 0x040fe40004f24270 */
[----:B------:R-:W-:Y:S02]  /*17f50*/  ISETP.GT.AND P3, PT, R137, 0x50, !P3 ;  /* 0x000000508900780c */ /* 0x000fe40005f64270 */
[C---:B------:R-:W-:Y:S02]  /*17f60*/  ISETP.LT.OR P1, PT, R138.reuse, 0x32, P1 ;  /* 0x000000328a00780c */ /* 0x040fe40000f21670 */
[----:B------:R-:W-:Y:S02]  /*17f70*/  ISETP.LT.OR P3, PT, R138, 0x51, P3 ;  /* 0x000000518a00780c */ /* 0x000fe40001f61670 */
[----:B------:R-:W-:-:S02]  /*17f80*/  FSEL R228, R115, -INF , !P1 ;  /* 0xff80000073e47808 */ /* 0x000fc40004800000 */
[----:B------:R-:W-:Y:S02]  /*17f90*/  LOP3.LUT P1, RZ, R22, 0x400, RZ, 0xc0, !PT ;  /* 0x0000040016ff7812 */ /* 0x000fe4000782c0ff */
[C---:B------:R-:W-:Y:S02]  /*17fa0*/  ISETP.GT.AND P4, PT, R137.reuse, 0x51, !P4 ;  /* 0x000000518900780c */ /* 0x040fe40006784270 */
[----:B------:R-:W-:Y:S02]  /*17fb0*/  ISETP.GT.AND P1, PT, R137, 0x38, !P1 ;  /* 0x000000388900780c */ /* 0x000fe40004f24270 */
[----:B------:R-:W-:Y:S02]  /*17fc0*/  FSEL R130, R130, -INF , !P3 ;  /* 0xff80000082827808 */ /* 0x000fe40005800000 */
[----:B------:R-:W-:Y:S02]  /*17fd0*/  ISETP.LT.OR P1, PT, R138, 0x39, P1 ;  /* 0x000000398a00780c */ /* 0x000fe40000f21670 */
[----:B0-----:R-:W-:Y:S01]  /*17fe0*/  FMNMX.FTZ R13, R0, R5, !PT ;  /* 0x00000005000d7209 */ /* 0x001fe20007810000 */
[----:B------:R-:W-:Y:S01]  /*17ff0*/  IMAD.U32 R5, RZ, RZ, UR47 ;  /* 0x0000002fff057e24 */ /* 0x000fe2000f8e00ff */
[----:B------:R-:W-:-:S02]  /*18000*/  FSEL R118, R118, -INF , !P1 ;  /* 0xff80000076767808 */ /* 0x000fc40004800000 */
[----:B------:R-:W-:Y:S01]  /*18010*/  LOP3.LUT P1, RZ, R22, 0x200, RZ, 0xc0, !PT ;  /* 0x0000020016ff7812 */ /* 0x000fe2000782c0ff */
[----:B------:R-:W0:Y:S01]  /*18020*/  SHFL.BFLY PT, R12, R13, 0x1, 0x1f ;  /* 0x0c201f000d0c7f89 */ /* 0x000e2200000e0000 */
[C---:B------:R-:W-:Y:S02]  /*18030*/  ISETP.GT.AND P5, PT, R137.reuse, 0x58, !P5 ;  /* 0x000000588900780c */ /* 0x040fe40006fa4270 */
[----:B------:R-:W-:Y:S02]  /*18040*/  ISETP.GT.AND P1, PT, R137, 0x39, !P1 ;  /* 0x000000398900780c */ /* 0x000fe40004f24270 */
[C---:B------:R-:W-:Y:S02]  /*18050*/  ISETP.LT.OR P4, PT, R138.reuse, 0x52, P4 ;  /* 0x000000528a00780c */ /* 0x040fe40002781670 */
[C---:B------:R-:W-:Y:S02]  /*18060*/  ISETP.LT.OR P1, PT, R138.reuse, 0x3a, P1 ;  /* 0x0000003a8a00780c */ /* 0x040fe40000f21670 */
[----:B------:R-:W-:-:S02]  /*18070*/  ISETP.LT.OR P5, PT, R138, 0x59, P5 ;  /* 0x000000598a00780c */ /* 0x000fc40002fa1670 */
[----:B------:R-:W-:Y:S02]  /*18080*/  FSEL R119, R119, -INF , !P1 ;  /* 0xff80000077777808 */ /* 0x000fe40004800000 */
[----:B------:R-:W-:Y:S02]  /*18090*/  LOP3.LUT P1, RZ, R22, 0x100, RZ, 0xc0, !PT ;  /* 0x0000010016ff7812 */ /* 0x000fe4000782c0ff */
[----:B------:R-:W-:Y:S02]  /*180a0*/  FSEL R131, R131, -INF , !P4 ;  /* 0xff80000083837808 */ /* 0x000fe40006000000 */
[----:B------:R-:W-:Y:S02]  /*180b0*/  ISETP.GT.AND P1, PT, R137, 0x40, !P1 ;  /* 0x000000408900780c */ /* 0x000fe40004f24270 */
[----:B------:R-:W-:Y:S02]  /*180c0*/  FSEL R134, R134, -INF , !P5 ;  /* 0xff80000086867808 */ /* 0x000fe40006800000 */
[----:B------:R-:W-:-:S02]  /*180d0*/  ISETP.LT.OR P1, PT, R138, 0x41, P1 ;  /* 0x000000418a00780c */ /* 0x000fc40000f21670 */
[----:B0-----:R-:W-:Y:S02]  /*180e0*/  FMNMX.FTZ R12, R13, R12, !PT ;  /* 0x0000000c0d0c7209 */ /* 0x001fe40007810000 */
[----:B------:R-:W-:Y:S02]  /*180f0*/  FSEL R122, R122, -INF , !P1 ;  /* 0xff8000007a7a7808 */ /* 0x000fe40004800000 */
[----:B------:R-:W-:Y:S01]  /*18100*/  LOP3.LUT P1, RZ, R22, 0x80, RZ, 0xc0, !PT ;  /* 0x0000008016ff7812 */ /* 0x000fe2000782c0ff */
[----:B------:R-:W-:-:S03]  /*18110*/  FMUL.FTZ R99, R12, R5 ;  /* 0x000000050c637220 */ /* 0x000fc60000410000 */
[----:B------:R-:W-:-:S04]  /*18120*/  ISETP.GT.AND P1, PT, R137, 0x41, !P1 ;  /* 0x000000418900780c */ /* 0x000fc80004f24270 */
[----:B------:R-:W-:-:S04]  /*18130*/  ISETP.LT.OR P1, PT, R138, 0x42, P1 ;  /* 0x000000428a00780c */ /* 0x000fc80000f21670 */
[----:B------:R-:W-:Y:S02]  /*18140*/  FSEL R123, R123, -INF , !P1 ;  /* 0xff8000007b7b7808 */ /* 0x000fe40004800000 */
[----:B------:R-:W-:-:S04]  /*18150*/  ISETP.GT.AND P1, PT, R137, 0x48, !P2 ;  /* 0x000000488900780c */ /* 0x000fc80005724270 */
[----:B------:R-:W-:-:S04]  /*18160*/  ISETP.LT.OR P1, PT, R138, 0x49, P1 ;  /* 0x000000498a00780c */ /* 0x000fc80000f21670 */
[----:B------:R-:W-:Y:S02]  /*18170*/  FSEL R126, R126, -INF , !P1 ;  /* 0xff8000007e7e7808 */ /* 0x000fe40004800000 */
[----:B------:R-:W-:Y:S02]  /*18180*/  ISETP.GT.AND P1, PT, R137, 0x49, !P6 ;  /* 0x000000498900780c */ /* 0x000fe40007724270 */
[----:B------:R-:W-:Y:S02]  /*18190*/  LOP3.LUT P6, RZ, R22, 0x2, RZ, 0xc0, !PT ;  /* 0x0000000216ff7812 */ /* 0x000fe400078cc0ff */
[----:B------:R-:W-:-:S04]  /*181a0*/  ISETP.LT.OR P1, PT, R138, 0x4a, P1 ;  /* 0x0000004a8a00780c */ /* 0x000fc80000f21670 */
[----:B------:R-:W-:Y:S02]  /*181b0*/  FSEL R127, R127, -INF , !P1 ;  /* 0xff8000007f7f7808 */ /* 0x000fe40004800000 */
[C---:B------:R-:W-:Y:S02]  /*181c0*/  ISETP.GT.AND P1, PT, R137.reuse, RZ, !P6 ;  /* 0x000000ff8900720c */ /* 0x040fe40007724270 */
[----:B------:R-:W-:Y:S02]  /*181d0*/  LOP3.LUT P6, RZ, R22, 0x1, RZ, 0xc0, !PT ;  /* 0x0000000116ff7812 */ /* 0x000fe400078cc0ff */
        /* <DEDUP_REMOVED lines=11> */
[----:B------:R-:W-:Y:S01]  /*18290*/  FSEL R113, R12, RZ, P1 ;  /* 0x000000ff0c717208 */ /* 0x000fe20000800000 */
        /* <DEDUP_REMOVED lines=23> */
[----:B------:R-:W-:-:S02]  /*18410*/  FFMA.FTZ R138, R132, R5, -R99 ;  /* 0x00000005848a7223 */ /* 0x000fc40000010863 */
        /* <DEDUP_REMOVED lines=8> */
[----:B------:R-:W-:Y:S01]  /*184a0*/  FMNMX.FTZ R0, R118, R13, !PT ;  /* 0x0000000d76007209 */ /* 0x000fe20007810000 */
[-CC-:B------:R-:W-:Y:S01]  /*184b0*/  FFMA.FTZ R13, R104, R5.reuse, -R99.reuse ;  /* 0x00000005680d7223 */ /* 0x180fe20000010863 */
[----:B------:R-:W-:Y:S02]  /*184c0*/  FFMA.FTZ R104, R158, R5, -R99 ;  /* 0x000000059e687223 */ /* 0x000fe40000010863 */
[----:B------:R-:W-:Y:S01]  /*184d0*/  FMNMX.FTZ R97, R119, R0, !PT ;  /* 0x0000000077617209 */ /* 0x000fe20007810000 */
[----:B------:R-:W-:Y:S03]  /*184e0*/  MUFU.EX2 R93, R93 ;  /* 0x0000005d005d7308 */ /* 0x000fe60000000800 */
[----:B------:R-:W-:-:S04]  /*184f0*/  FMNMX.FTZ R0, R122, R97, !PT ;  /* 0x000000617a007209 */ /* 0x000fc80007810000 */
[----:B------:R-:W-:Y:S01]  /*18500*/  FMNMX.FTZ R97, R123, R0, !PT ;  /* 0x000000007b617209 */ /* 0x000fe20007810000 */
[----:B------:R-:W-:Y:S03]  /*18510*/  MUFU.EX2 R15, R15 ;  /* 0x0000000f000f7308 */ /* 0x000fe60000000800 */
[----:B------:R-:W-:Y:S01]  /*18520*/  FMNMX.FTZ R0, R126, R97, !PT ;  /* 0x000000617e007209 */ /* 0x000fe20007810000 */
[-CC-:B------:R-:W-:Y:S01]  /*18530*/  FFMA.FTZ R97, R108, R5.reuse, -R99.reuse ;  /* 0x000000056c617223 */ /* 0x180fe20000010863 */
[----:B------:R-:W-:Y:S01]  /*18540*/  FFMA.FTZ R108, R148, R5, -R99 ;  /* 0x00000005946c7223 */ /* 0x000fe20000010863 */
[----:B------:R-:W-:Y:S02]  /*18550*/  FSEL R148, R135, -INF , !P2 ;  /* 0xff80000087947808 */ /* 0x000fe40005000000 */
[----:B------:R-:W-:Y:S01]  /*18560*/  FMNMX.FTZ R101, R127, R0, !PT ;  /* 0x000000007f657209 */ /* 0x000fe20007810000 */
[----:B------:R-:W-:Y:S03]  /*18570*/  MUFU.EX2 R96, R96 ;  /* 0x0000006000607308 */ /* 0x000fe60000000800 */
[----:B------:R-:W-:-:S04]  /*18580*/  FMNMX.FTZ R0, R130, R101, !PT ;  /* 0x0000006582007209 */ /* 0x000fc80007810000 */
[----:B------:R-:W-:Y:S01]  /*18590*/  FMNMX.FTZ R101, R131, R0, !PT ;  /* 0x0000000083657209 */ /* 0x000fe20007810000 */
[----:B------:R-:W-:Y:S03]  /*185a0*/  MUFU.EX2 R13, R13 ;  /* 0x0000000d000d7308 */ /* 0x000fe60000000800 */
[----:B------:R-:W-:-:S04]  /*185b0*/  FMNMX.FTZ R101, R134, R101, !PT ;  /* 0x0000006586657209 */ /* 0x000fc80007810000 */
[----:B------:R-:W-:Y:S01]  /*185c0*/  FMNMX.FTZ R101, R148, R101, !PT ;  /* 0x0000006594657209 */ /* 0x000fe20007810000 */
[----:B------:R-:W-:Y:S04]  /*185d0*/  MUFU.EX2 R92, R92 ;  /* 0x0000005c005c7308 */ /* 0x000fe80000000800 */
[----:B------:R-:W0:Y:S04]  /*185e0*/  SHFL.BFLY PT, R0, R101, 0x2, 0x1f ;  /* 0x0c401f0065007f89 */ /* 0x000e2800000e0000 */
[----:B------:R-:W-:Y:S08]  /*185f0*/  MUFU.EX2 R97, R97 ;  /* 0x0000006100617308 */ /* 0x000ff00000000800 */
[----:B------:R-:W-:Y:S08]  /*18600*/  MUFU.EX2 R108, R108 ;  /* 0x0000006c006c7308 */ /* 0x000ff00000000800 */
[----:B------:R-:W-:Y:S01]  /*18610*/  MUFU.EX2 R144, R144 ;  /* 0x0000009000907308 */ /* 0x000fe20000000800 */
[----:B0-----:R-:W-:Y:S01]  /*18620*/  FMNMX.FTZ R0, R101, R0, !PT ;  /* 0x0000000065007209 */ /* 0x001fe20007810000 */
[-CC-:B------:R-:W-:Y:S01]  /*18630*/  FFMA.FTZ R101, R128, R5.reuse, -R99.reuse ;  /* 0x0000000580657223 */ /* 0x180fe20000010863 */
[----:B------:R-:W-:-:S05]  /*18640*/  FFMA.FTZ R99, R160, R5, -R99 ;  /* 0x00000005a0637223 */ /* 0x000fca0000010863 */
[----:B------:R-:W-:Y:S01]  /*18650*/  MUFU.EX2 R109, R109 ;  /* 0x0000006d006d7308 */ /* 0x000fe20000000800 */
[----:B------:R-:W0:Y:S07]  /*18660*/  SHFL.BFLY PT, R111, R0, 0x1, 0x1f ;  /* 0x0c201f00006f7f89 */ /* 0x000e2e00000e0000 */
[----:B------:R-:W-:Y:S08]  /*18670*/  MUFU.EX2 R146, R146 ;  /* 0x0000009200927308 */ /* 0x000ff00000000800 */
[----:B------:R-:W-:Y:S08]  /*18680*/  MUFU.EX2 R107, R107 ;  /* 0x0000006b006b7308 */ /* 0x000ff00000000800 */
[----:B------:R-:W-:Y:S01]  /*18690*/  MUFU.EX2 R140, R140 ;  /* 0x0000008c008c7308 */ /* 0x000fe20000000800 */
[----:B0-----:R-:W-:Y:S01]  /*186a0*/  FMNMX.FTZ R100, R0, R111, !PT ;  /* 0x0000006f00647209 */ /* 0x001fe20007810000 */
[----:B------:R-:W-:-:S03]  /*186b0*/  FADD.FTZ R0, -R113, R4 ;  /* 0x0000000471007221 */ /* 0x000fc60000010100 */
[C---:B------:R-:W-:Y:S01]  /*186c0*/  FSETP.NEU.FTZ.AND P1, PT, R100.reuse, -INF , PT ;  /* 0xff8000006400780b */ /* 0x040fe20003f3d000 */
[-C--:B------:R-:W-:Y:S01]  /*186d0*/  FMUL.FTZ R111, R100, R5.reuse ;  /* 0x00000005646f7220 */ /* 0x080fe20000410000 */
[----:B------:R-:W-:Y:S01]  /*186e0*/  FMUL.FTZ R0, R0, R5 ;  /* 0x0000000500007220 */ /* 0x000fe20000410000 */
[----:B------:R-:W-:Y:S03]  /*186f0*/  MUFU.EX2 R105, R105 ;  /* 0x0000006900697308 */ /* 0x000fe60000000800 */
[----:B------:R-:W-:-:S05]  /*18700*/  FSEL R111, R111, RZ, P1 ;  /* 0x000000ff6f6f7208 */ /* 0x000fca0000800000 */
[-CC-:B------:R-:W-:Y:S01]  /*18710*/  FFMA.FTZ R116, R2, R5.reuse, -R111.reuse ;  /* 0x0000000502747223 */ /* 0x180fe2000001086f */
[----:B------:R-:W-:Y:S01]  /*18720*/  FSEL R2, R100, RZ, P1 ;  /* 0x000000ff64027208 */ /* 0x000fe20000800000 */
[-CC-:B------:R-:W-:Y:S01]  /*18730*/  FFMA.FTZ R157, R90, R5.reuse, -R111.reuse ;  /* 0x000000055a9d7223 */ /* 0x180fe2000001086f */
[----:B------:R-:W0:Y:S01]  /*18740*/  MUFU.EX2 R0, R0 ;  /* 0x0000000000007308 */ /* 0x000e220000000800 */
[-CC-:B------:R-:W-:Y:S01]  /*18750*/  FFMA.FTZ R159, R94, R5.reuse, -R111.reuse ;  /* 0x000000055e9f7223 */ /* 0x180fe2000001086f */
[-C--:B------:R-:W-:Y:S01]  /*18760*/  FFMA.FTZ R112, R204, R5.reuse, -R111 ;  /* 0x00000005cc707223 */ /* 0x080fe2000001086f */
[----:B------:R-:W-:Y:S01]  /*18770*/  FADD.FTZ R2, -R2, R3 ;  /* 0x0000000302027221 */ /* 0x000fe20000010100 */
[-CC-:B------:R-:W-:Y:S01]  /*18780*/  FFMA.FTZ R153, R98, R5.reuse, -R111.reuse ;  /* 0x0000000562997223 */ /* 0x180fe2000001086f */
[-CC-:B------:R-:W-:Y:S01]  /*18790*/  FFMA.FTZ R94, R210, R5.reuse, -R111.reuse ;  /* 0x00000005d25e7223 */ /* 0x180fe2000001086f */
[-CC-:B------:R-:W-:Y:S01]  /*187a0*/  FFMA.FTZ R155, R102, R5.reuse, -R111.reuse ;  /* 0x00000005669b7223 */ /* 0x180fe2000001086f */
[-C--:B------:R-:W-:Y:S01]  /*187b0*/  FMUL.FTZ R2, R2, R5.reuse ;  /* 0x0000000502027220 */ /* 0x080fe20000410000 */
[----:B------:R-:W-:Y:S01]  /*187c0*/  MUFU.EX2 R157, R157 ;  /* 0x0000009d009d7308 */ /* 0x000fe20000000800 */
[-CC-:B------:R-:W-:Y:S01]  /*187d0*/  FFMA.FTZ R90, R212, R5.reuse, -R111.reuse ;  /* 0x00000005d45a7223 */ /* 0x180fe2000001086f */
[-CC-:B------:R-:W-:Y:S01]  /*187e0*/  FFMA.FTZ R149, R106, R5.reuse, -R111.reuse ;  /* 0x000000056a957223 */ /* 0x180fe2000001086f */
[-CC-:B------:R-:W-:Y:S01]  /*187f0*/  FFMA.FTZ R4, R224, R5.reuse, -R111.reuse ;  /* 0x00000005e0047223 */ /* 0x180fe2000001086f */
[-CC-:B------:R-:W-:Y:S01]  /*18800*/  FFMA.FTZ R151, R110, R5.reuse, -R111.reuse ;  /* 0x000000056e977223 */ /* 0x180fe2000001086f */
[-CC-:B------:R-:W-:Y:S01]  /*18810*/  FFMA.FTZ R120, R226, R5.reuse, -R111.reuse ;  /* 0x00000005e2787223 */ /* 0x180fe2000001086f */
[-CC-:B------:R-:W-:Y:S01]  /*18820*/  FFMA.FTZ R145, R114, R5.reuse, -R111.reuse ;  /* 0x0000000572917223 */ /* 0x180fe2000001086f */
[----:B------:R-:W-:Y:S01]  /*18830*/  FFMA.FTZ R114, R228, R5, -R111 ;  /* 0x00000005e4727223 */ /* 0x000fe2000001086f */
        /* <DEDUP_REMOVED lines=9> */
[-CC-:B------:R-:W-:Y:S01]  /*188d0*/  FFMA.FTZ R102, R127, R5.reuse, -R111.reuse ;  /* 0x000000057f667223 */ /* 0x180fe2000001086f */
[-CC-:B------:R-:W-:Y:S01]  /*188e0*/  FFMA.FTZ R137, R130, R5.reuse, -R111.reuse ;  /* 0x0000000582897223 */ /* 0x180fe2000001086f */
[----:B------:R-:W-:-:S05]  /*188f0*/  FFMA.FTZ R139, R134, R5, -R111 ;  /* 0x00000005868b7223 */ /* 0x000fca000001086f */
[----:B------:R-:W2:Y:S01]  /*18900*/  MUFU.EX2 R159, R159 ;  /* 0x0000009f009f7308 */ /* 0x000ea20000000800 */
[----:B-1----:R-:W-:-:S07]  /*18910*/  FFMA.FTZ R3, R2, R6, R157 ;  /* 0x0000000602037223 */ /* 0x002fce000001009d */
        /* <DEDUP_REMOVED lines=9> */
[----:B-1----:R-:W-:-:S07]  /*189b0*/  FADD.FTZ R6, R112, R7 ;  /* 0x0000000770067221 */ /* 0x002fce0000010000 */
[----:B------:R-:W1:Y:S01]  /*189c0*/  MUFU.EX2 R155, R155 ;  /* 0x0000009b009b7308 */ /* 0x000e620000000800 */
[----:B0-----:R-:W-:-:S07]  /*189d0*/  FADD.FTZ R3, R153, R6 ;  /* 0x0000000699037221 */ /* 0x001fce0000010000 */
[----:B------:R-:W0:Y:S01]  /*189e0*/  MUFU.EX2 R90, R90 ;  /* 0x0000005a005a7308 */ /* 0x000e220000000800 */
[----:B--2---:R-:W-:Y:S01]  /*189f0*/  FADD.FTZ R6, R94, R3 ;  /* 0x000000035e067221 */ /* 0x004fe20000010000 */
[----:B------:R-:W-:-:S06]  /*18a00*/  FADD.FTZ R3, R15, R98 ;  /* 0x000000620f037221 */ /* 0x000fcc0000010000 */
[----:B------:R-:W2:Y:S01]  /*18a10*/  MUFU.EX2 R149, R149 ;  /* 0x0000009500957308 */ /* 0x000ea20000000800 */
[----:B-1----:R-:W-:Y:S01]  /*18a20*/  FADD.FTZ R7, R155, R6 ;  /* 0x000000069b077221 */ /* 0x002fe20000010000 */
[----:B------:R-:W-:-:S04]  /*18a30*/  FADD.FTZ R6, R96, R3 ;  /* 0x0000000360067221 */ /* 0x000fc80000010000 */
[----:B------:R-:W-:Y:S02]  /*18a40*/  FADD.FTZ R3, R13, R6 ;  /* 0x000000060d037221 */ /* 0x000fe40000010000 */
[----:B------:R-:W1:Y:S01]  /*18a50*/  MUFU.EX2 R4, R4 ;  /* 0x0000000400047308 */ /* 0x000e620000000800 */
[----:B0-----:R-:W-:Y:S01]  /*18a60*/  FADD.FTZ R98, R90, R7 ;  /* 0x000000075a627221 */ /* 0x001fe20000010000 */
[----:B------:R-:W-:-:S04]  /*18a70*/  FADD.FTZ R6, R92, R3 ;  /* 0x000000035c067221 */ /* 0x000fc80000010000 */
[----:B------:R-:W-:Y:S02]  /*18a80*/  FADD.FTZ R3, R97, R6 ;  /* 0x0000000661037221 */ /* 0x000fe40000010000 */
[----:B------:R-:W0:Y:S01]  /*18a90*/  MUFU.EX2 R151, R151 ;  /* 0x0000009700977308 */ /* 0x000e220000000800 */
[----:B--2---:R-:W-:Y:S01]  /*18aa0*/  FADD.FTZ R7, R149, R98 ;  /* 0x0000006295077221 */ /* 0x004fe20000010000 */
[----:B------:R-:W-:-:S06]  /*18ab0*/  FADD.FTZ R3, R108, R3 ;  /* 0x000000036c037221 */ /* 0x000fcc0000010000 */
[----:B------:R-:W2:Y:S01]  /*18ac0*/  MUFU.EX2 R120, R120 ;  /* 0x0000007800787308 */ /* 0x000ea20000000800 */
[----:B-1----:R-:W-:-:S07]  /*18ad0*/  FADD.FTZ R98, R4, R7 ;  /* 0x0000000704627221 */ /* 0x002fce0000010000 */
[----:B------:R-:W1:Y:S01]  /*18ae0*/  MUFU.EX2 R145, R145 ;  /* 0x0000009100917308 */ /* 0x000e620000000800 */
[----:B0-----:R-:W-:Y:S01]  /*18af0*/  FADD.FTZ R7, R151, R98 ;  /* 0x0000006297077221 */ /* 0x001fe20000010000 */
[----:B------:R-:W-:-:S06]  /*18b00*/  FADD.FTZ R98, R144, R3 ;  /* 0x0000000390627221 */ /* 0x000fcc0000010000 */
[----:B------:R-:W0:Y:S01]  /*18b10*/  MUFU.EX2 R114, R114 ;  /* 0x0000007200727308 */ /* 0x000e220000000800 */
[----:B--2---:R-:W-:Y:S01]  /*18b20*/  FADD.FTZ R6, R120, R7 ;  /* 0x0000000778067221 */ /* 0x004fe20000010000 */
[----:B------:R-:W-:Y:S01]  /*18b30*/  FADD.FTZ R7, R109, R98 ;  /* 0x000000626d077221 */ /* 0x000fe20000010000 */
[----:B------:R-:W-:-:S03]  /*18b40*/  FFMA.FTZ R98, R131, R5, -R111 ;  /* 0x0000000583627223 */ /* 0x000fc6000001086f */
[----:B------:R-:W-:Y:S02]  /*18b50*/  FADD.FTZ R118, R146, R7 ;  /* 0x0000000792767221 */ /* 0x000fe40000010000 */
[----:B------:R-:W2:Y:S01]  /*18b60*/  MUFU.EX2 R147, R147 ;  /* 0x0000009300937308 */ /* 0x000ea20000000800 */
[----:B-1----:R-:W-:Y:S01]  /*18b70*/  FADD.FTZ R3, R145, R6 ;  /* 0x0000000691037221 */ /* 0x002fe20000010000 */
[----:B------:R-:W-:-:S04]  /*18b80*/  FADD.FTZ R7, R107, R118 ;  /* 0x000000766b077221 */ /* 0x000fc80000010000 */
[----:B------:R-:W-:Y:S02]  /*18b90*/  FADD.FTZ R118, R140, R7 ;  /* 0x000000078c767221 */ /* 0x000fe40000010000 */
[----:B------:R-:W1:Y:S01]  /*18ba0*/  MUFU.EX2 R110, R110 ;  /* 0x0000006e006e7308 */ /* 0x000e620000000800 */
[----:B0-----:R-:W-:Y:S01]  /*18bb0*/  FADD.FTZ R6, R114, R3 ;  /* 0x0000000372067221 */ /* 0x001fe20000010000 */
[----:B------:R-:W-:Y:S01]  /*18bc0*/  FADD.FTZ R7, R105, R118 ;  /* 0x0000007669077221 */ /* 0x000fe20000010000 */
[----:B------:R-:W-:-:S05]  /*18bd0*/  FFMA.FTZ R118, R148, R5, -R111 ;  /* 0x0000000594767223 */ /* 0x000fca000001086f */
        /* <DEDUP_REMOVED lines=32> */
.L_x_1797:
[----:B------:R-:W-:Y:S01]  /*18de0*/  ISETP.GT.AND P1, PT, R10, R11, PT ;  /* 0x0000000b0a00720c */ /* 0x000fe20003f24270 */
        /* <DEDUP_REMOVED lines=10> */
[----:B------:R-:W-:-:S02]  /*18e90*/  F2FP.BF16.F32.PACK_AB R157, R116, R157 ;  /* 0x0000009d749d723e */ /* 0x000fc400000010ff */
[----:B------:R-:W-:Y:S02]  /*18ea0*/  F2FP.BF16.F32.PACK_AB R159, R112, R159 ;  /* 0x0000009f709f723e */ /* 0x000fe400000010ff */
[----:B------:R-:W-:Y:S02]  /*18eb0*/  F2FP.BF16.F32.PACK_AB R152, R93, R88 ;  /* 0x000000585d98723e */ /* 0x000fe400000010ff */
[----:B------:R-:W-:Y:S01]  /*18ec0*/  F2FP.BF16.F32.PACK_AB R153, R94, R153 ;  /* 0x000000995e99723e */ /* 0x000fe200000010ff */
[----:B0-----:R-:W-:Y:S01]  /*18ed0*/  IMAD.MOV.U32 R3, RZ, RZ, R100 ;  /* 0x000000ffff037224 */ /* 0x001fe200078e0064 */
        /* <DEDUP_REMOVED lines=18> */
[----:B------:R-:W-:Y:S05]  /*19000*/  BSYNC B0 ;  /* 0x0000000000007941 */ /* 0x000fea0003800000 */
.L_x_1777:
[----:B------:R-:W-:Y:S02]  /*19010*/  IMAD.MOV.U32 R3, RZ, RZ, R100 ;  /* 0x000000ffff037224 */ /* 0x000fe400078e0064 */
[----:B------:R-:W-:Y:S02]  /*19020*/  IMAD.MOV.U32 R4, RZ, RZ, R12 ;  /* 0x000000ffff047224 */ /* 0x000fe400078e000c */
[----:B------:R-:W-:Y:S02]  /*19030*/  IMAD.MOV.U32 R160, RZ, RZ, R20 ;  /* 0x000000ffffa07224 */ /* 0x000fe400078e0014 */
[----:B------:R-:W-:-:S07]  /*19040*/  IMAD.MOV.U32 R163, RZ, RZ, R21 ;  /* 0x000000ffffa37224 */ /* 0x000fce00078e0015 */
.L_x_1776:
[----:B------:R-:W-:Y:S05]  /*19050*/  BSYNC B1 ;  /* 0x0000000000017941 */ /* 0x000fea0003800000 */
.L_x_1775:
[----:B------:R-:W0:Y:S01]  /*19060*/  LDC R204, c[0x0][0x448] ;  /* 0x00011200ffcc7b82 */ /* 0x000e220000000800 */
[----:B------:R-:W-:Y:S01]  /*19070*/  VIADD R11, R187, 0x7f ;  /* 0x0000007fbb0b7836 */ /* 0x000fe20000000000 */
[----:B------:R-:W-:Y:S02]  /*19080*/  LOP3.LUT R22, R22, 0xfff7ffff, RZ, 0xc0, !PT ;  /* 0xfff7ffff16167812 */ /* 0x000fe400078ec0ff */
[----:B------:R-:W-:-:S04]  /*19090*/  IADD3 R14, R167, 0x1, -R166 ;  /* 0x00000001a70e7810 */ /* 0x000fc80007ffe8a6 */
[----:B------:R-:W1:Y:S01]  /*190a0*/  LDC R200, c[0x0][0x9e4] ;  /* 0x00027900ffc87b82 */ /* 0x000e620000000800 */
[----:B0-----:R-:W-:-:S13]  /*190b0*/  ISETP.NE.AND P1, PT, R204, 0x1, PT ;  /* 0x00000001cc00780c */ /* 0x001fda0003f25270 */
[----:B------:R-:W0:Y:S01]  /*190c0*/  @P1 LDC R12, c[0x0][0x44c] ;  /* 0x00011300ff0c1b82 */ /* 0x000e220000000800 */
[----:B------:R-:W-:-:S04]  /*190d0*/  @P1 LOP3.LUT R22, R22, 0x80000, RZ, 0xfc, !PT ;  /* 0x0008000016161812 */ /* 0x000fc800078efcff */
[----:B------:R-:W-:-:S03]  /*190e0*/  LOP3.LUT R22, R22, 0xffefffff, RZ, 0xc0, !PT ;  /* 0xffefffff16167812 */ /* 0x000fc600078ec0ff */
[----:B------:R-:W2:Y:S01]  /*190f0*/  @P1 LDC R13, c[0x0][0x450] ;  /* 0x00011400ff0d1b82 */ /* 0x000ea20000000800 */
[----:B0-----:R-:W-:-:S05]  /*19100*/  @P1 IMAD.HI.U32 R12, R11, R12, RZ ;  /* 0x0000000c0b0c1227 */ /* 0x001fca00078e00ff */
[----:B--2---:R-:W-:Y:S02]  /*19110*/  @P1 SHF.R.U32.HI R11, RZ, R13, R12 ;  /* 0x0000000dff0b1219 */ /* 0x004fe4000001160c */
[----:B-1----:R-:W-:-:S03]  /*19120*/  ISETP.GE.AND P1, PT, R200, 0x1, PT ;  /* 0x00000001c800780c */ /* 0x002fc60003f26270 */
[----:B------:R-:W-:-:S04]  /*19130*/  IMAD.IADD R12, R14, 0x1, R11 ;  /* 0x000000010e0c7824 */ /* 0x000fc800078e020b */
[----:B------:R-:W-:-:S06]  /*19140*/  IMAD.IADD R11, R12, 0x1, -R9 ;  /* 0x000000010c0b7824 */ /* 0x000fcc00078e0a09 */
[----:B------:R-:W-:Y:S01]  /*19150*/  @P1 LOP3.LUT R22, R22, 0x100000, RZ, 0xfc, !PT ;  /* 0x0010000016161812 */ /* 0x000fe200078efcff */
[----:B------:R-:W-:Y:S06]  /*19160*/  @!P1 BRA `(.L_x_1799) ;  /* 0x0000000000489947 */ /* 0x000fec0003800000 */
[----:B------:R-:W-:Y:S01]  /*19170*/  IMAD.MOV.U32 R9, RZ, RZ, R12 ;  /* 0x000000ffff097224 */ /* 0x000fe200078e000c */
[----:B------:R-:W-:Y:S04]  /*19180*/  BSSY B0, `(.L_x_1800) ;  /* 0x000000e000007945 */ /* 0x000fe80003800000 */
        /* <DEDUP_REMOVED lines=9> */
.L_x_1801:
[----:B------:R-:W-:-:S13]  /*19220*/  ISETP.NE.AND P1, PT, R200, 0x1, PT ;  /* 0x00000001c800780c */ /* 0x000fda0003f25270 */
[----:B------:R-:W0:Y:S02]  /*19230*/  @P1 LDC.64 R12, c[0x0][0x9e8] ;  /* 0x00027a00ff0c1b82 */ /* 0x000e240000000a00 */
[----:B0-----:R-:W-:-:S05]  /*19240*/  @P1 IMAD.HI.U32 R12, R9, R12, RZ ;  /* 0x0000000c090c1227 */ /* 0x001fca00078e00ff */
[----:B------:R-:W-:-:S07]  /*19250*/  @P1 SHF.R.U32.HI R9, RZ, R13, R12 ;  /* 0x0000000dff091219 */ /* 0x000fce000001160c */
.L_x_1802:
[----:B------:R-:W-:Y:S05]  /*19260*/  BSYNC B0 ;  /* 0x0000000000007941 */ /* 0x000fea0003800000 */
.L_x_1800:
[----:B------:R-:W-:-:S05]  /*19270*/  IMAD R12, R9, R200, RZ ;  /* 0x000000c8090c7224 */ /* 0x000fca00078e02ff */
[----:B------:R-:W-:-:S07]  /*19280*/  VIMNMX R11, R11, R12, !PT ;  /* 0x0000000c0b0b7248 */ /* 0x000fce0007fe0100 */
.L_x_1799:
[----:B------:R-:W-:Y:S01]  /*19290*/  VIADD R11, R11, 0x5f ;  /* 0x0000005f0b0b7836 */ /* 0x000fe20000000000 */
[----:B------:R-:W-:Y:S03]  /*192a0*/  BSSY B0, `(.L_x_1803) ;  /* 0x000020a000007945 */ /* 0x000fe60003800000 */
[----:B------:R-:W-:-:S05]  /*192b0*/  IMAD.HI R11, R11, 0x2aaaaaab, RZ ;  /* 0x2aaaaaab0b0b7827 */ /* 0x000fca00078e02ff */
[----:B------:R-:W-:-:S04]  /*192c0*/  SHF.R.U32.HI R12, RZ, 0x1f, R11 ;  /* 0x0000001fff0c7819 */ /* 0x000fc8000001160b */
[----:B------:R-:W-:-:S04]  /*192d0*/  LEA.HI.SX32 R12, R11, R12, 0x1c ;  /* 0x0000000c0b0c7211 */ /* 0x000fc800078fe2ff */
[----:B------:R-:W-:-:S04]  /*192e0*/  VIMNMX R13, R189, R12, !PT ;  /* 0x0000000cbd0d7248 */ /* 0x000fc80007fe0100 */
[----:B------:R-:W-:-:S13]  /*192f0*/  ISETP.GE.AND P1, PT, R10, R13, PT ;  /* 0x0000000d0a00720c */ /* 0x000fda0003f26270 */
[----:B------:R-:W-:Y:S05]  /*19300*/  @!P1 BRA `(.L_x_1804) ;  /* 0x00000020000c9947 */ /* 0x000fea0003800000 */
[----:B------:R-:W-:Y:S01]  /*19310*/  BSSY B1, `(.L_x_1804) ;  /* 0x0000202000017945 */ /* 0x000fe20003800000 */
[----:B------:R-:W-:Y:S02]  /*19320*/  IMAD.MOV.U32 R12, RZ, RZ, R3 ;  /* 0x000000ffff0c7224 */ /* 0x000fe400078e0003 */
[----:B------:R-:W-:Y:S02]  /*19330*/  IMAD.MOV.U32 R9, RZ, RZ, R4 ;  /* 0x000000ffff097224 */ /* 0x000fe400078e0004 */
[----:B------:R-:W-:Y:S02]  /*19340*/  IMAD.MOV.U32 R14, RZ, RZ, R10 ;  /* 0x000000ffff0e7224 */ /* 0x000fe400078e000a */
[----:B------:R-:W-:Y:S02]  /*19350*/  IMAD.MOV.U32 R20, RZ, RZ, R163 ;  /* 0x000000ffff147224 */ /* 0x000fe400078e00a3 */
[----:B------:R-:W-:-:S07]  /*19360*/  IMAD.MOV.U32 R21, RZ, RZ, R160 ;  /* 0x000000ffff157224 */ /* 0x000fce00078e00a0 */
.L_x_1817:
[----:B------:R-:W-:-:S04]  /*19370*/  ISETP.NE.AND P1, PT, R21, 0x1, PT ;  /* 0x000000011500780c */ /* 0x000fc80003f25270 */
[----:B------:R-:W-:-:S04]  /*19380*/  SEL R163, RZ, 0x1, P1 ;  /* 0x00000001ffa37807 */ /* 0x000fc80000800000 */
[----:B------:R-:W-:Y:S01]  /*19390*/  LOP3.LUT R163, R20, R163, RZ, 0x3c, !PT ;  /* 0x000000a314a37212 */ /* 0x000fe200078e3cff */
[----:B------:R-:W-:Y:S06]  /*193a0*/  @!P0 BRA `(.L_x_1805) ;  /* 0x0000000000048947 */ /* 0x000fec0003800000 */
[----:B------:R-:W-:Y:S01]  /*193b0*/  BPT.TRAP 0x1 ;  /* 0x000000040000795c */ /* 0x000fe20000300000 */
.L_x_1805:
        /* <DEDUP_REMOVED lines=8> */
.L_x_1806:
[----:B------:R-:W-:Y:S01]  /*19440*/  BSSY B2, `(.L_x_1807) ;  /* 0x0000006000027945 */ /* 0x000fe20003800000 */
[----:B------:R-:W-:Y:S02]  /*19450*/  IMAD R4, R160, 0x900, R8 ;  /* 0x00000900a0047824 */ /* 0x000fe400078e0208 */
[----:B------:R-:W-:Y:S01]  /*19460*/  IMAD.MOV.U32 R5, RZ, RZ, 0x40000040 ;  /* 0x40000040ff057424 */ /* 0x000fe200078e00ff */
[----:B-1----:R-:W-:Y:S06]  /*19470*/  @P1 BRA `(.L_x_1808) ;  /* 0x0000000000081947 */ /* 0x002fec0003800000 */
[----:B------:R-:W1:Y:S02]  /*19480*/  SYNCS.PHASECHK.TRANS64.TRYWAIT P1, [R15+URZ+0x2a830], R10 ;  /* 0x02a8300a0f0075a7 */ /* 0x000e64000802017f */
[----:B-1----:R-:W-:Y:S05]  /*19490*/  @!P1 BRA `(.L_x_1809) ;  /* 0x00000104004c9947 */ /* 0x002fea0003800000 */
.L_x_1808:
[----:B------:R-:W-:Y:S05]  /*194a0*/  BSYNC B2 ;  /* 0x0000000000027941 */ /* 0x000fea0003800000 */
.L_x_1807:
[----:B------:R-:W2:Y:S04]  /*194b0*/  LDL.64 R88, [R1+0x28] ;  /* 0x0000280001587983 */ /* 0x000ea80000100a00 */
[----:B------:R-:W3:Y:S04]  /*194c0*/  LDL.64 R226, [R1+0x20] ;  /* 0x0000200001e27983 */ /* 0x000ee80000100a00 */
[----:B------:R-:W4:Y:S01]  /*194d0*/  LDL.64 R210, [R1+0x18] ;  /* 0x0000180001d27983 */ /* 0x000f220000100a00 */
[C---:B------:R-:W-:Y:S02]  /*194e0*/  R2UR UR6, R4.reuse ;  /* 0x00000000040672ca */ /* 0x040fe400000e0000 */
[----:B------:R-:W-:Y:S01]  /*194f0*/  R2UR UR7, R5 ;  /* 0x00000000050772ca */ /* 0x000fe200000e0000 */
[----:B------:R0:W-:Y:S04]  /*19500*/  STL.64 [R1+0x40], R6 ;  /* 0x0000400601007387 */ /* 0x0001e80000100a00 */
[----:B0-----:R-:W4:Y:S01]  /*19510*/  LDL.64 R6, [R1+0x10] ;  /* 0x0000100001067983 */ /* 0x001f220000100a00 */
[----:B-1----:R-:W-:-:S02]  /*19520*/  VIADD R10, R4, 0x2 ;  /* 0x00000002040a7836 */ /* 0x002fc40000000000 */
        /* <DEDUP_REMOVED lines=172> */
.L_x_1810:
[----:B------:R-:W-:Y:S01]  /*19ff0*/  SHF.L.U32 R2, R20, 0x1f, RZ ;  /* 0x0000001f14027819 */ /* 0x000fe200000006ff */
[----:B------:R-:W-:-:S04]  /*1a000*/  IMAD R10, R21, 0x8, R18 ;  /* 0x00000008150a7824 */ /* 0x000fc800078e0212 */
[----:B------:R0:W1:Y:S01]  /*1a010*/  SYNCS.PHASECHK.TRANS64.TRYWAIT P1, [R10+URZ+0x2a850], R2 ;  /* 0x02a850020a0075a7 */ /* 0x000062000802017f */
[----:B------:R-:W-:Y:S05]  /*1a020*/  @!P0 BRA `(.L_x_1811) ;  /* 0x0000000000048947 */ /* 0x000fea0003800000 */
[----:B------:R-:W-:Y:S01]  /*1a030*/  BPT.TRAP 0x1 ;  /* 0x000000040000795c */ /* 0x000fe20000300000 */
.L_x_1811:
        /* <DEDUP_REMOVED lines=9> */
.L_x_1813:
[----:B------:R-:W-:Y:S05]  /*1a0d0*/  BSYNC B2 ;  /* 0x0000000000027941 */ /* 0x000fea0003800000 */
.L_x_1812:
[----:B01----:R-:W-:Y:S01]  /*1a0e0*/  IMAD.MOV.U32 R2, RZ, RZ, R0 ;  /* 0x000000ffff027224 */ /* 0x003fe200078e0000 */
        /* <DEDUP_REMOVED lines=43> */
.L_x_1815:
        /* <DEDUP_REMOVED lines=59> */
[C---:B------:R-:W-:Y:S01]  /*1a750*/  FMUL.FTZ R12, R4.reuse, R5 ;  /* 0x00000005040c7220 */ /* 0x040fe20000410000 */
[----:B------:R-:W-:-:S03]  /*1a760*/  FADD.FTZ R136, -R4, R9 ;  /* 0x0000000904887221 */ /* 0x000fc60000010100 */
[-CC-:B------:R-:W-:Y:S01]  /*1a770*/  FFMA.FTZ R154, R100, R5.reuse, -R12.reuse ;  /* 0x00000005649a7223 */ /* 0x180fe2000001080c */
[-C--:B------:R-:W-:Y:S01]  /*1a780*/  FMUL.FTZ R100, R3, R5.reuse ;  /* 0x0000000503647220 */ /* 0x080fe20000410000 */
[-CC-:B------:R-:W-:Y:S01]  /*1a790*/  FFMA.FTZ R156, R88, R5.reuse, -R12.reuse ;  /* 0x00000005589c7223 */ /* 0x180fe2000001080c */
[-C--:B------:R-:W-:Y:S01]  /*1a7a0*/  FMUL.FTZ R136, R136, R5.reuse ;  /* 0x0000000588887220 */ /* 0x080fe20000410000 */
[-C--:B------:R-:W-:Y:S01]  /*1a7b0*/  FFMA.FTZ R139, R89, R5.reuse, -R12 ;  /* 0x00000005598b7223 */ /* 0x080fe2000001080c */
[-CC-:B------:R-:W-:Y:S01]  /*1a7c0*/  FFMA.FTZ R157, R90, R5.reuse, -R100.reuse ;  /* 0x000000055a9d7223 */ /* 0x180fe20000010864 */
[-C--:B------:R-:W-:Y:S01]  /*1a7d0*/  FFMA.FTZ R91, R91, R5.reuse, -R100 ;  /* 0x000000055b5b7223 */ /* 0x080fe20000010864 */
[----:B------:R-:W-:Y:S01]  /*1a7e0*/  MUFU.EX2 R0, R136 ;  /* 0x0000008800007308 */ /* 0x000fe20000000800 */
[-C--:B------:R-:W-:Y:S01]  /*1a7f0*/  FFMA.FTZ R158, R92, R5.reuse, -R12 ;  /* 0x000000055c9e7223 */ /* 0x080fe2000001080c */
        /* <DEDUP_REMOVED lines=21> */
[----:B------:R-:W-:Y:S01]  /*1a950*/  FFMA.FTZ R145, R114, R5, -R100 ;  /* 0x0000000572917223 */ /* 0x000fe20000010864 */
[----:B------:R-:W1:Y:S01]  /*1a960*/  MUFU.EX2 R157, R157 ;  /* 0x0000009d009d7308 */ /* 0x000e620000000800 */
[----:B0----5:R-:W-:Y:S01]  /*1a970*/  FFMA.FTZ R90, R0, R7, R156 ;  /* 0x00000007005a7223 */ /* 0x021fe2000001009c */
[-C--:B------:R-:W-:Y:S01]  /*1a980*/  FFMA.FTZ R88, R113, R5.reuse, -R12 ;  /* 0x0000000571587223 */ /* 0x080fe2000001080c */
[-C--:B------:R-:W-:Y:S01]  /*1a990*/  FFMA.FTZ R101, R115, R5.reuse, -R100 ;  /* 0x0000000573657223 */ /* 0x080fe20000010864 */
[-C--:B------:R-:W-:Y:S01]  /*1a9a0*/  FFMA.FTZ R146, R116, R5.reuse, -R12 ;  /* 0x0000000574927223 */ /* 0x080fe2000001080c */
[-C--:B------:R-:W-:Y:S01]  /*1a9b0*/  FFMA.FTZ R147, R118, R5.reuse, -R100 ;  /* 0x0000000576937223 */ /* 0x080fe20000010864 */
[-C--:B------:R-:W-:Y:S01]  /*1a9c0*/  FFMA.FTZ R21, R117, R5.reuse, -R12 ;  /* 0x0000000575157223 */ /* 0x080fe2000001080c */
[-C--:B------:R-:W-:Y:S01]  /*1a9d0*/  FFMA.FTZ R102, R119, R5.reuse, -R100 ;  /* 0x0000000577667223 */ /* 0x080fe20000010864 */
[----:B------:R-:W0:Y:S01]  /*1a9e0*/  MUFU.EX2 R139, R139 ;  /* 0x0000008b008b7308 */ /* 0x000e220000000800 */
[-C--:B------:R-:W-:Y:S01]  /*1a9f0*/  FFMA.FTZ R140, R120, R5.reuse, -R12 ;  /* 0x00000005788c7223 */ /* 0x080fe2000001080c */
[-C--:B------:R-:W-:Y:S01]  /*1aa00*/  FFMA.FTZ R141, R122, R5.reuse, -R100 ;  /* 0x000000057a8d7223 */ /* 0x080fe20000010864 */
[-CC-:B------:R-:W-:Y:S01]  /*1aa10*/  FFMA.FTZ R20, R121, R5.reuse, -R12.reuse ;  /* 0x0000000579147223 */ /* 0x180fe2000001080c */
[-C--:B------:R-:W-:Y:S01]  /*1aa20*/  FFMA.FTZ R142, R124, R5.reuse, -R12 ;  /* 0x000000057c8e7223 */ /* 0x080fe2000001080c */
[-C--:B------:R-:W-:Y:S01]  /*1aa30*/  FFMA.FTZ R143, R126, R5.reuse, -R100 ;  /* 0x000000057e8f7223 */ /* 0x080fe20000010864 */
[-C--:B------:R-:W-:Y:S01]  /*1aa40*/  FFMA.FTZ R11, R125, R5.reuse, -R12 ;  /* 0x000000057d0b7223 */ /* 0x080fe2000001080c */
[-C--:B------:R-:W-:Y:S01]  /*1aa50*/  FFMA.FTZ R104, R127, R5.reuse, -R100 ;  /* 0x000000057f687223 */ /* 0x080fe20000010864 */
[----:B------:R-:W2:Y:S01]  /*1aa60*/  MUFU.EX2 R91, R91 ;  /* 0x0000005b005b7308 */ /* 0x000ea20000000800 */
[----:B-1----:R-:W-:Y:S01]  /*1aa70*/  FFMA.FTZ R6, R2, R6, R157 ;  /* 0x0000000602067223 */ /* 0x002fe2000001009d */
[-CC-:B------:R-:W-:Y:S01]  /*1aa80*/  FFMA.FTZ R136, R128, R5.reuse, -R12.reuse ;  /* 0x0000000580887223 */ /* 0x180fe2000001080c */
[-CC-:B------:R-:W-:Y:S01]  /*1aa90*/  FFMA.FTZ R9, R129, R5.reuse, -R12.reuse ;  /* 0x0000000581097223 */ /* 0x180fe2000001080c */
[-C--:B------:R-:W-:Y:S01]  /*1aaa0*/  FFMA.FTZ R138, R132, R5.reuse, -R12 ;  /* 0x00000005848a7223 */ /* 0x080fe2000001080c */
[-C--:B------:R-:W-:Y:S01]  /*1aab0*/  FFMA.FTZ R134, R134, R5.reuse, -R100 ;  /* 0x0000000586867223 */ /* 0x080fe20000010864 */
[----:B------:R-:W-:-:S02]  /*1aac0*/  FFMA.FTZ R12, R133, R5, -R12 ;  /* 0x00000005850c7223 */ /* 0x000fc4000001080c */
        /* <DEDUP_REMOVED lines=43> */
[----:B-1----:R-:W-:Y:S01]  /*1ad80*/  FADD.FTZ R7, R89, R90 ;  /* 0x0000005a59077221 */ /* 0x002fe20000010000 */
[-CC-:B------:R-:W-:Y:S01]  /*1ad90*/  FFMA.FTZ R90, R130, R5.reuse, -R100.reuse ;  /* 0x00000005825a7223 */ /* 0x180fe20000010864 */
[----:B------:R-:W-:-:S05]  /*1ada0*/  FFMA.FTZ R100, R135, R5, -R100 ;  /* 0x0000000587647223 */ /* 0x000fca0000010864 */
        /* <DEDUP_REMOVED lines=18> */
[----:B------:R-:W-:-:S05]  /*1aed0*/  VIADD R7, R15, 0x2a840 ;  /* 0x0002a8400f077836 */ /* 0x000fca0000000000 */
[----:B------:R-:W-:Y:S01]  /*1aee0*/  PRMT R7, R172, 0x654, R7 ;  /* 0x00000654ac077816 */ /* 0x000fe20000000007 */
[----:B------:R-:W1:Y:S01]  /*1aef0*/  MUFU.EX2 R20, R20 ;  /* 0x0000001400147308 */ /* 0x000e620000000800 */
[----:B0-----:R-:W-:Y:S02]  /*1af00*/  FADD.FTZ R107, R140, R107 ;  /* 0x0000006b8c6b7221 */ /* 0x001fe40000010000 */
[----:B------:R0:W-:Y:S05]  /*1af10*/  SYNCS.ARRIVE.TRANS64.RED.A1T0 RZ, [R7+URZ], RZ ;  /* 0x000000ff07ff79a7 */ /* 0x0001ea000810043f */
[----:B------:R-:W3:Y:S01]  /*1af20*/  MUFU.EX2 R103, R103 ;  /* 0x0000006700677308 */ /* 0x000ee20000000800 */
[----:B--2---:R-:W-:-:S07]  /*1af30*/  FADD.FTZ R6, R141, R6 ;  /* 0x000000068d067221 */ /* 0x004fce0000010000 */
[----:B------:R-:W2:Y:S01]  /*1af40*/  MUFU.EX2 R142, R142 ;  /* 0x0000008e008e7308 */ /* 0x000ea20000000800 */
[----:B-1----:R-:W-:-:S07]  /*1af50*/  FADD.FTZ R107, R20, R107 ;  /* 0x0000006b146b7221 */ /* 0x002fce0000010000 */
[----:B------:R-:W1:Y:S01]  /*1af60*/  MUFU.EX2 R143, R143 ;  /* 0x0000008f008f7308 */ /* 0x000e620000000800 */
[----:B---3--:R-:W-:-:S07]  /*1af70*/  FADD.FTZ R6, R103, R6 ;  /* 0x0000000667067221 */ /* 0x008fce0000010000 */
        /* <DEDUP_REMOVED lines=24> */
.L_x_1816:
[----:B------:R-:W-:Y:S01]  /*1b100*/  ISETP.GT.AND P1, PT, R14, R13, PT ;  /* 0x0000000d0e00720c */ /* 0x000fe20003f24270 */
[----:B------:R-:W-:Y:S01]  /*1b110*/  VIADD R107, R10, 0x2a860 ;  /* 0x0002a8600a6b7836 */ /* 0x000fe20000000000 */
[----:B------:R-:W-:Y:S01]  /*1b120*/  F2FP.BF16.F32.PACK_AB R156, R139, R156 ;  /* 0x0000009c8b9c723e */ /* 0x000fe200000010ff */
[----:B------:R-:W-:Y:S01]  /*1b130*/  VIADD R10, R14, 0xffffffff ;  /* 0xffffffff0e0a7836 */ /* 0x000fe20000000000 */
[----:B------:R-:W-:Y:S02]  /*1b140*/  F2FP.BF16.F32.PACK_AB R158, R137, R158 ;  /* 0x0000009e899e723e */ /* 0x000fe400000010ff */
[----:B------:R-:W-:Y:S01]  /*1b150*/  PRMT R107, R172, 0x654, R107 ;  /* 0x00000654ac6b7816 */ /* 0x000fe2000000006b */
[----:B------:R-:W-:Y:S01]  /*1b160*/  IMAD.MOV.U32 R14, RZ, RZ, R10 ;  /* 0x000000ffff0e7224 */ /* 0x000fe200078e000a */
[----:B------:R-:W-:Y:S01]  /*1b170*/  F2FP.BF16.F32.PACK_AB R146, R21, R146 ;  /* 0x000000921592723e */ /* 0x000fe200000010ff */
[----:B------:R-:W-:Y:S01]  /*1b180*/  IMAD.MOV.U32 R21, RZ, RZ, R160 ;  /* 0x000000ffff157224 */ /* 0x000fe200078e00a0 */
[----:B------:R0:W-:Y:S01]  /*1b190*/  SYNCS.ARRIVE.TRANS64.RED.A1T0 RZ, [R107+URZ], RZ ;  /* 0x000000ff6bff79a7 */ /* 0x0001e2000810043f */
[----:B------:R-:W-:Y:S01]  /*1b1a0*/  F2FP.BF16.F32.PACK_AB R140, R20, R140 ;  /* 0x0000008c148c723e */ /* 0x000fe200000010ff */
[----:B------:R-:W-:Y:S01]  /*1b1b0*/  IMAD.MOV.U32 R20, RZ, RZ, R163 ;  /* 0x000000ffff147224 */ /* 0x000fe200078e00a3 */
[----:B------:R-:W-:Y:S01]  /*1b1c0*/  F2FP.BF16.F32.PACK_AB R136, R9, R136 ;  /* 0x000000880988723e */ /* 0x000fe200000010ff */
[----:B------:R-:W-:Y:S01]  /*1b1d0*/  IMAD.MOV.U32 R9, RZ, RZ, R4 ;  /* 0x000000ffff097224 */ /* 0x000fe200078e0004 */
        /* <DEDUP_REMOVED lines=19> */
[----:B------:R-:W-:Y:S01]  /*1b310*/  F2FP.BF16.F32.PACK_AB R139, R100, R15 ;  /* 0x0000000f648b723e */ /* 0x000fe200000010ff */
[----:B0-----:R-:W-:Y:S06]  /*1b320*/  @P1 BRA `(.L_x_1817) ;  /* 0xffffffe000101947 */ /* 0x001fec000383ffff */
[----:B------:R-:W-:Y:S05]  /*1b330*/  BSYNC B1 ;  /* 0x0000000000017941 */ /* 0x000fea0003800000 */
.L_x_1804:
[----:B------:R-:W-:Y:S05]  /*1b340*/  BSYNC B0 ;  /* 0x0000000000007941 */ /* 0x000fea0003800000 */
.L_x_1803:
[----:B------:R-:W-:Y:S01]  /*1b350*/  ISETP.GE.AND P1, PT, R10, R189, PT ;  /* 0x000000bd0a00720c */ /* 0x000fe20003f26270 */
[----:B------:R-:W-:-:S12]  /*1b360*/  BSSY B0, `(.L_x_1818) ;  /* 0x000032a000007945 */ /* 0x000fd80003800000 */
[----:B------:R-:W-:Y:S05]  /*1b370*/  @!P1 BRA `(.L_x_1819) ;  /* 0x0000003000a09947 */ /* 0x000fea0003800000 */
[----:B------:R-:W-:Y:S02]  /*1b380*/  IMAD.MOV.U32 R11, RZ, RZ, R3 ;  /* 0x000000ffff0b7224 */ /* 0x000fe400078e0003 */
[----:B------:R-:W-:Y:S02]  /*1b390*/  IMAD.MOV.U32 R9, RZ, RZ, R4 ;  /* 0x000000ffff097224 */ /* 0x000fe400078e0004 */
[----:B------:R-:W-:Y:S02]  /*1b3a0*/  IMAD.MOV.U32 R15, RZ, RZ, R163 ;  /* 0x000000ffff0f7224 */ /* 0x000fe400078e00a3 */
[----:B------:R-:W-:-:S07]  /*1b3b0*/  IMAD.MOV.U32 R20, RZ, RZ, R160 ;  /* 0x000000ffff147224 */ /* 0x000fce00078e00a0 */
.L_x_1840:
[----:B------:R-:W-:-:S04]  /*1b3c0*/  ISETP.NE.AND P1, PT, R20, 0x1, PT ;  /* 0x000000011400780c */ /* 0x000fc80003f25270 */
[----:B------:R-:W-:-:S04]  /*1b3d0*/  SEL R4, RZ, 0x1, P1 ;  /* 0x00000001ff047807 */ /* 0x000fc80000800000 */
[----:B------:R-:W-:Y:S01]  /*1b3e0*/  LOP3.LUT R163, R15, R4, RZ, 0x3c, !PT ;  /* 0x000000040fa37212 */ /* 0x000fe200078e3cff */
[----:B------:R-:W-:Y:S06]  /*1b3f0*/  @!P0 BRA `(.L_x_1820) ;  /* 0x0000000000048947 */ /* 0x000fec0003800000 */
[----:B------:R-:W-:Y:S01]  /*1b400*/  BPT.TRAP 0x1 ;  /* 0x000000040000795c */ /* 0x000fe20000300000 */
.L_x_1820:
        /* <DEDUP_REMOVED lines=8> */
.L_x_1821:
[----:B------:R-:W-:Y:S01]  /*1b490*/  BSSY B1, `(.L_x_1822) ;  /* 0x0000006000017945 */ /* 0x000fe20003800000 */
[----:B------:R-:W-:Y:S02]  /*1b4a0*/  IMAD R4, R160, 0x900, R8 ;  /* 0x00000900a0047824 */ /* 0x000fe400078e0208 */
[----:B------:R-:W-:Y:S01]  /*1b4b0*/  IMAD.MOV.U32 R5, RZ, RZ, 0x40000040 ;  /* 0x40000040ff057424 */ /* 0x000fe200078e00ff */
[----:B-1----:R-:W-:Y:S06]  /*1b4c0*/  @P1 BRA `(.L_x_1823) ;  /* 0x0000000000081947 */ /* 0x002fec0003800000 */
[----:B------:R-:W1:Y:S02]  /*1b4d0*/  SYNCS.PHASECHK.TRANS64.TRYWAIT P1, [R14+URZ+0x2a830], R3 ;  /* 0x02a830030e0075a7 */ /* 0x000e64000802017f */
[----:B-1----:R-:W-:Y:S05]  /*1b4e0*/  @!P1 BRA `(.L_x_1824) ;  /* 0x000000e400609947 */ /* 0x002fea0003800000 */
.L_x_1823:
[----:B------:R-:W-:Y:S05]  /*1b4f0*/  BSYNC B1 ;  /* 0x0000000000017941 */ /* 0x000fea0003800000 */
.L_x_1822:
[----:B------:R-:W2:Y:S04]  /*1b500*/  LDL.64 R88, [R1+0x28] ;  /* 0x0000280001587983 */ /* 0x000ea80000100a00 */
[----:B------:R-:W3:Y:S04]  /*1b510*/  LDL.64 R226, [R1+0x20] ;  /* 0x0000200001e27983 */ /* 0x000ee80000100a00 */
[----:B------:R-:W4:Y:S01]  /*1b520*/  LDL.64 R210, [R1+0x18] ;  /* 0x0000180001d27983 */ /* 0x000f220000100a00 */
[C---:B------:R-:W-:Y:S02]  /*1b530*/  R2UR UR6, R4.reuse ;  /* 0x00000000040672ca */ /* 0x040fe400000e0000 */
[----:B------:R-:W-:Y:S01]  /*1b540*/  R2UR UR7, R5 ;  /* 0x00000000050772ca */ /* 0x000fe200000e0000 */
[----:B------:R0:W-:Y:S04]  /*1b550*/  STL.64 [R1+0x40], R6 ;  /* 0x0000400601007387 */ /* 0x0001e80000100a00 */
[----:B0-----:R-:W4:Y:S01]  /*1b560*/  LDL.64 R6, [R1+0x10] ;  /* 0x0000100001067983 */ /* 0x001f220000100a00 */
        /* <DEDUP_REMOVED lines=173> */
.L_x_1825:
[----:B------:R-:W-:Y:S01]  /*1c040*/  SHF.L.U32 R2, R15, 0x1f, RZ ;  /* 0x0000001f0f027819 */ /* 0x000fe200000006ff */
[----:B------:R-:W-:-:S04]  /*1c050*/  IMAD R12, R20, 0x8, R18 ;  /* 0x00000008140c7824 */ /* 0x000fc800078e0212 */
[----:B------:R0:W2:Y:S01]  /*1c060*/  SYNCS.PHASECHK.TRANS64.TRYWAIT P1, [R12+URZ+0x2a850], R2 ;  /* 0x02a850020c0075a7 */ /* 0x0000a2000802017f */
[----:B------:R-:W-:Y:S05]  /*1c070*/  @!P0 BRA `(.L_x_1826) ;  /* 0x0000000000048947 */ /* 0x000fea0003800000 */
[----:B------:R-:W-:Y:S01]  /*1c080*/  BPT.TRAP 0x1 ;  /* 0x000000040000795c */ /* 0x000fe20000300000 */
.L_x_1826:
[----:B------:R-:W-:Y:S01]  /*1c090*/  VIADD R0, R18, 0x400 ;  /* 0x0000040012007836 */ /* 0x000fe20000000000 */
[----:B------:R-:W-:Y:S04]  /*1c0a0*/  BSSY B1, `(.L_x_1827) ;  /* 0x0000008000017945 */ /* 0x000fe80003800000 */
[----:B------:R-:W-:-:S04]  /*1c0b0*/  SHF.R.U32.HI R0, RZ, 0x4, R0 ;  /* 0x00000004ff007819 */ /* 0x000fc80000011600 */
[----:B------:R-:W-:-:S04]  /*1c0c0*/  LOP3.LUT R0, R0, 0x3fff, RZ, 0xc0, !PT ;  /* 0x00003fff00007812 */ /* 0x000fc800078ec0ff */
[----:B------:R-:W-:-:S05]  /*1c0d0*/  LOP3.LUT R0, R0, 0x3000000, RZ, 0xfc, !PT ;  /* 0x0300000000007812 */ /* 0x000fca00078efcff */
[----:B------:R-:W-:Y:S01]  /*1c0e0*/  IMAD R0, R20, 0x600, R0 ;  /* 0x0000060014007824 */ /* 0x000fe200078e0200 */
[----:B--2---:R-:W-:Y:S06]  /*1c0f0*/  @P1 BRA `(.L_x_1828) ;  /* 0x0000000000081947 */ /* 0x004fec0003800000 */
[----:B------:R-:W2:Y:S02]  /*1c100*/  SYNCS.PHASECHK.TRANS64.TRYWAIT P1, [R12+URZ+0x2a850], R2 ;  /* 0x02a850020c0075a7 */ /* 0x000ea4000802017f */
[----:B--2---:R-:W-:Y:S05]  /*1c110*/  @!P1 BRA `(.L_x_1829) ;  /* 0x000000d800689947 */ /* 0x004fea0003800000 */
.L_x_1828:
[----:B------:R-:W-:Y:S05]  /*1c120*/  BSYNC B1 ;  /* 0x0000000000017941 */ /* 0x000fea0003800000 */
.L_x_1827:
[----:B0-2---:R-:W-:Y:S01]  /*1c130*/  IMAD.MOV.U32 R2, RZ, RZ, R0 ;  /* 0x000000ffff027224 */ /* 0x005fe200078e0000 */
[----:B------:R-:W-:Y:S01]  /*1c140*/  WARPGROUP.ARRIVE ;  /* 0x00000000000079c5 */ /* 0x000fe20000000000 */
[----:B-1----:R-:W-:-:S03]  /*1c150*/  IMAD.MOV.U32 R3, RZ, RZ, 0x40000040 ;  /* 0x40000040ff037424 */ /* 0x002fc600078e00ff */
        /* <DEDUP_REMOVED lines=41> */
.L_x_1830:
[----:B------:R-:W-:Y:S01]  /*1c3f0*/  ISETP.NE.AND P1, PT, R204, 0x1, PT ;  /* 0x00000001cc00780c */ /* 0x000fe20003f25270 */
[----:B------:R-:W-:Y:S01]  /*1c400*/  IMAD.IADD R4, R191, 0x1, R187 ;  /* 0x00000001bf047824 */ /* 0x000fe200078e02bb */
[----:B------:R-:W-:Y:S01]  /*1c410*/  ULOP3.LUT UR4, URZ, UR42, URZ, 0x33, !UPT ;  /* 0x0000002a3f047292 */ /* 0x000fe2000f8e333f */
[----:B------:R-:W-:-:S04]  /*1c420*/  IMAD R21, R10, -0x60, RZ ;  /* 0xffffffa00a157824 */ /* 0x000fc800078e02ff */
[----:B------:R-:W-:-:S04]  /*1c430*/  VIADD R5, R21, 0x1 ;  /* 0x0000000115057836 */ /* 0x000fc80000000000 */
[----:B------:R-:W-:Y:S02]  /*1c440*/  IMAD R5, R190, -0x2, R5 ;  /* 0xfffffffebe057824 */ /* 0x000fe400078e0205 */
[----:B------:R-:W0:Y:S03]  /*1c450*/  @P1 LDC R3, c[0x0][0x44c] ;  /* 0x00011300ff031b82 */ /* 0x000e260000000800 */
[----:B------:R-:W-:-:S05]  /*1c460*/  IADD3 R15, -R166, R5, R167 ;  /* 0x00000005a60f7210 */ /* 0x000fca0007ffe1a7 */
[----:B------:R-:W1:Y:S01]  /*1c470*/  @P1 LDC R0, c[0x0][0x450] ;  /* 0x00011400ff001b82 */ /* 0x000e620000000800 */
[C---:B------:R-:W-:Y:S02]  /*1c480*/  VIADD R20, R15.reuse, UR51 ;  /* 0x000000330f147c36 */ /* 0x040fe40008000000 */
[----:B------:R-:W-:Y:S02]  /*1c490*/  VIADD R15, R15, UR4 ;  /* 0x000000040f0f7c36 */ /* 0x000fe40008000000 */
[----:B0-----:R-:W-:-:S05]  /*1c4a0*/  @P1 IMAD.HI.U32 R3, R4, R3, RZ ;  /* 0x0000000304031227 */ /* 0x001fca00078e00ff */
[----:B-1----:R-:W-:Y:S01]  /*1c4b0*/  @P1 SHF.R.U32.HI R4, RZ, R0, R3 ;  /* 0x00000000ff041219 */ /* 0x002fe20000011603 */
[----:B------:R-:W-:Y:S01]  /*1c4c0*/  VIADD R3, R14, 0x2a840 ;  /* 0x0002a8400e037836 */ /* 0x000fe20000000000 */
[----:B------:R-:W-:Y:S01]  /*1c4d0*/  ISETP.GE.AND P1, PT, R200, 0x1, PT ;  /* 0x00000001c800780c */ /* 0x000fe20003f26270 */
[----:B------:R-:W-:Y:S02]  /*1c4e0*/  VIADD R0, R5, 0xffffffff ;  /* 0xffffffff05007836 */ /* 0x000fe40000000000 */
[----:B------:R-:W0:Y:S01]  /*1c4f0*/  SHFL.IDX PT, R137, R4, RZ, 0x1c1f ;  /* 0x001c1fff04897589 */ /* 0x000e2200000e0000 */
[----:B------:R-:W-:-:S04]  /*1c500*/  PRMT R3, R172, 0x654, R3 ;  /* 0x00000654ac037816 */ /* 0x000fc80000000003 */
[----:B------:R1:W-:Y:S01]  /*1c510*/  SYNCS.ARRIVE.TRANS64.RED.A1T0 RZ, [R3+URZ], RZ ;  /* 0x000000ff03ff79a7 */ /* 0x0003e2000810043f */
[--C-:B0-----:R-:W-:Y:S02]  /*1c520*/  IMAD.IADD R13, R20, 0x1, R137.reuse ;  /* 0x00000001140d7824 */ /* 0x101fe400078e0289 */
[----:B------:R-:W-:Y:S02]  /*1c530*/  IMAD.IADD R5, R15, 0x1, R137 ;  /* 0x000000010f057824 */ /* 0x000fe400078e0289 */
[----:B-1----:R-:W-:Y:S05]  /*1c540*/  @!P1 BRA `(.L_x_1831) ;  /* 0x0000000000549947 */ /* 0x002fea0003800000 */
        /* <DEDUP_REMOVED lines=12> */
.L_x_1833:
[----:B------:R-:W-:-:S05]  /*1c610*/  IMAD.U32 R14, RZ, RZ, UR38 ;  /* 0x00000026ff0e7e24 */ /* 0x000fca000f8e00ff */
[----:B------:R-:W-:-:S13]  /*1c620*/  ISETP.NE.AND P1, PT, R14, 0x1, PT ;  /* 0x000000010e00780c */ /* 0x000fda0003f25270 */
[----:B------:R-:W0:Y:S02]  /*1c630*/  @P1 LDC.64 R2, c[0x0][0x9e8] ;  /* 0x00027a00ff021b82 */ /* 0x000e240000000a00 */
[----:B0-----:R-:W-:-:S05]  /*1c640*/  @P1 IMAD.HI.U32 R2, R137, R2, RZ ;  /* 0x0000000289021227 */ /* 0x001fca00078e00ff */
[----:B------:R-:W-:-:S07]  /*1c650*/  @P1 SHF.R.U32.HI R137, RZ, R3, R2 ;  /* 0x00000003ff891219 */ /* 0x000fce0000011602 */
.L_x_1834:
[----:B------:R-:W-:Y:S05]  /*1c660*/  BSYNC B1 ;  /* 0x0000000000017941 */ /* 0x000fea0003800000 */
.L_x_1832:
[----:B------:R-:W-:-:S05]  /*1c670*/  IMAD R2, R137, R14, R0 ;  /* 0x0000000e89027224 */ /* 0x000fca00078e0200 */
[----:B------:R-:W-:Y:S02]  /*1c680*/  VIADDMNMX R13, R2, R14, R13, PT ;  /* 0x0000000e020d7246 */ /* 0x000fe4000380010d */
[----:B------:R-:W-:-:S07]  /*1c690*/  VIMNMX R5, R5, R2, !PT ;  /* 0x0000000205057248 */ /* 0x000fce0007fe0100 */
.L_x_1831:
        /* <DEDUP_REMOVED lines=151> */
.L_x_1837:
[----:B------:R-:W-:-:S05]  /*1d010*/  IMAD.U32 R13, RZ, RZ, UR38 ;  /* 0x00000026ff0d7e24 */ /* 0x000fca000f8e00ff */
[----:B------:R-:W-:-:S13]  /*1d020*/  ISETP.NE.AND P6, PT, R13, 0x1, PT ;  /* 0x000000010d00780c */ /* 0x000fda0003fc5270 */
[----:B------:R-:W0:Y:S02]  /*1d030*/  @P6 LDC.64 R2, c[0x0][0x9e8] ;  /* 0x00027a00ff026b82 */ /* 0x000e240000000a00 */
[----:B0-----:R-:W-:-:S05]  /*1d040*/  @P6 IMAD.HI.U32 R2, R5, R2, RZ ;  /* 0x0000000205026227 */ /* 0x001fca00078e00ff */
[----:B------:R-:W-:-:S07]  /*1d050*/  @P6 SHF.R.U32.HI R5, RZ, R3, R2 ;  /* 0x00000003ff056219 */ /* 0x000fce0000011602 */
.L_x_1838:
[----:B------:R-:W-:Y:S05]  /*1d060*/  BSYNC B1 ;  /* 0x0000000000017941 */ /* 0x000fea0003800000 */
.L_x_1836:
[----:B------:R-:W-:-:S05]  /*1d070*/  IMAD R0, R5, R13, R0 ;  /* 0x0000000d05007224 */ /* 0x000fca00078e0200 */
[----:B------:R-:W-:Y:S02]  /*1d080*/  VIADDMNMX R20, R0, R13, R20, PT ;  /* 0x0000000d00147246 */ /* 0x000fe40003800114 */
[----:B------:R-:W-:-:S07]  /*1d090*/  VIMNMX R15, R15, R0, !PT ;  /* 0x000000000f0f7248 */ /* 0x000fce0007fe0100 */
.L_x_1835:
[C---:B------:R-:W-:Y:S01]  /*1d0a0*/  ISETP.GT.AND P1, PT, R15.reuse, 0x1, !P1 ;  /* 0x000000010f00780c */ /* 0x040fe20004f24270 */
[----:B------:R-:W-:Y:S01]  /*1d0b0*/  IMAD.U32 R5, RZ, RZ, UR43 ;  /* 0x0000002bff057e24 */ /* 0x000fe2000f8e00ff */
        /* <DEDUP_REMOVED lines=83> */
[----:B0-----:R-:W-:-:S02]  /*1d5f0*/  FMNMX.FTZ R13, R0, R3, !PT ;  /* 0x00000003000d7209 */ /* 0x001fc40007810000 */
[----:B------:R-:W-:Y:S02]  /*1d600*/  FSEL R118, R118, -INF , !P1 ;  /* 0xff80000076767808 */ /* 0x000fe40004800000 */
[----:B------:R-:W-:Y:S01]  /*1d610*/  LOP3.LUT P1, RZ, R22, 0x200, RZ, 0xc0, !PT ;  /* 0x0000020016ff7812 */ /* 0x000fe2000782c0ff */
[----:B------:R-:W0:Y:S01]  /*1d620*/  SHFL.BFLY PT, R4, R13, 0x1, 0x1f ;  /* 0x0c201f000d047f89 */ /* 0x000e2200000e0000 */
[C---:B------:R-:W-:Y:S02]  /*1d630*/  ISETP.GT.AND P5, PT, R15.reuse, 0x58, !P5 ;  /* 0x000000580f00780c */ /* 0x040fe40006fa4270 */
[----:B------:R-:W-:Y:S02]  /*1d640*/  ISETP.GT.AND P1, PT, R15, 0x39, !P1 ;  /* 0x000000390f00780c */ /* 0x000fe40004f24270 */
[C---:B------:R-:W-:Y:S02]  /*1d650*/  ISETP.LT.OR P4, PT, R20.reuse, 0x52, P4 ;  /* 0x000000521400780c */ /* 0x040fe40002781670 */
[----:B------:R-:W-:-:S02]  /*1d660*/  ISETP.LT.OR P1, PT, R20, 0x3a, P1 ;  /* 0x0000003a1400780c */ /* 0x000fc40000f21670 */
[----:B------:R-:W-:Y:S02]  /*1d670*/  ISETP.LT.OR P5, PT, R20, 0x59, P5 ;  /* 0x000000591400780c */ /* 0x000fe40002fa1670 */
[----:B------:R-:W-:Y:S02]  /*1d680*/  FSEL R119, R119, -INF , !P1 ;  /* 0xff80000077777808 */ /* 0x000fe40004800000 */
[----:B------:R-:W-:Y:S02]  /*1d690*/  LOP3.LUT P1, RZ, R22, 0x100, RZ, 0xc0, !PT ;  /* 0x0000010016ff7812 */ /* 0x000fe4000782c0ff */
[----:B------:R-:W-:Y:S02]  /*1d6a0*/  FSEL R134, R134, -INF , !P5 ;  /* 0xff80000086867808 */ /* 0x000fe40006800000 */
[----:B------:R-:W-:-:S04]  /*1d6b0*/  ISETP.GT.AND P1, PT, R15, 0x40, !P1 ;  /* 0x000000400f00780c */ /* 0x000fc80004f24270 */
[----:B------:R-:W-:Y:S02]  /*1d6c0*/  ISETP.LT.OR P1, PT, R20, 0x41, P1 ;  /* 0x000000411400780c */ /* 0x000fe40000f21670 */
        /* <DEDUP_REMOVED lines=55> */
[----:B------:R-:W-:Y:S01]  /*1da40*/  FSEL R108, R4, RZ, P1 ;  /* 0x000000ff046c7208 */ /* 0x000fe20000800000 */
[----:B------:R-:W-:Y:S01]  /*1da50*/  MUFU.EX2 R89, R89 ;  /* 0x0000005900597308 */ /* 0x000fe20000000800 */
[----:B------:R-:W-:-:S03]  /*1da60*/  FMNMX.FTZ R13, R110, R13, !PT ;  /* 0x0000000d6e0d7209 */ /* 0x000fc60007810000 */
[----:B------:R-:W-:Y:S01]  /*1da70*/  FADD.FTZ R108, -R108, R9 ;  /* 0x000000096c6c7221 */ /* 0x000fe20000010100 */
[----:B------:R-:W-:-:S03]  /*1da80*/  FMNMX.FTZ R13, R226, R13, !PT ;  /* 0x0000000de20d7209 */ /* 0x000fc60007810000 */
[----:B------:R-:W-:Y:S01]  /*1da90*/  MUFU.EX2 R95, R95 ;  /* 0x0000005f005f7308 */ /* 0x000fe20000000800 */
[----:B------:R-:W-:-:S04]  /*1daa0*/  FMNMX.FTZ R13, R114, R13, !PT ;  /* 0x0000000d720d7209 */ /* 0x000fc80007810000 */
[----:B------:R-:W-:-:S03]  /*1dab0*/  FMNMX.FTZ R13, R228, R13, !PT ;  /* 0x0000000de40d7209 */ /* 0x000fc60007810000 */
[----:B------:R-:W-:Y:S01]  /*1dac0*/  MUFU.EX2 R88, R88 ;  /* 0x0000005800587308 */ /* 0x000fe20000000800 */
[----:B------:R-:W-:Y:S01]  /*1dad0*/  FMNMX.FTZ R0, R118, R13, !PT ;  /* 0x0000000d76007209 */ /* 0x000fe20007810000 */
[----:B------:R-:W-:Y:S01]  /*1dae0*/  FFMA.FTZ R13, R104, R5, -R3 ;  /* 0x00000005680d7223 */ /* 0x000fe20000010803 */
[----:B------:R-:W-:Y:S02]  /*1daf0*/  FSEL R104, R135, -INF , !P2 ;  /* 0xff80000087687808 */ /* 0x000fe40005000000 */
[----:B------:R-:W-:-:S03]  /*1db00*/  FMNMX.FTZ R97, R119, R0, !PT ;  /* 0x0000000077617209 */ /* 0x000fc60007810000 */
[----:B------:R-:W-:Y:S01]  /*1db10*/  MUFU.EX2 R93, R93 ;  /* 0x0000005d005d7308 */ /* 0x000fe20000000800 */
[----:B------:R-:W-:-:S04]  /*1db20*/  FMNMX.FTZ R0, R122, R97, !PT ;  /* 0x000000617a007209 */ /* 0x000fc80007810000 */
        /* <DEDUP_REMOVED lines=10> */
[----:B------:R-:W-:Y:S02]  /*1dbd0*/  MUFU.EX2 R91, R91 ;  /* 0x0000005b005b7308 */ /* 0x000fe40000000800 */
[----:B------:R-:W0:Y:S06]  /*1dbe0*/  SHFL.BFLY PT, R0, R97, 0x2, 0x1f ;  /* 0x0c401f0061007f89 */ /* 0x000e2c00000e0000 */
[----:B------:R-:W-:Y:S08]  /*1dbf0*/  MUFU.EX2 R13, R13 ;  /* 0x0000000d000d7308 */ /* 0x000ff00000000800 */
[----:B------:R-:W-:Y:S08]  /*1dc00*/  MUFU.EX2 R92, R92 ;  /* 0x0000005c005c7308 */ /* 0x000ff00000000800 */
[----:B------:R-:W-:Y:S01]  /*1dc10*/  MUFU.EX2 R15, R15 ;  /* 0x0000000f000f7308 */ /* 0x000fe20000000800 */
[----:B0-----:R-:W-:Y:S01]  /*1dc20*/  FMNMX.FTZ R0, R97, R0, !PT ;  /* 0x0000000061007209 */ /* 0x001fe20007810000 */
[----:B------:R-:W-:-:S04]  /*1dc30*/  FFMA.FTZ R97, R154, R5, -R3 ;  /* 0x000000059a617223 */ /* 0x000fc80000010803 */
[----:B------:R-:W0:Y:S02]  /*1dc40*/  SHFL.BFLY PT, R107, R0, 0x1, 0x1f ;  /* 0x0c201f00006b7f89 */ /* 0x000e2400000e0000 */
[----:B------:R-:W-:Y:S08]  /*1dc50*/  MUFU.EX2 R20, R20 ;  /* 0x0000001400147308 */ /* 0x000ff00000000800 */
[----:B------:R-:W-:Y:S08]  /*1dc60*/  MUFU.EX2 R144, R144 ;  /* 0x0000009000907308 */ /* 0x000ff00000000800 */
[----:B------:R-:W-:Y:S01]  /*1dc70*/  MUFU.EX2 R105, R105 ;  /* 0x0000006900697308 */ /* 0x000fe20000000800 */
[----:B0-----:R-:W-:Y:S01]  /*1dc80*/  FMNMX.FTZ R3, R0, R107, !PT ;  /* 0x0000006b00037209 */ /* 0x001fe20007810000 */
[----:B------:R-:W-:-:S06]  /*1dc90*/  FMUL.FTZ R0, R108, R5 ;  /* 0x000000056c007220 */ /* 0x000fcc0000410000 */
[----:B------:R-:W-:Y:S01]  /*1dca0*/  MUFU.EX2 R146, R146 ;  /* 0x0000009200927308 */ /* 0x000fe20000000800 */
[C---:B------:R-:W-:Y:S01]  /*1dcb0*/  FSETP.NEU.FTZ.AND P1, PT, R3.reuse, -INF , PT ;  /* 0xff8000000300780b */ /* 0x040fe20003f3d000 */
[----:B------:R-:W-:-:S05]  /*1dcc0*/  FMUL.FTZ R107, R3, R5 ;  /* 0x00000005036b7220 */ /* 0x000fca0000410000 */
[----:B------:R-:W-:Y:S01]  /*1dcd0*/  FSEL R107, R107, RZ, P1 ;  /* 0x000000ff6b6b7208 */ /* 0x000fe20000800000 */
[----:B------:R-:W0:Y:S04]  /*1dce0*/  MUFU.EX2 R0, R0 ;  /* 0x0000000000007308 */ /* 0x000e280000000800 */
[-CC-:B------:R-:W-:Y:S01]  /*1dcf0*/  FFMA.FTZ R112, R2, R5.reuse, -R107.reuse ;  /* 0x0000000502707223 */ /* 0x180fe2000001086b */
[----:B------:R-:W-:Y:S01]  /*1dd00*/  FSEL R2, R3, RZ, P1 ;  /* 0x000000ff03027208 */ /* 0x000fe20000800000 */
[-CC-:B------:R-:W-:Y:S01]  /*1dd10*/  FFMA.FTZ R157, R90, R5.reuse, -R107.reuse ;  /* 0x000000055a9d7223 */ /* 0x180fe2000001086b */
[-CC-:B------:R-:W-:Y:S01]  /*1dd20*/  FFMA.FTZ R159, R94, R5.reuse, -R107.reuse ;  /* 0x000000055e9f7223 */ /* 0x180fe2000001086b */
[-CC-:B------:R-:W-:Y:S01]  /*1dd30*/  FFMA.FTZ R108, R158, R5.reuse, -R107.reuse ;  /* 0x000000059e6c7223 */ /* 0x180fe2000001086b */
[-C--:B------:R-:W-:Y:S01]  /*1dd40*/  FFMA.FTZ R153, R98, R5.reuse, -R107 ;  /* 0x0000000562997223 */ /* 0x080fe2000001086b */
[----:B------:R-:W-:Y:S01]  /*1dd50*/  FADD.FTZ R2, -R2, R11 ;  /* 0x0000000b02027221 */ /* 0x000fe20000010100 */
[----:B------:R-:W-:Y:S01]  /*1dd60*/  MUFU.EX2 R112, R112 ;  /* 0x0000007000707308 */ /* 0x000fe20000000800 */
[-CC-:B------:R-:W-:Y:S01]  /*1dd70*/  FFMA.FTZ R98, R210, R5.reuse, -R107.reuse ;  /* 0x00000005d2627223 */ /* 0x180fe2000001086b */
[-CC-:B------:R-:W-:Y:S01]  /*1dd80*/  FFMA.FTZ R151, R110, R5.reuse, -R107.reuse ;  /* 0x000000056e977223 */ /* 0x180fe2000001086b */
[-C--:B------:R-:W-:Y:S01]  /*1dd90*/  FMUL.FTZ R2, R2, R5.reuse ;  /* 0x0000000502027220 */ /* 0x080fe20000410000 */
[-CC-:B------:R-:W-:Y:S01]  /*1dda0*/  FFMA.FTZ R155, R102, R5.reuse, -R107.reuse ;  /* 0x00000005669b7223 */ /* 0x180fe2000001086b */
[----:B------:R-:W-:Y:S01]  /*1ddb0*/  FFMA.FTZ R94, R212, R5, -R107 ;  /* 0x00000005d45e7223 */ /* 0x000fe2000001086b */
[----:B0----5:R-:W-:Y:S01]  /*1ddc0*/  FFMA.FTZ R110, R0, R7, R89 ;  /* 0x00000007006e7223 */ /* 0x021fe20000010059 */
[-CC-:B------:R-:W-:Y:S01]  /*1ddd0*/  FFMA.FTZ R145, R114, R5.reuse, -R107.reuse ;  /* 0x0000000572917223 */ /* 0x180fe2000001086b */
[----:B------:R-:W-:Y:S01]  /*1dde0*/  MUFU.EX2 R157, R157 ;  /* 0x0000009d009d7308 */ /* 0x000fe20000000800 */
[-CC-:B------:R-:W-:Y:S01]  /*1ddf0*/  FFMA.FTZ R149, R106, R5.reuse, -R107.reuse ;  /* 0x000000056a957223 */ /* 0x180fe2000001086b */
[----:B------:R-:W-:Y:S01]  /*1de00*/  FADD.FTZ R11, R95, R110 ;  /* 0x0000006e5f0b7221 */ /* 0x000fe20000010000 */
[-CC-:B------:R-:W-:Y:S01]  /*1de10*/  FFMA.FTZ R90, R224, R5.reuse, -R107.reuse ;  /* 0x00000005e05a7223 */ /* 0x180fe2000001086b */
[-CC-:B------:R-:W-:Y:S01]  /*1de20*/  FFMA.FTZ R102, R226, R5.reuse, -R107.reuse ;  /* 0x00000005e2667223 */ /* 0x180fe2000001086b */
[-C--:B------:R-:W-:Y:S01]  /*1de30*/  FFMA.FTZ R106, R228, R5.reuse, -R107 ;  /* 0x00000005e46a7223 */ /* 0x080fe2000001086b */
        /* <DEDUP_REMOVED lines=13> */
[----:B0-----:R-:W-:-:S04]  /*1df10*/  FFMA.FTZ R7, R2, R6, R157 ;  /* 0x0000000602077223 */ /* 0x001fc8000001009d */
[----:B------:R-:W-:-:S03]  /*1df20*/  FADD.FTZ R6, R112, R7 ;  /* 0x0000000770067221 */ /* 0x000fc60000010000 */
[----:B------:R-:W0:Y:S01]  /*1df30*/  MUFU.EX2 R153, R153 ;  /* 0x0000009900997308 */ /* 0x000e220000000800 */
[----:B-1----:R-:W-:-:S07]  /*1df40*/  FADD.FTZ R7, R159, R6 ;  /* 0x000000069f077221 */ /* 0x002fce0000010000 */
[----:B------:R-:W1:Y:S01]  /*1df50*/  MUFU.EX2 R98, R98 ;  /* 0x0000006200627308 */ /* 0x000e620000000800 */
[----:B--2---:R-:W-:Y:S01]  /*1df60*/  FADD.FTZ R6, R108, R7 ;  /* 0x000000076c067221 */ /* 0x004fe20000010000 */
[----:B------:R-:W-:Y:S01]  /*1df70*/  FADD.FTZ R7, R21, R114 ;  /* 0x0000007215077221 */ /* 0x000fe20000010000 */
[----:B------:R-:W-:-:S03]  /*1df80*/  FFMA.FTZ R114, R123, R5, -R107 ;  /* 0x000000057b727223 */ /* 0x000fc6000001086b */
        /* <DEDUP_REMOVED lines=10> */
[----:B0-----:R-:W-:Y:S01]  /*1e030*/  FADD.FTZ R6, R94, R7 ;  /* 0x000000075e067221 */ /* 0x001fe20000010000 */
[----:B------:R-:W-:Y:S01]  /*1e040*/  FADD.FTZ R7, R13, R116 ;  /* 0x000000740d077221 */ /* 0x000fe20000010000 */
[----:B------:R-:W-:-:S05]  /*1e050*/  FFMA.FTZ R116, R127, R5, -R107 ;  /* 0x000000057f747223 */ /* 0x000fca000001086b */
        /* <DEDUP_REMOVED lines=56> */
.L_x_1839:
        /* <DEDUP_REMOVED lines=34> */
.L_x_1819:
[----:B------:R-:W-:Y:S05]  /*1e600*/  BSYNC B0 ;  /* 0x0000000000007941 */ /* 0x000fea0003800000 */
.L_x_1818:
        /* <DEDUP_REMOVED lines=67> */
.L_x_1841:
[----:B------:R-:W-:Y:S01]  /*1ea40*/  IMAD R13, R160, 0x8, R18 ;  /* 0x00000008a00d7824 */ /* 0x000fe200078e0212 */
[----:B------:R-:W-:-:S04]  /*1ea50*/  SHF.L.U32 R2, R163, 0x1f, RZ ;  /* 0x0000001fa3027819 */ /* 0x000fc800000006ff */
[----:B------:R0:W1:Y:S01]  /*1ea60*/  SYNCS.PHASECHK.TRANS64.TRYWAIT P1, [R13+URZ+0x2a850], R2 ;  /* 0x02a850020d0075a7 */ /* 0x000062000802017f */
[----:B------:R-:W-:Y:S05]  /*1ea70*/  @!P0 BRA `(.L_x_1842) ;  /* 0x0000000000048947 */ /* 0x000fea0003800000 */
[----:B------:R-:W-:Y:S01]  /*1ea80*/  BPT.TRAP 0x1 ;  /* 0x000000040000795c */ /* 0x000fe20000300000 */
.L_x_1842:
        /* <DEDUP_REMOVED lines=9> */
.L_x_1844:
[----:B------:R-:W-:Y:S05]  /*1eb20*/  BSYNC B0 ;  /* 0x0000000000007941 */ /* 0x000fea0003800000 */
.L_x_1843:
[----:B------:R-:W-:Y:S01]  /*1eb30*/  IMAD.MOV.U32 R8, RZ, RZ, R0 ;  /* 0x000000ffff087224 */ /* 0x000fe200078e0000 */
[----:B------:R-:W-:Y:S01]  /*1eb40*/  WARPGROUP.ARRIVE ;  /* 0x00000000000079c5 */ /* 0x000fe20000000000 */
[----:B------:R-:W-:Y:S02]  /*1eb50*/  IMAD.MOV.U32 R9, RZ, RZ, 0x40000040 ;  /* 0x40000040ff097424 */ /* 0x000fe400078e00ff */
[----:B------:R-:W-:Y:S01]  /*1eb60*/  IMAD.MOV.U32 R10, RZ, RZ, RZ ;  /* 0x000000ffff0a7224 */ /* 0x000fe200078e00ff */
        /* <DEDUP_REMOVED lines=31> */
[----:B------:R-:W2:Y:S02]  /*1ed60*/  SHFL.BFLY PT, R0, R7, 0x2, 0x1f ;  /* 0x0c401f0007007f89 */ /* 0x000ea400000e0000 */
[----:B--2---:R-:W-:Y:S01]  /*1ed70*/  FADD.FTZ R0, R0, R7 ;  /* 0x0000000700007221 */ /* 0x004fe20000010000 */
[----:B------:R-:W-:Y:S02]  /*1ed80*/  WARPGROUP.DEPBAR.LE gsb0, 0x0 ;  /* 0x00008000000079c5 */ /* 0x000fe40000010000 */
[----:B------:R-:W-:-:S06]  /*1ed90*/  WARPGROUP.ARRIVE ;  /* 0x00000000000079c5 */ /* 0x000fcc0000000000 */
[----:B------:R-:W-:Y:S01]  /*1eda0*/  HGMMA.64x128x16.F32.BF16 R24, R140, gdesc[UR4].tnspB, R24, gsb0 ;  /* 0x41e000048c187df0 */ /* 0x000fe20008001818 */
[----:B------:R-:W-:Y:S01]  /*1edb0*/  R2UR UR6, R8 ;  /* 0x00000000080672ca */ /* 0x000fe200000e0000 */
[----:B------:R-:W-:Y:S01]  /*1edc0*/  IMAD.MOV.U32 R8, RZ, RZ, RZ ;  /* 0x000000ffff087224 */ /* 0x000fe200078e00ff */
[----:B------:R-:W-:Y:S02]  /*1edd0*/  R2UR UR7, R9 ;  /* 0x00000000090772ca */ /* 0x000fe400000e0000 */
[----:B------:R-:W0:Y:S02]  /*1ede0*/  SHFL.BFLY PT, R9, R6, 0x2, 0x1f ;  /* 0x0c401f0006097f89 */ /* 0x000e2400000e0000 */
[----:B01----:R-:W-:Y:S02]  /*1edf0*/  FADD.FTZ R2, R9, R6 ;  /* 0x0000000609027221 */ /* 0x003fe40000010000 */
        /* <DEDUP_REMOVED lines=23> */
.L_x_1846:
[----:B------:R-:W-:Y:S02]  /*1ef70*/  VIADD R3, R13, 0x2a860 ;  /* 0x0002a8600d037836 */ /* 0x000fe40000000000 */
[-C--:B------:R-:W-:Y:S01]  /*1ef80*/  FMUL.FTZ R21, R36, R8.reuse ;  /* 0x0000000824157220 */ /* 0x080fe20000410000 */
[----:B------:R-:W-:Y:S02]  /*1ef90*/  VIADD R160, R160, 0x1 ;  /* 0x00000001a0a07836 */ /* 0x000fe40000000000 */
[----:B------:R-:W-:Y:S01]  /*1efa0*/  FMUL.FTZ R36, R72, R8 ;  /* 0x0000000848247220 */ /* 0x000fe20000410000 */
[----:B0-----:R-:W-:Y:S01]  /*1efb0*/  FMUL.FTZ R93, R34, R10 ;  /* 0x0000000a225d7220 */ /* 0x001fe20000410000 */
[----:B------:R-:W-:Y:S01]  /*1efc0*/  PRMT R3, R172, 0x654, R3 ;  /* 0x00000654ac037816 */ /* 0x000fe20000000003 */
[-C--:B------:R-:W-:Y:S01]  /*1efd0*/  FMUL.FTZ R88, R32, R8.reuse ;  /* 0x0000000820587220 */ /* 0x080fe20000410000 */
[----:B------:R-:W-:Y:S01]  /*1efe0*/  ISETP.NE.AND P1, PT, R160, 0x2, PT ;  /* 0x00000002a000780c */ /* 0x000fe20003f25270 */
[----:B------:R-:W-:Y:S01]  /*1eff0*/  FMUL.FTZ R90, R37, R8 ;  /* 0x00000008255a7220 */ /* 0x000fe20000410000 */
[----:B------:R1:W-:Y:S01]  /*1f000*/  SYNCS.ARRIVE.TRANS64.RED.A1T0 RZ, [R3+URZ], RZ ;  /* 0x000000ff03ff79a7 */ /* 0x0003e2000810043f */
[-C--:B------:R-:W-:Y:S01]  /*1f010*/  FMUL.FTZ R99, R26, R10.reuse ;  /* 0x0000000a1a637220 */ /* 0x080fe20000410000 */
[----:B------:R-:W-:Y:S01]  /*1f020*/  SEL R2, RZ, 0x1, P1 ;  /* 0x00000001ff027807 */ /* 0x000fe20000800000 */
        /* <DEDUP_REMOVED lines=59> */
[----:B------:R-:W-:Y:S01]  /*1f3e0*/  LOP3.LUT R163, R163, R2, RZ, 0x3c, !PT ;  /* 0x00000002a3a37212 */ /* 0x000fe200078e3cff */
[----:B------:R-:W-:Y:S01]  /*1f3f0*/  VIADD R197, R197, 0x1 ;  /* 0x00000001c5c57836 */ /* 0x000fe20000000000 */
[----:B-1----:R-:W-:-:S07]  /*1f400*/  SEL R160, R160, RZ, P1 ;  /* 0x000000ffa0a07207 */ /* 0x002fce0000800000 */
.L_x_1699:
[----:B------:R-:W1:Y:S08]  /*1f410*/  S2UR UR4, SR_CgaCtaId ;  /* 0x00000000000479c3 */ /* 0x000e700000008800 */
[----:B------:R-:W-:Y:S01]  /*1f420*/  BAR.SYNC.DEFER_BLOCKING 0x5, 0x180 ;  /* 0x0146000000007b1d */ /* 0x000fe20000010000 */
[----:B------:R-:W-:-:S05]  /*1f430*/  MOV R3, 0x400 ;  /* 0x0000040000037802 */ /* 0x000fca0000000f00 */
[----:B------:R-:W-:Y:S01]  /*1f440*/  BSSY B0, `(.L_x_1847) ;  /* 0x00001f3000007945 */ /* 0x000fe20003800000 */
[----:B-1----:R-:W-:-:S05]  /*1f450*/  IMAD.U32 R172, RZ, RZ, UR4 ;  /* 0x00000004ffac7e24 */ /* 0x002fca000f8e00ff */
[----:B------:R-:W-:-:S05]  /*1f460*/  LEA R18, R172, R3, 0x18 ;  /* 0x00000003ac127211 */ /* 0x000fca00078ec0ff */
[----:B0---4-:R0:W1:Y:S01]  /*1f470*/  LDS.128 R28, [R18+0x2a8d0] ;  /* 0x02a8d000121c7984 */ /* 0x0110620000000c00 */
[----:B------:R-:W-:Y:S06]  /*1f480*/  BAR.ARV 0x4, 0x180 ;  /* 0x0106000000007b1d */ /* 0x000fec0000002000 */
[----:B------:R-:W-:Y:S05]  /*1f490*/  @P0 BRA `(.L_x_1848) ;  /* 0x0000001400000947 */ /* 0x000fea0003800000 */
[----:B------:R-:W2:Y:S01]  /*1f4a0*/  S2R R5, SR_SWINHI ;  /* 0x0000000000057919 */ /* 0x000ea20000002f00 */
        /* <DEDUP_REMOVED lines=8> */
[----:B------:R-:W-:Y:S02]  /*1f530*/  MOV R2, R18 ;  /* 0x0000001200027202 */ /* 0x000fe40000000f00 */
[----:B--2---:R-:W-:-:S03]  /*1f540*/  MOV R3, R5 ;  /* 0x0000000500037202 */ /* 0x004fc60000000f00 */
[----:B------:R-:W-:-:S03]  /*1f550*/  IMAD.WIDE R4, R222, 0x2, R2 ;  /* 0x00000002de047825 */ /* 0x000fc600078e0202 */
[C---:B------:R-:W-:Y:S02]  /*1f560*/  LOP3.LUT R15, R4.reuse, 0x380, RZ, 0xc0, !PT ;  /* 0x00000380040f7812 */ /* 0x040fe400078ec0ff */
[C---:B------:R-:W-:Y:S02]  /*1f570*/  IADD3 R107, P0, R4.reuse, 0x4060, RZ ;  /* 0x00004060046b7810 */ /* 0x040fe40007f1e0ff */
[----:B------:R-:W-:Y:S01]  /*1f580*/  SHF.R.U64 R15, R15, 0x3, RZ ;  /* 0x000000030f0f7819 */ /* 0x000fe200000012ff */
[----:B------:R-:W-:Y:S01]  /*1f590*/  BAR.SYNC.DEFER_BLOCKING 0x1, 0x100 ;  /* 0x0044000000007b1d */ /* 0x000fe20000010000 */
[C---:B------:R-:W-:Y:S01]  /*1f5a0*/  IADD3 R71, P6, R4.reuse, 0x20, RZ ;  /* 0x0000002004477810 */ /* 0x040fe20007fde0ff */
[--C-:B------:R-:W-:Y:S01]  /*1f5b0*/  IMAD.X R33, RZ, RZ, R5.reuse, P0 ;  /* 0x000000ffff217224 */ /* 0x100fe200000e0605 */
[C---:B------:R-:W-:Y:S02]  /*1f5c0*/  IADD3 R75, P5, R4.reuse, 0x40, RZ ;  /* 0x00000040044b7810 */ /* 0x040fe40007fbe0ff */
[C---:B------:R-:W-:Y:S01]  /*1f5d0*/  IADD3 R79, P4, R4.reuse, 0x60, RZ ;  /* 0x00000060044f7810 */ /* 0x040fe20007f9e0ff */
[--C-:B------:R-:W-:Y:S01]  /*1f5e0*/  IMAD.X R9, RZ, RZ, R5.reuse, P6 ;  /* 0x000000ffff097224 */ /* 0x100fe200030e0605 */
[C---:B------:R-:W-:Y:S01]  /*1f5f0*/  IADD3 R101, P3, R4.reuse, 0x4000, RZ ;  /* 0x0000400004657810 */ /* 0x040fe20007f7e0ff */
[--C-:B------:R-:W-:Y:S01]  /*1f600*/  IMAD.X R11, RZ, RZ, R5.reuse, P5 ;  /* 0x000000ffff0b7224 */ /* 0x100fe200028e0605 */
[C---:B------:R-:W-:Y:S01]  /*1f610*/  IADD3 R103, P2, R4.reuse, 0x4020, RZ ;  /* 0x0000402004677810 */ /* 0x040fe20007f5e0ff */
[----:B------:R-:W-:Y:S01]  /*1f620*/  IMAD.X R13, RZ, RZ, R5, P4 ;  /* 0x000000ffff0d7224 */ /* 0x000fe200020e0605 */
[----:B------:R-:W-:-:S02]  /*1f630*/  IADD3 R105, P1, R4, 0x4040, RZ ;  /* 0x0000404004697810 */ /* 0x000fc40007f3e0ff */
[----:B------:R-:W-:Y:S01]  /*1f640*/  ISETP.NE.U32.AND P0, PT, RZ, UR4, PT ;  /* 0x00000004ff007c0c */ /* 0x000fe2000bf05070 */
[--C-:B------:R-:W-:Y:S01]  /*1f650*/  IMAD.X R25, RZ, RZ, R5.reuse, P2 ;  /* 0x000000ffff197224 */ /* 0x100fe200010e0605 */
[----:B------:R-:W-:Y:S01]  /*1f660*/  LOP3.LUT R4, R15, R4, RZ, 0x3c, !PT ;  /* 0x000000040f047212 */ /* 0x000fe200078e3cff */
[--C-:B------:R-:W-:Y:S01]  /*1f670*/  IMAD.X R15, RZ, RZ, R5.reuse, P3 ;  /* 0x000000ffff0f7224 */ /* 0x100fe200018e0605 */
[----:B------:R-:W-:Y:S01]  /*1f680*/  ISETP.NE.AND.EX P0, PT, RZ, UR5, PT, P0 ;  /* 0x00000005ff007c0c */ /* 0x000fe2000bf05300 */
[----:B------:R-:W-:Y:S01]  /*1f690*/  ULDC.64 UR4, c[0x0][0xc08] ;  /* 0x0003020000047ab9 */ /* 0x000fe20000000a00 */
[----:B------:R-:W-:Y:S01]  /*1f6a0*/  LOP3.LUT R8, R71, 0x380, RZ, 0xc0, !PT ;  /* 0x0000038047087812 */ /* 0x000fe200078ec0ff */
[----:B------:R-:W-:Y:S01]  /*1f6b0*/  IMAD.X R27, RZ, RZ, R5, P1 ;  /* 0x000000ffff1b7224 */ /* 0x000fe200008e0605 */
[----:B------:R-:W-:Y:S02]  /*1f6c0*/  LOP3.LUT R10, R75, 0x380, RZ, 0xc0, !PT ;  /* 0x000003804b0a7812 */ /* 0x000fe400078ec0ff */
[----:B------:R-:W-:-:S02]  /*1f6d0*/  MOV R96, R4 ;  /* 0x0000000400607202 */ /* 0x000fc40000000f00 */
[----:B------:R-:W-:Y:S02]  /*1f6e0*/  LOP3.LUT R12, R79, 0x380, RZ, 0xc0, !PT ;  /* 0x000003804f0c7812 */ /* 0x000fe400078ec0ff */
[----:B------:R-:W-:Y:S02]  /*1f6f0*/  LOP3.LUT R14, R101, 0x380, RZ, 0xc0, !PT ;  /* 0x00000380650e7812 */ /* 0x000fe400078ec0ff */
[----:B------:R-:W-:Y:S02]  /*1f700*/  F2FP.BF16.F32.PACK_AB R4, R91, R24 ;  /* 0x000000185b04723e */ /* 0x000fe400000010ff */
[----:B------:R-:W-:Y:S02]  /*1f710*/  F2FP.BF16.F32.PACK_AB R5, R32, R99 ;  /* 0x000000632005723e */ /* 0x000fe400000010ff */
[----:B------:R-:W-:Y:S02]  /*1f720*/  LOP3.LUT R24, R103, 0x380, RZ, 0xc0, !PT ;  /* 0x0000038067187812 */ /* 0x000fe400078ec0ff */
[----:B-1----:R-:W-:Y:S01]  /*1f730*/  LOP3.LUT R28, R105, 0x380, RZ, 0xc0, !PT ;  /* 0x00000380691c7812 */ /* 0x002fe200078ec0ff */
[----:B------:R1:W-:Y:S01]  /*1f740*/  STSM.16.M88.4 [R96], R4 ;  /* 0x0000000460007844 */ /* 0x0003e20000000200 */
[----:B------:R-:W-:-:S02]  /*1f750*/  ISETP.NE.U32.AND P2, PT, RZ, UR4, PT ;  /* 0x00000004ff007c0c */ /* 0x000fc4000bf45070 */
[----:B------:R-:W-:Y:S02]  /*1f760*/  LOP3.LUT R32, R107, 0x380, RZ, 0xc0, !PT ;  /* 0x000003806b207812 */ /* 0x000fe400078ec0ff */
[----:B------:R-:W-:Y:S02]  /*1f770*/  SHF.R.U64 R8, R8, 0x3, RZ ;  /* 0x0000000308087819 */ /* 0x000fe400000012ff */
[----:B------:R-:W-:Y:S02]  /*1f780*/  SHF.R.U64 R10, R10, 0x3, RZ ;  /* 0x000000030a0a7819 */ /* 0x000fe400000012ff */
[----:B------:R-:W-:Y:S02]  /*1f790*/  SHF.R.U64 R12, R12, 0x3, RZ ;  /* 0x000000030c0c7819 */ /* 0x000fe400000012ff */
[----:B------:R-:W-:Y:S02]  /*1f7a0*/  SHF.R.U64 R14, R14, 0x3, RZ ;  /* 0x000000030e0e7819 */ /* 0x000fe400000012ff */
[----:B------:R-:W-:-:S02]  /*1f7b0*/  SHF.R.U64 R24, R24, 0x3, RZ ;  /* 0x0000000318187819 */ /* 0x000fc400000012ff */
[----:B------:R-:W-:Y:S02]  /*1f7c0*/  SHF.R.U64 R28, R28, 0x3, RZ ;  /* 0x000000031c1c7819 */ /* 0x000fe400000012ff */
[----:B------:R-:W-:Y:S02]  /*1f7d0*/  ISETP.NE.AND.EX P2, PT, RZ, UR5, PT, P2 ;  /* 0x00000005ff007c0c */ /* 0x000fe4000bf45320 */
[----:B------:R-:W-:Y:S02]  /*1f7e0*/  SHF.R.U64 R32, R32, 0x3, RZ ;  /* 0x0000000320207819 */ /* 0x000fe400000012ff */
[----:B------:R-:W-:Y:S02]  /*1f7f0*/  LOP3.LUT R8, R8, R71, RZ, 0x3c, !PT ;  /* 0x0000004708087212 */ /* 0x000fe400078e3cff */
[----:B------:R-:W-:Y:S02]  /*1f800*/  LOP3.LUT R10, R10, R75, RZ, 0x3c, !PT ;  /* 0x0000004b0a0a7212 */ /* 0x000fe400078e3cff */
[----:B------:R-:W-:-:S02]  /*1f810*/  LOP3.LUT R12, R12, R79, RZ, 0x3c, !PT ;  /* 0x0000004f0c0c7212 */ /* 0x000fc400078e3cff */
[----:B------:R-:W-:Y:S02]  /*1f820*/  LOP3.LUT R14, R14, R101, RZ, 0x3c, !PT ;  /* 0x000000650e0e7212 */ /* 0x000fe400078e3cff */
[----:B------:R-:W-:Y:S02]  /*1f830*/  LOP3.LUT R24, R24, R103, RZ, 0x3c, !PT ;  /* 0x0000006718187212 */ /* 0x000fe400078e3cff */
[----:B------:R-:W-:Y:S02]  /*1f840*/  LOP3.LUT R26, R28, R105, RZ, 0x3c, !PT ;  /* 0x000000691c1a7212 */ /* 0x000fe400078e3cff */
[----:B------:R-:W-:Y:S02]  /*1f850*/  LOP3.LUT R32, R32, R107, RZ, 0x3c, !PT ;  /* 0x0000006b20207212 */ /* 0x000fe400078e3cff */
[----:B------:R-:W-:Y:S02]  /*1f860*/  MOV R79, R8 ;  /* 0x00000008004f7202 */ /* 0x000fe40000000f00 */
[----:B------:R-:W-:-:S02]  /*1f870*/  MOV R78, R10 ;  /* 0x0000000a004e7202 */ /* 0x000fc40000000f00 */
[----:B-1----:R-:W-:Y:S02]  /*1f880*/  F2FP.BF16.F32.PACK_AB R4, R89, R88 ;  /* 0x000000585904723e */ /* 0x002fe400000010ff */
[----:B------:R-:W-:Y:S02]  /*1f890*/  F2FP.BF16.F32.PACK_AB R5, R94, R93 ;  /* 0x0000005d5e05723e */ /* 0x000fe400000010ff */
[----:B------:R-:W-:Y:S02]  /*1f8a0*/  F2FP.BF16.F32.PACK_AB R6, R90, R21 ;  /* 0x000000155a06723e */ /* 0x000fe400000010ff */
[----:B------:R-:W-:Y:S01]  /*1f8b0*/  F2FP.BF16.F32.PACK_AB R7, R95, R92 ;  /* 0x0000005c5f07723e */ /* 0x000fe200000010ff */
[----:B------:R-:W-:Y:S01]  /*1f8c0*/  ULDC UR4, c[0x0][0xa88] ;  /* 0x0002a20000047ab9 */ /* 0x000fe20000000800 */
[----:B------:R-:W-:Y:S01]  /*1f8d0*/  MOV R75, R12 ;  /* 0x0000000c004b7202 */ /* 0x000fe20000000f00 */
[----:B------:R-:W1:Y:S01]  /*1f8e0*/  LDC R21, c[0x0][0xbe8] ;  /* 0x0002fa00ff157b82 */ /* 0x000e620000000800 */
[----:B------:R-:W-:Y:S01]  /*1f8f0*/  MOV R74, R14 ;  /* 0x0000000e004a7202 */ /* 0x000fe20000000f00 */
[----:B------:R-:W-:Y:S01]  /*1f900*/  STSM.16.M88.4 [R79], R4 ;  /* 0x000000044f007844 */ /* 0x000fe20000000200 */
[----:B------:R-:W-:-:S02]  /*1f910*/  F2FP.BF16.F32.PACK_AB R8, R41, R40 ;  /* 0x000000282908723e */ /* 0x000fc400000010ff */
[----:B------:R-:W-:Y:S02]  /*1f920*/  F2FP.BF16.F32.PACK_AB R9, R43, R72 ;  /* 0x000000482b09723e */ /* 0x000fe400000010ff */
[----:B------:R-:W-:Y:S01]  /*1f930*/  F2FP.BF16.F32.PACK_AB R10, R45, R44 ;  /* 0x0000002c2d0a723e */ /* 0x000fe200000010ff */
[----:B------:R-:W2:Y:S01]  /*1f940*/  LDC.64 R40, c[0x0][0xc00] ;  /* 0x00030000ff287b82 */ /* 0x000ea20000000a00 */
[----:B------:R-:W-:Y:S02]  /*1f950*/  F2FP.BF16.F32.PACK_AB R11, R47, R34 ;  /* 0x000000222f0b723e */ /* 0x000fe400000010ff */
[----:B------:R-:W-:Y:S02]  /*1f960*/  MOV R71, R24 ;  /* 0x0000001800477202 */ /* 0x000fe40000000f00 */
[----:B------:R-:W-:Y:S01]  /*1f970*/  MOV R70, R26 ;  /* 0x0000001a00467202 */ /* 0x000fe20000000f00 */
[----:B------:R3:W-:Y:S01]  /*1f980*/  STSM.16.M88.4 [R78], R8 ;  /* 0x000000084e007844 */ /* 0x0007e20000000200 */
[----:B------:R-:W-:Y:S01]  /*1f990*/  F2FP.BF16.F32.PACK_AB R12, R49, R48 ;  /* 0x00000030310c723e */ /* 0x000fe200000010ff */
[----:B------:R-:W-:Y:S01]  /*1f9a0*/  IMAD.MOV.U32 R48, RZ, RZ, RZ ;  /* 0x000000ffff307224 */ /* 0x000fe200078e00ff */
[----:B------:R-:W-:-:S02]  /*1f9b0*/  F2FP.BF16.F32.PACK_AB R13, R51, R50 ;  /* 0x00000032330d723e */ /* 0x000fc400000010ff */
[----:B------:R-:W-:Y:S02]  /*1f9c0*/  F2FP.BF16.F32.PACK_AB R14, R53, R52 ;  /* 0x00000034350e723e */ /* 0x000fe400000010ff */
[----:B------:R-:W-:Y:S02]  /*1f9d0*/  F2FP.BF16.F32.PACK_AB R15, R55, R54 ;  /* 0x00000036370f723e */ /* 0x000fe400000010ff */
[----:B------:R-:W-:Y:S02]  /*1f9e0*/  MOV R28, R32 ;  /* 0x00000020001c7202 */ /* 0x000fe40000000f00 */
[----:B------:R-:W-:Y:S01]  /*1f9f0*/  F2FP.BF16.F32.PACK_AB R24, R57, R56 ;  /* 0x000000383918723e */ /* 0x000fe200000010ff */
[----:B------:R-:W-:Y:S01]  /*1fa00*/  STSM.16.M88.4 [R75], R12 ;  /* 0x0000000c4b007844 */ /* 0x000fe20000000200 */
[----:B------:R-:W-:Y:S02]  /*1fa10*/  F2FP.BF16.F32.PACK_AB R25, R59, R58 ;  /* 0x0000003a3b19723e */ /* 0x000fe400000010ff */
[----:B------:R-:W-:Y:S01]  /*1fa20*/  F2FP.BF16.F32.PACK_AB R26, R61, R60 ;  /* 0x0000003c3d1a723e */ /* 0x000fe200000010ff */
[----:B---3--:R-:W3:Y:S01]  /*1fa30*/  @P2 LDC.64 R8, c[0x0][0xc08] ;  /* 0x00030200ff082b82 */ /* 0x008ee20000000a00 */
[----:B------:R-:W-:Y:S01]  /*1fa40*/  F2FP.BF16.F32.PACK_AB R27, R63, R62 ;  /* 0x0000003e3f1b723e */ /* 0x000fe200000010ff */
[----:B--2---:R-:W-:Y:S01]  /*1fa50*/  IMAD.WIDE R40, R196, 0x4, R40 ;  /* 0x00000004c4287825 */ /* 0x004fe200078e0228 */
[----:B------:R-:W-:-:S02]  /*1fa60*/  F2FP.BF16.F32.PACK_AB R32, R65, R64 ;  /* 0x000000404120723e */ /* 0x000fc400000010ff */
[----:B------:R-:W-:Y:S01]  /*1fa70*/  F2FP.BF16.F32.PACK_AB R33, R67, R66 ;  /* 0x000000424321723e */ /* 0x000fe200000010ff */
[----:B------:R-:W-:Y:S01]  /*1fa80*/  STSM.16.M88.4 [R74], R24 ;  /* 0x000000184a007844 */ /* 0x000fe20000000200 */
[----:B------:R-:W-:Y:S02]  /*1fa90*/  F2FP.BF16.F32.PACK_AB R34, R69, R68 ;  /* 0x000000444522723e */ /* 0x000fe400000010ff */
[----:B------:R-:W-:Y:S02]  /*1faa0*/  F2FP.BF16.F32.PACK_AB R4, R81, R80 ;  /* 0x000000505104723e */ /* 0x000fe400000010ff */
[----:B------:R-:W-:Y:S01]  /*1fab0*/  F2FP.BF16.F32.PACK_AB R5, R83, R82 ;  /* 0x000000525305723e */ /* 0x000fe200000010ff */
[----:B------:R-:W-:Y:S01]  /*1fac0*/  STSM.16.M88.4 [R71], R32 ;  /* 0x0000002047007844 */ /* 0x000fe20000000200 */
[----:B------:R-:W-:Y:S02]  /*1fad0*/  F2FP.BF16.F32.PACK_AB R6, R85, R84 ;  /* 0x000000545506723e */ /* 0x000fe400000010ff */
[----:B------:R-:W-:Y:S01]  /*1fae0*/  F2FP.BF16.F32.PACK_AB R7, R87, R86 ;  /* 0x000000565707723e */ /* 0x000fe200000010ff */
[----:B------:R-:W-:Y:S04]  /*1faf0*/  STSM.16.M88.4 [R70], R36 ;  /* 0x0000002446007844 */ /* 0x000fe80000000200 */
[----:B------:R2:W-:Y:S01]  /*1fb00*/  STSM.16.M88.4 [R28], R4 ;  /* 0x000000041c007844 */ /* 0x0005e20000000200 */
[----:B------:R-:W-:Y:S01]  /*1fb10*/  BAR.SYNC.DEFER_BLOCKING 0x1, 0x100 ;  /* 0x0044000000007b1d */ /* 0x000fe20000010000 */
[----:B--2---:R-:W-:-:S02]  /*1fb20*/  IMAD.U32 R6, RZ, RZ, UR4 ;  /* 0x00000004ff067e24 */ /* 0x004fc4000f8e00ff */
[----:B---3--:R-:W-:-:S03]  /*1fb30*/  @P2 IMAD.WIDE R4, R196, 0x4, R8 ;  /* 0x00000004c4042825 */ /* 0x008fc600078e0208 */
[----:B------:R2:W5:Y:S01]  /*1fb40*/  @P0 LDG.E R48, desc[UR60][R40.64] ;  /* 0x0000003c28300981 */ /* 0x000562000c1e1900 */
[----:B-1----:R-:W-:-:S03]  /*1fb50*/  ISETP.NE.AND P1, PT, R21, 0x1, PT ;  /* 0x000000011500780c */ /* 0x002fc60003f25270 */
[----:B------:R2:W5:Y:S10]  /*1fb60*/  @P2 LDG.E R6, desc[UR60][R4.64] ;  /* 0x0000003c04062981 */ /* 0x000574000c1e1900 */
[----:B------:R-:W1:Y:S08]  /*1fb70*/  @P1 LDC R10, c[0x0][0xbec] ;  /* 0x0002fb00ff0a1b82 */ /* 0x000e700000000800 */
[----:B------:R-:W3:Y:S01]  /*1fb80*/  @P1 LDC R13, c[0x0][0xbf0] ;  /* 0x0002fc00ff0d1b82 */ /* 0x000ee20000000800 */
[----:B--2---:R-:W-:Y:S05]  /*1fb90*/  @P2 BRA `(.L_x_1849) ;  /* 0x0000000000102947 */ /* 0x004fea0003800000 */
[----:B------:R-:W-:Y:S05]  /*1fba0*/  @!P0 BRA `(.L_x_1849) ;  /* 0x00000000000c8947 */ /* 0x000fea0003800000 */
[----:B------:R-:W2:Y:S04]  /*1fbb0*/  LDG.E R5, desc[UR60][R40.64] ;  /* 0x0000003c28057981 */ /* 0x000ea8000c1e1900 */
[----:B-----5:R-:W2:Y:S02]  /*1fbc0*/  LDG.E R6, desc[UR60][R40.64+0x4] ;  /* 0x0000043c28067981 */ /* 0x020ea4000c1e1900 */
[----:B--2---:R-:W-:-:S07]  /*1fbd0*/  IMAD.IADD R6, R6, 0x1, -R5 ;  /* 0x0000000106067824 */ /* 0x004fce00078e0a05 */
.L_x_1849:
[----:B------:R-:W-:Y:S01]  /*1fbe0*/  SHF.R.S32.HI R54, RZ, 0x1f, R195 ;  /* 0x0000001fff367819 */ /* 0x000fe200000114c3 */
[----:B------:R-:W-:Y:S01]  /*1fbf0*/  IMAD.IADD R15, R191, 0x1, R187 ;  /* 0x00000001bf0f7824 */ /* 0x000fe200078e02bb */
[----:B------:R-:W-:Y:S01]  /*1fc00*/  ULDC.64 UR4, c[0x0][0xb90] ;  /* 0x0002e40000047ab9 */ /* 0x000fe20000000a00 */
[----:B-----5:R-:W-:Y:S01]  /*1fc10*/  SHF.R.S32.HI R49, RZ, 0x1f, R48 ;  /* 0x0000001fff317819 */ /* 0x020fe20000011430 */
[----:B------:R-:W-:Y:S01]  /*1fc20*/  IMAD R9, R199, 0x40, R192 ;  /* 0x00000040c7097824 */ /* 0x000fe200078e02c0 */
[----:B------:R-:W-:Y:S01]  /*1fc30*/  SEL R55, R196, RZ, !P0 ;  /* 0x000000ffc4377207 */ /* 0x000fe20004000000 */
[----:B------:R-:W-:Y:S02]  /*1fc40*/  IMAD R4, R54, UR4, RZ ;  /* 0x0000000436047c24 */ /* 0x000fe4000f8e02ff */
[----:B-1----:R-:W-:Y:S01]  /*1fc50*/  @P1 IMAD.HI.U32 R8, R15, R10, RZ ;  /* 0x0000000a0f081227 */ /* 0x002fe200078e00ff */
[----:B------:R-:W-:-:S03]  /*1fc60*/  SHF.R.S32.HI R10, RZ, 0x1f, R196 ;  /* 0x0000001fff0a7819 */ /* 0x000fc600000114c4 */
[----:B------:R-:W-:Y:S01]  /*1fc70*/  IMAD.MOV.U32 R7, RZ, RZ, R15 ;  /* 0x000000ffff077224 */ /* 0x000fe200078e000f */
[----:B---3--:R-:W-:Y:S01]  /*1fc80*/  @P1 SHF.R.U32.HI R7, RZ, R13, R8 ;  /* 0x0000000dff071219 */ /* 0x008fe20000011608 */
[C---:B------:R-:W-:Y:S01]  /*1fc90*/  IMAD R11, R195.reuse, UR5, R4 ;  /* 0x00000005c30b7c24 */ /* 0x040fe2000f8e0204 */
[----:B------:R-:W-:Y:S01]  /*1fca0*/  SEL R28, R10, RZ, !P0 ;  /* 0x000000ff0a1c7207 */ /* 0x000fe20004000000 */
[----:B------:R-:W-:Y:S01]  /*1fcb0*/  IMAD.WIDE.U32 R4, R195, UR4, R48 ;  /* 0x00000004c3047c25 */ /* 0x000fe2000f8e0030 */
[----:B------:R-:W-:-:S03]  /*1fcc0*/  ULDC.64 UR4, c[0x0][0xb98] ;  /* 0x0002e60000047ab9 */ /* 0x000fc60000000a00 */
[----:B------:R-:W-:Y:S01]  /*1fcd0*/  IMAD.IADD R5, R5, 0x1, R11 ;  /* 0x0000000105057824 */ /* 0x000fe200078e020b */
[--C-:B------:R-:W-:Y:S01]  /*1fce0*/  SHF.R.S32.HI R11, RZ, 0x1f, R7.reuse ;  /* 0x0000001fff0b7819 */ /* 0x100fe20000011407 */
[----:B------:R-:W-:Y:S02]  /*1fcf0*/  IMAD.MOV R10, RZ, RZ, -R7 ;  /* 0x000000ffff0a7224 */ /* 0x000fe400078e0a07 */
[----:B------:R-:W-:-:S04]  /*1fd00*/  IMAD.WIDE.U32 R4, R55, UR4, R4 ;  /* 0x0000000437047c25 */ /* 0x000fc8000f8e0004 */
[----:B------:R-:W-:Y:S01]  /*1fd10*/  IMAD.WIDE R2, R9, 0x2, R2 ;  /* 0x0000000209027825 */ /* 0x000fe200078e0202 */
[----:B------:R-:W-:-:S03]  /*1fd20*/  IADD3 R4, P2, R7, R4, RZ ;  /* 0x0000000407047210 */ /* 0x000fc60007f5e0ff */
[----:B------:R-:W-:Y:S01]  /*1fd30*/  IMAD R8, R28, UR4, RZ ;  /* 0x000000041c087c24 */ /* 0x000fe2000f8e02ff */
[C---:B------:R-:W-:Y:S01]  /*1fd40*/  IADD3 R13, P3, R2.reuse, 0x2000, RZ ;  /* 0x00002000020d7810 */ /* 0x040fe20007f7e0ff */
[----:B------:R-:W-:Y:S01]  /*1fd50*/  IMAD R9, R21, R10, R15 ;  /* 0x0000000a15097224 */ /* 0x000fe200078e020f */
[----:B------:R-:W-:Y:S01]  /*1fd60*/  IADD3 R15, P0, R2, 0x1000, RZ ;  /* 0x00001000020f7810 */ /* 0x000fe20007f1e0ff */
[----:B------:R-:W-:Y:S01]  /*1fd70*/  IMAD R8, R55, UR5, R8 ;  /* 0x0000000537087c24 */ /* 0x000fe2000f8e0208 */
[----:B------:R-:W-:Y:S01]  /*1fd80*/  ULDC.64 UR4, c[0x0][0xb88] ;  /* 0x0002e20000047ab9 */ /* 0x000fe20000000a00 */
[----:B------:R-:W-:Y:S01]  /*1fd90*/  IMAD.IADD R14, R221, 0x1, R187 ;  /* 0x00000001dd0e7824 */ /* 0x000fe200078e02bb */
[----:B------:R-:W-:Y:S01]  /*1fda0*/  SHF.R.S32.HI R7, RZ, 0x1f, R9 ;  /* 0x0000001fff077819 */ /* 0x000fe20000011409 */
[----:B------:R-:W-:Y:S01]  /*1fdb0*/  IMAD R57, R6, R21, RZ ;  /* 0x0000001506397224 */ /* 0x000fe200078e02ff */
[----:B------:R-:W-:Y:S02]  /*1fdc0*/  IADD3.X R5, R11, R5, R8, P2, !PT ;  /* 0x000000050b057210 */ /* 0x000fe400017fe408 */
[----:B------:R-:W-:Y:S01]  /*1fdd0*/  IADD3 R25, P2, R2, 0x3000, RZ ;  /* 0x0000300002197810 */ /* 0x000fe20007f5e0ff */
[----:B------:R-:W-:Y:S01]  /*1fde0*/  IMAD R10, R7, UR4, RZ ;  /* 0x00000004070a7c24 */ /* 0x000fe2000f8e02ff */
[----:B------:R-:W-:Y:S01]  /*1fdf0*/  LOP3.LUT R12, R13, 0x380, RZ, 0xc0, !PT ;  /* 0x000003800d0c7812 */ /* 0x000fe200078ec0ff */
[----:B------:R-:W-:Y:S01]  /*1fe00*/  IMAD.WIDE.U32 R4, R9, UR4, R4 ;  /* 0x0000000409047c25 */ /* 0x000fe2000f8e0004 */
[----:B------:R-:W-:-:S02]  /*1fe10*/  LOP3.LUT R24, R25, 0x380, RZ, 0xc0, !PT ;  /* 0x0000038019187812 */ /* 0x000fc400078ec0ff */
[----:B------:R-:W-:Y:S01]  /*1fe20*/  SHF.R.U64 R12, R12, 0x3, RZ ;  /* 0x000000030c0c7819 */ /* 0x000fe200000012ff */
[----:B------:R-:W-:Y:S01]  /*1fe30*/  IMAD R7, R9, UR5, R10 ;  /* 0x0000000509077c24 */ /* 0x000fe2000f8e020a */
[----:B------:R-:W-:Y:S01]  /*1fe40*/  ULDC.64 UR4, c[0x0][0xb50] ;  /* 0x0002d40000047ab9 */ /* 0x000fe20000000a00 */
[----:B------:R-:W-:Y:S01]  /*1fe50*/  SHF.R.U64 R24, R24, 0x3, RZ ;  /* 0x0000000318187819 */ /* 0x000fe200000012ff */
[----:B------:R-:W-:Y:S01]  /*1fe60*/  IMAD.X R9, RZ, RZ, R3, P0 ;  /* 0x000000ffff097224 */ /* 0x000fe200000e0603 */
[----:B------:R-:W-:Y:S01]  /*1fe70*/  LEA R10, P4, R4, UR4, 0x2 ;  /* 0x00000004040a7c11 */ /* 0x000fe2000f8810ff */
[----:B------:R-:W-:Y:S01]  /*1fe80*/  IMAD.IADD R5, R5, 0x1, R7 ;  /* 0x0000000105057824 */ /* 0x000fe200078e0207 */
[----:B------:R-:W-:Y:S02]  /*1fe90*/  LOP3.LUT P0, RZ, R208, 0x3, RZ, 0xc0, !PT ;  /* 0x00000003d0ff7812 */ /* 0x000fe4000780c0ff */
[----:B------:R-:W-:Y:S01]  /*1fea0*/  LOP3.LUT R24, R24, R25, RZ, 0x3c, !PT ;  /* 0x0000001918187212 */ /* 0x000fe200078e3cff */
[----:B------:R-:W-:Y:S01]  /*1feb0*/  SHFL.IDX PT, R50, R10, RZ, 0x1c1f ;  /* 0x001c1fff0a327589 */ /* 0x000fe200000e0000 */
[----:B------:R-:W-:Y:S01]  /*1fec0*/  LEA.HI.X R11, R4, UR5, R5, 0x2, P4 ;  /* 0x00000005040b7c11 */ /* 0x000fe2000a0f1405 */
[--C-:B------:R-:W-:Y:S01]  /*1fed0*/  IMAD.X R25, RZ, RZ, R3.reuse, P2 ;  /* 0x000000ffff197224 */ /* 0x100fe200010e0603 */
[C---:B------:R-:W-:Y:S01]  /*1fee0*/  ISETP.GE.OR P2, PT, R14.reuse, R57, P0 ;  /* 0x000000390e00720c */ /* 0x040fe20000746670 */
[----:B------:R-:W-:Y:S01]  /*1fef0*/  SHFL.IDX PT, R52, R10, 0x1, 0x1c1f ;  /* 0x003c1f000a347f89 */ /* 0x000fe200000e0000 */
[----:B------:R-:W-:Y:S01]  /*1ff00*/  VIADD R4, R14, 0x8 ;  /* 0x000000080e047836 */ /* 0x000fe20000000000 */
[----:B------:R-:W-:Y:S01]  /*1ff10*/  LOP3.LUT R12, R12, R13, RZ, 0x3c, !PT ;  /* 0x0000000d0c0c7212 */ /* 0x000fe200078e3cff */
[--C-:B------:R-:W-:Y:S01]  /*1ff20*/  IMAD.X R13, RZ, RZ, R3.reuse, P3 ;  /* 0x000000ffff0d7224 */ /* 0x100fe200018e0603 */
[----:B------:R-:W1:Y:S01]  /*1ff30*/  SHFL.IDX PT, R51, R11, RZ, 0x1c1f ;  /* 0x001c1fff0b337589 */ /* 0x000e6200000e0000 */
[----:B------:R-:W-:Y:S01]  /*1ff40*/  IADD3 R5, P3, R2, 0x7000, RZ ;  /* 0x0000700002057810 */ /* 0x000fe20007f7e0ff */
[----:B------:R-:W-:Y:S01]  /*1ff50*/  ULDC.64 UR4, c[0x0][0xaa0] ;  /* 0x0002a80000047ab9 */ /* 0x000fe20000000a00 */
[----:B------:R-:W-:Y:S01]  /*1ff60*/  ISETP.GE.OR P0, PT, R4, R57, P0 ;  /* 0x000000390400720c */ /* 0x000fe20000706670 */
[----:B------:R-:W2:Y:S01]  /*1ff70*/  SHFL.IDX PT, R53, R11, 0x1, 0x1c1f ;  /* 0x003c1f000b357f89 */ /* 0x000ea200000e0000 */
[C---:B------:R-:W-:Y:S01]  /*1ff80*/  IADD3 R33, P6, R2.reuse, 0x4000, RZ ;  /* 0x0000400002217810 */ /* 0x040fe20007fde0ff */
[----:B------:R-:W-:Y:S01]  /*1ff90*/  IMAD.X R45, RZ, RZ, R3, P3 ;  /* 0x000000ffff2d7224 */ /* 0x000fe200018e0603 */
[----:B------:R-:W-:-:S02]  /*1ffa0*/  IADD3 R37, P5, R2, 0x5000, RZ ;  /* 0x0000500002257810 */ /* 0x000fc40007fbe0ff */
[C---:B------:R-:W-:Y:S02]  /*1ffb0*/  IADD3 R41, P4, R2.reuse, 0x6000, RZ ;  /* 0x0000600002297810 */ /* 0x040fe40007f9e0ff */
[----:B------:R-:W-:Y:S02]  /*1ffc0*/  LOP3.LUT R7, R2, 0x380, RZ, 0xc0, !PT ;  /* 0x0000038002077812 */ /* 0x000fe400078ec0ff */
[----:B------:R-:W-:Y:S02]  /*1ffd0*/  LOP3.LUT R4, R5, 0x380, RZ, 0xc0, !PT ;  /* 0x0000038005047812 */ /* 0x000fe400078ec0ff */
[----:B------:R-:W-:Y:S02]  /*1ffe0*/  LOP3.LUT R32, R33, 0x380, RZ, 0xc0, !PT ;  /* 0x0000038021207812 */ /* 0x000fe400078ec0ff */
[----:B------:R-:W-:Y:S02]  /*1fff0*/  LOP3.LUT R36, R37, 0x380, RZ, 0xc0, !PT ;  /* 0x0000038025247812 */ /* 0x000fe400078ec0ff */
[----:B------:R-:W-:-:S02]  /*20000*/  LOP3.LUT R40, R41, 0x380, RZ, 0xc0, !PT ;  /* 0x0000038029287812 */ /* 0x000fc400078ec0ff */
[----:B------:R-:W-:Y:S02]  /*20010*/  SHF.R.U64 R7, R7, 0x3, RZ ;  /* 0x0000000307077819 */ /* 0x000fe400000012ff */
[----:B------:R-:W-:Y:S01]  /*20020*/  SHF.R.U64 R4, R4, 0x3, RZ ;  /* 0x0000000304047819 */ /* 0x000fe200000012ff */
[----:B-1----:R1:W-:Y:S01]  /*20030*/  @!P2 ST.E desc[UR60][R50.64], R0 ;  /* 0x000000003200a985 */ /* 0x0023e2000c10193c */
[----:B------:R-:W-:Y:S02]  /*20040*/  SHF.R.U64 R32, R32, 0x3, RZ ;  /* 0x0000000320207819 */ /* 0x000fe400000012ff */
[----:B------:R-:W-:Y:S01]  /*20050*/  SHF.R.U64 R36, R36, 0x3, RZ ;  /* 0x0000000324247819 */ /* 0x000fe200000012ff */
[----:B--2---:R2:W-:Y:S01]  /*20060*/  @!P0 ST.E desc[UR60][R52.64], R20 ;  /* 0x0000001434008985 */ /* 0x0045e2000c10193c */
[----:B------:R-:W-:Y:S02]  /*20070*/  SHF.R.U64 R40, R40, 0x3, RZ ;  /* 0x0000000328287819 */ /* 0x000fe400000012ff */
[----:B------:R-:W-:Y:S01]  /*20080*/  LOP3.LUT R2, R7, R2, RZ, 0x3c, !PT ;  /* 0x0000000207027212 */ /* 0x000fe200078e3cff */
[----:B------:R-:W-:Y:S01]  /*20090*/  IMAD R49, R49, UR4, RZ ;  /* 0x0000000431317c24 */ /* 0x000fe2000f8e02ff */
[----:B------:R-:W-:Y:S01]  /*200a0*/  LOP3.LUT R32, R32, R33, RZ, 0x3c, !PT ;  /* 0x0000002120207212 */ /* 0x000fe200078e3cff */
[--C-:B------:R-:W-:Y:S01]  /*200b0*/  IMAD.X R33, RZ, RZ, R3.reuse, P6 ;  /* 0x000000ffff217224 */ /* 0x100fe200030e0603 */
[----:B------:R-:W-:Y:S01]  /*200c0*/  LOP3.LUT R36, R36, R37, RZ, 0x3c, !PT ;  /* 0x0000002524247212 */ /* 0x000fe200078e3cff */
[----:B-1----:R-:W1:Y:S01]  /*200d0*/  @P1 LDC R51, c[0x0][0xbec] ;  /* 0x0002fb00ff331b82 */ /* 0x002e620000000800 */
[----:B------:R-:W-:Y:S01]  /*200e0*/  LOP3.LUT R40, R40, R41, RZ, 0x3c, !PT ;  /* 0x0000002928287212 */ /* 0x000fe200078e3cff */
[--C-:B------:R-:W-:Y:S01]  /*200f0*/  IMAD.X R37, RZ, RZ, R3.reuse, P5 ;  /* 0x000000ffff257224 */ /* 0x100fe200028e0603 */
[----:B------:R-:W-:Y:S01]  /*20100*/  LOP3.LUT R44, R4, R5, RZ, 0x3c, !PT ;  /* 0x00000005042c7212 */ /* 0x000fe200078e3cff */
[----:B------:R-:W-:Y:S01]  /*20110*/  IMAD.X R41, RZ, RZ, R3, P4 ;  /* 0x000000ffff297224 */ /* 0x000fe200020e0603 */
[----:B------:R3:W5:Y:S01]  /*20120*/  LD.E.128 R4, desc[UR60][R2.64] ;  /* 0x0000003c02047980 */ /* 0x000762000c101d00 */
[----:B------:R-:W-:-:S02]  /*20130*/  LOP3.LUT R8, R15, 0x380, RZ, 0xc0, !PT ;  /* 0x000003800f087812 */ /* 0x000fc400078ec0ff */
[----:B--2---:R-:W2:Y:S01]  /*20140*/  @P1 LDC R53, c[0x0][0xbf0] ;  /* 0x0002fc00ff351b82 */ /* 0x004ea20000000800 */
[----:B------:R-:W-:Y:S01]  /*20150*/  IMAD R49, R48, UR5, R49 ;  /* 0x0000000530317c24 */ /* 0x000fe2000f8e0231 */
[----:B------:R-:W-:Y:S01]  /*20160*/  SHF.R.U64 R8, R8, 0x3, RZ ;  /* 0x0000000308087819 */ /* 0x000fe200000012ff */
[----:B------:R-:W-:Y:S01]  /*20170*/  IMAD R0, R194, 0x20, R199 ;  /* 0x00000020c2007824 */ /* 0x000fe200078e02c7 */
[----:B------:R-:W5:Y:S02]  /*20180*/  LD.E.128 R24, desc[UR60][R24.64] ;  /* 0x0000003c18187980 */ /* 0x000f64000c101d00 */
[----:B------:R-:W-:Y:S01]  /*20190*/  LOP3.LUT R8, R8, R15, RZ, 0x3c, !PT ;  /* 0x0000000f08087212 */ /* 0x000fe200078e3cff */
[----:B---3--:R-:W-:Y:S01]  /*201a0*/  IMAD.WIDE.U32 R2, R48, UR4, RZ ;  /* 0x0000000430027c25 */ /* 0x008fe2000f8e00ff */
[----:B------:R-:W-:Y:S01]  /*201b0*/  ULDC.64 UR4, c[0x0][0xae8] ;  /* 0x0002ba0000047ab9 */ /* 0x000fe20000000a00 */
[----:B------:R-:W5:Y:S02]  /*201c0*/  LD.E.128 R12, desc[UR60][R12.64] ;  /* 0x0000003c0c0c7980 */ /* 0x000f64000c101d00 */
[----:B------:R-:W-:-:S02]  /*201d0*/  IMAD.IADD R3, R3, 0x1, R49 ;  /* 0x0000000103037824 */ /* 0x000fc400078e0231 */
[----:B------:R-:W-:Y:S01]  /*201e0*/  IMAD R20, R54, UR4, RZ ;  /* 0x0000000436147c24 */ /* 0x000fe2000f8e02ff */
[----:B------:R-:W5:Y:S01]  /*201f0*/  LD.E.128 R8, desc[UR60][R8.64] ;  /* 0x0000003c08087980 */ /* 0x000f62000c101d00 */
[----:B------:R-:W-:Y:S02]  /*20200*/  IMAD.IADD R48, R187, 0x1, R0 ;  /* 0x00000001bb307824 */ /* 0x000fe400078e0200 */
[C---:B------:R-:W-:Y:S01]  /*20210*/  IMAD R49, R195.reuse, UR5, R20 ;  /* 0x00000005c3317c24 */ /* 0x040fe2000f8e0214 */
[----:B------:R-:W5:Y:S01]  /*20220*/  LD.E.128 R32, desc[UR60][R32.64] ;  /* 0x0000003c20207980 */ /* 0x000f62000c101d00 */
[----:B------:R-:W-:Y:S01]  /*20230*/  IMAD.WIDE.U32 R2, R195, UR4, R2 ;  /* 0x00000004c3027c25 */ /* 0x000fe2000f8e0002 */
[----:B------:R-:W-:Y:S02]  /*20240*/  ULDC.64 UR4, c[0x0][0xaf0] ;  /* 0x0002bc0000047ab9 */ /* 0x000fe40000000a00 */
[----:B------:R-:W5:Y:S01]  /*20250*/  LD.E.128 R36, desc[UR60][R36.64] ;  /* 0x0000003c24247980 */ /* 0x000f62000c101d00 */
[----:B-1----:R-:W-:-:S03]  /*20260*/  @P1 IMAD.HI.U32 R0, R48, R51, RZ ;  /* 0x0000003330001227 */ /* 0x002fc600078e00ff */
[----:B------:R-:W5:Y:S01]  /*20270*/  LD.E.128 R40, desc[UR60][R40.64] ;  /* 0x0000003c28287980 */ /* 0x000f62000c101d00 */
[----:B------:R-:W-:Y:S02]  /*20280*/  IMAD.IADD R3, R3, 0x1, R49 ;  /* 0x0000000103037824 */ /* 0x000fe400078e0231 */
[----:B------:R-:W-:Y:S01]  /*20290*/  IMAD.MOV.U32 R49, RZ, RZ, R48 ;  /* 0x000000ffff317224 */ /* 0x000fe200078e0030 */
[----:B--2---:R-:W-:Y:S01]  /*202a0*/  @P1 SHF.R.U32.HI R49, RZ, R53, R0 ;  /* 0x00000035ff311219 */ /* 0x004fe20000011600 */
[----:B------:R-:W-:Y:S01]  /*202b0*/  IMAD R20, R28, UR4, RZ ;  /* 0x000000041c147c24 */ /* 0x000fe2000f8e02ff */
[----:B------:R-:W5:Y:S02]  /*202c0*/  LD.E.128 R44, desc[UR60][R44.64] ;  /* 0x0000003c2c2c7980 */ /* 0x000f64000c101d00 */
[--C-:B------:R-:W-:Y:S01]  /*202d0*/  SHF.R.S32.HI R0, RZ, 0x1f, R49.reuse ;  /* 0x0000001fff007819 */ /* 0x100fe20000011431 */
[----:B------:R-:W-:Y:S01]  /*202e0*/  IMAD R51, R55, UR5, R20 ;  /* 0x0000000537337c24 */ /* 0x000fe2000f8e0214 */
[----:B------:R-:W-:Y:S01]  /*202f0*/  @!PT LDS RZ, [RZ] ;  /* 0x00000000fffff984 */ /* 0x000fe20000000800 */
[----:B------:R-:W-:Y:S01]  /*20300*/  @!PT LDS RZ, [RZ] ;  /* 0x00000000fffff984 */ /* 0x000fe20000000800 */
[----:B------:R-:W-:Y:S01]  /*20310*/  @!PT LDS RZ, [RZ] ;  /* 0x00000000fffff984 */ /* 0x000fe20000000800 */
[----:B------:R-:W-:Y:S01]  /*20320*/  @!PT LDS RZ, [RZ] ;  /* 0x00000000fffff984 */ /* 0x000fe20000000800 */
[----:B------:R1:W-:Y:S06]  /*20330*/  MEMBAR.ALL.CTA ;  /* 0x0000000000007992 */ /* 0x0003ec0000008000 */
[----:B-1----:R-:W1:Y:S01]  /*20340*/  FENCE.VIEW.ASYNC.S ;  /* 0x00000000000073c6 */ /* 0x002e620000000000 */
[----:B------:R-:W-:-:S02]  /*20350*/  IMAD.MOV R20, RZ, RZ, -R49 ;  /* 0x000000ffff147224 */ /* 0x000fc400078e0a31 */
        /* <DEDUP_REMOVED lines=18> */
[----:B------:R-:W-:Y:S01]  /*20480*/  VIADD R0, R18, 0x2a820 ;  /* 0x0002a82012007836 */ /* 0x000fe20000000000 */
[----:B------:R-:W-:Y:S01]  /*20490*/  LEA R28, P3, R2, UR4, 0x1 ;  /* 0x00000004021c7c11 */ /* 0x000fe2000f8608ff */
[----:B------:R-:W-:-:S02]  /*204a0*/  IMAD.IADD R3, R3, 0x1, R49 ;  /* 0x0000000103037824 */ /* 0x000fc400078e0231 */
[----:B------:R-:W-:Y:S01]  /*204b0*/  VIADD R20, R50, 0x40 ;  /* 0x0000004032147836 */ /* 0x000fe20000000000 */
[----:B------:R-:W-:Y:S02]  /*204c0*/  PRMT R0, RZ, 0x654, R0 ;  /* 0x00000654ff007816 */ /* 0x000fe40000000000 */
[----:B------:R-:W-:Y:S01]  /*204d0*/  LEA.HI.X R48, R2, UR5, R3, 0x1, P3 ;  /* 0x0000000502307c11 */ /* 0x000fe200098f0c03 */
[----:B------:R-:W-:Y:S01]  /*204e0*/  BSSY B1, `(.L_x_1850) ;  /* 0x000000f000017945 */ /* 0x000fe20003800000 */
[----:B------:R-:W-:Y:S01]  /*204f0*/  ISETP.GE.AND P1, PT, R20, R57, PT ;  /* 0x000000391400720c */ /* 0x000fe20003f26270 */
[----:B-1----:R1:W-:Y:S01]  /*20500*/  SYNCS.ARRIVE.TRANS64.RED.A1T0 RZ, [R0+URZ], RZ ;  /* 0x000000ff00ff79a7 */ /* 0x0023e2000810043f */
[----:B------:R2:W3:Y:S04]  /*20510*/  SHFL.IDX PT, R20, R28, RZ, 0x181f ;  /* 0x00181fff1c147589 */ /* 0x0004e800000e0000 */
[----:B-1----:R2:W1:Y:S01]  /*20520*/  SHFL.IDX PT, R0, R48, RZ, 0x181f ;  /* 0x00181fff30007589 */ /* 0x00246200000e0000 */
[----:B------:R-:W-:Y:S06]  /*20530*/  @P2 BRA `(.L_x_1851) ;  /* 0x0000000000242947 */ /* 0x000fec0003800000 */
[----:B------:R-:W-:Y:S02]  /*20540*/  ULDC UR4, c[0x0][0xac8] ;  /* 0x0002b20000047ab9 */ /* 0x000fe40000000800 */
[----:B------:R-:W-:Y:S02]  /*20550*/  ISETP.GE.AND P2, PT, R192, UR4, PT ;  /* 0x00000004c0007c0c */ /* 0x000fe4000bf46270 */
[----:B------:R-:W-:-:S11]  /*20560*/  ISETP.GE.AND P3, PT, R193, UR4, PT ;  /* 0x00000004c1007c0c */ /* 0x000fd6000bf66270 */
[CC--:B---3--:R-:W-:Y:S02]  /*20570*/  @!P2 LEA R2, P4, R192.reuse, R20.reuse, 0x1 ;  /* 0x00000014c002a211 */ /* 0x0c8fe400078808ff */
[C---:B------:R-:W-:Y:S02]  /*20580*/  @!P3 LEA R20, P5, R193.reuse, R20, 0x1 ;  /* 0x00000014c114b211 */ /* 0x040fe400078a08ff */
[-C--:B-1----:R-:W-:Y:S02]  /*20590*/  @!P2 LEA.HI.X R3, R192, R0.reuse, R225, 0x1, P4 ;  /* 0x00000000c003a211 */ /* 0x082fe400020f0ce1 */
[----:B------:R-:W-:-:S03]  /*205a0*/  @!P3 LEA.HI.X R21, R193, R0, R223, 0x1, P5 ;  /* 0x00000000c115b211 */ /* 0x000fc600028f0cdf */
[----:B-----5:R4:W-:Y:S04]  /*205b0*/  @!P2 ST.E.128 desc[UR60][R2.64], R4 ;  /* 0x000000040200a985 */ /* 0x0209e8000c101d3c */
[----:B------:R4:W-:Y:S02]  /*205c0*/  @!P3 ST.E.128 desc[UR60][R20.64], R32 ;  /* 0x000000201400b985 */ /* 0x0009e4000c101d3c */
.L_x_1851:
[----:B------:R-:W-:Y:S05]  /*205d0*/  BSYNC B1 ;  /* 0x0000000000017941 */ /* 0x000fea0003800000 */
.L_x_1850:
[----:B-1----:R1:W0:Y:S01]  /*205e0*/  SHFL.IDX PT, R0, R48, 0x1, 0x181f ;  /* 0x00381f0030007f89 */ /* 0x00222200000e0000 */
        /* <DEDUP_REMOVED lines=12> */
.L_x_1853:
[----:B------:R-:W-:Y:S05]  /*206b0*/  BSYNC B1 ;  /* 0x0000000000017941 */ /* 0x000fea0003800000 */
.L_x_1852:
        /* <DEDUP_REMOVED lines=13> */
.L_x_1855:
[----:B------:R-:W-:Y:S05]  /*20790*/  BSYNC B1 ;  /* 0x0000000000017941 */ /* 0x000fea0003800000 */
.L_x_1854:
[----:B0-----:R-:W-:Y:S01]  /*207a0*/  VIADD R0, R50, 0x60 ;  /* 0x0000006032007836 */ /* 0x001fe20000000000 */
[----:B-12---:R-:W0:Y:S04]  /*207b0*/  SHFL.IDX PT, R48, R48, 0x3, 0x181f ;  /* 0x00781f0030307f89 */ /* 0x006e2800000e0000 */
[----:B------:R-:W-:Y:S01]  /*207c0*/  ISETP.GE.AND P0, PT, R0, R57, PT ;  /* 0x000000390000720c */ /* 0x000fe20003f06270 */
[----:B----4-:R-:W1:-:S12]  /*207d0*/  SHFL.IDX PT, R28, R28, 0x3, 0x181f ;  /* 0x00781f001c1c7f89 */ /* 0x010e5800000e0000 */
[----:B------:R-:W-:Y:S05]  /*207e0*/  @P0 BRA `(.L_x_1856) ;  /* 0x0000000800e00947 */ /* 0x000fea0003800000 */
[----:B------:R-:W-:Y:S02]  /*207f0*/  ULDC UR4, c[0x0][0xac8] ;  /* 0x0002b20000047ab9 */ /* 0x000fe40000000800 */
[----:B------:R-:W-:-:S13]  /*20800*/  ISETP.GE.AND P1, PT, R192, UR4, PT ;  /* 0x00000004c0007c0c */ /* 0x000fda000bf26270 */
[----:B-1----:R-:W-:-:S04]  /*20810*/  @!P1 LEA R2, P0, R192, R28, 0x1 ;  /* 0x0000001cc0029211 */ /* 0x002fc800078008ff */
[----:B0-----:R-:W-:Y:S02]  /*20820*/  @!P1 LEA.HI.X R3, R192, R48, R225, 0x1, P0 ;  /* 0x00000030c0039211 */ /* 0x001fe400000f0ce1 */
[----:B------:R-:W-:-:S03]  /*20830*/  ISETP.GE.AND P0, PT, R193, UR4, PT ;  /* 0x00000004c1007c0c */ /* 0x000fc6000bf06270 */
[----:B------:R2:W-:Y:S10]  /*20840*/  @!P1 ST.E.128 desc[UR60][R2.64], R24 ;  /* 0x0000001802009985 */ /* 0x0005f4000c101d3c */
[----:B------:R-:W-:Y:S05]  /*20850*/  @P0 BRA `(.L_x_1856) ;  /* 0x0000000800c40947 */ /* 0x000fea0003800000 */
[----:B--2---:R-:W-:-:S04]  /*20860*/  LEA R2, P0, R193, R28, 0x1 ;  /* 0x0000001cc1027211 */ /* 0x004fc800078008ff */
[----:B------:R-:W-:-:S05]  /*20870*/  LEA.HI.X R3, R193, R48, R223, 0x1, P0 ;  /* 0x00000030c1037211 */ /* 0x000fca00000f0cdf */
[----:B------:R4:W-:Y:S01]  /*20880*/  ST.E.128 desc[UR60][R2.64], R44 ;  /* 0x0000002c02007985 */ /* 0x0009e2000c101d3c */
[----:B------:R-:W-:Y:S05]  /*20890*/  BRA `(.L_x_1856) ;  /* 0x0000000800b47947 */ /* 0x000fea0003800000 */
.L_x_1848:
[----:B------:R-:W-:Y:S01]  /*208a0*/  ULDC.64 UR4, c[0x0][0xc00] ;  /* 0x0003000000047ab9 */ /* 0x000fe20000000a00 */
[----:B------:R-:W2:Y:S01]  /*208b0*/  LDC.64 R2, c[0x0][0xc00] ;  /* 0x00030000ff027b82 */ /* 0x000ea20000000a00 */
[----:B------:R-:W-:Y:S01]  /*208c0*/  ISETP.NE.U32.AND P0, PT, RZ, UR4, PT ;  /* 0x00000004ff007c0c */ /* 0x000fe2000bf05070 */
[----:B------:R-:W-:-:S03]  /*208d0*/  IMAD.MOV.U32 R6, RZ, RZ, RZ ;  /* 0x000000ffff067224 */ /* 0x000fc600078e00ff */
[----:B------:R-:W-:Y:S01]  /*208e0*/  ISETP.NE.AND.EX P0, PT, RZ, UR5, PT, P0 ;  /* 0x00000005ff007c0c */ /* 0x000fe2000bf05300 */
[----:B------:R-:W-:Y:S02]  /*208f0*/  ULDC.64 UR4, c[0x0][0xc08] ;  /* 0x0003020000047ab9 */ /* 0x000fe40000000a00 */
[----:B------:R-:W-:Y:S01]  /*20900*/  ISETP.NE.U32.AND P1, PT, RZ, UR4, PT ;  /* 0x00000004ff007c0c */ /* 0x000fe2000bf25070 */
[----:B------:R-:W3:Y:S03]  /*20910*/  LDC R21, c[0x0][0xbe8] ;  /* 0x0002fa00ff157b82 */ /* 0x000ee60000000800 */
[----:B------:R-:W-:Y:S01]  /*20920*/  ISETP.NE.AND.EX P1, PT, RZ, UR5, PT, P1 ;  /* 0x00000005ff007c0c */ /* 0x000fe2000bf25310 */
[----:B--2---:R-:W-:-:S12]  /*20930*/  IMAD.WIDE R2, R196, 0x4, R2 ;  /* 0x00000004c4027825 */ /* 0x004fd800078e0202 */
[----:B------:R-:W2:Y:S01]  /*20940*/  @P1 LDC.64 R4, c[0x0][0xc08] ;  /* 0x00030200ff041b82 */ /* 0x000ea20000000a00 */
[----:B------:R-:W-:Y:S02]  /*20950*/  ULDC UR4, c[0x0][0xa88] ;  /* 0x0002a20000047ab9 */ /* 0x000fe40000000800 */
[----:B------:R-:W-:Y:S01]  /*20960*/  IMAD.U32 R0, RZ, RZ, UR4 ;  /* 0x00000004ff007e24 */ /* 0x000fe2000f8e00ff */
[----:B------:R4:W5:Y:S01]  /*20970*/  @P0 LDG.E R6, desc[UR60][R2.64] ;  /* 0x0000003c02060981 */ /* 0x000962000c1e1900 */
[----:B--2---:R-:W-:-:S05]  /*20980*/  @P1 IMAD.WIDE R4, R196, 0x4, R4 ;  /* 0x00000004c4041825 */ /* 0x004fca00078e0204 */
[----:B------:R4:W5:Y:S01]  /*20990*/  @P1 LDG.E R0, desc[UR60][R4.64] ;  /* 0x0000003c04001981 */ /* 0x000962000c1e1900 */
[----:B---3--:R-:W-:Y:S01]  /*209a0*/  ISETP.NE.AND P2, PT, R21, 0x1, PT ;  /* 0x000000011500780c */ /* 0x008fe20003f45270 */
[----:B------:R-:W2:-:S12]  /*209b0*/  S2R R8, SR_TID.X ;  /* 0x0000000000087919 */ /* 0x000e980000002100 */
[----:B------:R-:W3:Y:S08]  /*209c0*/  @P2 LDC R20, c[0x0][0xbec] ;  /* 0x0002fb00ff142b82 */ /* 0x000ef00000000800 */
[----:B------:R-:W0:Y:S01]  /*209d0*/  @P2 LDC R25, c[0x0][0xbf0] ;  /* 0x0002fc00ff192b82 */ /* 0x000e220000000800 */
[----:B--2---:R-:W-:-:S05]  /*209e0*/  VIADD R7, R8, 0xffffff80 ;  /* 0xffffff8008077836 */ /* 0x004fca0000000000 */
[----:B------:R-:W-:Y:S02]  /*209f0*/  ISETP.GE.AND P3, PT, R7, 0x80, PT ;  /* 0x000000800700780c */ /* 0x000fe40003f66270 */
[----:B------:R-:W-:Y:S01]  /*20a00*/  SHF.R.S32.HI R7, RZ, 0x1f, R196 ;  /* 0x0000001fff077819 */ /* 0x000fe200000114c4 */
[----:B----4-:R-:W-:Y:S10]  /*20a10*/  @P1 BRA `(.L_x_1857) ;  /* 0x0000000000101947 */ /* 0x010ff40003800000 */
[----:B------:R-:W-:Y:S05]  /*20a20*/  @!P0 BRA `(.L_x_1857) ;  /* 0x00000000000c8947 */ /* 0x000fea0003800000 */
[----:B------:R-:W2:Y:S04]  /*20a30*/  LDG.E R5, desc[UR60][R2.64] ;  /* 0x0000003c02057981 */ /* 0x000ea8000c1e1900 */
[----:B-----5:R-:W2:Y:S02]  /*20a40*/  LDG.E R0, desc[UR60][R2.64+0x4] ;  /* 0x0000043c02007981 */ /* 0x020ea4000c1e1900 */
[----:B--2---:R-:W-:-:S07]  /*20a50*/  IMAD.IADD R0, R0, 0x1, -R5 ;  /* 0x0000000100007824 */ /* 0x004fce00078e0a05 */
.L_x_1857:
[----:B------:R-:W-:Y:S01]  /*20a60*/  BSSY B1, `(.L_x_1858) ;  /* 0x000002c000017945 */ /* 0x000fe20003800000 */
[----:B------:R-:W-:Y:S02]  /*20a70*/  SHF.R.S32.HI R10, RZ, 0x1f, R195 ;  /* 0x0000001fff0a7819 */ /* 0x000fe400000114c3 */
[----:B------:R-:W-:Y:S02]  /*20a80*/  SEL R13, R196, RZ, !P0 ;  /* 0x000000ffc40d7207 */ /* 0x000fe40004000000 */
[----:B------:R-:W-:Y:S02]  /*20a90*/  SEL R12, R7, RZ, !P0 ;  /* 0x000000ff070c7207 */ /* 0x000fe40004000000 */
[----:B-----5:R-:W-:Y:S01]  /*20aa0*/  SHF.R.S32.HI R11, RZ, 0x1f, R6 ;  /* 0x0000001fff0b7819 */ /* 0x020fe20000011406 */
[----:B------:R-:W-:Y:S06]  /*20ab0*/  @P3 BRA `(.L_x_1859) ;  /* 0x0000000000983947 */ /* 0x000fec0003800000 */
[----:B------:R-:W2:Y:S01]  /*20ac0*/  LDC R14, c[0x0][0xbe8] ;  /* 0x0002fa00ff0e7b82 */ /* 0x000ea20000000800 */
[----:B------:R-:W-:Y:S01]  /*20ad0*/  IADD3 R9, R187, -0x80, R8 ;  /* 0xffffff80bb097810 */ /* 0x000fe20007ffe008 */
[----:B--2---:R-:W-:-:S05]  /*20ae0*/  IMAD R2, R0, R14, RZ ;  /* 0x0000000e00027224 */ /* 0x004fca00078e02ff */
        /* <DEDUP_REMOVED lines=35> */
.L_x_1859:
[----:B------:R-:W-:Y:S05]  /*20d20*/  BSYNC B1 ;  /* 0x0000000000017941 */ /* 0x000fea0003800000 */
.L_x_1858:
[----:B------:R-:W-:Y:S01]  /*20d30*/  ULDC.64 UR4, c[0x0][0xaa0] ;  /* 0x0002a80000047ab9 */ /* 0x000fe20000000a00 */
[----:B--2---:R-:W-:Y:S01]  /*20d40*/  IMAD R4, R194, 0x20, R199 ;  /* 0x00000020c2047824 */ /* 0x004fe200078e02c7 */
[----:B------:R-:W-:Y:S01]  /*20d50*/  BSSY B1, `(.L_x_1860) ;  /* 0x0000037000017945 */ /* 0x000fe20003800000 */
[----:B------:R-:W-:Y:S02]  /*20d60*/  IMAD R3, R11, UR4, RZ ;  /* 0x000000040b037c24 */ /* 0x000fe4000f8e02ff */
[----:B------:R-:W-:Y:S02]  /*20d70*/  IMAD.IADD R9, R187, 0x1, R4 ;  /* 0x00000001bb097824 */ /* 0x000fe400078e0204 */
[C---:B------:R-:W-:Y:S02]  /*20d80*/  IMAD R5, R6.reuse, UR5, R3 ;  /* 0x0000000506057c24 */ /* 0x040fe4000f8e0203 */
[----:B------:R-:W-:Y:S01]  /*20d90*/  IMAD.WIDE.U32 R2, R6, UR4, RZ ;  /* 0x0000000406027c25 */ /* 0x000fe2000f8e00ff */
[----:B------:R-:W-:-:S03]  /*20da0*/  ULDC.64 UR4, c[0x0][0xae8] ;  /* 0x0002ba0000047ab9 */ /* 0x000fc60000000a00 */
[----:B------:R-:W-:Y:S02]  /*20db0*/  IMAD.IADD R3, R3, 0x1, R5 ;  /* 0x0000000103037824 */ /* 0x000fe400078e0205 */
[----:B------:R-:W-:Y:S02]  /*20dc0*/  IMAD R6, R10, UR4, RZ ;  /* 0x000000040a067c24 */ /* 0x000fe4000f8e02ff */
[----:B---3--:R-:W-:-:S04]  /*20dd0*/  @P2 IMAD.HI.U32 R4, R9, R20, RZ ;  /* 0x0000001409042227 */ /* 0x008fc800078e00ff */
[C---:B------:R-:W-:Y:S02]  /*20de0*/  IMAD R7, R195.reuse, UR5, R6 ;  /* 0x00000005c3077c24 */ /* 0x040fe4000f8e0206 */
[----:B------:R-:W-:Y:S01]  /*20df0*/  IMAD.WIDE.U32 R2, R195, UR4, R2 ;  /* 0x00000004c3027c25 */ /* 0x000fe2000f8e0002 */
[----:B------:R-:W-:-:S03]  /*20e00*/  ULDC.64 UR4, c[0x0][0xaf0] ;  /* 0x0002bc0000047ab9 */ /* 0x000fc60000000a00 */
[----:B------:R-:W-:Y:S01]  /*20e10*/  IMAD.MOV.U32 R5, RZ, RZ, R9 ;  /* 0x000000ffff057224 */ /* 0x000fe200078e0009 */
[----:B0-----:R-:W-:Y:S01]  /*20e20*/  @P2 SHF.R.U32.HI R5, RZ, R25, R4 ;  /* 0x00000019ff052219 */ /* 0x001fe20000011604 */
        /* <DEDUP_REMOVED lines=41> */
.L_x_1861:
[----:B------:R-:W-:Y:S05]  /*210c0*/  BSYNC B1 ;  /* 0x0000000000017941 */ /* 0x000fea0003800000 */
.L_x_1860:
        /* <DEDUP_REMOVED lines=13> */
.L_x_1863:
[----:B------:R-:W-:Y:S05]  /*211a0*/  BSYNC B1 ;  /* 0x0000000000017941 */ /* 0x000fea0003800000 */
.L_x_1862:
        /* <DEDUP_REMOVED lines=13> */
.L_x_1865:
[----:B------:R-:W-:Y:S05]  /*21280*/  BSYNC B1 ;  /* 0x0000000000017941 */ /* 0x000fea0003800000 */
.L_x_1864:
[----:B0-----:R-:W-:Y:S01]  /*21290*/  VIADD R0, R8, 0x60 ;  /* 0x0000006008007836 */ /* 0x001fe20000000000 */
[----:B------:R0:W0:Y:S04]  /*212a0*/  SHFL.IDX PT, R6, R5, 0x3, 0x181f ;  /* 0x00781f0005067f89 */ /* 0x00002800000e0000 */
[----:B------:R-:W-:Y:S01]  /*212b0*/  ISETP.GE.AND P0, PT, R0, R21, PT ;  /* 0x000000150000720c */ /* 0x000fe20003f06270 */
[----:B----4-:R4:W0:-:S12]  /*212c0*/  SHFL.IDX PT, R2, R4, 0x3, 0x181f ;  /* 0x00781f0004027f89 */ /* 0x01081800000e0000 */
[----:B----4-:R-:W-:Y:S05]  /*212d0*/  @P0 BRA `(.L_x_1856) ;  /* 0x0000000000240947 */ /* 0x010fea0003800000 */
[----:B------:R-:W-:Y:S02]  /*212e0*/  ULDC UR4, c[0x0][0xac8] ;  /* 0x0002b20000047ab9 */ /* 0x000fe40000000800 */
[----:B------:R-:W-:Y:S02]  /*212f0*/  ISETP.GE.AND P2, PT, R192, UR4, PT ;  /* 0x00000004c0007c0c */ /* 0x000fe4000bf46270 */
[----:B------:R-:W-:-:S11]  /*21300*/  ISETP.GE.AND P3, PT, R193, UR4, PT ;  /* 0x00000004c1007c0c */ /* 0x000fd6000bf66270 */
[CC--:B0-23--:R-:W-:Y:S02]  /*21310*/  @!P2 LEA R4, P0, R192.reuse, R2.reuse, 0x1 ;  /* 0x00000002c004a211 */ /* 0x0cdfe400078008ff */
[C---:B------:R-:W-:Y:S02]  /*21320*/  @!P3 LEA R2, P1, R193.reuse, R2, 0x1 ;  /* 0x00000002c102b211 */ /* 0x040fe400078208ff */
[-C--:B------:R-:W-:Y:S02]  /*21330*/  @!P2 LEA.HI.X R5, R192, R6.reuse, R225, 0x1, P0 ;  /* 0x00000006c005a211 */ /* 0x080fe400000f0ce1 */
[----:B------:R-:W-:-:S03]  /*21340*/  @!P3 LEA.HI.X R3, R193, R6, R223, 0x1, P1 ;  /* 0x00000006c103b211 */ /* 0x000fc600008f0cdf */
[----:B------:R0:W-:Y:S04]  /*21350*/  @!P2 ST.E.128 desc[UR60][R4.64], RZ ;  /* 0x000000ff0400a985 */ /* 0x0001e8000c101d3c */
[----:B------:R0:W-:Y:S02]  /*21360*/  @!P3 ST.E.128 desc[UR60][R2.64], RZ ;  /* 0x000000ff0200b985 */ /* 0x0001e4000c101d3c */
.L_x_1856:
[----:B------:R-:W-:Y:S05]  /*21370*/  BSYNC B0 ;  /* 0x0000000000007941 */ /* 0x000fea0003800000 */
.L_x_1847:
[----:B------:R-:W-:Y:S02]  /*21380*/  ULDC UR4, c[0x0][0xc3c] ;  /* 0x00030f0000047ab9 */ /* 0x000fe40000000800 */
[----:B-1----:R-:W-:-:S13]  /*21390*/  ISETP.GE.AND P0, PT, R31, UR4, PT ;  /* 0x000000041f007c0c */ /* 0x002fda000bf06270 */
[----:B------:R-:W-:Y:S05]  /*213a0*/  @!P0 BRA `(.L_x_1866) ;  /* 0xfffffdfc00c88947 */ /* 0x000fea000383ffff */
[----:B------:R-:W-:Y:S05]  /*213b0*/  BRA `(.L_x_1566) ;  /* 0x0000007400387947 */ /* 0x000fea0003800000 */
.L_x_1564:
        /* <DEDUP_REMOVED lines=16> */
.L_x_1867:
        /* <DEDUP_REMOVED lines=41> */
.L_x_1873:
        /* <DEDUP_REMOVED lines=12> */
.L_x_1872:
[----:B------:R-:W-:Y:S05]  /*21810*/  BSYNC B0 ;  /* 0x0000000000007941 */ /* 0x000fea0003800000 */
.L_x_1871:
        /* <DEDUP_REMOVED lines=20> */
.L_x_1869:
        /* <DEDUP_REMOVED lines=20> */
.L_x_1874:
[----:B---3--:R-:W-:Y:S01]  /*21aa0*/  IMAD R16, R16, UR5, R13 ;  /* 0x0000000510107c24 */ /* 0x008fe2000f8e020d */
[----:B------:R-:W-:Y:S01]  /*21ab0*/  IABS R2, R6 ;  /* 0x0000000600027213 */ /* 0x000fe20000000000 */
[----:B01----:R-:W-:-:S03]  /*21ac0*/  IMAD.MOV R11, RZ, RZ, -R3 ;  /* 0x000000ffff0b7224 */ /* 0x003fc600078e0a03 */
[----:B--2---:R-:W-:Y:S01]  /*21ad0*/  IADD3 R9, -R16, UR6, RZ ;  /* 0x0000000610097c10 */ /* 0x004fe2000fffe1ff */
[----:B------:R-:W-:Y:S02]  /*21ae0*/  IMAD.MOV R10, RZ, RZ, -R2 ;  /* 0x000000ffff0a7224 */ /* 0x000fe400078e0a02 */
[----:B------:R-:W-:Y:S01]  /*21af0*/  IMAD R11, R11, R12, RZ ;  /* 0x0000000c0b0b7224 */ /* 0x000fe200078e02ff */
        /* <DEDUP_REMOVED lines=22> */
[----:B------:R-:W-:-:S04]  /*21c60*/  VIADDMNMX R18, R10, UR5, R7, PT ;  /* 0x000000050a127c46 */ /* 0x000fc8000b800107 */
[-C--:B------:R-:W-:Y:S02]  /*21c70*/  IABS R10, R18.reuse ;  /* 0x00000012000a7213 */ /* 0x080fe40000000000 */
[----:B------:R-:W-:Y:S02]  /*21c80*/  IABS R6, R18 ;  /* 0x0000001200067213 */ /* 0x000fe40000000000 */
[----:B------:R-:W0:Y:S08]  /*21c90*/  I2F.RP R7, R10 ;  /* 0x0000000a00077306 */ /* 0x000e300000209400 */
[----:B0-----:R-:W0:Y:S02]  /*21ca0*/  MUFU.RCP R7, R7 ;  /* 0x0000000700077308 */ /* 0x001e240000001000 */
[----:B0-----:R-:W-:-:S06]  /*21cb0*/  VIADD R3, R7, 0xffffffe ;  /* 0x0ffffffe07037836 */ /* 0x001fcc0000000000 */
[----:B------:R-:W0:Y:S02]  /*21cc0*/  F2I.FTZ.U32.TRUNC.NTZ R3, R3 ;  /* 0x0000000300037305 */ /* 0x000e24000021f000 */
[----:B0-----:R-:W-:-:S04]  /*21cd0*/  IMAD.MOV R11, RZ, RZ, -R3 ;  /* 0x000000ffff0b7224 */ /* 0x001fc800078e0a03 */
[----:B------:R-:W-:Y:S01]  /*21ce0*/  IMAD.MOV.U32 R9, RZ, RZ, R11 ;  /* 0x000000ffff097224 */ /* 0x000fe200078e000b */
[----:B------:R-:W-:-:S03]  /*21cf0*/  IABS R11, R13 ;  /* 0x0000000d000b7213 */ /* 0x000fc60000000000 */
        /* <DEDUP_REMOVED lines=15> */
[----:B------:R-:W-:Y:S01]  /*21df0*/  @!P1 LOP3.LUT R2, RZ, R18, RZ, 0x33, !PT ;  /* 0x00000012ff029212 */ /* 0x000fe200078e33ff */
[----:B------:R-:W-:-:S03]  /*21e00*/  IMAD.MOV R18, RZ, RZ, -R18 ;  /* 0x000000ffff127224 */ /* 0x000fc600078e0a12 */
[----:B------:R-:W-:Y:S01]  /*21e10*/  LOP3.LUT R17, RZ, R2, RZ, 0x33, !PT ;  /* 0x00000002ff117212 */ /* 0x000fe200078e33ff */
[----:B------:R-:W-:-:S04]  /*21e20*/  IMAD R18, R2, R18, R3 ;  /* 0x0000001202127224 */ /* 0x000fc800078e0203 */
[----:B------:R-:W-:Y:S01]  /*21e30*/  IMAD.IADD R17, R4, 0x1, R17 ;  /* 0x0000000104117824 */ /* 0x000fe200078e0211 */
[----:B------:R-:W-:Y:S06]  /*21e40*/  BRA `(.L_x_1875) ;  /* 0x00000000000c7947 */ /* 0x000fec0003800000 */
.L_x_1870:
[----:B------:R-:W-:Y:S02]  /*21e50*/  IMAD.MOV.U32 R17, RZ, RZ, RZ ;  /* 0x000000ffff117224 */ /* 0x000fe400078e00ff */
[----:B------:R-:W-:Y:S02]  /*21e60*/  IMAD.U32 R16, RZ, RZ, UR6 ;  /* 0x00000006ff107e24 */ /* 0x000fe4000f8e00ff */
[----:B------:R-:W-:-:S07]  /*21e70*/  IMAD.MOV.U32 R18, RZ, RZ, RZ ;  /* 0x000000ffff127224 */ /* 0x000fce00078e00ff */
.L_x_1875:
[----:B------:R-:W-:-:S13]  /*21e80*/  ISETP.NE.AND P0, PT, R5, RZ, PT ;  /* 0x000000ff0500720c */ /* 0x000fda0003f05270 */
[----:B------:R-:W0:Y:S01]  /*21e90*/  @!P0 S2R R3, SR_CgaCtaId ;  /* 0x0000000000038919 */ /* 0x000e220000008800 */
[----:B------:R-:W-:-:S04]  /*21ea0*/  @!P0 MOV R2, 0x400 ;  /* 0x0000040000028802 */ /* 0x000fc80000000f00 */
[----:B0-----:R-:W-:-:S05]  /*21eb0*/  @!P0 LEA R2, R3, R2, 0x18 ;  /* 0x0000000203028211 */ /* 0x001fca00078ec0ff */
[----:B------:R0:W-:Y:S01]  /*21ec0*/  @!P0 STS.128 [R2+0x2a8d0], R16 ;  /* 0x02a8d01002008388 */ /* 0x0001e20000000c00 */
[----:B------:R-:W-:Y:S06]  /*21ed0*/  BAR.ARV 0x5, 0x180 ;  /* 0x0146000000007b1d */ /* 0x000fec0000002000 */
.L_x_1868:
[----:B------:R2:W-:Y:S01]  /*21ee0*/  STL [R1+0x28], RZ ;  /* 0x000028ff01007387 */ /* 0x0005e20000100800 */
[----:B------:R-:W-:Y:S01]  /*21ef0*/  ULDC UR4, c[0x0][0xc3c] ;  /* 0x00030f0000047ab9 */ /* 0x000fe20000000800 */
[----:B------:R-:W-:Y:S01]  /*21f00*/  IMAD.MOV.U32 R29, RZ, RZ, 0x1 ;  /* 0x00000001ff1d7424 */ /* 0x000fe200078e00ff */
[----:B-1----:R-:W-:Y:S01]  /*21f10*/  ISETP.GE.AND P0, PT, R19, UR4, PT ;  /* 0x0000000413007c0c */ /* 0x002fe2000bf06270 */
[----:B------:R-:W-:-:S12]  /*21f20*/  IMAD.MOV.U32 R27, RZ, RZ, RZ ;  /* 0x000000ffff1b7224 */ /* 0x000fd800078e00ff */
[----:B--2---:R-:W-:Y:S05]  /*21f30*/  @P0 BRA `(.L_x_1876) ;  /* 0x0000006400740947 */ /* 0x004fea0003800000 */
[----:B0-----:R-:W2:Y:S01]  /*21f40*/  LDL R2, [R1+0x38] ;  /* 0x0000380001027983 */ /* 0x001ea20000100800 */
[----:B------:R-:W0:Y:S01]  /*21f50*/  S2UR UR5, SR_CgaCtaId ;  /* 0x00000000000579c3 */ /* 0x000e220000008800 */
[----:B------:R-:W-:Y:S01]  /*21f60*/  LOP3.LUT R4, R0, 0x7f, RZ, 0xc0, !PT ;  /* 0x0000007f00047812 */ /* 0x000fe200078ec0ff */
[----:B------:R-:W-:Y:S01]  /*21f70*/  BSSY B8, `(.L_x_1876) ;  /* 0x0000659000087945 */ /* 0x000fe20003800000 */
[----:B------:R1:W-:Y:S01]  /*21f80*/  STL [R1+0x28], RZ ;  /* 0x000028ff01007387 */ /* 0x0003e20000100800 */
[----:B------:R-:W-:Y:S01]  /*21f90*/  IMAD.MOV.U32 R31, RZ, RZ, 0x1 ;  /* 0x00000001ff1f7424 */ /* 0x000fe200078e00ff */
[----:B------:R-:W-:Y:S01]  /*21fa0*/  ULDC.64 UR36, c[0x0][0x198] ;  /* 0x0000660000247ab9 */ /* 0x000fe20000000a00 */
[----:B------:R-:W-:Y:S01]  /*21fb0*/  IMAD.SHL.U32 R36, R4, 0x8, RZ ;  /* 0x0000000804247824 */ /* 0x000fe200078e00ff */
[----:B------:R-:W-:Y:S01]  /*21fc0*/  ULDC UR38, c[0x0][0xc] ;  /* 0x0000030000267ab9 */ /* 0x000fe20000000800 */
[----:B------:R-:W-:Y:S02]  /*21fd0*/  IMAD.MOV.U32 R25, RZ, RZ, RZ ;  /* 0x000000ffff197224 */ /* 0x000fe400078e00ff */
[----:B------:R-:W-:-:S02]  /*21fe0*/  IMAD.MOV.U32 R27, RZ, RZ, RZ ;  /* 0x000000ffff1b7224 */ /* 0x000fc400078e00ff */
[----:B------:R-:W-:Y:S01]  /*21ff0*/  IMAD.MOV.U32 R29, RZ, RZ, 0x1 ;  /* 0x00000001ff1d7424 */ /* 0x000fe200078e00ff */
        /* <DEDUP_REMOVED lines=16> */
.L_x_1993:
[----:B------:R-:W-:Y:S05]  /*22100*/  YIELD ;  /* 0x0000000000007946 */ /* 0x000fea0003800000 */
[----:B------:R-:W-:Y:S01]  /*22110*/  ULDC.64 UR4, c[0x0][0xa28] ;  /* 0x00028a0000047ab9 */ /* 0x000fe20000000a00 */
[----:B------:R-:W-:Y:S01]  /*22120*/  IMAD.MOV.U32 R11, RZ, RZ, RZ ;  /* 0x000000ffff0b7224 */ /* 0x000fe200078e00ff */
[----:B------:R-:W-:Y:S01]  /*22130*/  ISETP.NE.U32.AND P0, PT, RZ, UR4, PT ;  /* 0x00000004ff007c0c */ /* 0x000fe2000bf05070 */
[----:B0-----:R-:W0:Y:S01]  /*22140*/  LDC.64 R4, c[0x0][0xa00] ;  /* 0x00028000ff047b82 */ /* 0x001e220000000a00 */
[----:B------:R-:W-:Y:S02]  /*22150*/  ULDC.64 UR6, c[0x0][0xa10] ;  /* 0x0002840000067ab9 */ /* 0x000fe40000000a00 */
[----:B------:R-:W-:Y:S01]  /*22160*/  ISETP.NE.AND.EX P0, PT, RZ, UR5, PT, P0 ;  /* 0x00000005ff007c0c */ /* 0x000fe2000bf05300 */
[----:B------:R-:W-:-:S12]  /*22170*/  ULDC.64 UR4, c[0x0][0xa18] ;  /* 0x0002860000047ab9 */ /* 0x000fd80000000a00 */
[----:B-1----:R-:W1:Y:S01]  /*22180*/  @P0 LDC.64 R2, c[0x0][0xa28] ;  /* 0x00028a00ff020b82 */ /* 0x002e620000000a00 */
[----:B------:R-:W-:Y:S01]  /*22190*/  ISETP.NE.U32.AND P1, PT, RZ, UR6, PT ;  /* 0x00000006ff007c0c */ /* 0x000fe2000bf25070 */
[----:B-1----:R-:W-:-:S05]  /*221a0*/  @P0 IMAD.WIDE R2, R19, 0x4, R2 ;  /* 0x0000000413020825 */ /* 0x002fca00078e0202 */
[----:B--2---:R1:W2:Y:S01]  /*221b0*/  @P0 LDG.E R11, desc[UR60][R2.64] ;  /* 0x0000003c020b0981 */ /* 0x0042a2000c1e1900 */
[----:B------:R-:W-:Y:S01]  /*221c0*/  ISETP.NE.U32.AND P0, PT, RZ, UR4, PT ;  /* 0x00000004ff007c0c */ /* 0x000fe2000bf05070 */
[----:B------:R-:W-:Y:S01]  /*221d0*/  IMAD.MOV.U32 R35, RZ, RZ, RZ ;  /* 0x000000ffff237224 */ /* 0x000fe200078e00ff */
[----:B------:R-:W-:Y:S01]  /*221e0*/  ISETP.NE.AND.EX P1, PT, RZ, UR7, PT, P1 ;  /* 0x00000007ff007c0c */ /* 0x000fe2000bf25310 */
[----:B------:R-:W-:Y:S01]  /*221f0*/  IMAD.MOV.U32 R0, RZ, RZ, RZ ;  /* 0x000000ffff007224 */ /* 0x000fe200078e00ff */
[----:B------:R-:W-:Y:S01]  /*22200*/  ISETP.NE.AND.EX P2, PT, RZ, UR5, PT, P0 ;  /* 0x00000005ff007c0c */ /* 0x000fe2000bf45300 */
[----:B------:R-:W-:Y:S01]  /*22210*/  ULDC.64 UR4, c[0x0][0xa00] ;  /* 0x0002800000047ab9 */ /* 0x000fe20000000a00 */
[----:B0-----:R-:W-:Y:S01]  /*22220*/  IMAD.WIDE R4, R19, 0x4, R4 ;  /* 0x0000000413047825 */ /* 0x001fe200078e0204 */
[----:B------:R-:W-:Y:S01]  /*22230*/  ISETP.NE.U32.AND P0, PT, RZ, UR4, PT ;  /* 0x00000004ff007c0c */ /* 0x000fe2000bf05070 */
[----:B-1----:R-:W0:Y:S03]  /*22240*/  LDC.64 R2, c[0x0][0xa10] ;  /* 0x00028400ff027b82 */ /* 0x002e260000000a00 */
[----:B------:R-:W-:-:S06]  /*22250*/  ISETP.NE.AND.EX P0, PT, RZ, UR5, PT, P0 ;  /* 0x00000005ff007c0c */ /* 0x000fcc000bf05300 */
[----:B------:R-:W1:Y:S07]  /*22260*/  @P2 LDC.64 R6, c[0x0][0xa18] ;  /* 0x00028600ff062b82 */ /* 0x000e6e0000000a00 */
[----:B------:R-:W5:Y:S01]  /*22270*/  @P0 LDG.E R35, desc[UR60][R4.64] ;  /* 0x0000003c04230981 */ /* 0x000f62000c1e1900 */
[----:B0-----:R-:W-:-:S05]  /*22280*/  IMAD.WIDE R2, R19, 0x4, R2 ;  /* 0x0000000413027825 */ /* 0x001fca00078e0202 */
[----:B------:R-:W5:Y:S01]  /*22290*/  @P1 LDG.E R0, desc[UR60][R2.64] ;  /* 0x0000003c02001981 */ /* 0x000f62000c1e1900 */
[----:B------:R-:W-:Y:S02]  /*222a0*/  ULDC UR4, c[0x0][0x288] ;  /* 0x0000a20000047ab9 */ /* 0x000fe40000000800 */
[----:B------:R-:W-:Y:S01]  /*222b0*/  IMAD.U32 R32, RZ, RZ, UR4 ;  /* 0x00000004ff207e24 */ /* 0x000fe2000f8e00ff */
[----:B------:R-:W-:Y:S02]  /*222c0*/  ULDC.64 UR4, c[0x0][0x418] ;  /* 0x0001060000047ab9 */ /* 0x000fe40000000a00 */
[----:B------:R-:W-:-:S03]  /*222d0*/  UISETP.NE.U32.AND UP0, UPT, UR4, URZ, UPT ;  /* 0x0000003f0400728c */ /* 0x000fc6000bf05070 */
[----:B------:R-:W-:Y:S01]  /*222e0*/  ULDC UR4, c[0x0][0x424] ;  /* 0x0001090000047ab9 */ /* 0x000fe20000000800 */
[----:B------:R-:W-:Y:S01]  /*222f0*/  UISETP.NE.AND.EX UP0, UPT, UR5, URZ, UPT, UP0 ;  /* 0x0000003f0500728c */ /* 0x000fe2000bf05300 */
[----:B-1----:R-:W-:Y:S02]  /*22300*/  @P2 IMAD.WIDE R6, R19, 0x4, R6 ;  /* 0x0000000413062825 */ /* 0x002fe400078e0206 */
[----:B------:R-:W-:Y:S01]  /*22310*/  ULDC UR5, c[0x0][0x2f0] ;  /* 0x0000bc0000057ab9 */ /* 0x000fe20000000800 */
[----:B------:R-:W-:Y:S02]  /*22320*/  USEL UR4, UR4, 0x1, UP0 ;  /* 0x0000000104047887 */ /* 0x000fe40008000000 */
[----:B------:R0:W5:Y:S02]  /*22330*/  @P2 LDG.E R32, desc[UR60][R6.64] ;  /* 0x0000003c06202981 */ /* 0x000164000c1e1900 */
[----:B------:R-:W-:-:S03]  /*22340*/  UIMAD UR4, UR4, UR5, URZ ;  /* 0x00000005040472a4 */ /* 0x000fc6000f8e023f */
[----:B------:R-:W-:-:S03]  /*22350*/  ULDC UR5, c[0x0][0x348] ;  /* 0x0000d20000057ab9 */ /* 0x000fc60000000800 */
[----:B------:R-:W-:Y:S02]  /*22360*/  IMAD.U32 R10, RZ, RZ, UR4 ;  /* 0x00000004ff0a7e24 */ /* 0x000fe4000f8e00ff */
[----:B0-----:R-:W-:Y:S01]  /*22370*/  IMAD.U32 R6, RZ, RZ, UR5 ;  /* 0x00000005ff067e24 */ /* 0x001fe2000f8e00ff */
[----:B--2---:R0:W-:Y:S01]  /*22380*/  STL [R1+0x4], R11 ;  /* 0x0000040b01007387 */ /* 0x0041e20000100800 */
[----:B------:R-:W-:Y:S05]  /*22390*/  @P2 BRA `(.L_x_1877) ;  /* 0x0000000000102947 */ /* 0x000fea0003800000 */
[----:B------:R-:W-:Y:S05]  /*223a0*/  @!P0 BRA `(.L_x_1877) ;  /* 0x00000000000c8947 */ /* 0x000fea0003800000 */
[----:B------:R-:W2:Y:S04]  /*223b0*/  LDG.E R7, desc[UR60][R4.64] ;  /* 0x0000003c04077981 */ /* 0x000ea8000c1e1900 */
[----:B-----5:R-:W2:Y:S02]  /*223c0*/  LDG.E R32, desc[UR60][R4.64+0x4] ;  /* 0x0000043c04207981 */ /* 0x020ea4000c1e1900 */
[----:B--2---:R-:W-:-:S07]  /*223d0*/  IMAD.IADD R32, R32, 0x1, -R7 ;  /* 0x0000000120207824 */ /* 0x004fce00078e0a07 */
.L_x_1877:
[----:B------:R-:W-:Y:S02]  /*223e0*/  ULDC.64 UR4, c[0x0][0xa20] ;  /* 0x0002880000047ab9 */ /* 0x000fe40000000a00 */
[----:B------:R-:W-:-:S04]  /*223f0*/  ISETP.NE.U32.AND P0, PT, RZ, UR4, PT ;  /* 0x00000004ff007c0c */ /* 0x000fc8000bf05070 */
[----:B------:R-:W-:-:S13]  /*22400*/  ISETP.NE.AND.EX P0, PT, RZ, UR5, PT, P0 ;  /* 0x00000005ff007c0c */ /* 0x000fda000bf05300 */
[----:B------:R-:W-:Y:S05]  /*22410*/  @!P0 BRA `(.L_x_1878) ;  /* 0x0000000000108947 */ /* 0x000fea0003800000 */
[----:B------:R-:W1:Y:S02]  /*22420*/  LDC.64 R4, c[0x0][0xa20] ;  /* 0x00028800ff047b82 */ /* 0x000e640000000a00 */
[----:B-1----:R-:W-:-:S05]  /*22430*/  IMAD.WIDE R4, R19, 0x4, R4 ;  /* 0x0000000413047825 */ /* 0x002fca00078e0204 */
[----:B------:R1:W5:Y:S01]  /*22440*/  LDG.E R10, desc[UR60][R4.64] ;  /* 0x0000003c040a7981 */ /* 0x000362000c1e1900 */
[----:B------:R-:W-:Y:S05]  /*22450*/  BRA `(.L_x_1879) ;  /* 0x0000000000247947 */ /* 0x000fea0003800000 */
.L_x_1878:
        /* <DEDUP_REMOVED lines=9> */
.L_x_1879:
[----:B-1----:R-:W2:Y:S01]  /*224f0*/  @P1 LDG.E R5, desc[UR60][R2.64] ;  /* 0x0000003c02051981 */ /* 0x002ea2000c1e1900 */
[----:B------:R-:W1:Y:S03]  /*22500*/  LDC R7, c[0x0][0x448] ;  /* 0x00011200ff077b82 */ /* 0x000e660000000800 */
[----:B------:R3:W2:Y:S01]  /*22510*/  @P1 LDG.E R4, desc[UR60][R2.64+0x4] ;  /* 0x0000043c02041981 */ /* 0x0006a2000c1e1900 */
[----:B-----5:R-:W-:Y:S02]  /*22520*/  IMAD.IADD R10, R10, 0x1, -R11 ;  /* 0x000000010a0a7824 */ /* 0x020fe400078e0a0b */
[----:B------:R-:W-:Y:S02]  /*22530*/  IMAD.SHL.U32 R28, R17, 0x80, RZ ;  /* 0x00000080111c7824 */ /* 0x000fe400078e00ff */
[----:B---3--:R-:W3:Y:S01]  /*22540*/  LDC.64 R2, c[0x0][0x9e0] ;  /* 0x00027800ff027b82 */ /* 0x008ee20000000a00 */
[----:B-1----:R-:W-:Y:S01]  /*22550*/  ISETP.NE.AND P2, PT, R7, 0x1, PT ;  /* 0x000000010700780c */ /* 0x002fe20003f45270 */
[----:B------:R-:W-:-:S12]  /*22560*/  VIADD R7, R28, 0x7f ;  /* 0x0000007f1c077836 */ /* 0x000fd80000000000 */
[----:B------:R-:W1:Y:S01]  /*22570*/  @P2 LDC R8, c[0x0][0x44c] ;  /* 0x00011300ff082b82 */ /* 0x000e620000000800 */
[----:B---3--:R-:W-:-:S07]  /*22580*/  ISETP.GE.AND P3, PT, R3, 0x1, PT ;  /* 0x000000010300780c */ /* 0x008fce0003f66270 */
[----:B------:R-:W3:Y:S01]  /*22590*/  @P2 LDC R9, c[0x0][0x450] ;  /* 0x00011400ff092b82 */ /* 0x000ee20000000800 */
[----:B--2---:R-:W-:Y:S02]  /*225a0*/  @P1 IMAD.IADD R6, R4, 0x1, -R5 ;  /* 0x0000000104061824 */ /* 0x004fe400078e0a05 */
[----:B-1----:R-:W-:-:S04]  /*225b0*/  @P2 IMAD.HI.U32 R4, R7, R8, RZ ;  /* 0x0000000807042227 */ /* 0x002fc800078e00ff */
[----:B------:R-:W-:Y:S01]  /*225c0*/  IMAD.IADD R13, R10, 0x1, R6 ;  /* 0x000000010a0d7824 */ /* 0x000fe200078e0206 */
[----:B---3--:R-:W-:-:S03]  /*225d0*/  @P2 SHF.R.U32.HI R7, RZ, R9, R4 ;  /* 0x00000009ff072219 */ /* 0x008fc60000011604 */
[C---:B------:R-:W-:Y:S01]  /*225e0*/  VIADD R4, R13.reuse, 0x5f ;  /* 0x0000005f0d047836 */ /* 0x040fe20000000000 */
[----:B------:R1:W-:Y:S01]  /*225f0*/  STL [R1], R13 ;  /* 0x0000000d01007387 */ /* 0x0003e20000100800 */
[----:B------:R-:W-:Y:S02]  /*22600*/  IADD3 R8, R13, 0x1, -R32 ;  /* 0x000000010d087810 */ /* 0x000fe40007ffe820 */
[----:B------:R-:W-:-:S04]  /*22610*/  IMAD.HI R4, R4, 0x2aaaaaab, RZ ;  /* 0x2aaaaaab04047827 */ /* 0x000fc800078e02ff */
[----:B------:R-:W-:Y:S01]  /*22620*/  IMAD.IADD R7, R8, 0x1, R7 ;  /* 0x0000000108077824 */ /* 0x000fe200078e0207 */
[----:B------:R-:W-:-:S03]  /*22630*/  SHF.R.U32.HI R9, RZ, 0x1f, R4 ;  /* 0x0000001fff097819 */ /* 0x000fc60000011604 */
[----:B------:R-:W-:Y:S01]  /*22640*/  IMAD.IADD R2, R7, 0x1, R2 ;  /* 0x0000000107027824 */ /* 0x000fe200078e0202 */
[----:B------:R-:W-:Y:S01]  /*22650*/  LEA.HI.SX32 R9, R4, R9, 0x1c ;  /* 0x0000000904097211 */ /* 0x000fe200078fe2ff */
[----:B-1----:R-:W-:Y:S06]  /*22660*/  @!P3 BRA `(.L_x_1880) ;  /* 0x000000000048b947 */ /* 0x002fec0003800000 */
[C---:B------:R-:W-:Y:S01]  /*22670*/  ISETP.GT.AND P0, PT, R7.reuse, RZ, PT ;  /* 0x000000ff0700720c */ /* 0x040fe20003f04270 */
[----:B------:R-:W-:Y:S01]  /*22680*/  BSSY B0, `(.L_x_1881) ;  /* 0x000000e000007945 */ /* 0x000fe20003800000 */
[----:B0-----:R-:W-:-:S11]  /*22690*/  VIADD R11, R7, 0xffffffff ;  /* 0xffffffff070b7836 */ /* 0x001fd60000000000 */
        /* <DEDUP_REMOVED lines=8> */
.L_x_1882:
[----:B------:R-:W-:-:S13]  /*22720*/  ISETP.NE.AND P0, PT, R3, 0x1, PT ;  /* 0x000000010300780c */ /* 0x000fda0003f05270 */
[----:B------:R-:W0:Y:S02]  /*22730*/  @P0 LDC.64 R4, c[0x0][0x9e8] ;  /* 0x00027a00ff040b82 */ /* 0x000e240000000a00 */
[----:B0-----:R-:W-:-:S05]  /*22740*/  @P0 IMAD.HI.U32 R4, R11, R4, RZ ;  /* 0x000000040b040227 */ /* 0x001fca00078e00ff */
[----:B------:R-:W-:-:S07]  /*22750*/  @P0 SHF.R.U32.HI R11, RZ, R5, R4 ;  /* 0x00000005ff0b0219 */ /* 0x000fce0000011604 */
.L_x_1883:
[----:B------:R-:W-:Y:S05]  /*22760*/  BSYNC B0 ;  /* 0x0000000000007941 */ /* 0x000fea0003800000 */
.L_x_1881:
[----:B------:R-:W-:-:S05]  /*22770*/  IMAD R11, R11, R3, R3 ;  /* 0x000000030b0b7224 */ /* 0x000fca00078e0203 */
[----:B------:R-:W-:-:S07]  /*22780*/  VIMNMX R2, R2, R11, PT ;  /* 0x0000000b02027248 */ /* 0x000fce0003fe0100 */
.L_x_1880:
[----:B------:R-:W1:Y:S01]  /*22790*/  @P2 LDC R5, c[0x0][0x44c] ;  /* 0x00011300ff052b82 */ /* 0x000e620000000800 */
[----:B------:R-:W-:Y:S01]  /*227a0*/  IMAD.MOV.U32 R4, RZ, RZ, R28 ;  /* 0x000000ffff047224 */ /* 0x000fe200078e001c */
[----:B------:R-:W-:Y:S01]  /*227b0*/  ULDC UR4, c[0x0][0x9dc] ;  /* 0x0002770000047ab9 */ /* 0x000fe20000000800 */
[----:B------:R-:W-:-:S05]  /*227c0*/  IMAD.IADD R7, R13, 0x1, -R32 ;  /* 0x000000010d077824 */ /* 0x000fca00078e0a20 */
[----:B------:R-:W2:Y:S01]  /*227d0*/  @P2 LDC R12, c[0x0][0x450] ;  /* 0x00011400ff0c2b82 */ /* 0x000ea20000000800 */
[----:B-1----:R-:W-:-:S05]  /*227e0*/  @P2 IMAD.HI.U32 R5, R28, R5, RZ ;  /* 0x000000051c052227 */ /* 0x002fca00078e00ff */
[----:B--2---:R-:W-:-:S05]  /*227f0*/  @P2 SHF.R.U32.HI R4, RZ, R12, R5 ;  /* 0x0000000cff042219 */ /* 0x004fca0000011605 */
[----:B------:R-:W-:-:S04]  /*22800*/  IMAD.IADD R12, R7, 0x1, R4 ;  /* 0x00000001070c7824 */ /* 0x000fc800078e0204 */
[----:B0-----:R-:W-:Y:S01]  /*22810*/  VIADD R11, R12, -UR4 ;  /* 0x800000040c0b7c36 */ /* 0x001fe20008000000 */
        /* <DEDUP_REMOVED lines=11> */
.L_x_1886:
[----:B------:R-:W-:-:S13]  /*228d0*/  ISETP.NE.AND P0, PT, R3, 0x1, PT ;  /* 0x000000010300780c */ /* 0x000fda0003f05270 */
[----:B------:R-:W0:Y:S02]  /*228e0*/  @P0 LDC.64 R4, c[0x0][0x9e8] ;  /* 0x00027a00ff040b82 */ /* 0x000e240000000a00 */
[----:B0-----:R-:W-:-:S05]  /*228f0*/  @P0 IMAD.HI.U32 R4, R12, R4, RZ ;  /* 0x000000040c040227 */ /* 0x001fca00078e00ff */
[----:B------:R-:W-:-:S07]  /*22900*/  @P0 SHF.R.U32.HI R12, RZ, R5, R4 ;  /* 0x00000005ff0c0219 */ /* 0x000fce0000011604 */
.L_x_1887:
[----:B------:R-:W-:Y:S05]  /*22910*/  BSYNC B0 ;  /* 0x0000000000007941 */ /* 0x000fea0003800000 */
.L_x_1885:
[----:B------:R-:W-:-:S05]  /*22920*/  IMAD R12, R12, R3, RZ ;  /* 0x000000030c0c7224 */ /* 0x000fca00078e02ff */
[----:B------:R-:W-:-:S07]  /*22930*/  VIMNMX R11, R11, R12, !PT ;  /* 0x0000000c0b0b7248 */ /* 0x000fce0007fe0100 */
.L_x_1884:
[----:B------:R-:W-:Y:S01]  /*22940*/  VIADD R2, R2, 0x5f ;  /* 0x0000005f02027836 */ /* 0x000fe20000000000 */
[----:B------:R-:W-:Y:S01]  /*22950*/  BSSY B0, `(.L_x_1888) ;  /* 0x000013a000007945 */ /* 0x000fe20003800000 */
        /* <DEDUP_REMOVED lines=30> */
.L_x_2061:
[----:B-1----:R-:W-:Y:S02]  /*22b40*/  ISETP.NE.AND P0, PT, R14, RZ, PT ;  /* 0x000000ff0e00720c */ /* 0x002fe40003f05270 */
[----:B------:R-:W-:-:S11]  /*22b50*/  PLOP3.LUT P6, PT, PT, PT, PT, 0x8, 0x0 ;  /* 0x000000000000781c */ /* 0x000fd60003fce170 */
[----:B------:R-:W-:Y:S05]  /*22b60*/  @P0 BRA `(.L_x_1891) ;  /* 0x00000000000c0947 */ /* 0x000fea0003800000 */
[----:B------:R-:W-:-:S03]  /*22b70*/  UMOV UR4, 0xffffffff ;  /* 0xffffffff00047882 */ /* 0x000fc60000000000 */
[----:B------:R-:W-:Y:S05]  /*22b80*/  BRA.DIV UR4, `(.L_x_1892) ;  /* 0x0000007204287947 */ /* 0x000fea000b800000 */
[----:B------:R-:W-:-:S13]  /*22b90*/  ELECT P6, URZ, PT ;  /* 0x00000000003f782f */ /* 0x000fda00038c0000 */
.L_x_1891:
        /* <DEDUP_REMOVED lines=9> */
.L_x_2064:
[----:B------:R-:W-:Y:S05]  /*22c30*/  BSYNC B1 ;  /* 0x0000000000017941 */ /* 0x000fea0003800000 */
.L_x_1893:
        /* <DEDUP_REMOVED lines=10> */
.L_x_2065:
[----:B------:R-:W-:Y:S05]  /*22ce0*/  BSYNC B2 ;  /* 0x0000000000027941 */ /* 0x000fea0003800000 */
.L_x_1897:
        /* <DEDUP_REMOVED lines=9> */
.L_x_1900:
[----:B------:R-:W-:Y:S05]  /*22d80*/  BSYNC B2 ;  /* 0x0000000000027941 */ /* 0x000fea0003800000 */
.L_x_1899:
        /* <DEDUP_REMOVED lines=10> */
[----:B------:R-:W-:Y:S01]  /*22e30*/  VIADD R13, R11, 0x18400 ;  /* 0x000184000b0d7836 */ /* 0x000fe20000000000 */
[----:B------:R-:W-:-:S09]  /*22e40*/  UMOV UR7, 0x12f00000 ;  /* 0x12f0000000077882 */ /* 0x000fd20000000000 */
.L_x_1901:
        /* <DEDUP_REMOVED lines=16> */
.L_x_1902:
        /* <DEDUP_REMOVED lines=15> */
.L_x_1903:
        /* <DEDUP_REMOVED lines=13> */
.L_x_2066:
[----:B------:R-:W-:Y:S05]  /*23110*/  BSYNC B2 ;  /* 0x0000000000027941 */ /* 0x000fea0003800000 */
.L_x_1904:
[----:B------:R-:W-:Y:S01]  /*23120*/  BSSY B2, `(.L_x_1906) ;  /* 0x000000b000027945 */ /* 0x000fe20003800000 */
[----:B------:R-:W-:Y:S02]  /*23130*/  IMAD.MOV.U32 R10, RZ, RZ, 0x0 ;  /* 0x00000000ff0a7424 */ /* 0x000fe400078e00ff */
[----:B------:R-:W-:Y:S01]  /*23140*/  IMAD.MOV.U32 R11, RZ, RZ, 0x12f00000 ;  /* 0x12f00000ff0b7424 */ /* 0x000fe200078e00ff */
[----:B------:R-:W-:Y:S06]  /*23150*/  @P1 BRA `(.L_x_1907) ;  /* 0x00000000001c1947 */ /* 0x000fec0003800000 */
[----:B------:R-:W2:Y:S01]  /*23160*/  S2R R13, SR_TID.X ;  /* 0x00000000000d7919 */ /* 0x000ea20000002100 */
[----:B01----:R-:W-:-:S04]  /*23170*/  IMAD.MOV.U32 R12, RZ, RZ, 0x6000 ;  /* 0x00006000ff0c7424 */ /* 0x003fc800078e00ff */
[----:B------:R3:W-:Y:S01]  /*23180*/  SYNCS.ARRIVE.TRANS64 RZ, [R3+URZ+0x2a8b0], R12 ;  /* 0x02a8b00c03ff79a7 */ /* 0x0007e2000800003f */
[----:B--2---:R-:W-:-:S04]  /*23190*/  LOP3.LUT R13, R13, 0x1f, RZ, 0xc0, !PT ;  /* 0x0000001f0d0d7812 */ /* 0x004fc800078ec0ff */
[----:B------:R-:W-:-:S13]  /*231a0*/  ISETP.NE.AND P0, PT, R13, RZ, PT ;  /* 0x000000ff0d00720c */ /* 0x000fda0003f05270 */
[----:B---3--:R-:W-:Y:S05]  /*231b0*/  @!P0 BRA `(.L_x_1907) ;  /* 0x0000000000048947 */ /* 0x008fea0003800000 */
[----:B------:R-:W-:Y:S01]  /*231c0*/  BPT.TRAP 0x1 ;  /* 0x000000040000795c */ /* 0x000fe20000300000 */
.L_x_1907:
[----:B------:R-:W-:Y:S05]  /*231d0*/  BSYNC B2 ;  /* 0x0000000000027941 */ /* 0x000fea0003800000 */
.L_x_1906:
        /* <DEDUP_REMOVED lines=9> */
.L_x_1908:
        /* <DEDUP_REMOVED lines=15> */
.L_x_1909:
        /* <DEDUP_REMOVED lines=10> */
.L_x_1896:
[----:B------:R-:W-:Y:S05]  /*23400*/  BSYNC B1 ;  /* 0x0000000000017941 */ /* 0x000fea0003800000 */
.L_x_1895:
[----:B------:R-:W-:Y:S01]  /*23410*/  VIADD R12, R2, 0xfffffffe ;  /* 0xfffffffe020c7836 */ /* 0x000fe20000000000 */
[----:B------:R-:W-:Y:S01]  /*23420*/  PLOP3.LUT P0, PT, PT, PT, PT, 0x8, 0x0 ;  /* 0x000000000000781c */ /* 0x000fe20003f0e170 */
[----:B------:R-:W-:-:S03]  /*23430*/  VIADD R25, R25, 0x1 ;  /* 0x0000000119197836 */ /* 0x000fc60000000000 */
[----:B------:R-:W-:Y:S02]  /*23440*/  ISETP.GE.AND P2, PT, R12, R5, PT ;  /* 0x000000050c00720c */ /* 0x000fe40003f46270 */
[----:B------:R-:W-:-:S04]  /*23450*/  ISETP.NE.AND P1, PT, R25, 0x2, PT ;  /* 0x000000021900780c */ /* 0x000fc80003f25270 */
[----:B------:R-:W-:Y:S02]  /*23460*/  SEL R2, RZ, 0x1, P1 ;  /* 0x00000001ff027807 */ /* 0x000fe40000800000 */
[----:B------:R-:W-:Y:S02]  /*23470*/  SEL R25, R25, RZ, P1 ;  /* 0x000000ff19197207 */ /* 0x000fe40000800000 */
[----:B------:R-:W-:-:S03]  /*23480*/  LOP3.LUT R31, R31, R2, RZ, 0x3c, !PT ;  /* 0x000000021f1f7212 */ /* 0x000fc600078e3cff */
[----:B------:R-:W-:Y:S05]  /*23490*/  @!P2 BRA `(.L_x_1889) ;  /* 0x000000080014a947 */ /* 0x000fea0003800000 */
.L_x_1925:
        /* <DEDUP_REMOVED lines=11> */
.L_x_2067:
[----:B------:R-:W-:Y:S05]  /*23550*/  BSYNC B2 ;  /* 0x0000000000027941 */ /* 0x000fea0003800000 */
.L_x_1912:
        /* <DEDUP_REMOVED lines=9> */
.L_x_1915:
[----:B------:R-:W-:Y:S05]  /*235f0*/  BSYNC B2 ;  /* 0x0000000000027941 */ /* 0x000fea0003800000 */
.L_x_1914:
[----:B------:R-:W-:Y:S01]  /*23600*/  IMAD.MOV.U32 R10, RZ, RZ, RZ ;  /* 0x000000ffff0a7224 */ /* 0x000fe200078e00ff */
[----:B------:R-:W-:Y:S01]  /*23610*/  UIADD3 UR4, UP0, UR36, 0x570, URZ ;  /* 0x0000057024047890 */ /* 0x000fe2000ff1e03f */
[----:B------:R-:W-:Y:S01]  /*23620*/  IMAD R3, R25, 0x9000, R23 ;  /* 0x0000900019037824 */ /* 0x000fe200078e0217 */
[----:B------:R-:W-:Y:S01]  /*23630*/  PLOP3.LUT P1, PT, PT, PT, PT, 0x80, 0x0 ;  /* 0x000000000000781c */ /* 0x000fe20003f2f070 */
[----:B0-----:R-:W-:Y:S01]  /*23640*/  IMAD R6, R12, 0x60, R0 ;  /* 0x000000600c067824 */ /* 0x001fe200078e0200 */
[----:B------:R-:W-:Y:S01]  /*23650*/  R2UR UR10, R10 ;  /* 0x000000000a0a72ca */ /* 0x000fe200000e0000 */
[----:B------:R-:W-:Y:S01]  /*23660*/  VIADD R14, R11, 0x2a890 ;  /* 0x0002a8900b0e7836 */ /* 0x000fe20000000000 */
[----:B------:R-:W-:Y:S01]  /*23670*/  UIADD3.X UR5, URZ, UR37, URZ, UP0, !UPT ;  /* 0x000000253f057290 */ /* 0x000fe200087fe43f */
[----:B------:R-:W-:Y:S01]  /*23680*/  VIADD R13, R3, 0x18400 ;  /* 0x00018400030d7836 */ /* 0x000fe20000000000 */
[----:B------:R-:W-:Y:S01]  /*23690*/  UMOV UR6, 0x0 ;  /* 0x0000000000067882 */ /* 0x000fe20000000000 */
[----:B------:R-:W-:-:S10]  /*236a0*/  UMOV UR7, 0x12f00000 ;  /* 0x12f0000000077882 */ /* 0x000fd40000000000 */
.L_x_1916:
        /* <DEDUP_REMOVED lines=16> */
.L_x_1917:
        /* <DEDUP_REMOVED lines=15> */
.L_x_1918:
        /* <DEDUP_REMOVED lines=13> */
.L_x_2068:
[----:B------:R-:W-:Y:S05]  /*23970*/  BSYNC B2 ;  /* 0x0000000000027941 */ /* 0x000fea0003800000 */
.L_x_1919:
[----:B------:R-:W-:Y:S01]  /*23980*/  BSSY B2, `(.L_x_1921) ;  /* 0x000000b000027945 */ /* 0x000fe20003800000 */
[----:B01----:R-:W-:Y:S02]  /*23990*/  IMAD.MOV.U32 R2, RZ, RZ, 0x0 ;  /* 0x00000000ff027424 */ /* 0x003fe400078e00ff */
[----:B------:R-:W-:Y:S01]  /*239a0*/  IMAD.MOV.U32 R3, RZ, RZ, 0x12f00000 ;  /* 0x12f00000ff037424 */ /* 0x000fe200078e00ff */
[----:B------:R-:W-:Y:S06]  /*239b0*/  @P2 BRA `(.L_x_1922) ;  /* 0x00000000001c2947 */ /* 0x000fec0003800000 */
[----:B------:R-:W0:Y:S01]  /*239c0*/  S2R R15, SR_TID.X ;  /* 0x00000000000f7919 */ /* 0x000e220000002100 */
[----:B------:R-:W-:-:S04]  /*239d0*/  IMAD.MOV.U32 R14, RZ, RZ, 0x6000 ;  /* 0x00006000ff0e7424 */ /* 0x000fc800078e00ff */
[----:B------:R1:W-:Y:S01]  /*239e0*/  SYNCS.ARRIVE.TRANS64 RZ, [R11+URZ+0x2a8b0], R14 ;  /* 0x02a8b00e0bff79a7 */ /* 0x0003e2000800003f */
[----:B0-----:R-:W-:-:S04]  /*239f0*/  LOP3.LUT R15, R15, 0x1f, RZ, 0xc0, !PT ;  /* 0x0000001f0f0f7812 */ /* 0x001fc800078ec0ff */
[----:B------:R-:W-:-:S13]  /*23a00*/  ISETP.NE.AND P1, PT, R15, RZ, PT ;  /* 0x000000ff0f00720c */ /* 0x000fda0003f25270 */
[----:B-1----:R-:W-:Y:S05]  /*23a10*/  @!P1 BRA `(.L_x_1922) ;  /* 0x0000000000049947 */ /* 0x002fea0003800000 */
[----:B------:R-:W-:Y:S01]  /*23a20*/  BPT.TRAP 0x1 ;  /* 0x000000040000795c */ /* 0x000fe20000300000 */
.L_x_1922:
[----:B------:R-:W-:Y:S05]  /*23a30*/  BSYNC B2 ;  /* 0x0000000000027941 */ /* 0x000fea0003800000 */
.L_x_1921:
[----:B------:R-:W-:Y:S01]  /*23a40*/  R2UR UR6, R2 ;  /* 0x00000000020672ca */ /* 0x000fe200000e0000 */
[----:B------:R-:W-:Y:S01]  /*23a50*/  UIADD3 UR4, UP0, UR36, 0x670, URZ ;  /* 0x0000067024047890 */ /* 0x000fe2000ff1e03f */
[----:B------:R-:W-:Y:S01]  /*23a60*/  R2UR UR7, R3 ;  /* 0x00000000030772ca */ /* 0x000fe200000e0000 */
[----:B------:R-:W-:Y:S01]  /*23a70*/  VIADD R11, R11, 0x2a8b0 ;  /* 0x0002a8b00b0b7836 */ /* 0x000fe20000000000 */
[----:B------:R-:W-:Y:S01]  /*23a80*/  R2UR UR10, R10 ;  /* 0x000000000a0a72ca */ /* 0x000fe200000e0000 */
[----:B------:R-:W-:Y:S01]  /*23a90*/  IMAD R10, R25, 0x6000, R23 ;  /* 0x00006000190a7824 */ /* 0x000fe200078e0217 */
[----:B------:R-:W-:Y:S01]  /*23aa0*/  PLOP3.LUT P1, PT, PT, PT, PT, 0x80, 0x0 ;  /* 0x000000000000781c */ /* 0x000fe20003f2f070 */
[----:B------:R-:W-:Y:S02]  /*23ab0*/  UIADD3.X UR5, URZ, UR37, URZ, UP0, !UPT ;  /* 0x000000253f057290 */ /* 0x000fe400087fe43f */
[----:B------:R-:W-:-:S10]  /*23ac0*/  VIADD R14, R10, 0x400 ;  /* 0x000004000a0e7836 */ /* 0x000fd40000000000 */
.L_x_1923:
        /* <DEDUP_REMOVED lines=15> */
.L_x_1924:
        /* <DEDUP_REMOVED lines=10> */
.L_x_1911:
[----:B------:R-:W-:Y:S05]  /*23c60*/  BSYNC B1 ;  /* 0x0000000000017941 */ /* 0x000fea0003800000 */
.L_x_1910:
        /* <DEDUP_REMOVED lines=8> */
.L_x_1889:
[----:B------:R-:W-:Y:S05]  /*23cf0*/  BSYNC B0 ;  /* 0x0000000000007941 */ /* 0x000fea0003800000 */
.L_x_1888:
[----:B------:R-:W1:Y:S01]  /*23d00*/  LDC R0, c[0x0][0x448] ;  /* 0x00011200ff007b82 */ /* 0x000e620000000800 */
[----:B------:R-:W-:Y:S01]  /*23d10*/  VIADD R5, R28, 0x7f ;  /* 0x0000007f1c057836 */ /* 0x000fe20000000000 */
[----:B------:R-:W-:Y:S06]  /*23d20*/  @!P0 WARPSYNC.ALL ;  /* 0x0000000000008948 */ /* 0x000fec0003800000 */
[----:B------:R-:W2:Y:S08]  /*23d30*/  LDC.64 R2, c[0x0][0x9e0] ;  /* 0x00027800ff027b82 */ /* 0x000eb00000000a00 */
[----:B------:R-:W-:Y:S01]  /*23d40*/  @!P0 BAR.SYNC.DEFER_BLOCKING 0xc, 0x180 ;  /* 0x0306000000008b1d */ /* 0x000fe20000010000 */
[----:B-1----:R-:W-:-:S02]  /*23d50*/  ISETP.NE.AND P1, PT, R0, 0x1, PT ;  /* 0x000000010000780c */ /* 0x002fc40003f25270 */
[----:B--2---:R-:W-:-:S11]  /*23d60*/  ISETP.GE.AND P2, PT, R3, 0x1, PT ;  /* 0x000000010300780c */ /* 0x004fd60003f46270 */
[----:B------:R-:W1:Y:S08]  /*23d70*/  @P1 LDC R0, c[0x0][0x44c] ;  /* 0x00011300ff001b82 */ /* 0x000e700000000800 */
[----:B------:R-:W2:Y:S01]  /*23d80*/  @P1 LDC R11, c[0x0][0x450] ;  /* 0x00011400ff0b1b82 */ /* 0x000ea20000000800 */
[----:B-1----:R-:W-:-:S05]  /*23d90*/  @P1 IMAD.HI.U32 R0, R5, R0, RZ ;  /* 0x0000000005001227 */ /* 0x002fca00078e00ff */
[----:B--2---:R-:W-:-:S05]  /*23da0*/  @P1 SHF.R.U32.HI R5, RZ, R11, R0 ;  /* 0x0000000bff051219 */ /* 0x004fca0000011600 */
[----:B------:R-:W-:-:S04]  /*23db0*/  IMAD.IADD R11, R8, 0x1, R5 ;  /* 0x00000001080b7824 */ /* 0x000fc800078e0205 */
        /* <DEDUP_REMOVED lines=13> */
.L_x_1928:
[----:B------:R-:W-:-:S13]  /*23e90*/  ISETP.NE.AND P0, PT, R3, 0x1, PT ;  /* 0x000000010300780c */ /* 0x000fda0003f05270 */
[----:B------:R-:W1:Y:S02]  /*23ea0*/  @P0 LDC.64 R4, c[0x0][0x9e8] ;  /* 0x00027a00ff040b82 */ /* 0x000e640000000a00 */
[----:B-1----:R-:W-:-:S05]  /*23eb0*/  @P0 IMAD.HI.U32 R4, R0, R4, RZ ;  /* 0x0000000400040227 */ /* 0x002fca00078e00ff */
[----:B------:R-:W-:-:S07]  /*23ec0*/  @P0 SHF.R.U32.HI R0, RZ, R5, R4 ;  /* 0x00000005ff000219 */ /* 0x000fce0000011604 */
.L_x_1929:
[----:B------:R-:W-:Y:S05]  /*23ed0*/  BSYNC B0 ;  /* 0x0000000000007941 */ /* 0x000fea0003800000 */
.L_x_1927:
[----:B------:R-:W-:-:S05]  /*23ee0*/  IMAD R5, R0, R3, R3 ;  /* 0x0000000300057224 */ /* 0x000fca00078e0203 */
[----:B------:R-:W-:-:S07]  /*23ef0*/  VIMNMX R2, R2, R5, PT ;  /* 0x0000000502027248 */ /* 0x000fce0003fe0100 */
.L_x_1926:
[----:B------:R-:W1:Y:S01]  /*23f00*/  @P1 LDC R5, c[0x0][0x44c] ;  /* 0x00011300ff051b82 */ /* 0x000e620000000800 */
[----:B------:R-:W-:Y:S01]  /*23f10*/  VIADD R2, R2, 0x5f ;  /* 0x0000005f02027836 */ /* 0x000fe20000000000 */
[----:B------:R-:W-:Y:S01]  /*23f20*/  ULDC UR4, c[0x0][0x9dc] ;  /* 0x0002770000047ab9 */ /* 0x000fe20000000800 */
[----:B------:R-:W-:Y:S02]  /*23f30*/  IMAD.MOV.U32 R0, RZ, RZ, R28 ;  /* 0x000000ffff007224 */ /* 0x000fe400078e001c */
[----:B------:R-:W-:-:S03]  /*23f40*/  IMAD.HI R2, R2, 0x2aaaaaab, RZ ;  /* 0x2aaaaaab02027827 */ /* 0x000fc600078e02ff */
[----:B------:R-:W2:Y:S01]  /*23f50*/  @P1 LDC R4, c[0x0][0x450] ;  /* 0x00011400ff041b82 */ /* 0x000ea20000000800 */
[----:B-1----:R-:W-:-:S05]  /*23f60*/  @P1 IMAD.HI.U32 R5, R28, R5, RZ ;  /* 0x000000051c051227 */ /* 0x002fca00078e00ff */
[----:B--2---:R-:W-:Y:S02]  /*23f70*/  @P1 SHF.R.U32.HI R0, RZ, R4, R5 ;  /* 0x00000004ff001219 */ /* 0x004fe40000011605 */
[----:B------:R-:W-:-:S03]  /*23f80*/  SHF.R.U32.HI R5, RZ, 0x1f, R2 ;  /* 0x0000001fff057819 */ /* 0x000fc60000011602 */
[----:B------:R-:W-:Y:S01]  /*23f90*/  IMAD.IADD R7, R7, 0x1, R0 ;  /* 0x0000000107077824 */ /* 0x000fe200078e0200 */
[----:B------:R-:W-:-:S03]  /*23fa0*/  LEA.HI.SX32 R2, R2, R5, 0x1c ;  /* 0x0000000502027211 */ /* 0x000fc600078fe2ff */
[----:B------:R-:W-:Y:S01]  /*23fb0*/  VIADD R0, R7, -UR4 ;  /* 0x8000000407007c36 */ /* 0x000fe20008000000 */
[----:B------:R-:W-:-:S05]  /*23fc0*/  VIMNMX R24, R9, R2, PT ;  /* 0x0000000209187248 */ /* 0x000fca0003fe0100 */
[----:B------:R1:W-:Y:S01]  /*23fd0*/  STL [R1+0x24], R24 ;  /* 0x0000241801007387 */ /* 0x0003e20000100800 */
[----:B------:R-:W-:Y:S05]  /*23fe0*/  @!P2 BRA `(.L_x_1930) ;  /* 0x000000000044a947 */ /* 0x000fea0003800000 */
[----:B------:R-:W-:Y:S01]  /*23ff0*/  ISETP.GT.AND P0, PT, R7, -0x1, PT ;  /* 0xffffffff0700780c */ /* 0x000fe20003f04270 */
[----:B------:R-:W-:-:S12]  /*24000*/  BSSY B0, `(.L_x_1931) ;  /* 0x000000d000007945 */ /* 0x000fd80003800000 */
[----:B------:R-:W-:Y:S05]  /*24010*/  @P0 BRA `(.L_x_1932) ;  /* 0x00000000001c0947 */ /* 0x000fea0003800000 */
[----:B------:R-:W-:Y:S02]  /*24020*/  ISETP.NE.AND P0, PT, R3, 0x1, PT ;  /* 0x000000010300780c */ /* 0x000fe40003f05270 */
[----:B------:R-:W-:-:S11]  /*24030*/  LOP3.LUT R7, RZ, R7, RZ, 0x33, !PT ;  /* 0x00000007ff077212 */ /* 0x000fd600078e33ff */
[----:B------:R-:W2:Y:S02]  /*24040*/  @P0 LDC.64 R4, c[0x0][0x9e8] ;  /* 0x00027a00ff040b82 */ /* 0x000ea40000000a00 */
[----:B--2---:R-:W-:-:S05]  /*24050*/  @P0 IMAD.HI.U32 R4, R7, R4, RZ ;  /* 0x0000000407040227 */ /* 0x004fca00078e00ff */
[----:B------:R-:W-:-:S04]  /*24060*/  @P0 SHF.R.U32.HI R7, RZ, R5, R4 ;  /* 0x00000005ff070219 */ /* 0x000fc80000011604 */
[----:B------:R-:W-:Y:S01]  /*24070*/  LOP3.LUT R7, RZ, R7, RZ, 0x33, !PT ;  /* 0x00000007ff077212 */ /* 0x000fe200078e33ff */
[----:B------:R-:W-:Y:S06]  /*24080*/  BRA `(.L_x_1933) ;  /* 0x0000000000107947 */ /* 0x000fec0003800000 */
.L_x_1932:
[----:B------:R-:W-:-:S13]  /*24090*/  ISETP.NE.AND P0, PT, R3, 0x1, PT ;  /* 0x000000010300780c */ /* 0x000fda0003f05270 */
[----:B------:R-:W2:Y:S02]  /*240a0*/  @P0 LDC.64 R4, c[0x0][0x9e8] ;  /* 0x00027a00ff040b82 */ /* 0x000ea40000000a00 */
[----:B--2---:R-:W-:-:S05]  /*240b0*/  @P0 IMAD.HI.U32 R4, R7, R4, RZ ;  /* 0x0000000407040227 */ /* 0x004fca00078e00ff */
[----:B------:R-:W-:-:S07]  /*240c0*/  @P0 SHF.R.U32.HI R7, RZ, R5, R4 ;  /* 0x00000005ff070219 */ /* 0x000fce0000011604 */
.L_x_1933:
[----:B------:R-:W-:Y:S05]  /*240d0*/  BSYNC B0 ;  /* 0x0000000000007941 */ /* 0x000fea0003800000 */
.L_x_1931:
[----:B------:R-:W-:-:S05]  /*240e0*/  IMAD R3, R7, R3, RZ ;  /* 0x0000000307037224 */ /* 0x000fca00078e02ff */
[----:B------:R-:W-:-:S07]  /*240f0*/  VIMNMX R0, R0, R3, !PT ;  /* 0x0000000300007248 */ /* 0x000fce0007fe0100 */
.L_x_1930:
[----:B------:R-:W-:Y:S01]  /*24100*/  IMAD.HI R0, R0, 0x2aaaaaab, RZ ;  /* 0x2aaaaaab00007827 */ /* 0x000fe200078e02ff */
[----:B------:R-:W-:Y:S04]  /*24110*/  BSSY B7, `(.L_x_1934) ;  /* 0x000037d000077945 */ /* 0x000fe80003800000 */
[----:B------:R-:W-:-:S04]  /*24120*/  SHF.R.U32.HI R3, RZ, 0x1f, R0 ;  /* 0x0000001fff037819 */ /* 0x000fc80000011600 */
[----:B------:R-:W-:-:S04]  /*24130*/  LEA.HI.SX32 R3, R0, R3, 0x1c ;  /* 0x0000000300037211 */ /* 0x000fc800078fe2ff */
[----:B------:R-:W-:-:S04]  /*24140*/  VIMNMX R2, RZ, R3, !PT ;  /* 0x00000003ff027248 */ /* 0x000fc80007fe0100 */
[----:B------:R-:W-:Y:S01]  /*24150*/  ISETP.GT.AND P0, PT, R24, R2, PT ;  /* 0x000000021800720c */ /* 0x000fe20003f04270 */
[----:B------:R2:W-:-:S12]  /*24160*/  STL [R1+0x8], R2 ;  /* 0x0000080201007387 */ /* 0x0005d80000100800 */
[----:B--2---:R-:W-:Y:S05]  /*24170*/  @P0 BRA `(.L_x_1935) ;  /* 0x0000000000440947 */ /* 0x004fea0003800000 */
[----:B------:R-:W2:Y:S02]  /*24180*/  S2R R2, SR_TID.X ;  /* 0x0000000000027919 */ /* 0x000ea40000002100 */
[----:B--2---:R-:W-:-:S04]  /*24190*/  LOP3.LUT R2, R2, 0x7f, RZ, 0xc0, !PT ;  /* 0x0000007f02027812 */ /* 0x004fc800078ec0ff */
[----:B------:R-:W-:-:S13]  /*241a0*/  ISETP.NE.AND P0, PT, R2, RZ, PT ;  /* 0x000000ff0200720c */ /* 0x000fda0003f05270 */
[----:B------:R-:W-:Y:S05]  /*241b0*/  @P0 BRA `(.L_x_1936) ;  /* 0x0000003400c80947 */ /* 0x000fea0003800000 */
[----:B------:R-:W2:Y:S01]  /*241c0*/  S2R R5, SR_LANEID ;  /* 0x0000000000057919 */ /* 0x000ea20000000000 */
[----:B------:R-:W-:Y:S01]  /*241d0*/  VOTEU.ANY UR4, UPT, PT ;  /* 0x0000000000047886 */ /* 0x000fe200038e0100 */
[----:B------:R-:W3:Y:S01]  /*241e0*/  LDC.64 R2, c[0x0][0xc60] ;  /* 0x00031800ff027b82 */ /* 0x000ee20000000a00 */
[----:B------:R-:W2:Y:S02]  /*241f0*/  FLO.U32 R0, UR4 ;  /* 0x0000000400007d00 */ /* 0x000ea400080e0000 */
[----:B--2---:R-:W-:-:S06]  /*24200*/  ISETP.EQ.U32.AND P0, PT, R0, R5, PT ;  /* 0x000000050000720c */ /* 0x004fcc0003f02070 */
[----:B------:R-:W3:Y:S07]  /*24210*/  POPC R5, UR4 ;  /* 0x0000000400057d09 */ /* 0x000eee0008000000 */
[----:B---3--:R-:W2:Y:S01]  /*24220*/  @P0 ATOMG.E.ADD.STRONG.GPU PT, R3, desc[UR60][R2.64], R5 ;  /* 0x00000005020309a8 */ /* 0x008ea200081ee1fc */
[----:B------:R-:W3:Y:S02]  /*24230*/  S2R R4, SR_LTMASK ;  /* 0x0000000000047919 */ /* 0x000ee40000003900 */
[----:B---3--:R-:W-:-:S04]  /*24240*/  LOP3.LUT R4, R4, UR4, RZ, 0xc0, !PT ;  /* 0x0000000404047c12 */ /* 0x008fc8000f8ec0ff */
[----:B------:R-:W3:Y:S01]  /*24250*/  POPC R7, R4 ;  /* 0x0000000400077309 */ /* 0x000ee20000000000 */
[----:B--2---:R-:W3:Y:S02]  /*24260*/  SHFL.IDX PT, R0, R3, R0, 0x1f ;  /* 0x00001f0003007589 */ /* 0x004ee400000e0000 */
[----:B---3--:R-:W-:Y:S01]  /*24270*/  IADD3 R16, R0, UR38, R7 ;  /* 0x0000002600107c10 */ /* 0x008fe2000fffe007 */
[----:B------:R-:W-:Y:S06]  /*24280*/  BRA `(.L_x_1936) ;  /* 0x0000003400947947 */ /* 0x000fec0003800000 */
.L_x_1935:
        /* <DEDUP_REMOVED lines=9> */
[----:B------:R-:W2:Y:S01]  /*24320*/  LDC.64 R2, c[0x4][R2] ;  /* 0x0100000002027b82 */ /* 0x000ea20000000a00 */
[----:B------:R-:W-:Y:S02]  /*24330*/  IMAD.U32 R5, RZ, RZ, UR7 ;  /* 0x00000007ff057e24 */ /* 0x000fe4000f8e00ff */
[----:B0-----:R-:W-:Y:S02]  /*24340*/  IMAD.U32 R6, RZ, RZ, UR8 ;  /* 0x00000008ff067e24 */ /* 0x001fe4000f8e00ff */
[----:B------:R-:W-:-:S02]  /*24350*/  IMAD.U32 R7, RZ, RZ, UR9 ;  /* 0x00000009ff077e24 */ /* 0x000fc4000f8e00ff */
[----:B------:R-:W-:Y:S02]  /*24360*/  IMAD.U32 R10, RZ, RZ, UR4 ;  /* 0x00000004ff0a7e24 */ /* 0x000fe4000f8e00ff */
[----:B------:R-:W-:Y:S02]  /*24370*/  IMAD.U32 R11, RZ, RZ, UR5 ;  /* 0x00000005ff0b7e24 */ /* 0x000fe4000f8e00ff */
[----:B------:R-:W-:Y:S02]  /*24380*/  IMAD.MOV.U32 R8, RZ, RZ, 0x70 ;  /* 0x00000070ff087424 */ /* 0x000fe400078e00ff */
[----:B------:R-:W-:Y:S02]  /*24390*/  IMAD.MOV.U32 R12, RZ, RZ, 0x1 ;  /* 0x00000001ff0c7424 */ /* 0x000fe400078e00ff */
[----:B------:R-:W-:-:S07]  /*243a0*/  IMAD.MOV.U32 R13, RZ, RZ, RZ ;  /* 0x000000ffff0d7224 */ /* 0x000fce00078e00ff */
[----:B------:R-:W-:-:S07]  /*243b0*/  LEPC R20, `(.L_x_1938) ;  /* 0x000000001014794e */ /* 0x000fce0000000000 */
[----:B-12---:R-:W-:Y:S05]  /*243c0*/  CALL.ABS.NOINC R2 ;  /* 0x0000000002007343 */ /* 0x006fea0003c00000 */
.L_x_1938:
[----:B------:R-:W-:Y:S05]  /*243d0*/  BSYNC B6 ;  /* 0x0000000000067941 */ /* 0x000fea0003800000 */
.L_x_1937:
        /* <DEDUP_REMOVED lines=8> */
[----:B------:R2:W3:Y:S01]  /*24460*/  LDC.64 R2, c[0x4][R17] ;  /* 0x0100000011027b82 */ /* 0x0004e20000000a00 */
[----:B------:R-:W-:Y:S02]  /*24470*/  IMAD.U32 R4, RZ, RZ, UR6 ;  /* 0x00000006ff047e24 */ /* 0x000fe4000f8e00ff */
[----:B------:R-:W-:Y:S02]  /*24480*/  IMAD.U32 R5, RZ, RZ, UR7 ;  /* 0x00000007ff057e24 */ /* 0x000fe4000f8e00ff */
[----:B0-----:R-:W-:Y:S02]  /*24490*/  IMAD.U32 R6, RZ, RZ, UR8 ;  /* 0x00000008ff067e24 */ /* 0x001fe4000f8e00ff */
[----:B------:R-:W-:-:S02]  /*244a0*/  IMAD.U32 R7, RZ, RZ, UR9 ;  /* 0x00000009ff077e24 */ /* 0x000fc4000f8e00ff */
[----:B------:R-:W-:Y:S02]  /*244b0*/  IMAD.U32 R10, RZ, RZ, UR4 ;  /* 0x00000004ff0a7e24 */ /* 0x000fe4000f8e00ff */
[----:B------:R-:W-:Y:S02]  /*244c0*/  IMAD.U32 R11, RZ, RZ, UR5 ;  /* 0x00000005ff0b7e24 */ /* 0x000fe4000f8e00ff */
[----:B------:R-:W-:Y:S02]  /*244d0*/  IMAD.MOV.U32 R8, RZ, RZ, 0x70 ;  /* 0x00000070ff087424 */ /* 0x000fe400078e00ff */
[----:B------:R-:W-:Y:S02]  /*244e0*/  IMAD.MOV.U32 R12, RZ, RZ, 0x1 ;  /* 0x00000001ff0c7424 */ /* 0x000fe400078e00ff */
[----:B--2---:R-:W-:-:S07]  /*244f0*/  IMAD.MOV.U32 R13, RZ, RZ, RZ ;  /* 0x000000ffff0d7224 */ /* 0x004fce00078e00ff */
[----:B------:R-:W-:-:S07]  /*24500*/  LEPC R20, `(.L_x_1941) ;  /* 0x000000001014794e */ /* 0x000fce0000000000 */
[----:B-1-3--:R-:W-:Y:S05]  /*24510*/  CALL.ABS.NOINC R2 ;  /* 0x0000000002007343 */ /* 0x00afea0003c00000 */
.L_x_1941:
        /* <DEDUP_REMOVED lines=15> */
.L_x_1940:
[----:B------:R-:W-:Y:S05]  /*24610*/  BSYNC B6 ;  /* 0x0000000000067941 */ /* 0x000fea0003800000 */
.L_x_1939:
[----:B------:R-:W-:Y:S01]  /*24620*/  ULDC.64 UR4, c[0x0][0x9f8] ;  /* 0x00027e0000047ab9 */ /* 0x000fe20000000a00 */
[----:B------:R-:W2:Y:S01]  /*24630*/  LDL R20, [R1] ;  /* 0x0000000001147983 */ /* 0x000ea20000100800 */
[----:B------:R-:W-:-:S03]  /*24640*/  ISETP.NE.U32.AND P0, PT, RZ, UR4, PT ;  /* 0x00000004ff007c0c */ /* 0x000fc6000bf05070 */
[----:B------:R-:W3:Y:S01]  /*24650*/  LDL R17, [R1+0x4] ;  /* 0x0000040001117983 */ /* 0x000ee20000100800 */
[----:B------:R-:W-:Y:S01]  /*24660*/  ISETP.NE.AND.EX P0, PT, RZ, UR5, PT, P0 ;  /* 0x00000005ff007c0c */ /* 0x000fe2000bf05300 */
[----:B------:R-:W-:Y:S01]  /*24670*/  IMAD.MOV.U32 R34, RZ, RZ, R19 ;  /* 0x000000ffff227224 */ /* 0x000fe200078e0013 */
[----:B------:R-:W4:Y:S01]  /*24680*/  LDC R0, c[0x0][0x430] ;  /* 0x00010c00ff007b82 */ /* 0x000f220000000800 */
[----:B------:R-:W0:Y:S01]  /*24690*/  S2R R21, SR_TID.X ;  /* 0x0000000000157919 */ /* 0x000e220000002100 */
[----:B------:R-:W-:-:S09]  /*246a0*/  ULDC UR4, c[0x0][0x320] ;  /* 0x0000c80000047ab9 */ /* 0x000fd20000000800 */
[----:B------:R-:W1:Y:S01]  /*246b0*/  @P0 LDC.64 R2, c[0x0][0x9f8] ;  /* 0x00027e00ff020b82 */ /* 0x000e620000000a00 */
[----:B0-----:R-:W-:Y:S01]  /*246c0*/  LOP3.LUT R21, R21, 0x7f, RZ, 0xc0, !PT ;  /* 0x0000007f15157812 */ /* 0x001fe200078ec0ff */
[----:B-1----:R-:W-:-:S03]  /*246d0*/  @P0 IMAD.WIDE R2, R19, 0x4, R2 ;  /* 0x0000000413020825 */ /* 0x002fc600078e0202 */
[----:B------:R-:W-:Y:S02]  /*246e0*/  SHF.R.U32.HI R26, RZ, 0x3, R21 ;  /* 0x00000003ff1a7819 */ /* 0x000fe40000011615 */
[----:B------:R0:W3:Y:S01]  /*246f0*/  @P0 LDG.E R34, desc[UR60][R2.64] ;  /* 0x0000003c02220981 */ /* 0x0000e2000c1e1900 */
[----:B----4-:R-:W-:Y:S01]  /*24700*/  ISETP.NE.AND P1, PT, R0, 0x1, PT ;  /* 0x000000010000780c */ /* 0x010fe20003f25270 */
[----:B------:R-:W1:-:S12]  /*24710*/  S2R R21, SR_TID.X ;  /* 0x0000000000157919 */ /* 0x000e580000002100 */
[----:B------:R-:W4:Y:S08]  /*24720*/  @P1 LDC R4, c[0x0][0x434] ;  /* 0x00010d00ff041b82 */ /* 0x000f300000000800 */
[----:B------:R-:W0:Y:S01]  /*24730*/  @P1 LDC R6, c[0x0][0x438] ;  /* 0x00010e00ff061b82 */ /* 0x000e220000000800 */
[----:B-1----:R-:W-:-:S05]  /*24740*/  IMAD.SHL.U32 R21, R21, 0x10, RZ ;  /* 0x0000001015157824 */ /* 0x002fca00078e00ff */
[----:B------:R-:W-:Y:S01]  /*24750*/  LOP3.LUT R21, R26, 0x70, R21, 0xf8, !PT ;  /* 0x000000701a157812 */ /* 0x000fe200078ef815 */
[----:B------:R-:W-:-:S04]  /*24760*/  VIADD R26, R24, 0xffffffff ;  /* 0xffffffff181a7836 */ /* 0x000fc80000000000 */
[----:B------:R-:W-:Y:S01]  /*24770*/  IMAD R5, R26, 0x60, R21 ;  /* 0x000000601a057824 */ /* 0x000fe200078e0215 */
[----:B------:R-:W-:Y:S01]  /*24780*/  LOP3.LUT R22, R22, 0xfffffff7, RZ, 0xc0, !PT ;  /* 0xfffffff716167812 */ /* 0x000fe200078ec0ff */
[----:B------:R-:W-:-:S03]  /*24790*/  UMOV UR5, 0xffffffff ;  /* 0xffffffff00057882 */ /* 0x000fc60000000000 */
[----:B--2---:R-:W-:Y:S02]  /*247a0*/  ISETP.GE.AND P0, PT, R5, R20, PT ;  /* 0x000000140500720c */ /* 0x004fe40003f06270 */
[----:B------:R-:W1:Y:S02]  /*247b0*/  S2R R20, SR_TID.X ;  /* 0x0000000000147919 */ /* 0x000e640000002100 */
[----:B------:R-:W-:Y:S01]  /*247c0*/  ISETP.GT.U32.OR P0, PT, R21, 0x5f, P0 ;  /* 0x0000005f1500780c */ /* 0x000fe20000704470 */
[----:B---3--:R-:W-:-:S04]  /*247d0*/  IMAD.IADD R5, R5, 0x1, R17 ;  /* 0x0000000105057824 */ /* 0x008fc800078e0211 */
[----:B----4-:R-:W-:-:S04]  /*247e0*/  @P1 IMAD.HI.U32 R7, R5, R4, RZ ;  /* 0x0000000405071227 */ /* 0x010fc800078e00ff */
[----:B------:R-:W-:Y:S01]  /*247f0*/  IMAD.MOV.U32 R4, RZ, RZ, R5 ;  /* 0x000000ffff047224 */ /* 0x000fe200078e0005 */
[----:B0-----:R-:W-:-:S03]  /*24800*/  @P1 SHF.R.U32.HI R4, RZ, R6, R7 ;  /* 0x00000006ff041219 */ /* 0x001fc60000011607 */
[----:B------:R-:W0:Y:S02]  /*24810*/  @!P0 LDC.64 R2, c[0x0][0x428] ;  /* 0x00010a00ff028b82 */ /* 0x000e240000000a00 */
[----:B------:R-:W-:-:S04]  /*24820*/  IMAD.MOV R6, RZ, RZ, -R4 ;  /* 0x000000ffff067224 */ /* 0x000fc800078e0a04 */
[----:B------:R-:W-:Y:S01]  /*24830*/  IMAD R0, R0, R6, R5 ;  /* 0x0000000600007224 */ /* 0x000fe200078e0205 */
[----:B------:R-:W-:Y:S01]  /*24840*/  @!P0 SHF.R.S32.HI R5, RZ, 0x1f, R4 ;  /* 0x0000001fff058819 */ /* 0x000fe20000011404 */
[----:B-1----:R-:W-:-:S05]  /*24850*/  IMAD.SHL.U32 R20, R20, 0x8, RZ ;  /* 0x0000000814147824 */ /* 0x002fca00078e00ff */
[----:B------:R-:W-:-:S04]  /*24860*/  LOP3.LUT R20, R20, 0x38, RZ, 0xc0, !PT ;  /* 0x0000003814147812 */ /* 0x000fc800078ec0ff */
[C---:B------:R-:W-:Y:S02]  /*24870*/  LOP3.LUT R17, R20.reuse, 0x40, RZ, 0xfc, !PT ;  /* 0x0000004014117812 */ /* 0x040fe400078efcff */
[----:B------:R-:W-:Y:S02]  /*24880*/  ISETP.GE.AND P1, PT, R20, UR4, PT ;  /* 0x0000000414007c0c */ /* 0x000fe4000bf26270 */
[----:B------:R-:W-:Y:S01]  /*24890*/  SHF.R.S32.HI R8, RZ, 0x1f, R34 ;  /* 0x0000001fff087819 */ /* 0x000fe20000011422 */
[-C--:B0-----:R-:W-:Y:S01]  /*248a0*/  @!P0 IMAD.WIDE.U32 R4, R34, R2.reuse, R4 ;  /* 0x0000000222048225 */ /* 0x081fe200078e0004 */
[----:B------:R-:W-:Y:S01]  /*248b0*/  ISETP.GE.AND P2, PT, R17, UR4, PT ;  /* 0x0000000411007c0c */ /* 0x000fe2000bf46270 */
[----:B------:R-:W-:Y:S01]  /*248c0*/  ULDC UR4, c[0x0][0x2f4] ;  /* 0x0000bd0000047ab9 */ /* 0x000fe20000000800 */
[----:B------:R-:W-:Y:S01]  /*248d0*/  SEL R30, RZ, 0x1, P1 ;  /* 0x00000001ff1e7807 */ /* 0x000fe20000800000 */
[----:B------:R-:W-:Y:S01]  /*248e0*/  @!P0 IMAD R6, R8, R2, RZ ;  /* 0x0000000208068224 */ /* 0x000fe200078e02ff */
[----:B------:R-:W-:Y:S01]  /*248f0*/  SEL R2, RZ, 0xffffffff, P2 ;  /* 0xffffffffff027807 */ /* 0x000fe20001000000 */
[----:B------:R0:W-:Y:S02]  /*24900*/  STL [R1+0xc], R8 ;  /* 0x00000c0801007387 */ /* 0x0001e40000100800 */
[----:B------:R-:W-:-:S02]  /*24910*/  @!P0 IMAD R6, R34, R3, R6 ;  /* 0x0000000322068224 */ /* 0x000fc400078e0206 */
[----:B------:R-:W-:Y:S02]  /*24920*/  IMAD.SHL.U32 R3, R2, 0x2, RZ ;  /* 0x0000000202037824 */ /* 0x000fe400078e00ff */
[----:B------:R-:W-:-:S03]  /*24930*/  @!P0 IMAD.IADD R6, R5, 0x1, R6 ;  /* 0x0000000105068824 */ /* 0x000fc600078e0206 */
[----:B------:R-:W-:Y:S02]  /*24940*/  LOP3.LUT R30, R3, 0x2, R30, 0xe2, !PT ;  /* 0x00000002031e7812 */ /* 0x000fe400078ee21e */
[----:B------:R-:W1:Y:S01]  /*24950*/  @!P0 LDC.64 R2, c[0x0][0x418] ;  /* 0x00010600ff028b82 */ /* 0x000e620000000a00 */
[----:B------:R-:W-:Y:S01]  /*24960*/  IMAD.U32 R5, RZ, RZ, UR39 ;  /* 0x00000027ff057e24 */ /* 0x000fe2000f8e00ff */
[----:B-1----:R-:W-:-:S04]  /*24970*/  @!P0 LEA R2, P1, R4, R2, 0x2 ;  /* 0x0000000204028211 */ /* 0x002fc800078210ff */
[----:B------:R-:W-:Y:S01]  /*24980*/  @!P0 LEA.HI.X R3, R4, R3, R6, 0x2, P1 ;  /* 0x0000000304038211 */ /* 0x000fe200008f1406 */
[----:B------:R-:W-:-:S06]  /*24990*/  IMAD.MOV.U32 R4, RZ, RZ, RZ ;  /* 0x000000ffff047224 */ /* 0x000fcc00078e00ff */
[----:B------:R1:W5:Y:S01]  /*249a0*/  @!P0 LDG.E R4, desc[UR60][R2.64] ;  /* 0x0000003c02048981 */ /* 0x000362000c1e1900 */
[----:B------:R-:W-:Y:S02]  /*249b0*/  ISETP.GT.U32.AND P0, PT, R21, 0x5f, PT ;  /* 0x0000005f1500780c */ /* 0x000fe40003f04070 */
[----:B------:R-:W-:Y:S02]  /*249c0*/  ISETP.NE.AND P3, PT, R5, 0x3, PT ;  /* 0x000000030500780c */ /* 0x000fe40003f65270 */
[C---:B------:R-:W-:Y:S02]  /*249d0*/  ISETP.GE.AND P2, PT, R20.reuse, UR4, PT ;  /* 0x0000000414007c0c */ /* 0x040fe4000bf46270 */
[----:B0-----:R-:W-:Y:S02]  /*249e0*/  LOP3.LUT R8, R20, 0x80, RZ, 0xfc, !PT ;  /* 0x0000008014087812 */ /* 0x001fe400078efcff */
[----:B------:R-:W-:-:S05]  /*249f0*/  ISETP.GE.AND P1, PT, R17, UR4, PT ;  /* 0x0000000411007c0c */ /* 0x000fca000bf26270 */
[----:B------:R-:W-:Y:S02]  /*24a00*/  @P0 LOP3.LUT R22, R22, 0x8, RZ, 0xfc, !PT ;  /* 0x0000000816160812 */ /* 0x000fe400078efcff */
[----:B------:R-:W-:Y:S02]  /*24a10*/  ISETP.GE.AND P0, PT, R8, UR4, PT ;  /* 0x0000000408007c0c */ /* 0x000fe4000bf06270 */
[----:B------:R-:W-:-:S04]  /*24a20*/  LOP3.LUT R22, R22, 0xffffffef, RZ, 0xc0, !PT ;  /* 0xffffffef16167812 */ /* 0x000fc800078ec0ff */
[----:B------:R-:W-:-:S04]  /*24a30*/  @P3 LOP3.LUT R22, R22, 0x10, RZ, 0xfc, !PT ;  /* 0x0000001016163812 */ /* 0x000fc800078efcff */
[----:B------:R-:W-:-:S04]  /*24a40*/  LOP3.LUT R22, R22, 0xfffffffb, RZ, 0xc0, !PT ;  /* 0xfffffffb16167812 */ /* 0x000fc800078ec0ff */
[----:B------:R-:W-:-:S04]  /*24a50*/  @P2 LOP3.LUT R22, R22, 0x4, RZ, 0xfc, !PT ;  /* 0x0000000416162812 */ /* 0x000fc800078efcff */
[----:B------:R-:W-:-:S04]  /*24a60*/  LOP3.LUT R22, R22, 0xfffffffe, RZ, 0xc0, !PT ;  /* 0xfffffffe16167812 */ /* 0x000fc800078ec0ff */
[----:B------:R-:W-:-:S04]  /*24a70*/  LOP3.LUT R22, R22, 0xfffffffd, RZ, 0xc0, !PT ;  /* 0xfffffffd16167812 */ /* 0x000fc800078ec0ff */
[----:B------:R-:W-:-:S04]  /*24a80*/  @P1 LOP3.LUT R22, R22, 0x2, RZ, 0xfc, !PT ;  /* 0x0000000216161812 */ /* 0x000fc800078efcff */
[----:B------:R-:W-:Y:S01]  /*24a90*/  @P0 LOP3.LUT R22, R22, 0x1, RZ, 0xfc, !PT ;  /* 0x0000000116160812 */ /* 0x000fe200078efcff */
[----:B-1----:R-:W-:Y:S06]  /*24aa0*/  BRA.DIV UR5, `(.L_x_1942) ;  /* 0x0000005205e47947 */ /* 0x002fec000b800000 */
.L_x_2071:
[----:B------:R-:W-:Y:S01]  /*24ab0*/  SHF.R.S32.HI R33, RZ, 0x1f, R18 ;  /* 0x0000001fff217819 */ /* 0x000fe20000011412 */
[----:B------:R-:W-:Y:S06]  /*24ac0*/  @!P3 BRA `(.L_x_1943) ;  /* 0x000000000004b947 */ /* 0x000fec0003800000 */
[----:B------:R-:W-:Y:S01]  /*24ad0*/  BPT.TRAP 0x1 ;  /* 0x000000040000795c */ /* 0x000fe20000300000 */
.L_x_1943:
[----:B------:R-:W-:Y:S01]  /*24ae0*/  SHF.R.S32.HI R5, RZ, 0x1f, R0 ;  /* 0x0000001fff057819 */ /* 0x000fe20000011400 */
[----:B------:R-:W-:Y:S01]  /*24af0*/  ULDC.64 UR4, c[0x0][0x328] ;  /* 0x0000ca0000047ab9 */ /* 0x000fe20000000a00 */
[----:B------:R-:W-:Y:S03]  /*24b00*/  BSSY B0, `(.L_x_1944) ;  /* 0x0000017000007945 */ /* 0x000fe60003800000 */
[----:B------:R-:W-:-:S04]  /*24b10*/  IMAD R3, R5, UR4, RZ ;  /* 0x0000000405037c24 */ /* 0x000fc8000f8e02ff */
        /* <DEDUP_REMOVED lines=21> */
.L_x_2072:
[----:B------:R-:W-:Y:S05]  /*24c70*/  BSYNC B0 ;  /* 0x0000000000007941 */ /* 0x000fea0003800000 */
.L_x_1944:
[----:B------:R-:W2:Y:S01]  /*24c80*/  LDL R9, [R1] ;  /* 0x0000000001097983 */ /* 0x000ea20000100800 */
[----:B------:R-:W-:Y:S01]  /*24c90*/  ULDC.64 UR4, c[0x0][0x300] ;  /* 0x0000c00000047ab9 */ /* 0x000fe20000000a00 */
[----:B------:R-:W-:Y:S01]  /*24ca0*/  LOP3.LUT P4, RZ, R22, 0x4, RZ, 0xc0, !PT ;  /* 0x0000000416ff7812 */ /* 0x000fe2000788c0ff */
[----:B------:R-:W-:Y:S01]  /*24cb0*/  IMAD R5, R5, UR4, RZ ;  /* 0x0000000405057c24 */ /* 0x000fe2000f8e02ff */
[----:B------:R-:W1:Y:S01]  /*24cc0*/  S2R R8, SR_TID.X ;  /* 0x0000000000087919 */ /* 0x000e620000002100 */
[----:B0-----:R-:W-:Y:S01]  /*24cd0*/  IMAD.WIDE.U32 R2, R0, UR4, RZ ;  /* 0x0000000400027c25 */ /* 0x001fe2000f8e00ff */
[C---:B------:R-:W-:Y:S02]  /*24ce0*/  LOP3.LUT P3, RZ, R22.reuse, 0x2, RZ, 0xc0, !PT ;  /* 0x0000000216ff7812 */ /* 0x040fe4000786c0ff */
[----:B------:R-:W-:Y:S01]  /*24cf0*/  LOP3.LUT P2, RZ, R22, 0x1, RZ, 0xc0, !PT ;  /* 0x0000000116ff7812 */ /* 0x000fe2000784c0ff */
[----:B------:R-:W-:Y:S01]  /*24d00*/  IMAD R5, R0, UR5, R5 ;  /* 0x0000000500057c24 */ /* 0x000fe2000f8e0205 */
[----:B------:R-:W-:-:S02]  /*24d10*/  ULDC.64 UR4, c[0x0][0x310] ;  /* 0x0000c40000047ab9 */ /* 0x000fc40000000a00 */
        /* <DEDUP_REMOVED lines=10> */
[----:B------:R-:W-:Y:S01]  /*24dc0*/  IMAD R5, R27, 0x4800, R36 ;  /* 0x000048001b057824 */ /* 0x000fe200078e0224 */
[----:B------:R-:W-:Y:S01]  /*24dd0*/  LEA R4, P0, R2, UR4, 0x1 ;  /* 0x0000000402047c11 */ /* 0x000fe2000f8008ff */
[----:B------:R-:W-:Y:S01]  /*24de0*/  IMAD.IADD R0, R3, 0x1, R0 ;  /* 0x0000000103007824 */ /* 0x000fe200078e0200 */
[----:B------:R-:W-:Y:S01]  /*24df0*/  UMOV UR4, 0xffffffff ;  /* 0xffffffff00047882 */ /* 0x000fe20000000000 */
[----:B-1----:R-:W-:-:S03]  /*24e00*/  LOP3.LUT R8, R8, 0x7f, RZ, 0xc0, !PT ;  /* 0x0000007f08087812 */ /* 0x002fc600078ec0ff */
[----:B------:R-:W-:Y:S02]  /*24e10*/  LEA.HI.X R0, R2, UR5, R0, 0x1, P0 ;  /* 0x0000000502007c11 */ /* 0x000fe400080f0c00 */
[----:B------:R-:W-:Y:S01]  /*24e20*/  SHF.R.U32.HI R8, RZ, 0x3, R8 ;  /* 0x00000003ff087819 */ /* 0x000fe20000011608 */
        /* <DEDUP_REMOVED lines=69> */
.L_x_2086:
        /* <DEDUP_REMOVED lines=12> */
.L_x_1947:
        /* <DEDUP_REMOVED lines=10> */
.L_x_1948:
[----:B------:R2:W-:Y:S02]  /*253e0*/  SYNCS.ARRIVE.TRANS64.A1T0 RZ, [R7+URZ+0x2a830], RZ ;  /* 0x02a830ff07ff79a7 */ /* 0x0005e4000810003f */
[----:B------:R-:W-:Y:S05]  /*253f0*/  WARPSYNC.ALL ;  /* 0x0000000000007948 */ /* 0x000fea0003800000 */
[----:B------:R-:W-:Y:S01]  /*25400*/  ULDC.64 UR4, c[0x0][0xa00] ;  /* 0x0002800000047ab9 */ /* 0x000fe20000000a00 */
[----:B------:R-:W-:Y:S01]  /*25410*/  VIADD R0, R23, 0xc400 ;  /* 0x0000c40017007836 */ /* 0x000fe20000000000 */
[----:B------:R-:W-:Y:S01]  /*25420*/  BAR.SYNC.DEFER_BLOCKING 0x8, 0x180 ;  /* 0x0206000000007b1d */ /* 0x000fe20000010000 */
[----:B------:R-:W-:-:S03]  /*25430*/  ISETP.NE.U32.AND P0, PT, RZ, UR4, PT ;  /* 0x00000004ff007c0c */ /* 0x000fc6000bf05070 */
[----:B------:R-:W-:Y:S02]  /*25440*/  LOP3.LUT P1, RZ, R0, 0x3ff, RZ, 0xc0, !PT ;  /* 0x000003ff00ff7812 */ /* 0x000fe4000782c0ff */
[----:B------:R-:W-:Y:S01]  /*25450*/  ISETP.NE.AND.EX P0, PT, RZ, UR5, PT, P0 ;  /* 0x00000005ff007c0c */ /* 0x000fe2000bf05300 */
[----:B------:R-:W-:Y:S01]  /*25460*/  ULDC.64 UR4, c[0x0][0x298] ;  /* 0x0000a60000047ab9 */ /* 0x000fe20000000a00 */
[----:B------:R-:W-:Y:S01]  /*25470*/  SHF.R.S32.HI R0, RZ, 0x1f, R19 ;  /* 0x0000001fff007819 */ /* 0x000fe20000011413 */
[----:B------:R-:W-:Y:S01]  /*25480*/  BSSY B6, `(.L_x_1949) ;  /* 0x000001c000067945 */ /* 0x000fe20003800000 */
[----:B-1----:R-:W-:Y:S02]  /*25490*/  SEL R2, R19, RZ, !P0 ;  /* 0x000000ff13027207 */ /* 0x002fe40004000000 */
[----:B------:R-:W-:-:S05]  /*254a0*/  SEL R0, R0, RZ, !P0 ;  /* 0x000000ff00007207 */ /* 0x000fca0004000000 */
[----:B------:R1:W-:Y:S04]  /*254b0*/  STL [R1+0x30], R0 ;  /* 0x0000300001007387 */ /* 0x0003e80000100800 */
[----:B------:R3:W-:Y:S01]  /*254c0*/  STL [R1+0x20], R2 ;  /* 0x0000200201007387 */ /* 0x0007e20000100800 */
[----:B-1----:R-:W-:Y:S01]  /*254d0*/  SHF.R.S32.HI R0, RZ, 0x1f, R35 ;  /* 0x0000001fff007819 */ /* 0x002fe20000011423 */
[----:B---3--:R-:W-:-:S04]  /*254e0*/  IMAD.WIDE.U32 R2, R35, UR4, RZ ;  /* 0x0000000423027c25 */ /* 0x008fc8000f8e00ff */
[----:B------:R-:W-:Y:S01]  /*254f0*/  IMAD R0, R0, UR4, RZ ;  /* 0x0000000400007c24 */ /* 0x000fe2000f8e02ff */
[----:B------:R1:W-:Y:S03]  /*25500*/  STL.64 [R1+0x18], R2 ;  /* 0x0000180201007387 */ /* 0x0003e60000100a00 */
[----:B------:R-:W-:-:S04]  /*25510*/  IMAD R0, R35, UR5, R0 ;  /* 0x0000000523007c24 */ /* 0x000fc8000f8e0200 */
[----:B------:R-:W-:Y:S01]  /*25520*/  IMAD.IADD R35, R3, 0x1, R0 ;  /* 0x0000000103237824 */ /* 0x000fe200078e0200 */
[----:B------:R-:W-:Y:S06]  /*25530*/  @!P1 BRA `(.L_x_1950) ;  /* 0x0000000000409947 */ /* 0x000fec0003800000 */
[----:B-1----:R-:W-:Y:S01]  /*25540*/  MOV R2, 0x0 ;  /* 0x0000000000027802 */ /* 0x002fe20000000f00 */
[----:B------:R-:W-:Y:S01]  /*25550*/  ULDC.64 UR4, c[0x4][0xf0] ;  /* 0x01003c0000047ab9 */ /* 0x000fe20000000a00 */
[----:B------:R-:W-:Y:S01]  /*25560*/  ULDC.64 UR6, c[0x4][0xf8] ;  /* 0x01003e0000067ab9 */ /* 0x000fe20000000a00 */
[----:B------:R-:W-:Y:S01]  /*25570*/  ULDC.64 UR8, c[0x4][0x88] ;  /* 0x0100220000087ab9 */ /* 0x000fe20000000a00 */
[----:B0-----:R-:W-:Y:S02]  /*25580*/  IMAD.U32 R4, RZ, RZ, UR4 ;  /* 0x00000004ff047e24 */ /* 0x001fe4000f8e00ff */
[----:B------:R-:W0:Y:S01]  /*25590*/  LDC.64 R2, c[0x4][R2] ;  /* 0x0100000002027b82 */ /* 0x000e220000000a00 */
[----:B------:R-:W-:Y:S02]  /*255a0*/  IMAD.U32 R5, RZ, RZ, UR5 ;  /* 0x00000005ff057e24 */ /* 0x000fe4000f8e00ff */
[----:B------:R-:W-:Y:S02]  /*255b0*/  IMAD.U32 R6, RZ, RZ, UR6 ;  /* 0x00000006ff067e24 */ /* 0x000fe4000f8e00ff */
[----:B--2---:R-:W-:-:S02]  /*255c0*/  IMAD.U32 R7, RZ, RZ, UR7 ;  /* 0x00000007ff077e24 */ /* 0x004fc4000f8e00ff */
[----:B------:R-:W-:Y:S02]  /*255d0*/  IMAD.U32 R10, RZ, RZ, UR8 ;  /* 0x00000008ff0a7e24 */ /* 0x000fe4000f8e00ff */
[----:B------:R-:W-:Y:S02]  /*255e0*/  IMAD.U32 R11, RZ, RZ, UR9 ;  /* 0x00000009ff0b7e24 */ /* 0x000fe4000f8e00ff */
[----:B------:R-:W-:Y:S02]  /*255f0*/  IMAD.MOV.U32 R8, RZ, RZ, 0x70 ;  /* 0x00000070ff087424 */ /* 0x000fe400078e00ff */
[----:B------:R-:W-:Y:S02]  /*25600*/  IMAD.MOV.U32 R12, RZ, RZ, 0x1 ;  /* 0x00000001ff0c7424 */ /* 0x000fe400078e00ff */
[----:B------:R-:W-:-:S07]  /*25610*/  IMAD.MOV.U32 R13, RZ, RZ, RZ ;  /* 0x000000ffff0d7224 */ /* 0x000fce00078e00ff */
[----:B------:R-:W-:-:S07]  /*25620*/  LEPC R20, `(.L_x_1950) ;  /* 0x000000001014794e */ /* 0x000fce0000000000 */
[----:B0-----:R-:W-:Y:S05]  /*25630*/  CALL.ABS.NOINC R2 ;  /* 0x0000000002007343 */ /* 0x001fea0003c00000 */
.L_x_1950:
[----:B------:R-:W-:Y:S05]  /*25640*/  BSYNC B6 ;  /* 0x0000000000067941 */ /* 0x000fea0003800000 */
.L_x_1949:
[----:B------:R-:W3:Y:S01]  /*25650*/  LDL.LU R20, [R1+0x30] ;  /* 0x0000300001147983 */ /* 0x000ee20000300800 */
[----:B------:R-:W-:Y:S01]  /*25660*/  ULDC.64 UR4, c[0x0][0x2d8] ;  /* 0x0000b60000047ab9 */ /* 0x000fe20000000a00 */
[----:B--2---:R-:W2:Y:S02]  /*25670*/  LDC R7, c[0x0][0x448] ;  /* 0x00011200ff077b82 */ /* 0x004ea40000000800 */
[----:B------:R-:W4:Y:S04]  /*25680*/  LDL.LU R21, [R1+0x20] ;  /* 0x0000200001157983 */ /* 0x000f280000300800 */
[----:B-1----:R-:W5:Y:S01]  /*25690*/  LDL.LU.64 R2, [R1+0x18] ;  /* 0x0000180001027983 */ /* 0x002f620000300a00 */
[----:B------:R-:W-:Y:S01]  /*256a0*/  IMAD R0, R33, UR4, RZ ;  /* 0x0000000421007c24 */ /* 0x000fe2000f8e02ff */
[----:B------:R-:W1:Y:S03]  /*256b0*/  S2R R8, SR_TID.X ;  /* 0x0000000000087919 */ /* 0x000e660000002100 */
[----:B------:R-:W-:Y:S01]  /*256c0*/  IMAD R0, R18, UR5, R0 ;  /* 0x0000000512007c24 */ /* 0x000fe2000f8e0200 */
[----:B--2---:R-:W-:-:S13]  /*256d0*/  ISETP.NE.AND P0, PT, R7, 0x1, PT ;  /* 0x000000010700780c */ /* 0x004fda0003f05270 */
[----:B------:R-:W2:Y:S01]  /*256e0*/  @P0 LDC R6, c[0x0][0x44c] ;  /* 0x00011300ff060b82 */ /* 0x000ea20000000800 */
[----:B-1----:R-:W-:-:S05]  /*256f0*/  IMAD.SHL.U32 R8, R8, 0x8, RZ ;  /* 0x0000000808087824 */ /* 0x002fca00078e00ff */
[----:B------:R-:W-:Y:S01]  /*25700*/  LOP3.LUT R8, R8, 0x38, RZ, 0xc0, !PT ;  /* 0x0000003808087812 */ /* 0x000fe200078ec0ff */
[----:B-----5:R-:W-:Y:S02]  /*25710*/  IMAD.MOV.U32 R3, RZ, RZ, R35 ;  /* 0x000000ffff037224 */ /* 0x020fe400078e0023 */
[----:B------:R-:W-:Y:S01]  /*25720*/  IMAD.WIDE.U32 R2, R18, UR4, R2 ;  /* 0x0000000412027c25 */ /* 0x000fe2000f8e0002 */
[----:B------:R-:W-:-:S03]  /*25730*/  ULDC.64 UR4, c[0x0][0x2e0] ;  /* 0x0000b80000047ab9 */ /* 0x000fc60000000a00 */
[----:B------:R-:W-:Y:S02]  /*25740*/  IMAD.IADD R3, R3, 0x1, R0 ;  /* 0x0000000103037824 */ /* 0x000fe400078e0200 */
[----:B---3--:R-:W-:Y:S02]  /*25750*/  IMAD R0, R20, UR4, RZ ;  /* 0x0000000414007c24 */ /* 0x008fe4000f8e02ff */
[----:B------:R-:W1:Y:S01]  /*25760*/  S2R R20, SR_TID.X ;  /* 0x0000000000147919 */ /* 0x000e620000002100 */
[----:B----4-:R-:W-:-:S04]  /*25770*/  IMAD.WIDE.U32 R2, R21, UR4, R2 ;  /* 0x0000000415027c25 */ /* 0x010fc8000f8e0002 */
[----:B------:R-:W-:Y:S01]  /*25780*/  IMAD R0, R21, UR5, R0 ;  /* 0x0000000515007c24 */ /* 0x000fe2000f8e0200 */
[----:B------:R-:W-:-:S03]  /*25790*/  ULDC.64 UR4, c[0x0][0x2d0] ;  /* 0x0000b40000047ab9 */ /* 0x000fc60000000a00 */
[----:B------:R-:W-:Y:S02]  /*257a0*/  IMAD.IADD R3, R3, 0x1, R0 ;  /* 0x0000000103037824 */ /* 0x000fe400078e0200 */
[----:B------:R-:W3:Y:S01]  /*257b0*/  @P0 LDC R0, c[0x0][0x450] ;  /* 0x00011400ff000b82 */ /* 0x000ee20000000800 */
[----:B-1----:R-:W-:-:S04]  /*257c0*/  LOP3.LUT R20, R20, 0x7f, RZ, 0xc0, !PT ;  /* 0x0000007f14147812 */ /* 0x002fc800078ec0ff */
[----:B------:R-:W-:Y:S02]  /*257d0*/  SHF.R.U32.HI R21, RZ, 0x3, R20 ;  /* 0x00000003ff157819 */ /* 0x000fe40000011614 */
[----:B------:R-:W1:Y:S02]  /*257e0*/  S2R R20, SR_TID.X ;  /* 0x0000000000147919 */ /* 0x000e640000002100 */
[----:B-1----:R-:W-:-:S05]  /*257f0*/  IMAD.SHL.U32 R20, R20, 0x10, RZ ;  /* 0x0000001014147824 */ /* 0x002fca00078e00ff */
[----:B------:R-:W-:Y:S02]  /*25800*/  LOP3.LUT R20, R21, 0x70, R20, 0xf8, !PT ;  /* 0x0000007015147812 */ /* 0x000fe400078ef814 */
[----:B------:R-:W1:Y:S03]  /*25810*/  S2R R21, SR_TID.X ;  /* 0x0000000000157919 */ /* 0x000e660000002100 */
[----:B------:R-:W-:Y:S02]  /*25820*/  IMAD.IADD R5, R20, 0x1, R28 ;  /* 0x0000000114057824 */ /* 0x000fe400078e021c */
[----:B------:R-:W4:Y:S02]  /*25830*/  S2R R20, SR_TID.X ;  /* 0x0000000000147919 */ /* 0x000f240000002100 */
[----:B--2---:R-:W-:-:S04]  /*25840*/  @P0 IMAD.HI.U32 R6, R5, R6, RZ ;  /* 0x0000000605060227 */ /* 0x004fc800078e00ff */
[----:B0-----:R-:W-:Y:S01]  /*25850*/  IMAD.MOV.U32 R4, RZ, RZ, R5 ;  /* 0x000000ffff047224 */ /* 0x001fe200078e0005 */
[----:B---3--:R-:W-:-:S05]  /*25860*/  @P0 SHF.R.U32.HI R4, RZ, R0, R6 ;  /* 0x00000000ff040219 */ /* 0x008fca0000011606 */
[----:B------:R-:W-:Y:S02]  /*25870*/  IMAD.MOV R0, RZ, RZ, -R4 ;  /* 0x000000ffff007224 */ /* 0x000fe400078e0a04 */
[----:B------:R-:W-:-:S04]  /*25880*/  IMAD.WIDE.U32 R2, R4, UR4, R2 ;  /* 0x0000000404027c25 */ /* 0x000fc8000f8e0002 */
[----:B------:R-:W-:Y:S01]  /*25890*/  IMAD R0, R7, R0, R5 ;  /* 0x0000000007007224 */ /* 0x000fe200078e0205 */
[----:B------:R-:W-:-:S05]  /*258a0*/  SHF.R.S32.HI R5, RZ, 0x1f, R4 ;  /* 0x0000001fff057819 */ /* 0x000fca0000011404 */
[----:B------:R-:W-:Y:S02]  /*258b0*/  IMAD R5, R5, UR4, RZ ;  /* 0x0000000405057c24 */ /* 0x000fe4000f8e02ff */
[----:B-1----:R-:W-:Y:S02]  /*258c0*/  IMAD.SHL.U32 R21, R21, 0x8, RZ ;  /* 0x0000000815157824 */ /* 0x002fe400078e00ff */
[----:B------:R-:W-:Y:S01]  /*258d0*/  IMAD R5, R4, UR5, R5 ;  /* 0x0000000504057c24 */ /* 0x000fe2000f8e0205 */
[----:B------:R-:W-:Y:S01]  /*258e0*/  SHF.R.S32.HI R4, RZ, 0x1f, R0 ;  /* 0x0000001fff047819 */ /* 0x000fe20000011400 */
[----:B------:R-:W-:Y:S01]  /*258f0*/  ULDC.64 UR4, c[0x0][0x2c8] ;  /* 0x0000b20000047ab9 */ /* 0x000fe20000000a00 */
[----:B------:R-:W-:Y:S01]  /*25900*/  LOP3.LUT R21, R21, 0x38, RZ, 0xc0, !PT ;  /* 0x0000003815157812 */ /* 0x000fe200078ec0ff */
[----:B------:R-:W-:Y:S01]  /*25910*/  IMAD.IADD R3, R3, 0x1, R5 ;  /* 0x0000000103037824 */ /* 0x000fe200078e0205 */
[----:B----4-:R-:W-:Y:S01]  /*25920*/  LOP3.LUT R20, R20, 0x7f, RZ, 0xc0, !PT ;  /* 0x0000007f14147812 */ /* 0x010fe200078ec0ff */
[----:B------:R-:W-:Y:S01]  /*25930*/  IMAD R4, R4, UR4, RZ ;  /* 0x0000000404047c24 */ /* 0x000fe2000f8e02ff */
[C---:B------:R-:W-:Y:S01]  /*25940*/  LOP3.LUT R9, R21.reuse, 0x40, RZ, 0xfc, !PT ;  /* 0x0000004015097812 */ /* 0x040fe200078efcff */
[----:B------:R-:W-:Y:S01]  /*25950*/  IMAD.WIDE.U32 R2, R0, UR4, R2 ;  /* 0x0000000400027c25 */ /* 0x000fe2000f8e0002 */
[----:B------:R-:W-:-:S03]  /*25960*/  LOP3.LUT R10, R21, 0x80, RZ, 0xfc, !PT ;  /* 0x00000080150a7812 */ /* 0x000fc600078efcff */
[----:B------:R-:W-:Y:S01]  /*25970*/  IMAD R4, R0, UR5, R4 ;  /* 0x0000000500047c24 */ /* 0x000fe2000f8e0204 */
[----:B------:R-:W-:Y:S02]  /*25980*/  ULDC.64 UR4, c[0x0][0x280] ;  /* 0x0000a00000047ab9 */ /* 0x000fe40000000a00 */
[----:B------:R-:W-:Y:S01]  /*25990*/  LEA R0, P0, R2, UR4, 0x1 ;  /* 0x0000000402007c11 */ /* 0x000fe2000f8008ff */
        /* <DEDUP_REMOVED lines=12> */
[----:B------:R-:W1:Y:S03]  /*25a60*/  SHFL.IDX PT, R2, R4, RZ, 0x181f ;  /* 0x00181fff04027589 */ /* 0x000e6600000e0000 */
[C---:B------:R-:W-:Y:S01]  /*25a70*/  VIADD R5, R28.reuse, 0x10 ;  /* 0x000000101c057836 */ /* 0x040fe20000000000 */
[----:B------:R-:W-:Y:S01]  /*25a80*/  ISETP.GE.AND P1, PT, R28, R32, PT ;  /* 0x000000201c00720c */ /* 0x000fe20003f26270 */
[----:B------:R-:W-:-:S12]  /*25a90*/  SHFL.IDX PT, R14, R0, 0x7, 0x181f ;  /* 0x00f81f00000e7f89 */ /* 0x000fd800000e0000 */
[----:B0-----:R-:W-:-:S05]  /*25aa0*/  @!P1 LEA R3, P4, R8, R3, 0x1 ;  /* 0x0000000308039211 */ /* 0x001fca00078808ff */
[----:B-1----:R-:W-:-:S05]  /*25ab0*/  @!P1 IMAD.X R2, RZ, RZ, R2, P4 ;  /* 0x000000ffff029224 */ /* 0x002fca00020e0602 */
[----:B------:R-:W-:-:S04]  /*25ac0*/  @!P1 LOP3.LUT R3, R3, R2, RZ, 0x3c, !PT ;  /* 0x0000000203039212 */ /* 0x000fc800078e3cff */
[----:B------:R-:W-:-:S04]  /*25ad0*/  @!P1 LOP3.LUT R2, R3, R2, RZ, 0x3c, !PT ;  /* 0x0000000203029212 */ /* 0x000fc800078e3cff */
[----:B------:R-:W-:-:S05]  /*25ae0*/  @!P1 LOP3.LUT R3, R3, R2, RZ, 0x3c, !PT ;  /* 0x0000000203039212 */ /* 0x000fca00078e3cff */
[----:B------:R-:W-:Y:S04]  /*25af0*/  @!P1 LDGSTS.E.BYPASS.LTC128B.128 [R37+0xc400], desc[UR60][R2.64], !P3 ;  /* 0x0c40000002259fae */ /* 0x000fe8000d901d7c */
[----:B------:R-:W-:Y:S04]  /*25b00*/  @!P1 LDGSTS.E.BYPASS.LTC128B.128 [R37+0x10400], desc[UR60][R2.64+0x80], !P2 ;  /* 0x1040008002259fae */ /* 0x000fe8000d101d7c */
[----:B------:R0:W-:Y:S01]  /*25b10*/  @!P1 LDGSTS.E.BYPASS.LTC128B.128 [R37+0x14400], desc[UR60][R2.64+0x100], !P0 ;  /* 0x1440010002259fae */ /* 0x0001e2000c101d7c */
[----:B------:R-:W-:Y:S01]  /*25b20*/  ISETP.GE.AND P1, PT, R5, R32, PT ;  /* 0x000000200500720c */ /* 0x000fe20003f26270 */
[----:B------:R-:W-:-:S02]  /*25b30*/  VIADD R5, R28, 0x20 ;  /* 0x000000201c057836 */ /* 0x000fc40000000000 */
[----:B0-----:R-:W0:Y:S04]  /*25b40*/  SHFL.IDX PT, R3, R0, 0x1, 0x181f ;  /* 0x00381f0000037f89 */ /* 0x001e2800000e0000 */
[----:B------:R-:W1:Y:S06]  /*25b50*/  SHFL.IDX PT, R2, R4, 0x1, 0x181f ;  /* 0x00381f0004027f89 */ /* 0x000e6c00000e0000 */
        /* <DEDUP_REMOVED lines=61> */
[----:B-1----:R-:W-:-:S05]  /*25f30*/  @!P1 IMAD.X R2, RZ, RZ, R2, P4 ;  /* 0x000000ffff029224 */ /* 0x002fca00020e0602 */
[----:B------:R-:W-:-:S04]  /*25f40*/  @!P1 LOP3.LUT R3, R3, R2, RZ, 0x3c, !PT ;  /* 0x0000000203039212 */ /* 0x000fc800078e3cff */
[----:B------:R-:W-:-:S04]  /*25f50*/  @!P1 LOP3.LUT R2, R3, R2, RZ, 0x3c, !PT ;  /* 0x0000000203029212 */ /* 0x000fc800078e3cff */
[----:B------:R-:W-:-:S05]  /*25f60*/  @!P1 LOP3.LUT R3, R3, R2, RZ, 0x3c, !PT ;  /* 0x0000000203039212 */ /* 0x000fca00078e3cff */
[----:B------:R0:W-:Y:S04]  /*25f70*/  @!P1 LDGSTS.E.BYPASS.LTC128B.128 [R37+0xf400], desc[UR60][R2.64], !P3 ;  /* 0x0f40000002259fae */ /* 0x0001e8000d901d7c */
[----:B------:R0:W-:Y:S04]  /*25f80*/  @!P1 LDGSTS.E.BYPASS.LTC128B.128 [R37+0x13400], desc[UR60][R2.64+0x80], !P2 ;  /* 0x1340008002259fae */ /* 0x0001e8000d101d7c */
[----:B--2---:R0:W-:Y:S02]  /*25f90*/  @!P1 LDGSTS.E.BYPASS.LTC128B.128 [R37+0x17400], desc[UR60][R2.64+0x100], !P0 ;  /* 0x1740010002259fae */ /* 0x0041e4000c101d7c */
.L_x_2103:
        /* <DEDUP_REMOVED lines=12> */
.L_x_1953:
[----:B------:R-:W-:Y:S05]  /*26060*/  BSYNC B0 ;  /* 0x0000000000007941 */ /* 0x000fea0003800000 */
.L_x_1952:
[----:B------:R-:W-:Y:S01]  /*26070*/  NOP ;  /* 0x0000000000007918 */ /* 0x000fe20000000000 */
[----:B------:R-:W-:-:S13]  /*26080*/  PLOP3.LUT P0, PT, PT, PT, PT, 0x80, 0x0 ;  /* 0x000000000000781c */ /* 0x000fda0003f0f070 */
.L_x_1954:
        /* <DEDUP_REMOVED lines=8> */
[----:B------:R-:W-:Y:S01]  /*26110*/  LEA.HI R0, R2, R2, RZ, 0x1 ;  /* 0x0000000202007211 */ /* 0x000fe200078f08ff */
[----:B------:R0:W-:Y:S03]  /*26120*/  STL [R1+0x28], R2 ;  /* 0x0000280201007387 */ /* 0x0001e60000100800 */
[----:B------:R-:W-:-:S05]  /*26130*/  LOP3.LUT R0, R0, 0xfffffffe, RZ, 0xc0, !PT ;  /* 0xfffffffe00007812 */ /* 0x000fca00078ec0ff */
[----:B------:R-:W-:-:S05]  /*26140*/  IMAD.IADD R0, R2, 0x1, -R0 ;  /* 0x0000000102007824 */ /* 0x000fca00078e0a00 */
[----:B0-----:R-:W-:Y:S01]  /*26150*/  SHF.L.U32 R2, R0, 0x1f, RZ ;  /* 0x0000001f00027819 */ /* 0x001fe200000006ff */
[----:B------:R-:W-:Y:S01]  /*26160*/  NOP ;  /* 0x0000000000007918 */ /* 0x000fe20000000000 */
[----:B------:R-:W2:Y:S01]  /*26170*/  LDL.LU R3, [R1+0x24] ;  /* 0x0000240001037983 */ /* 0x000ea20000300800 */
[----:B------:R0:W-:Y:S01]  /*26180*/  SYNCS.ARRIVE.TRANS64.A1T0 RZ, [R23+URZ+0x2a800], RZ ;  /* 0x02a800ff17ff79a7 */ /* 0x0001e2000810003f */
[----:B------:R-:W-:Y:S01]  /*26190*/  BSSY B0, `(.L_x_1955) ;  /* 0x0000004000007945 */ /* 0x000fe20003800000 */
[----:B------:R-:W1:Y:S01]  /*261a0*/  SYNCS.PHASECHK.TRANS64.TRYWAIT P0, [R23+URZ+0x2a820], R2 ;  /* 0x02a82002170075a7 */ /* 0x000e62000800017f */
[----:B--2---:R-:W-:Y:S02]  /*261b0*/  VIADD R0, R3, 0xfffffffe ;  /* 0xfffffffe03007836 */ /* 0x004fe40000000000 */
[----:B01----:R-:W-:Y:S05]  /*261c0*/  @!P0 BRA `(.L_x_1956) ;  /* 0x0000005000648947 */ /* 0x003fea0003800000 */
.L_x_2104:
[----:B------:R-:W-:Y:S05]  /*261d0*/  BSYNC B0 ;  /* 0x0000000000007941 */ /* 0x000fea0003800000 */
.L_x_1955:
[----:B------:R-:W2:Y:S01]  /*261e0*/  LDL R3, [R1+0x8] ;  /* 0x0000080001037983 */ /* 0x000ea20000100800 */
[----:B------:R-:W-:Y:S01]  /*261f0*/  BSSY B0, `(.L_x_1957) ;  /* 0x00000fd000007945 */ /* 0x000fe20003800000 */
[----:B--2---:R-:W-:-:S13]  /*26200*/  ISETP.GE.AND P0, PT, R0, R3, PT ;  /* 0x000000030000720c */ /* 0x004fda0003f06270 */
[----:B------:R-:W-:Y:S05]  /*26210*/  @!P0 BRA `(.L_x_1958) ;  /* 0x0000000c00e88947 */ /* 0x000fea0003800000 */
[----:B------:R-:W-:Y:S02]  /*26220*/  IMAD.MOV.U32 R10, RZ, RZ, R27 ;  /* 0x000000ffff0a7224 */ /* 0x000fe400078e001b */
[----:B------:R-:W-:Y:S02]  /*26230*/  IMAD.MOV.U32 R20, RZ, RZ, R29 ;  /* 0x000000ffff147224 */ /* 0x000fe400078e001d */
[----:B------:R-:W-:-:S07]  /*26240*/  IMAD.MOV.U32 R32, RZ, RZ, R26 ;  /* 0x000000ffff207224 */ /* 0x000fce00078e001a */
.L_x_1971:
[----:B0-----:R-:W2:Y:S01]  /*26250*/  LDL R2, [R1+0x4] ;  /* 0x0000040001027983 */ /* 0x001ea20000100800 */
[----:B------:R-:W0:Y:S03]  /*26260*/  LDC R7, c[0x0][0x430] ;  /* 0x00010c00ff077b82 */ /* 0x000e260000000800 */
[----:B------:R-:W3:Y:S01]  /*26270*/  LDL R8, [R1+0xc] ;  /* 0x00000c0001087983 */ /* 0x000ee20000100800 */
[----:B------:R-:W1:Y:S01]  /*26280*/  S2R R3, SR_TID.X ;  /* 0x0000000000037919 */ /* 0x000e620000002100 */
[----:B------:R-:W4:Y:S01]  /*26290*/  S2R R9, SR_TID.X ;  /* 0x0000000000097919 */ /* 0x000f220000002100 */
[----:B0-----:R-:W-:-:S13]  /*262a0*/  ISETP.NE.AND P0, PT, R7, 0x1, PT ;  /* 0x000000010700780c */ /* 0x001fda0003f05270 */
[----:B------:R-:W0:Y:S01]  /*262b0*/  @P0 LDC R5, c[0x0][0x434] ;  /* 0x00010d00ff050b82 */ /* 0x000e220000000800 */
[----:B-1----:R-:W-:-:S04]  /*262c0*/  LOP3.LUT R3, R3, 0x7f, RZ, 0xc0, !PT ;  /* 0x0000007f03037812 */ /* 0x002fc800078ec0ff */
[----:B------:R-:W-:Y:S01]  /*262d0*/  SHF.R.U32.HI R3, RZ, 0x3, R3 ;  /* 0x00000003ff037819 */ /* 0x000fe20000011603 */
[----:B----4-:R-:W-:-:S05]  /*262e0*/  IMAD.SHL.U32 R9, R9, 0x10, RZ ;  /* 0x0000001009097824 */ /* 0x010fca00078e00ff */
[----:B------:R-:W-:Y:S02]  /*262f0*/  LOP3.LUT R9, R3, 0x70, R9, 0xf8, !PT ;  /* 0x0000007003097812 */ /* 0x000fe400078ef809 */
[----:B------:R-:W1:Y:S02]  /*26300*/  @P0 LDC R3, c[0x0][0x438] ;  /* 0x00010e00ff030b82 */ /* 0x000e640000000800 */
[----:B------:R-:W-:Y:S01]  /*26310*/  ISETP.GT.U32.AND P2, PT, R9, 0x5f, PT ;  /* 0x0000005f0900780c */ /* 0x000fe20003f44070 */
[----:B--2---:R-:W-:-:S04]  /*26320*/  IMAD R4, R0, 0x60, R2 ;  /* 0x0000006000047824 */ /* 0x004fc800078e0202 */
[----:B------:R-:W-:-:S04]  /*26330*/  IMAD.IADD R4, R9, 0x1, R4 ;  /* 0x0000000109047824 */ /* 0x000fc800078e0204 */
[----:B0-----:R-:W-:-:S04]  /*26340*/  @P0 IMAD.HI.U32 R6, R4, R5, RZ ;  /* 0x0000000504060227 */ /* 0x001fc800078e00ff */
[----:B------:R-:W-:Y:S01]  /*26350*/  IMAD.MOV.U32 R2, RZ, RZ, R4 ;  /* 0x000000ffff027224 */ /* 0x000fe200078e0004 */
[----:B-1----:R-:W-:-:S05]  /*26360*/  @P0 SHF.R.U32.HI R2, RZ, R3, R6 ;  /* 0x00000003ff020219 */ /* 0x002fca0000011606 */
[----:B------:R-:W-:-:S04]  /*26370*/  IMAD.MOV R3, RZ, RZ, -R2 ;  /* 0x000000ffff037224 */ /* 0x000fc800078e0a02 */
[----:B------:R-:W-:Y:S02]  /*26380*/  IMAD R7, R7, R3, R4 ;  /* 0x0000000307077224 */ /* 0x000fe400078e0204 */
[----:B------:R-:W3:Y:S01]  /*26390*/  @!P2 LDC.64 R4, c[0x0][0x428] ;  /* 0x00010a00ff04ab82 */ /* 0x000ee20000000a00 */
[--C-:B------:R-:W-:Y:S01]  /*263a0*/  @!P2 SHF.R.S32.HI R3, RZ, 0x1f, R2.reuse ;  /* 0x0000001fff03a819 */ /* 0x100fe20000011402 */
[-C--:B---3--:R-:W-:Y:S02]  /*263b0*/  @!P2 IMAD R6, R8, R4.reuse, RZ ;  /* 0x000000040806a224 */ /* 0x088fe400078e02ff */
[----:B------:R-:W-:-:S04]  /*263c0*/  @!P2 IMAD.WIDE.U32 R2, R34, R4, R2 ;  /* 0x000000042202a225 */ /* 0x000fc800078e0002 */
[----:B------:R-:W-:Y:S02]  /*263d0*/  @!P2 IMAD R6, R34, R5, R6 ;  /* 0x000000052206a224 */ /* 0x000fe400078e0206 */
[----:B------:R-:W0:Y:S02]  /*263e0*/  @!P2 LDC.64 R4, c[0x0][0x418] ;  /* 0x00010600ff04ab82 */ /* 0x000e240000000a00 */
[----:B------:R-:W-:Y:S02]  /*263f0*/  @!P2 IMAD.IADD R3, R6, 0x1, R3 ;  /* 0x000000010603a824 */ /* 0x000fe400078e0203 */
[----:B------:R-:W-:Y:S01]  /*26400*/  IMAD.MOV.U32 R6, RZ, RZ, RZ ;  /* 0x000000ffff067224 */ /* 0x000fe200078e00ff */
[----:B0-----:R-:W-:-:S04]  /*26410*/  @!P2 LEA R4, P0, R2, R4, 0x2 ;  /* 0x000000040204a211 */ /* 0x001fc800078010ff */
[----:B------:R-:W-:-:S05]  /*26420*/  @!P2 LEA.HI.X R5, R2, R5, R3, 0x2, P0 ;  /* 0x000000050205a211 */ /* 0x000fca00000f1403 */
[----:B------:R0:W5:Y:S01]  /*26430*/  @!P2 LDG.E R6, desc[UR60][R4.64] ;  /* 0x0000003c0406a981 */ /* 0x000162000c1e1900 */
[----:B------:R-:W-:Y:S01]  /*26440*/  LOP3.LUT P1, RZ, R22, 0x10, RZ, 0xc0, !PT ;  /* 0x0000001016ff7812 */ /* 0x000fe2000782c0ff */
[----:B------:R-:W-:-:S05]  /*26450*/  VIADD R27, R10, 0x1 ;  /* 0x000000010a1b7836 */ /* 0x000fca0000000000 */
        /* <DEDUP_REMOVED lines=8> */
.L_x_1959:
[----:B------:R-:W-:Y:S01]  /*264e0*/  IMAD R5, R27, 0x8, R23 ;  /* 0x000000081b057824 */ /* 0x000fe200078e0217 */
[----:B------:R-:W-:Y:S01]  /*264f0*/  SHF.L.U32 R0, R29, 0x1f, RZ ;  /* 0x0000001f1d007819 */ /* 0x000fe200000006ff */
[----:B------:R-:W-:Y:S03]  /*26500*/  BSSY B1, `(.L_x_1960) ;  /* 0x0000003000017945 */ /* 0x000fe60003800000 */
[----:B------:R-:W0:Y:S02]  /*26510*/  SYNCS.PHASECHK.TRANS64.TRYWAIT P0, [R5+URZ+0x2a840], R0 ;  /* 0x02a84000050075a7 */ /* 0x000e24000800017f */
[----:B0-----:R-:W-:Y:S05]  /*26520*/  @!P0 BRA `(.L_x_1961) ;  /* 0x0000004c00a08947 */ /* 0x001fea0003800000 */
.L_x_2105:
[----:B------:R-:W-:Y:S05]  /*26530*/  BSYNC B1 ;  /* 0x0000000000017941 */ /* 0x000fea0003800000 */
.L_x_1960:
        /* <DEDUP_REMOVED lines=68> */
.L_x_2119:
        /* <DEDUP_REMOVED lines=10> */
.L_x_1963:
        /* <DEDUP_REMOVED lines=10> */
.L_x_1964:
[----:B------:R2:W-:Y:S01]  /*26ac0*/  SYNCS.ARRIVE.TRANS64.A1T0 RZ, [R5+URZ+0x2a830], RZ ;  /* 0x02a830ff05ff79a7 */ /* 0x0005e2000810003f */
[----:B------:R-:W-:Y:S05]  /*26ad0*/  @!P2 BRA `(.L_x_1965) ;  /* 0x000000000004a947 */ /* 0x000fea0003800000 */
[----:B------:R-:W-:Y:S01]  /*26ae0*/  BPT.TRAP 0x1 ;  /* 0x000000040000795c */ /* 0x000fe20000300000 */
.L_x_1965:
[----:B-1----:R-:W-:Y:S01]  /*26af0*/  SHF.L.U32 R2, R20, 0x1f, RZ ;  /* 0x0000001f14027819 */ /* 0x002fe200000006ff */
[----:B--2---:R-:W-:Y:S01]  /*26b00*/  IMAD R5, R10, 0x8, R23 ;  /* 0x000000080a057824 */ /* 0x004fe200078e0217 */
[----:B------:R-:W-:Y:S03]  /*26b10*/  BSSY B1, `(.L_x_1966) ;  /* 0x0000003000017945 */ /* 0x000fe60003800000 */
[----:B------:R-:W1:Y:S02]  /*26b20*/  SYNCS.PHASECHK.TRANS64.TRYWAIT P0, [R5+URZ+0x2a860], R2 ;  /* 0x02a86002050075a7 */ /* 0x000e64000800017f */
[----:B-1----:R-:W-:Y:S05]  /*26b30*/  @!P0 BRA `(.L_x_1967) ;  /* 0x00000050000c8947 */ /* 0x002fea0003800000 */
.L_x_2120:
[----:B------:R-:W-:Y:S05]  /*26b40*/  BSYNC B1 ;  /* 0x0000000000017941 */ /* 0x000fea0003800000 */
.L_x_1966:
        /* <DEDUP_REMOVED lines=55> */
.L_x_2134:
[C---:B------:R-:W-:Y:S01]  /*26ec0*/  ISETP.LT.OR P1, PT, R8.reuse, 0x51, !P1 ;  /* 0x000000510800780c */ /* 0x040fe20004f21670 */
[----:B------:R-:W-:Y:S01]  /*26ed0*/  ULDC.64 UR4, c[0x0][0x328] ;  /* 0x0000ca0000047ab9 */ /* 0x000fe20000000a00 */
[----:B------:R-:W-:Y:S02]  /*26ee0*/  ISETP.LT.OR P0, PT, R8, 0x51, !P0 ;  /* 0x000000510800780c */ /* 0x000fe40004701670 */
[----:B-1----:R-:W-:Y:S01]  /*26ef0*/  IADD3 R2, P2, R2, R0, RZ ;  /* 0x0000000002027210 */ /* 0x002fe20007f5e0ff */
[----:B------:R-:W-:-:S04]  /*26f00*/  IMAD R0, R21, UR4, RZ ;  /* 0x0000000415007c24 */ /* 0x000fc8000f8e02ff */
[----:B------:R-:W-:Y:S02]  /*26f10*/  IMAD.X R3, RZ, RZ, R24, P2 ;  /* 0x000000ffff037224 */ /* 0x000fe400010e0618 */
[----:B------:R-:W-:-:S03]  /*26f20*/  IMAD R9, R7, UR5, R0 ;  /* 0x0000000507097c24 */ /* 0x000fc6000f8e0200 */
        /* <DEDUP_REMOVED lines=14> */
.L_x_1969:
        /* <DEDUP_REMOVED lines=10> */
.L_x_1970:
[----:B------:R-:W2:Y:S01]  /*270b0*/  LDL R0, [R1+0x8] ;  /* 0x0000080001007983 */ /* 0x000ea20000100800 */
[----:B------:R-:W-:Y:S01]  /*270c0*/  ULDC.64 UR4, c[0x0][0x330] ;  /* 0x0000cc0000047ab9 */ /* 0x000fe20000000a00 */
[----:B------:R1:W-:Y:S01]  /*270d0*/  SYNCS.ARRIVE.TRANS64.A1T0 RZ, [R5+URZ+0x2a850], RZ ;  /* 0x02a850ff05ff79a7 */ /* 0x0003e2000810003f */
[----:B------:R-:W-:Y:S02]  /*270e0*/  IMAD.MOV.U32 R3, RZ, RZ, R7 ;  /* 0x000000ffff037224 */ /* 0x000fe400078e0007 */
[----:B------:R-:W-:Y:S02]  /*270f0*/  IMAD.MOV.U32 R10, RZ, RZ, R27 ;  /* 0x000000ffff0a7224 */ /* 0x000fe400078e001b */
        /* <DEDUP_REMOVED lines=9> */
[C---:B--2---:R-:W-:Y:S01]  /*27190*/  ISETP.GT.AND P0, PT, R26.reuse, R0, PT ;  /* 0x000000001a00720c */ /* 0x044fe20003f04270 */
[----:B------:R-:W-:-:S12]  /*271a0*/  VIADD R0, R26, 0xffffffff ;  /* 0xffffffff1a007836 */ /* 0x000fd80000000000 */
[----:B------:R-:W-:Y:S05]  /*271b0*/  @P0 BRA `(.L_x_1971) ;  /* 0xfffffff000240947 */ /* 0x000fea000383ffff */
.L_x_1958:
[----:B------:R-:W-:Y:S05]  /*271c0*/  BSYNC B0 ;  /* 0x0000000000007941 */ /* 0x000fea0003800000 */
.L_x_1957:
[----:B0-----:R-:W0:Y:S01]  /*271d0*/  S2R R2, SR_TID.X ;  /* 0x0000000000027919 */ /* 0x001e220000002100 */
[----:B------:R-:W-:Y:S01]  /*271e0*/  BSSY B0, `(.L_x_1972) ;  /* 0x0000010000007945 */ /* 0x000fe20003800000 */
[----:B0-----:R-:W-:-:S04]  /*271f0*/  LOP3.LUT R2, R2, 0x7f, RZ, 0xc0, !PT ;  /* 0x0000007f02027812 */ /* 0x001fc800078ec0ff */
[----:B------:R-:W-:-:S13]  /*27200*/  ISETP.NE.AND P0, PT, R2, RZ, PT ;  /* 0x000000ff0200720c */ /* 0x000fda0003f05270 */
[----:B------:R-:W-:Y:S05]  /*27210*/  @P0 BRA `(.L_x_1973) ;  /* 0x0000000000300947 */ /* 0x000fea0003800000 */
[----:B------:R-:W0:Y:S01]  /*27220*/  S2R R5, SR_LANEID ;  /* 0x0000000000057919 */ /* 0x000e220000000000 */
[----:B------:R-:W-:Y:S01]  /*27230*/  VOTEU.ANY UR4, UPT, PT ;  /* 0x0000000000047886 */ /* 0x000fe200038e0100 */
[----:B------:R-:W1:Y:S01]  /*27240*/  LDC.64 R2, c[0x0][0xc60] ;  /* 0x00031800ff027b82 */ /* 0x000e620000000a00 */
[----:B------:R-:W0:Y:S02]  /*27250*/  FLO.U32 R0, UR4 ;  /* 0x0000000400007d00 */ /* 0x000e2400080e0000 */
[----:B0-----:R-:W-:-:S06]  /*27260*/  ISETP.EQ.U32.AND P0, PT, R0, R5, PT ;  /* 0x000000050000720c */ /* 0x001fcc0003f02070 */
[----:B------:R-:W1:Y:S07]  /*27270*/  POPC R5, UR4 ;  /* 0x0000000400057d09 */ /* 0x000e6e0008000000 */
[----:B-1----:R-:W2:Y:S01]  /*27280*/  @P0 ATOMG.E.ADD.STRONG.GPU PT, R3, desc[UR60][R2.64], R5 ;  /* 0x00000005020309a8 */ /* 0x002ea200081ee1fc */
[----:B------:R-:W0:Y:S02]  /*27290*/  S2R R4, SR_LTMASK ;  /* 0x0000000000047919 */ /* 0x000e240000003900 */
[----:B0-----:R-:W-:-:S04]  /*272a0*/  LOP3.LUT R4, R4, UR4, RZ, 0xc0, !PT ;  /* 0x0000000404047c12 */ /* 0x001fc8000f8ec0ff */
[----:B------:R-:W0:Y:S01]  /*272b0*/  POPC R7, R4 ;  /* 0x0000000400077309 */ /* 0x000e220000000000 */
[----:B--2---:R-:W0:Y:S02]  /*272c0*/  SHFL.IDX PT, R0, R3, R0, 0x1f ;  /* 0x00001f0003007589 */ /* 0x004e2400000e0000 */
[----:B0-----:R-:W-:-:S07]  /*272d0*/  IADD3 R16, R0, UR38, R7 ;  /* 0x0000002600107c10 */ /* 0x001fce000fffe007 */
.L_x_1973:
[----:B------:R-:W-:Y:S05]  /*272e0*/  BSYNC B0 ;  /* 0x0000000000007941 */ /* 0x000fea0003800000 */
.L_x_1972:
[----:B------:R-:W-:-:S13]  /*272f0*/  LOP3.LUT P0, RZ, R22, 0x10, RZ, 0xc0, !PT ;  /* 0x0000001016ff7812 */ /* 0x000fda000780c0ff */
[----:B------:R-:W-:Y:S05]  /*27300*/  @!P0 BRA `(.L_x_1974) ;  /* 0x0000000000048947 */ /* 0x000fea0003800000 */
[----:B------:R-:W-:Y:S01]  /*27310*/  BPT.TRAP 0x1 ;  /* 0x000000040000795c */ /* 0x000fe20000300000 */
.L_x_1974:
[----:B------:R-:W2:Y:S01]  /*27320*/  LDL.LU R2, [R1] ;  /* 0x0000000001027983 */ /* 0x000ea20000300800 */
[----:B------:R-:W-:Y:S01]  /*27330*/  IMAD R0, R27, 0x8, R23 ;  /* 0x000000081b007824 */ /* 0x000fe200078e0217 */
[----:B------:R-:W-:Y:S01]  /*27340*/  SHF.L.U32 R3, R29, 0x1f, RZ ;  /* 0x0000001f1d037819 */ /* 0x000fe200000006ff */
[----:B------:R-:W-:Y:S03]  /*27350*/  BSSY B0, `(.L_x_1975) ;  /* 0x0000004000007945 */ /* 0x000fe60003800000 */
[----:B------:R-:W0:Y:S01]  /*27360*/  SYNCS.PHASECHK.TRANS64.TRYWAIT P0, [R0+URZ+0x2a860], R3 ;  /* 0x02a86003000075a7 */ /* 0x000e22000800017f */
[----:B--2---:R-:W-:Y:S01]  /*27370*/  IMAD R6, R26, -0x60, R2 ;  /* 0xffffffa01a067824 */ /* 0x004fe200078e0202 */
[----:B0-----:R-:W-:Y:S06]  /*27380*/  @!P0 BRA `(.L_x_1976) ;  /* 0x0000004c00fc8947 */ /* 0x001fec0003800000 */
.L_x_2135:
[----:B------:R-:W-:Y:S05]  /*27390*/  BSYNC B0 ;  /* 0x0000000000007941 */ /* 0x000fea0003800000 */
.L_x_1975:
        /* <DEDUP_REMOVED lines=57> */
.L_x_2149:
        /* <DEDUP_REMOVED lines=11> */
.L_x_1978:
        /* <DEDUP_REMOVED lines=10> */
.L_x_1979:
[----:B------:R-:W-:Y:S01]  /*27880*/  VIADD R27, R27, 0x1 ;  /* 0x000000011b1b7836 */ /* 0x000fe20000000000 */
[----:B------:R1:W-:Y:S04]  /*27890*/  SYNCS.ARRIVE.TRANS64.A1T0 RZ, [R0+URZ+0x2a850], RZ ;  /* 0x02a850ff00ff79a7 */ /* 0x0003e8000810003f */
[----:B------:R-:W-:-:S04]  /*278a0*/  ISETP.NE.AND P0, PT, R27, 0x2, PT ;  /* 0x000000021b00780c */ /* 0x000fc80003f05270 */
[----:B-1----:R-:W-:Y:S02]  /*278b0*/  SEL R0, RZ, 0x1, P0 ;  /* 0x00000001ff007807 */ /* 0x002fe40000000000 */
[----:B------:R-:W-:Y:S02]  /*278c0*/  SEL R27, R27, RZ, P0 ;  /* 0x000000ff1b1b7207 */ /* 0x000fe40000000000 */
[----:B------:R-:W-:-:S07]  /*278d0*/  LOP3.LUT R29, R29, R0, RZ, 0x3c, !PT ;  /* 0x000000001d1d7212 */ /* 0x000fce00078e3cff */
.L_x_1936:
[----:B------:R-:W-:Y:S05]  /*278e0*/  BSYNC B7 ;  /* 0x0000000000077941 */ /* 0x000fea0003800000 */
.L_x_1934:
[----:B------:R-:W-:-:S13]  /*278f0*/  LOP3.LUT P0, RZ, R22, 0x20, RZ, 0xc0, !PT ;  /* 0x0000002016ff7812 */ /* 0x000fda000780c0ff */
[----:B------:R-:W-:Y:S05]  /*27900*/  @!P0 BRA `(.L_x_1980) ;  /* 0x0000000000248947 */ /* 0x000fea0003800000 */
[----:B------:R-:W-:Y:S05]  /*27910*/  WARPSYNC.ALL ;  /* 0x0000000000007948 */ /* 0x000fea0003800000 */
[----:B------:R-:W2:Y:S08]  /*27920*/  S2UR UR5, SR_CgaCtaId ;  /* 0x00000000000579c3 */ /* 0x000eb00000008800 */
[----:B------:R-:W-:Y:S06]  /*27930*/  BAR.SYNC.DEFER_BLOCKING 0x5, 0x180 ;  /* 0x0146000000007b1d */ /* 0x000fec0000010000 */
[----:B------:R-:W-:-:S02]  /*27940*/  UMOV UR4, 0x400 ;  /* 0x0000040000047882 */ /* 0x000fc40000000000 */
[----:B--2---:R-:W-:-:S06]  /*27950*/  ULEA UR4, UR5, UR4, 0x18 ;  /* 0x0000000405047291 */ /* 0x004fcc000f8ec03f */
[----:B0-----:R-:W-:-:S05]  /*27960*/  IMAD.U32 R23, RZ, RZ, UR4 ;  /* 0x00000004ff177e24 */ /* 0x001fca000f8e00ff */
[----:B------:R2:W3:Y:S01]  /*27970*/  LDS.128 R16, [R23+0x2a8d0] ;  /* 0x02a8d00017107984 */ /* 0x0004e20000000c00 */
[----:B------:R-:W-:Y:S06]  /*27980*/  BAR.ARV 0x4, 0x180 ;  /* 0x0106000000007b1d */ /* 0x000fec0000002000 */
[----:B------:R-:W-:Y:S05]  /*27990*/  BRA `(.L_x_1981) ;  /* 0x0000000800cc7947 */ /* 0x000fea0003800000 */
.L_x_1980:
[----:B------:R-:W2:Y:S01]  /*279a0*/  S2R R8, SR_TID.X ;  /* 0x0000000000087919 */ /* 0x000ea20000002100 */
[----:B------:R-:W-:Y:S01]  /*279b0*/  UMOV UR4, 0xffffffff ;  /* 0xffffffff00047882 */ /* 0x000fe20000000000 */
[----:B--2---:R-:W-:-:S04]  /*279c0*/  LOP3.LUT R8, R8, 0x1f, RZ, 0xc0, !PT ;  /* 0x0000001f08087812 */ /* 0x004fc800078ec0ff */
        /* <DEDUP_REMOVED lines=32> */
[----:B------:R0:W2:Y:S02]  /*27bd0*/  SHFL.IDX PT, R14, R2, 0x1f, 0x1f ;  /* 0x03e01f00020e7f89 */ /* 0x0000a400000e0000 */
.L_x_2159:
[----:B------:R-:W-:Y:S02]  /*27be0*/  ULDC UR4, c[0x0][0xc38] ;  /* 0x00030e0000047ab9 */ /* 0x000fe40000000800 */
[----:B------:R-:W-:-:S04]  /*27bf0*/  IMAD.U32 R7, RZ, RZ, UR4 ;  /* 0x00000004ff077e24 */ /* 0x000fc8000f8e00ff */
[----:B--2---:R-:W-:-:S04]  /*27c00*/  IMAD R14, R14, R7, RZ ;  /* 0x000000070e0e7224 */ /* 0x004fc800078e02ff */
[----:B------:R-:W-:-:S05]  /*27c10*/  IMAD.IADD R9, R4, 0x1, R14 ;  /* 0x0000000104097824 */ /* 0x000fca00078e020e */
[----:B------:R-:W-:-:S13]  /*27c20*/  ISETP.GT.AND P6, PT, R9, R0, PT ;  /* 0x000000000900720c */ /* 0x000fda0003fc4270 */
[----:B------:R-:W-:Y:S05]  /*27c30*/  @P6 BRA `(.L_x_1983) ;  /* 0x00000000009c6947 */ /* 0x000fea0003800000 */
.L_x_1988:
[----:B0-----:R-:W0:Y:S01]  /*27c40*/  LDC R2, c[0x0][0xc3c] ;  /* 0x00030f00ff027b82 */ /* 0x001e220000000800 */
[----:B------:R-:W-:-:S05]  /*27c50*/  VIADD R19, R19, 0x1f ;  /* 0x0000001f13137836 */ /* 0x000fca0000000000 */
[----:B0-----:R-:W-:-:S13]  /*27c60*/  ISETP.GE.AND P6, PT, R19, R2, PT ;  /* 0x000000021300720c */ /* 0x001fda0003fc6270 */
[----:B------:R-:W-:Y:S05]  /*27c70*/  @P6 BRA `(.L_x_1984) ;  /* 0x0000000400d06947 */ /* 0x000fea0003800000 */
[----:B------:R-:W0:Y:S01]  /*27c80*/  S2R R3, SR_TID.X ;  /* 0x0000000000037919 */ /* 0x000e220000002100 */
        /* <DEDUP_REMOVED lines=9> */
.L_x_1986:
[----:B------:R-:W-:Y:S05]  /*27d20*/  BSYNC B0 ;  /* 0x0000000000007941 */ /* 0x000fea0003800000 */
.L_x_1985:
[----:B------:R-:W-:-:S03]  /*27d30*/  UMOV UR4, 0xffffffff ;  /* 0xffffffff00047882 */ /* 0x000fc60000000000 */
[----:B------:R-:W-:Y:S05]  /*27d40*/  BRA.DIV UR4, `(.L_x_1987) ;  /* 0x0000005204b07947 */ /* 0x000fea000b800000 */
[----:B-----5:R-:W2:Y:S02]  /*27d50*/  SHFL.UP PT, R14, R5, 0x1, RZ ;  /* 0x04200000050e7989 */ /* 0x020ea400000e00ff */
[----:B--2---:R-:W-:-:S05]  /*27d60*/  SEL R14, R14, RZ, P1 ;  /* 0x000000ff0e0e7207 */ /* 0x004fca0000800000 */
        /* <DEDUP_REMOVED lines=14> */
.L_x_2167:
[----:B------:R-:W-:Y:S02]  /*27e50*/  ULDC UR4, c[0x0][0xc38] ;  /* 0x00030e0000047ab9 */ /* 0x000fe40000000800 */
[----:B------:R-:W-:-:S04]  /*27e60*/  IMAD.U32 R7, RZ, RZ, UR4 ;  /* 0x00000004ff077e24 */ /* 0x000fc8000f8e00ff */
[----:B--2---:R-:W-:-:S04]  /*27e70*/  IMAD R14, R14, R7, RZ ;  /* 0x000000070e0e7224 */ /* 0x004fc800078e02ff */
[----:B------:R-:W-:-:S05]  /*27e80*/  IMAD.IADD R9, R14, 0x1, R9 ;  /* 0x000000010e097824 */ /* 0x000fca00078e0209 */
[----:B------:R-:W-:-:S13]  /*27e90*/  ISETP.GT.AND P6, PT, R9, R0, PT ;  /* 0x000000000900720c */ /* 0x000fda0003fc4270 */
[----:B------:R-:W-:Y:S05]  /*27ea0*/  @!P6 BRA `(.L_x_1988) ;  /* 0xfffffffc0064e947 */ /* 0x000fea000383ffff */
.L_x_1983:
        /* <DEDUP_REMOVED lines=8> */
.L_x_2171:
[----:B------:R-:W-:Y:S01]  /*27f30*/  ISETP.NE.AND P0, PT, R3, RZ, PT ;  /* 0x000000ff0300720c */ /* 0x000fe20003f05270 */
[----:B------:R-:W-:-:S12]  /*27f40*/  IMAD.MOV.U32 R14, RZ, RZ, RZ ;  /* 0x000000ffff0e7224 */ /* 0x000fd800078e00ff */
[----:B------:R-:W-:Y:S05]  /*27f50*/  @!P0 BRA `(.L_x_1990) ;  /* 0x0000000000108947 */ /* 0x000fea0003800000 */
[----:B------:R-:W-:Y:S01]  /*27f60*/  UMOV UR4, 0xffffffff ;  /* 0xffffffff00047882 */ /* 0x000fe20000000000 */
[----:B------:R-:W-:Y:S02]  /*27f70*/  VIADD R12, R4, 0xffffffff ;  /* 0xffffffff040c7836 */ /* 0x000fe40000000000 */
[----:B------:R-:W-:Y:S05]  /*27f80*/  BRA.DIV UR4, `(.L_x_1991) ;  /* 0x0000005604247947 */ /* 0x000fea000b800000 */
[----:B------:R4:W0:Y:S02]  /*27f90*/  SHFL.IDX PT, R14, R2, R12, 0x1f ;  /* 0x00001f0c020e7589 */ /* 0x00082400000e0000 */
.L_x_1990:
[----:B0---4-:R-:W0:Y:S01]  /*27fa0*/  LDC.64 R2, c[0x0][0xc90] ;  /* 0x00032400ff027b82 */ /* 0x011e220000000a00 */
[----:B------:R-:W-:-:S04]  /*27fb0*/  IMAD.IADD R19, R4, 0x1, R19 ;  /* 0x0000000104137824 */ /* 0x000fc800078e0213 */
[----:B0-----:R-:W-:-:S05]  /*27fc0*/  IMAD.WIDE R2, R19, 0x4, R2 ;  /* 0x0000000413027825 */ /* 0x001fca00078e0202 */
[----:B------:R0:W2:Y:S01]  /*27fd0*/  LDG.E R6, desc[UR60][R2.64] ;  /* 0x0000003c02067981 */ /* 0x0000a2000c1e1900 */
[----:B------:R-:W-:Y:S02]  /*27fe0*/  IMAD R16, R14, R7, R16 ;  /* 0x000000070e107224 */ /* 0x000fe400078e0210 */
[----:B0-----:R-:W-:Y:S02]  /*27ff0*/  IMAD.MOV.U32 R2, RZ, RZ, RZ ;  /* 0x000000ffff027224 */ /* 0x001fe400078e00ff */
        /* <DEDUP_REMOVED lines=60> */
.L_x_1984:
[----:B------:R-:W-:Y:S01]  /*283c0*/  UMOV UR4, URZ ;  /* 0x0000003f00047c82 */ /* 0x000fe20008000000 */
[----:B------:R-:W-:Y:S01]  /*283d0*/  UMOV UR5, URZ ;  /* 0x0000003f00057c82 */ /* 0x000fe20008000000 */
[----:B------:R-:W-:Y:S01]  /*283e0*/  ULDC UR6, c[0x0][0xc3c] ;  /* 0x00030f0000067ab9 */ /* 0x000fe20000000800 */
[----:B------:R-:W-:Y:S02]  /*283f0*/  IMAD.MOV.U32 R16, RZ, RZ, R0 ;  /* 0x000000ffff107224 */ /* 0x000fe400078e0000 */
[----:B------:R-:W-:Y:S02]  /*28400*/  IMAD.U32 R17, RZ, RZ, UR4 ;  /* 0x00000004ff117e24 */ /* 0x000fe4000f8e00ff */
[----:B------:R-:W-:Y:S02]  /*28410*/  IMAD.U32 R18, RZ, RZ, UR5 ;  /* 0x00000005ff127e24 */ /* 0x000fe4000f8e00ff */
[----:B------:R-:W-:-:S07]  /*28420*/  IMAD.U32 R19, RZ, RZ, UR6 ;  /* 0x00000006ff137e24 */ /* 0x000fce000f8e00ff */
.L_x_1992:
[----:B------:R-:W0:Y:S01]  /*28430*/  S2R R0, SR_TID.X ;  /* 0x0000000000007919 */ /* 0x000e220000002100 */
[----:B------:R-:W-:Y:S05]  /*28440*/  WARPSYNC.ALL ;  /* 0x0000000000007948 */ /* 0x000fea0003800000 */
[----:B------:R-:W-:Y:S01]  /*28450*/  BAR.SYNC.DEFER_BLOCKING 0x4, 0x180 ;  /* 0x0106000000007b1d */ /* 0x000fe20000010000 */
[----:B0-----:R-:W-:-:S04]  /*28460*/  LOP3.LUT R0, R0, 0x1f, RZ, 0xc0, !PT ;  /* 0x0000001f00007812 */ /* 0x001fc800078ec0ff */
[----:B------:R-:W-:-:S13]  /*28470*/  ISETP.NE.AND P0, PT, R0, RZ, PT ;  /* 0x000000ff0000720c */ /* 0x000fda0003f05270 */
[----:B------:R-:W0:Y:S01]  /*28480*/  @!P0 S2R R3, SR_CgaCtaId ;  /* 0x0000000000038919 */ /* 0x000e220000008800 */
[----:B------:R-:W-:-:S04]  /*28490*/  @!P0 MOV R0, 0x400 ;  /* 0x0000040000008802 */ /* 0x000fc80000000f00 */
[----:B0-----:R-:W-:-:S05]  /*284a0*/  @!P0 LEA R23, R3, R0, 0x18 ;  /* 0x0000000003178211 */ /* 0x001fca00078ec0ff */
[----:B------:R0:W-:Y:S01]  /*284b0*/  @!P0 STS.128 [R23+0x2a8d0], R16 ;  /* 0x02a8d01017008388 */ /* 0x0001e20000000c00 */
[----:B------:R-:W-:Y:S06]  /*284c0*/  BAR.ARV 0x5, 0x180 ;  /* 0x0146000000007b1d */ /* 0x000fec0000002000 */
.L_x_1981:
[----:B------:R-:W-:Y:S02]  /*284d0*/  ULDC UR4, c[0x0][0xc3c] ;  /* 0x00030f0000047ab9 */ /* 0x000fe40000000800 */
[----:B---3--:R-:W-:-:S13]  /*284e0*/  ISETP.GE.AND P0, PT, R19, UR4, PT ;  /* 0x0000000413007c0c */ /* 0x008fda000bf06270 */
[----:B------:R-:W-:Y:S05]  /*284f0*/  @!P0 BRA `(.L_x_1993) ;  /* 0xffffff9c00008947 */ /* 0x000fea000383ffff */
[----:B------:R-:W-:Y:S05]  /*28500*/  BSYNC B8 ;  /* 0x0000000000087941 */ /* 0x000fea0003800000 */
.L_x_1876:
[----:B------:R-:W3:Y:S01]  /*28510*/  LDL.LU R0, [R1+0x28] ;  /* 0x0000280001007983 */ /* 0x000ee20000300800 */
[----:B------:R-:W-:Y:S01]  /*28520*/  BSSY B0, `(.L_x_1994) ;  /* 0x000000b000007945 */ /* 0x000fe20003800000 */
[----:B------:R-:W4:Y:S01]  /*28530*/  S2R R5, SR_CgaCtaId ;  /* 0x0000000000057919 */ /* 0x000f220000008800 */
[----:B---3--:R-:W-:-:S05]  /*28540*/  VIADD R0, R0, 0x1 ;  /* 0x0000000100007836 */ /* 0x008fca0000000000 */
        /* <DEDUP_REMOVED lines=8> */
.L_x_2174:
[----:B------:R-:W-:Y:S05]  /*285d0*/  BSYNC B0 ;  /* 0x0000000000007941 */ /* 0x000fea0003800000 */
.L_x_1994:
[----:B------:R-:W-:-:S03]  /*285e0*/  UMOV UR4, 0xffffffff ;  /* 0xffffffff00047882 */ /* 0x000fc60000000000 */
[----:B------:R-:W-:Y:S05]  /*285f0*/  BRA.DIV UR4, `(.L_x_1996) ;  /* 0x0000004e04c07947 */ /* 0x000fea000b800000 */
[----:B0-----:R-:W0:Y:S02]  /*28600*/  S2R R0, SR_TID.X ;  /* 0x0000000000007919 */ /* 0x001e240000002100 */
[----:B0-----:R-:W-:-:S04]  /*28610*/  SHF.R.U32.HI R0, RZ, 0x5, R0 ;  /* 0x00000005ff007819 */ /* 0x001fc80000011600 */
[----:B------:R-:W-:-:S05]  /*28620*/  LOP3.LUT R0, R0, 0x3, RZ, 0xc0, !PT ;  /* 0x0000000300007812 */ /* 0x000fca00078ec0ff */
[----:B------:R0:W3:Y:S02]  /*28630*/  SHFL.IDX PT, R14, R0, RZ, 0x1f ;  /* 0x00001fff000e7589 */ /* 0x0000e400000e0000 */
.L_x_2177:
[----:B---3--:R-:W-:-:S13]  /*28640*/  ISETP.NE.AND P0, PT, R14, RZ, PT ;  /* 0x000000ff0e00720c */ /* 0x008fda0003f05270 */
[----:B------:R-:W-:Y:S05]  /*28650*/  @P0 BRA `(.L_x_1566) ;  /* 0x0000000000900947 */ /* 0x000fea0003800000 */
[----:B------:R-:W-:-:S03]  /*28660*/  UMOV UR4, 0xffffffff ;  /* 0xffffffff00047882 */ /* 0x000fc60000000000 */
[----:B------:R-:W-:Y:S05]  /*28670*/  BRA.DIV UR4, `(.L_x_1997) ;  /* 0x0000004e04d47947 */ /* 0x000fea000b800000 */
[----:B------:R-:W-:-:S13]  /*28680*/  ELECT P6, URZ, PT ;  /* 0x00000000003f782f */ /* 0x000fda00038c0000 */
.L_x_2180:
        /* <DEDUP_REMOVED lines=8> */
.L_x_1998:
[----:B------:R-:W-:Y:S01]  /*28710*/  IMAD R3, R27, 0x8, R5 ;  /* 0x000000081b037824 */ /* 0x000fe200078e0205 */
[----:B------:R-:W-:Y:S01]  /*28720*/  SHF.L.U32 R2, R29, 0x1f, RZ ;  /* 0x0000001f1d027819 */ /* 0x000fe200000006ff */
[----:B------:R-:W-:-:S03]  /*28730*/  VIADD R27, R27, 0x1 ;  /* 0x000000011b1b7836 */ /* 0x000fc60000000000 */
[----:B------:R-:W0:Y:S02]  /*28740*/  SYNCS.PHASECHK.TRANS64.TRYWAIT P1, [R3+URZ+0x2a840], R2 ;  /* 0x02a84002030075a7 */ /* 0x000e24000802017f */
[----:B------:R-:W-:-:S04]  /*28750*/  ISETP.NE.AND P2, PT, R27, 0x2, PT ;  /* 0x000000021b00780c */ /* 0x000fc80003f45270 */
[----:B------:R-:W-:Y:S01]  /*28760*/  SEL R0, RZ, 0x1, P2 ;  /* 0x00000001ff007807 */ /* 0x000fe20001000000 */
[----:B0-----:R-:W-:Y:S08]  /*28770*/  @!P1 BRA `(.L_x_1999) ;  /* 0x0000004c00b49947 */ /* 0x001ff00003800000 */
.L_x_2181:
[----:B------:R-:W-:Y:S02]  /*28780*/  SEL R27, R27, RZ, P2 ;  /* 0x000000ff1b1b7207 */ /* 0x000fe40001000000 */
[----:B------:R-:W-:Y:S01]  /*28790*/  LOP3.LUT R0, R29, R0, RZ, 0x3c, !PT ;  /* 0x000000001d007212 */ /* 0x000fe200078e3cff */
[----:B------:R-:W-:Y:S06]  /*287a0*/  @!P0 BRA `(.L_x_2000) ;  /* 0x0000000000048947 */ /* 0x000fec0003800000 */
[----:B------:R-:W-:Y:S01]  /*287b0*/  BPT.TRAP 0x1 ;  /* 0x000000040000795c */ /* 0x000fe20000300000 */
.L_x_2000:
[----:B------:R-:W-:Y:S01]  /*287c0*/  IMAD R27, R27, 0x8, R5 ;  /* 0x000000081b1b7824 */ /* 0x000fe200078e0205 */
[----:B------:R-:W-:-:S04]  /*287d0*/  SHF.L.U32 R0, R0, 0x1f, RZ ;  /* 0x0000001f00007819 */ /* 0x000fc800000006ff */
[----:B------:R-:W3:Y:S02]  /*287e0*/  SYNCS.PHASECHK.TRANS64.TRYWAIT P1, [R27+URZ+0x2a840], R0 ;  /* 0x02a840001b0075a7 */ /* 0x000ee4000802017f */
[----:B---3--:R-:W-:Y:S05]  /*287f0*/  @!P1 BRA `(.L_x_2001) ;  /* 0x0000004c00a89947 */ /* 0x008fea0003800000 */
.L_x_2182:
[----:B------:R-:W-:Y:S05]  /*28800*/  @!P0 BRA `(.L_x_2002) ;  /* 0x0000000000048947 */ /* 0x000fea0003800000 */
[----:B------:R-:W-:Y:S01]  /*28810*/  BPT.TRAP 0x1 ;  /* 0x000000040000795c */ /* 0x000fe20000300000 */
.L_x_2002:
[----:B------:R-:W4:Y:S02]  /*28820*/  SYNCS.PHASECHK.TRANS64.TRYWAIT P1, [R3+URZ+0x2a860], R2 ;  /* 0x02a86002030075a7 */ /* 0x000f24000802017f */
[----:B----4-:R-:W-:Y:S05]  /*28830*/  @!P1 BRA `(.L_x_2003) ;  /* 0x0000004c00ac9947 */ /* 0x010fea0003800000 */
.L_x_2183:
[----:B------:R-:W-:Y:S05]  /*28840*/  @!P0 BRA `(.L_x_2004) ;  /* 0x0000000000048947 */ /* 0x000fea0003800000 */
[----:B------:R-:W-:Y:S01]  /*28850*/  BPT.TRAP 0x1 ;  /* 0x000000040000795c */ /* 0x000fe20000300000 */
.L_x_2004:
[----:B------:R0:W0:Y:S02]  /*28860*/  SYNCS.PHASECHK.TRANS64.TRYWAIT P0, [R27+URZ+0x2a860], R0 ;  /* 0x02a860001b0075a7 */ /* 0x000024000800017f */
[----:B0-----:R-:W-:Y:S05]  /*28870*/  @!P0 NANOSLEEP.SYNCS 0x989680 ;  /* 0x009896800000895d */ /* 0x001fea0003900000 */
[----:B------:R-:W0:Y:S02]  /*28880*/  @!P0 SYNCS.PHASECHK.TRANS64 P0, [R27+URZ+0x2a860], R0 ;  /* 0x02a860001b0085a7 */ /* 0x000e24000800007f */
[----:B0-----:R-:W-:Y:S05]  /*28890*/  @!P0 BRA `(.L_x_2004) ;  /* 0xfffffffc00f08947 */ /* 0x001fea000383ffff */
.L_x_1566:
[----:B------:R-:W-:Y:S05]  /*288a0*/  BSYNC B9 ;  /* 0x0000000000097941 */ /* 0x000fea0003800000 */
.L_x_1563:
[----:B------:R-:W-:Y:S05]  /*288b0*/  EXIT ;  /* 0x000000000000794d */ /* 0x000fea0003800000 */
.L_x_1592:
[----:B0-----:R0:W1:Y:S02]  /*288c0*/  SYNCS.PHASECHK.TRANS64.TRYWAIT P6, [R86+URZ+0x2a890], R87 ;  /* 0x02a89057560075a7 */ /* 0x00106400080c017f */
[----:B-1----:R-:W-:Y:S05]  /*288d0*/  @!P6 NANOSLEEP.SYNCS 0x989680 ;  /* 0x009896800000e95d */ /* 0x002fea0003900000 */
[----:B------:R-:W1:Y:S02]  /*288e0*/  @!P6 SYNCS.PHASECHK.TRANS64 P6, [R86+URZ+0x2a890], R87 ;  /* 0x02a890575600e5a7 */ /* 0x000e6400080c007f */
[----:B-1----:R-:W-:Y:S05]  /*288f0*/  @!P6 BRA `(.L_x_1592) ;  /* 0xfffffffc00f0e947 */ /* 0x002fea000383ffff */
[----:B------:R-:W-:Y:S05]  /*28900*/  BRA `(.L_x_2005) ;  /* 0xfffffdb000447947 */ /* 0x000fea000383ffff */
.L_x_1593:
        /* <DEDUP_REMOVED lines=8> */
.L_x_2007:
[----:B------:R-:W-:Y:S05]  /*28990*/  BSYNC B1 ;  /* 0x0000000000017941 */ /* 0x000fea0003800000 */
.L_x_2006:
        /* <DEDUP_REMOVED lines=8> */
.L_x_2008:
[----:B------:R-:W-:Y:S01]  /*28a20*/  IMAD.MOV.U32 R11, RZ, RZ, R14 ;  /* 0x000000ffff0b7224 */ /* 0x000fe200078e000e */
[----:B------:R-:W-:Y:S06]  /*28a30*/  BRA `(.L_x_2009) ;  /* 0xfffffdb0000c7947 */ /* 0x000fec000383ffff */
.L_x_1618:
[----:B------:R-:W-:Y:S01]  /*28a40*/  BSSY B1, `(.L_x_2010) ;  /* 0x0000008000017945 */ /* 0x000fe20003800000 */
[----:B0---4-:R-:W-:Y:S02]  /*28a50*/  IMAD.MOV.U32 R13, RZ, RZ, R115 ;  /* 0x000000ffff0d7224 */ /* 0x011fe400078e0073 */
[----:B------:R-:W-:Y:S02]  /*28a60*/  IMAD.MOV.U32 R12, RZ, RZ, 0x1 ;  /* 0x00000001ff0c7424 */ /* 0x000fe400078e00ff */
[----:B---3--:R-:W-:Y:S02]  /*28a70*/  IMAD.MOV.U32 R11, RZ, RZ, 0x1c1f ;  /* 0x00001c1fff0b7424 */ /* 0x008fe400078e00ff */
[----:B------:R-:W-:-:S07]  /*28a80*/  IMAD.MOV.U32 R15, RZ, RZ, -0x1 ;  /* 0xffffffffff0f7424 */ /* 0x000fce00078e00ff */
[----:B-12---:R-:W-:Y:S05]  /*28a90*/  WARPSYNC.COLLECTIVE R15, `(.L_x_2011) ;  /* 0x000000000f087348 */ /* 0x006fea0003c00000 */
[----:B------:R0:W3:Y:S02]  /*28aa0*/  SHFL.IDX P6, R14, R13, R12, R11 ;  /* 0x0000000c0d0e7389 */ /* 0x0000e400000c000b */
[----:B0123--:R-:W-:Y:S01]  /*28ab0*/  ENDCOLLECTIVE ;  /* 0x000000000000791b */ /* 0x00ffe20003800000 */
.L_x_2011:
[----:B------:R-:W-:Y:S05]  /*28ac0*/  BSYNC B1 ;  /* 0x0000000000017941 */ /* 0x000fea0003800000 */
.L_x_2010:
        /* <DEDUP_REMOVED lines=8> */
.L_x_2012:
[----:B------:R-:W-:Y:S01]  /*28b50*/  IMAD.MOV.U32 R116, RZ, RZ, R14 ;  /* 0x000000ffff747224 */ /* 0x000fe200078e000e */
[----:B------:R-:W-:Y:S06]  /*28b60*/  BRA `(.L_x_2013) ;  /* 0xfffffdc400607947 */ /* 0x000fec000383ffff */
.L_x_1648:
[----:B-1----:R1:W2:Y:S02]  /*28b70*/  SYNCS.PHASECHK.TRANS64.TRYWAIT P6, [R86+URZ+0x2a890], R87 ;  /* 0x02a89057560075a7 */ /* 0x0022a400080c017f */
[----:B--2---:R-:W-:Y:S05]  /*28b80*/  @!P6 NANOSLEEP.SYNCS 0x989680 ;  /* 0x009896800000e95d */ /* 0x004fea0003900000 */
[----:B------:R-:W2:Y:S02]  /*28b90*/  @!P6 SYNCS.PHASECHK.TRANS64 P6, [R86+URZ+0x2a890], R87 ;  /* 0x02a890575600e5a7 */ /* 0x000ea400080c007f */
[----:B--2---:R-:W-:Y:S05]  /*28ba0*/  @!P6 BRA `(.L_x_1648) ;  /* 0xfffffffc00f0e947 */ /* 0x004fea000383ffff */
[----:B------:R-:W-:Y:S05]  /*28bb0*/  BRA `(.L_x_2014) ;  /* 0xfffffde400a87947 */ /* 0x000fea000383ffff */
.L_x_1649:
        /* <DEDUP_REMOVED lines=8> */
.L_x_2016:
[----:B------:R-:W-:Y:S05]  /*28c40*/  BSYNC B1 ;  /* 0x0000000000017941 */ /* 0x000fea0003800000 */
.L_x_2015:
        /* <DEDUP_REMOVED lines=8> */
.L_x_2017:
[----:B------:R-:W-:Y:S01]  /*28cd0*/  IMAD.MOV.U32 R11, RZ, RZ, R14 ;  /* 0x000000ffff0b7224 */ /* 0x000fe200078e000e */
[----:B------:R-:W-:Y:S06]  /*28ce0*/  BRA `(.L_x_2018) ;  /* 0xfffffde400747947 */ /* 0x000fec000383ffff */
.L_x_1662:
[----:B------:R-:W-:Y:S01]  /*28cf0*/  BSSY B1, `(.L_x_2019) ;  /* 0x0000008000017945 */ /* 0x000fe20003800000 */
[----:B--234-:R-:W-:Y:S02]  /*28d00*/  IMAD.MOV.U32 R13, RZ, RZ, R115 ;  /* 0x000000ffff0d7224 */ /* 0x01cfe400078e0073 */
[----:B------:R-:W-:Y:S02]  /*28d10*/  IMAD.MOV.U32 R12, RZ, RZ, 0x1 ;  /* 0x00000001ff0c7424 */ /* 0x000fe400078e00ff */
[----:B------:R-:W-:Y:S02]  /*28d20*/  IMAD.MOV.U32 R11, RZ, RZ, 0x1c1f ;  /* 0x00001c1fff0b7424 */ /* 0x000fe400078e00ff */
[----:B------:R-:W-:-:S07]  /*28d30*/  IMAD.MOV.U32 R15, RZ, RZ, -0x1 ;  /* 0xffffffffff0f7424 */ /* 0x000fce00078e00ff */
[----:B01----:R-:W-:Y:S05]  /*28d40*/  WARPSYNC.COLLECTIVE R15, `(.L_x_2020) ;  /* 0x000000000f087348 */ /* 0x003fea0003c00000 */
[----:B------:R2:W3:Y:S02]  /*28d50*/  SHFL.IDX P6, R14, R13, R12, R11 ;  /* 0x0000000c0d0e7389 */ /* 0x0004e400000c000b */
[----:B0123--:R-:W-:Y:S01]  /*28d60*/  ENDCOLLECTIVE ;  /* 0x000000000000791b */ /* 0x00ffe20003800000 */
.L_x_2020:
[----:B------:R-:W-:Y:S05]  /*28d70*/  BSYNC B1 ;  /* 0x0000000000017941 */ /* 0x000fea0003800000 */
.L_x_2019:
        /* <DEDUP_REMOVED lines=8> */
.L_x_2021:
[----:B------:R-:W-:Y:S01]  /*28e00*/  IMAD.MOV.U32 R116, RZ, RZ, R14 ;  /* 0x000000ffff747224 */ /* 0x000fe200078e000e */
[----:B------:R-:W-:Y:S06]  /*28e10*/  BRA `(.L_x_2022) ;  /* 0xfffffdfc00207947 */ /* 0x000fec000383ffff */
.L_x_1675:
[----:B0-----:R0:W1:Y:S02]  /*28e20*/  SYNCS.PHASECHK.TRANS64.TRYWAIT P4, [R86+URZ+0x2a890], R87 ;  /* 0x02a89057560075a7 */ /* 0x001064000808017f */
[----:B-1----:R-:W-:Y:S05]  /*28e30*/  @!P4 NANOSLEEP.SYNCS 0x989680 ;  /* 0x009896800000c95d */ /* 0x002fea0003900000 */
[----:B------:R-:W1:Y:S02]  /*28e40*/  @!P4 SYNCS.PHASECHK.TRANS64 P4, [R86+URZ+0x2a890], R87 ;  /* 0x02a890575600c5a7 */ /* 0x000e64000808007f */
[----:B-1----:R-:W-:Y:S05]  /*28e50*/  @!P4 BRA `(.L_x_1675) ;  /* 0xfffffffc00f0c947 */ /* 0x002fea000383ffff */
[----:B------:R-:W-:Y:S05]  /*28e60*/  BRA `(.L_x_2023) ;  /* 0xfffffe1400147947 */ /* 0x000fea000383ffff */
.L_x_1676:
        /* <DEDUP_REMOVED lines=8> */
.L_x_2025:
[----:B------:R-:W-:Y:S05]  /*28ef0*/  BSYNC B1 ;  /* 0x0000000000017941 */ /* 0x000fea0003800000 */
.L_x_2024:
        /* <DEDUP_REMOVED lines=8> */
.L_x_2026:
[----:B------:R-:W-:Y:S01]  /*28f80*/  IMAD.MOV.U32 R37, RZ, RZ, R14 ;  /* 0x000000ffff257224 */ /* 0x000fe200078e000e */
[----:B------:R-:W-:Y:S06]  /*28f90*/  BRA `(.L_x_2027) ;  /* 0xfffffe1400387947 */ /* 0x000fec000383ffff */
.L_x_1679:
[----:B------:R-:W-:Y:S01]  /*28fa0*/  BSSY B1, `(.L_x_2028) ;  /* 0x0000008000017945 */ /* 0x000fe20003800000 */
[----:B----4-:R-:W-:Y:S02]  /*28fb0*/  IMAD.MOV.U32 R13, RZ, RZ, R39 ;  /* 0x000000ffff0d7224 */ /* 0x010fe400078e0027 */
[----:B------:R-:W-:Y:S02]  /*28fc0*/  IMAD.MOV.U32 R12, RZ, RZ, 0x1 ;  /* 0x00000001ff0c7424 */ /* 0x000fe400078e00ff */
[----:B------:R-:W-:Y:S02]  /*28fd0*/  IMAD.MOV.U32 R11, RZ, RZ, 0x1c1f ;  /* 0x00001c1fff0b7424 */ /* 0x000fe400078e00ff */
[----:B------:R-:W-:-:S07]  /*28fe0*/  IMAD.MOV.U32 R15, RZ, RZ, -0x1 ;  /* 0xffffffffff0f7424 */ /* 0x000fce00078e00ff */
[----:B0123--:R-:W-:Y:S05]  /*28ff0*/  WARPSYNC.COLLECTIVE R15, `(.L_x_2029) ;  /* 0x000000000f087348 */ /* 0x00ffea0003c00000 */
[----:B------:R4:W0:Y:S02]  /*29000*/  SHFL.IDX P6, R14, R13, R12, R11 ;  /* 0x0000000c0d0e7389 */ /* 0x00082400000c000b */
[----:B01234-:R-:W-:Y:S01]  /*29010*/  ENDCOLLECTIVE ;  /* 0x000000000000791b */ /* 0x01ffe20003800000 */
.L_x_2029:
[----:B------:R-:W-:Y:S05]  /*29020*/  BSYNC B1 ;  /* 0x0000000000017941 */ /* 0x000fea0003800000 */
.L_x_2028:
        /* <DEDUP_REMOVED lines=8> */
.L_x_2030:
[----:B------:R-:W-:Y:S01]  /*290b0*/  IMAD.MOV.U32 R37, RZ, RZ, R14 ;  /* 0x000000ffff257224 */ /* 0x000fe200078e000e */
[----:B------:R-:W-:Y:S06]  /*290c0*/  BRA `(.L_x_2031) ;  /* 0xfffffe1400947947 */ /* 0x000fec000383ffff */
.L_x_1683:
[----:B---3--:R3:W0:Y:S02]  /*290d0*/  SYNCS.PHASECHK.TRANS64.TRYWAIT P0, [R86+URZ+0x2a8b0], R87 ;  /* 0x02a8b057560075a7 */ /* 0x008624000800017f */
[----:B0-----:R-:W-:Y:S05]  /*290e0*/  @!P0 NANOSLEEP.SYNCS 0x989680 ;  /* 0x009896800000895d */ /* 0x001fea0003900000 */
[----:B------:R-:W0:Y:S02]  /*290f0*/  @!P0 SYNCS.PHASECHK.TRANS64 P0, [R86+URZ+0x2a8b0], R87 ;  /* 0x02a8b057560085a7 */ /* 0x000e24000800007f */
[----:B0-----:R-:W-:Y:S05]  /*29100*/  @!P0 BRA `(.L_x_1683) ;  /* 0xfffffffc00f08947 */ /* 0x001fea000383ffff */
[----:B------:R-:W-:Y:S05]  /*29110*/  BRA `(.L_x_2032) ;  /* 0xfffffe18006c7947 */ /* 0x000fea000383ffff */
.L_x_1709:
        /* <DEDUP_REMOVED lines=8> */
.L_x_2034:
[----:B------:R-:W-:Y:S05]  /*291a0*/  BSYNC B1 ;  /* 0x0000000000017941 */ /* 0x000fea0003800000 */
.L_x_2033:
        /* <DEDUP_REMOVED lines=8> */
.L_x_2035:
[----:B------:R-:W-:Y:S02]  /*29230*/  IMAD.MOV.U32 R13, RZ, RZ, R8 ;  /* 0x000000ffff0d7224 */ /* 0x000fe400078e0008 */
[----:B------:R-:W-:-:S07]  /*29240*/  IMAD.MOV.U32 R0, RZ, RZ, R14 ;  /* 0x000000ffff007224 */ /* 0x000fce00078e000e */
[----:B------:R-:W-:Y:S05]  /*29250*/  WARPSYNC.COLLECTIVE R15, `(.L_x_2036) ;  /* 0x000000000f087348 */ /* 0x000fea0003c00000 */
[----:B------:R0:W1:Y:S02]  /*29260*/  SHFL.IDX P6, R14, R13, R12, R11 ;  /* 0x0000000c0d0e7389 */ /* 0x00006400000c000b */
[----:B01----:R-:W-:Y:S01]  /*29270*/  ENDCOLLECTIVE ;  /* 0x000000000000791b */ /* 0x003fe20003800000 */
.L_x_2036:
[----:B------:R-:W-:Y:S02]  /*29280*/  IMAD.MOV.U32 R13, RZ, RZ, R4 ;  /* 0x000000ffff0d7224 */ /* 0x000fe400078e0004 */
[----:B------:R-:W-:-:S07]  /*29290*/  IMAD.MOV.U32 R5, RZ, RZ, R14 ;  /* 0x000000ffff057224 */ /* 0x000fce00078e000e */
[----:B------:R-:W-:Y:S05]  /*292a0*/  WARPSYNC.COLLECTIVE R15, `(.L_x_2037) ;  /* 0x000000000f087348 */ /* 0x000fea0003c00000 */
[----:B------:R0:W1:Y:S02]  /*292b0*/  SHFL.IDX P6, R14, R13, R12, R11 ;  /* 0x0000000c0d0e7389 */ /* 0x00006400000c000b */
[----:B01----:R-:W-:Y:S01]  /*292c0*/  ENDCOLLECTIVE ;  /* 0x000000000000791b */ /* 0x003fe20003800000 */
.L_x_2037:
[----:B------:R-:W-:Y:S05]  /*292d0*/  BRA `(.L_x_2038) ;  /* 0xfffffe2c00007947 */ /* 0x000fea000383ffff */
.L_x_1712:
[----:B------:R-:W-:Y:S01]  /*292e0*/  BSSY B1, `(.L_x_2039) ;  /* 0x0000008000017945 */ /* 0x000fe20003800000 */
[----:B------:R-:W-:Y:S02]  /*292f0*/  IMAD.MOV.U32 R13, RZ, RZ, R7 ;  /* 0x000000ffff0d7224 */ /* 0x000fe400078e0007 */
[----:B------:R-:W-:Y:S02]  /*29300*/  IMAD.MOV.U32 R12, RZ, RZ, 0x1 ;  /* 0x00000001ff0c7424 */ /* 0x000fe400078e00ff */
[----:B------:R-:W-:Y:S02]  /*29310*/  IMAD.MOV.U32 R11, RZ, RZ, 0x1c1f ;  /* 0x00001c1fff0b7424 */ /* 0x000fe400078e00ff */
[----:B------:R-:W-:-:S07]  /*29320*/  IMAD.MOV.U32 R15, RZ, RZ, -0x1 ;  /* 0xffffffffff0f7424 */ /* 0x000fce00078e00ff */
[----:B0---4-:R-:W-:Y:S05]  /*29330*/  WARPSYNC.COLLECTIVE R15, `(.L_x_2040) ;  /* 0x000000000f087348 */ /* 0x011fea0003c00000 */
[----:B----4-:R1:W2:Y:S02]  /*29340*/  SHFL.IDX P6, R14, R13, R12, R11 ;  /* 0x0000000c0d0e7389 */ /* 0x0102a400000c000b */
[----:B012---:R-:W-:Y:S01]  /*29350*/  ENDCOLLECTIVE ;  /* 0x000000000000791b */ /* 0x007fe20003800000 */
.L_x_2040:
[----:B------:R-:W-:Y:S05]  /*29360*/  BSYNC B1 ;  /* 0x0000000000017941 */ /* 0x000fea0003800000 */
.L_x_2039:
        /* <DEDUP_REMOVED lines=8> */
.L_x_2041:
[----:B------:R-:W-:Y:S02]  /*293f0*/  IMAD.MOV.U32 R13, RZ, RZ, R8 ;  /* 0x000000ffff0d7224 */ /* 0x000fe400078e0008 */
[----:B------:R-:W-:-:S07]  /*29400*/  IMAD.MOV.U32 R0, RZ, RZ, R14 ;  /* 0x000000ffff007224 */ /* 0x000fce00078e000e */
[----:B------:R-:W-:Y:S05]  /*29410*/  WARPSYNC.COLLECTIVE R15, `(.L_x_2042) ;  /* 0x000000000f087348 */ /* 0x000fea0003c00000 */
[----:B------:R0:W1:Y:S02]  /*29420*/  SHFL.IDX P6, R14, R13, R12, R11 ;  /* 0x0000000c0d0e7389 */ /* 0x00006400000c000b */
[----:B01----:R-:W-:Y:S01]  /*29430*/  ENDCOLLECTIVE ;  /* 0x000000000000791b */ /* 0x003fe20003800000 */
.L_x_2042:
[----:B------:R-:W-:Y:S02]  /*29440*/  IMAD.MOV.U32 R13, RZ, RZ, R4 ;  /* 0x000000ffff0d7224 */ /* 0x000fe400078e0004 */
[----:B------:R-:W-:-:S07]  /*29450*/  IMAD.MOV.U32 R5, RZ, RZ, R14 ;  /* 0x000000ffff057224 */ /* 0x000fce00078e000e */
[----:B------:R-:W-:Y:S05]  /*29460*/  WARPSYNC.COLLECTIVE R15, `(.L_x_2043) ;  /* 0x000000000f087348 */ /* 0x000fea0003c00000 */
[----:B------:R0:W1:Y:S02]  /*29470*/  SHFL.IDX P6, R14, R13, R12, R11 ;  /* 0x0000000c0d0e7389 */ /* 0x00006400000c000b */
[----:B01----:R-:W-:Y:S01]  /*29480*/  ENDCOLLECTIVE ;  /* 0x000000000000791b */ /* 0x003fe20003800000 */
.L_x_2043:
[----:B------:R-:W-:Y:S01]  /*29490*/  IMAD.MOV.U32 R4, RZ, RZ, R14 ;  /* 0x000000ffff047224 */ /* 0x000fe200078e000e */
[----:B------:R-:W-:Y:S06]  /*294a0*/  BRA `(.L_x_2044) ;  /* 0xfffffe3000b47947 */ /* 0x000fec000383ffff */
.L_x_1716:
[----:B0-----:R0:W1:Y:S02]  /*294b0*/  SYNCS.PHASECHK.TRANS64.TRYWAIT P0, [R18+URZ+0x2a800], R5 ;  /* 0x02a80005120075a7 */ /* 0x001064000800017f */
[----:B-1----:R-:W-:Y:S05]  /*294c0*/  @!P0 NANOSLEEP.SYNCS 0x989680 ;  /* 0x009896800000895d */ /* 0x002fea0003900000 */
[----:B------:R-:W1:Y:S02]  /*294d0*/  @!P0 SYNCS.PHASECHK.TRANS64 P0, [R18+URZ+0x2a800], R5 ;  /* 0x02a80005120085a7 */ /* 0x000e64000800007f */
[----:B-1----:R-:W-:Y:S05]  /*294e0*/  @!P0 BRA `(.L_x_1716) ;  /* 0xfffffffc00f08947 */ /* 0x002fea000383ffff */
[----:B------:R-:W-:Y:S05]  /*294f0*/  BRA `(.L_x_2045) ;  /* 0xfffffe3800e07947 */ /* 0x000fea000383ffff */
.L_x_1740:
        /* <DEDUP_REMOVED lines=8> */
.L_x_2047:
[----:B------:R-:W-:Y:S05]  /*29580*/  BSYNC B1 ;  /* 0x0000000000017941 */ /* 0x000fea0003800000 */
.L_x_2046:
        /* <DEDUP_REMOVED lines=8> */
.L_x_2048:
[----:B------:R-:W-:Y:S02]  /*29610*/  IMAD.MOV.U32 R13, RZ, RZ, R21 ;  /* 0x000000ffff0d7224 */ /* 0x000fe400078e0015 */
[----:B------:R-:W-:-:S07]  /*29620*/  IMAD.MOV.U32 R0, RZ, RZ, R14 ;  /* 0x000000ffff007224 */ /* 0x000fce00078e000e */
[----:B------:R-:W-:Y:S05]  /*29630*/  WARPSYNC.COLLECTIVE R15, `(.L_x_2049) ;  /* 0x000000000f087348 */ /* 0x000fea0003c00000 */
[----:B------:R0:W1:Y:S02]  /*29640*/  SHFL.IDX P6, R14, R13, R12, R11 ;  /* 0x0000000c0d0e7389 */ /* 0x00006400000c000b */
[----:B01----:R-:W-:Y:S01]  /*29650*/  ENDCOLLECTIVE ;  /* 0x000000000000791b */ /* 0x003fe20003800000 */
.L_x_2049:
[----:B------:R-:W-:Y:S02]  /*29660*/  IMAD.MOV.U32 R13, RZ, RZ, R20 ;  /* 0x000000ffff0d7224 */ /* 0x000fe400078e0014 */
[----:B------:R-:W-:-:S07]  /*29670*/  IMAD.MOV.U32 R5, RZ, RZ, R14 ;  /* 0x000000ffff057224 */ /* 0x000fce00078e000e */
[----:B------:R-:W-:Y:S05]  /*29680*/  WARPSYNC.COLLECTIVE R15, `(.L_x_2050) ;  /* 0x000000000f087348 */ /* 0x000fea0003c00000 */
[----:B------:R0:W1:Y:S02]  /*29690*/  SHFL.IDX P6, R14, R13, R12, R11 ;  /* 0x0000000c0d0e7389 */ /* 0x00006400000c000b */
[----:B01----:R-:W-:Y:S01]  /*296a0*/  ENDCOLLECTIVE ;  /* 0x000000000000791b */ /* 0x003fe20003800000 */
.L_x_2050:
[----:B------:R-:W-:Y:S05]  /*296b0*/  BRA `(.L_x_2051) ;  /* 0xfffffe6000747947 */ /* 0x000fea000383ffff */
.L_x_1743:
        /* <DEDUP_REMOVED lines=8> */
.L_x_2053:
[----:B------:R-:W-:Y:S05]  /*29740*/  BSYNC B1 ;  /* 0x0000000000017941 */ /* 0x000fea0003800000 */
.L_x_2052:
        /* <DEDUP_REMOVED lines=8> */
.L_x_2054:
[----:B------:R-:W-:Y:S02]  /*297d0*/  IMAD.MOV.U32 R13, RZ, RZ, R21 ;  /* 0x000000ffff0d7224 */ /* 0x000fe400078e0015 */
[----:B------:R-:W-:-:S07]  /*297e0*/  IMAD.MOV.U32 R0, RZ, RZ, R14 ;  /* 0x000000ffff007224 */ /* 0x000fce00078e000e */
[----:B------:R-:W-:Y:S05]  /*297f0*/  WARPSYNC.COLLECTIVE R15, `(.L_x_2055) ;  /* 0x000000000f087348 */ /* 0x000fea0003c00000 */
[----:B------:R0:W1:Y:S02]  /*29800*/  SHFL.IDX P6, R14, R13, R12, R11 ;  /* 0x0000000c0d0e7389 */ /* 0x00006400000c000b */
[----:B01----:R-:W-:Y:S01]  /*29810*/  ENDCOLLECTIVE ;  /* 0x000000000000791b */ /* 0x003fe20003800000 */
.L_x_2055:
[----:B------:R-:W-:Y:S02]  /*29820*/  IMAD.MOV.U32 R13, RZ, RZ, R20 ;  /* 0x000000ffff0d7224 */ /* 0x000fe400078e0014 */
[----:B------:R-:W-:-:S07]  /*29830*/  IMAD.MOV.U32 R21, RZ, RZ, R14 ;  /* 0x000000ffff157224 */ /* 0x000fce00078e000e */
[----:B------:R-:W-:Y:S05]  /*29840*/  WARPSYNC.COLLECTIVE R15, `(.L_x_2056) ;  /* 0x000000000f087348 */ /* 0x000fea0003c00000 */
[----:B------:R0:W1:Y:S02]  /*29850*/  SHFL.IDX P6, R14, R13, R12, R11 ;  /* 0x0000000c0d0e7389 */ /* 0x00006400000c000b */
[----:B01----:R-:W-:Y:S01]  /*29860*/  ENDCOLLECTIVE ;  /* 0x000000000000791b */ /* 0x003fe20003800000 */
.L_x_2056:
[----:B------:R-:W-:Y:S01]  /*29870*/  IMAD.MOV.U32 R20, RZ, RZ, R14 ;  /* 0x000000ffff147224 */ /* 0x000fe200078e000e */
[----:B------:R-:W-:Y:S06]  /*29880*/  BRA `(.L_x_2057) ;  /* 0xfffffe6400b87947 */ /* 0x000fec000383ffff */
.L_x_1747:
[----:B0-----:R0:W1:Y:S02]  /*29890*/  SYNCS.PHASECHK.TRANS64.TRYWAIT P0, [R18+URZ+0x2a800], R61 ;  /* 0x02a8003d120075a7 */ /* 0x001064000800017f */
[----:B-1----:R-:W-:Y:S05]  /*298a0*/  @!P0 NANOSLEEP.SYNCS 0x989680 ;  /* 0x009896800000895d */ /* 0x002fea0003900000 */
[----:B------:R-:W1:Y:S02]  /*298b0*/  @!P0 SYNCS.PHASECHK.TRANS64 P0, [R18+URZ+0x2a800], R61 ;  /* 0x02a8003d120085a7 */ /* 0x000e64000800007f */
[----:B-1----:R-:W-:Y:S05]  /*298c0*/  @!P0 BRA `(.L_x_1747) ;  /* 0xfffffffc00f08947 */ /* 0x002fea000383ffff */
[----:B------:R-:W-:Y:S05]  /*298d0*/  BRA `(.L_x_2058) ;  /* 0xfffffe6c004c7947 */ /* 0x000fea000383ffff */
.L_x_1761:
[----:B-1----:R1:W2:Y:S02]  /*298e0*/  SYNCS.PHASECHK.TRANS64.TRYWAIT P1, [R9+URZ+0x2a830], R0 ;  /* 0x02a83000090075a7 */ /* 0x0022a4000802017f */
[----:B--2---:R-:W-:Y:S05]  /*298f0*/  @!P1 NANOSLEEP.SYNCS 0x989680 ;  /* 0x009896800000995d */ /* 0x004fea0003900000 */
[----:B------:R-:W2:Y:S02]  /*29900*/  @!P1 SYNCS.PHASECHK.TRANS64 P1, [R9+URZ+0x2a830], R0 ;  /* 0x02a83000090095a7 */ /* 0x000ea4000802007f */
[----:B--2---:R-:W-:Y:S05]  /*29910*/  @!P1 BRA `(.L_x_1761) ;  /* 0xfffffffc00f09947 */ /* 0x004fea000383ffff */
[----:B------:R-:W-:Y:S05]  /*29920*/  BRA `(.L_x_1760) ;  /* 0xfffffe9400ac7947 */ /* 0x000fea000383ffff */
.L_x_1782:
[----:B-1----:R1:W2:Y:S02]  /*29930*/  SYNCS.PHASECHK.TRANS64.TRYWAIT P1, [R5+URZ+0x2a830], R14 ;  /* 0x02a8300e050075a7 */ /* 0x0022a4000802017f */
[----:B--2---:R-:W-:Y:S05]  /*29940*/  @!P1 NANOSLEEP.SYNCS 0x989680 ;  /* 0x009896800000995d */ /* 0x004fea0003900000 */
[----:B------:R-:W2:Y:S02]  /*29950*/  @!P1 SYNCS.PHASECHK.TRANS64 P1, [R5+URZ+0x2a830], R14 ;  /* 0x02a8300e050095a7 */ /* 0x000ea4000802007f */
[----:B--2---:R-:W-:Y:S05]  /*29960*/  @!P1 BRA `(.L_x_1782) ;  /* 0xfffffffc00f09947 */ /* 0x004fea000383ffff */
[----:B------:R-:W-:Y:S05]  /*29970*/  BRA `(.L_x_1781) ;  /* 0xfffffec400587947 */ /* 0x000fea000383ffff */
.L_x_1787:
[----:B-1----:R1:W2:Y:S02]  /*29980*/  SYNCS.PHASECHK.TRANS64.TRYWAIT P1, [R14+URZ+0x2a850], R2 ;  /* 0x02a850020e0075a7 */ /* 0x0022a4000802017f */
[----:B--2---:R-:W-:Y:S05]  /*29990*/  @!P1 NANOSLEEP.SYNCS 0x989680 ;  /* 0x009896800000995d */ /* 0x004fea0003900000 */
[----:B------:R-:W2:Y:S02]  /*299a0*/  @!P1 SYNCS.PHASECHK.TRANS64 P1, [R14+URZ+0x2a850], R2 ;  /* 0x02a850020e0095a7 */ /* 0x000ea4000802007f */
[----:B--2---:R-:W-:Y:S05]  /*299b0*/  @!P1 BRA `(.L_x_1787) ;  /* 0xfffffffc00f09947 */ /* 0x004fea000383ffff */
[----:B------:R-:W-:Y:S05]  /*299c0*/  BRA `(.L_x_1786) ;  /* 0xfffffed000507947 */ /* 0x000fea000383ffff */
.L_x_1809:
[----:B-1----:R1:W2:Y:S02]  /*299d0*/  SYNCS.PHASECHK.TRANS64.TRYWAIT P1, [R15+URZ+0x2a830], R10 ;  /* 0x02a8300a0f0075a7 */ /* 0x0022a4000802017f */
[----:B--2---:R-:W-:Y:S05]  /*299e0*/  @!P1 NANOSLEEP.SYNCS 0x989680 ;  /* 0x009896800000995d */ /* 0x004fea0003900000 */
[----:B------:R-:W2:Y:S02]  /*299f0*/  @!P1 SYNCS.PHASECHK.TRANS64 P1, [R15+URZ+0x2a830], R10 ;  /* 0x02a8300a0f0095a7 */ /* 0x000ea4000802007f */
[----:B--2---:R-:W-:Y:S05]  /*29a00*/  @!P1 BRA `(.L_x_1809) ;  /* 0xfffffffc00f09947 */ /* 0x004fea000383ffff */
[----:B------:R-:W-:Y:S05]  /*29a10*/  BRA `(.L_x_1808) ;  /* 0xfffffef800a07947 */ /* 0x000fea000383ffff */
.L_x_1814:
[----:B-1----:R1:W2:Y:S02]  /*29a20*/  SYNCS.PHASECHK.TRANS64.TRYWAIT P1, [R10+URZ+0x2a850], R2 ;  /* 0x02a850020a0075a7 */ /* 0x0022a4000802017f */
[----:B--2---:R-:W-:Y:S05]  /*29a30*/  @!P1 NANOSLEEP.SYNCS 0x989680 ;  /* 0x009896800000995d */ /* 0x004fea0003900000 */
[----:B------:R-:W2:Y:S02]  /*29a40*/  @!P1 SYNCS.PHASECHK.TRANS64 P1, [R10+URZ+0x2a850], R2 ;  /* 0x02a850020a0095a7 */ /* 0x000ea4000802007f */
[----:B--2---:R-:W-:Y:S05]  /*29a50*/  @!P1 BRA `(.L_x_1814) ;  /* 0xfffffffc00f09947 */ /* 0x004fea000383ffff */
[----:B------:R-:W-:Y:S05]  /*29a60*/  BRA `(.L_x_1813) ;  /* 0xffffff0400987947 */ /* 0x000fea000383ffff */
.L_x_1824:
[----:B-1----:R1:W2:Y:S02]  /*29a70*/  SYNCS.PHASECHK.TRANS64.TRYWAIT P1, [R14+URZ+0x2a830], R3 ;  /* 0x02a830030e0075a7 */ /* 0x0022a4000802017f */
[----:B--2---:R-:W-:Y:S05]  /*29a80*/  @!P1 NANOSLEEP.SYNCS 0x989680 ;  /* 0x009896800000995d */ /* 0x004fea0003900000 */
[----:B------:R-:W2:Y:S02]  /*29a90*/  @!P1 SYNCS.PHASECHK.TRANS64 P1, [R14+URZ+0x2a830], R3 ;  /* 0x02a830030e0095a7 */ /* 0x000ea4000802007f */
[----:B--2---:R-:W-:Y:S05]  /*29aa0*/  @!P1 BRA `(.L_x_1824) ;  /* 0xfffffffc00f09947 */ /* 0x004fea000383ffff */
[----:B------:R-:W-:Y:S05]  /*29ab0*/  BRA `(.L_x_1823) ;  /* 0xffffff18008c7947 */ /* 0x000fea000383ffff */
.L_x_1829:
[----:B--2---:R2:W3:Y:S02]  /*29ac0*/  SYNCS.PHASECHK.TRANS64.TRYWAIT P1, [R12+URZ+0x2a850], R2 ;  /* 0x02a850020c0075a7 */ /* 0x0044e4000802017f */
[----:B---3--:R-:W-:Y:S05]  /*29ad0*/  @!P1 NANOSLEEP.SYNCS 0x989680 ;  /* 0x009896800000995d */ /* 0x008fea0003900000 */
[----:B------:R-:W3:Y:S02]  /*29ae0*/  @!P1 SYNCS.PHASECHK.TRANS64 P1, [R12+URZ+0x2a850], R2 ;  /* 0x02a850020c0095a7 */ /* 0x000ee4000802007f */
[----:B---3--:R-:W-:Y:S05]  /*29af0*/  @!P1 BRA `(.L_x_1829) ;  /* 0xfffffffc00f09947 */ /* 0x008fea000383ffff */
[----:B------:R-:W-:Y:S05]  /*29b00*/  BRA `(.L_x_1828) ;  /* 0xffffff2400847947 */ /* 0x000fea000383ffff */
.L_x_1845:
[----:B-1----:R1:W2:Y:S02]  /*29b10*/  SYNCS.PHASECHK.TRANS64.TRYWAIT P1, [R13+URZ+0x2a850], R2 ;  /* 0x02a850020d0075a7 */ /* 0x0022a4000802017f */
[----:B--2---:R-:W-:Y:S05]  /*29b20*/  @!P1 NANOSLEEP.SYNCS 0x989680 ;  /* 0x009896800000995d */ /* 0x004fea0003900000 */
[----:B------:R-:W2:Y:S02]  /*29b30*/  @!P1 SYNCS.PHASECHK.TRANS64 P1, [R13+URZ+0x2a850], R2 ;  /* 0x02a850020d0095a7 */ /* 0x000ea4000802007f */
[----:B--2---:R-:W-:Y:S05]  /*29b40*/  @!P1 BRA `(.L_x_1845) ;  /* 0xfffffffc00f09947 */ /* 0x004fea000383ffff */
[----:B------:R-:W-:Y:S05]  /*29b50*/  BRA `(.L_x_1844) ;  /* 0xffffff4c00f07947 */ /* 0x000fea000383ffff */
.L_x_1890:
[----:B------:R-:W0:Y:S01]  /*29b60*/  S2R R12, SR_TID.X ;  /* 0x00000000000c7919 */ /* 0x000e220000002100 */
[----:B------:R-:W-:Y:S01]  /*29b70*/  BSSY B1, `(.L_x_2059) ;  /* 0x000000a000017945 */ /* 0x000fe20003800000 */
[----:B------:R-:W-:Y:S02]  /*29b80*/  IMAD.MOV.U32 R11, RZ, RZ, 0x1f ;  /* 0x0000001fff0b7424 */ /* 0x000fe400078e00ff */
[----:B------:R-:W-:Y:S01]  /*29b90*/  IMAD.MOV.U32 R15, RZ, RZ, -0x1 ;  /* 0xffffffffff0f7424 */ /* 0x000fe200078e00ff */
[----:B0-----:R-:W-:-:S04]  /*29ba0*/  SHF.R.U32.HI R12, RZ, 0x5, R12 ;  /* 0x00000005ff0c7819 */ /* 0x001fc8000001160c */
[----:B------:R-:W-:-:S05]  /*29bb0*/  LOP3.LUT R12, R12, 0x3, RZ, 0xc0, !PT ;  /* 0x000000030c0c7812 */ /* 0x000fca00078ec0ff */
[----:B------:R-:W-:Y:S02]  /*29bc0*/  IMAD.MOV.U32 R13, RZ, RZ, R12 ;  /* 0x000000ffff0d7224 */ /* 0x000fe400078e000c */
[----:B------:R-:W-:-:S07]  /*29bd0*/  IMAD.MOV.U32 R12, RZ, RZ, RZ ;  /* 0x000000ffff0c7224 */ /* 0x000fce00078e00ff */
[----:B------:R-:W-:Y:S05]  /*29be0*/  WARPSYNC.COLLECTIVE R15, `(.L_x_2060) ;  /* 0x000000000f087348 */ /* 0x000fea0003c00000 */
[----:B------:R0:W1:Y:S02]  /*29bf0*/  SHFL.IDX P6, R14, R13, R12, R11 ;  /* 0x0000000c0d0e7389 */ /* 0x00006400000c000b */
[----:B01----:R-:W-:Y:S01]  /*29c00*/  ENDCOLLECTIVE ;  /* 0x000000000000791b */ /* 0x003fe20003800000 */
.L_x_2060:
[----:B------:R-:W-:Y:S05]  /*29c10*/  BSYNC B1 ;  /* 0x0000000000017941 */ /* 0x000fea0003800000 */
.L_x_2059:
[----:B------:R-:W-:Y:S05]  /*29c20*/  BRA `(.L_x_2061) ;  /* 0xffffff8c00c47947 */ /* 0x000fea000383ffff */
.L_x_1892:
[----:B------:R-:W-:Y:S01]  /*29c30*/  BSSY B1, `(.L_x_2062) ;  /* 0x0000006000017945 */ /* 0x000fe20003800000 */
[----:B------:R-:W-:-:S07]  /*29c40*/  IMAD.MOV.U32 R15, RZ, RZ, -0x1 ;  /* 0xffffffffff0f7424 */ /* 0x000fce00078e00ff */
[----:B0-----:R-:W-:Y:S05]  /*29c50*/  WARPSYNC.COLLECTIVE R15, `(.L_x_2063) ;  /* 0x000000000f0c7348 */ /* 0x001fea0003c00000 */
[----:B------:R-:W-:Y:S02]  /*29c60*/  ELECT P6, UR62, PT ;  /* 0x00000000003e782f */ /* 0x000fe400038c0000 */
[----:B------:R-:W-:Y:S01]  /*29c70*/  MOV R14, UR62 ;  /* 0x0000003e000e7c02 */ /* 0x000fe20008000f00 */
[----:B0-----:R-:W-:Y:S10]  /*29c80*/  ENDCOLLECTIVE ;  /* 0x000000000000791b */ /* 0x001ff40003800000 */
.L_x_2063:
[----:B------:R-:W-:Y:S05]  /*29c90*/  BSYNC B1 ;  /* 0x0000000000017941 */ /* 0x000fea0003800000 */
.L_x_2062:
[----:B------:R-:W-:Y:S05]  /*29ca0*/  BRA `(.L_x_1891) ;  /* 0xffffff8c00bc7947 */ /* 0x000fea000383ffff */
.L_x_1894:
[----:B0-----:R0:W1:Y:S02]  /*29cb0*/  SYNCS.PHASECHK.TRANS64.TRYWAIT P0, [R23+URZ+0x2a820], R6 ;  /* 0x02a82006170075a7 */ /* 0x001064000800017f */
[----:B-1----:R-:W-:Y:S05]  /*29cc0*/  @!P0 NANOSLEEP.SYNCS 0x989680 ;  /* 0x009896800000895d */ /* 0x002fea0003900000 */
[----:B------:R-:W1:Y:S02]  /*29cd0*/  @!P0 SYNCS.PHASECHK.TRANS64 P0, [R23+URZ+0x2a820], R6 ;  /* 0x02a82006170085a7 */ /* 0x000e64000800007f */
[----:B-1----:R-:W-:Y:S05]  /*29ce0*/  @!P0 BRA `(.L_x_1894) ;  /* 0xfffffffc00f08947 */ /* 0x002fea000383ffff */
[----:B------:R-:W-:Y:S05]  /*29cf0*/  BRA `(.L_x_2064) ;  /* 0xffffff8c00cc7947 */ /* 0x000fea000383ffff */
.L_x_1898:
[----:B-1----:R1:W2:Y:S02]  /*29d00*/  SYNCS.PHASECHK.TRANS64.TRYWAIT P0, [R3+URZ+0x2a8a0], R12 ;  /* 0x02a8a00c030075a7 */ /* 0x0022a4000800017f */
[----:B--2---:R-:W-:Y:S05]  /*29d10*/  @!P0 NANOSLEEP.SYNCS 0x989680 ;  /* 0x009896800000895d */ /* 0x004fea0003900000 */
[----:B------:R-:W2:Y:S02]  /*29d20*/  @!P0 SYNCS.PHASECHK.TRANS64 P0, [R3+URZ+0x2a8a0], R12 ;  /* 0x02a8a00c030085a7 */ /* 0x000ea4000800007f */
[----:B--2---:R-:W-:Y:S05]  /*29d30*/  @!P0 BRA `(.L_x_1898) ;  /* 0xfffffffc00f08947 */ /* 0x004fea000383ffff */
[----:B------:R-:W-:Y:S05]  /*29d40*/  BRA `(.L_x_2065) ;  /* 0xffffff8c00e47947 */ /* 0x000fea000383ffff */
.L_x_1905:
[----:B0-----:R0:W2:Y:S02]  /*29d50*/  SYNCS.PHASECHK.TRANS64.TRYWAIT P0, [R3+URZ+0x2a8c0], R12 ;  /* 0x02a8c00c030075a7 */ /* 0x0010a4000800017f */
[----:B--2---:R-:W-:Y:S05]  /*29d60*/  @!P0 NANOSLEEP.SYNCS 0x989680 ;  /* 0x009896800000895d */ /* 0x004fea0003900000 */
[----:B------:R-:W2:Y:S02]  /*29d70*/  @!P0 SYNCS.PHASECHK.TRANS64 P0, [R3+URZ+0x2a8c0], R12 ;  /* 0x02a8c00c030085a7 */ /* 0x000ea4000800007f */
[----:B--2---:R-:W-:Y:S05]  /*29d80*/  @!P0 BRA `(.L_x_1905) ;  /* 0xfffffffc00f08947 */ /* 0x004fea000383ffff */
[----:B------:R-:W-:Y:S05]  /*29d90*/  BRA `(.L_x_2066) ;  /* 0xffffff9000dc7947 */ /* 0x000fea000383ffff */
.L_x_1913:
[----:B-1----:R1:W2:Y:S02]  /*29da0*/  SYNCS.PHASECHK.TRANS64.TRYWAIT P1, [R11+URZ+0x2a8a0], R2 ;  /* 0x02a8a0020b0075a7 */ /* 0x0022a4000802017f */
[----:B--2---:R-:W-:Y:S05]  /*29db0*/  @!P1 NANOSLEEP.SYNCS 0x989680 ;  /* 0x009896800000995d */ /* 0x004fea0003900000 */
[----:B------:R-:W2:Y:S02]  /*29dc0*/  @!P1 SYNCS.PHASECHK.TRANS64 P1, [R11+URZ+0x2a8a0], R2 ;  /* 0x02a8a0020b0095a7 */ /* 0x000ea4000802007f */
[----:B--2---:R-:W-:Y:S05]  /*29dd0*/  @!P1 BRA `(.L_x_1913) ;  /* 0xfffffffc00f09947 */ /* 0x004fea000383ffff */
[----:B------:R-:W-:Y:S05]  /*29de0*/  BRA `(.L_x_2067) ;  /* 0xffffff9400d87947 */ /* 0x000fea000383ffff */
.L_x_1920:
[----:B0-----:R0:W2:Y:S02]  /*29df0*/  SYNCS.PHASECHK.TRANS64.TRYWAIT P1, [R11+URZ+0x2a8c0], R2 ;  /* 0x02a8c0020b0075a7 */ /* 0x0010a4000802017f */
[----:B--2---:R-:W-:Y:S05]  /*29e00*/  @!P1 NANOSLEEP.SYNCS 0x989680 ;  /* 0x009896800000995d */ /* 0x004fea0003900000 */
[----:B------:R-:W2:Y:S02]  /*29e10*/  @!P1 SYNCS.PHASECHK.TRANS64 P1, [R11+URZ+0x2a8c0], R2 ;  /* 0x02a8c0020b0095a7 */ /* 0x000ea4000802007f */
[----:B--2---:R-:W-:Y:S05]  /*29e20*/  @!P1 BRA `(.L_x_1920) ;  /* 0xfffffffc00f09947 */ /* 0x004fea000383ffff */
[----:B------:R-:W-:Y:S05]  /*29e30*/  BRA `(.L_x_2068) ;  /* 0xffffff9800cc7947 */ /* 0x000fea000383ffff */
.L_x_1942:
        /* <DEDUP_REMOVED lines=11> */
.L_x_2070:
[----:B------:R-:W-:Y:S05]  /*29ef0*/  BSYNC B0 ;  /* 0x0000000000007941 */ /* 0x000fea0003800000 */
.L_x_2069:
[----:B------:R-:W-:Y:S05]  /*29f00*/  BRA `(.L_x_2071) ;  /* 0xffffffa800e87947 */ /* 0x000fea000383ffff */
.L_x_1945:
[----:B0-----:R0:W1:Y:S02]  /*29f10*/  SYNCS.PHASECHK.TRANS64.TRYWAIT P0, [R7+URZ+0x2a840], R2 ;  /* 0x02a84002070075a7 */ /* 0x001064000800017f */
[----:B-1----:R-:W-:Y:S05]  /*29f20*/  @!P0 NANOSLEEP.SYNCS 0x989680 ;  /* 0x009896800000895d */ /* 0x002fea0003900000 */
[----:B------:R-:W1:Y:S02]  /*29f30*/  @!P0 SYNCS.PHASECHK.TRANS64 P0, [R7+URZ+0x2a840], R2 ;  /* 0x02a84002070085a7 */ /* 0x000e64000800007f */
[----:B-1----:R-:W-:Y:S05]  /*29f40*/  @!P0 BRA `(.L_x_1945) ;  /* 0xfffffffc00f08947 */ /* 0x002fea000383ffff */
[----:B------:R-:W-:Y:S05]  /*29f50*/  BRA `(.L_x_2072) ;  /* 0xffffffac00447947 */ /* 0x000fea000383ffff */
.L_x_1946:
        /* <DEDUP_REMOVED lines=8> */
.L_x_2074:
[----:B------:R-:W-:Y:S05]  /*29fe0*/  BSYNC B0 ;  /* 0x0000000000007941 */ /* 0x000fea0003800000 */
.L_x_2073:
        /* <DEDUP_REMOVED lines=9> */
.L_x_2075:
[----:B------:R-:W-:Y:S02]  /*2a080*/  IMAD.MOV.U32 R13, RZ, RZ, R0 ;  /* 0x000000ffff0d7224 */ /* 0x000fe400078e0000 */
[----:B------:R-:W-:Y:S02]  /*2a090*/  IMAD.MOV.U32 R12, RZ, RZ, 0x1 ;  /* 0x00000001ff0c7424 */ /* 0x000fe400078e00ff */
[----:B------:R-:W-:-:S07]  /*2a0a0*/  IMAD.MOV.U32 R3, RZ, RZ, R14 ;  /* 0x000000ffff037224 */ /* 0x000fce00078e000e */
[----:B------:R-:W-:Y:S05]  /*2a0b0*/  WARPSYNC.COLLECTIVE R15, `(.L_x_2076) ;  /* 0x000000000f087348 */ /* 0x000fea0003c00000 */
[----:B------:R0:W1:Y:S02]  /*2a0c0*/  SHFL.IDX P6, R14, R13, R12, R11 ;  /* 0x0000000c0d0e7389 */ /* 0x00006400000c000b */
[----:B01----:R-:W-:Y:S01]  /*2a0d0*/  ENDCOLLECTIVE ;  /* 0x000000000000791b */ /* 0x003fe20003800000 */
.L_x_2076:
        /* <DEDUP_REMOVED lines=17> */
.L_x_2077:
[----:B------:R-:W-:Y:S02]  /*2a1f0*/  @P1 IMAD R8, R5, 0x2, R23 ;  /* 0x0000000205081824 */ /* 0x000fe400078e0217 */
[----:B------:R-:W-:Y:S02]  /*2a200*/  IMAD.MOV.U32 R13, RZ, RZ, R0 ;  /* 0x000000ffff0d7224 */ /* 0x000fe400078e0000 */
[----:B------:R-:W-:Y:S02]  /*2a210*/  IMAD.MOV.U32 R12, RZ, RZ, 0x2 ;  /* 0x00000002ff0c7424 */ /* 0x000fe400078e00ff */
[----:B------:R-:W-:-:S07]  /*2a220*/  IMAD.MOV.U32 R3, RZ, RZ, R14 ;  /* 0x000000ffff037224 */ /* 0x000fce00078e000e */
[----:B------:R-:W-:Y:S05]  /*2a230*/  WARPSYNC.COLLECTIVE R15, `(.L_x_2078) ;  /* 0x000000000f087348 */ /* 0x000fea0003c00000 */
[----:B------:R0:W1:Y:S02]  /*2a240*/  SHFL.IDX P6, R14, R13, R12, R11 ;  /* 0x0000000c0d0e7389 */ /* 0x00006400000c000b */
[----:B01----:R-:W-:Y:S01]  /*2a250*/  ENDCOLLECTIVE ;  /* 0x000000000000791b */ /* 0x003fe20003800000 */
.L_x_2078:
        /* <DEDUP_REMOVED lines=17> */
.L_x_2079:
[----:B------:R-:W-:Y:S02]  /*2a370*/  @P1 IMAD R8, R5, 0x2, R23 ;  /* 0x0000000205081824 */ /* 0x000fe400078e0217 */
[----:B------:R-:W-:Y:S02]  /*2a380*/  IMAD.MOV.U32 R13, RZ, RZ, R0 ;  /* 0x000000ffff0d7224 */ /* 0x000fe400078e0000 */
[----:B------:R-:W-:Y:S02]  /*2a390*/  IMAD.MOV.U32 R12, RZ, RZ, 0x3 ;  /* 0x00000003ff0c7424 */ /* 0x000fe400078e00ff */
[----:B------:R-:W-:-:S07]  /*2a3a0*/  IMAD.MOV.U32 R3, RZ, RZ, R14 ;  /* 0x000000ffff037224 */ /* 0x000fce00078e000e */
[----:B------:R-:W-:Y:S05]  /*2a3b0*/  WARPSYNC.COLLECTIVE R15, `(.L_x_2080) ;  /* 0x000000000f087348 */ /* 0x000fea0003c00000 */
[----:B------:R0:W1:Y:S02]  /*2a3c0*/  SHFL.IDX P6, R14, R13, R12, R11 ;  /* 0x0000000c0d0e7389 */ /* 0x00006400000c000b */
[----:B01----:R-:W-:Y:S01]  /*2a3d0*/  ENDCOLLECTIVE ;  /* 0x000000000000791b */ /* 0x003fe20003800000 */
.L_x_2080:
        /* <DEDUP_REMOVED lines=17> */
.L_x_2081:
[----:B------:R-:W-:Y:S02]  /*2a4f0*/  @P1 IMAD R8, R5, 0x2, R23 ;  /* 0x0000000205081824 */ /* 0x000fe400078e0217 */
[----:B------:R-:W-:Y:S02]  /*2a500*/  IMAD.MOV.U32 R13, RZ, RZ, R0 ;  /* 0x000000ffff0d7224 */ /* 0x000fe400078e0000 */
[----:B------:R-:W-:Y:S02]  /*2a510*/  IMAD.MOV.U32 R12, RZ, RZ, 0x4 ;  /* 0x00000004ff0c7424 */ /* 0x000fe400078e00ff */
[----:B------:R-:W-:-:S07]  /*2a520*/  IMAD.MOV.U32 R3, RZ, RZ, R14 ;  /* 0x000000ffff037224 */ /* 0x000fce00078e000e */
[----:B------:R-:W-:Y:S05]  /*2a530*/  WARPSYNC.COLLECTIVE R15, `(.L_x_2082) ;  /* 0x000000000f087348 */ /* 0x000fea0003c00000 */
[----:B------:R0:W1:Y:S02]  /*2a540*/  SHFL.IDX P6, R14, R13, R12, R11 ;  /* 0x0000000c0d0e7389 */ /* 0x00006400000c000b */
[----:B01----:R-:W-:Y:S01]  /*2a550*/  ENDCOLLECTIVE ;  /* 0x000000000000791b */ /* 0x003fe20003800000 */
.L_x_2082:
        /* <DEDUP_REMOVED lines=17> */
.L_x_2083:
[----:B------:R-:W-:Y:S02]  /*2a670*/  @P1 IMAD R8, R5, 0x2, R23 ;  /* 0x0000000205081824 */ /* 0x000fe400078e0217 */
[----:B------:R-:W-:Y:S02]  /*2a680*/  IMAD.MOV.U32 R13, RZ, RZ, R0 ;  /* 0x000000ffff0d7224 */ /* 0x000fe400078e0000 */
[----:B------:R-:W-:Y:S02]  /*2a690*/  IMAD.MOV.U32 R12, RZ, RZ, 0x5 ;  /* 0x00000005ff0c7424 */ /* 0x000fe400078e00ff */
[----:B------:R-:W-:-:S07]  /*2a6a0*/  IMAD.MOV.U32 R3, RZ, RZ, R14 ;  /* 0x000000ffff037224 */ /* 0x000fce00078e000e */
[----:B------:R-:W-:Y:S05]  /*2a6b0*/  WARPSYNC.COLLECTIVE R15, `(.L_x_2084) ;  /* 0x000000000f087348 */ /* 0x000fea0003c00000 */
[----:B------:R0:W1:Y:S02]  /*2a6c0*/  SHFL.IDX P6, R14, R13, R12, R11 ;  /* 0x0000000c0d0e7389 */ /* 0x00006400000c000b */
[----:B01----:R-:W-:Y:S01]  /*2a6d0*/  ENDCOLLECTIVE ;  /* 0x000000000000791b */ /* 0x003fe20003800000 */
.L_x_2084:
        /* <DEDUP_REMOVED lines=10> */
.L_x_2085:
        /* <DEDUP_REMOVED lines=8> */
.L_x_1951:
        /* <DEDUP_REMOVED lines=9> */
.L_x_2087:
[C---:B------:R-:W-:Y:S01]  /*2a890*/  VIADD R5, R28.reuse, 0x10 ;  /* 0x000000101c057836 */ /* 0x040fe20000000000 */
[----:B------:R-:W-:Y:S01]  /*2a8a0*/  ISETP.GE.AND P1, PT, R28, R32, PT ;  /* 0x000000201c00720c */ /* 0x000fe20003f26270 */
[----:B------:R-:W-:Y:S02]  /*2a8b0*/  IMAD.MOV.U32 R13, RZ, RZ, R0 ;  /* 0x000000ffff0d7224 */ /* 0x000fe400078e0000 */
[----:B------:R-:W-:-:S10]  /*2a8c0*/  IMAD.MOV.U32 R2, RZ, RZ, R14 ;  /* 0x000000ffff027224 */ /* 0x000fd400078e000e */
[----:B------:R-:W-:Y:S05]  /*2a8d0*/  WARPSYNC.COLLECTIVE R15, `(.L_x_2088) ;  /* 0x000000000f087348 */ /* 0x000fea0003c00000 */
[----:B------:R0:W1:Y:S02]  /*2a8e0*/  SHFL.IDX P6, R14, R13, R12, R11 ;  /* 0x0000000c0d0e7389 */ /* 0x00006400000c000b */
[----:B01----:R-:W-:Y:S01]  /*2a8f0*/  ENDCOLLECTIVE ;  /* 0x000000000000791b */ /* 0x003fe20003800000 */
.L_x_2088:
[----:B------:R-:W-:Y:S02]  /*2a900*/  IMAD.MOV.U32 R13, RZ, RZ, R4 ;  /* 0x000000ffff0d7224 */ /* 0x000fe400078e0004 */
[----:B------:R-:W-:Y:S02]  /*2a910*/  IMAD.MOV.U32 R12, RZ, RZ, 0x1 ;  /* 0x00000001ff0c7424 */ /* 0x000fe400078e00ff */
[----:B------:R-:W-:-:S07]  /*2a920*/  IMAD.MOV.U32 R3, RZ, RZ, R14 ;  /* 0x000000ffff037224 */ /* 0x000fce00078e000e */
[----:B------:R-:W-:Y:S05]  /*2a930*/  WARPSYNC.COLLECTIVE R15, `(.L_x_2089) ;  /* 0x000000000f087348 */ /* 0x000fea0003c00000 */
[----:B------:R0:W1:Y:S02]  /*2a940*/  SHFL.IDX P6, R14, R13, R12, R11 ;  /* 0x0000000c0d0e7389 */ /* 0x00006400000c000b */
[----:B01----:R-:W-:Y:S01]  /*2a950*/  ENDCOLLECTIVE ;  /* 0x000000000000791b */ /* 0x003fe20003800000 */
.L_x_2089:
[----:B------:R-:W-:-:S05]  /*2a960*/  @!P1 LEA R3, P4, R8, R3, 0x1 ;  /* 0x0000000308039211 */ /* 0x000fca00078808ff */
[----:B------:R-:W-:-:S05]  /*2a970*/  @!P1 IMAD.X R2, RZ, RZ, R2, P4 ;  /* 0x000000ffff029224 */ /* 0x000fca00020e0602 */
[----:B------:R-:W-:Y:S01]  /*2a980*/  @!P1 LOP3.LUT R3, R3, R2, RZ, 0x3c, !PT ;  /* 0x0000000203039212 */ /* 0x000fe200078e3cff */
[----:B------:R-:W-:-:S03]  /*2a990*/  IMAD.MOV.U32 R13, RZ, RZ, R0 ;  /* 0x000000ffff0d7224 */ /* 0x000fc600078e0000 */
[----:B------:R-:W-:-:S04]  /*2a9a0*/  @!P1 LOP3.LUT R2, R3, R2, RZ, 0x3c, !PT ;  /* 0x0000000203029212 */ /* 0x000fc800078e3cff */
[----:B------:R-:W-:-:S05]  /*2a9b0*/  @!P1 LOP3.LUT R3, R3, R2, RZ, 0x3c, !PT ;  /* 0x0000000203039212 */ /* 0x000fca00078e3cff */
[----:B------:R-:W-:Y:S01]  /*2a9c0*/  @!PT LDS RZ, [RZ] ;  /* 0x00000000fffff984 */ /* 0x000fe20000000800 */
[----:B------:R-:W-:Y:S01]  /*2a9d0*/  @!PT LDS RZ, [RZ] ;  /* 0x00000000fffff984 */ /* 0x000fe20000000800 */
[----:B------:R-:W-:Y:S01]  /*2a9e0*/  @!PT LDS RZ, [RZ] ;  /* 0x00000000fffff984 */ /* 0x000fe20000000800 */
[----:B------:R-:W-:Y:S04]  /*2a9f0*/  @!P1 LDGSTS.E.BYPASS.LTC128B.128 [R37+0xc400], desc[UR60][R2.64], !P3 ;  /* 0x0c40000002259fae */ /* 0x000fe8000d901d7c */
[----:B------:R-:W-:Y:S04]  /*2aa00*/  @!P1 LDGSTS.E.BYPASS.LTC128B.128 [R37+0x10400], desc[UR60][R2.64+0x80], !P2 ;  /* 0x1040008002259fae */ /* 0x000fe8000d101d7c */
[----:B------:R0:W-:Y:S01]  /*2aa10*/  @!P1 LDGSTS.E.BYPASS.LTC128B.128 [R37+0x14400], desc[UR60][R2.64+0x100], !P0 ;  /* 0x1440010002259fae */ /* 0x0001e2000c101d7c */
[----:B------:R-:W-:Y:S01]  /*2aa20*/  ISETP.GE.AND P1, PT, R5, R32, PT ;  /* 0x000000200500720c */ /* 0x000fe20003f26270 */
[----:B------:R-:W-:-:S02]  /*2aa30*/  VIADD R5, R28, 0x20 ;  /* 0x000000201c057836 */ /* 0x000fc40000000000 */
[----:B0-----:R-:W-:-:S10]  /*2aa40*/  IMAD.MOV.U32 R2, RZ, RZ, R14 ;  /* 0x000000ffff027224 */ /* 0x001fd400078e000e */
[----:B------:R-:W-:Y:S05]  /*2aa50*/  WARPSYNC.COLLECTIVE R15, `(.L_x_2090) ;  /* 0x000000000f087348 */ /* 0x000fea0003c00000 */
[----:B------:R0:W1:Y:S02]  /*2aa60*/  SHFL.IDX P6, R14, R13, R12, R11 ;  /* 0x0000000c0d0e7389 */ /* 0x00006400000c000b */
[----:B01----:R-:W-:Y:S01]  /*2aa70*/  ENDCOLLECTIVE ;  /* 0x000000000000791b */ /* 0x003fe20003800000 */
.L_x_2090:
[----:B------:R-:W-:Y:S02]  /*2aa80*/  IMAD.MOV.U32 R13, RZ, RZ, R4 ;  /* 0x000000ffff0d7224 */ /* 0x000fe400078e0004 */
[----:B------:R-:W-:Y:S02]  /*2aa90*/  IMAD.MOV.U32 R12, RZ, RZ, 0x2 ;  /* 0x00000002ff0c7424 */ /* 0x000fe400078e00ff */
[----:B------:R-:W-:-:S07]  /*2aaa0*/  IMAD.MOV.U32 R3, RZ, RZ, R14 ;  /* 0x000000ffff037224 */ /* 0x000fce00078e000e */
[----:B------:R-:W-:Y:S05]  /*2aab0*/  WARPSYNC.COLLECTIVE R15, `(.L_x_2091) ;  /* 0x000000000f087348 */ /* 0x000fea0003c00000 */
[----:B------:R0:W1:Y:S02]  /*2aac0*/  SHFL.IDX P6, R14, R13, R12, R11 ;  /* 0x0000000c0d0e7389 */ /* 0x00006400000c000b */
[----:B01----:R-:W-:Y:S01]  /*2aad0*/  ENDCOLLECTIVE ;  /* 0x000000000000791b */ /* 0x003fe20003800000 */
.L_x_2091:
        /* <DEDUP_REMOVED lines=18> */
.L_x_2092:
[----:B------:R-:W-:Y:S02]  /*2ac00*/  IMAD.MOV.U32 R13, RZ, RZ, R4 ;  /* 0x000000ffff0d7224 */ /* 0x000fe400078e0004 */
[----:B------:R-:W-:Y:S02]  /*2ac10*/  IMAD.MOV.U32 R12, RZ, RZ, 0x3 ;  /* 0x00000003ff0c7424 */ /* 0x000fe400078e00ff */
[----:B------:R-:W-:-:S07]  /*2ac20*/  IMAD.MOV.U32 R3, RZ, RZ, R14 ;  /* 0x000000ffff037224 */ /* 0x000fce00078e000e */
[----:B------:R-:W-:Y:S05]  /*2ac30*/  WARPSYNC.COLLECTIVE R15, `(.L_x_2093) ;  /* 0x000000000f087348 */ /* 0x000fea0003c00000 */
[----:B------:R0:W1:Y:S02]  /*2ac40*/  SHFL.IDX P6, R14, R13, R12, R11 ;  /* 0x0000000c0d0e7389 */ /* 0x00006400000c000b */
[----:B01----:R-:W-:Y:S01]  /*2ac50*/  ENDCOLLECTIVE ;  /* 0x000000000000791b */ /* 0x003fe20003800000 */
.L_x_2093:
        /* <DEDUP_REMOVED lines=18> */
.L_x_2094:
[----:B------:R-:W-:Y:S02]  /*2ad80*/  IMAD.MOV.U32 R13, RZ, RZ, R4 ;  /* 0x000000ffff0d7224 */ /* 0x000fe400078e0004 */
[----:B------:R-:W-:Y:S02]  /*2ad90*/  IMAD.MOV.U32 R12, RZ, RZ, 0x4 ;  /* 0x00000004ff0c7424 */ /* 0x000fe400078e00ff */
[----:B------:R-:W-:-:S07]  /*2ada0*/  IMAD.MOV.U32 R3, RZ, RZ, R14 ;  /* 0x000000ffff037224 */ /* 0x000fce00078e000e */
[----:B------:R-:W-:Y:S05]  /*2adb0*/  WARPSYNC.COLLECTIVE R15, `(.L_x_2095) ;  /* 0x000000000f087348 */ /* 0x000fea0003c00000 */
[----:B------:R0:W1:Y:S02]  /*2adc0*/  SHFL.IDX P6, R14, R13, R12, R11 ;  /* 0x0000000c0d0e7389 */ /* 0x00006400000c000b */
[----:B01----:R-:W-:Y:S01]  /*2add0*/  ENDCOLLECTIVE ;  /* 0x000000000000791b */ /* 0x003fe20003800000 */
.L_x_2095:
        /* <DEDUP_REMOVED lines=18> */
.L_x_2096:
[----:B------:R-:W-:Y:S02]  /*2af00*/  IMAD.MOV.U32 R13, RZ, RZ, R4 ;  /* 0x000000ffff0d7224 */ /* 0x000fe400078e0004 */
[----:B------:R-:W-:Y:S02]  /*2af10*/  IMAD.MOV.U32 R12, RZ, RZ, 0x5 ;  /* 0x00000005ff0c7424 */ /* 0x000fe400078e00ff */
[----:B------:R-:W-:-:S07]  /*2af20*/  IMAD.MOV.U32 R3, RZ, RZ, R14 ;  /* 0x000000ffff037224 */ /* 0x000fce00078e000e */
[----:B------:R-:W-:Y:S05]  /*2af30*/  WARPSYNC.COLLECTIVE R15, `(.L_x_2097) ;  /* 0x000000000f087348 */ /* 0x000fea0003c00000 */
[----:B------:R0:W1:Y:S02]  /*2af40*/  SHFL.IDX P6, R14, R13, R12, R11 ;  /* 0x0000000c0d0e7389 */ /* 0x00006400000c000b */
[----:B01----:R-:W-:Y:S01]  /*2af50*/  ENDCOLLECTIVE ;  /* 0x000000000000791b */ /* 0x003fe20003800000 */
.L_x_2097:
        /* <DEDUP_REMOVED lines=18> */
.L_x_2098:
[----:B------:R-:W-:Y:S02]  /*2b080*/  IMAD.MOV.U32 R13, RZ, RZ, R4 ;  /* 0x000000ffff0d7224 */ /* 0x000fe400078e0004 */
[----:B------:R-:W-:Y:S02]  /*2b090*/  IMAD.MOV.U32 R12, RZ, RZ, 0x6 ;  /* 0x00000006ff0c7424 */ /* 0x000fe400078e00ff */
[----:B------:R-:W-:-:S07]  /*2b0a0*/  IMAD.MOV.U32 R3, RZ, RZ, R14 ;  /* 0x000000ffff037224 */ /* 0x000fce00078e000e */
[----:B------:R-:W-:Y:S05]  /*2b0b0*/  WARPSYNC.COLLECTIVE R15, `(.L_x_2099) ;  /* 0x000000000f087348 */ /* 0x000fea0003c00000 */
[----:B------:R0:W1:Y:S02]  /*2b0c0*/  SHFL.IDX P6, R14, R13, R12, R11 ;  /* 0x0000000c0d0e7389 */ /* 0x00006400000c000b */
[----:B01----:R-:W-:Y:S01]  /*2b0d0*/  ENDCOLLECTIVE ;  /* 0x000000000000791b */ /* 0x003fe20003800000 */
.L_x_2099:
        /* <DEDUP_REMOVED lines=17> */
.L_x_2100:
[----:B------:R-:W-:Y:S02]  /*2b1f0*/  IMAD.MOV.U32 R13, RZ, RZ, R4 ;  /* 0x000000ffff0d7224 */ /* 0x000fe400078e0004 */
[----:B------:R-:W-:Y:S02]  /*2b200*/  IMAD.MOV.U32 R12, RZ, RZ, 0x7 ;  /* 0x00000007ff0c7424 */ /* 0x000fe400078e00ff */
[----:B------:R-:W-:-:S07]  /*2b210*/  IMAD.MOV.U32 R3, RZ, RZ, R14 ;  /* 0x000000ffff037224 */ /* 0x000fce00078e000e */
[----:B------:R-:W-:Y:S05]  /*2b220*/  WARPSYNC.COLLECTIVE R15, `(.L_x_2101) ;  /* 0x000000000f087348 */ /* 0x000fea0003c00000 */
[----:B------:R0:W1:Y:S02]  /*2b230*/  SHFL.IDX P6, R14, R13, R12, R11 ;  /* 0x0000000c0d0e7389 */ /* 0x00006400000c000b */
[----:B01----:R-:W-:Y:S01]  /*2b240*/  ENDCOLLECTIVE ;  /* 0x000000000000791b */ /* 0x003fe20003800000 */
.L_x_2101:
[----:B------:R-:W-:-:S05]  /*2b250*/  @!P1 LEA R3, P4, R8, R3, 0x1 ;  /* 0x0000000308039211 */ /* 0x000fca00078808ff */
[----:B------:R-:W-:-:S05]  /*2b260*/  @!P1 IMAD.X R2, RZ, RZ, R2, P4 ;  /* 0x000000ffff029224 */ /* 0x000fca00020e0602 */
[----:B------:R-:W-:Y:S01]  /*2b270*/  @!P1 LOP3.LUT R3, R3, R2, RZ, 0x3c, !PT ;  /* 0x0000000203039212 */ /* 0x000fe200078e3cff */
[----:B------:R-:W-:-:S03]  /*2b280*/  IMAD.MOV.U32 R13, RZ, RZ, R0 ;  /* 0x000000ffff0d7224 */ /* 0x000fc600078e0000 */
[----:B------:R-:W-:-:S04]  /*2b290*/  @!P1 LOP3.LUT R2, R3, R2, RZ, 0x3c, !PT ;  /* 0x0000000203029212 */ /* 0x000fc800078e3cff */
[----:B------:R-:W-:Y:S01]  /*2b2a0*/  @!P1 LOP3.LUT R3, R3, R2, RZ, 0x3c, !PT ;  /* 0x0000000203039212 */ /* 0x000fe200078e3cff */
[----:B------:R-:W-:-:S04]  /*2b2b0*/  IMAD.MOV.U32 R4, RZ, RZ, R14 ;  /* 0x000000ffff047224 */ /* 0x000fc800078e000e */
[----:B------:R-:W-:Y:S01]  /*2b2c0*/  @!PT LDS RZ, [RZ] ;  /* 0x00000000fffff984 */ /* 0x000fe20000000800 */
[----:B------:R-:W-:Y:S01]  /*2b2d0*/  @!PT LDS RZ, [RZ] ;  /* 0x00000000fffff984 */ /* 0x000fe20000000800 */
[----:B------:R-:W-:Y:S01]  /*2b2e0*/  @!PT LDS RZ, [RZ] ;  /* 0x00000000fffff984 */ /* 0x000fe20000000800 */
[----:B------:R0:W-:Y:S04]  /*2b2f0*/  @!P1 LDGSTS.E.BYPASS.LTC128B.128 [R37+0xf400], desc[UR60][R2.64], !P3 ;  /* 0x0f40000002259fae */ /* 0x0001e8000d901d7c */
[----:B------:R0:W-:Y:S04]  /*2b300*/  @!P1 LDGSTS.E.BYPASS.LTC128B.128 [R37+0x13400], desc[UR60][R2.64+0x80], !P2 ;  /* 0x1340008002259fae */ /* 0x0001e8000d101d7c */
[----:B------:R0:W-:Y:S02]  /*2b310*/  @!P1 LDGSTS.E.BYPASS.LTC128B.128 [R37+0x17400], desc[UR60][R2.64+0x100], !P0 ;  /* 0x1740010002259fae */ /* 0x0001e4000c101d7c */
[----:B0-----:R-:W-:Y:S05]  /*2b320*/  WARPSYNC.COLLECTIVE R15, `(.L_x_2102) ;  /* 0x000000000f087348 */ /* 0x001fea0003c00000 */
[----:B------:R1:W2:Y:S02]  /*2b330*/  SHFL.IDX P6, R14, R13, R12, R11 ;  /* 0x0000000c0d0e7389 */ /* 0x0002a400000c000b */
[----:B012---:R-:W-:Y:S01]  /*2b340*/  ENDCOLLECTIVE ;  /* 0x000000000000791b */ /* 0x007fe20003800000 */
.L_x_2102:
[----:B------:R-:W-:Y:S05]  /*2b350*/  BRA `(.L_x_2103) ;  /* 0xffffffac00107947 */ /* 0x000fea000383ffff */
.L_x_1956:
[----:B0-----:R0:W1:Y:S02]  /*2b360*/  SYNCS.PHASECHK.TRANS64.TRYWAIT P0, [R23+URZ+0x2a820], R2 ;  /* 0x02a82002170075a7 */ /* 0x001064000800017f */
[----:B-1----:R-:W-:Y:S05]  /*2b370*/  @!P0 NANOSLEEP.SYNCS 0x989680 ;  /* 0x009896800000895d */ /* 0x002fea0003900000 */
[----:B------:R-:W1:Y:S02]  /*2b380*/  @!P0 SYNCS.PHASECHK.TRANS64 P0, [R23+URZ+0x2a820], R2 ;  /* 0x02a82002170085a7 */ /* 0x000e64000800007f */
[----:B-1----:R-:W-:Y:S05]  /*2b390*/  @!P0 BRA `(.L_x_1956) ;  /* 0xfffffffc00f08947 */ /* 0x002fea000383ffff */
[----:B------:R-:W-:Y:S05]  /*2b3a0*/  BRA `(.L_x_2104) ;  /* 0xffffffac00887947 */ /* 0x000fea000383ffff */
.L_x_1961:
[----:B0-----:R0:W1:Y:S02]  /*2b3b0*/  SYNCS.PHASECHK.TRANS64.TRYWAIT P0, [R5+URZ+0x2a840], R0 ;  /* 0x02a84000050075a7 */ /* 0x001064000800017f */
[----:B-1----:R-:W-:Y:S05]  /*2b3c0*/  @!P0 NANOSLEEP.SYNCS 0x989680 ;  /* 0x009896800000895d */ /* 0x002fea0003900000 */
[----:B------:R-:W1:Y:S02]  /*2b3d0*/  @!P0 SYNCS.PHASECHK.TRANS64 P0, [R5+URZ+0x2a840], R0 ;  /* 0x02a84000050085a7 */ /* 0x000e64000800007f */
[----:B-1----:R-:W-:Y:S05]  /*2b3e0*/  @!P0 BRA `(.L_x_1961) ;  /* 0xfffffffc00f08947 */ /* 0x002fea000383ffff */
[----:B------:R-:W-:Y:S05]  /*2b3f0*/  BRA `(.L_x_2105) ;  /* 0xffffffb0004c7947 */ /* 0x000fea000383ffff */
.L_x_1962:
        /* <DEDUP_REMOVED lines=8> */
.L_x_2107:
[----:B------:R-:W-:Y:S05]  /*2b480*/  BSYNC B1 ;  /* 0x0000000000017941 */ /* 0x000fea0003800000 */
.L_x_2106:
        /* <DEDUP_REMOVED lines=10> */
.L_x_2108:
        /* <DEDUP_REMOVED lines=8> */
.L_x_2109:
        /* <DEDUP_REMOVED lines=14> */
.L_x_2110:
[----:B------:R-:W-:Y:S02]  /*2b690*/  IMAD.MOV.U32 R13, RZ, RZ, R8 ;  /* 0x000000ffff0d7224 */ /* 0x000fe400078e0008 */
[----:B------:R-:W-:Y:S02]  /*2b6a0*/  IMAD.MOV.U32 R12, RZ, RZ, 0x2 ;  /* 0x00000002ff0c7424 */ /* 0x000fe400078e00ff */
[----:B------:R-:W-:-:S07]  /*2b6b0*/  IMAD.MOV.U32 R2, RZ, RZ, R14 ;  /* 0x000000ffff027224 */ /* 0x000fce00078e000e */
[----:B------:R-:W-:Y:S05]  /*2b6c0*/  WARPSYNC.COLLECTIVE R15, `(.L_x_2111) ;  /* 0x000000000f087348 */ /* 0x000fea0003c00000 */
[----:B------:R0:W1:Y:S02]  /*2b6d0*/  SHFL.IDX P6, R14, R13, R12, R11 ;  /* 0x0000000c0d0e7389 */ /* 0x00006400000c000b */
[----:B01----:R-:W-:Y:S01]  /*2b6e0*/  ENDCOLLECTIVE ;  /* 0x000000000000791b */ /* 0x003fe20003800000 */
.L_x_2111:
        /* <DEDUP_REMOVED lines=13> */
.L_x_2112:
[----:B------:R-:W-:Y:S02]  /*2b7c0*/  IMAD.MOV.U32 R13, RZ, RZ, R8 ;  /* 0x000000ffff0d7224 */ /* 0x000fe400078e0008 */
[----:B------:R-:W-:Y:S02]  /*2b7d0*/  IMAD.MOV.U32 R12, RZ, RZ, 0x3 ;  /* 0x00000003ff0c7424 */ /* 0x000fe400078e00ff */
[----:B------:R-:W-:-:S07]  /*2b7e0*/  IMAD.MOV.U32 R2, RZ, RZ, R14 ;  /* 0x000000ffff027224 */ /* 0x000fce00078e000e */
[----:B------:R-:W-:Y:S05]  /*2b7f0*/  WARPSYNC.COLLECTIVE R15, `(.L_x_2113) ;  /* 0x000000000f087348 */ /* 0x000fea0003c00000 */
[----:B------:R0:W1:Y:S02]  /*2b800*/  SHFL.IDX P6, R14, R13, R12, R11 ;  /* 0x0000000c0d0e7389 */ /* 0x00006400000c000b */
[----:B01----:R-:W-:Y:S01]  /*2b810*/  ENDCOLLECTIVE ;  /* 0x000000000000791b */ /* 0x003fe20003800000 */
.L_x_2113:
        /* <DEDUP_REMOVED lines=13> */
.L_x_2114:
[----:B------:R-:W-:Y:S02]  /*2b8f0*/  IMAD.MOV.U32 R13, RZ, RZ, R8 ;  /* 0x000000ffff0d7224 */ /* 0x000fe400078e0008 */
[----:B------:R-:W-:Y:S02]  /*2b900*/  IMAD.MOV.U32 R12, RZ, RZ, 0x4 ;  /* 0x00000004ff0c7424 */ /* 0x000fe400078e00ff */
[----:B------:R-:W-:-:S07]  /*2b910*/  IMAD.MOV.U32 R2, RZ, RZ, R14 ;  /* 0x000000ffff027224 */ /* 0x000fce00078e000e */
[----:B------:R-:W-:Y:S05]  /*2b920*/  WARPSYNC.COLLECTIVE R15, `(.L_x_2115) ;  /* 0x000000000f087348 */ /* 0x000fea0003c00000 */
[----:B------:R0:W1:Y:S02]  /*2b930*/  SHFL.IDX P6, R14, R13, R12, R11 ;  /* 0x0000000c0d0e7389 */ /* 0x00006400000c000b */
[----:B01----:R-:W-:Y:S01]  /*2b940*/  ENDCOLLECTIVE ;  /* 0x000000000000791b */ /* 0x003fe20003800000 */
.L_x_2115:
        /* <DEDUP_REMOVED lines=13> */
.L_x_2116:
[----:B------:R-:W-:Y:S02]  /*2ba20*/  IMAD.MOV.U32 R13, RZ, RZ, R8 ;  /* 0x000000ffff0d7224 */ /* 0x000fe400078e0008 */
[----:B------:R-:W-:Y:S02]  /*2ba30*/  IMAD.MOV.U32 R12, RZ, RZ, 0x5 ;  /* 0x00000005ff0c7424 */ /* 0x000fe400078e00ff */
[----:B------:R-:W-:-:S07]  /*2ba40*/  IMAD.MOV.U32 R2, RZ, RZ, R14 ;  /* 0x000000ffff027224 */ /* 0x000fce00078e000e */
[----:B------:R-:W-:Y:S05]  /*2ba50*/  WARPSYNC.COLLECTIVE R15, `(.L_x_2117) ;  /* 0x000000000f087348 */ /* 0x000fea0003c00000 */
[----:B------:R0:W1:Y:S02]  /*2ba60*/  SHFL.IDX P6, R14, R13, R12, R11 ;  /* 0x0000000c0d0e7389 */ /* 0x00006400000c000b */
[----:B01----:R-:W-:Y:S01]  /*2ba70*/  ENDCOLLECTIVE ;  /* 0x000000000000791b */ /* 0x003fe20003800000 */
.L_x_2117:
        /* <DEDUP_REMOVED lines=13> */
.L_x_2118:
[----:B------:R-:W-:Y:S01]  /*2bb50*/  IMAD.MOV.U32 R2, RZ, RZ, R14 ;  /* 0x000000ffff027224 */ /* 0x000fe200078e000e */
[----:B------:R-:W-:Y:S06]  /*2bb60*/  BRA `(.L_x_2119) ;  /* 0xffffffac00847947 */ /* 0x000fec000383ffff */
.L_x_1967:
[----:B-1----:R1:W2:Y:S02]  /*2bb70*/  SYNCS.PHASECHK.TRANS64.TRYWAIT P0, [R5+URZ+0x2a860], R2 ;  /* 0x02a86002050075a7 */ /* 0x0022a4000800017f */
[----:B--2---:R-:W-:Y:S05]  /*2bb80*/  @!P0 NANOSLEEP.SYNCS 0x989680 ;  /* 0x009896800000895d */ /* 0x004fea0003900000 */
[----:B------:R-:W2:Y:S02]  /*2bb90*/  @!P0 SYNCS.PHASECHK.TRANS64 P0, [R5+URZ+0x2a860], R2 ;  /* 0x02a86002050085a7 */ /* 0x000ea4000800007f */
[----:B--2---:R-:W-:Y:S05]  /*2bba0*/  @!P0 BRA `(.L_x_1967) ;  /* 0xfffffffc00f08947 */ /* 0x004fea000383ffff */
[----:B------:R-:W-:Y:S05]  /*2bbb0*/  BRA `(.L_x_2120) ;  /* 0xffffffac00e07947 */ /* 0x000fea000383ffff */
.L_x_1968:
        /* <DEDUP_REMOVED lines=8> */
.L_x_2122:
[----:B------:R-:W-:Y:S05]  /*2bc40*/  BSYNC B1 ;  /* 0x0000000000017941 */ /* 0x000fea0003800000 */
.L_x_2121:
        /* <DEDUP_REMOVED lines=9> */
.L_x_2123:
[----:B------:R-:W-:Y:S02]  /*2bce0*/  IMAD.MOV.U32 R13, RZ, RZ, R24 ;  /* 0x000000ffff0d7224 */ /* 0x000fe400078e0018 */
[----:B------:R-:W-:Y:S02]  /*2bcf0*/  IMAD.MOV.U32 R12, RZ, RZ, 0x1 ;  /* 0x00000001ff0c7424 */ /* 0x000fe400078e00ff */
[----:B------:R-:W-:-:S07]  /*2bd00*/  IMAD.MOV.U32 R2, RZ, RZ, R14 ;  /* 0x000000ffff027224 */ /* 0x000fce00078e000e */
[----:B------:R-:W-:Y:S05]  /*2bd10*/  WARPSYNC.COLLECTIVE R15, `(.L_x_2124) ;  /* 0x000000000f087348 */ /* 0x000fea0003c00000 */
[----:B------:R0:W1:Y:S02]  /*2bd20*/  SHFL.IDX P6, R14, R13, R12, R11 ;  /* 0x0000000c0d0e7389 */ /* 0x00006400000c000b */
[----:B01----:R-:W-:Y:S01]  /*2bd30*/  ENDCOLLECTIVE ;  /* 0x000000000000791b */ /* 0x003fe20003800000 */
.L_x_2124:
        /* <DEDUP_REMOVED lines=15> */
.L_x_2125:
[----:B------:R-:W-:Y:S02]  /*2be30*/  IMAD.MOV.U32 R13, RZ, RZ, R24 ;  /* 0x000000ffff0d7224 */ /* 0x000fe400078e0018 */
[----:B------:R-:W-:Y:S02]  /*2be40*/  IMAD.MOV.U32 R12, RZ, RZ, 0x2 ;  /* 0x00000002ff0c7424 */ /* 0x000fe400078e00ff */
[----:B------:R-:W-:-:S07]  /*2be50*/  IMAD.MOV.U32 R2, RZ, RZ, R14 ;  /* 0x000000ffff027224 */ /* 0x000fce00078e000e */
[----:B------:R-:W-:Y:S05]  /*2be60*/  WARPSYNC.COLLECTIVE R15, `(.L_x_2126) ;  /* 0x000000000f087348 */ /* 0x000fea0003c00000 */
[----:B------:R0:W1:Y:S02]  /*2be70*/  SHFL.IDX P6, R14, R13, R12, R11 ;  /* 0x0000000c0d0e7389 */ /* 0x00006400000c000b */
[----:B01----:R-:W-:Y:S01]  /*2be80*/  ENDCOLLECTIVE ;  /* 0x000000000000791b */ /* 0x003fe20003800000 */
.L_x_2126:
        /* <DEDUP_REMOVED lines=14> */
.L_x_2127:
[----:B------:R-:W-:Y:S02]  /*2bf70*/  IMAD.MOV.U32 R13, RZ, RZ, R24 ;  /* 0x000000ffff0d7224 */ /* 0x000fe400078e0018 */
[----:B------:R-:W-:Y:S02]  /*2bf80*/  IMAD.MOV.U32 R12, RZ, RZ, 0x3 ;  /* 0x00000003ff0c7424 */ /* 0x000fe400078e00ff */
[----:B------:R-:W-:-:S07]  /*2bf90*/  IMAD.MOV.U32 R2, RZ, RZ, R14 ;  /* 0x000000ffff027224 */ /* 0x000fce00078e000e */
[----:B------:R-:W-:Y:S05]  /*2bfa0*/  WARPSYNC.COLLECTIVE R15, `(.L_x_2128) ;  /* 0x000000000f087348 */ /* 0x000fea0003c00000 */
[----:B------:R0:W1:Y:S02]  /*2bfb0*/  SHFL.IDX P6, R14, R13, R12, R11 ;  /* 0x0000000c0d0e7389 */ /* 0x00006400000c000b */
[----:B01----:R-:W-:Y:S01]  /*2bfc0*/  ENDCOLLECTIVE ;  /* 0x000000000000791b */ /* 0x003fe20003800000 */
.L_x_2128:
        /* <DEDUP_REMOVED lines=14> */
.L_x_2129:
[----:B------:R-:W-:Y:S02]  /*2c0b0*/  IMAD.MOV.U32 R13, RZ, RZ, R24 ;  /* 0x000000ffff0d7224 */ /* 0x000fe400078e0018 */
[----:B------:R-:W-:Y:S02]  /*2c0c0*/  IMAD.MOV.U32 R12, RZ, RZ, 0x4 ;  /* 0x00000004ff0c7424 */ /* 0x000fe400078e00ff */
[----:B------:R-:W-:-:S07]  /*2c0d0*/  IMAD.MOV.U32 R2, RZ, RZ, R14 ;  /* 0x000000ffff027224 */ /* 0x000fce00078e000e */
[----:B------:R-:W-:Y:S05]  /*2c0e0*/  WARPSYNC.COLLECTIVE R15, `(.L_x_2130) ;  /* 0x000000000f087348 */ /* 0x000fea0003c00000 */
[----:B------:R0:W1:Y:S02]  /*2c0f0*/  SHFL.IDX P6, R14, R13, R12, R11 ;  /* 0x0000000c0d0e7389 */ /* 0x00006400000c000b */
[----:B01----:R-:W-:Y:S01]  /*2c100*/  ENDCOLLECTIVE ;  /* 0x000000000000791b */ /* 0x003fe20003800000 */
.L_x_2130:
        /* <DEDUP_REMOVED lines=14> */
.L_x_2131:
[----:B------:R-:W-:Y:S02]  /*2c1f0*/  IMAD.MOV.U32 R13, RZ, RZ, R24 ;  /* 0x000000ffff0d7224 */ /* 0x000fe400078e0018 */
[----:B------:R-:W-:Y:S02]  /*2c200*/  IMAD.MOV.U32 R12, RZ, RZ, 0x5 ;  /* 0x00000005ff0c7424 */ /* 0x000fe400078e00ff */
[----:B------:R-:W-:-:S07]  /*2c210*/  IMAD.MOV.U32 R2, RZ, RZ, R14 ;  /* 0x000000ffff027224 */ /* 0x000fce00078e000e */
[----:B------:R-:W-:Y:S05]  /*2c220*/  WARPSYNC.COLLECTIVE R15, `(.L_x_2132) ;  /* 0x000000000f087348 */ /* 0x000fea0003c00000 */
[----:B------:R0:W1:Y:S02]  /*2c230*/  SHFL.IDX P6, R14, R13, R12, R11 ;  /* 0x0000000c0d0e7389 */ /* 0x00006400000c000b */
[----:B01----:R-:W-:Y:S01]  /*2c240*/  ENDCOLLECTIVE ;  /* 0x000000000000791b */ /* 0x003fe20003800000 */
.L_x_2132:
        /* <DEDUP_REMOVED lines=13> */
.L_x_2133:
[----:B------:R-:W-:Y:S01]  /*2c320*/  @!PT LDS RZ, [RZ] ;  /* 0x00000000fffff984 */ /* 0x000fe20000000800 */
[----:B------:R-:W-:Y:S01]  /*2c330*/  @!PT LDS RZ, [RZ] ;  /* 0x00000000fffff984 */ /* 0x000fe20000000800 */
[----:B------:R-:W-:Y:S01]  /*2c340*/  @!PT LDS RZ, [RZ] ;  /* 0x00000000fffff984 */ /* 0x000fe20000000800 */
[----:B------:R0:W-:Y:S02]  /*2c350*/  LDGSTS.E.BYPASS.LTC128B.128 [R4+0x5400], desc[UR60][R2.64+0x80], !P2 ;  /* 0x0540008002047fae */ /* 0x0001e4000d101d7c */
[----:B0-----:R-:W-:Y:S01]  /*2c360*/  IMAD.MOV.U32 R2, RZ, RZ, R14 ;  /* 0x000000ffff027224 */ /* 0x001fe200078e000e */
[----:B------:R-:W-:Y:S06]  /*2c370*/  BRA `(.L_x_2134) ;  /* 0xffffffa800d07947 */ /* 0x000fec000383ffff */
.L_x_1976:
[----:B0-----:R0:W1:Y:S02]  /*2c380*/  SYNCS.PHASECHK.TRANS64.TRYWAIT P0, [R0+URZ+0x2a860], R3 ;  /* 0x02a86003000075a7 */ /* 0x001064000800017f */
[----:B-1----:R-:W-:Y:S05]  /*2c390*/  @!P0 NANOSLEEP.SYNCS 0x989680 ;  /* 0x009896800000895d */ /* 0x002fea0003900000 */
[----:B------:R-:W1:Y:S02]  /*2c3a0*/  @!P0 SYNCS.PHASECHK.TRANS64 P0, [R0+URZ+0x2a860], R3 ;  /* 0x02a86003000085a7 */ /* 0x000e64000800007f */
[----:B-1----:R-:W-:Y:S05]  /*2c3b0*/  @!P0 BRA `(.L_x_1976) ;  /* 0xfffffffc00f08947 */ /* 0x002fea000383ffff */
[----:B------:R-:W-:Y:S05]  /*2c3c0*/  BRA `(.L_x_2135) ;  /* 0xffffffac00f07947 */ /* 0x000fea000383ffff */
.L_x_1977:
        /* <DEDUP_REMOVED lines=8> */
.L_x_2137:
[----:B------:R-:W-:Y:S05]  /*2c450*/  BSYNC B0 ;  /* 0x0000000000007941 */ /* 0x000fea0003800000 */
.L_x_2136:
        /* <DEDUP_REMOVED lines=10> */
[----:B------:R-:W-:Y:S01]  /*2c500*/  ISETP.LT.OR P3, PT, R6, 0x1, P1 ;  /* 0x000000010600780c */ /* 0x000fe20000f61670 */
[----:B------:R-:W-:-:S12]  /*2c510*/  IMAD R4, R4, 0x2, R23 ;  /* 0x0000000204047824 */ /* 0x000fd800078e0217 */
[----:B0-----:R-:W-:Y:S05]  /*2c520*/  WARPSYNC.COLLECTIVE R15, `(.L_x_2138) ;  /* 0x000000000f087348 */ /* 0x001fea0003c00000 */
[----:B------:R1:W2:Y:S02]  /*2c530*/  SHFL.IDX P6, R14, R13, R12, R11 ;  /* 0x0000000c0d0e7389 */ /* 0x0002a400000c000b */
[----:B012---:R-:W-:Y:S01]  /*2c540*/  ENDCOLLECTIVE ;  /* 0x000000000000791b */ /* 0x007fe20003800000 */
.L_x_2138:
        /* <DEDUP_REMOVED lines=9> */
.L_x_2139:
        /* <DEDUP_REMOVED lines=13> */
.L_x_2140:
[----:B------:R-:W-:Y:S02]  /*2c6b0*/  IMAD.MOV.U32 R13, RZ, RZ, R24 ;  /* 0x000000ffff0d7224 */ /* 0x000fe400078e0018 */
[----:B------:R-:W-:Y:S01]  /*2c6c0*/  IMAD.MOV.U32 R12, RZ, RZ, 0x2 ;  /* 0x00000002ff0c7424 */ /* 0x000fe200078e00ff */
[----:B------:R-:W-:-:S13]  /*2c6d0*/  IADD3 R2, P2, R14, R5, RZ ;  /* 0x000000050e027210 */ /* 0x000fda0007f5e0ff */
[----:B------:R-:W-:Y:S05]  /*2c6e0*/  WARPSYNC.COLLECTIVE R15, `(.L_x_2141) ;  /* 0x000000000f087348 */ /* 0x000fea0003c00000 */
[----:B------:R0:W1:Y:S02]  /*2c6f0*/  SHFL.IDX P6, R14, R13, R12, R11 ;  /* 0x0000000c0d0e7389 */ /* 0x00006400000c000b */
[----:B01----:R-:W-:Y:S01]  /*2c700*/  ENDCOLLECTIVE ;  /* 0x000000000000791b */ /* 0x003fe20003800000 */
.L_x_2141:
        /* <DEDUP_REMOVED lines=13> */
.L_x_2142:
[----:B------:R-:W-:Y:S02]  /*2c7e0*/  IMAD.MOV.U32 R13, RZ, RZ, R24 ;  /* 0x000000ffff0d7224 */ /* 0x000fe400078e0018 */
[----:B------:R-:W-:Y:S02]  /*2c7f0*/  IMAD.MOV.U32 R12, RZ, RZ, 0x3 ;  /* 0x00000003ff0c7424 */ /* 0x000fe400078e00ff */
[----:B------:R-:W-:-:S07]  /*2c800*/  IMAD.MOV.U32 R10, RZ, RZ, R14 ;  /* 0x000000ffff0a7224 */ /* 0x000fce00078e000e */
[----:B------:R-:W-:Y:S05]  /*2c810*/  WARPSYNC.COLLECTIVE R15, `(.L_x_2143) ;  /* 0x000000000f087348 */ /* 0x000fea0003c00000 */
[----:B------:R0:W1:Y:S02]  /*2c820*/  SHFL.IDX P6, R14, R13, R12, R11 ;  /* 0x0000000c0d0e7389 */ /* 0x00006400000c000b */
[----:B01----:R-:W-:Y:S01]  /*2c830*/  ENDCOLLECTIVE ;  /* 0x000000000000791b */ /* 0x003fe20003800000 */
.L_x_2143:
        /* <DEDUP_REMOVED lines=14> */
.L_x_2144:
[----:B------:R-:W-:Y:S02]  /*2c920*/  IMAD.MOV.U32 R13, RZ, RZ, R24 ;  /* 0x000000ffff0d7224 */ /* 0x000fe400078e0018 */
[----:B------:R-:W-:Y:S01]  /*2c930*/  IMAD.MOV.U32 R12, RZ, RZ, 0x4 ;  /* 0x00000004ff0c7424 */ /* 0x000fe200078e00ff */
[----:B------:R-:W-:-:S13]  /*2c940*/  IADD3 R2, P2, R14, R5, RZ ;  /* 0x000000050e027210 */ /* 0x000fda0007f5e0ff */
[----:B------:R-:W-:Y:S05]  /*2c950*/  WARPSYNC.COLLECTIVE R15, `(.L_x_2145) ;  /* 0x000000000f087348 */ /* 0x000fea0003c00000 */
[----:B------:R0:W1:Y:S02]  /*2c960*/  SHFL.IDX P6, R14, R13, R12, R11 ;  /* 0x0000000c0d0e7389 */ /* 0x00006400000c000b */
[----:B01----:R-:W-:Y:S01]  /*2c970*/  ENDCOLLECTIVE ;  /* 0x000000000000791b */ /* 0x003fe20003800000 */
.L_x_2145:
        /* <DEDUP_REMOVED lines=13> */
.L_x_2146:
[----:B------:R-:W-:Y:S02]  /*2ca50*/  IMAD.MOV.U32 R13, RZ, RZ, R24 ;  /* 0x000000ffff0d7224 */ /* 0x000fe400078e0018 */
[----:B------:R-:W-:Y:S02]  /*2ca60*/  IMAD.MOV.U32 R12, RZ, RZ, 0x5 ;  /* 0x00000005ff0c7424 */ /* 0x000fe400078e00ff */
[----:B------:R-:W-:-:S07]  /*2ca70*/  IMAD.MOV.U32 R10, RZ, RZ, R14 ;  /* 0x000000ffff0a7224 */ /* 0x000fce00078e000e */
[----:B------:R-:W-:Y:S05]  /*2ca80*/  WARPSYNC.COLLECTIVE R15, `(.L_x_2147) ;  /* 0x000000000f087348 */ /* 0x000fea0003c00000 */
[----:B------:R0:W1:Y:S02]  /*2ca90*/  SHFL.IDX P6, R14, R13, R12, R11 ;  /* 0x0000000c0d0e7389 */ /* 0x00006400000c000b */
[----:B01----:R-:W-:Y:S01]  /*2caa0*/  ENDCOLLECTIVE ;  /* 0x000000000000791b */ /* 0x003fe20003800000 */
.L_x_2147:
        /* <DEDUP_REMOVED lines=12> */
.L_x_2148:
[----:B------:R-:W-:Y:S05]  /*2cb70*/  BRA `(.L_x_2149) ;  /* 0xffffffa800ec7947 */ /* 0x000fea000383ffff */
.L_x_1982:
[----:B------:R-:W-:Y:S01]  /*2cb80*/  BSSY B0, `(.L_x_2150) ;  /* 0x0000008000007945 */ /* 0x000fe20003800000 */
[----:B------:R-:W-:Y:S02]  /*2cb90*/  IMAD.MOV.U32 R13, RZ, RZ, R16 ;  /* 0x000000ffff0d7224 */ /* 0x000fe400078e0010 */
[----:B------:R-:W-:Y:S02]  /*2cba0*/  IMAD.MOV.U32 R12, RZ, RZ, RZ ;  /* 0x000000ffff0c7224 */ /* 0x000fe400078e00ff */
[----:B------:R-:W-:Y:S02]  /*2cbb0*/  IMAD.MOV.U32 R11, RZ, RZ, 0x1f ;  /* 0x0000001fff0b7424 */ /* 0x000fe400078e00ff */
[----:B------:R-:W-:-:S07]  /*2cbc0*/  IMAD.MOV.U32 R15, RZ, RZ, -0x1 ;  /* 0xffffffffff0f7424 */ /* 0x000fce00078e00ff */
[----:B01----:R-:W-:Y:S05]  /*2cbd0*/  WARPSYNC.COLLECTIVE R15, `(.L_x_2151) ;  /* 0x000000000f087348 */ /* 0x003fea0003c00000 */
[----:B------:R2:W3:Y:S02]  /*2cbe0*/  SHFL.IDX P6, R14, R13, R12, R11 ;  /* 0x0000000c0d0e7389 */ /* 0x0004e400000c000b */
[----:B0123--:R-:W-:Y:S01]  /*2cbf0*/  ENDCOLLECTIVE ;  /* 0x000000000000791b */ /* 0x00ffe20003800000 */
.L_x_2151:
[----:B------:R-:W-:Y:S05]  /*2cc00*/  BSYNC B0 ;  /* 0x0000000000007941 */ /* 0x000fea0003800000 */
.L_x_2150:
        /* <DEDUP_REMOVED lines=9> */
.L_x_2152:
        /* <DEDUP_REMOVED lines=18> */
.L_x_2153:
[----:B------:R-:W-:Y:S01]  /*2cdc0*/  IMAD.MOV.U32 R12, RZ, RZ, 0x2 ;  /* 0x00000002ff0c7424 */ /* 0x000fe200078e00ff */
[----:B------:R-:W-:-:S05]  /*2cdd0*/  SEL R6, R14, RZ, P1 ;  /* 0x000000ff0e067207 */ /* 0x000fca0000800000 */
[----:B------:R-:W-:-:S04]  /*2cde0*/  IMAD.IADD R6, R5, 0x1, R6 ;  /* 0x0000000105067824 */ /* 0x000fc800078e0206 */
[----:B------:R-:W-:-:S07]  /*2cdf0*/  IMAD.MOV.U32 R13, RZ, RZ, R6 ;  /* 0x000000ffff0d7224 */ /* 0x000fce00078e0006 */
[----:B------:R-:W-:Y:S05]  /*2ce00*/  WARPSYNC.COLLECTIVE R15, `(.L_x_2154) ;  /* 0x000000000f087348 */ /* 0x000fea0003c00000 */
[----:B------:R0:W1:Y:S02]  /*2ce10*/  SHFL.UP P6, R14, R13, R12, R11 ;  /* 0x0400000c0d0e7389 */ /* 0x00006400000c000b */
[----:B01----:R-:W-:Y:S01]  /*2ce20*/  ENDCOLLECTIVE ;  /* 0x000000000000791b */ /* 0x003fe20003800000 */
.L_x_2154:
[----:B------:R-:W-:Y:S01]  /*2ce30*/  IMAD.MOV.U32 R12, RZ, RZ, 0x4 ;  /* 0x00000004ff0c7424 */ /* 0x000fe200078e00ff */
[----:B------:R-:W-:-:S05]  /*2ce40*/  SEL R7, R14, RZ, P2 ;  /* 0x000000ff0e077207 */ /* 0x000fca0001000000 */
[----:B------:R-:W-:-:S04]  /*2ce50*/  IMAD.IADD R7, R6, 0x1, R7 ;  /* 0x0000000106077824 */ /* 0x000fc800078e0207 */
[----:B------:R-:W-:-:S07]  /*2ce60*/  IMAD.MOV.U32 R13, RZ, RZ, R7 ;  /* 0x000000ffff0d7224 */ /* 0x000fce00078e0007 */
[----:B------:R-:W-:Y:S05]  /*2ce70*/  WARPSYNC.COLLECTIVE R15, `(.L_x_2155) ;  /* 0x000000000f087348 */ /* 0x000fea0003c00000 */
[----:B------:R0:W1:Y:S02]  /*2ce80*/  SHFL.UP P6, R14, R13, R12, R11 ;  /* 0x0400000c0d0e7389 */ /* 0x00006400000c000b */
[----:B01----:R-:W-:Y:S01]  /*2ce90*/  ENDCOLLECTIVE ;  /* 0x000000000000791b */ /* 0x003fe20003800000 */
.L_x_2155:
[----:B------:R-:W-:Y:S01]  /*2cea0*/  IMAD.MOV.U32 R12, RZ, RZ, 0x8 ;  /* 0x00000008ff0c7424 */ /* 0x000fe200078e00ff */
[----:B------:R-:W-:-:S05]  /*2ceb0*/  SEL R2, R14, RZ, P3 ;  /* 0x000000ff0e027207 */ /* 0x000fca0001800000 */
[----:B------:R-:W-:-:S04]  /*2cec0*/  IMAD.IADD R2, R7, 0x1, R2 ;  /* 0x0000000107027824 */ /* 0x000fc800078e0202 */
[----:B------:R-:W-:-:S07]  /*2ced0*/  IMAD.MOV.U32 R13, RZ, RZ, R2 ;  /* 0x000000ffff0d7224 */ /* 0x000fce00078e0002 */
[----:B------:R-:W-:Y:S05]  /*2cee0*/  WARPSYNC.COLLECTIVE R15, `(.L_x_2156) ;  /* 0x000000000f087348 */ /* 0x000fea0003c00000 */
[----:B------:R0:W1:Y:S02]  /*2cef0*/  SHFL.UP P6, R14, R13, R12, R11 ;  /* 0x0400000c0d0e7389 */ /* 0x00006400000c000b */
[----:B01----:R-:W-:Y:S01]  /*2cf00*/  ENDCOLLECTIVE ;  /* 0x000000000000791b */ /* 0x003fe20003800000 */
.L_x_2156:
[----:B------:R-:W-:Y:S01]  /*2cf10*/  IMAD.MOV.U32 R12, RZ, RZ, 0x10 ;  /* 0x00000010ff0c7424 */ /* 0x000fe200078e00ff */
[----:B------:R-:W-:-:S05]  /*2cf20*/  SEL R3, R14, RZ, P4 ;  /* 0x000000ff0e037207 */ /* 0x000fca0002000000 */
[----:B------:R-:W-:-:S04]  /*2cf30*/  IMAD.IADD R3, R2, 0x1, R3 ;  /* 0x0000000102037824 */ /* 0x000fc800078e0203 */
[----:B------:R-:W-:-:S07]  /*2cf40*/  IMAD.MOV.U32 R13, RZ, RZ, R3 ;  /* 0x000000ffff0d7224 */ /* 0x000fce00078e0003 */
[----:B------:R-:W-:Y:S05]  /*2cf50*/  WARPSYNC.COLLECTIVE R15, `(.L_x_2157) ;  /* 0x000000000f087348 */ /* 0x000fea0003c00000 */
[----:B------:R0:W1:Y:S02]  /*2cf60*/  SHFL.UP P6, R14, R13, R12, R11 ;  /* 0x0400000c0d0e7389 */ /* 0x00006400000c000b */
[----:B01----:R-:W-:Y:S01]  /*2cf70*/  ENDCOLLECTIVE ;  /* 0x000000000000791b */ /* 0x003fe20003800000 */
.L_x_2157:
        /* <DEDUP_REMOVED lines=8> */
.L_x_2158:
[----:B------:R-:W-:Y:S05]  /*2d000*/  BRA `(.L_x_2159) ;  /* 0xffffffa800f47947 */ /* 0x000fea000383ffff */
.L_x_1987:
[----:B------:R-:W-:Y:S01]  /*2d010*/  BSSY B0, `(.L_x_2160) ;  /* 0x0000008000007945 */ /* 0x000fe20003800000 */
[----:B-----5:R-:W-:Y:S02]  /*2d020*/  IMAD.MOV.U32 R13, RZ, RZ, R5 ;  /* 0x000000ffff0d7224 */ /* 0x020fe400078e0005 */
[----:B------:R-:W-:Y:S02]  /*2d030*/  IMAD.MOV.U32 R12, RZ, RZ, 0x1 ;  /* 0x00000001ff0c7424 */ /* 0x000fe400078e00ff */
[----:B------:R-:W-:Y:S02]  /*2d040*/  IMAD.MOV.U32 R11, RZ, RZ, RZ ;  /* 0x000000ffff0b7224 */ /* 0x000fe400078e00ff */
[----:B------:R-:W-:-:S07]  /*2d050*/  IMAD.MOV.U32 R15, RZ, RZ, -0x1 ;  /* 0xffffffffff0f7424 */ /* 0x000fce00078e00ff */
[----:B01----:R-:W-:Y:S05]  /*2d060*/  WARPSYNC.COLLECTIVE R15, `(.L_x_2161) ;  /* 0x000000000f087348 */ /* 0x003fea0003c00000 */
[----:B------:R2:W3:Y:S02]  /*2d070*/  SHFL.UP P6, R14, R13, R12, R11 ;  /* 0x0400000c0d0e7389 */ /* 0x0004e400000c000b */
[----:B0123--:R-:W-:Y:S01]  /*2d080*/  ENDCOLLECTIVE ;  /* 0x000000000000791b */ /* 0x00ffe20003800000 */
.L_x_2161:
[----:B------:R-:W-:Y:S05]  /*2d090*/  BSYNC B0 ;  /* 0x0000000000007941 */ /* 0x000fea0003800000 */
.L_x_2160:
        /* <DEDUP_REMOVED lines=8> */
.L_x_2162:
[----:B------:R-:W-:Y:S01]  /*2d120*/  IMAD.MOV.U32 R12, RZ, RZ, 0x4 ;  /* 0x00000004ff0c7424 */ /* 0x000fe200078e00ff */
[----:B------:R-:W-:-:S05]  /*2d130*/  SEL R2, R14, RZ, P2 ;  /* 0x000000ff0e027207 */ /* 0x000fca0001000000 */
[----:B------:R-:W-:-:S04]  /*2d140*/  IMAD.IADD R2, R13, 0x1, R2 ;  /* 0x000000010d027824 */ /* 0x000fc800078e0202 */
[----:B------:R-:W-:-:S07]  /*2d150*/  IMAD.MOV.U32 R13, RZ, RZ, R2 ;  /* 0x000000ffff0d7224 */ /* 0x000fce00078e0002 */
[----:B------:R-:W-:Y:S05]  /*2d160*/  WARPSYNC.COLLECTIVE R15, `(.L_x_2163) ;  /* 0x000000000f087348 */ /* 0x000fea0003c00000 */
[----:B------:R0:W1:Y:S02]  /*2d170*/  SHFL.UP P6, R14, R13, R12, R11 ;  /* 0x0400000c0d0e7389 */ /* 0x00006400000c000b */
[----:B01----:R-:W-:Y:S01]  /*2d180*/  ENDCOLLECTIVE ;  /* 0x000000000000791b */ /* 0x003fe20003800000 */
.L_x_2163:
[----:B------:R-:W-:Y:S01]  /*2d190*/  IMAD.MOV.U32 R12, RZ, RZ, 0x8 ;  /* 0x00000008ff0c7424 */ /* 0x000fe200078e00ff */
[----:B------:R-:W-:-:S05]  /*2d1a0*/  SEL R3, R14, RZ, P3 ;  /* 0x000000ff0e037207 */ /* 0x000fca0001800000 */
[----:B------:R-:W-:-:S04]  /*2d1b0*/  IMAD.IADD R3, R2, 0x1, R3 ;  /* 0x0000000102037824 */ /* 0x000fc800078e0203 */
[----:B------:R-:W-:-:S07]  /*2d1c0*/  IMAD.MOV.U32 R13, RZ, RZ, R3 ;  /* 0x000000ffff0d7224 */ /* 0x000fce00078e0003 */
[----:B------:R-:W-:Y:S05]  /*2d1d0*/  WARPSYNC.COLLECTIVE R15, `(.L_x_2164) ;  /* 0x000000000f087348 */ /* 0x000fea0003c00000 */
[----:B------:R0:W1:Y:S02]  /*2d1e0*/  SHFL.UP P6, R14, R13, R12, R11 ;  /* 0x0400000c0d0e7389 */ /* 0x00006400000c000b */
[----:B01----:R-:W-:Y:S01]  /*2d1f0*/  ENDCOLLECTIVE ;  /* 0x000000000000791b */ /* 0x003fe20003800000 */
.L_x_2164:
[----:B------:R-:W-:Y:S01]  /*2d200*/  IMAD.MOV.U32 R12, RZ, RZ, 0x10 ;  /* 0x00000010ff0c7424 */ /* 0x000fe200078e00ff */
[----:B------:R-:W-:-:S05]  /*2d210*/  SEL R4, R14, RZ, P4 ;  /* 0x000000ff0e047207 */ /* 0x000fca0002000000 */
[----:B------:R-:W-:-:S04]  /*2d220*/  IMAD.IADD R4, R3, 0x1, R4 ;  /* 0x0000000103047824 */ /* 0x000fc800078e0204 */
[----:B------:R-:W-:-:S07]  /*2d230*/  IMAD.MOV.U32 R13, RZ, RZ, R4 ;  /* 0x000000ffff0d7224 */ /* 0x000fce00078e0004 */
[----:B------:R-:W-:Y:S05]  /*2d240*/  WARPSYNC.COLLECTIVE R15, `(.L_x_2165) ;  /* 0x000000000f087348 */ /* 0x000fea0003c00000 */
[----:B------:R0:W1:Y:S02]  /*2d250*/  SHFL.UP P6, R14, R13, R12, R11 ;  /* 0x0400000c0d0e7389 */ /* 0x00006400000c000b */
[----:B01----:R-:W-:Y:S01]  /*2d260*/  ENDCOLLECTIVE ;  /* 0x000000000000791b */ /* 0x003fe20003800000 */
.L_x_2165:
        /* <DEDUP_REMOVED lines=8> */
.L_x_2166:
[----:B------:R-:W-:Y:S05]  /*2d2f0*/  BRA `(.L_x_2167) ;  /* 0xffffffa800d47947 */ /* 0x000fea000383ffff */
.L_x_1989:
[----:B------:R-:W-:Y:S01]  /*2d300*/  BSSY B0, `(.L_x_2168) ;  /* 0x0000006000007945 */ /* 0x000fe20003800000 */
[----:B------:R-:W-:Y:S01]  /*2d310*/  PLOP3.LUT P6, PT, P6, PT, PT, 0x8, 0x0 ;  /* 0x000000000000781c */ /* 0x000fe200037ce170 */
[----:B------:R-:W-:-:S12]  /*2d320*/  IMAD.MOV.U32 R15, RZ, RZ, -0x1 ;  /* 0xffffffffff0f7424 */ /* 0x000fd800078e00ff */
[----:B01----:R-:W-:Y:S05]  /*2d330*/  WARPSYNC.COLLECTIVE R15, `(.L_x_2169) ;  /* 0x000000000f087348 */ /* 0x003fea0003c00000 */
[----:B------:R-:W-:Y:S01]  /*2d340*/  VOTE.ANY R14, PT, P6 ;  /* 0x00000000000e7806 */ /* 0x000fe200030e0100 */
[----:B01----:R-:W-:Y:S06]  /*2d350*/  ENDCOLLECTIVE ;  /* 0x000000000000791b */ /* 0x003fec0003800000 */
.L_x_2169:
[----:B------:R-:W-:Y:S05]  /*2d360*/  BSYNC B0 ;  /* 0x0000000000007941 */ /* 0x000fea0003800000 */
.L_x_2168:
        /* <DEDUP_REMOVED lines=9> */
.L_x_2170:
[----:B------:R-:W-:Y:S01]  /*2d400*/  IMAD.MOV.U32 R5, RZ, RZ, R14 ;  /* 0x000000ffff057224 */ /* 0x000fe200078e000e */
[----:B------:R-:W-:Y:S06]  /*2d410*/  BRA `(.L_x_2171) ;  /* 0xffffffa800c47947 */ /* 0x000fec000383ffff */
.L_x_1991:
[----:B------:R-:W-:Y:S01]  /*2d420*/  BSSY B0, `(.L_x_2172) ;  /* 0x0000007000007945 */ /* 0x000fe20003800000 */
[----:B------:R-:W-:Y:S02]  /*2d430*/  IMAD.MOV.U32 R13, RZ, RZ, R2 ;  /* 0x000000ffff0d7224 */ /* 0x000fe400078e0002 */
[----:B------:R-:W-:Y:S02]  /*2d440*/  IMAD.MOV.U32 R11, RZ, RZ, 0x1f ;  /* 0x0000001fff0b7424 */ /* 0x000fe400078e00ff */
[----:B------:R-:W-:-:S07]  /*2d450*/  IMAD.MOV.U32 R15, RZ, RZ, -0x1 ;  /* 0xffffffffff0f7424 */ /* 0x000fce00078e00ff */
[----:B0123--:R-:W-:Y:S05]  /*2d460*/  WARPSYNC.COLLECTIVE R15, `(.L_x_2173) ;  /* 0x000000000f087348 */ /* 0x00ffea0003c00000 */
[----:B------:R4:W0:Y:S02]  /*2d470*/  SHFL.IDX P6, R14, R13, R12, R11 ;  /* 0x0000000c0d0e7389 */ /* 0x00082400000c000b */
[----:B01234-:R-:W-:Y:S01]  /*2d480*/  ENDCOLLECTIVE ;  /* 0x000000000000791b */ /* 0x01ffe20003800000 */
.L_x_2173:
[----:B------:R-:W-:Y:S05]  /*2d490*/  BSYNC B0 ;  /* 0x0000000000007941 */ /* 0x000fea0003800000 */
.L_x_2172:
[----:B------:R-:W-:Y:S05]  /*2d4a0*/  BRA `(.L_x_1990) ;  /* 0xffffffa800bc7947 */ /* 0x000fea000383ffff */
.L_x_1995:
[----:B0-----:R0:W3:Y:S02]  /*2d4b0*/  SYNCS.PHASECHK.TRANS64.TRYWAIT P0, [R5+URZ+0x2a820], R0 ;  /* 0x02a82000050075a7 */ /* 0x0010e4000800017f */
[----:B---3--:R-:W-:Y:S05]  /*2d4c0*/  @!P0 NANOSLEEP.SYNCS 0x989680 ;  /* 0x009896800000895d */ /* 0x008fea0003900000 */
[----:B------:R-:W3:Y:S02]  /*2d4d0*/  @!P0 SYNCS.PHASECHK.TRANS64 P0, [R5+URZ+0x2a820], R0 ;  /* 0x02a82000050085a7 */ /* 0x000ee4000800007f */
[----:B---3--:R-:W-:Y:S05]  /*2d4e0*/  @!P0 BRA `(.L_x_1995) ;  /* 0xfffffffc00f08947 */ /* 0x008fea000383ffff */
[----:B------:R-:W-:Y:S05]  /*2d4f0*/  BRA `(.L_x_2174) ;  /* 0xffffffb000347947 */ /* 0x000fea000383ffff */
.L_x_1996:
[----:B------:R-:W3:Y:S01]  /*2d500*/  S2R R2, SR_TID.X ;  /* 0x0000000000027919 */ /* 0x000ee20000002100 */
[----:B------:R-:W-:Y:S01]  /*2d510*/  BSSY B0, `(.L_x_2175) ;  /* 0x000000a000007945 */ /* 0x000fe20003800000 */
[----:B------:R-:W-:Y:S02]  /*2d520*/  IMAD.MOV.U32 R12, RZ, RZ, RZ ;  /* 0x000000ffff0c7224 */ /* 0x000fe400078e00ff */
[----:B------:R-:W-:Y:S02]  /*2d530*/  IMAD.MOV.U32 R11, RZ, RZ, 0x1f ;  /* 0x0000001fff0b7424 */ /* 0x000fe400078e00ff */
[----:B------:R-:W-:Y:S01]  /*2d540*/  IMAD.MOV.U32 R15, RZ, RZ, -0x1 ;  /* 0xffffffffff0f7424 */ /* 0x000fe200078e00ff */
[----:B---3--:R-:W-:-:S04]  /*2d550*/  SHF.R.U32.HI R2, RZ, 0x5, R2 ;  /* 0x00000005ff027819 */ /* 0x008fc80000011602 */
[----:B------:R-:W-:-:S05]  /*2d560*/  LOP3.LUT R2, R2, 0x3, RZ, 0xc0, !PT ;  /* 0x0000000302027812 */ /* 0x000fca00078ec0ff */
[----:B------:R-:W-:-:S07]  /*2d570*/  IMAD.MOV.U32 R13, RZ, RZ, R2 ;  /* 0x000000ffff0d7224 */ /* 0x000fce00078e0002 */
[----:B012---:R-:W-:Y:S05]  /*2d580*/  WARPSYNC.COLLECTIVE R15, `(.L_x_2176) ;  /* 0x000000000f087348 */ /* 0x007fea0003c00000 */
[----:B------:R3:W4:Y:S02]  /*2d590*/  SHFL.IDX P6, R14, R13, R12, R11 ;  /* 0x0000000c0d0e7389 */ /* 0x00072400000c000b */
[----:B01234-:R-:W-:Y:S01]  /*2d5a0*/  ENDCOLLECTIVE ;  /* 0x000000000000791b */ /* 0x01ffe20003800000 */
.L_x_2176:
[----:B------:R-:W-:Y:S05]  /*2d5b0*/  BSYNC B0 ;  /* 0x0000000000007941 */ /* 0x000fea0003800000 */
.L_x_2175:
[----:B------:R-:W-:Y:S05]  /*2d5c0*/  BRA `(.L_x_2177) ;  /* 0xffffffb0001c7947 */ /* 0x000fea000383ffff */
.L_x_1997:
[----:B------:R-:W-:Y:S01]  /*2d5d0*/  BSSY B0, `(.L_x_2178) ;  /* 0x0000006000007945 */ /* 0x000fe20003800000 */
[----:B------:R-:W-:-:S07]  /*2d5e0*/  IMAD.MOV.U32 R15, RZ, RZ, -0x1 ;  /* 0xffffffffff0f7424 */ /* 0x000fce00078e00ff */
[----:B012---:R-:W-:Y:S05]  /*2d5f0*/  WARPSYNC.COLLECTIVE R15, `(.L_x_2179) ;  /* 0x000000000f0c7348 */ /* 0x007fea0003c00000 */
[----:B------:R-:W-:Y:S02]  /*2d600*/  ELECT P6, UR62, PT ;  /* 0x00000000003e782f */ /* 0x000fe400038c0000 */
[----:B------:R-:W-:Y:S01]  /*2d610*/  MOV R14, UR62 ;  /* 0x0000003e000e7c02 */ /* 0x000fe20008000f00 */
[----:B012---:R-:W-:Y:S10]  /*2d620*/  ENDCOLLECTIVE ;  /* 0x000000000000791b */ /* 0x007ff40003800000 */
.L_x_2179:
[----:B------:R-:W-:Y:S05]  /*2d630*/  BSYNC B0 ;  /* 0x0000000000007941 */ /* 0x000fea0003800000 */
.L_x_2178:
[----:B------:R-:W-:Y:S05]  /*2d640*/  BRA `(.L_x_2180) ;  /* 0xffffffb000107947 */ /* 0x000fea000383ffff */
.L_x_1999:
[----:B0-----:R0:W3:Y:S02]  /*2d650*/  SYNCS.PHASECHK.TRANS64.TRYWAIT P1, [R3+URZ+0x2a840], R2 ;  /* 0x02a84002030075a7 */ /* 0x0010e4000802017f */
[----:B---3--:R-:W-:Y:S05]  /*2d660*/  @!P1 NANOSLEEP.SYNCS 0x989680 ;  /* 0x009896800000995d */ /* 0x008fea0003900000 */
[----:B------:R-:W3:Y:S02]  /*2d670*/  @!P1 SYNCS.PHASECHK.TRANS64 P1, [R3+URZ+0x2a840], R2 ;  /* 0x02a84002030095a7 */ /* 0x000ee4000802007f */
[----:B---3--:R-:W-:Y:S05]  /*2d680*/  @!P1 BRA `(.L_x_1999) ;  /* 0xfffffffc00f09947 */ /* 0x008fea000383ffff */
[----:B------:R-:W-:Y:S05]  /*2d690*/  BRA `(.L_x_2181) ;  /* 0xffffffb000387947 */ /* 0x000fea000383ffff */
.L_x_2001:
[----:B---3--:R3:W4:Y:S02]  /*2d6a0*/  SYNCS.PHASECHK.TRANS64.TRYWAIT P1, [R27+URZ+0x2a840], R0 ;  /* 0x02a840001b0075a7 */ /* 0x008724000802017f */
[----:B----4-:R-:W-:Y:S05]  /*2d6b0*/  @!P1 NANOSLEEP.SYNCS 0x989680 ;  /* 0x009896800000995d */ /* 0x010fea0003900000 */
[----:B------:R-:W4:Y:S02]  /*2d6c0*/  @!P1 SYNCS.PHASECHK.TRANS64 P1, [R27+URZ+0x2a840], R0 ;  /* 0x02a840001b0095a7 */ /* 0x000f24000802007f */
[----:B----4-:R-:W-:Y:S05]  /*2d6d0*/  @!P1 BRA `(.L_x_2001) ;  /* 0xfffffffc00f09947 */ /* 0x010fea000383ffff */
[----:B------:R-:W-:Y:S05]  /*2d6e0*/  BRA `(.L_x_2182) ;  /* 0xffffffb000447947 */ /* 0x000fea000383ffff */
.L_x_2003:
[----:B----4-:R4:W0:Y:S02]  /*2d6f0*/  SYNCS.PHASECHK.TRANS64.TRYWAIT P1, [R3+URZ+0x2a860], R2 ;  /* 0x02a86002030075a7 */ /* 0x010824000802017f */
[----:B0-----:R-:W-:Y:S05]  /*2d700*/  @!P1 NANOSLEEP.SYNCS 0x989680 ;  /* 0x009896800000995d */ /* 0x001fea0003900000 */
[----:B------:R-:W0:Y:S02]  /*2d710*/  @!P1 SYNCS.PHASECHK.TRANS64 P1, [R3+URZ+0x2a860], R2 ;  /* 0x02a86002030095a7 */ /* 0x000e24000802007f */
[----:B0-----:R-:W-:Y:S05]  /*2d720*/  @!P1 BRA `(.L_x_2003) ;  /* 0xfffffffc00f09947 */ /* 0x001fea000383ffff */
[----:B------:R-:W-:Y:S05]  /*2d730*/  BRA `(.L_x_2183) ;  /* 0xffffffb000407947 */ /* 0x000fea000383ffff */
.L_x_2184:
        /* <DEDUP_REMOVED lines=12> */
.L_x_15526:


//--------------------- .text._ZN7cutlass13device_kernelIN5flash11enable_sm90INS1_16FlashAttnFwdSm90INS1_25CollectiveMainloopFwdSm90ILi2EN4cute5tupleIJNS5_1CILi1EEES8_S8_EEENS6_IJNS7_ILi128EEENS7_ILi96EEENS7_ILi192EEEEEELi128ENS_10bfloat16_tEfNS_4arch4Sm90ELb1ELb0ELb0ELb0ELb1ELb0ELb0ELb1ELb1ELb1ELb0ELb0EEENS1_21CollectiveEpilogueFwdINS6_IJSA_SA_SB_EEES9_SE_SG_Li256ELb0ELb1ELb0ELb0EEENS1_30DynamicPersistentTileSchedulerILi256ELi128ELb0ELb1ELb1EEEEEEEEEvNT_6ParamsE --------------------------
	.section	.text._ZN7cutlass13device_kernelIN5flash11enable_sm90INS1_16FlashAttnFwdSm90INS1_25CollectiveMainloopFwdSm90ILi2EN4cute5tupleIJNS5_1CILi1EEES8_S8_EEENS6_IJNS7_ILi128EEENS7_ILi96EEENS7_ILi192EEEEEELi128ENS_10bfloat16_tEfNS_4arch4Sm90ELb1ELb0ELb0ELb0ELb1ELb0ELb0ELb1ELb1ELb1ELb0ELb0EEENS1_21CollectiveEpilogueFwdINS6_IJSA_SA_SB_EEES9_SE_SG_Li256ELb0ELb1ELb0ELb0EEENS1_30DynamicPersistentTileSchedulerILi256ELi128ELb0ELb1ELb1EEEEEEEEEvNT_6ParamsE,"ax",@progbits
	.align	128
.text._ZN7cutlass13device_kernelIN5flash11enable_sm90INS1_16FlashAttnFwdSm90INS1_25CollectiveMainloopFwdSm90ILi2EN4cute5tupleIJNS5_1CILi1EEES8_S8_EEENS6_IJNS7_ILi128EEENS7_ILi96EEENS7_ILi192EEEEEELi128ENS_10bfloat16_tEfNS_4arch4Sm90ELb1ELb0ELb0ELb0ELb1ELb0ELb0ELb1ELb1ELb1ELb0ELb0EEENS1_21CollectiveEpilogueFwdINS6_IJSA_SA_SB_EEES9_SE_SG_Li256ELb0ELb1ELb0ELb0EEENS1_30DynamicPersistentTileSchedulerILi256ELi128ELb0ELb1ELb1EEEEEEEEEvNT_6ParamsE:
        .type           _ZN7cutlass13device_kernelIN5flash11enable_sm90INS1_16FlashAttnFwdSm90INS1_25CollectiveMainloopFwdSm90ILi2EN4cute5tupleIJNS5_1CILi1EEES8_S8_EEENS6_IJNS7_ILi128EEENS7_ILi96EEENS7_ILi192EEEEEELi128ENS_10bfloat16_tEfNS_4arch4Sm90ELb1ELb0ELb0ELb0ELb1ELb0ELb0ELb1ELb1ELb1ELb0ELb0EEENS1_21CollectiveEpilogueFwdINS6_IJSA_SA_SB_EEES9_SE_SG_Li256ELb0ELb1ELb0ELb0EEENS1_30DynamicPersistentTileSchedulerILi256ELi128ELb0ELb1ELb1EEEEEEEEEvNT_6ParamsE,@function
        .size           _ZN7cutlass13device_kernelIN5flash11enable_sm90INS1_16FlashAttnFwdSm90INS1_25CollectiveMainloopFwdSm90ILi2EN4cute5tupleIJNS5_1CILi1EEES8_S8_EEENS6_IJNS7_ILi128EEENS7_ILi96EEENS7_ILi192EEEEEELi128ENS_10bfloat16_tEfNS_4arch4Sm90ELb1ELb0ELb0ELb0ELb1ELb0ELb0ELb1ELb1ELb1ELb0ELb0EEENS1_21CollectiveEpilogueFwdINS6_IJSA_SA_SB_EEES9_SE_SG_Li256ELb0ELb1ELb0ELb0EEENS1_30DynamicPersistentTileSchedulerILi256ELi128ELb0ELb1ELb1EEEEEEEEEvNT_6ParamsE,(.L_x_15527 - _ZN7cutlass13device_kernelIN5flash11enable_sm90INS1_16FlashAttnFwdSm90INS1_25CollectiveMainloopFwdSm90ILi2EN4cute5tupleIJNS5_1CILi1EEES8_S8_EEENS6_IJNS7_ILi128EEENS7_ILi96EEENS7_ILi192EEEEEELi128ENS_10bfloat16_tEfNS_4arch4Sm90ELb1ELb0ELb0ELb0ELb1ELb0ELb0ELb1ELb1ELb1ELb0ELb0EEENS1_21CollectiveEpilogueFwdINS6_IJSA_SA_SB_EEES9_SE_SG_Li256ELb0ELb1ELb0ELb0EEENS1_30DynamicPersistentTileSchedulerILi256ELi128ELb0ELb1ELb1EEEEEEEEEvNT_6ParamsE)
        .other          _ZN7cutlass13device_kernelIN5flash11enable_sm90INS1_16FlashAttnFwdSm90INS1_25CollectiveMainloopFwdSm90ILi2EN4cute5tupleIJNS5_1CILi1EEES8_S8_EEENS6_IJNS7_ILi128EEENS7_ILi96EEENS7_ILi192EEEEEELi128ENS_10bfloat16_tEfNS_4arch4Sm90ELb1ELb0ELb0ELb0ELb1ELb0ELb0ELb1ELb1ELb1ELb0ELb0EEENS1_21CollectiveEpilogueFwdINS6_IJSA_SA_SB_EEES9_SE_SG_Li256ELb0ELb1ELb0ELb0EEENS1_30DynamicPersistentTileSchedulerILi256ELi128ELb0ELb1ELb1EEEEEEEEEvNT_6ParamsE,@"STO_CUDA_ENTRY STV_DEFAULT"
_ZN7cutlass13device_kernelIN5flash11enable_sm90INS1_16FlashAttnFwdSm90INS1_25CollectiveMainloopFwdSm90ILi2EN4cute5tupleIJNS5_1CILi1EEES8_S8_EEENS6_IJNS7_ILi128EEENS7_ILi96EEENS7_ILi192EEEEEELi128ENS_10bfloat16_tEfNS_4arch4Sm90ELb1ELb0ELb0ELb0ELb1ELb0ELb0ELb1ELb1ELb1ELb0ELb0EEENS1_21CollectiveEpilogueFwdINS6_IJSA_SA_SB_EEES9_SE_SG_Li256ELb0ELb1ELb0ELb0EEENS1_30DynamicPersistentTileSchedulerILi256ELi128ELb0ELb1ELb1EEEEEEEEEvNT_6ParamsE:
        /* <DEDUP_REMOVED lines=45> */
.L_x_2185:
        /* <DEDUP_REMOVED lines=22> */
.L_x_2186:
        /* <DEDUP_REMOVED lines=18> */
.L_x_2187:
        /* <DEDUP_REMOVED lines=22> */
.L_x_2188:
        /* <DEDUP_REMOVED lines=23> */
.L_x_2189:
        /* <DEDUP_REMOVED lines=10> */
.L_x_2191:
        /* <DEDUP_REMOVED lines=16> */
[----:B0-----:R-:W-:-:S05]  /*09c0*/  VIADD R173, R2, 0xffffff80 ;  /* 0xffffff8002ad7836 */ /* 0x001fca0000000000 */
[----:B------:R-:W-:-:S04]  /*09d0*/  SHF.R.S32.HI R0, RZ, 0x1f, R173 ;  /* 0x0000001fff007819 */ /* 0x000fc800000114ad */
[CC--:B------:R-:W-:Y:S02]  /*09e0*/  LEA.HI R2, R0.reuse, R173.reuse, RZ, 0x7 ;  /* 0x000000ad00027211 */ /* 0x0c0fe400078f38ff */
[-C--:B------:R-:W-:Y:S02]  /*09f0*/  LEA.HI R4, R0, R173.reuse, RZ, 0x5 ;  /* 0x000000ad00047211 */ /* 0x080fe400078f28ff */
[----:B------:R-:W-:Y:S02]  /*0a00*/  LOP3.LUT R164, R2, 0xffffff80, RZ, 0xc0, !PT ;  /* 0xffffff8002a47812 */ /* 0x000fe400078ec0ff */
[----:B------:R-:W-:Y:S01]  /*0a10*/  LEA.HI R11, R0, R173, RZ, 0x2 ;  /* 0x000000ad000b7211 */ /* 0x000fe200078f10ff */
[----:B------:R-:W-:Y:S01]  /*0a20*/  IMAD.SHL.U32 R5, R4, 0x20, RZ ;  /* 0x0000002004057824 */ /* 0x000fe200078e00ff */
[----:B------:R-:W-:Y:S01]  /*0a30*/  SHF.R.S32.HI R165, RZ, 0x7, R2 ;  /* 0x00000007ffa57819 */ /* 0x000fe20000011402 */
[----:B------:R-:W-:-:S03]  /*0a40*/  IMAD.IADD R164, R173, 0x1, -R164 ;  /* 0x00000001ada47824 */ /* 0x000fc600078e0aa4 */
[----:B------:R-:W-:Y:S02]  /*0a50*/  LOP3.LUT R5, R5, 0xfffffc00, RZ, 0xc0, !PT ;  /* 0xfffffc0005057812 */ /* 0x000fe400078ec0ff */
[----:B------:R-:W-:Y:S02]  /*0a60*/  SHF.R.S32.HI R7, RZ, 0x1f, R164 ;  /* 0x0000001fff077819 */ /* 0x000fe400000114a4 */
        /* <DEDUP_REMOVED lines=8> */
[----:B------:R-:W-:-:S03]  /*0af0*/  LOP3.LUT R10, R10, 0xfffffff8, RZ, 0xc0, !PT ;  /* 0xfffffff80a0a7812 */ /* 0x000fc600078ec0ff */
[----:B------:R-:W-:Y:S02]  /*0b00*/  IMAD.IADD R2, R165, 0x1, -R2 ;  /* 0x00000001a5027824 */ /* 0x000fe400078e0a02 */
[----:B------:R-:W-:-:S04]  /*0b10*/  IMAD.IADD R10, R9, 0x1, -R10 ;  /* 0x00000001090a7824 */ /* 0x000fc800078e0a0a */
        /* <DEDUP_REMOVED lines=8> */
[----:B------:R-:W-:Y:S01]  /*0ba0*/  LOP3.LUT R160, R0, 0xfffffff8, RZ, 0xc0, !PT ;  /* 0xfffffff800a07812 */ /* 0x000fe200078ec0ff */
[----:B------:R-:W-:Y:S01]  /*0bb0*/  IMAD.IADD R4, R173, 0x1, -R4 ;  /* 0x00000001ad047824 */ /* 0x000fe200078e0a04 */
[----:B------:R-:W-:Y:S01]  /*0bc0*/  LOP3.LUT R3, R3, 0x1ffffffe, RZ, 0xc0, !PT ;  /* 0x1ffffffe03037812 */ /* 0x000fe200078ec0ff */
[----:B------:R-:W-:Y:S01]  /*0bd0*/  ULOP3.LUT UR5, UR5, 0x1, URZ, 0xfc, !UPT ;  /* 0x0000000105057892 */ /* 0x000fe2000f8efc3f */
[----:B------:R-:W-:Y:S01]  /*0be0*/  SHF.R.S32.HI R162, RZ, 0x3, R0 ;  /* 0x00000003ffa27819 */ /* 0x000fe20000011400 */
[----:B------:R-:W-:Y:S01]  /*0bf0*/  IMAD.IADD R160, R173, 0x1, -R160 ;  /* 0x00000001ada07824 */ /* 0x000fe200078e0aa0 */
[----:B------:R-:W-:Y:S01]  /*0c00*/  LEA R4, R4, R5, 0x6 ;  /* 0x0000000504047211 */ /* 0x000fe200078e30ff */
[----:B------:R-:W-:Y:S01]  /*0c10*/  IMAD.IADD R3, R6, 0x1, -R3 ;  /* 0x0000000106037824 */ /* 0x000fe200078e0a03 */
[----:B------:R-:W-:Y:S01]  /*0c20*/  LOP3.LUT R6, R11, 0xfffffffc, RZ, 0xc0, !PT ;  /* 0xfffffffc0b067812 */ /* 0x000fe200078ec0ff */
[----:B------:R-:W-:Y:S02]  /*0c30*/  IMAD.SHL.U32 R17, R160, 0x8, RZ ;  /* 0x00000008a0117824 */ /* 0x000fe400078e00ff */
[----:B------:R-:W-:Y:S01]  /*0c40*/  IMAD.U32 R168, RZ, RZ, UR5 ;  /* 0x00000005ffa87e24 */ /* 0x000fe2000f8e00ff */
[----:B------:R-:W-:Y:S01]  /*0c50*/  LEA R167, R3, R4, 0x3 ;  /* 0x0000000403a77211 */ /* 0x000fe200078e18ff */
[----:B------:R-:W-:Y:S01]  /*0c60*/  IMAD.IADD R6, R173, 0x1, -R6 ;  /* 0x00000001ad067824 */ /* 0x000fe200078e0a06 */
[----:B------:R-:W-:-:S02]  /*0c70*/  LOP3.LUT R3, R8, 0x7ffffffc, RZ, 0xc0, !PT ;  /* 0x7ffffffc08037812 */ /* 0x000fc400078ec0ff */
[----:B------:R-:W-:Y:S02]  /*0c80*/  IADD3 R22, R17, 0x40, RZ ;  /* 0x0000004011167810 */ /* 0x000fe40007ffe0ff */
[----:B------:R-:W-:Y:S01]  /*0c90*/  LEA.HI R5, R6, R6, RZ, 0x1 ;  /* 0x0000000606057211 */ /* 0x000fe200078f08ff */
[----:B------:R-:W-:Y:S01]  /*0ca0*/  IMAD.IADD R18, R164, 0x1, -R3 ;  /* 0x00000001a4127824 */ /* 0x000fe200078e0a03 */
[----:B------:R-:W-:Y:S02]  /*0cb0*/  SHF.R.S32.HI R172, RZ, 0x1f, R17 ;  /* 0x0000001fffac7819 */ /* 0x000fe40000011411 */
[----:B------:R-:W-:Y:S02]  /*0cc0*/  LOP3.LUT R5, R5, 0x1ffffffe, RZ, 0xc0, !PT ;  /* 0x1ffffffe05057812 */ /* 0x000fe400078ec0ff */
[----:B------:R-:W-:-:S03]  /*0cd0*/  SHF.R.S32.HI R169, RZ, 0x1f, R22 ;  /* 0x0000001fffa97819 */ /* 0x000fc60000011416 */
[----:B------:R-:W-:-:S04]  /*0ce0*/  IMAD.IADD R5, R6, 0x1, -R5 ;  /* 0x0000000106057824 */ /* 0x000fc800078e0a05 */
[----:B------:R-:W-:-:S07]  /*0cf0*/  IMAD R19, R5, 0x8, R166 ;  /* 0x0000000805137824 */ /* 0x000fce00078e02a6 */
.L_x_2248:
[----:B0-2---:R-:W0:Y:S01]  /*0d00*/  LDC R3, c[0x0][0xc60] ;  /* 0x00031800ff037b82 */ /* 0x005e220000000800 */
[----:B------:R-:W-:Y:S01]  /*0d10*/  IMAD.MOV.U32 R0, RZ, RZ, R36 ;  /* 0x000000ffff007224 */ /* 0x000fe200078e0024 */
[----:B------:R-:W-:Y:S01]  /*0d20*/  ULDC UR4, c[0x0][0xc78] ;  /* 0x00031e0000047ab9 */ /* 0x000fe20000000800 */
[----:B0-----:R-:W-:-:S13]  /*0d30*/  ISETP.NE.AND P0, PT, R3, 0x1, PT ;  /* 0x000000010300780c */ /* 0x001fda0003f05270 */
[----:B-----5:R-:W0:Y:S08]  /*0d40*/  @P0 LDC R5, c[0x0][0xc64] ;  /* 0x00031900ff050b82 */ /* 0x020e300000000800 */
[----:B------:R-:W1:Y:S01]  /*0d50*/  @P0 LDC R7, c[0x0][0xc68] ;  /* 0x00031a00ff070b82 */ /* 0x000e620000000800 */
[----:B0---4-:R-:W-:-:S05]  /*0d60*/  @P0 IMAD.HI.U32 R2, R36, R5, RZ ;  /* 0x0000000524020227 */ /* 0x011fca00078e00ff */
[----:B-1----:R-:W-:-:S04]  /*0d70*/  @P0 SHF.R.U32.HI R0, RZ, R7, R2 ;  /* 0x00000007ff000219 */ /* 0x002fc80000011602 */
[----:B------:R-:W-:Y:S01]  /*0d80*/  ISETP.GE.AND P0, PT, R0, UR4, PT ;  /* 0x0000000400007c0c */ /* 0x000fe2000bf06270 */
[----:B------:R-:W-:-:S04]  /*0d90*/  IMAD.MOV R2, RZ, RZ, -R0 ;  /* 0x000000ffff027224 */ /* 0x000fc800078e0a00 */
[----:B------:R-:W-:-:S08]  /*0da0*/  IMAD R13, R3, R2, R36 ;  /* 0x00000002030d7224 */ /* 0x000fd000078e0224 */
[----:B---3--:R-:W-:Y:S05]  /*0db0*/  @!P0 BRA `(.L_x_2192) ;  /* 0x0000000000208947 */ /* 0x008fea0003800000 */
        /* <DEDUP_REMOVED lines=8> */
.L_x_2192:
[----:B------:R-:W0:Y:S01]  /*0e40*/  LDC R3, c[0x0][0xc54] ;  /* 0x00031500ff037b82 */ /* 0x000e220000000800 */
[----:B------:R-:W-:Y:S01]  /*0e50*/  IMAD.MOV.U32 R2, RZ, RZ, R13 ;  /* 0x000000ffff027224 */ /* 0x000fe200078e000d */
[----:B0-----:R-:W-:-:S13]  /*0e60*/  ISETP.NE.AND P0, PT, R3, 0x1, PT ;  /* 0x000000010300780c */ /* 0x001fda0003f05270 */
[----:B------:R-:W0:Y:S02]  /*0e70*/  @P0 LDC.64 R4, c[0x0][0xc58] ;  /* 0x00031600ff040b82 */ /* 0x000e240000000a00 */
[----:B0-----:R-:W-:-:S05]  /*0e80*/  @P0 IMAD.HI.U32 R4, R13, R4, RZ ;  /* 0x000000040d040227 */ /* 0x001fca00078e00ff */
[----:B------:R-:W-:-:S05]  /*0e90*/  @P0 SHF.R.U32.HI R2, RZ, R5, R4 ;  /* 0x00000005ff020219 */ /* 0x000fca0000011604 */
[----:B------:R-:W-:-:S07]  /*0ea0*/  IMAD R3, R2, R3, RZ ;  /* 0x0000000302037224 */ /* 0x000fce00078e02ff */
.L_x_2193:
[----:B------:R-:W0:Y:S01]  /*0eb0*/  LDC R171, c[0x0][0x448] ;  /* 0x00011200ffab7b82 */ /* 0x000e220000000800 */
[----:B------:R-:W-:Y:S01]  /*0ec0*/  LOP3.LUT R2, RZ, R2, RZ, 0x33, !PT ;  /* 0x00000002ff027212 */ /* 0x000fe200078e33ff */
[----:B------:R-:W-:Y:S01]  /*0ed0*/  ULDC UR4, c[0x0][0xc3c] ;  /* 0x00030f0000047ab9 */ /* 0x000fe20000000800 */
[----:B------:R-:W-:Y:S01]  /*0ee0*/  ULDC.64 UR6, c[0x0][0x418] ;  /* 0x0001060000067ab9 */ /* 0x000fe20000000a00 */
[----:B------:R-:W-:Y:S01]  /*0ef0*/  ULDC UR5, c[0x0][0x424] ;  /* 0x0001090000057ab9 */ /* 0x000fe20000000800 */
[----:B------:R-:W-:Y:S01]  /*0f00*/  IADD3 R2, R2, UR4, RZ ;  /* 0x0000000402027c10 */ /* 0x000fe2000fffe0ff */
[----:B------:R-:W-:Y:S01]  /*0f10*/  UISETP.NE.U32.AND UP0, UPT, UR6, URZ, UPT ;  /* 0x0000003f0600728c */ /* 0x000fe2000bf05070 */
[----:B------:R-:W-:Y:S01]  /*0f20*/  IMAD.IADD R3, R13, 0x1, -R3 ;  /* 0x000000010d037824 */ /* 0x000fe200078e0a03 */
[----:B------:R-:W1:Y:S01]  /*0f30*/  LDC R161, c[0x0][0xc48] ;  /* 0x00031200ffa17b82 */ /* 0x000e620000000800 */
[----:B------:R-:W-:Y:S01]  /*0f40*/  ULDC UR4, c[0x0][0x288] ;  /* 0x0000a20000047ab9 */ /* 0x000fe20000000800 */
[----:B------:R-:W-:Y:S01]  /*0f50*/  IMAD.SHL.U32 R16, R2, 0x80, RZ ;  /* 0x0000008002107824 */ /* 0x000fe200078e00ff */
[----:B------:R-:W-:Y:S01]  /*0f60*/  UISETP.NE.AND.EX UP0, UPT, UR7, URZ, UPT, UP0 ;  /* 0x0000003f0700728c */ /* 0x000fe2000bf05300 */
[----:B------:R-:W-:Y:S01]  /*0f70*/  CS2R R88, SRZ ;  /* 0x0000000000587805 */ /* 0x000fe2000001ff00 */
[----:B------:R-:W-:Y:S01]  /*0f80*/  UIADD3 UR4, -UR4, 0x60, URZ ;  /* 0x0000006004047890 */ /* 0x000fe2000fffe13f */
[----:B------:R-:W-:Y:S01]  /*0f90*/  VIADD R2, R16, 0x7f ;  /* 0x0000007f10027836 */ /* 0x000fe20000000000 */
[----:B------:R-:W-:Y:S01]  /*0fa0*/  USEL UR8, UR5, 0x1, UP0 ;  /* 0x0000000105087887 */ /* 0x000fe20008000000 */
[----:B------:R-:W-:Y:S01]  /*0fb0*/  CS2R R86, SRZ ;  /* 0x0000000000567805 */ /* 0x000fe2000001ff00 */
[----:B------:R-:W-:Y:S01]  /*0fc0*/  ULDC UR6, c[0x0][0x2f0] ;  /* 0x0000bc0000067ab9 */ /* 0x000fe20000000800 */
[----:B------:R-:W-:Y:S01]  /*0fd0*/  ULDC UR7, c[0x0][0xc54] ;  /* 0x0003150000077ab9 */ /* 0x000fe20000000800 */
[----:B------:R-:W-:Y:S01]  /*0fe0*/  UIMAD UR4, UR8, UR6, UR4 ;  /* 0x00000006080472a4 */ /* 0x000fe2000f8e0204 */
[----:B------:R-:W-:Y:S01]  /*0ff0*/  IMAD R6, R0, UR7, R3 ;  /* 0x0000000700067c24 */ /* 0x000fe2000f8e0203 */
[----:B------:R-:W-:Y:S01]  /*1000*/  CS2R R84, SRZ ;  /* 0x0000000000547805 */ /* 0x000fe2000001ff00 */
[----:B------:R-:W-:Y:S01]  /*1010*/  IMAD.U32 R170, RZ, RZ, UR8 ;  /* 0x00000008ffaa7e24 */ /* 0x000fe2000f8e00ff */
[----:B------:R-:W-:-:S02]  /*1020*/  CS2R R82, SRZ ;  /* 0x0000000000527805 */ /* 0x000fc4000001ff00 */
[----:B0-----:R-:W-:Y:S01]  /*1030*/  ISETP.NE.AND P1, PT, R171, 0x1, PT ;  /* 0x00000001ab00780c */ /* 0x001fe20003f25270 */
[----:B------:R-:W-:Y:S01]  /*1040*/  IMAD.MOV.U32 R23, RZ, RZ, R6 ;  /* 0x000000ffff177224 */ /* 0x000fe200078e0006 */
[----:B------:R-:W-:Y:S01]  /*1050*/  CS2R R80, SRZ ;  /* 0x0000000000507805 */ /* 0x000fe2000001ff00 */
[----:B------:R-:W-:Y:S01]  /*1060*/  IMAD.MOV.U32 R78, RZ, RZ, RZ ;  /* 0x000000ffff4e7224 */ /* 0x000fe200078e00ff */
[----:B------:R-:W-:Y:S02]  /*1070*/  CS2R R54, SRZ ;  /* 0x0000000000367805 */ /* 0x000fe4000001ff00 */
[----:B------:R-:W-:Y:S02]  /*1080*/  CS2R R76, SRZ ;  /* 0x00000000004c7805 */ /* 0x000fe4000001ff00 */
[----:B------:R-:W-:Y:S01]  /*1090*/  CS2R R74, SRZ ;  /* 0x00000000004a7805 */ /* 0x000fe2000001ff00 */
[----:B------:R-:W-:Y:S01]  /*10a0*/  IMAD.MOV.U32 R73, RZ, RZ, RZ ;  /* 0x000000ffff497224 */ /* 0x000fe200078e00ff */
[----:B-1----:R-:W-:-:S02]  /*10b0*/  ISETP.NE.AND P0, PT, R161, 0x1, PT ;  /* 0x00000001a100780c */ /* 0x002fc40003f05270 */
[----:B------:R-:W-:Y:S02]  /*10c0*/  CS2R R52, SRZ ;  /* 0x0000000000347805 */ /* 0x000fe4000001ff00 */
[----:B------:R-:W-:Y:S02]  /*10d0*/  CS2R R70, SRZ ;  /* 0x0000000000467805 */ /* 0x000fe4000001ff00 */
[----:B------:R-:W-:Y:S02]  /*10e0*/  CS2R R68, SRZ ;  /* 0x0000000000447805 */ /* 0x000fe4000001ff00 */
[----:B------:R-:W-:Y:S01]  /*10f0*/  CS2R R66, SRZ ;  /* 0x0000000000427805 */ /* 0x000fe2000001ff00 */
[----:B------:R-:W0:Y:S01]  /*1100*/  @P1 LDC R9, c[0x0][0x44c] ;  /* 0x00011300ff091b82 */ /* 0x000e220000000800 */
[----:B------:R-:W-:Y:S01]  /*1110*/  CS2R R64, SRZ ;  /* 0x0000000000407805 */ /* 0x000fe2000001ff00 */
[----:B------:R-:W-:Y:S01]  /*1120*/  IMAD.MOV.U32 R63, RZ, RZ, RZ ;  /* 0x000000ffff3f7224 */ /* 0x000fe200078e00ff */
[----:B------:R-:W-:-:S02]  /*1130*/  CS2R R50, SRZ ;  /* 0x0000000000327805 */ /* 0x000fc4000001ff00 */
[----:B------:R-:W-:Y:S01]  /*1140*/  CS2R R44, SRZ ;  /* 0x00000000002c7805 */ /* 0x000fe2000001ff00 */
[----:B------:R-:W-:Y:S01]  /*1150*/  IMAD.MOV.U32 R60, RZ, RZ, RZ ;  /* 0x000000ffff3c7224 */ /* 0x000fe200078e00ff */
[----:B------:R-:W-:Y:S02]  /*1160*/  CS2R R58, SRZ ;  /* 0x00000000003a7805 */ /* 0x000fe4000001ff00 */
[----:B------:R-:W-:Y:S01]  /*1170*/  CS2R R56, SRZ ;  /* 0x0000000000387805 */ /* 0x000fe2000001ff00 */
[----:B------:R-:W1:Y:S01]  /*1180*/  @P1 LDC R11, c[0x0][0x450] ;  /* 0x00011400ff0b1b82 */ /* 0x000e620000000800 */
[----:B------:R-:W-:Y:S02]  /*1190*/  CS2R R100, SRZ ;  /* 0x0000000000647805 */ /* 0x000fe4000001ff00 */
[----:B------:R-:W-:Y:S02]  /*11a0*/  CS2R R96, SRZ ;  /* 0x0000000000607805 */ /* 0x000fe4000001ff00 */
[----:B------:R-:W-:-:S02]  /*11b0*/  CS2R R48, SRZ ;  /* 0x0000000000307805 */ /* 0x000fc4000001ff00 */
[----:B------:R-:W-:Y:S02]  /*11c0*/  CS2R R102, SRZ ;  /* 0x0000000000667805 */ /* 0x000fe4000001ff00 */
[----:B------:R-:W-:Y:S02]  /*11d0*/  CS2R R98, SRZ ;  /* 0x0000000000627805 */ /* 0x000fe4000001ff00 */
[----:B------:R-:W-:Y:S02]  /*11e0*/  CS2R R92, SRZ ;  /* 0x00000000005c7805 */ /* 0x000fe4000001ff00 */
[----:B------:R-:W-:Y:S01]  /*11f0*/  CS2R R104, SRZ ;  /* 0x0000000000687805 */ /* 0x000fe2000001ff00 */
[----:B------:R-:W2:Y:S01]  /*1200*/  @P0 LDC R5, c[0x0][0xc4c] ;  /* 0x00031300ff050b82 */ /* 0x000ea20000000800 */
[----:B------:R-:W-:Y:S01]  /*1210*/  CS2R R90, SRZ ;  /* 0x00000000005a7805 */ /* 0x000fe2000001ff00 */
[----:B------:R-:W-:Y:S01]  /*1220*/  IMAD.MOV.U32 R106, RZ, RZ, RZ ;  /* 0x000000ffff6a7224 */ /* 0x000fe200078e00ff */
[----:B------:R-:W-:-:S02]  /*1230*/  MOV R108, RZ ;  /* 0x000000ff006c7202 */ /* 0x000fc40000000f00 */
[----:B------:R-:W-:Y:S02]  /*1240*/  CS2R R94, SRZ ;  /* 0x00000000005e7805 */ /* 0x000fe4000001ff00 */
[----:B------:R-:W-:Y:S01]  /*1250*/  CS2R R26, SRZ ;  /* 0x00000000001a7805 */ /* 0x000fe2000001ff00 */
[----:B------:R-:W-:Y:S02]  /*1260*/  IMAD.MOV.U32 R29, RZ, RZ, RZ ;  /* 0x000000ffff1d7224 */ /* 0x000fe400078e00ff */
[----:B0-----:R-:W-:Y:S01]  /*1270*/  @P1 IMAD.HI.U32 R4, R2, R9, RZ ;  /* 0x0000000902041227 */ /* 0x001fe200078e00ff */
[----:B------:R-:W0:Y:S03]  /*1280*/  @P0 LDC R7, c[0x0][0xc50] ;  /* 0x00031400ff070b82 */ /* 0x000e260000000800 */
[----:B------:R-:W-:Y:S01]  /*1290*/  IMAD.MOV.U32 R110, RZ, RZ, RZ ;  /* 0x000000ffff6e7224 */ /* 0x000fe200078e00ff */
[----:B-1----:R-:W-:-:S05]  /*12a0*/  @P1 SHF.R.U32.HI R2, RZ, R11, R4 ;  /* 0x0000000bff021219 */ /* 0x002fca0000011604 */
[----:B------:R-:W-:Y:S01]  /*12b0*/  VIADD R2, R2, UR4 ;  /* 0x0000000402027c36 */ /* 0x000fe20008000000 */
[----:B------:R-:W-:Y:S01]  /*12c0*/  UIMAD UR4, UR8, UR6, 0x5f ;  /* 0x0000005f080474a4 */ /* 0x000fe2000f8e0206 */
[----:B--2---:R-:W-:-:S03]  /*12d0*/  @P0 IMAD.HI.U32 R0, R6, R5, RZ ;  /* 0x0000000506000227 */ /* 0x004fc600078e00ff */
[----:B------:R-:W-:Y:S01]  /*12e0*/  UIMAD.WIDE UR4, UR4, 0x2aaaaaab, URZ ;  /* 0x2aaaaaab040478a5 */ /* 0x000fe2000f8e023f */
[----:B------:R-:W-:-:S03]  /*12f0*/  IMAD.HI R2, R2, 0x2aaaaaab, RZ ;  /* 0x2aaaaaab02027827 */ /* 0x000fc600078e02ff */
[----:B------:R-:W-:Y:S02]  /*1300*/  USHF.R.U32.HI UR4, URZ, 0x1f, UR5 ;  /* 0x0000001f3f047899 */ /* 0x000fe40008011605 */
[----:B------:R-:W-:Y:S02]  /*1310*/  SHF.R.U32.HI R3, RZ, 0x1f, R2 ;  /* 0x0000001fff037819 */ /* 0x000fe40000011602 */
[----:B------:R-:W-:Y:S01]  /*1320*/  ULEA.HI.SX32 UR4, UR5, UR4, 0x1c ;  /* 0x0000000405047291 */ /* 0x000fe2000f8fe23f */
[----:B0-----:R-:W-:Y:S02]  /*1330*/  @P0 SHF.R.U32.HI R23, RZ, R7, R0 ;  /* 0x00000007ff170219 */ /* 0x001fe40000011600 */
[----:B------:R-:W-:Y:S02]  /*1340*/  LEA.HI.SX32 R3, R2, R3, 0x1c ;  /* 0x0000000302037211 */ /* 0x000fe400078fe2ff */
[----:B------:R-:W-:Y:S02]  /*1350*/  IADD3 R0, -R23, RZ, RZ ;  /* 0x000000ff17007210 */ /* 0x000fe40007ffe1ff */
[----:B------:R-:W-:Y:S01]  /*1360*/  VIMNMX R72, R3, UR4, PT ;  /* 0x0000000403487c48 */ /* 0x000fe2000bfe0100 */
[----:B------:R-:W-:Y:S01]  /*1370*/  IMAD.MOV.U32 R3, RZ, RZ, RZ ;  /* 0x000000ffff037224 */ /* 0x000fe200078e00ff */
[----:B------:R-:W-:Y:S01]  /*1380*/  PLOP3.LUT P0, PT, PT, PT, PT, 0x80, 0x0 ;  /* 0x000000000000781c */ /* 0x000fe20003f0f070 */
[----:B------:R-:W-:Y:S01]  /*1390*/  IMAD R161, R161, R0, R6 ;  /* 0x00000000a1a17224 */ /* 0x000fe200078e0206 */
[----:B------:R-:W-:Y:S01]  /*13a0*/  ISETP.GE.AND P1, PT, R72, 0x1, PT ;  /* 0x000000014800780c */ /* 0x000fe20003f26270 */
[----:B------:R-:W-:Y:S01]  /*13b0*/  IMAD.MOV.U32 R0, RZ, RZ, RZ ;  /* 0x000000ffff007224 */ /* 0x000fe200078e00ff */
[----:B------:R-:W-:-:S11]  /*13c0*/  CS2R R6, SRZ ;  /* 0x0000000000067805 */ /* 0x000fd6000001ff00 */
[----:B------:R-:W-:Y:S05]  /*13d0*/  @!P1 BRA `(.L_x_2194) ;  /* 0x0000006c00e49947 */ /* 0x000fea0003800000 */
        /* <DEDUP_REMOVED lines=30> */
[----:B-1----:R-:W-:Y:S05]  /*15c0*/  CALL.ABS.NOINC R2 ;  /* 0x0000000002007343 */ /* 0x002fea0003c00000 */
.L_x_2195:
[----:B------:R-:W-:Y:S02]  /*15d0*/  LEA.HI R0, R163, R163, RZ, 0x1 ;  /* 0x000000a3a3007211 */ /* 0x000fe400078f08ff */
[----:B------:R-:W-:Y:S02]  /*15e0*/  R2UR UR4, R168 ;  /* 0x00000000a80472ca */ /* 0x000fe400000e0000 */
[----:B------:R-:W-:-:S05]  /*15f0*/  LOP3.LUT R0, R0, 0xfffffffe, RZ, 0xc0, !PT ;  /* 0xfffffffe00007812 */ /* 0x000fca00078ec0ff */
[----:B------:R-:W-:-:S05]  /*1600*/  IMAD.IADD R0, R163, 0x1, -R0 ;  /* 0x00000001a3007824 */ /* 0x000fca00078e0a00 */
[----:B------:R-:W-:Y:S02]  /*1610*/  SHF.L.U32 R0, R0, 0x1f, RZ ;  /* 0x0000001f00007819 */ /* 0x000fe400000006ff */
[----:B------:R-:W-:Y:S02]  /*1620*/  MOV R2, UR4 ;  /* 0x0000000400027c02 */ /* 0x000fe40008000f00 */
[----:B------:R-:W0:Y:S02]  /*1630*/  SYNCS.PHASECHK.TRANS64.TRYWAIT P1, [UR39+0x2a800], R0 ;  /* 0x02a80000ff0075a7 */ /* 0x000e240008020167 */
[----:B------:R-:W-:Y:S01]  /*1640*/  ISETP.NE.AND P0, PT, R2, 0x3, PT ;  /* 0x000000030200780c */ /* 0x000fe20003f05270 */
[----:B0-----:R-:W-:-:S12]  /*1650*/  @!P1 BRA `(.L_x_2196) ;  /* 0x000000c8008c9947 */ /* 0x001fd80003800000 */
.L_x_2312:
[----:B------:R-:W-:Y:S05]  /*1660*/  @!P0 BRA `(.L_x_2197) ;  /* 0x0000000000048947 */ /* 0x000fea0003800000 */
[----:B------:R-:W-:Y:S01]  /*1670*/  BPT.TRAP 0x1 ;  /* 0x000000040000795c */ /* 0x000fe20000300000 */
.L_x_2197:
[----:B0-----:R-:W-:Y:S02]  /*1680*/  IMAD.U32 R0, RZ, RZ, UR38 ;  /* 0x00000026ff007e24 */ /* 0x001fe4000f8e00ff */
[----:B------:R-:W-:-:S03]  /*1690*/  IMAD.U32 R3, RZ, RZ, UR60 ;  /* 0x0000003cff037e24 */ /* 0x000fc6000f8e00ff */
[----:B------:R-:W-:Y:S02]  /*16a0*/  LEA R0, R0, UR39, 0x3 ;  /* 0x0000002700007c11 */ /* 0x000fe4000f8e18ff */
[----:B------:R-:W-:-:S04]  /*16b0*/  SHF.L.U32 R3, R3, 0x1f, RZ ;  /* 0x0000001f03037819 */ /* 0x000fc800000006ff */
[----:B------:R0:W1:Y:S01]  /*16c0*/  SYNCS.PHASECHK.TRANS64.TRYWAIT P1, [R0+URZ+0x2a830], R3 ;  /* 0x02a83003000075a7 */ /* 0x000062000802017f */
[----:B------:R-:W-:Y:S05]  /*16d0*/  @!P0 BRA `(.L_x_2198) ;  /* 0x0000000000048947 */ /* 0x000fea0003800000 */
[----:B------:R-:W-:Y:S01]  /*16e0*/  BPT.TRAP 0x1 ;  /* 0x000000040000795c */ /* 0x000fe20000300000 */
.L_x_2198:
[----:B-1----:R-:W-:Y:S05]  /*16f0*/  @P1 BRA `(.L_x_2199) ;  /* 0x0000000000081947 */ /* 0x002fea0003800000 */
[----:B------:R-:W1:Y:S02]  /*1700*/  SYNCS.PHASECHK.TRANS64.TRYWAIT P1, [R0+URZ+0x2a830], R3 ;  /* 0x02a83003000075a7 */ /* 0x000e64000802017f */
[----:B-1----:R-:W-:Y:S05]  /*1710*/  @!P1 BRA `(.L_x_2200) ;  /* 0x000000c800749947 */ /* 0x002fea0003800000 */
.L_x_2199:
        /* <DEDUP_REMOVED lines=22> */
[----:B------:R-:W-:Y:S02]  /*1880*/  UIADD3 UR8, UR5, 0x2, URZ ;  /* 0x0000000205087890 */ /* 0x000fe4000fffe03f */
[----:B------:R-:W-:Y:S01]  /*1890*/  UIADD3 UR10, UR4, 0x2, URZ ;  /* 0x00000002040a7890 */ /* 0x000fe2000fffe03f */
[----:B------:R-:W-:Y:S01]  /*18a0*/  UMOV UR9, 0x40000040 ;  /* 0x4000004000097882 */ /* 0x000fe20000000000 */
        /* <DEDUP_REMOVED lines=70> */
.L_x_2201:
[----:B------:R-:W-:Y:S01]  /*1d10*/  ISETP.NE.AND P4, PT, R171, 0x1, PT ;  /* 0x00000001ab00780c */ /* 0x000fe20003f85270 */
[----:B------:R-:W-:Y:S01]  /*1d20*/  IMAD.IADD R4, R19, 0x1, R16 ;  /* 0x0000000113047824 */ /* 0x000fe200078e0210 */
[----:B------:R-:W2:Y:S01]  /*1d30*/  LDC R5, c[0x0][0x2f0] ;  /* 0x0000bc00ff057b82 */ /* 0x000ea20000000800 */
[----:B------:R-:W-:Y:S01]  /*1d40*/  R2UR UR5, R170 ;  /* 0x00000000aa0572ca */ /* 0x000fe200000e0000 */
[----:B------:R-:W-:-:S06]  /*1d50*/  ULDC UR4, c[0x0][0x988] ;  /* 0x0002620000047ab9 */ /* 0x000fcc0000000800 */
[----:B------:R-:W3:Y:S08]  /*1d60*/  LDC R8, c[0x0][0x288] ;  /* 0x0000a200ff087b82 */ /* 0x000ef00000000800 */
[----:B01----:R-:W0:Y:S08]  /*1d70*/  @P4 LDC R3, c[0x0][0x44c] ;  /* 0x00011300ff034b82 */ /* 0x003e300000000800 */
[----:B------:R-:W1:Y:S01]  /*1d80*/  @P4 LDC R9, c[0x0][0x450] ;  /* 0x00011400ff094b82 */ /* 0x000e620000000800 */
[----:B0-----:R-:W-:-:S05]  /*1d90*/  @P4 IMAD.HI.U32 R2, R4, R3, RZ ;  /* 0x0000000304024227 */ /* 0x001fca00078e00ff */
[----:B-1----:R-:W-:Y:S01]  /*1da0*/  @P4 SHF.R.U32.HI R4, RZ, R9, R2 ;  /* 0x00000009ff044219 */ /* 0x002fe20000011602 */
[----:B------:R-:W-:-:S04]  /*1db0*/  IMAD R2, R72, -0x60, RZ ;  /* 0xffffffa048027824 */ /* 0x000fc800078e02ff */
[----:B------:R-:W3:Y:S01]  /*1dc0*/  SHFL.IDX PT, R9, R4, 0x1, 0x1c1f ;  /* 0x003c1f0004097f89 */ /* 0x000ee200000e0000 */
[----:B------:R-:W-:Y:S02]  /*1dd0*/  VIADD R3, R2, 0x61 ;  /* 0x0000006102037836 */ /* 0x000fe40000000000 */
[----:B--2---:R-:W-:Y:S01]  /*1de0*/  IMAD R2, R5, UR5, R2 ;  /* 0x0000000505027c24 */ /* 0x004fe2000f8e0202 */
[----:B------:R-:W-:Y:S01]  /*1df0*/  SHFL.IDX PT, R4, R4, RZ, 0x1c1f ;  /* 0x001c1fff04047589 */ /* 0x000fe200000e0000 */
[----:B------:R-:W-:-:S03]  /*1e00*/  IMAD R10, R18, -0x2, R3 ;  /* 0xfffffffe120a7824 */ /* 0x000fc600078e0203 */
[----:B------:R-:W-:Y:S01]  /*1e10*/  IADD3 R11, R2, 0x60, RZ ;  /* 0x00000060020b7810 */ /* 0x000fe20007ffe0ff */
[----:B------:R-:W-:-:S04]  /*1e20*/  IMAD R3, R5, UR5, R10 ;  /* 0x0000000505037c24 */ /* 0x000fc8000f8e020a */
[----:B------:R-:W-:Y:S01]  /*1e30*/  IMAD R2, R18, -0x2, R11 ;  /* 0xfffffffe12027824 */ /* 0x000fe200078e020b */
[----:B---3--:R-:W-:Y:S01]  /*1e40*/  IADD3 R9, R9, -R8, R3 ;  /* 0x8000000809097210 */ /* 0x008fe20007ffe003 */
[----:B------:R-:W-:-:S03]  /*1e50*/  IMAD.IADD R3, R3, 0x1, -R8 ;  /* 0x0000000103037824 */ /* 0x000fc600078e0a08 */
[----:B------:R-:W-:-:S04]  /*1e60*/  VIMNMX R9, R2, R9, PT ;  /* 0x0000000902097248 */ /* 0x000fc80003fe0100 */
[C---:B------:R-:W-:Y:S02]  /*1e70*/  ISETP.GT.AND P1, PT, R9.reuse, RZ, PT ;  /* 0x000000ff0900720c */ /* 0x040fe40003f24270 */
[C---:B------:R-:W-:Y:S02]  /*1e80*/  ISETP.GT.AND P2, PT, R9.reuse, 0x1, PT ;  /* 0x000000010900780c */ /* 0x040fe40003f44270 */
[----:B------:R-:W-:Y:S02]  /*1e90*/  ISETP.GT.AND P3, PT, R9, 0x8, PT ;  /* 0x000000080900780c */ /* 0x000fe40003f64270 */
[----:B------:R-:W-:Y:S02]  /*1ea0*/  FSEL R73, R26, -INF , P1 ;  /* 0xff8000001a497808 */ /* 0x000fe40000800000 */
[----:B------:R-:W-:Y:S02]  /*1eb0*/  FSEL R10, R27, -INF , P2 ;  /* 0xff8000001b0a7808 */ /* 0x000fe40001000000 */
        /* <DEDUP_REMOVED lines=26> */
[----:B------:R-:W-:Y:S01]  /*2060*/  FMNMX.FTZ R12, R89, R12, !PT ;  /* 0x0000000c590c7209 */ /* 0x000fe20007810000 */
[----:B------:R-:W0:Y:S01]  /*2070*/  @P4 LDC R46, c[0x0][0x450] ;  /* 0x00011400ff2e4b82 */ /* 0x000e220000000800 */
        /* <DEDUP_REMOVED lines=37> */
[----:B------:R-:W-:-:S04]  /*22d0*/  FMNMX.FTZ R12, R107, R12, !PT ;  /* 0x0000000c6b0c7209 */ /* 0x000fc80007810000 */
[----:B------:R-:W-:-:S05]  /*22e0*/  FMNMX.FTZ R12, R71, R12, !PT ;  /* 0x0000000c470c7209 */ /* 0x000fca0007810000 */
[----:B------:R-:W1:Y:S02]  /*22f0*/  SHFL.BFLY PT, R9, R12, 0x2, 0x1f ;  /* 0x0c401f000c097f89 */ /* 0x000e6400000e0000 */
[----:B-1----:R-:W-:Y:S02]  /*2300*/  FMNMX.FTZ R13, R12, R9, !PT ;  /* 0x000000090c0d7209 */ /* 0x002fe40007810000 */
[----:B------:R-:W-:Y:S01]  /*2310*/  VIADDMNMX R9, R4, R3, R2, PT ;  /* 0x0000000304097246 */ /* 0x000fe20003800102 */
[----:B------:R-:W-:Y:S01]  /*2320*/  IMAD.U32 R2, RZ, RZ, UR4 ;  /* 0x00000004ff027e24 */ /* 0x000fe2000f8e00ff */
[----:B------:R-:W-:Y:S01]  /*2330*/  R2UR UR4, R0 ;  /* 0x00000000000472ca */ /* 0x000fe200000e0000 */
[----:B------:R-:W1:Y:S01]  /*2340*/  SHFL.BFLY PT, R14, R13, 0x1, 0x1f ;  /* 0x0c201f000d0e7f89 */ /* 0x000e6200000e0000 */
[C---:B------:R-:W-:Y:S02]  /*2350*/  ISETP.GT.AND P1, PT, R9.reuse, RZ, PT ;  /* 0x000000ff0900720c */ /* 0x040fe40003f24270 */
[----:B------:R-:W-:-:S02]  /*2360*/  ISETP.GT.AND P2, PT, R9, 0x1, PT ;  /* 0x000000010900780c */ /* 0x000fc40003f44270 */
[----:B------:R-:W-:Y:S02]  /*2370*/  ISETP.GT.AND P3, PT, R9, 0x8, PT ;  /* 0x000000080900780c */ /* 0x000fe40003f64270 */
[----:B------:R-:W-:Y:S02]  /*2380*/  FSEL R11, R24, -INF , P1 ;  /* 0xff800000180b7808 */ /* 0x000fe40000800000 */
[----:B------:R-:W-:Y:S02]  /*2390*/  FSEL R25, R25, -INF , P2 ;  /* 0xff80000019197808 */ /* 0x000fe40001000000 */
[----:B------:R-:W-:Y:S01]  /*23a0*/  ISETP.GT.AND P1, PT, R9, 0x9, PT ;  /* 0x000000090900780c */ /* 0x000fe20003f24270 */
[----:B------:R-:W-:Y:S01]  /*23b0*/  UIADD3 UR4, UR4, 0x2a840, URZ ;  /* 0x0002a84004047890 */ /* 0x000fe2000fffe03f */
[----:B------:R-:W-:Y:S02]  /*23c0*/  FMNMX.FTZ R4, R11, R25, !PT ;  /* 0x000000190b047209 */ /* 0x000fe40007810000 */
[----:B------:R-:W-:-:S02]  /*23d0*/  ISETP.GT.AND P2, PT, R9, 0x10, PT ;  /* 0x000000100900780c */ /* 0x000fc40003f44270 */
[----:B------:R-:W-:Y:S02]  /*23e0*/  FSEL R29, R29, -INF , P1 ;  /* 0xff8000001d1d7808 */ /* 0x000fe40000800000 */
[----:B------:R-:W-:Y:S02]  /*23f0*/  ISETP.GT.AND P1, PT, R9, 0x11, PT ;  /* 0x000000110900780c */ /* 0x000fe40003f24270 */
[----:B------:R-:W-:Y:S02]  /*2400*/  FSEL R15, R32, -INF , P2 ;  /* 0xff800000200f7808 */ /* 0x000fe40001000000 */
[----:B------:R-:W-:Y:S02]  /*2410*/  FSEL R33, R33, -INF , P1 ;  /* 0xff80000021217808 */ /* 0x000fe40000800000 */
[----:B-1----:R-:W-:Y:S02]  /*2420*/  FMNMX.FTZ R3, R13, R14, !PT ;  /* 0x0000000e0d037209 */ /* 0x002fe40007810000 */
[----:B------:R-:W-:-:S02]  /*2430*/  FSEL R13, R28, -INF , P3 ;  /* 0xff8000001c0d7808 */ /* 0x000fc40001800000 */
[----:B------:R-:W-:Y:S01]  /*2440*/  ISETP.GT.AND P3, PT, R9, 0x18, PT ;  /* 0x000000180900780c */ /* 0x000fe20003f64270 */
[----:B------:R-:W-:Y:S01]  /*2450*/  FMUL.FTZ R12, R3, R2 ;  /* 0x00000002030c7220 */ /* 0x000fe20000410000 */
[----:B------:R-:W-:Y:S02]  /*2460*/  FMNMX.FTZ R4, R13, R4, !PT ;  /* 0x000000040d047209 */ /* 0x000fe40007810000 */
[----:B------:R-:W-:Y:S02]  /*2470*/  FSETP.NEU.FTZ.AND P2, PT, R3, -INF , PT ;  /* 0xff8000000300780b */ /* 0x000fe40003f5d000 */
[----:B------:R-:W-:Y:S02]  /*2480*/  FMNMX.FTZ R4, R29, R4, !PT ;  /* 0x000000041d047209 */ /* 0x000fe40007810000 */
[----:B------:R-:W-:Y:S02]  /*2490*/  ISETP.GT.AND P1, PT, R9, 0x19, PT ;  /* 0x000000190900780c */ /* 0x000fe40003f24270 */
[----:B------:R-:W-:-:S02]  /*24a0*/  FMNMX.FTZ R4, R15, R4, !PT ;  /* 0x000000040f047209 */ /* 0x000fc40007810000 */
[----:B------:R-:W-:Y:S02]  /*24b0*/  FSEL R21, R36, -INF , P3 ;  /* 0xff80000024157808 */ /* 0x000fe40001800000 */
[----:B------:R-:W-:Y:S02]  /*24c0*/  FMNMX.FTZ R4, R33, R4, !PT ;  /* 0x0000000421047209 */ /* 0x000fe40007810000 */
[----:B------:R-:W-:Y:S02]  /*24d0*/  FSEL R14, R12, RZ, P2 ;  /* 0x000000ff0c0e7208 */ /* 0x000fe40001000000 */
[----:B------:R-:W-:Y:S02]  /*24e0*/  ISETP.GT.AND P2, PT, R9, 0x20, PT ;  /* 0x000000200900780c */ /* 0x000fe40003f44270 */
[----:B------:R-:W-:Y:S01]  /*24f0*/  FSEL R37, R37, -INF , P1 ;  /* 0xff80000025257808 */ /* 0x000fe20000800000 */
[--C-:B------:R-:W-:Y:S01]  /*2500*/  FFMA.FTZ R157, R73, R2, -R14.reuse ;  /* 0x00000002499d7223 */ /* 0x100fe2000001080e */
[----:B------:R-:W-:Y:S01]  /*2510*/  FMNMX.FTZ R4, R21, R4, !PT ;  /* 0x0000000415047209 */ /* 0x000fe20007810000 */
[-CC-:B------:R-:W-:Y:S01]  /*2520*/  FFMA.FTZ R10, R10, R2.reuse, -R14.reuse ;  /* 0x000000020a0a7223 */ /* 0x180fe2000001080e */
[----:B------:R-:W-:Y:S01]  /*2530*/  ISETP.GT.AND P1, PT, R9, 0x21, PT ;  /* 0x000000210900780c */ /* 0x000fe20003f24270 */
[--C-:B------:R-:W-:Y:S01]  /*2540*/  FFMA.FTZ R159, R75, R2, -R14.reuse ;  /* 0x000000024b9f7223 */ /* 0x100fe2000001080e */
[----:B------:R-:W-:Y:S01]  /*2550*/  FSEL R27, R40, -INF , P2 ;  /* 0xff800000281b7808 */ /* 0x000fe20001000000 */
[----:B------:R-:W-:Y:S01]  /*2560*/  MUFU.EX2 R157, R157 ;  /* 0x0000009d009d7308 */ /* 0x000fe20000000800 */
[----:B------:R-:W-:Y:S01]  /*2570*/  FMNMX.FTZ R4, R37, R4, !PT ;  /* 0x0000000425047209 */ /* 0x000fe20007810000 */
[-CC-:B------:R-:W-:Y:S01]  /*2580*/  FFMA.FTZ R77, R77, R2.reuse, -R14.reuse ;  /* 0x000000024d4d7223 */ /* 0x180fe2000001080e */
[----:B------:R-:W-:Y:S01]  /*2590*/  ISETP.GT.AND P2, PT, R9, 0x28, PT ;  /* 0x000000280900780c */ /* 0x000fe20003f44270 */
[-CC-:B------:R-:W-:Y:S01]  /*25a0*/  FFMA.FTZ R79, R79, R2.reuse, -R14.reuse ;  /* 0x000000024f4f7223 */ /* 0x180fe2000001080e */
[----:B------:R-:W-:Y:S01]  /*25b0*/  FSEL R41, R41, -INF , P1 ;  /* 0xff80000029297808 */ /* 0x000fe20000800000 */
[--C-:B------:R-:W-:Y:S01]  /*25c0*/  FFMA.FTZ R81, R81, R2, -R14.reuse ;  /* 0x0000000251517223 */ /* 0x100fe2000001080e */
[----:B------:R-:W-:Y:S01]  /*25d0*/  FMNMX.FTZ R4, R27, R4, !PT ;  /* 0x000000041b047209 */ /* 0x000fe20007810000 */
[----:B------:R-:W1:Y:S01]  /*25e0*/  MUFU.EX2 R10, R10 ;  /* 0x0000000a000a7308 */ /* 0x000e620000000800 */
[----:B------:R-:W-:Y:S01]  /*25f0*/  ISETP.GT.AND P1, PT, R9, 0x29, PT ;  /* 0x000000290900780c */ /* 0x000fe20003f24270 */
[----:B------:R-:W-:Y:S01]  /*2600*/  FFMA.FTZ R83, R83, R2, -R14 ;  /* 0x0000000253537223 */ /* 0x000fe2000001080e */
[----:B------:R-:W-:Y:S01]  /*2610*/  FSEL R31, R44, -INF , P2 ;  /* 0xff8000002c1f7808 */ /* 0x000fe20001000000 */
[----:B------:R-:W-:Y:S01]  /*2620*/  IMAD R44, R5, UR5, -R8 ;  /* 0x00000005052c7c24 */ /* 0x000fe2000f8e0a08 */
[----:B------:R-:W-:Y:S01]  /*2630*/  FMNMX.FTZ R4, R41, R4, !PT ;  /* 0x0000000429047209 */ /* 0x000fe20007810000 */
[-CC-:B------:R-:W-:Y:S01]  /*2640*/  FFMA.FTZ R85, R85, R2.reuse, -R14.reuse ;  /* 0x0000000255557223 */ /* 0x180fe2000001080e */
[----:B------:R-:W-:Y:S01]  /*2650*/  ISETP.GT.AND P2, PT, R9, 0x30, PT ;  /* 0x000000300900780c */ /* 0x000fe20003f44270 */
[----:B------:R-:W-:Y:S01]  /*2660*/  MUFU.EX2 R159, R159 ;  /* 0x0000009f009f7308 */ /* 0x000fe20000000800 */
[----:B------:R-:W-:Y:S01]  /*2670*/  FSEL R45, R45, -INF , P1 ;  /* 0xff8000002d2d7808 */ /* 0x000fe20000800000 */
[--C-:B------:R-:W-:Y:S01]  /*2680*/  FFMA.FTZ R87, R87, R2, -R14.reuse ;  /* 0x0000000257577223 */ /* 0x100fe2000001080e */
[----:B------:R-:W-:Y:S01]  /*2690*/  FMNMX.FTZ R4, R31, R4, !PT ;  /* 0x000000041f047209 */ /* 0x000fe20007810000 */
[-CC-:B------:R-:W-:Y:S01]  /*26a0*/  FFMA.FTZ R89, R89, R2.reuse, -R14.reuse ;  /* 0x0000000259597223 */ /* 0x180fe2000001080e */
[----:B------:R-:W-:Y:S01]  /*26b0*/  ISETP.GT.AND P1, PT, R9, 0x31, PT ;  /* 0x000000310900780c */ /* 0x000fe20003f24270 */
[----:B------:R-:W-:Y:S01]  /*26c0*/  FFMA.FTZ R91, R91, R2, -R14 ;  /* 0x000000025b5b7223 */ /* 0x000fe2000001080e */
[----:B------:R-:W-:Y:S01]  /*26d0*/  FSEL R35, R48, -INF , P2 ;  /* 0xff80000030237808 */ /* 0x000fe20001000000 */
[----:B------:R-:W-:Y:S01]  /*26e0*/  MUFU.EX2 R20, R77 ;  /* 0x0000004d00147308 */ /* 0x000fe20000000800 */
[----:B------:R-:W-:Y:S01]  /*26f0*/  FMNMX.FTZ R4, R45, R4, !PT ;  /* 0x000000042d047209 */ /* 0x000fe20007810000 */
[----:B-1----:R-:W-:Y:S01]  /*2700*/  FADD.FTZ R42, R157, R10 ;  /* 0x0000000a9d2a7221 */ /* 0x002fe20000010000 */
[----:B------:R-:W-:Y:S01]  /*2710*/  ISETP.GT.AND P2, PT, R9, 0x38, PT ;  /* 0x000000380900780c */ /* 0x000fe20003f44270 */
[-CC-:B------:R-:W-:Y:S01]  /*2720*/  FFMA.FTZ R93, R93, R2.reuse, -R14.reuse ;  /* 0x000000025d5d7223 */ /* 0x180fe2000001080e */
[----:B------:R-:W-:Y:S01]  /*2730*/  FSEL R49, R49, -INF , P1 ;  /* 0xff80000031317808 */ /* 0x000fe20000800000 */
[--C-:B------:R-:W-:Y:S01]  /*2740*/  FFMA.FTZ R95, R95, R2, -R14.reuse ;  /* 0x000000025f5f7223 */ /* 0x100fe2000001080e */
[----:B------:R-:W-:Y:S01]  /*2750*/  FMNMX.FTZ R4, R35, R4, !PT ;  /* 0x0000000423047209 */ /* 0x000fe20007810000 */
[----:B------:R-:W-:Y:S01]  /*2760*/  MUFU.EX2 R79, R79 ;  /* 0x0000004f004f7308 */ /* 0x000fe20000000800 */
[----:B------:R-:W-:Y:S01]  /*2770*/  ISETP.GT.AND P1, PT, R9, 0x39, PT ;  /* 0x000000390900780c */ /* 0x000fe20003f24270 */
[-CC-:B------:R-:W-:Y:S01]  /*2780*/  FFMA.FTZ R97, R97, R2.reuse, -R14.reuse ;  /* 0x0000000261617223 */ /* 0x180fe2000001080e */
[----:B------:R-:W-:Y:S01]  /*2790*/  FSEL R39, R52, -INF , P2 ;  /* 0xff80000034277808 */ /* 0x000fe20001000000 */
[--C-:B------:R-:W-:Y:S01]  /*27a0*/  FFMA.FTZ R99, R99, R2, -R14.reuse ;  /* 0x0000000263637223 */ /* 0x100fe2000001080e */
[----:B------:R-:W-:Y:S01]  /*27b0*/  FMNMX.FTZ R4, R49, R4, !PT ;  /* 0x0000000431047209 */ /* 0x000fe20007810000 */
[-CC-:B------:R-:W-:Y:S01]  /*27c0*/  FFMA.FTZ R55, R55, R2.reuse, -R14.reuse ;  /* 0x0000000237377223 */ /* 0x180fe2000001080e */
[----:B------:R-:W-:Y:S01]  /*27d0*/  ISETP.GT.AND P2, PT, R9, 0x40, PT ;  /* 0x000000400900780c */ /* 0x000fe20003f44270 */
[----:B------:R-:W1:Y:S01]  /*27e0*/  MUFU.EX2 R24, R81 ;  /* 0x0000005100187308 */ /* 0x000e620000000800 */
        /* <DEDUP_REMOVED lines=11> */
[----:B------:R-:W2:Y:S01]  /*28a0*/  S2UR UR5, SR_CgaCtaId ;  /* 0x00000000000579c3 */ /* 0x000ea20000008800 */
[----:B------:R-:W-:Y:S01]  /*28b0*/  FSEL R57, R57, -INF , P1 ;  /* 0xff80000039397808 */ /* 0x000fe20000800000 */
[--C-:B------:R-:W-:Y:S01]  /*28c0*/  FFMA.FTZ R105, R105, R2, -R14.reuse ;  /* 0x0000000269697223 */ /* 0x100fe2000001080e */
[----:B------:R-:W-:Y:S01]  /*28d0*/  FMNMX.FTZ R4, R43, R4, !PT ;  /* 0x000000042b047209 */ /* 0x000fe20007810000 */
[----:B------:R3:W4:Y:S01]  /*28e0*/  MUFU.EX2 R26, R85 ;  /* 0x00000055001a7308 */ /* 0x0007220000000800 */
[----:B------:R-:W-:Y:S01]  /*28f0*/  ISETP.GT.AND P1, PT, R9, 0x49, PT ;  /* 0x000000490900780c */ /* 0x000fe20003f24270 */
[-CC-:B------:R-:W-:Y:S01]  /*2900*/  FFMA.FTZ R67, R67, R2.reuse, -R14.reuse ;  /* 0x0000000243437223 */ /* 0x180fe2000001080e */
[----:B------:R-:W-:Y:S01]  /*2910*/  FSEL R47, R60, -INF , P2 ;  /* 0xff8000003c2f7808 */ /* 0x000fe20001000000 */
[--C-:B------:R-:W-:Y:S01]  /*2920*/  FFMA.FTZ R107, R107, R2, -R14.reuse ;  /* 0x000000026b6b7223 */ /* 0x100fe2000001080e */
[----:B------:R-:W-:Y:S01]  /*2930*/  FMNMX.FTZ R4, R57, R4, !PT ;  /* 0x0000000439047209 */ /* 0x000fe20007810000 */
[----:B------:R-:W-:Y:S01]  /*2940*/  FFMA.FTZ R14, R71, R2, -R14 ;  /* 0x00000002470e7223 */ /* 0x000fe2000001080e */
[----:B------:R-:W-:Y:S01]  /*2950*/  ISETP.GT.AND P2, PT, R9, 0x50, PT ;  /* 0x000000500900780c */ /* 0x000fe20003f44270 */
[----:B------:R-:W-:Y:S01]  /*2960*/  MUFU.EX2 R87, R87 ;  /* 0x0000005700577308 */ /* 0x000fe20000000800 */
[----:B------:R-:W-:-:S02]  /*2970*/  FSEL R61, R61, -INF , P1 ;  /* 0xff8000003d3d7808 */ /* 0x000fc40000800000 */
[----:B---3--:R-:W-:Y:S02]  /*2980*/  CS2R R84, SRZ ;  /* 0x0000000000547805 */ /* 0x008fe4000001ff00 */
[----:B------:R-:W-:Y:S02]  /*2990*/  FMNMX.FTZ R4, R47, R4, !PT ;  /* 0x000000042f047209 */ /* 0x000fe40007810000 */
[----:B------:R-:W-:Y:S02]  /*29a0*/  CS2R R80, SRZ ;  /* 0x0000000000507805 */ /* 0x000fe4000001ff00 */
[----:B------:R-:W-:Y:S02]  /*29b0*/  ISETP.GT.AND P1, PT, R9, 0x51, PT ;  /* 0x000000510900780c */ /* 0x000fe40003f24270 */
[----:B------:R-:W-:Y:S02]  /*29c0*/  CS2R R76, SRZ ;  /* 0x00000000004c7805 */ /* 0x000fe4000001ff00 */
[----:B------:R-:W-:Y:S01]  /*29d0*/  FSEL R51, R64, -INF , P2 ;  /* 0xff80000040337808 */ /* 0x000fe20001000000 */
[----:B------:R-:W3:Y:S01]  /*29e0*/  MUFU.EX2 R28, R89 ;  /* 0x00000059001c7308 */ /* 0x000ee20000000800 */
[----:B------:R-:W-:-:S02]  /*29f0*/  FMNMX.FTZ R4, R61, R4, !PT ;  /* 0x000000043d047209 */ /* 0x000fc40007810000 */
[----:B------:R-:W-:Y:S02]  /*2a00*/  CS2R R74, SRZ ;  /* 0x00000000004a7805 */ /* 0x000fe4000001ff00 */
[----:B------:R-:W-:Y:S01]  /*2a10*/  ISETP.GT.AND P2, PT, R9, 0x58, PT ;  /* 0x000000580900780c */ /* 0x000fe20003f44270 */
[----:B--2---:R-:W-:Y:S01]  /*2a20*/  UPRMT UR4, UR5, 0x654, UR4 ;  /* 0x0000065405047896 */ /* 0x004fe20008000004 */
[----:B------:R-:W-:Y:S02]  /*2a30*/  FSEL R65, R65, -INF , P1 ;  /* 0xff80000041417808 */ /* 0x000fe40000800000 */
[----:B------:R-:W-:Y:S02]  /*2a40*/  CS2R R70, SRZ ;  /* 0x0000000000467805 */ /* 0x000fe4000001ff00 */
[----:B------:R-:W-:Y:S01]  /*2a50*/  FMNMX.FTZ R4, R51, R4, !PT ;  /* 0x0000000433047209 */ /* 0x000fe20007810000 */
[----:B------:R-:W-:Y:S01]  /*2a60*/  MUFU.EX2 R91, R91 ;  /* 0x0000005b005b7308 */ /* 0x000fe20000000800 */
[----:B------:R-:W-:-:S02]  /*2a70*/  ISETP.GT.AND P1, PT, R9, 0x59, PT ;  /* 0x000000590900780c */ /* 0x000fc40003f24270 */
[----:B------:R-:W-:Y:S02]  /*2a80*/  FSEL R9, R68, -INF , P2 ;  /* 0xff80000044097808 */ /* 0x000fe40001000000 */
[----:B------:R-:W-:Y:S01]  /*2a90*/  FMNMX.FTZ R4, R65, R4, !PT ;  /* 0x0000000441047209 */ /* 0x000fe20007810000 */
[----:B------:R-:W-:Y:S01]  /*2aa0*/  SYNCS.ARRIVE.TRANS64.RED.A1T0 RZ, [UR4], RZ ;  /* 0x000000ffffff79a7 */ /* 0x000fe20008100404 */
[----:B------:R-:W-:Y:S01]  /*2ab0*/  FSEL R69, R69, -INF , P1 ;  /* 0xff80000045457808 */ /* 0x000fe20000800000 */
[----:B------:R-:W2:Y:S01]  /*2ac0*/  MUFU.EX2 R30, R93 ;  /* 0x0000005d001e7308 */ /* 0x000ea20000000800 */
[----:B------:R-:W-:Y:S02]  /*2ad0*/  FMNMX.FTZ R4, R9, R4, !PT ;  /* 0x0000000409047209 */ /* 0x000fe40007810000 */
[----:B------:R-:W-:Y:S01]  /*2ae0*/  F2FP.BF16.F32.PACK_AB R157, R10, R157 ;  /* 0x0000009d0a9d723e */ /* 0x000fe200000010ff */
[----:B------:R-:W-:Y:S01]  /*2af0*/  VIADD R10, R72, 0xfffffffe ;  /* 0xfffffffe480a7836 */ /* 0x000fe20000000000 */
[----:B------:R-:W-:-:S02]  /*2b00*/  FMNMX.FTZ R4, R69, R4, !PT ;  /* 0x0000000445047209 */ /* 0x000fc40007810000 */
[----:B-1----:R-:W-:Y:S01]  /*2b10*/  F2FP.BF16.F32.PACK_AB R153, R24, R79 ;  /* 0x0000004f1899723e */ /* 0x002fe200000010ff */
[----:B------:R-:W-:Y:S01]  /*2b20*/  MUFU.EX2 R95, R95 ;  /* 0x0000005f005f7308 */ /* 0x000fe20000000800 */
[----:B----4-:R-:W-:Y:S01]  /*2b30*/  F2FP.BF16.F32.PACK_AB R155, R26, R83 ;  /* 0x000000531a9b723e */ /* 0x010fe200000010ff */
[----:B------:R-:W1:Y:S01]  /*2b40*/  SHFL.BFLY PT, R73, R4, 0x2, 0x1f ;  /* 0x0c401f0004497f89 */ /* 0x000e6200000e0000 */
[----:B---3--:R-:W-:-:S05]  /*2b50*/  F2FP.BF16.F32.PACK_AB R149, R28, R87 ;  /* 0x000000571c95723e */ /* 0x008fca00000010ff */
[----:B------:R-:W3:Y:S01]  /*2b60*/  MUFU.EX2 R32, R97 ;  /* 0x0000006100207308 */ /* 0x000ee20000000800 */
[----:B--2---:R-:W-:-:S07]  /*2b70*/  F2FP.BF16.F32.PACK_AB R151, R30, R91 ;  /* 0x0000005b1e97723e */ /* 0x004fce00000010ff */
[----:B------:R-:W-:Y:S08]  /*2b80*/  MUFU.EX2 R99, R99 ;  /* 0x0000006300637308 */ /* 0x000ff00000000800 */
[----:B------:R2:W4:Y:S01]  /*2b90*/  MUFU.EX2 R34, R55 ;  /* 0x0000003700227308 */ /* 0x0005220000000800 */
[----:B---3--:R-:W-:Y:S02]  /*2ba0*/  F2FP.BF16.F32.PACK_AB R145, R32, R95 ;  /* 0x0000005f2091723e */ /* 0x008fe400000010ff */
[----:B-1----:R-:W-:-:S05]  /*2bb0*/  FMNMX.FTZ R73, R4, R73, !PT ;  /* 0x0000004904497209 */ /* 0x002fca0007810000 */
[----:B------:R-:W1:Y:S01]  /*2bc0*/  SHFL.BFLY PT, R4, R73, 0x1, 0x1f ;  /* 0x0c201f0049047f89 */ /* 0x000e6200000e0000 */
[----:B------:R-:W-:Y:S01]  /*2bd0*/  MUFU.EX2 R101, R101 ;  /* 0x0000006500657308 */ /* 0x000fe20000000800 */
[----:B--2---:R-:W-:-:S07]  /*2be0*/  CS2R R54, SRZ ;  /* 0x0000000000367805 */ /* 0x004fce000001ff00 */
[----:B------:R2:W3:Y:S01]  /*2bf0*/  MUFU.EX2 R36, R59 ;  /* 0x0000003b00247308 */ /* 0x0004e20000000800 */
[----:B----4-:R-:W-:-:S07]  /*2c00*/  F2FP.BF16.F32.PACK_AB R147, R34, R99 ;  /* 0x000000632293723e */ /* 0x010fce00000010ff */
[----:B------:R-:W-:Y:S01]  /*2c10*/  MUFU.EX2 R103, R103 ;  /* 0x0000006700677308 */ /* 0x000fe20000000800 */
[----:B--2---:R-:W-:Y:S02]  /*2c20*/  CS2R R58, SRZ ;  /* 0x00000000003a7805 */ /* 0x004fe4000001ff00 */
[----:B-1----:R-:W-:-:S05]  /*2c30*/  FMNMX.FTZ R4, R73, R4, !PT ;  /* 0x0000000449047209 */ /* 0x002fca0007810000 */
[----:B------:R1:W-:Y:S01]  /*2c40*/  MUFU.EX2 R38, R63 ;  /* 0x0000003f00267308 */ /* 0x0003e20000000800 */
[----:B---3--:R-:W-:Y:S02]  /*2c50*/  F2FP.BF16.F32.PACK_AB R141, R36, R101 ;  /* 0x00000065248d723e */ /* 0x008fe400000010ff */
[----:B------:R-:W-:Y:S02]  /*2c60*/  CS2R R72, SRZ ;  /* 0x0000000000487805 */ /* 0x000fe4000001ff00 */
[C---:B------:R-:W-:Y:S01]  /*2c70*/  FSETP.NEU.FTZ.AND P1, PT, R4.reuse, -INF , PT ;  /* 0xff8000000400780b */ /* 0x040fe20003f3d000 */
[----:B------:R-:W-:Y:S02]  /*2c80*/  FMUL.FTZ R12, R4, R2 ;  /* 0x00000002040c7220 */ /* 0x000fe40000410000 */
[----:B------:R-:W-:Y:S03]  /*2c90*/  MUFU.EX2 R105, R105 ;  /* 0x0000006900697308 */ /* 0x000fe60000000800 */
[----:B------:R-:W-:-:S02]  /*2ca0*/  FSEL R12, R12, RZ, P1 ;  /* 0x000000ff0c0c7208 */ /* 0x000fc40000800000 */
[----:B-1----:R-:W-:-:S03]  /*2cb0*/  CS2R R62, SRZ ;  /* 0x00000000003e7805 */ /* 0x002fc6000001ff00 */
        /* <DEDUP_REMOVED lines=13> */
[----:B-1----:R-:W1:Y:S01]  /*2d90*/  @P4 LDC R25, c[0x0][0x44c] ;  /* 0x00011300ff194b82 */ /* 0x002e620000000800 */
[-CC-:B------:R-:W-:Y:S01]  /*2da0*/  FFMA.FTZ R45, R45, R2.reuse, -R12.reuse ;  /* 0x000000022d2d7223 */ /* 0x180fe2000001080c */
[-CC-:B------:R-:W-:Y:S01]  /*2db0*/  FFMA.FTZ R35, R35, R2.reuse, -R12.reuse ;  /* 0x0000000223237223 */ /* 0x180fe2000001080c */
[-CC-:B------:R-:W-:Y:S01]  /*2dc0*/  FFMA.FTZ R49, R49, R2.reuse, -R12.reuse ;  /* 0x0000000231317223 */ /* 0x180fe2000001080c */
[-CC-:B------:R-:W-:Y:S01]  /*2dd0*/  FFMA.FTZ R39, R39, R2.reuse, -R12.reuse ;  /* 0x0000000227277223 */ /* 0x180fe2000001080c */
[-CC-:B------:R-:W-:Y:S01]  /*2de0*/  FFMA.FTZ R53, R53, R2.reuse, -R12.reuse ;  /* 0x0000000235357223 */ /* 0x180fe2000001080c */
[-CC-:B------:R-:W-:Y:S01]  /*2df0*/  FFMA.FTZ R43, R43, R2.reuse, -R12.reuse ;  /* 0x000000022b2b7223 */ /* 0x180fe2000001080c */
[----:B------:R-:W3:Y:S01]  /*2e00*/  MUFU.EX2 R13, R13 ;  /* 0x0000000d000d7308 */ /* 0x000ee20000000800 */
[-CC-:B------:R-:W-:Y:S01]  /*2e10*/  FFMA.FTZ R57, R57, R2.reuse, -R12.reuse ;  /* 0x0000000239397223 */ /* 0x180fe2000001080c */
[-CC-:B------:R-:W-:Y:S01]  /*2e20*/  FFMA.FTZ R47, R47, R2.reuse, -R12.reuse ;  /* 0x000000022f2f7223 */ /* 0x180fe2000001080c */
[-CC-:B------:R-:W-:Y:S01]  /*2e30*/  FFMA.FTZ R61, R61, R2.reuse, -R12.reuse ;  /* 0x000000023d3d7223 */ /* 0x180fe2000001080c */
[-CC-:B------:R-:W-:Y:S01]  /*2e40*/  FFMA.FTZ R51, R51, R2.reuse, -R12.reuse ;  /* 0x0000000233337223 */ /* 0x180fe2000001080c */
[-CC-:B------:R-:W-:Y:S01]  /*2e50*/  FFMA.FTZ R65, R65, R2.reuse, -R12.reuse ;  /* 0x0000000241417223 */ /* 0x180fe2000001080c */
[-CC-:B------:R-:W-:Y:S01]  /*2e60*/  FFMA.FTZ R9, R9, R2.reuse, -R12.reuse ;  /* 0x0000000209097223 */ /* 0x180fe2000001080c */
[----:B------:R-:W-:Y:S01]  /*2e70*/  FFMA.FTZ R12, R69, R2, -R12 ;  /* 0x00000002450c7223 */ /* 0x000fe2000001080c */
[----:B------:R4:W5:Y:S01]  /*2e80*/  MUFU.EX2 R158, R29 ;  /* 0x0000001d009e7308 */ /* 0x0009620000000800 */
[----:B--2---:R-:W-:Y:S01]  /*2e90*/  FADD.FTZ R8, R11, R156 ;  /* 0x0000009c0b087221 */ /* 0x004fe20000010000 */
[----:B------:R-:W-:-:S02]  /*2ea0*/  F2FP.BF16.F32.PACK_AB R156, R156, R11 ;  /* 0x0000000b9c9c723e */ /* 0x000fc400000010ff */
[----:B------:R-:W-:Y:S02]  /*2eb0*/  CS2R R68, SRZ ;  /* 0x0000000000447805 */ /* 0x000fe4000001ff00 */
[----:B------:R-:W-:Y:S02]  /*2ec0*/  F2FP.BF16.F32.PACK_AB R143, R38, R103 ;  /* 0x00000067268f723e */ /* 0x000fe400000010ff */
[----:B------:R-:W2:Y:S01]  /*2ed0*/  MUFU.EX2 R15, R15 ;  /* 0x0000000f000f7308 */ /* 0x000ea20000000800 */
[----:B-1----:R-:W-:-:S04]  /*2ee0*/  @P4 IMAD.HI.U32 R25, R16, R25, RZ ;  /* 0x0000001910194227 */ /* 0x002fc800078e00ff */
[----:B---3--:R-:W-:Y:S01]  /*2ef0*/  FADD.FTZ R5, R13, R8 ;  /* 0x000000080d057221 */ /* 0x008fe20000010000 */
[----:B----4-:R-:W-:Y:S01]  /*2f00*/  IMAD.MOV.U32 R29, RZ, RZ, R16 ;  /* 0x000000ffff1d7224 */ /* 0x010fe200078e0010 */
[----:B0-----:R-:W-:Y:S01]  /*2f10*/  @P4 SHF.R.U32.HI R29, RZ, R46, R25 ;  /* 0x0000002eff1d4219 */ /* 0x001fe20000011619 */
[----:B------:R-:W-:Y:S01]  /*2f20*/  FADD.FTZ R25, R159, R42 ;  /* 0x0000002a9f197221 */ /* 0x000fe20000010000 */
[----:B------:R-:W0:Y:S01]  /*2f30*/  MUFU.EX2 R152, R33 ;  /* 0x0000002100987308 */ /* 0x000e220000000800 */
[C---:B-----5:R-:W-:Y:S01]  /*2f40*/  FADD.FTZ R0, R158.reuse, R5 ;  /* 0x000000059e007221 */ /* 0x060fe20000010000 */
[----:B------:R-:W-:Y:S01]  /*2f50*/  F2FP.BF16.F32.PACK_AB R158, R158, R13 ;  /* 0x0000000d9e9e723e */ /* 0x000fe200000010ff */
[----:B------:R-:W-:Y:S01]  /*2f60*/  FADD.FTZ R8, R20, R25 ;  /* 0x0000001914087221 */ /* 0x000fe20000010000 */
[----:B------:R-:W-:Y:S01]  /*2f70*/  IMAD.IADD R44, R44, 0x1, R29 ;  /* 0x000000012c2c7824 */ /* 0x000fe200078e021d */
[----:B------:R-:W-:Y:S02]  /*2f80*/  F2FP.BF16.F32.PACK_AB R159, R20, R159 ;  /* 0x0000009f149f723e */ /* 0x000fe400000010ff */
[----:B------:R-:W-:Y:S01]  /*2f90*/  FADD.FTZ R25, R79, R8 ;  /* 0x000000084f197221 */ /* 0x000fe20000010000 */
[----:B------:R-:W1:Y:S01]  /*2fa0*/  MUFU.EX2 R21, R21 ;  /* 0x0000001500157308 */ /* 0x000e620000000800 */
[----:B--2---:R-:W-:Y:S01]  /*2fb0*/  FADD.FTZ R5, R15, R0 ;  /* 0x000000000f057221 */ /* 0x004fe20000010000 */
[----:B------:R-:W-:-:S04]  /*2fc0*/  IMAD.HI R44, R44, 0x2aaaaaab, RZ ;  /* 0x2aaaaaab2c2c7827 */ /* 0x000fc800078e02ff */
[----:B------:R-:W-:Y:S01]  /*2fd0*/  FADD.FTZ R8, R24, R25 ;  /* 0x0000001918087221 */ /* 0x000fe20000010000 */
[----:B------:R-:W-:-:S03]  /*2fe0*/  CS2R R78, SRZ ;  /* 0x00000000004e7805 */ /* 0x000fc6000001ff00 */
[----:B------:R-:W-:Y:S01]  /*2ff0*/  FADD.FTZ R25, R83, R8 ;  /* 0x0000000853197221 */ /* 0x000fe20000010000 */
[----:B------:R-:W2:Y:S01]  /*3000*/  MUFU.EX2 R154, R37 ;  /* 0x00000025009a7308 */ /* 0x000ea20000000800 */
[----:B0-----:R-:W-:Y:S01]  /*3010*/  FADD.FTZ R0, R152, R5 ;  /* 0x0000000598007221 */ /* 0x001fe20000010000 */
[----:B------:R-:W-:Y:S01]  /*3020*/  SHF.R.U32.HI R29, RZ, 0x1f, R44 ;  /* 0x0000001fff1d7819 */ /* 0x000fe2000001162c */
[----:B------:R-:W-:Y:S01]  /*3030*/  FADD.FTZ R8, R26, R25 ;  /* 0x000000191a087221 */ /* 0x000fe20000010000 */
[----:B------:R-:W-:Y:S02]  /*3040*/  F2FP.BF16.F32.PACK_AB R152, R152, R15 ;  /* 0x0000000f9898723e */ /* 0x000fe400000010ff */
[----:B------:R-:W-:Y:S02]  /*3050*/  CS2R R82, SRZ ;  /* 0x0000000000527805 */ /* 0x000fe4000001ff00 */
[----:B------:R-:W-:Y:S01]  /*3060*/  LEA.HI.SX32 R29, R44, R29, 0x1c ;  /* 0x0000001d2c1d7211 */ /* 0x000fe200078fe2ff */
[----:B------:R-:W-:Y:S01]  /*3070*/  FADD.FTZ R25, R87, R8 ;  /* 0x0000000857197221 */ /* 0x000fe20000010000 */
[----:B------:R-:W0:Y:S01]  /*3080*/  MUFU.EX2 R27, R27 ;  /* 0x0000001b001b7308 */ /* 0x000e220000000800 */
[----:B-1----:R-:W-:Y:S01]  /*3090*/  FADD.FTZ R5, R21, R0 ;  /* 0x0000000015057221 */ /* 0x002fe20000010000 */
[----:B------:R-:W-:Y:S01]  /*30a0*/  VIMNMX R13, RZ, R29, !PT ;  /* 0x0000001dff0d7248 */ /* 0x000fe20007fe0100 */
[----:B------:R-:W-:Y:S01]  /*30b0*/  FADD.FTZ R8, R28, R25 ;  /* 0x000000191c087221 */ /* 0x000fe20000010000 */
[----:B------:R-:W-:-:S02]  /*30c0*/  CS2R R86, SRZ ;  /* 0x0000000000567805 */ /* 0x000fc4000001ff00 */
[----:B------:R-:W-:Y:S02]  /*30d0*/  CS2R R28, SRZ ;  /* 0x00000000001c7805 */ /* 0x000fe4000001ff00 */
[----:B------:R-:W-:Y:S01]  /*30e0*/  ISETP.GE.AND P1, PT, R10, R13, PT ;  /* 0x0000000d0a00720c */ /* 0x000fe20003f26270 */
[----:B------:R-:W-:Y:S01]  /*30f0*/  FADD.FTZ R25, R91, R8 ;  /* 0x000000085b197221 */ /* 0x000fe20000010000 */
[----:B------:R-:W1:Y:S01]  /*3100*/  MUFU.EX2 R148, R41 ;  /* 0x0000002900947308 */ /* 0x000e620000000800 */
[C---:B--2---:R-:W-:Y:S01]  /*3110*/  FADD.FTZ R0, R154.reuse, R5 ;  /* 0x000000059a007221 */ /* 0x044fe20000010000 */
[----:B------:R-:W-:Y:S01]  /*3120*/  F2FP.BF16.F32.PACK_AB R154, R154, R21 ;  /* 0x000000159a9a723e */ /* 0x000fe200000010ff */
[----:B------:R-:W-:-:S04]  /*3130*/  FADD.FTZ R8, R30, R25 ;  /* 0x000000191e087221 */ /* 0x000fc80000010000 */
[----:B------:R-:W-:Y:S01]  /*3140*/  FADD.FTZ R25, R95, R8 ;  /* 0x000000085f197221 */ /* 0x000fe20000010000 */
[----:B------:R-:W2:Y:S01]  /*3150*/  MUFU.EX2 R31, R31 ;  /* 0x0000001f001f7308 */ /* 0x000ea20000000800 */
[----:B0-----:R-:W-:Y:S02]  /*3160*/  FADD.FTZ R5, R27, R0 ;  /* 0x000000001b057221 */ /* 0x001fe40000010000 */
[----:B------:R-:W-:Y:S01]  /*3170*/  FADD.FTZ R8, R32, R25 ;  /* 0x0000001920087221 */ /* 0x000fe20000010000 */
[----:B------:R-:W-:-:S03]  /*3180*/  CS2R R32, SRZ ;  /* 0x0000000000207805 */ /* 0x000fc6000001ff00 */
[----:B------:R-:W-:Y:S01]  /*3190*/  FADD.FTZ R25, R99, R8 ;  /* 0x0000000863197221 */ /* 0x000fe20000010000 */
[----:B------:R0:W3:Y:S01]  /*31a0*/  MUFU.EX2 R150, R45 ;  /* 0x0000002d00967308 */ /* 0x0000e20000000800 */
[C---:B-1----:R-:W-:Y:S01]  /*31b0*/  FADD.FTZ R0, R148.reuse, R5 ;  /* 0x0000000594007221 */ /* 0x042fe20000010000 */
[----:B------:R-:W-:Y:S01]  /*31c0*/  F2FP.BF16.F32.PACK_AB R148, R148, R27 ;  /* 0x0000001b9494723e */ /* 0x000fe200000010ff */
[----:B------:R-:W-:Y:S01]  /*31d0*/  FADD.FTZ R8, R34, R25 ;  /* 0x0000001922087221 */ /* 0x000fe20000010000 */
[----:B------:R-:W-:-:S03]  /*31e0*/  CS2R R26, SRZ ;  /* 0x00000000001a7805 */ /* 0x000fc6000001ff00 */
[----:B------:R-:W-:Y:S01]  /*31f0*/  FADD.FTZ R25, R101, R8 ;  /* 0x0000000865197221 */ /* 0x000fe20000010000 */
[----:B------:R-:W1:Y:S01]  /*3200*/  MUFU.EX2 R35, R35 ;  /* 0x0000002300237308 */ /* 0x000e620000000800 */
[----:B--2---:R-:W-:Y:S01]  /*3210*/  FADD.FTZ R5, R31, R0 ;  /* 0x000000001f057221 */ /* 0x004fe20000010000 */
[----:B0-----:R-:W-:Y:S01]  /*3220*/  CS2R R44, SRZ ;  /* 0x00000000002c7805 */ /* 0x001fe2000001ff00 */
[----:B------:R-:W-:Y:S01]  /*3230*/  FADD.FTZ R8, R36, R25 ;  /* 0x0000001924087221 */ /* 0x000fe20000010000 */
[----:B------:R-:W-:Y:S02]  /*3240*/  CS2R R36, SRZ ;  /* 0x0000000000247805 */ /* 0x000fe4000001ff00 */
[----:B------:R-:W-:Y:S01]  /*3250*/  CS2R R24, SRZ ;  /* 0x0000000000187805 */ /* 0x000fe2000001ff00 */
[----:B------:R-:W-:Y:S01]  /*3260*/  FADD.FTZ R11, R103, R8 ;  /* 0x00000008670b7221 */ /* 0x000fe20000010000 */
[----:B------:R0:W2:Y:S01]  /*3270*/  MUFU.EX2 R144, R49 ;  /* 0x0000003100907308 */ /* 0x0000a20000000800 */
[C---:B---3--:R-:W-:Y:S01]  /*3280*/  FADD.FTZ R0, R150.reuse, R5 ;  /* 0x0000000596007221 */ /* 0x048fe20000010000 */
[----:B------:R-:W-:Y:S01]  /*3290*/  F2FP.BF16.F32.PACK_AB R150, R150, R31 ;  /* 0x0000001f9696723e */ /* 0x000fe200000010ff */
[----:B------:R-:W-:Y:S01]  /*32a0*/  FADD.FTZ R8, R38, R11 ;  /* 0x0000000b26087221 */ /* 0x000fe20000010000 */
[----:B------:R-:W-:-:S03]  /*32b0*/  CS2R R30, SRZ ;  /* 0x00000000001e7805 */ /* 0x000fc6000001ff00 */
[----:B------:R-:W-:Y:S01]  /*32c0*/  FADD.FTZ R11, R105, R8 ;  /* 0x00000008690b7221 */ /* 0x000fe20000010000 */
[----:B------:R-:W3:Y:S01]  /*32d0*/  MUFU.EX2 R39, R39 ;  /* 0x0000002700277308 */ /* 0x000ee20000000800 */
[----:B-1----:R-:W-:Y:S01]  /*32e0*/  FADD.FTZ R5, R35, R0 ;  /* 0x0000000023057221 */ /* 0x002fe20000010000 */
[----:B0-----:R-:W-:-:S06]  /*32f0*/  CS2R R48, SRZ ;  /* 0x0000000000307805 */ /* 0x001fcc000001ff00 */
[----:B------:R0:W1:Y:S01]  /*3300*/  MUFU.EX2 R146, R53 ;  /* 0x0000003500927308 */ /* 0x0000620000000800 */
[C---:B--2---:R-:W-:Y:S01]  /*3310*/  FADD.FTZ R0, R144.reuse, R5 ;  /* 0x0000000590007221 */ /* 0x044fe20000010000 */
[----:B------:R-:W-:Y:S02]  /*3320*/  F2FP.BF16.F32.PACK_AB R144, R144, R35 ;  /* 0x000000239090723e */ /* 0x000fe400000010ff */
[----:B------:R-:W-:-:S04]  /*3330*/  CS2R R34, SRZ ;  /* 0x0000000000227805 */ /* 0x000fc8000001ff00 */
[----:B------:R-:W2:Y:S01]  /*3340*/  MUFU.EX2 R43, R43 ;  /* 0x0000002b002b7308 */ /* 0x000ea20000000800 */
[----:B---3--:R-:W-:Y:S01]  /*3350*/  FADD.FTZ R5, R39, R0 ;  /* 0x0000000027057221 */ /* 0x008fe20000010000 */
[----:B0-----:R-:W-:-:S06]  /*3360*/  CS2R R52, SRZ ;  /* 0x0000000000347805 */ /* 0x001fcc000001ff00 */
[----:B------:R0:W3:Y:S01]  /*3370*/  MUFU.EX2 R140, R57 ;  /* 0x00000039008c7308 */ /* 0x0000e20000000800 */
[C---:B-1----:R-:W-:Y:S01]  /*3380*/  FADD.FTZ R0, R146.reuse, R5 ;  /* 0x0000000592007221 */ /* 0x042fe20000010000 */
[----:B------:R-:W-:Y:S02]  /*3390*/  F2FP.BF16.F32.PACK_AB R146, R146, R39 ;  /* 0x000000279292723e */ /* 0x000fe400000010ff */
[----:B------:R-:W-:-:S04]  /*33a0*/  CS2R R38, SRZ ;  /* 0x0000000000267805 */ /* 0x000fc8000001ff00 */
[----:B------:R-:W1:Y:S01]  /*33b0*/  MUFU.EX2 R47, R47 ;  /* 0x0000002f002f7308 */ /* 0x000e620000000800 */
[----:B--2---:R-:W-:Y:S01]  /*33c0*/  FADD.FTZ R5, R43, R0 ;  /* 0x000000002b057221 */ /* 0x004fe20000010000 */
[----:B0-----:R-:W-:-:S06]  /*33d0*/  CS2R R56, SRZ ;  /* 0x0000000000387805 */ /* 0x001fcc000001ff00 */
[----:B------:R0:W2:Y:S01]  /*33e0*/  MUFU.EX2 R142, R61 ;  /* 0x0000003d008e7308 */ /* 0x0000a20000000800 */
[C---:B---3--:R-:W-:Y:S01]  /*33f0*/  FADD.FTZ R0, R140.reuse, R5 ;  /* 0x000000058c007221 */ /* 0x048fe20000010000 */
[----:B------:R-:W-:Y:S02]  /*3400*/  F2FP.BF16.F32.PACK_AB R140, R140, R43 ;  /* 0x0000002b8c8c723e */ /* 0x000fe400000010ff */
[----:B------:R-:W-:-:S04]  /*3410*/  CS2R R42, SRZ ;  /* 0x00000000002a7805 */ /* 0x000fc8000001ff00 */
[----:B------:R-:W3:Y:S01]  /*3420*/  MUFU.EX2 R51, R51 ;  /* 0x0000003300337308 */ /* 0x000ee20000000800 */
[----:B-1----:R-:W-:Y:S01]  /*3430*/  FADD.FTZ R5, R47, R0 ;  /* 0x000000002f057221 */ /* 0x002fe20000010000 */
[----:B0-----:R-:W-:-:S06]  /*3440*/  CS2R R60, SRZ ;  /* 0x00000000003c7805 */ /* 0x001fcc000001ff00 */
[----:B------:R0:W1:Y:S01]  /*3450*/  MUFU.EX2 R136, R65 ;  /* 0x0000004100887308 */ /* 0x0000620000000800 */
[C---:B--2---:R-:W-:Y:S01]  /*3460*/  FADD.FTZ R0, R142.reuse, R5 ;  /* 0x000000058e007221 */ /* 0x044fe20000010000 */
[----:B------:R-:W-:Y:S02]  /*3470*/  F2FP.BF16.F32.PACK_AB R142, R142, R47 ;  /* 0x0000002f8e8e723e */ /* 0x000fe400000010ff */
[----:B------:R-:W-:-:S04]  /*3480*/  CS2R R46, SRZ ;  /* 0x00000000002e7805 */ /* 0x000fc8000001ff00 */
[----:B------:R2:W4:Y:S01]  /*3490*/  MUFU.EX2 R40, R67 ;  /* 0x0000004300287308 */ /* 0x0005220000000800 */
[----:B---3--:R-:W-:Y:S01]  /*34a0*/  FADD.FTZ R5, R51, R0 ;  /* 0x0000000033057221 */ /* 0x008fe20000010000 */
[----:B0-----:R-:W-:-:S06]  /*34b0*/  CS2R R64, SRZ ;  /* 0x0000000000407805 */ /* 0x001fcc000001ff00 */
[----:B------:R-:W0:Y:S01]  /*34c0*/  MUFU.EX2 R9, R9 ;  /* 0x0000000900097308 */ /* 0x000e220000000800 */
[C---:B-1----:R-:W-:Y:S01]  /*34d0*/  FADD.FTZ R0, R136.reuse, R5 ;  /* 0x0000000588007221 */ /* 0x042fe20000010000 */
[----:B------:R-:W-:Y:S02]  /*34e0*/  F2FP.BF16.F32.PACK_AB R136, R136, R51 ;  /* 0x000000338888723e */ /* 0x000fe400000010ff */
[----:B--2---:R-:W-:Y:S02]  /*34f0*/  CS2R R66, SRZ ;  /* 0x0000000000427805 */ /* 0x004fe4000001ff00 */
[----:B------:R-:W-:Y:S02]  /*3500*/  CS2R R50, SRZ ;  /* 0x0000000000327805 */ /* 0x000fe4000001ff00 */
[----:B------:R-:W1:Y:S01]  /*3510*/  MUFU.EX2 R107, R107 ;  /* 0x0000006b006b7308 */ /* 0x000e620000000800 */
[C---:B----4-:R-:W-:Y:S01]  /*3520*/  FADD.FTZ R8, R40.reuse, R11 ;  /* 0x0000000b28087221 */ /* 0x050fe20000010000 */
[----:B------:R-:W-:-:S02]  /*3530*/  F2FP.BF16.F32.PACK_AB R137, R40, R105 ;  /* 0x000000692889723e */ /* 0x000fc400000010ff */
[----:B------:R-:W-:-:S04]  /*3540*/  CS2R R40, SRZ ;  /* 0x0000000000287805 */ /* 0x000fc8000001ff00 */
[----:B------:R-:W2:Y:S01]  /*3550*/  MUFU.EX2 R12, R12 ;  /* 0x0000000c000c7308 */ /* 0x000ea20000000800 */
[----:B0-----:R-:W-:Y:S01]  /*3560*/  FADD.FTZ R5, R9, R0 ;  /* 0x0000000009057221 */ /* 0x001fe20000010000 */
[----:B------:R-:W-:-:S06]  /*3570*/  IMAD.MOV.U32 R0, RZ, RZ, 0x3f800000 ;  /* 0x3f800000ff007424 */ /* 0x000fcc00078e00ff */
[----:B------:R-:W0:Y:S01]  /*3580*/  MUFU.EX2 R14, R14 ;  /* 0x0000000e000e7308 */ /* 0x000e220000000800 */
[----:B-1----:R-:W-:Y:S01]  /*3590*/  FADD.FTZ R11, R107, R8 ;  /* 0x000000086b0b7221 */ /* 0x002fe20000010000 */
[C---:B--2---:R-:W-:Y:S01]  /*35a0*/  FADD.FTZ R8, R12.reuse, R5 ;  /* 0x000000050c087221 */ /* 0x044fe20000010000 */
[----:B------:R-:W-:Y:S02]  /*35b0*/  F2FP.BF16.F32.PACK_AB R138, R12, R9 ;  /* 0x000000090c8a723e */ /* 0x000fe400000010ff */
[----:B------:R-:W-:Y:S01]  /*35c0*/  MOV R9, 0x3f800000 ;  /* 0x3f80000000097802 */ /* 0x000fe20000000f00 */
[C---:B0-----:R-:W-:Y:S01]  /*35d0*/  FADD.FTZ R5, R14.reuse, R11 ;  /* 0x0000000b0e057221 */ /* 0x041fe20000010000 */
[----:B------:R-:W-:Y:S01]  /*35e0*/  F2FP.BF16.F32.PACK_AB R139, R14, R107 ;  /* 0x0000006b0e8b723e */ /* 0x000fe200000010ff */
[----:B------:R-:W-:Y:S06]  /*35f0*/  @!P1 BRA `(.L_x_2202) ;  /* 0x0000002000e89947 */ /* 0x000fec0003800000 */
[----:B------:R-:W-:Y:S01]  /*3600*/  IMAD.MOV.U32 R12, RZ, RZ, R3 ;  /* 0x000000ffff0c7224 */ /* 0x000fe200078e0003 */
[----:B------:R-:W-:Y:S01]  /*3610*/  UMOV UR7, UR60 ;  /* 0x0000003c00077c82 */ /* 0x000fe20008000000 */
[----:B------:R-:W-:Y:S01]  /*3620*/  IMAD.MOV.U32 R11, RZ, RZ, R4 ;  /* 0x000000ffff0b7224 */ /* 0x000fe200078e0004 */
[----:B------:R-:W-:Y:S01]  /*3630*/  UMOV UR4, UR38 ;  /* 0x0000002600047c82 */ /* 0x000fe20008000000 */
[----:B------:R-:W-:Y:S01]  /*3640*/  IMAD.MOV.U32 R0, RZ, RZ, 0x3f800000 ;  /* 0x3f800000ff007424 */ /* 0x000fe200078e00ff */
[----:B------:R-:W-:Y:S01]  /*3650*/  ULDC UR58, c[0x0][0x288] ;  /* 0x0000a200003a7ab9 */ /* 0x000fe20000000800 */
[----:B------:R-:W-:-:S07]  /*3660*/  IMAD.MOV.U32 R87, RZ, RZ, RZ ;  /* 0x000000ffff577224 */ /* 0x000fce00078e00ff */
.L_x_2213:
[----:B------:R-:W-:-:S04]  /*3670*/  UISETP.NE.AND UP0, UPT, UR4, 0x1, UPT ;  /* 0x000000010400788c */ /* 0x000fc8000bf05270 */
[----:B------:R-:W-:-:S04]  /*3680*/  USEL UR60, URZ, 0x1, UP0 ;  /* 0x000000013f3c7887 */ /* 0x000fc80008000000 */
[----:B------:R-:W-:Y:S01]  /*3690*/  ULOP3.LUT UR60, UR7, UR60, URZ, 0x3c, !UPT ;  /* 0x0000003c073c7292 */ /* 0x000fe2000f8e3c3f */
[----:B------:R-:W-:Y:S11]  /*36a0*/  @!P0 BRA `(.L_x_2203) ;  /* 0x0000000000048947 */ /* 0x000ff60003800000 */
[----:B------:R-:W-:Y:S01]  /*36b0*/  BPT.TRAP 0x1 ;  /* 0x000000040000795c */ /* 0x000fe20000300000 */
.L_x_2203:
        /* <DEDUP_REMOVED lines=9> */
.L_x_2204:
[----:B-1----:R-:W-:Y:S05]  /*3750*/  @P1 BRA `(.L_x_2205) ;  /* 0x0000000000081947 */ /* 0x002fea0003800000 */
[----:B------:R-:W1:Y:S02]  /*3760*/  SYNCS.PHASECHK.TRANS64.TRYWAIT P1, [UR6+0x2a830], R2 ;  /* 0x02a83002ff0075a7 */ /* 0x000e640008020146 */
[----:B-1----:R-:W-:Y:S05]  /*3770*/  @!P1 BRA `(.L_x_2206) ;  /* 0x000000a800709947 */ /* 0x002fea0003800000 */
.L_x_2205:
        /* <DEDUP_REMOVED lines=39> */
[----:B------:R-:W-:Y:S01]  /*39f0*/  UMOV UR52, UR56 ;  /* 0x0000003800347c82 */ /* 0x000fe20008000000 */
[----:B------:R-:W-:Y:S01]  /*3a00*/  UMOV UR53, UR57 ;  /* 0x0000003900357c82 */ /* 0x000fe20008000000 */
        /* <DEDUP_REMOVED lines=90> */
.L_x_2207:
[----:B------:R-:W-:Y:S01]  /*3fb0*/  ULEA UR5, UR4, UR39, 0x3 ;  /* 0x0000002704057291 */ /* 0x000fe2000f8e183f */
[----:B------:R-:W-:-:S05]  /*3fc0*/  IMAD.U32 R0, RZ, RZ, UR7 ;  /* 0x00000007ff007e24 */ /* 0x000fca000f8e00ff */
[----:B------:R-:W-:-:S04]  /*3fd0*/  SHF.L.U32 R0, R0, 0x1f, RZ ;  /* 0x0000001f00007819 */ /* 0x000fc800000006ff */
[----:B------:R2:W3:Y:S01]  /*3fe0*/  SYNCS.PHASECHK.TRANS64.TRYWAIT P1, [UR5+0x2a850], R0 ;  /* 0x02a85000ff0075a7 */ /* 0x0004e20008020145 */
[----:B------:R-:W-:Y:S05]  /*3ff0*/  @!P0 BRA `(.L_x_2208) ;  /* 0x0000000000048947 */ /* 0x000fea0003800000 */
[----:B------:R-:W-:Y:S01]  /*4000*/  BPT.TRAP 0x1 ;  /* 0x000000040000795c */ /* 0x000fe20000300000 */
.L_x_2208:
[----:B---3--:R-:W-:Y:S05]  /*4010*/  @P1 BRA `(.L_x_2209) ;  /* 0x0000000000081947 */ /* 0x008fea0003800000 */
[----:B------:R-:W3:Y:S02]  /*4020*/  SYNCS.PHASECHK.TRANS64.TRYWAIT P1, [UR5+0x2a850], R0 ;  /* 0x02a85000ff0075a7 */ /* 0x000ee40008020145 */
[----:B---3--:R-:W-:Y:S05]  /*4030*/  @!P1 BRA `(.L_x_2210) ;  /* 0x000000a000589947 */ /* 0x008fea0003800000 */
.L_x_2209:
        /* <DEDUP_REMOVED lines=38> */
.L_x_2211:
[----:B------:R-:W-:Y:S01]  /*42a0*/  ISETP.NE.AND P1, PT, R171, 0x1, PT ;  /* 0x00000001ab00780c */ /* 0x000fe20003f25270 */
[----:B------:R-:W3:Y:S01]  /*42b0*/  LDC R4, c[0x0][0x2f0] ;  /* 0x0000bc00ff047b82 */ /* 0x000ee20000000800 */
[----:B-12---:R-:W-:Y:S01]  /*42c0*/  IADD3 R0, R19, R16, RZ ;  /* 0x0000001013007210 */ /* 0x006fe20007ffe0ff */
[----:B------:R-:W-:Y:S01]  /*42d0*/  UIADD3 UR6, UR6, 0x2a840, URZ ;  /* 0x0002a84006067890 */ /* 0x000fe2000fffe03f */
[----:B------:R-:W-:-:S09]  /*42e0*/  R2UR UR4, R170 ;  /* 0x00000000aa0472ca */ /* 0x000fd200000e0000 */
[----:B------:R-:W0:Y:S08]  /*42f0*/  @P1 LDC R3, c[0x0][0x44c] ;  /* 0x00011300ff031b82 */ /* 0x000e300000000800 */
[----:B------:R-:W1:Y:S01]  /*4300*/  @P1 LDC R9, c[0x0][0x450] ;  /* 0x00011400ff091b82 */ /* 0x000e620000000800 */
[----:B0-----:R-:W-:-:S04]  /*4310*/  @P1 IMAD.HI.U32 R2, R0, R3, RZ ;  /* 0x0000000300021227 */ /* 0x001fc800078e00ff */
[----:B------:R-:W-:Y:S01]  /*4320*/  IMAD.MOV.U32 R3, RZ, RZ, -0x60 ;  /* 0xffffffa0ff037424 */ /* 0x000fe200078e00ff */
[----:B-1----:R-:W-:-:S03]  /*4330*/  @P1 SHF.R.U32.HI R0, RZ, R9, R2 ;  /* 0x00000009ff001219 */ /* 0x002fc60000011602 */
[----:B------:R-:W-:Y:S02]  /*4340*/  IMAD R3, R10, R3, 0x1 ;  /* 0x000000010a037424 */ /* 0x000fe400078e0203 */
[----:B------:R-:W0:Y:S02]  /*4350*/  SHFL.IDX PT, R9, R0, RZ, 0x1c1f ;  /* 0x001c1fff00097589 */ /* 0x000e2400000e0000 */
[----:B------:R-:W-:Y:S02]  /*4360*/  IMAD R3, R18, -0x2, R3 ;  /* 0xfffffffe12037824 */ /* 0x000fe400078e0203 */
[----:B------:R-:W1:Y:S02]  /*4370*/  SHFL.IDX PT, R143, R0, 0x1, 0x1c1f ;  /* 0x003c1f00008f7f89 */ /* 0x000e6400000e0000 */
[----:B---3--:R-:W-:Y:S01]  /*4380*/  IMAD R4, R4, UR4, R3 ;  /* 0x0000000404047c24 */ /* 0x008fe2000f8e0203 */
[----:B------:R-:W2:Y:S04]  /*4390*/  S2UR UR4, SR_CgaCtaId ;  /* 0x00000000000479c3 */ /* 0x000ea80000008800 */
[----:B0-----:R-:W-:-:S04]  /*43a0*/  IADD3 R2, R9, -UR58, R4 ;  /* 0x8000003a09027c10 */ /* 0x001fc8000fffe004 */
[C---:B------:R-:W-:Y:S02]  /*43b0*/  ISETP.GT.AND P1, PT, R2.reuse, RZ, PT ;  /* 0x000000ff0200720c */ /* 0x040fe40003f24270 */
[----:B------:R-:W-:Y:S01]  /*43c0*/  ISETP.GT.AND P2, PT, R2, 0x1, PT ;  /* 0x000000010200780c */ /* 0x000fe20003f44270 */
[----:B--2---:R-:W-:Y:S01]  /*43d0*/  UPRMT UR6, UR4, 0x654, UR6 ;  /* 0x0000065404067896 */ /* 0x004fe20008000006 */
[----:B------:R-:W-:Y:S02]  /*43e0*/  FSEL R151, R88, -INF , P1 ;  /* 0xff80000058977808 */ /* 0x000fe40000800000 */
[----:B------:R-:W-:Y:S02]  /*43f0*/  ISETP.GT.AND P1, PT, R2, 0x8, PT ;  /* 0x000000080200780c */ /* 0x000fe40003f24270 */
[----:B------:R-:W-:Y:S02]  /*4400*/  FSEL R153, R89, -INF , P2 ;  /* 0xff80000059997808 */ /* 0x000fe40001000000 */
[----:B------:R-:W-:-:S02]  /*4410*/  FMNMX.FTZ R14, R151, R11, !PT ;  /* 0x0000000b970e7209 */ /* 0x000fc40007810000 */
[----:B------:R-:W-:Y:S01]  /*4420*/  ISETP.GT.AND P2, PT, R2, 0x9, PT ;  /* 0x000000090200780c */ /* 0x000fe20003f44270 */
[----:B------:R-:W-:Y:S01]  /*4430*/  SYNCS.ARRIVE.TRANS64.RED.A1T0 RZ, [UR6], RZ ;  /* 0x000000ffffff79a7 */ /* 0x000fe20008100406 */
        /* <DEDUP_REMOVED lines=60> */
[----:B------:R-:W-:Y:S01]  /*4800*/  FSEL R137, R132, -INF , P1 ;  /* 0xff80000084897808 */ /* 0x000fe20000800000 */
[----:B------:R-:W0:Y:S01]  /*4810*/  LDC R2, c[0x0][0x988] ;  /* 0x00026200ff027b82 */ /* 0x000e220000000800 */
[----:B------:R-:W-:Y:S02]  /*4820*/  FMNMX.FTZ R14, R129, R14, !PT ;  /* 0x0000000e810e7209 */ /* 0x000fe40007810000 */
[----:B------:R-:W-:Y:S02]  /*4830*/  FSEL R133, R133, -INF , P2 ;  /* 0xff80000085857808 */ /* 0x000fe40001000000 */
[----:B------:R-:W-:-:S04]  /*4840*/  FMNMX.FTZ R14, R137, R14, !PT ;  /* 0x0000000e890e7209 */ /* 0x000fc80007810000 */
[----:B------:R-:W-:Y:S02]  /*4850*/  FMNMX.FTZ R20, R133, R14, !PT ;  /* 0x0000000e85147209 */ /* 0x000fe40007810000 */
[----:B-1----:R-:W-:-:S03]  /*4860*/  IADD3 R14, R143, -UR58, R4 ;  /* 0x8000003a8f0e7c10 */ /* 0x002fc6000fffe004 */
[----:B------:R-:W1:Y:S01]  /*4870*/  SHFL.BFLY PT, R145, R20, 0x2, 0x1f ;  /* 0x0c401f0014917f89 */ /* 0x000e6200000e0000 */
[C---:B------:R-:W-:Y:S02]  /*4880*/  ISETP.GT.AND P1, PT, R14.reuse, RZ, PT ;  /* 0x000000ff0e00720c */ /* 0x040fe40003f24270 */
[----:B------:R-:W-:Y:S02]  /*4890*/  ISETP.GT.AND P2, PT, R14, 0x1, PT ;  /* 0x000000010e00780c */ /* 0x000fe40003f44270 */
[----:B------:R-:W-:Y:S02]  /*48a0*/  FSEL R143, R90, -INF , P1 ;  /* 0xff8000005a8f7808 */ /* 0x000fe40000800000 */
[C---:B------:R-:W-:Y:S02]  /*48b0*/  ISETP.GT.AND P3, PT, R14.reuse, 0x8, PT ;  /* 0x000000080e00780c */ /* 0x040fe40003f64270 */
[----:B------:R-:W-:Y:S02]  /*48c0*/  FMNMX.FTZ R0, R143, R12, !PT ;  /* 0x0000000c8f007209 */ /* 0x000fe40007810000 */
[----:B------:R-:W-:-:S02]  /*48d0*/  ISETP.GT.AND P4, PT, R14, 0x9, PT ;  /* 0x000000090e00780c */ /* 0x000fc40003f84270 */
[----:B------:R-:W-:Y:S02]  /*48e0*/  FSEL R147, R94, -INF , P3 ;  /* 0xff8000005e937808 */ /* 0x000fe40001800000 */
[----:B------:R-:W-:Y:S02]  /*48f0*/  FSEL R95, R95, -INF , P4 ;  /* 0xff8000005f5f7808 */ /* 0x000fe40002000000 */
[----:B------:R-:W-:-:S04]  /*4900*/  ISETP.GT.AND P3, PT, R14, 0x11, PT ;  /* 0x000000110e00780c */ /* 0x000fc80003f64270 */
[----:B------:R-:W-:Y:S02]  /*4910*/  FSEL R99, R99, -INF , P3 ;  /* 0xff80000063637808 */ /* 0x000fe40001800000 */
[----:B------:R-:W-:Y:S02]  /*4920*/  ISETP.GT.AND P3, PT, R14, 0x19, PT ;  /* 0x000000190e00780c */ /* 0x000fe40003f64270 */
[----:B-1----:R-:W-:-:S05]  /*4930*/  FMNMX.FTZ R88, R20, R145, !PT ;  /* 0x0000009114587209 */ /* 0x002fca0007810000 */
[----:B------:R-:W1:Y:S02]  /*4940*/  SHFL.BFLY PT, R145, R88, 0x1, 0x1f ;  /* 0x0c201f0058917f89 */ /* 0x000e6400000e0000 */
[----:B-1----:R-:W-:Y:S02]  /*4950*/  FMNMX.FTZ R4, R88, R145, !PT ;  /* 0x0000009158047209 */ /* 0x002fe40007810000 */
[----:B------:R-:W-:Y:S02]  /*4960*/  FSEL R145, R91, -INF , P2 ;  /* 0xff8000005b917808 */ /* 0x000fe40001000000 */
[----:B------:R-:W-:Y:S01]  /*4970*/  ISETP.GT.AND P2, PT, R14, 0x10, PT ;  /* 0x000000100e00780c */ /* 0x000fe20003f44270 */
[C---:B0-----:R-:W-:Y:S01]  /*4980*/  FMUL.FTZ R88, R4.reuse, R2 ;  /* 0x0000000204587220 */ /* 0x041fe20000410000 */
[----:B------:R-:W-:Y:S02]  /*4990*/  FMNMX.FTZ R20, R145, R0, !PT ;  /* 0x0000000091147209 */ /* 0x000fe40007810000 */
[----:B------:R-:W-:-:S02]  /*49a0*/  FSETP.NEU.FTZ.AND P1, PT, R4, -INF , PT ;  /* 0xff8000000400780b */ /* 0x000fc40003f3d000 */
[----:B------:R-:W-:Y:S02]  /*49b0*/  FMNMX.FTZ R20, R147, R20, !PT ;  /* 0x0000001493147209 */ /* 0x000fe40007810000 */
[----:B------:R-:W-:Y:S02]  /*49c0*/  FSEL R149, R98, -INF , P2 ;  /* 0xff80000062957808 */ /* 0x000fe40001000000 */
[----:B------:R-:W-:Y:S02]  /*49d0*/  FMNMX.FTZ R20, R95, R20, !PT ;  /* 0x000000145f147209 */ /* 0x000fe40007810000 */
[----:B------:R-:W-:Y:S02]  /*49e0*/  FSEL R0, R88, RZ, P1 ;  /* 0x000000ff58007208 */ /* 0x000fe40000800000 */
[----:B------:R-:W-:Y:S02]  /*49f0*/  ISETP.GT.AND P2, PT, R14, 0x18, PT ;  /* 0x000000180e00780c */ /* 0x000fe40003f44270 */
[----:B------:R-:W-:Y:S01]  /*4a00*/  FMNMX.FTZ R20, R149, R20, !PT ;  /* 0x0000001495147209 */ /* 0x000fe20007810000 */
[-CC-:B------:R-:W-:Y:S01]  /*4a10*/  FFMA.FTZ R156, R151, R2.reuse, -R0.reuse ;  /* 0x00000002979c7223 */ /* 0x180fe20000010800 */
[----:B------:R-:W-:Y:S01]  /*4a20*/  FSEL R151, R102, -INF , P2 ;  /* 0xff80000066977808 */ /* 0x000fe20001000000 */
[--C-:B------:R-:W-:Y:S01]  /*4a30*/  FFMA.FTZ R91, R153, R2, -R0.reuse ;  /* 0x00000002995b7223 */ /* 0x100fe20000010800 */
[----:B------:R-:W-:Y:S01]  /*4a40*/  FMNMX.FTZ R20, R99, R20, !PT ;  /* 0x0000001463147209 */ /* 0x000fe20007810000 */
[-CC-:B------:R-:W-:Y:S01]  /*4a50*/  FFMA.FTZ R158, R157, R2.reuse, -R0.reuse ;  /* 0x000000029d9e7223 */ /* 0x180fe20000010800 */
[C---:B------:R-:W-:Y:S01]  /*4a60*/  ISETP.GT.AND P2, PT, R14.reuse, 0x20, PT ;  /* 0x000000200e00780c */ /* 0x040fe20003f44270 */
[-CC-:B------:R-:W-:Y:S01]  /*4a70*/  FFMA.FTZ R88, R141, R2.reuse, -R0.reuse ;  /* 0x000000028d587223 */ /* 0x180fe20000010800 */
[----:B------:R-:W-:Y:S01]  /*4a80*/  FSEL R153, R103, -INF , P3 ;  /* 0xff80000067997808 */ /* 0x000fe20001800000 */
[--C-:B------:R-:W-:Y:S01]  /*4a90*/  FFMA.FTZ R103, R175, R2, -R0.reuse ;  /* 0x00000002af677223 */ /* 0x100fe20000010800 */
[----:B------:R-:W-:Y:S01]  /*4aa0*/  FMNMX.FTZ R20, R151, R20, !PT ;  /* 0x0000001497147209 */ /* 0x000fe20007810000 */
[-CC-:B------:R-:W-:Y:S01]  /*4ab0*/  FFMA.FTZ R152, R177, R2.reuse, -R0.reuse ;  /* 0x00000002b1987223 */ /* 0x180fe20000010800 */
[----:B------:R-:W-:Y:S01]  /*4ac0*/  ISETP.GT.AND P3, PT, R14, 0x21, PT ;  /* 0x000000210e00780c */ /* 0x000fe20003f64270 */
        /* <DEDUP_REMOVED lines=38> */
[----:B------:R-:W-:Y:S02]  /*4d30*/  FMNMX.FTZ R20, R115, R20, !PT ;  /* 0x0000001473147209 */ /* 0x000fe40007810000 */
[C---:B------:R-:W-:Y:S02]  /*4d40*/  ISETP.GT.AND P2, PT, R14.reuse, 0x40, PT ;  /* 0x000000400e00780c */ /* 0x040fe40003f44270 */
[----:B------:R-:W-:Y:S01]  /*4d50*/  FSEL R141, R119, -INF , P3 ;  /* 0xff800000778d7808 */ /* 0x000fe20001800000 */
[----:B------:R-:W-:Y:S01]  /*4d60*/  MUFU.EX2 R91, R91 ;  /* 0x0000005b005b7308 */ /* 0x000fe20000000800 */
[----:B------:R-:W-:Y:S02]  /*4d70*/  FMNMX.FTZ R20, R175, R20, !PT ;  /* 0x00000014af147209 */ /* 0x000fe40007810000 */
[----:B------:R-:W-:Y:S02]  /*4d80*/  ISETP.GT.AND P3, PT, R14, 0x41, PT ;  /* 0x000000410e00780c */ /* 0x000fe40003f64270 */
[----:B------:R-:W-:-:S02]  /*4d90*/  FSEL R177, R122, -INF , P2 ;  /* 0xff8000007ab17808 */ /* 0x000fc40001000000 */
[----:B------:R-:W-:Y:S01]  /*4da0*/  FMNMX.FTZ R20, R141, R20, !PT ;  /* 0x000000148d147209 */ /* 0x000fe20007810000 */
[----:B------:R-:W-:Y:S01]  /*4db0*/  MUFU.EX2 R158, R158 ;  /* 0x0000009e009e7308 */ /* 0x000fe20000000800 */
[C---:B------:R-:W-:Y:S02]  /*4dc0*/  ISETP.GT.AND P2, PT, R14.reuse, 0x48, PT ;  /* 0x000000480e00780c */ /* 0x040fe40003f44270 */
[----:B------:R-:W-:Y:S02]  /*4dd0*/  FSEL R123, R123, -INF , P3 ;  /* 0xff8000007b7b7808 */ /* 0x000fe40001800000 */
[----:B------:R-:W-:Y:S02]  /*4de0*/  FMNMX.FTZ R20, R177, R20, !PT ;  /* 0x00000014b1147209 */ /* 0x000fe40007810000 */
[----:B------:R-:W-:Y:S01]  /*4df0*/  ISETP.GT.AND P3, PT, R14, 0x49, PT ;  /* 0x000000490e00780c */ /* 0x000fe20003f64270 */
[----:B------:R0:W-:Y:S01]  /*4e00*/  MUFU.EX2 R119, R88 ;  /* 0x0000005800777308 */ /* 0x0001e20000000800 */
        /* <DEDUP_REMOVED lines=14> */
[----:B------:R-:W-:Y:S01]  /*4ef0*/  MUFU.EX2 R154, R154 ;  /* 0x0000009a009a7308 */ /* 0x000fe20000000800 */
[----:B------:R-:W-:-:S02]  /*4f00*/  FSEL R181, R134, -INF , P2 ;  /* 0xff80000086b57808 */ /* 0x000fc40001000000 */
[----:B------:R-:W-:Y:S02]  /*4f10*/  FMNMX.FTZ R20, R131, R20, !PT ;  /* 0x0000001483147209 */ /* 0x000fe40007810000 */
[----:B------:R-:W-:Y:S02]  /*4f20*/  FSEL R135, R135, -INF , P3 ;  /* 0xff80000087877808 */ /* 0x000fe40001800000 */
[----:B------:R-:W-:Y:S01]  /*4f30*/  FMNMX.FTZ R20, R181, R20, !PT ;  /* 0x00000014b5147209 */ /* 0x000fe20007810000 */
[----:B------:R-:W-:Y:S01]  /*4f40*/  MUFU.EX2 R101, R101 ;  /* 0x0000006500657308 */ /* 0x000fe20000000800 */
[----:B------:R-:W-:Y:S02]  /*4f50*/  FSEL R0, R4, RZ, P1 ;  /* 0x000000ff04007208 */ /* 0x000fe40000800000 */
[----:B------:R-:W-:-:S05]  /*4f60*/  FMNMX.FTZ R20, R135, R20, !PT ;  /* 0x0000001487147209 */ /* 0x000fca0007810000 */
[----:B------:R-:W1:Y:S01]  /*4f70*/  SHFL.BFLY PT, R3, R20, 0x2, 0x1f ;  /* 0x0c401f0014037f89 */ /* 0x000e6200000e0000 */
        /* <DEDUP_REMOVED lines=10> */
[----:B------:R-:W-:-:S03]  /*5020*/  FADD.FTZ R9, -R0, R11 ;  /* 0x0000000b00097221 */ /* 0x000fc60000010100 */
[C---:B------:R-:W-:Y:S01]  /*5030*/  FSETP.NEU.FTZ.AND P2, PT, R3.reuse, -INF , PT ;  /* 0xff8000000300780b */ /* 0x040fe20003f5d000 */
[-C--:B------:R-:W-:Y:S01]  /*5040*/  FMUL.FTZ R92, R3, R2.reuse ;  /* 0x00000002035c7220 */ /* 0x080fe20000410000 */
[----:B------:R-:W-:Y:S01]  /*5050*/  FMUL.FTZ R9, R9, R2 ;  /* 0x0000000209097220 */ /* 0x000fe20000410000 */
[----:B------:R-:W-:Y:S01]  /*5060*/  MUFU.EX2 R15, R15 ;  /* 0x0000000f000f7308 */ /* 0x000fe20000000800 */
[----:B------:R-:W-:Y:S02]  /*5070*/  FSEL R11, R3, RZ, P2 ;  /* 0x000000ff030b7208 */ /* 0x000fe40001000000 */
[----:B------:R-:W-:-:S03]  /*5080*/  FSEL R92, R92, RZ, P2 ;  /* 0x000000ff5c5c7208 */ /* 0x000fc60001000000 */
[----:B------:R-:W-:Y:S02]  /*5090*/  FADD.FTZ R11, -R11, R12 ;  /* 0x0000000c0b0b7221 */ /* 0x000fe40000010100 */
[-CC-:B------:R-:W-:Y:S01]  /*50a0*/  FFMA.FTZ R117, R143, R2.reuse, -R92.reuse ;  /* 0x000000028f757223 */ /* 0x180fe2000001085c */
[-CC-:B------:R-:W-:Y:S01]  /*50b0*/  FFMA.FTZ R14, R145, R2.reuse, -R92.reuse ;  /* 0x00000002910e7223 */ /* 0x180fe2000001085c */
[-C--:B------:R-:W-:Y:S01]  /*50c0*/  FMUL.FTZ R11, R11, R2.reuse ;  /* 0x000000020b0b7220 */ /* 0x080fe20000410000 */
[----:B------:R-:W1:Y:S01]  /*50d0*/  MUFU.EX2 R9, R9 ;  /* 0x0000000900097308 */ /* 0x000e620000000800 */
[-CC-:B------:R-:W-:Y:S01]  /*50e0*/  FFMA.FTZ R20, R147, R2.reuse, -R92.reuse ;  /* 0x0000000293147223 */ /* 0x180fe2000001085c */
[-CC-:B------:R-:W-:Y:S01]  /*50f0*/  FFMA.FTZ R95, R95, R2.reuse, -R92.reuse ;  /* 0x000000025f5f7223 */ /* 0x180fe2000001085c */
[-CC-:B0-----:R-:W-:Y:S01]  /*5100*/  FFMA.FTZ R88, R149, R2.reuse, -R92.reuse ;  /* 0x0000000295587223 */ /* 0x181fe2000001085c */
        /* <DEDUP_REMOVED lines=12> */
[----:B------:R0:W2:Y:S01]  /*51d0*/  MUFU.EX2 R0, R11 ;  /* 0x0000000b00007308 */ /* 0x0000a20000000800 */
[----:B-1----:R-:W-:Y:S01]  /*51e0*/  FFMA.FTZ R8, R9, R8, R156 ;  /* 0x0000000809087223 */ /* 0x002fe2000001009c */
[-CC-:B------:R-:W-:Y:S01]  /*51f0*/  FFMA.FTZ R177, R177, R2.reuse, -R92.reuse ;  /* 0x00000002b1b17223 */ /* 0x180fe2000001085c */
[-CC-:B------:R-:W-:Y:S01]  /*5200*/  FFMA.FTZ R123, R123, R2.reuse, -R92.reuse ;  /* 0x000000027b7b7223 */ /* 0x180fe2000001085c */
[-CC-:B------:R-:W-:Y:S01]  /*5210*/  FFMA.FTZ R139, R139, R2.reuse, -R92.reuse ;  /* 0x000000028b8b7223 */ /* 0x180fe2000001085c */
[-CC-:B------:R-:W-:Y:S01]  /*5220*/  FFMA.FTZ R127, R127, R2.reuse, -R92.reuse ;  /* 0x000000027f7f7223 */ /* 0x180fe2000001085c */
[-CC-:B------:R-:W-:Y:S01]  /*5230*/  FFMA.FTZ R179, R179, R2.reuse, -R92.reuse ;  /* 0x00000002b3b37223 */ /* 0x180fe2000001085c */
[-C--:B------:R-:W-:Y:S01]  /*5240*/  FFMA.FTZ R131, R131, R2.reuse, -R92 ;  /* 0x0000000283837223 */ /* 0x080fe2000001085c */
[----:B------:R-:W1:Y:S01]  /*5250*/  MUFU.EX2 R14, R14 ;  /* 0x0000000e000e7308 */ /* 0x000e620000000800 */
[----:B0-----:R-:W-:Y:S01]  /*5260*/  FADD.FTZ R11, R91, R8 ;  /* 0x000000085b0b7221 */ /* 0x001fe20000010000 */
[-CC-:B------:R-:W-:Y:S01]  /*5270*/  FFMA.FTZ R181, R181, R2.reuse, -R92.reuse ;  /* 0x00000002b5b57223 */ /* 0x180fe2000001085c */
[----:B------:R-:W-:-:S02]  /*5280*/  FFMA.FTZ R92, R135, R2, -R92 ;  /* 0x00000002875c7223 */ /* 0x000fc4000001085c */
[----:B------:R-:W-:-:S03]  /*5290*/  FADD.FTZ R8, R158, R11 ;  /* 0x0000000b9e087221 */ /* 0x000fc60000010000 */
[----:B------:R-:W0:Y:S01]  /*52a0*/  MUFU.EX2 R20, R20 ;  /* 0x0000001400147308 */ /* 0x000e220000000800 */
[----:B--2---:R-:W-:-:S07]  /*52b0*/  FFMA.FTZ R5, R0, R5, R117 ;  /* 0x0000000500057223 */ /* 0x004fce0000010075 */
[----:B------:R-:W2:Y:S01]  /*52c0*/  MUFU.EX2 R95, R95 ;  /* 0x0000005f005f7308 */ /* 0x000ea20000000800 */
[----:B-1----:R-:W-:-:S07]  /*52d0*/  FADD.FTZ R5, R14, R5 ;  /* 0x000000050e057221 */ /* 0x002fce0000010000 */
        /* <DEDUP_REMOVED lines=31> */
[----:B0-----:R-:W-:Y:S01]  /*54d0*/  FADD.FTZ R8, R111, R8 ;  /* 0x000000086f087221 */ /* 0x001fe20000010000 */
[----:B------:R-:W-:-:S06]  /*54e0*/  FADD.FTZ R5, R15, R12 ;  /* 0x0000000c0f057221 */ /* 0x000fcc0000010000 */
        /* <DEDUP_REMOVED lines=40> */
.L_x_2212:
[----:B------:R-:W0:Y:S01]  /*5770*/  S2UR UR4, SR_CgaCtaId ;  /* 0x00000000000479c3 */ /* 0x000e220000008800 */
[----:B------:R-:W-:Y:S01]  /*5780*/  UIADD3 UR5, UR5, 0x2a860, URZ ;  /* 0x0002a86005057890 */ /* 0x000fe2000fffe03f */
[C---:B------:R-:W-:Y:S01]  /*5790*/  ISETP.GT.AND P1, PT, R10.reuse, R13, PT ;  /* 0x0000000d0a00720c */ /* 0x040fe20003f24270 */
[----:B------:R-:W-:Y:S01]  /*57a0*/  UMOV UR7, UR60 ;  /* 0x0000003c00077c82 */ /* 0x000fe20008000000 */
[----:B------:R-:W-:Y:S01]  /*57b0*/  F2FP.BF16.F32.PACK_AB R147, R141, R147 ;  /* 0x000000938d93723e */ /* 0x000fe200000010ff */
[----:B------:R-:W-:Y:S01]  /*57c0*/  VIADD R10, R10, 0xffffffff ;  /* 0xffffffff0a0a7836 */ /* 0x000fe20000000000 */
        /* <DEDUP_REMOVED lines=10> */
[----:B------:R-:W-:Y:S01]  /*5870*/  F2FP.BF16.F32.PACK_AB R155, R121, R90 ;  /* 0x0000005a799b723e */ /* 0x000fe200000010ff */
[----:B0-----:R-:W-:Y:S01]  /*5880*/  UPRMT UR5, UR4, 0x654, UR5 ;  /* 0x0000065404057896 */ /* 0x001fe20008000005 */
[----:B------:R-:W-:-:S02]  /*5890*/  F2FP.BF16.F32.PACK_AB R148, R21, R148 ;  /* 0x000000941594723e */ /* 0x000fc400000010ff */
[----:B------:R-:W-:Y:S01]  /*58a0*/  UMOV UR4, UR38 ;  /* 0x0000002600047c82 */ /* 0x000fe20008000000 */
[----:B------:R-:W-:Y:S02]  /*58b0*/  F2FP.BF16.F32.PACK_AB R149, R94, R149 ;  /* 0x000000955e95723e */ /* 0x000fe400000010ff */
[----:B------:R-:W-:Y:S02]  /*58c0*/  F2FP.BF16.F32.PACK_AB R150, R105, R150 ;  /* 0x000000966996723e */ /* 0x000fe400000010ff */
[----:B------:R-:W-:Y:S01]  /*58d0*/  F2FP.BF16.F32.PACK_AB R151, R111, R151 ;  /* 0x000000976f97723e */ /* 0x000fe200000010ff */
[----:B------:R-:W-:Y:S01]  /*58e0*/  SYNCS.ARRIVE.TRANS64.RED.A1T0 RZ, [UR5], RZ ;  /* 0x000000ffffff79a7 */ /* 0x000fe20008100405 */
        /* <DEDUP_REMOVED lines=11> */
.L_x_2202:
[----:B------:R-:W-:-:S13]  /*59a0*/  ISETP.GE.AND P1, PT, R10, RZ, PT ;  /* 0x000000ff0a00720c */ /* 0x000fda0003f26270 */
[----:B------:R-:W-:Y:S05]  /*59b0*/  @!P1 BRA `(.L_x_2214) ;  /* 0x0000001c00189947 */ /* 0x000fea0003800000 */
[----:B------:R-:W-:Y:S01]  /*59c0*/  IMAD.MOV.U32 R11, RZ, RZ, R3 ;  /* 0x000000ffff0b7224 */ /* 0x000fe200078e0003 */
[----:B------:R-:W-:Y:S01]  /*59d0*/  UMOV UR6, UR60 ;  /* 0x0000003c00067c82 */ /* 0x000fe20008000000 */
[----:B------:R-:W-:Y:S01]  /*59e0*/  IMAD.MOV.U32 R13, RZ, RZ, R4 ;  /* 0x000000ffff0d7224 */ /* 0x000fe200078e0004 */
[----:B------:R-:W-:-:S06]  /*59f0*/  UMOV UR4, UR38 ;  /* 0x0000002600047c82 */ /* 0x000fcc0008000000 */
.L_x_2225:
        /* <DEDUP_REMOVED lines=8> */
.L_x_2215:
[----:B------:R-:W-:Y:S01]  /*5a80*/  ULEA UR5, UR38, UR39, 0x3 ;  /* 0x0000002726057291 */ /* 0x000fe2000f8e183f */
[----:B------:R-:W-:-:S04]  /*5a90*/  MOV R2, UR60 ;  /* 0x0000003c00027c02 */ /* 0x000fc80008000f00 */
[----:B------:R-:W-:-:S04]  /*5aa0*/  SHF.L.U32 R2, R2, 0x1f, RZ ;  /* 0x0000001f02027819 */ /* 0x000fc800000006ff */
[----:B------:R0:W1:Y:S01]  /*5ab0*/  SYNCS.PHASECHK.TRANS64.TRYWAIT P1, [UR5+0x2a830], R2 ;  /* 0x02a83002ff0075a7 */ /* 0x0000620008020145 */
[----:B------:R-:W-:Y:S05]  /*5ac0*/  @!P0 BRA `(.L_x_2216) ;  /* 0x0000000000048947 */ /* 0x000fea0003800000 */
[----:B------:R-:W-:Y:S01]  /*5ad0*/  BPT.TRAP 0x1 ;  /* 0x000000040000795c */ /* 0x000fe20000300000 */
.L_x_2216:
[----:B-1----:R-:W-:Y:S05]  /*5ae0*/  @P1 BRA `(.L_x_2217) ;  /* 0x0000000000081947 */ /* 0x002fea0003800000 */
[----:B------:R-:W1:Y:S02]  /*5af0*/  SYNCS.PHASECHK.TRANS64.TRYWAIT P1, [UR5+0x2a830], R2 ;  /* 0x02a83002ff0075a7 */ /* 0x000e640008020145 */
[----:B-1----:R-:W-:Y:S05]  /*5b00*/  @!P1 BRA `(.L_x_2218) ;  /* 0x0000008400bc9947 */ /* 0x002fea0003800000 */
.L_x_2217:
        /* <DEDUP_REMOVED lines=131> */
.L_x_2219:
[----:B------:R-:W-:Y:S01]  /*6340*/  ULEA UR5, UR4, UR39, 0x3 ;  /* 0x0000002704057291 */ /* 0x000fe2000f8e183f */
[----:B------:R-:W-:-:S05]  /*6350*/  IMAD.U32 R0, RZ, RZ, UR6 ;  /* 0x00000006ff007e24 */ /* 0x000fca000f8e00ff */
[----:B------:R-:W-:-:S04]  /*6360*/  SHF.L.U32 R0, R0, 0x1f, RZ ;  /* 0x0000001f00007819 */ /* 0x000fc800000006ff */
[----:B------:R2:W3:Y:S01]  /*6370*/  SYNCS.PHASECHK.TRANS64.TRYWAIT P1, [UR5+0x2a850], R0 ;  /* 0x02a85000ff0075a7 */ /* 0x0004e20008020145 */
[----:B------:R-:W-:Y:S05]  /*6380*/  @!P0 BRA `(.L_x_2220) ;  /* 0x0000000000048947 */ /* 0x000fea0003800000 */
[----:B------:R-:W-:Y:S01]  /*6390*/  BPT.TRAP 0x1 ;  /* 0x000000040000795c */ /* 0x000fe20000300000 */
.L_x_2220:
[----:B---3--:R-:W-:Y:S05]  /*63a0*/  @P1 BRA `(.L_x_2221) ;  /* 0x0000000000081947 */ /* 0x008fea0003800000 */
[----:B------:R-:W3:Y:S02]  /*63b0*/  SYNCS.PHASECHK.TRANS64.TRYWAIT P1, [UR5+0x2a850], R0 ;  /* 0x02a85000ff0075a7 */ /* 0x000ee40008020145 */
[----:B---3--:R-:W-:Y:S05]  /*63c0*/  @!P1 BRA `(.L_x_2222) ;  /* 0x0000007c00a49947 */ /* 0x008fea0003800000 */
.L_x_2221:
[----:B------:R-:W-:Y:S01]  /*63d0*/  UIADD3 UR6, UR39, 0x400, URZ ;  /* 0x0000040027067890 */ /* 0x000fe2000fffe03f */
[----:B------:R-:W-:Y:S01]  /*63e0*/  WARPGROUP.ARRIVE ;  /* 0x00000000000079c5 */ /* 0x000fe20000000000 */
[----:B------:R-:W-:Y:S02]  /*63f0*/  UMOV UR11, 0x40000040 ;  /* 0x40000040000b7882 */ /* 0x000fe40000000000 */
[----:B------:R-:W-:-:S04]  /*6400*/  USHF.R.U32.HI UR6, URZ, 0x4, UR6 ;  /* 0x000000043f067899 */ /* 0x000fc80008011606 */
[----:B------:R-:W-:-:S04]  /*6410*/  ULOP3.LUT UR6, UR6, 0x3fff, URZ, 0xc0, !UPT ;  /* 0x00003fff06067892 */ /* 0x000fc8000f8ec03f */
        /* <DEDUP_REMOVED lines=37> */
.L_x_2223:
[----:B-12---:R-:W-:Y:S01]  /*6670*/  FMNMX.FTZ R0, R88, R13, !PT ;  /* 0x0000000d58007209 */ /* 0x006fe20007810000 */
[----:B------:R-:W1:Y:S01]  /*6680*/  S2UR UR6, SR_CgaCtaId ;  /* 0x00000000000679c3 */ /* 0x000e620000008800 */
[----:B0-----:R-:W-:Y:S01]  /*6690*/  FMNMX.FTZ R2, R90, R11, !PT ;  /* 0x0000000b5a027209 */ /* 0x001fe20007810000 */
[----:B------:R-:W-:Y:S01]  /*66a0*/  ULEA UR4, UR7, UR39, 0x3 ;  /* 0x0000002707047291 */ /* 0x000fe2000f8e183f */
[----:B------:R-:W-:Y:S02]  /*66b0*/  FMNMX.FTZ R3, R89, R0, !PT ;  /* 0x0000000059037209 */ /* 0x000fe40007810000 */
[----:B------:R-:W-:Y:S01]  /*66c0*/  FMNMX.FTZ R9, R91, R2, !PT ;  /* 0x000000025b097209 */ /* 0x000fe20007810000 */
[----:B------:R-:W-:Y:S01]  /*66d0*/  UIADD3 UR4, UR4, 0x2a840, URZ ;  /* 0x0002a84004047890 */ /* 0x000fe2000fffe03f */
        /* <DEDUP_REMOVED lines=8> */
[----:B------:R-:W-:Y:S01]  /*6760*/  FMNMX.FTZ R0, R100, R3, !PT ;  /* 0x0000000364007209 */ /* 0x000fe20007810000 */
[----:B-1----:R-:W-:Y:S01]  /*6770*/  UPRMT UR4, UR6, 0x654, UR4 ;  /* 0x0000065406047896 */ /* 0x002fe20008000004 */
[----:B------:R-:W-:Y:S02]  /*6780*/  FMNMX.FTZ R2, R102, R9, !PT ;  /* 0x0000000966027209 */ /* 0x000fe40007810000 */
[----:B------:R-:W-:Y:S02]  /*6790*/  FMNMX.FTZ R3, R101, R0, !PT ;  /* 0x0000000065037209 */ /* 0x000fe40007810000 */
[----:B------:R-:W-:Y:S02]  /*67a0*/  FMNMX.FTZ R9, R103, R2, !PT ;  /* 0x0000000267097209 */ /* 0x000fe40007810000 */
[----:B------:R-:W-:Y:S02]  /*67b0*/  FMNMX.FTZ R0, R104, R3, !PT ;  /* 0x0000000368007209 */ /* 0x000fe40007810000 */
[----:B------:R-:W-:Y:S01]  /*67c0*/  FMNMX.FTZ R2, R106, R9, !PT ;  /* 0x000000096a027209 */ /* 0x000fe20007810000 */
[----:B------:R-:W-:Y:S01]  /*67d0*/  SYNCS.ARRIVE.TRANS64.RED.A1T0 RZ, [UR4], RZ ;  /* 0x000000ffffff79a7 */ /* 0x000fe20008100404 */
        /* <DEDUP_REMOVED lines=33> */
[----:B-1----:R-:W-:-:S03]  /*69f0*/  FMNMX.FTZ R14, R9, R2, !PT ;  /* 0x00000002090e7209 */ /* 0x002fc60007810000 */
[----:B------:R-:W0:Y:S01]  /*6a00*/  SHFL.BFLY PT, R3, R12, 0x1, 0x1f ;  /* 0x0c201f000c037f89 */ /* 0x000e2200000e0000 */
[----:B------:R-:W1:Y:S03]  /*6a10*/  LDC R2, c[0x0][0x988] ;  /* 0x00026200ff027b82 */ /* 0x000e660000000800 */
[----:B------:R-:W2:Y:S01]  /*6a20*/  SHFL.BFLY PT, R15, R14, 0x1, 0x1f ;  /* 0x0c201f000e0f7f89 */ /* 0x000ea200000e0000 */
[----:B0-----:R-:W-:Y:S02]  /*6a30*/  FMNMX.FTZ R4, R12, R3, !PT ;  /* 0x000000030c047209 */ /* 0x001fe40007810000 */
[----:B--2---:R-:W-:-:S03]  /*6a40*/  FMNMX.FTZ R3, R14, R15, !PT ;  /* 0x0000000f0e037209 */ /* 0x004fc60007810000 */
[CC--:B-1----:R-:W-:Y:S01]  /*6a50*/  FMUL.FTZ R137, R4.reuse, R2.reuse ;  /* 0x0000000204897220 */ /* 0x0c2fe20000410000 */
[----:B------:R-:W-:Y:S01]  /*6a60*/  FADD.FTZ R13, -R4, R13 ;  /* 0x0000000d040d7221 */ /* 0x000fe20000010100 */
[----:B------:R-:W-:Y:S02]  /*6a70*/  FADD.FTZ R11, -R3, R11 ;  /* 0x0000000b030b7221 */ /* 0x000fe40000010100 */
[-CC-:B------:R-:W-:Y:S01]  /*6a80*/  FFMA.FTZ R156, R88, R2.reuse, -R137.reuse ;  /* 0x00000002589c7223 */ /* 0x180fe20000010889 */
[-C--:B------:R-:W-:Y:S01]  /*6a90*/  FMUL.FTZ R13, R13, R2.reuse ;  /* 0x000000020d0d7220 */ /* 0x080fe20000410000 */
[-CC-:B------:R-:W-:Y:S01]  /*6aa0*/  FFMA.FTZ R158, R92, R2.reuse, -R137.reuse ;  /* 0x000000025c9e7223 */ /* 0x180fe20000010889 */
[-C--:B------:R-:W-:Y:S01]  /*6ab0*/  FMUL.FTZ R0, R11, R2.reuse ;  /* 0x000000020b007220 */ /* 0x080fe20000410000 */
[-CC-:B------:R-:W-:Y:S01]  /*6ac0*/  FFMA.FTZ R11, R89, R2.reuse, -R137.reuse ;  /* 0x00000002590b7223 */ /* 0x180fe20000010889 */
[-CC-:B------:R-:W-:Y:S01]  /*6ad0*/  FFMA.FTZ R89, R105, R2.reuse, -R137.reuse ;  /* 0x0000000269597223 */ /* 0x180fe20000010889 */
[-CC-:B------:R-:W-:Y:S01]  /*6ae0*/  FFMA.FTZ R105, R121, R2.reuse, -R137.reuse ;  /* 0x0000000279697223 */ /* 0x180fe20000010889 */
[-C--:B------:R-:W-:Y:S01]  /*6af0*/  FMUL.FTZ R121, R3, R2.reuse ;  /* 0x0000000203797220 */ /* 0x080fe20000410000 */
[----:B------:R-:W-:Y:S01]  /*6b00*/  MUFU.EX2 R9, R13 ;  /* 0x0000000d00097308 */ /* 0x000fe20000000800 */
[-CC-:B------:R-:W-:Y:S01]  /*6b10*/  FFMA.FTZ R93, R93, R2.reuse, -R137.reuse ;  /* 0x000000025d5d7223 */ /* 0x180fe20000010889 */
[-C--:B------:R-:W-:Y:S01]  /*6b20*/  FFMA.FTZ R152, R96, R2.reuse, -R137 ;  /* 0x0000000260987223 */ /* 0x080fe20000010889 */
[-CC-:B------:R-:W-:Y:S01]  /*6b30*/  FFMA.FTZ R157, R90, R2.reuse, -R121.reuse ;  /* 0x000000025a9d7223 */ /* 0x180fe20000010879 */
[-CC-:B------:R-:W-:Y:S01]  /*6b40*/  FFMA.FTZ R12, R91, R2.reuse, -R121.reuse ;  /* 0x000000025b0c7223 */ /* 0x180fe20000010879 */
[-CC-:B------:R-:W-:Y:S01]  /*6b50*/  FFMA.FTZ R159, R94, R2.reuse, -R121.reuse ;  /* 0x000000025e9f7223 */ /* 0x180fe20000010879 */
        /* <DEDUP_REMOVED lines=14> */
[-CC-:B------:R-:W-:Y:S01]  /*6c40*/  FFMA.FTZ R110, R110, R2.reuse, -R121.reuse ;  /* 0x000000026e6e7223 */ /* 0x180fe20000010879 */
[-C--:B------:R-:W-:Y:S01]  /*6c50*/  FFMA.FTZ R111, R111, R2.reuse, -R121 ;  /* 0x000000026f6f7223 */ /* 0x080fe20000010879 */
        /* <DEDUP_REMOVED lines=15> */
[-CC-:B------:R-:W-:Y:S01]  /*6d50*/  FFMA.FTZ R126, R126, R2.reuse, -R121.reuse ;  /* 0x000000027e7e7223 */ /* 0x180fe20000010879 */
[-C--:B------:R-:W-:Y:S01]  /*6d60*/  FFMA.FTZ R127, R127, R2.reuse, -R121 ;  /* 0x000000027f7f7223 */ /* 0x080fe20000010879 */
[-C--:B------:R-:W-:Y:S01]  /*6d70*/  FFMA.FTZ R136, R128, R2.reuse, -R137 ;  /* 0x0000000280887223 */ /* 0x080fe20000010889 */
[----:B------:R-:W2:Y:S01]  /*6d80*/  MUFU.EX2 R12, R12 ;  /* 0x0000000c000c7308 */ /* 0x000ea20000000800 */
[----:B-1----:R-:W-:Y:S01]  /*6d90*/  FFMA.FTZ R5, R0, R5, R157 ;  /* 0x0000000500057223 */ /* 0x002fe2000001009d */
[-C--:B------:R-:W-:Y:S01]  /*6da0*/  FFMA.FTZ R130, R130, R2.reuse, -R121 ;  /* 0x0000000282827223 */ /* 0x080fe20000010879 */
[-C--:B------:R-:W-:Y:S01]  /*6db0*/  FFMA.FTZ R113, R129, R2.reuse, -R137 ;  /* 0x0000000281717223 */ /* 0x080fe20000010889 */
[-C--:B------:R-:W-:Y:S01]  /*6dc0*/  FFMA.FTZ R131, R131, R2.reuse, -R121 ;  /* 0x0000000283837223 */ /* 0x080fe20000010879 */
[-CC-:B------:R-:W-:Y:S01]  /*6dd0*/  FFMA.FTZ R138, R132, R2.reuse, -R137.reuse ;  /* 0x00000002848a7223 */ /* 0x180fe20000010889 */
[-C--:B------:R-:W-:Y:S01]  /*6de0*/  FFMA.FTZ R117, R133, R2.reuse, -R137 ;  /* 0x0000000285757223 */ /* 0x080fe20000010889 */
[-CC-:B------:R-:W-:Y:S01]  /*6df0*/  FFMA.FTZ R134, R134, R2.reuse, -R121.reuse ;  /* 0x0000000286867223 */ /* 0x180fe20000010879 */
[----:B------:R-:W1:Y:S01]  /*6e00*/  MUFU.EX2 R158, R158 ;  /* 0x0000009e009e7308 */ /* 0x000e620000000800 */
[----:B0-----:R-:W-:Y:S01]  /*6e10*/  FADD.FTZ R91, R11, R8 ;  /* 0x000000080b5b7221 */ /* 0x001fe20000010000 */
[----:B------:R-:W-:-:S06]  /*6e20*/  FFMA.FTZ R121, R135, R2, -R121 ;  /* 0x0000000287797223 */ /* 0x000fcc0000010879 */
[----:B------:R-:W0:Y:S01]  /*6e30*/  MUFU.EX2 R159, R159 ;  /* 0x0000009f009f7308 */ /* 0x000e220000000800 */
[----:B--2---:R-:W-:-:S07]  /*6e40*/  FADD.FTZ R8, R12, R5 ;  /* 0x000000050c087221 */ /* 0x004fce0000010000 */
[----:B------:R2:W3:Y:S01]  /*6e50*/  MUFU.EX2 R13, R93 ;  /* 0x0000005d000d7308 */ /* 0x0004e20000000800 */
[----:B-1----:R-:W-:-:S07]  /*6e60*/  FADD.FTZ R88, R158, R91 ;  /* 0x0000005b9e587221 */ /* 0x002fce0000010000 */
[----:B------:R-:W1:Y:S01]  /*6e70*/  MUFU.EX2 R14, R14 ;  /* 0x0000000e000e7308 */ /* 0x000e620000000800 */
[----:B0-----:R-:W-:Y:S01]  /*6e80*/  FADD.FTZ R5, R159, R8 ;  /* 0x000000089f057221 */ /* 0x001fe20000010000 */
[-CC-:B--2---:R-:W-:Y:S01]  /*6e90*/  FFMA.FTZ R93, R109, R2.reuse, -R137.reuse ;  /* 0x000000026d5d7223 */ /* 0x184fe20000010889 */
[----:B------:R-:W-:-:S05]  /*6ea0*/  FFMA.FTZ R109, R125, R2, -R137 ;  /* 0x000000027d6d7223 */ /* 0x000fca0000010889 */
        /* <DEDUP_REMOVED lines=84> */
.L_x_2224:
[----:B------:R-:W0:Y:S01]  /*73f0*/  S2UR UR4, SR_CgaCtaId ;  /* 0x00000000000479c3 */ /* 0x000e220000008800 */
[----:B------:R-:W-:Y:S01]  /*7400*/  UIADD3 UR5, UR5, 0x2a860, URZ ;  /* 0x0002a86005057890 */ /* 0x000fe2000fffe03f */
[C---:B------:R-:W-:Y:S01]  /*7410*/  ISETP.GT.AND P1, PT, R10.reuse, RZ, PT ;  /* 0x000000ff0a00720c */ /* 0x040fe20003f24270 */
        /* <DEDUP_REMOVED lines=32> */
.L_x_2214:
        /* <DEDUP_REMOVED lines=67> */
.L_x_2226:
[----:B------:R-:W-:Y:S01]  /*7a50*/  ULEA UR5, UR38, UR39, 0x3 ;  /* 0x0000002726057291 */ /* 0x000fe2000f8e183f */
[----:B------:R-:W-:-:S05]  /*7a60*/  IMAD.U32 R0, RZ, RZ, UR60 ;  /* 0x0000003cff007e24 */ /* 0x000fca000f8e00ff */
[----:B------:R-:W-:-:S04]  /*7a70*/  SHF.L.U32 R0, R0, 0x1f, RZ ;  /* 0x0000001f00007819 */ /* 0x000fc800000006ff */
[----:B------:R0:W1:Y:S01]  /*7a80*/  SYNCS.PHASECHK.TRANS64.TRYWAIT P1, [UR5+0x2a850], R0 ;  /* 0x02a85000ff0075a7 */ /* 0x0000620008020145 */
[----:B------:R-:W-:Y:S05]  /*7a90*/  @!P0 BRA `(.L_x_2227) ;  /* 0x0000000000048947 */ /* 0x000fea0003800000 */
[----:B------:R-:W-:Y:S01]  /*7aa0*/  BPT.TRAP 0x1 ;  /* 0x000000040000795c */ /* 0x000fe20000300000 */
.L_x_2227:
[----:B-1----:R-:W-:Y:S05]  /*7ab0*/  @P1 BRA `(.L_x_2228) ;  /* 0x0000000000081947 */ /* 0x002fea0003800000 */
[----:B------:R-:W1:Y:S02]  /*7ac0*/  SYNCS.PHASECHK.TRANS64.TRYWAIT P1, [UR5+0x2a850], R0 ;  /* 0x02a85000ff0075a7 */ /* 0x000e640008020145 */
[----:B-1----:R-:W-:Y:S05]  /*7ad0*/  @!P1 BRA `(.L_x_2229) ;  /* 0x0000006400f89947 */ /* 0x002fea0003800000 */
.L_x_2228:
[----:B------:R-:W-:Y:S01]  /*7ae0*/  UIADD3 UR39, UR39, 0x400, URZ ;  /* 0x0000040027277890 */ /* 0x000fe2000fffe03f */
[----:B------:R-:W-:Y:S01]  /*7af0*/  WARPGROUP.ARRIVE ;  /* 0x00000000000079c5 */ /* 0x000fe20000000000 */
[----:B------:R-:W-:Y:S01]  /*7b00*/  UMOV UR7, 0x40000040 ;  /* 0x4000004000077882 */ /* 0x000fe20000000000 */
[----:B-1----:R-:W1:Y:S01]  /*7b10*/  SHFL.BFLY PT, R7, R8, 0x2, 0x1f ;  /* 0x0c401f0008077f89 */ /* 0x002e6200000e0000 */
[----:B------:R-:W-:Y:S01]  /*7b20*/  USHF.R.U32.HI UR39, URZ, 0x4, UR39 ;  /* 0x000000043f277899 */ /* 0x000fe20008011627 */
[----:B------:R-:W-:Y:S02]  /*7b30*/  IMAD.MOV.U32 R88, RZ, RZ, -0x800000 ;  /* 0xff800000ff587424 */ /* 0x000fe400078e00ff */
        /* <DEDUP_REMOVED lines=56> */
.L_x_2230:
[----:B------:R-:W0:Y:S01]  /*7ec0*/  S2UR UR6, SR_CgaCtaId ;  /* 0x00000000000679c3 */ /* 0x000e220000008800 */
[----:B------:R-:W-:Y:S01]  /*7ed0*/  UIADD3 UR4, UR5, 0x2a860, URZ ;  /* 0x0002a86005047890 */ /* 0x000fe2000fffe03f */
[----:B------:R-:W-:Y:S01]  /*7ee0*/  FMUL.FTZ R100, R51, R9 ;  /* 0x0000000933647220 */ /* 0x000fe20000410000 */
[----:B------:R-:W-:Y:S01]  /*7ef0*/  UIADD3 UR38, UR38, 0x1, URZ ;  /* 0x0000000126267890 */ /* 0x000fe2000fffe03f */
[----:B------:R-:W-:Y:S01]  /*7f00*/  FMUL.FTZ R89, R44, R5 ;  /* 0x000000052c597220 */ /* 0x000fe20000410000 */
[----:B------:R-:W-:Y:S01]  /*7f10*/  FMUL.FTZ R51, R55, R9 ;  /* 0x0000000937337220 */ /* 0x000fe20000410000 */
[-C--:B------:R-:W-:Y:S01]  /*7f20*/  FMUL.FTZ R92, R45, R5.reuse ;  /* 0x000000052d5c7220 */ /* 0x080fe20000410000 */
[----:B------:R-:W-:Y:S01]  /*7f30*/  UISETP.NE.AND UP0, UPT, UR38, 0x2, UPT ;  /* 0x000000022600788c */ /* 0x000fe2000bf05270 */
[----:B------:R-:W-:Y:S01]  /*7f40*/  FMUL.FTZ R44, R52, R5 ;  /* 0x00000005342c7220 */ /* 0x000fe20000410000 */
        /* <DEDUP_REMOVED lines=15> */
[----:B0-----:R-:W-:Y:S01]  /*8040*/  UPRMT UR4, UR6, 0x654, UR4 ;  /* 0x0000065406047896 */ /* 0x001fe20008000004 */
        /* <DEDUP_REMOVED lines=50> */
.L_x_2194:
        /* <DEDUP_REMOVED lines=10> */
[----:B------:R-:W-:Y:S01]  /*8410*/  IMAD R9, R162, 0x40, R17 ;  /* 0x00000040a2097824 */ /* 0x000fe200078e0211 */
[----:B------:R-:W-:Y:S01]  /*8420*/  SHF.R.S32.HI R62, RZ, 0x1f, R161 ;  /* 0x0000001fff3e7819 */ /* 0x000fe200000114a1 */
[----:B------:R-:W-:Y:S01]  /*8430*/  ULDC.64 UR4, c[0x0][0xb90] ;  /* 0x0002e40000047ab9 */ /* 0x000fe20000000a00 */
[----:B------:R-:W-:Y:S01]  /*8440*/  F2FP.BF16.F32.PACK_AB R7, R7, R26 ;  /* 0x0000001a0707723e */ /* 0x000fe200000010ff */
[----:B------:R-:W-:Y:S01]  /*8450*/  IMAD.WIDE.U32 R12, R161, UR4, RZ ;  /* 0x00000004a10c7c25 */ /* 0x000fe2000f8e00ff */
[----:B------:R-:W-:Y:S01]  /*8460*/  F2FP.BF16.F32.PACK_AB R6, R29, R6 ;  /* 0x000000061d06723e */ /* 0x000fe200000010ff */
[----:B------:R-:W-:Y:S01]  /*8470*/  ULDC UR6, c[0x0][0xa88] ;  /* 0x0002a20000067ab9 */ /* 0x000fe20000000800 */
[----:B------:R-:W-:Y:S02]  /*8480*/  SHF.R.S32.HI R112, RZ, 0x1f, R23 ;  /* 0x0000001fff707819 */ /* 0x000fe40000011417 */
[----:B------:R-:W-:-:S02]  /*8490*/  F2FP.BF16.F32.PACK_AB R80, R81, R80 ;  /* 0x000000505150723e */ /* 0x000fc400000010ff */
[----:B------:R-:W-:Y:S02]  /*84a0*/  F2FP.BF16.F32.PACK_AB R52, R73, R52 ;  /* 0x000000344934723e */ /* 0x000fe400000010ff */
[----:B------:R-:W-:Y:S02]  /*84b0*/  F2FP.BF16.F32.PACK_AB R55, R78, R55 ;  /* 0x000000374e37723e */ /* 0x000fe400000010ff */
[----:B------:R-:W-:Y:S02]  /*84c0*/  F2FP.BF16.F32.PACK_AB R81, R83, R82 ;  /* 0x000000525351723e */ /* 0x000fe400000010ff */
[----:B------:R-:W-:Y:S02]  /*84d0*/  F2FP.BF16.F32.PACK_AB R82, R85, R84 ;  /* 0x000000545552723e */ /* 0x000fe400000010ff */
[----:B------:R-:W-:Y:S02]  /*84e0*/  F2FP.BF16.F32.PACK_AB R83, R87, R86 ;  /* 0x000000565753723e */ /* 0x000fe400000010ff */
[----:B------:R-:W-:-:S02]  /*84f0*/  MOV R34, R37 ;  /* 0x0000002500227202 */ /* 0x000fc40000000f00 */
[----:B--2---:R-:W-:Y:S01]  /*8500*/  MOV R35, R2 ;  /* 0x0000000200237202 */ /* 0x004fe20000000f00 */
[----:B------:R-:W-:Y:S02]  /*8510*/  IMAD R2, R62, UR4, RZ ;  /* 0x000000043e027c24 */ /* 0x000fe4000f8e02ff */
[----:B------:R-:W-:-:S04]  /*8520*/  IMAD.WIDE R4, R167, 0x2, R34 ;  /* 0x00000002a7047825 */ /* 0x000fc800078e0222 */
[----:B------:R-:W-:Y:S01]  /*8530*/  IMAD.WIDE R34, R9, 0x2, R34 ;  /* 0x0000000209227825 */ /* 0x000fe200078e0222 */
[C---:B------:R-:W-:Y:S02]  /*8540*/  IADD3 R33, P2, R4.reuse, 0x4020, RZ ;  /* 0x0000402004217810 */ /* 0x040fe40007f5e0ff */
[C---:B------:R-:W-:Y:S01]  /*8550*/  IADD3 R21, P6, R4.reuse, 0x20, RZ ;  /* 0x0000002004157810 */ /* 0x040fe20007fde0ff */
[----:B------:R-:W-:Y:S01]  /*8560*/  IMAD R11, R161, UR5, R2 ;  /* 0x00000005a10b7c24 */ /* 0x000fe2000f8e0202 */
[----:B------:R-:W-:Y:S01]  /*8570*/  LOP3.LUT R10, R33, 0x380, RZ, 0xc0, !PT ;  /* 0x00000380210a7812 */ /* 0x000fe200078ec0ff */
[--C-:B------:R-:W-:Y:S01]  /*8580*/  IMAD.X R41, RZ, RZ, R5.reuse, P2 ;  /* 0x000000ffff297224 */ /* 0x100fe200010e0605 */
[----:B------:R-:W-:Y:S01]  /*8590*/  IADD3 R107, P1, R4, 0x4040, RZ ;  /* 0x00004040046b7810 */ /* 0x000fe20007f3e0ff */
[----:B------:R-:W-:Y:S01]  /*85a0*/  IMAD.X R15, RZ, RZ, R5, P6 ;  /* 0x000000ffff0f7224 */ /* 0x000fe200030e0605 */
[----:B------:R-:W-:Y:S01]  /*85b0*/  SHF.R.U64 R10, R10, 0x3, RZ ;  /* 0x000000030a0a7819 */ /* 0x000fe200000012ff */
[----:B------:R-:W-:Y:S01]  /*85c0*/  IMAD.IADD R13, R13, 0x1, R11 ;  /* 0x000000010d0d7824 */ /* 0x000fe200078e020b */
[----:B------:R-:W-:Y:S01]  /*85d0*/  IADD3 R31, P3, R4, 0x4000, RZ ;  /* 0x00004000041f7810 */ /* 0x000fe20007f7e0ff */
[----:B------:R-:W-:Y:S01]  /*85e0*/  ULDC.64 UR4, c[0x0][0xb98] ;  /* 0x0002e60000047ab9 */ /* 0x000fe20000000a00 */
[----:B------:R-:W-:Y:S01]  /*85f0*/  LOP3.LUT R40, R10, R33, RZ, 0x3c, !PT ;  /* 0x000000210a287212 */ /* 0x000fe200078e3cff */
[----:B------:R-:W-:Y:S01]  /*8600*/  IMAD.WIDE.U32 R12, R23, UR4, R12 ;  /* 0x00000004170c7c25 */ /* 0x000fe2000f8e000c */
[----:B------:R-:W-:-:S02]  /*8610*/  IADD3 R33, P6, R34, 0x1000, RZ ;  /* 0x0000100022217810 */ /* 0x000fc40007fde0ff */
[----:B------:R-:W-:Y:S01]  /*8620*/  IADD3 R79, P4, R4, 0x60, RZ ;  /* 0x00000060044f7810 */ /* 0x000fe20007f9e0ff */
[--C-:B------:R-:W-:Y:S01]  /*8630*/  IMAD.X R39, RZ, RZ, R5.reuse, P3 ;  /* 0x000000ffff277224 */ /* 0x100fe200018e0605 */
[----:B------:R-:W-:Y:S02]  /*8640*/  LOP3.LUT R32, R33, 0x380, RZ, 0xc0, !PT ;  /* 0x0000038021207812 */ /* 0x000fe400078ec0ff */
[----:B------:R-:W-:Y:S01]  /*8650*/  IADD3.X R43, RZ, R5, RZ, P1, !PT ;  /* 0x00000005ff2b7210 */ /* 0x000fe20000ffe4ff */
[----:B------:R-:W-:Y:S01]  /*8660*/  IMAD.X R11, RZ, RZ, R5, P4 ;  /* 0x000000ffff0b7224 */ /* 0x000fe200020e0605 */
[----:B------:R-:W-:Y:S02]  /*8670*/  SHF.R.U64 R32, R32, 0x3, RZ ;  /* 0x0000000320207819 */ /* 0x000fe400000012ff */
[----:B---3--:R-:W-:Y:S02]  /*8680*/  ISETP.NE.AND P1, PT, R61, 0x1, PT ;  /* 0x000000013d00780c */ /* 0x008fe40003f25270 */
[----:B------:R-:W-:-:S02]  /*8690*/  LOP3.LUT R8, R31, 0x380, RZ, 0xc0, !PT ;  /* 0x000003801f087812 */ /* 0x000fc400078ec0ff */
[----:B------:R-:W-:Y:S02]  /*86a0*/  LOP3.LUT R32, R32, R33, RZ, 0x3c, !PT ;  /* 0x0000002120207212 */ /* 0x000fe400078e3cff */
[----:B------:R-:W-:Y:S02]  /*86b0*/  SHF.R.U64 R8, R8, 0x3, RZ ;  /* 0x0000000308087819 */ /* 0x000fe400000012ff */
[----:B------:R-:W-:Y:S02]  /*86c0*/  IADD3 R33, P4, R34, 0x3000, RZ ;  /* 0x0000300022217810 */ /* 0x000fe40007f9e0ff */
[----:B------:R-:W-:Y:S02]  /*86d0*/  LOP3.LUT R38, R8, R31, RZ, 0x3c, !PT ;  /* 0x0000001f08267212 */ /* 0x000fe400078e3cff */
[----:B------:R-:W-:Y:S01]  /*86e0*/  LOP3.LUT R28, R33, 0x380, RZ, 0xc0, !PT ;  /* 0x00000380211c7812 */ /* 0x000fe200078ec0ff */
[----:B------:R-:W2:Y:S01]  /*86f0*/  @P1 LDC R109, c[0x0][0xbec] ;  /* 0x0002fb00ff6d1b82 */ /* 0x000ea20000000800 */
[----:B------:R-:W-:Y:S01]  /*8700*/  LOP3.LUT R8, R79, 0x380, RZ, 0xc0, !PT ;  /* 0x000003804f087812 */ /* 0x000fe200078ec0ff */
[----:B------:R-:W-:Y:S01]  /*8710*/  IMAD.X R29, RZ, RZ, R35, P4 ;  /* 0x000000ffff1d7224 */ /* 0x000fe200020e0623 */
[----:B------:R-:W-:-:S02]  /*8720*/  SHF.R.U64 R28, R28, 0x3, RZ ;  /* 0x000000031c1c7819 */ /* 0x000fc400000012ff */
[----:B------:R-:W-:Y:S02]  /*8730*/  IADD3 R47, P0, R4, 0x4060, RZ ;  /* 0x00004060042f7810 */ /* 0x000fe40007f1e0ff */
[----:B------:R-:W-:Y:S01]  /*8740*/  SHF.R.U64 R8, R8, 0x3, RZ ;  /* 0x0000000308087819 */ /* 0x000fe200000012ff */
[----:B------:R-:W3:Y:S01]  /*8750*/  @P1 LDC R111, c[0x0][0xbf0] ;  /* 0x0002fc00ff6f1b82 */ /* 0x000ee20000000800 */
[----:B------:R-:W-:Y:S01]  /*8760*/  LOP3.LUT R28, R28, R33, RZ, 0x3c, !PT ;  /* 0x000000211c1c7212 */ /* 0x000fe200078e3cff */
[----:B------:R-:W-:Y:S01]  /*8770*/  IMAD.X R33, RZ, RZ, R35, P6 ;  /* 0x000000ffff217224 */ /* 0x000fe200030e0623 */
[----:B------:R-:W-:Y:S02]  /*8780*/  LOP3.LUT R46, R47, 0x380, RZ, 0xc0, !PT ;  /* 0x000003802f2e7812 */ /* 0x000fe400078ec0ff */
[----:B------:R-:W-:Y:S02]  /*8790*/  LOP3.LUT R10, R8, R79, RZ, 0x3c, !PT ;  /* 0x0000004f080a7212 */ /* 0x000fe400078e3cff */
[----:B------:R-:W-:-:S02]  /*87a0*/  IADD3 R79, P6, R34, 0x7000, RZ ;  /* 0x00007000224f7810 */ /* 0x000fc40007fde0ff */
[----:B------:R-:W-:Y:S02]  /*87b0*/  SHF.R.U64 R46, R46, 0x3, RZ ;  /* 0x000000032e2e7819 */ /* 0x000fe400000012ff */
[----:B------:R-:W-:Y:S02]  /*87c0*/  LOP3.LUT R26, R79, 0x380, RZ, 0xc0, !PT ;  /* 0x000003804f1a7812 */ /* 0x000fe400078ec0ff */
[----:B------:R-:W-:Y:S01]  /*87d0*/  LOP3.LUT R46, R46, R47, RZ, 0x3c, !PT ;  /* 0x0000002f2e2e7212 */ /* 0x000fe200078e3cff */
[----:B------:R-:W-:Y:S01]  /*87e0*/  IMAD.X R47, RZ, RZ, R5, P0 ;  /* 0x000000ffff2f7224 */ /* 0x000fe200000e0605 */
[----:B------:R-:W-:Y:S02]  /*87f0*/  LOP3.LUT R14, R107, 0x380, RZ, 0xc0, !PT ;  /* 0x000003806b0e7812 */ /* 0x000fe400078ec0ff */
[----:B------:R-:W-:Y:S02]  /*8800*/  SHF.R.U64 R26, R26, 0x3, RZ ;  /* 0x000000031a1a7819 */ /* 0x000fe400000012ff */
[----:B------:R-:W-:-:S02]  /*8810*/  LOP3.LUT R9, R4, 0x380, RZ, 0xc0, !PT ;  /* 0x0000038004097812 */ /* 0x000fc400078ec0ff */
[----:B------:R-:W-:Y:S02]  /*8820*/  SHF.R.U64 R14, R14, 0x3, RZ ;  /* 0x000000030e0e7819 */ /* 0x000fe400000012ff */
[----:B------:R-:W-:Y:S02]  /*8830*/  LOP3.LUT R26, R26, R79, RZ, 0x3c, !PT ;  /* 0x0000004f1a1a7212 */ /* 0x000fe400078e3cff */
[----:B------:R-:W-:Y:S02]  /*8840*/  SHF.R.U64 R9, R9, 0x3, RZ ;  /* 0x0000000309097819 */ /* 0x000fe400000012ff */
[----:B------:R-:W-:Y:S01]  /*8850*/  MOV R79, R46 ;  /* 0x0000002e004f7202 */ /* 0x000fe20000000f00 */
[----:B------:R-:W-:Y:S01]  /*8860*/  IMAD.IADD R46, R19, 0x1, R16 ;  /* 0x00000001132e7824 */ /* 0x000fe200078e0210 */
[----:B------:R-:W-:Y:S01]  /*8870*/  BAR.SYNC.DEFER_BLOCKING 0x1, 0x100 ;  /* 0x0044000000007b1d */ /* 0x000fe20000010000 */
[----:B------:R-:W-:Y:S02]  /*8880*/  IADD3 R25, P5, R4, 0x40, RZ ;  /* 0x0000004004197810 */ /* 0x000fe40007fbe0ff */
[----:B------:R-:W-:-:S02]  /*8890*/  LOP3.LUT R2, R21, 0x380, RZ, 0xc0, !PT ;  /* 0x0000038015027812 */ /* 0x000fc400078ec0ff */
[----:B------:R-:W-:Y:S02]  /*88a0*/  LOP3.LUT R42, R14, R107, RZ, 0x3c, !PT ;  /* 0x0000006b0e2a7212 */ /* 0x000fe400078e3cff */
[----:B------:R-:W-:Y:S01]  /*88b0*/  LOP3.LUT R4, R9, R4, RZ, 0x3c, !PT ;  /* 0x0000000409047212 */ /* 0x000fe200078e3cff */
[----:B------:R-:W-:Y:S01]  /*88c0*/  IMAD.X R9, RZ, RZ, R5, P5 ;  /* 0x000000ffff097224 */ /* 0x000fe200028e0605 */
[----:B------:R-:W-:Y:S01]  /*88d0*/  MOV R107, R40 ;  /* 0x00000028006b7202 */ /* 0x000fe20000000f00 */
[----:B--2---:R-:W-:Y:S01]  /*88e0*/  @P1 IMAD.HI.U32 R40, R46, R109, RZ ;  /* 0x0000006d2e281227 */ /* 0x004fe200078e00ff */
[----:B------:R-:W-:Y:S02]  /*88f0*/  SHF.R.U64 R2, R2, 0x3, RZ ;  /* 0x0000000302027819 */ /* 0x000fe400000012ff */
[----:B------:R-:W-:Y:S02]  /*8900*/  IADD3 R31, P5, R34, 0x2000, RZ ;  /* 0x00002000221f7810 */ /* 0x000fe40007fbe0ff */
[----:B------:R-:W-:-:S02]  /*8910*/  MOV R72, R4 ;  /* 0x0000000400487202 */ /* 0x000fc40000000f00 */
[----:B------:R-:W-:Y:S02]  /*8920*/  F2FP.BF16.F32.PACK_AB R4, R98, R3 ;  /* 0x000000036204723e */ /* 0x000fe400000010ff */
[----:B------:R-:W-:Y:S01]  /*8930*/  F2FP.BF16.F32.PACK_AB R5, R27, R110 ;  /* 0x0000006e1b05723e */ /* 0x000fe200000010ff */
[----:B------:R-:W-:Y:S01]  /*8940*/  IMAD.X R27, RZ, RZ, R35, P6 ;  /* 0x000000ffff1b7224 */ /* 0x000fe200030e0623 */
[----:B------:R-:W-:Y:S02]  /*8950*/  MOV R41, R46 ;  /* 0x0000002e00297202 */ /* 0x000fe40000000f00 */
[----:B---3--:R-:W-:Y:S01]  /*8960*/  @P1 SHF.R.U32.HI R41, RZ, R111, R40 ;  /* 0x0000006fff291219 */ /* 0x008fe20000011628 */
[----:B------:R2:W-:Y:S01]  /*8970*/  STSM.16.M88.4 [R72], R4 ;  /* 0x0000000448007844 */ /* 0x0005e20000000200 */
[----:B------:R-:W-:Y:S02]  /*8980*/  LOP3.LUT R14, R2, R21, RZ, 0x3c, !PT ;  /* 0x00000015020e7212 */ /* 0x000fe400078e3cff */
[----:B------:R-:W-:-:S02]  /*8990*/  LOP3.LUT R2, R25, 0x380, RZ, 0xc0, !PT ;  /* 0x0000038019027812 */ /* 0x000fc400078ec0ff */
[----:B------:R-:W-:Y:S02]  /*89a0*/  LOP3.LUT R30, R31, 0x380, RZ, 0xc0, !PT ;  /* 0x000003801f1e7812 */ /* 0x000fe400078ec0ff */
[----:B------:R-:W-:Y:S02]  /*89b0*/  LOP3.LUT R3, R34, 0x380, RZ, 0xc0, !PT ;  /* 0x0000038022037812 */ /* 0x000fe400078ec0ff */
[----:B------:R-:W-:Y:S02]  /*89c0*/  SHF.R.U64 R2, R2, 0x3, RZ ;  /* 0x0000000302027819 */ /* 0x000fe400000012ff */
[----:B------:R-:W-:Y:S02]  /*89d0*/  SHF.R.U64 R30, R30, 0x3, RZ ;  /* 0x000000031e1e7819 */ /* 0x000fe400000012ff */
[----:B------:R-:W-:Y:S02]  /*89e0*/  IADD3 R21, P0, R34, 0x6000, RZ ;  /* 0x0000600022157810 */ /* 0x000fe40007f1e0ff */
[----:B------:R-:W-:Y:S01]  /*89f0*/  SHF.R.U64 R3, R3, 0x3, RZ ;  /* 0x0000000303037819 */ /* 0x000fe200000012ff */
[----:B--2---:R-:W-:Y:S01]  /*8a00*/  IMAD.MOV R6, RZ, RZ, -R41 ;  /* 0x000000ffff067224 */ /* 0x004fe200078e0a29 */
[----:B------:R-:W-:Y:S01]  /*8a10*/  MOV R110, R10 ;  /* 0x0000000a006e7202 */ /* 0x000fe20000000f00 */
[----:B------:R-:W-:Y:S01]  /*8a20*/  IMAD R4, R112, UR4, RZ ;  /* 0x0000000470047c24 */ /* 0x000fe2000f8e02ff */
[----:B------:R-:W-:Y:S01]  /*8a30*/  LOP3.LUT R8, R2, R25, RZ, 0x3c, !PT ;  /* 0x0000001902087212 */ /* 0x000fe200078e3cff */
[----:B------:R-:W-:Y:S01]  /*8a40*/  IMAD R11, R61, R6, R46 ;  /* 0x000000063d0b7224 */ /* 0x000fe200078e022e */
[----:B------:R-:W-:Y:S01]  /*8a50*/  LOP3.LUT R30, R30, R31, RZ, 0x3c, !PT ;  /* 0x0000001f1e1e7212 */ /* 0x000fe200078e3cff */
[----:B------:R-:W-:Y:S01]  /*8a60*/  IMAD R4, R23, UR5, R4 ;  /* 0x0000000517047c24 */ /* 0x000fe2000f8e0204 */
[C---:B------:R-:W-:Y:S01]  /*8a70*/  IADD3 R31, P3, R34.reuse, 0x4000, RZ ;  /* 0x00004000221f7810 */ /* 0x040fe20007f7e0ff */
[----:B------:R-:W-:Y:S01]  /*8a80*/  ULDC.64 UR4, c[0x0][0xb88] ;  /* 0x0002e20000047ab9 */ /* 0x000fe20000000a00 */
[----:B------:R-:W-:Y:S01]  /*8a90*/  IADD3 R25, P2, R34, 0x5000, RZ ;  /* 0x0000500022197810 */ /* 0x000fe20007f5e0ff */
[----:B------:R-:W-:Y:S01]  /*8aa0*/  IMAD R72, R61, UR6, RZ ;  /* 0x000000063d487c24 */ /* 0x000fe2000f8e02ff */
[----:B------:R-:W-:Y:S01]  /*8ab0*/  LOP3.LUT R34, R3, R34, RZ, 0x3c, !PT ;  /* 0x0000002203227212 */ /* 0x000fe200078e3cff */
[----:B------:R-:W-:Y:S01]  /*8ac0*/  IMAD.X R3, RZ, RZ, R35, P0 ;  /* 0x000000ffff037224 */ /* 0x000fe200000e0623 */
[----:B------:R-:W-:-:S02]  /*8ad0*/  SHF.R.S32.HI R5, RZ, 0x1f, R41 ;  /* 0x0000001fff057819 */ /* 0x000fc40000011429 */
[----:B------:R-:W-:Y:S01]  /*8ae0*/  IADD3 R12, P0, R41, R12, RZ ;  /* 0x0000000c290c7210 */ /* 0x000fe20007f1e0ff */
[----:B------:R-:W-:Y:S01]  /*8af0*/  IMAD.IADD R41, R166, 0x1, R16 ;  /* 0x00000001a6297824 */ /* 0x000fe200078e0210 */
[----:B------:R-:W-:Y:S02]  /*8b00*/  SHF.R.S32.HI R10, RZ, 0x1f, R11 ;  /* 0x0000001fff0a7819 */ /* 0x000fe4000001140b */
[----:B------:R-:W-:Y:S02]  /*8b10*/  LOP3.LUT R2, R21, 0x380, RZ, 0xc0, !PT ;  /* 0x0000038015027812 */ /* 0x000fe400078ec0ff */
[----:B------:R-:W-:Y:S01]  /*8b20*/  IADD3.X R13, R5, R13, R4, P0, !PT ;  /* 0x0000000d050d7210 */ /* 0x000fe200007fe404 */
[----:B------:R-:W-:Y:S01]  /*8b30*/  IMAD R10, R10, UR4, RZ ;  /* 0x000000040a0a7c24 */ /* 0x000fe2000f8e02ff */
[----:B------:R-:W-:Y:S02]  /*8b40*/  LOP3.LUT R24, R25, 0x380, RZ, 0xc0, !PT ;  /* 0x0000038019187812 */ /* 0x000fe400078ec0ff */
[----:B------:R-:W-:Y:S01]  /*8b50*/  MOV R15, R14 ;  /* 0x0000000e000f7202 */ /* 0x000fe20000000f00 */
[----:B------:R-:W-:Y:S01]  /*8b60*/  IMAD.WIDE.U32 R12, R11, UR4, R12 ;  /* 0x000000040b0c7c25 */ /* 0x000fe2000f8e000c */
[----:B------:R-:W-:-:S02]  /*8b70*/  F2FP.BF16.F32.PACK_AB R4, R94, R95 ;  /* 0x0000005f5e04723e */ /* 0x000fc400000010ff */
[----:B------:R-:W-:Y:S02]  /*8b80*/  F2FP.BF16.F32.PACK_AB R5, R108, R105 ;  /* 0x000000696c05723e */ /* 0x000fe400000010ff */
[----:B------:R-:W-:Y:S02]  /*8b90*/  F2FP.BF16.F32.PACK_AB R6, R96, R93 ;  /* 0x0000005d6006723e */ /* 0x000fe400000010ff */
[----:B------:R-:W-:Y:S02]  /*8ba0*/  F2FP.BF16.F32.PACK_AB R7, R106, R103 ;  /* 0x000000676a07723e */ /* 0x000fe400000010ff */
[----:B------:R-:W-:Y:S02]  /*8bb0*/  SHF.R.U64 R2, R2, 0x3, RZ ;  /* 0x0000000302027819 */ /* 0x000fe400000012ff */
[----:B------:R-:W-:Y:S01]  /*8bc0*/  MOV R109, R38 ;  /* 0x00000026006d7202 */ /* 0x000fe20000000f00 */
[----:B------:R-:W-:Y:S01]  /*8bd0*/  IMAD R39, R11, UR5, R10 ;  /* 0x000000050b277c24 */ /* 0x000fe2000f8e020a */
[----:B------:R-:W-:Y:S01]  /*8be0*/  SHF.R.U64 R24, R24, 0x3, RZ ;  /* 0x0000000318187819 */ /* 0x000fe200000012ff */
[----:B------:R2:W-:Y:S01]  /*8bf0*/  STSM.16.M88.4 [R15], R4 ;  /* 0x000000040f007844 */ /* 0x0005e20000000200 */
[----:B------:R-:W-:Y:S01]  /*8c00*/  LOP3.LUT R2, R2, R21, RZ, 0x3c, !PT ;  /* 0x0000001502027212 */ /* 0x000fe200078e3cff */
[----:B------:R-:W-:Y:S01]  /*8c10*/  ULDC.64 UR4, c[0x0][0xb50] ;  /* 0x0002d40000047ab9 */ /* 0x000fe20000000a00 */
[----:B------:R-:W-:Y:S01]  /*8c20*/  IMAD.X R21, RZ, RZ, R35, P3 ;  /* 0x000000ffff157224 */ /* 0x000fe200018e0623 */
[----:B------:R-:W-:-:S02]  /*8c30*/  MOV R14, R8 ;  /* 0x00000008000e7202 */ /* 0x000fc40000000f00 */
[----:B------:R-:W-:Y:S02]  /*8c40*/  LOP3.LUT P0, RZ, R164, 0x3, RZ, 0xc0, !PT ;  /* 0x00000003a4ff7812 */ /* 0x000fe4000780c0ff */
[----:B------:R-:W-:Y:S02]  /*8c50*/  F2FP.BF16.F32.PACK_AB R8, R91, R90 ;  /* 0x0000005a5b08723e */ /* 0x000fe400000010ff */
[----:B------:R-:W-:Y:S02]  /*8c60*/  F2FP.BF16.F32.PACK_AB R9, R104, R101 ;  /* 0x000000656809723e */ /* 0x000fe400000010ff */
[----:B------:R-:W-:Y:S02]  /*8c70*/  F2FP.BF16.F32.PACK_AB R10, R92, R89 ;  /* 0x000000595c0a723e */ /* 0x000fe400000010ff */
[----:B------:R-:W-:Y:S01]  /*8c80*/  F2FP.BF16.F32.PACK_AB R11, R102, R99 ;  /* 0x00000063660b723e */ /* 0x000fe200000010ff */
[----:B--2---:R-:W-:Y:S01]  /*8c90*/  VIADD R5, R41, 0x8 ;  /* 0x0000000829057836 */ /* 0x004fe20000000000 */
[----:B------:R-:W-:Y:S01]  /*8ca0*/  LEA R40, P3, R12, UR4, 0x2 ;  /* 0x000000040c287c11 */ /* 0x000fe2000f8610ff */
[----:B------:R-:W-:Y:S01]  /*8cb0*/  IMAD.IADD R7, R13, 0x1, R39 ;  /* 0x000000010d077824 */ /* 0x000fe200078e0227 */
[----:B------:R-:W-:Y:S01]  /*8cc0*/  LOP3.LUT R24, R24, R25, RZ, 0x3c, !PT ;  /* 0x0000001918187212 */ /* 0x000fe200078e3cff */
[----:B------:R-:W-:Y:S01]  /*8cd0*/  IMAD.X R25, RZ, RZ, R35, P2 ;  /* 0x000000ffff197224 */ /* 0x000fe200010e0623 */
[-C--:B------:R-:W-:Y:S01]  /*8ce0*/  ISETP.GE.OR P2, PT, R41, R72.reuse, P0 ;  /* 0x000000482900720c */ /* 0x080fe20000746670 */
[----:B------:R2:W-:Y:S01]  /*8cf0*/  STSM.16.M88.4 [R14], R8 ;  /* 0x000000080e007844 */ /* 0x0005e20000000200 */
[----:B------:R-:W-:-:S02]  /*8d00*/  ISETP.GE.OR P0, PT, R5, R72, P0 ;  /* 0x000000480500720c */ /* 0x000fc40000706670 */
[----:B------:R-:W-:Y:S01]  /*8d10*/  LEA.HI.X R41, R12, UR5, R7, 0x2, P3 ;  /* 0x000000050c297c11 */ /* 0x000fe200098f1407 */
[----:B------:R-:W-:Y:S01]  /*8d20*/  SHFL.IDX PT, R38, R40, RZ, 0x1c1f ;  /* 0x001c1fff28267589 */ /* 0x000fe200000e0000 */
[----:B------:R-:W-:Y:S01]  /*8d30*/  F2FP.BF16.F32.PACK_AB R4, R49, R48 ;  /* 0x000000303104723e */ /* 0x000fe200000010ff */
[----:B------:R-:W-:Y:S01]  /*8d40*/  ULDC.64 UR4, c[0x0][0xae8] ;  /* 0x0002ba0000047ab9 */ /* 0x000fe20000000a00 */
[----:B------:R-:W-:Y:S01]  /*8d50*/  F2FP.BF16.F32.PACK_AB R5, R100, R97 ;  /* 0x000000616405723e */ /* 0x000fe200000010ff */
[----:B------:R-:W3:Y:S01]  /*8d60*/  SHFL.IDX PT, R39, R41, RZ, 0x1c1f ;  /* 0x001c1fff29277589 */ /* 0x000ee200000e0000 */
[----:B------:R-:W-:Y:S02]  /*8d70*/  F2FP.BF16.F32.PACK_AB R6, R53, R44 ;  /* 0x0000002c3506723e */ /* 0x000fe400000010ff */
[----:B------:R-:W-:Y:S01]  /*8d80*/  F2FP.BF16.F32.PACK_AB R7, R51, R54 ;  /* 0x000000363307723e */ /* 0x000fe200000010ff */
[----:B------:R-:W-:Y:S01]  /*8d90*/  SHFL.IDX PT, R90, R40, 0x1, 0x1c1f ;  /* 0x003c1f00285a7f89 */ /* 0x000fe200000e0000 */
        /* <DEDUP_REMOVED lines=19> */
[----:B------:R-:W-:Y:S02]  /*8ed0*/  LOP3.LUT R20, R20, R31, RZ, 0x3c, !PT ;  /* 0x0000001f14147212 */ /* 0x000fe400078e3cff */
[----:B------:R-:W-:Y:S01]  /*8ee0*/  IADD3.X R31, RZ, R35, RZ, P5, !PT ;  /* 0x00000023ff1f7210 */ /* 0x000fe20002ffe4ff */
[----:B------:R-:W-:Y:S08]  /*8ef0*/  BAR.SYNC.DEFER_BLOCKING 0x1, 0x100 ;  /* 0x0044000000007b1d */ /* 0x000ff00000010000 */
[----:B----4-:R-:W4:Y:S01]  /*8f00*/  @P1 LDC R52, c[0x0][0xbec] ;  /* 0x0002fb00ff341b82 */ /* 0x010f220000000800 */
[----:B---3--:R3:W-:Y:S04]  /*8f10*/  @!P2 ST.E desc[UR36][R38.64], R88 ;  /* 0x000000582600a985 */ /* 0x0087e8000c101924 */
[----:B--2---:R4:W-:Y:S04]  /*8f20*/  @!P0 ST.E desc[UR36][R90.64], R0 ;  /* 0x000000005a008985 */ /* 0x0049e8000c101924 */
[----:B------:R2:W5:Y:S01]  /*8f30*/  LD.E.128 R44, desc[UR36][R32.64] ;  /* 0x00000024202c7980 */ /* 0x000562000c101d00 */
[----:B---3--:R-:W3:Y:S01]  /*8f40*/  @P1 LDC R39, c[0x0][0xbf0] ;  /* 0x0002fc00ff271b82 */ /* 0x008ee20000000800 */
[----:B------:R-:W-:-:S02]  /*8f50*/  IMAD R62, R62, UR4, RZ ;  /* 0x000000043e3e7c24 */ /* 0x000fc4000f8e02ff */
[----:B------:R0:W5:Y:S01]  /*8f60*/  LD.E.128 R40, desc[UR36][R30.64] ;  /* 0x000000241e287980 */ /* 0x000162000c101d00 */
[----:B--2---:R-:W-:-:S03]  /*8f70*/  IMAD R33, R160, 0x20, R162 ;  /* 0x00000020a0217824 */ /* 0x004fc600078e02a2 */
[----:B------:R2:W5:Y:S01]  /*8f80*/  LD.E.128 R4, desc[UR36][R28.64] ;  /* 0x000000241c047980 */ /* 0x000562000c101d00 */
[----:B------:R-:W-:-:S03]  /*8f90*/  IMAD.IADD R33, R16, 0x1, R33 ;  /* 0x0000000110217824 */ /* 0x000fc600078e0221 */
[----:B------:R1:W5:Y:S01]  /*8fa0*/  LD.E.128 R64, desc[UR36][R20.64] ;  /* 0x0000002414407980 */ /* 0x000362000c101d00 */
[----:B0-----:R-:W-:Y:S02]  /*8fb0*/  IMAD R31, R161, UR5, R62 ;  /* 0x00000005a11f7c24 */ /* 0x001fe4000f8e023e */
[----:B----4-:R-:W-:Y:S01]  /*8fc0*/  @P1 IMAD.HI.U32 R0, R33, R52, RZ ;  /* 0x0000003421001227 */ /* 0x010fe200078e00ff */
[----:B------:R0:W5:Y:S03]  /*8fd0*/  LD.E.128 R12, desc[UR36][R2.64] ;  /* 0x00000024020c7980 */ /* 0x000166000c101d00 */
[----:B--2---:R-:W-:Y:S01]  /*8fe0*/  IMAD.WIDE.U32 R28, R161, UR4, RZ ;  /* 0x00000004a11c7c25 */ /* 0x004fe2000f8e00ff */
[----:B------:R-:W-:Y:S01]  /*8ff0*/  ULDC.64 UR4, c[0x0][0xaf0] ;  /* 0x0002bc0000047ab9 */ /* 0x000fe20000000a00 */
[----:B------:R2:W5:Y:S02]  /*9000*/  LD.E.128 R56, desc[UR36][R24.64] ;  /* 0x0000002418387980 */ /* 0x000564000c101d00 */
[----:B-1----:R-:W-:-:S02]  /*9010*/  IMAD.MOV.U32 R21, RZ, RZ, R33 ;  /* 0x000000ffff157224 */ /* 0x002fc400078e0021 */
[----:B------:R-:W-:Y:S01]  /*9020*/  IMAD R20, R112, UR4, RZ ;  /* 0x0000000470147c24 */ /* 0x000fe2000f8e02ff */
[----:B---3--:R-:W-:Y:S01]  /*9030*/  @P1 SHF.R.U32.HI R21, RZ, R39, R0 ;  /* 0x00000027ff151219 */ /* 0x008fe20000011600 */
[----:B0-----:R-:W-:Y:S01]  /*9040*/  IMAD.MOV.U32 R2, RZ, RZ, R28 ;  /* 0x000000ffff027224 */ /* 0x001fe200078e001c */
[----:B------:R-:W-:Y:S01]  /*9050*/  IADD3 R3, R29, R31, RZ ;  /* 0x0000001f1d037210 */ /* 0x000fe20007ffe0ff */
[----:B------:R0:W5:Y:S01]  /*9060*/  LD.E.128 R48, desc[UR36][R34.64] ;  /* 0x0000002422307980 */ /* 0x000162000c101d00 */
[--C-:B------:R-:W-:Y:S01]  /*9070*/  SHF.R.S32.HI R0, RZ, 0x1f, R21.reuse ;  /* 0x0000001fff007819 */ /* 0x100fe20000011415 */
[C---:B--2---:R-:W-:Y:S02]  /*9080*/  IMAD R25, R23.reuse, UR5, R20 ;  /* 0x0000000517197c24 */ /* 0x044fe4000f8e0214 */
[----:B------:R-:W-:Y:S01]  /*9090*/  IMAD.MOV R20, RZ, RZ, -R21 ;  /* 0x000000ffff147224 */ /* 0x000fe200078e0a15 */
[----:B------:R0:W5:Y:S01]  /*90a0*/  LD.E.128 R8, desc[UR36][R26.64] ;  /* 0x000000241a087980 */ /* 0x000162000c101d00 */
[----:B------:R-:W-:Y:S01]  /*90b0*/  IMAD.WIDE.U32 R2, R23, UR4, R2 ;  /* 0x0000000417027c25 */ /* 0x000fe2000f8e0002 */
[----:B------:R-:W-:Y:S01]  /*90c0*/  ULDC.64 UR4, c[0x0][0xae0] ;  /* 0x0002b80000047ab9 */ /* 0x000fe20000000a00 */
[----:B------:R-:W-:Y:S01]  /*90d0*/  @!PT LDS RZ, [RZ] ;  /* 0x00000000fffff984 */ /* 0x000fe20000000800 */
[----:B------:R-:W-:Y:S01]  /*90e0*/  @!PT LDS RZ, [RZ] ;  /* 0x00000000fffff984 */ /* 0x000fe20000000800 */
[----:B------:R-:W-:Y:S01]  /*90f0*/  @!PT LDS RZ, [RZ] ;  /* 0x00000000fffff984 */ /* 0x000fe20000000800 */
[----:B------:R-:W-:Y:S01]  /*9100*/  @!PT LDS RZ, [RZ] ;  /* 0x00000000fffff984 */ /* 0x000fe20000000800 */
[----:B------:R1:W-:Y:S06]  /*9110*/  MEMBAR.ALL.CTA ;  /* 0x0000000000007992 */ /* 0x0003ec0000008000 */
[----:B-1----:R-:W1:Y:S01]  /*9120*/  FENCE.VIEW.ASYNC.S ;  /* 0x00000000000073c6 */ /* 0x002e620000000000 */
[----:B------:R-:W-:-:S02]  /*9130*/  IMAD R0, R0, UR4, RZ ;  /* 0x0000000400007c24 */ /* 0x000fc4000f8e02ff */
        /* <DEDUP_REMOVED lines=9> */
[C---:B------:R-:W-:Y:S02]  /*91d0*/  IMAD R23, R61.reuse, UR5, R0 ;  /* 0x000000053d177c24 */ /* 0x040fe4000f8e0200 */
[----:B------:R-:W-:Y:S01]  /*91e0*/  IMAD.WIDE.U32 R2, R61, UR4, R2 ;  /* 0x000000043d027c25 */ /* 0x000fe2000f8e0002 */
[CC--:B------:R-:W-:Y:S01]  /*91f0*/  ISETP.GE.AND P2, PT, R25.reuse, R72.reuse, PT ;  /* 0x000000481900720c */ /* 0x0c0fe20003f46270 */
[----:B------:R-:W-:Y:S01]  /*9200*/  ULDC.64 UR4, c[0x0][0xa80] ;  /* 0x0002a00000047ab9 */ /* 0x000fe20000000a00 */
[----:B------:R-:W-:Y:S01]  /*9210*/  IADD3 R21, R25, 0x20, RZ ;  /* 0x0000002019157810 */ /* 0x000fe20007ffe0ff */
[----:B------:R-:W-:Y:S01]  /*9220*/  IMAD.IADD R3, R3, 0x1, R23 ;  /* 0x0000000103037824 */ /* 0x000fe200078e0217 */
[C---:B------:R-:W-:Y:S01]  /*9230*/  LEA R0, P3, R2.reuse, UR4, 0x1 ;  /* 0x0000000402007c11 */ /* 0x040fe2000f8608ff */
[----:B------:R-:W-:Y:S01]  /*9240*/  VIADD R37, R37, 0x2a820 ;  /* 0x0002a82025257836 */ /* 0x000fe20000000000 */
[----:B------:R-:W-:Y:S01]  /*9250*/  ISETP.GE.AND P0, PT, R21, R72, PT ;  /* 0x000000481500720c */ /* 0x000fe20003f06270 */
[----:B------:R-:W-:Y:S01]  /*9260*/  VIADD R21, R25, 0x40 ;  /* 0x0000004019157836 */ /* 0x000fe20000000000 */
[----:B------:R-:W-:-:S02]  /*9270*/  LEA.HI.X R16, R2, UR5, R3, 0x1, P3 ;  /* 0x0000000502107c11 */ /* 0x000fc400098f0c03 */
        /* <DEDUP_REMOVED lines=16> */
.L_x_2234:
[----:B------:R-:W-:Y:S05]  /*9380*/  BSYNC B1 ;  /* 0x0000000000017941 */ /* 0x000fea0003800000 */
.L_x_2233:
[----:B--23--:R2:W3:Y:S01]  /*9390*/  SHFL.IDX PT, R21, R16, 0x1, 0x181f ;  /* 0x00381f0010157f89 */ /* 0x00c4e200000e0000 */
[----:B------:R-:W-:Y:S03]  /*93a0*/  BSSY B1, `(.L_x_2235) ;  /* 0x000000c000017945 */ /* 0x000fe60003800000 */
[----:B-1----:R2:W1:Y:S01]  /*93b0*/  SHFL.IDX PT, R20, R0, 0x1, 0x181f ;  /* 0x00381f0000147f89 */ /* 0x00246200000e0000 */
        /* <DEDUP_REMOVED lines=10> */
.L_x_2236:
[----:B------:R-:W-:Y:S05]  /*9460*/  BSYNC B1 ;  /* 0x0000000000017941 */ /* 0x000fea0003800000 */
.L_x_2235:
[----:B---34-:R3:W4:Y:S01]  /*9470*/  SHFL.IDX PT, R21, R16, 0x2, 0x181f ;  /* 0x00581f0010157f89 */ /* 0x01872200000e0000 */
        /* <DEDUP_REMOVED lines=12> */
.L_x_2238:
[----:B------:R-:W-:Y:S05]  /*9540*/  BSYNC B1 ;  /* 0x0000000000017941 */ /* 0x000fea0003800000 */
.L_x_2237:
[----:B-1----:R-:W-:Y:S01]  /*9550*/  VIADD R3, R25, 0x60 ;  /* 0x0000006019037836 */ /* 0x002fe20000000000 */
[----:B0-23--:R-:W0:Y:S04]  /*9560*/  SHFL.IDX PT, R16, R16, 0x3, 0x181f ;  /* 0x00781f0010107f89 */ /* 0x00de2800000e0000 */
[----:B------:R-:W-:Y:S01]  /*9570*/  ISETP.GE.AND P0, PT, R3, R72, PT ;  /* 0x000000480300720c */ /* 0x000fe20003f06270 */
[----:B------:R-:W1:-:S12]  /*9580*/  SHFL.IDX PT, R0, R0, 0x3, 0x181f ;  /* 0x00781f0000007f89 */ /* 0x000e5800000e0000 */
[----:B------:R-:W-:Y:S05]  /*9590*/  @P0 BRA `(.L_x_2239) ;  /* 0x00000008006c0947 */ /* 0x000fea0003800000 */
[----:B------:R-:W-:Y:S02]  /*95a0*/  ULDC UR4, c[0x0][0xac8] ;  /* 0x0002b20000047ab9 */ /* 0x000fe40000000800 */
[----:B------:R-:W-:-:S13]  /*95b0*/  ISETP.GE.AND P1, PT, R17, UR4, PT ;  /* 0x0000000411007c0c */ /* 0x000fda000bf26270 */
[----:B-1----:R-:W-:-:S04]  /*95c0*/  @!P1 LEA R2, P0, R17, R0, 0x1 ;  /* 0x0000000011029211 */ /* 0x002fc800078008ff */
[----:B0-----:R-:W-:Y:S02]  /*95d0*/  @!P1 LEA.HI.X R3, R17, R16, R172, 0x1, P0 ;  /* 0x0000001011039211 */ /* 0x001fe400000f0cac */
[----:B------:R-:W-:-:S03]  /*95e0*/  ISETP.GE.AND P0, PT, R22, UR4, PT ;  /* 0x0000000416007c0c */ /* 0x000fc6000bf06270 */
[----:B-----5:R0:W-:Y:S10]  /*95f0*/  @!P1 ST.E.128 desc[UR36][R2.64], R4 ;  /* 0x0000000402009985 */ /* 0x0201f4000c101d24 */
[----:B------:R-:W-:Y:S05]  /*9600*/  @P0 BRA `(.L_x_2239) ;  /* 0x0000000800500947 */ /* 0x000fea0003800000 */
[----:B0-----:R-:W-:-:S04]  /*9610*/  LEA R2, P0, R22, R0, 0x1 ;  /* 0x0000000016027211 */ /* 0x001fc800078008ff */
[----:B------:R-:W-:-:S05]  /*9620*/  LEA.HI.X R3, R22, R16, R169, 0x1, P0 ;  /* 0x0000001016037211 */ /* 0x000fca00000f0ca9 */
[----:B------:R0:W-:Y:S01]  /*9630*/  ST.E.128 desc[UR36][R2.64], R8 ;  /* 0x0000000802007985 */ /* 0x0001e2000c101d24 */
[----:B------:R-:W-:Y:S05]  /*9640*/  BRA `(.L_x_2239) ;  /* 0x0000000800407947 */ /* 0x000fea0003800000 */
.L_x_2232:
        /* <DEDUP_REMOVED lines=20> */
[----:B------:R-:W-:Y:S01]  /*9790*/  MOV R5, R6 ;  /* 0x0000000600057202 */ /* 0x000fe20000000f00 */
[----:B------:R-:W-:-:S04]  /*97a0*/  IMAD R4, R8, UR4, RZ ;  /* 0x0000000408047c24 */ /* 0x000fc8000f8e02ff */
[----:B------:R-:W-:-:S06]  /*97b0*/  IMAD R7, R161, UR5, R4 ;  /* 0x00000005a1077c24 */ /* 0x000fcc000f8e0204 */
        /* <DEDUP_REMOVED lines=26> */
.L_x_2241:
[----:B------:R-:W-:Y:S05]  /*9960*/  BSYNC B1 ;  /* 0x0000000000017941 */ /* 0x000fea0003800000 */
.L_x_2240:
[----:B------:R-:W-:Y:S01]  /*9970*/  ULDC.64 UR4, c[0x0][0xae8] ;  /* 0x0002ba0000047ab9 */ /* 0x000fe20000000a00 */
[----:B--2---:R-:W-:Y:S01]  /*9980*/  @P1 IMAD.HI.U32 R0, R13, R14, RZ ;  /* 0x0000000e0d001227 */ /* 0x004fe200078e00ff */
[----:B------:R-:W-:Y:S01]  /*9990*/  ULDC UR6, c[0x0][0xa88] ;  /* 0x0002a20000067ab9 */ /* 0x000fe20000000800 */
[----:B------:R-:W-:Y:S02]  /*99a0*/  BSSY B1, `(.L_x_2242) ;  /* 0x0000030000017945 */ /* 0x000fe40003800000 */
[----:B------:R-:W-:Y:S02]  /*99b0*/  IMAD R2, R8, UR4, RZ ;  /* 0x0000000408027c24 */ /* 0x000fe4000f8e02ff */
[----:B----4-:R-:W-:Y:S01]  /*99c0*/  IMAD.MOV.U32 R5, RZ, RZ, R13 ;  /* 0x000000ffff057224 */ /* 0x010fe200078e000d */
[----:B---3--:R-:W-:Y:S01]  /*99d0*/  @P1 SHF.R.U32.HI R5, RZ, R15, R0 ;  /* 0x0000000fff051219 */ /* 0x008fe20000011600 */
[C---:B------:R-:W-:Y:S02]  /*99e0*/  IMAD R7, R161.reuse, UR5, R2 ;  /* 0x00000005a1077c24 */ /* 0x040fe4000f8e0202 */
[----:B------:R-:W-:Y:S01]  /*99f0*/  IMAD.WIDE.U32 R2, R161, UR4, RZ ;  /* 0x00000004a1027c25 */ /* 0x000fe2000f8e00ff */
[----:B------:R-:W-:Y:S01]  /*9a00*/  ULDC.64 UR4, c[0x0][0xaf0] ;  /* 0x0002bc0000047ab9 */ /* 0x000fe20000000a00 */
[----:B------:R-:W-:-:S02]  /*9a10*/  SHF.R.S32.HI R0, RZ, 0x1f, R5 ;  /* 0x0000001fff007819 */ /* 0x000fc40000011405 */
[----:B------:R-:W-:Y:S02]  /*9a20*/  IMAD R4, R10, UR4, RZ ;  /* 0x000000040a047c24 */ /* 0x000fe4000f8e02ff */
[----:B------:R-:W-:Y:S02]  /*9a30*/  IMAD.IADD R3, R3, 0x1, R7 ;  /* 0x0000000103037824 */ /* 0x000fe400078e0207 */
[----:B------:R-:W-:Y:S01]  /*9a40*/  IMAD R7, R23, UR5, R4 ;  /* 0x0000000517077c24 */ /* 0x000fe2000f8e0204 */
[----:B------:R-:W-:Y:S01]  /*9a50*/  IADD3 R4, -R5, RZ, RZ ;  /* 0x000000ff05047210 */ /* 0x000fe20007ffe1ff */
[----:B------:R-:W-:Y:S01]  /*9a60*/  IMAD.WIDE.U32 R2, R23, UR4, R2 ;  /* 0x0000000417027c25 */ /* 0x000fe2000f8e0002 */
[----:B------:R-:W-:-:S03]  /*9a70*/  ULDC.64 UR4, c[0x0][0xae0] ;  /* 0x0002b80000047ab9 */ /* 0x000fc60000000a00 */
        /* <DEDUP_REMOVED lines=34> */
.L_x_2243:
[----:B------:R-:W-:Y:S05]  /*9ca0*/  BSYNC B1 ;  /* 0x0000000000017941 */ /* 0x000fea0003800000 */
.L_x_2242:
        /* <DEDUP_REMOVED lines=13> */
.L_x_2245:
[----:B------:R-:W-:Y:S05]  /*9d80*/  BSYNC B1 ;  /* 0x0000000000017941 */ /* 0x000fea0003800000 */
.L_x_2244:
        /* <DEDUP_REMOVED lines=13> */
.L_x_2247:
[----:B------:R-:W-:Y:S05]  /*9e60*/  BSYNC B1 ;  /* 0x0000000000017941 */ /* 0x000fea0003800000 */
.L_x_2246:
[----:B0-----:R-:W-:Y:S01]  /*9e70*/  IADD3 R0, R16, 0x60, RZ ;  /* 0x0000006010007810 */ /* 0x001fe20007ffe0ff */
[----:B--2-4-:R-:W0:Y:S03]  /*9e80*/  SHFL.IDX PT, R5, R5, 0x3, 0x181f ;  /* 0x00781f0005057f89 */ /* 0x014e2600000e0000 */
        /* <DEDUP_REMOVED lines=12> */
.L_x_2239:
[----:B------:R-:W-:Y:S05]  /*9f50*/  BSYNC B0 ;  /* 0x0000000000007941 */ /* 0x000fea0003800000 */
.L_x_2231:
[----:B------:R-:W-:Y:S02]  /*9f60*/  ULDC UR4, c[0x0][0xc38] ;  /* 0x00030e0000047ab9 */ /* 0x000fe40000000800 */
[----:B-1----:R-:W-:-:S13]  /*9f70*/  ISETP.GE.AND P0, PT, R36, UR4, PT ;  /* 0x0000000424007c0c */ /* 0x002fda000bf06270 */
[----:B------:R-:W-:Y:S05]  /*9f80*/  @!P0 BRA `(.L_x_2248) ;  /* 0xffffff6c005c8947 */ /* 0x000fea000383ffff */
[----:B------:R-:W-:Y:S05]  /*9f90*/  EXIT ;  /* 0x000000000000794d */ /* 0x000fea0003800000 */
.L_x_2190:
        /* <DEDUP_REMOVED lines=31> */
[----:B------:R-:W-:Y:S01]  /*a190*/  MOV R23, RZ ;  /* 0x000000ff00177202 */ /* 0x000fe20000000f00 */
[----:B------:R-:W-:Y:S01]  /*a1a0*/  UMOV UR5, 0x400 ;  /* 0x0000040000057882 */ /* 0x000fe20000000000 */
[----:B------:R-:W-:Y:S01]  /*a1b0*/  USEL UR4, UR4, 0x1, UP0 ;  /* 0x0000000104047887 */ /* 0x000fe20008000000 */
[----:B------:R-:W-:-:S03]  /*a1c0*/  ULDC UR46, c[0x0][0xc] ;  /* 0x00000300002e7ab9 */ /* 0x000fc60000000800 */
[----:B------:R-:W-:-:S04]  /*a1d0*/  UIMAD UR38, UR4, UR38, URZ ;  /* 0x00000026042672a4 */ /* 0x000fc8000f8e023f */
[----:B------:R-:W-:Y:S02]  /*a1e0*/  UIADD3 UR4, UR38, 0x5f, URZ ;  /* 0x0000005f26047890 */ /* 0x000fe4000fffe03f */
        /* <DEDUP_REMOVED lines=30> */
[C---:B------:R-:W-:Y:S01]  /*a3d0*/  ISETP.GE.AND P0, PT, R37.reuse, UR39, PT ;  /* 0x0000002725007c0c */ /* 0x040fe2000bf06270 */
[----:B------:R-:W-:Y:S01]  /*a3e0*/  ULDC UR39, c[0x0][0x448] ;  /* 0x0001120000277ab9 */ /* 0x000fe20000000800 */
[----:B------:R-:W-:Y:S01]  /*a3f0*/  LOP3.LUT R16, R16, 0xfffffeff, RZ, 0xc0, !PT ;  /* 0xfffffeff10107812 */ /* 0x000fe200078ec0ff */
[----:B------:R-:W-:Y:S02]  /*a400*/  UIMAD UR39, UR39, UR40, URZ ;  /* 0x00000028272772a4 */ /* 0x000fe4000f8e023f */
[----:B------:R-:W-:Y:S01]  /*a410*/  UIADD3 UR40, UR38, 0x60, -UR40 ;  /* 0x0000006026287890 */ /* 0x000fe2000fffe828 */
        /* <DEDUP_REMOVED lines=9> */
.L_x_2298:
        /* <DEDUP_REMOVED lines=22> */
.L_x_2250:
[----:B------:R-:W-:Y:S01]  /*a610*/  ULDC UR8, c[0x0][0xc54] ;  /* 0x0003150000087ab9 */ /* 0x000fe20000000800 */
[----:B------:R-:W-:Y:S01]  /*a620*/  UMOV UR6, UR7 ;  /* 0x0000000700067c82 */ /* 0x000fe20008000000 */
[----:B------:R-:W-:-:S11]  /*a630*/  UISETP.NE.AND UP0, UPT, UR8, 0x1, UPT ;  /* 0x000000010800788c */ /* 0x000fd6000bf05270 */
[----:B------:R-:W-:Y:S02]  /*a640*/  @UP0 ULDC.64 UR10, c[0x0][0xc58] ;  /* 0x00031600000a0ab9 */ /* 0x000fe40000000a00 */
[----:B------:R-:W-:-:S04]  /*a650*/  UIMAD.WIDE.U32 UR4, UR7, UR10, URZ ;  /* 0x0000000a070472a5 */ /* 0x000fc8000f8e003f */
[----:B------:R-:W-:-:S04]  /*a660*/  @UP0 USHF.R.U32.HI UR6, URZ, UR11, UR5 ;  /* 0x0000000b3f060299 */ /* 0x000fc80008011605 */
[----:B------:R-:W-:-:S12]  /*a670*/  UIMAD UR4, UR6, UR8, URZ ;  /* 0x00000008060472a4 */ /* 0x000fd8000f8e023f */
.L_x_2251:
        /* <DEDUP_REMOVED lines=25> */
[----:B------:R-:W-:Y:S01]  /*a810*/  UP2UR UR48, UPR, URZ, 0x4 ;  /* 0x000000043f307883 */ /* 0x000fe20008000000 */
[----:B------:R-:W-:Y:S01]  /*a820*/  BSSY B7, `(.L_x_2252) ;  /* 0x0000331000077945 */ /* 0x000fe20003800000 */
[----:B------:R-:W-:-:S04]  /*a830*/  USHF.L.U32 UR6, UR44, 0x7, URZ ;  /* 0x000000072c067899 */ /* 0x000fc8000800063f */
[----:B------:R-:W-:Y:S01]  /*a840*/  UIADD3 UR6, UR6, 0x7f, URZ ;  /* 0x0000007f06067890 */ /* 0x000fe2000fffe03f */
[----:B------:R-:W-:Y:S01]  /*a850*/  @UP2 ULDC UR4, c[0x0][0x44c] ;  /* 0x0001130000042ab9 */ /* 0x000fe20000000800 */
[----:B------:R-:W-:Y:S02]  /*a860*/  @UP2 ULDC UR7, c[0x0][0x450] ;  /* 0x0001140000072ab9 */ /* 0x000fe40000000800 */
[----:B------:R-:W-:-:S04]  /*a870*/  UIMAD.WIDE.U32 UR4, UR6, UR4, URZ ;  /* 0x00000004060472a5 */ /* 0x000fc8000f8e003f */
[----:B------:R-:W-:-:S04]  /*a880*/  @UP2 USHF.R.U32.HI UR6, URZ, UR7, UR5 ;  /* 0x000000073f062299 */ /* 0x000fc80008011605 */
[----:B------:R-:W-:-:S04]  /*a890*/  UIADD3 UR4, UR40, UR6, URZ ;  /* 0x0000000628047290 */ /* 0x000fc8000fffe03f */
[----:B------:R-:W-:-:S04]  /*a8a0*/  UIMAD.WIDE UR4, UR4, 0x2aaaaaab, URZ ;  /* 0x2aaaaaab040478a5 */ /* 0x000fc8000f8e023f */
[----:B------:R-:W-:-:S04]  /*a8b0*/  USHF.R.U32.HI UR4, URZ, 0x1f, UR5 ;  /* 0x0000001f3f047899 */ /* 0x000fc80008011605 */
[----:B------:R-:W-:-:S04]  /*a8c0*/  ULEA.HI.SX32 UR4, UR5, UR4, 0x1c ;  /* 0x0000000405047291 */ /* 0x000fc8000f8fe23f */
[----:B------:R-:W-:-:S04]  /*a8d0*/  UISETP.LT.AND UP0, UPT, UR41, UR4, UPT ;  /* 0x000000042900728c */ /* 0x000fc8000bf01270 */
[----:B------:R-:W-:-:S06]  /*a8e0*/  USEL UR45, UR41, UR4, UP0 ;  /* 0x00000004292d7287 */ /* 0x000fcc0008000000 */
[----:B------:R-:W-:-:S13]  /*a8f0*/  ISETP.LT.AND P0, PT, RZ, UR45, PT ;  /* 0x0000002dff007c0c */ /* 0x000fda000bf01270 */
[----:B0-----:R-:W-:Y:S05]  /*a900*/  @P0 BRA `(.L_x_2253) ;  /* 0x0000000000440947 */ /* 0x001fea0003800000 */
        /* <DEDUP_REMOVED lines=17> */
.L_x_2253:
[----:B------:R-:W-:Y:S01]  /*aa20*/  VIADD R0, R17, 0x18400 ;  /* 0x0001840011007836 */ /* 0x000fe20000000000 */
[----:B------:R-:W-:Y:S04]  /*aa30*/  BSSY B6, `(.L_x_2255) ;  /* 0x0000013000067945 */ /* 0x000fe80003800000 */
[----:B------:R-:W-:-:S13]  /*aa40*/  LOP3.LUT P0, RZ, R0, 0x3ff, RZ, 0xc0, !PT ;  /* 0x000003ff00ff7812 */ /* 0x000fda000780c0ff */
[----:B------:R-:W-:Y:S05]  /*aa50*/  @!P0 BRA `(.L_x_2256) ;  /* 0x0000000000408947 */ /* 0x000fea0003800000 */
[----:B------:R-:W-:Y:S01]  /*aa60*/  MOV R2, 0x0 ;  /* 0x0000000000027802 */ /* 0x000fe20000000f00 */
[----:B------:R-:W-:Y:S01]  /*aa70*/  ULDC.64 UR4, c[0x4][0xf0] ;  /* 0x01003c0000047ab9 */ /* 0x000fe20000000a00 */
[----:B------:R-:W-:Y:S01]  /*aa80*/  ULDC.64 UR6, c[0x4][0xf8] ;  /* 0x01003e0000067ab9 */ /* 0x000fe20000000a00 */
[----:B------:R-:W-:Y:S01]  /*aa90*/  MOV R4, UR4 ;  /* 0x0000000400047c02 */ /* 0x000fe20008000f00 */
[----:B------:R-:W-:Y:S01]  /*aaa0*/  IMAD.U32 R5, RZ, RZ, UR5 ;  /* 0x00000005ff057e24 */ /* 0x000fe2000f8e00ff */
[----:B------:R-:W-:Y:S01]  /*aab0*/  ULDC.64 UR4, c[0x4][0x70] ;  /* 0x01001c0000047ab9 */ /* 0x000fe20000000a00 */
[----:B------:R-:W0:Y:S01]  /*aac0*/  LDC.64 R2, c[0x4][R2] ;  /* 0x0100000002027b82 */ /* 0x000e220000000a00 */
[----:B------:R-:W-:Y:S01]  /*aad0*/  IMAD.U32 R6, RZ, RZ, UR6 ;  /* 0x00000006ff067e24 */ /* 0x000fe2000f8e00ff */
[----:B------:R-:W-:Y:S01]  /*aae0*/  MOV R12, 0x1 ;  /* 0x00000001000c7802 */ /* 0x000fe20000000f00 */
[----:B------:R-:W-:Y:S02]  /*aaf0*/  IMAD.U32 R7, RZ, RZ, UR7 ;  /* 0x00000007ff077e24 */ /* 0x000fe4000f8e00ff */
[----:B------:R-:W-:-:S02]  /*ab00*/  IMAD.U32 R10, RZ, RZ, UR4 ;  /* 0x00000004ff0a7e24 */ /* 0x000fc4000f8e00ff */
[----:B------:R-:W-:Y:S02]  /*ab10*/  IMAD.U32 R11, RZ, RZ, UR5 ;  /* 0x00000005ff0b7e24 */ /* 0x000fe4000f8e00ff */
[----:B------:R-:W-:Y:S02]  /*ab20*/  IMAD.MOV.U32 R8, RZ, RZ, 0x70 ;  /* 0x00000070ff087424 */ /* 0x000fe400078e00ff */
[----:B------:R-:W-:-:S07]  /*ab30*/  IMAD.MOV.U32 R13, RZ, RZ, RZ ;  /* 0x000000ffff0d7224 */ /* 0x000fce00078e00ff */
[----:B------:R-:W-:-:S07]  /*ab40*/  LEPC R20, `(.L_x_2256) ;  /* 0x000000001014794e */ /* 0x000fce0000000000 */
[----:B0----5:R-:W-:Y:S05]  /*ab50*/  CALL.ABS.NOINC R2 ;  /* 0x0000000002007343 */ /* 0x021fea0003c00000 */
.L_x_2256:
[----:B------:R-:W-:Y:S05]  /*ab60*/  BSYNC B6 ;  /* 0x0000000000067941 */ /* 0x000fea0003800000 */
.L_x_2255:
        /* <DEDUP_REMOVED lines=20> */
.L_x_2259:
[----:B------:R0:W1:Y:S01]  /*acb0*/  LDC.64 R2, c[0x4][R18] ;  /* 0x0100000012027b82 */ /* 0x0000620000000a00 */
[----:B------:R-:W-:Y:S01]  /*acc0*/  ULDC.64 UR4, c[0x4][0xf0] ;  /* 0x01003c0000047ab9 */ /* 0x000fe20000000a00 */
[----:B------:R-:W-:Y:S01]  /*acd0*/  ULDC.64 UR6, c[0x4][0xf8] ;  /* 0x01003e0000067ab9 */ /* 0x000fe20000000a00 */
[----:B------:R-:W-:Y:S01]  /*ace0*/  IMAD.U32 R4, RZ, RZ, UR4 ;  /* 0x00000004ff047e24 */ /* 0x000fe2000f8e00ff */
[----:B------:R-:W-:Y:S01]  /*acf0*/  MOV R6, UR6 ;  /* 0x0000000600067c02 */ /* 0x000fe20008000f00 */
[----:B------:R-:W-:Y:S01]  /*ad00*/  IMAD.U32 R5, RZ, RZ, UR5 ;  /* 0x00000005ff057e24 */ /* 0x000fe2000f8e00ff */
[----:B------:R-:W-:Y:S01]  /*ad10*/  ULDC.64 UR4, c[0x4][0x80] ;  /* 0x0100200000047ab9 */ /* 0x000fe20000000a00 */
[----:B------:R-:W-:Y:S02]  /*ad20*/  IMAD.U32 R7, RZ, RZ, UR7 ;  /* 0x00000007ff077e24 */ /* 0x000fe4000f8e00ff */
[----:B------:R-:W-:Y:S02]  /*ad30*/  IMAD.U32 R10, RZ, RZ, UR4 ;  /* 0x00000004ff0a7e24 */ /* 0x000fe4000f8e00ff */
[----:B------:R-:W-:-:S02]  /*ad40*/  IMAD.U32 R11, RZ, RZ, UR5 ;  /* 0x00000005ff0b7e24 */ /* 0x000fc4000f8e00ff */
[----:B------:R-:W-:Y:S02]  /*ad50*/  IMAD.MOV.U32 R8, RZ, RZ, 0x70 ;  /* 0x00000070ff087424 */ /* 0x000fe400078e00ff */
[----:B------:R-:W-:Y:S02]  /*ad60*/  IMAD.MOV.U32 R12, RZ, RZ, 0x1 ;  /* 0x00000001ff0c7424 */ /* 0x000fe400078e00ff */
[----:B0-----:R-:W-:-:S07]  /*ad70*/  IMAD.MOV.U32 R13, RZ, RZ, RZ ;  /* 0x000000ffff0d7224 */ /* 0x001fce00078e00ff */
[----:B------:R-:W-:-:S07]  /*ad80*/  LEPC R20, `(.L_x_2258) ;  /* 0x000000001014794e */ /* 0x000fce0000000000 */
[----:B-1----:R-:W-:Y:S05]  /*ad90*/  CALL.ABS.NOINC R2 ;  /* 0x0000000002007343 */ /* 0x002fea0003c00000 */
.L_x_2258:
[----:B------:R-:W-:Y:S05]  /*ada0*/  BSYNC B6 ;  /* 0x0000000000067941 */ /* 0x000fea0003800000 */
.L_x_2257:
[----:B------:R-:W-:Y:S01]  /*adb0*/  ULDC.64 UR4, c[0x0][0x9f8] ;  /* 0x00027e0000047ab9 */ /* 0x000fe20000000a00 */
[----:B------:R-:W-:Y:S01]  /*adc0*/  MOV R29, UR43 ;  /* 0x0000002b001d7c02 */ /* 0x000fe20008000f00 */
        /* <DEDUP_REMOVED lines=13> */
.L_x_2314:
        /* <DEDUP_REMOVED lines=15> */
[----:B------:R-:W-:Y:S02]  /*af90*/  ISETP.GT.U32.OR P0, PT, R8, 0x5f, P0 ;  /* 0x0000005f0800780c */ /* 0x000fe40000704470 */
[----:B------:R-:W-:Y:S02]  /*afa0*/  MOV R9, R0 ;  /* 0x0000000000097202 */ /* 0x000fe40000000f00 */
        /* <DEDUP_REMOVED lines=16> */
[----:B------:R-:W-:Y:S02]  /*b0b0*/  LOP3.LUT R16, R16, 0xffffffbf, RZ, 0xc0, !PT ;  /* 0xffffffbf10107812 */ /* 0x000fe400078ec0ff */
[----:B------:R-:W-:Y:S01]  /*b0c0*/  MOV R24, UR4 ;  /* 0x0000000400187c02 */ /* 0x000fe20008000f00 */
        /* <DEDUP_REMOVED lines=10> */
.L_x_2261:
        /* <DEDUP_REMOVED lines=21> */
[----:B------:R-:W-:-:S04]  /*b2c0*/  SHF.L.U32 R3, R26, 0x1f, RZ ;  /* 0x0000001f1a037819 */ /* 0x000fc800000006ff */
[----:B------:R-:W-:-:S06]  /*b2d0*/  LEA.HI.X R19, R2, UR5, R19, 0x1, P0 ;  /* 0x0000000502137c11 */ /* 0x000fcc00080f0c13 */
[----:B------:R-:W0:Y:S02]  /*b2e0*/  SYNCS.PHASECHK.TRANS64.TRYWAIT P0, [R0+URZ+0x2a840], R3 ;  /* 0x02a84003000075a7 */ /* 0x000e24000800017f */
[----:B0-----:R-:W-:Y:S05]  /*b2f0*/  @!P0 BRA `(.L_x_2263) ;  /* 0x0000003000348947 */ /* 0x001fea0003800000 */
.L_x_2315:
[----:B------:R-:W-:Y:S05]  /*b300*/  BSYNC B0 ;  /* 0x0000000000007941 */ /* 0x000fea0003800000 */
.L_x_2262:
        /* <DEDUP_REMOVED lines=21> */
[----:B------:R-:W-:Y:S01]  /*b460*/  UMOV UR4, 0xffffffff ;  /* 0xffffffff00047882 */ /* 0x000fe20000000000 */
[----:B------:R-:W-:Y:S01]  /*b470*/  IADD3 R3, R3, R5, RZ ;  /* 0x0000000503037210 */ /* 0x000fe20007ffe0ff */
        /* <DEDUP_REMOVED lines=17> */
[----:B0-----:R-:W-:Y:S02]  /*b590*/  @P0 LEA R14, P1, R37, R14, 0x1 ;  /* 0x0000000e250e0211 */ /* 0x001fe400078208ff */
[----:B------:R-:W-:-:S03]  /*b5a0*/  @P0 LEA R25, R5, R17, 0x1 ;  /* 0x0000001105190211 */ /* 0x000fc600078e08ff */
        /* <DEDUP_REMOVED lines=21> */
[----:B------:R-:W-:-:S03]  /*b700*/  @P0 IMAD R25, R5, 0x2, R17 ;  /* 0x0000000205190824 */ /* 0x000fc600078e0211 */
[----:B------:R-:W-:Y:S01]  /*b710*/  @P0 IADD3.X R9, RZ, R8, RZ, P1, !PT ;  /* 0x00000008ff090210 */ /* 0x000fe20000ffe4ff */
[----:B-1----:R-:W-:Y:S01]  /*b720*/  @P0 IMAD.MOV.U32 R2, RZ, RZ, R14 ;  /* 0x000000ffff020224 */ /* 0x002fe200078e000e */
[----:B------:R-:W-:Y:S03]  /*b730*/  SHFL.IDX PT, R8, R6, 0x4, 0x181f ;  /* 0x00981f0006087f89 */ /* 0x000fe600000e0000 */
[----:B------:R-:W-:Y:S01]  /*b740*/  @P0 IMAD.MOV.U32 R3, RZ, RZ, R9 ;  /* 0x000000ffff030224 */ /* 0x000fe200078e0009 */
        /* <DEDUP_REMOVED lines=9> */
[----:B------:R0:W1:Y:S02]  /*b7e0*/  SHFL.IDX PT, R8, R6, 0x5, 0x181f ;  /* 0x00b81f0006087f89 */ /* 0x00006400000e0000 */
[----:B------:R-:W-:Y:S02]  /*b7f0*/  @P0 MOV R3, R9 ;  /* 0x0000000900030202 */ /* 0x000fe40000000f00 */
[----:B------:R0:W2:Y:S04]  /*b800*/  SHFL.IDX PT, R14, R4, 0x5, 0x181f ;  /* 0x00b81f00040e7f89 */ /* 0x0000a800000e0000 */
[----:B------:R0:W-:Y:S04]  /*b810*/  @P0 LDGSTS.E.BYPASS.LTC128B.128 [R21+0x1a400], desc[UR36][R2.64], !P4 ;  /* 0x1a40000002150fae */ /* 0x0001e8000e101d64 */
[----:B------:R0:W-:Y:S04]  /*b820*/  @P0 LDGSTS.E.BYPASS.LTC128B.128 [R21+0x1d400], desc[UR36][R2.64+0x80], !P3 ;  /* 0x1d40008002150fae */ /* 0x0001e8000d901d64 */
[----:B------:R0:W-:Y:S02]  /*b830*/  @P0 LDGSTS.E.BYPASS.LTC128B.128 [R21+0x20400], desc[UR36][R2.64+0x100], !P2 ;  /* 0x2040010002150fae */ /* 0x0001e4000d101d64 */
.L_x_2329:
        /* <DEDUP_REMOVED lines=12> */
.L_x_2265:
        /* <DEDUP_REMOVED lines=10> */
.L_x_2266:
        /* <DEDUP_REMOVED lines=23> */
.L_x_2268:
[----:B------:R-:W-:Y:S05]  /*bb10*/  BSYNC B6 ;  /* 0x0000000000067941 */ /* 0x000fea0003800000 */
.L_x_2267:
[----:B0-----:R-:W0:Y:S01]  /*bb20*/  S2R R2, SR_TID.X ;  /* 0x0000000000027919 */ /* 0x001e220000002100 */
[----:B------:R-:W-:Y:S01]  /*bb30*/  UISETP.NE.AND UP0, UPT, UR48, URZ, UPT ;  /* 0x0000003f3000728c */ /* 0x000fe2000bf05270 */
[----:B------:R-:W-:Y:S01]  /*bb40*/  MOV R0, UR44 ;  /* 0x0000002c00007c02 */ /* 0x000fe20008000f00 */
[----:B------:R-:W-:Y:S01]  /*bb50*/  ULDC.64 UR8, c[0x0][0x2d8] ;  /* 0x0000b60000087ab9 */ /* 0x000fe20000000a00 */
[----:B------:R-:W-:Y:S02]  /*bb60*/  R2UR UR6, R28 ;  /* 0x000000001c0672ca */ /* 0x000fe400000e0000 */
[----:B------:R-:W-:Y:S02]  /*bb70*/  R2UR UR7, R22 ;  /* 0x00000000160772ca */ /* 0x000fe400000e0000 */
[----:B------:R-:W-:Y:S02]  /*bb80*/  PLOP3.LUT P0, PT, PT, PT, UP0, 0x80, 0x0 ;  /* 0x000000000000781c */ /* 0x000fe40003f0f008 */
[----:B------:R-:W-:-:S02]  /*bb90*/  LOP3.LUT P3, RZ, R16, 0x400, RZ, 0xc0, !PT ;  /* 0x0000040010ff7812 */ /* 0x000fc4000786c0ff */
[----:B------:R-:W-:Y:S01]  /*bba0*/  @UP0 ULDC UR4, c[0x0][0x44c] ;  /* 0x0001130000040ab9 */ /* 0x000fe20000000800 */
[C---:B------:R-:W-:Y:S02]  /*bbb0*/  LOP3.LUT P4, RZ, R16.reuse, 0x200, RZ, 0xc0, !PT ;  /* 0x0000020010ff7812 */ /* 0x040fe4000788c0ff */
[----:B------:R-:W-:Y:S02]  /*bbc0*/  LOP3.LUT P5, RZ, R16, 0x100, RZ, 0xc0, !PT ;  /* 0x0000010010ff7812 */ /* 0x000fe400078ac0ff */
[----:B------:R-:W-:-:S04]  /*bbd0*/  UIMAD UR6, UR6, UR8, URZ ;  /* 0x00000008060672a4 */ /* 0x000fc8000f8e023f */
[----:B------:R-:W-:Y:S02]  /*bbe0*/  UIMAD UR7, UR7, UR9, UR6 ;  /* 0x00000009070772a4 */ /* 0x000fe4000f8e0206 */
[----:B------:R-:W-:Y:S01]  /*bbf0*/  USHF.R.S32.HI UR6, URZ, 0x1f, UR43 ;  /* 0x0000001f3f067899 */ /* 0x000fe2000801142b */
[----:B0-----:R-:W-:-:S05]  /*bc00*/  IMAD.SHL.U32 R2, R2, 0x10, RZ ;  /* 0x0000001002027824 */ /* 0x001fca00078e00ff */
[----:B------:R-:W-:-:S05]  /*bc10*/  LOP3.LUT R2, R36, 0x70, R2, 0xf8, !PT ;  /* 0x0000007024027812 */ /* 0x000fca00078ef802 */
[----:B------:R-:W-:-:S04]  /*bc20*/  IMAD R0, R0, 0x80, R2 ;  /* 0x0000008000007824 */ /* 0x000fc800078e0202 */
        /* <DEDUP_REMOVED lines=35> */
[----:B------:R-:W-:-:S03]  /*be60*/  MOV R3, UR44 ;  /* 0x0000002c00037c02 */ /* 0x000fc60008000f00 */
[----:B------:R-:W1:Y:S02]  /*be70*/  SHFL.IDX PT, R2, R5, RZ, 0x181f ;  /* 0x00181fff05027589 */ /* 0x000e6400000e0000 */
[----:B------:R-:W-:Y:S02]  /*be80*/  IMAD R4, R3, 0x80, R36 ;  /* 0x0000008003047824 */ /* 0x000fe400078e0224 */
[----:B------:R-:W-:Y:S02]  /*be90*/  SHFL.IDX PT, R6, R5, 0x1, 0x181f ;  /* 0x00381f0005067f89 */ /* 0x000fe400000e0000 */
[C---:B------:R-:W-:Y:S01]  /*bea0*/  VIADD R7, R4.reuse, 0x10 ;  /* 0x0000001004077836 */ /* 0x040fe20000000000 */
[----:B------:R-:W-:-:S13]  /*beb0*/  ISETP.GE.AND P0, PT, R4, UR39, PT ;  /* 0x0000002704007c0c */ /* 0x000fda000bf06270 */
        /* <DEDUP_REMOVED lines=11> */
[----:B------:R-:W-:Y:S02]  /*bf70*/  SHFL.IDX PT, R6, R5, 0x2, 0x181f ;  /* 0x00581f0005067f89 */ /* 0x000fe400000e0000 */
[----:B------:R-:W-:Y:S01]  /*bf80*/  @!P0 MOV R3, R7 ;  /* 0x0000000700038202 */ /* 0x000fe20000000f00 */
        /* <DEDUP_REMOVED lines=17> */
[----:B0-----:R-:W-:-:S04]  /*c0a0*/  @!P0 LEA R14, P1, R37, R14, 0x1 ;  /* 0x0000000e250e8211 */ /* 0x001fc800078208ff */
[----:B-1----:R-:W-:Y:S01]  /*c0b0*/  @!P0 MOV R2, R14 ;  /* 0x0000000e00028202 */ /* 0x002fe20000000f00 */
[----:B------:R-:W-:Y:S01]  /*c0c0*/  @!P0 IMAD.X R7, RZ, RZ, R6, P1 ;  /* 0x000000ffff078224 */ /* 0x000fe200008e0606 */
[----:B------:R-:W0:Y:S03]  /*c0d0*/  SHFL.IDX PT, R14, R0, 0x4, 0x181f ;  /* 0x00981f00000e7f89 */ /* 0x000e2600000e0000 */
[----:B------:R-:W-:Y:S01]  /*c0e0*/  @!P0 IMAD.MOV.U32 R3, RZ, RZ, R7 ;  /* 0x000000ffff038224 */ /* 0x000fe200078e0007 */
[----:B------:R-:W1:Y:S01]  /*c0f0*/  SHFL.IDX PT, R6, R5, 0x4, 0x181f ;  /* 0x00981f0005067f89 */ /* 0x000e6200000e0000 */
[----:B------:R-:W-:-:S03]  /*c100*/  VIADD R7, R4, 0x40 ;  /* 0x0000004004077836 */ /* 0x000fc60000000000 */
[----:B------:R-:W-:Y:S04]  /*c110*/  @!P0 LDGSTS.E.BYPASS.LTC128B.128 [R31+0xdc00], desc[UR36][R2.64], !P3 ;  /* 0x0dc00000021f8fae */ /* 0x000fe8000d901d64 */
[----:B------:R-:W-:Y:S04]  /*c120*/  @!P0 LDGSTS.E.BYPASS.LTC128B.128 [R31+0x11c00], desc[UR36][R2.64+0x80], !P4 ;  /* 0x11c00080021f8fae */ /* 0x000fe8000e101d64 */
[----:B------:R2:W-:Y:S01]  /*c130*/  @!P0 LDGSTS.E.BYPASS.LTC128B.128 [R31+0x15c00], desc[UR36][R2.64+0x100], !P5 ;  /* 0x15c00100021f8fae */ /* 0x0005e2000e901d64 */
[----:B------:R-:W-:-:S13]  /*c140*/  ISETP.GE.AND P0, PT, R7, UR39, PT ;  /* 0x0000002707007c0c */ /* 0x000fda000bf06270 */
[----:B0-----:R-:W-:-:S05]  /*c150*/  @!P0 LEA R14, P1, R37, R14, 0x1 ;  /* 0x0000000e250e8211 */ /* 0x001fca00078208ff */
[----:B-1----:R-:W-:Y:S02]  /*c160*/  @!P0 IMAD.X R7, RZ, RZ, R6, P1 ;  /* 0x000000ffff078224 */ /* 0x002fe400008e0606 */
[----:B--2---:R-:W-:Y:S01]  /*c170*/  @!P0 IMAD.MOV.U32 R2, RZ, RZ, R14 ;  /* 0x000000ffff028224 */ /* 0x004fe200078e000e */
        /* <DEDUP_REMOVED lines=9> */
[----:B------:R-:W-:Y:S01]  /*c210*/  @!P0 IADD3.X R7, RZ, R6, RZ, P1, !PT ;  /* 0x00000006ff078210 */ /* 0x000fe20000ffe4ff */
[----:B-1----:R-:W-:Y:S01]  /*c220*/  @!P0 IMAD.MOV.U32 R2, RZ, RZ, R14 ;  /* 0x000000ffff028224 */ /* 0x002fe200078e000e */
[----:B------:R-:W-:Y:S03]  /*c230*/  SHFL.IDX PT, R6, R5, 0x6, 0x181f ;  /* 0x00d81f0005067f89 */ /* 0x000fe600000e0000 */
[----:B------:R-:W-:Y:S01]  /*c240*/  @!P0 IMAD.MOV.U32 R3, RZ, RZ, R7 ;  /* 0x000000ffff038224 */ /* 0x000fe200078e0007 */
[----:B------:R-:W0:Y:S01]  /*c250*/  SHFL.IDX PT, R14, R0, 0x6, 0x181f ;  /* 0x00d81f00000e7f89 */ /* 0x000e2200000e0000 */
[----:B------:R-:W-:-:S03]  /*c260*/  VIADD R7, R4, 0x60 ;  /* 0x0000006004077836 */ /* 0x000fc60000000000 */
        /* <DEDUP_REMOVED lines=13> */
.L_x_2346:
[----:B------:R-:W-:-:S04]  /*c340*/  IADD3 R4, R4, 0x70, RZ ;  /* 0x0000007004047810 */ /* 0x000fc80007ffe0ff */
        /* <DEDUP_REMOVED lines=11> */
.L_x_2270:
        /* <DEDUP_REMOVED lines=18> */
.L_x_2347:
[----:B------:R-:W-:Y:S05]  /*c520*/  BSYNC B0 ;  /* 0x0000000000007941 */ /* 0x000fea0003800000 */
.L_x_2271:
[----:B------:R-:W-:-:S06]  /*c530*/  UISETP.GE.AND UP0, UPT, UR45, 0x2, UPT ;  /* 0x000000022d00788c */ /* 0x000fcc000bf06270 */
[----:B------:R-:W-:-:S13]  /*c540*/  PLOP3.LUT P0, PT, PT, PT, UP0, 0x40, 0x0 ;  /* 0x000000000000781c */ /* 0x000fda0003f0e808 */
[----:B------:R-:W-:Y:S05]  /*c550*/  @P0 BRA `(.L_x_2273) ;  /* 0x0000000c00cc0947 */ /* 0x000fea0003800000 */
[----:B------:R-:W-:Y:S01]  /*c560*/  UIADD3 UR4, UR45, -0x2, URZ ;  /* 0xfffffffe2d047890 */ /* 0x000fe2000fffe03f */
[----:B------:R-:W-:Y:S01]  /*c570*/  BSSY B0, `(.L_x_2273) ;  /* 0x00000f1000007945 */ /* 0x000fe20003800000 */
[----:B------:R-:W-:Y:S02]  /*c580*/  IMAD.MOV.U32 R20, RZ, RZ, R26 ;  /* 0x000000ffff147224 */ /* 0x000fe400078e001a */
[----:B------:R-:W-:Y:S02]  /*c590*/  IMAD.MOV.U32 R9, RZ, RZ, R23 ;  /* 0x000000ffff097224 */ /* 0x000fe400078e0017 */
[----:B------:R-:W-:Y:S01]  /*c5a0*/  IMAD.MOV.U32 R27, RZ, RZ, R24 ;  /* 0x000000ffff1b7224 */ /* 0x000fe200078e0018 */
[----:B------:R-:W-:-:S07]  /*c5b0*/  MOV R8, UR4 ;  /* 0x0000000400087c02 */ /* 0x000fce0008000f00 */
.L_x_2286:
[----:B------:R-:W1:Y:S01]  /*c5c0*/  LDC R3, c[0x0][0x430] ;  /* 0x00010c00ff037b82 */ /* 0x000e620000000800 */
[----:B0-----:R-:W0:Y:S01]  /*c5d0*/  S2R R0, SR_TID.X ;  /* 0x0000000000007919 */ /* 0x001e220000002100 */
[----:B------:R-:W-:Y:S01]  /*c5e0*/  IMAD R10, R8, 0x60, R32 ;  /* 0x00000060080a7824 */ /* 0x000fe200078e0220 */
[----:B------:R-:W-:Y:S01]  /*c5f0*/  LOP3.LUT P1, RZ, R16, 0x40, RZ, 0xc0, !PT ;  /* 0x0000004010ff7812 */ /* 0x000fe2000782c0ff */
[----:B------:R-:W-:Y:S01]  /*c600*/  VIADD R23, R9, 0x1 ;  /* 0x0000000109177836 */ /* 0x000fe20000000000 */
[----:B-1----:R-:W-:Y:S01]  /*c610*/  ISETP.NE.AND P0, PT, R3, 0x1, PT ;  /* 0x000000010300780c */ /* 0x002fe20003f05270 */
[----:B0-----:R-:W-:-:S12]  /*c620*/  IMAD.SHL.U32 R0, R0, 0x10, RZ ;  /* 0x0000001000007824 */ /* 0x001fd800078e00ff */
        /* <DEDUP_REMOVED lines=17> */
[----:B------:R-:W-:Y:S02]  /*c740*/  @!P2 LEA.HI.X R5, R2, R5, R0, 0x2, P0 ;  /* 0x000000050205a211 */ /* 0x000fe400000f1400 */
[----:B------:R-:W-:Y:S01]  /*c750*/  MOV R0, RZ ;  /* 0x000000ff00007202 */ /* 0x000fe20000000f00 */
[----:B------:R-:W-:Y:S01]  /*c760*/  IMAD.MOV R7, RZ, RZ, -R11 ;  /* 0x000000ffff077224 */ /* 0x000fe200078e0a0b */
[C---:B------:R-:W-:Y:S01]  /*c770*/  ISETP.NE.AND P0, PT, R23.reuse, 0x2, PT ;  /* 0x000000021700780c */ /* 0x040fe20003f05270 */
        /* <DEDUP_REMOVED lines=10> */
.L_x_2274:
[----:B------:R-:W-:Y:S01]  /*c820*/  IMAD R6, R23, 0x8, R17 ;  /* 0x0000000817067824 */ /* 0x000fe200078e0211 */
[----:B------:R-:W-:Y:S01]  /*c830*/  SHF.L.U32 R3, R26, 0x1f, RZ ;  /* 0x0000001f1a037819 */ /* 0x000fe200000006ff */
[----:B------:R-:W-:Y:S03]  /*c840*/  BSSY B1, `(.L_x_2275) ;  /* 0x0000003000017945 */ /* 0x000fe60003800000 */
[----:B------:R-:W0:Y:S02]  /*c850*/  SYNCS.PHASECHK.TRANS64.TRYWAIT P0, [R6+URZ+0x2a840], R3 ;  /* 0x02a84003060075a7 */ /* 0x000e24000800017f */
[----:B0-----:R-:W-:Y:S05]  /*c860*/  @!P0 BRA `(.L_x_2276) ;  /* 0x0000002c00948947 */ /* 0x001fea0003800000 */
.L_x_2348:
[----:B------:R-:W-:Y:S05]  /*c870*/  BSYNC B1 ;  /* 0x0000000000017941 */ /* 0x000fea0003800000 */
.L_x_2275:
        /* <DEDUP_REMOVED lines=27> */
[----:B------:R-:W-:Y:S01]  /*ca30*/  SHF.L.U32 R5, R37, 0x1, RZ ;  /* 0x0000000125057819 */ /* 0x000fe200000006ff */
[----:B------:R-:W-:Y:S02]  /*ca40*/  IMAD R8, R8, 0x2, R17 ;  /* 0x0000000208087824 */ /* 0x000fe400078e0211 */
        /* <DEDUP_REMOVED lines=36> */
.L_x_2362:
        /* <DEDUP_REMOVED lines=10> */
.L_x_2278:
        /* <DEDUP_REMOVED lines=10> */
.L_x_2279:
[----:B------:R1:W-:Y:S01]  /*cdd0*/  SYNCS.ARRIVE.TRANS64.A1T0 RZ, [R6+URZ+0x2a830], RZ ;  /* 0x02a830ff06ff79a7 */ /* 0x0003e2000810003f */
[----:B------:R-:W-:Y:S05]  /*cde0*/  @!P2 BRA `(.L_x_2280) ;  /* 0x000000000004a947 */ /* 0x000fea0003800000 */
[----:B------:R-:W-:Y:S01]  /*cdf0*/  BPT.TRAP 0x1 ;  /* 0x000000040000795c */ /* 0x000fe20000300000 */
.L_x_2280:
[----:B0-----:R-:W-:Y:S01]  /*ce00*/  SHF.L.U32 R3, R20, 0x1f, RZ ;  /* 0x0000001f14037819 */ /* 0x001fe200000006ff */
[----:B-1----:R-:W-:Y:S01]  /*ce10*/  IMAD R6, R9, 0x8, R17 ;  /* 0x0000000809067824 */ /* 0x002fe200078e0211 */
[----:B------:R-:W-:Y:S03]  /*ce20*/  BSSY B1, `(.L_x_2281) ;  /* 0x0000003000017945 */ /* 0x000fe60003800000 */
[----:B------:R-:W0:Y:S02]  /*ce30*/  SYNCS.PHASECHK.TRANS64.TRYWAIT P0, [R6+URZ+0x2a860], R3 ;  /* 0x02a86003060075a7 */ /* 0x000e24000800017f */
[----:B0-----:R-:W-:Y:S05]  /*ce40*/  @!P0 BRA `(.L_x_2282) ;  /* 0x0000002c00e88947 */ /* 0x001fea0003800000 */
.L_x_2363:
[----:B------:R-:W-:Y:S05]  /*ce50*/  BSYNC B1 ;  /* 0x0000000000017941 */ /* 0x000fea0003800000 */
.L_x_2281:
[----:B------:R-:W-:Y:S01]  /*ce60*/  IMAD.MOV.U32 R2, RZ, RZ, -0x60 ;  /* 0xffffffa0ff027424 */ /* 0x000fe200078e00ff */
[----:B------:R-:W-:Y:S01]  /*ce70*/  UMOV UR4, 0xffffffff ;  /* 0xffffffff00047882 */ /* 0x000fe20000000000 */
[C---:B------:R-:W-:Y:S01]  /*ce80*/  LOP3.LUT P2, RZ, R16.reuse, 0x2, RZ, 0xc0, !PT ;  /* 0x0000000210ff7812 */ /* 0x040fe2000784c0ff */
        /* <DEDUP_REMOVED lines=17> */
[----:B------:R-:W0:Y:S01]  /*cfa0*/  SHFL.IDX PT, R14, R18, 0x2, 0x181f ;  /* 0x00581f00120e7f89 */ /* 0x000e2200000e0000 */
[----:B-1----:R-:W-:Y:S02]  /*cfb0*/  IADD3.X R3, RZ, R3, RZ, P0, !PT ;  /* 0x00000003ff037210 */ /* 0x002fe400007fe4ff */
        /* <DEDUP_REMOVED lines=22> */
[----:B------:R-:W0:Y:S04]  /*d120*/  SHFL.IDX PT, R19, R19, 0x5, 0x181f ;  /* 0x00b81f0013137f89 */ /* 0x000e2800000e0000 */
[----:B------:R2:W3:Y:S01]  /*d130*/  SHFL.IDX PT, R14, R18, 0x5, 0x181f ;  /* 0x00b81f00120e7f89 */ /* 0x0004e200000e0000 */
[----:B-1----:R-:W-:Y:S01]  /*d140*/  IMAD.X R3, RZ, RZ, R3, P0 ;  /* 0x000000ffff037224 */ /* 0x002fe200000e0603 */
[----:B------:R-:W-:-:S13]  /*d150*/  ISETP.LT.OR P0, PT, R8, 0x41, P2 ;  /* 0x000000410800780c */ /* 0x000fda0001701670 */
[----:B------:R2:W-:Y:S01]  /*d160*/  LDGSTS.E.BYPASS.LTC128B.128 [R7+0x2400], desc[UR36][R2.64], !P0 ;  /* 0x0240000002077fae */ /* 0x0005e2000c101d64 */
[----:B------:R-:W-:-:S13]  /*d170*/  ISETP.LT.OR P0, PT, R8, 0x41, P1 ;  /* 0x000000410800780c */ /* 0x000fda0000f01670 */
[----:B0--3--:R2:W-:Y:S02]  /*d180*/  LDGSTS.E.BYPASS.LTC128B.128 [R7+0x5400], desc[UR36][R2.64+0x80], !P0 ;  /* 0x0540008002077fae */ /* 0x0095e4000c101d64 */
.L_x_2377:
[----:B0-2---:R-:W-:Y:S01]  /*d190*/  IADD3 R2, P0, R14, R5, RZ ;  /* 0x000000050e027210 */ /* 0x005fe20007f1e0ff */
        /* <DEDUP_REMOVED lines=18> */
[----:B------:R-:W-:-:S05]  /*d2c0*/  IMAD R25, R0, UR5, R25 ;  /* 0x0000000500197c24 */ /* 0x000fca000f8e0219 */
[----:B------:R-:W-:-:S07]  /*d2d0*/  IADD3 R25, R3, R25, RZ ;  /* 0x0000001903197210 */ /* 0x000fce0007ffe0ff */
.L_x_2284:
        /* <DEDUP_REMOVED lines=10> */
.L_x_2285:
        /* <DEDUP_REMOVED lines=13> */
[----:B------:R-:W-:Y:S02]  /*d450*/  LEA.HI.X R19, R2, UR5, R19, 0x1, P0 ;  /* 0x0000000502137c11 */ /* 0x000fe400080f0c13 */
[----:B------:R-:W-:-:S13]  /*d460*/  ISETP.GT.AND P0, PT, R24, RZ, PT ;  /* 0x000000ff1800720c */ /* 0x000fda0003f04270 */
[----:B-1----:R-:W-:Y:S05]  /*d470*/  @P0 BRA `(.L_x_2286) ;  /* 0xfffffff000500947 */ /* 0x002fea000383ffff */
[----:B------:R-:W-:Y:S05]  /*d480*/  BSYNC B0 ;  /* 0x0000000000007941 */ /* 0x000fea0003800000 */
.L_x_2273:
        /* <DEDUP_REMOVED lines=16> */
[----:B0-----:R-:W-:-:S07]  /*d590*/  IADD3 R34, R0, UR46, R7 ;  /* 0x0000002e00227c10 */ /* 0x001fce000fffe007 */
.L_x_2288:
[----:B------:R-:W-:Y:S05]  /*d5a0*/  BSYNC B0 ;  /* 0x0000000000007941 */ /* 0x000fea0003800000 */
.L_x_2287:
[----:B------:R-:W-:-:S13]  /*d5b0*/  LOP3.LUT P0, RZ, R16, 0x40, RZ, 0xc0, !PT ;  /* 0x0000004010ff7812 */ /* 0x000fda000780c0ff */
[----:B------:R-:W-:Y:S05]  /*d5c0*/  @!P0 BRA `(.L_x_2289) ;  /* 0x0000000000048947 */ /* 0x000fea0003800000 */
[----:B------:R-:W-:Y:S01]  /*d5d0*/  BPT.TRAP 0x1 ;  /* 0x000000040000795c */ /* 0x000fe20000300000 */
.L_x_2289:
[----:B------:R-:W-:Y:S01]  /*d5e0*/  IMAD R4, R23, 0x8, R17 ;  /* 0x0000000817047824 */ /* 0x000fe200078e0211 */
[----:B------:R-:W-:Y:S01]  /*d5f0*/  SHF.L.U32 R3, R26, 0x1f, RZ ;  /* 0x0000001f1a037819 */ /* 0x000fe200000006ff */
[----:B------:R-:W-:Y:S01]  /*d600*/  IMAD.MOV.U32 R5, RZ, RZ, -0x60 ;  /* 0xffffffa0ff057424 */ /* 0x000fe200078e00ff */
[----:B------:R-:W-:Y:S02]  /*d610*/  BSSY B0, `(.L_x_2290) ;  /* 0x0000004000007945 */ /* 0x000fe40003800000 */
[----:B------:R-:W0:Y:S01]  /*d620*/  SYNCS.PHASECHK.TRANS64.TRYWAIT P0, [R4+URZ+0x2a860], R3 ;  /* 0x02a86003040075a7 */ /* 0x000e22000800017f */
[----:B------:R-:W-:Y:S01]  /*d630*/  IMAD R5, R24, R5, UR38 ;  /* 0x0000002618057e24 */ /* 0x000fe2000f8e0205 */
[----:B0-----:R-:W-:Y:S06]  /*d640*/  @!P0 BRA `(.L_x_2291) ;  /* 0x0000002c00d08947 */ /* 0x001fec0003800000 */
.L_x_2378:
[----:B------:R-:W-:Y:S05]  /*d650*/  BSYNC B0 ;  /* 0x0000000000007941 */ /* 0x000fea0003800000 */
.L_x_2290:
[----:B------:R-:W-:Y:S01]  /*d660*/  UMOV UR4, 0xffffffff ;  /* 0xffffffff00047882 */ /* 0x000fe20000000000 */
[C---:B------:R-:W-:Y:S01]  /*d670*/  LOP3.LUT P3, RZ, R16.reuse, 0x2, RZ, 0xc0, !PT ;  /* 0x0000000210ff7812 */ /* 0x040fe2000786c0ff */
[----:B------:R-:W-:Y:S01]  /*d680*/  IMAD R8, R23, 0x3000, R30 ;  /* 0x0000300017087824 */ /* 0x000fe200078e021e */
[----:B------:R-:W-:Y:S01]  /*d690*/  LOP3.LUT P1, RZ, R16, 0x1, RZ, 0xc0, !PT ;  /* 0x0000000110ff7812 */ /* 0x000fe2000782c0ff */
[----:B------:R-:W-:Y:S01]  /*d6a0*/  IMAD.IADD R5, R5, 0x1, -R36 ;  /* 0x0000000105057824 */ /* 0x000fe200078e0a24 */
[----:B------:R-:W-:Y:S11]  /*d6b0*/  BRA.DIV UR4, `(.L_x_2292) ;  /* 0x0000002e04c87947 */ /* 0x000ff6000b800000 */
[----:B------:R-:W1:Y:S01]  /*d6c0*/  SHFL.IDX PT, R14, R18, RZ, 0x181f ;  /* 0x00181fff120e7589 */ /* 0x000e6200000e0000 */
[----:B------:R-:W-:-:S03]  /*d6d0*/  IMAD.SHL.U32 R6, R37, 0x2, RZ ;  /* 0x0000000225067824 */ /* 0x000fc600078e00ff */
[----:B------:R-:W0:Y:S04]  /*d6e0*/  SHFL.IDX PT, R0, R19, RZ, 0x181f ;  /* 0x00181fff13007589 */ /* 0x000e2800000e0000 */
[----:B------:R-:W-:Y:S01]  /*d6f0*/  SHFL.IDX PT, R7, R19, 0x1, 0x181f ;  /* 0x00381f0013077f89 */ /* 0x000fe200000e0000 */
[----:B-1----:R-:W-:-:S03]  /*d700*/  IADD3 R2, P0, R14, R6, RZ ;  /* 0x000000060e027210 */ /* 0x002fc60007f1e0ff */
[----:B------:R-:W1:Y:S02]  /*d710*/  SHFL.IDX PT, R14, R18, 0x1, 0x181f ;  /* 0x00381f00120e7f89 */ /* 0x000e6400000e0000 */
[----:B0-----:R-:W-:Y:S01]  /*d720*/  IMAD.X R3, RZ, RZ, R0, P0 ;  /* 0x000000ffff037224 */ /* 0x001fe200000e0600 */
[----:B------:R-:W-:Y:S02]  /*d730*/  ISETP.LT.OR P0, PT, R5, 0x1, P3 ;  /* 0x000000010500780c */ /* 0x000fe40001f01670 */
[----:B------:R-:W-:-:S11]  /*d740*/  LEA R0, R8, R17, 0x1 ;  /* 0x0000001108007211 */ /* 0x000fd600078e08ff */
[----:B------:R-:W-:Y:S01]  /*d750*/  LDGSTS.E.BYPASS.LTC128B.128 [R0+0x400], desc[UR36][R2.64], !P0 ;  /* 0x0040000002007fae */ /* 0x000fe2000c101d64 */
[----:B------:R-:W-:-:S13]  /*d760*/  ISETP.LT.OR P0, PT, R5, 0x1, P1 ;  /* 0x000000010500780c */ /* 0x000fda0000f01670 */
[----:B------:R1:W-:Y:S02]  /*d770*/  LDGSTS.E.BYPASS.LTC128B.128 [R0+0x3400], desc[UR36][R2.64+0x80], !P0 ;  /* 0x0340008002007fae */ /* 0x0003e4000c101d64 */
[----:B-1----:R-:W-:Y:S02]  /*d780*/  IADD3 R2, P0, R14, R6, RZ ;  /* 0x000000060e027210 */ /* 0x002fe40007f1e0ff */
[----:B------:R-:W0:Y:S03]  /*d790*/  SHFL.IDX PT, R14, R18, 0x2, 0x181f ;  /* 0x00581f00120e7f89 */ /* 0x000e2600000e0000 */
[----:B------:R-:W-:Y:S01]  /*d7a0*/  IMAD.X R3, RZ, RZ, R7, P0 ;  /* 0x000000ffff037224 */ /* 0x000fe200000e0607 */
[----:B------:R-:W-:Y:S01]  /*d7b0*/  ISETP.LT.OR P0, PT, R5, 0x11, P3 ;  /* 0x000000110500780c */ /* 0x000fe20001f01670 */
[----:B------:R-:W1:-:S12]  /*d7c0*/  SHFL.IDX PT, R7, R19, 0x2, 0x181f ;  /* 0x00581f0013077f89 */ /* 0x000e5800000e0000 */
[----:B------:R-:W-:Y:S01]  /*d7d0*/  LDGSTS.E.BYPASS.LTC128B.128 [R0+0xc00], desc[UR36][R2.64], !P0 ;  /* 0x00c0000002007fae */ /* 0x000fe2000c101d64 */
[----:B------:R-:W-:-:S13]  /*d7e0*/  ISETP.LT.OR P0, PT, R5, 0x11, P1 ;  /* 0x000000110500780c */ /* 0x000fda0000f01670 */
[----:B------:R0:W-:Y:S02]  /*d7f0*/  LDGSTS.E.BYPASS.LTC128B.128 [R0+0x3c00], desc[UR36][R2.64+0x80], !P0 ;  /* 0x03c0008002007fae */ /* 0x0001e4000c101d64 */
[----:B0-----:R-:W-:Y:S02]  /*d800*/  IADD3 R2, P0, R14, R6, RZ ;  /* 0x000000060e027210 */ /* 0x001fe40007f1e0ff */
[----:B------:R-:W0:Y:S03]  /*d810*/  SHFL.IDX PT, R14, R18, 0x3, 0x181f ;  /* 0x00781f00120e7f89 */ /* 0x000e2600000e0000 */
[----:B-1----:R-:W-:Y:S01]  /*d820*/  IMAD.X R3, RZ, RZ, R7, P0 ;  /* 0x000000ffff037224 */ /* 0x002fe200000e0607 */
        /* <DEDUP_REMOVED lines=14> */
[----:B------:R0:W2:Y:S03]  /*d910*/  SHFL.IDX PT, R14, R18, 0x5, 0x181f ;  /* 0x00b81f00120e7f89 */ /* 0x0000a600000e0000 */
[----:B-1----:R-:W-:Y:S01]  /*d920*/  IMAD.X R3, RZ, RZ, R7, P0 ;  /* 0x000000ffff037224 */ /* 0x002fe200000e0607 */
[----:B------:R-:W-:Y:S01]  /*d930*/  ISETP.LT.OR P0, PT, R5, 0x41, P3 ;  /* 0x000000410500780c */ /* 0x000fe20001f01670 */
[----:B------:R0:W1:-:S12]  /*d940*/  SHFL.IDX PT, R7, R19, 0x5, 0x181f ;  /* 0x00b81f0013077f89 */ /* 0x00005800000e0000 */
[----:B------:R0:W-:Y:S01]  /*d950*/  LDGSTS.E.BYPASS.LTC128B.128 [R0+0x2400], desc[UR36][R2.64], !P0 ;  /* 0x0240000002007fae */ /* 0x0001e2000c101d64 */
[----:B------:R-:W-:-:S13]  /*d960*/  ISETP.LT.OR P0, PT, R5, 0x41, P1 ;  /* 0x000000410500780c */ /* 0x000fda0000f01670 */
[----:B-12---:R0:W-:Y:S02]  /*d970*/  LDGSTS.E.BYPASS.LTC128B.128 [R0+0x5400], desc[UR36][R2.64+0x80], !P0 ;  /* 0x0540008002007fae */ /* 0x0061e4000c101d64 */
.L_x_2392:
        /* <DEDUP_REMOVED lines=11> */
.L_x_2293:
        /* <DEDUP_REMOVED lines=10> */
.L_x_2294:
[----:B------:R1:W-:Y:S01]  /*dad0*/  SYNCS.ARRIVE.TRANS64.A1T0 RZ, [R4+URZ+0x2a850], RZ ;  /* 0x02a850ff04ff79a7 */ /* 0x0003e2000810003f */
[----:B------:R-:W-:-:S04]  /*dae0*/  IADD3 R23, R23, 0x1, RZ ;  /* 0x0000000117177810 */ /* 0x000fc80007ffe0ff */
[----:B------:R-:W-:-:S04]  /*daf0*/  ISETP.NE.AND P0, PT, R23, 0x2, PT ;  /* 0x000000021700780c */ /* 0x000fc80003f05270 */
[----:B0-----:R-:W-:Y:S02]  /*db00*/  SEL R3, RZ, 0x1, P0 ;  /* 0x00000001ff037807 */ /* 0x001fe40000000000 */
[----:B------:R-:W-:Y:S02]  /*db10*/  SEL R23, R23, RZ, P0 ;  /* 0x000000ff17177207 */ /* 0x000fe40000000000 */
[----:B-1----:R-:W-:-:S07]  /*db20*/  LOP3.LUT R26, R26, R3, RZ, 0x3c, !PT ;  /* 0x000000031a1a7212 */ /* 0x002fce00078e3cff */
.L_x_2254:
[----:B------:R-:W-:Y:S05]  /*db30*/  BSYNC B7 ;  /* 0x0000000000077941 */ /* 0x000fea0003800000 */
.L_x_2252:
        /* <DEDUP_REMOVED lines=11> */
.L_x_2295:
[----:B------:R-:W-:-:S03]  /*dbf0*/  UMOV UR4, 0xffffffff ;  /* 0xffffffff00047882 */ /* 0x000fc60000000000 */
[----:B------:R-:W-:Y:S05]  /*dc00*/  BRA.DIV UR4, `(.L_x_2297) ;  /* 0x00000032047c7947 */ /* 0x000fea000b800000 */
[----:B------:R0:W1:Y:S02]  /*dc10*/  SHFL.IDX PT, R14, R34, RZ, 0x1f ;  /* 0x00001fff220e7589 */ /* 0x00006400000e0000 */
.L_x_2395:
        /* <DEDUP_REMOVED lines=8> */
.L_x_2296:
[----:B------:R-:W-:Y:S02]  /*dca0*/  ULDC UR4, c[0x0][0xc38] ;  /* 0x00030e0000047ab9 */ /* 0x000fe40000000800 */
[----:B-1----:R-:W-:-:S13]  /*dcb0*/  ISETP.GE.AND P0, PT, R34, UR4, PT ;  /* 0x0000000422007c0c */ /* 0x002fda000bf06270 */
[----:B------:R-:W-:Y:S05]  /*dcc0*/  @!P0 BRA `(.L_x_2298) ;  /* 0xffffffc400f88947 */ /* 0x000fea000383ffff */
.L_x_2249:
        /* <DEDUP_REMOVED lines=12> */
.L_x_2396:
[----:B------:R-:W-:Y:S05]  /*dd90*/  BSYNC B0 ;  /* 0x0000000000007941 */ /* 0x000fea0003800000 */
.L_x_2299:
[----:B------:R-:W-:-:S03]  /*dda0*/  UMOV UR4, 0xffffffff ;  /* 0xffffffff00047882 */ /* 0x000fc60000000000 */
[----:B------:R-:W-:Y:S05]  /*ddb0*/  BRA.DIV UR4, `(.L_x_2301) ;  /* 0x00000032044c7947 */ /* 0x000fea000b800000 */
[----:B-1----:R-:W1:Y:S02]  /*ddc0*/  S2R R0, SR_TID.X ;  /* 0x0000000000007919 */ /* 0x002e640000002100 */
[----:B-1----:R-:W-:-:S04]  /*ddd0*/  SHF.R.U32.HI R0, RZ, 0x5, R0 ;  /* 0x00000005ff007819 */ /* 0x002fc80000011600 */
[----:B------:R-:W-:-:S05]  /*dde0*/  LOP3.LUT R0, R0, 0x3, RZ, 0xc0, !PT ;  /* 0x0000000300007812 */ /* 0x000fca00078ec0ff */
[----:B------:R1:W2:Y:S02]  /*ddf0*/  SHFL.IDX PT, R14, R0, RZ, 0x1f ;  /* 0x00001fff000e7589 */ /* 0x0002a400000e0000 */
.L_x_2399:
[----:B--2---:R-:W-:Y:S01]  /*de00*/  ISETP.NE.AND P0, PT, R14, RZ, PT ;  /* 0x000000ff0e00720c */ /* 0x004fe20003f05270 */
[----:B------:R-:W-:-:S12]  /*de10*/  BSSY B0, `(.L_x_2302) ;  /* 0x0000026000007945 */ /* 0x000fd80003800000 */
[----:B------:R-:W-:Y:S05]  /*de20*/  @P0 BRA `(.L_x_2303) ;  /* 0x0000000000900947 */ /* 0x000fea0003800000 */
[----:B------:R-:W-:-:S03]  /*de30*/  UMOV UR4, 0xffffffff ;  /* 0xffffffff00047882 */ /* 0x000fc60000000000 */
[----:B------:R-:W-:Y:S05]  /*de40*/  BRA.DIV UR4, `(.L_x_2304) ;  /* 0x00000032045c7947 */ /* 0x000fea000b800000 */
[----:B------:R-:W-:-:S13]  /*de50*/  ELECT P6, URZ, PT ;  /* 0x00000000003f782f */ /* 0x000fda00038c0000 */
.L_x_2402:
        /* <DEDUP_REMOVED lines=8> */
.L_x_2305:
[C---:B------:R-:W-:Y:S01]  /*dee0*/  LEA R5, R23.reuse, R4, 0x3 ;  /* 0x0000000417057211 */ /* 0x040fe200078e18ff */
[----:B------:R-:W-:Y:S01]  /*def0*/  VIADD R23, R23, 0x1 ;  /* 0x0000000117177836 */ /* 0x000fe20000000000 */
[----:B------:R-:W-:-:S04]  /*df00*/  SHF.L.U32 R0, R26, 0x1f, RZ ;  /* 0x0000001f1a007819 */ /* 0x000fc800000006ff */
[----:B------:R-:W1:Y:S01]  /*df10*/  SYNCS.PHASECHK.TRANS64.TRYWAIT P1, [R5+URZ+0x2a840], R0 ;  /* 0x02a84000050075a7 */ /* 0x000e62000802017f */
[----:B------:R-:W-:-:S04]  /*df20*/  ISETP.NE.AND P2, PT, R23, 0x2, PT ;  /* 0x000000021700780c */ /* 0x000fc80003f45270 */
[----:B------:R-:W-:Y:S01]  /*df30*/  SEL R3, RZ, 0x1, P2 ;  /* 0x00000001ff037807 */ /* 0x000fe20001000000 */
[----:B-1----:R-:W-:Y:S08]  /*df40*/  @!P1 BRA `(.L_x_2306) ;  /* 0x00000030003c9947 */ /* 0x002ff00003800000 */
.L_x_2403:
[----:B------:R-:W-:Y:S02]  /*df50*/  SEL R23, R23, RZ, P2 ;  /* 0x000000ff17177207 */ /* 0x000fe40001000000 */
[----:B------:R-:W-:Y:S01]  /*df60*/  LOP3.LUT R2, R26, R3, RZ, 0x3c, !PT ;  /* 0x000000031a027212 */ /* 0x000fe200078e3cff */
[----:B------:R-:W-:Y:S06]  /*df70*/  @!P0 BRA `(.L_x_2307) ;  /* 0x0000000000048947 */ /* 0x000fec0003800000 */
[----:B------:R-:W-:Y:S01]  /*df80*/  BPT.TRAP 0x1 ;  /* 0x000000040000795c */ /* 0x000fe20000300000 */
.L_x_2307:
[----:B------:R-:W-:Y:S01]  /*df90*/  IMAD R23, R23, 0x8, R4 ;  /* 0x0000000817177824 */ /* 0x000fe200078e0204 */
[----:B------:R-:W-:-:S04]  /*dfa0*/  SHF.L.U32 R2, R2, 0x1f, RZ ;  /* 0x0000001f02027819 */ /* 0x000fc800000006ff */
[----:B------:R-:W2:Y:S02]  /*dfb0*/  SYNCS.PHASECHK.TRANS64.TRYWAIT P1, [R23+URZ+0x2a840], R2 ;  /* 0x02a84002170075a7 */ /* 0x000ea4000802017f */
[----:B--2---:R-:W-:Y:S05]  /*dfc0*/  @!P1 BRA `(.L_x_2308) ;  /* 0x0000003000309947 */ /* 0x004fea0003800000 */
.L_x_2404:
[----:B------:R-:W-:Y:S05]  /*dfd0*/  @!P0 BRA `(.L_x_2309) ;  /* 0x0000000000048947 */ /* 0x000fea0003800000 */
[----:B------:R-:W-:Y:S01]  /*dfe0*/  BPT.TRAP 0x1 ;  /* 0x000000040000795c */ /* 0x000fe20000300000 */
.L_x_2309:
[----:B------:R-:W3:Y:S02]  /*dff0*/  SYNCS.PHASECHK.TRANS64.TRYWAIT P1, [R5+URZ+0x2a860], R0 ;  /* 0x02a86000050075a7 */ /* 0x000ee4000802017f */
[----:B---3--:R-:W-:Y:S05]  /*e000*/  @!P1 BRA `(.L_x_2310) ;  /* 0x0000003000349947 */ /* 0x008fea0003800000 */
.L_x_2405:
[----:B------:R-:W-:Y:S05]  /*e010*/  @!P0 BRA `(.L_x_2311) ;  /* 0x0000000000048947 */ /* 0x000fea0003800000 */
[----:B------:R-:W-:Y:S01]  /*e020*/  BPT.TRAP 0x1 ;  /* 0x000000040000795c */ /* 0x000fe20000300000 */
.L_x_2311:
[----:B----4-:R4:W0:Y:S02]  /*e030*/  SYNCS.PHASECHK.TRANS64.TRYWAIT P0, [R23+URZ+0x2a860], R2 ;  /* 0x02a86002170075a7 */ /* 0x010824000800017f */
[----:B0-----:R-:W-:Y:S05]  /*e040*/  @!P0 NANOSLEEP.SYNCS 0x989680 ;  /* 0x009896800000895d */ /* 0x001fea0003900000 */
[----:B------:R-:W0:Y:S02]  /*e050*/  @!P0 SYNCS.PHASECHK.TRANS64 P0, [R23+URZ+0x2a860], R2 ;  /* 0x02a86002170085a7 */ /* 0x000e24000800007f */
[----:B0-----:R-:W-:Y:S05]  /*e060*/  @!P0 BRA `(.L_x_2311) ;  /* 0xfffffffc00f08947 */ /* 0x001fea000383ffff */
.L_x_2303:
[----:B------:R-:W-:Y:S05]  /*e070*/  BSYNC B0 ;  /* 0x0000000000007941 */ /* 0x000fea0003800000 */
.L_x_2302:
[----:B------:R-:W-:Y:S05]  /*e080*/  EXIT ;  /* 0x000000000000794d */ /* 0x000fea0003800000 */
.L_x_2196:
[----:B0-----:R-:W-:-:S04]  /*e090*/  IMAD.U32 R3, RZ, RZ, UR39 ;  /* 0x00000027ff037e24 */ /* 0x001fc8000f8e00ff */
[----:B------:R0:W1:Y:S03]  /*e0a0*/  SYNCS.PHASECHK.TRANS64.TRYWAIT P1, [R3+URZ+0x2a800], R0 ;  /* 0x02a80000030075a7 */ /* 0x000066000802017f */
[----:B-1----:R-:W-:Y:S05]  /*e0b0*/  @!P1 NANOSLEEP.SYNCS 0x989680 ;  /* 0x009896800000995d */ /* 0x002fea0003900000 */
[----:B------:R-:W1:Y:S02]  /*e0c0*/  @!P1 SYNCS.PHASECHK.TRANS64 P1, [R3+URZ+0x2a800], R0 ;  /* 0x02a80000030095a7 */ /* 0x000e64000802007f */
[----:B-1----:R-:W-:Y:S05]  /*e0d0*/  @!P1 BRA `(.L_x_2196) ;  /* 0xfffffffc00ec9947 */ /* 0x002fea000383ffff */
[----:B------:R-:W-:Y:S05]  /*e0e0*/  BRA `(.L_x_2312) ;  /* 0xffffff34005c7947 */ /* 0x000fea000383ffff */
.L_x_2200:
[----:B-1----:R1:W2:Y:S02]  /*e0f0*/  SYNCS.PHASECHK.TRANS64.TRYWAIT P1, [R0+URZ+0x2a830], R3 ;  /* 0x02a83003000075a7 */ /* 0x0022a4000802017f */
[----:B--2---:R-:W-:Y:S05]  /*e100*/  @!P1 NANOSLEEP.SYNCS 0x989680 ;  /* 0x009896800000995d */ /* 0x004fea0003900000 */
[----:B------:R-:W2:Y:S02]  /*e110*/  @!P1 SYNCS.PHASECHK.TRANS64 P1, [R0+URZ+0x2a830], R3 ;  /* 0x02a83003000095a7 */ /* 0x000ea4000802007f */
[----:B--2---:R-:W-:Y:S05]  /*e120*/  @!P1 BRA `(.L_x_2200) ;  /* 0xfffffffc00f09947 */ /* 0x004fea000383ffff */
[----:B------:R-:W-:Y:S05]  /*e130*/  BRA `(.L_x_2199) ;  /* 0xffffff3400787947 */ /* 0x000fea000383ffff */
.L_x_2206:
[----:B-1----:R-:W-:-:S04]  /*e140*/  IMAD.U32 R3, RZ, RZ, UR6 ;  /* 0x00000006ff037e24 */ /* 0x002fc8000f8e00ff */
[----:B------:R1:W2:Y:S03]  /*e150*/  SYNCS.PHASECHK.TRANS64.TRYWAIT P1, [R3+URZ+0x2a830], R2 ;  /* 0x02a83002030075a7 */ /* 0x0002a6000802017f */
[----:B--2---:R-:W-:Y:S05]  /*e160*/  @!P1 NANOSLEEP.SYNCS 0x989680 ;  /* 0x009896800000995d */ /* 0x004fea0003900000 */
[----:B------:R-:W2:Y:S02]  /*e170*/  @!P1 SYNCS.PHASECHK.TRANS64 P1, [R3+URZ+0x2a830], R2 ;  /* 0x02a83002030095a7 */ /* 0x000ea4000802007f */
[----:B--2---:R-:W-:Y:S05]  /*e180*/  @!P1 BRA `(.L_x_2206) ;  /* 0xfffffffc00ec9947 */ /* 0x004fea000383ffff */
[----:B------:R-:W-:Y:S05]  /*e190*/  BRA `(.L_x_2205) ;  /* 0xffffff5400787947 */ /* 0x000fea000383ffff */
.L_x_2210:
[----:B-1----:R-:W-:-:S04]  /*e1a0*/  IMAD.U32 R3, RZ, RZ, UR5 ;  /* 0x00000005ff037e24 */ /* 0x002fc8000f8e00ff */
[----:B------:R1:W3:Y:S03]  /*e1b0*/  SYNCS.PHASECHK.TRANS64.TRYWAIT P1, [R3+URZ+0x2a850], R0 ;  /* 0x02a85000030075a7 */ /* 0x0002e6000802017f */
[----:B---3--:R-:W-:Y:S05]  /*e1c0*/  @!P1 NANOSLEEP.SYNCS 0x989680 ;  /* 0x009896800000995d */ /* 0x008fea0003900000 */
[----:B------:R-:W3:Y:S02]  /*e1d0*/  @!P1 SYNCS.PHASECHK.TRANS64 P1, [R3+URZ+0x2a850], R0 ;  /* 0x02a85000030095a7 */ /* 0x000ee4000802007f */
[----:B---3--:R-:W-:Y:S05]  /*e1e0*/  @!P1 BRA `(.L_x_2210) ;  /* 0xfffffffc00ec9947 */ /* 0x008fea000383ffff */
[----:B------:R-:W-:Y:S05]  /*e1f0*/  BRA `(.L_x_2209) ;  /* 0xffffff5c00907947 */ /* 0x000fea000383ffff */
.L_x_2218:
[----:B-1----:R-:W-:-:S04]  /*e200*/  MOV R3, UR5 ;  /* 0x0000000500037c02 */ /* 0x002fc80008000f00 */
[----:B------:R1:W2:Y:S03]  /*e210*/  SYNCS.PHASECHK.TRANS64.TRYWAIT P1, [R3+URZ+0x2a830], R2 ;  /* 0x02a83002030075a7 */ /* 0x0002a6000802017f */
[----:B--2---:R-:W-:Y:S05]  /*e220*/  @!P1 NANOSLEEP.SYNCS 0x989680 ;  /* 0x009896800000995d */ /* 0x004fea0003900000 */
[----:B------:R-:W2:Y:S02]  /*e230*/  @!P1 SYNCS.PHASECHK.TRANS64 P1, [R3+URZ+0x2a830], R2 ;  /* 0x02a83002030095a7 */ /* 0x000ea4000802007f */
[----:B--2---:R-:W-:Y:S05]  /*e240*/  @!P1 BRA `(.L_x_2218) ;  /* 0xfffffffc00ec9947 */ /* 0x004fea000383ffff */
[----:B------:R-:W-:Y:S05]  /*e250*/  BRA `(.L_x_2217) ;  /* 0xffffff78002c7947 */ /* 0x000fea000383ffff */
.L_x_2222:
[----:B-1----:R-:W-:-:S04]  /*e260*/  IMAD.U32 R3, RZ, RZ, UR5 ;  /* 0x00000005ff037e24 */ /* 0x002fc8000f8e00ff */
[----:B------:R1:W3:Y:S03]  /*e270*/  SYNCS.PHASECHK.TRANS64.TRYWAIT P1, [R3+URZ+0x2a850], R0 ;  /* 0x02a85000030075a7 */ /* 0x0002e6000802017f */
[----:B---3--:R-:W-:Y:S05]  /*e280*/  @!P1 NANOSLEEP.SYNCS 0x989680 ;  /* 0x009896800000995d */ /* 0x008fea0003900000 */
[----:B------:R-:W3:Y:S02]  /*e290*/  @!P1 SYNCS.PHASECHK.TRANS64 P1, [R3+URZ+0x2a850], R0 ;  /* 0x02a85000030095a7 */ /* 0x000ee4000802007f */
[----:B---3--:R-:W-:Y:S05]  /*e2a0*/  @!P1 BRA `(.L_x_2222) ;  /* 0xfffffffc00ec9947 */ /* 0x008fea000383ffff */
[----:B------:R-:W-:Y:S05]  /*e2b0*/  BRA `(.L_x_2221) ;  /* 0xffffff8000447947 */ /* 0x000fea000383ffff */
.L_x_2229:
[----:B-1----:R-:W-:-:S04]  /*e2c0*/  IMAD.U32 R7, RZ, RZ, UR5 ;  /* 0x00000005ff077e24 */ /* 0x002fc8000f8e00ff */
[----:B------:R1:W2:Y:S03]  /*e2d0*/  SYNCS.PHASECHK.TRANS64.TRYWAIT P1, [R7+URZ+0x2a850], R0 ;  /* 0x02a85000070075a7 */ /* 0x0002a6000802017f */
[----:B--2---:R-:W-:Y:S05]  /*e2e0*/  @!P1 NANOSLEEP.SYNCS 0x989680 ;  /* 0x009896800000995d */ /* 0x004fea0003900000 */
[----:B------:R-:W2:Y:S02]  /*e2f0*/  @!P1 SYNCS.PHASECHK.TRANS64 P1, [R7+URZ+0x2a850], R0 ;  /* 0x02a85000070095a7 */ /* 0x000ea4000802007f */
[----:B--2---:R-:W-:Y:S05]  /*e300*/  @!P1 BRA `(.L_x_2229) ;  /* 0xfffffffc00ec9947 */ /* 0x004fea000383ffff */
[----:B------:R-:W-:Y:S05]  /*e310*/  BRA `(.L_x_2228) ;  /* 0xffffff9400f07947 */ /* 0x000fea000383ffff */
.L_x_2260:
[----:B------:R-:W2:Y:S01]  /*e320*/  S2R R18, SR_TID.X ;  /* 0x0000000000127919 */ /* 0x000ea20000002100 */
[----:B------:R-:W-:Y:S01]  /*e330*/  IMAD.MOV.U32 R12, RZ, RZ, RZ ;  /* 0x000000ffff0c7224 */ /* 0x000fe200078e00ff */
[----:B------:R-:W-:Y:S01]  /*e340*/  MOV R15, 0xffffffff ;  /* 0xffffffff000f7802 */ /* 0x000fe20000000f00 */
[----:B------:R-:W-:Y:S01]  /*e350*/  IMAD.MOV.U32 R11, RZ, RZ, 0x1f ;  /* 0x0000001fff0b7424 */ /* 0x000fe200078e00ff */
[----:B--2---:R-:W-:-:S04]  /*e360*/  SHF.R.U32.HI R18, RZ, 0x5, R18 ;  /* 0x00000005ff127819 */ /* 0x004fc80000011612 */
[----:B------:R-:W-:-:S05]  /*e370*/  LOP3.LUT R18, R18, 0x3, RZ, 0xc0, !PT ;  /* 0x0000000312127812 */ /* 0x000fca00078ec0ff */
[----:B------:R-:W-:-:S07]  /*e380*/  IMAD.MOV.U32 R13, RZ, RZ, R18 ;  /* 0x000000ffff0d7224 */ /* 0x000fce00078e0012 */
[----:B01---5:R-:W-:Y:S05]  /*e390*/  WARPSYNC.COLLECTIVE R15, `(.L_x_2313) ;  /* 0x000000000f087348 */ /* 0x023fea0003c00000 */
[----:B------:R2:W3:Y:S02]  /*e3a0*/  SHFL.IDX P6, R14, R13, R12, R11 ;  /* 0x0000000c0d0e7389 */ /* 0x0004e400000c000b */
[----:B0123-5:R-:W-:Y:S01]  /*e3b0*/  ENDCOLLECTIVE ;  /* 0x000000000000791b */ /* 0x02ffe20003800000 */
.L_x_2313:
[----:B------:R-:W-:Y:S05]  /*e3c0*/  BRA `(.L_x_2314) ;  /* 0xffffffc800b47947 */ /* 0x000fea000383ffff */
.L_x_2263:
[----:B0-----:R0:W1:Y:S02]  /*e3d0*/  SYNCS.PHASECHK.TRANS64.TRYWAIT P0, [R0+URZ+0x2a840], R3 ;  /* 0x02a84003000075a7 */ /* 0x001064000800017f */
[----:B-1----:R-:W-:Y:S05]  /*e3e0*/  @!P0 NANOSLEEP.SYNCS 0x989680 ;  /* 0x009896800000895d */ /* 0x002fea0003900000 */
[----:B------:R-:W1:Y:S02]  /*e3f0*/  @!P0 SYNCS.PHASECHK.TRANS64 P0, [R0+URZ+0x2a840], R3 ;  /* 0x02a84003000085a7 */ /* 0x000e64000800007f */
[----:B-1----:R-:W-:Y:S05]  /*e400*/  @!P0 BRA `(.L_x_2263) ;  /* 0xfffffffc00f08947 */ /* 0x002fea000383ffff */
[----:B------:R-:W-:Y:S05]  /*e410*/  BRA `(.L_x_2315) ;  /* 0xffffffcc00b87947 */ /* 0x000fea000383ffff */
.L_x_2264:
        /* <DEDUP_REMOVED lines=8> */
.L_x_2317:
[----:B------:R-:W-:Y:S05]  /*e4a0*/  BSYNC B0 ;  /* 0x0000000000007941 */ /* 0x000fea0003800000 */
.L_x_2316:
[----:B------:R-:W-:Y:S01]  /*e4b0*/  MOV R13, R4 ;  /* 0x00000004000d7202 */ /* 0x000fe20000000f00 */
        /* <DEDUP_REMOVED lines=8> */
.L_x_2318:
[----:B------:R-:W-:Y:S02]  /*e540*/  IMAD.MOV.U32 R13, RZ, RZ, R6 ;  /* 0x000000ffff0d7224 */ /* 0x000fe400078e0006 */
[----:B------:R-:W-:Y:S01]  /*e550*/  IMAD.MOV.U32 R12, RZ, RZ, 0x1 ;  /* 0x00000001ff0c7424 */ /* 0x000fe200078e00ff */
[----:B------:R-:W-:-:S05]  /*e560*/  @P0 LEA R14, P1, R37, R14, 0x1 ;  /* 0x0000000e250e0211 */ /* 0x000fca00078208ff */
[----:B------:R-:W-:Y:S01]  /*e570*/  @P0 IMAD.X R3, RZ, RZ, R2, P1 ;  /* 0x000000ffff030224 */ /* 0x000fe200008e0602 */
[----:B------:R-:W-:-:S07]  /*e580*/  @P0 MOV R2, R14 ;  /* 0x0000000e00020202 */ /* 0x000fce0000000f00 */
[----:B------:R-:W-:Y:S05]  /*e590*/  WARPSYNC.COLLECTIVE R15, `(.L_x_2319) ;  /* 0x000000000f087348 */ /* 0x000fea0003c00000 */
[----:B------:R0:W1:Y:S02]  /*e5a0*/  SHFL.IDX P6, R14, R13, R12, R11 ;  /* 0x0000000c0d0e7389 */ /* 0x00006400000c000b */
[----:B01----:R-:W-:Y:S01]  /*e5b0*/  ENDCOLLECTIVE ;  /* 0x000000000000791b */ /* 0x003fe20003800000 */
.L_x_2319:
        /* <DEDUP_REMOVED lines=12> */
.L_x_2320:
[----:B------:R-:W-:Y:S01]  /*e680*/  @P0 LEA R25, R5, R17, 0x1 ;  /* 0x0000001105190211 */ /* 0x000fe200078e08ff */
[----:B------:R-:W-:Y:S02]  /*e690*/  IMAD.MOV.U32 R13, RZ, RZ, R6 ;  /* 0x000000ffff0d7224 */ /* 0x000fe400078e0006 */
[----:B------:R-:W-:Y:S01]  /*e6a0*/  IMAD.MOV.U32 R12, RZ, RZ, 0x2 ;  /* 0x00000002ff0c7424 */ /* 0x000fe200078e00ff */
[----:B------:R-:W-:-:S05]  /*e6b0*/  @P0 LEA R14, P1, R37, R14, 0x1 ;  /* 0x0000000e250e0211 */ /* 0x000fca00078208ff */
[----:B------:R-:W-:-:S08]  /*e6c0*/  @P0 IMAD.MOV.U32 R2, RZ, RZ, R14 ;  /* 0x000000ffff020224 */ /* 0x000fd000078e000e */
[----:B------:R-:W-:Y:S05]  /*e6d0*/  WARPSYNC.COLLECTIVE R15, `(.L_x_2321) ;  /* 0x000000000f087348 */ /* 0x000fea0003c00000 */
[----:B------:R0:W1:Y:S02]  /*e6e0*/  SHFL.IDX P6, R14, R13, R12, R11 ;  /* 0x0000000c0d0e7389 */ /* 0x00006400000c000b */
[----:B01----:R-:W-:Y:S01]  /*e6f0*/  ENDCOLLECTIVE ;  /* 0x000000000000791b */ /* 0x003fe20003800000 */
.L_x_2321:
[----:B------:R-:W-:-:S04]  /*e700*/  @P0 IMAD.X R21, RZ, RZ, R8, P1 ;  /* 0x000000ffff150224 */ /* 0x000fc800008e0608 */
[----:B------:R-:W-:-:S05]  /*e710*/  @P0 IMAD.MOV.U32 R3, RZ, RZ, R21 ;  /* 0x000000ffff030224 */ /* 0x000fca00078e0015 */
        /* <DEDUP_REMOVED lines=12> */
.L_x_2322:
[----:B------:R-:W-:Y:S02]  /*e7e0*/  @P0 IMAD R21, R5, 0x2, R17 ;  /* 0x0000000205150824 */ /* 0x000fe400078e0211 */
[----:B------:R-:W-:Y:S01]  /*e7f0*/  IMAD.MOV.U32 R13, RZ, RZ, R6 ;  /* 0x000000ffff0d7224 */ /* 0x000fe200078e0006 */
[----:B------:R-:W-:Y:S02]  /*e800*/  MOV R12, 0x3 ;  /* 0x00000003000c7802 */ /* 0x000fe40000000f00 */
[----:B------:R-:W-:-:S05]  /*e810*/  @P0 LEA R14, P1, R37, R14, 0x1 ;  /* 0x0000000e250e0211 */ /* 0x000fca00078208ff */
[----:B------:R-:W-:-:S08]  /*e820*/  @P0 IMAD.MOV.U32 R2, RZ, RZ, R14 ;  /* 0x000000ffff020224 */ /* 0x000fd000078e000e */
[----:B------:R-:W-:Y:S05]  /*e830*/  WARPSYNC.COLLECTIVE R15, `(.L_x_2323) ;  /* 0x000000000f087348 */ /* 0x000fea0003c00000 */
[----:B------:R0:W1:Y:S02]  /*e840*/  SHFL.IDX P6, R14, R13, R12, R11 ;  /* 0x0000000c0d0e7389 */ /* 0x00006400000c000b */
[----:B01----:R-:W-:Y:S01]  /*e850*/  ENDCOLLECTIVE ;  /* 0x000000000000791b */ /* 0x003fe20003800000 */
.L_x_2323:
        /* <DEDUP_REMOVED lines=14> */
.L_x_2324:
        /* <DEDUP_REMOVED lines=8> */
.L_x_2325:
[----:B------:R-:W-:-:S05]  /*e9c0*/  @P0 IMAD.X R9, RZ, RZ, R8, P1 ;  /* 0x000000ffff090224 */ /* 0x000fca00008e0608 */
[----:B------:R-:W-:-:S05]  /*e9d0*/  @P0 MOV R3, R9 ;  /* 0x0000000900030202 */ /* 0x000fca0000000f00 */
        /* <DEDUP_REMOVED lines=12> */
.L_x_2326:
        /* <DEDUP_REMOVED lines=8> */
.L_x_2327:
        /* <DEDUP_REMOVED lines=9> */
[----:B------:R-:W-:-:S07]  /*ebb0*/  IMAD.MOV.U32 R8, RZ, RZ, R14 ;  /* 0x000000ffff087224 */ /* 0x000fce00078e000e */
[----:B0-----:R-:W-:Y:S05]  /*ebc0*/  WARPSYNC.COLLECTIVE R15, `(.L_x_2328) ;  /* 0x000000000f087348 */ /* 0x001fea0003c00000 */
[----:B------:R1:W2:Y:S02]  /*ebd0*/  SHFL.IDX P6, R14, R13, R12, R11 ;  /* 0x0000000c0d0e7389 */ /* 0x0002a400000c000b */
[----:B012---:R-:W-:Y:S01]  /*ebe0*/  ENDCOLLECTIVE ;  /* 0x000000000000791b */ /* 0x007fe20003800000 */
.L_x_2328:
[----:B------:R-:W-:Y:S05]  /*ebf0*/  BRA `(.L_x_2329) ;  /* 0xffffffcc00107947 */ /* 0x000fea000383ffff */
.L_x_2269:
[----:B------:R-:W-:Y:S02]  /*ec00*/  IMAD.MOV.U32 R13, RZ, RZ, R5 ;  /* 0x000000ffff0d7224 */ /* 0x000fe400078e0005 */
[----:B------:R-:W-:Y:S02]  /*ec10*/  IMAD.MOV.U32 R12, RZ, RZ, RZ ;  /* 0x000000ffff0c7224 */ /* 0x000fe400078e00ff */
[----:B------:R-:W-:Y:S02]  /*ec20*/  IMAD.MOV.U32 R11, RZ, RZ, 0x181f ;  /* 0x0000181fff0b7424 */ /* 0x000fe400078e00ff */
[----:B------:R-:W-:Y:S02]  /*ec30*/  IMAD.MOV.U32 R15, RZ, RZ, -0x1 ;  /* 0xffffffffff0f7424 */ /* 0x000fe400078e00ff */
[----:B------:R-:W-:-:S07]  /*ec40*/  IMAD.U32 R3, RZ, RZ, UR44 ;  /* 0x0000002cff037e24 */ /* 0x000fce000f8e00ff */
[----:B------:R-:W-:Y:S05]  /*ec50*/  WARPSYNC.COLLECTIVE R15, `(.L_x_2330) ;  /* 0x000000000f087348 */ /* 0x000fea0003c00000 */
[----:B------:R0:W1:Y:S02]  /*ec60*/  SHFL.IDX P6, R14, R13, R12, R11 ;  /* 0x0000000c0d0e7389 */ /* 0x00006400000c000b */
[----:B01----:R-:W-:Y:S01]  /*ec70*/  ENDCOLLECTIVE ;  /* 0x000000000000791b */ /* 0x003fe20003800000 */
.L_x_2330:
[----:B------:R-:W-:-:S04]  /*ec80*/  IMAD R4, R3, 0x80, R36 ;  /* 0x0000008003047824 */ /* 0x000fc800078e0224 */
[C---:B------:R-:W-:Y:S01]  /*ec90*/  VIADD R6, R4.reuse, 0x10 ;  /* 0x0000001004067836 */ /* 0x040fe20000000000 */
[----:B------:R-:W-:Y:S02]  /*eca0*/  ISETP.GE.AND P0, PT, R4, UR39, PT ;  /* 0x0000002704007c0c */ /* 0x000fe4000bf06270 */
[----:B------:R-:W-:Y:S01]  /*ecb0*/  MOV R13, R0 ;  /* 0x00000000000d7202 */ /* 0x000fe20000000f00 */
[----:B------:R-:W-:-:S10]  /*ecc0*/  IMAD.MOV.U32 R2, RZ, RZ, R14 ;  /* 0x000000ffff027224 */ /* 0x000fd400078e000e */
[----:B------:R-:W-:Y:S05]  /*ecd0*/  WARPSYNC.COLLECTIVE R15, `(.L_x_2331) ;  /* 0x000000000f087348 */ /* 0x000fea0003c00000 */
[----:B------:R0:W1:Y:S02]  /*ece0*/  SHFL.IDX P6, R14, R13, R12, R11 ;  /* 0x0000000c0d0e7389 */ /* 0x00006400000c000b */
[----:B01----:R-:W-:Y:S01]  /*ecf0*/  ENDCOLLECTIVE ;  /* 0x000000000000791b */ /* 0x003fe20003800000 */
.L_x_2331:
[----:B------:R-:W-:Y:S01]  /*ed00*/  MOV R13, R5 ;  /* 0x00000005000d7202 */ /* 0x000fe20000000f00 */
[----:B------:R-:W-:Y:S01]  /*ed10*/  IMAD.MOV.U32 R12, RZ, RZ, 0x1 ;  /* 0x00000001ff0c7424 */ /* 0x000fe200078e00ff */
[----:B------:R-:W-:-:S05]  /*ed20*/  @!P0 LEA R14, P1, R37, R14, 0x1 ;  /* 0x0000000e250e8211 */ /* 0x000fca00078208ff */
[----:B------:R-:W-:Y:S02]  /*ed30*/  @!P0 IMAD.X R3, RZ, RZ, R2, P1 ;  /* 0x000000ffff038224 */ /* 0x000fe400008e0602 */
[----:B------:R-:W-:-:S07]  /*ed40*/  @!P0 IMAD.MOV.U32 R2, RZ, RZ, R14 ;  /* 0x000000ffff028224 */ /* 0x000fce00078e000e */
[----:B------:R-:W-:Y:S05]  /*ed50*/  WARPSYNC.COLLECTIVE R15, `(.L_x_2332) ;  /* 0x000000000f087348 */ /* 0x000fea0003c00000 */
[----:B------:R0:W1:Y:S02]  /*ed60*/  SHFL.IDX P6, R14, R13, R12, R11 ;  /* 0x0000000c0d0e7389 */ /* 0x00006400000c000b */
[----:B01----:R-:W-:Y:S01]  /*ed70*/  ENDCOLLECTIVE ;  /* 0x000000000000791b */ /* 0x003fe20003800000 */
.L_x_2332:
        /* <DEDUP_REMOVED lines=12> */
.L_x_2333:
[----:B------:R-:W-:Y:S02]  /*ee40*/  IMAD.MOV.U32 R13, RZ, RZ, R5 ;  /* 0x000000ffff0d7224 */ /* 0x000fe400078e0005 */
[----:B------:R-:W-:Y:S01]  /*ee50*/  IMAD.MOV.U32 R12, RZ, RZ, 0x2 ;  /* 0x00000002ff0c7424 */ /* 0x000fe200078e00ff */
[----:B------:R-:W-:-:S05]  /*ee60*/  @!P0 LEA R14, P1, R37, R14, 0x1 ;  /* 0x0000000e250e8211 */ /* 0x000fca00078208ff */
[----:B------:R-:W-:-:S08]  /*ee70*/  @!P0 IMAD.MOV.U32 R2, RZ, RZ, R14 ;  /* 0x000000ffff028224 */ /* 0x000fd000078e000e */
[----:B------:R-:W-:Y:S05]  /*ee80*/  WARPSYNC.COLLECTIVE R15, `(.L_x_2334) ;  /* 0x000000000f087348 */ /* 0x000fea0003c00000 */
[----:B------:R0:W1:Y:S02]  /*ee90*/  SHFL.IDX P6, R14, R13, R12, R11 ;  /* 0x0000000c0d0e7389 */ /* 0x00006400000c000b */
[----:B01----:R-:W-:Y:S01]  /*eea0*/  ENDCOLLECTIVE ;  /* 0x000000000000791b */ /* 0x003fe20003800000 */
.L_x_2334:
        /* <DEDUP_REMOVED lines=15> */
.L_x_2335:
[----:B------:R-:W-:Y:S02]  /*efa0*/  IMAD.MOV.U32 R13, RZ, RZ, R5 ;  /* 0x000000ffff0d7224 */ /* 0x000fe400078e0005 */
[----:B------:R-:W-:Y:S01]  /*efb0*/  IMAD.MOV.U32 R12, RZ, RZ, 0x3 ;  /* 0x00000003ff0c7424 */ /* 0x000fe200078e00ff */
[----:B------:R-:W-:-:S04]  /*efc0*/  @!P0 LEA R14, P1, R37, R14, 0x1 ;  /* 0x0000000e250e8211 */ /* 0x000fc800078208ff */
[----:B------:R-:W-:Y:S01]  /*efd0*/  @!P0 IADD3.X R7, RZ, R6, RZ, P1, !PT ;  /* 0x00000006ff078210 */ /* 0x000fe20000ffe4ff */
[----:B------:R-:W-:-:S08]  /*efe0*/  @!P0 IMAD.MOV.U32 R2, RZ, RZ, R14 ;  /* 0x000000ffff028224 */ /* 0x000fd000078e000e */
[----:B------:R-:W-:Y:S05]  /*eff0*/  WARPSYNC.COLLECTIVE R15, `(.L_x_2336) ;  /* 0x000000000f087348 */ /* 0x000fea0003c00000 */
[----:B------:R0:W1:Y:S02]  /*f000*/  SHFL.IDX P6, R14, R13, R12, R11 ;  /* 0x0000000c0d0e7389 */ /* 0x00006400000c000b */
[----:B01----:R-:W-:Y:S01]  /*f010*/  ENDCOLLECTIVE ;  /* 0x000000000000791b */ /* 0x003fe20003800000 */
.L_x_2336:
[----:B------:R-:W-:Y:S02]  /*f020*/  VIADD R6, R4, 0x30 ;  /* 0x0000003004067836 */ /* 0x000fe40000000000 */
[----:B------:R-:W-:-:S05]  /*f030*/  @!P0 IMAD.MOV.U32 R3, RZ, RZ, R7 ;  /* 0x000000ffff038224 */ /* 0x000fca00078e0007 */
[----:B------:R-:W-:Y:S01]  /*f040*/  @!PT LDS RZ, [RZ] ;  /* 0x00000000fffff984 */ /* 0x000fe20000000800 */
[----:B------:R-:W-:Y:S01]  /*f050*/  @!PT LDS RZ, [RZ] ;  /* 0x00000000fffff984 */ /* 0x000fe20000000800 */
[----:B------:R-:W-:Y:S01]  /*f060*/  @!PT LDS RZ, [RZ] ;  /* 0x00000000fffff984 */ /* 0x000fe20000000800 */
[----:B------:R0:W-:Y:S04]  /*f070*/  @!P0 LDGSTS.E.BYPASS.LTC128B.128 [R31+0xd400], desc[UR36][R2.64], !P3 ;  /* 0x0d400000021f8fae */ /* 0x0001e8000d901d64 */
[----:B------:R0:W-:Y:S01]  /*f080*/  @!P0 LDGSTS.E.BYPASS.LTC128B.128 [R31+0x11400], desc[UR36][R2.64+0x80], !P4 ;  /* 0x11400080021f8fae */ /* 0x0001e2000e101d64 */
[----:B------:R-:W-:-:S03]  /*f090*/  IMAD.MOV.U32 R13, RZ, RZ, R0 ;  /* 0x000000ffff0d7224 */ /* 0x000fc600078e0000 */
[----:B------:R0:W-:Y:S01]  /*f0a0*/  @!P0 LDGSTS.E.BYPASS.LTC128B.128 [R31+0x15400], desc[UR36][R2.64+0x100], !P5 ;  /* 0x15400100021f8fae */ /* 0x0001e2000e901d64 */
[----:B------:R-:W-:Y:S02]  /*f0b0*/  ISETP.GE.AND P0, PT, R6, UR39, PT ;  /* 0x0000002706007c0c */ /* 0x000fe4000bf06270 */
[----:B------:R-:W-:-:S11]  /*f0c0*/  MOV R6, R14 ;  /* 0x0000000e00067202 */ /* 0x000fd60000000f00 */
[----:B0-----:R-:W-:Y:S05]  /*f0d0*/  WARPSYNC.COLLECTIVE R15, `(.L_x_2337) ;  /* 0x000000000f087348 */ /* 0x001fea0003c00000 */
[----:B------:R1:W2:Y:S02]  /*f0e0*/  SHFL.IDX P6, R14, R13, R12, R11 ;  /* 0x0000000c0d0e7389 */ /* 0x0002a400000c000b */
[----:B012---:R-:W-:Y:S01]  /*f0f0*/  ENDCOLLECTIVE ;  /* 0x000000000000791b */ /* 0x007fe20003800000 */
.L_x_2337:
[----:B------:R-:W-:Y:S01]  /*f100*/  MOV R13, R5 ;  /* 0x00000005000d7202 */ /* 0x000fe20000000f00 */
[----:B------:R-:W-:Y:S01]  /*f110*/  IMAD.MOV.U32 R12, RZ, RZ, 0x4 ;  /* 0x00000004ff0c7424 */ /* 0x000fe200078e00ff */
[----:B------:R-:W-:-:S05]  /*f120*/  @!P0 LEA R14, P1, R37, R14, 0x1 ;  /* 0x0000000e250e8211 */ /* 0x000fca00078208ff */
[----:B------:R-:W-:-:S08]  /*f130*/  @!P0 IMAD.MOV.U32 R2, RZ, RZ, R14 ;  /* 0x000000ffff028224 */ /* 0x000fd000078e000e */
[----:B------:R-:W-:Y:S05]  /*f140*/  WARPSYNC.COLLECTIVE R15, `(.L_x_2338) ;  /* 0x000000000f087348 */ /* 0x000fea0003c00000 */
[----:B------:R0:W1:Y:S02]  /*f150*/  SHFL.IDX P6, R14, R13, R12, R11 ;  /* 0x0000000c0d0e7389 */ /* 0x00006400000c000b */
[----:B01----:R-:W-:Y:S01]  /*f160*/  ENDCOLLECTIVE ;  /* 0x000000000000791b */ /* 0x003fe20003800000 */
.L_x_2338:
        /* <DEDUP_REMOVED lines=15> */
.L_x_2339:
[----:B------:R-:W-:Y:S02]  /*f260*/  IMAD.MOV.U32 R13, RZ, RZ, R5 ;  /* 0x000000ffff0d7224 */ /* 0x000fe400078e0005 */
[----:B------:R-:W-:Y:S01]  /*f270*/  IMAD.MOV.U32 R12, RZ, RZ, 0x5 ;  /* 0x00000005ff0c7424 */ /* 0x000fe200078e00ff */
[----:B------:R-:W-:-:S05]  /*f280*/  @!P0 LEA R14, P1, R37, R14, 0x1 ;  /* 0x0000000e250e8211 */ /* 0x000fca00078208ff */
[----:B------:R-:W-:-:S08]  /*f290*/  @!P0 IMAD.MOV.U32 R2, RZ, RZ, R14 ;  /* 0x000000ffff028224 */ /* 0x000fd000078e000e */
[----:B------:R-:W-:Y:S05]  /*f2a0*/  WARPSYNC.COLLECTIVE R15, `(.L_x_2340) ;  /* 0x000000000f087348 */ /* 0x000fea0003c00000 */
[----:B------:R0:W1:Y:S02]  /*f2b0*/  SHFL.IDX P6, R14, R13, R12, R11 ;  /* 0x0000000c0d0e7389 */ /* 0x00006400000c000b */
[----:B01----:R-:W-:Y:S01]  /*f2c0*/  ENDCOLLECTIVE ;  /* 0x000000000000791b */ /* 0x003fe20003800000 */
.L_x_2340:
        /* <DEDUP_REMOVED lines=15> */
.L_x_2341:
        /* <DEDUP_REMOVED lines=8> */
.L_x_2342:
        /* <DEDUP_REMOVED lines=14> */
.L_x_2343:
[----:B------:R-:W-:Y:S01]  /*f520*/  IMAD.MOV.U32 R13, RZ, RZ, R5 ;  /* 0x000000ffff0d7224 */ /* 0x000fe200078e0005 */
[----:B------:R-:W-:Y:S02]  /*f530*/  MOV R12, 0x7 ;  /* 0x00000007000c7802 */ /* 0x000fe40000000f00 */
[----:B------:R-:W-:-:S05]  /*f540*/  @!P0 LEA R14, P1, R37, R14, 0x1 ;  /* 0x0000000e250e8211 */ /* 0x000fca00078208ff */
[----:B------:R-:W-:-:S08]  /*f550*/  @!P0 IMAD.MOV.U32 R2, RZ, RZ, R14 ;  /* 0x000000ffff028224 */ /* 0x000fd000078e000e */
[----:B------:R-:W-:Y:S05]  /*f560*/  WARPSYNC.COLLECTIVE R15, `(.L_x_2344) ;  /* 0x000000000f087348 */ /* 0x000fea0003c00000 */
[----:B------:R0:W1:Y:S02]  /*f570*/  SHFL.IDX P6, R14, R13, R12, R11 ;  /* 0x0000000c0d0e7389 */ /* 0x00006400000c000b */
[----:B01----:R-:W-:Y:S01]  /*f580*/  ENDCOLLECTIVE ;  /* 0x000000000000791b */ /* 0x003fe20003800000 */
.L_x_2344:
        /* <DEDUP_REMOVED lines=13> */
.L_x_2345:
[----:B------:R-:W-:Y:S05]  /*f660*/  BRA `(.L_x_2346) ;  /* 0xffffffcc00347947 */ /* 0x000fea000383ffff */
.L_x_2272:
[----:B0-----:R0:W1:Y:S02]  /*f670*/  SYNCS.PHASECHK.TRANS64.TRYWAIT P0, [R17+URZ+0x2a820], R0 ;  /* 0x02a82000110075a7 */ /* 0x001064000800017f */
[----:B-1----:R-:W-:Y:S05]  /*f680*/  @!P0 NANOSLEEP.SYNCS 0x989680 ;  /* 0x009896800000895d */ /* 0x002fea0003900000 */
[----:B------:R-:W1:Y:S02]  /*f690*/  @!P0 SYNCS.PHASECHK.TRANS64 P0, [R17+URZ+0x2a820], R0 ;  /* 0x02a82000110085a7 */ /* 0x000e64000800007f */
[----:B-1----:R-:W-:Y:S05]  /*f6a0*/  @!P0 BRA `(.L_x_2272) ;  /* 0xfffffffc00f08947 */ /* 0x002fea000383ffff */
[----:B------:R-:W-:Y:S05]  /*f6b0*/  BRA `(.L_x_2347) ;  /* 0xffffffcc00987947 */ /* 0x000fea000383ffff */
.L_x_2276:
[----:B0-----:R0:W1:Y:S02]  /*f6c0*/  SYNCS.PHASECHK.TRANS64.TRYWAIT P0, [R6+URZ+0x2a840], R3 ;  /* 0x02a84003060075a7 */ /* 0x001064000800017f */
[----:B-1----:R-:W-:Y:S05]  /*f6d0*/  @!P0 NANOSLEEP.SYNCS 0x989680 ;  /* 0x009896800000895d */ /* 0x002fea0003900000 */
[----:B------:R-:W1:Y:S02]  /*f6e0*/  @!P0 SYNCS.PHASECHK.TRANS64 P0, [R6+URZ+0x2a840], R3 ;  /* 0x02a84003060085a7 */ /* 0x000e64000800007f */
[----:B-1----:R-:W-:Y:S05]  /*f6f0*/  @!P0 BRA `(.L_x_2276) ;  /* 0xfffffffc00f08947 */ /* 0x002fea000383ffff */
[----:B------:R-:W-:Y:S05]  /*f700*/  BRA `(.L_x_2348) ;  /* 0xffffffd000587947 */ /* 0x000fea000383ffff */
.L_x_2277:
        /* <DEDUP_REMOVED lines=8> */
.L_x_2350:
[----:B------:R-:W-:Y:S05]  /*f790*/  BSYNC B1 ;  /* 0x0000000000017941 */ /* 0x000fea0003800000 */
.L_x_2349:
[----:B------:R-:W-:Y:S01]  /*f7a0*/  IMAD.MOV.U32 R13, RZ, RZ, R7 ;  /* 0x000000ffff0d7224 */ /* 0x000fe200078e0007 */
[----:B------:R-:W-:Y:S01]  /*f7b0*/  SHF.L.U32 R5, R37, 0x1, RZ ;  /* 0x0000000125057819 */ /* 0x000fe200000006ff */
        /* <DEDUP_REMOVED lines=8> */
.L_x_2351:
[----:B------:R-:W-:Y:S02]  /*f840*/  IMAD.MOV.U32 R13, RZ, RZ, R10 ;  /* 0x000000ffff0d7224 */ /* 0x000fe400078e000a */
[----:B------:R-:W-:Y:S01]  /*f850*/  IMAD.MOV.U32 R12, RZ, RZ, 0x1 ;  /* 0x00000001ff0c7424 */ /* 0x000fe200078e00ff */
[----:B------:R-:W-:-:S13]  /*f860*/  IADD3 R2, P0, R14, R5, RZ ;  /* 0x000000050e027210 */ /* 0x000fda0007f1e0ff */
[----:B------:R-:W-:Y:S05]  /*f870*/  WARPSYNC.COLLECTIVE R15, `(.L_x_2352) ;  /* 0x000000000f087348 */ /* 0x000fea0003c00000 */
[----:B------:R0:W1:Y:S02]  /*f880*/  SHFL.IDX P6, R14, R13, R12, R11 ;  /* 0x0000000c0d0e7389 */ /* 0x00006400000c000b */
[----:B01----:R-:W-:Y:S01]  /*f890*/  ENDCOLLECTIVE ;  /* 0x000000000000791b */ /* 0x003fe20003800000 */
.L_x_2352:
[----:B------:R-:W-:-:S05]  /*f8a0*/  IMAD.X R3, RZ, RZ, R3, P0 ;  /* 0x000000ffff037224 */ /* 0x000fca00000e0603 */
        /* <DEDUP_REMOVED lines=11> */
.L_x_2353:
[----:B------:R-:W-:Y:S02]  /*f960*/  IMAD.MOV.U32 R13, RZ, RZ, R10 ;  /* 0x000000ffff0d7224 */ /* 0x000fe400078e000a */
[----:B------:R-:W-:Y:S01]  /*f970*/  IMAD.MOV.U32 R12, RZ, RZ, 0x2 ;  /* 0x00000002ff0c7424 */ /* 0x000fe200078e00ff */
[----:B------:R-:W-:-:S13]  /*f980*/  IADD3 R2, P0, R14, R5, RZ ;  /* 0x000000050e027210 */ /* 0x000fda0007f1e0ff */
[----:B------:R-:W-:Y:S05]  /*f990*/  WARPSYNC.COLLECTIVE R15, `(.L_x_2354) ;  /* 0x000000000f087348 */ /* 0x000fea0003c00000 */
[----:B------:R0:W1:Y:S02]  /*f9a0*/  SHFL.IDX P6, R14, R13, R12, R11 ;  /* 0x0000000c0d0e7389 */ /* 0x00006400000c000b */
[----:B01----:R-:W-:Y:S01]  /*f9b0*/  ENDCOLLECTIVE ;  /* 0x000000000000791b */ /* 0x003fe20003800000 */
.L_x_2354:
        /* <DEDUP_REMOVED lines=12> */
.L_x_2355:
[----:B------:R-:W-:Y:S02]  /*fa80*/  IMAD.MOV.U32 R13, RZ, RZ, R10 ;  /* 0x000000ffff0d7224 */ /* 0x000fe400078e000a */
[----:B------:R-:W-:Y:S01]  /*fa90*/  IMAD.MOV.U32 R12, RZ, RZ, 0x3 ;  /* 0x00000003ff0c7424 */ /* 0x000fe200078e00ff */
[----:B------:R-:W-:-:S13]  /*faa0*/  IADD3 R2, P0, R14, R5, RZ ;  /* 0x000000050e027210 */ /* 0x000fda0007f1e0ff */
[----:B------:R-:W-:Y:S05]  /*fab0*/  WARPSYNC.COLLECTIVE R15, `(.L_x_2356) ;  /* 0x000000000f087348 */ /* 0x000fea0003c00000 */
[----:B------:R0:W1:Y:S02]  /*fac0*/  SHFL.IDX P6, R14, R13, R12, R11 ;  /* 0x0000000c0d0e7389 */ /* 0x00006400000c000b */
[----:B01----:R-:W-:Y:S01]  /*fad0*/  ENDCOLLECTIVE ;  /* 0x000000000000791b */ /* 0x003fe20003800000 */
.L_x_2356:
[----:B------:R-:W-:-:S05]  /*fae0*/  IADD3.X R3, RZ, R35, RZ, P0, !PT ;  /* 0x00000023ff037210 */ /* 0x000fca00007fe4ff */
        /* <DEDUP_REMOVED lines=11> */
.L_x_2357:
[----:B------:R-:W-:Y:S01]  /*fba0*/  MOV R13, R10 ;  /* 0x0000000a000d7202 */ /* 0x000fe20000000f00 */
[----:B------:R-:W-:Y:S01]  /*fbb0*/  IMAD.MOV.U32 R12, RZ, RZ, 0x4 ;  /* 0x00000004ff0c7424 */ /* 0x000fe200078e00ff */
[----:B------:R-:W-:-:S13]  /*fbc0*/  IADD3 R2, P0, R14, R5, RZ ;  /* 0x000000050e027210 */ /* 0x000fda0007f1e0ff */
[----:B------:R-:W-:Y:S05]  /*fbd0*/  WARPSYNC.COLLECTIVE R15, `(.L_x_2358) ;  /* 0x000000000f087348 */ /* 0x000fea0003c00000 */
[----:B------:R0:W1:Y:S02]  /*fbe0*/  SHFL.IDX P6, R14, R13, R12, R11 ;  /* 0x0000000c0d0e7389 */ /* 0x00006400000c000b */
[----:B01----:R-:W-:Y:S01]  /*fbf0*/  ENDCOLLECTIVE ;  /* 0x000000000000791b */ /* 0x003fe20003800000 */
.L_x_2358:
        /* <DEDUP_REMOVED lines=12> */
.L_x_2359:
[----:B------:R-:W-:Y:S01]  /*fcc0*/  IMAD.MOV.U32 R13, RZ, RZ, R10 ;  /* 0x000000ffff0d7224 */ /* 0x000fe200078e000a */
[----:B------:R-:W-:Y:S02]  /*fcd0*/  MOV R12, 0x5 ;  /* 0x00000005000c7802 */ /* 0x000fe40000000f00 */
[----:B------:R-:W-:-:S13]  /*fce0*/  IADD3 R2, P0, R14, R5, RZ ;  /* 0x000000050e027210 */ /* 0x000fda0007f1e0ff */
[----:B------:R-:W-:Y:S05]  /*fcf0*/  WARPSYNC.COLLECTIVE R15, `(.L_x_2360) ;  /* 0x000000000f087348 */ /* 0x000fea0003c00000 */
[----:B------:R0:W1:Y:S02]  /*fd00*/  SHFL.IDX P6, R14, R13, R12, R11 ;  /* 0x0000000c0d0e7389 */ /* 0x00006400000c000b */
[----:B01----:R-:W-:Y:S01]  /*fd10*/  ENDCOLLECTIVE ;  /* 0x000000000000791b */ /* 0x003fe20003800000 */
.L_x_2360:
        /* <DEDUP_REMOVED lines=12> */
.L_x_2361:
[----:B------:R-:W-:Y:S05]  /*fde0*/  BRA `(.L_x_2362) ;  /* 0xffffffcc00a87947 */ /* 0x000fea000383ffff */
.L_x_2282:
[----:B0-----:R0:W1:Y:S02]  /*fdf0*/  SYNCS.PHASECHK.TRANS64.TRYWAIT P0, [R6+URZ+0x2a860], R3 ;  /* 0x02a86003060075a7 */ /* 0x001064000800017f */
[----:B-1----:R-:W-:Y:S05]  /*fe00*/  @!P0 NANOSLEEP.SYNCS 0x989680 ;  /* 0x009896800000895d */ /* 0x002fea0003900000 */
[----:B------:R-:W1:Y:S02]  /*fe10*/  @!P0 SYNCS.PHASECHK.TRANS64 P0, [R6+URZ+0x2a860], R3 ;  /* 0x02a86003060085a7 */ /* 0x000e64000800007f */
[----:B-1----:R-:W-:Y:S05]  /*fe20*/  @!P0 BRA `(.L_x_2282) ;  /* 0xfffffffc00f08947 */ /* 0x002fea000383ffff */
[----:B------:R-:W-:Y:S05]  /*fe30*/  BRA `(.L_x_2363) ;  /* 0xffffffd000047947 */ /* 0x000fea000383ffff */
.L_x_2283:
        /* <DEDUP_REMOVED lines=8> */
.L_x_2365:
[----:B------:R-:W-:Y:S05]  /*fec0*/  BSYNC B1 ;  /* 0x0000000000017941 */ /* 0x000fea0003800000 */
.L_x_2364:
        /* <DEDUP_REMOVED lines=9> */
.L_x_2366:
[----:B------:R-:W-:Y:S02]  /*ff60*/  IMAD.MOV.U32 R13, RZ, RZ, R19 ;  /* 0x000000ffff0d7224 */ /* 0x000fe400078e0013 */
[----:B------:R-:W-:Y:S01]  /*ff70*/  IMAD.MOV.U32 R12, RZ, RZ, 0x1 ;  /* 0x00000001ff0c7424 */ /* 0x000fe200078e00ff */
[----:B------:R-:W-:-:S13]  /*ff80*/  IADD3 R2, P0, R14, R5, RZ ;  /* 0x000000050e027210 */ /* 0x000fda0007f1e0ff */
[----:B------:R-:W-:Y:S05]  /*ff90*/  WARPSYNC.COLLECTIVE R15, `(.L_x_2367) ;  /* 0x000000000f087348 */ /* 0x000fea0003c00000 */
[----:B------:R0:W1:Y:S02]  /*ffa0*/  SHFL.IDX P6, R14, R13, R12, R11 ;  /* 0x0000000c0d0e7389 */ /* 0x00006400000c000b */
[----:B01----:R-:W-:Y:S01]  /*ffb0*/  ENDCOLLECTIVE ;  /* 0x000000000000791b */ /* 0x003fe20003800000 */
.L_x_2367:
[----:B------:R-:W-:Y:S02]  /*ffc0*/  IADD3.X R3, RZ, R3, RZ, P0, !PT ;  /* 0x00000003ff037210 */ /* 0x000fe400007fe4ff */
        /* <DEDUP_REMOVED lines=12> */
.L_x_2368:
[----:B------:R-:W-:Y:S02]  /*10090*/  IMAD.MOV.U32 R13, RZ, RZ, R19 ;  /* 0x000000ffff0d7224 */ /* 0x000fe400078e0013 */
[----:B------:R-:W-:Y:S01]  /*100a0*/  IMAD.MOV.U32 R12, RZ, RZ, 0x2 ;  /* 0x00000002ff0c7424 */ /* 0x000fe200078e00ff */
[----:B------:R-:W-:-:S13]  /*100b0*/  IADD3 R2, P0, R14, R5, RZ ;  /* 0x000000050e027210 */ /* 0x000fda0007f1e0ff */
[----:B------:R-:W-:Y:S05]  /*100c0*/  WARPSYNC.COLLECTIVE R15, `(.L_x_2369) ;  /* 0x000000000f087348 */ /* 0x000fea0003c00000 */
[----:B------:R0:W1:Y:S02]  /*100d0*/  SHFL.IDX P6, R14, R13, R12, R11 ;  /* 0x0000000c0d0e7389 */ /* 0x00006400000c000b */
[----:B01----:R-:W-:Y:S01]  /*100e0*/  ENDCOLLECTIVE ;  /* 0x000000000000791b */ /* 0x003fe20003800000 */
.L_x_2369:
        /* <DEDUP_REMOVED lines=13> */
.L_x_2370:
[----:B------:R-:W-:Y:S01]  /*101c0*/  MOV R13, R19 ;  /* 0x00000013000d7202 */ /* 0x000fe20000000f00 */
[----:B------:R-:W-:Y:S01]  /*101d0*/  IMAD.MOV.U32 R12, RZ, RZ, 0x3 ;  /* 0x00000003ff0c7424 */ /* 0x000fe200078e00ff */
[----:B------:R-:W-:-:S13]  /*101e0*/  IADD3 R2, P0, R14, R5, RZ ;  /* 0x000000050e027210 */ /* 0x000fda0007f1e0ff */
[----:B------:R-:W-:Y:S05]  /*101f0*/  WARPSYNC.COLLECTIVE R15, `(.L_x_2371) ;  /* 0x000000000f087348 */ /* 0x000fea0003c00000 */
[----:B------:R0:W1:Y:S02]  /*10200*/  SHFL.IDX P6, R14, R13, R12, R11 ;  /* 0x0000000c0d0e7389 */ /* 0x00006400000c000b */
[----:B01----:R-:W-:Y:S01]  /*10210*/  ENDCOLLECTIVE ;  /* 0x000000000000791b */ /* 0x003fe20003800000 */
.L_x_2371:
        /* <DEDUP_REMOVED lines=13> */
.L_x_2372:
[----:B------:R-:W-:Y:S01]  /*102f0*/  IMAD.MOV.U32 R13, RZ, RZ, R19 ;  /* 0x000000ffff0d7224 */ /* 0x000fe200078e0013 */
[----:B------:R-:W-:Y:S02]  /*10300*/  MOV R12, 0x4 ;  /* 0x00000004000c7802 */ /* 0x000fe40000000f00 */
[----:B------:R-:W-:-:S13]  /*10310*/  IADD3 R2, P0, R14, R5, RZ ;  /* 0x000000050e027210 */ /* 0x000fda0007f1e0ff */
[----:B------:R-:W-:Y:S05]  /*10320*/  WARPSYNC.COLLECTIVE R15, `(.L_x_2373) ;  /* 0x000000000f087348 */ /* 0x000fea0003c00000 */
[----:B------:R0:W1:Y:S02]  /*10330*/  SHFL.IDX P6, R14, R13, R12, R11 ;  /* 0x0000000c0d0e7389 */ /* 0x00006400000c000b */
[----:B01----:R-:W-:Y:S01]  /*10340*/  ENDCOLLECTIVE ;  /* 0x000000000000791b */ /* 0x003fe20003800000 */
.L_x_2373:
        /* <DEDUP_REMOVED lines=13> */
.L_x_2374:
[----:B------:R-:W-:Y:S02]  /*10420*/  IMAD.MOV.U32 R13, RZ, RZ, R19 ;  /* 0x000000ffff0d7224 */ /* 0x000fe400078e0013 */
[----:B------:R-:W-:Y:S01]  /*10430*/  IMAD.MOV.U32 R12, RZ, RZ, 0x5 ;  /* 0x00000005ff0c7424 */ /* 0x000fe200078e00ff */
[----:B------:R-:W-:-:S13]  /*10440*/  IADD3 R2, P0, R14, R5, RZ ;  /* 0x000000050e027210 */ /* 0x000fda0007f1e0ff */
[----:B------:R-:W-:Y:S05]  /*10450*/  WARPSYNC.COLLECTIVE R15, `(.L_x_2375) ;  /* 0x000000000f087348 */ /* 0x000fea0003c00000 */
[----:B------:R0:W1:Y:S02]  /*10460*/  SHFL.IDX P6, R14, R13, R12, R11 ;  /* 0x0000000c0d0e7389 */ /* 0x00006400000c000b */
[----:B01----:R-:W-:Y:S01]  /*10470*/  ENDCOLLECTIVE ;  /* 0x000000000000791b */ /* 0x003fe20003800000 */
.L_x_2375:
        /* <DEDUP_REMOVED lines=12> */
.L_x_2376:
[----:B------:R-:W-:Y:S01]  /*10540*/  @!PT LDS RZ, [RZ] ;  /* 0x00000000fffff984 */ /* 0x000fe20000000800 */
[----:B------:R-:W-:Y:S01]  /*10550*/  @!PT LDS RZ, [RZ] ;  /* 0x00000000fffff984 */ /* 0x000fe20000000800 */
[----:B------:R-:W-:Y:S01]  /*10560*/  @!PT LDS RZ, [RZ] ;  /* 0x00000000fffff984 */ /* 0x000fe20000000800 */
[----:B------:R0:W-:Y:S01]  /*10570*/  LDGSTS.E.BYPASS.LTC128B.128 [R7+0x5400], desc[UR36][R2.64+0x80], !P0 ;  /* 0x0540008002077fae */ /* 0x0001e2000c101d64 */
[----:B------:R-:W-:Y:S05]  /*10580*/  BRA `(.L_x_2377) ;  /* 0xffffffcc00007947 */ /* 0x000fea000383ffff */
.L_x_2291:
[----:B0-----:R0:W1:Y:S02]  /*10590*/  SYNCS.PHASECHK.TRANS64.TRYWAIT P0, [R4+URZ+0x2a860], R3 ;  /* 0x02a86003040075a7 */ /* 0x001064000800017f */
[----:B-1----:R-:W-:Y:S05]  /*105a0*/  @!P0 NANOSLEEP.SYNCS 0x989680 ;  /* 0x009896800000895d */ /* 0x002fea0003900000 */
[----:B------:R-:W1:Y:S02]  /*105b0*/  @!P0 SYNCS.PHASECHK.TRANS64 P0, [R4+URZ+0x2a860], R3 ;  /* 0x02a86003040085a7 */ /* 0x000e64000800007f */
[----:B-1----:R-:W-:Y:S05]  /*105c0*/  @!P0 BRA `(.L_x_2291) ;  /* 0xfffffffc00f08947 */ /* 0x002fea000383ffff */
[----:B------:R-:W-:Y:S05]  /*105d0*/  BRA `(.L_x_2378) ;  /* 0xffffffd0001c7947 */ /* 0x000fea000383ffff */
.L_x_2292:
        /* <DEDUP_REMOVED lines=8> */
.L_x_2380:
[----:B------:R-:W-:Y:S05]  /*10660*/  BSYNC B0 ;  /* 0x0000000000007941 */ /* 0x000fea0003800000 */
.L_x_2379:
[----:B------:R-:W-:Y:S01]  /*10670*/  IMAD.MOV.U32 R13, RZ, RZ, R18 ;  /* 0x000000ffff0d7224 */ /* 0x000fe200078e0012 */
[----:B------:R-:W-:Y:S01]  /*10680*/  MOV R0, R14 ;  /* 0x0000000e00007202 */ /* 0x000fe20000000f00 */
[----:B------:R-:W-:Y:S02]  /*10690*/  IMAD.MOV.U32 R12, RZ, RZ, RZ ;  /* 0x000000ffff0c7224 */ /* 0x000fe400078e00ff */
[----:B------:R-:W-:Y:S02]  /*106a0*/  IMAD.MOV.U32 R11, RZ, RZ, 0x181f ;  /* 0x0000181fff0b7424 */ /* 0x000fe400078e00ff */
[----:B------:R-:W-:Y:S02]  /*106b0*/  IMAD.MOV.U32 R15, RZ, RZ, -0x1 ;  /* 0xffffffffff0f7424 */ /* 0x000fe400078e00ff */
[----:B------:R-:W-:-:S07]  /*106c0*/  IMAD.SHL.U32 R6, R37, 0x2, RZ ;  /* 0x0000000225067824 */ /* 0x000fce00078e00ff */
[----:B------:R-:W-:Y:S05]  /*106d0*/  WARPSYNC.COLLECTIVE R15, `(.L_x_2381) ;  /* 0x000000000f087348 */ /* 0x000fea0003c00000 */
[----:B------:R0:W1:Y:S02]  /*106e0*/  SHFL.IDX P6, R14, R13, R12, R11 ;  /* 0x0000000c0d0e7389 */ /* 0x00006400000c000b */
[----:B01----:R-:W-:Y:S01]  /*106f0*/  ENDCOLLECTIVE ;  /* 0x000000000000791b */ /* 0x003fe20003800000 */
.L_x_2381:
[----:B------:R-:W-:Y:S02]  /*10700*/  IMAD.MOV.U32 R13, RZ, RZ, R19 ;  /* 0x000000ffff0d7224 */ /* 0x000fe400078e0013 */
[----:B------:R-:W-:Y:S01]  /*10710*/  IMAD.MOV.U32 R12, RZ, RZ, 0x1 ;  /* 0x00000001ff0c7424 */ /* 0x000fe200078e00ff */
[----:B------:R-:W-:-:S13]  /*10720*/  IADD3 R2, P0, R14, R6, RZ ;  /* 0x000000060e027210 */ /* 0x000fda0007f1e0ff */
[----:B------:R-:W-:Y:S05]  /*10730*/  WARPSYNC.COLLECTIVE R15, `(.L_x_2382) ;  /* 0x000000000f087348 */ /* 0x000fea0003c00000 */
[----:B------:R0:W1:Y:S02]  /*10740*/  SHFL.IDX P6, R14, R13, R12, R11 ;  /* 0x0000000c0d0e7389 */ /* 0x00006400000c000b */
[----:B01----:R-:W-:Y:S01]  /*10750*/  ENDCOLLECTIVE ;  /* 0x000000000000791b */ /* 0x003fe20003800000 */
.L_x_2382:
[----:B------:R-:W-:Y:S01]  /*10760*/  IADD3.X R3, RZ, R0, RZ, P0, !PT ;  /* 0x00000000ff037210 */ /* 0x000fe200007fe4ff */
[----:B------:R-:W-:Y:S01]  /*10770*/  IMAD R0, R8, 0x2, R17 ;  /* 0x0000000208007824 */ /* 0x000fe200078e0211 */
        /* <DEDUP_REMOVED lines=11> */
.L_x_2383:
        /* <DEDUP_REMOVED lines=10> */
.L_x_2384:
[----:B------:R-:W-:Y:S02]  /*108d0*/  IADD3.X R3, RZ, R7, RZ, P0, !PT ;  /* 0x00000007ff037210 */ /* 0x000fe400007fe4ff */
        /* <DEDUP_REMOVED lines=11> */
.L_x_2385:
        /* <DEDUP_REMOVED lines=10> */
.L_x_2386:
        /* <DEDUP_REMOVED lines=12> */
.L_x_2387:
        /* <DEDUP_REMOVED lines=10> */
.L_x_2388:
        /* <DEDUP_REMOVED lines=12> */
.L_x_2389:
        /* <DEDUP_REMOVED lines=10> */
.L_x_2390:
        /* <DEDUP_REMOVED lines=12> */
.L_x_2391:
[----:B------:R-:W-:Y:S01]  /*10db0*/  @!PT LDS RZ, [RZ] ;  /* 0x00000000fffff984 */ /* 0x000fe20000000800 */
[----:B------:R-:W-:Y:S01]  /*10dc0*/  @!PT LDS RZ, [RZ] ;  /* 0x00000000fffff984 */ /* 0x000fe20000000800 */
[----:B------:R-:W-:Y:S01]  /*10dd0*/  @!PT LDS RZ, [RZ] ;  /* 0x00000000fffff984 */ /* 0x000fe20000000800 */
[----:B------:R1:W-:Y:S01]  /*10de0*/  LDGSTS.E.BYPASS.LTC128B.128 [R0+0x5400], desc[UR36][R2.64+0x80], !P0 ;  /* 0x0540008002007fae */ /* 0x0003e2000c101d64 */
[----:B------:R-:W-:Y:S05]  /*10df0*/  BRA `(.L_x_2392) ;  /* 0xffffffc800e07947 */ /* 0x000fea000383ffff */
.L_x_2297:
        /* <DEDUP_REMOVED lines=8> */
.L_x_2394:
[----:B------:R-:W-:Y:S05]  /*10e80*/  BSYNC B0 ;  /* 0x0000000000007941 */ /* 0x000fea0003800000 */
.L_x_2393:
[----:B------:R-:W-:Y:S05]  /*10e90*/  BRA `(.L_x_2395) ;  /* 0xffffffcc00607947 */ /* 0x000fea000383ffff */
.L_x_2300:
[----:B-1----:R1:W2:Y:S02]  /*10ea0*/  SYNCS.PHASECHK.TRANS64.TRYWAIT P0, [R4+URZ+0x2a820], R0 ;  /* 0x02a82000040075a7 */ /* 0x0022a4000800017f */
[----:B--2---:R-:W-:Y:S05]  /*10eb0*/  @!P0 NANOSLEEP.SYNCS 0x989680 ;  /* 0x009896800000895d */ /* 0x004fea0003900000 */
[----:B------:R-:W2:Y:S02]  /*10ec0*/  @!P0 SYNCS.PHASECHK.TRANS64 P0, [R4+URZ+0x2a820], R0 ;  /* 0x02a82000040085a7 */ /* 0x000ea4000800007f */
[----:B--2---:R-:W-:Y:S05]  /*10ed0*/  @!P0 BRA `(.L_x_2300) ;  /* 0xfffffffc00f08947 */ /* 0x004fea000383ffff */
[----:B------:R-:W-:Y:S05]  /*10ee0*/  BRA `(.L_x_2396) ;  /* 0xffffffcc00a87947 */ /* 0x000fea000383ffff */
.L_x_2301:
[----:B------:R-:W2:Y:S01]  /*10ef0*/  S2R R2, SR_TID.X ;  /* 0x0000000000027919 */ /* 0x000ea20000002100 */
[----:B------:R-:W-:Y:S01]  /*10f00*/  BSSY B0, `(.L_x_2397) ;  /* 0x000000a000007945 */ /* 0x000fe20003800000 */
[----:B------:R-:W-:Y:S02]  /*10f10*/  IMAD.MOV.U32 R12, RZ, RZ, RZ ;  /* 0x000000ffff0c7224 */ /* 0x000fe400078e00ff */
[----:B------:R-:W-:Y:S02]  /*10f20*/  IMAD.MOV.U32 R11, RZ, RZ, 0x1f ;  /* 0x0000001fff0b7424 */ /* 0x000fe400078e00ff */
[----:B------:R-:W-:Y:S01]  /*10f30*/  IMAD.MOV.U32 R15, RZ, RZ, -0x1 ;  /* 0xffffffffff0f7424 */ /* 0x000fe200078e00ff */
[----:B--2---:R-:W-:-:S04]  /*10f40*/  SHF.R.U32.HI R2, RZ, 0x5, R2 ;  /* 0x00000005ff027819 */ /* 0x004fc80000011602 */
[----:B------:R-:W-:-:S04]  /*10f50*/  LOP3.LUT R2, R2, 0x3, RZ, 0xc0, !PT ;  /* 0x0000000302027812 */ /* 0x000fc800078ec0ff */
[----:B------:R-:W-:-:S07]  /*10f60*/  MOV R13, R2 ;  /* 0x00000002000d7202 */ /* 0x000fce0000000f00 */
[----:B01---5:R-:W-:Y:S05]  /*10f70*/  WARPSYNC.COLLECTIVE R15, `(.L_x_2398) ;  /* 0x000000000f087348 */ /* 0x023fea0003c00000 */
[----:B------:R2:W3:Y:S02]  /*10f80*/  SHFL.IDX P6, R14, R13, R12, R11 ;  /* 0x0000000c0d0e7389 */ /* 0x0004e400000c000b */
[----:B0123-5:R-:W-:Y:S01]  /*10f90*/  ENDCOLLECTIVE ;  /* 0x000000000000791b */ /* 0x02ffe20003800000 */
.L_x_2398:
[----:B------:R-:W-:Y:S05]  /*10fa0*/  BSYNC B0 ;  /* 0x0000000000007941 */ /* 0x000fea0003800000 */
.L_x_2397:
[----:B------:R-:W-:Y:S05]  /*10fb0*/  BRA `(.L_x_2399) ;  /* 0xffffffcc00907947 */ /* 0x000fea000383ffff */
.L_x_2304:
[----:B------:R-:W-:Y:S01]  /*10fc0*/  BSSY B1, `(.L_x_2400) ;  /* 0x0000006000017945 */ /* 0x000fe20003800000 */
[----:B------:R-:W-:-:S07]  /*10fd0*/  IMAD.MOV.U32 R15, RZ, RZ, -0x1 ;  /* 0xffffffffff0f7424 */ /* 0x000fce00078e00ff */
[----:B01---5:R-:W-:Y:S05]  /*10fe0*/  WARPSYNC.COLLECTIVE R15, `(.L_x_2401) ;  /* 0x000000000f0c7348 */ /* 0x023fea0003c00000 */
[----:B------:R-:W-:Y:S02]  /*10ff0*/  ELECT P6, UR62, PT ;  /* 0x00000000003e782f */ /* 0x000fe400038c0000 */
[----:B------:R-:W-:Y:S01]  /*11000*/  MOV R14, UR62 ;  /* 0x0000003e000e7c02 */ /* 0x000fe20008000f00 */
[----:B01---5:R-:W-:Y:S10]  /*11010*/  ENDCOLLECTIVE ;  /* 0x000000000000791b */ /* 0x023ff40003800000 */
.L_x_2401:
[----:B------:R-:W-:Y:S05]  /*11020*/  BSYNC B1 ;  /* 0x0000000000017941 */ /* 0x000fea0003800000 */
.L_x_2400:
[----:B------:R-:W-:Y:S05]  /*11030*/  BRA `(.L_x_2402) ;  /* 0xffffffcc00887947 */ /* 0x000fea000383ffff */
.L_x_2306:
[----:B-1----:R1:W2:Y:S02]  /*11040*/  SYNCS.PHASECHK.TRANS64.TRYWAIT P1, [R5+URZ+0x2a840], R0 ;  /* 0x02a84000050075a7 */ /* 0x0022a4000802017f */
[----:B--2---:R-:W-:Y:S05]  /*11050*/  @!P1 NANOSLEEP.SYNCS 0x989680 ;  /* 0x009896800000995d */ /* 0x004fea0003900000 */
[----:B------:R-:W2:Y:S02]  /*11060*/  @!P1 SYNCS.PHASECHK.TRANS64 P1, [R5+URZ+0x2a840], R0 ;  /* 0x02a84000050095a7 */ /* 0x000ea4000802007f */
[----:B--2---:R-:W-:Y:S05]  /*11070*/  @!P1 BRA `(.L_x_2306) ;  /* 0xfffffffc00f09947 */ /* 0x004fea000383ffff */
[----:B------:R-:W-:Y:S05]  /*11080*/  BRA `(.L_x_2403) ;  /* 0xffffffcc00b07947 */ /* 0x000fea000383ffff */
.L_x_2308:
[----:B--2---:R2:W3:Y:S02]  /*11090*/  SYNCS.PHASECHK.TRANS64.TRYWAIT P1, [R23+URZ+0x2a840], R2 ;  /* 0x02a84002170075a7 */ /* 0x0044e4000802017f */
[----:B---3--:R-:W-:Y:S05]  /*110a0*/  @!P1 NANOSLEEP.SYNCS 0x989680 ;  /* 0x009896800000995d */ /* 0x008fea0003900000 */
[----:B------:R-:W3:Y:S02]  /*110b0*/  @!P1 SYNCS.PHASECHK.TRANS64 P1, [R23+URZ+0x2a840], R2 ;  /* 0x02a84002170095a7 */ /* 0x000ee4000802007f */
[----:B---3--:R-:W-:Y:S05]  /*110c0*/  @!P1 BRA `(.L_x_2308) ;  /* 0xfffffffc00f09947 */ /* 0x008fea000383ffff */
[----:B------:R-:W-:Y:S05]  /*110d0*/  BRA `(.L_x_2404) ;  /* 0xffffffcc00bc7947 */ /* 0x000fea000383ffff */
.L_x_2310:
[----:B---3--:R3:W4:Y:S02]  /*110e0*/  SYNCS.PHASECHK.TRANS64.TRYWAIT P1, [R5+URZ+0x2a860], R0 ;  /* 0x02a86000050075a7 */ /* 0x008724000802017f */
[----:B----4-:R-:W-:Y:S05]  /*110f0*/  @!P1 NANOSLEEP.SYNCS 0x989680 ;  /* 0x009896800000995d */ /* 0x010fea0003900000 */
[----:B------:R-:W4:Y:S02]  /*11100*/  @!P1 SYNCS.PHASECHK.TRANS64 P1, [R5+URZ+0x2a860], R0 ;  /* 0x02a86000050095a7 */ /* 0x000f24000802007f */
[----:B----4-:R-:W-:Y:S05]  /*11110*/  @!P1 BRA `(.L_x_2310) ;  /* 0xfffffffc00f09947 */ /* 0x010fea000383ffff */
[----:B------:R-:W-:Y:S05]  /*11120*/  BRA `(.L_x_2405) ;  /* 0xffffffcc00b87947 */ /* 0x000fea000383ffff */
.L_x_2406:
        /* <DEDUP_REMOVED lines=13> */
.L_x_15527:


//--------------------- .text._ZN7cutlass13device_kernelIN5flash11enable_sm90INS1_16FlashAttnFwdSm90INS1_25CollectiveMainloopFwdSm90ILi2EN4cute5tupleIJNS5_1CILi1EEES8_S8_EEENS6_IJNS7_ILi128EEENS7_ILi96EEENS7_ILi192EEEEEELi128ENS_10bfloat16_tEfNS_4arch4Sm90ELb1ELb0ELb0ELb1ELb1ELb0ELb0ELb1ELb1ELb1ELb0ELb0EEENS1_21CollectiveEpilogueFwdINS6_IJSA_SA_SB_EEES9_SE_SG_Li256ELb1ELb1ELb0ELb0EEENS1_36VarlenDynamicPersistentTileSchedulerILi128ELi96ELi256ELi128ELb0ELb1ELb1ELb1ELb1ELb1EEEEEEEEEvNT_6ParamsE --------------------------
	.section	.text._ZN7cutlass13device_kernelIN5flash11enable_sm90INS1_16FlashAttnFwdSm90INS1_25CollectiveMainloopFwdSm90ILi2EN4cute5tupleIJNS5_1CILi1EEES8_S8_EEENS6_IJNS7_ILi128EEENS7_ILi96EEENS7_ILi192EEEEEELi128ENS_10bfloat16_tEfNS_4arch4Sm90ELb1ELb0ELb0ELb1ELb1ELb0ELb0ELb1ELb1ELb1ELb0ELb0EEENS1_21CollectiveEpilogueFwdINS6_IJSA_SA_SB_EEES9_SE_SG_Li256ELb1ELb1ELb0ELb0EEENS1_36VarlenDynamicPersistentTileSchedulerILi128ELi96ELi256ELi128ELb0ELb1ELb1ELb1ELb1ELb1EEEEEEEEEvNT_6ParamsE,"ax",@progbits
	.align	128
.text._ZN7cutlass13device_kernelIN5flash11enable_sm90INS1_16FlashAttnFwdSm90INS1_25CollectiveMainloopFwdSm90ILi2EN4cute5tupleIJNS5_1CILi1EEES8_S8_EEENS6_IJNS7_ILi128EEENS7_ILi96EEENS7_ILi192EEEEEELi128ENS_10bfloat16_tEfNS_4arch4Sm90ELb1ELb0ELb0ELb1ELb1ELb0ELb0ELb1ELb1ELb1ELb0ELb0EEENS1_21CollectiveEpilogueFwdINS6_IJSA_SA_SB_EEES9_SE_SG_Li256ELb1ELb1ELb0ELb0EEENS1_36VarlenDynamicPersistentTileSchedulerILi128ELi96ELi256ELi128ELb0ELb1ELb1ELb1ELb1ELb1EEEEEEEEEvNT_6ParamsE:
        .type           _ZN7cutlass13device_kernelIN5flash11enable_sm90INS1_16FlashAttnFwdSm90INS1_25CollectiveMainloopFwdSm90ILi2EN4cute5tupleIJNS5_1CILi1EEES8_S8_EEENS6_IJNS7_ILi128EEENS7_ILi96EEENS7_ILi192EEEEEELi128ENS_10bfloat16_tEfNS_4arch4Sm90ELb1ELb0ELb0ELb1ELb1ELb0ELb0ELb1ELb1ELb1ELb0ELb0EEENS1_21CollectiveEpilogueFwdINS6_IJSA_SA_SB_EEES9_SE_SG_Li256ELb1ELb1ELb0ELb0EEENS1_36VarlenDynamicPersistentTileSchedulerILi128ELi96ELi256ELi128ELb0ELb1ELb1ELb1ELb1ELb1EEEEEEEEEvNT_6ParamsE,@function
        .size           _ZN7cutlass13device_kernelIN5flash11enable_sm90INS1_16FlashAttnFwdSm90INS1_25CollectiveMainloopFwdSm90ILi2EN4cute5tupleIJNS5_1CILi1EEES8_S8_EEENS6_IJNS7_ILi128EEENS7_ILi96EEENS7_ILi192EEEEEELi128ENS_10bfloat16_tEfNS_4arch4Sm90ELb1ELb0ELb0ELb1ELb1ELb0ELb0ELb1ELb1ELb1ELb0ELb0EEENS1_21CollectiveEpilogueFwdINS6_IJSA_SA_SB_EEES9_SE_SG_Li256ELb1ELb1ELb0ELb0EEENS1_36VarlenDynamicPersistentTileSchedulerILi128ELi96ELi256ELi128ELb0ELb1ELb1ELb1ELb1ELb1EEEEEEEEEvNT_6ParamsE,(.L_x_15528 - _ZN7cutlass13device_kernelIN5flash11enable_sm90INS1_16FlashAttnFwdSm90INS1_25CollectiveMainloopFwdSm90ILi2EN4cute5tupleIJNS5_1CILi1EEES8_S8_EEENS6_IJNS7_ILi128EEENS7_ILi96EEENS7_ILi192EEEEEELi128ENS_10bfloat16_tEfNS_4arch4Sm90ELb1ELb0ELb0ELb1ELb1ELb0ELb0ELb1ELb1ELb1ELb0ELb0EEENS1_21CollectiveEpilogueFwdINS6_IJSA_SA_SB_EEES9_SE_SG_Li256ELb1ELb1ELb0ELb0EEENS1_36VarlenDynamicPersistentTileSchedulerILi128ELi96ELi256ELi128ELb0ELb1ELb1ELb1ELb1ELb1EEEEEEEEEvNT_6ParamsE)
        .other          _ZN7cutlass13device_kernelIN5flash11enable_sm90INS1_16FlashAttnFwdSm90INS1_25CollectiveMainloopFwdSm90ILi2EN4cute5tupleIJNS5_1CILi1EEES8_S8_EEENS6_IJNS7_ILi128EEENS7_ILi96EEENS7_ILi192EEEEEELi128ENS_10bfloat16_tEfNS_4arch4Sm90ELb1ELb0ELb0ELb1ELb1ELb0ELb0ELb1ELb1ELb1ELb0ELb0EEENS1_21CollectiveEpilogueFwdINS6_IJSA_SA_SB_EEES9_SE_SG_Li256ELb1ELb1ELb0ELb0EEENS1_36VarlenDynamicPersistentTileSchedulerILi128ELi96ELi256ELi128ELb0ELb1ELb1ELb1ELb1ELb1EEEEEEEEEvNT_6ParamsE,@"STO_CUDA_ENTRY STV_DEFAULT"
_ZN7cutlass13device_kernelIN5flash11enable_sm90INS1_16FlashAttnFwdSm90INS1_25CollectiveMainloopFwdSm90ILi2EN4cute5tupleIJNS5_1CILi1EEES8_S8_EEENS6_IJNS7_ILi128EEENS7_ILi96EEENS7_ILi192EEEEEELi128ENS_10bfloat16_tEfNS_4arch4Sm90ELb1ELb0ELb0ELb1ELb1ELb0ELb0ELb1ELb1ELb1ELb0ELb0EEENS1_21CollectiveEpilogueFwdINS6_IJSA_SA_SB_EEES9_SE_SG_Li256ELb1ELb1ELb0ELb0EEENS1_36VarlenDynamicPersistentTileSchedulerILi128ELi96ELi256ELi128ELb0ELb1ELb1ELb1ELb1ELb1EEEEEEEEEvNT_6ParamsE:
        /* <DEDUP_REMOVED lines=45> */
.L_x_2407:
        /* <DEDUP_REMOVED lines=22> */
.L_x_2408:
        /* <DEDUP_REMOVED lines=18> */
.L_x_2409:
        /* <DEDUP_REMOVED lines=22> */
.L_x_2410:
        /* <DEDUP_REMOVED lines=23> */
.L_x_2411:
        /* <DEDUP_REMOVED lines=10> */
.L_x_2413:
        /* <DEDUP_REMOVED lines=15> */
[----:B------:R-:W-:Y:S01]  /*09b0*/  MOV R164, RZ ;  /* 0x000000ff00a47202 */ /* 0x000fe20000000f00 */
[----:B------:R-:W-:Y:S01]  /*09c0*/  UMOV UR60, URZ ;  /* 0x0000003f003c7c82 */ /* 0x000fe20008000000 */
[----:B------:R-:W-:Y:S01]  /*09d0*/  UMOV UR38, URZ ;  /* 0x0000003f00267c82 */ /* 0x000fe20008000000 */
[----:B------:R-:W0:Y:S02]  /*09e0*/  S2R R0, SR_TID.X ;  /* 0x0000000000007919 */ /* 0x000e240000002100 */
[----:B0-----:R-:W-:-:S05]  /*09f0*/  VIADD R175, R0, 0xffffff80 ;  /* 0xffffff8000af7836 */ /* 0x001fca0000000000 */
[----:B------:R-:W-:-:S04]  /*0a00*/  SHF.R.S32.HI R0, RZ, 0x1f, R175 ;  /* 0x0000001fff007819 */ /* 0x000fc800000114af */
[CC--:B------:R-:W-:Y:S02]  /*0a10*/  LEA.HI R3, R0.reuse, R175.reuse, RZ, 0x7 ;  /* 0x000000af00037211 */ /* 0x0c0fe400078f38ff */
[CC--:B------:R-:W-:Y:S02]  /*0a20*/  LEA.HI R4, R0.reuse, R175.reuse, RZ, 0x5 ;  /* 0x000000af00047211 */ /* 0x0c0fe400078f28ff */
[----:B------:R-:W-:Y:S02]  /*0a30*/  LEA.HI R10, R0, R175, RZ, 0x2 ;  /* 0x000000af000a7211 */ /* 0x000fe400078f10ff */
[----:B------:R-:W-:Y:S01]  /*0a40*/  SHF.R.S32.HI R166, RZ, 0x7, R3 ;  /* 0x00000007ffa67819 */ /* 0x000fe20000011403 */
[----:B------:R-:W-:Y:S01]  /*0a50*/  IMAD.SHL.U32 R6, R4, 0x20, RZ ;  /* 0x0000002004067824 */ /* 0x000fe200078e00ff */
[----:B------:R-:W-:-:S04]  /*0a60*/  LOP3.LUT R10, R10, 0xfffffffc, RZ, 0xc0, !PT ;  /* 0xfffffffc0a0a7812 */ /* 0x000fc800078ec0ff */
[----:B------:R-:W-:Y:S02]  /*0a70*/  LOP3.LUT R7, R6, 0xfffffc00, RZ, 0xc0, !PT ;  /* 0xfffffc0006077812 */ /* 0x000fe400078ec0ff */
[----:B------:R-:W-:Y:S02]  /*0a80*/  IADD3 R10, R175, -R10, RZ ;  /* 0x8000000aaf0a7210 */ /* 0x000fe40007ffe0ff */
[----:B--2---:R-:W-:Y:S02]  /*0a90*/  R2UR UR4, R2 ;  /* 0x00000000020472ca */ /* 0x004fe400000e0000 */
[C---:B------:R-:W-:Y:S02]  /*0aa0*/  LOP3.LUT R2, R3.reuse, 0xffffff80, RZ, 0xc0, !PT ;  /* 0xffffff8003027812 */ /* 0x040fe400078ec0ff */
[----:B------:R-:W-:-:S03]  /*0ab0*/  LEA.HI R3, R3, R166, RZ, 0x1 ;  /* 0x000000a603037211 */ /* 0x000fc600078f08ff */
[----:B------:R-:W-:Y:S01]  /*0ac0*/  IMAD.IADD R165, R175, 0x1, -R2 ;  /* 0x00000001afa57824 */ /* 0x000fe200078e0a02 */
[CC--:B------:R-:W-:Y:S02]  /*0ad0*/  LEA.HI R2, R0.reuse, R175.reuse, RZ, 0x4 ;  /* 0x000000af00027211 */ /* 0x0c0fe400078f20ff */
[----:B------:R-:W-:Y:S02]  /*0ae0*/  LEA.HI R0, R0, R175, RZ, 0x3 ;  /* 0x000000af00007211 */ /* 0x000fe400078f18ff */
[----:B------:R-:W-:Y:S01]  /*0af0*/  SHF.R.S32.HI R8, RZ, 0x1f, R165 ;  /* 0x0000001fff087819 */ /* 0x000fe200000114a5 */
[----:B------:R-:W-:Y:S01]  /*0b00*/  ULOP3.LUT UR4, UR4, 0x1, URZ, 0xfc, !UPT ;  /* 0x0000000104047892 */ /* 0x000fe2000f8efc3f */
[----:B------:R-:W-:Y:S02]  /*0b10*/  SHF.R.S32.HI R5, RZ, 0x4, R2 ;  /* 0x00000004ff057819 */ /* 0x000fe40000011402 */
[----:B------:R-:W-:Y:S02]  /*0b20*/  LEA.HI R9, R8, R165, RZ, 0x2 ;  /* 0x000000a508097211 */ /* 0x000fe400078f10ff */
[----:B------:R-:W-:Y:S01]  /*0b30*/  LOP3.LUT R4, R2, 0x3fffff0, RZ, 0xc0, !PT ;  /* 0x03fffff002047812 */ /* 0x000fe200078ec0ff */
[----:B------:R-:W-:Y:S01]  /*0b40*/  IMAD.U32 R169, RZ, RZ, UR4 ;  /* 0x00000004ffa97e24 */ /* 0x000fe2000f8e00ff */
[----:B------:R-:W-:-:S02]  /*0b50*/  SHF.R.S32.HI R6, RZ, 0x2, R9 ;  /* 0x00000002ff067819 */ /* 0x000fc40000011409 */
[----:B------:R-:W-:Y:S01]  /*0b60*/  SHF.R.S32.HI R11, RZ, 0x1f, R9 ;  /* 0x0000001fff0b7819 */ /* 0x000fe20000011409 */
[----:B------:R-:W-:Y:S01]  /*0b70*/  IMAD.IADD R4, R175, 0x1, -R4 ;  /* 0x00000001af047824 */ /* 0x000fe200078e0a04 */
[----:B------:R-:W-:Y:S02]  /*0b80*/  LEA.HI R2, R2, R5, RZ, 0x1 ;  /* 0x0000000502027211 */ /* 0x000fe400078f08ff */
[----:B------:R-:W-:Y:S01]  /*0b90*/  LEA.HI R11, R11, R6, RZ, 0x3 ;  /* 0x000000060b0b7211 */ /* 0x000fe200078f18ff */
[----:B------:R-:W-:Y:S01]  /*0ba0*/  IMAD R7, R4, 0x40, R7 ;  /* 0x0000004004077824 */ /* 0x000fe200078e0207 */
[----:B------:R-:W-:Y:S02]  /*0bb0*/  LOP3.LUT R160, R0, 0xfffffff8, RZ, 0xc0, !PT ;  /* 0xfffffff800a07812 */ /* 0x000fe400078ec0ff */
[----:B------:R-:W-:Y:S02]  /*0bc0*/  LOP3.LUT R11, R11, 0xfffffff8, RZ, 0xc0, !PT ;  /* 0xfffffff80b0b7812 */ /* 0x000fe400078ec0ff */
[----:B------:R-:W-:Y:S01]  /*0bd0*/  LEA.HI R8, R8, R165, RZ, 0x5 ;  /* 0x000000a508087211 */ /* 0x000fe200078f28ff */
[----:B------:R-:W-:Y:S01]  /*0be0*/  IMAD.IADD R160, R175, 0x1, -R160 ;  /* 0x00000001afa07824 */ /* 0x000fe200078e0aa0 */
[----:B------:R-:W-:Y:S01]  /*0bf0*/  LOP3.LUT R2, R2, 0x1ffffffe, RZ, 0xc0, !PT ;  /* 0x1ffffffe02027812 */ /* 0x000fe200078ec0ff */
[----:B------:R-:W-:Y:S01]  /*0c00*/  IMAD.IADD R11, R6, 0x1, -R11 ;  /* 0x00000001060b7824 */ /* 0x000fe200078e0a0b */
[----:B------:R-:W-:Y:S01]  /*0c10*/  SHF.R.S32.HI R8, RZ, 0x5, R8 ;  /* 0x00000005ff087819 */ /* 0x000fe20000011408 */
[----:B------:R-:W-:Y:S01]  /*0c20*/  IMAD.SHL.U32 R17, R160, 0x8, RZ ;  /* 0x00000008a0117824 */ /* 0x000fe200078e00ff */
[----:B------:R-:W-:Y:S01]  /*0c30*/  LEA.HI R4, R10, R10, RZ, 0x1 ;  /* 0x0000000a0a047211 */ /* 0x000fe200078f08ff */
[----:B------:R-:W-:Y:S01]  /*0c40*/  IMAD.IADD R2, R5, 0x1, -R2 ;  /* 0x0000000105027824 */ /* 0x000fe200078e0a02 */
[----:B------:R-:W-:Y:S01]  /*0c50*/  LOP3.LUT R3, R3, 0x3fffffe, RZ, 0xc0, !PT ;  /* 0x03fffffe03037812 */ /* 0x000fe200078ec0ff */
[----:B------:R-:W-:Y:S01]  /*0c60*/  IMAD R8, R8, 0x10, R11 ;  /* 0x0000001008087824 */ /* 0x000fe200078e020b */
[----:B------:R-:W-:Y:S01]  /*0c70*/  LOP3.LUT R5, R4, 0x1ffffffe, RZ, 0xc0, !PT ;  /* 0x1ffffffe04057812 */ /* 0x000fe200078ec0ff */
[----:B------:R-:W-:Y:S01]  /*0c80*/  VIADD R23, R17, 0x40 ;  /* 0x0000004011177836 */ /* 0x000fe20000000000 */
[----:B------:R-:W-:Y:S01]  /*0c90*/  LOP3.LUT R18, R9, 0x7ffffffc, RZ, 0xc0, !PT ;  /* 0x7ffffffc09127812 */ /* 0x000fe200078ec0ff */
[----:B------:R-:W-:Y:S01]  /*0ca0*/  IMAD.IADD R3, R166, 0x1, -R3 ;  /* 0x00000001a6037824 */ /* 0x000fe200078e0a03 */
[----:B------:R-:W-:Y:S01]  /*0cb0*/  SHF.R.S32.HI R163, RZ, 0x3, R0 ;  /* 0x00000003ffa37819 */ /* 0x000fe20000011400 */
[----:B------:R-:W-:Y:S01]  /*0cc0*/  IMAD.IADD R10, R10, 0x1, -R5 ;  /* 0x000000010a0a7824 */ /* 0x000fe200078e0a05 */
[----:B------:R-:W-:Y:S01]  /*0cd0*/  SHF.R.S32.HI R174, RZ, 0x1f, R17 ;  /* 0x0000001fffae7819 */ /* 0x000fe20000011411 */
[----:B------:R-:W-:Y:S01]  /*0ce0*/  IMAD R167, R3, 0x40, R8 ;  /* 0x0000004003a77824 */ /* 0x000fe200078e0208 */
[----:B------:R-:W-:Y:S01]  /*0cf0*/  SHF.R.S32.HI R173, RZ, 0x1f, R23 ;  /* 0x0000001fffad7819 */ /* 0x000fe20000011417 */
[----:B------:R-:W-:-:S02]  /*0d00*/  IMAD R168, R2, 0x8, R7 ;  /* 0x0000000802a87824 */ /* 0x000fc400078e0207 */
[----:B------:R-:W-:Y:S02]  /*0d10*/  IMAD.IADD R18, R165, 0x1, -R18 ;  /* 0x00000001a5127824 */ /* 0x000fe400078e0a12 */
[----:B------:R-:W-:-:S07]  /*0d20*/  IMAD R19, R10, 0x8, R167 ;  /* 0x000000080a137824 */ /* 0x000fce00078e02a7 */
.L_x_2473:
[----:B0---4-:R-:W0:Y:S01]  /*0d30*/  LDC.64 R2, c[0x0][0xc88] ;  /* 0x00032200ff027b82 */ /* 0x011e220000000a00 */
[----:B------:R-:W-:Y:S01]  /*0d40*/  ULDC.64 UR4, c[0x0][0xa28] ;  /* 0x00028a0000047ab9 */ /* 0x000fe20000000a00 */
[----:B------:R-:W-:Y:S01]  /*0d50*/  ULDC.64 UR6, c[0x0][0xa18] ;  /* 0x0002860000067ab9 */ /* 0x000fe20000000a00 */
[----:B------:R-:W-:Y:S01]  /*0d60*/  IMAD.MOV.U32 R7, RZ, RZ, RZ ;  /* 0x000000ffff077224 */ /* 0x000fe200078e00ff */
[----:B------:R-:W-:Y:S01]  /*0d70*/  ULDC.64 UR8, c[0x0][0xa20] ;  /* 0x0002880000087ab9 */ /* 0x000fe20000000a00 */
[----:B0-----:R-:W-:-:S05]  /*0d80*/  IMAD.WIDE R2, R47, 0x4, R2 ;  /* 0x000000042f027825 */ /* 0x001fca00078e0202 */
[----:B--2---:R-:W2:Y:S01]  /*0d90*/  LDG.E R22, desc[UR36][R2.64] ;  /* 0x0000002402167981 */ /* 0x004ea2000c1e1900 */
[----:B------:R-:W-:Y:S02]  /*0da0*/  ISETP.NE.U32.AND P0, PT, RZ, UR4, PT ;  /* 0x00000004ff007c0c */ /* 0x000fe4000bf05070 */
[----:B------:R-:W-:Y:S02]  /*0db0*/  ISETP.NE.U32.AND P1, PT, RZ, UR6, PT ;  /* 0x00000006ff007c0c */ /* 0x000fe4000bf25070 */
[----:B------:R-:W-:Y:S02]  /*0dc0*/  ISETP.NE.AND.EX P0, PT, RZ, UR5, PT, P0 ;  /* 0x00000005ff007c0c */ /* 0x000fe4000bf05300 */
[----:B------:R-:W-:Y:S02]  /*0dd0*/  ISETP.NE.AND.EX P1, PT, RZ, UR7, PT, P1 ;  /* 0x00000007ff007c0c */ /* 0x000fe4000bf25310 */
[----:B--2---:R-:W-:-:S09]  /*0de0*/  SHF.R.S32.HI R162, RZ, 0x1f, R22 ;  /* 0x0000001fffa27819 */ /* 0x004fd20000011416 */
[----:B---3--:R-:W-:-:S04]  /*0df0*/  @P0 LEA R4, P2, R22, UR4, 0x2 ;  /* 0x0000000416040c11 */ /* 0x008fc8000f8410ff */
[C---:B------:R-:W-:Y:S01]  /*0e00*/  @P0 LEA.HI.X R5, R22.reuse, UR5, R162, 0x2, P2 ;  /* 0x0000000516050c11 */ /* 0x040fe200090f14a2 */
[----:B------:R-:W-:Y:S01]  /*0e10*/  ULDC.64 UR4, c[0x0][0x418] ;  /* 0x0001060000047ab9 */ /* 0x000fe20000000a00 */
[----:B------:R-:W-:-:S03]  /*0e20*/  @P1 LEA R2, P2, R22, UR6, 0x2 ;  /* 0x0000000616021c11 */ /* 0x000fc6000f8410ff */
[----:B------:R0:W5:Y:S01]  /*0e30*/  @P0 LDG.E R7, desc[UR36][R4.64] ;  /* 0x0000002404070981 */ /* 0x000162000c1e1900 */
[----:B------:R-:W-:-:S05]  /*0e40*/  @P1 LEA.HI.X R3, R22, UR7, R162, 0x2, P2 ;  /* 0x0000000716031c11 */ /* 0x000fca00090f14a2 */
[----:B------:R0:W5:Y:S01]  /*0e50*/  @P1 LDG.E R171, desc[UR36][R2.64] ;  /* 0x0000002402ab1981 */ /* 0x000162000c1e1900 */
[----:B------:R-:W-:Y:S01]  /*0e60*/  UISETP.NE.U32.AND UP0, UPT, UR4, URZ, UPT ;  /* 0x0000003f0400728c */ /* 0x000fe2000bf05070 */
[----:B------:R-:W-:Y:S02]  /*0e70*/  ISETP.NE.U32.AND P2, PT, RZ, UR8, PT ;  /* 0x00000008ff007c0c */ /* 0x000fe4000bf45070 */
[----:B------:R-:W-:Y:S01]  /*0e80*/  ULDC UR4, c[0x0][0x424] ;  /* 0x0001090000047ab9 */ /* 0x000fe20000000800 */
[----:B------:R-:W-:Y:S01]  /*0e90*/  UISETP.NE.AND.EX UP0, UPT, UR5, URZ, UPT, UP0 ;  /* 0x0000003f0500728c */ /* 0x000fe2000bf05300 */
[----:B------:R-:W-:Y:S02]  /*0ea0*/  ISETP.NE.AND.EX P2, PT, RZ, UR9, PT, P2 ;  /* 0x00000009ff007c0c */ /* 0x000fe4000bf45320 */
[----:B------:R-:W-:Y:S01]  /*0eb0*/  ULDC UR5, c[0x0][0x2f0] ;  /* 0x0000bc0000057ab9 */ /* 0x000fe20000000800 */
[----:B------:R-:W-:-:S04]  /*0ec0*/  USEL UR4, UR4, 0x1, UP0 ;  /* 0x0000000104047887 */ /* 0x000fc80008000000 */
[----:B------:R-:W-:Y:S01]  /*0ed0*/  UIMAD UR4, UR4, UR5, URZ ;  /* 0x00000005040472a4 */ /* 0x000fe2000f8e023f */
[----:B0-----:R-:W-:Y:S11]  /*0ee0*/  @P1 BRA `(.L_x_2414) ;  /* 0x0000000000281947 */ /* 0x001ff60003800000 */
        /* <DEDUP_REMOVED lines=10> */
.L_x_2414:
[----:B------:R-:W-:Y:S02]  /*0f90*/  IMAD.U32 R170, RZ, RZ, UR4 ;  /* 0x00000004ffaa7e24 */ /* 0x000fe4000f8e00ff */
[----:B------:R-:W-:Y:S01]  /*0fa0*/  IMAD.MOV.U32 R161, RZ, RZ, R46 ;  /* 0x000000ffffa17224 */ /* 0x000fe200078e002e */
[----:B------:R-:W-:Y:S06]  /*0fb0*/  @!P2 BRA `(.L_x_2415) ;  /* 0x000000000010a947 */ /* 0x000fec0003800000 */
[----:B------:R-:W-:-:S04]  /*0fc0*/  LEA R2, P0, R22, UR8, 0x2 ;  /* 0x0000000816027c11 */ /* 0x000fc8000f8010ff */
[----:B------:R-:W-:-:S05]  /*0fd0*/  LEA.HI.X R3, R22, UR9, R162, 0x2, P0 ;  /* 0x0000000916037c11 */ /* 0x000fca00080f14a2 */
[----:B------:R1:W5:Y:S01]  /*0fe0*/  LDG.E R170, desc[UR36][R2.64] ;  /* 0x0000002402aa7981 */ /* 0x000362000c1e1900 */
[----:B------:R-:W-:Y:S05]  /*0ff0*/  BRA `(.L_x_2416) ;  /* 0x0000000000247947 */ /* 0x000fea0003800000 */
.L_x_2415:
        /* <DEDUP_REMOVED lines=8> */
[----:B--2---:R-:W-:-:S07]  /*1080*/  IADD3 R170, -R170, R5, RZ ;  /* 0x00000005aaaa7210 */ /* 0x004fce0007ffe1ff */
.L_x_2416:
[----:B------:R-:W2:Y:S01]  /*1090*/  LDC R172, c[0x0][0x448] ;  /* 0x00011200ffac7b82 */ /* 0x000ea20000000800 */
[----:B------:R-:W-:Y:S01]  /*10a0*/  IMAD.SHL.U32 R16, R45, 0x80, RZ ;  /* 0x000000802d107824 */ /* 0x000fe200078e00ff */
[----:B------:R-:W-:Y:S01]  /*10b0*/  CS2R R86, SRZ ;  /* 0x0000000000567805 */ /* 0x000fe2000001ff00 */
[----:B-----5:R-:W-:Y:S01]  /*10c0*/  IMAD.IADD R170, R170, 0x1, -R7 ;  /* 0x00000001aaaa7824 */ /* 0x020fe200078e0a07 */
[----:B------:R-:W-:Y:S01]  /*10d0*/  CS2R R84, SRZ ;  /* 0x0000000000547805 */ /* 0x000fe2000001ff00 */
[----:B------:R-:W-:Y:S01]  /*10e0*/  VIADD R0, R16, 0x7f ;  /* 0x0000007f10007836 */ /* 0x000fe20000000000 */
[----:B------:R-:W-:Y:S01]  /*10f0*/  CS2R R82, SRZ ;  /* 0x0000000000527805 */ /* 0x000fe2000001ff00 */
[----:B------:R-:W-:Y:S01]  /*1100*/  IMAD.MOV.U32 R20, RZ, RZ, RZ ;  /* 0x000000ffff147224 */ /* 0x000fe200078e00ff */
[----:B------:R-:W-:Y:S02]  /*1110*/  CS2R R80, SRZ ;  /* 0x0000000000507805 */ /* 0x000fe4000001ff00 */
[----:B------:R-:W-:-:S02]  /*1120*/  CS2R R78, SRZ ;  /* 0x00000000004e7805 */ /* 0x000fc4000001ff00 */
[----:B------:R-:W-:Y:S02]  /*1130*/  CS2R R76, SRZ ;  /* 0x00000000004c7805 */ /* 0x000fe4000001ff00 */
[----:B------:R-:W-:Y:S02]  /*1140*/  CS2R R74, SRZ ;  /* 0x00000000004a7805 */ /* 0x000fe4000001ff00 */
[----:B------:R-:W-:Y:S02]  /*1150*/  CS2R R36, SRZ ;  /* 0x0000000000247805 */ /* 0x000fe4000001ff00 */
        /* <DEDUP_REMOVED lines=11> */
[----:B--2---:R-:W-:Y:S02]  /*1210*/  ISETP.NE.AND P0, PT, R172, 0x1, PT ;  /* 0x00000001ac00780c */ /* 0x004fe40003f05270 */
        /* <DEDUP_REMOVED lines=9> */
[----:B------:R-:W-:-:S02]  /*12b0*/  MOV R93, RZ ;  /* 0x000000ff005d7202 */ /* 0x000fc40000000f00 */
[----:B------:R-:W-:Y:S01]  /*12c0*/  CS2R R6, SRZ ;  /* 0x0000000000067805 */ /* 0x000fe2000001ff00 */
[----:B------:R-:W-:Y:S01]  /*12d0*/  IMAD.MOV.U32 R8, RZ, RZ, RZ ;  /* 0x000000ffff087224 */ /* 0x000fe200078e00ff */
[----:B-1----:R-:W1:Y:S01]  /*12e0*/  @P0 LDC R3, c[0x0][0x44c] ;  /* 0x00011300ff030b82 */ /* 0x002e620000000800 */
[----:B------:R-:W-:Y:S02]  /*12f0*/  IMAD.MOV.U32 R95, RZ, RZ, RZ ;  /* 0x000000ffff5f7224 */ /* 0x000fe400078e00ff */
[----:B------:R-:W-:Y:S02]  /*1300*/  IMAD.MOV.U32 R10, RZ, RZ, RZ ;  /* 0x000000ffff0a7224 */ /* 0x000fe400078e00ff */
[----:B------:R-:W-:Y:S02]  /*1310*/  IMAD.MOV.U32 R97, RZ, RZ, RZ ;  /* 0x000000ffff617224 */ /* 0x000fe400078e00ff */
[----:B------:R-:W-:Y:S01]  /*1320*/  IMAD.MOV.U32 R12, RZ, RZ, RZ ;  /* 0x000000ffff0c7224 */ /* 0x000fe200078e00ff */
[----:B------:R-:W2:Y:S01]  /*1330*/  @P0 LDC R5, c[0x0][0x450] ;  /* 0x00011400ff050b82 */ /* 0x000ea20000000800 */
[----:B------:R-:W-:-:S02]  /*1340*/  IMAD.MOV.U32 R99, RZ, RZ, RZ ;  /* 0x000000ffff637224 */ /* 0x000fc400078e00ff */
[----:B-1----:R-:W-:Y:S01]  /*1350*/  @P0 IMAD.HI.U32 R2, R0, R3, RZ ;  /* 0x0000000300020227 */ /* 0x002fe200078e00ff */
[----:B0-----:R-:W-:-:S04]  /*1360*/  IADD3 R3, R170, 0x60, -R171 ;  /* 0x00000060aa037810 */ /* 0x001fc80007ffe8ab */
[----:B--2---:R-:W-:Y:S01]  /*1370*/  @P0 SHF.R.U32.HI R0, RZ, R5, R2 ;  /* 0x00000005ff000219 */ /* 0x004fe20000011602 */
[----:B------:R-:W-:Y:S01]  /*1380*/  VIADD R2, R170, 0x5f ;  /* 0x0000005faa027836 */ /* 0x000fe20000000000 */
[----:B------:R-:W-:-:S03]  /*1390*/  PLOP3.LUT P0, PT, PT, PT, PT, 0x80, 0x0 ;  /* 0x000000000000781c */ /* 0x000fc60003f0f070 */
[----:B------:R-:W-:Y:S02]  /*13a0*/  IMAD.IADD R0, R3, 0x1, R0 ;  /* 0x0000000103007824 */ /* 0x000fe400078e0200 */
[----:B------:R-:W-:-:S04]  /*13b0*/  IMAD.HI R2, R2, 0x2aaaaaab, RZ ;  /* 0x2aaaaaab02027827 */ /* 0x000fc800078e02ff */
[----:B------:R-:W-:Y:S01]  /*13c0*/  IMAD.HI R0, R0, 0x2aaaaaab, RZ ;  /* 0x2aaaaaab00007827 */ /* 0x000fe200078e02ff */
[----:B------:R-:W-:-:S04]  /*13d0*/  SHF.R.U32.HI R3, RZ, 0x1f, R2 ;  /* 0x0000001fff037819 */ /* 0x000fc80000011602 */
[----:B------:R-:W-:Y:S02]  /*13e0*/  SHF.R.U32.HI R5, RZ, 0x1f, R0 ;  /* 0x0000001fff057819 */ /* 0x000fe40000011600 */
[----:B------:R-:W-:Y:S02]  /*13f0*/  LEA.HI.SX32 R3, R2, R3, 0x1c ;  /* 0x0000000302037211 */ /* 0x000fe400078fe2ff */
[----:B------:R-:W-:Y:S01]  /*1400*/  LEA.HI.SX32 R2, R0, R5, 0x1c ;  /* 0x0000000500027211 */ /* 0x000fe200078fe2ff */
[----:B------:R-:W-:-:S03]  /*1410*/  IMAD.MOV.U32 R0, RZ, RZ, RZ ;  /* 0x000000ffff007224 */ /* 0x000fc600078e00ff */
[----:B------:R-:W-:-:S04]  /*1420*/  VIMNMX R73, R3, R2, PT ;  /* 0x0000000203497248 */ /* 0x000fc80003fe0100 */
[----:B------:R-:W-:-:S13]  /*1430*/  ISETP.GE.AND P1, PT, R73, 0x1, PT ;  /* 0x000000014900780c */ /* 0x000fda0003f26270 */
        /* <DEDUP_REMOVED lines=32> */
.L_x_2418:
[----:B------:R-:W-:Y:S02]  /*1640*/  LEA.HI R0, R164, R164, RZ, 0x1 ;  /* 0x000000a4a4007211 */ /* 0x000fe400078f08ff */
[----:B------:R-:W-:Y:S02]  /*1650*/  R2UR UR4, R169 ;  /* 0x00000000a90472ca */ /* 0x000fe400000e0000 */
[----:B------:R-:W-:-:S05]  /*1660*/  LOP3.LUT R3, R0, 0xfffffffe, RZ, 0xc0, !PT ;  /* 0xfffffffe00037812 */ /* 0x000fca00078ec0ff */
[----:B------:R-:W-:-:S05]  /*1670*/  IMAD.IADD R0, R164, 0x1, -R3 ;  /* 0x00000001a4007824 */ /* 0x000fca00078e0a03 */
[----:B------:R-:W-:Y:S01]  /*1680*/  SHF.L.U32 R0, R0, 0x1f, RZ ;  /* 0x0000001f00007819 */ /* 0x000fe200000006ff */
[----:B------:R-:W-:-:S03]  /*1690*/  IMAD.U32 R2, RZ, RZ, UR4 ;  /* 0x00000004ff027e24 */ /* 0x000fc6000f8e00ff */
[----:B------:R-:W0:Y:S02]  /*16a0*/  SYNCS.PHASECHK.TRANS64.TRYWAIT P1, [UR39+0x2a800], R0 ;  /* 0x02a80000ff0075a7 */ /* 0x000e240008020167 */
[----:B------:R-:W-:Y:S01]  /*16b0*/  ISETP.NE.AND P0, PT, R2, 0x3, PT ;  /* 0x000000030200780c */ /* 0x000fe20003f05270 */
[----:B0-----:R-:W-:-:S12]  /*16c0*/  @!P1 BRA `(.L_x_2419) ;  /* 0x000000e400509947 */ /* 0x001fd80003800000 */
.L_x_2560:
[----:B------:R-:W-:Y:S05]  /*16d0*/  @!P0 BRA `(.L_x_2420) ;  /* 0x0000000000048947 */ /* 0x000fea0003800000 */
[----:B------:R-:W-:Y:S01]  /*16e0*/  BPT.TRAP 0x1 ;  /* 0x000000040000795c */ /* 0x000fe20000300000 */
.L_x_2420:
[----:B0-----:R-:W-:Y:S01]  /*16f0*/  IMAD.U32 R3, RZ, RZ, UR60 ;  /* 0x0000003cff037e24 */ /* 0x001fe2000f8e00ff */
[----:B------:R-:W-:-:S04]  /*1700*/  MOV R0, UR38 ;  /* 0x0000002600007c02 */ /* 0x000fc80008000f00 */
[----:B------:R-:W-:Y:S02]  /*1710*/  LEA R0, R0, UR39, 0x3 ;  /* 0x0000002700007c11 */ /* 0x000fe4000f8e18ff */
[----:B------:R-:W-:-:S04]  /*1720*/  SHF.L.U32 R3, R3, 0x1f, RZ ;  /* 0x0000001f03037819 */ /* 0x000fc800000006ff */
[----:B------:R0:W1:Y:S01]  /*1730*/  SYNCS.PHASECHK.TRANS64.TRYWAIT P1, [R0+URZ+0x2a830], R3 ;  /* 0x02a83003000075a7 */ /* 0x000062000802017f */
[----:B------:R-:W-:Y:S05]  /*1740*/  @!P0 BRA `(.L_x_2421) ;  /* 0x0000000000048947 */ /* 0x000fea0003800000 */
[----:B------:R-:W-:Y:S01]  /*1750*/  BPT.TRAP 0x1 ;  /* 0x000000040000795c */ /* 0x000fe20000300000 */
.L_x_2421:
[----:B-1----:R-:W-:Y:S05]  /*1760*/  @P1 BRA `(.L_x_2422) ;  /* 0x0000000000081947 */ /* 0x002fea0003800000 */
[----:B------:R-:W1:Y:S02]  /*1770*/  SYNCS.PHASECHK.TRANS64.TRYWAIT P1, [R0+URZ+0x2a830], R3 ;  /* 0x02a83003000075a7 */ /* 0x000e64000802017f */
[----:B-1----:R-:W-:Y:S05]  /*1780*/  @!P1 BRA `(.L_x_2423) ;  /* 0x000000e400389947 */ /* 0x002fea0003800000 */
.L_x_2422:
        /* <DEDUP_REMOVED lines=95> */
.L_x_2424:
[----:B------:R-:W-:Y:S01]  /*1d80*/  ISETP.NE.AND P4, PT, R172, 0x1, PT ;  /* 0x00000001ac00780c */ /* 0x000fe20003f85270 */
[----:B------:R-:W-:Y:S01]  /*1d90*/  IMAD.IADD R2, R19, 0x1, R16 ;  /* 0x0000000113027824 */ /* 0x000fe200078e0210 */
[----:B------:R-:W-:Y:S01]  /*1da0*/  ULDC UR4, c[0x0][0x988] ;  /* 0x0002620000047ab9 */ /* 0x000fe20000000800 */
[----:B------:R-:W2:Y:S10]  /*1db0*/  S2UR UR5, SR_CgaCtaId ;  /* 0x00000000000579c3 */ /* 0x000eb40000008800 */
[----:B01----:R-:W0:Y:S08]  /*1dc0*/  @P4 LDC R3, c[0x0][0x44c] ;  /* 0x00011300ff034b82 */ /* 0x003e300000000800 */
[----:B------:R-:W1:Y:S01]  /*1dd0*/  @P4 LDC R4, c[0x0][0x450] ;  /* 0x00011400ff044b82 */ /* 0x000e620000000800 */
[----:B0-----:R-:W-:-:S05]  /*1de0*/  @P4 IMAD.HI.U32 R3, R2, R3, RZ ;  /* 0x0000000302034227 */ /* 0x001fca00078e00ff */
[----:B-1----:R-:W-:Y:S01]  /*1df0*/  @P4 SHF.R.U32.HI R2, RZ, R4, R3 ;  /* 0x00000004ff024219 */ /* 0x002fe20000011603 */
[----:B------:R-:W-:Y:S02]  /*1e00*/  IMAD.MOV.U32 R4, RZ, RZ, -0x60 ;  /* 0xffffffa0ff047424 */ /* 0x000fe400078e00ff */
[C---:B------:R-:W-:Y:S02]  /*1e10*/  IMAD R3, R73.reuse, -0x60, R170 ;  /* 0xffffffa049037824 */ /* 0x040fe400078e02aa */
[----:B------:R-:W0:Y:S01]  /*1e20*/  SHFL.IDX PT, R8, R2, 0x1, 0x1c1f ;  /* 0x003c1f0002087f89 */ /* 0x000e2200000e0000 */
[----:B------:R-:W-:Y:S02]  /*1e30*/  IMAD R5, R73, R4, 0x61 ;  /* 0x0000006149057424 */ /* 0x000fe400078e0204 */
[----:B------:R-:W-:Y:S01]  /*1e40*/  VIADD R3, R3, 0x60 ;  /* 0x0000006003037836 */ /* 0x000fe20000000000 */
[----:B------:R-:W1:Y:S01]  /*1e50*/  SHFL.IDX PT, R2, R2, RZ, 0x1c1f ;  /* 0x001c1fff02027589 */ /* 0x000e6200000e0000 */
[----:B------:R-:W-:-:S02]  /*1e60*/  IMAD R5, R18, -0x2, R5 ;  /* 0xfffffffe12057824 */ /* 0x000fc400078e0205 */
[----:B------:R-:W-:-:S03]  /*1e70*/  IMAD R3, R18, -0x2, R3 ;  /* 0xfffffffe12037824 */ /* 0x000fc600078e0203 */
[----:B------:R-:W-:-:S04]  /*1e80*/  IADD3 R4, -R171, R5, R170 ;  /* 0x00000005ab047210 */ /* 0x000fc80007ffe1aa */
[----:B0-----:R-:W-:-:S04]  /*1e90*/  VIADDMNMX R8, R8, R4, R3, PT ;  /* 0x0000000408087246 */ /* 0x001fc80003800103 */
        /* <DEDUP_REMOVED lines=8> */
[C---:B------:R-:W-:Y:S02]  /*1f20*/  ISETP.GT.AND P2, PT, R8.reuse, 0x10, PT ;  /* 0x000000100800780c */ /* 0x040fe40003f44270 */
[----:B------:R-:W-:Y:S02]  /*1f30*/  FSEL R31, R31, -INF , P1 ;  /* 0xff8000001f1f7808 */ /* 0x000fe40000800000 */
[----:B------:R-:W-:Y:S02]  /*1f40*/  FMNMX.FTZ R10, R75, R10, !PT ;  /* 0x0000000a4b0a7209 */ /* 0x000fe40007810000 */
        /* <DEDUP_REMOVED lines=57> */
[----:B------:R-:W-:Y:S02]  /*22e0*/  FSEL R71, R71, -INF , P1 ;  /* 0xff80000047477808 */ /* 0x000fe40000800000 */
[----:B------:R-:W-:Y:S02]  /*22f0*/  FMNMX.FTZ R10, R103, R10, !PT ;  /* 0x0000000a670a7209 */ /* 0x000fe40007810000 */
[----:B-1----:R-:W-:Y:S01]  /*2300*/  VIADDMNMX R4, R2, R4, R3, PT ;  /* 0x0000000402047246 */ /* 0x002fe20003800103 */
[----:B------:R-:W-:Y:S01]  /*2310*/  IMAD.U32 R2, RZ, RZ, UR4 ;  /* 0x00000004ff027e24 */ /* 0x000fe2000f8e00ff */
[----:B------:R-:W-:-:S02]  /*2320*/  FMNMX.FTZ R10, R71, R10, !PT ;  /* 0x0000000a470a7209 */ /* 0x000fc40007810000 */
[C---:B------:R-:W-:Y:S02]  /*2330*/  ISETP.GT.AND P1, PT, R4.reuse, RZ, PT ;  /* 0x000000ff0400720c */ /* 0x040fe40003f24270 */
[C---:B------:R-:W-:Y:S01]  /*2340*/  ISETP.GT.AND P2, PT, R4.reuse, 0x1, PT ;  /* 0x000000010400780c */ /* 0x040fe20003f44270 */
[----:B------:R-:W0:Y:S01]  /*2350*/  SHFL.BFLY PT, R5, R10, 0x2, 0x1f ;  /* 0x0c401f000a057f89 */ /* 0x000e2200000e0000 */
[----:B------:R-:W-:Y:S02]  /*2360*/  ISETP.GT.AND P3, PT, R4, 0x8, PT ;  /* 0x000000080400780c */ /* 0x000fe40003f64270 */
[----:B------:R-:W-:Y:S02]  /*2370*/  FSEL R25, R25, -INF , P2 ;  /* 0xff80000019197808 */ /* 0x000fe40001000000 */
[----:B------:R-:W-:Y:S02]  /*2380*/  FSEL R9, R28, -INF , P3 ;  /* 0xff8000001c097808 */ /* 0x000fe40001800000 */
[----:B------:R-:W-:-:S02]  /*2390*/  ISETP.GT.AND P2, PT, R4, 0x10, PT ;  /* 0x000000100400780c */ /* 0x000fc40003f44270 */
[----:B------:R-:W-:Y:S02]  /*23a0*/  ISETP.GT.AND P3, PT, R4, 0x18, PT ;  /* 0x000000180400780c */ /* 0x000fe40003f64270 */
[----:B------:R-:W-:Y:S02]  /*23b0*/  FSEL R11, R32, -INF , P2 ;  /* 0xff800000200b7808 */ /* 0x000fe40001000000 */
[----:B------:R-:W-:Y:S02]  /*23c0*/  FSEL R13, R36, -INF , P3 ;  /* 0xff800000240d7808 */ /* 0x000fe40001800000 */
[----:B------:R-:W-:Y:S02]  /*23d0*/  R2UR UR4, R0 ;  /* 0x00000000000472ca */ /* 0x000fe400000e0000 */
[----:B0-----:R-:W-:-:S11]  /*23e0*/  FMNMX.FTZ R8, R10, R5, !PT ;  /* 0x000000050a087209 */ /* 0x001fd60007810000 */
[----:B------:R-:W-:Y:S01]  /*23f0*/  UIADD3 UR4, UR4, 0x2a840, URZ ;  /* 0x0002a84004047890 */ /* 0x000fe2000fffe03f */
[----:B------:R-:W0:Y:S03]  /*2400*/  SHFL.BFLY PT, R5, R8, 0x1, 0x1f ;  /* 0x0c201f0008057f89 */ /* 0x000e2600000e0000 */
[----:B--2---:R-:W-:-:S09]  /*2410*/  UPRMT UR4, UR5, 0x654, UR4 ;  /* 0x0000065405047896 */ /* 0x004fd20008000004 */
[----:B------:R-:W-:Y:S01]  /*2420*/  SYNCS.ARRIVE.TRANS64.RED.A1T0 RZ, [UR4], RZ ;  /* 0x000000ffffff79a7 */ /* 0x000fe20008100404 */
[----:B0-----:R-:W-:Y:S02]  /*2430*/  FMNMX.FTZ R3, R8, R5, !PT ;  /* 0x0000000508037209 */ /* 0x001fe40007810000 */
[----:B------:R-:W-:Y:S02]  /*2440*/  FSEL R5, R24, -INF , P1 ;  /* 0xff80000018057808 */ /* 0x000fe40000800000 */
[----:B------:R-:W-:Y:S01]  /*2450*/  ISETP.GT.AND P1, PT, R4, 0x9, PT ;  /* 0x000000090400780c */ /* 0x000fe20003f24270 */
[----:B------:R-:W-:Y:S01]  /*2460*/  FMUL.FTZ R10, R3, R2 ;  /* 0x00000002030a7220 */ /* 0x000fe20000410000 */
[----:B------:R-:W-:Y:S02]  /*2470*/  FMNMX.FTZ R8, R5, R25, !PT ;  /* 0x0000001905087209 */ /* 0x000fe40007810000 */
[----:B------:R-:W-:Y:S02]  /*2480*/  FSEL R29, R29, -INF , P1 ;  /* 0xff8000001d1d7808 */ /* 0x000fe40000800000 */
[----:B------:R-:W-:-:S02]  /*2490*/  FMNMX.FTZ R8, R9, R8, !PT ;  /* 0x0000000809087209 */ /* 0x000fc40007810000 */
[C---:B------:R-:W-:Y:S02]  /*24a0*/  ISETP.GT.AND P1, PT, R4.reuse, 0x11, PT ;  /* 0x000000110400780c */ /* 0x040fe40003f24270 */
[----:B------:R-:W-:Y:S02]  /*24b0*/  FMNMX.FTZ R8, R29, R8, !PT ;  /* 0x000000081d087209 */ /* 0x000fe40007810000 */
[----:B------:R-:W-:Y:S02]  /*24c0*/  FSEL R33, R33, -INF , P1 ;  /* 0xff80000021217808 */ /* 0x000fe40000800000 */
[----:B------:R-:W-:Y:S02]  /*24d0*/  FMNMX.FTZ R8, R11, R8, !PT ;  /* 0x000000080b087209 */ /* 0x000fe40007810000 */
[----:B------:R-:W-:Y:S02]  /*24e0*/  FSETP.NEU.FTZ.AND P2, PT, R3, -INF , PT ;  /* 0xff8000000300780b */ /* 0x000fe40003f5d000 */
[----:B------:R-:W-:-:S02]  /*24f0*/  ISETP.GT.AND P1, PT, R4, 0x19, PT ;  /* 0x000000190400780c */ /* 0x000fc40003f24270 */
[----:B------:R-:W-:Y:S02]  /*2500*/  FMNMX.FTZ R8, R33, R8, !PT ;  /* 0x0000000821087209 */ /* 0x000fe40007810000 */
[----:B------:R-:W-:Y:S02]  /*2510*/  FSEL R10, R10, RZ, P2 ;  /* 0x000000ff0a0a7208 */ /* 0x000fe40001000000 */
[C---:B------:R-:W-:Y:S02]  /*2520*/  ISETP.GT.AND P2, PT, R4.reuse, 0x20, PT ;  /* 0x000000200400780c */ /* 0x040fe40003f44270 */
        /* <DEDUP_REMOVED lines=9> */
[----:B------:R-:W0:Y:S01]  /*25c0*/  @P4 LDC R40, c[0x0][0x450] ;  /* 0x00011400ff284b82 */ /* 0x000e220000000800 */
[C---:B------:R-:W-:Y:S01]  /*25d0*/  ISETP.GT.AND P2, PT, R4.reuse, 0x28, PT ;  /* 0x000000280400780c */ /* 0x040fe20003f44270 */
[----:B------:R-:W-:Y:S01]  /*25e0*/  MUFU.EX2 R159, R75 ;  /* 0x0000004b009f7308 */ /* 0x000fe20000000800 */
        /* <DEDUP_REMOVED lines=10> */
[C---:B------:R-:W-:Y:S01]  /*2690*/  ISETP.GT.AND P2, PT, R4.reuse, 0x30, PT ;  /* 0x000000300400780c */ /* 0x040fe20003f44270 */
        /* <DEDUP_REMOVED lines=28> */
[----:B------:R1:W2:Y:S01]  /*2860*/  MUFU.EX2 R20, R79 ;  /* 0x0000004f00147308 */ /* 0x0002a20000000800 */
        /* <DEDUP_REMOVED lines=11> */
[----:B------:R-:W-:Y:S01]  /*2920*/  FFMA.FTZ R10, R71, R2, -R10 ;  /* 0x00000002470a7223 */ /* 0x000fe2000001080a */
[----:B------:R-:W-:-:S02]  /*2930*/  ISETP.GT.AND P1, PT, R4, 0x49, PT ;  /* 0x000000490400780c */ /* 0x000fc40003f24270 */
[----:B-1----:R-:W-:Y:S02]  /*2940*/  CS2R R78, SRZ ;  /* 0x00000000004e7805 */ /* 0x002fe4000001ff00 */
[----:B------:R-:W-:Y:S01]  /*2950*/  FSEL R39, R60, -INF , P2 ;  /* 0xff8000003c277808 */ /* 0x000fe20001000000 */
[----:B------:R1:W3:Y:S01]  /*2960*/  MUFU.EX2 R24, R83 ;  /* 0x0000005300187308 */ /* 0x0002e20000000800 */
[----:B------:R-:W-:Y:S02]  /*2970*/  FMNMX.FTZ R8, R57, R8, !PT ;  /* 0x0000000839087209 */ /* 0x000fe40007810000 */
[----:B------:R-:W-:Y:S02]  /*2980*/  CS2R R70, SRZ ;  /* 0x0000000000467805 */ /* 0x000fe4000001ff00 */
[----:B------:R-:W-:Y:S02]  /*2990*/  ISETP.GT.AND P2, PT, R4, 0x50, PT ;  /* 0x000000500400780c */ /* 0x000fe40003f44270 */
[----:B------:R-:W-:-:S02]  /*29a0*/  FSEL R61, R61, -INF , P1 ;  /* 0xff8000003d3d7808 */ /* 0x000fc40000800000 */
[----:B------:R-:W-:Y:S01]  /*29b0*/  FMNMX.FTZ R8, R39, R8, !PT ;  /* 0x0000000827087209 */ /* 0x000fe20007810000 */
[----:B------:R-:W-:Y:S01]  /*29c0*/  MUFU.EX2 R85, R85 ;  /* 0x0000005500557308 */ /* 0x000fe20000000800 */
[----:B------:R-:W-:Y:S02]  /*29d0*/  ISETP.GT.AND P1, PT, R4, 0x51, PT ;  /* 0x000000510400780c */ /* 0x000fe40003f24270 */
[----:B-1----:R-:W-:Y:S02]  /*29e0*/  CS2R R82, SRZ ;  /* 0x0000000000527805 */ /* 0x002fe4000001ff00 */
[----:B------:R-:W-:Y:S02]  /*29f0*/  FSEL R43, R64, -INF , P2 ;  /* 0xff800000402b7808 */ /* 0x000fe40001000000 */
[----:B------:R-:W-:Y:S02]  /*2a00*/  FMNMX.FTZ R8, R61, R8, !PT ;  /* 0x000000083d087209 */ /* 0x000fe40007810000 */
[----:B------:R-:W-:Y:S01]  /*2a10*/  ISETP.GT.AND P2, PT, R4, 0x58, PT ;  /* 0x000000580400780c */ /* 0x000fe20003f44270 */
[----:B------:R1:W4:Y:S01]  /*2a20*/  MUFU.EX2 R26, R87 ;  /* 0x00000057001a7308 */ /* 0x0003220000000800 */
[----:B------:R-:W-:-:S02]  /*2a30*/  FSEL R65, R65, -INF , P1 ;  /* 0xff80000041417808 */ /* 0x000fc40000800000 */
[----:B------:R-:W-:Y:S02]  /*2a40*/  FMNMX.FTZ R8, R43, R8, !PT ;  /* 0x000000082b087209 */ /* 0x000fe40007810000 */
[----:B------:R-:W-:Y:S02]  /*2a50*/  ISETP.GT.AND P1, PT, R4, 0x59, PT ;  /* 0x000000590400780c */ /* 0x000fe40003f24270 */
[----:B------:R-:W-:Y:S01]  /*2a60*/  FSEL R47, R68, -INF , P2 ;  /* 0xff800000442f7808 */ /* 0x000fe20001000000 */
[----:B------:R-:W-:Y:S01]  /*2a70*/  MUFU.EX2 R89, R89 ;  /* 0x0000005900597308 */ /* 0x000fe20000000800 */
[----:B------:R-:W-:Y:S02]  /*2a80*/  FMNMX.FTZ R8, R65, R8, !PT ;  /* 0x0000000841087209 */ /* 0x000fe40007810000 */
[----:B-1----:R-:W-:Y:S02]  /*2a90*/  CS2R R86, SRZ ;  /* 0x0000000000567805 */ /* 0x002fe4000001ff00 */
[----:B------:R-:W-:-:S02]  /*2aa0*/  FSEL R69, R69, -INF , P1 ;  /* 0xff80000045457808 */ /* 0x000fc40000800000 */
[----:B------:R-:W-:Y:S02]  /*2ab0*/  FMNMX.FTZ R8, R47, R8, !PT ;  /* 0x000000082f087209 */ /* 0x000fe40007810000 */
[----:B--2---:R-:W-:Y:S01]  /*2ac0*/  F2FP.BF16.F32.PACK_AB R153, R20, R77 ;  /* 0x0000004d1499723e */ /* 0x004fe200000010ff */
[----:B------:R-:W1:Y:S01]  /*2ad0*/  MUFU.EX2 R28, R91 ;  /* 0x0000005b001c7308 */ /* 0x000e620000000800 */
[----:B------:R-:W-:Y:S02]  /*2ae0*/  FMNMX.FTZ R8, R69, R8, !PT ;  /* 0x0000000845087209 */ /* 0x000fe40007810000 */
[----:B---3--:R-:W-:Y:S02]  /*2af0*/  F2FP.BF16.F32.PACK_AB R155, R24, R81 ;  /* 0x00000051189b723e */ /* 0x008fe400000010ff */
[----:B----4-:R-:W-:Y:S01]  /*2b00*/  F2FP.BF16.F32.PACK_AB R149, R26, R85 ;  /* 0x000000551a95723e */ /* 0x010fe200000010ff */
[----:B------:R-:W2:Y:S02]  /*2b10*/  SHFL.BFLY PT, R75, R8, 0x2, 0x1f ;  /* 0x0c401f00084b7f89 */ /* 0x000ea400000e0000 */
[----:B------:R-:W-:Y:S08]  /*2b20*/  MUFU.EX2 R93, R93 ;  /* 0x0000005d005d7308 */ /* 0x000ff00000000800 */
[----:B------:R3:W4:Y:S01]  /*2b30*/  MUFU.EX2 R30, R51 ;  /* 0x00000033001e7308 */ /* 0x0007220000000800 */
[----:B-1----:R-:W-:-:S07]  /*2b40*/  F2FP.BF16.F32.PACK_AB R151, R28, R89 ;  /* 0x000000591c97723e */ /* 0x002fce00000010ff */
[----:B------:R-:W-:Y:S01]  /*2b50*/  MUFU.EX2 R95, R95 ;  /* 0x0000005f005f7308 */ /* 0x000fe20000000800 */
[----:B---3--:R-:W-:Y:S02]  /*2b60*/  CS2R R50, SRZ ;  /* 0x0000000000327805 */ /* 0x008fe4000001ff00 */
[----:B--2---:R-:W-:-:S05]  /*2b70*/  FMNMX.FTZ R75, R8, R75, !PT ;  /* 0x0000004b084b7209 */ /* 0x004fca0007810000 */
[----:B------:R1:W2:Y:S01]  /*2b80*/  MUFU.EX2 R32, R55 ;  /* 0x0000003700207308 */ /* 0x0002a20000000800 */
[----:B----4-:R-:W-:Y:S01]  /*2b90*/  F2FP.BF16.F32.PACK_AB R145, R30, R93 ;  /* 0x0000005d1e91723e */ /* 0x010fe200000010ff */
[----:B------:R-:W3:Y:S06]  /*2ba0*/  SHFL.BFLY PT, R4, R75, 0x1, 0x1f ;  /* 0x0c201f004b047f89 */ /* 0x000eec00000e0000 */
[----:B------:R-:W-:Y:S01]  /*2bb0*/  MUFU.EX2 R97, R97 ;  /* 0x0000006100617308 */ /* 0x000fe20000000800 */
[----:B-1----:R-:W-:-:S07]  /*2bc0*/  CS2R R54, SRZ ;  /* 0x0000000000367805 */ /* 0x002fce000001ff00 */
[----:B------:R1:W4:Y:S01]  /*2bd0*/  MUFU.EX2 R34, R59 ;  /* 0x0000003b00227308 */ /* 0x0003220000000800 */
[----:B--2---:R-:W-:-:S07]  /*2be0*/  F2FP.BF16.F32.PACK_AB R147, R32, R95 ;  /* 0x0000005f2093723e */ /* 0x004fce00000010ff */
[----:B------:R-:W-:Y:S01]  /*2bf0*/  MUFU.EX2 R99, R99 ;  /* 0x0000006300637308 */ /* 0x000fe20000000800 */
[----:B-1----:R-:W-:Y:S02]  /*2c00*/  CS2R R58, SRZ ;  /* 0x00000000003a7805 */ /* 0x002fe4000001ff00 */
[----:B---3--:R-:W-:Y:S02]  /*2c10*/  FMNMX.FTZ R4, R75, R4, !PT ;  /* 0x000000044b047209 */ /* 0x008fe40007810000 */
[----:B------:R-:W-:Y:S02]  /*2c20*/  CS2R R74, SRZ ;  /* 0x00000000004a7805 */ /* 0x000fe4000001ff00 */
[C---:B------:R-:W-:Y:S01]  /*2c30*/  FSETP.NEU.FTZ.AND P1, PT, R4.reuse, -INF , PT ;  /* 0xff8000000400780b */ /* 0x040fe20003f3d000 */
[----:B------:R-:W-:Y:S01]  /*2c40*/  FMUL.FTZ R8, R4, R2 ;  /* 0x0000000204087220 */ /* 0x000fe20000410000 */
[----:B------:R-:W1:Y:S01]  /*2c50*/  MUFU.EX2 R36, R63 ;  /* 0x0000003f00247308 */ /* 0x000e620000000800 */
[----:B----4-:R-:W-:-:S03]  /*2c60*/  F2FP.BF16.F32.PACK_AB R141, R34, R97 ;  /* 0x00000061228d723e */ /* 0x010fc600000010ff */
[----:B------:R-:W-:-:S04]  /*2c70*/  FSEL R8, R8, RZ, P1 ;  /* 0x000000ff08087208 */ /* 0x000fc80000800000 */
        /* <DEDUP_REMOVED lines=17> */
[----:B--2---:R-:W2:Y:S01]  /*2d90*/  @P4 LDC R29, c[0x0][0x44c] ;  /* 0x00011300ff1d4b82 */ /* 0x004ea20000000800 */
[-CC-:B------:R-:W-:Y:S01]  /*2da0*/  FFMA.FTZ R31, R31, R2.reuse, -R8.reuse ;  /* 0x000000021f1f7223 */ /* 0x180fe20000010808 */
[-CC-:B------:R-:W-:Y:S01]  /*2db0*/  FFMA.FTZ R53, R53, R2.reuse, -R8.reuse ;  /* 0x0000000235357223 */ /* 0x180fe20000010808 */
[-CC-:B------:R-:W-:Y:S01]  /*2dc0*/  FFMA.FTZ R35, R35, R2.reuse, -R8.reuse ;  /* 0x0000000223237223 */ /* 0x180fe20000010808 */
[-CC-:B------:R-:W-:Y:S01]  /*2dd0*/  FFMA.FTZ R57, R57, R2.reuse, -R8.reuse ;  /* 0x0000000239397223 */ /* 0x180fe20000010808 */
[-CC-:B------:R-:W-:Y:S01]  /*2de0*/  FFMA.FTZ R39, R39, R2.reuse, -R8.reuse ;  /* 0x0000000227277223 */ /* 0x180fe20000010808 */
[-CC-:B------:R-:W-:Y:S01]  /*2df0*/  FFMA.FTZ R61, R61, R2.reuse, -R8.reuse ;  /* 0x000000023d3d7223 */ /* 0x180fe20000010808 */
[----:B------:R3:W4:Y:S01]  /*2e00*/  MUFU.EX2 R156, R25 ;  /* 0x00000019009c7308 */ /* 0x0007220000000800 */
[-CC-:B------:R-:W-:Y:S01]  /*2e10*/  FFMA.FTZ R43, R43, R2.reuse, -R8.reuse ;  /* 0x000000022b2b7223 */ /* 0x180fe20000010808 */
[-CC-:B------:R-:W-:Y:S01]  /*2e20*/  FFMA.FTZ R65, R65, R2.reuse, -R8.reuse ;  /* 0x0000000241417223 */ /* 0x180fe20000010808 */
[-CC-:B------:R-:W-:Y:S01]  /*2e30*/  FFMA.FTZ R47, R47, R2.reuse, -R8.reuse ;  /* 0x000000022f2f7223 */ /* 0x180fe20000010808 */
[----:B------:R-:W-:Y:S01]  /*2e40*/  FFMA.FTZ R8, R69, R2, -R8 ;  /* 0x0000000245087223 */ /* 0x000fe20000010808 */
[----:B-1----:R-:W-:-:S02]  /*2e50*/  F2FP.BF16.F32.PACK_AB R143, R36, R99 ;  /* 0x00000063248f723e */ /* 0x002fc400000010ff */
[----:B------:R-:W-:Y:S02]  /*2e60*/  CS2R R68, SRZ ;  /* 0x0000000000447805 */ /* 0x000fe4000001ff00 */
[----:B------:R-:W-:Y:S01]  /*2e70*/  CS2R R62, SRZ ;  /* 0x00000000003e7805 */ /* 0x000fe2000001ff00 */
[----:B------:R-:W1:Y:S01]  /*2e80*/  MUFU.EX2 R9, R9 ;  /* 0x0000000900097308 */ /* 0x000e620000000800 */
[----:B---3--:R-:W-:-:S07]  /*2e90*/  IMAD.MOV.U32 R25, RZ, RZ, R16 ;  /* 0x000000ffff197224 */ /* 0x008fce00078e0010 */
[----:B------:R-:W3:Y:S01]  /*2ea0*/  MUFU.EX2 R11, R11 ;  /* 0x0000000b000b7308 */ /* 0x000ee20000000800 */
[----:B--2---:R-:W-:-:S04]  /*2eb0*/  @P4 IMAD.HI.U32 R29, R16, R29, RZ ;  /* 0x0000001d101d4227 */ /* 0x004fc800078e00ff */
[----:B----4-:R-:W-:Y:S01]  /*2ec0*/  FADD.FTZ R0, R5, R156 ;  /* 0x0000009c05007221 */ /* 0x010fe20000010000 */
[----:B------:R-:W-:Y:S02]  /*2ed0*/  F2FP.BF16.F32.PACK_AB R156, R156, R5 ;  /* 0x000000059c9c723e */ /* 0x000fe400000010ff */
[----:B0-----:R-:W-:Y:S01]  /*2ee0*/  @P4 SHF.R.U32.HI R25, RZ, R40, R29 ;  /* 0x00000028ff194219 */ /* 0x001fe2000001161d */
[----:B------:R-:W-:Y:S01]  /*2ef0*/  FADD.FTZ R40, R157, R12 ;  /* 0x0000000c9d287221 */ /* 0x000fe20000010000 */
[----:B------:R0:W2:Y:S01]  /*2f00*/  MUFU.EX2 R152, R33 ;  /* 0x0000002100987308 */ /* 0x0000a20000000800 */
[----:B------:R-:W-:Y:S02]  /*2f10*/  F2FP.BF16.F32.PACK_AB R157, R12, R157 ;  /* 0x0000009d0c9d723e */ /* 0x000fe400000010ff */
[----:B------:R-:W-:Y:S01]  /*2f20*/  IADD3 R25, R25, R170, -R171 ;  /* 0x000000aa19197210 */ /* 0x000fe20007ffe8ab */
[----:B------:R-:W-:Y:S01]  /*2f30*/  FADD.FTZ R29, R159, R40 ;  /* 0x000000289f1d7221 */ /* 0x000fe20000010000 */
[----:B------:R-:W-:-:S03]  /*2f40*/  F2FP.BF16.F32.PACK_AB R159, R14, R159 ;  /* 0x0000009f0e9f723e */ /* 0x000fc600000010ff */
[----:B------:R-:W4:Y:S01]  /*2f50*/  MUFU.EX2 R13, R13 ;  /* 0x0000000d000d7308 */ /* 0x000f220000000800 */
[----:B0-----:R-:W-:-:S04]  /*2f60*/  IMAD.HI R33, R25, 0x2aaaaaab, RZ ;  /* 0x2aaaaaab19217827 */ /* 0x001fc800078e02ff */
[----:B-1----:R-:W-:Y:S01]  /*2f70*/  FADD.FTZ R25, R9, R0 ;  /* 0x0000000009197221 */ /* 0x002fe20000010000 */
[----:B------:R-:W-:-:S03]  /*2f80*/  FADD.FTZ R40, R14, R29 ;  /* 0x0000001d0e287221 */ /* 0x000fc60000010000 */
[C---:B------:R-:W-:Y:S01]  /*2f90*/  FADD.FTZ R0, R158.reuse, R25 ;  /* 0x000000199e007221 */ /* 0x040fe20000010000 */
[----:B------:R-:W-:Y:S01]  /*2fa0*/  FADD.FTZ R29, R77, R40 ;  /* 0x000000284d1d7221 */ /* 0x000fe20000010000 */
[----:B------:R-:W0:Y:S01]  /*2fb0*/  MUFU.EX2 R154, R37 ;  /* 0x00000025009a7308 */ /* 0x000e220000000800 */
[----:B------:R-:W-:Y:S01]  /*2fc0*/  F2FP.BF16.F32.PACK_AB R158, R158, R9 ;  /* 0x000000099e9e723e */ /* 0x000fe200000010ff */
[----:B---3--:R-:W-:Y:S01]  /*2fd0*/  FADD.FTZ R25, R11, R0 ;  /* 0x000000000b197221 */ /* 0x008fe20000010000 */
[----:B------:R-:W-:Y:S01]  /*2fe0*/  FADD.FTZ R40, R20, R29 ;  /* 0x0000001d14287221 */ /* 0x000fe20000010000 */
[----:B------:R-:W-:Y:S02]  /*2ff0*/  SHF.R.U32.HI R42, RZ, 0x1f, R33 ;  /* 0x0000001fff2a7819 */ /* 0x000fe40000011621 */
[----:B------:R-:W-:Y:S01]  /*3000*/  CS2R R76, SRZ ;  /* 0x00000000004c7805 */ /* 0x000fe2000001ff00 */
[----:B--2---:R-:W-:Y:S01]  /*3010*/  FADD.FTZ R0, R152, R25 ;  /* 0x0000001998007221 */ /* 0x004fe20000010000 */
[----:B------:R-:W-:Y:S01]  /*3020*/  FADD.FTZ R29, R81, R40 ;  /* 0x00000028511d7221 */ /* 0x000fe20000010000 */
[----:B------:R-:W1:Y:S01]  /*3030*/  MUFU.EX2 R15, R15 ;  /* 0x0000000f000f7308 */ /* 0x000e620000000800 */
[----:B------:R-:W-:Y:S01]  /*3040*/  LEA.HI.SX32 R88, R33, R42, 0x1c ;  /* 0x0000002a21587211 */ /* 0x000fe200078fe2ff */
[----:B----4-:R-:W-:Y:S01]  /*3050*/  FADD.FTZ R25, R13, R0 ;  /* 0x000000000d197221 */ /* 0x010fe20000010000 */
[----:B------:R-:W-:Y:S01]  /*3060*/  FADD.FTZ R40, R24, R29 ;  /* 0x0000001d18287221 */ /* 0x000fe20000010000 */
[----:B------:R-:W-:-:S02]  /*3070*/  F2FP.BF16.F32.PACK_AB R152, R152, R11 ;  /* 0x0000000b9898723e */ /* 0x000fc400000010ff */
[----:B------:R-:W-:Y:S01]  /*3080*/  CS2R R80, SRZ ;  /* 0x0000000000507805 */ /* 0x000fe2000001ff00 */
[----:B------:R-:W-:Y:S01]  /*3090*/  FADD.FTZ R29, R85, R40 ;  /* 0x00000028551d7221 */ /* 0x000fe20000010000 */
[----:B------:R2:W3:Y:S01]  /*30a0*/  MUFU.EX2 R148, R41 ;  /* 0x0000002900947308 */ /* 0x0004e20000000800 */
[C---:B0-----:R-:W-:Y:S01]  /*30b0*/  FADD.FTZ R0, R154.reuse, R25 ;  /* 0x000000199a007221 */ /* 0x041fe20000010000 */
[----:B------:R-:W-:Y:S01]  /*30c0*/  F2FP.BF16.F32.PACK_AB R154, R154, R13 ;  /* 0x0000000d9a9a723e */ /* 0x000fe200000010ff */
[----:B------:R-:W-:Y:S01]  /*30d0*/  FADD.FTZ R40, R26, R29 ;  /* 0x0000001d1a287221 */ /* 0x000fe20000010000 */
[----:B------:R-:W-:Y:S02]  /*30e0*/  VIMNMX R13, RZ, R88, !PT ;  /* 0x00000058ff0d7248 */ /* 0x000fe40007fe0100 */
[----:B------:R-:W-:Y:S01]  /*30f0*/  CS2R R84, SRZ ;  /* 0x0000000000547805 */ /* 0x000fe2000001ff00 */
[----:B------:R-:W-:Y:S01]  /*3100*/  FADD.FTZ R29, R89, R40 ;  /* 0x00000028591d7221 */ /* 0x000fe20000010000 */
[----:B------:R-:W0:Y:S01]  /*3110*/  MUFU.EX2 R21, R21 ;  /* 0x0000001500157308 */ /* 0x000e220000000800 */
[----:B-1----:R-:W-:Y:S01]  /*3120*/  FADD.FTZ R25, R15, R0 ;  /* 0x000000000f197221 */ /* 0x002fe20000010000 */
[----:B--2---:R-:W-:Y:S01]  /*3130*/  CS2R R40, SRZ ;  /* 0x0000000000287805 */ /* 0x004fe2000001ff00 */
[----:B------:R-:W-:-:S04]  /*3140*/  FADD.FTZ R12, R28, R29 ;  /* 0x0000001d1c0c7221 */ /* 0x000fc80000010000 */
        /* <DEDUP_REMOVED lines=8> */
[----:B0-----:R-:W-:Y:S01]  /*31d0*/  FADD.FTZ R25, R21, R0 ;  /* 0x0000000015197221 */ /* 0x001fe20000010000 */
[----:B-1----:R-:W-:Y:S01]  /*31e0*/  CS2R R44, SRZ ;  /* 0x00000000002c7805 */ /* 0x002fe2000001ff00 */
[----:B------:R-:W-:Y:S01]  /*31f0*/  FADD.FTZ R12, R32, R5 ;  /* 0x00000005200c7221 */ /* 0x000fe20000010000 */
[----:B------:R-:W-:-:S03]  /*3200*/  CS2R R32, SRZ ;  /* 0x0000000000207805 */ /* 0x000fc6000001ff00 */
[----:B------:R-:W-:Y:S01]  /*3210*/  FADD.FTZ R9, R97, R12 ;  /* 0x0000000c61097221 */ /* 0x000fe20000010000 */
[----:B------:R0:W1:Y:S01]  /*3220*/  MUFU.EX2 R144, R49 ;  /* 0x0000003100907308 */ /* 0x0000620000000800 */
[C---:B--2---:R-:W-:Y:S01]  /*3230*/  FADD.FTZ R0, R150.reuse, R25 ;  /* 0x0000001996007221 */ /* 0x044fe20000010000 */
[----:B------:R-:W-:Y:S01]  /*3240*/  F2FP.BF16.F32.PACK_AB R150, R150, R21 ;  /* 0x000000159696723e */ /* 0x000fe200000010ff */
[----:B------:R-:W-:-:S04]  /*3250*/  FADD.FTZ R12, R34, R9 ;  /* 0x00000009220c7221 */ /* 0x000fc80000010000 */
[----:B------:R-:W-:Y:S01]  /*3260*/  FADD.FTZ R9, R99, R12 ;  /* 0x0000000c63097221 */ /* 0x000fe20000010000 */
[----:B------:R-:W2:Y:S01]  /*3270*/  MUFU.EX2 R31, R31 ;  /* 0x0000001f001f7308 */ /* 0x000ea20000000800 */
[----:B---3--:R-:W-:Y:S01]  /*3280*/  FADD.FTZ R25, R27, R0 ;  /* 0x000000001b197221 */ /* 0x008fe20000010000 */
[----:B0-----:R-:W-:Y:S01]  /*3290*/  CS2R R48, SRZ ;  /* 0x0000000000307805 */ /* 0x001fe2000001ff00 */
[----:B------:R-:W-:Y:S01]  /*32a0*/  FADD.FTZ R12, R36, R9 ;  /* 0x00000009240c7221 */ /* 0x000fe20000010000 */
[----:B------:R-:W-:-:S03]  /*32b0*/  CS2R R36, SRZ ;  /* 0x0000000000247805 */ /* 0x000fc6000001ff00 */
[----:B------:R-:W-:Y:S01]  /*32c0*/  FADD.FTZ R9, R101, R12 ;  /* 0x0000000c65097221 */ /* 0x000fe20000010000 */
        /* <DEDUP_REMOVED lines=10> */
[----:B------:R-:W-:Y:S02]  /*3370*/  CS2R R30, SRZ ;  /* 0x00000000001e7805 */ /* 0x000fe4000001ff00 */
[----:B------:R-:W-:Y:S02]  /*3380*/  CS2R R24, SRZ ;  /* 0x0000000000187805 */ /* 0x000fe4000001ff00 */
        /* <DEDUP_REMOVED lines=12> */
[----:B------:R-:W-:-:S06]  /*3450*/  F2FP.BF16.F32.PACK_AB R142, R142, R39 ;  /* 0x000000278e8e723e */ /* 0x000fcc00000010ff */
[----:B------:R1:W4:Y:S01]  /*3460*/  MUFU.EX2 R38, R67 ;  /* 0x0000004300267308 */ /* 0x0003220000000800 */
[----:B--2---:R-:W-:Y:S01]  /*3470*/  FADD.FTZ R5, R43, R0 ;  /* 0x000000002b057221 */ /* 0x004fe20000010000 */
[----:B0-----:R-:W-:-:S06]  /*3480*/  CS2R R64, SRZ ;  /* 0x0000000000407805 */ /* 0x001fcc000001ff00 */
[----:B------:R-:W0:Y:S01]  /*3490*/  MUFU.EX2 R47, R47 ;  /* 0x0000002f002f7308 */ /* 0x000e220000000800 */
[C---:B---3--:R-:W-:Y:S01]  /*34a0*/  FADD.FTZ R0, R136.reuse, R5 ;  /* 0x0000000588007221 */ /* 0x048fe20000010000 */
[----:B------:R-:W-:Y:S02]  /*34b0*/  F2FP.BF16.F32.PACK_AB R136, R136, R43 ;  /* 0x0000002b8888723e */ /* 0x000fe400000010ff */
[----:B-1----:R-:W-:Y:S02]  /*34c0*/  CS2R R66, SRZ ;  /* 0x0000000000427805 */ /* 0x002fe4000001ff00 */
[----:B------:R-:W-:Y:S02]  /*34d0*/  CS2R R42, SRZ ;  /* 0x00000000002a7805 */ /* 0x000fe4000001ff00 */
[----:B------:R-:W1:Y:S01]  /*34e0*/  MUFU.EX2 R103, R103 ;  /* 0x0000006700677308 */ /* 0x000e620000000800 */
[----:B----4-:R-:W-:-:S07]  /*34f0*/  F2FP.BF16.F32.PACK_AB R137, R38, R101 ;  /* 0x000000652689723e */ /* 0x010fce00000010ff */
[----:B------:R2:W3:Y:S01]  /*3500*/  MUFU.EX2 R138, R8 ;  /* 0x00000008008a7308 */ /* 0x0004e20000000800 */
[----:B0-----:R-:W-:Y:S01]  /*3510*/  FADD.FTZ R5, R47, R0 ;  /* 0x000000002f057221 */ /* 0x001fe20000010000 */
[----:B------:R-:W-:-:S06]  /*3520*/  IMAD.MOV.U32 R0, RZ, RZ, 0x3f800000 ;  /* 0x3f800000ff007424 */ /* 0x000fcc00078e00ff */
[----:B------:R-:W0:Y:S01]  /*3530*/  MUFU.EX2 R10, R10 ;  /* 0x0000000a000a7308 */ /* 0x000e220000000800 */
[----:B--2---:R-:W-:Y:S01]  /*3540*/  FADD.FTZ R8, R38, R9 ;  /* 0x0000000926087221 */ /* 0x004fe20000010000 */
[----:B------:R-:W-:-:S03]  /*3550*/  CS2R R38, SRZ ;  /* 0x0000000000267805 */ /* 0x000fc6000001ff00 */
[----:B-1----:R-:W-:Y:S01]  /*3560*/  FADD.FTZ R9, R103, R8 ;  /* 0x0000000867097221 */ /* 0x002fe20000010000 */
[C---:B---3--:R-:W-:Y:S01]  /*3570*/  FADD.FTZ R8, R138.reuse, R5 ;  /* 0x000000058a087221 */ /* 0x048fe20000010000 */
[----:B------:R-:W-:Y:S02]  /*3580*/  F2FP.BF16.F32.PACK_AB R138, R138, R47 ;  /* 0x0000002f8a8a723e */ /* 0x000fe400000010ff */
[----:B------:R-:W-:Y:S01]  /*3590*/  CS2R R46, SRZ ;  /* 0x00000000002e7805 */ /* 0x000fe2000001ff00 */
[C---:B0-----:R-:W-:Y:S01]  /*35a0*/  FADD.FTZ R5, R10.reuse, R9 ;  /* 0x000000090a057221 */ /* 0x041fe20000010000 */
[----:B------:R-:W-:Y:S01]  /*35b0*/  F2FP.BF16.F32.PACK_AB R139, R10, R103 ;  /* 0x000000670a8b723e */ /* 0x000fe200000010ff */
[----:B------:R-:W-:Y:S01]  /*35c0*/  IMAD.MOV.U32 R9, RZ, RZ, 0x3f800000 ;  /* 0x3f800000ff097424 */ /* 0x000fe200078e00ff */
[----:B------:R-:W-:Y:S02]  /*35d0*/  IADD3 R10, R73, -0x2, RZ ;  /* 0xfffffffe490a7810 */ /* 0x000fe40007ffe0ff */
[----:B------:R-:W-:-:S02]  /*35e0*/  CS2R R72, SRZ ;  /* 0x0000000000487805 */ /* 0x000fc4000001ff00 */
[----:B------:R-:W-:-:S13]  /*35f0*/  ISETP.GE.AND P1, PT, R10, R13, PT ;  /* 0x0000000d0a00720c */ /* 0x000fda0003f26270 */
[----:B------:R-:W-:Y:S05]  /*3600*/  @!P1 BRA `(.L_x_2425) ;  /* 0x0000002000dc9947 */ /* 0x000fea0003800000 */
[----:B------:R-:W-:Y:S01]  /*3610*/  IMAD.MOV.U32 R12, RZ, RZ, R3 ;  /* 0x000000ffff0c7224 */ /* 0x000fe200078e0003 */
[----:B------:R-:W-:Y:S01]  /*3620*/  UMOV UR7, UR60 ;  /* 0x0000003c00077c82 */ /* 0x000fe20008000000 */
[----:B------:R-:W-:Y:S01]  /*3630*/  IMAD.MOV.U32 R11, RZ, RZ, R4 ;  /* 0x000000ffff0b7224 */ /* 0x000fe200078e0004 */
[----:B------:R-:W-:Y:S01]  /*3640*/  UMOV UR4, UR38 ;  /* 0x0000002600047c82 */ /* 0x000fe20008000000 */
[----:B------:R-:W-:Y:S02]  /*3650*/  IMAD.MOV.U32 R0, RZ, RZ, 0x3f800000 ;  /* 0x3f800000ff007424 */ /* 0x000fe400078e00ff */
[----:B------:R-:W-:-:S07]  /*3660*/  IMAD.MOV.U32 R87, RZ, RZ, RZ ;  /* 0x000000ffff577224 */ /* 0x000fce00078e00ff */
.L_x_2436:
[----:B------:R-:W-:-:S04]  /*3670*/  UISETP.NE.AND UP0, UPT, UR4, 0x1, UPT ;  /* 0x000000010400788c */ /* 0x000fc8000bf05270 */
[----:B------:R-:W-:-:S04]  /*3680*/  USEL UR60, URZ, 0x1, UP0 ;  /* 0x000000013f3c7887 */ /* 0x000fc80008000000 */
[----:B------:R-:W-:Y:S01]  /*3690*/  ULOP3.LUT UR60, UR7, UR60, URZ, 0x3c, !UPT ;  /* 0x0000003c073c7292 */ /* 0x000fe2000f8e3c3f */
[----:B------:R-:W-:Y:S11]  /*36a0*/  @!P0 BRA `(.L_x_2426) ;  /* 0x0000000000048947 */ /* 0x000ff60003800000 */
[----:B------:R-:W-:Y:S01]  /*36b0*/  BPT.TRAP 0x1 ;  /* 0x000000040000795c */ /* 0x000fe20000300000 */
.L_x_2426:
        /* <DEDUP_REMOVED lines=9> */
.L_x_2427:
[----:B-1----:R-:W-:Y:S05]  /*3750*/  @P1 BRA `(.L_x_2428) ;  /* 0x0000000000081947 */ /* 0x002fea0003800000 */
[----:B------:R-:W1:Y:S02]  /*3760*/  SYNCS.PHASECHK.TRANS64.TRYWAIT P1, [UR6+0x2a830], R2 ;  /* 0x02a83002ff0075a7 */ /* 0x000e640008020146 */
[----:B-1----:R-:W-:Y:S05]  /*3770*/  @!P1 BRA `(.L_x_2429) ;  /* 0x000000c400509947 */ /* 0x002fea0003800000 */
.L_x_2428:
        /* <DEDUP_REMOVED lines=131> */
.L_x_2430:
[----:B------:R-:W-:Y:S01]  /*3fb0*/  ULEA UR5, UR4, UR39, 0x3 ;  /* 0x0000002704057291 */ /* 0x000fe2000f8e183f */
[----:B------:R-:W-:-:S05]  /*3fc0*/  IMAD.U32 R0, RZ, RZ, UR7 ;  /* 0x00000007ff007e24 */ /* 0x000fca000f8e00ff */
[----:B------:R-:W-:-:S04]  /*3fd0*/  SHF.L.U32 R0, R0, 0x1f, RZ ;  /* 0x0000001f00007819 */ /* 0x000fc800000006ff */
[----:B------:R2:W3:Y:S01]  /*3fe0*/  SYNCS.PHASECHK.TRANS64.TRYWAIT P1, [UR5+0x2a850], R0 ;  /* 0x02a85000ff0075a7 */ /* 0x0004e20008020145 */
[----:B------:R-:W-:Y:S05]  /*3ff0*/  @!P0 BRA `(.L_x_2431) ;  /* 0x0000000000048947 */ /* 0x000fea0003800000 */
[----:B------:R-:W-:Y:S01]  /*4000*/  BPT.TRAP 0x1 ;  /* 0x000000040000795c */ /* 0x000fe20000300000 */
.L_x_2431:
[----:B---3--:R-:W-:Y:S05]  /*4010*/  @P1 BRA `(.L_x_2432) ;  /* 0x0000000000081947 */ /* 0x008fea0003800000 */
[----:B------:R-:W3:Y:S02]  /*4020*/  SYNCS.PHASECHK.TRANS64.TRYWAIT P1, [UR5+0x2a850], R0 ;  /* 0x02a85000ff0075a7 */ /* 0x000ee40008020145 */
[----:B---3--:R-:W-:Y:S05]  /*4030*/  @!P1 BRA `(.L_x_2433) ;  /* 0x000000bc00389947 */ /* 0x008fea0003800000 */
.L_x_2432:
        /* <DEDUP_REMOVED lines=38> */
.L_x_2434:
[----:B------:R-:W-:Y:S01]  /*42a0*/  ISETP.NE.AND P1, PT, R172, 0x1, PT ;  /* 0x00000001ac00780c */ /* 0x000fe20003f25270 */
[----:B------:R-:W3:Y:S01]  /*42b0*/  S2UR UR4, SR_CgaCtaId ;  /* 0x00000000000479c3 */ /* 0x000ee20000008800 */
[----:B-12---:R-:W-:Y:S01]  /*42c0*/  IADD3 R0, R19, R16, RZ ;  /* 0x0000001013007210 */ /* 0x006fe20007ffe0ff */
[----:B------:R-:W-:-:S10]  /*42d0*/  UIADD3 UR6, UR6, 0x2a840, URZ ;  /* 0x0002a84006067890 */ /* 0x000fd4000fffe03f */
[----:B------:R-:W0:Y:S08]  /*42e0*/  @P1 LDC R3, c[0x0][0x44c] ;  /* 0x00011300ff031b82 */ /* 0x000e300000000800 */
[----:B------:R-:W1:Y:S01]  /*42f0*/  @P1 LDC R9, c[0x0][0x450] ;  /* 0x00011400ff091b82 */ /* 0x000e620000000800 */
[----:B---3--:R-:W-:-:S09]  /*4300*/  UPRMT UR6, UR4, 0x654, UR6 ;  /* 0x0000065404067896 */ /* 0x008fd20008000006 */
[----:B------:R-:W-:Y:S01]  /*4310*/  SYNCS.ARRIVE.TRANS64.RED.A1T0 RZ, [UR6], RZ ;  /* 0x000000ffffff79a7 */ /* 0x000fe20008100406 */
[----:B0-----:R-:W-:-:S04]  /*4320*/  @P1 IMAD.HI.U32 R2, R0, R3, RZ ;  /* 0x0000000300021227 */ /* 0x001fc800078e00ff */
[----:B------:R-:W-:Y:S01]  /*4330*/  IMAD.MOV.U32 R3, RZ, RZ, -0x60 ;  /* 0xffffffa0ff037424 */ /* 0x000fe200078e00ff */
[----:B-1----:R-:W-:-:S03]  /*4340*/  @P1 SHF.R.U32.HI R0, RZ, R9, R2 ;  /* 0x00000009ff001219 */ /* 0x002fc60000011602 */
[----:B------:R-:W-:Y:S02]  /*4350*/  IMAD R3, R10, R3, 0x1 ;  /* 0x000000010a037424 */ /* 0x000fe400078e0203 */
[----:B------:R-:W0:Y:S02]  /*4360*/  SHFL.IDX PT, R9, R0, RZ, 0x1c1f ;  /* 0x001c1fff00097589 */ /* 0x000e2400000e0000 */
[----:B------:R-:W-:Y:S02]  /*4370*/  IMAD R3, R18, -0x2, R3 ;  /* 0xfffffffe12037824 */ /* 0x000fe400078e0203 */
[----:B------:R-:W1:Y:S03]  /*4380*/  SHFL.IDX PT, R143, R0, 0x1, 0x1c1f ;  /* 0x003c1f00008f7f89 */ /* 0x000e6600000e0000 */
[----:B------:R-:W-:-:S05]  /*4390*/  IADD3 R4, -R171, R3, R170 ;  /* 0x00000003ab047210 */ /* 0x000fca0007ffe1aa */
[----:B0-----:R-:W-:-:S05]  /*43a0*/  IMAD.IADD R2, R4, 0x1, R9 ;  /* 0x0000000104027824 */ /* 0x001fca00078e0209 */
[C---:B------:R-:W-:Y:S02]  /*43b0*/  ISETP.GT.AND P1, PT, R2.reuse, RZ, PT ;  /* 0x000000ff0200720c */ /* 0x040fe40003f24270 */
[----:B------:R-:W-:Y:S02]  /*43c0*/  ISETP.GT.AND P2, PT, R2, 0x1, PT ;  /* 0x000000010200780c */ /* 0x000fe40003f44270 */
[----:B------:R-:W-:Y:S02]  /*43d0*/  FSEL R151, R88, -INF , P1 ;  /* 0xff80000058977808 */ /* 0x000fe40000800000 */
        /* <DEDUP_REMOVED lines=69> */
[----:B------:R-:W-:Y:S01]  /*4830*/  FMNMX.FTZ R20, R133, R14, !PT ;  /* 0x0000000e85147209 */ /* 0x000fe20007810000 */
[----:B-1----:R-:W-:-:S04]  /*4840*/  IMAD.IADD R14, R4, 0x1, R143 ;  /* 0x00000001040e7824 */ /* 0x002fc800078e028f */
        /* <DEDUP_REMOVED lines=240> */
.L_x_2435:
        /* <DEDUP_REMOVED lines=35> */
.L_x_2425:
[----:B------:R-:W-:-:S13]  /*5980*/  ISETP.GE.AND P1, PT, R10, RZ, PT ;  /* 0x000000ff0a00720c */ /* 0x000fda0003f26270 */
[----:B------:R-:W-:Y:S05]  /*5990*/  @!P1 BRA `(.L_x_2437) ;  /* 0x0000001c00189947 */ /* 0x000fea0003800000 */
[----:B------:R-:W-:Y:S01]  /*59a0*/  IMAD.MOV.U32 R11, RZ, RZ, R3 ;  /* 0x000000ffff0b7224 */ /* 0x000fe200078e0003 */
[----:B------:R-:W-:Y:S01]  /*59b0*/  UMOV UR6, UR60 ;  /* 0x0000003c00067c82 */ /* 0x000fe20008000000 */
[----:B------:R-:W-:Y:S01]  /*59c0*/  IMAD.MOV.U32 R13, RZ, RZ, R4 ;  /* 0x000000ffff0d7224 */ /* 0x000fe200078e0004 */
[----:B------:R-:W-:-:S06]  /*59d0*/  UMOV UR4, UR38 ;  /* 0x0000002600047c82 */ /* 0x000fcc0008000000 */
.L_x_2448:
        /* <DEDUP_REMOVED lines=8> */
.L_x_2438:
[----:B------:R-:W-:Y:S01]  /*5a60*/  ULEA UR5, UR38, UR39, 0x3 ;  /* 0x0000002726057291 */ /* 0x000fe2000f8e183f */
[----:B------:R-:W-:-:S04]  /*5a70*/  MOV R2, UR60 ;  /* 0x0000003c00027c02 */ /* 0x000fc80008000f00 */
[----:B------:R-:W-:-:S04]  /*5a80*/  SHF.L.U32 R2, R2, 0x1f, RZ ;  /* 0x0000001f02027819 */ /* 0x000fc800000006ff */
[----:B------:R0:W1:Y:S01]  /*5a90*/  SYNCS.PHASECHK.TRANS64.TRYWAIT P1, [UR5+0x2a830], R2 ;  /* 0x02a83002ff0075a7 */ /* 0x0000620008020145 */
[----:B------:R-:W-:Y:S05]  /*5aa0*/  @!P0 BRA `(.L_x_2439) ;  /* 0x0000000000048947 */ /* 0x000fea0003800000 */
[----:B------:R-:W-:Y:S01]  /*5ab0*/  BPT.TRAP 0x1 ;  /* 0x000000040000795c */ /* 0x000fe20000300000 */
.L_x_2439:
[----:B-1----:R-:W-:Y:S05]  /*5ac0*/  @P1 BRA `(.L_x_2440) ;  /* 0x0000000000081947 */ /* 0x002fea0003800000 */
[----:B------:R-:W1:Y:S02]  /*5ad0*/  SYNCS.PHASECHK.TRANS64.TRYWAIT P1, [UR5+0x2a830], R2 ;  /* 0x02a83002ff0075a7 */ /* 0x000e640008020145 */
[----:B-1----:R-:W-:Y:S05]  /*5ae0*/  @!P1 BRA `(.L_x_2441) ;  /* 0x000000a000a49947 */ /* 0x002fea0003800000 */
.L_x_2440:
        /* <DEDUP_REMOVED lines=131> */
.L_x_2442:
[----:B------:R-:W-:Y:S01]  /*6320*/  ULEA UR5, UR4, UR39, 0x3 ;  /* 0x0000002704057291 */ /* 0x000fe2000f8e183f */
[----:B------:R-:W-:-:S05]  /*6330*/  IMAD.U32 R0, RZ, RZ, UR6 ;  /* 0x00000006ff007e24 */ /* 0x000fca000f8e00ff */
[----:B------:R-:W-:-:S04]  /*6340*/  SHF.L.U32 R0, R0, 0x1f, RZ ;  /* 0x0000001f00007819 */ /* 0x000fc800000006ff */
[----:B------:R2:W3:Y:S01]  /*6350*/  SYNCS.PHASECHK.TRANS64.TRYWAIT P1, [UR5+0x2a850], R0 ;  /* 0x02a85000ff0075a7 */ /* 0x0004e20008020145 */
[----:B------:R-:W-:Y:S05]  /*6360*/  @!P0 BRA `(.L_x_2443) ;  /* 0x0000000000048947 */ /* 0x000fea0003800000 */
[----:B------:R-:W-:Y:S01]  /*6370*/  BPT.TRAP 0x1 ;  /* 0x000000040000795c */ /* 0x000fe20000300000 */
.L_x_2443:
[----:B---3--:R-:W-:Y:S05]  /*6380*/  @P1 BRA `(.L_x_2444) ;  /* 0x0000000000081947 */ /* 0x008fea0003800000 */
[----:B------:R-:W3:Y:S02]  /*6390*/  SYNCS.PHASECHK.TRANS64.TRYWAIT P1, [UR5+0x2a850], R0 ;  /* 0x02a85000ff0075a7 */ /* 0x000ee40008020145 */
[----:B---3--:R-:W-:Y:S05]  /*63a0*/  @!P1 BRA `(.L_x_2445) ;  /* 0x00000098008c9947 */ /* 0x008fea0003800000 */
.L_x_2444:
        /* <DEDUP_REMOVED lines=42> */
.L_x_2446:
        /* <DEDUP_REMOVED lines=216> */
.L_x_2447:
        /* <DEDUP_REMOVED lines=35> */
.L_x_2437:
        /* <DEDUP_REMOVED lines=67> */
.L_x_2449:
[----:B------:R-:W-:Y:S01]  /*7a30*/  ULEA UR5, UR38, UR39, 0x3 ;  /* 0x0000002726057291 */ /* 0x000fe2000f8e183f */
[----:B------:R-:W-:-:S05]  /*7a40*/  IMAD.U32 R0, RZ, RZ, UR60 ;  /* 0x0000003cff007e24 */ /* 0x000fca000f8e00ff */
[----:B------:R-:W-:-:S04]  /*7a50*/  SHF.L.U32 R0, R0, 0x1f, RZ ;  /* 0x0000001f00007819 */ /* 0x000fc800000006ff */
[----:B------:R0:W1:Y:S01]  /*7a60*/  SYNCS.PHASECHK.TRANS64.TRYWAIT P1, [UR5+0x2a850], R0 ;  /* 0x02a85000ff0075a7 */ /* 0x0000620008020145 */
[----:B------:R-:W-:Y:S05]  /*7a70*/  @!P0 BRA `(.L_x_2450) ;  /* 0x0000000000048947 */ /* 0x000fea0003800000 */
[----:B------:R-:W-:Y:S01]  /*7a80*/  BPT.TRAP 0x1 ;  /* 0x000000040000795c */ /* 0x000fe20000300000 */
.L_x_2450:
[----:B-1----:R-:W-:Y:S05]  /*7a90*/  @P1 BRA `(.L_x_2451) ;  /* 0x0000000000081947 */ /* 0x002fea0003800000 */
[----:B------:R-:W1:Y:S02]  /*7aa0*/  SYNCS.PHASECHK.TRANS64.TRYWAIT P1, [UR5+0x2a850], R0 ;  /* 0x02a85000ff0075a7 */ /* 0x000e640008020145 */
[----:B-1----:R-:W-:Y:S05]  /*7ab0*/  @!P1 BRA `(.L_x_2452) ;  /* 0x0000008000e09947 */ /* 0x002fea0003800000 */
.L_x_2451:
        /* <DEDUP_REMOVED lines=20> */
[----:B------:R-:W-:Y:S01]  /*7c00*/  MOV R0, 0xff800000 ;  /* 0xff80000000007802 */ /* 0x000fe20000000f00 */
[----:B-1----:R-:W-:-:S03]  /*7c10*/  FADD.FTZ R12, R6, R9 ;  /* 0x00000009060c7221 */ /* 0x002fc60000010000 */
[----:B------:R-:W-:Y:S01]  /*7c20*/  FSETP.NE.FTZ.AND P1, PT, R11, RZ, PT ;  /* 0x000000ff0b00720b */ /* 0x000fe20003f35000 */
[----:B------:R-:W-:Y:S01]  /*7c30*/  IMAD.MOV.U32 R9, RZ, RZ, RZ ;  /* 0x000000ffff097224 */ /* 0x000fe200078e00ff */
        /* <DEDUP_REMOVED lines=38> */
.L_x_2453:
[----:B------:R-:W0:Y:S01]  /*7ea0*/  S2UR UR6, SR_CgaCtaId ;  /* 0x00000000000679c3 */ /* 0x000e220000008800 */
[----:B------:R-:W-:Y:S01]  /*7eb0*/  UIADD3 UR4, UR5, 0x2a860, URZ ;  /* 0x0002a86005047890 */ /* 0x000fe2000fffe03f */
[-C--:B------:R-:W-:Y:S01]  /*7ec0*/  FMUL.FTZ R89, R40, R5.reuse ;  /* 0x0000000528597220 */ /* 0x080fe20000410000 */
[----:B------:R-:W-:Y:S01]  /*7ed0*/  UIADD3 UR38, UR38, 0x1, URZ ;  /* 0x0000000126267890 */ /* 0x000fe2000fffe03f */
[-C--:B------:R-:W-:Y:S01]  /*7ee0*/  FMUL.FTZ R93, R32, R5.reuse ;  /* 0x00000005205d7220 */ /* 0x080fe20000410000 */
[-C--:B------:R-:W-:Y:S01]  /*7ef0*/  FMUL.FTZ R90, R33, R5.reuse ;  /* 0x00000005215a7220 */ /* 0x080fe20000410000 */
[-C--:B------:R-:W-:Y:S01]  /*7f00*/  FMUL.FTZ R91, R36, R5.reuse ;  /* 0x00000005245b7220 */ /* 0x080fe20000410000 */
[----:B------:R-:W-:Y:S01]  /*7f10*/  UISETP.NE.AND UP0, UPT, UR38, 0x2, UPT ;  /* 0x000000022600788c */ /* 0x000fe2000bf05270 */
[-C--:B------:R-:W-:Y:S01]  /*7f20*/  FMUL.FTZ R88, R37, R5.reuse ;  /* 0x0000000525587220 */ /* 0x080fe20000410000 */
[----:B------:R-:W-:Y:S01]  /*7f30*/  FMUL.FTZ R40, R41, R5 ;  /* 0x0000000529287220 */ /* 0x000fe20000410000 */
        /* <DEDUP_REMOVED lines=65> */
.L_x_2417:
        /* <DEDUP_REMOVED lines=19> */
[----:B------:R-:W-:Y:S02]  /*8480*/  MOV R2, R21 ;  /* 0x0000001500027202 */ /* 0x000fe40000000f00 */
[----:B--2---:R-:W-:-:S03]  /*8490*/  MOV R3, R4 ;  /* 0x0000000400037202 */ /* 0x004fc60000000f00 */
[----:B------:R-:W-:-:S03]  /*84a0*/  IMAD.WIDE R4, R168, 0x2, R2 ;  /* 0x00000002a8047825 */ /* 0x000fc600078e0202 */
[C---:B------:R-:W-:Y:S02]  /*84b0*/  IADD3 R71, P6, R4.reuse, 0x20, RZ ;  /* 0x0000002004477810 */ /* 0x040fe40007fde0ff */
[C---:B------:R-:W-:Y:S02]  /*84c0*/  LOP3.LUT R9, R4.reuse, 0x380, RZ, 0xc0, !PT ;  /* 0x0000038004097812 */ /* 0x040fe400078ec0ff */
[----:B------:R-:W-:Y:S01]  /*84d0*/  LOP3.LUT R14, R71, 0x380, RZ, 0xc0, !PT ;  /* 0x00000380470e7812 */ /* 0x000fe200078ec0ff */
[--C-:B------:R-:W-:Y:S01]  /*84e0*/  IMAD.X R29, RZ, RZ, R5.reuse, P6 ;  /* 0x000000ffff1d7224 */ /* 0x100fe200030e0605 */
[----:B------:R-:W-:Y:S02]  /*84f0*/  IADD3 R101, P4, R4, 0x60, RZ ;  /* 0x0000006004657810 */ /* 0x000fe40007f9e0ff */
[----:B------:R-:W-:Y:S02]  /*8500*/  SHF.R.U64 R14, R14, 0x3, RZ ;  /* 0x000000030e0e7819 */ /* 0x000fe400000012ff */
[----:B------:R-:W-:Y:S01]  /*8510*/  SHF.R.U64 R9, R9, 0x3, RZ ;  /* 0x0000000309097819 */ /* 0x000fe200000012ff */
[----:B------:R-:W-:Y:S01]  /*8520*/  IMAD.X R15, RZ, RZ, R5, P4 ;  /* 0x000000ffff0f7224 */ /* 0x000fe200020e0605 */
[----:B------:R-:W-:-:S02]  /*8530*/  LOP3.LUT R28, R14, R71, RZ, 0x3c, !PT ;  /* 0x000000470e1c7212 */ /* 0x000fc400078e3cff */
[----:B-1----:R-:W-:Y:S02]  /*8540*/  LOP3.LUT R44, R101, 0x380, RZ, 0xc0, !PT ;  /* 0x00000380652c7812 */ /* 0x002fe400078ec0ff */
[----:B------:R-:W-:Y:S02]  /*8550*/  MOV R95, R28 ;  /* 0x0000001c005f7202 */ /* 0x000fe40000000f00 */
[----:B------:R-:W1:Y:S08]  /*8560*/  LDC.64 R28, c[0x0][0xc00] ;  /* 0x00030000ff1c7b82 */ /* 0x000e700000000a00 */
[----:B------:R-:W-:Y:S01]  /*8570*/  BAR.SYNC.DEFER_BLOCKING 0x1, 0x100 ;  /* 0x0044000000007b1d */ /* 0x000fe20000010000 */
[----:B------:R-:W-:-:S02]  /*8580*/  IADD3 R73, P5, R4, 0x40, RZ ;  /* 0x0000004004497810 */ /* 0x000fc40007fbe0ff */
        /* <DEDUP_REMOVED lines=11> */
[----:B------:R-:W-:-:S02]  /*8640*/  MOV R96, R4 ;  /* 0x0000000400607202 */ /* 0x000fc40000000f00 */
[----:B------:R-:W-:Y:S02]  /*8650*/  F2FP.BF16.F32.PACK_AB R5, R10, R97 ;  /* 0x000000610a05723e */ /* 0x000fe400000010ff */
[----:B------:R-:W-:Y:S02]  /*8660*/  LOP3.LUT R14, R44, R101, RZ, 0x3c, !PT ;  /* 0x000000652c0e7212 */ /* 0x000fe400078e3cff */
[----:B------:R-:W-:Y:S02]  /*8670*/  LOP3.LUT R10, R105, 0x380, RZ, 0xc0, !PT ;  /* 0x00000380690a7812 */ /* 0x000fe400078ec0ff */
[----:B------:R-:W-:Y:S02]  /*8680*/  LOP3.LUT R44, R107, 0x380, RZ, 0xc0, !PT ;  /* 0x000003806b2c7812 */ /* 0x000fe400078ec0ff */
[----:B------:R-:W-:Y:S02]  /*8690*/  LOP3.LUT R71, R92, 0x380, RZ, 0xc0, !PT ;  /* 0x000003805c477812 */ /* 0x000fe400078ec0ff */
[----:B------:R-:W-:-:S02]  /*86a0*/  LOP3.LUT R24, R73, 0x380, RZ, 0xc0, !PT ;  /* 0x0000038049187812 */ /* 0x000fc400078ec0ff */
[----:B------:R-:W-:Y:S02]  /*86b0*/  LOP3.LUT R72, R103, 0x380, RZ, 0xc0, !PT ;  /* 0x0000038067487812 */ /* 0x000fe400078ec0ff */
[----:B------:R-:W-:Y:S02]  /*86c0*/  SHF.R.U64 R10, R10, 0x3, RZ ;  /* 0x000000030a0a7819 */ /* 0x000fe400000012ff */
[----:B------:R-:W-:Y:S02]  /*86d0*/  SHF.R.U64 R44, R44, 0x3, RZ ;  /* 0x000000032c2c7819 */ /* 0x000fe400000012ff */
[----:B------:R-:W-:Y:S02]  /*86e0*/  SHF.R.U64 R71, R71, 0x3, RZ ;  /* 0x0000000347477819 */ /* 0x000fe400000012ff */
[----:B------:R-:W-:Y:S02]  /*86f0*/  SHF.R.U64 R24, R24, 0x3, RZ ;  /* 0x0000000318187819 */ /* 0x000fe400000012ff */
[----:B------:R-:W-:-:S02]  /*8700*/  F2FP.BF16.F32.PACK_AB R4, R12, R99 ;  /* 0x000000630c04723e */ /* 0x000fc400000010ff */
[----:B------:R-:W-:Y:S02]  /*8710*/  SHF.R.U64 R72, R72, 0x3, RZ ;  /* 0x0000000348487819 */ /* 0x000fe400000012ff */
[----:B------:R-:W-:Y:S01]  /*8720*/  LOP3.LUT R12, R10, R105, RZ, 0x3c, !PT ;  /* 0x000000690a0c7212 */ /* 0x000fe200078e3cff */
[----:B------:R2:W-:Y:S01]  /*8730*/  STSM.16.M88.4 [R96], R4 ;  /* 0x0000000460007844 */ /* 0x0005e20000000200 */
[----:B------:R-:W-:Y:S02]  /*8740*/  LOP3.LUT R10, R44, R107, RZ, 0x3c, !PT ;  /* 0x0000006b2c0a7212 */ /* 0x000fe400078e3cff */
[----:B------:R-:W-:Y:S02]  /*8750*/  LOP3.LUT R8, R71, R92, RZ, 0x3c, !PT ;  /* 0x0000005c47087212 */ /* 0x000fe400078e3cff */
[----:B------:R-:W-:Y:S02]  /*8760*/  LOP3.LUT R26, R24, R73, RZ, 0x3c, !PT ;  /* 0x00000049181a7212 */ /* 0x000fe400078e3cff */
[----:B------:R-:W-:-:S02]  /*8770*/  LOP3.LUT R24, R72, R103, RZ, 0x3c, !PT ;  /* 0x0000006748187212 */ /* 0x000fc400078e3cff */
[----:B------:R-:W-:Y:S02]  /*8780*/  MOV R71, R10 ;  /* 0x0000000a00477202 */ /* 0x000fe40000000f00 */
[----:B------:R-:W-:Y:S02]  /*8790*/  MOV R44, R8 ;  /* 0x00000008002c7202 */ /* 0x000fe40000000f00 */
[----:B-1----:R-:W-:Y:S02]  /*87a0*/  ISETP.NE.U32.AND P0, PT, R28, RZ, PT ;  /* 0x000000ff1c00720c */ /* 0x002fe40003f05070 */
[----:B------:R-:W-:Y:S02]  /*87b0*/  F2FP.BF16.F32.PACK_AB R8, R90, R93 ;  /* 0x0000005d5a08723e */ /* 0x000fe400000010ff */
[----:B------:R-:W-:Y:S02]  /*87c0*/  F2FP.BF16.F32.PACK_AB R9, R35, R34 ;  /* 0x000000222309723e */ /* 0x000fe400000010ff */
[----:B------:R-:W-:-:S02]  /*87d0*/  F2FP.BF16.F32.PACK_AB R10, R88, R91 ;  /* 0x0000005b580a723e */ /* 0x000fc400000010ff */
[----:B------:R-:W-:Y:S02]  /*87e0*/  F2FP.BF16.F32.PACK_AB R11, R39, R38 ;  /* 0x00000026270b723e */ /* 0x000fe400000010ff */
[----:B------:R-:W-:Y:S02]  /*87f0*/  MOV R94, R26 ;  /* 0x0000001a005e7202 */ /* 0x000fe40000000f00 */
[----:B------:R-:W-:Y:S01]  /*8800*/  MOV R92, R14 ;  /* 0x0000000e005c7202 */ /* 0x000fe20000000f00 */
[----:B------:R-:W-:Y:S01]  /*8810*/  STSM.16.M88.4 [R95], R8 ;  /* 0x000000085f007844 */ /* 0x000fe20000000200 */
[----:B------:R-:W-:Y:S02]  /*8820*/  MOV R72, R12 ;  /* 0x0000000c00487202 */ /* 0x000fe40000000f00 */
[----:B--2---:R-:W-:Y:S02]  /*8830*/  F2FP.BF16.F32.PACK_AB R4, R40, R89 ;  /* 0x000000592804723e */ /* 0x004fe400000010ff */
[----:B------:R-:W-:-:S02]  /*8840*/  F2FP.BF16.F32.PACK_AB R5, R43, R42 ;  /* 0x0000002a2b05723e */ /* 0x000fc400000010ff */
[----:B------:R-:W-:Y:S02]  /*8850*/  F2FP.BF16.F32.PACK_AB R6, R32, R41 ;  /* 0x000000292006723e */ /* 0x000fe400000010ff */
[----:B------:R-:W-:Y:S02]  /*8860*/  F2FP.BF16.F32.PACK_AB R7, R30, R33 ;  /* 0x000000211e07723e */ /* 0x000fe400000010ff */
[----:B------:R-:W-:Y:S01]  /*8870*/  MOV R73, R24 ;  /* 0x0000001800497202 */ /* 0x000fe20000000f00 */
[----:B------:R-:W1:Y:S01]  /*8880*/  LDC.64 R32, c[0x0][0xc00] ;  /* 0x00030000ff207b82 */ /* 0x000e620000000a00 */
[----:B------:R-:W-:Y:S01]  /*8890*/  F2FP.BF16.F32.PACK_AB R12, R49, R48 ;  /* 0x00000030310c723e */ /* 0x000fe200000010ff */
[----:B------:R2:W-:Y:S01]  /*88a0*/  STSM.16.M88.4 [R94], R4 ;  /* 0x000000045e007844 */ /* 0x0005e20000000200 */
[----:B------:R-:W-:Y:S02]  /*88b0*/  F2FP.BF16.F32.PACK_AB R13, R51, R50 ;  /* 0x00000032330d723e */ /* 0x000fe400000010ff */
[----:B------:R-:W-:-:S02]  /*88c0*/  F2FP.BF16.F32.PACK_AB R14, R53, R52 ;  /* 0x00000034350e723e */ /* 0x000fc400000010ff */
[----:B------:R-:W-:Y:S02]  /*88d0*/  F2FP.BF16.F32.PACK_AB R15, R55, R54 ;  /* 0x00000036370f723e */ /* 0x000fe400000010ff */
[----:B------:R-:W-:Y:S01]  /*88e0*/  F2FP.BF16.F32.PACK_AB R24, R57, R56 ;  /* 0x000000383918723e */ /* 0x000fe200000010ff */
[----:B------:R-:W3:Y:S01]  /*88f0*/  LDC R54, c[0x0][0xbe8] ;  /* 0x0002fa00ff367b82 */ /* 0x000ee20000000800 */
[----:B------:R-:W-:Y:S01]  /*8900*/  F2FP.BF16.F32.PACK_AB R25, R59, R58 ;  /* 0x0000003a3b19723e */ /* 0x000fe200000010ff */
[----:B------:R4:W-:Y:S01]  /*8910*/  STSM.16.M88.4 [R92], R12 ;  /* 0x0000000c5c007844 */ /* 0x0009e20000000200 */
[----:B------:R-:W-:Y:S02]  /*8920*/  F2FP.BF16.F32.PACK_AB R26, R61, R60 ;  /* 0x0000003c3d1a723e */ /* 0x000fe400000010ff */
[----:B------:R-:W-:Y:S02]  /*8930*/  F2FP.BF16.F32.PACK_AB R27, R63, R62 ;  /* 0x0000003e3f1b723e */ /* 0x000fe400000010ff */
[----:B------:R-:W-:-:S02]  /*8940*/  ISETP.NE.AND.EX P0, PT, R29, RZ, PT, P0 ;  /* 0x000000ff1d00720c */ /* 0x000fc40003f05300 */
[----:B------:R-:W-:Y:S01]  /*8950*/  F2FP.BF16.F32.PACK_AB R28, R65, R64 ;  /* 0x00000040411c723e */ /* 0x000fe200000010ff */
[----:B------:R4:W-:Y:S01]  /*8960*/  STSM.16.M88.4 [R73], R24 ;  /* 0x0000001849007844 */ /* 0x0009e20000000200 */
[----:B------:R-:W-:Y:S02]  /*8970*/  F2FP.BF16.F32.PACK_AB R29, R67, R66 ;  /* 0x00000042431d723e */ /* 0x000fe400000010ff */
[----:B------:R-:W-:Y:S01]  /*8980*/  F2FP.BF16.F32.PACK_AB R30, R69, R68 ;  /* 0x00000044451e723e */ /* 0x000fe200000010ff */
[----:B-1----:R-:W-:Y:S01]  /*8990*/  IMAD.WIDE R32, R22, 0x4, R32 ;  /* 0x0000000416207825 */ /* 0x002fe200078e0220 */
[----:B------:R-:W-:Y:S02]  /*89a0*/  F2FP.BF16.F32.PACK_AB R38, R77, R76 ;  /* 0x0000004c4d26723e */ /* 0x000fe400000010ff */
[----:B------:R-:W-:Y:S01]  /*89b0*/  F2FP.BF16.F32.PACK_AB R39, R79, R78 ;  /* 0x0000004e4f27723e */ /* 0x000fe200000010ff */
[----:B------:R4:W-:Y:S01]  /*89c0*/  STSM.16.M88.4 [R72], R28 ;  /* 0x0000001c48007844 */ /* 0x0009e20000000200 */
[----:B------:R-:W-:-:S02]  /*89d0*/  ISETP.NE.U32.AND P2, PT, RZ, UR4, PT ;  /* 0x00000004ff007c0c */ /* 0x000fc4000bf45070 */
[----:B------:R-:W-:Y:S01]  /*89e0*/  MOV R48, RZ ;  /* 0x000000ff00307202 */ /* 0x000fe20000000f00 */
[----:B------:R4:W-:Y:S01]  /*89f0*/  STSM.16.M88.4 [R71], R36 ;  /* 0x0000002447007844 */ /* 0x0009e20000000200 */
[----:B------:R-:W-:-:S03]  /*8a00*/  ISETP.NE.AND.EX P2, PT, RZ, UR5, PT, P2 ;  /* 0x00000005ff007c0c */ /* 0x000fc6000bf45320 */
[----:B------:R4:W-:Y:S01]  /*8a10*/  STSM.16.M88.4 [R44], R80 ;  /* 0x000000502c007844 */ /* 0x0009e20000000200 */
[----:B------:R-:W-:Y:S09]  /*8a20*/  BAR.SYNC.DEFER_BLOCKING 0x1, 0x100 ;  /* 0x0044000000007b1d */ /* 0x000ff20000010000 */
[----:B--2---:R-:W-:Y:S01]  /*8a30*/  @P2 LEA R4, P3, R22, UR4, 0x2 ;  /* 0x0000000416042c11 */ /* 0x004fe2000f8610ff */
[----:B------:R-:W-:-:S02]  /*8a40*/  ULDC UR4, c[0x0][0xa88] ;  /* 0x0002a20000047ab9 */ /* 0x000fc40000000800 */
[----:B------:R-:W-:Y:S01]  /*8a50*/  IMAD.U32 R7, RZ, RZ, UR4 ;  /* 0x00000004ff077e24 */ /* 0x000fe2000f8e00ff */
[----:B------:R-:W-:Y:S01]  /*8a60*/  @P2 LEA.HI.X R5, R22, UR5, R162, 0x2, P3 ;  /* 0x0000000516052c11 */ /* 0x000fe200098f14a2 */
[----:B------:R4:W5:Y:S01]  /*8a70*/  @P0 LDG.E R48, desc[UR36][R32.64] ;  /* 0x0000002420300981 */ /* 0x000962000c1e1900 */
[----:B---3--:R-:W-:-:S03]  /*8a80*/  ISETP.NE.AND P1, PT, R54, 0x1, PT ;  /* 0x000000013600780c */ /* 0x008fc60003f25270 */
[----:B------:R4:W5:Y:S10]  /*8a90*/  @P2 LDG.E R7, desc[UR36][R4.64] ;  /* 0x0000002404072981 */ /* 0x000974000c1e1900 */
[----:B------:R-:W1:Y:S08]  /*8aa0*/  @P1 LDC R6, c[0x0][0xbec] ;  /* 0x0002fb00ff061b82 */ /* 0x000e700000000800 */
[----:B------:R-:W2:Y:S01]  /*8ab0*/  @P1 LDC R11, c[0x0][0xbf0] ;  /* 0x0002fc00ff0b1b82 */ /* 0x000ea20000000800 */
[----:B----4-:R-:W-:Y:S05]  /*8ac0*/  @P2 BRA `(.L_x_2456) ;  /* 0x0000000000102947 */ /* 0x010fea0003800000 */
[----:B------:R-:W-:Y:S05]  /*8ad0*/  @!P0 BRA `(.L_x_2456) ;  /* 0x00000000000c8947 */ /* 0x000fea0003800000 */
[----:B------:R-:W3:Y:S04]  /*8ae0*/  LDG.E R4, desc[UR36][R32.64] ;  /* 0x0000002420047981 */ /* 0x000ee8000c1e1900 */
[----:B-----5:R-:W3:Y:S02]  /*8af0*/  LDG.E R7, desc[UR36][R32.64+0x4] ;  /* 0x0000042420077981 */ /* 0x020ee4000c1e1900 */
[----:B---3--:R-:W-:-:S07]  /*8b00*/  IMAD.IADD R7, R7, 0x1, -R4 ;  /* 0x0000000107077824 */ /* 0x008fce00078e0a04 */
.L_x_2456:
[----:B------:R-:W-:Y:S01]  /*8b10*/  SHF.R.S32.HI R44, RZ, 0x1f, R161 ;  /* 0x0000001fff2c7819 */ /* 0x000fe200000114a1 */
[----:B------:R-:W-:Y:S01]  /*8b20*/  IMAD.IADD R15, R19, 0x1, R16 ;  /* 0x00000001130f7824 */ /* 0x000fe200078e0210 */
[----:B------:R-:W-:Y:S01]  /*8b30*/  ULDC.64 UR4, c[0x0][0xb90] ;  /* 0x0002e40000047ab9 */ /* 0x000fe20000000a00 */
[----:B-----5:R-:W-:Y:S01]  /*8b40*/  SHF.R.S32.HI R49, RZ, 0x1f, R48 ;  /* 0x0000001fff317819 */ /* 0x020fe20000011430 */
[----:B------:R-:W-:Y:S01]  /*8b50*/  IMAD R57, R7, R54, RZ ;  /* 0x0000003607397224 */ /* 0x000fe200078e02ff */
[----:B------:R-:W-:Y:S01]  /*8b60*/  SEL R162, R162, RZ, !P0 ;  /* 0x000000ffa2a27207 */ /* 0x000fe20004000000 */
[----:B------:R-:W-:Y:S01]  /*8b70*/  IMAD R4, R44, UR4, RZ ;  /* 0x000000042c047c24 */ /* 0x000fe2000f8e02ff */
[----:B------:R-:W-:Y:S01]  /*8b80*/  SEL R55, R22, RZ, !P0 ;  /* 0x000000ff16377207 */ /* 0x000fe20004000000 */
[----:B-1----:R-:W-:Y:S01]  /*8b90*/  @P1 IMAD.HI.U32 R6, R15, R6, RZ ;  /* 0x000000060f061227 */ /* 0x002fe200078e00ff */
[----:B------:R-:W-:-:S03]  /*8ba0*/  IADD3 R22, R167, R16, RZ ;  /* 0x00000010a7167210 */ /* 0x000fc60007ffe0ff */
[----:B------:R-:W-:Y:S01]  /*8bb0*/  IMAD.MOV.U32 R9, RZ, RZ, R15 ;  /* 0x000000ffff097224 */ /* 0x000fe200078e000f */
[----:B--2---:R-:W-:Y:S01]  /*8bc0*/  @P1 SHF.R.U32.HI R9, RZ, R11, R6 ;  /* 0x0000000bff091219 */ /* 0x004fe20000011606 */
[C---:B------:R-:W-:Y:S02]  /*8bd0*/  IMAD R13, R161.reuse, UR5, R4 ;  /* 0x00000005a10d7c24 */ /* 0x040fe4000f8e0204 */
[----:B------:R-:W-:Y:S01]  /*8be0*/  IMAD.WIDE.U32 R4, R161, UR4, R48 ;  /* 0x00000004a1047c25 */ /* 0x000fe2000f8e0030 */
[----:B------:R-:W-:-:S03]  /*8bf0*/  ULDC.64 UR4, c[0x0][0xb98] ;  /* 0x0002e60000047ab9 */ /* 0x000fc60000000a00 */
[----:B------:R-:W-:Y:S02]  /*8c00*/  IMAD R11, R163, 0x40, R17 ;  /* 0x00000040a30b7824 */ /* 0x000fe400078e0211 */
        /* <DEDUP_REMOVED lines=13> */
[----:B------:R-:W-:-:S02]  /*8ce0*/  SHF.R.S32.HI R6, RZ, 0x1f, R11 ;  /* 0x0000001fff067819 */ /* 0x000fc4000001140b */
[----:B------:R-:W-:Y:S02]  /*8cf0*/  IADD3.X R5, R13, R5, R8, P2, !PT ;  /* 0x000000050d057210 */ /* 0x000fe400017fe408 */
[----:B------:R-:W-:Y:S01]  /*8d00*/  IADD3 R9, P3, R2, 0x2000, RZ ;  /* 0x0000200002097810 */ /* 0x000fe20007f7e0ff */
[----:B------:R-:W-:Y:S01]  /*8d10*/  IMAD R10, R6, UR4, RZ ;  /* 0x00000004060a7c24 */ /* 0x000fe2000f8e02ff */
[----:B------:R-:W-:Y:S01]  /*8d20*/  IADD3 R15, P0, R2, 0x1000, RZ ;  /* 0x00001000020f7810 */ /* 0x000fe20007f1e0ff */
[----:B------:R-:W-:Y:S01]  /*8d30*/  IMAD.WIDE.U32 R4, R11, UR4, R4 ;  /* 0x000000040b047c25 */ /* 0x000fe2000f8e0004 */
[----:B------:R-:W-:Y:S02]  /*8d40*/  LOP3.LUT R8, R9, 0x380, RZ, 0xc0, !PT ;  /* 0x0000038009087812 */ /* 0x000fe400078ec0ff */
        /* <DEDUP_REMOVED lines=18> */
[----:B------:R-:W1:Y:S01]  /*8e70*/  SHFL.IDX PT, R51, R14, RZ, 0x1c1f ;  /* 0x001c1fff0e337589 */ /* 0x000e6200000e0000 */
[----:B------:R-:W-:-:S02]  /*8e80*/  IADD3 R33, P4, R2, 0x6000, RZ ;  /* 0x0000600002217810 */ /* 0x000fc40007f9e0ff */
[----:B------:R-:W-:Y:S01]  /*8e90*/  LOP3.LUT R8, R8, R9, RZ, 0x3c, !PT ;  /* 0x0000000908087212 */ /* 0x000fe200078e3cff */
[----:B------:R-:W2:Y:S01]  /*8ea0*/  SHFL.IDX PT, R53, R14, 0x1, 0x1c1f ;  /* 0x003c1f000e357f89 */ /* 0x000ea200000e0000 */
        /* <DEDUP_REMOVED lines=9> */
[----:B------:R-:W-:Y:S01]  /*8f40*/  IMAD R49, R49, UR4, RZ ;  /* 0x0000000431317c24 */ /* 0x000fe2000f8e02ff */
[----:B------:R-:W-:Y:S01]  /*8f50*/  SHF.R.U64 R32, R32, 0x3, RZ ;  /* 0x0000000320207819 */ /* 0x000fe200000012ff */
[--C-:B------:R-:W-:Y:S01]  /*8f60*/  IMAD.X R29, RZ, RZ, R3.reuse, P3 ;  /* 0x000000ffff1d7224 */ /* 0x100fe200018e0603 */
[----:B-1----:R1:W-:Y:S01]  /*8f70*/  @!P2 ST.E desc[UR36][R50.64], R20 ;  /* 0x000000143200a985 */ /* 0x0023e2000c101924 */
[----:B------:R-:W-:Y:S02]  /*8f80*/  LOP3.LUT R2, R11, R2, RZ, 0x3c, !PT ;  /* 0x000000020b027212 */ /* 0x000fe400078e3cff */
[----:B------:R-:W-:Y:S01]  /*8f90*/  LOP3.LUT R40, R40, R41, RZ, 0x3c, !PT ;  /* 0x0000002928287212 */ /* 0x000fe200078e3cff */
[----:B--2---:R2:W-:Y:S01]  /*8fa0*/  @!P0 ST.E desc[UR36][R52.64], R0 ;  /* 0x0000000034008985 */ /* 0x0045e2000c101924 */
[----:B------:R-:W-:Y:S01]  /*8fb0*/  LOP3.LUT R36, R36, R37, RZ, 0x3c, !PT ;  /* 0x0000002524247212 */ /* 0x000fe200078e3cff */
[--C-:B------:R-:W-:Y:S01]  /*8fc0*/  IMAD.X R41, RZ, RZ, R3.reuse, P6 ;  /* 0x000000ffff297224 */ /* 0x100fe200030e0603 */
[----:B------:R-:W-:Y:S01]  /*8fd0*/  LOP3.LUT R32, R32, R33, RZ, 0x3c, !PT ;  /* 0x0000002120207212 */ /* 0x000fe200078e3cff */
[--C-:B------:R-:W-:Y:S01]  /*8fe0*/  IMAD.X R37, RZ, RZ, R3.reuse, P5 ;  /* 0x000000ffff257224 */ /* 0x100fe200028e0603 */
[----:B------:R3:W5:Y:S01]  /*8ff0*/  LD.E.128 R24, desc[UR36][R2.64] ;  /* 0x0000002402187980 */ /* 0x000762000c101d00 */
[----:B------:R-:W-:Y:S01]  /*9000*/  IMAD.X R33, RZ, RZ, R3, P4 ;  /* 0x000000ffff217224 */ /* 0x000fe200020e0603 */
[----:B------:R-:W-:Y:S01]  /*9010*/  LOP3.LUT R12, R15, 0x380, RZ, 0xc0, !PT ;  /* 0x000003800f0c7812 */ /* 0x000fe200078ec0ff */
[----:B-1----:R-:W1:Y:S01]  /*9020*/  @P1 LDC R51, c[0x0][0xbec] ;  /* 0x0002fb00ff331b82 */ /* 0x002e620000000800 */
[----:B------:R-:W-:Y:S01]  /*9030*/  IMAD R49, R48, UR5, R49 ;  /* 0x0000000530317c24 */ /* 0x000fe2000f8e0231 */
[----:B------:R-:W-:Y:S01]  /*9040*/  LOP3.LUT R4, R5, 0x380, RZ, 0xc0, !PT ;  /* 0x0000038005047812 */ /* 0x000fe200078ec0ff */
[----:B------:R-:W5:Y:S01]  /*9050*/  LD.E.128 R8, desc[UR36][R8.64] ;  /* 0x0000002408087980 */ /* 0x000f62000c101d00 */
[----:B------:R-:W-:-:S02]  /*9060*/  SHF.R.U64 R12, R12, 0x3, RZ ;  /* 0x000000030c0c7819 */ /* 0x000fc400000012ff */
[----:B------:R-:W-:Y:S02]  /*9070*/  SHF.R.U64 R4, R4, 0x3, RZ ;  /* 0x0000000304047819 */ /* 0x000fe400000012ff */
[----:B--2---:R-:W2:Y:S01]  /*9080*/  @P1 LDC R53, c[0x0][0xbf0] ;  /* 0x0002fc00ff351b82 */ /* 0x004ea20000000800 */
[----:B---3--:R-:W-:Y:S01]  /*9090*/  IMAD.WIDE.U32 R2, R48, UR4, RZ ;  /* 0x0000000430027c25 */ /* 0x008fe2000f8e00ff */
[----:B------:R-:W-:Y:S01]  /*90a0*/  ULDC.64 UR4, c[0x0][0xae8] ;  /* 0x0002ba0000047ab9 */ /* 0x000fe20000000a00 */
[----:B------:R-:W-:Y:S01]  /*90b0*/  LOP3.LUT R12, R12, R15, RZ, 0x3c, !PT ;  /* 0x0000000f0c0c7212 */ /* 0x000fe200078e3cff */
[----:B------:R-:W5:Y:S01]  /*90c0*/  LD.E.128 R40, desc[UR36][R40.64] ;  /* 0x0000002428287980 */ /* 0x000f62000c101d00 */
[----:B------:R-:W-:Y:S02]  /*90d0*/  LOP3.LUT R28, R4, R5, RZ, 0x3c, !PT ;  /* 0x00000005041c7212 */ /* 0x000fe400078e3cff */
[----:B------:R-:W-:Y:S01]  /*90e0*/  IADD3 R3, R3, R49, RZ ;  /* 0x0000003103037210 */ /* 0x000fe20007ffe0ff */
[----:B------:R-:W-:Y:S01]  /*90f0*/  IMAD R49, R160, 0x20, R163 ;  /* 0x00000020a0317824 */ /* 0x000fe200078e02a3 */
[----:B------:R-:W5:Y:S01]  /*9100*/  LD.E.128 R12, desc[UR36][R12.64] ;  /* 0x000000240c0c7980 */ /* 0x000f62000c101d00 */
[----:B------:R-:W-:-:S02]  /*9110*/  IMAD R0, R44, UR4, RZ ;  /* 0x000000042c007c24 */ /* 0x000fc4000f8e02ff */
[----:B------:R-:W-:Y:S01]  /*9120*/  IMAD.IADD R22, R16, 0x1, R49 ;  /* 0x0000000110167824 */ /* 0x000fe200078e0231 */
[----:B------:R-:W5:Y:S01]  /*9130*/  LD.E.128 R4, desc[UR36][R6.64] ;  /* 0x0000002406047980 */ /* 0x000f62000c101d00 */
[C---:B------:R-:W-:Y:S02]  /*9140*/  IMAD R49, R161.reuse, UR5, R0 ;  /* 0x00000005a1317c24 */ /* 0x040fe4000f8e0200 */
[----:B------:R-:W-:Y:S01]  /*9150*/  IMAD.WIDE.U32 R2, R161, UR4, R2 ;  /* 0x00000004a1027c25 */ /* 0x000fe2000f8e0002 */
[----:B------:R-:W-:Y:S01]  /*9160*/  ULDC.64 UR4, c[0x0][0xaf0] ;  /* 0x0002bc0000047ab9 */ /* 0x000fe20000000a00 */
[----:B------:R-:W5:Y:S02]  /*9170*/  LD.E.128 R36, desc[UR36][R36.64] ;  /* 0x0000002424247980 */ /* 0x000f64000c101d00 */
[----:B-1----:R-:W-:Y:S02]  /*9180*/  @P1 IMAD.HI.U32 R0, R22, R51, RZ ;  /* 0x0000003316001227 */ /* 0x002fe400078e00ff */
[----:B------:R-:W5:Y:S02]  /*9190*/  LD.E.128 R32, desc[UR36][R32.64] ;  /* 0x0000002420207980 */ /* 0x000f64000c101d00 */
[----:B------:R-:W-:-:S02]  /*91a0*/  IMAD.IADD R3, R3, 0x1, R49 ;  /* 0x0000000103037824 */ /* 0x000fc400078e0231 */
[----:B------:R-:W-:Y:S01]  /*91b0*/  IMAD.MOV.U32 R49, RZ, RZ, R22 ;  /* 0x000000ffff317224 */ /* 0x000fe200078e0016 */
[----:B--2---:R-:W-:Y:S01]  /*91c0*/  @P1 SHF.R.U32.HI R49, RZ, R53, R0 ;  /* 0x00000035ff311219 */ /* 0x004fe20000011600 */
[----:B------:R-:W-:Y:S01]  /*91d0*/  IMAD R20, R162, UR4, RZ ;  /* 0x00000004a2147c24 */ /* 0x000fe2000f8e02ff */
[----:B------:R-:W5:Y:S01]  /*91e0*/  LD.E.128 R28, desc[UR36][R28.64] ;  /* 0x000000241c1c7980 */ /* 0x000f62000c101d00 */
[C---:B------:R-:W-:Y:S01]  /*91f0*/  IMAD.WIDE.U32 R2, R55.reuse, UR4, R2 ;  /* 0x0000000437027c25 */ /* 0x040fe2000f8e0002 */
[--C-:B------:R-:W-:Y:S01]  /*9200*/  SHF.R.S32.HI R0, RZ, 0x1f, R49.reuse ;  /* 0x0000001fff007819 */ /* 0x100fe20000011431 */
[----:B------:R-:W-:Y:S01]  /*9210*/  @!PT LDS RZ, [RZ] ;  /* 0x00000000fffff984 */ /* 0x000fe20000000800 */
[----:B------:R-:W-:Y:S01]  /*9220*/  @!PT LDS RZ, [RZ] ;  /* 0x00000000fffff984 */ /* 0x000fe20000000800 */
[----:B------:R-:W-:Y:S01]  /*9230*/  @!PT LDS RZ, [RZ] ;  /* 0x00000000fffff984 */ /* 0x000fe20000000800 */
[----:B------:R-:W-:Y:S01]  /*9240*/  @!PT LDS RZ, [RZ] ;  /* 0x00000000fffff984 */ /* 0x000fe20000000800 */
[----:B------:R1:W-:Y:S06]  /*9250*/  MEMBAR.ALL.CTA ;  /* 0x0000000000007992 */ /* 0x0003ec0000008000 */
[----:B-1----:R-:W1:Y:S01]  /*9260*/  FENCE.VIEW.ASYNC.S ;  /* 0x00000000000073c6 */ /* 0x002e620000000000 */
[----:B------:R-:W-:Y:S01]  /*9270*/  IMAD R51, R55, UR5, R20 ;  /* 0x0000000537337c24 */ /* 0x000fe2000f8e0214 */
[----:B------:R-:W-:Y:S01]  /*9280*/  ULDC.64 UR4, c[0x0][0xae0] ;  /* 0x0002b80000047ab9 */ /* 0x000fe20000000a00 */
[----:B------:R-:W-:-:S02]  /*9290*/  IMAD.MOV R53, RZ, RZ, -R49 ;  /* 0x000000ffff357224 */ /* 0x000fc400078e0a31 */
        /* <DEDUP_REMOVED lines=8> */
[----:B------:R-:W-:Y:S02]  /*9320*/  IMAD.IADD R3, R3, 0x1, R53 ;  /* 0x0000000103037824 */ /* 0x000fe400078e0235 */
[----:B------:R-:W-:Y:S02]  /*9330*/  IMAD R16, R0, UR4, RZ ;  /* 0x0000000400107c24 */ /* 0x000fe4000f8e02ff */
[----:B------:R-:W-:Y:S01]  /*9340*/  IMAD.WIDE.U32 R2, R51, UR4, R2 ;  /* 0x0000000433027c25 */ /* 0x000fe2000f8e0002 */
[----:B------:R-:W-:-:S03]  /*9350*/  ISETP.GE.AND P2, PT, R44, R57, PT ;  /* 0x000000392c00720c */ /* 0x000fc60003f46270 */
[----:B------:R-:W-:Y:S01]  /*9360*/  IMAD R49, R51, UR5, R16 ;  /* 0x0000000533317c24 */ /* 0x000fe2000f8e0210 */
[----:B------:R-:W-:Y:S01]  /*9370*/  IADD3 R0, R44, 0x20, RZ ;  /* 0x000000202c007810 */ /* 0x000fe20007ffe0ff */
[----:B------:R-:W-:Y:S01]  /*9380*/  ULDC.64 UR4, c[0x0][0xa80] ;  /* 0x0002a00000047ab9 */ /* 0x000fe20000000a00 */
[----:B0-----:R-:W-:Y:S01]  /*9390*/  VIADD R21, R21, 0x2a820 ;  /* 0x0002a82015157836 */ /* 0x001fe20000000000 */
[----:B------:R-:W-:Y:S01]  /*93a0*/  LEA R16, P3, R2, UR4, 0x1 ;  /* 0x0000000402107c11 */ /* 0x000fe2000f8608ff */
[----:B------:R-:W-:Y:S01]  /*93b0*/  IMAD.IADD R3, R3, 0x1, R49 ;  /* 0x0000000103037824 */ /* 0x000fe200078e0231 */
[-C--:B------:R-:W-:Y:S01]  /*93c0*/  ISETP.GE.AND P0, PT, R0, R57.reuse, PT ;  /* 0x000000390000720c */ /* 0x080fe20003f06270 */
[----:B------:R-:W-:Y:S01]  /*93d0*/  VIADD R0, R44, 0x40 ;  /* 0x000000402c007836 */ /* 0x000fe20000000000 */
[----:B------:R-:W-:Y:S02]  /*93e0*/  PRMT R21, RZ, 0x654, R21 ;  /* 0x00000654ff157816 */ /* 0x000fe40000000015 */
[----:B------:R-:W-:Y:S01]  /*93f0*/  LEA.HI.X R22, R2, UR5, R3, 0x1, P3 ;  /* 0x0000000502167c11 */ /* 0x000fe200098f0c03 */
[----:B-1----:R0:W1:Y:S01]  /*9400*/  SHFL.IDX PT, R20, R16, RZ, 0x181f ;  /* 0x00181fff10147589 */ /* 0x00206200000e0000 */
[----:B------:R-:W-:Y:S01]  /*9410*/  ISETP.GE.AND P1, PT, R0, R57, PT ;  /* 0x000000390000720c */ /* 0x000fe20003f26270 */
[----:B------:R0:W-:Y:S01]  /*9420*/  SYNCS.ARRIVE.TRANS64.RED.A1T0 RZ, [R21+URZ], RZ ;  /* 0x000000ff15ff79a7 */ /* 0x0001e2000810043f */
[----:B------:R-:W-:Y:S01]  /*9430*/  BSSY B1, `(.L_x_2457) ;  /* 0x000000c000017945 */ /* 0x000fe20003800000 */
[----:B------:R0:W2:Y:S03]  /*9440*/  SHFL.IDX PT, R0, R22, RZ, 0x181f ;  /* 0x00181fff16007589 */ /* 0x0000a600000e0000 */
[----:B------:R-:W-:Y:S07]  /*9450*/  @P2 BRA `(.L_x_2458) ;  /* 0x0000000000242947 */ /* 0x000fee0003800000 */
[----:B------:R-:W-:Y:S02]  /*9460*/  ULDC UR4, c[0x0][0xac8] ;  /* 0x0002b20000047ab9 */ /* 0x000fe40000000800 */
[----:B------:R-:W-:Y:S02]  /*9470*/  ISETP.GE.AND P2, PT, R17, UR4, PT ;  /* 0x0000000411007c0c */ /* 0x000fe4000bf46270 */
[----:B------:R-:W-:-:S11]  /*9480*/  ISETP.GE.AND P3, PT, R23, UR4, PT ;  /* 0x0000000417007c0c */ /* 0x000fd6000bf66270 */
[-C--:B-1----:R-:W-:Y:S02]  /*9490*/  @!P2 LEA R2, P4, R17, R20.reuse, 0x1 ;  /* 0x000000141102a211 */ /* 0x082fe400078808ff */
[----:B------:R-:W-:Y:S02]  /*94a0*/  @!P3 LEA R20, P5, R23, R20, 0x1 ;  /* 0x000000141714b211 */ /* 0x000fe400078a08ff */
[-C--:B--2---:R-:W-:Y:S02]  /*94b0*/  @!P2 LEA.HI.X R3, R17, R0.reuse, R174, 0x1, P4 ;  /* 0x000000001103a211 */ /* 0x084fe400020f0cae */
[----:B0-----:R-:W-:-:S03]  /*94c0*/  @!P3 LEA.HI.X R21, R23, R0, R173, 0x1, P5 ;  /* 0x000000001715b211 */ /* 0x001fc600028f0cad */
[----:B-----5:R3:W-:Y:S04]  /*94d0*/  @!P2 ST.E.128 desc[UR36][R2.64], R24 ;  /* 0x000000180200a985 */ /* 0x0207e8000c101d24 */
[----:B------:R3:W-:Y:S02]  /*94e0*/  @!P3 ST.E.128 desc[UR36][R20.64], R40 ;  /* 0x000000281400b985 */ /* 0x0007e4000c101d24 */
.L_x_2458:
[----:B------:R-:W-:Y:S05]  /*94f0*/  BSYNC B1 ;  /* 0x0000000000017941 */ /* 0x000fea0003800000 */
.L_x_2457:
[----:B--2---:R2:W4:Y:S01]  /*9500*/  SHFL.IDX PT, R0, R22, 0x1, 0x181f ;  /* 0x00381f0016007f89 */ /* 0x00452200000e0000 */
[----:B------:R-:W-:Y:S03]  /*9510*/  BSSY B1, `(.L_x_2459) ;  /* 0x000000c000017945 */ /* 0x000fe60003800000 */
[----:B-1-3--:R2:W1:Y:S01]  /*9520*/  SHFL.IDX PT, R20, R16, 0x1, 0x181f ;  /* 0x00381f0010147f89 */ /* 0x00a46200000e0000 */
[----:B------:R-:W-:Y:S05]  /*9530*/  @P0 BRA `(.L_x_2460) ;  /* 0x0000000000240947 */ /* 0x000fea0003800000 */
[----:B------:R-:W-:Y:S02]  /*9540*/  ULDC UR4, c[0x0][0xac8] ;  /* 0x0002b20000047ab9 */ /* 0x000fe40000000800 */
[----:B------:R-:W-:Y:S02]  /*9550*/  ISETP.GE.AND P3, PT, R17, UR4, PT ;  /* 0x0000000411007c0c */ /* 0x000fe4000bf66270 */
[----:B------:R-:W-:-:S11]  /*9560*/  ISETP.GE.AND P4, PT, R23, UR4, PT ;  /* 0x0000000417007c0c */ /* 0x000fd6000bf86270 */
[-C--:B-1----:R-:W-:Y:S02]  /*9570*/  @!P3 LEA R2, P0, R17, R20.reuse, 0x1 ;  /* 0x000000141102b211 */ /* 0x082fe400078008ff */
[----:B------:R-:W-:Y:S02]  /*9580*/  @!P4 LEA R20, P2, R23, R20, 0x1 ;  /* 0x000000141714c211 */ /* 0x000fe400078408ff */
[-C--:B----4-:R-:W-:Y:S02]  /*9590*/  @!P3 LEA.HI.X R3, R17, R0.reuse, R174, 0x1, P0 ;  /* 0x000000001103b211 */ /* 0x090fe400000f0cae */
[----:B0-----:R-:W-:-:S03]  /*95a0*/  @!P4 LEA.HI.X R21, R23, R0, R173, 0x1, P2 ;  /* 0x000000001715c211 */ /* 0x001fc600010f0cad */
[----:B-----5:R3:W-:Y:S04]  /*95b0*/  @!P3 ST.E.128 desc[UR36][R2.64], R12 ;  /* 0x0000000c0200b985 */ /* 0x0207e8000c101d24 */
[----:B------:R3:W-:Y:S02]  /*95c0*/  @!P4 ST.E.128 desc[UR36][R20.64], R36 ;  /* 0x000000241400c985 */ /* 0x0007e4000c101d24 */
.L_x_2460:
[----:B------:R-:W-:Y:S05]  /*95d0*/  BSYNC B1 ;  /* 0x0000000000017941 */ /* 0x000fea0003800000 */
.L_x_2459:
[----:B----4-:R4:W0:Y:S01]  /*95e0*/  SHFL.IDX PT, R0, R22, 0x2, 0x181f ;  /* 0x00581f0016007f89 */ /* 0x01082200000e0000 */
[----:B------:R-:W-:Y:S03]  /*95f0*/  BSSY B1, `(.L_x_2461) ;  /* 0x000000c000017945 */ /* 0x000fe60003800000 */
[----:B---3-5:R4:W3:Y:S01]  /*9600*/  SHFL.IDX PT, R12, R16, 0x2, 0x181f ;  /* 0x00581f00100c7f89 */ /* 0x0288e200000e0000 */
[----:B------:R-:W-:Y:S05]  /*9610*/  @P1 BRA `(.L_x_2462) ;  /* 0x0000000000241947 */ /* 0x000fea0003800000 */
[----:B------:R-:W-:Y:S02]  /*9620*/  ULDC UR4, c[0x0][0xac8] ;  /* 0x0002b20000047ab9 */ /* 0x000fe40000000800 */
[----:B------:R-:W-:Y:S02]  /*9630*/  ISETP.GE.AND P2, PT, R17, UR4, PT ;  /* 0x0000000411007c0c */ /* 0x000fe4000bf46270 */
[----:B------:R-:W-:-:S11]  /*9640*/  ISETP.GE.AND P3, PT, R23, UR4, PT ;  /* 0x0000000417007c0c */ /* 0x000fd6000bf66270 */
[-C--:B---3--:R-:W-:Y:S02]  /*9650*/  @!P2 LEA R2, P0, R17, R12.reuse, 0x1 ;  /* 0x0000000c1102a211 */ /* 0x088fe400078008ff */
[----:B------:R-:W-:Y:S02]  /*9660*/  @!P3 LEA R12, P1, R23, R12, 0x1 ;  /* 0x0000000c170cb211 */ /* 0x000fe400078208ff */
[-C--:B0-----:R-:W-:Y:S02]  /*9670*/  @!P2 LEA.HI.X R3, R17, R0.reuse, R174, 0x1, P0 ;  /* 0x000000001103a211 */ /* 0x081fe400000f0cae */
[----:B------:R-:W-:-:S03]  /*9680*/  @!P3 LEA.HI.X R13, R23, R0, R173, 0x1, P1 ;  /* 0x00000000170db211 */ /* 0x000fc600008f0cad */
[----:B------:R0:W-:Y:S04]  /*9690*/  @!P2 ST.E.128 desc[UR36][R2.64], R4 ;  /* 0x000000040200a985 */ /* 0x0001e8000c101d24 */
[----:B------:R0:W-:Y:S02]  /*96a0*/  @!P3 ST.E.128 desc[UR36][R12.64], R32 ;  /* 0x000000200c00b985 */ /* 0x0001e4000c101d24 */
.L_x_2462:
[----:B------:R-:W-:Y:S05]  /*96b0*/  BSYNC B1 ;  /* 0x0000000000017941 */ /* 0x000fea0003800000 */
.L_x_2461:
        /* <DEDUP_REMOVED lines=16> */
.L_x_2455:
[----:B------:R-:W2:Y:S01]  /*97c0*/  LDC.64 R4, c[0x0][0xc00] ;  /* 0x00030000ff047b82 */ /* 0x000ea20000000a00 */
[C---:B------:R-:W-:Y:S01]  /*97d0*/  IMAD.SHL.U32 R3, R22.reuse, 0x4, RZ ;  /* 0x0000000416037824 */ /* 0x040fe200078e00ff */
[----:B------:R-:W-:Y:S01]  /*97e0*/  SHF.L.U64.HI R0, R22, 0x2, R162 ;  /* 0x0000000216007819 */ /* 0x000fe200000102a2 */
[----:B------:R-:W-:Y:S01]  /*97f0*/  ULDC.64 UR4, c[0x0][0xc08] ;  /* 0x0003020000047ab9 */ /* 0x000fe20000000a00 */
[----:B------:R-:W-:-:S04]  /*9800*/  IMAD.MOV.U32 R6, RZ, RZ, RZ ;  /* 0x000000ffff067224 */ /* 0x000fc800078e00ff */
[----:B0-----:R-:W0:Y:S01]  /*9810*/  LDC R21, c[0x0][0xbe8] ;  /* 0x0002fa00ff157b82 */ /* 0x001e220000000800 */
        /* <DEDUP_REMOVED lines=9> */
[----:B------:R-:W-:Y:S01]  /*98b0*/  @P1 IADD3.X R3, R0, UR5, RZ, P2, !PT ;  /* 0x0000000500031c10 */ /* 0x000fe200097fe4ff */
[----:B------:R-:W-:-:S06]  /*98c0*/  IMAD.U32 R0, RZ, RZ, UR4 ;  /* 0x00000004ff007e24 */ /* 0x000fcc000f8e00ff */
        /* <DEDUP_REMOVED lines=9> */
[----:B--2---:R-:W-:-:S07]  /*9960*/  IADD3 R0, -R3, R0, RZ ;  /* 0x0000000003007210 */ /* 0x004fce0007ffe1ff */
.L_x_2464:
        /* <DEDUP_REMOVED lines=8> */
[----:B----4-:R-:W-:Y:S01]  /*99f0*/  IMAD R2, R0, R12, RZ ;  /* 0x0000000c00027224 */ /* 0x010fe200078e02ff */
[----:B--2---:R-:W-:-:S04]  /*9a00*/  IADD3 R9, R16, -0x80, R3 ;  /* 0xffffff8010097810 */ /* 0x004fc80007ffe003 */
        /* <DEDUP_REMOVED lines=35> */
.L_x_2466:
[----:B------:R-:W-:Y:S05]  /*9c40*/  BSYNC B1 ;  /* 0x0000000000017941 */ /* 0x000fea0003800000 */
.L_x_2465:
[----:B------:R-:W-:Y:S01]  /*9c50*/  ULDC.64 UR4, c[0x0][0xaa0] ;  /* 0x0002a80000047ab9 */ /* 0x000fe20000000a00 */
[----:B------:R-:W-:Y:S01]  /*9c60*/  IMAD R7, R160, 0x20, R163 ;  /* 0x00000020a0077824 */ /* 0x000fe200078e02a3 */
[----:B------:R-:W-:Y:S01]  /*9c70*/  BSSY B1, `(.L_x_2467) ;  /* 0x0000037000017945 */ /* 0x000fe20003800000 */
[----:B--2---:R-:W-:Y:S02]  /*9c80*/  IMAD R3, R11, UR4, RZ ;  /* 0x000000040b037c24 */ /* 0x004fe4000f8e02ff */
[----:B------:R-:W-:Y:S02]  /*9c90*/  IMAD.IADD R9, R16, 0x1, R7 ;  /* 0x0000000110097824 */ /* 0x000fe400078e0207 */
[C---:B------:R-:W-:Y:S02]  /*9ca0*/  IMAD R5, R6.reuse, UR5, R3 ;  /* 0x0000000506057c24 */ /* 0x040fe4000f8e0203 */
[----:B------:R-:W-:Y:S01]  /*9cb0*/  IMAD.WIDE.U32 R2, R6, UR4, RZ ;  /* 0x0000000406027c25 */ /* 0x000fe2000f8e00ff */
[----:B------:R-:W-:-:S03]  /*9cc0*/  ULDC.64 UR4, c[0x0][0xae8] ;  /* 0x0002ba0000047ab9 */ /* 0x000fc60000000a00 */
[----:B------:R-:W-:Y:S01]  /*9cd0*/  IMAD R6, R10, UR4, RZ ;  /* 0x000000040a067c24 */ /* 0x000fe2000f8e02ff */
[----:B------:R-:W-:Y:S01]  /*9ce0*/  IADD3 R3, R3, R5, RZ ;  /* 0x0000000503037210 */ /* 0x000fe20007ffe0ff */
[----:B0-----:R-:W-:-:S04]  /*9cf0*/  @P2 IMAD.HI.U32 R4, R9, R14, RZ ;  /* 0x0000000e09042227 */ /* 0x001fc800078e00ff */
        /* <DEDUP_REMOVED lines=30> */
[-C--:B------:R-:W-:Y:S02]  /*9ee0*/  ISETP.GE.AND P1, PT, R0, R21.reuse, PT ;  /* 0x000000150000720c */ /* 0x080fe40003f26270 */
[----:B------:R-:W-:Y:S02]  /*9ef0*/  IADD3 R0, R16, 0x40, RZ ;  /* 0x0000004010007810 */ /* 0x000fe40007ffe0ff */
[----:B------:R-:W-:Y:S02]  /*9f00*/  LEA.HI.X R5, R2, UR5, R3, 0x1, P3 ;  /* 0x0000000502057c11 */ /* 0x000fe400098f0c03 */
[----:B------:R-:W-:Y:S01]  /*9f10*/  ISETP.GE.AND P0, PT, R0, R21, PT ;  /* 0x000000150000720c */ /* 0x000fe20003f06270 */
[----:B------:R0:W2:Y:S04]  /*9f20*/  SHFL.IDX PT, R2, R4, RZ, 0x181f ;  /* 0x00181fff04027589 */ /* 0x0000a800000e0000 */
[----:B------:R0:W3:Y:S01]  /*9f30*/  SHFL.IDX PT, R0, R5, RZ, 0x181f ;  /* 0x00181fff05007589 */ /* 0x0000e200000e0000 */
[----:B------:R-:W-:Y:S07]  /*9f40*/  @P2 BRA `(.L_x_2468) ;  /* 0x0000000000242947 */ /* 0x000fee0003800000 */
[----:B------:R-:W-:Y:S02]  /*9f50*/  ULDC UR4, c[0x0][0xac8] ;  /* 0x0002b20000047ab9 */ /* 0x000fe40000000800 */
[----:B------:R-:W-:Y:S02]  /*9f60*/  ISETP.GE.AND P4, PT, R17, UR4, PT ;  /* 0x0000000411007c0c */ /* 0x000fe4000bf86270 */
[----:B------:R-:W-:-:S11]  /*9f70*/  ISETP.GE.AND P5, PT, R23, UR4, PT ;  /* 0x0000000417007c0c */ /* 0x000fd6000bfa6270 */
[-C--:B--2---:R-:W-:Y:S02]  /*9f80*/  @!P4 LEA R6, P2, R17, R2.reuse, 0x1 ;  /* 0x000000021106c211 */ /* 0x084fe400078408ff */
[----:B------:R-:W-:Y:S02]  /*9f90*/  @!P5 LEA R2, P3, R23, R2, 0x1 ;  /* 0x000000021702d211 */ /* 0x000fe400078608ff */
[-C--:B---3--:R-:W-:Y:S02]  /*9fa0*/  @!P4 LEA.HI.X R7, R17, R0.reuse, R174, 0x1, P2 ;  /* 0x000000001107c211 */ /* 0x088fe400010f0cae */
[----:B------:R-:W-:-:S03]  /*9fb0*/  @!P5 LEA.HI.X R3, R23, R0, R173, 0x1, P3 ;  /* 0x000000001703d211 */ /* 0x000fc600018f0cad */
[----:B------:R4:W-:Y:S04]  /*9fc0*/  @!P4 ST.E.128 desc[UR36][R6.64], RZ ;  /* 0x000000ff0600c985 */ /* 0x0009e8000c101d24 */
[----:B------:R4:W-:Y:S02]  /*9fd0*/  @!P5 ST.E.128 desc[UR36][R2.64], RZ ;  /* 0x000000ff0200d985 */ /* 0x0009e4000c101d24 */
.L_x_2468:
[----:B------:R-:W-:Y:S05]  /*9fe0*/  BSYNC B1 ;  /* 0x0000000000017941 */ /* 0x000fea0003800000 */
.L_x_2467:
[----:B---3--:R3:W0:Y:S01]  /*9ff0*/  SHFL.IDX PT, R0, R5, 0x1, 0x181f ;  /* 0x00381f0005007f89 */ /* 0x00862200000e0000 */
[----:B------:R-:W-:Y:S03]  /*a000*/  BSSY B1, `(.L_x_2469) ;  /* 0x000000c000017945 */ /* 0x000fe60003800000 */
[----:B--2-4-:R3:W2:Y:S01]  /*a010*/  SHFL.IDX PT, R2, R4, 0x1, 0x181f ;  /* 0x00381f0004027f89 */ /* 0x0146a200000e0000 */
[----:B------:R-:W-:Y:S05]  /*a020*/  @P1 BRA `(.L_x_2470) ;  /* 0x0000000000241947 */ /* 0x000fea0003800000 */
[----:B------:R-:W-:Y:S02]  /*a030*/  ULDC UR4, c[0x0][0xac8] ;  /* 0x0002b20000047ab9 */ /* 0x000fe40000000800 */
[----:B------:R-:W-:Y:S02]  /*a040*/  ISETP.GE.AND P3, PT, R17, UR4, PT ;  /* 0x0000000411007c0c */ /* 0x000fe4000bf66270 */
[----:B------:R-:W-:-:S11]  /*a050*/  ISETP.GE.AND P4, PT, R23, UR4, PT ;  /* 0x0000000417007c0c */ /* 0x000fd6000bf86270 */
[-C--:B--2---:R-:W-:Y:S02]  /*a060*/  @!P3 LEA R6, P1, R17, R2.reuse, 0x1 ;  /* 0x000000021106b211 */ /* 0x084fe400078208ff */
[----:B------:R-:W-:Y:S02]  /*a070*/  @!P4 LEA R2, P2, R23, R2, 0x1 ;  /* 0x000000021702c211 */ /* 0x000fe400078408ff */
[-C--:B0-----:R-:W-:Y:S02]  /*a080*/  @!P3 LEA.HI.X R7, R17, R0.reuse, R174, 0x1, P1 ;  /* 0x000000001107b211 */ /* 0x081fe400008f0cae */
[----:B------:R-:W-:-:S03]  /*a090*/  @!P4 LEA.HI.X R3, R23, R0, R173, 0x1, P2 ;  /* 0x000000001703c211 */ /* 0x000fc600010f0cad */
[----:B------:R4:W-:Y:S04]  /*a0a0*/  @!P3 ST.E.128 desc[UR36][R6.64], RZ ;  /* 0x000000ff0600b985 */ /* 0x0009e8000c101d24 */
[----:B------:R4:W-:Y:S02]  /*a0b0*/  @!P4 ST.E.128 desc[UR36][R2.64], RZ ;  /* 0x000000ff0200c985 */ /* 0x0009e4000c101d24 */
.L_x_2470:
[----:B------:R-:W-:Y:S05]  /*a0c0*/  BSYNC B1 ;  /* 0x0000000000017941 */ /* 0x000fea0003800000 */
.L_x_2469:
[----:B0-----:R0:W0:Y:S01]  /*a0d0*/  SHFL.IDX PT, R0, R5, 0x2, 0x181f ;  /* 0x00581f0005007f89 */ /* 0x00102200000e0000 */
[----:B------:R-:W-:Y:S03]  /*a0e0*/  BSSY B1, `(.L_x_2471) ;  /* 0x000000c000017945 */ /* 0x000fe60003800000 */
[----:B--2-4-:R2:W4:Y:S01]  /*a0f0*/  SHFL.IDX PT, R2, R4, 0x2, 0x181f ;  /* 0x00581f0004027f89 */ /* 0x01452200000e0000 */
[----:B------:R-:W-:Y:S05]  /*a100*/  @P0 BRA `(.L_x_2472) ;  /* 0x0000000000240947 */ /* 0x000fea0003800000 */
[----:B------:R-:W-:Y:S02]  /*a110*/  ULDC UR4, c[0x0][0xac8] ;  /* 0x0002b20000047ab9 */ /* 0x000fe40000000800 */
[----:B------:R-:W-:Y:S02]  /*a120*/  ISETP.GE.AND P2, PT, R17, UR4, PT ;  /* 0x0000000411007c0c */ /* 0x000fe4000bf46270 */
[----:B------:R-:W-:-:S11]  /*a130*/  ISETP.GE.AND P3, PT, R23, UR4, PT ;  /* 0x0000000417007c0c */ /* 0x000fd6000bf66270 */
[-C--:B----4-:R-:W-:Y:S02]  /*a140*/  @!P2 LEA R6, P0, R17, R2.reuse, 0x1 ;  /* 0x000000021106a211 */ /* 0x090fe400078008ff */
[----:B------:R-:W-:Y:S02]  /*a150*/  @!P3 LEA R2, P1, R23, R2, 0x1 ;  /* 0x000000021702b211 */ /* 0x000fe400078208ff */
[-C--:B0-----:R-:W-:Y:S02]  /*a160*/  @!P2 LEA.HI.X R7, R17, R0.reuse, R174, 0x1, P0 ;  /* 0x000000001107a211 */ /* 0x081fe400000f0cae */
[----:B------:R-:W-:-:S03]  /*a170*/  @!P3 LEA.HI.X R3, R23, R0, R173, 0x1, P1 ;  /* 0x000000001703b211 */ /* 0x000fc600008f0cad */
[----:B------:R0:W-:Y:S04]  /*a180*/  @!P2 ST.E.128 desc[UR36][R6.64], RZ ;  /* 0x000000ff0600a985 */ /* 0x0001e8000c101d24 */
[----:B------:R0:W-:Y:S02]  /*a190*/  @!P3 ST.E.128 desc[UR36][R2.64], RZ ;  /* 0x000000ff0200b985 */ /* 0x0001e4000c101d24 */
.L_x_2472:
[----:B------:R-:W-:Y:S05]  /*a1a0*/  BSYNC B1 ;  /* 0x0000000000017941 */ /* 0x000fea0003800000 */
.L_x_2471:
        /* <DEDUP_REMOVED lines=8> */
[-C--:B0-23--:R-:W-:Y:S02]  /*a230*/  @!P2 LEA R4, P0, R17, R2.reuse, 0x1 ;  /* 0x000000021104a211 */ /* 0x08dfe400078008ff */
[----:B------:R-:W-:Y:S02]  /*a240*/  @!P3 LEA R2, P1, R23, R2, 0x1 ;  /* 0x000000021702b211 */ /* 0x000fe400078208ff */
[-C--:B------:R-:W-:Y:S02]  /*a250*/  @!P2 LEA.HI.X R5, R17, R6.reuse, R174, 0x1, P0 ;  /* 0x000000061105a211 */ /* 0x080fe400000f0cae */
[----:B------:R-:W-:-:S03]  /*a260*/  @!P3 LEA.HI.X R3, R23, R6, R173, 0x1, P1 ;  /* 0x000000061703b211 */ /* 0x000fc600008f0cad */
[----:B------:R4:W-:Y:S04]  /*a270*/  @!P2 ST.E.128 desc[UR36][R4.64], RZ ;  /* 0x000000ff0400a985 */ /* 0x0009e8000c101d24 */
[----:B------:R4:W-:Y:S02]  /*a280*/  @!P3 ST.E.128 desc[UR36][R2.64], RZ ;  /* 0x000000ff0200b985 */ /* 0x0009e4000c101d24 */
.L_x_2463:
[----:B------:R-:W-:Y:S05]  /*a290*/  BSYNC B0 ;  /* 0x0000000000007941 */ /* 0x000fea0003800000 */
.L_x_2454:
[----:B------:R-:W-:Y:S02]  /*a2a0*/  ULDC UR4, c[0x0][0xc3c] ;  /* 0x00030f0000047ab9 */ /* 0x000fe40000000800 */
[----:B-1----:R-:W-:-:S13]  /*a2b0*/  ISETP.GE.AND P0, PT, R47, UR4, PT ;  /* 0x000000042f007c0c */ /* 0x002fda000bf06270 */
[----:B------:R-:W-:Y:S05]  /*a2c0*/  @!P0 BRA `(.L_x_2473) ;  /* 0xffffff6800988947 */ /* 0x000fea000383ffff */
[----:B------:R-:W-:Y:S05]  /*a2d0*/  EXIT ;  /* 0x000000000000794d */ /* 0x000fea0003800000 */
.L_x_2412:
[----:B------:R-:W-:-:S08]  /*a2e0*/  NOP ;  /* 0x0000000000007918 */ /* 0x000fd00000000000 */
[----:B0-----:R-:W0:-:S00]  /*a2f0*/  USETMAXREG.DEALLOC.CTAPOOL 0x28 ;  /* 0x00000028000079c8 */ /* 0x001e0000080e0500 */
[----:B0-----:R-:W-:Y:S02]  /*a300*/  LOP3.LUT R0, R0, 0x3, RZ, 0xc0, !PT ;  /* 0x0000000300007812 */ /* 0x001fe400078ec0ff */
[----:B------:R-:W-:-:S04]  /*a310*/  LOP3.LUT R23, R23, 0xfffffeff, RZ, 0xc0, !PT ;  /* 0xfffffeff17177812 */ /* 0x000fc800078ec0ff */
[----:B------:R-:W0:Y:S02]  /*a320*/  SHFL.IDX PT, R0, R0, RZ, 0x1f ;  /* 0x00001fff00007589 */ /* 0x000e2400000e0000 */
[----:B0-----:R-:W-:Y:S01]  /*a330*/  ISETP.NE.AND P0, PT, R0, RZ, PT ;  /* 0x000000ff0000720c */ /* 0x001fe20003f05270 */
[----:B------:R-:W-:-:S12]  /*a340*/  IMAD.MOV.U32 R0, RZ, RZ, RZ ;  /* 0x000000ffff007224 */ /* 0x000fd800078e00ff */
        /* <DEDUP_REMOVED lines=9> */
.L_x_2474:
        /* <DEDUP_REMOVED lines=40> */
.L_x_2480:
        /* <DEDUP_REMOVED lines=12> */
.L_x_2479:
[----:B------:R-:W-:Y:S05]  /*a720*/  BSYNC B0 ;  /* 0x0000000000007941 */ /* 0x000fea0003800000 */
.L_x_2478:
        /* <DEDUP_REMOVED lines=13> */
[----:B0-----:R-:W-:-:S04]  /*a800*/  SEL R9, R8, RZ, P5 ;  /* 0x000000ff08097207 */ /* 0x001fc80002800000 */
[----:B------:R-:W-:-:S05]  /*a810*/  IADD3 R6, R6, R9, RZ ;  /* 0x0000000906067210 */ /* 0x000fca0007ffe0ff */
[----:B------:R-:W0:Y:S02]  /*a820*/  SHFL.IDX PT, R3, R6, 0x1f, 0x1f ;  /* 0x03e01f0006037f89 */ /* 0x000e2400000e0000 */
[----:B0-----:R-:W-:-:S04]  /*a830*/  IMAD R3, R3, UR5, RZ ;  /* 0x0000000503037c24 */ /* 0x001fc8000f8e02ff */
[----:B------:R-:W-:-:S05]  /*a840*/  IMAD.IADD R4, R3, 0x1, R4 ;  /* 0x0000000103047824 */ /* 0x000fca00078e0204 */
[----:B------:R-:W-:-:S13]  /*a850*/  ISETP.GT.AND P6, PT, R4, UR6, PT ;  /* 0x0000000604007c0c */ /* 0x000fda000bfc4270 */
[----:B------:R-:W-:Y:S05]  /*a860*/  @!P6 BRA `(.L_x_2480) ;  /* 0xfffffffc007ce947 */ /* 0x000fea000383ffff */
.L_x_2476:
        /* <DEDUP_REMOVED lines=20> */
.L_x_2481:
[----:B-1----:R-:W-:Y:S02]  /*a9b0*/  IMAD.MOV R2, RZ, RZ, -R3 ;  /* 0x000000ffff027224 */ /* 0x002fe400078e0a03 */
[----:B---3--:R-:W-:Y:S02]  /*a9c0*/  IMAD R16, R16, UR5, R11 ;  /* 0x0000000510107c24 */ /* 0x008fe4000f8e020b */
[----:B------:R-:W-:Y:S01]  /*a9d0*/  IMAD.MOV.U32 R11, RZ, RZ, R2 ;  /* 0x000000ffff0b7224 */ /* 0x000fe200078e0002 */
[----:B------:R-:W-:Y:S02]  /*a9e0*/  IABS R2, R4 ;  /* 0x0000000400027213 */ /* 0x000fe40000000000 */
[----:B--2---:R-:W-:Y:S01]  /*a9f0*/  IADD3 R9, -R16, UR6, RZ ;  /* 0x0000000610097c10 */ /* 0x004fe2000fffe1ff */
[----:B------:R-:W-:Y:S02]  /*aa00*/  IMAD R11, R11, R12, RZ ;  /* 0x0000000c0b0b7224 */ /* 0x000fe400078e02ff */
[----:B------:R-:W-:Y:S01]  /*aa10*/  IMAD.MOV R8, RZ, RZ, -R2 ;  /* 0x000000ffff087224 */ /* 0x000fe200078e0a02 */
[----:B------:R-:W-:-:S02]  /*aa20*/  MOV R2, RZ ;  /* 0x000000ff00027202 */ /* 0x000fc40000000f00 */
        /* <DEDUP_REMOVED lines=16> */
[----:B------:R-:W-:Y:S01]  /*ab30*/  IMAD R11, R7, R2, RZ ;  /* 0x00000002070b7224 */ /* 0x000fe200078e02ff */
[----:B------:R-:W-:-:S03]  /*ab40*/  IADD3 R2, -R2, RZ, RZ ;  /* 0x000000ff02027210 */ /* 0x000fc60007ffe1ff */
[----:B------:R-:W-:Y:S02]  /*ab50*/  IMAD.MOV R6, RZ, RZ, -R11 ;  /* 0x000000ffff067224 */ /* 0x000fe400078e0a0b */
[----:B------:R-:W-:Y:S02]  /*ab60*/  IMAD R4, R4, R2, R9 ;  /* 0x0000000204047224 */ /* 0x000fe400078e0209 */
[----:B------:R-:W-:Y:S01]  /*ab70*/  IMAD.MOV.U32 R2, RZ, RZ, RZ ;  /* 0x000000ffff027224 */ /* 0x000fe200078e00ff */
[----:B------:R-:W-:Y:S02]  /*ab80*/  VIADDMNMX R13, R6, UR5, R7, PT ;  /* 0x00000005060d7c46 */ /* 0x000fe4000b800107 */
[----:B------:R-:W-:Y:S02]  /*ab90*/  IABS R9, R4 ;  /* 0x0000000400097213 */ /* 0x000fe40000000000 */
[-C--:B------:R-:W-:Y:S02]  /*aba0*/  IABS R8, R13.reuse ;  /* 0x0000000d00087213 */ /* 0x080fe40000000000 */
[----:B0-----:R-:W-:-:S02]  /*abb0*/  IABS R10, R13 ;  /* 0x0000000d000a7213 */ /* 0x001fc40000000000 */
[----:B------:R-:W0:Y:S01]  /*abc0*/  I2F.RP R6, R8 ;  /* 0x0000000800067306 */ /* 0x000e220000209400 */
[----:B------:R-:W-:-:S07]  /*abd0*/  IADD3 R18, -R13, RZ, RZ ;  /* 0x000000ff0d127210 */ /* 0x000fce0007ffe1ff */
        /* <DEDUP_REMOVED lines=24> */
.L_x_2477:
[----:B------:R-:W-:Y:S01]  /*ad60*/  ULDC UR4, c[0x0][0xc3c] ;  /* 0x00030f0000047ab9 */ /* 0x000fe20000000800 */
[----:B------:R-:W-:Y:S02]  /*ad70*/  IMAD.MOV.U32 R17, RZ, RZ, RZ ;  /* 0x000000ffff117224 */ /* 0x000fe400078e00ff */
[----:B------:R-:W-:Y:S02]  /*ad80*/  IMAD.U32 R16, RZ, RZ, UR6 ;  /* 0x00000006ff107e24 */ /* 0x000fe4000f8e00ff */
[----:B------:R-:W-:Y:S02]  /*ad90*/  IMAD.MOV.U32 R18, RZ, RZ, RZ ;  /* 0x000000ffff127224 */ /* 0x000fe400078e00ff */
[----:B------:R-:W-:-:S07]  /*ada0*/  IMAD.U32 R19, RZ, RZ, UR4 ;  /* 0x00000004ff137e24 */ /* 0x000fce000f8e00ff */
.L_x_2482:
[----:B------:R-:W-:-:S13]  /*adb0*/  ISETP.NE.AND P0, PT, R5, RZ, PT ;  /* 0x000000ff0500720c */ /* 0x000fda0003f05270 */
[----:B------:R-:W0:Y:S01]  /*adc0*/  @!P0 S2R R3, SR_CgaCtaId ;  /* 0x0000000000038919 */ /* 0x000e220000008800 */
[----:B------:R-:W-:-:S04]  /*add0*/  @!P0 MOV R0, 0x400 ;  /* 0x0000040000008802 */ /* 0x000fc80000000f00 */
[----:B0-----:R-:W-:-:S05]  /*ade0*/  @!P0 LEA R0, R3, R0, 0x18 ;  /* 0x0000000003008211 */ /* 0x001fca00078ec0ff */
[----:B------:R1:W-:Y:S01]  /*adf0*/  @!P0 STS.128 [R0+0x2a8d0], R16 ;  /* 0x02a8d01000008388 */ /* 0x0003e20000000c00 */
[----:B------:R-:W-:Y:S06]  /*ae00*/  BAR.ARV 0x5, 0x180 ;  /* 0x0146000000007b1d */ /* 0x000fec0000002000 */
.L_x_2475:
        /* <DEDUP_REMOVED lines=8> */
[----:B------:R-:W-:Y:S01]  /*ae90*/  BSSY B8, `(.L_x_2483) ;  /* 0x000049b000087945 */ /* 0x000fe20003800000 */
[----:B------:R-:W-:Y:S01]  /*aea0*/  IMAD.MOV.U32 R28, RZ, RZ, 0x1 ;  /* 0x00000001ff1c7424 */ /* 0x000fe200078e00ff */
[----:B------:R-:W1:Y:S01]  /*aeb0*/  S2R R4, SR_TID.X ;  /* 0x0000000000047919 */ /* 0x000e620000002100 */
[----:B------:R-:W-:Y:S01]  /*aec0*/  IMAD.MOV.U32 R27, RZ, RZ, RZ ;  /* 0x000000ffff1b7224 */ /* 0x000fe200078e00ff */
[----:B------:R-:W-:Y:S01]  /*aed0*/  ULDC UR39, c[0x0][0xc] ;  /* 0x0000030000277ab9 */ /* 0x000fe20000000800 */
[----:B------:R3:W-:Y:S01]  /*aee0*/  STL [R1+0x18], RZ ;  /* 0x000018ff01007387 */ /* 0x0007e20000100800 */
[----:B-1----:R-:W-:Y:S02]  /*aef0*/  LOP3.LUT R3, R4, 0x7f, RZ, 0xc0, !PT ;  /* 0x0000007f04037812 */ /* 0x002fe400078ec0ff */
[----:B--2---:R-:W-:-:S02]  /*af00*/  R2UR UR4, R0 ;  /* 0x00000000000472ca */ /* 0x004fc400000e0000 */
[----:B------:R-:W-:-:S04]  /*af10*/  SHF.L.U32 R0, R4, 0x3, RZ ;  /* 0x0000000304007819 */ /* 0x000fc800000006ff */
[----:B------:R-:W-:-:S04]  /*af20*/  LOP3.LUT R2, R0, 0x1f8, RZ, 0xc0, !PT ;  /* 0x000001f800027812 */ /* 0x000fc800078ec0ff */
[----:B------:R-:W-:Y:S01]  /*af30*/  LOP3.LUT R33, R2, 0x38, R4, 0x78, !PT ;  /* 0x0000003802217812 */ /* 0x000fe200078e7804 */
[----:B------:R-:W-:Y:S01]  /*af40*/  IMAD.SHL.U32 R2, R4, 0x10, RZ ;  /* 0x0000001004027824 */ /* 0x000fe200078e00ff */
[----:B------:R-:W-:Y:S01]  /*af50*/  SHF.R.U32.HI R4, RZ, 0x3, R3 ;  /* 0x00000003ff047819 */ /* 0x000fe20000011603 */
[----:B------:R-:W-:Y:S01]  /*af60*/  ULOP3.LUT UR38, UR4, 0x2, URZ, 0xfc, !UPT ;  /* 0x0000000204267892 */ /* 0x000fe2000f8efc3f */
[----:B------:R-:W-:Y:S02]  /*af70*/  LOP3.LUT R33, R33, 0x200, R0, 0xf8, !PT ;  /* 0x0000020021217812 */ /* 0x000fe400078ef800 */
[----:B------:R-:W-:Y:S01]  /*af80*/  UMOV UR4, 0x400 ;  /* 0x0000040000047882 */ /* 0x000fe20000000000 */
[----:B------:R-:W-:Y:S01]  /*af90*/  LOP3.LUT R3, R0, 0x38, RZ, 0xc0, !PT ;  /* 0x0000003800037812 */ /* 0x000fe200078ec0ff */
[----:B0-----:R-:W-:Y:S01]  /*afa0*/  ULEA UR4, UR5, UR4, 0x18 ;  /* 0x0000000405047291 */ /* 0x001fe2000f8ec03f */
[----:B------:R-:W-:Y:S02]  /*afb0*/  LOP3.LUT R4, R4, 0x70, R2, 0xf8, !PT ;  /* 0x0000007004047812 */ /* 0x000fe400078ef802 */
[----:B------:R-:W-:-:S02]  /*afc0*/  LOP3.LUT R2, R3, 0x40, RZ, 0xfc, !PT ;  /* 0x0000004003027812 */ /* 0x000fc400078efcff */
[----:B------:R-:W-:Y:S01]  /*afd0*/  LOP3.LUT R0, R3, 0x80, RZ, 0xfc, !PT ;  /* 0x0000008003007812 */ /* 0x000fe200078efcff */
[----:B------:R-:W-:-:S04]  /*afe0*/  IMAD.U32 R22, RZ, RZ, UR4 ;  /* 0x00000004ff167e24 */ /* 0x000fc8000f8e00ff */
[----:B---3--:R-:W-:-:S07]  /*aff0*/  IMAD R34, R33, 0x2, R22 ;  /* 0x0000000221227824 */ /* 0x008fce00078e0216 */
.L_x_2546:
[----:B0-----:R-:W0:Y:S02]  /*b000*/  LDC.64 R30, c[0x0][0xc88] ;  /* 0x00032200ff1e7b82 */ /* 0x001e240000000a00 */
[----:B0-----:R-:W-:-:S06]  /*b010*/  IMAD.WIDE R30, R19, 0x4, R30 ;  /* 0x00000004131e7825 */ /* 0x001fcc00078e021e */
[----:B--2---:R-:W2:Y:S01]  /*b020*/  LDG.E R30, desc[UR36][R30.64] ;  /* 0x000000241e1e7981 */ /* 0x004ea2000c1e1900 */
[----:B------:R-:W-:Y:S05]  /*b030*/  YIELD ;  /* 0x0000000000007946 */ /* 0x000fea0003800000 */
[----:B------:R-:W-:Y:S01]  /*b040*/  ULDC.64 UR4, c[0x0][0xa28] ;  /* 0x00028a0000047ab9 */ /* 0x000fe20000000a00 */
[----:B------:R-:W-:Y:S01]  /*b050*/  IMAD.MOV.U32 R37, RZ, RZ, RZ ;  /* 0x000000ffff257224 */ /* 0x000fe200078e00ff */
[----:B------:R-:W-:Y:S01]  /*b060*/  ISETP.NE.U32.AND P0, PT, RZ, UR4, PT ;  /* 0x00000004ff007c0c */ /* 0x000fe2000bf05070 */
[----:B------:R-:W-:-:S03]  /*b070*/  ULDC.64 UR6, c[0x0][0xa18] ;  /* 0x0002860000067ab9 */ /* 0x000fc60000000a00 */
[----:B------:R-:W-:Y:S02]  /*b080*/  ISETP.NE.AND.EX P0, PT, RZ, UR5, PT, P0 ;  /* 0x00000005ff007c0c */ /* 0x000fe4000bf05300 */
[----:B------:R-:W-:Y:S02]  /*b090*/  MOV R35, RZ ;  /* 0x000000ff00237202 */ /* 0x000fe40000000f00 */
[----:B--2---:R-:W-:-:S09]  /*b0a0*/  SHF.R.S32.HI R0, RZ, 0x1f, R30 ;  /* 0x0000001fff007819 */ /* 0x004fd2000001141e */
[C---:B------:R-:W-:Y:S01]  /*b0b0*/  @P0 LEA R2, P1, R30.reuse, UR4, 0x2 ;  /* 0x000000041e020c11 */ /* 0x040fe2000f8210ff */
[C---:B------:R-:W-:Y:S01]  /*b0c0*/  IMAD.SHL.U32 R24, R30.reuse, 0x4, RZ ;  /* 0x000000041e187824 */ /* 0x040fe200078e00ff */
[C-C-:B------:R-:W-:Y:S01]  /*b0d0*/  SHF.L.U64.HI R25, R30.reuse, 0x2, R0.reuse ;  /* 0x000000021e197819 */ /* 0x140fe20000010200 */
[----:B------:R0:W-:Y:S01]  /*b0e0*/  STL [R1+0xc], R0 ;  /* 0x00000c0001007387 */ /* 0x0001e20000100800 */
[----:B------:R-:W-:Y:S01]  /*b0f0*/  @P0 LEA.HI.X R3, R30, UR5, R0, 0x2, P1 ;  /* 0x000000051e030c11 */ /* 0x000fe200088f1400 */
[----:B------:R-:W-:-:S04]  /*b100*/  ULDC.64 UR4, c[0x0][0xa00] ;  /* 0x0002800000047ab9 */ /* 0x000fc80000000a00 */
[----:B------:R1:W5:Y:S01]  /*b110*/  @P0 LDG.E R37, desc[UR36][R2.64] ;  /* 0x0000002402250981 */ /* 0x000362000c1e1900 */
        /* <DEDUP_REMOVED lines=19> */
[----:B------:R-:W-:Y:S01]  /*b250*/  IMAD.U32 R36, RZ, RZ, UR4 ;  /* 0x00000004ff247e24 */ /* 0x000fe2000f8e00ff */
[----:B--2---:R1:W-:Y:S01]  /*b260*/  @P0 STL [R1+0x4], R0 ;  /* 0x0000040001000387 */ /* 0x0043e20000100800 */
[----:B------:R-:W-:Y:S05]  /*b270*/  @P0 BRA `(.L_x_2484) ;  /* 0x0000000000200947 */ /* 0x000fea0003800000 */
        /* <DEDUP_REMOVED lines=8> */
.L_x_2484:
        /* <DEDUP_REMOVED lines=9> */
.L_x_2485:
        /* <DEDUP_REMOVED lines=9> */
.L_x_2486:
[----:B------:R-:W3:Y:S01]  /*b420*/  LDL R4, [R1+0x4] ;  /* 0x0000040001047983 */ /* 0x000ee20000100800 */
[----:B012---:R-:W0:Y:S01]  /*b430*/  LDC R0, c[0x0][0x448] ;  /* 0x00011200ff007b82 */ /* 0x007e220000000800 */
[----:B-----5:R-:W-:Y:S01]  /*b440*/  IADD3 R36, -R37, R36, RZ ;  /* 0x0000002425247210 */ /* 0x020fe20007ffe1ff */
[----:B------:R-:W-:Y:S01]  /*b450*/  BSSY B7, `(.L_x_2487) ;  /* 0x000037d000077945 */ /* 0x000fe20003800000 */
[----:B------:R-:W-:Y:S02]  /*b460*/  LOP3.LUT R23, R23, 0xffffff7f, RZ, 0xc0, !PT ;  /* 0xffffff7f17177812 */ /* 0x000fe400078ec0ff */
[----:B0-----:R-:W-:Y:S01]  /*b470*/  ISETP.NE.AND P0, PT, R0, 0x1, PT ;  /* 0x000000010000780c */ /* 0x001fe20003f05270 */
[----:B------:R-:W-:-:S04]  /*b480*/  IMAD.SHL.U32 R0, R17, 0x80, RZ ;  /* 0x0000008011007824 */ /* 0x000fc800078e00ff */
[----:B------:R-:W-:-:S08]  /*b490*/  VIADD R0, R0, 0x7f ;  /* 0x0000007f00007836 */ /* 0x000fd00000000000 */
[----:B------:R-:W0:Y:S01]  /*b4a0*/  @P0 LDC R3, c[0x0][0x44c] ;  /* 0x00011300ff030b82 */ /* 0x000e220000000800 */
[----:B------:R-:W-:-:S07]  /*b4b0*/  @P0 LOP3.LUT R23, R23, 0x80, RZ, 0xfc, !PT ;  /* 0x0000008017170812 */ /* 0x000fce00078efcff */
[----:B------:R-:W1:Y:S01]  /*b4c0*/  @P0 LDC R5, c[0x0][0x450] ;  /* 0x00011400ff050b82 */ /* 0x000e620000000800 */
[----:B0-----:R-:W-:-:S05]  /*b4d0*/  @P0 IMAD.HI.U32 R2, R0, R3, RZ ;  /* 0x0000000300020227 */ /* 0x001fca00078e00ff */
[----:B-1----:R-:W-:Y:S01]  /*b4e0*/  @P0 SHF.R.U32.HI R0, RZ, R5, R2 ;  /* 0x00000005ff000219 */ /* 0x002fe20000011602 */
[----:B------:R-:W-:-:S04]  /*b4f0*/  VIADD R2, R36, 0x5f ;  /* 0x0000005f24027836 */ /* 0x000fc80000000000 */
[----:B------:R-:W-:Y:S01]  /*b500*/  IMAD.HI R2, R2, 0x2aaaaaab, RZ ;  /* 0x2aaaaaab02027827 */ /* 0x000fe200078e02ff */
[----:B---3--:R-:W-:-:S05]  /*b510*/  IADD3 R3, R36, 0x60, -R4 ;  /* 0x0000006024037810 */ /* 0x008fca0007ffe804 */
[----:B------:R-:W-:Y:S01]  /*b520*/  IMAD.IADD R0, R3, 0x1, R0 ;  /* 0x0000000103007824 */ /* 0x000fe200078e0200 */
[----:B------:R-:W-:-:S03]  /*b530*/  SHF.R.U32.HI R3, RZ, 0x1f, R2 ;  /* 0x0000001fff037819 */ /* 0x000fc60000011602 */
[----:B------:R-:W-:Y:S01]  /*b540*/  IMAD.HI R0, R0, 0x2aaaaaab, RZ ;  /* 0x2aaaaaab00007827 */ /* 0x000fe200078e02ff */
[----:B------:R-:W-:-:S04]  /*b550*/  LEA.HI.SX32 R3, R2, R3, 0x1c ;  /* 0x0000000302037211 */ /* 0x000fc800078fe2ff */
[----:B------:R-:W-:-:S04]  /*b560*/  SHF.R.U32.HI R5, RZ, 0x1f, R0 ;  /* 0x0000001fff057819 */ /* 0x000fc80000011600 */
[----:B------:R-:W-:-:S04]  /*b570*/  LEA.HI.SX32 R0, R0, R5, 0x1c ;  /* 0x0000000500007211 */ /* 0x000fc800078fe2ff */
[----:B------:R-:W-:-:S04]  /*b580*/  VIMNMX R29, R3, R0, PT ;  /* 0x00000000031d7248 */ /* 0x000fc80003fe0100 */
[----:B------:R-:W-:Y:S01]  /*b590*/  ISETP.GT.AND P0, PT, R29, RZ, PT ;  /* 0x000000ff1d00720c */ /* 0x000fe20003f04270 */
[----:B------:R0:W-:-:S12]  /*b5a0*/  STL [R1+0x8], R29 ;  /* 0x0000081d01007387 */ /* 0x0001d80000100800 */
        /* <DEDUP_REMOVED lines=18> */
.L_x_2488:
        /* <DEDUP_REMOVED lines=20> */
.L_x_2491:
[----:B------:R-:W-:Y:S05]  /*b810*/  BSYNC B6 ;  /* 0x0000000000067941 */ /* 0x000fea0003800000 */
.L_x_2490:
        /* <DEDUP_REMOVED lines=20> */
.L_x_2494:
        /* <DEDUP_REMOVED lines=15> */
.L_x_2493:
[----:B------:R-:W-:Y:S05]  /*ba50*/  BSYNC B6 ;  /* 0x0000000000067941 */ /* 0x000fea0003800000 */
.L_x_2492:
[----:B------:R-:W-:Y:S01]  /*ba60*/  ULDC.64 UR4, c[0x0][0x9f8] ;  /* 0x00027e0000047ab9 */ /* 0x000fe20000000a00 */
[----:B------:R-:W0:Y:S01]  /*ba70*/  S2R R2, SR_TID.X ;  /* 0x0000000000027919 */ /* 0x000e220000002100 */
[----:B------:R-:W-:Y:S01]  /*ba80*/  ISETP.NE.U32.AND P0, PT, RZ, UR4, PT ;  /* 0x00000004ff007c0c */ /* 0x000fe2000bf05070 */
[----:B------:R-:W1:Y:S01]  /*ba90*/  LDC R6, c[0x0][0x430] ;  /* 0x00010c00ff067b82 */ /* 0x000e620000000800 */
[----:B------:R-:W2:Y:S02]  /*baa0*/  S2R R21, SR_TID.X ;  /* 0x0000000000157919 */ /* 0x000ea40000002100 */
[----:B------:R-:W-:-:S13]  /*bab0*/  ISETP.NE.AND.EX P0, PT, RZ, UR5, PT, P0 ;  /* 0x00000005ff007c0c */ /* 0x000fda000bf05300 */
[----:B------:R-:W-:Y:S01]  /*bac0*/  @P0 IADD3 R24, P1, R24, UR4, RZ ;  /* 0x0000000418180c10 */ /* 0x000fe2000ff3e0ff */
[----:B------:R-:W-:Y:S01]  /*bad0*/  VIADD R26, R29, 0xffffffff ;  /* 0xffffffff1d1a7836 */ /* 0x000fe20000000000 */
[----:B------:R-:W-:Y:S01]  /*bae0*/  LOP3.LUT R23, R23, 0xffffffdf, RZ, 0xc0, !PT ;  /* 0xffffffdf17177812 */ /* 0x000fe200078ec0ff */
[----:B------:R-:W-:Y:S01]  /*baf0*/  ULDC UR4, c[0x0][0x320] ;  /* 0x0000c80000047ab9 */ /* 0x000fe20000000800 */
[----:B------:R-:W-:-:S05]  /*bb00*/  @P0 IADD3.X R25, R25, UR5, RZ, P1, !PT ;  /* 0x0000000519190c10 */ /* 0x000fca0008ffe4ff */
[----:B------:R-:W3:Y:S01]  /*bb10*/  @P0 LDG.E R31, desc[UR36][R24.64] ;  /* 0x00000024181f0981 */ /* 0x000ee2000c1e1900 */
[----:B-1----:R-:W-:Y:S02]  /*bb20*/  ISETP.NE.AND P2, PT, R6, 0x1, PT ;  /* 0x000000010600780c */ /* 0x002fe40003f45270 */
[----:B0-----:R-:W-:Y:S01]  /*bb30*/  LOP3.LUT R2, R2, 0x7f, RZ, 0xc0, !PT ;  /* 0x0000007f02027812 */ /* 0x001fe200078ec0ff */
[----:B------:R-:W0:Y:S03]  /*bb40*/  S2R R29, SR_TID.X ;  /* 0x00000000001d7919 */ /* 0x000e260000002100 */
[----:B------:R-:W-:Y:S02]  /*bb50*/  SHF.R.U32.HI R2, RZ, 0x3, R2 ;  /* 0x00000003ff027819 */ /* 0x000fe40000011602 */
[----:B--2---:R-:W-:-:S05]  /*bb60*/  SHF.L.U32 R20, R21, 0x4, RZ ;  /* 0x0000000415147819 */ /* 0x004fca00000006ff */
[----:B------:R-:W1:Y:S01]  /*bb70*/  @P2 LDC R0, c[0x0][0x438] ;  /* 0x00010e00ff002b82 */ /* 0x000e620000000800 */
[----:B------:R-:W-:-:S05]  /*bb80*/  LOP3.LUT R20, R2, 0x70, R20, 0xf8, !PT ;  /* 0x0000007002147812 */ /* 0x000fca00078ef814 */
[----:B------:R-:W-:Y:S02]  /*bb90*/  IMAD R3, R26, 0x60, R20 ;  /* 0x000000601a037824 */ /* 0x000fe400078e0214 */
[----:B------:R-:W2:Y:S03]  /*bba0*/  @P2 LDC R2, c[0x0][0x434] ;  /* 0x00010d00ff022b82 */ /* 0x000ea60000000800 */
[----:B------:R-:W-:-:S04]  /*bbb0*/  ISETP.GE.AND P0, PT, R3, R36, PT ;  /* 0x000000240300720c */ /* 0x000fc80003f06270 */
[----:B------:R-:W-:Y:S01]  /*bbc0*/  ISETP.GT.U32.OR P0, PT, R20, 0x5f, P0 ;  /* 0x0000005f1400780c */ /* 0x000fe20000704470 */
[----:B------:R-:W-:Y:S02]  /*bbd0*/  IMAD.IADD R3, R3, 0x1, R37 ;  /* 0x0000000103037824 */ /* 0x000fe400078e0225 */
[----:B0-----:R-:W-:-:S10]  /*bbe0*/  IMAD.SHL.U32 R10, R29, 0x8, RZ ;  /* 0x000000081d0a7824 */ /* 0x001fd400078e00ff */
[----:B------:R-:W0:Y:S01]  /*bbf0*/  @!P0 LDC.64 R4, c[0x0][0x428] ;  /* 0x00010a00ff048b82 */ /* 0x000e220000000a00 */
[----:B--2---:R-:W-:Y:S01]  /*bc00*/  @P2 IMAD.HI.U32 R7, R3, R2, RZ ;  /* 0x0000000203072227 */ /* 0x004fe200078e00ff */
[----:B------:R-:W-:-:S03]  /*bc10*/  LOP3.LUT R10, R10, 0x38, RZ, 0xc0, !PT ;  /* 0x000000380a0a7812 */ /* 0x000fc600078ec0ff */
[----:B------:R-:W-:Y:S01]  /*bc20*/  IMAD.MOV.U32 R2, RZ, RZ, R3 ;  /* 0x000000ffff027224 */ /* 0x000fe200078e0003 */
[----:B-1----:R-:W-:Y:S02]  /*bc30*/  @P2 SHF.R.U32.HI R2, RZ, R0, R7 ;  /* 0x00000000ff022219 */ /* 0x002fe40000011607 */
[----:B------:R-:W-:-:S03]  /*bc40*/  LOP3.LUT R32, R10, 0x40, RZ, 0xfc, !PT ;  /* 0x000000400a207812 */ /* 0x000fc600078efcff */
[--C-:B------:R-:W-:Y:S01]  /*bc50*/  IMAD.MOV R0, RZ, RZ, -R2.reuse ;  /* 0x000000ffff007224 */ /* 0x100fe200078e0a02 */
[----:B------:R-:W-:Y:S02]  /*bc60*/  @P2 LOP3.LUT R23, R23, 0x20, RZ, 0xfc, !PT ;  /* 0x0000002017172812 */ /* 0x000fe400078efcff */
[----:B------:R-:W-:Y:S01]  /*bc70*/  ISETP.GE.AND P2, PT, R32, UR4, PT ;  /* 0x0000000420007c0c */ /* 0x000fe2000bf46270 */
[----:B------:R-:W-:Y:S01]  /*bc80*/  IMAD R0, R6, R0, R3 ;  /* 0x0000000006007224 */ /* 0x000fe200078e0203 */
[----:B------:R-:W-:Y:S02]  /*bc90*/  @!P0 SHF.R.S32.HI R3, RZ, 0x1f, R2 ;  /* 0x0000001fff038819 */ /* 0x000fe40000011402 */
[----:B------:R-:W-:Y:S02]  /*bca0*/  SEL R29, RZ, 0xffffffff, P2 ;  /* 0xffffffffff1d7807 */ /* 0x000fe40001000000 */
[----:B------:R-:W-:Y:S01]  /*bcb0*/  ISETP.GE.AND P1, PT, R10, UR4, PT ;  /* 0x000000040a007c0c */ /* 0x000fe2000bf26270 */
[----:B------:R-:W-:-:S02]  /*bcc0*/  ULDC UR4, c[0x0][0x2f4] ;  /* 0x0000bd0000047ab9 */ /* 0x000fc40000000800 */
[----:B------:R-:W-:Y:S01]  /*bcd0*/  IMAD.SHL.U32 R29, R29, 0x2, RZ ;  /* 0x000000021d1d7824 */ /* 0x000fe200078e00ff */
[C---:B------:R-:W-:Y:S02]  /*bce0*/  ISETP.GE.AND P2, PT, R10.reuse, UR4, PT ;  /* 0x000000040a007c0c */ /* 0x040fe4000bf46270 */
[----:B------:R-:W-:Y:S02]  /*bcf0*/  LOP3.LUT R23, R23, 0xfffffffb, RZ, 0xc0, !PT ;  /* 0xfffffffb17177812 */ /* 0x000fe400078ec0ff */
[----:B------:R-:W-:-:S09]  /*bd00*/  LOP3.LUT R9, R10, 0x80, RZ, 0xfc, !PT ;  /* 0x000000800a097812 */ /* 0x000fd200078efcff */
[----:B------:R-:W-:-:S04]  /*bd10*/  @P2 LOP3.LUT R23, R23, 0x4, RZ, 0xfc, !PT ;  /* 0x0000000417172812 */ /* 0x000fc800078efcff */
[----:B------:R-:W-:Y:S01]  /*bd20*/  LOP3.LUT R23, R23, 0xfffffffd, RZ, 0xc0, !PT ;  /* 0xfffffffd17177812 */ /* 0x000fe200078ec0ff */
[----:B------:R-:W-:Y:S01]  /*bd30*/  UMOV UR5, 0xffffffff ;  /* 0xffffffff00057882 */ /* 0x000fe20000000000 */
[----:B---3--:R-:W-:-:S05]  /*bd40*/  SHF.R.S32.HI R6, RZ, 0x1f, R31 ;  /* 0x0000001fff067819 */ /* 0x008fca000001141f */
[----:B------:R1:W-:Y:S01]  /*bd50*/  STL [R1], R6 ;  /* 0x0000000601007387 */ /* 0x0003e20000100800 */
[-C--:B0-----:R-:W-:Y:S02]  /*bd60*/  @!P0 IMAD R8, R6, R4.reuse, RZ ;  /* 0x0000000406088224 */ /* 0x081fe400078e02ff */
[----:B-1----:R-:W-:Y:S01]  /*bd70*/  @!P0 IMAD.WIDE.U32 R6, R31, R4, R2 ;  /* 0x000000041f068225 */ /* 0x002fe200078e0002 */
[----:B------:R-:W-:-:S04]  /*bd80*/  SEL R2, RZ, 0x1, P1 ;  /* 0x00000001ff027807 */ /* 0x000fc80000800000 */
[----:B------:R-:W-:Y:S02]  /*bd90*/  LOP3.LUT R29, R29, 0x2, R2, 0xe2, !PT ;  /* 0x000000021d1d7812 */ /* 0x000fe400078ee202 */
[----:B------:R-:W0:Y:S01]  /*bda0*/  @!P0 LDC.64 R2, c[0x0][0x418] ;  /* 0x00010600ff028b82 */ /* 0x000e220000000a00 */
[----:B------:R-:W-:-:S04]  /*bdb0*/  @!P0 IMAD R5, R31, R5, R8 ;  /* 0x000000051f058224 */ /* 0x000fc800078e0208 */
[----:B------:R-:W-:Y:S01]  /*bdc0*/  @!P0 IMAD.IADD R5, R7, 0x1, R5 ;  /* 0x0000000107058824 */ /* 0x000fe200078e0205 */
[----:B------:R-:W-:Y:S02]  /*bdd0*/  MOV R4, RZ ;  /* 0x000000ff00047202 */ /* 0x000fe40000000f00 */
[----:B0-----:R-:W-:-:S04]  /*bde0*/  @!P0 LEA R2, P1, R6, R2, 0x2 ;  /* 0x0000000206028211 */ /* 0x001fc800078210ff */
[----:B------:R-:W-:Y:S02]  /*bdf0*/  @!P0 LEA.HI.X R3, R6, R3, R5, 0x2, P1 ;  /* 0x0000000306038211 */ /* 0x000fe400008f1405 */
[----:B------:R-:W-:-:S03]  /*be00*/  ISETP.GE.AND P1, PT, R32, UR4, PT ;  /* 0x0000000420007c0c */ /* 0x000fc6000bf26270 */
[----:B------:R0:W5:Y:S01]  /*be10*/  @!P0 LDG.E R4, desc[UR36][R2.64] ;  /* 0x0000002402048981 */ /* 0x000162000c1e1900 */
[----:B------:R-:W-:-:S09]  /*be20*/  ISETP.GE.AND P0, PT, R9, UR4, PT ;  /* 0x0000000409007c0c */ /* 0x000fd2000bf06270 */
[----:B------:R-:W-:-:S04]  /*be30*/  @P1 LOP3.LUT R23, R23, 0x2, RZ, 0xfc, !PT ;  /* 0x0000000217171812 */ /* 0x000fc800078efcff */
[----:B------:R-:W-:Y:S01]  /*be40*/  LOP3.LUT R23, R23, 0xfffffffe, RZ, 0xc0, !PT ;  /* 0xfffffffe17177812 */ /* 0x000fe200078ec0ff */
[----:B0-----:R-:W-:-:S03]  /*be50*/  IMAD.U32 R2, RZ, RZ, UR38 ;  /* 0x00000026ff027e24 */ /* 0x001fc6000f8e00ff */
[----:B------:R-:W-:Y:S01]  /*be60*/  @P0 LOP3.LUT R23, R23, 0x1, RZ, 0xfc, !PT ;  /* 0x0000000117170812 */ /* 0x000fe200078efcff */
[----:B------:R-:W-:Y:S06]  /*be70*/  BRA.DIV UR5, `(.L_x_2495) ;  /* 0x0000004205087947 */ /* 0x000fec000b800000 */
.L_x_2563:
[----:B------:R-:W-:Y:S02]  /*be80*/  ISETP.NE.AND P0, PT, R2, 0x3, PT ;  /* 0x000000030200780c */ /* 0x000fe40003f05270 */
[----:B------:R-:W-:Y:S02]  /*be90*/  ISETP.GT.U32.AND P1, PT, R20, 0x5f, PT ;  /* 0x0000005f1400780c */ /* 0x000fe40003f24070 */
[----:B------:R-:W-:Y:S02]  /*bea0*/  LOP3.LUT R23, R23, 0xffffffef, RZ, 0xc0, !PT ;  /* 0xffffffef17177812 */ /* 0x000fe400078ec0ff */
[----:B------:R-:W-:-:S07]  /*beb0*/  SHF.R.S32.HI R32, RZ, 0x1f, R18 ;  /* 0x0000001fff207819 */ /* 0x000fce0000011412 */
[----:B------:R-:W-:-:S04]  /*bec0*/  @P0 LOP3.LUT R23, R23, 0x10, RZ, 0xfc, !PT ;  /* 0x0000001017170812 */ /* 0x000fc800078efcff */
[----:B------:R-:W-:-:S04]  /*bed0*/  LOP3.LUT R23, R23, 0xfffffff7, RZ, 0xc0, !PT ;  /* 0xfffffff717177812 */ /* 0x000fc800078ec0ff */
[----:B------:R-:W-:Y:S01]  /*bee0*/  @P1 LOP3.LUT R23, R23, 0x8, RZ, 0xfc, !PT ;  /* 0x0000000817171812 */ /* 0x000fe200078efcff */
[----:B------:R-:W-:Y:S06]  /*bef0*/  @!P0 BRA `(.L_x_2496) ;  /* 0x0000000000048947 */ /* 0x000fec0003800000 */
[----:B------:R-:W-:Y:S01]  /*bf00*/  BPT.TRAP 0x1 ;  /* 0x000000040000795c */ /* 0x000fe20000300000 */
.L_x_2496:
        /* <DEDUP_REMOVED lines=25> */
.L_x_2564:
[----:B------:R-:W-:Y:S05]  /*c0a0*/  BSYNC B0 ;  /* 0x0000000000007941 */ /* 0x000fea0003800000 */
.L_x_2497:
        /* <DEDUP_REMOVED lines=21> */
[----:B------:R-:W-:Y:S01]  /*c200*/  LEA R4, P0, R2, UR4, 0x1 ;  /* 0x0000000402047c11 */ /* 0x000fe2000f8008ff */
[----:B------:R-:W-:Y:S01]  /*c210*/  UMOV UR4, 0xffffffff ;  /* 0xffffffff00047882 */ /* 0x000fe20000000000 */
[----:B------:R-:W-:Y:S01]  /*c220*/  SHF.R.U32.HI R9, RZ, 0x3, R8 ;  /* 0x00000003ff097819 */ /* 0x000fe20000011608 */
[----:B------:R-:W-:Y:S01]  /*c230*/  IMAD R5, R27, 0x4800, R33 ;  /* 0x000048001b057824 */ /* 0x000fe200078e0221 */
[----:B------:R-:W0:Y:S01]  /*c240*/  S2R R8, SR_TID.X ;  /* 0x0000000000087919 */ /* 0x000e220000002100 */
[----:B------:R-:W-:Y:S02]  /*c250*/  IADD3 R0, R3, R0, RZ ;  /* 0x0000000003007210 */ /* 0x000fe40007ffe0ff */
[----:B------:R-:W-:-:S02]  /*c260*/  IMAD.IADD R6, R6, 0x1, -R9 ;  /* 0x0000000106067824 */ /* 0x000fc400078e0a09 */
[----:B------:R-:W-:-:S03]  /*c270*/  LEA.HI.X R0, R2, UR5, R0, 0x1, P0 ;  /* 0x0000000502007c11 */ /* 0x000fc600080f0c00 */
        /* <DEDUP_REMOVED lines=66> */
.L_x_2578:
        /* <DEDUP_REMOVED lines=12> */
.L_x_2500:
        /* <DEDUP_REMOVED lines=10> */
.L_x_2501:
[----:B------:R2:W5:Y:S01]  /*c800*/  LDL.LU R0, [R1+0xc] ;  /* 0x00000c0001007983 */ /* 0x0005620000300800 */
[----:B------:R-:W-:Y:S01]  /*c810*/  LOP3.LUT P0, RZ, R23, 0x40, RZ, 0xc0, !PT ;  /* 0x0000004017ff7812 */ /* 0x000fe2000780c0ff */
[----:B------:R2:W-:-:S12]  /*c820*/  SYNCS.ARRIVE.TRANS64.A1T0 RZ, [R7+URZ+0x2a830], RZ ;  /* 0x02a830ff07ff79a7 */ /* 0x0005d8000810003f */
[----:B------:R-:W-:Y:S05]  /*c830*/  WARPSYNC.ALL ;  /* 0x0000000000007948 */ /* 0x000fea0003800000 */
[----:B------:R-:W-:Y:S01]  /*c840*/  ULDC.64 UR4, c[0x0][0x298] ;  /* 0x0000a60000047ab9 */ /* 0x000fe20000000a00 */
[----:B-1----:R-:W-:Y:S01]  /*c850*/  VIADD R2, R22, 0xc400 ;  /* 0x0000c40016027836 */ /* 0x002fe20000000000 */
[----:B------:R-:W-:Y:S01]  /*c860*/  SEL R30, R30, RZ, !P0 ;  /* 0x000000ff1e1e7207 */ /* 0x000fe20004000000 */
[----:B0-----:R-:W-:Y:S01]  /*c870*/  IMAD.WIDE.U32 R4, R35, UR4, RZ ;  /* 0x0000000423047c25 */ /* 0x001fe2000f8e00ff */
        /* <DEDUP_REMOVED lines=8> */
[----:B------:R-:W-:-:S05]  /*c900*/  IMAD R0, R35, UR5, R0 ;  /* 0x0000000523007c24 */ /* 0x000fca000f8e0200 */
[----:B------:R-:W-:Y:S01]  /*c910*/  IADD3 R35, R5, R0, RZ ;  /* 0x0000000005237210 */ /* 0x000fe20007ffe0ff */
[----:B-1----:R-:W-:Y:S06]  /*c920*/  @!P0 BRA `(.L_x_2503) ;  /* 0x0000000000408947 */ /* 0x002fec0003800000 */
[----:B------:R-:W-:Y:S01]  /*c930*/  MOV R2, 0x0 ;  /* 0x0000000000027802 */ /* 0x000fe20000000f00 */
[----:B------:R-:W-:Y:S01]  /*c940*/  ULDC.64 UR6, c[0x4][0xf0] ;  /* 0x01003c0000067ab9 */ /* 0x000fe20000000a00 */
[----:B------:R-:W-:Y:S01]  /*c950*/  ULDC.64 UR8, c[0x4][0xf8] ;  /* 0x01003e0000087ab9 */ /* 0x000fe20000000a00 */
[----:B------:R-:W-:Y:S01]  /*c960*/  ULDC.64 UR4, c[0x4][0x88] ;  /* 0x0100220000047ab9 */ /* 0x000fe20000000a00 */
[----:B------:R-:W-:Y:S01]  /*c970*/  IMAD.U32 R4, RZ, RZ, UR6 ;  /* 0x00000006ff047e24 */ /* 0x000fe2000f8e00ff */
[----:B------:R-:W-:Y:S01]  /*c980*/  MOV R12, 0x1 ;  /* 0x00000001000c7802 */ /* 0x000fe20000000f00 */
[----:B------:R-:W0:Y:S01]  /*c990*/  LDC.64 R2, c[0x4][R2] ;  /* 0x0100000002027b82 */ /* 0x000e220000000a00 */
[----:B------:R-:W-:Y:S02]  /*c9a0*/  IMAD.U32 R5, RZ, RZ, UR7 ;  /* 0x00000007ff057e24 */ /* 0x000fe4000f8e00ff */
[----:B------:R-:W-:Y:S02]  /*c9b0*/  IMAD.U32 R6, RZ, RZ, UR8 ;  /* 0x00000008ff067e24 */ /* 0x000fe4000f8e00ff */
[----:B--2---:R-:W-:-:S02]  /*c9c0*/  IMAD.U32 R7, RZ, RZ, UR9 ;  /* 0x00000009ff077e24 */ /* 0x004fc4000f8e00ff */
[----:B------:R-:W-:Y:S02]  /*c9d0*/  IMAD.U32 R10, RZ, RZ, UR4 ;  /* 0x00000004ff0a7e24 */ /* 0x000fe4000f8e00ff */
[----:B------:R-:W-:Y:S02]  /*c9e0*/  IMAD.U32 R11, RZ, RZ, UR5 ;  /* 0x00000005ff0b7e24 */ /* 0x000fe4000f8e00ff */
[----:B------:R-:W-:Y:S02]  /*c9f0*/  IMAD.MOV.U32 R8, RZ, RZ, 0x70 ;  /* 0x00000070ff087424 */ /* 0x000fe400078e00ff */
[----:B------:R-:W-:-:S07]  /*ca00*/  IMAD.MOV.U32 R13, RZ, RZ, RZ ;  /* 0x000000ffff0d7224 */ /* 0x000fce00078e00ff */
[----:B------:R-:W-:-:S07]  /*ca10*/  LEPC R20, `(.L_x_2503) ;  /* 0x000000001014794e */ /* 0x000fce0000000000 */
[----:B0-----:R-:W-:Y:S05]  /*ca20*/  CALL.ABS.NOINC R2 ;  /* 0x0000000002007343 */ /* 0x001fea0003c00000 */
.L_x_2503:
[----:B------:R-:W-:Y:S05]  /*ca30*/  BSYNC B6 ;  /* 0x0000000000067941 */ /* 0x000fea0003800000 */
.L_x_2502:
[----:B------:R-:W3:Y:S01]  /*ca40*/  LDL.LU R2, [R1+0xc] ;  /* 0x00000c0001027983 */ /* 0x000ee20000300800 */
[----:B------:R-:W-:-:S03]  /*ca50*/  ULDC.64 UR4, c[0x0][0x2d8] ;  /* 0x0000b60000047ab9 */ /* 0x000fc60000000a00 */
[----:B------:R-:W4:Y:S01]  /*ca60*/  LDL.LU.64 R20, [R1+0x10] ;  /* 0x0000100001147983 */ /* 0x000f220000300a00 */
[----:B------:R-:W-:Y:S02]  /*ca70*/  IMAD.MOV.U32 R3, RZ, RZ, R35 ;  /* 0x000000ffff037224 */ /* 0x000fe400078e0023 */
[----:B------:R-:W-:Y:S01]  /*ca80*/  IMAD R0, R32, UR4, RZ ;  /* 0x0000000420007c24 */ /* 0x000fe2000f8e02ff */
[----:B------:R0:W5:Y:S03]  /*ca90*/  LDL R10, [R1+0x4] ;  /* 0x00000400010a7983 */ /* 0x0001660000100800 */
[----:B------:R-:W-:Y:S01]  /*caa0*/  IMAD R0, R18, UR5, R0 ;  /* 0x0000000512007c24 */ /* 0x000fe2000f8e0200 */
[----:B------:R-:W1:Y:S02]  /*cab0*/  S2R R11, SR_TID.X ;  /* 0x00000000000b7919 */ /* 0x000e640000002100 */
[----:B-1----:R-:W-:-:S05]  /*cac0*/  IMAD.SHL.U32 R8, R11, 0x8, RZ ;  /* 0x000000080b087824 */ /* 0x002fca00078e00ff */
[----:B------:R-:W-:Y:S01]  /*cad0*/  LOP3.LUT R8, R8, 0x38, RZ, 0xc0, !PT ;  /* 0x0000003808087812 */ /* 0x000fe200078ec0ff */
[----:B---3--:R-:W-:Y:S02]  /*cae0*/  IMAD.MOV.U32 R4, RZ, RZ, R2 ;  /* 0x000000ffff047224 */ /* 0x008fe400078e0002 */
[----:B----4-:R-:W-:Y:S01]  /*caf0*/  IMAD.MOV.U32 R2, RZ, RZ, R20 ;  /* 0x000000ffff027224 */ /* 0x010fe200078e0014 */
[----:B------:R-:W1:Y:S01]  /*cb00*/  S2R R21, SR_TID.X ;  /* 0x0000000000157919 */ /* 0x000e620000002100 */
[----:B------:R-:W3:Y:S02]  /*cb10*/  LDC R20, c[0x0][0x448] ;  /* 0x00011200ff147b82 */ /* 0x000ee40000000800 */
[----:B------:R-:W-:Y:S01]  /*cb20*/  IMAD.WIDE.U32 R2, R18, UR4, R2 ;  /* 0x0000000412027c25 */ /* 0x000fe2000f8e0002 */
[----:B------:R-:W-:-:S03]  /*cb30*/  ULDC.64 UR4, c[0x0][0x2e0] ;  /* 0x0000b80000047ab9 */ /* 0x000fc60000000a00 */
[----:B------:R-:W-:Y:S02]  /*cb40*/  IMAD.IADD R3, R3, 0x1, R0 ;  /* 0x0000000103037824 */ /* 0x000fe400078e0200 */
[----:B------:R-:W-:Y:S02]  /*cb50*/  IMAD R4, R4, UR4, RZ ;  /* 0x0000000404047c24 */ /* 0x000fe4000f8e02ff */
[----:B------:R-:W-:-:S04]  /*cb60*/  IMAD.WIDE.U32 R2, R30, UR4, R2 ;  /* 0x000000041e027c25 */ /* 0x000fc8000f8e0002 */
[----:B------:R-:W-:Y:S01]  /*cb70*/  IMAD R4, R30, UR5, R4 ;  /* 0x000000051e047c24 */ /* 0x000fe2000f8e0204 */
[----:B------:R-:W-:Y:S01]  /*cb80*/  ULDC.64 UR4, c[0x0][0x2d0] ;  /* 0x0000b40000047ab9 */ /* 0x000fe20000000a00 */
[----:B---3--:R-:W-:Y:S02]  /*cb90*/  ISETP.NE.AND P6, PT, R20, 0x1, PT ;  /* 0x000000011400780c */ /* 0x008fe40003fc5270 */
[----:B------:R-:W3:Y:S01]  /*cba0*/  S2R R20, SR_TID.X ;  /* 0x0000000000147919 */ /* 0x000ee20000002100 */
[----:B-1----:R-:W-:-:S04]  /*cbb0*/  LOP3.LUT R21, R21, 0x7f, RZ, 0xc0, !PT ;  /* 0x0000007f15157812 */ /* 0x002fc800078ec0ff */
[----:B------:R-:W-:-:S06]  /*cbc0*/  SHF.R.U32.HI R21, RZ, 0x3, R21 ;  /* 0x00000003ff157819 */ /* 0x000fcc0000011615 */
[----:B--2---:R-:W1:Y:S08]  /*cbd0*/  @P6 LDC R7, c[0x0][0x44c] ;  /* 0x00011300ff076b82 */ /* 0x004e700000000800 */
[----:B------:R-:W2:Y:S01]  /*cbe0*/  @P6 LDC R6, c[0x0][0x450] ;  /* 0x00011400ff066b82 */ /* 0x000ea20000000800 */
[----:B---3--:R-:W-:-:S05]  /*cbf0*/  IMAD.SHL.U32 R20, R20, 0x10, RZ ;  /* 0x0000001014147824 */ /* 0x008fca00078e00ff */
[----:B------:R-:W-:-:S05]  /*cc00*/  LOP3.LUT R20, R21, 0x70, R20, 0xf8, !PT ;  /* 0x0000007015147812 */ /* 0x000fca00078ef814 */
[----:B------:R-:W-:-:S04]  /*cc10*/  IMAD R5, R17, 0x80, R20 ;  /* 0x0000008011057824 */ /* 0x000fc800078e0214 */
[----:B-1----:R-:W-:Y:S01]  /*cc20*/  @P6 IMAD.HI.U32 R7, R5, R7, RZ ;  /* 0x0000000705076227 */ /* 0x002fe200078e00ff */
[----:B------:R-:W-:-:S04]  /*cc30*/  MOV R0, R5 ;  /* 0x0000000500007202 */ /* 0x000fc80000000f00 */
[----:B--2---:R-:W-:Y:S02]  /*cc40*/  @P6 SHF.R.U32.HI R0, RZ, R6, R7 ;  /* 0x00000006ff006219 */ /* 0x004fe40000011607 */
[----:B------:R-:W1:Y:S01]  /*cc50*/  LDC R6, c[0x0][0x448] ;  /* 0x00011200ff067b82 */ /* 0x000e620000000800 */
[----:B------:R-:W-:Y:S02]  /*cc60*/  IMAD.IADD R3, R3, 0x1, R4 ;  /* 0x0000000103037824 */ /* 0x000fe400078e0204 */
[----:B------:R-:W-:Y:S02]  /*cc70*/  IMAD.MOV R4, RZ, RZ, -R0 ;  /* 0x000000ffff047224 */ /* 0x000fe400078e0a00 */
[----:B------:R-:W-:-:S04]  /*cc80*/  IMAD.WIDE.U32 R2, R0, UR4, R2 ;  /* 0x0000000400027c25 */ /* 0x000fc8000f8e0002 */
[----:B-1----:R-:W-:Y:S01]  /*cc90*/  IMAD R4, R6, R4, R5 ;  /* 0x0000000406047224 */ /* 0x002fe200078e0205 */
[----:B------:R-:W-:-:S05]  /*cca0*/  SHF.R.S32.HI R5, RZ, 0x1f, R0 ;  /* 0x0000001fff057819 */ /* 0x000fca0000011400 */
[----:B------:R-:W-:-:S04]  /*ccb0*/  IMAD R5, R5, UR4, RZ ;  /* 0x0000000405057c24 */ /* 0x000fc8000f8e02ff */
[----:B------:R-:W-:Y:S01]  /*ccc0*/  IMAD R5, R0, UR5, R5 ;  /* 0x0000000500057c24 */ /* 0x000fe2000f8e0205 */
[----:B------:R-:W-:Y:S01]  /*ccd0*/  SHF.R.S32.HI R0, RZ, 0x1f, R4 ;  /* 0x0000001fff007819 */ /* 0x000fe20000011404 */
[----:B------:R-:W-:Y:S02]  /*cce0*/  ULDC.64 UR4, c[0x0][0x2c8] ;  /* 0x0000b20000047ab9 */ /* 0x000fe40000000a00 */
[----:B------:R-:W-:Y:S02]  /*ccf0*/  IMAD.IADD R3, R3, 0x1, R5 ;  /* 0x0000000103037824 */ /* 0x000fe400078e0205 */
[----:B------:R-:W-:Y:S02]  /*cd00*/  IMAD R5, R0, UR4, RZ ;  /* 0x0000000400057c24 */ /* 0x000fe4000f8e02ff */
[----:B------:R-:W-:Y:S02]  /*cd10*/  IMAD.SHL.U32 R21, R11, 0x8, RZ ;  /* 0x000000080b157824 */ /* 0x000fe400078e00ff */
[----:B------:R-:W-:-:S02]  /*cd20*/  IMAD R0, R4, UR5, R5 ;  /* 0x0000000504007c24 */ /* 0x000fc4000f8e0205 */
[----:B------:R-:W-:Y:S01]  /*cd30*/  IMAD.WIDE.U32 R2, R4, UR4, R2 ;  /* 0x0000000404027c25 */ /* 0x000fe2000f8e0002 */
        /* <DEDUP_REMOVED lines=14> */
[----:B0-----:R-:W-:Y:S10]  /*ce20*/  BRA.DIV UR5, `(.L_x_2504) ;  /* 0x0000003a05887947 */ /* 0x001ff4000b800000 */
[----:B------:R-:W0:Y:S01]  /*ce30*/  SHFL.IDX PT, R14, R0, RZ, 0x181f ;  /* 0x00181fff000e7589 */ /* 0x000e2200000e0000 */
[----:B-----5:R-:W-:Y:S02]  /*ce40*/  IMAD R5, R10, R6, RZ ;  /* 0x000000060a057224 */ /* 0x020fe400078e02ff */
[----:B------:R-:W-:Y:S01]  /*ce50*/  IMAD R17, R17, 0x80, R9 ;  /* 0x0000008011117824 */ /* 0x000fe200078e0209 */
[----:B------:R-:W1:Y:S03]  /*ce60*/  SHFL.IDX PT, R2, R4, RZ, 0x181f ;  /* 0x00181fff04027589 */ /* 0x000e6600000e0000 */
[C---:B------:R-:W-:Y:S01]  /*ce70*/  VIADD R6, R17.reuse, 0x10 ;  /* 0x0000001011067836 */ /* 0x040fe20000000000 */
[----:B------:R-:W-:-:S13]  /*ce80*/  ISETP.GE.AND P1, PT, R17, R5, PT ;  /* 0x000000051100720c */ /* 0x000fda0003f26270 */
[----:B0-----:R-:W-:-:S04]  /*ce90*/  @!P1 LEA R14, P4, R8, R14, 0x1 ;  /* 0x0000000e080e9211 */ /* 0x001fc800078808ff */
[----:B-1----:R-:W-:Y:S01]  /*cea0*/  @!P1 IADD3.X R3, RZ, R2, RZ, P4, !PT ;  /* 0x00000002ff039210 */ /* 0x002fe200027fe4ff */
[----:B------:R-:W-:Y:S02]  /*ceb0*/  @!P1 IMAD.MOV.U32 R2, RZ, RZ, R14 ;  /* 0x000000ffff029224 */ /* 0x000fe400078e000e */
[----:B------:R-:W0:Y:S04]  /*cec0*/  SHFL.IDX PT, R14, R0, 0x1, 0x181f ;  /* 0x00381f00000e7f89 */ /* 0x000e2800000e0000 */
[----:B------:R-:W-:Y:S04]  /*ced0*/  @!P1 LDGSTS.E.BYPASS.LTC128B.128 [R34+0xc400], desc[UR36][R2.64], !P3 ;  /* 0x0c40000002229fae */ /* 0x000fe8000d901d64 */
[----:B------:R-:W-:Y:S04]  /*cee0*/  @!P1 LDGSTS.E.BYPASS.LTC128B.128 [R34+0x10400], desc[UR36][R2.64+0x80], !P2 ;  /* 0x1040008002229fae */ /* 0x000fe8000d101d64 */
[----:B------:R1:W-:Y:S01]  /*cef0*/  @!P1 LDGSTS.E.BYPASS.LTC128B.128 [R34+0x14400], desc[UR36][R2.64+0x100], !P0 ;  /* 0x1440010002229fae */ /* 0x0003e2000c101d64 */
[----:B------:R-:W-:Y:S01]  /*cf00*/  ISETP.GE.AND P1, PT, R6, R5, PT ;  /* 0x000000050600720c */ /* 0x000fe20003f26270 */
[----:B------:R-:W-:-:S02]  /*cf10*/  VIADD R6, R17, 0x20 ;  /* 0x0000002011067836 */ /* 0x000fc40000000000 */
[----:B-1----:R-:W1:Y:S10]  /*cf20*/  SHFL.IDX PT, R2, R4, 0x1, 0x181f ;  /* 0x00381f0004027f89 */ /* 0x002e7400000e0000 */
[----:B0-----:R-:W-:-:S05]  /*cf30*/  @!P1 LEA R14, P4, R8, R14, 0x1 ;  /* 0x0000000e080e9211 */ /* 0x001fca00078808ff */
[----:B-1----:R-:W-:Y:S02]  /*cf40*/  @!P1 IMAD.X R7, RZ, RZ, R2, P4 ;  /* 0x000000ffff079224 */ /* 0x002fe400020e0602 */
[----:B------:R-:W-:Y:S02]  /*cf50*/  @!P1 IMAD.MOV.U32 R2, RZ, RZ, R14 ;  /* 0x000000ffff029224 */ /* 0x000fe400078e000e */
[----:B------:R-:W-:Y:S01]  /*cf60*/  @!P1 IMAD.MOV.U32 R3, RZ, RZ, R7 ;  /* 0x000000ffff039224 */ /* 0x000fe200078e0007 */
        /* <DEDUP_REMOVED lines=8> */
[----:B-1----:R-:W-:Y:S01]  /*cff0*/  @!P1 IMAD.X R7, RZ, RZ, R2, P4 ;  /* 0x000000ffff079224 */ /* 0x002fe200020e0602 */
[----:B------:R-:W-:Y:S02]  /*d000*/  @!P1 MOV R2, R14 ;  /* 0x0000000e00029202 */ /* 0x000fe40000000f00 */
[----:B------:R-:W0:Y:S01]  /*d010*/  SHFL.IDX PT, R14, R0, 0x3, 0x181f ;  /* 0x00781f00000e7f89 */ /* 0x000e2200000e0000 */
[----:B------:R-:W-:-:S05]  /*d020*/  @!P1 IMAD.MOV.U32 R3, RZ, RZ, R7 ;  /* 0x000000ffff039224 */ /* 0x000fca00078e0007 */
        /* <DEDUP_REMOVED lines=36> */
[----:B------:R-:W-:-:S03]  /*d270*/  ISETP.GE.AND P1, PT, R6, R5, PT ;  /* 0x000000050600720c */ /* 0x000fc60003f26270 */
[----:B-1----:R-:W1:Y:S10]  /*d280*/  SHFL.IDX PT, R2, R4, 0x6, 0x181f ;  /* 0x00d81f0004027f89 */ /* 0x002e7400000e0000 */
[----:B0-----:R-:W-:Y:S01]  /*d290*/  @!P1 LEA R14, P4, R8, R14, 0x1 ;  /* 0x0000000e080e9211 */ /* 0x001fe200078808ff */
[----:B------:R-:W0:Y:S04]  /*d2a0*/  SHFL.IDX PT, R4, R4, 0x7, 0x181f ;  /* 0x00f81f0004047f89 */ /* 0x000e2800000e0000 */
[----:B-1----:R-:W-:Y:S01]  /*d2b0*/  @!P1 IMAD.X R7, RZ, RZ, R2, P4 ;  /* 0x000000ffff079224 */ /* 0x002fe200020e0602 */
[----:B------:R-:W-:-:S02]  /*d2c0*/  @!P1 MOV R2, R14 ;  /* 0x0000000e00029202 */ /* 0x000fc40000000f00 */
[----:B------:R1:W2:Y:S01]  /*d2d0*/  SHFL.IDX PT, R14, R0, 0x7, 0x181f ;  /* 0x00f81f00000e7f89 */ /* 0x0002a200000e0000 */
[----:B------:R-:W-:-:S05]  /*d2e0*/  @!P1 IMAD.MOV.U32 R3, RZ, RZ, R7 ;  /* 0x000000ffff039224 */ /* 0x000fca00078e0007 */
[----:B------:R1:W-:Y:S04]  /*d2f0*/  @!P1 LDGSTS.E.BYPASS.LTC128B.128 [R34+0xf400], desc[UR36][R2.64], !P3 ;  /* 0x0f40000002229fae */ /* 0x0003e8000d901d64 */
[----:B------:R1:W-:Y:S04]  /*d300*/  @!P1 LDGSTS.E.BYPASS.LTC128B.128 [R34+0x13400], desc[UR36][R2.64+0x80], !P2 ;  /* 0x1340008002229fae */ /* 0x0003e8000d101d64 */
[----:B0-----:R1:W-:Y:S02]  /*d310*/  @!P1 LDGSTS.E.BYPASS.LTC128B.128 [R34+0x17400], desc[UR36][R2.64+0x100], !P0 ;  /* 0x1740010002229fae */ /* 0x0013e4000c101d64 */
.L_x_2595:
[----:B-1----:R-:W-:Y:S01]  /*d320*/  VIADD R0, R17, 0x70 ;  /* 0x0000007011007836 */ /* 0x002fe20000000000 */
[----:B------:R-:W-:Y:S04]  /*d330*/  BSSY B0, `(.L_x_2505) ;  /* 0x000000b000007945 */ /* 0x000fe80003800000 */
[----:B------:R-:W-:-:S13]  /*d340*/  ISETP.GE.AND P1, PT, R0, R5, PT ;  /* 0x000000050000720c */ /* 0x000fda0003f26270 */
[----:B------:R-:W-:Y:S05]  /*d350*/  @P1 BRA `(.L_x_2506) ;  /* 0x0000000000201947 */ /* 0x000fea0003800000 */
[----:B--2---:R-:W-:-:S05]  /*d360*/  LEA R2, P1, R8, R14, 0x1 ;  /* 0x0000000e08027211 */ /* 0x004fca00078208ff */
[----:B------:R-:W-:-:S05]  /*d370*/  IMAD.X R3, RZ, RZ, R4, P1 ;  /* 0x000000ffff037224 */ /* 0x000fca00008e0604 */
[----:B------:R-:W-:Y:S01]  /*d380*/  @!PT LDS RZ, [RZ] ;  /* 0x00000000fffff984 */ /* 0x000fe20000000800 */
[----:B------:R-:W-:Y:S01]  /*d390*/  @!PT LDS RZ, [RZ] ;  /* 0x00000000fffff984 */ /* 0x000fe20000000800 */
[----:B------:R-:W-:Y:S01]  /*d3a0*/  @!PT LDS RZ, [RZ] ;  /* 0x00000000fffff984 */ /* 0x000fe20000000800 */
[----:B------:R0:W-:Y:S04]  /*d3b0*/  LDGSTS.E.BYPASS.LTC128B.128 [R34+0xfc00], desc[UR36][R2.64], !P3 ;  /* 0x0fc0000002227fae */ /* 0x0001e8000d901d64 */
[----:B------:R0:W-:Y:S04]  /*d3c0*/  LDGSTS.E.BYPASS.LTC128B.128 [R34+0x13c00], desc[UR36][R2.64+0x80], !P2 ;  /* 0x13c0008002227fae */ /* 0x0001e8000d101d64 */
[----:B------:R0:W-:Y:S02]  /*d3d0*/  LDGSTS.E.BYPASS.LTC128B.128 [R34+0x17c00], desc[UR36][R2.64+0x100], !P0 ;  /* 0x17c0010002227fae */ /* 0x0001e4000c101d64 */
.L_x_2506:
[----:B------:R-:W-:Y:S05]  /*d3e0*/  BSYNC B0 ;  /* 0x0000000000007941 */ /* 0x000fea0003800000 */
.L_x_2505:
[----:B------:R-:W-:Y:S01]  /*d3f0*/  NOP ;  /* 0x0000000000007918 */ /* 0x000fe20000000000 */
[----:B------:R-:W-:-:S13]  /*d400*/  PLOP3.LUT P0, PT, PT, PT, PT, 0x80, 0x0 ;  /* 0x000000000000781c */ /* 0x000fda0003f0f070 */
.L_x_2507:
[----:B------:R-:W-:Y:S02]  /*d410*/  PLOP3.LUT P1, PT, P1, P0, PT, 0xa2, 0x0 ;  /* 0x000000000000781c */ /* 0x000fe40000f21472 */
[----:B------:R-:W-:-:S08]  /*d420*/  @P0 R2UR P1, UR4, R22 ;  /* 0x00000000160402ca */ /* 0x000fd00000020000 */
[----:B------:R-:W-:-:S05]  /*d430*/  @P0 PLOP3.LUT P0, PT, P1, PT, PT, 0x80, 0x0 ;  /* 0x000000000000081c */ /* 0x000fca0000f0f070 */
[----:B------:R-:W-:Y:S01]  /*d440*/  @!P1 SYNCS.ARRIVE.TRANS64.RED.A0T1 RZ, [UR4+0x2a800], RZ ;  /* 0x02a800ffffff99a7 */ /* 0x000fe20008200404 */
[----:B------:R-:W-:Y:S07]  /*d450*/  @!P1 ARRIVES.LDGSTSBAR.64.TRANSCNT [UR4+0x2a800] ;  /* 0x02a80000ff0099b0 */ /* 0x000fee0008000a84 */
[----:B------:R-:W-:Y:S05]  /*d460*/  @P0 BRA.U.ANY `(.L_x_2507) ;  /* 0xfffffffd00e80947 */ /* 0x000fea000393ffff */
[----:B0-----:R-:W3:Y:S02]  /*d470*/  LDL.LU R2, [R1+0x18] ;  /* 0x0000180001027983 */ /* 0x001ee40000300800 */
[----:B---3--:R-:W-:-:S05]  /*d480*/  VIADD R2, R2, 0x1 ;  /* 0x0000000102027836 */ /* 0x008fca0000000000 */
        /* <DEDUP_REMOVED lines=10> */
.L_x_2596:
[----:B------:R-:W-:Y:S05]  /*d530*/  BSYNC B0 ;  /* 0x0000000000007941 */ /* 0x000fea0003800000 */
.L_x_2508:
[----:B------:R-:W3:Y:S01]  /*d540*/  LDL R0, [R1+0x8] ;  /* 0x0000080001007983 */ /* 0x000ee20000100800 */
[----:B------:R-:W-:Y:S01]  /*d550*/  BSSY B0, `(.L_x_2510) ;  /* 0x00000fc000007945 */ /* 0x000fe20003800000 */
[----:B---3--:R-:W-:-:S13]  /*d560*/  ISETP.GE.AND P0, PT, R0, 0x2, PT ;  /* 0x000000020000780c */ /* 0x008fda0003f06270 */
[----:B------:R-:W-:Y:S05]  /*d570*/  @!P0 BRA `(.L_x_2511) ;  /* 0x0000000c00e48947 */ /* 0x000fea0003800000 */
[----:B------:R-:W-:Y:S01]  /*d580*/  VIADD R0, R0, 0xfffffffe ;  /* 0xfffffffe00007836 */ /* 0x000fe20000000000 */
[----:B------:R-:W-:Y:S01]  /*d590*/  MOV R10, R27 ;  /* 0x0000001b000a7202 */ /* 0x000fe20000000f00 */
[----:B------:R-:W-:Y:S02]  /*d5a0*/  IMAD.MOV.U32 R17, RZ, RZ, R28 ;  /* 0x000000ffff117224 */ /* 0x000fe400078e001c */
[----:B------:R-:W-:-:S07]  /*d5b0*/  IMAD.MOV.U32 R30, RZ, RZ, R26 ;  /* 0x000000ffff1e7224 */ /* 0x000fce00078e001a */
.L_x_2524:
[----:B------:R-:W3:Y:S01]  /*d5c0*/  LDL R7, [R1] ;  /* 0x0000000001077983 */ /* 0x000ee20000100800 */
[----:B------:R-:W1:Y:S01]  /*d5d0*/  S2R R2, SR_TID.X ;  /* 0x0000000000027919 */ /* 0x000e620000002100 */
[----:B------:R-:W4:Y:S01]  /*d5e0*/  S2R R4, SR_TID.X ;  /* 0x0000000000047919 */ /* 0x000f220000002100 */
[----:B-1----:R-:W-:-:S04]  /*d5f0*/  LOP3.LUT R2, R2, 0x7f, RZ, 0xc0, !PT ;  /* 0x0000007f02027812 */ /* 0x002fc800078ec0ff */
[----:B0-----:R-:W-:Y:S01]  /*d600*/  SHF.R.U32.HI R3, RZ, 0x3, R2 ;  /* 0x00000003ff037819 */ /* 0x001fe20000011602 */
[----:B----4-:R-:W-:Y:S01]  /*d610*/  IMAD.SHL.U32 R8, R4, 0x10, RZ ;  /* 0x0000001004087824 */ /* 0x010fe200078e00ff */
[----:B------:R-:W0:Y:S04]  /*d620*/  LDC R2, c[0x0][0x430] ;  /* 0x00010c00ff027b82 */ /* 0x000e280000000800 */
[----:B------:R-:W-:-:S04]  /*d630*/  LOP3.LUT R8, R3, 0x70, R8, 0xf8, !PT ;  /* 0x0000007003087812 */ /* 0x000fc800078ef808 */
[----:B------:R-:W-:Y:S01]  /*d640*/  ISETP.GT.U32.AND P2, PT, R8, 0x5f, PT ;  /* 0x0000005f0800780c */ /* 0x000fe20003f44070 */
[----:B------:R-:W-:-:S12]  /*d650*/  IMAD R6, R0, 0x60, R37 ;  /* 0x0000006000067824 */ /* 0x000fd800078e0225 */
[----:B------:R-:W3:Y:S01]  /*d660*/  @!P2 LDC.64 R4, c[0x0][0x428] ;  /* 0x00010a00ff04ab82 */ /* 0x000ee20000000a00 */
[----:B0-----:R-:W-:-:S13]  /*d670*/  ISETP.NE.AND P0, PT, R2, 0x1, PT ;  /* 0x000000010200780c */ /* 0x001fda0003f05270 */
[----:B------:R-:W0:Y:S08]  /*d680*/  @P0 LDC R3, c[0x0][0x434] ;  /* 0x00010d00ff030b82 */ /* 0x000e300000000800 */
[----:B------:R-:W1:Y:S01]  /*d690*/  @P0 LDC R2, c[0x0][0x438] ;  /* 0x00010e00ff020b82 */ /* 0x000e620000000800 */
[----:B------:R-:W-:-:S04]  /*d6a0*/  IMAD.IADD R6, R8, 0x1, R6 ;  /* 0x0000000108067824 */ /* 0x000fc800078e0206 */
[----:B------:R-:W-:Y:S02]  /*d6b0*/  IMAD.MOV.U32 R8, RZ, RZ, R6 ;  /* 0x000000ffff087224 */ /* 0x000fe400078e0006 */
[----:B0-----:R-:W-:-:S05]  /*d6c0*/  @P0 IMAD.HI.U32 R3, R6, R3, RZ ;  /* 0x0000000306030227 */ /* 0x001fca00078e00ff */
[----:B-1----:R-:W-:-:S04]  /*d6d0*/  @P0 SHF.R.U32.HI R8, RZ, R2, R3 ;  /* 0x00000002ff080219 */ /* 0x002fc80000011603 */
[----:B------:R-:W-:Y:S01]  /*d6e0*/  @!P2 SHF.R.S32.HI R3, RZ, 0x1f, R8 ;  /* 0x0000001fff03a819 */ /* 0x000fe20000011408 */
[----:B---3--:R-:W-:-:S04]  /*d6f0*/  @!P2 IMAD R2, R7, R4, RZ ;  /* 0x000000040702a224 */ /* 0x008fc800078e02ff */
[----:B------:R-:W-:Y:S02]  /*d700*/  @!P2 IMAD R7, R31, R5, R2 ;  /* 0x000000051f07a224 */ /* 0x000fe400078e0202 */
[----:B------:R-:W-:-:S04]  /*d710*/  @!P2 IMAD.MOV.U32 R2, RZ, RZ, R8 ;  /* 0x000000ffff02a224 */ /* 0x000fc800078e0008 */
[----:B------:R-:W-:Y:S02]  /*d720*/  @!P2 IMAD.WIDE.U32 R2, R31, R4, R2 ;  /* 0x000000041f02a225 */ /* 0x000fe400078e0002 */
[----:B------:R-:W0:Y:S02]  /*d730*/  @!P2 LDC.64 R4, c[0x0][0x418] ;  /* 0x00010600ff04ab82 */ /* 0x000e240000000a00 */
[----:B------:R-:W-:Y:S01]  /*d740*/  @!P2 IMAD.IADD R7, R7, 0x1, R3 ;  /* 0x000000010707a824 */ /* 0x000fe200078e0203 */
[----:B0-----:R-:W-:-:S04]  /*d750*/  @!P2 LEA R4, P0, R2, R4, 0x2 ;  /* 0x000000040204a211 */ /* 0x001fc800078010ff */
[----:B------:R-:W-:Y:S02]  /*d760*/  @!P2 LEA.HI.X R5, R2, R5, R7, 0x2, P0 ;  /* 0x000000050205a211 */ /* 0x000fe400000f1407 */
[----:B------:R-:W-:-:S06]  /*d770*/  MOV R7, RZ ;  /* 0x000000ff00077202 */ /* 0x000fcc0000000f00 */
[----:B------:R0:W5:Y:S01]  /*d780*/  @!P2 LDG.E R7, desc[UR36][R4.64] ;  /* 0x000000240407a981 */ /* 0x000162000c1e1900 */
[----:B------:R-:W-:Y:S01]  /*d790*/  LOP3.LUT P1, RZ, R23, 0x10, RZ, 0xc0, !PT ;  /* 0x0000001017ff7812 */ /* 0x000fe2000782c0ff */
[----:B------:R-:W-:Y:S01]  /*d7a0*/  VIADD R27, R10, 0x1 ;  /* 0x000000010a1b7836 */ /* 0x000fe20000000000 */
[----:B------:R-:W-:Y:S05]  /*d7b0*/  YIELD ;  /* 0x0000000000007946 */ /* 0x000fea0003800000 */
[----:B------:R-:W-:Y:S01]  /*d7c0*/  ISETP.NE.AND P0, PT, R27, 0x2, PT ;  /* 0x000000021b00780c */ /* 0x000fe20003f05270 */
[----:B------:R-:W-:Y:S01]  /*d7d0*/  IMAD.MOV R3, RZ, RZ, -R8 ;  /* 0x000000ffff037224 */ /* 0x000fe200078e0a08 */
[----:B------:R-:W-:-:S02]  /*d7e0*/  ULDC UR4, c[0x0][0x430] ;  /* 0x00010c0000047ab9 */ /* 0x000fc40000000800 */
[----:B------:R-:W-:Y:S01]  /*d7f0*/  SEL R28, RZ, 0x1, P0 ;  /* 0x00000001ff1c7807 */ /* 0x000fe20000000000 */
[----:B------:R-:W-:Y:S01]  /*d800*/  IMAD R6, R3, UR4, R6 ;  /* 0x0000000403067c24 */ /* 0x000fe2000f8e0206 */
[----:B------:R-:W-:Y:S01]  /*d810*/  SEL R27, R27, RZ, P0 ;  /* 0x000000ff1b1b7207 */ /* 0x000fe20000000000 */
[----:B------:R-:W-:Y:S01]  /*d820*/  IMAD.MOV.U32 R26, RZ, RZ, R0 ;  /* 0x000000ffff1a7224 */ /* 0x000fe200078e0000 */
[----:B------:R-:W-:Y:S01]  /*d830*/  LOP3.LUT R28, R17, R28, RZ, 0x3c, !PT ;  /* 0x0000001c111c7212 */ /* 0x000fe200078e3cff */
[----:B0-----:R-:W-:Y:S06]  /*d840*/  @!P1 BRA `(.L_x_2512) ;  /* 0x0000000000049947 */ /* 0x001fec0003800000 */
[----:B------:R-:W-:Y:S01]  /*d850*/  BPT.TRAP 0x1 ;  /* 0x000000040000795c */ /* 0x000fe20000300000 */
.L_x_2512:
[----:B------:R-:W-:Y:S01]  /*d860*/  IMAD R5, R27, 0x8, R22 ;  /* 0x000000081b057824 */ /* 0x000fe200078e0216 */
[----:B------:R-:W-:Y:S01]  /*d870*/  SHF.L.U32 R0, R28, 0x1f, RZ ;  /* 0x0000001f1c007819 */ /* 0x000fe200000006ff */
[----:B------:R-:W-:Y:S03]  /*d880*/  BSSY B1, `(.L_x_2513) ;  /* 0x0000003000017945 */ /* 0x000fe60003800000 */
[----:B------:R-:W0:Y:S02]  /*d890*/  SYNCS.PHASECHK.TRANS64.TRYWAIT P0, [R5+URZ+0x2a840], R0 ;  /* 0x02a84000050075a7 */ /* 0x000e24000800017f */
[----:B0-----:R-:W-:Y:S05]  /*d8a0*/  @!P0 BRA `(.L_x_2514) ;  /* 0x0000003800988947 */ /* 0x001fea0003800000 */
.L_x_2597:
[----:B------:R-:W-:Y:S05]  /*d8b0*/  BSYNC B1 ;  /* 0x0000000000017941 */ /* 0x000fea0003800000 */
.L_x_2513:
[----:B------:R-:W-:Y:S01]  /*d8c0*/  SHF.R.S32.HI R20, RZ, 0x1f, R6 ;  /* 0x0000001fff147819 */ /* 0x000fe20000011406 */
[----:B------:R-:W-:Y:S01]  /*d8d0*/  ULDC.64 UR4, c[0x0][0x300] ;  /* 0x0000c00000047ab9 */ /* 0x000fe20000000a00 */
[----:B-----5:R-:W-:Y:S01]  /*d8e0*/  SHF.R.S32.HI R21, RZ, 0x1f, R7 ;  /* 0x0000001fff157819 */ /* 0x020fe20000011407 */
[----:B------:R-:W-:Y:S01]  /*d8f0*/  IMAD R4, R27, 0x4800, R33 ;  /* 0x000048001b047824 */ /* 0x000fe200078e0221 */
[C---:B------:R-:W-:Y:S01]  /*d900*/  LOP3.LUT P3, RZ, R23.reuse, 0x4, RZ, 0xc0, !PT ;  /* 0x0000000417ff7812 */ /* 0x040fe2000786c0ff */
[----:B------:R-:W-:Y:S01]  /*d910*/  IMAD R3, R20, UR4, RZ ;  /* 0x0000000414037c24 */ /* 0x000fe2000f8e02ff */
[C---:B------:R-:W-:Y:S02]  /*d920*/  LOP3.LUT P2, RZ, R23.reuse, 0x2, RZ, 0xc0, !PT ;  /* 0x0000000217ff7812 */ /* 0x040fe4000784c0ff */
[----:B------:R-:W-:Y:S01]  /*d930*/  LOP3.LUT P1, RZ, R23, 0x1, RZ, 0xc0, !PT ;  /* 0x0000000117ff7812 */ /* 0x000fe2000782c0ff */
[C---:B0-----:R-:W-:Y:S02]  /*d940*/  IMAD R0, R6.reuse, UR5, R3 ;  /* 0x0000000506007c24 */ /* 0x041fe4000f8e0203 */
        /* <DEDUP_REMOVED lines=58> */
[----:B-1-3--:R0:W3:Y:S02]  /*dcf0*/  SHFL.IDX PT, R2, R9, 0x5, 0x181f ;  /* 0x00b81f0009027f89 */ /* 0x00a0e400000e0000 */
.L_x_2611:
[----:B---3--:R-:W-:-:S05]  /*dd00*/  IADD3 R2, P0, R2, R0, RZ ;  /* 0x0000000002027210 */ /* 0x008fca0007f1e0ff */
        /* <DEDUP_REMOVED lines=9> */
.L_x_2516:
        /* <DEDUP_REMOVED lines=10> */
.L_x_2517:
[----:B------:R3:W-:Y:S01]  /*de40*/  SYNCS.ARRIVE.TRANS64.A1T0 RZ, [R5+URZ+0x2a830], RZ ;  /* 0x02a830ff05ff79a7 */ /* 0x0007e2000810003f */
[----:B------:R-:W-:Y:S05]  /*de50*/  @!P2 BRA `(.L_x_2518) ;  /* 0x000000000004a947 */ /* 0x000fea0003800000 */
[----:B------:R-:W-:Y:S01]  /*de60*/  BPT.TRAP 0x1 ;  /* 0x000000040000795c */ /* 0x000fe20000300000 */
.L_x_2518:
[----:B-1----:R-:W-:Y:S01]  /*de70*/  SHF.L.U32 R2, R17, 0x1f, RZ ;  /* 0x0000001f11027819 */ /* 0x002fe200000006ff */
[----:B------:R-:W-:Y:S01]  /*de80*/  BSSY B1, `(.L_x_2519) ;  /* 0x0000004000017945 */ /* 0x000fe20003800000 */
[----:B---3--:R-:W-:-:S04]  /*de90*/  LEA R5, R10, R22, 0x3 ;  /* 0x000000160a057211 */ /* 0x008fc800078e18ff */
[----:B------:R-:W1:Y:S02]  /*dea0*/  SYNCS.PHASECHK.TRANS64.TRYWAIT P0, [R5+URZ+0x2a860], R2 ;  /* 0x02a86002050075a7 */ /* 0x000e64000800017f */
[----:B-1----:R-:W-:Y:S05]  /*deb0*/  @!P0 BRA `(.L_x_2520) ;  /* 0x0000003c00048947 */ /* 0x002fea0003800000 */
.L_x_2612:
[----:B------:R-:W-:Y:S05]  /*dec0*/  BSYNC B1 ;  /* 0x0000000000017941 */ /* 0x000fea0003800000 */
.L_x_2519:
[----:B------:R-:W3:Y:S01]  /*ded0*/  S2R R3, SR_TID.X ;  /* 0x0000000000037919 */ /* 0x000ee20000002100 */
[----:B------:R-:W-:Y:S01]  /*dee0*/  UMOV UR4, 0xffffffff ;  /* 0xffffffff00047882 */ /* 0x000fe20000000000 */
[----:B0-----:R-:W-:Y:S01]  /*def0*/  IMAD R8, R30, -0x60, R36 ;  /* 0xffffffa01e087824 */ /* 0x001fe200078e0224 */
[----:B------:R-:W-:Y:S01]  /*df00*/  LOP3.LUT P0, RZ, R29, 0x2, RZ, 0xc0, !PT ;  /* 0x000000021dff7812 */ /* 0x000fe2000780c0ff */
[----:B------:R-:W-:Y:S01]  /*df10*/  IMAD R4, R10, 0x3000, R33 ;  /* 0x000030000a047824 */ /* 0x000fe200078e0221 */
[----:B---3--:R-:W-:-:S04]  /*df20*/  LOP3.LUT R3, R3, 0x7f, RZ, 0xc0, !PT ;  /* 0x0000007f03037812 */ /* 0x008fc800078ec0ff */
[----:B------:R-:W-:-:S05]  /*df30*/  SHF.R.U32.HI R3, RZ, 0x3, R3 ;  /* 0x00000003ff037819 */ /* 0x000fca0000011603 */
[----:B------:R-:W-:Y:S01]  /*df40*/  IMAD.IADD R8, R8, 0x1, -R3 ;  /* 0x0000000108087824 */ /* 0x000fe200078e0a03 */
[----:B------:R-:W-:Y:S06]  /*df50*/  BRA.DIV UR4, `(.L_x_2521) ;  /* 0x0000003a04f07947 */ /* 0x000fec000b800000 */
[----:B-1----:R-:W0:Y:S01]  /*df60*/  SHFL.IDX PT, R2, R24, RZ, 0x181f ;  /* 0x00181fff18027589 */ /* 0x002e2200000e0000 */
[----:B------:R-:W-:-:S03]  /*df70*/  IMAD R4, R4, 0x2, R22 ;  /* 0x0000000204047824 */ /* 0x000fc600078e0216 */
[----:B------:R-:W1:Y:S04]  /*df80*/  SHFL.IDX PT, R3, R25, RZ, 0x181f ;  /* 0x00181fff19037589 */ /* 0x000e6800000e0000 */
[----:B--2---:R-:W-:Y:S01]  /*df90*/  SHFL.IDX PT, R14, R24, 0x5, 0x181f ;  /* 0x00b81f00180e7f89 */ /* 0x004fe200000e0000 */
[----:B0-----:R-:W-:-:S05]  /*dfa0*/  IADD3 R2, P1, R2, R0, RZ ;  /* 0x0000000002027210 */ /* 0x001fca0007f3e0ff */
[----:B-1----:R-:W-:Y:S01]  /*dfb0*/  IMAD.X R3, RZ, RZ, R3, P1 ;  /* 0x000000ffff037224 */ /* 0x002fe200008e0603 */
[----:B------:R-:W-:-:S04]  /*dfc0*/  LOP3.LUT P1, RZ, R29, 0x1, RZ, 0xc0, !PT ;  /* 0x000000011dff7812 */ /* 0x000fc8000782c0ff */
        /* <DEDUP_REMOVED lines=34> */
[----:B------:R0:W-:Y:S01]  /*e1f0*/  LDGSTS.E.BYPASS.LTC128B.128 [R4+0x2400], desc[UR36][R2.64], !P2 ;  /* 0x0240000002047fae */ /* 0x0001e2000d101d64 */
[----:B------:R-:W-:-:S13]  /*e200*/  ISETP.LT.OR P2, PT, R8, 0x41, !P0 ;  /* 0x000000410800780c */ /* 0x000fda0004741670 */
[----:B--2---:R0:W-:Y:S02]  /*e210*/  LDGSTS.E.BYPASS.LTC128B.128 [R4+0x5400], desc[UR36][R2.64+0x80], !P2 ;  /* 0x0540008002047fae */ /* 0x0041e4000d101d64 */
.L_x_2626:
[C---:B------:R-:W-:Y:S01]  /*e220*/  ISETP.LT.OR P1, PT, R8.reuse, 0x51, !P1 ;  /* 0x000000510800780c */ /* 0x040fe20004f21670 */
[----:B------:R-:W-:Y:S01]  /*e230*/  ULDC.64 UR4, c[0x0][0x328] ;  /* 0x0000ca0000047ab9 */ /* 0x000fe20000000a00 */
[----:B------:R-:W-:Y:S01]  /*e240*/  ISETP.LT.OR P0, PT, R8, 0x51, !P0 ;  /* 0x000000510800780c */ /* 0x000fe20004701670 */
[----:B------:R-:W-:Y:S01]  /*e250*/  IMAD R9, R20, UR4, RZ ;  /* 0x0000000414097c24 */ /* 0x000fe2000f8e02ff */
[----:B01----:R-:W-:-:S03]  /*e260*/  IADD3 R2, P2, R14, R0, RZ ;  /* 0x000000000e027210 */ /* 0x003fc60007f5e0ff */
[----:B------:R-:W-:Y:S01]  /*e270*/  IMAD R9, R6, UR5, R9 ;  /* 0x0000000506097c24 */ /* 0x000fe2000f8e0209 */
[----:B------:R-:W-:-:S05]  /*e280*/  IADD3.X R3, RZ, R25, RZ, P2, !PT ;  /* 0x00000019ff037210 */ /* 0x000fca00017fe4ff */
[----:B------:R-:W-:Y:S01]  /*e290*/  @!PT LDS RZ, [RZ] ;  /* 0x00000000fffff984 */ /* 0x000fe20000000800 */
[----:B------:R-:W-:Y:S01]  /*e2a0*/  @!PT LDS RZ, [RZ] ;  /* 0x00000000fffff984 */ /* 0x000fe20000000800 */
[----:B------:R-:W-:Y:S01]  /*e2b0*/  @!PT LDS RZ, [RZ] ;  /* 0x00000000fffff984 */ /* 0x000fe20000000800 */
[----:B------:R-:W-:Y:S04]  /*e2c0*/  LDGSTS.E.BYPASS.LTC128B.128 [R4+0x2c00], desc[UR36][R2.64], !P1 ;  /* 0x02c0000002047fae */ /* 0x000fe8000c901d64 */
        /* <DEDUP_REMOVED lines=10> */
.L_x_2522:
        /* <DEDUP_REMOVED lines=10> */
.L_x_2523:
        /* <DEDUP_REMOVED lines=16> */
.L_x_2511:
[----:B------:R-:W-:Y:S05]  /*e510*/  BSYNC B0 ;  /* 0x0000000000007941 */ /* 0x000fea0003800000 */
.L_x_2510:
        /* <DEDUP_REMOVED lines=11> */
[----:B0-----:R-:W3:Y:S01]  /*e5d0*/  @P0 ATOMG.E.ADD.STRONG.GPU PT, R3, desc[UR36][R2.64], R5 ;  /* 0x00000005020309a8 */ /* 0x001ee200081ee1e4 */
[----:B------:R-:W0:Y:S02]  /*e5e0*/  S2R R4, SR_LTMASK ;  /* 0x0000000000047919 */ /* 0x000e240000003900 */
[----:B0-----:R-:W-:-:S04]  /*e5f0*/  LOP3.LUT R4, R4, UR4, RZ, 0xc0, !PT ;  /* 0x0000000404047c12 */ /* 0x001fc8000f8ec0ff */
[----:B------:R-:W0:Y:S01]  /*e600*/  POPC R7, R4 ;  /* 0x0000000400077309 */ /* 0x000e220000000000 */
[----:B---3--:R-:W0:Y:S02]  /*e610*/  SHFL.IDX PT, R0, R3, R0, 0x1f ;  /* 0x00001f0003007589 */ /* 0x008e2400000e0000 */
[----:B0-----:R-:W-:-:S07]  /*e620*/  IADD3 R16, R0, UR39, R7 ;  /* 0x0000002700107c10 */ /* 0x001fce000fffe007 */
.L_x_2526:
[----:B------:R-:W-:Y:S05]  /*e630*/  BSYNC B0 ;  /* 0x0000000000007941 */ /* 0x000fea0003800000 */
.L_x_2525:
[----:B------:R-:W-:-:S13]  /*e640*/  LOP3.LUT P0, RZ, R23, 0x10, RZ, 0xc0, !PT ;  /* 0x0000001017ff7812 */ /* 0x000fda000780c0ff */
[----:B------:R-:W-:Y:S05]  /*e650*/  @!P0 BRA `(.L_x_2527) ;  /* 0x0000000000048947 */ /* 0x000fea0003800000 */
[----:B------:R-:W-:Y:S01]  /*e660*/  BPT.TRAP 0x1 ;  /* 0x000000040000795c */ /* 0x000fe20000300000 */
.L_x_2527:
[----:B------:R-:W-:Y:S01]  /*e670*/  IMAD R0, R27, 0x8, R22 ;  /* 0x000000081b007824 */ /* 0x000fe200078e0216 */
[----:B0-----:R-:W-:Y:S01]  /*e680*/  SHF.L.U32 R3, R28, 0x1f, RZ ;  /* 0x0000001f1c037819 */ /* 0x001fe200000006ff */
[----:B------:R-:W-:Y:S01]  /*e690*/  BSSY B0, `(.L_x_2528) ;  /* 0x0000004000007945 */ /* 0x000fe20003800000 */
[----:B------:R-:W-:Y:S02]  /*e6a0*/  IMAD R6, R26, -0x60, R36 ;  /* 0xffffffa01a067824 */ /* 0x000fe400078e0224 */
[----:B------:R-:W0:Y:S02]  /*e6b0*/  SYNCS.PHASECHK.TRANS64.TRYWAIT P0, [R0+URZ+0x2a860], R3 ;  /* 0x02a86003000075a7 */ /* 0x000e24000800017f */
[----:B0-----:R-:W-:Y:S05]  /*e6c0*/  @!P0 BRA `(.L_x_2529) ;  /* 0x0000003c00008947 */ /* 0x001fea0003800000 */
.L_x_2627:
[----:B------:R-:W-:Y:S05]  /*e6d0*/  BSYNC B0 ;  /* 0x0000000000007941 */ /* 0x000fea0003800000 */
.L_x_2528:
        /* <DEDUP_REMOVED lines=10> */
[----:B--2---:R-:W2:Y:S02]  /*e780*/  SHFL.IDX PT, R14, R24, RZ, 0x181f ;  /* 0x00181fff180e7589 */ /* 0x004ea400000e0000 */
        /* <DEDUP_REMOVED lines=27> */
[----:B------:R-:W2:Y:S02]  /*e940*/  SHFL.IDX PT, R10, R24, 0x4, 0x181f ;  /* 0x00981f00180a7f89 */ /* 0x000ea400000e0000 */
[----:B------:R-:W-:Y:S02]  /*e950*/  IADD3.X R3, RZ, R7, RZ, P4, !PT ;  /* 0x00000007ff037210 */ /* 0x000fe400027fe4ff */
        /* <DEDUP_REMOVED lines=17> */
.L_x_2641:
        /* <DEDUP_REMOVED lines=11> */
.L_x_2531:
        /* <DEDUP_REMOVED lines=10> */
.L_x_2532:
[----:B------:R1:W-:Y:S01]  /*ebc0*/  SYNCS.ARRIVE.TRANS64.A1T0 RZ, [R0+URZ+0x2a850], RZ ;  /* 0x02a850ff00ff79a7 */ /* 0x0003e2000810003f */
[----:B------:R-:W-:-:S05]  /*ebd0*/  VIADD R27, R27, 0x1 ;  /* 0x000000011b1b7836 */ /* 0x000fca0000000000 */
[----:B------:R-:W-:-:S04]  /*ebe0*/  ISETP.NE.AND P0, PT, R27, 0x2, PT ;  /* 0x000000021b00780c */ /* 0x000fc80003f05270 */
[----:B0-----:R-:W-:Y:S02]  /*ebf0*/  SEL R3, RZ, 0x1, P0 ;  /* 0x00000001ff037807 */ /* 0x001fe40000000000 */
[----:B------:R-:W-:Y:S02]  /*ec00*/  SEL R27, R27, RZ, P0 ;  /* 0x000000ff1b1b7207 */ /* 0x000fe40000000000 */
[----:B-1----:R-:W-:-:S07]  /*ec10*/  LOP3.LUT R28, R28, R3, RZ, 0x3c, !PT ;  /* 0x000000031c1c7212 */ /* 0x002fce00078e3cff */
.L_x_2489:
[----:B------:R-:W-:Y:S05]  /*ec20*/  BSYNC B7 ;  /* 0x0000000000077941 */ /* 0x000fea0003800000 */
.L_x_2487:
        /* <DEDUP_REMOVED lines=8> */
[----:B------:R0:W1:Y:S01]  /*ecb0*/  LDS.128 R16, [R22+0x2a8d0] ;  /* 0x02a8d00016107984 */ /* 0x0000620000000c00 */
[----:B------:R-:W-:Y:S06]  /*ecc0*/  BAR.ARV 0x4, 0x180 ;  /* 0x0106000000007b1d */ /* 0x000fec0000002000 */
[----:B------:R-:W-:Y:S05]  /*ecd0*/  BRA `(.L_x_2534) ;  /* 0x0000000800cc7947 */ /* 0x000fea0003800000 */
.L_x_2533:
[----:B------:R-:W0:Y:S01]  /*ece0*/  S2R R0, SR_TID.X ;  /* 0x0000000000007919 */ /* 0x000e220000002100 */
[----:B------:R-:W-:Y:S01]  /*ecf0*/  UMOV UR4, 0xffffffff ;  /* 0xffffffff00047882 */ /* 0x000fe20000000000 */
[----:B0-----:R-:W-:-:S04]  /*ed00*/  LOP3.LUT R8, R0, 0x1f, RZ, 0xc0, !PT ;  /* 0x0000001f00087812 */ /* 0x001fc800078ec0ff */
[----:B------:R-:W-:Y:S01]  /*ed10*/  ISETP.NE.AND P0, PT, R8, 0x1f, PT ;  /* 0x0000001f0800780c */ /* 0x000fe20003f05270 */
[----:B------:R-:W-:-:S12]  /*ed20*/  BRA.DIV UR4, `(.L_x_2535) ;  /* 0x0000003e04687947 */ /* 0x000fd8000b800000 */
[----:B------:R-:W-:Y:S01]  /*ed30*/  IMAD.IADD R5, R19, 0x1, R8 ;  /* 0x0000000113057824 */ /* 0x000fe200078e0208 */
[----:B------:R-:W-:-:S04]  /*ed40*/  ULDC UR4, c[0x0][0xc3c] ;  /* 0x00030f0000047ab9 */ /* 0x000fc80000000800 */
[----:B------:R-:W-:-:S13]  /*ed50*/  ISETP.GE.OR P1, PT, R5, UR4, !P0 ;  /* 0x0000000405007c0c */ /* 0x000fda000c726670 */
[----:B------:R-:W0:Y:S02]  /*ed60*/  @!P1 LDC.64 R2, c[0x0][0xc80] ;  /* 0x00032000ff029b82 */ /* 0x000e240000000a00 */
[----:B0-----:R-:W-:-:S06]  /*ed70*/  @!P1 IMAD.WIDE R2, R5, 0x4, R2 ;  /* 0x0000000405029825 */ /* 0x001fcc00078e0202 */
[----:B------:R-:W2:Y:S01]  /*ed80*/  @!P1 LDG.E R2, desc[UR36][R2.64] ;  /* 0x0000002402029981 */ /* 0x000ea2000c1e1900 */
[----:B------:R-:W-:Y:S01]  /*ed90*/  IMAD.MOV.U32 R5, RZ, RZ, RZ ;  /* 0x000000ffff057224 */ /* 0x000fe200078e00ff */
[C---:B------:R-:W-:Y:S02]  /*eda0*/  ISETP.GE.U32.AND P2, PT, R8.reuse, 0x2, PT ;  /* 0x000000020800780c */ /* 0x040fe40003f46070 */
[C---:B------:R-:W-:Y:S01]  /*edb0*/  ISETP.GE.U32.AND P3, PT, R8.reuse, 0x4, PT ;  /* 0x000000040800780c */ /* 0x040fe20003f66070 */
[----:B------:R-:W-:Y:S01]  /*edc0*/  SHFL.IDX PT, R0, R16, RZ, 0x1f ;  /* 0x00001fff10007589 */ /* 0x000fe200000e0000 */
[C---:B------:R-:W-:Y:S02]  /*edd0*/  ISETP.GE.U32.AND P4, PT, R8.reuse, 0x8, PT ;  /* 0x000000080800780c */ /* 0x040fe40003f86070 */
[----:B------:R-:W-:Y:S01]  /*ede0*/  ISETP.GE.U32.AND P5, PT, R8, 0x10, PT ;  /* 0x000000100800780c */ /* 0x000fe20003fa6070 */
[----:B------:R-:W-:Y:S01]  /*edf0*/  SHFL.IDX PT, R4, R16, 0x1, 0x1f ;  /* 0x00201f0010047f89 */ /* 0x000fe200000e0000 */
[----:B--2---:R-:W-:-:S02]  /*ee00*/  @!P1 MOV R5, R2 ;  /* 0x0000000200059202 */ /* 0x004fc40000000f00 */
[----:B------:R-:W-:-:S03]  /*ee10*/  ISETP.NE.AND P1, PT, R8, RZ, PT ;  /* 0x000000ff0800720c */ /* 0x000fc60003f25270 */
        /* <DEDUP_REMOVED lines=15> */
[----:B------:R0:W1:Y:S02]  /*ef10*/  SHFL.IDX PT, R14, R6, 0x1f, 0x1f ;  /* 0x03e01f00060e7f89 */ /* 0x00006400000e0000 */
.L_x_2651:
[----:B------:R-:W-:Y:S02]  /*ef20*/  ULDC UR4, c[0x0][0xc38] ;  /* 0x00030e0000047ab9 */ /* 0x000fe40000000800 */
[----:B------:R-:W-:-:S04]  /*ef30*/  IMAD.U32 R7, RZ, RZ, UR4 ;  /* 0x00000004ff077e24 */ /* 0x000fc8000f8e00ff */
[----:B-1----:R-:W-:-:S04]  /*ef40*/  IMAD R14, R14, R7, RZ ;  /* 0x000000070e0e7224 */ /* 0x002fc800078e02ff */
[----:B------:R-:W-:-:S05]  /*ef50*/  IMAD.IADD R9, R4, 0x1, R14 ;  /* 0x0000000104097824 */ /* 0x000fca00078e020e */
[----:B------:R-:W-:-:S13]  /*ef60*/  ISETP.GT.AND P6, PT, R9, R0, PT ;  /* 0x000000000900720c */ /* 0x000fda0003fc4270 */
[----:B------:R-:W-:Y:S05]  /*ef70*/  @P6 BRA `(.L_x_2536) ;  /* 0x00000000009c6947 */ /* 0x000fea0003800000 */
.L_x_2541:
[----:B------:R-:W1:Y:S01]  /*ef80*/  LDC R2, c[0x0][0xc3c] ;  /* 0x00030f00ff027b82 */ /* 0x000e620000000800 */
[----:B------:R-:W-:-:S04]  /*ef90*/  IADD3 R19, R19, 0x1f, RZ ;  /* 0x0000001f13137810 */ /* 0x000fc80007ffe0ff */
[----:B-1----:R-:W-:-:S13]  /*efa0*/  ISETP.GE.AND P6, PT, R19, R2, PT ;  /* 0x000000021300720c */ /* 0x002fda0003fc6270 */
[----:B------:R-:W-:Y:S05]  /*efb0*/  @P6 BRA `(.L_x_2537) ;  /* 0x0000000400d06947 */ /* 0x000fea0003800000 */
[----:B------:R-:W1:Y:S01]  /*efc0*/  S2R R3, SR_TID.X ;  /* 0x0000000000037919 */ /* 0x000e620000002100 */
[----:B------:R-:W-:Y:S01]  /*efd0*/  BSSY B0, `(.L_x_2538) ;  /* 0x0000009000007945 */ /* 0x000fe20003800000 */
[----:B------:R-:W-:Y:S01]  /*efe0*/  IMAD.MOV.U32 R5, RZ, RZ, RZ ;  /* 0x000000ffff057224 */ /* 0x000fe200078e00ff */
[----:B-1----:R-:W-:-:S05]  /*eff0*/  LOP3.LUT R3, R3, 0x1f, RZ, 0xc0, !PT ;  /* 0x0000001f03037812 */ /* 0x002fca00078ec0ff */
[----:B------:R-:W-:-:S05]  /*f000*/  IMAD.IADD R7, R19, 0x1, R3 ;  /* 0x0000000113077824 */ /* 0x000fca00078e0203 */
[----:B------:R-:W-:-:S13]  /*f010*/  ISETP.GE.OR P6, PT, R7, R2, !P0 ;  /* 0x000000020700720c */ /* 0x000fda00047c6670 */
[----:B------:R-:W-:Y:S05]  /*f020*/  @P6 BRA `(.L_x_2539) ;  /* 0x00000000000c6947 */ /* 0x000fea0003800000 */
[----:B------:R-:W1:Y:S02]  /*f030*/  LDC.64 R2, c[0x0][0xc80] ;  /* 0x00032000ff027b82 */ /* 0x000e640000000a00 */
[----:B-1----:R-:W-:-:S05]  /*f040*/  IMAD.WIDE R2, R7, 0x4, R2 ;  /* 0x0000000407027825 */ /* 0x002fca00078e0202 */
[----:B------:R1:W5:Y:S02]  /*f050*/  LDG.E R5, desc[UR36][R2.64] ;  /* 0x0000002402057981 */ /* 0x000364000c1e1900 */
.L_x_2539:
[----:B------:R-:W-:Y:S05]  /*f060*/  BSYNC B0 ;  /* 0x0000000000007941 */ /* 0x000fea0003800000 */
.L_x_2538:
[----:B------:R-:W-:-:S03]  /*f070*/  UMOV UR4, 0xffffffff ;  /* 0xffffffff00047882 */ /* 0x000fc60000000000 */
[----:B------:R-:W-:Y:S05]  /*f080*/  BRA.DIV UR4, `(.L_x_2540) ;  /* 0x0000003e04b47947 */ /* 0x000fea000b800000 */
[----:B-----5:R-:W2:Y:S02]  /*f090*/  SHFL.UP PT, R14, R5, 0x1, RZ ;  /* 0x04200000050e7989 */ /* 0x020ea400000e00ff */
[----:B--2---:R-:W-:-:S05]  /*f0a0*/  SEL R14, R14, RZ, P1 ;  /* 0x000000ff0e0e7207 */ /* 0x004fca0000800000 */
        /* <DEDUP_REMOVED lines=12> */
[----:B0-----:R-:W-:-:S05]  /*f170*/  IMAD.IADD R6, R4, 0x1, R7 ;  /* 0x0000000104067824 */ /* 0x001fca00078e0207 */
[----:B------:R0:W1:Y:S02]  /*f180*/  SHFL.IDX PT, R14, R6, 0x1f, 0x1f ;  /* 0x03e01f00060e7f89 */ /* 0x00006400000e0000 */
.L_x_2659:
[----:B------:R-:W-:Y:S02]  /*f190*/  ULDC UR4, c[0x0][0xc38] ;  /* 0x00030e0000047ab9 */ /* 0x000fe40000000800 */
[----:B------:R-:W-:-:S05]  /*f1a0*/  MOV R7, UR4 ;  /* 0x0000000400077c02 */ /* 0x000fca0008000f00 */
[----:B-1----:R-:W-:-:S04]  /*f1b0*/  IMAD R14, R14, R7, RZ ;  /* 0x000000070e0e7224 */ /* 0x002fc800078e02ff */
[----:B------:R-:W-:-:S05]  /*f1c0*/  IMAD.IADD R9, R14, 0x1, R9 ;  /* 0x000000010e097824 */ /* 0x000fca00078e0209 */
[----:B------:R-:W-:-:S13]  /*f1d0*/  ISETP.GT.AND P6, PT, R9, R0, PT ;  /* 0x000000000900720c */ /* 0x000fda0003fc4270 */
[----:B------:R-:W-:Y:S05]  /*f1e0*/  @!P6 BRA `(.L_x_2541) ;  /* 0xfffffffc0064e947 */ /* 0x000fea000383ffff */
.L_x_2536:
        /* <DEDUP_REMOVED lines=8> */
.L_x_2663:
[----:B------:R-:W-:Y:S01]  /*f270*/  ISETP.NE.AND P0, PT, R2, RZ, PT ;  /* 0x000000ff0200720c */ /* 0x000fe20003f05270 */
[----:B------:R-:W-:-:S12]  /*f280*/  IMAD.MOV.U32 R14, RZ, RZ, RZ ;  /* 0x000000ffff0e7224 */ /* 0x000fd800078e00ff */
[----:B------:R-:W-:Y:S05]  /*f290*/  @!P0 BRA `(.L_x_2543) ;  /* 0x0000000000108947 */ /* 0x000fea0003800000 */
[----:B------:R-:W-:Y:S01]  /*f2a0*/  UMOV UR4, 0xffffffff ;  /* 0xffffffff00047882 */ /* 0x000fe20000000000 */
[----:B------:R-:W-:Y:S02]  /*f2b0*/  VIADD R12, R4, 0xffffffff ;  /* 0xffffffff040c7836 */ /* 0x000fe40000000000 */
[----:B------:R-:W-:Y:S05]  /*f2c0*/  BRA.DIV UR4, `(.L_x_2544) ;  /* 0x0000004204287947 */ /* 0x000fea000b800000 */
[----:B------:R3:W4:Y:S02]  /*f2d0*/  SHFL.IDX PT, R14, R6, R12, 0x1f ;  /* 0x00001f0c060e7589 */ /* 0x00072400000e0000 */
.L_x_2543:
[----:B------:R-:W5:Y:S01]  /*f2e0*/  LDC.64 R2, c[0x0][0xc90] ;  /* 0x00032400ff027b82 */ /* 0x000f620000000a00 */
[----:B------:R-:W-:-:S04]  /*f2f0*/  IMAD.IADD R19, R4, 0x1, R19 ;  /* 0x0000000104137824 */ /* 0x000fc800078e0213 */
[----:B-----5:R-:W-:-:S05]  /*f300*/  IMAD.WIDE R2, R19, 0x4, R2 ;  /* 0x0000000413027825 */ /* 0x020fca00078e0202 */
[----:B0--3--:R0:W1:Y:S01]  /*f310*/  LDG.E R6, desc[UR36][R2.64] ;  /* 0x0000002402067981 */ /* 0x009062000c1e1900 */
[----:B----4-:R-:W-:Y:S01]  /*f320*/  IMAD R16, R14, R7, R16 ;  /* 0x000000070e107224 */ /* 0x010fe200078e0210 */
[----:B0-----:R-:W-:Y:S01]  /*f330*/  MOV R2, RZ ;  /* 0x000000ff00027202 */ /* 0x001fe20000000f00 */
[----:B-12---:R-:W-:-:S05]  /*f340*/  IMAD R4, R5, R6, RZ ;  /* 0x0000000605047224 */ /* 0x006fca00078e02ff */
        /* <DEDUP_REMOVED lines=34> */
[----:B0-----:R-:W-:-:S06]  /*f570*/  IADD3 R3, R8, 0xffffffe, RZ ;  /* 0x0ffffffe08037810 */ /* 0x001fcc0007ffe0ff */
        /* <DEDUP_REMOVED lines=16> */
[----:B------:R-:W-:-:S05]  /*f680*/  @P0 VIADD R2, R2, 0x1 ;  /* 0x0000000102020836 */ /* 0x000fca0000000000 */
[----:B------:R-:W-:Y:S02]  /*f690*/  @!P2 IADD3 R2, -R2, RZ, RZ ;  /* 0x000000ff0202a210 */ /* 0x000fe40007ffe1ff */
[----:B------:R-:W-:Y:S01]  /*f6a0*/  @!P1 LOP3.LUT R2, RZ, R6, RZ, 0x33, !PT ;  /* 0x00000006ff029212 */ /* 0x000fe200078e33ff */
[----:B------:R-:W-:-:S04]  /*f6b0*/  IMAD.MOV R6, RZ, RZ, -R6 ;  /* 0x000000ffff067224 */ /* 0x000fc800078e0a06 */
[----:B------:R-:W-:Y:S01]  /*f6c0*/  IMAD R18, R2, R6, R9 ;  /* 0x0000000602127224 */ /* 0x000fe200078e0209 */
[----:B------:R-:W-:-:S05]  /*f6d0*/  LOP3.LUT R2, RZ, R2, RZ, 0x33, !PT ;  /* 0x00000002ff027212 */ /* 0x000fca00078e33ff */
[----:B------:R-:W-:Y:S01]  /*f6e0*/  IMAD.IADD R17, R5, 0x1, R2 ;  /* 0x0000000105117824 */ /* 0x000fe200078e0202 */
[----:B------:R-:W-:Y:S06]  /*f6f0*/  BRA `(.L_x_2545) ;  /* 0x00000000001c7947 */ /* 0x000fec0003800000 */
.L_x_2537:
[----:B------:R-:W-:Y:S01]  /*f700*/  UMOV UR4, URZ ;  /* 0x0000003f00047c82 */ /* 0x000fe20008000000 */
[----:B------:R-:W-:Y:S01]  /*f710*/  UMOV UR5, URZ ;  /* 0x0000003f00057c82 */ /* 0x000fe20008000000 */
[----:B------:R-:W-:Y:S01]  /*f720*/  ULDC UR6, c[0x0][0xc3c] ;  /* 0x00030f0000067ab9 */ /* 0x000fe20000000800 */
[----:B------:R-:W-:Y:S02]  /*f730*/  IMAD.MOV.U32 R16, RZ, RZ, R0 ;  /* 0x000000ffff107224 */ /* 0x000fe400078e0000 */
[----:B------:R-:W-:Y:S02]  /*f740*/  IMAD.U32 R17, RZ, RZ, UR4 ;  /* 0x00000004ff117e24 */ /* 0x000fe4000f8e00ff */
[----:B------:R-:W-:Y:S02]  /*f750*/  IMAD.U32 R18, RZ, RZ, UR5 ;  /* 0x00000005ff127e24 */ /* 0x000fe4000f8e00ff */
[----:B------:R-:W-:-:S07]  /*f760*/  IMAD.U32 R19, RZ, RZ, UR6 ;  /* 0x00000006ff137e24 */ /* 0x000fce000f8e00ff */
.L_x_2545:
[----:B------:R-:W1:Y:S01]  /*f770*/  S2R R0, SR_TID.X ;  /* 0x0000000000007919 */ /* 0x000e620000002100 */
        /* <DEDUP_REMOVED lines=9> */
.L_x_2534:
[----:B------:R-:W-:Y:S02]  /*f810*/  ULDC UR4, c[0x0][0xc3c] ;  /* 0x00030f0000047ab9 */ /* 0x000fe40000000800 */
[----:B-1----:R-:W-:-:S13]  /*f820*/  ISETP.GE.AND P0, PT, R19, UR4, PT ;  /* 0x0000000413007c0c */ /* 0x002fda000bf06270 */
[----:B------:R-:W-:Y:S05]  /*f830*/  @!P0 BRA `(.L_x_2546) ;  /* 0xffffffb400f08947 */ /* 0x000fea000383ffff */
[----:B------:R-:W-:Y:S05]  /*f840*/  BSYNC B8 ;  /* 0x0000000000087941 */ /* 0x000fea0003800000 */
.L_x_2483:
[----:B-1----:R-:W3:Y:S01]  /*f850*/  LDL.LU R0, [R1+0x18] ;  /* 0x0000180001007983 */ /* 0x002ee20000300800 */
[----:B------:R-:W-:Y:S01]  /*f860*/  BSSY B0, `(.L_x_2547) ;  /* 0x000000b000007945 */ /* 0x000fe20003800000 */
[----:B------:R-:W1:Y:S01]  /*f870*/  S2R R5, SR_CgaCtaId ;  /* 0x0000000000057919 */ /* 0x000e620000008800 */
[----:B---3--:R-:W-:-:S04]  /*f880*/  IADD3 R0, R0, 0x1, RZ ;  /* 0x0000000100007810 */ /* 0x008fc80007ffe0ff */
        /* <DEDUP_REMOVED lines=8> */
.L_x_2666:
[----:B------:R-:W-:Y:S05]  /*f910*/  BSYNC B0 ;  /* 0x0000000000007941 */ /* 0x000fea0003800000 */
.L_x_2547:
[----:B------:R-:W-:-:S03]  /*f920*/  UMOV UR4, 0xffffffff ;  /* 0xffffffff00047882 */ /* 0x000fc60000000000 */
[----:B------:R-:W-:Y:S05]  /*f930*/  BRA.DIV UR4, `(.L_x_2549) ;  /* 0x0000003a04c47947 */ /* 0x000fea000b800000 */
[----:B-1----:R-:W1:Y:S02]  /*f940*/  S2R R0, SR_TID.X ;  /* 0x0000000000007919 */ /* 0x002e640000002100 */
[----:B-1----:R-:W-:-:S04]  /*f950*/  SHF.R.U32.HI R0, RZ, 0x5, R0 ;  /* 0x00000005ff007819 */ /* 0x002fc80000011600 */
[----:B------:R-:W-:-:S05]  /*f960*/  LOP3.LUT R0, R0, 0x3, RZ, 0xc0, !PT ;  /* 0x0000000300007812 */ /* 0x000fca00078ec0ff */
[----:B------:R1:W3:Y:S02]  /*f970*/  SHFL.IDX PT, R14, R0, RZ, 0x1f ;  /* 0x00001fff000e7589 */ /* 0x0002e400000e0000 */
.L_x_2669:
[----:B---3--:R-:W-:Y:S01]  /*f980*/  ISETP.NE.AND P0, PT, R14, RZ, PT ;  /* 0x000000ff0e00720c */ /* 0x008fe20003f05270 */
[----:B------:R-:W-:-:S12]  /*f990*/  BSSY B0, `(.L_x_2550) ;  /* 0x0000026000007945 */ /* 0x000fd80003800000 */
[----:B------:R-:W-:Y:S05]  /*f9a0*/  @P0 BRA `(.L_x_2551) ;  /* 0x0000000000900947 */ /* 0x000fea0003800000 */
[----:B------:R-:W-:-:S03]  /*f9b0*/  UMOV UR4, 0xffffffff ;  /* 0xffffffff00047882 */ /* 0x000fc60000000000 */
[----:B------:R-:W-:Y:S05]  /*f9c0*/  BRA.DIV UR4, `(.L_x_2552) ;  /* 0x0000003a04d47947 */ /* 0x000fea000b800000 */
[----:B------:R-:W-:-:S13]  /*f9d0*/  ELECT P6, URZ, PT ;  /* 0x00000000003f782f */ /* 0x000fda00038c0000 */
.L_x_2672:
[----:B------:R-:W-:Y:S05]  /*f9e0*/  @!P6 BRA `(.L_x_2551) ;  /* 0x000000000080e947 */ /* 0x000fea0003800000 */
[----:B-1----:R-:W3:Y:S02]  /*f9f0*/  LDL R0, [R1+0x1c] ;  /* 0x00001c0001007983 */ /* 0x002ee40000100800 */
[----:B---3--:R-:W-:-:S13]  /*fa00*/  R2UR UR4, R0 ;  /* 0x00000000000472ca */ /* 0x008fda00000e0000 */
[----:B------:R-:W-:-:S06]  /*fa10*/  ULOP3.LUT UR4, UR4, 0x2, URZ, 0xfc, !UPT ;  /* 0x0000000204047892 */ /* 0x000fcc000f8efc3f */
[----:B------:R-:W-:-:S05]  /*fa20*/  IMAD.U32 R0, RZ, RZ, UR4 ;  /* 0x00000004ff007e24 */ /* 0x000fca000f8e00ff */
[----:B------:R-:W-:-:S13]  /*fa30*/  ISETP.NE.AND P0, PT, R0, 0x3, PT ;  /* 0x000000030000780c */ /* 0x000fda0003f05270 */
[----:B------:R-:W-:Y:S05]  /*fa40*/  @!P0 BRA `(.L_x_2553) ;  /* 0x0000000000048947 */ /* 0x000fea0003800000 */
[----:B------:R-:W-:Y:S01]  /*fa50*/  BPT.TRAP 0x1 ;  /* 0x000000040000795c */ /* 0x000fe20000300000 */
.L_x_2553:
[C---:B------:R-:W-:Y:S01]  /*fa60*/  IMAD R5, R27.reuse, 0x8, R4 ;  /* 0x000000081b057824 */ /* 0x040fe200078e0204 */
[----:B------:R-:W-:Y:S01]  /*fa70*/  SHF.L.U32 R0, R28, 0x1f, RZ ;  /* 0x0000001f1c007819 */ /* 0x000fe200000006ff */
[----:B------:R-:W-:-:S03]  /*fa80*/  VIADD R27, R27, 0x1 ;  /* 0x000000011b1b7836 */ /* 0x000fc60000000000 */
[----:B------:R-:W1:Y:S02]  /*fa90*/  SYNCS.PHASECHK.TRANS64.TRYWAIT P1, [R5+URZ+0x2a840], R0 ;  /* 0x02a84000050075a7 */ /* 0x000e64000802017f */
[----:B------:R-:W-:-:S04]  /*faa0*/  ISETP.NE.AND P2, PT, R27, 0x2, PT ;  /* 0x000000021b00780c */ /* 0x000fc80003f45270 */
[----:B------:R-:W-:Y:S01]  /*fab0*/  SEL R3, RZ, 0x1, P2 ;  /* 0x00000001ff037807 */ /* 0x000fe20001000000 */
[----:B-1----:R-:W-:Y:S08]  /*fac0*/  @!P1 BRA `(.L_x_2554) ;  /* 0x0000003800b49947 */ /* 0x002ff00003800000 */
.L_x_2673:
[----:B------:R-:W-:Y:S02]  /*fad0*/  SEL R27, R27, RZ, P2 ;  /* 0x000000ff1b1b7207 */ /* 0x000fe40001000000 */
[----:B------:R-:W-:Y:S01]  /*fae0*/  LOP3.LUT R2, R28, R3, RZ, 0x3c, !PT ;  /* 0x000000031c027212 */ /* 0x000fe200078e3cff */
[----:B------:R-:W-:Y:S06]  /*faf0*/  @!P0 BRA `(.L_x_2555) ;  /* 0x0000000000048947 */ /* 0x000fec0003800000 */
[----:B------:R-:W-:Y:S01]  /*fb00*/  BPT.TRAP 0x1 ;  /* 0x000000040000795c */ /* 0x000fe20000300000 */
.L_x_2555:
[----:B------:R-:W-:Y:S01]  /*fb10*/  IMAD R27, R27, 0x8, R4 ;  /* 0x000000081b1b7824 */ /* 0x000fe200078e0204 */
[----:B------:R-:W-:-:S04]  /*fb20*/  SHF.L.U32 R2, R2, 0x1f, RZ ;  /* 0x0000001f02027819 */ /* 0x000fc800000006ff */
[----:B------:R-:W3:Y:S02]  /*fb30*/  SYNCS.PHASECHK.TRANS64.TRYWAIT P1, [R27+URZ+0x2a840], R2 ;  /* 0x02a840021b0075a7 */ /* 0x000ee4000802017f */
[----:B---3--:R-:W-:Y:S05]  /*fb40*/  @!P1 BRA `(.L_x_2556) ;  /* 0x0000003800a89947 */ /* 0x008fea0003800000 */
.L_x_2674:
[----:B------:R-:W-:Y:S05]  /*fb50*/  @!P0 BRA `(.L_x_2557) ;  /* 0x0000000000048947 */ /* 0x000fea0003800000 */
[----:B------:R-:W-:Y:S01]  /*fb60*/  BPT.TRAP 0x1 ;  /* 0x000000040000795c */ /* 0x000fe20000300000 */
.L_x_2557:
[----:B------:R-:W4:Y:S02]  /*fb70*/  SYNCS.PHASECHK.TRANS64.TRYWAIT P1, [R5+URZ+0x2a860], R0 ;  /* 0x02a86000050075a7 */ /* 0x000f24000802017f */
[----:B----4-:R-:W-:Y:S05]  /*fb80*/  @!P1 BRA `(.L_x_2558) ;  /* 0x0000003800ac9947 */ /* 0x010fea0003800000 */
.L_x_2675:
[----:B------:R-:W-:Y:S05]  /*fb90*/  @!P0 BRA `(.L_x_2559) ;  /* 0x0000000000048947 */ /* 0x000fea0003800000 */
[----:B------:R-:W-:Y:S01]  /*fba0*/  BPT.TRAP 0x1 ;  /* 0x000000040000795c */ /* 0x000fe20000300000 */
.L_x_2559:
[----:B------:R0:W0:Y:S02]  /*fbb0*/  SYNCS.PHASECHK.TRANS64.TRYWAIT P0, [R27+URZ+0x2a860], R2 ;  /* 0x02a860021b0075a7 */ /* 0x000024000800017f */
[----:B0-----:R-:W-:Y:S05]  /*fbc0*/  @!P0 NANOSLEEP.SYNCS 0x989680 ;  /* 0x009896800000895d */ /* 0x001fea0003900000 */
[----:B------:R-:W0:Y:S02]  /*fbd0*/  @!P0 SYNCS.PHASECHK.TRANS64 P0, [R27+URZ+0x2a860], R2 ;  /* 0x02a860021b0085a7 */ /* 0x000e24000800007f */
[----:B0-----:R-:W-:Y:S05]  /*fbe0*/  @!P0 BRA `(.L_x_2559) ;  /* 0xfffffffc00f08947 */ /* 0x001fea000383ffff */
.L_x_2551:
[----:B------:R-:W-:Y:S05]  /*fbf0*/  BSYNC B0 ;  /* 0x0000000000007941 */ /* 0x000fea0003800000 */
.L_x_2550:
[----:B------:R-:W-:Y:S05]  /*fc00*/  EXIT ;  /* 0x000000000000794d */ /* 0x000fea0003800000 */
.L_x_2419:
[----:B0-----:R-:W-:-:S04]  /*fc10*/  IMAD.U32 R3, RZ, RZ, UR39 ;  /* 0x00000027ff037e24 */ /* 0x001fc8000f8e00ff */
[----:B------:R0:W1:Y:S03]  /*fc20*/  SYNCS.PHASECHK.TRANS64.TRYWAIT P1, [R3+URZ+0x2a800], R0 ;  /* 0x02a80000030075a7 */ /* 0x000066000802017f */
[----:B-1----:R-:W-:Y:S05]  /*fc30*/  @!P1 NANOSLEEP.SYNCS 0x989680 ;  /* 0x009896800000995d */ /* 0x002fea0003900000 */
[----:B------:R-:W1:Y:S02]  /*fc40*/  @!P1 SYNCS.PHASECHK.TRANS64 P1, [R3+URZ+0x2a800], R0 ;  /* 0x02a80000030095a7 */ /* 0x000e64000802007f */
[----:B-1----:R-:W-:Y:S05]  /*fc50*/  @!P1 BRA `(.L_x_2419) ;  /* 0xfffffffc00ec9947 */ /* 0x002fea000383ffff */
[----:B------:R-:W-:Y:S05]  /*fc60*/  BRA `(.L_x_2560) ;  /* 0xffffff1800987947 */ /* 0x000fea000383ffff */
.L_x_2423:
[----:B-1----:R1:W2:Y:S02]  /*fc70*/  SYNCS.PHASECHK.TRANS64.TRYWAIT P1, [R0+URZ+0x2a830], R3 ;  /* 0x02a83003000075a7 */ /* 0x0022a4000802017f */
[----:B--2---:R-:W-:Y:S05]  /*fc80*/  @!P1 NANOSLEEP.SYNCS 0x989680 ;  /* 0x009896800000995d */ /* 0x004fea0003900000 */
[----:B------:R-:W2:Y:S02]  /*fc90*/  @!P1 SYNCS.PHASECHK.TRANS64 P1, [R0+URZ+0x2a830], R3 ;  /* 0x02a83003000095a7 */ /* 0x000ea4000802007f */
[----:B--2---:R-:W-:Y:S05]  /*fca0*/  @!P1 BRA `(.L_x_2423) ;  /* 0xfffffffc00f09947 */ /* 0x004fea000383ffff */
[----:B------:R-:W-:Y:S05]  /*fcb0*/  BRA `(.L_x_2422) ;  /* 0xffffff1800b47947 */ /* 0x000fea000383ffff */
.L_x_2429:
[----:B-1----:R-:W-:-:S04]  /*fcc0*/  IMAD.U32 R3, RZ, RZ, UR6 ;  /* 0x00000006ff037e24 */ /* 0x002fc8000f8e00ff */
[----:B------:R1:W2:Y:S03]  /*fcd0*/  SYNCS.PHASECHK.TRANS64.TRYWAIT P1, [R3+URZ+0x2a830], R2 ;  /* 0x02a83002030075a7 */ /* 0x0002a6000802017f */
[----:B--2---:R-:W-:Y:S05]  /*fce0*/  @!P1 NANOSLEEP.SYNCS 0x989680 ;  /* 0x009896800000995d */ /* 0x004fea0003900000 */
[----:B------:R-:W2:Y:S02]  /*fcf0*/  @!P1 SYNCS.PHASECHK.TRANS64 P1, [R3+URZ+0x2a830], R2 ;  /* 0x02a83002030095a7 */ /* 0x000ea4000802007f */
[----:B--2---:R-:W-:Y:S05]  /*fd00*/  @!P1 BRA `(.L_x_2429) ;  /* 0xfffffffc00ec9947 */ /* 0x004fea000383ffff */
[----:B------:R-:W-:Y:S05]  /*fd10*/  BRA `(.L_x_2428) ;  /* 0xffffff3800987947 */ /* 0x000fea000383ffff */
.L_x_2433:
[----:B-1----:R-:W-:-:S04]  /*fd20*/  MOV R3, UR5 ;  /* 0x0000000500037c02 */ /* 0x002fc80008000f00 */
[----:B------:R1:W3:Y:S03]  /*fd30*/  SYNCS.PHASECHK.TRANS64.TRYWAIT P1, [R3+URZ+0x2a850], R0 ;  /* 0x02a85000030075a7 */ /* 0x0002e6000802017f */
[----:B---3--:R-:W-:Y:S05]  /*fd40*/  @!P1 NANOSLEEP.SYNCS 0x989680 ;  /* 0x009896800000995d */ /* 0x008fea0003900000 */
[----:B------:R-:W3:Y:S02]  /*fd50*/  @!P1 SYNCS.PHASECHK.TRANS64 P1, [R3+URZ+0x2a850], R0 ;  /* 0x02a85000030095a7 */ /* 0x000ee4000802007f */
[----:B---3--:R-:W-:Y:S05]  /*fd60*/  @!P1 BRA `(.L_x_2433) ;  /* 0xfffffffc00ec9947 */ /* 0x008fea000383ffff */
[----:B------:R-:W-:Y:S05]  /*fd70*/  BRA `(.L_x_2432) ;  /* 0xffffff4000b07947 */ /* 0x000fea000383ffff */
.L_x_2441:
[----:B-1----:R-:W-:-:S04]  /*fd80*/  IMAD.U32 R3, RZ, RZ, UR5 ;  /* 0x00000005ff037e24 */ /* 0x002fc8000f8e00ff */
[----:B------:R1:W2:Y:S03]  /*fd90*/  SYNCS.PHASECHK.TRANS64.TRYWAIT P1, [R3+URZ+0x2a830], R2 ;  /* 0x02a83002030075a7 */ /* 0x0002a6000802017f */
[----:B--2---:R-:W-:Y:S05]  /*fda0*/  @!P1 NANOSLEEP.SYNCS 0x989680 ;  /* 0x009896800000995d */ /* 0x004fea0003900000 */
[----:B------:R-:W2:Y:S02]  /*fdb0*/  @!P1 SYNCS.PHASECHK.TRANS64 P1, [R3+URZ+0x2a830], R2 ;  /* 0x02a83002030095a7 */ /* 0x000ea4000802007f */
[----:B--2---:R-:W-:Y:S05]  /*fdc0*/  @!P1 BRA `(.L_x_2441) ;  /* 0xfffffffc00ec9947 */ /* 0x004fea000383ffff */
[----:B------:R-:W-:Y:S05]  /*fdd0*/  BRA `(.L_x_2440) ;  /* 0xffffff5c00447947 */ /* 0x000fea000383ffff */
.L_x_2445:
[----:B-1----:R-:W-:-:S04]  /*fde0*/  IMAD.U32 R3, RZ, RZ, UR5 ;  /* 0x00000005ff037e24 */ /* 0x002fc8000f8e00ff */
[----:B------:R1:W3:Y:S03]  /*fdf0*/  SYNCS.PHASECHK.TRANS64.TRYWAIT P1, [R3+URZ+0x2a850], R0 ;  /* 0x02a85000030075a7 */ /* 0x0002e6000802017f */
[----:B---3--:R-:W-:Y:S05]  /*fe00*/  @!P1 NANOSLEEP.SYNCS 0x989680 ;  /* 0x009896800000995d */ /* 0x008fea0003900000 */
[----:B------:R-:W3:Y:S02]  /*fe10*/  @!P1 SYNCS.PHASECHK.TRANS64 P1, [R3+URZ+0x2a850], R0 ;  /* 0x02a85000030095a7 */ /* 0x000ee4000802007f */
[----:B---3--:R-:W-:Y:S05]  /*fe20*/  @!P1 BRA `(.L_x_2445) ;  /* 0xfffffffc00ec9947 */ /* 0x008fea000383ffff */
[----:B------:R-:W-:Y:S05]  /*fe30*/  BRA `(.L_x_2444) ;  /* 0xffffff64005c7947 */ /* 0x000fea000383ffff */
.L_x_2452:
[----:B-1----:R-:W-:-:S04]  /*fe40*/  IMAD.U32 R7, RZ, RZ, UR5 ;  /* 0x00000005ff077e24 */ /* 0x002fc8000f8e00ff */
[----:B------:R1:W2:Y:S03]  /*fe50*/  SYNCS.PHASECHK.TRANS64.TRYWAIT P1, [R7+URZ+0x2a850], R0 ;  /* 0x02a85000070075a7 */ /* 0x0002a6000802017f */
[----:B--2---:R-:W-:Y:S05]  /*fe60*/  @!P1 NANOSLEEP.SYNCS 0x989680 ;  /* 0x009896800000995d */ /* 0x004fea0003900000 */
[----:B------:R-:W2:Y:S02]  /*fe70*/  @!P1 SYNCS.PHASECHK.TRANS64 P1, [R7+URZ+0x2a850], R0 ;  /* 0x02a85000070095a7 */ /* 0x000ea4000802007f */
[----:B--2---:R-:W-:Y:S05]  /*fe80*/  @!P1 BRA `(.L_x_2452) ;  /* 0xfffffffc00ec9947 */ /* 0x004fea000383ffff */
[----:B------:R-:W-:Y:S05]  /*fe90*/  BRA `(.L_x_2451) ;  /* 0xffffff7c00087947 */ /* 0x000fea000383ffff */
.L_x_2495:
[----:B------:R-:W-:Y:S01]  /*fea0*/  SHF.R.U32.HI R9, RZ, 0x5, R21 ;  /* 0x00000005ff097819 */ /* 0x000fe20000011615 */
[----:B------:R-:W-:Y:S01]  /*feb0*/  BSSY B0, `(.L_x_2561) ;  /* 0x0000009000007945 */ /* 0x000fe20003800000 */
[----:B------:R-:W-:Y:S02]  /*fec0*/  IMAD.MOV.U32 R12, RZ, RZ, RZ ;  /* 0x000000ffff0c7224 */ /* 0x000fe400078e00ff */
[----:B------:R-:W-:Y:S01]  /*fed0*/  LOP3.LUT R9, R9, 0x3, RZ, 0xc0, !PT ;  /* 0x0000000309097812 */ /* 0x000fe200078ec0ff */
[----:B------:R-:W-:Y:S02]  /*fee0*/  IMAD.MOV.U32 R11, RZ, RZ, 0x1f ;  /* 0x0000001fff0b7424 */ /* 0x000fe400078e00ff */
[----:B------:R-:W-:Y:S02]  /*fef0*/  IMAD.MOV.U32 R15, RZ, RZ, -0x1 ;  /* 0xffffffffff0f7424 */ /* 0x000fe400078e00ff */
[----:B------:R-:W-:-:S07]  /*ff00*/  IMAD.MOV.U32 R13, RZ, RZ, R9 ;  /* 0x000000ffff0d7224 */ /* 0x000fce00078e0009 */
[----:B-----5:R-:W-:Y:S05]  /*ff10*/  WARPSYNC.COLLECTIVE R15, `(.L_x_2562) ;  /* 0x000000000f087348 */ /* 0x020fea0003c00000 */
[----:B------:R0:W1:Y:S02]  /*ff20*/  SHFL.IDX P6, R14, R13, R12, R11 ;  /* 0x0000000c0d0e7389 */ /* 0x00006400000c000b */
[----:B01---5:R-:W-:Y:S01]  /*ff30*/  ENDCOLLECTIVE ;  /* 0x000000000000791b */ /* 0x023fe20003800000 */
.L_x_2562:
[----:B------:R-:W-:Y:S05]  /*ff40*/  BSYNC B0 ;  /* 0x0000000000007941 */ /* 0x000fea0003800000 */
.L_x_2561:
[----:B------:R-:W-:Y:S05]  /*ff50*/  BRA `(.L_x_2563) ;  /* 0xffffffbc00c87947 */ /* 0x000fea000383ffff */
.L_x_2498:
[----:B0-----:R0:W1:Y:S02]  /*ff60*/  SYNCS.PHASECHK.TRANS64.TRYWAIT P0, [R7+URZ+0x2a840], R2 ;  /* 0x02a84002070075a7 */ /* 0x001064000800017f */
[----:B-1----:R-:W-:Y:S05]  /*ff70*/  @!P0 NANOSLEEP.SYNCS 0x989680 ;  /* 0x009896800000895d */ /* 0x002fea0003900000 */
[----:B------:R-:W1:Y:S02]  /*ff80*/  @!P0 SYNCS.PHASECHK.TRANS64 P0, [R7+URZ+0x2a840], R2 ;  /* 0x02a84002070085a7 */ /* 0x000e64000800007f */
[----:B-1----:R-:W-:Y:S05]  /*ff90*/  @!P0 BRA `(.L_x_2498) ;  /* 0xfffffffc00f08947 */ /* 0x002fea000383ffff */
[----:B------:R-:W-:Y:S05]  /*ffa0*/  BRA `(.L_x_2564) ;  /* 0xffffffc0003c7947 */ /* 0x000fea000383ffff */
.L_x_2499:
        /* <DEDUP_REMOVED lines=8> */
.L_x_2566:
[----:B------:R-:W-:Y:S05]  /*10030*/  BSYNC B0 ;  /* 0x0000000000007941 */ /* 0x000fea0003800000 */
.L_x_2565:
[----:B------:R-:W-:Y:S01]  /*10040*/  IMAD.MOV.U32 R13, RZ, RZ, R4 ;  /* 0x000000ffff0d7224 */ /* 0x000fe200078e0004 */
[----:B------:R-:W-:Y:S01]  /*10050*/  MOV R15, 0xffffffff ;  /* 0xffffffff000f7802 */ /* 0x000fe20000000f00 */
[----:B------:R-:W-:Y:S02]  /*10060*/  IMAD.MOV.U32 R12, RZ, RZ, RZ ;  /* 0x000000ffff0c7224 */ /* 0x000fe400078e00ff */
[----:B------:R-:W-:Y:S02]  /*10070*/  IMAD.MOV.U32 R11, RZ, RZ, 0x181f ;  /* 0x0000181fff0b7424 */ /* 0x000fe400078e00ff */
[----:B------:R-:W-:Y:S02]  /*10080*/  IMAD.MOV.U32 R2, RZ, RZ, R14 ;  /* 0x000000ffff027224 */ /* 0x000fe400078e000e */
[----:B------:R-:W-:-:S07]  /*10090*/  @P0 IMAD R8, R5, 0x2, R22 ;  /* 0x0000000205080824 */ /* 0x000fce00078e0216 */
[----:B------:R-:W-:Y:S05]  /*100a0*/  WARPSYNC.COLLECTIVE R15, `(.L_x_2567) ;  /* 0x000000000f087348 */ /* 0x000fea0003c00000 */
[----:B------:R0:W1:Y:S02]  /*100b0*/  SHFL.IDX P6, R14, R13, R12, R11 ;  /* 0x0000000c0d0e7389 */ /* 0x00006400000c000b */
[----:B01----:R-:W-:Y:S01]  /*100c0*/  ENDCOLLECTIVE ;  /* 0x000000000000791b */ /* 0x003fe20003800000 */
.L_x_2567:
[----:B------:R-:W-:Y:S02]  /*100d0*/  IMAD.MOV.U32 R13, RZ, RZ, R0 ;  /* 0x000000ffff0d7224 */ /* 0x000fe400078e0000 */
[----:B------:R-:W-:Y:S02]  /*100e0*/  IMAD.MOV.U32 R12, RZ, RZ, 0x1 ;  /* 0x00000001ff0c7424 */ /* 0x000fe400078e00ff */
[----:B------:R-:W-:-:S07]  /*100f0*/  IMAD.MOV.U32 R3, RZ, RZ, R14 ;  /* 0x000000ffff037224 */ /* 0x000fce00078e000e */
[----:B------:R-:W-:Y:S05]  /*10100*/  WARPSYNC.COLLECTIVE R15, `(.L_x_2568) ;  /* 0x000000000f087348 */ /* 0x000fea0003c00000 */
[----:B------:R0:W1:Y:S02]  /*10110*/  SHFL.IDX P6, R14, R13, R12, R11 ;  /* 0x0000000c0d0e7389 */ /* 0x00006400000c000b */
[----:B01----:R-:W-:Y:S01]  /*10120*/  ENDCOLLECTIVE ;  /* 0x000000000000791b */ /* 0x003fe20003800000 */
.L_x_2568:
        /* <DEDUP_REMOVED lines=17> */
.L_x_2569:
[----:B------:R-:W-:Y:S02]  /*10240*/  @P1 IMAD R8, R5, 0x2, R22 ;  /* 0x0000000205081824 */ /* 0x000fe400078e0216 */
[----:B------:R-:W-:Y:S02]  /*10250*/  IMAD.MOV.U32 R13, RZ, RZ, R0 ;  /* 0x000000ffff0d7224 */ /* 0x000fe400078e0000 */
[----:B------:R-:W-:Y:S01]  /*10260*/  IMAD.MOV.U32 R12, RZ, RZ, 0x2 ;  /* 0x00000002ff0c7424 */ /* 0x000fe200078e00ff */
[----:B------:R-:W-:-:S07]  /*10270*/  MOV R3, R14 ;  /* 0x0000000e00037202 */ /* 0x000fce0000000f00 */
[----:B------:R-:W-:Y:S05]  /*10280*/  WARPSYNC.COLLECTIVE R15, `(.L_x_2570) ;  /* 0x000000000f087348 */ /* 0x000fea0003c00000 */
[----:B------:R0:W1:Y:S02]  /*10290*/  SHFL.IDX P6, R14, R13, R12, R11 ;  /* 0x0000000c0d0e7389 */ /* 0x00006400000c000b */
[----:B01----:R-:W-:Y:S01]  /*102a0*/  ENDCOLLECTIVE ;  /* 0x000000000000791b */ /* 0x003fe20003800000 */
.L_x_2570:
        /* <DEDUP_REMOVED lines=17> */
.L_x_2571:
[----:B------:R-:W-:Y:S02]  /*103c0*/  @P1 IMAD R8, R5, 0x2, R22 ;  /* 0x0000000205081824 */ /* 0x000fe400078e0216 */
[----:B------:R-:W-:Y:S02]  /*103d0*/  IMAD.MOV.U32 R13, RZ, RZ, R0 ;  /* 0x000000ffff0d7224 */ /* 0x000fe400078e0000 */
[----:B------:R-:W-:Y:S02]  /*103e0*/  IMAD.MOV.U32 R12, RZ, RZ, 0x3 ;  /* 0x00000003ff0c7424 */ /* 0x000fe400078e00ff */
[----:B------:R-:W-:-:S07]  /*103f0*/  IMAD.MOV.U32 R3, RZ, RZ, R14 ;  /* 0x000000ffff037224 */ /* 0x000fce00078e000e */
[----:B------:R-:W-:Y:S05]  /*10400*/  WARPSYNC.COLLECTIVE R15, `(.L_x_2572) ;  /* 0x000000000f087348 */ /* 0x000fea0003c00000 */
[----:B------:R0:W1:Y:S02]  /*10410*/  SHFL.IDX P6, R14, R13, R12, R11 ;  /* 0x0000000c0d0e7389 */ /* 0x00006400000c000b */
[----:B01----:R-:W-:Y:S01]  /*10420*/  ENDCOLLECTIVE ;  /* 0x000000000000791b */ /* 0x003fe20003800000 */
.L_x_2572:
        /* <DEDUP_REMOVED lines=17> */
.L_x_2573:
[----:B------:R-:W-:Y:S01]  /*10540*/  @P1 LEA R8, R5, R22, 0x1 ;  /* 0x0000001605081211 */ /* 0x000fe200078e08ff */
[----:B------:R-:W-:Y:S02]  /*10550*/  IMAD.MOV.U32 R13, RZ, RZ, R0 ;  /* 0x000000ffff0d7224 */ /* 0x000fe400078e0000 */
[----:B------:R-:W-:Y:S02]  /*10560*/  IMAD.MOV.U32 R12, RZ, RZ, 0x4 ;  /* 0x00000004ff0c7424 */ /* 0x000fe400078e00ff */
[----:B------:R-:W-:-:S07]  /*10570*/  IMAD.MOV.U32 R3, RZ, RZ, R14 ;  /* 0x000000ffff037224 */ /* 0x000fce00078e000e */
[----:B------:R-:W-:Y:S05]  /*10580*/  WARPSYNC.COLLECTIVE R15, `(.L_x_2574) ;  /* 0x000000000f087348 */ /* 0x000fea0003c00000 */
[----:B------:R0:W1:Y:S02]  /*10590*/  SHFL.IDX P6, R14, R13, R12, R11 ;  /* 0x0000000c0d0e7389 */ /* 0x00006400000c000b */
[----:B01----:R-:W-:Y:S01]  /*105a0*/  ENDCOLLECTIVE ;  /* 0x000000000000791b */ /* 0x003fe20003800000 */
.L_x_2574:
        /* <DEDUP_REMOVED lines=17> */
.L_x_2575:
[----:B------:R-:W-:Y:S01]  /*106c0*/  @P1 IMAD R8, R5, 0x2, R22 ;  /* 0x0000000205081824 */ /* 0x000fe200078e0216 */
[----:B------:R-:W-:Y:S01]  /*106d0*/  MOV R13, R0 ;  /* 0x00000000000d7202 */ /* 0x000fe20000000f00 */
[----:B------:R-:W-:Y:S02]  /*106e0*/  IMAD.MOV.U32 R12, RZ, RZ, 0x5 ;  /* 0x00000005ff0c7424 */ /* 0x000fe400078e00ff */
[----:B------:R-:W-:-:S07]  /*106f0*/  IMAD.MOV.U32 R3, RZ, RZ, R14 ;  /* 0x000000ffff037224 */ /* 0x000fce00078e000e */
[----:B------:R-:W-:Y:S05]  /*10700*/  WARPSYNC.COLLECTIVE R15, `(.L_x_2576) ;  /* 0x000000000f087348 */ /* 0x000fea0003c00000 */
[----:B------:R0:W1:Y:S02]  /*10710*/  SHFL.IDX P6, R14, R13, R12, R11 ;  /* 0x0000000c0d0e7389 */ /* 0x00006400000c000b */
[----:B01----:R-:W-:Y:S01]  /*10720*/  ENDCOLLECTIVE ;  /* 0x000000000000791b */ /* 0x003fe20003800000 */
.L_x_2576:
        /* <DEDUP_REMOVED lines=10> */
.L_x_2577:
        /* <DEDUP_REMOVED lines=8> */
.L_x_2504:
[----:B------:R-:W-:Y:S01]  /*10850*/  IMAD.MOV.U32 R13, RZ, RZ, R4 ;  /* 0x000000ffff0d7224 */ /* 0x000fe200078e0004 */
[----:B------:R-:W-:Y:S01]  /*10860*/  MOV R15, 0xffffffff ;  /* 0xffffffff000f7802 */ /* 0x000fe20000000f00 */
[----:B------:R-:W-:Y:S02]  /*10870*/  IMAD.MOV.U32 R12, RZ, RZ, RZ ;  /* 0x000000ffff0c7224 */ /* 0x000fe400078e00ff */
[----:B------:R-:W-:Y:S02]  /*10880*/  IMAD.MOV.U32 R11, RZ, RZ, 0x181f ;  /* 0x0000181fff0b7424 */ /* 0x000fe400078e00ff */
[----:B-----5:R-:W-:Y:S02]  /*10890*/  IMAD R5, R10, R6, RZ ;  /* 0x000000060a057224 */ /* 0x020fe400078e02ff */
[----:B------:R-:W-:-:S07]  /*108a0*/  IMAD R17, R17, 0x80, R9 ;  /* 0x0000008011117824 */ /* 0x000fce00078e0209 */
[----:B------:R-:W-:Y:S05]  /*108b0*/  WARPSYNC.COLLECTIVE R15, `(.L_x_2579) ;  /* 0x000000000f087348 */ /* 0x000fea0003c00000 */
[----:B------:R0:W1:Y:S02]  /*108c0*/  SHFL.IDX P6, R14, R13, R12, R11 ;  /* 0x0000000c0d0e7389 */ /* 0x00006400000c000b */
[----:B01----:R-:W-:Y:S01]  /*108d0*/  ENDCOLLECTIVE ;  /* 0x000000000000791b */ /* 0x003fe20003800000 */
.L_x_2579:
[C---:B------:R-:W-:Y:S01]  /*108e0*/  VIADD R6, R17.reuse, 0x10 ;  /* 0x0000001011067836 */ /* 0x040fe20000000000 */
[----:B------:R-:W-:Y:S01]  /*108f0*/  ISETP.GE.AND P1, PT, R17, R5, PT ;  /* 0x000000051100720c */ /* 0x000fe20003f26270 */
[----:B------:R-:W-:Y:S02]  /*10900*/  IMAD.MOV.U32 R13, RZ, RZ, R0 ;  /* 0x000000ffff0d7224 */ /* 0x000fe400078e0000 */
[----:B------:R-:W-:-:S10]  /*10910*/  IMAD.MOV.U32 R2, RZ, RZ, R14 ;  /* 0x000000ffff027224 */ /* 0x000fd400078e000e */
[----:B------:R-:W-:Y:S05]  /*10920*/  WARPSYNC.COLLECTIVE R15, `(.L_x_2580) ;  /* 0x000000000f087348 */ /* 0x000fea0003c00000 */
[----:B------:R0:W1:Y:S02]  /*10930*/  SHFL.IDX P6, R14, R13, R12, R11 ;  /* 0x0000000c0d0e7389 */ /* 0x00006400000c000b */
[----:B01----:R-:W-:Y:S01]  /*10940*/  ENDCOLLECTIVE ;  /* 0x000000000000791b */ /* 0x003fe20003800000 */
.L_x_2580:
[----:B------:R-:W-:Y:S01]  /*10950*/  IMAD.MOV.U32 R13, RZ, RZ, R4 ;  /* 0x000000ffff0d7224 */ /* 0x000fe200078e0004 */
[----:B------:R-:W-:Y:S02]  /*10960*/  MOV R12, 0x1 ;  /* 0x00000001000c7802 */ /* 0x000fe40000000f00 */
[----:B------:R-:W-:-:S05]  /*10970*/  @!P1 LEA R14, P4, R8, R14, 0x1 ;  /* 0x0000000e080e9211 */ /* 0x000fca00078808ff */
[----:B------:R-:W-:Y:S02]  /*10980*/  @!P1 IMAD.X R3, RZ, RZ, R2, P4 ;  /* 0x000000ffff039224 */ /* 0x000fe400020e0602 */
[----:B------:R-:W-:-:S07]  /*10990*/  @!P1 IMAD.MOV.U32 R2, RZ, RZ, R14 ;  /* 0x000000ffff029224 */ /* 0x000fce00078e000e */
[----:B------:R-:W-:Y:S05]  /*109a0*/  WARPSYNC.COLLECTIVE R15, `(.L_x_2581) ;  /* 0x000000000f087348 */ /* 0x000fea0003c00000 */
[----:B------:R0:W1:Y:S02]  /*109b0*/  SHFL.IDX P6, R14, R13, R12, R11 ;  /* 0x0000000c0d0e7389 */ /* 0x00006400000c000b */
[----:B01----:R-:W-:Y:S01]  /*109c0*/  ENDCOLLECTIVE ;  /* 0x000000000000791b */ /* 0x003fe20003800000 */
.L_x_2581:
[----:B------:R-:W-:Y:S01]  /*109d0*/  @!PT LDS RZ, [RZ] ;  /* 0x00000000fffff984 */ /* 0x000fe20000000800 */
[----:B------:R-:W-:Y:S01]  /*109e0*/  @!PT LDS RZ, [RZ] ;  /* 0x00000000fffff984 */ /* 0x000fe20000000800 */
[----:B------:R-:W-:Y:S01]  /*109f0*/  @!PT LDS RZ, [RZ] ;  /* 0x00000000fffff984 */ /* 0x000fe20000000800 */
[----:B------:R-:W-:Y:S04]  /*10a00*/  @!P1 LDGSTS.E.BYPASS.LTC128B.128 [R34+0xc400], desc[UR36][R2.64], !P3 ;  /* 0x0c40000002229fae */ /* 0x000fe8000d901d64 */
[----:B------:R-:W-:Y:S04]  /*10a10*/  @!P1 LDGSTS.E.BYPASS.LTC128B.128 [R34+0x10400], desc[UR36][R2.64+0x80], !P2 ;  /* 0x1040008002229fae */ /* 0x000fe8000d101d64 */
[----:B------:R0:W-:Y:S01]  /*10a20*/  @!P1 LDGSTS.E.BYPASS.LTC128B.128 [R34+0x14400], desc[UR36][R2.64+0x100], !P0 ;  /* 0x1440010002229fae */ /* 0x0001e2000c101d64 */
[----:B------:R-:W-:Y:S01]  /*10a30*/  ISETP.GE.AND P1, PT, R6, R5, PT ;  /* 0x000000050600720c */ /* 0x000fe20003f26270 */
[----:B------:R-:W-:-:S02]  /*10a40*/  IMAD.MOV.U32 R13, RZ, RZ, R0 ;  /* 0x000000ffff0d7224 */ /* 0x000fc400078e0000 */
[----:B------:R-:W-:Y:S02]  /*10a50*/  VIADD R6, R17, 0x20 ;  /* 0x0000002011067836 */ /* 0x000fe40000000000 */
[----:B0-----:R-:W-:-:S08]  /*10a60*/  IMAD.MOV.U32 R2, RZ, RZ, R14 ;  /* 0x000000ffff027224 */ /* 0x001fd000078e000e */
[----:B------:R-:W-:Y:S05]  /*10a70*/  WARPSYNC.COLLECTIVE R15, `(.L_x_2582) ;  /* 0x000000000f087348 */ /* 0x000fea0003c00000 */
[----:B------:R0:W1:Y:S02]  /*10a80*/  SHFL.IDX P6, R14, R13, R12, R11 ;  /* 0x0000000c0d0e7389 */ /* 0x00006400000c000b */
[----:B01----:R-:W-:Y:S01]  /*10a90*/  ENDCOLLECTIVE ;  /* 0x000000000000791b */ /* 0x003fe20003800000 */
.L_x_2582:
        /* <DEDUP_REMOVED lines=8> */
.L_x_2583:
[----:B------:R-:W-:-:S05]  /*10b20*/  @!P1 IMAD.MOV.U32 R3, RZ, RZ, R7 ;  /* 0x000000ffff039224 */ /* 0x000fca00078e0007 */
[----:B------:R-:W-:Y:S01]  /*10b30*/  @!PT LDS RZ, [RZ] ;  /* 0x00000000fffff984 */ /* 0x000fe20000000800 */
[----:B------:R-:W-:Y:S01]  /*10b40*/  @!PT LDS RZ, [RZ] ;  /* 0x00000000fffff984 */ /* 0x000fe20000000800 */
[----:B------:R-:W-:Y:S01]  /*10b50*/  @!PT LDS RZ, [RZ] ;  /* 0x00000000fffff984 */ /* 0x000fe20000000800 */
[----:B------:R-:W-:Y:S04]  /*10b60*/  @!P1 LDGSTS.E.BYPASS.LTC128B.128 [R34+0xcc00], desc[UR36][R2.64], !P3 ;  /* 0x0cc0000002229fae */ /* 0x000fe8000d901d64 */
[----:B------:R-:W-:Y:S01]  /*10b70*/  @!P1 LDGSTS.E.BYPASS.LTC128B.128 [R34+0x10c00], desc[UR36][R2.64+0x80], !P2 ;  /* 0x10c0008002229fae */ /* 0x000fe2000d101d64 */
[----:B------:R-:W-:-:S03]  /*10b80*/  IMAD.MOV.U32 R13, RZ, RZ, R0 ;  /* 0x000000ffff0d7224 */ /* 0x000fc600078e0000 */
[----:B------:R0:W-:Y:S01]  /*10b90*/  @!P1 LDGSTS.E.BYPASS.LTC128B.128 [R34+0x14c00], desc[UR36][R2.64+0x100], !P0 ;  /* 0x14c0010002229fae */ /* 0x0001e2000c101d64 */
[----:B------:R-:W-:Y:S01]  /*10ba0*/  ISETP.GE.AND P1, PT, R6, R5, PT ;  /* 0x000000050600720c */ /* 0x000fe20003f26270 */
[----:B------:R-:W-:Y:S02]  /*10bb0*/  VIADD R6, R17, 0x30 ;  /* 0x0000003011067836 */ /* 0x000fe40000000000 */
[----:B0-----:R-:W-:-:S10]  /*10bc0*/  IMAD.MOV.U32 R2, RZ, RZ, R14 ;  /* 0x000000ffff027224 */ /* 0x001fd400078e000e */
[----:B------:R-:W-:Y:S05]  /*10bd0*/  WARPSYNC.COLLECTIVE R15, `(.L_x_2584) ;  /* 0x000000000f087348 */ /* 0x000fea0003c00000 */
[----:B------:R0:W1:Y:S02]  /*10be0*/  SHFL.IDX P6, R14, R13, R12, R11 ;  /* 0x0000000c0d0e7389 */ /* 0x00006400000c000b */
[----:B01----:R-:W-:Y:S01]  /*10bf0*/  ENDCOLLECTIVE ;  /* 0x000000000000791b */ /* 0x003fe20003800000 */
.L_x_2584:
        /* <DEDUP_REMOVED lines=8> */
.L_x_2585:
        /* <DEDUP_REMOVED lines=14> */
.L_x_2586:
        /* <DEDUP_REMOVED lines=8> */
.L_x_2587:
        /* <DEDUP_REMOVED lines=14> */
.L_x_2588:
        /* <DEDUP_REMOVED lines=8> */
.L_x_2589:
        /* <DEDUP_REMOVED lines=14> */
.L_x_2590:
        /* <DEDUP_REMOVED lines=8> */
.L_x_2591:
        /* <DEDUP_REMOVED lines=9> */
[----:B0-----:R-:W-:-:S12]  /*11130*/  IMAD.MOV.U32 R2, RZ, RZ, R14 ;  /* 0x000000ffff027224 */ /* 0x001fd800078e000e */
[----:B------:R-:W-:Y:S05]  /*11140*/  WARPSYNC.COLLECTIVE R15, `(.L_x_2592) ;  /* 0x000000000f087348 */ /* 0x000fea0003c00000 */
[----:B------:R0:W1:Y:S02]  /*11150*/  SHFL.IDX P6, R14, R13, R12, R11 ;  /* 0x0000000c0d0e7389 */ /* 0x00006400000c000b */
[----:B01----:R-:W-:Y:S01]  /*11160*/  ENDCOLLECTIVE ;  /* 0x000000000000791b */ /* 0x003fe20003800000 */
.L_x_2592:
        /* <DEDUP_REMOVED lines=8> */
.L_x_2593:
        /* <DEDUP_REMOVED lines=8> */
[----:B------:R-:W-:-:S07]  /*11270*/  MOV R4, R14 ;  /* 0x0000000e00047202 */ /* 0x000fce0000000f00 */
[----:B0-----:R-:W-:Y:S05]  /*11280*/  WARPSYNC.COLLECTIVE R15, `(.L_x_2594) ;  /* 0x000000000f087348 */ /* 0x001fea0003c00000 */
[----:B------:R1:W2:Y:S02]  /*11290*/  SHFL.IDX P6, R14, R13, R12, R11 ;  /* 0x0000000c0d0e7389 */ /* 0x0002a400000c000b */
[----:B012---:R-:W-:Y:S01]  /*112a0*/  ENDCOLLECTIVE ;  /* 0x000000000000791b */ /* 0x007fe20003800000 */
.L_x_2594:
[----:B------:R-:W-:Y:S05]  /*112b0*/  BRA `(.L_x_2595) ;  /* 0xffffffc000187947 */ /* 0x000fea000383ffff */
.L_x_2509:
[----:B0-----:R0:W1:Y:S02]  /*112c0*/  SYNCS.PHASECHK.TRANS64.TRYWAIT P0, [R22+URZ+0x2a820], R3 ;  /* 0x02a82003160075a7 */ /* 0x001064000800017f */
[----:B-1----:R-:W-:Y:S05]  /*112d0*/  @!P0 NANOSLEEP.SYNCS 0x989680 ;  /* 0x009896800000895d */ /* 0x002fea0003900000 */
[----:B------:R-:W1:Y:S02]  /*112e0*/  @!P0 SYNCS.PHASECHK.TRANS64 P0, [R22+URZ+0x2a820], R3 ;  /* 0x02a82003160085a7 */ /* 0x000e64000800007f */
[----:B-1----:R-:W-:Y:S05]  /*112f0*/  @!P0 BRA `(.L_x_2509) ;  /* 0xfffffffc00f08947 */ /* 0x002fea000383ffff */
[----:B------:R-:W-:Y:S05]  /*11300*/  BRA `(.L_x_2596) ;  /* 0xffffffc000887947 */ /* 0x000fea000383ffff */
.L_x_2514:
[----:B0-----:R0:W1:Y:S02]  /*11310*/  SYNCS.PHASECHK.TRANS64.TRYWAIT P0, [R5+URZ+0x2a840], R0 ;  /* 0x02a84000050075a7 */ /* 0x001064000800017f */
[----:B-1----:R-:W-:Y:S05]  /*11320*/  @!P0 NANOSLEEP.SYNCS 0x989680 ;  /* 0x009896800000895d */ /* 0x002fea0003900000 */
[----:B------:R-:W1:Y:S02]  /*11330*/  @!P0 SYNCS.PHASECHK.TRANS64 P0, [R5+URZ+0x2a840], R0 ;  /* 0x02a84000050085a7 */ /* 0x000e64000800007f */
[----:B-1----:R-:W-:Y:S05]  /*11340*/  @!P0 BRA `(.L_x_2514) ;  /* 0xfffffffc00f08947 */ /* 0x002fea000383ffff */
[----:B------:R-:W-:Y:S05]  /*11350*/  BRA `(.L_x_2597) ;  /* 0xffffffc400547947 */ /* 0x000fea000383ffff */
.L_x_2515:
[----:B------:R-:W-:Y:S01]  /*11360*/  BSSY B1, `(.L_x_2598) ;  /* 0x0000008000017945 */ /* 0x000fe20003800000 */
[----:B------:R-:W-:Y:S02]  /*11370*/  IMAD.MOV.U32 R13, RZ, RZ, R8 ;  /* 0x000000ffff0d7224 */ /* 0x000fe400078e0008 */
[----:B------:R-:W-:Y:S02]  /*11380*/  IMAD.MOV.U32 R12, RZ, RZ, RZ ;  /* 0x000000ffff0c7224 */ /* 0x000fe400078e00ff */
[----:B------:R-:W-:Y:S02]  /*11390*/  IMAD.MOV.U32 R11, RZ, RZ, 0x181f ;  /* 0x0000181fff0b7424 */ /* 0x000fe400078e00ff */
[----:B------:R-:W-:-:S07]  /*113a0*/  IMAD.MOV.U32 R15, RZ, RZ, -0x1 ;  /* 0xffffffffff0f7424 */ /* 0x000fce00078e00ff */
[----:B--2---:R-:W-:Y:S05]  /*113b0*/  WARPSYNC.COLLECTIVE R15, `(.L_x_2599) ;  /* 0x000000000f087348 */ /* 0x004fea0003c00000 */
[----:B--2---:R0:W1:Y:S02]  /*113c0*/  SHFL.IDX P6, R14, R13, R12, R11 ;  /* 0x0000000c0d0e7389 */ /* 0x00406400000c000b */
[----:B01----:R-:W-:Y:S01]  /*113d0*/  ENDCOLLECTIVE ;  /* 0x000000000000791b */ /* 0x003fe20003800000 */
.L_x_2599:
[----:B------:R-:W-:Y:S05]  /*113e0*/  BSYNC B1 ;  /* 0x0000000000017941 */ /* 0x000fea0003800000 */
.L_x_2598:
[----:B------:R-:W0:Y:S01]  /*113f0*/  S2R R35, SR_TID.X ;  /* 0x0000000000237919 */ /* 0x000e220000002100 */
[----:B------:R-:W-:Y:S01]  /*11400*/  IMAD.MOV.U32 R13, RZ, RZ, R9 ;  /* 0x000000ffff0d7224 */ /* 0x000fe200078e0009 */
[----:B------:R-:W-:Y:S01]  /*11410*/  MOV R12, RZ ;  /* 0x000000ff000c7202 */ /* 0x000fe20000000f00 */
[----:B------:R-:W-:Y:S02]  /*11420*/  IMAD.MOV.U32 R11, RZ, RZ, 0x181f ;  /* 0x0000181fff0b7424 */ /* 0x000fe400078e00ff */
[----:B------:R-:W-:Y:S02]  /*11430*/  IMAD.MOV.U32 R15, RZ, RZ, -0x1 ;  /* 0xffffffffff0f7424 */ /* 0x000fe400078e00ff */
[----:B------:R-:W-:Y:S02]  /*11440*/  IMAD.MOV.U32 R3, RZ, RZ, R14 ;  /* 0x000000ffff037224 */ /* 0x000fe400078e000e */
[----:B------:R-:W-:-:S07]  /*11450*/  IMAD R4, R4, 0x2, R22 ;  /* 0x0000000204047824 */ /* 0x000fce00078e0216 */
[----:B0-----:R-:W-:Y:S05]  /*11460*/  WARPSYNC.COLLECTIVE R15, `(.L_x_2600) ;  /* 0x000000000f087348 */ /* 0x001fea0003c00000 */
[----:B------:R1:W2:Y:S02]  /*11470*/  SHFL.IDX P6, R14, R13, R12, R11 ;  /* 0x0000000c0d0e7389 */ /* 0x0002a400000c000b */
[----:B012---:R-:W-:Y:S01]  /*11480*/  ENDCOLLECTIVE ;  /* 0x000000000000791b */ /* 0x007fe20003800000 */
.L_x_2600:
[----:B------:R-:W-:Y:S01]  /*11490*/  MOV R13, R8 ;  /* 0x00000008000d7202 */ /* 0x000fe20000000f00 */
[----:B------:R-:W-:Y:S02]  /*114a0*/  IMAD.MOV.U32 R12, RZ, RZ, 0x1 ;  /* 0x00000001ff0c7424 */ /* 0x000fe400078e00ff */
[----:B------:R-:W-:Y:S02]  /*114b0*/  IMAD.SHL.U32 R35, R35, 0x8, RZ ;  /* 0x0000000823237824 */ /* 0x000fe400078e00ff */
[----:B------:R-:W-:-:S07]  /*114c0*/  IMAD.MOV.U32 R2, RZ, RZ, R14 ;  /* 0x000000ffff027224 */ /* 0x000fce00078e000e */
[----:B------:R-:W-:Y:S05]  /*114d0*/  WARPSYNC.COLLECTIVE R15, `(.L_x_2601) ;  /* 0x000000000f087348 */ /* 0x000fea0003c00000 */
[----:B------:R0:W1:Y:S02]  /*114e0*/  SHFL.IDX P6, R14, R13, R12, R11 ;  /* 0x0000000c0d0e7389 */ /* 0x00006400000c000b */
[----:B01----:R-:W-:Y:S01]  /*114f0*/  ENDCOLLECTIVE ;  /* 0x000000000000791b */ /* 0x003fe20003800000 */
.L_x_2601:
        /* <DEDUP_REMOVED lines=15> */
.L_x_2602:
[----:B------:R-:W-:Y:S02]  /*115f0*/  IMAD.MOV.U32 R13, RZ, RZ, R8 ;  /* 0x000000ffff0d7224 */ /* 0x000fe400078e0008 */
[----:B------:R-:W-:Y:S02]  /*11600*/  IMAD.MOV.U32 R12, RZ, RZ, 0x2 ;  /* 0x00000002ff0c7424 */ /* 0x000fe400078e00ff */
[----:B------:R-:W-:-:S07]  /*11610*/  IMAD.MOV.U32 R2, RZ, RZ, R14 ;  /* 0x000000ffff027224 */ /* 0x000fce00078e000e */
[----:B------:R-:W-:Y:S05]  /*11620*/  WARPSYNC.COLLECTIVE R15, `(.L_x_2603) ;  /* 0x000000000f087348 */ /* 0x000fea0003c00000 */
[----:B------:R0:W1:Y:S02]  /*11630*/  SHFL.IDX P6, R14, R13, R12, R11 ;  /* 0x0000000c0d0e7389 */ /* 0x00006400000c000b */
[----:B01----:R-:W-:Y:S01]  /*11640*/  ENDCOLLECTIVE ;  /* 0x000000000000791b */ /* 0x003fe20003800000 */
.L_x_2603:
        /* <DEDUP_REMOVED lines=9> */
[----:B------:R-:W-:-:S07]  /*116e0*/  MOV R35, R14 ;  /* 0x0000000e00237202 */ /* 0x000fce0000000f00 */
[----:B0-----:R-:W-:Y:S05]  /*116f0*/  WARPSYNC.COLLECTIVE R15, `(.L_x_2604) ;  /* 0x000000000f087348 */ /* 0x001fea0003c00000 */
[----:B------:R1:W2:Y:S02]  /*11700*/  SHFL.IDX P6, R14, R13, R12, R11 ;  /* 0x0000000c0d0e7389 */ /* 0x0002a400000c000b */
[----:B012---:R-:W-:Y:S01]  /*11710*/  ENDCOLLECTIVE ;  /* 0x000000000000791b */ /* 0x007fe20003800000 */
.L_x_2604:
[----:B------:R-:W-:Y:S02]  /*11720*/  IMAD.MOV.U32 R13, RZ, RZ, R8 ;  /* 0x000000ffff0d7224 */ /* 0x000fe400078e0008 */
[----:B------:R-:W-:Y:S02]  /*11730*/  IMAD.MOV.U32 R12, RZ, RZ, 0x3 ;  /* 0x00000003ff0c7424 */ /* 0x000fe400078e00ff */
[----:B------:R-:W-:-:S07]  /*11740*/  IMAD.MOV.U32 R2, RZ, RZ, R14 ;  /* 0x000000ffff027224 */ /* 0x000fce00078e000e */
[----:B------:R-:W-:Y:S05]  /*11750*/  WARPSYNC.COLLECTIVE R15, `(.L_x_2605) ;  /* 0x000000000f087348 */ /* 0x000fea0003c00000 */
[----:B------:R0:W1:Y:S02]  /*11760*/  SHFL.IDX P6, R14, R13, R12, R11 ;  /* 0x0000000c0d0e7389 */ /* 0x00006400000c000b */
[----:B01----:R-:W-:Y:S01]  /*11770*/  ENDCOLLECTIVE ;  /* 0x000000000000791b */ /* 0x003fe20003800000 */
.L_x_2605:
        /* <DEDUP_REMOVED lines=13> */
.L_x_2606:
[----:B------:R-:W-:Y:S02]  /*11850*/  IMAD.MOV.U32 R13, RZ, RZ, R8 ;  /* 0x000000ffff0d7224 */ /* 0x000fe400078e0008 */
[----:B------:R-:W-:Y:S01]  /*11860*/  IMAD.MOV.U32 R12, RZ, RZ, 0x4 ;  /* 0x00000004ff0c7424 */ /* 0x000fe200078e00ff */
[----:B------:R-:W-:-:S07]  /*11870*/  MOV R2, R14 ;  /* 0x0000000e00027202 */ /* 0x000fce0000000f00 */
[----:B------:R-:W-:Y:S05]  /*11880*/  WARPSYNC.COLLECTIVE R15, `(.L_x_2607) ;  /* 0x000000000f087348 */ /* 0x000fea0003c00000 */
[----:B------:R0:W1:Y:S02]  /*11890*/  SHFL.IDX P6, R14, R13, R12, R11 ;  /* 0x0000000c0d0e7389 */ /* 0x00006400000c000b */
[----:B01----:R-:W-:Y:S01]  /*118a0*/  ENDCOLLECTIVE ;  /* 0x000000000000791b */ /* 0x003fe20003800000 */
.L_x_2607:
        /* <DEDUP_REMOVED lines=13> */
.L_x_2608:
[----:B------:R-:W-:Y:S01]  /*11980*/  MOV R13, R8 ;  /* 0x00000008000d7202 */ /* 0x000fe20000000f00 */
[----:B------:R-:W-:Y:S02]  /*11990*/  IMAD.MOV.U32 R12, RZ, RZ, 0x5 ;  /* 0x00000005ff0c7424 */ /* 0x000fe400078e00ff */
[----:B------:R-:W-:-:S07]  /*119a0*/  IMAD.MOV.U32 R2, RZ, RZ, R14 ;  /* 0x000000ffff027224 */ /* 0x000fce00078e000e */
[----:B------:R-:W-:Y:S05]  /*119b0*/  WARPSYNC.COLLECTIVE R15, `(.L_x_2609) ;  /* 0x000000000f087348 */ /* 0x000fea0003c00000 */
[----:B------:R0:W1:Y:S02]  /*119c0*/  SHFL.IDX P6, R14, R13, R12, R11 ;  /* 0x0000000c0d0e7389 */ /* 0x00006400000c000b */
[----:B01----:R-:W-:Y:S01]  /*119d0*/  ENDCOLLECTIVE ;  /* 0x000000000000791b */ /* 0x003fe20003800000 */
.L_x_2609:
        /* <DEDUP_REMOVED lines=13> */
.L_x_2610:
[----:B------:R-:W-:Y:S01]  /*11ab0*/  IMAD.MOV.U32 R2, RZ, RZ, R14 ;  /* 0x000000ffff027224 */ /* 0x000fe200078e000e */
[----:B------:R-:W-:Y:S06]  /*11ac0*/  BRA `(.L_x_2611) ;  /* 0xffffffc0008c7947 */ /* 0x000fec000383ffff */
.L_x_2520:
[----:B-1----:R1:W3:Y:S02]  /*11ad0*/  SYNCS.PHASECHK.TRANS64.TRYWAIT P0, [R5+URZ+0x2a860], R2 ;  /* 0x02a86002050075a7 */ /* 0x0022e4000800017f */
[----:B---3--:R-:W-:Y:S05]  /*11ae0*/  @!P0 NANOSLEEP.SYNCS 0x989680 ;  /* 0x009896800000895d */ /* 0x008fea0003900000 */
[----:B------:R-:W3:Y:S02]  /*11af0*/  @!P0 SYNCS.PHASECHK.TRANS64 P0, [R5+URZ+0x2a860], R2 ;  /* 0x02a86002050085a7 */ /* 0x000ee4000800007f */
[----:B---3--:R-:W-:Y:S05]  /*11b00*/  @!P0 BRA `(.L_x_2520) ;  /* 0xfffffffc00f08947 */ /* 0x008fea000383ffff */
[----:B------:R-:W-:Y:S05]  /*11b10*/  BRA `(.L_x_2612) ;  /* 0xffffffc000e87947 */ /* 0x000fea000383ffff */
.L_x_2521:
[----:B------:R-:W-:Y:S01]  /*11b20*/  BSSY B1, `(.L_x_2613) ;  /* 0x0000008000017945 */ /* 0x000fe20003800000 */
[----:B------:R-:W-:Y:S01]  /*11b30*/  IMAD.MOV.U32 R13, RZ, RZ, R25 ;  /* 0x000000ffff0d7224 */ /* 0x000fe200078e0019 */
[----:B------:R-:W-:Y:S01]  /*11b40*/  MOV R15, 0xffffffff ;  /* 0xffffffff000f7802 */ /* 0x000fe20000000f00 */
[----:B------:R-:W-:Y:S02]  /*11b50*/  IMAD.MOV.U32 R12, RZ, RZ, RZ ;  /* 0x000000ffff0c7224 */ /* 0x000fe400078e00ff */
[----:B------:R-:W-:-:S07]  /*11b60*/  IMAD.MOV.U32 R11, RZ, RZ, 0x181f ;  /* 0x0000181fff0b7424 */ /* 0x000fce00078e00ff */
[----:B-12---:R-:W-:Y:S05]  /*11b70*/  WARPSYNC.COLLECTIVE R15, `(.L_x_2614) ;  /* 0x000000000f087348 */ /* 0x006fea0003c00000 */
[----:B--2---:R0:W2:Y:S02]  /*11b80*/  SHFL.IDX P6, R14, R13, R12, R11 ;  /* 0x0000000c0d0e7389 */ /* 0x0040a400000c000b */
[----:B012---:R-:W-:Y:S01]  /*11b90*/  ENDCOLLECTIVE ;  /* 0x000000000000791b */ /* 0x007fe20003800000 */
.L_x_2614:
[----:B------:R-:W-:Y:S05]  /*11ba0*/  BSYNC B1 ;  /* 0x0000000000017941 */ /* 0x000fea0003800000 */
.L_x_2613:
[----:B------:R-:W-:Y:S01]  /*11bb0*/  IMAD.MOV.U32 R13, RZ, RZ, R24 ;  /* 0x000000ffff0d7224 */ /* 0x000fe200078e0018 */
[----:B------:R-:W-:Y:S01]  /*11bc0*/  LEA R4, R4, R22, 0x1 ;  /* 0x0000001604047211 */ /* 0x000fe200078e08ff */
[----:B------:R-:W-:Y:S02]  /*11bd0*/  IMAD.MOV.U32 R12, RZ, RZ, RZ ;  /* 0x000000ffff0c7224 */ /* 0x000fe400078e00ff */
[----:B------:R-:W-:Y:S02]  /*11be0*/  IMAD.MOV.U32 R11, RZ, RZ, 0x181f ;  /* 0x0000181fff0b7424 */ /* 0x000fe400078e00ff */
[----:B------:R-:W-:Y:S02]  /*11bf0*/  IMAD.MOV.U32 R15, RZ, RZ, -0x1 ;  /* 0xffffffffff0f7424 */ /* 0x000fe400078e00ff */
[----:B------:R-:W-:-:S07]  /*11c00*/  IMAD.MOV.U32 R3, RZ, RZ, R14 ;  /* 0x000000ffff037224 */ /* 0x000fce00078e000e */
[----:B------:R-:W-:Y:S05]  /*11c10*/  WARPSYNC.COLLECTIVE R15, `(.L_x_2615) ;  /* 0x000000000f087348 */ /* 0x000fea0003c00000 */
[----:B------:R0:W1:Y:S02]  /*11c20*/  SHFL.IDX P6, R14, R13, R12, R11 ;  /* 0x0000000c0d0e7389 */ /* 0x00006400000c000b */
[----:B01----:R-:W-:Y:S01]  /*11c30*/  ENDCOLLECTIVE ;  /* 0x000000000000791b */ /* 0x003fe20003800000 */
.L_x_2615:
[----:B------:R-:W-:Y:S02]  /*11c40*/  IMAD.MOV.U32 R13, RZ, RZ, R25 ;  /* 0x000000ffff0d7224 */ /* 0x000fe400078e0019 */
[----:B------:R-:W-:Y:S02]  /*11c50*/  IMAD.MOV.U32 R12, RZ, RZ, 0x1 ;  /* 0x00000001ff0c7424 */ /* 0x000fe400078e00ff */
[----:B------:R-:W-:-:S07]  /*11c60*/  IMAD.MOV.U32 R2, RZ, RZ, R14 ;  /* 0x000000ffff027224 */ /* 0x000fce00078e000e */
[----:B------:R-:W-:Y:S05]  /*11c70*/  WARPSYNC.COLLECTIVE R15, `(.L_x_2616) ;  /* 0x000000000f087348 */ /* 0x000fea0003c00000 */
[----:B------:R0:W1:Y:S02]  /*11c80*/  SHFL.IDX P6, R14, R13, R12, R11 ;  /* 0x0000000c0d0e7389 */ /* 0x00006400000c000b */
[----:B01----:R-:W-:Y:S01]  /*11c90*/  ENDCOLLECTIVE ;  /* 0x000000000000791b */ /* 0x003fe20003800000 */
.L_x_2616:
        /* <DEDUP_REMOVED lines=15> */
.L_x_2617:
[----:B------:R-:W-:Y:S01]  /*11d90*/  IMAD.MOV.U32 R13, RZ, RZ, R25 ;  /* 0x000000ffff0d7224 */ /* 0x000fe200078e0019 */
[----:B------:R-:W-:Y:S01]  /*11da0*/  MOV R12, 0x2 ;  /* 0x00000002000c7802 */ /* 0x000fe20000000f00 */
[----:B------:R-:W-:-:S07]  /*11db0*/  IMAD.MOV.U32 R2, RZ, RZ, R14 ;  /* 0x000000ffff027224 */ /* 0x000fce00078e000e */
[----:B------:R-:W-:Y:S05]  /*11dc0*/  WARPSYNC.COLLECTIVE R15, `(.L_x_2618) ;  /* 0x000000000f087348 */ /* 0x000fea0003c00000 */
[----:B------:R0:W1:Y:S02]  /*11dd0*/  SHFL.IDX P6, R14, R13, R12, R11 ;  /* 0x0000000c0d0e7389 */ /* 0x00006400000c000b */
[----:B01----:R-:W-:Y:S01]  /*11de0*/  ENDCOLLECTIVE ;  /* 0x000000000000791b */ /* 0x003fe20003800000 */
.L_x_2618:
        /* <DEDUP_REMOVED lines=14> */
.L_x_2619:
[----:B------:R-:W-:Y:S02]  /*11ed0*/  IMAD.MOV.U32 R13, RZ, RZ, R25 ;  /* 0x000000ffff0d7224 */ /* 0x000fe400078e0019 */
[----:B------:R-:W-:Y:S02]  /*11ee0*/  IMAD.MOV.U32 R12, RZ, RZ, 0x3 ;  /* 0x00000003ff0c7424 */ /* 0x000fe400078e00ff */
[----:B------:R-:W-:-:S07]  /*11ef0*/  IMAD.MOV.U32 R2, RZ, RZ, R14 ;  /* 0x000000ffff027224 */ /* 0x000fce00078e000e */
[----:B------:R-:W-:Y:S05]  /*11f00*/  WARPSYNC.COLLECTIVE R15, `(.L_x_2620) ;  /* 0x000000000f087348 */ /* 0x000fea0003c00000 */
[----:B------:R0:W1:Y:S02]  /*11f10*/  SHFL.IDX P6, R14, R13, R12, R11 ;  /* 0x0000000c0d0e7389 */ /* 0x00006400000c000b */
[----:B01----:R-:W-:Y:S01]  /*11f20*/  ENDCOLLECTIVE ;  /* 0x000000000000791b */ /* 0x003fe20003800000 */
.L_x_2620:
        /* <DEDUP_REMOVED lines=14> */
.L_x_2621:
[----:B------:R-:W-:Y:S02]  /*12010*/  IMAD.MOV.U32 R13, RZ, RZ, R25 ;  /* 0x000000ffff0d7224 */ /* 0x000fe400078e0019 */
[----:B------:R-:W-:Y:S02]  /*12020*/  IMAD.MOV.U32 R12, RZ, RZ, 0x4 ;  /* 0x00000004ff0c7424 */ /* 0x000fe400078e00ff */
[----:B------:R-:W-:-:S07]  /*12030*/  IMAD.MOV.U32 R2, RZ, RZ, R14 ;  /* 0x000000ffff027224 */ /* 0x000fce00078e000e */
[----:B------:R-:W-:Y:S05]  /*12040*/  WARPSYNC.COLLECTIVE R15, `(.L_x_2622) ;  /* 0x000000000f087348 */ /* 0x000fea0003c00000 */
[----:B------:R0:W1:Y:S02]  /*12050*/  SHFL.IDX P6, R14, R13, R12, R11 ;  /* 0x0000000c0d0e7389 */ /* 0x00006400000c000b */
[----:B01----:R-:W-:Y:S01]  /*12060*/  ENDCOLLECTIVE ;  /* 0x000000000000791b */ /* 0x003fe20003800000 */
.L_x_2622:
        /* <DEDUP_REMOVED lines=14> */
.L_x_2623:
[----:B------:R-:W-:Y:S02]  /*12150*/  IMAD.MOV.U32 R13, RZ, RZ, R25 ;  /* 0x000000ffff0d7224 */ /* 0x000fe400078e0019 */
[----:B------:R-:W-:Y:S02]  /*12160*/  IMAD.MOV.U32 R12, RZ, RZ, 0x5 ;  /* 0x00000005ff0c7424 */ /* 0x000fe400078e00ff */
[----:B------:R-:W-:-:S07]  /*12170*/  IMAD.MOV.U32 R2, RZ, RZ, R14 ;  /* 0x000000ffff027224 */ /* 0x000fce00078e000e */
[----:B------:R-:W-:Y:S05]  /*12180*/  WARPSYNC.COLLECTIVE R15, `(.L_x_2624) ;  /* 0x000000000f087348 */ /* 0x000fea0003c00000 */
[----:B------:R0:W1:Y:S02]  /*12190*/  SHFL.IDX P6, R14, R13, R12, R11 ;  /* 0x0000000c0d0e7389 */ /* 0x00006400000c000b */
[----:B01----:R-:W-:Y:S01]  /*121a0*/  ENDCOLLECTIVE ;  /* 0x000000000000791b */ /* 0x003fe20003800000 */
.L_x_2624:
[----:B------:R-:W-:-:S04]  /*121b0*/  IADD3 R2, P2, R2, R0, RZ ;  /* 0x0000000002027210 */ /* 0x000fc80007f5e0ff */
[----:B------:R-:W-:Y:S02]  /*121c0*/  IADD3.X R3, RZ, R3, RZ, P2, !PT ;  /* 0x00000003ff037210 */ /* 0x000fe400017fe4ff */
        /* <DEDUP_REMOVED lines=11> */
.L_x_2625:
[----:B------:R-:W-:Y:S01]  /*12280*/  @!PT LDS RZ, [RZ] ;  /* 0x00000000fffff984 */ /* 0x000fe20000000800 */
[----:B------:R-:W-:Y:S01]  /*12290*/  @!PT LDS RZ, [RZ] ;  /* 0x00000000fffff984 */ /* 0x000fe20000000800 */
[----:B------:R-:W-:Y:S01]  /*122a0*/  @!PT LDS RZ, [RZ] ;  /* 0x00000000fffff984 */ /* 0x000fe20000000800 */
[----:B------:R1:W-:Y:S01]  /*122b0*/  LDGSTS.E.BYPASS.LTC128B.128 [R4+0x5400], desc[UR36][R2.64+0x80], !P2 ;  /* 0x0540008002047fae */ /* 0x0003e2000d101d64 */
[----:B------:R-:W-:Y:S05]  /*122c0*/  BRA `(.L_x_2626) ;  /* 0xffffffbc00d47947 */ /* 0x000fea000383ffff */
.L_x_2529:
[----:B0-----:R0:W1:Y:S02]  /*122d0*/  SYNCS.PHASECHK.TRANS64.TRYWAIT P0, [R0+URZ+0x2a860], R3 ;  /* 0x02a86003000075a7 */ /* 0x001064000800017f */
[----:B-1----:R-:W-:Y:S05]  /*122e0*/  @!P0 NANOSLEEP.SYNCS 0x989680 ;  /* 0x009896800000895d */ /* 0x002fea0003900000 */
[----:B------:R-:W1:Y:S02]  /*122f0*/  @!P0 SYNCS.PHASECHK.TRANS64 P0, [R0+URZ+0x2a860], R3 ;  /* 0x02a86003000085a7 */ /* 0x000e64000800007f */
[----:B-1----:R-:W-:Y:S05]  /*12300*/  @!P0 BRA `(.L_x_2529) ;  /* 0xfffffffc00f08947 */ /* 0x002fea000383ffff */
[----:B------:R-:W-:Y:S05]  /*12310*/  BRA `(.L_x_2627) ;  /* 0xffffffc000ec7947 */ /* 0x000fea000383ffff */
.L_x_2530:
[----:B------:R-:W-:Y:S01]  /*12320*/  BSSY B0, `(.L_x_2628) ;  /* 0x0000008000007945 */ /* 0x000fe20003800000 */
[----:B------:R-:W-:Y:S01]  /*12330*/  IMAD.MOV.U32 R13, RZ, RZ, R25 ;  /* 0x000000ffff0d7224 */ /* 0x000fe200078e0019 */
[----:B------:R-:W-:Y:S01]  /*12340*/  MOV R15, 0xffffffff ;  /* 0xffffffff000f7802 */ /* 0x000fe20000000f00 */
[----:B------:R-:W-:Y:S02]  /*12350*/  IMAD.MOV.U32 R12, RZ, RZ, RZ ;  /* 0x000000ffff0c7224 */ /* 0x000fe400078e00ff */
[----:B------:R-:W-:-:S07]  /*12360*/  IMAD.MOV.U32 R11, RZ, RZ, 0x181f ;  /* 0x0000181fff0b7424 */ /* 0x000fce00078e00ff */
[----:B0-2---:R-:W-:Y:S05]  /*12370*/  WARPSYNC.COLLECTIVE R15, `(.L_x_2629) ;  /* 0x000000000f087348 */ /* 0x005fea0003c00000 */
[----:B--2---:R1:W2:Y:S02]  /*12380*/  SHFL.IDX P6, R14, R13, R12, R11 ;  /* 0x0000000c0d0e7389 */ /* 0x0042a400000c000b */
[----:B012---:R-:W-:Y:S01]  /*12390*/  ENDCOLLECTIVE ;  /* 0x000000000000791b */ /* 0x007fe20003800000 */
.L_x_2629:
[----:B------:R-:W-:Y:S05]  /*123a0*/  BSYNC B0 ;  /* 0x0000000000007941 */ /* 0x000fea0003800000 */
.L_x_2628:
        /* <DEDUP_REMOVED lines=14> */
.L_x_2630:
        /* <DEDUP_REMOVED lines=10> */
.L_x_2631:
        /* <DEDUP_REMOVED lines=13> */
.L_x_2632:
[----:B------:R-:W-:Y:S01]  /*12600*/  IMAD.MOV.U32 R13, RZ, RZ, R25 ;  /* 0x000000ffff0d7224 */ /* 0x000fe200078e0019 */
[----:B------:R-:W-:Y:S02]  /*12610*/  MOV R12, 0x2 ;  /* 0x00000002000c7802 */ /* 0x000fe40000000f00 */
[----:B------:R-:W-:-:S13]  /*12620*/  IADD3 R2, P2, R14, R5, RZ ;  /* 0x000000050e027210 */ /* 0x000fda0007f5e0ff */
[----:B------:R-:W-:Y:S05]  /*12630*/  WARPSYNC.COLLECTIVE R15, `(.L_x_2633) ;  /* 0x000000000f087348 */ /* 0x000fea0003c00000 */
[----:B------:R0:W1:Y:S02]  /*12640*/  SHFL.IDX P6, R14, R13, R12, R11 ;  /* 0x0000000c0d0e7389 */ /* 0x00006400000c000b */
[----:B01----:R-:W-:Y:S01]  /*12650*/  ENDCOLLECTIVE ;  /* 0x000000000000791b */ /* 0x003fe20003800000 */
.L_x_2633:
        /* <DEDUP_REMOVED lines=13> */
.L_x_2634:
[----:B------:R-:W-:Y:S02]  /*12730*/  IMAD.MOV.U32 R13, RZ, RZ, R25 ;  /* 0x000000ffff0d7224 */ /* 0x000fe400078e0019 */
[----:B------:R-:W-:Y:S02]  /*12740*/  IMAD.MOV.U32 R12, RZ, RZ, 0x3 ;  /* 0x00000003ff0c7424 */ /* 0x000fe400078e00ff */
[----:B------:R-:W-:-:S07]  /*12750*/  IMAD.MOV.U32 R10, RZ, RZ, R14 ;  /* 0x000000ffff0a7224 */ /* 0x000fce00078e000e */
[----:B------:R-:W-:Y:S05]  /*12760*/  WARPSYNC.COLLECTIVE R15, `(.L_x_2635) ;  /* 0x000000000f087348 */ /* 0x000fea0003c00000 */
[----:B------:R0:W1:Y:S02]  /*12770*/  SHFL.IDX P6, R14, R13, R12, R11 ;  /* 0x0000000c0d0e7389 */ /* 0x00006400000c000b */
[----:B01----:R-:W-:Y:S01]  /*12780*/  ENDCOLLECTIVE ;  /* 0x000000000000791b */ /* 0x003fe20003800000 */
.L_x_2635:
        /* <DEDUP_REMOVED lines=14> */
.L_x_2636:
[----:B------:R-:W-:Y:S02]  /*12870*/  IMAD.MOV.U32 R13, RZ, RZ, R25 ;  /* 0x000000ffff0d7224 */ /* 0x000fe400078e0019 */
[----:B------:R-:W-:Y:S01]  /*12880*/  IMAD.MOV.U32 R12, RZ, RZ, 0x4 ;  /* 0x00000004ff0c7424 */ /* 0x000fe200078e00ff */
[----:B------:R-:W-:-:S13]  /*12890*/  IADD3 R2, P2, R14, R5, RZ ;  /* 0x000000050e027210 */ /* 0x000fda0007f5e0ff */
[----:B------:R-:W-:Y:S05]  /*128a0*/  WARPSYNC.COLLECTIVE R15, `(.L_x_2637) ;  /* 0x000000000f087348 */ /* 0x000fea0003c00000 */
[----:B------:R0:W1:Y:S02]  /*128b0*/  SHFL.IDX P6, R14, R13, R12, R11 ;  /* 0x0000000c0d0e7389 */ /* 0x00006400000c000b */
[----:B01----:R-:W-:Y:S01]  /*128c0*/  ENDCOLLECTIVE ;  /* 0x000000000000791b */ /* 0x003fe20003800000 */
.L_x_2637:
        /* <DEDUP_REMOVED lines=13> */
.L_x_2638:
[----:B------:R-:W-:Y:S01]  /*129a0*/  MOV R13, R25 ;  /* 0x00000019000d7202 */ /* 0x000fe20000000f00 */
[----:B------:R-:W-:Y:S02]  /*129b0*/  IMAD.MOV.U32 R12, RZ, RZ, 0x5 ;  /* 0x00000005ff0c7424 */ /* 0x000fe400078e00ff */
[----:B------:R-:W-:-:S07]  /*129c0*/  IMAD.MOV.U32 R10, RZ, RZ, R14 ;  /* 0x000000ffff0a7224 */ /* 0x000fce00078e000e */
[----:B------:R-:W-:Y:S05]  /*129d0*/  WARPSYNC.COLLECTIVE R15, `(.L_x_2639) ;  /* 0x000000000f087348 */ /* 0x000fea0003c00000 */
[----:B------:R0:W1:Y:S02]  /*129e0*/  SHFL.IDX P6, R14, R13, R12, R11 ;  /* 0x0000000c0d0e7389 */ /* 0x00006400000c000b */
[----:B01----:R-:W-:Y:S01]  /*129f0*/  ENDCOLLECTIVE ;  /* 0x000000000000791b */ /* 0x003fe20003800000 */
.L_x_2639:
        /* <DEDUP_REMOVED lines=12> */
.L_x_2640:
[----:B------:R-:W-:Y:S05]  /*12ac0*/  BRA `(.L_x_2641) ;  /* 0xffffffbc00e87947 */ /* 0x000fea000383ffff */
.L_x_2535:
        /* <DEDUP_REMOVED lines=8> */
.L_x_2643:
[----:B------:R-:W-:Y:S05]  /*12b50*/  BSYNC B0 ;  /* 0x0000000000007941 */ /* 0x000fea0003800000 */
.L_x_2642:
[----:B------:R-:W-:Y:S01]  /*12b60*/  IMAD.MOV.U32 R13, RZ, RZ, R16 ;  /* 0x000000ffff0d7224 */ /* 0x000fe200078e0010 */
[----:B------:R-:W-:Y:S01]  /*12b70*/  MOV R0, R14 ;  /* 0x0000000e00007202 */ /* 0x000fe20000000f00 */
[----:B------:R-:W-:Y:S02]  /*12b80*/  IMAD.MOV.U32 R12, RZ, RZ, 0x1 ;  /* 0x00000001ff0c7424 */ /* 0x000fe400078e00ff */
[----:B------:R-:W-:Y:S02]  /*12b90*/  IMAD.MOV.U32 R11, RZ, RZ, 0x1f ;  /* 0x0000001fff0b7424 */ /* 0x000fe400078e00ff */
[----:B------:R-:W-:Y:S02]  /*12ba0*/  IMAD.MOV.U32 R15, RZ, RZ, -0x1 ;  /* 0xffffffffff0f7424 */ /* 0x000fe400078e00ff */
[----:B------:R-:W-:-:S07]  /*12bb0*/  IMAD.IADD R5, R19, 0x1, R8 ;  /* 0x0000000113057824 */ /* 0x000fce00078e0208 */
[----:B------:R-:W-:Y:S05]  /*12bc0*/  WARPSYNC.COLLECTIVE R15, `(.L_x_2644) ;  /* 0x000000000f087348 */ /* 0x000fea0003c00000 */
[----:B------:R0:W1:Y:S02]  /*12bd0*/  SHFL.IDX P6, R14, R13, R12, R11 ;  /* 0x0000000c0d0e7389 */ /* 0x00006400000c000b */
[----:B01----:R-:W-:Y:S01]  /*12be0*/  ENDCOLLECTIVE ;  /* 0x000000000000791b */ /* 0x003fe20003800000 */
.L_x_2644:
        /* <DEDUP_REMOVED lines=11> */
[----:B------:R-:W-:Y:S02]  /*12ca0*/  ISETP.GE.U32.AND P5, PT, R8, 0x10, PT ;  /* 0x000000100800780c */ /* 0x000fe40003fa6070 */
[----:B--2---:R-:W-:-:S02]  /*12cb0*/  @!P1 MOV R5, R2 ;  /* 0x0000000200059202 */ /* 0x004fc40000000f00 */
[----:B------:R-:W-:-:S03]  /*12cc0*/  ISETP.NE.AND P1, PT, R8, RZ, PT ;  /* 0x000000ff0800720c */ /* 0x000fc60003f25270 */
[----:B------:R-:W-:-:S10]  /*12cd0*/  IMAD.MOV.U32 R13, RZ, RZ, R5 ;  /* 0x000000ffff0d7224 */ /* 0x000fd400078e0005 */
[----:B------:R-:W-:Y:S05]  /*12ce0*/  WARPSYNC.COLLECTIVE R15, `(.L_x_2645) ;  /* 0x000000000f087348 */ /* 0x000fea0003c00000 */
[----:B------:R0:W1:Y:S02]  /*12cf0*/  SHFL.UP P6, R14, R13, R12, R11 ;  /* 0x0400000c0d0e7389 */ /* 0x00006400000c000b */
[----:B01----:R-:W-:Y:S01]  /*12d00*/  ENDCOLLECTIVE ;  /* 0x000000000000791b */ /* 0x003fe20003800000 */
.L_x_2645:
[----:B------:R-:W-:Y:S01]  /*12d10*/  IMAD.MOV.U32 R12, RZ, RZ, 0x2 ;  /* 0x00000002ff0c7424 */ /* 0x000fe200078e00ff */
[----:B------:R-:W-:-:S05]  /*12d20*/  SEL R6, R14, RZ, P1 ;  /* 0x000000ff0e067207 */ /* 0x000fca0000800000 */
[----:B------:R-:W-:-:S04]  /*12d30*/  IMAD.IADD R6, R5, 0x1, R6 ;  /* 0x0000000105067824 */ /* 0x000fc800078e0206 */
[----:B------:R-:W-:-:S07]  /*12d40*/  IMAD.MOV.U32 R13, RZ, RZ, R6 ;  /* 0x000000ffff0d7224 */ /* 0x000fce00078e0006 */
[----:B------:R-:W-:Y:S05]  /*12d50*/  WARPSYNC.COLLECTIVE R15, `(.L_x_2646) ;  /* 0x000000000f087348 */ /* 0x000fea0003c00000 */
[----:B------:R0:W1:Y:S02]  /*12d60*/  SHFL.UP P6, R14, R13, R12, R11 ;  /* 0x0400000c0d0e7389 */ /* 0x00006400000c000b */
[----:B01----:R-:W-:Y:S01]  /*12d70*/  ENDCOLLECTIVE ;  /* 0x000000000000791b */ /* 0x003fe20003800000 */
.L_x_2646:
[----:B------:R-:W-:Y:S02]  /*12d80*/  MOV R12, 0x4 ;  /* 0x00000004000c7802 */ /* 0x000fe40000000f00 */
[----:B------:R-:W-:-:S05]  /*12d90*/  SEL R7, R14, RZ, P2 ;  /* 0x000000ff0e077207 */ /* 0x000fca0001000000 */
[----:B------:R-:W-:-:S04]  /*12da0*/  IMAD.IADD R7, R6, 0x1, R7 ;  /* 0x0000000106077824 */ /* 0x000fc800078e0207 */
[----:B------:R-:W-:-:S07]  /*12db0*/  IMAD.MOV.U32 R13, RZ, RZ, R7 ;  /* 0x000000ffff0d7224 */ /* 0x000fce00078e0007 */
[----:B------:R-:W-:Y:S05]  /*12dc0*/  WARPSYNC.COLLECTIVE R15, `(.L_x_2647) ;  /* 0x000000000f087348 */ /* 0x000fea0003c00000 */
[----:B------:R0:W1:Y:S02]  /*12dd0*/  SHFL.UP P6, R14, R13, R12, R11 ;  /* 0x0400000c0d0e7389 */ /* 0x00006400000c000b */
[----:B01----:R-:W-:Y:S01]  /*12de0*/  ENDCOLLECTIVE ;  /* 0x000000000000791b */ /* 0x003fe20003800000 */
.L_x_2647:
[----:B------:R-:W-:Y:S01]  /*12df0*/  IMAD.MOV.U32 R12, RZ, RZ, 0x8 ;  /* 0x00000008ff0c7424 */ /* 0x000fe200078e00ff */
[----:B------:R-:W-:-:S05]  /*12e00*/  SEL R2, R14, RZ, P3 ;  /* 0x000000ff0e027207 */ /* 0x000fca0001800000 */
[----:B------:R-:W-:-:S04]  /*12e10*/  IMAD.IADD R2, R7, 0x1, R2 ;  /* 0x0000000107027824 */ /* 0x000fc800078e0202 */
[----:B------:R-:W-:-:S07]  /*12e20*/  IMAD.MOV.U32 R13, RZ, RZ, R2 ;  /* 0x000000ffff0d7224 */ /* 0x000fce00078e0002 */
[----:B------:R-:W-:Y:S05]  /*12e30*/  WARPSYNC.COLLECTIVE R15, `(.L_x_2648) ;  /* 0x000000000f087348 */ /* 0x000fea0003c00000 */
[----:B------:R0:W1:Y:S02]  /*12e40*/  SHFL.UP P6, R14, R13, R12, R11 ;  /* 0x0400000c0d0e7389 */ /* 0x00006400000c000b */
[----:B01----:R-:W-:Y:S01]  /*12e50*/  ENDCOLLECTIVE ;  /* 0x000000000000791b */ /* 0x003fe20003800000 */
.L_x_2648:
[----:B------:R-:W-:Y:S01]  /*12e60*/  IMAD.MOV.U32 R12, RZ, RZ, 0x10 ;  /* 0x00000010ff0c7424 */ /* 0x000fe200078e00ff */
[----:B------:R-:W-:-:S05]  /*12e70*/  SEL R3, R14, RZ, P4 ;  /* 0x000000ff0e037207 */ /* 0x000fca0002000000 */
[----:B------:R-:W-:-:S04]  /*12e80*/  IMAD.IADD R3, R2, 0x1, R3 ;  /* 0x0000000102037824 */ /* 0x000fc800078e0203 */
[----:B------:R-:W-:-:S07]  /*12e90*/  IMAD.MOV.U32 R13, RZ, RZ, R3 ;  /* 0x000000ffff0d7224 */ /* 0x000fce00078e0003 */
[----:B------:R-:W-:Y:S05]  /*12ea0*/  WARPSYNC.COLLECTIVE R15, `(.L_x_2649) ;  /* 0x000000000f087348 */ /* 0x000fea0003c00000 */
[----:B------:R0:W1:Y:S02]  /*12eb0*/  SHFL.UP P6, R14, R13, R12, R11 ;  /* 0x0400000c0d0e7389 */ /* 0x00006400000c000b */
[----:B01----:R-:W-:Y:S01]  /*12ec0*/  ENDCOLLECTIVE ;  /* 0x000000000000791b */ /* 0x003fe20003800000 */
.L_x_2649:
        /* <DEDUP_REMOVED lines=8> */
.L_x_2650:
[----:B------:R-:W-:Y:S05]  /*12f50*/  BRA `(.L_x_2651) ;  /* 0xffffffbc00f07947 */ /* 0x000fea000383ffff */
.L_x_2540:
        /* <DEDUP_REMOVED lines=8> */
.L_x_2653:
[----:B------:R-:W-:Y:S05]  /*12fe0*/  BSYNC B0 ;  /* 0x0000000000007941 */ /* 0x000fea0003800000 */
.L_x_2652:
[----:B------:R-:W-:Y:S01]  /*12ff0*/  SEL R14, R14, RZ, P1 ;  /* 0x000000ff0e0e7207 */ /* 0x000fe20000800000 */
[----:B------:R-:W-:Y:S01]  /*13000*/  IMAD.MOV.U32 R11, RZ, RZ, RZ ;  /* 0x000000ffff0b7224 */ /* 0x000fe200078e00ff */
[----:B------:R-:W-:Y:S01]  /*13010*/  MOV R12, 0x2 ;  /* 0x00000002000c7802 */ /* 0x000fe20000000f00 */
[----:B------:R-:W-:Y:S02]  /*13020*/  IMAD.MOV.U32 R15, RZ, RZ, -0x1 ;  /* 0xffffffffff0f7424 */ /* 0x000fe400078e00ff */
[----:B------:R-:W-:-:S07]  /*13030*/  IMAD.IADD R13, R5, 0x1, R14 ;  /* 0x00000001050d7824 */ /* 0x000fce00078e020e */
[----:B------:R-:W-:Y:S05]  /*13040*/  WARPSYNC.COLLECTIVE R15, `(.L_x_2654) ;  /* 0x000000000f087348 */ /* 0x000fea0003c00000 */
[----:B------:R0:W1:Y:S02]  /*13050*/  SHFL.UP P6, R14, R13, R12, R11 ;  /* 0x0400000c0d0e7389 */ /* 0x00006400000c000b */
[----:B01----:R-:W-:Y:S01]  /*13060*/  ENDCOLLECTIVE ;  /* 0x000000000000791b */ /* 0x003fe20003800000 */
.L_x_2654:
[----:B------:R-:W-:Y:S01]  /*13070*/  IMAD.MOV.U32 R12, RZ, RZ, 0x4 ;  /* 0x00000004ff0c7424 */ /* 0x000fe200078e00ff */
[----:B------:R-:W-:-:S05]  /*13080*/  SEL R2, R14, RZ, P2 ;  /* 0x000000ff0e027207 */ /* 0x000fca0001000000 */
[----:B------:R-:W-:-:S04]  /*13090*/  IMAD.IADD R2, R13, 0x1, R2 ;  /* 0x000000010d027824 */ /* 0x000fc800078e0202 */
[----:B------:R-:W-:-:S07]  /*130a0*/  IMAD.MOV.U32 R13, RZ, RZ, R2 ;  /* 0x000000ffff0d7224 */ /* 0x000fce00078e0002 */
[----:B------:R-:W-:Y:S05]  /*130b0*/  WARPSYNC.COLLECTIVE R15, `(.L_x_2655) ;  /* 0x000000000f087348 */ /* 0x000fea0003c00000 */
[----:B------:R0:W1:Y:S02]  /*130c0*/  SHFL.UP P6, R14, R13, R12, R11 ;  /* 0x0400000c0d0e7389 */ /* 0x00006400000c000b */
[----:B01----:R-:W-:Y:S01]  /*130d0*/  ENDCOLLECTIVE ;  /* 0x000000000000791b */ /* 0x003fe20003800000 */
.L_x_2655:
[----:B------:R-:W-:Y:S02]  /*130e0*/  MOV R12, 0x8 ;  /* 0x00000008000c7802 */ /* 0x000fe40000000f00 */
[----:B------:R-:W-:-:S05]  /*130f0*/  SEL R3, R14, RZ, P3 ;  /* 0x000000ff0e037207 */ /* 0x000fca0001800000 */
[----:B------:R-:W-:-:S04]  /*13100*/  IMAD.IADD R3, R2, 0x1, R3 ;  /* 0x0000000102037824 */ /* 0x000fc800078e0203 */
[----:B------:R-:W-:-:S07]  /*13110*/  IMAD.MOV.U32 R13, RZ, RZ, R3 ;  /* 0x000000ffff0d7224 */ /* 0x000fce00078e0003 */
[----:B------:R-:W-:Y:S05]  /*13120*/  WARPSYNC.COLLECTIVE R15, `(.L_x_2656) ;  /* 0x000000000f087348 */ /* 0x000fea0003c00000 */
[----:B------:R0:W1:Y:S02]  /*13130*/  SHFL.UP P6, R14, R13, R12, R11 ;  /* 0x0400000c0d0e7389 */ /* 0x00006400000c000b */
[----:B01----:R-:W-:Y:S01]  /*13140*/  ENDCOLLECTIVE ;  /* 0x000000000000791b */ /* 0x003fe20003800000 */
.L_x_2656:
[----:B------:R-:W-:Y:S01]  /*13150*/  IMAD.MOV.U32 R12, RZ, RZ, 0x10 ;  /* 0x00000010ff0c7424 */ /* 0x000fe200078e00ff */
[----:B------:R-:W-:-:S05]  /*13160*/  SEL R4, R14, RZ, P4 ;  /* 0x000000ff0e047207 */ /* 0x000fca0002000000 */
[----:B------:R-:W-:-:S04]  /*13170*/  IMAD.IADD R4, R3, 0x1, R4 ;  /* 0x0000000103047824 */ /* 0x000fc800078e0204 */
[----:B------:R-:W-:-:S07]  /*13180*/  IMAD.MOV.U32 R13, RZ, RZ, R4 ;  /* 0x000000ffff0d7224 */ /* 0x000fce00078e0004 */
[----:B------:R-:W-:Y:S05]  /*13190*/  WARPSYNC.COLLECTIVE R15, `(.L_x_2657) ;  /* 0x000000000f087348 */ /* 0x000fea0003c00000 */
[----:B------:R0:W1:Y:S02]  /*131a0*/  SHFL.UP P6, R14, R13, R12, R11 ;  /* 0x0400000c0d0e7389 */ /* 0x00006400000c000b */
[----:B01----:R-:W-:Y:S01]  /*131b0*/  ENDCOLLECTIVE ;  /* 0x000000000000791b */ /* 0x003fe20003800000 */
.L_x_2657:
        /* <DEDUP_REMOVED lines=8> */
.L_x_2658:
[----:B------:R-:W-:Y:S05]  /*13240*/  BRA `(.L_x_2659) ;  /* 0xffffffbc00d07947 */ /* 0x000fea000383ffff */
.L_x_2542:
[----:B------:R-:W-:Y:S01]  /*13250*/  BSSY B0, `(.L_x_2660) ;  /* 0x0000006000007945 */ /* 0x000fe20003800000 */
[----:B------:R-:W-:Y:S02]  /*13260*/  PLOP3.LUT P6, PT, P6, PT, PT, 0x8, 0x0 ;  /* 0x000000000000781c */ /* 0x000fe400037ce170 */
[----:B------:R-:W-:-:S11]  /*13270*/  MOV R15, 0xffffffff ;  /* 0xffffffff000f7802 */ /* 0x000fd60000000f00 */
[----:B0-----:R-:W-:Y:S05]  /*13280*/  WARPSYNC.COLLECTIVE R15, `(.L_x_2661) ;  /* 0x000000000f087348 */ /* 0x001fea0003c00000 */
[----:B------:R-:W-:Y:S01]  /*13290*/  VOTE.ANY R14, PT, P6 ;  /* 0x00000000000e7806 */ /* 0x000fe200030e0100 */
[----:B0-----:R-:W-:Y:S06]  /*132a0*/  ENDCOLLECTIVE ;  /* 0x000000000000791b */ /* 0x001fec0003800000 */
.L_x_2661:
[----:B------:R-:W-:Y:S05]  /*132b0*/  BSYNC B0 ;  /* 0x0000000000007941 */ /* 0x000fea0003800000 */
.L_x_2660:
        /* <DEDUP_REMOVED lines=9> */
.L_x_2662:
[----:B------:R-:W-:Y:S01]  /*13350*/  IMAD.MOV.U32 R5, RZ, RZ, R14 ;  /* 0x000000ffff057224 */ /* 0x000fe200078e000e */
[----:B------:R-:W-:Y:S06]  /*13360*/  BRA `(.L_x_2663) ;  /* 0xffffffbc00c07947 */ /* 0x000fec000383ffff */
.L_x_2544:
[----:B------:R-:W-:Y:S01]  /*13370*/  BSSY B0, `(.L_x_2664) ;  /* 0x0000007000007945 */ /* 0x000fe20003800000 */
[----:B------:R-:W-:Y:S01]  /*13380*/  IMAD.MOV.U32 R13, RZ, RZ, R6 ;  /* 0x000000ffff0d7224 */ /* 0x000fe200078e0006 */
[----:B------:R-:W-:Y:S01]  /*13390*/  MOV R11, 0x1f ;  /* 0x0000001f000b7802 */ /* 0x000fe20000000f00 */
[----:B------:R-:W-:-:S07]  /*133a0*/  IMAD.MOV.U32 R15, RZ, RZ, -0x1 ;  /* 0xffffffffff0f7424 */ /* 0x000fce00078e00ff */
[----:B012---:R-:W-:Y:S05]  /*133b0*/  WARPSYNC.COLLECTIVE R15, `(.L_x_2665) ;  /* 0x000000000f087348 */ /* 0x007fea0003c00000 */
[----:B------:R3:W4:Y:S02]  /*133c0*/  SHFL.IDX P6, R14, R13, R12, R11 ;  /* 0x0000000c0d0e7389 */ /* 0x00072400000c000b */
[----:B01234-:R-:W-:Y:S01]  /*133d0*/  ENDCOLLECTIVE ;  /* 0x000000000000791b */ /* 0x01ffe20003800000 */
.L_x_2665:
[----:B------:R-:W-:Y:S05]  /*133e0*/  BSYNC B0 ;  /* 0x0000000000007941 */ /* 0x000fea0003800000 */
.L_x_2664:
[----:B------:R-:W-:Y:S05]  /*133f0*/  BRA `(.L_x_2543) ;  /* 0xffffffbc00b87947 */ /* 0x000fea000383ffff */
.L_x_2548:
[----:B-1----:R1:W3:Y:S02]  /*13400*/  SYNCS.PHASECHK.TRANS64.TRYWAIT P0, [R4+URZ+0x2a820], R0 ;  /* 0x02a82000040075a7 */ /* 0x0022e4000800017f */
[----:B---3--:R-:W-:Y:S05]  /*13410*/  @!P0 NANOSLEEP.SYNCS 0x989680 ;  /* 0x009896800000895d */ /* 0x008fea0003900000 */
[----:B------:R-:W3:Y:S02]  /*13420*/  @!P0 SYNCS.PHASECHK.TRANS64 P0, [R4+URZ+0x2a820], R0 ;  /* 0x02a82000040085a7 */ /* 0x000ee4000800007f */
[----:B---3--:R-:W-:Y:S05]  /*13430*/  @!P0 BRA `(.L_x_2548) ;  /* 0xfffffffc00f08947 */ /* 0x008fea000383ffff */
[----:B------:R-:W-:Y:S05]  /*13440*/  BRA `(.L_x_2666) ;  /* 0xffffffc400307947 */ /* 0x000fea000383ffff */
.L_x_2549:
        /* <DEDUP_REMOVED lines=11> */
.L_x_2668:
[----:B------:R-:W-:Y:S05]  /*13500*/  BSYNC B0 ;  /* 0x0000000000007941 */ /* 0x000fea0003800000 */
.L_x_2667:
[----:B------:R-:W-:Y:S05]  /*13510*/  BRA `(.L_x_2669) ;  /* 0xffffffc400187947 */ /* 0x000fea000383ffff */
.L_x_2552:
[----:B------:R-:W-:Y:S01]  /*13520*/  BSSY B1, `(.L_x_2670) ;  /* 0x0000006000017945 */ /* 0x000fe20003800000 */
[----:B------:R-:W-:-:S07]  /*13530*/  IMAD.MOV.U32 R15, RZ, RZ, -0x1 ;  /* 0xffffffffff0f7424 */ /* 0x000fce00078e00ff */
[----:B012---:R-:W-:Y:S05]  /*13540*/  WARPSYNC.COLLECTIVE R15, `(.L_x_2671) ;  /* 0x000000000f0c7348 */ /* 0x007fea0003c00000 */
[----:B------:R-:W-:Y:S02]  /*13550*/  ELECT P6, UR62, PT ;  /* 0x00000000003e782f */ /* 0x000fe400038c0000 */
[----:B------:R-:W-:Y:S01]  /*13560*/  MOV R14, UR62 ;  /* 0x0000003e000e7c02 */ /* 0x000fe20008000f00 */
[----:B012---:R-:W-:Y:S10]  /*13570*/  ENDCOLLECTIVE ;  /* 0x000000000000791b */ /* 0x007ff40003800000 */
.L_x_2671:
[----:B------:R-:W-:Y:S05]  /*13580*/  BSYNC B1 ;  /* 0x0000000000017941 */ /* 0x000fea0003800000 */
.L_x_2670:
[----:B------:R-:W-:Y:S05]  /*13590*/  BRA `(.L_x_2672) ;  /* 0xffffffc400107947 */ /* 0x000fea000383ffff */
.L_x_2554:
[----:B-1----:R1:W3:Y:S02]  /*135a0*/  SYNCS.PHASECHK.TRANS64.TRYWAIT P1, [R5+URZ+0x2a840], R0 ;  /* 0x02a84000050075a7 */ /* 0x0022e4000802017f */
[----:B---3--:R-:W-:Y:S05]  /*135b0*/  @!P1 NANOSLEEP.SYNCS 0x989680 ;  /* 0x009896800000995d */ /* 0x008fea0003900000 */
[----:B------:R-:W3:Y:S02]  /*135c0*/  @!P1 SYNCS.PHASECHK.TRANS64 P1, [R5+URZ+0x2a840], R0 ;  /* 0x02a84000050095a7 */ /* 0x000ee4000802007f */
[----:B---3--:R-:W-:Y:S05]  /*135d0*/  @!P1 BRA `(.L_x_2554) ;  /* 0xfffffffc00f09947 */ /* 0x008fea000383ffff */
[----:B------:R-:W-:Y:S05]  /*135e0*/  BRA `(.L_x_2673) ;  /* 0xffffffc400387947 */ /* 0x000fea000383ffff */
.L_x_2556:
[----:B---3--:R3:W4:Y:S02]  /*135f0*/  SYNCS.PHASECHK.TRANS64.TRYWAIT P1, [R27+URZ+0x2a840], R2 ;  /* 0x02a840021b0075a7 */ /* 0x008724000802017f */
[----:B----4-:R-:W-:Y:S05]  /*13600*/  @!P1 NANOSLEEP.SYNCS 0x989680 ;  /* 0x009896800000995d */ /* 0x010fea0003900000 */
[----:B------:R-:W4:Y:S02]  /*13610*/  @!P1 SYNCS.PHASECHK.TRANS64 P1, [R27+URZ+0x2a840], R2 ;  /* 0x02a840021b0095a7 */ /* 0x000f24000802007f */
[----:B----4-:R-:W-:Y:S05]  /*13620*/  @!P1 BRA `(.L_x_2556) ;  /* 0xfffffffc00f09947 */ /* 0x010fea000383ffff */
[----:B------:R-:W-:Y:S05]  /*13630*/  BRA `(.L_x_2674) ;  /* 0xffffffc400447947 */ /* 0x000fea000383ffff */
.L_x_2558:
[----:B----4-:R4:W0:Y:S02]  /*13640*/  SYNCS.PHASECHK.TRANS64.TRYWAIT P1, [R5+URZ+0x2a860], R0 ;  /* 0x02a86000050075a7 */ /* 0x010824000802017f */
[----:B0-----:R-:W-:Y:S05]  /*13650*/  @!P1 NANOSLEEP.SYNCS 0x989680 ;  /* 0x009896800000995d */ /* 0x001fea0003900000 */
[----:B------:R-:W0:Y:S02]  /*13660*/  @!P1 SYNCS.PHASECHK.TRANS64 P1, [R5+URZ+0x2a860], R0 ;  /* 0x02a86000050095a7 */ /* 0x000e24000802007f */
[----:B0-----:R-:W-:Y:S05]  /*13670*/  @!P1 BRA `(.L_x_2558) ;  /* 0xfffffffc00f09947 */ /* 0x001fea000383ffff */
[----:B------:R-:W-:Y:S05]  /*13680*/  BRA `(.L_x_2675) ;  /* 0xffffffc400407947 */ /* 0x000fea000383ffff */
.L_x_2676:
        /* <DEDUP_REMOVED lines=15> */
.L_x_15528:


//--------------------- .text._ZN7cutlass13device_kernelIN5flash11enable_sm90INS1_16FlashAttnFwdSm90INS1_25CollectiveMainloopFwdSm90ILi2EN4cute5tupleIJNS5_1CILi1EEES8_S8_EEENS6_IJNS7_ILi128EEENS7_ILi96EEENS7_ILi192EEEEEELi128ENS_10bfloat16_tEfNS_4arch4Sm90ELb1ELb0ELb0ELb1ELb1ELb1ELb0ELb1ELb1ELb1ELb0ELb0EEENS1_21CollectiveEpilogueFwdINS6_IJSA_SA_SB_EEES9_SE_SG_Li256ELb1ELb1ELb0ELb0EEENS1_36VarlenDynamicPersistentTileSchedulerILi128ELi96ELi256ELi128ELb0ELb1ELb1ELb1ELb1ELb1EEEEEEEEEvNT_6ParamsE --------------------------
	.section	.text._ZN7cutlass13device_kernelIN5flash11enable_sm90INS1_16FlashAttnFwdSm90INS1_25CollectiveMainloopFwdSm90ILi2EN4cute5tupleIJNS5_1CILi1EEES8_S8_EEENS6_IJNS7_ILi128EEENS7_ILi96EEENS7_ILi192EEEEEELi128ENS_10bfloat16_tEfNS_4arch4Sm90ELb1ELb0ELb0ELb1ELb1ELb1ELb0ELb1ELb1ELb1ELb0ELb0EEENS1_21CollectiveEpilogueFwdINS6_IJSA_SA_SB_EEES9_SE_SG_Li256ELb1ELb1ELb0ELb0EEENS1_36VarlenDynamicPersistentTileSchedulerILi128ELi96ELi256ELi128ELb0ELb1ELb1ELb1ELb1ELb1EEEEEEEEEvNT_6ParamsE,"ax",@progbits
	.align	128
.text._ZN7cutlass13device_kernelIN5flash11enable_sm90INS1_16FlashAttnFwdSm90INS1_25CollectiveMainloopFwdSm90ILi2EN4cute5tupleIJNS5_1CILi1EEES8_S8_EEENS6_IJNS7_ILi128EEENS7_ILi96EEENS7_ILi192EEEEEELi128ENS_10bfloat16_tEfNS_4arch4Sm90ELb1ELb0ELb0ELb1ELb1ELb1ELb0ELb1ELb1ELb1ELb0ELb0EEENS1_21CollectiveEpilogueFwdINS6_IJSA_SA_SB_EEES9_SE_SG_Li256ELb1ELb1ELb0ELb0EEENS1_36VarlenDynamicPersistentTileSchedulerILi128ELi96ELi256ELi128ELb0ELb1ELb1ELb1ELb1ELb1EEEEEEEEEvNT_6ParamsE:
        .type           _ZN7cutlass13device_kernelIN5flash11enable_sm90INS1_16FlashAttnFwdSm90INS1_25CollectiveMainloopFwdSm90ILi2EN4cute5tupleIJNS5_1CILi1EEES8_S8_EEENS6_IJNS7_ILi128EEENS7_ILi96EEENS7_ILi192EEEEEELi128ENS_10bfloat16_tEfNS_4arch4Sm90ELb1ELb0ELb0ELb1ELb1ELb1ELb0ELb1ELb1ELb1ELb0ELb0EEENS1_21CollectiveEpilogueFwdINS6_IJSA_SA_SB_EEES9_SE_SG_Li256ELb1ELb1ELb0ELb0EEENS1_36VarlenDynamicPersistentTileSchedulerILi128ELi96ELi256ELi128ELb0ELb1ELb1ELb1ELb1ELb1EEEEEEEEEvNT_6ParamsE,@function
        .size           _ZN7cutlass13device_kernelIN5flash11enable_sm90INS1_16FlashAttnFwdSm90INS1_25CollectiveMainloopFwdSm90ILi2EN4cute5tupleIJNS5_1CILi1EEES8_S8_EEENS6_IJNS7_ILi128EEENS7_ILi96EEENS7_ILi192EEEEEELi128ENS_10bfloat16_tEfNS_4arch4Sm90ELb1ELb0ELb0ELb1ELb1ELb1ELb0ELb1ELb1ELb1ELb0ELb0EEENS1_21CollectiveEpilogueFwdINS6_IJSA_SA_SB_EEES9_SE_SG_Li256ELb1ELb1ELb0ELb0EEENS1_36VarlenDynamicPersistentTileSchedulerILi128ELi96ELi256ELi128ELb0ELb1ELb1ELb1ELb1ELb1EEEEEEEEEvNT_6ParamsE,(.L_x_15529 - _ZN7cutlass13device_kernelIN5flash11enable_sm90INS1_16FlashAttnFwdSm90INS1_25CollectiveMainloopFwdSm90ILi2EN4cute5tupleIJNS5_1CILi1EEES8_S8_EEENS6_IJNS7_ILi128EEENS7_ILi96EEENS7_ILi192EEEEEELi128ENS_10bfloat16_tEfNS_4arch4Sm90ELb1ELb0ELb0ELb1ELb1ELb1ELb0ELb1ELb1ELb1ELb0ELb0EEENS1_21CollectiveEpilogueFwdINS6_IJSA_SA_SB_EEES9_SE_SG_Li256ELb1ELb1ELb0ELb0EEENS1_36VarlenDynamicPersistentTileSchedulerILi128ELi96ELi256ELi128ELb0ELb1ELb1ELb1ELb1ELb1EEEEEEEEEvNT_6ParamsE)
        .other          _ZN7cutlass13device_kernelIN5flash11enable_sm90INS1_16FlashAttnFwdSm90INS1_25CollectiveMainloopFwdSm90ILi2EN4cute5tupleIJNS5_1CILi1EEES8_S8_EEENS6_IJNS7_ILi128EEENS7_ILi96EEENS7_ILi192EEEEEELi128ENS_10bfloat16_tEfNS_4arch4Sm90ELb1ELb0ELb0ELb1ELb1ELb1ELb0ELb1ELb1ELb1ELb0ELb0EEENS1_21CollectiveEpilogueFwdINS6_IJSA_SA_SB_EEES9_SE_SG_Li256ELb1ELb1ELb0ELb0EEENS1_36VarlenDynamicPersistentTileSchedulerILi128ELi96ELi256ELi128ELb0ELb1ELb1ELb1ELb1ELb1EEEEEEEEEvNT_6ParamsE,@"STO_CUDA_ENTRY STV_DEFAULT"
_ZN7cutlass13device_kernelIN5flash11enable_sm90INS1_16FlashAttnFwdSm90INS1_25CollectiveMainloopFwdSm90ILi2EN4cute5tupleIJNS5_1CILi1EEES8_S8_EEENS6_IJNS7_ILi128EEENS7_ILi96EEENS7_ILi192EEEEEELi128ENS_10bfloat16_tEfNS_4arch4Sm90ELb1ELb0ELb0ELb1ELb1ELb1ELb0ELb1ELb1ELb1ELb0ELb0EEENS1_21CollectiveEpilogueFwdINS6_IJSA_SA_SB_EEES9_SE_SG_Li256ELb1ELb1ELb0ELb0EEENS1_36VarlenDynamicPersistentTileSchedulerILi128ELi96ELi256ELi128ELb0ELb1ELb1ELb1ELb1ELb1EEEEEEEEEvNT_6ParamsE:
        /* <DEDUP_REMOVED lines=18> */
.L_x_2678:
[----:B------:R-:W-:Y:S05]  /*0120*/  BSYNC B0 ;  /* 0x0000000000007941 */ /* 0x000fea0003800000 */
.L_x_2677:
        /* <DEDUP_REMOVED lines=41> */
.L_x_2679:
        /* <DEDUP_REMOVED lines=22> */
.L_x_2680:
        /* <DEDUP_REMOVED lines=18> */
.L_x_2681:
        /* <DEDUP_REMOVED lines=22> */
.L_x_2682:
        /* <DEDUP_REMOVED lines=22> */
.L_x_2683:
        /* <DEDUP_REMOVED lines=10> */
.L_x_2686:
        /* <DEDUP_REMOVED lines=28> */
[----:B------:R-:W-:Y:S02]  /*0b60*/  SHF.R.S32.HI R222, RZ, 0x7, R5 ;  /* 0x00000007ffde7819 */ /* 0x000fe40000011405 */
[----:B------:R-:W-:Y:S01]  /*0b70*/  LEA.HI R199, R3, R0, RZ, 0x3 ;  /* 0x0000000003c77211 */ /* 0x000fe200078f18ff */
[----:B------:R-:W-:Y:S01]  /*0b80*/  IMAD.IADD R214, R0, 0x1, -R7 ;  /* 0x0000000100d67824 */ /* 0x000fe200078e0a07 */
[--C-:B------:R-:W-:Y:S02]  /*0b90*/  SHF.R.S32.HI R170, RZ, 0x2, R10.reuse ;  /* 0x00000002ffaa7819 */ /* 0x100fe4000001140a */
[----:B------:R-:W-:Y:S02]  /*0ba0*/  SHF.R.S32.HI R13, RZ, 0x1f, R10 ;  /* 0x0000001fff0d7819 */ /* 0x000fe4000001140a */
[----:B------:R-:W-:Y:S01]  /*0bb0*/  SHF.R.S32.HI R9, RZ, 0x1f, R214 ;  /* 0x0000001fff097819 */ /* 0x000fe200000114d6 */
[----:B------:R-:W-:Y:S01]  /*0bc0*/  VIADD R221, R170, 0x40 ;  /* 0x00000040aadd7836 */ /* 0x000fe20000000000 */
[----:B------:R-:W-:-:S02]  /*0bd0*/  LEA.HI R13, R13, R170, RZ, 0x3 ;  /* 0x000000aa0d0d7211 */ /* 0x000fc400078f18ff */
[-C--:B------:R-:W-:Y:S01]  /*0be0*/  LEA.HI R6, R9, R214.reuse, RZ, 0x2 ;  /* 0x000000d609067211 */ /* 0x080fe200078f10ff */
[----:B------:R-:W-:Y:S01]  /*0bf0*/  IMAD.SHL.U32 R177, R221, 0x40, RZ ;  /* 0x00000040ddb17824 */ /* 0x000fe200078e00ff */
[----:B------:R-:W-:Y:S02]  /*0c00*/  LEA.HI R9, R9, R214, RZ, 0x5 ;  /* 0x000000d609097211 */ /* 0x000fe400078f28ff */
[--C-:B------:R-:W-:Y:S02]  /*0c10*/  SHF.R.S32.HI R8, RZ, 0x2, R6.reuse ;  /* 0x00000002ff087819 */ /* 0x100fe40000011406 */
[----:B------:R-:W-:Y:S02]  /*0c20*/  SHF.R.S32.HI R11, RZ, 0x1f, R6 ;  /* 0x0000001fff0b7819 */ /* 0x000fe40000011406 */
[----:B------:R-:W-:Y:S02]  /*0c30*/  SHF.R.S32.HI R9, RZ, 0x5, R9 ;  /* 0x00000005ff097819 */ /* 0x000fe40000011409 */
[----:B------:R-:W-:-:S02]  /*0c40*/  LEA.HI R11, R11, R8, RZ, 0x3 ;  /* 0x000000080b0b7211 */ /* 0x000fc400078f18ff */
[----:B------:R-:W-:Y:S02]  /*0c50*/  LOP3.LUT R13, R13, 0xfffffff8, RZ, 0xc0, !PT ;  /* 0xfffffff80d0d7812 */ /* 0x000fe400078ec0ff */
[----:B------:R-:W-:Y:S02]  /*0c60*/  LOP3.LUT R11, R11, 0xfffffff8, RZ, 0xc0, !PT ;  /* 0xfffffff80b0b7812 */ /* 0x000fe400078ec0ff */
[----:B------:R-:W-:Y:S01]  /*0c70*/  LOP3.LUT R177, R177, 0x1c0, RZ, 0xc0, !PT ;  /* 0x000001c0b1b17812 */ /* 0x000fe200078ec0ff */
[----:B------:R-:W-:Y:S01]  /*0c80*/  IMAD.IADD R213, R170, 0x1, -R13 ;  /* 0x00000001aad57824 */ /* 0x000fe200078e0a0d */
[----:B------:R-:W-:Y:S01]  /*0c90*/  LOP3.LUT R189, R6, 0x7ffffffc, RZ, 0xc0, !PT ;  /* 0x7ffffffc06bd7812 */ /* 0x000fe200078ec0ff */
[----:B------:R-:W-:Y:S01]  /*0ca0*/  IMAD.IADD R8, R8, 0x1, -R11 ;  /* 0x0000000108087824 */ /* 0x000fe200078e0a0b */
[----:B------:R-:W-:Y:S01]  /*0cb0*/  LOP3.LUT R11, R10, 0xfffffffc, RZ, 0xc0, !PT ;  /* 0xfffffffc0a0b7812 */ /* 0x000fe200078ec0ff */
[----:B------:R-:W-:Y:S01]  /*0cc0*/  IMAD.SHL.U32 R181, R213, 0x40, RZ ;  /* 0x00000040d5b57824 */ /* 0x000fe200078e00ff */
[----:B------:R-:W-:Y:S01]  /*0cd0*/  SHF.R.U32.HI R220, RZ, 0x3, R177 ;  /* 0x00000003ffdc7819 */ /* 0x000fe200000116b1 */
[----:B------:R-:W-:-:S02]  /*0ce0*/  IMAD R8, R9, 0x10, R8 ;  /* 0x0000001009087824 */ /* 0x000fc400078e0208 */
[----:B------:R-:W-:Y:S01]  /*0cf0*/  IMAD.IADD R198, R0, 0x1, -R11 ;  /* 0x0000000100c67824 */ /* 0x000fe200078e0a0b */
[----:B------:R-:W-:Y:S01]  /*0d00*/  LOP3.LUT R181, R181, 0x1c0, RZ, 0xc0, !PT ;  /* 0x000001c0b5b57812 */ /* 0x000fe200078ec0ff */
[----:B------:R-:W-:Y:S02]  /*0d10*/  IMAD.IADD R189, R214, 0x1, -R189 ;  /* 0x00000001d6bd7824 */ /* 0x000fe400078e0abd */
[C---:B------:R-:W-:Y:S01]  /*0d20*/  IMAD.SHL.U32 R162, R198.reuse, 0x4, RZ ;  /* 0x00000004c6a27824 */ /* 0x040fe200078e00ff */
[----:B------:R-:W-:Y:S01]  /*0d30*/  SHF.R.U32.HI R182, RZ, 0x3, R181 ;  /* 0x00000003ffb67819 */ /* 0x000fe200000116b5 */
[----:B------:R-:W-:Y:S02]  /*0d40*/  IMAD.SHL.U32 R16, R198, 0x8, RZ ;  /* 0x00000008c6107824 */ /* 0x000fe400078e00ff */
[C---:B------:R-:W-:Y:S02]  /*0d50*/  VIADD R173, R162.reuse, 0x20 ;  /* 0x00000020a2ad7836 */ /* 0x040fe40000000000 */
[----:B------:R-:W-:Y:S01]  /*0d60*/  VIADD R172, R162, 0x40 ;  /* 0x00000040a2ac7836 */ /* 0x000fe20000000000 */
[----:B------:R-:W-:Y:S01]  /*0d70*/  IADD3 R22, R16, 0x60, RZ ;  /* 0x0000006010167810 */ /* 0x000fe20007ffe0ff */
[C-C-:B------:R-:W-:Y:S01]  /*0d80*/  IMAD.IADD R164, R162.reuse, 0x1, R173.reuse ;  /* 0x00000001a2a47824 */ /* 0x140fe200078e02ad */
[----:B------:R-:W-:Y:S01]  /*0d90*/  SHF.R.S32.HI R17, RZ, 0x1f, R16 ;  /* 0x0000001fff117819 */ /* 0x000fe20000011410 */
[----:B------:R-:W-:Y:S01]  /*0da0*/  IMAD.IADD R165, R162, 0x1, R172 ;  /* 0x00000001a2a57824 */ /* 0x000fe200078e02ac */
[----:B------:R-:W-:Y:S01]  /*0db0*/  SHF.R.S32.HI R169, RZ, 0x1f, R22 ;  /* 0x0000001fffa97819 */ /* 0x000fe20000011416 */
[C---:B------:R-:W-:Y:S01]  /*0dc0*/  VIADD R23, R16.reuse, 0x80 ;  /* 0x0000008010177836 */ /* 0x040fe20000000000 */
[----:B------:R-:W-:Y:S01]  /*0dd0*/  SHF.R.S32.HI R204, RZ, 0x1f, R173 ;  /* 0x0000001fffcc7819 */ /* 0x000fe200000114ad */
[----:B------:R-:W-:Y:S01]  /*0de0*/  VIADD R160, R16, 0xa0 ;  /* 0x000000a010a07836 */ /* 0x000fe20000000000 */
[----:B------:R-:W-:Y:S01]  /*0df0*/  SHF.R.S32.HI R202, RZ, 0x1f, R172 ;  /* 0x0000001fffca7819 */ /* 0x000fe200000114ac */
[C---:B------:R-:W-:Y:S01]  /*0e00*/  VIADD R175, R162.reuse, 0x10 ;  /* 0x00000010a2af7836 */ /* 0x040fe20000000000 */
[----:B------:R-:W-:Y:S01]  /*0e10*/  SHF.R.S32.HI R180, RZ, 0x1f, R23 ;  /* 0x0000001fffb47819 */ /* 0x000fe20000011417 */
[C---:B------:R-:W-:Y:S01]  /*0e20*/  VIADD R174, R162.reuse, 0x30 ;  /* 0x00000030a2ae7836 */ /* 0x040fe20000000000 */
[----:B------:R-:W-:Y:S01]  /*0e30*/  SHF.R.S32.HI R179, RZ, 0x1f, R160 ;  /* 0x0000001fffb37819 */ /* 0x000fe200000114a0 */
[----:B------:R-:W-:Y:S01]  /*0e40*/  VIADD R176, R162, 0x50 ;  /* 0x00000050a2b07836 */ /* 0x000fe20000000000 */
[----:B------:R-:W-:-:S02]  /*0e50*/  SHF.R.S32.HI R205, RZ, 0x1f, R175 ;  /* 0x0000001fffcd7819 */ /* 0x000fc400000114af */
[----:B------:R-:W-:Y:S02]  /*0e60*/  SHF.R.S32.HI R203, RZ, 0x1f, R174 ;  /* 0x0000001fffcb7819 */ /* 0x000fe400000114ae */
[----:B------:R-:W-:Y:S02]  /*0e70*/  SHF.R.S32.HI R201, RZ, 0x1f, R176 ;  /* 0x0000001fffc97819 */ /* 0x000fe400000114b0 */
        /* <DEDUP_REMOVED lines=16> */
[C---:B------:R-:W-:Y:S01]  /*0f80*/  IMAD R2, R4.reuse, 0x10, R3 ;  /* 0x0000001004027824 */ /* 0x040fe200078e0203 */
[----:B------:R-:W-:Y:S01]  /*0f90*/  SHF.R.S32.HI R3, RZ, 0x1f, R164 ;  /* 0x0000001fff037819 */ /* 0x000fe200000114a4 */
[----:B------:R-:W-:Y:S01]  /*0fa0*/  IMAD.SHL.U32 R183, R4, 0x200, RZ ;  /* 0x0000020004b77824 */ /* 0x000fe200078e00ff */
[----:B------:R-:W-:Y:S01]  /*0fb0*/  LEA.HI R0, R0, R221, RZ, 0x3 ;  /* 0x000000dd00007211 */ /* 0x000fe200078f18ff */
[----:B------:R-:W-:Y:S01]  /*0fc0*/  IMAD.IADD R9, R222, 0x1, -R9 ;  /* 0x00000001de097824 */ /* 0x000fe200078e0a09 */
[CC--:B------:R-:W-:Y:S01]  /*0fd0*/  LEA.HI R166, R3.reuse, R164.reuse, RZ, 0x3 ;  /* 0x000000a403a67211 */ /* 0x0c0fe200078f18ff */
[----:B------:R-:W-:Y:S01]  /*0fe0*/  IMAD R224, R2, 0x8, R7 ;  /* 0x0000000802e07824 */ /* 0x000fe200078e0207 */
[----:B------:R-:W-:Y:S01]  /*0ff0*/  LEA.HI R3, R3, R164, RZ, 0x6 ;  /* 0x000000a403037211 */ /* 0x000fe200078f30ff */
[----:B------:R-:W-:Y:S01]  /*1000*/  IMAD.SHL.U32 R0, R0, 0x40, RZ ;  /* 0x0000004000007824 */ /* 0x000fe200078e00ff */
[----:B------:R-:W-:Y:S01]  /*1010*/  LOP3.LUT R7, R177, 0x38, R166, 0xf8, !PT ;  /* 0x00000038b1077812 */ /* 0x000fe200078ef8a6 */
[----:B------:R-:W-:Y:S01]  /*1020*/  IMAD R223, R9, 0x40, R8 ;  /* 0x0000004009df7824 */ /* 0x000fe200078e0208 */
[----:B------:R-:W-:Y:S01]  /*1030*/  SHF.R.S32.HI R199, RZ, 0x3, R199 ;  /* 0x00000003ffc77819 */ /* 0x000fe200000114c7 */
[----:B------:R-:W-:Y:S01]  /*1040*/  IMAD.SHL.U32 R188, R192, 0x8, RZ ;  /* 0x00000008c0bc7824 */ /* 0x000fe200078e00ff */
[----:B------:R-:W-:Y:S01]  /*1050*/  LOP3.LUT R184, R0, 0xfffffe00, RZ, 0xc0, !PT ;  /* 0xfffffe0000b87812 */ /* 0x000fe200078ec0ff */
[----:B------:R-:W-:Y:S01]  /*1060*/  IMAD.SHL.U32 R224, R224, 0x8, RZ ;  /* 0x00000008e0e07824 */ /* 0x000fe200078e00ff */
[----:B------:R-:W-:Y:S01]  /*1070*/  SHF.R.S32.HI R0, RZ, 0x1f, R165 ;  /* 0x0000001fff007819 */ /* 0x000fe200000114a5 */
[----:B------:R-:W-:Y:S01]  /*1080*/  VIADD R191, R188, 0x40 ;  /* 0x00000040bcbf7836 */ /* 0x000fe20000000000 */
[----:B------:R-:W-:-:S02]  /*1090*/  LOP3.LUT R7, R7, R220, RZ, 0x3c, !PT ;  /* 0x000000dc07077212 */ /* 0x000fc400078e3cff */
[CC--:B------:R-:W-:Y:S02]  /*10a0*/  LEA.HI R4, R0.reuse, R165.reuse, RZ, 0x6 ;  /* 0x000000a500047211 */ /* 0x0c0fe400078f30ff */
[----:B------:R-:W-:Y:S01]  /*10b0*/  LEA.HI R2, R0, R165, RZ, 0x3 ;  /* 0x000000a500027211 */ /* 0x000fe200078f18ff */
[----:B------:R-:W-:Y:S01]  /*10c0*/  IMAD.SHL.U32 R0, R3, 0x80, RZ ;  /* 0x0000008003007824 */ /* 0x000fe200078e00ff */
[C---:B------:R-:W-:Y:S01]  /*10d0*/  LOP3.LUT R3, R181.reuse, 0x38, R166, 0xf8, !PT ;  /* 0x00000038b5037812 */ /* 0x040fe200078ef8a6 */
[----:B------:R-:W-:Y:S01]  /*10e0*/  IMAD.SHL.U32 R4, R4, 0x80, RZ ;  /* 0x0000008004047824 */ /* 0x000fe200078e00ff */
[--C-:B------:R-:W-:Y:S02]  /*10f0*/  LOP3.LUT R5, R181, 0x38, R2.reuse, 0xf8, !PT ;  /* 0x00000038b5057812 */ /* 0x100fe400078ef802 */
[----:B------:R-:W-:Y:S02]  /*1100*/  LOP3.LUT R9, R177, 0x38, R2, 0xf8, !PT ;  /* 0x00000038b1097812 */ /* 0x000fe400078ef802 */
[----:B------:R-:W-:-:S02]  /*1110*/  LOP3.LUT R0, R0, 0xffffe000, RZ, 0xc0, !PT ;  /* 0xffffe00000007812 */ /* 0x000fc400078ec0ff */
[-C--:B------:R-:W-:Y:S02]  /*1120*/  LOP3.LUT R3, R3, R182.reuse, RZ, 0x3c, !PT ;  /* 0x000000b603037212 */ /* 0x080fe400078e3cff */
[----:B------:R-:W-:Y:S02]  /*1130*/  LOP3.LUT R4, R4, 0xffffe000, RZ, 0xc0, !PT ;  /* 0xffffe00004047812 */ /* 0x000fe400078ec0ff */
[----:B------:R-:W-:Y:S02]  /*1140*/  LOP3.LUT R5, R5, R182, RZ, 0x3c, !PT ;  /* 0x000000b605057212 */ /* 0x000fe400078e3cff */
[----:B------:R-:W-:Y:S02]  /*1150*/  LOP3.LUT R9, R9, R220, RZ, 0x3c, !PT ;  /* 0x000000dc09097212 */ /* 0x000fe400078e3cff */
[-CC-:B------:R-:W-:Y:S02]  /*1160*/  IADD3 R219, R3, R0.reuse, R183.reuse ;  /* 0x0000000003db7210 */ /* 0x180fe40007ffe0b7 */
[----:B------:R-:W-:Y:S01]  /*1170*/  IADD3 R7, R7, R0, R184 ;  /* 0x0000000007077210 */ /* 0x000fe20007ffe0b8 */
[----:B------:R-:W-:Y:S01]  /*1180*/  IMAD.U32 R0, RZ, RZ, UR5 ;  /* 0x00000005ff007e24 */ /* 0x000fe2000f8e00ff */
[----:B------:R-:W-:-:S02]  /*1190*/  IADD3 R5, R5, R4, R183 ;  /* 0x0000000405057210 */ /* 0x000fc40007ffe0b7 */
[----:B------:R-:W-:Y:S01]  /*11a0*/  IADD3 R9, R9, R4, R184 ;  /* 0x0000000409097210 */ /* 0x000fe20007ffe0b8 */
[----:B------:R-:W-:Y:S01]  /*11b0*/  IMAD.U32 R4, RZ, RZ, UR4 ;  /* 0x00000004ff047e24 */ /* 0x000fe2000f8e00ff */
[----:B------:R0:W-:Y:S01]  /*11c0*/  STL [R1+0x30], R0 ;  /* 0x0000300001007387 */ /* 0x0001e20000100800 */
[----:B------:R-:W-:Y:S02]  /*11d0*/  SHF.R.S32.HI R227, RZ, 0x1f, R188 ;  /* 0x0000001fffe37819 */ /* 0x000fe400000114bc */
[----:B------:R-:W-:Y:S01]  /*11e0*/  SHF.R.S32.HI R226, RZ, 0x1f, R191 ;  /* 0x0000001fffe27819 */ /* 0x000fe200000114bf */
[----:B------:R1:W-:Y:S01]  /*11f0*/  STL [R1+0x34], R4 ;  /* 0x0000340401007387 */ /* 0x0003e20000100800 */
[----:B------:R-:W-:Y:S02]  /*1200*/  SHF.R.S32.HI R166, RZ, 0x3, R166 ;  /* 0x00000003ffa67819 */ /* 0x000fe400000114a6 */
[----:B------:R-:W-:Y:S02]  /*1210*/  SHF.R.S32.HI R167, RZ, 0x3, R2 ;  /* 0x00000003ffa77819 */ /* 0x000fe40000011402 */
[----:B------:R-:W-:-:S02]  /*1220*/  LEA R219, R219, UR4, 0x1 ;  /* 0x00000004dbdb7c11 */ /* 0x000fc4000f8e08ff */
[----:B0-----:R-:W-:Y:S02]  /*1230*/  LEA.HI R0, R198, R198, RZ, 0x1 ;  /* 0x000000c6c6007211 */ /* 0x001fe400078f08ff */
[----:B------:R-:W-:Y:S02]  /*1240*/  LEA R216, R7, UR4, 0x1 ;  /* 0x0000000407d87c11 */ /* 0x000fe4000f8e08ff */
[----:B------:R-:W-:Y:S02]  /*1250*/  LOP3.LUT R3, R0, 0x1ffffffe, RZ, 0xc0, !PT ;  /* 0x1ffffffe00037812 */ /* 0x000fe400078ec0ff */
[----:B------:R-:W-:Y:S02]  /*1260*/  LEA R217, R5, UR4, 0x1 ;  /* 0x0000000405d97c11 */ /* 0x000fe4000f8e08ff */
[----:B------:R-:W-:Y:S01]  /*1270*/  LEA R215, R9, UR4, 0x1 ;  /* 0x0000000409d77c11 */ /* 0x000fe2000f8e08ff */
[----:B------:R-:W-:Y:S01]  /*1280*/  IMAD.IADD R190, R198, 0x1, -R3 ;  /* 0x00000001c6be7824 */ /* 0x000fe200078e0a03 */
[----:B------:R-:W-:-:S03]  /*1290*/  LOP3.LUT R3, R177, 0x38, R16, 0xf8, !PT ;  /* 0x00000038b1037812 */ /* 0x000fc600078ef810 */
[----:B------:R-:W-:Y:S01]  /*12a0*/  IMAD R190, R190, 0x8, R223 ;  /* 0x00000008bebe7824 */ /* 0x000fe200078e02df */
[----:B------:R-:W-:-:S04]  /*12b0*/  LOP3.LUT R3, R184, R3, R220, 0xf6, !PT ;  /* 0x00000003b8037212 */ /* 0x000fc800078ef6dc */
[----:B-1----:R-:W-:-:S07]  /*12c0*/  LEA R218, R3, UR4, 0x1 ;  /* 0x0000000403da7c11 */ /* 0x002fce000f8e08ff */
.L_x_2923:
[----:B0-2-4-:R-:W0:Y:S01]  /*12d0*/  LDC.64 R2, c[0x0][0xc88] ;  /* 0x00032200ff027b82 */ /* 0x015e220000000a00 */
[----:B------:R-:W-:Y:S01]  /*12e0*/  ULDC.64 UR4, c[0x0][0xa28] ;  /* 0x00028a0000047ab9 */ /* 0x000fe20000000a00 */
[----:B------:R-:W-:Y:S01]  /*12f0*/  ULDC.64 UR8, c[0x0][0xa18] ;  /* 0x0002860000087ab9 */ /* 0x000fe20000000a00 */
[----:B------:R-:W-:Y:S01]  /*1300*/  ULDC.64 UR6, c[0x0][0xa08] ;  /* 0x0002820000067ab9 */ /* 0x000fe20000000a00 */
[----:B0-----:R-:W-:-:S05]  /*1310*/  IMAD.WIDE R2, R27, 0x4, R2 ;  /* 0x000000041b027825 */ /* 0x001fca00078e0202 */
[----:B------:R-:W2:Y:S01]  /*1320*/  LDG.E R196, desc[UR60][R2.64] ;  /* 0x0000003c02c47981 */ /* 0x000ea2000c1e1900 */
        /* <DEDUP_REMOVED lines=8> */
[----:B--2---:R-:W-:Y:S01]  /*13b0*/  SHF.R.S32.HI R200, RZ, 0x1f, R196 ;  /* 0x0000001fffc87819 */ /* 0x004fe200000114c4 */
[C---:B------:R-:W-:Y:S02]  /*13c0*/  IMAD.SHL.U32 R194, R196.reuse, 0x4, RZ ;  /* 0x00000004c4c27824 */ /* 0x040fe400078e00ff */
[C---:B------:R-:W-:Y:S02]  /*13d0*/  @P2 LEA R2, P3, R196.reuse, UR4, 0x2 ;  /* 0x00000004c4022c11 */ /* 0x040fe4000f8610ff */
[C-C-:B------:R-:W-:Y:S02]  /*13e0*/  SHF.L.U64.HI R195, R196.reuse, 0x2, R200.reuse ;  /* 0x00000002c4c37819 */ /* 0x140fe400000102c8 */
[----:B------:R-:W-:Y:S01]  /*13f0*/  @P2 LEA.HI.X R3, R196, UR5, R200, 0x2, P3 ;  /* 0x00000005c4032c11 */ /* 0x000fe200098f14c8 */
[----:B------:R-:W-:Y:S01]  /*1400*/  ULDC UR4, c[0x0][0x288] ;  /* 0x0000a20000047ab9 */ /* 0x000fe20000000800 */
[----:B------:R-:W-:-:S03]  /*1410*/  IADD3 R6, P4, R194, UR6, RZ ;  /* 0x00000006c2067c10 */ /* 0x000fc6000ff9e0ff */
        /* <DEDUP_REMOVED lines=19> */
[----:B------:R-:W-:Y:S01]  /*1550*/  IMAD.MOV.U32 R24, RZ, RZ, R196 ;  /* 0x000000ffff187224 */ /* 0x000fe200078e00c4 */
[----:B0--3--:R-:W-:Y:S06]  /*1560*/  @P1 BRA `(.L_x_2688) ;  /* 0x0000000000241947 */ /* 0x009fec0003800000 */
        /* <DEDUP_REMOVED lines=9> */
.L_x_2688:
[----:B------:R-:W-:Y:S02]  /*1600*/  IMAD.U32 R2, RZ, RZ, UR5 ;  /* 0x00000005ff027e24 */ /* 0x000fe4000f8e00ff */
[----:B------:R-:W-:Y:S01]  /*1610*/  IMAD.U32 R27, RZ, RZ, UR4 ;  /* 0x00000004ff1b7e24 */ /* 0x000fe2000f8e00ff */
[----:B------:R-:W-:Y:S06]  /*1620*/  @!P2 BRA `(.L_x_2689) ;  /* 0x000000000010a947 */ /* 0x000fec0003800000 */
[----:B------:R-:W-:-:S04]  /*1630*/  IADD3 R4, P0, R194, UR8, RZ ;  /* 0x00000008c2047c10 */ /* 0x000fc8000ff1e0ff */
[----:B------:R-:W-:-:S05]  /*1640*/  IADD3.X R5, R195, UR9, RZ, P0, !PT ;  /* 0x00000009c3057c10 */ /* 0x000fca00087fe4ff */
[----:B------:R0:W5:Y:S01]  /*1650*/  LDG.E R27, desc[UR60][R4.64] ;  /* 0x0000003c041b7981 */ /* 0x000162000c1e1900 */
[----:B------:R-:W-:Y:S05]  /*1660*/  BRA `(.L_x_2690) ;  /* 0x0000000000107947 */ /* 0x000fea0003800000 */
.L_x_2689:
[----:B------:R-:W-:Y:S05]  /*1670*/  @!P0 BRA `(.L_x_2690) ;  /* 0x00000000000c8947 */ /* 0x000fea0003800000 */
[----:B------:R-:W2:Y:S04]  /*1680*/  LDG.E R4, desc[UR60][R6.64] ;  /* 0x0000003c06047981 */ /* 0x000ea8000c1e1900 */
[----:B------:R-:W2:Y:S02]  /*1690*/  LDG.E R27, desc[UR60][R6.64+0x4] ;  /* 0x0000043c061b7981 */ /* 0x000ea4000c1e1900 */
[----:B--2---:R-:W-:-:S07]  /*16a0*/  IMAD.IADD R27, R27, 0x1, -R4 ;  /* 0x000000011b1b7824 */ /* 0x004fce00078e0a04 */
.L_x_2690:
[----:B------:R-:W-:Y:S01]  /*16b0*/  ULDC.64 UR4, c[0x0][0xa10] ;  /* 0x0002840000047ab9 */ /* 0x000fe20000000a00 */
[----:B------:R-:W1:Y:S01]  /*16c0*/  LDC R9, c[0x0][0x448] ;  /* 0x00011200ff097b82 */ /* 0x000e620000000800 */
[----:B------:R-:W-:-:S04]  /*16d0*/  ISETP.NE.U32.AND P0, PT, RZ, UR4, PT ;  /* 0x00000004ff007c0c */ /* 0x000fc8000bf05070 */
[----:B------:R-:W-:Y:S01]  /*16e0*/  ISETP.NE.AND.EX P0, PT, RZ, UR5, PT, P0 ;  /* 0x00000005ff007c0c */ /* 0x000fe2000bf05300 */
[----:B------:R-:W-:-:S12]  /*16f0*/  ULDC.64 UR4, c[0x0][0xa30] ;  /* 0x00028c0000047ab9 */ /* 0x000fd80000000a00 */
[----:B0-----:R-:W0:Y:S02]  /*1700*/  @P0 LDC.64 R4, c[0x0][0xa10] ;  /* 0x00028400ff040b82 */ /* 0x001e240000000a00 */
[----:B0-----:R-:W-:-:S05]  /*1710*/  @P0 IMAD.WIDE R4, R24, 0x4, R4 ;  /* 0x0000000418040825 */ /* 0x001fca00078e0204 */
[----:B------:R-:W2:Y:S04]  /*1720*/  @P0 LDG.E R3, desc[UR60][R4.64] ;  /* 0x0000003c04030981 */ /* 0x000ea8000c1e1900 */
[----:B------:R0:W2:Y:S01]  /*1730*/  @P0 LDG.E R8, desc[UR60][R4.64+0x4] ;  /* 0x0000043c04080981 */ /* 0x0000a2000c1e1900 */
[----:B------:R-:W-:Y:S01]  /*1740*/  ISETP.NE.U32.AND P1, PT, RZ, UR4, PT ;  /* 0x00000004ff007c0c */ /* 0x000fe2000bf25070 */
[----:B-----5:R-:W-:-:S03]  /*1750*/  IMAD.MOV.U32 R141, RZ, RZ, R27 ;  /* 0x000000ffff8d7224 */ /* 0x020fc600078e001b */
[----:B------:R-:W-:-:S13]  /*1760*/  ISETP.NE.AND.EX P1, PT, RZ, UR5, PT, P1 ;  /* 0x00000005ff007c0c */ /* 0x000fda000bf25310 */
[----:B------:R-:W-:-:S04]  /*1770*/  @P1 IADD3 R6, P2, R194, UR4, RZ ;  /* 0x00000004c2061c10 */ /* 0x000fc8000ff5e0ff */
[----:B------:R-:W-:-:S05]  /*1780*/  @P1 IADD3.X R7, R195, UR5, RZ, P2, !PT ;  /* 0x00000005c3071c10 */ /* 0x000fca00097fe4ff */
[----:B------:R3:W5:Y:S01]  /*1790*/  @P1 LDG.E R141, desc[UR60][R6.64] ;  /* 0x0000003c068d1981 */ /* 0x000762000c1e1900 */
[----:B-1----:R-:W-:Y:S01]  /*17a0*/  ISETP.NE.AND P1, PT, R9, 0x1, PT ;  /* 0x000000010900780c */ /* 0x002fe20003f25270 */
[----:B------:R-:W-:Y:S02]  /*17b0*/  IMAD.SHL.U32 R185, R25, 0x80, RZ ;  /* 0x0000008019b97824 */ /* 0x000fe400078e00ff */
[----:B------:R-:W-:Y:S02]  /*17c0*/  IMAD.IADD R11, R27, 0x1, -R0 ;  /* 0x000000011b0b7824 */ /* 0x000fe400078e0a00 */
[----:B0-----:R-:W-:Y:S02]  /*17d0*/  VIADD R4, R185, 0x7f ;  /* 0x0000007fb9047836 */ /* 0x001fe40000000000 */
[----:B------:R-:W-:-:S05]  /*17e0*/  IMAD.MOV R126, RZ, RZ, -R11 ;  /* 0x000000ffff7e7224 */ /* 0x000fca00078e0a0b */
[----:B------:R-:W-:Y:S01]  /*17f0*/  VIMNMX R126, RZ, R126, !PT ;  /* 0x0000007eff7e7248 */ /* 0x000fe20007fe0100 */
[----:B------:R-:W0:Y:S08]  /*1800*/  @P1 LDC R9, c[0x0][0x44c] ;  /* 0x00011300ff091b82 */ /* 0x000e300000000800 */
[----:B------:R-:W1:Y:S01]  /*1810*/  @P1 LDC R5, c[0x0][0x450] ;  /* 0x00011400ff051b82 */ /* 0x000e620000000800 */
[----:B0-----:R-:W-:-:S05]  /*1820*/  @P1 IMAD.HI.U32 R0, R4, R9, RZ ;  /* 0x0000000904001227 */ /* 0x001fca00078e00ff */
[----:B-1----:R-:W-:Y:S01]  /*1830*/  @P1 SHF.R.U32.HI R4, RZ, R5, R0 ;  /* 0x00000005ff041219 */ /* 0x002fe20000011600 */
[----:B--2---:R-:W-:-:S04]  /*1840*/  @P0 IMAD.IADD R2, R8, 0x1, -R3 ;  /* 0x0000000108020824 */ /* 0x004fc800078e0a03 */
[----:B------:R-:W-:-:S04]  /*1850*/  IMAD.IADD R187, R11, 0x1, R2 ;  /* 0x000000010bbb7824 */ /* 0x000fc800078e0202 */
[C---:B------:R-:W-:Y:S01]  /*1860*/  VIADD R0, R187.reuse, 0x5f ;  /* 0x0000005fbb007836 */ /* 0x040fe20000000000 */
[----:B------:R-:W-:-:S03]  /*1870*/  IADD3 R142, R187, 0x60, -R186 ;  /* 0x00000060bb8e7810 */ /* 0x000fc60007ffe8ba */
[----:B------:R-:W-:-:S04]  /*1880*/  IMAD.HI R0, R0, 0x2aaaaaab, RZ ;  /* 0x2aaaaaab00007827 */ /* 0x000fc800078e02ff */
[----:B------:R-:W-:Y:S01]  /*1890*/  IMAD.IADD R4, R142, 0x1, R4 ;  /* 0x000000018e047824 */ /* 0x000fe200078e0204 */
[----:B------:R-:W-:-:S03]  /*18a0*/  SHF.R.U32.HI R143, RZ, 0x1f, R0 ;  /* 0x0000001fff8f7819 */ /* 0x000fc60000011600 */
[----:B------:R-:W-:Y:S01]  /*18b0*/  IMAD.HI R4, R4, 0x2aaaaaab, RZ ;  /* 0x2aaaaaab04047827 */ /* 0x000fe200078e02ff */
[----:B------:R-:W-:-:S04]  /*18c0*/  LEA.HI.SX32 R143, R0, R143, 0x1c ;  /* 0x0000008f008f7211 */ /* 0x000fc800078fe2ff */
[----:B------:R-:W-:-:S04]  /*18d0*/  SHF.R.U32.HI R3, RZ, 0x1f, R4 ;  /* 0x0000001fff037819 */ /* 0x000fc80000011604 */
[----:B------:R-:W-:-:S04]  /*18e0*/  LEA.HI.SX32 R4, R4, R3, 0x1c ;  /* 0x0000000304047211 */ /* 0x000fc800078fe2ff */
[----:B------:R-:W-:-:S05]  /*18f0*/  VIMNMX R4, R143, R4, PT ;  /* 0x000000048f047248 */ /* 0x000fca0003fe0100 */
        /* <DEDUP_REMOVED lines=12> */
[----:B---3--:R-:W-:Y:S05]  /*19c0*/  @!P1 BRA `(.L_x_2691) ;  /* 0x0000009000f89947 */ /* 0x008fea0003800000 */
        /* <DEDUP_REMOVED lines=11> */
[----:B------:R-:W-:Y:S01]  /*1a80*/  MOV R10, UR6 ;  /* 0x00000006000a7c02 */ /* 0x000fe20008000f00 */
        /* <DEDUP_REMOVED lines=8> */
.L_x_2693:
[----:B------:R-:W-:Y:S05]  /*1b10*/  BSYNC B6 ;  /* 0x0000000000067941 */ /* 0x000fea0003800000 */
.L_x_2692:
        /* <DEDUP_REMOVED lines=20> */
.L_x_2695:
[----:B------:R-:W-:Y:S05]  /*1c60*/  BSYNC B6 ;  /* 0x0000000000067941 */ /* 0x000fea0003800000 */
.L_x_2694:
[----:B------:R-:W-:Y:S01]  /*1c70*/  ULDC.64 UR4, c[0x0][0x9f8] ;  /* 0x00027e0000047ab9 */ /* 0x000fe20000000a00 */
[----:B------:R-:W0:Y:S01]  /*1c80*/  LDC.64 R94, c[0x0][0x3f8] ;  /* 0x0000fe00ff5e7b82 */ /* 0x000e220000000a00 */
[----:B------:R-:W-:-:S04]  /*1c90*/  ISETP.NE.U32.AND P0, PT, RZ, UR4, PT ;  /* 0x00000004ff007c0c */ /* 0x000fc8000bf05070 */
[----:B------:R-:W-:-:S03]  /*1ca0*/  ISETP.NE.AND.EX P0, PT, RZ, UR5, PT, P0 ;  /* 0x00000005ff007c0c */ /* 0x000fc6000bf05300 */
[----:B------:R-:W1:Y:S08]  /*1cb0*/  LDC R125, c[0x0][0x3f4] ;  /* 0x0000fd00ff7d7b82 */ /* 0x000e700000000800 */
[----:B------:R-:W2:Y:S02]  /*1cc0*/  LDC.64 R88, c[0x0][0x408] ;  /* 0x00010200ff587b82 */ /* 0x000ea40000000a00 */
[----:B------:R-:W-:Y:S01]  /*1cd0*/  @P0 IADD3 R4, P1, R194, UR4, RZ ;  /* 0x00000004c2040c10 */ /* 0x000fe2000ff3e0ff */
[----:B------:R-:W-:-:S03]  /*1ce0*/  ULDC UR4, c[0x0][0x2f4] ;  /* 0x0000bd0000047ab9 */ /* 0x000fc60000000800 */
        /* <DEDUP_REMOVED lines=8> */
[----:B------:R-:W-:Y:S01]  /*1d70*/  IMAD.SHL.U32 R107, R94, 0x40, RZ ;  /* 0x000000405e6b7824 */ /* 0x000fe200078e00ff */
[----:B------:R-:W-:Y:S01]  /*1d80*/  SEL R0, RZ, 0x1, P0 ;  /* 0x00000001ff007807 */ /* 0x000fe20000000000 */
[----:B------:R-:W-:Y:S01]  /*1d90*/  IMAD.MOV.U32 R127, RZ, RZ, 0x20 ;  /* 0x00000020ff7f7424 */ /* 0x000fe200078e00ff */
[----:B------:R-:W-:Y:S01]  /*1da0*/  ISETP.GE.AND P0, PT, R164, UR5, PT ;  /* 0x00000005a4007c0c */ /* 0x000fe2000bf06270 */
[----:B------:R-:W-:Y:S01]  /*1db0*/  IMAD.SHL.U32 R3, R3, 0x2, RZ ;  /* 0x0000000203037824 */ /* 0x000fe200078e00ff */
[----:B------:R-:W-:Y:S01]  /*1dc0*/  ISETP.GE.AND P1, PT, R22, UR4, PT ;  /* 0x0000000416007c0c */ /* 0x000fe2000bf26270 */
[----:B------:R-:W-:Y:S01]  /*1dd0*/  IMAD.IADD R129, R28, 0x1, R27 ;  /* 0x000000011c817824 */ /* 0x000fe200078e021b */
[----:B------:R-:W-:Y:S01]  /*1de0*/  SHF.R.S32.HI R7, RZ, 0x1f, R170 ;  /* 0x0000001fff077819 */ /* 0x000fe200000114aa */
[----:B--2---:R-:W-:Y:S01]  /*1df0*/  IMAD.WIDE.U32 R90, R170, R88, R16 ;  /* 0x00000058aa5a7225 */ /* 0x004fe200078e0010 */
[----:B------:R-:W-:-:S02]  /*1e00*/  LOP3.LUT R0, R3, 0x2, R0, 0xe2, !PT ;  /* 0x0000000203007812 */ /* 0x000fc400078ee200 */
[----:B------:R-:W-:Y:S01]  /*1e10*/  SEL R3, RZ, 0xffffffff, P0 ;  /* 0xffffffffff037807 */ /* 0x000fe20000000000 */
[----:B------:R-:W-:Y:S01]  /*1e20*/  IMAD.SHL.U32 R109, R88, 0x40, RZ ;  /* 0x00000040586d7824 */ /* 0x000fe200078e00ff */
[----:B------:R-:W-:Y:S01]  /*1e30*/  ISETP.GE.AND P0, PT, R165, UR4, PT ;  /* 0x00000004a5007c0c */ /* 0x000fe2000bf06270 */
[----:B------:R-:W-:Y:S01]  /*1e40*/  IMAD R113, R198, 0x40, R170 ;  /* 0x00000040c6717824 */ /* 0x000fe200078e02aa */
[----:B---3--:R-:W-:Y:S01]  /*1e50*/  SEL R4, RZ, 0x8, P1 ;  /* 0x00000008ff047807 */ /* 0x008fe20000800000 */
[----:B------:R-:W-:Y:S01]  /*1e60*/  IMAD.SHL.U32 R6, R3, 0x2, RZ ;  /* 0x0000000203067824 */ /* 0x000fe200078e00ff */
[----:B------:R-:W-:Y:S02]  /*1e70*/  SEL R3, RZ, 0x4, P0 ;  /* 0x00000004ff037807 */ /* 0x000fe40000000000 */
[--C-:B------:R-:W-:Y:S02]  /*1e80*/  SHF.R.S32.HI R163, RZ, 0x1f, R162.reuse ;  /* 0x0000001fffa37819 */ /* 0x100fe400000114a2 */
[----:B------:R-:W-:Y:S01]  /*1e90*/  LOP3.LUT R0, R4, R0, R3, 0xfe, !PT ;  /* 0x0000000004007212 */ /* 0x000fe200078efe03 */
[-C--:B------:R-:W-:Y:S01]  /*1ea0*/  IMAD R3, R7, R94.reuse, RZ ;  /* 0x0000005e07037224 */ /* 0x080fe200078e02ff */
[----:B------:R-:W-:Y:S01]  /*1eb0*/  ISETP.GE.AND P0, PT, R23, UR4, PT ;  /* 0x0000000417007c0c */ /* 0x000fe2000bf06270 */
[----:B------:R-:W-:Y:S01]  /*1ec0*/  IMAD.WIDE.U32 R98, R170, R94, R162 ;  /* 0x0000005eaa627225 */ /* 0x000fe200078e00a2 */
[----:B------:R-:W-:-:S02]  /*1ed0*/  ISETP.GE.AND P2, PT, R16, UR5, PT ;  /* 0x0000000510007c0c */ /* 0x000fc4000bf46270 */
[----:B------:R-:W-:Y:S01]  /*1ee0*/  ISETP.GE.AND P1, PT, R165, UR5, PT ;  /* 0x00000005a5007c0c */ /* 0x000fe2000bf26270 */
[----:B------:R-:W-:Y:S01]  /*1ef0*/  IMAD R9, R170, R95, R3 ;  /* 0x0000005faa097224 */ /* 0x000fe200078e0203 */
[----:B------:R-:W-:Y:S01]  /*1f00*/  SEL R3, RZ, 0x10, P0 ;  /* 0x00000010ff037807 */ /* 0x000fe20000000000 */
[-C--:B------:R-:W-:Y:S01]  /*1f10*/  IMAD R7, R7, R88.reuse, RZ ;  /* 0x0000005807077224 */ /* 0x080fe200078e02ff */
[-C--:B-1----:R-:W-:Y:S01]  /*1f20*/  ISETP.GE.AND P3, PT, R16, R125.reuse, PT ;  /* 0x0000007d1000720c */ /* 0x082fe20003f66270 */
[----:B------:R-:W-:Y:S01]  /*1f30*/  IMAD.IADD R99, R99, 0x1, R9 ;  /* 0x0000000163637824 */ /* 0x000fe200078e0209 */
[----:B------:R-:W-:Y:S01]  /*1f40*/  SEL R5, RZ, 0x1, P2 ;  /* 0x00000001ff057807 */ /* 0x000fe20001000000 */
[----:B------:R-:W-:Y:S01]  /*1f50*/  IMAD.IADD R97, R9, 0x1, R97 ;  /* 0x0000000109617824 */ /* 0x000fe200078e0261 */
[----:B------:R-:W-:Y:S01]  /*1f60*/  ISETP.GE.AND P2, PT, R164, R125, PT ;  /* 0x0000007da400720c */ /* 0x000fe20003f46270 */
[C---:B------:R-:W-:Y:S01]  /*1f70*/  IMAD R11, R170.reuse, R89, R7 ;  /* 0x00000059aa0b7224 */ /* 0x040fe200078e0207 */
[----:B------:R-:W-:Y:S01]  /*1f80*/  SEL R4, RZ, 0x4, P1 ;  /* 0x00000004ff047807 */ /* 0x000fe20000800000 */
[----:B------:R-:W-:Y:S01]  /*1f90*/  IMAD.WIDE.U32 R92, R170, R88, R162 ;  /* 0x00000058aa5c7225 */ /* 0x000fe200078e00a2 */
[----:B------:R-:W-:-:S02]  /*1fa0*/  LOP3.LUT R9, R0, R3, RZ, 0xfc, !PT ;  /* 0x0000000300097212 */ /* 0x000fc400078efcff */
[----:B------:R-:W-:Y:S01]  /*1fb0*/  ISETP.GE.AND P1, PT, R165, R125, PT ;  /* 0x0000007da500720c */ /* 0x000fe20003f26270 */
[----:B------:R-:W-:Y:S01]  /*1fc0*/  IMAD.IADD R93, R93, 0x1, R11 ;  /* 0x000000015d5d7824 */ /* 0x000fe200078e020b */
[----:B------:R-:W-:Y:S01]  /*1fd0*/  SEL R3, R125, RZ, P3 ;  /* 0x000000ff7d037207 */ /* 0x000fe20001800000 */
[----:B------:R-:W-:Y:S01]  /*1fe0*/  IMAD.IADD R91, R11, 0x1, R91 ;  /* 0x000000010b5b7824 */ /* 0x000fe200078e025b */
[----:B------:R-:W-:Y:S01]  /*1ff0*/  SEL R7, R125, RZ, P2 ;  /* 0x000000ff7d077207 */ /* 0x000fe20001000000 */
[----:B-----5:R-:W-:Y:S01]  /*2000*/  IMAD.WIDE.U32 R98, R141, R94, R98 ;  /* 0x0000005e8d627225 */ /* 0x020fe200078e0062 */
[----:B------:R-:W-:Y:S02]  /*2010*/  SEL R0, R125, RZ, P1 ;  /* 0x000000ff7d007207 */ /* 0x000fe40000800000 */
[----:B------:R-:W-:Y:S01]  /*2020*/  LOP3.LUT R5, R6, 0x2, R5, 0xe2, !PT ;  /* 0x0000000206057812 */ /* 0x000fe200078ee205 */
[----:B------:R-:W-:Y:S01]  /*2030*/  IMAD.IADD R3, R16, 0x1, R3 ;  /* 0x0000000110037824 */ /* 0x000fe200078e0203 */
[----:B------:R-:W-:Y:S01]  /*2040*/  ISETP.GE.AND P4, PT, R22, UR5, PT ;  /* 0x0000000516007c0c */ /* 0x000fe2000bf86270 */
[----:B------:R-:W-:Y:S01]  /*2050*/  IMAD.IADD R7, R164, 0x1, R7 ;  /* 0x00000001a4077824 */ /* 0x000fe200078e0207 */
[----:B------:R-:W-:Y:S01]  /*2060*/  LOP3.LUT R5, R5, R4, RZ, 0xfc, !PT ;  /* 0x0000000405057212 */ /* 0x000fe200078efcff */
[----:B------:R-:W-:Y:S01]  /*2070*/  IMAD.IADD R8, R165, 0x1, R0 ;  /* 0x00000001a5087824 */ /* 0x000fe200078e0200 */
[----:B------:R-:W-:Y:S01]  /*2080*/  SHF.R.S32.HI R0, RZ, 0x1f, R3 ;  /* 0x0000001fff007819 */ /* 0x000fe20000011403 */
[----:B------:R-:W-:Y:S01]  /*2090*/  IMAD.WIDE.U32 R96, R141, R94, R96 ;  /* 0x0000005e8d607225 */ /* 0x000fe200078e0060 */
[----:B------:R-:W-:-:S02]  /*20a0*/  SHF.R.S32.HI R4, RZ, 0x1f, R7 ;  /* 0x0000001fff047819 */ /* 0x000fc40000011407 */
[CC--:B------:R-:W-:Y:S01]  /*20b0*/  LEA.HI R6, R0.reuse, R3.reuse, RZ, 0x3 ;  /* 0x0000000300067211 */ /* 0x0c0fe200078f18ff */
[CC--:B------:R-:W-:Y:S01]  /*20c0*/  IMAD.WIDE.U32 R92, R141.reuse, R88.reuse, R92 ;  /* 0x000000588d5c7225 */ /* 0x0c0fe200078e005c */
[----:B------:R-:W-:Y:S02]  /*20d0*/  LEA.HI R0, R0, R3, RZ, 0x6 ;  /* 0x0000000300007211 */ /* 0x000fe400078f30ff */
[CC--:B------:R-:W-:Y:S01]  /*20e0*/  LEA.HI R3, R4.reuse, R7.reuse, RZ, 0x6 ;  /* 0x0000000704037211 */ /* 0x0c0fe200078f30ff */
[----:B------:R-:W-:Y:S01]  /*20f0*/  IMAD.WIDE.U32 R90, R141, R88, R90 ;  /* 0x000000588d5a7225 */ /* 0x000fe200078e005a */
[----:B------:R-:W-:Y:S02]  /*2100*/  LEA.HI R10, R4, R7, RZ, 0x3 ;  /* 0x00000007040a7211 */ /* 0x000fe400078f18ff */
[----:B------:R-:W-:Y:S01]  /*2110*/  SHF.R.S32.HI R4, RZ, 0x6, R3 ;  /* 0x00000006ff047819 */ /* 0x000fe20000011403 */
[----:B------:R-:W-:Y:S01]  /*2120*/  IMAD.SHL.U32 R125, R125, 0x2, RZ ;  /* 0x000000027d7d7824 */ /* 0x000fe200078e00ff */
[----:B------:R-:W-:-:S02]  /*2130*/  SHF.R.S32.HI R0, RZ, 0x6, R0 ;  /* 0x00000006ff007819 */ /* 0x000fc40000011400 */
[C---:B------:R-:W-:Y:S01]  /*2140*/  LOP3.LUT R3, R181.reuse, 0x38, R6, 0xf8, !PT ;  /* 0x00000038b5037812 */ /* 0x040fe200078ef806 */
[--C-:B------:R-:W-:Y:S01]  /*2150*/  IMAD R139, R4, 0x1800, R183.reuse ;  /* 0x00001800048b7824 */ /* 0x100fe200078e02b7 */
[----:B------:R-:W-:Y:S01]  /*2160*/  SHF.R.S32.HI R13, RZ, 0x1f, R8 ;  /* 0x0000001fff0d7819 */ /* 0x000fe20000011408 */
[C---:B------:R-:W-:Y:S01]  /*2170*/  IMAD R140, R0.reuse, 0x1800, R183 ;  /* 0x00001800008c7824 */ /* 0x040fe200078e02b7 */
[----:B------:R-:W-:Y:S01]  /*2180*/  LOP3.LUT R7, R181, 0x38, R10, 0xf8, !PT ;  /* 0x00000038b5077812 */ /* 0x000fe200078ef80a */
[--C-:B------:R-:W-:Y:S01]  /*2190*/  IMAD R138, R0, 0x1800, R184.reuse ;  /* 0x00001800008a7824 */ /* 0x100fe200078e02b8 */
[----:B------:R-:W-:Y:S01]  /*21a0*/  LOP3.LUT R3, R3, R182, RZ, 0x3c, !PT ;  /* 0x000000b603037212 */ /* 0x000fe200078e3cff */
[----:B------:R-:W-:Y:S01]  /*21b0*/  IMAD R136, R4, 0x1800, R184 ;  /* 0x0000180004887824 */ /* 0x000fe200078e02b8 */
[----:B------:R-:W-:Y:S02]  /*21c0*/  LEA.HI R12, R13, R8, RZ, 0x3 ;  /* 0x000000080d0c7211 */ /* 0x000fe400078f18ff */
[----:B------:R-:W-:Y:S01]  /*21d0*/  LOP3.LUT R0, R7, R182, RZ, 0x3c, !PT ;  /* 0x000000b607007212 */ /* 0x000fe200078e3cff */
[----:B------:R-:W-:Y:S01]  /*21e0*/  IMAD.IADD R140, R140, 0x1, R3 ;  /* 0x000000018c8c7824 */ /* 0x000fe200078e0203 */
[----:B------:R-:W-:-:S02]  /*21f0*/  LEA.HI R8, R13, R8, RZ, 0x6 ;  /* 0x000000080d087211 */ /* 0x000fc400078f30ff */
[----:B------:R-:W-:Y:S01]  /*2200*/  SHF.R.S32.HI R13, RZ, 0x1f, R141 ;  /* 0x0000001fff0d7819 */ /* 0x000fe2000001148d */
[----:B------:R-:W-:Y:S01]  /*2210*/  IMAD.IADD R139, R139, 0x1, R0 ;  /* 0x000000018b8b7824 */ /* 0x000fe200078e0200 */
[----:B------:R-:W-:Y:S02]  /*2220*/  LOP3.LUT R3, R181, 0x38, R12, 0xf8, !PT ;  /* 0x00000038b5037812 */ /* 0x000fe400078ef80c */
[----:B------:R-:W-:Y:S01]  /*2230*/  LOP3.LUT R11, R177, 0x38, R6, 0xf8, !PT ;  /* 0x00000038b10b7812 */ /* 0x000fe200078ef806 */
[----:B------:R-:W-:Y:S01]  /*2240*/  IMAD R4, R13, R94, RZ ;  /* 0x0000005e0d047224 */ /* 0x000fe200078e02ff */
[----:B------:R-:W-:Y:S02]  /*2250*/  LOP3.LUT R0, R3, R182, RZ, 0x3c, !PT ;  /* 0x000000b603007212 */ /* 0x000fe400078e3cff */
[----:B------:R-:W-:Y:S01]  /*2260*/  LOP3.LUT R11, R11, R220, RZ, 0x3c, !PT ;  /* 0x000000dc0b0b7212 */ /* 0x000fe200078e3cff */
[----:B------:R-:W-:Y:S01]  /*2270*/  IMAD R103, R141, R95, R4 ;  /* 0x0000005f8d677224 */ /* 0x000fe200078e0204 */
[----:B------:R-:W-:-:S02]  /*2280*/  LOP3.LUT R7, R177, 0x38, R10, 0xf8, !PT ;  /* 0x00000038b1077812 */ /* 0x000fc400078ef80a */
[----:B------:R-:W-:Y:S01]  /*2290*/  LOP3.LUT R3, R181, 0x18, R16, 0xf8, !PT ;  /* 0x00000018b5037812 */ /* 0x000fe200078ef810 */
[----:B------:R-:W-:Y:S01]  /*22a0*/  IMAD.IADD R138, R138, 0x1, R11 ;  /* 0x000000018a8a7824 */ /* 0x000fe200078e020b */
[----:B------:R-:W-:Y:S01]  /*22b0*/  SHF.R.S32.HI R8, RZ, 0x6, R8 ;  /* 0x00000006ff087819 */ /* 0x000fe20000011408 */
[----:B------:R-:W-:Y:S01]  /*22c0*/  IMAD.IADD R105, R99, 0x1, R103 ;  /* 0x0000000163697824 */ /* 0x000fe200078e0267 */
[----:B------:R-:W-:Y:S01]  /*22d0*/  LOP3.LUT R7, R7, R220, RZ, 0x3c, !PT ;  /* 0x000000dc07077212 */ /* 0x000fe200078e3cff */
[----:B------:R-:W-:Y:S01]  /*22e0*/  IMAD.IADD R103, R103, 0x1, R97 ;  /* 0x0000000167677824 */ /* 0x000fe200078e0261 */
[----:B------:R-:W-:Y:S01]  /*22f0*/  LOP3.LUT R4, R3, R182, RZ, 0x3c, !PT ;  /* 0x000000b603047212 */ /* 0x000fe200078e3cff */
[----:B------:R-:W-:Y:S01]  /*2300*/  IMAD R137, R8, 0x1800, R183 ;  /* 0x0000180008897824 */ /* 0x000fe200078e02b7 */
[----:B------:R-:W-:Y:S01]  /*2310*/  LOP3.LUT R11, R177, 0x38, R12, 0xf8, !PT ;  /* 0x00000038b10b7812 */ /* 0x000fe200078ef80c */
[----:B------:R-:W-:Y:S01]  /*2320*/  IMAD.IADD R136, R136, 0x1, R7 ;  /* 0x0000000188887824 */ /* 0x000fe200078e0207 */
[----:B------:R-:W-:Y:S01]  /*2330*/  ISETP.GE.AND P0, PT, R160, UR4, PT ;  /* 0x00000004a0007c0c */ /* 0x000fe2000bf06270 */
[----:B------:R-:W-:Y:S01]  /*2340*/  IMAD.IADD R3, R183, 0x1, R4 ;  /* 0x00000001b7037824 */ /* 0x000fe200078e0204 */
[----:B------:R-:W-:Y:S01]  /*2350*/  LOP3.LUT R11, R11, R220, RZ, 0x3c, !PT ;  /* 0x000000dc0b0b7212 */ /* 0x000fe200078e3cff */
[----:B------:R-:W-:Y:S01]  /*2360*/  IMAD R7, R95, 0x60, RZ ;  /* 0x000000605f077824 */ /* 0x000fe200078e02ff */
[----:B------:R-:W-:Y:S01]  /*2370*/  SHF.L.U64.HI R106, R94, 0x6, R95 ;  /* 0x000000065e6a7819 */ /* 0x000fe2000001025f */
[----:B------:R-:W-:Y:S01]  /*2380*/  IMAD R134, R8, 0x1800, R184 ;  /* 0x0000180008867824 */ /* 0x000fe200078e02b8 */
[----:B------:R-:W-:Y:S01]  /*2390*/  SEL R4, RZ, 0x8, P4 ;  /* 0x00000008ff047807 */ /* 0x000fe20002000000 */
[----:B------:R-:W-:Y:S01]  /*23a0*/  IMAD.IADD R137, R137, 0x1, R0 ;  /* 0x0000000189897824 */ /* 0x000fe200078e0200 */
[----:B------:R-:W-:Y:S01]  /*23b0*/  LOP3.LUT P5, RZ, R213, 0x4, RZ, 0xc0, !PT ;  /* 0x00000004d5ff7812 */ /* 0x000fe200078ac0ff */
[----:B------:R-:W-:Y:S01]  /*23c0*/  IMAD.WIDE.U32 R94, R94, 0x60, RZ ;  /* 0x000000605e5e7825 */ /* 0x000fe200078e00ff */
[----:B------:R-:W-:-:S02]  /*23d0*/  SEL R8, RZ, 0x20, P0 ;  /* 0x00000020ff087807 */ /* 0x000fc40000000000 */
[----:B------:R-:W-:Y:S01]  /*23e0*/  LOP3.LUT R20, R5, R4, RZ, 0xfc, !PT ;  /* 0x0000000405147212 */ /* 0x000fe200078efcff */
[----:B------:R-:W-:Y:S01]  /*23f0*/  IMAD R0, R13, R88, RZ ;  /* 0x000000580d007224 */ /* 0x000fe200078e02ff */
[----:B------:R-:W-:Y:S01]  /*2400*/  LOP3.LUT R4, R5, 0x1, RZ, 0xc0, !PT ;  /* 0x0000000105047812 */ /* 0x000fe200078ec0ff */
[----:B------:R-:W-:Y:S01]  /*2410*/  IMAD.IADD R134, R134, 0x1, R11 ;  /* 0x0000000186867824 */ /* 0x000fe200078e020b */
[C---:B------:R-:W-:Y:S01]  /*2420*/  SHF.L.U64.HI R108, R88.reuse, 0x6, R89 ;  /* 0x00000006586c7819 */ /* 0x040fe20000010259 */
[----:B------:R-:W-:Y:S01]  /*2430*/  IMAD R11, R89, 0x60, RZ ;  /* 0x00000060590b7824 */ /* 0x000fe200078e02ff */
[----:B------:R-:W-:Y:S01]  /*2440*/  SEL R127, R127, 0xffffffe0, !P5 ;  /* 0xffffffe07f7f7807 */ /* 0x000fe20006800000 */
[----:B------:R-:W-:Y:S01]  /*2450*/  IMAD R13, R141, R89, R0 ;  /* 0x000000598d0d7224 */ /* 0x000fe200078e0200 */
[----:B------:R-:W-:Y:S01]  /*2460*/  IADD3 R130, R95, R7, RZ ;  /* 0x000000075f827210 */ /* 0x000fe20007ffe0ff */
[----:B------:R-:W-:Y:S01]  /*2470*/  IMAD.WIDE.U32 R88, R88, 0x60, RZ ;  /* 0x0000006058587825 */ /* 0x000fe200078e00ff */
[----:B------:R-:W-:-:S02]  /*2480*/  SHF.R.S32.HI R118, RZ, 0x3, R6 ;  /* 0x00000003ff767819 */ /* 0x000fc40000011406 */
[----:B------:R-:W-:Y:S01]  /*2490*/  LOP3.LUT R5, R6, 0xfffffff8, RZ, 0xc0, !PT ;  /* 0xfffffff806057812 */ /* 0x000fe200078ec0ff */
[----:B------:R-:W-:Y:S01]  /*24a0*/  IMAD.IADD R132, R89, 0x1, R11 ;  /* 0x0000000159847824 */ /* 0x000fe200078e020b */
[----:B------:R-:W-:Y:S01]  /*24b0*/  LOP3.LUT R87, R9, R8, RZ, 0xfc, !PT ;  /* 0x0000000809577212 */ /* 0x000fe200078efcff */
[----:B------:R-:W-:Y:S01]  /*24c0*/  IMAD.IADD R133, R127, 0x1, R3 ;  /* 0x000000017f857824 */ /* 0x000fe200078e0203 */
[----:B------:R-:W-:Y:S01]  /*24d0*/  LOP3.LUT R6, R10, 0xfffffff8, RZ, 0xc0, !PT ;  /* 0xfffffff80a067812 */ /* 0x000fe200078ec0ff */
[----:B------:R-:W-:Y:S01]  /*24e0*/  IMAD.IADD R104, R93, 0x1, R13 ;  /* 0x000000015d687824 */ /* 0x000fe200078e020d */
[----:B------:R-:W-:Y:S01]  /*24f0*/  LOP3.LUT R7, R12, 0xfffffff8, RZ, 0xc0, !PT ;  /* 0xfffffff80c077812 */ /* 0x000fe200078ec0ff */
[----:B------:R-:W-:Y:S01]  /*2500*/  IMAD.IADD R102, R13, 0x1, R91 ;  /* 0x000000010d667824 */ /* 0x000fe200078e025b */
[----:B------:R-:W-:Y:S02]  /*2510*/  SHF.R.S32.HI R115, RZ, 0x3, R10 ;  /* 0x00000003ff737819 */ /* 0x000fe4000001140a */
        /* <DEDUP_REMOVED lines=16> */
.L_x_2801:
[----:B0-----:R-:W0:Y:S01]  /*2620*/  LDC R81, c[0x0][0x430] ;  /* 0x00010c00ff517b82 */ /* 0x001e220000000800 */
[----:B------:R-:W-:Y:S02]  /*2630*/  VIADD R25, R25, 0xffffffff ;  /* 0xffffffff19197836 */ /* 0x000fe40000000000 */
[----:B------:R-:W-:Y:S02]  /*2640*/  IMAD.MOV.U32 R80, RZ, RZ, RZ ;  /* 0x000000ffff507224 */ /* 0x000fe400078e00ff */
[----:B------:R-:W-:-:S03]  /*2650*/  IMAD R12, R25, 0x60, R113 ;  /* 0x00000060190c7824 */ /* 0x000fc600078e0271 */
[----:B-1----:R-:W1:Y:S01]  /*2660*/  LDC R124, c[0x0][0x3f4] ;  /* 0x0000fd00ff7c7b82 */ /* 0x002e620000000800 */
        /* <DEDUP_REMOVED lines=22> */
[C---:B------:R-:W-:Y:S01]  /*27d0*/  IMAD R29, R19.reuse, 0x4800, R3 ;  /* 0x00004800131d7824 */ /* 0x040fe200078e0203 */
[----:B------:R-:W-:Y:S05]  /*27e0*/  YIELD ;  /* 0x0000000000007946 */ /* 0x000fea0003800000 */
[----:B------:R-:W-:Y:S01]  /*27f0*/  IMAD R11, R19, 0x4800, R133 ;  /* 0x00004800130b7824 */ /* 0x000fe200078e0285 */
[----:B------:R-:W-:Y:S01]  /*2800*/  BSSY B0, `(.L_x_2696) ;  /* 0x00007e7000007945 */ /* 0x000fe20003800000 */
[----:B------:R-:W-:Y:S01]  /*2810*/  IMAD R81, R81, R14, R32 ;  /* 0x0000000e51517224 */ /* 0x000fe200078e0220 */
[----:B------:R-:W-:Y:S01]  /*2820*/  P2R R123, PR, RZ, 0x10 ;  /* 0x00000010ff7b7803 */ /* 0x000fe20000000000 */
[----:B------:R-:W-:-:S02]  /*2830*/  IMAD R29, R29, 0x2, R122 ;  /* 0x000000021d1d7824 */ /* 0x000fc400078e027a */
[----:B------:R-:W-:Y:S01]  /*2840*/  IMAD R28, R11, 0x2, R122 ;  /* 0x000000020b1c7824 */ /* 0x000fe200078e027a */
[----:B0-----:R-:W-:Y:S06]  /*2850*/  @!P0 BRA `(.L_x_2697) ;  /* 0x0000007400a88947 */ /* 0x001fec0003800000 */
[----:B------:R-:W-:Y:S01]  /*2860*/  SHF.R.S32.HI R82, RZ, 0x1f, R81 ;  /* 0x0000001fff527819 */ /* 0x000fe20000011451 */
[----:B------:R-:W-:Y:S01]  /*2870*/  ULDC.64 UR4, c[0x0][0x300] ;  /* 0x0000c00000047ab9 */ /* 0x000fe20000000a00 */
[----:B-----5:R-:W-:Y:S01]  /*2880*/  SHF.R.S32.HI R83, RZ, 0x1f, R80 ;  /* 0x0000001fff537819 */ /* 0x020fe20000011450 */
[C---:B------:R-:W-:Y:S01]  /*2890*/  IMAD.WIDE.U32 R12, R81.reuse, UR4, RZ ;  /* 0x00000004510c7c25 */ /* 0x040fe2000f8e00ff */
        /* <DEDUP_REMOVED lines=15> */
[C---:B------:R-:W-:Y:S02]  /*2990*/  IMAD R31, R11.reuse, R94, R14 ;  /* 0x0000005e0b1f7224 */ /* 0x040fe400078e020e */
[----:B------:R-:W-:Y:S02]  /*29a0*/  IMAD R33, R11, R88, R30 ;  /* 0x000000580b217224 */ /* 0x000fe400078e021e */
[C---:B------:R-:W-:Y:S02]  /*29b0*/  IMAD R11, R26.reuse, UR5, R15 ;  /* 0x000000051a0b7c24 */ /* 0x040fe4000f8e020f */
[----:B------:R-:W-:Y:S01]  /*29c0*/  IMAD.WIDE.U32 R116, R26, UR4, R12 ;  /* 0x000000041a747c25 */ /* 0x000fe2000f8e000c */
[----:B------:R-:W-:-:S03]  /*29d0*/  ULDC.64 UR4, c[0x0][0x2e8] ;  /* 0x0000ba0000047ab9 */ /* 0x000fc60000000a00 */
[----:B------:R-:W-:Y:S01]  /*29e0*/  IMAD.IADD R11, R117, 0x1, R11 ;  /* 0x00000001750b7824 */ /* 0x000fe200078e020b */
[----:B------:R-:W-:Y:S01]  /*29f0*/  LEA R117, P4, R116, UR4, 0x1 ;  /* 0x0000000474757c11 */ /* 0x000fe2000f8808ff */
[----:B------:R-:W-:Y:S02]  /*2a00*/  IMAD R84, R25, -0x60, R2 ;  /* 0xffffffa019547824 */ /* 0x000fe400078e0202 */
[-C--:B------:R-:W-:Y:S01]  /*2a10*/  IMAD.WIDE.U32 R14, R94, R25.reuse, RZ ;  /* 0x000000195e0e7225 */ /* 0x080fe200078e00ff */
[----:B------:R-:W-:Y:S02]  /*2a20*/  LEA.HI.X R116, R116, UR5, R11, 0x1, P4 ;  /* 0x0000000574747c11 */ /* 0x000fe4000a0f0c0b */
        /* <DEDUP_REMOVED lines=61> */
.L_x_2700:
[----:B------:R-:W-:Y:S05]  /*2e00*/  BSYNC B1 ;  /* 0x0000000000017941 */ /* 0x000fea0003800000 */
.L_x_2699:
        /* <DEDUP_REMOVED lines=56> */
.L_x_2702:
[----:B------:R-:W-:Y:S05]  /*3190*/  BSYNC B1 ;  /* 0x0000000000017941 */ /* 0x000fea0003800000 */
.L_x_2701:
        /* <DEDUP_REMOVED lines=9> */
[----:B------:R-:W-:Y:S02]  /*3230*/  PRMT R225, R225, 0x5410, R14 ;  /* 0x00005410e1e17816 */ /* 0x000fe4000000000e */
[----:B------:R-:W-:Y:S01]  /*3240*/  PRMT R150, R150, 0x5410, R13 ;  /* 0x0000541096967816 */ /* 0x000fe2000000000d */
[----:B------:R-:W-:Y:S01]  /*3250*/  IMAD.MOV.U32 R13, RZ, RZ, R60 ;  /* 0x000000ffff0d7224 */ /* 0x000fe200078e003c */
[----:B------:R-:W-:-:S04]  /*3260*/  MOV R14, R61 ;  /* 0x0000003d000e7202 */ /* 0x000fc80000000f00 */
[----:B------:R-:W-:Y:S01]  /*3270*/  PRMT R159, R14, 0x5410, R13 ;  /* 0x000054100e9f7816 */ /* 0x000fe2000000000d */
[----:B------:R-:W-:Y:S02]  /*3280*/  IMAD.MOV.U32 R13, RZ, RZ, R65 ;  /* 0x000000ffff0d7224 */ /* 0x000fe400078e0041 */
        /* <DEDUP_REMOVED lines=19> */
[----:B------:R-:W-:Y:S01]  /*33c0*/  PRMT R207, R207, 0x5410, R13 ;  /* 0x00005410cfcf7816 */ /* 0x000fe2000000000d */
[----:B------:R-:W-:Y:S01]  /*33d0*/  IMAD.MOV.U32 R13, RZ, RZ, R76 ;  /* 0x000000ffff0d7224 */ /* 0x000fe200078e004c */
[----:B------:R-:W-:-:S02]  /*33e0*/  PLOP3.LUT P0, PT, PT, PT, UP0, 0x80, 0x0 ;  /* 0x000000000000781c */ /* 0x000fc40003f0f008 */
        /* <DEDUP_REMOVED lines=14> */
[----:B------:R-:W-:-:S02]  /*34d0*/  IMAD.MOV.U32 R11, RZ, RZ, R35 ;  /* 0x000000ffff0b7224 */ /* 0x000fc400078e0023 */
[----:B------:R-:W-:-:S03]  /*34e0*/  IMAD.MOV.U32 R13, RZ, RZ, R39 ;  /* 0x000000ffff0d7224 */ /* 0x000fc600078e0027 */
[----:B------:R-:W-:Y:S01]  /*34f0*/  PRMT R121, R12, 0x5410, R11 ;  /* 0x000054100c797816 */ /* 0x000fe2000000000b */
[----:B------:R-:W-:Y:S01]  /*3500*/  IMAD.MOV.U32 R12, RZ, RZ, R42 ;  /* 0x000000ffff0c7224 */ /* 0x000fe200078e002a */
[----:B------:R-:W-:Y:S01]  /*3510*/  PRMT R135, R14, 0x5410, R13 ;  /* 0x000054100e877816 */ /* 0x000fe2000000000d */
[----:B------:R-:W-:Y:S02]  /*3520*/  IMAD.MOV.U32 R11, RZ, RZ, R43 ;  /* 0x000000ffff0b7224 */ /* 0x000fe400078e002b */
        /* <DEDUP_REMOVED lines=27> */
.L_x_2703:
[----:B------:R-:W-:Y:S01]  /*36e0*/  IMAD R85, R19, 0x8, R18 ;  /* 0x0000000813557824 */ /* 0x000fe200078e0212 */
[----:B------:R-:W-:Y:S01]  /*36f0*/  SHF.L.U32 R86, R171, 0x1f, RZ ;  /* 0x0000001fab567819 */ /* 0x000fe200000006ff */
[----:B------:R-:W-:Y:S03]  /*3700*/  BSSY B1, `(.L_x_2704) ;  /* 0x0000003000017945 */ /* 0x000fe60003800000 */
[----:B------:R-:W0:Y:S02]  /*3710*/  SYNCS.PHASECHK.TRANS64.TRYWAIT P6, [R85+URZ+0x2a890], R86 ;  /* 0x02a89056550075a7 */ /* 0x000e2400080c017f */
[----:B0-----:R-:W-:Y:S05]  /*3720*/  @!P6 BRA `(.L_x_2705) ;  /* 0x000001f400bce947 */ /* 0x001fea0003800000 */
.L_x_3046:
[----:B------:R-:W-:Y:S05]  /*3730*/  BSYNC B1 ;  /* 0x0000000000017941 */ /* 0x000fea0003800000 */
.L_x_2704:
[----:B------:R-:W-:-:S03]  /*3740*/  UMOV UR4, 0xffffffff ;  /* 0xffffffff00047882 */ /* 0x000fc60000000000 */
[----:B------:R-:W-:Y:S05]  /*3750*/  BRA.DIV UR4, `(.L_x_2706) ;  /* 0x000001f604c47947 */ /* 0x000fea000b800000 */
[----:B------:R1:W2:Y:S04]  /*3760*/  SHFL.IDX PT, R78, R116, RZ, 0x1c1f ;  /* 0x001c1fff744e7589 */ /* 0x0002a800000e0000 */
[----:B------:R1:W3:Y:S02]  /*3770*/  SHFL.IDX PT, R11, R117, RZ, 0x1c1f ;  /* 0x001c1fff750b7589 */ /* 0x0002e400000e0000 */
.L_x_3050:
        /* <DEDUP_REMOVED lines=27> */
[C---:B------:R-:W-:Y:S01]  /*3930*/  LOP3.LUT R150, R14.reuse, 0xffff0000, RZ, 0xc0, !PT ;  /* 0xffff00000e967812 */ /* 0x040fe200078ec0ff */
[----:B------:R-:W-:Y:S01]  /*3940*/  IMAD.U32 R14, R14, 0x10000, RZ ;  /* 0x000100000e0e7824 */ /* 0x000fe200078e00ff */
[C---:B------:R-:W-:Y:S01]  /*3950*/  SHF.L.U32 R151, R13.reuse, 0x10, RZ ;  /* 0x000000100d977819 */ /* 0x040fe200000006ff */
[C---:B------:R-:W-:Y:S01]  /*3960*/  IMAD.U32 R149, R148.reuse, 0x10000, RZ ;  /* 0x0001000094957824 */ /* 0x040fe200078e00ff */
[----:B------:R-:W-:Y:S02]  /*3970*/  LOP3.LUT R148, R148, 0xffff0000, RZ, 0xc0, !PT ;  /* 0xffff000094947812 */ /* 0x000fe400078ec0ff */
[----:B------:R-:W-:Y:S01]  /*3980*/  LOP3.LUT R13, R13, 0xffff0000, RZ, 0xc0, !PT ;  /* 0xffff00000d0d7812 */ /* 0x000fe200078ec0ff */
[C---:B------:R-:W-:Y:S01]  /*3990*/  FMUL.FTZ R152, R150.reuse, R149 ;  /* 0x0000009596987220 */ /* 0x040fe20000410000 */
[----:B------:R-:W-:Y:S01]  /*39a0*/  FMUL.FTZ R150, R150, R151 ;  /* 0x0000009796967220 */ /* 0x000fe20000410000 */
[----:B------:R-:W-:-:S02]  /*39b0*/  F2FP.BF16.F32.PACK_AB R75, R75, R76 ;  /* 0x0000004c4b4b723e */ /* 0x000fc400000010ff */
        /* <DEDUP_REMOVED lines=21> */
.L_x_2712:
[----:B------:R-:W-:Y:S05]  /*3b10*/  BSYNC B3 ;  /* 0x0000000000037941 */ /* 0x000fea0003800000 */
.L_x_2711:
[----:B---3--:R-:W-:-:S04]  /*3b20*/  LEA R74, P4, R16, R11, 0x1 ;  /* 0x0000000b104a7211 */ /* 0x008fc800078808ff */
[----:B--2---:R-:W-:-:S05]  /*3b30*/  LEA.HI.X R75, R16, R78, R17, 0x1, P4 ;  /* 0x0000004e104b7211 */ /* 0x004fca00020f0c11 */
[----:B0-----:R4:W-:Y:S04]  /*3b40*/  ST.E.128 desc[UR60][R74.64], R12 ;  /* 0x0000000c4a007985 */ /* 0x0019e8000c101d3c */
.L_x_2710:
[----:B------:R-:W-:Y:S05]  /*3b50*/  BSYNC B2 ;  /* 0x0000000000027941 */ /* 0x000fea0003800000 */
.L_x_2709:
        /* <DEDUP_REMOVED lines=55> */
.L_x_2716:
[----:B------:R-:W-:Y:S05]  /*3ed0*/  BSYNC B3 ;  /* 0x0000000000037941 */ /* 0x000fea0003800000 */
.L_x_2715:
[----:B------:R-:W-:Y:S02]  /*3ee0*/  IMAD.SHL.U32 R72, R166, 0x8, RZ ;  /* 0x00000008a6487824 */ /* 0x000fe400078e00ff */
[----:B---3--:R-:W-:Y:S02]  /*3ef0*/  IMAD.MOV.U32 R70, RZ, RZ, R11 ;  /* 0x000000ffff467224 */ /* 0x008fe400078e000b */
[----:B--2---:R-:W-:Y:S02]  /*3f00*/  IMAD.MOV.U32 R71, RZ, RZ, R78 ;  /* 0x000000ffff477224 */ /* 0x004fe400078e004e */
[----:B------:R-:W-:-:S05]  /*3f10*/  IMAD.WIDE R70, R72, 0x2, R70 ;  /* 0x0000000248467825 */ /* 0x000fca00078e0246 */
[----:B0-----:R0:W-:Y:S02]  /*3f20*/  ST.E.128 desc[UR60][R70.64], R12 ;  /* 0x0000000c46007985 */ /* 0x0011e4000c101d3c */
.L_x_2714:
[----:B------:R-:W-:Y:S05]  /*3f30*/  BSYNC B2 ;  /* 0x0000000000027941 */ /* 0x000fea0003800000 */
.L_x_2713:
        /* <DEDUP_REMOVED lines=56> */
[----:B------:R-:W-:Y:S01]  /*42c0*/  IMAD.MOV.U32 R14, RZ, RZ, R75 ;  /* 0x000000ffff0e7224 */ /* 0x000fe200078e004b */
[----:B------:R-:W-:Y:S01]  /*42d0*/  MOV R12, R13 ;  /* 0x0000000d000c7202 */ /* 0x000fe20000000f00 */
[----:B------:R-:W-:-:S07]  /*42e0*/  IMAD.MOV.U32 R13, RZ, RZ, R67 ;  /* 0x000000ffff0d7224 */ /* 0x000fce00078e0043 */
.L_x_2720:
[----:B------:R-:W-:Y:S05]  /*42f0*/  BSYNC B3 ;  /* 0x0000000000037941 */ /* 0x000fea0003800000 */
.L_x_2719:
[----:B----4-:R0:W-:Y:S02]  /*4300*/  ST.E.128 desc[UR60][R70.64], R12 ;  /* 0x0000000c46007985 */ /* 0x0101e4000c101d3c */
.L_x_2718:
[----:B------:R-:W-:Y:S05]  /*4310*/  BSYNC B2 ;  /* 0x0000000000027941 */ /* 0x000fea0003800000 */
.L_x_2717:
        /* <DEDUP_REMOVED lines=14> */
[C---:B------:R-:W-:Y:S02]  /*4400*/  LOP3.LUT R68, R13.reuse, 0xffff0000, RZ, 0xc0, !PT ;  /* 0xffff00000d447812 */ /* 0x040fe400078ec0ff */
[C---:B------:R-:W-:Y:S01]  /*4410*/  LOP3.LUT R70, R62.reuse, 0xffff0000, RZ, 0xc0, !PT ;  /* 0xffff00003e467812 */ /* 0x040fe200078ec0ff */
[----:B------:R-:W-:Y:S01]  /*4420*/  IMAD.U32 R62, R62, 0x10000, RZ ;  /* 0x000100003e3e7824 */ /* 0x000fe200078e00ff */
[C---:B------:R-:W-:Y:S01]  /*4430*/  LOP3.LUT R69, R64.reuse, 0xffff0000, RZ, 0xc0, !PT ;  /* 0xffff000040457812 */ /* 0x040fe200078ec0ff */
[----:B------:R-:W-:Y:S01]  /*4440*/  IMAD.U32 R64, R64, 0x10000, RZ ;  /* 0x0001000040407824 */ /* 0x000fe200078e00ff */
[----:B------:R-:W-:Y:S01]  /*4450*/  SHF.R.U32.HI R72, RZ, 0x10, R65 ;  /* 0x00000010ff487819 */ /* 0x000fe20000011641 */
[----:B------:R-:W-:Y:S01]  /*4460*/  IMAD.U32 R65, R13, 0x10000, RZ ;  /* 0x000100000d417824 */ /* 0x000fe200078e00ff */
[----:B------:R-:W-:Y:S01]  /*4470*/  SHF.R.U32.HI R63, RZ, 0x10, R63 ;  /* 0x00000010ff3f7819 */ /* 0x000fe2000001163f */
[C---:B------:R-:W-:Y:S01]  /*4480*/  FMUL.FTZ R13, R68.reuse, R70 ;  /* 0x00000046440d7220 */ /* 0x040fe20000410000 */
[----:B------:R-:W-:Y:S01]  /*4490*/  FMUL.FTZ R71, R68, R69 ;  /* 0x0000004544477220 */ /* 0x000fe20000410000 */
[----:B------:R-:W-:-:S02]  /*44a0*/  PRMT R68, R207, 0x5432, R72 ;  /* 0x00005432cf447816 */ /* 0x000fc40000000048 */
        /* <DEDUP_REMOVED lines=8> */
[----:B------:R-:W-:Y:S02]  /*4530*/  IMAD.U32 R70, R14, 0x10000, RZ ;  /* 0x000100000e467824 */ /* 0x000fe400078e00ff */
[----:B------:R-:W-:Y:S01]  /*4540*/  FMUL.FTZ R73, R13, R71 ;  /* 0x000000470d497220 */ /* 0x000fe20000410000 */
[----:B------:R-:W-:Y:S01]  /*4550*/  LOP3.LUT R14, R15, 0xffff0000, RZ, 0xc0, !PT ;  /* 0xffff00000f0e7812 */ /* 0x000fe200078ec0ff */
[-C--:B------:R-:W-:Y:S01]  /*4560*/  FMUL.FTZ R13, R13, R72.reuse ;  /* 0x000000480d0d7220 */ /* 0x080fe20000410000 */
[----:B------:R-:W-:Y:S01]  /*4570*/  LOP3.LUT R12, R12, 0xffff0000, RZ, 0xc0, !PT ;  /* 0xffff00000c0c7812 */ /* 0x000fe200078ec0ff */
        /* <DEDUP_REMOVED lines=14> */
[----:B------:R-:W-:Y:S01]  /*4660*/  F2FP.BF16.F32.PACK_AB R12, R12, R14 ;  /* 0x0000000e0c0c723e */ /* 0x000fe200000010ff */
[----:B------:R-:W-:Y:S02]  /*4670*/  IMAD.MOV.U32 R14, RZ, RZ, R13 ;  /* 0x000000ffff0e7224 */ /* 0x000fe400078e000d */
[----:B------:R-:W-:Y:S02]  /*4680*/  IMAD.MOV.U32 R15, RZ, RZ, R70 ;  /* 0x000000ffff0f7224 */ /* 0x000fe400078e0046 */
[----:B------:R-:W-:-:S07]  /*4690*/  IMAD.MOV.U32 R13, RZ, RZ, R65 ;  /* 0x000000ffff0d7224 */ /* 0x000fce00078e0041 */
.L_x_2724:
[----:B------:R-:W-:Y:S05]  /*46a0*/  BSYNC B3 ;  /* 0x0000000000037941 */ /* 0x000fea0003800000 */
.L_x_2723:
[----:B----4-:R0:W-:Y:S02]  /*46b0*/  ST.E.128 desc[UR60][R66.64], R12 ;  /* 0x0000000c42007985 */ /* 0x0101e4000c101d3c */
.L_x_2722:
[----:B------:R-:W-:Y:S05]  /*46c0*/  BSYNC B2 ;  /* 0x0000000000027941 */ /* 0x000fea0003800000 */
.L_x_2721:
        /* <DEDUP_REMOVED lines=55> */
.L_x_2728:
[----:B------:R-:W-:Y:S05]  /*4a40*/  BSYNC B3 ;  /* 0x0000000000037941 */ /* 0x000fea0003800000 */
.L_x_2727:
[----:B----4-:R0:W-:Y:S02]  /*4a50*/  ST.E.128 desc[UR60][R62.64], R12 ;  /* 0x0000000c3e007985 */ /* 0x0101e4000c101d3c */
.L_x_2726:
[----:B------:R-:W-:Y:S05]  /*4a60*/  BSYNC B2 ;  /* 0x0000000000027941 */ /* 0x000fea0003800000 */
.L_x_2725:
        /* <DEDUP_REMOVED lines=10> */
[----:B------:R-:W-:Y:S01]  /*4b10*/  SHF.R.U64 R54, R54, 0x10, R55 ;  /* 0x0000001036367819 */ /* 0x000fe20000001237 */
[----:B------:R-:W-:Y:S01]  /*4b20*/  IMAD.U32 R56, R14, 0x10000, RZ ;  /* 0x000100000e387824 */ /* 0x000fe200078e00ff */
[----:B------:R-:W-:Y:S01]  /*4b30*/  PRMT R11, R158, 0x5410, R11 ;  /* 0x000054109e0b7816 */ /* 0x000fe2000000000b */
[----:B------:R-:W-:Y:S01]  /*4b40*/  IMAD.U32 R61, R12, 0x10000, RZ ;  /* 0x000100000c3d7824 */ /* 0x000fe200078e00ff */
[----:B------:R-:W-:Y:S02]  /*4b50*/  PRMT R54, R157, 0x5410, R54 ;  /* 0x000054109d367816 */ /* 0x000fe40000000036 */
[----:B------:R-:W-:Y:S02]  /*4b60*/  SHF.R.U32.HI R60, RZ, 0x10, R55 ;  /* 0x00000010ff3c7819 */ /* 0x000fe40000011637 */
[----:B------:R-:W-:-:S02]  /*4b70*/  SHF.R.U32.HI R57, RZ, 0x10, R57 ;  /* 0x00000010ff397819 */ /* 0x000fc40000011639 */
[----:B------:R-:W-:Y:S02]  /*4b80*/  LOP3.LUT R13, R13, 0xffff0000, RZ, 0xc0, !PT ;  /* 0xffff00000d0d7812 */ /* 0x000fe400078ec0ff */
[C---:B------:R-:W-:Y:S01]  /*4b90*/  LOP3.LUT R64, R11.reuse, 0xffff0000, RZ, 0xc0, !PT ;  /* 0xffff00000b407812 */ /* 0x040fe200078ec0ff */
[----:B------:R-:W-:Y:S01]  /*4ba0*/  IMAD.U32 R11, R11, 0x10000, RZ ;  /* 0x000100000b0b7824 */ /* 0x000fe200078e00ff */
[C---:B------:R-:W-:Y:S01]  /*4bb0*/  LOP3.LUT R66, R54.reuse, 0xffff0000, RZ, 0xc0, !PT ;  /* 0xffff000036427812 */ /* 0x040fe200078ec0ff */
[----:B------:R-:W-:Y:S01]  /*4bc0*/  IMAD.U32 R54, R54, 0x10000, RZ ;  /* 0x0001000036367824 */ /* 0x000fe200078e00ff */
[----:B------:R-:W-:Y:S01]  /*4bd0*/  PRMT R60, R157, 0x5432, R60 ;  /* 0x000054329d3c7816 */ /* 0x000fe2000000003c */
[C---:B------:R-:W-:Y:S01]  /*4be0*/  FMUL.FTZ R62, R13.reuse, R64 ;  /* 0x000000400d3e7220 */ /* 0x040fe20000410000 */
[----:B------:R-:W-:Y:S01]  /*4bf0*/  PRMT R57, R158, 0x5432, R57 ;  /* 0x000054329e397816 */ /* 0x000fe20000000039 */
[----:B------:R-:W-:Y:S01]  /*4c00*/  FMUL.FTZ R13, R13, R66 ;  /* 0x000000420d0d7220 */ /* 0x000fe20000410000 */
[----:B------:R-:W-:Y:S01]  /*4c10*/  LOP3.LUT R14, R14, 0xffff0000, RZ, 0xc0, !PT ;  /* 0xffff00000e0e7812 */ /* 0x000fe200078ec0ff */
[----:B------:R-:W-:-:S02]  /*4c20*/  IMAD.U32 R65, R60, 0x10000, RZ ;  /* 0x000100003c417824 */ /* 0x000fc400078e00ff */
[----:B------:R-:W-:Y:S01]  /*4c30*/  FFMA.FTZ R62, R67, R66, -R62 ;  /* 0x00000042433e7223 */ /* 0x000fe2000001083e */
[----:B------:R-:W-:Y:S02]  /*4c40*/  IMAD.U32 R63, R57, 0x10000, RZ ;  /* 0x00010000393f7824 */ /* 0x000fe400078e00ff */
[----:B------:R-:W-:Y:S01]  /*4c50*/  FFMA.FTZ R13, R67, R64, R13 ;  /* 0x00000040430d7223 */ /* 0x000fe2000001000d */
[C---:B------:R-:W-:Y:S01]  /*4c60*/  FMUL.FTZ R67, R14.reuse, R65 ;  /* 0x000000410e437220 */ /* 0x040fe20000410000 */
[C---:B------:R-:W-:Y:S01]  /*4c70*/  LOP3.LUT R55, R15.reuse, 0xffff0000, RZ, 0xc0, !PT ;  /* 0xffff00000f377812 */ /* 0x040fe200078ec0ff */
[----:B------:R-:W-:Y:S01]  /*4c80*/  FMUL.FTZ R69, R14, R63 ;  /* 0x0000003f0e457220 */ /* 0x000fe20000410000 */
[----:B------:R-:W-:Y:S01]  /*4c90*/  LOP3.LUT R12, R12, 0xffff0000, RZ, 0xc0, !PT ;  /* 0xffff00000c0c7812 */ /* 0x000fe200078ec0ff */
[----:B------:R-:W-:Y:S01]  /*4ca0*/  IMAD.U32 R15, R15, 0x10000, RZ ;  /* 0x000100000f0f7824 */ /* 0x000fe200078e00ff */
[----:B------:R-:W-:Y:S01]  /*4cb0*/  LOP3.LUT R14, R57, 0xffff0000, RZ, 0xc0, !PT ;  /* 0xffff0000390e7812 */ /* 0x000fe200078ec0ff */
[----:B------:R-:W-:Y:S01]  /*4cc0*/  FFMA.FTZ R69, R56, R65, -R69 ;  /* 0x0000004138457223 */ /* 0x000fe20000010845 */
[----:B------:R-:W-:Y:S01]  /*4cd0*/  LOP3.LUT R60, R60, 0xffff0000, RZ, 0xc0, !PT ;  /* 0xffff00003c3c7812 */ /* 0x000fe200078ec0ff */
[C---:B------:R-:W-:Y:S01]  /*4ce0*/  FMUL.FTZ R64, R12.reuse, R11 ;  /* 0x0000000b0c407220 */ /* 0x040fe20000410000 */
[----:B------:R-:W-:Y:S01]  /*4cf0*/  FMUL.FTZ R12, R12, R54 ;  /* 0x000000360c0c7220 */ /* 0x000fe20000410000 */
[C---:B------:R-:W-:Y:S01]  /*4d00*/  FMUL.FTZ R66, R55.reuse, R14 ;  /* 0x0000000e37427220 */ /* 0x040fe20000410000 */
[----:B------:R-:W-:Y:S01]  /*4d10*/  FFMA.FTZ R56, R56, R63, R67 ;  /* 0x0000003f38387223 */ /* 0x000fe20000010043 */
        /* <DEDUP_REMOVED lines=8> */
[----:B------:R-:W-:-:S07]  /*4da0*/  F2FP.BF16.F32.PACK_AB R12, R11, R64 ;  /* 0x000000400b0c723e */ /* 0x000fce00000010ff */
.L_x_2730:
[----:B------:R-:W-:Y:S05]  /*4db0*/  BSYNC B2 ;  /* 0x0000000000027941 */ /* 0x000fea0003800000 */
.L_x_2729:
[----:B----4-:R0:W-:Y:S02]  /*4dc0*/  ST.E.128 desc[UR60][R58.64], R12 ;  /* 0x0000000c3a007985 */ /* 0x0101e4000c101d3c */
.L_x_2708:
[----:B------:R-:W-:Y:S05]  /*4dd0*/  BSYNC B1 ;  /* 0x0000000000017941 */ /* 0x000fea0003800000 */
.L_x_2707:
[----:B------:R-:W-:-:S03]  /*4de0*/  UMOV UR4, 0xffffffff ;  /* 0xffffffff00047882 */ /* 0x000fc60000000000 */
[----:B------:R-:W-:Y:S05]  /*4df0*/  BRA.DIV UR4, `(.L_x_2731) ;  /* 0x000001e204687947 */ /* 0x000fea000b800000 */
[----:B-1----:R-:W1:Y:S04]  /*4e00*/  SHFL.IDX PT, R116, R116, 0x1, 0x1c1f ;  /* 0x003c1f0074747f89 */ /* 0x002e6800000e0000 */
[----:B------:R-:W0:Y:S02]  /*4e10*/  SHFL.IDX PT, R117, R117, 0x1, 0x1c1f ;  /* 0x003c1f0075757f89 */ /* 0x000e2400000e0000 */
.L_x_3054:
        /* <DEDUP_REMOVED lines=11> */
[--C-:B------:R-:W-:Y:S01]  /*4ed0*/  SHF.R.U64 R58, R50, 0x10, R51.reuse ;  /* 0x00000010323a7819 */ /* 0x100fe20000001233 */
[C---:B----4-:R-:W-:Y:S01]  /*4ee0*/  IMAD.U32 R50, R14.reuse, 0x10000, RZ ;  /* 0x000100000e327824 */ /* 0x050fe200078e00ff */
[----:B------:R-:W-:Y:S02]  /*4ef0*/  SHF.R.U32.HI R56, RZ, 0x10, R51 ;  /* 0x00000010ff387819 */ /* 0x000fe40000011633 */
[----:B------:R-:W-:Y:S02]  /*4f00*/  SHF.R.U32.HI R57, RZ, 0x10, R53 ;  /* 0x00000010ff397819 */ /* 0x000fe40000011635 */
[----:B------:R-:W-:Y:S01]  /*4f10*/  LOP3.LUT R51, R14, 0xffff0000, RZ, 0xc0, !PT ;  /* 0xffff00000e337812 */ /* 0x000fe200078ec0ff */
[C---:B------:R-:W-:Y:S01]  /*4f20*/  IMAD.U32 R14, R15.reuse, 0x10000, RZ ;  /* 0x000100000f0e7824 */ /* 0x040fe200078e00ff */
[----:B---3--:R-:W-:-:S02]  /*4f30*/  LOP3.LUT R11, R15, 0xffff0000, RZ, 0xc0, !PT ;  /* 0xffff00000f0b7812 */ /* 0x008fc400078ec0ff */
[C---:B------:R-:W-:Y:S02]  /*4f40*/  PRMT R53, R156.reuse, 0x5410, R59 ;  /* 0x000054109c357816 */ /* 0x040fe4000000003b */
[C---:B------:R-:W-:Y:S02]  /*4f50*/  PRMT R15, R155.reuse, 0x5410, R58 ;  /* 0x000054109b0f7816 */ /* 0x040fe4000000003a */
[----:B------:R-:W-:Y:S02]  /*4f60*/  PRMT R155, R155, 0x5432, R56 ;  /* 0x000054329b9b7816 */ /* 0x000fe40000000038 */
[----:B------:R-:W-:Y:S02]  /*4f70*/  LOP3.LUT R56, R13, 0xffff0000, RZ, 0xc0, !PT ;  /* 0xffff00000d387812 */ /* 0x000fe400078ec0ff */
[----:B------:R-:W-:Y:S01]  /*4f80*/  LOP3.LUT R60, R53, 0xffff0000, RZ, 0xc0, !PT ;  /* 0xffff0000353c7812 */ /* 0x000fe200078ec0ff */
[----:B------:R-:W-:Y:S01]  /*4f90*/  IMAD.U32 R59, R155, 0x10000, RZ ;  /* 0x000100009b3b7824 */ /* 0x000fe200078e00ff */
[C---:B------:R-:W-:Y:S01]  /*4fa0*/  LOP3.LUT R58, R15.reuse, 0xffff0000, RZ, 0xc0, !PT ;  /* 0xffff00000f3a7812 */ /* 0x040fe200078ec0ff */
[----:B------:R-:W-:Y:S01]  /*4fb0*/  IMAD.U32 R15, R15, 0x10000, RZ ;  /* 0x000100000f0f7824 */ /* 0x000fe200078e00ff */
[----:B------:R-:W-:Y:S01]  /*4fc0*/  PRMT R156, R156, 0x5432, R57 ;  /* 0x000054329c9c7816 */ /* 0x000fe20000000039 */
[----:B------:R-:W-:-:S02]  /*4fd0*/  IMAD.U32 R57, R13, 0x10000, RZ ;  /* 0x000100000d397824 */ /* 0x000fc400078e00ff */
[C---:B------:R-:W-:Y:S01]  /*4fe0*/  FMUL.FTZ R62, R56.reuse, R60 ;  /* 0x0000003c383e7220 */ /* 0x040fe20000410000 */
[-C--:B------:R-:W-:Y:S01]  /*4ff0*/  FMUL.FTZ R61, R56, R58.reuse ;  /* 0x0000003a383d7220 */ /* 0x080fe20000410000 */
[C---:B------:R-:W-:Y:S01]  /*5000*/  IMAD.U32 R13, R12.reuse, 0x10000, RZ ;  /* 0x000100000c0d7824 */ /* 0x040fe200078e00ff */
[----:B------:R-:W-:Y:S01]  /*5010*/  LOP3.LUT R56, R12, 0xffff0000, RZ, 0xc0, !PT ;  /* 0xffff00000c387812 */ /* 0x000fe200078ec0ff */
[C---:B------:R-:W-:Y:S02]  /*5020*/  IMAD.U32 R52, R156.reuse, 0x10000, RZ ;  /* 0x000100009c347824 */ /* 0x040fe400078e00ff */
[C---:B------:R-:W-:Y:S01]  /*5030*/  FFMA.FTZ R12, R57.reuse, R58, -R62 ;  /* 0x0000003a390c7223 */ /* 0x040fe2000001083e */
[----:B------:R-:W-:Y:S01]  /*5040*/  FFMA.FTZ R57, R57, R60, R61 ;  /* 0x0000003c39397223 */ /* 0x000fe2000001003d */
[C---:B------:R-:W-:Y:S01]  /*5050*/  FMUL.FTZ R61, R51.reuse, R59 ;  /* 0x0000003b333d7220 */ /* 0x040fe20000410000 */
[----:B------:R-:W-:Y:S01]  /*5060*/  FMUL.FTZ R63, R51, R52 ;  /* 0x00000034333f7220 */ /* 0x000fe20000410000 */
[----:B------:R-:W-:-:S02]  /*5070*/  LOP3.LUT R156, R156, 0xffff0000, RZ, 0xc0, !PT ;  /* 0xffff00009c9c7812 */ /* 0x000fc400078ec0ff */
[----:B------:R-:W-:Y:S01]  /*5080*/  SHF.L.U32 R53, R53, 0x10, RZ ;  /* 0x0000001035357819 */ /* 0x000fe200000006ff */
[C---:B------:R-:W-:Y:S01]  /*5090*/  FFMA.FTZ R51, R50.reuse, R59, -R63 ;  /* 0x0000003b32337223 */ /* 0x040fe2000001083f */
[----:B------:R-:W-:Y:S01]  /*50a0*/  LOP3.LUT R155, R155, 0xffff0000, RZ, 0xc0, !PT ;  /* 0xffff00009b9b7812 */ /* 0x000fe200078ec0ff */
[----:B------:R-:W-:Y:S01]  /*50b0*/  FFMA.FTZ R52, R50, R52, R61 ;  /* 0x0000003432347223 */ /* 0x000fe2000001003d */
[CC--:B------:R-:W-:Y:S01]  /*50c0*/  FMUL.FTZ R59, R11.reuse, R156.reuse ;  /* 0x0000009c0b3b7220 */ /* 0x0c0fe20000410000 */
[C---:B------:R-:W-:Y:S01]  /*50d0*/  FMUL.FTZ R50, R56.reuse, R53 ;  /* 0x0000003538327220 */ /* 0x040fe20000410000 */
[----:B------:R-:W-:Y:S01]  /*50e0*/  FMUL.FTZ R56, R56, R15 ;  /* 0x0000000f38387220 */ /* 0x000fe20000410000 */
[-C--:B------:R-:W-:Y:S01]  /*50f0*/  FMUL.FTZ R11, R11, R155.reuse ;  /* 0x0000009b0b0b7220 */ /* 0x080fe20000410000 */
[C---:B------:R-:W-:Y:S01]  /*5100*/  FFMA.FTZ R59, R14.reuse, R155, -R59 ;  /* 0x0000009b0e3b7223 */ /* 0x040fe2000001083b */
[C---:B------:R-:W-:Y:S01]  /*5110*/  FFMA.FTZ R50, R13.reuse, R15, -R50 ;  /* 0x0000000f0d327223 */ /* 0x040fe20000010832 */
[----:B------:R-:W-:Y:S01]  /*5120*/  FFMA.FTZ R13, R13, R53, R56 ;  /* 0x000000350d0d7223 */ /* 0x000fe20000010038 */
[----:B------:R-:W-:Y:S01]  /*5130*/  FFMA.FTZ R14, R14, R156, R11 ;  /* 0x0000009c0e0e7223 */ /* 0x000fe2000001000b */
[----:B------:R-:W-:-:S03]  /*5140*/  F2FP.BF16.F32.PACK_AB R57, R57, R12 ;  /* 0x0000000c3939723e */ /* 0x000fc600000010ff */
[----:B------:R-:W-:Y:S02]  /*5150*/  F2FP.BF16.F32.PACK_AB R12, R13, R50 ;  /* 0x000000320d0c723e */ /* 0x000fe400000010ff */
[----:B------:R-:W-:Y:S01]  /*5160*/  F2FP.BF16.F32.PACK_AB R15, R14, R59 ;  /* 0x0000003b0e0f723e */ /* 0x000fe200000010ff */
[----:B------:R-:W-:Y:S01]  /*5170*/  IMAD.MOV.U32 R13, RZ, RZ, R57 ;  /* 0x000000ffff0d7224 */ /* 0x000fe200078e0039 */
[----:B------:R-:W-:-:S07]  /*5180*/  F2FP.BF16.F32.PACK_AB R14, R52, R51 ;  /* 0x00000033340e723e */ /* 0x000fce00000010ff */
.L_x_2736:
[----:B------:R-:W-:Y:S05]  /*5190*/  BSYNC B2 ;  /* 0x0000000000027941 */ /* 0x000fea0003800000 */
.L_x_2735:
[----:B----4-:R0:W-:Y:S02]  /*51a0*/  ST.E.128 desc[UR60][R54.64], R12 ;  /* 0x0000000c36007985 */ /* 0x0101e4000c101d3c */
.L_x_2734:
[----:B------:R-:W-:Y:S05]  /*51b0*/  BSYNC B1 ;  /* 0x0000000000017941 */ /* 0x000fea0003800000 */
.L_x_2733:
        /* <DEDUP_REMOVED lines=55> */
.L_x_2740:
[----:B------:R-:W-:Y:S05]  /*5530*/  BSYNC B2 ;  /* 0x0000000000027941 */ /* 0x000fea0003800000 */
.L_x_2739:
[----:B----4-:R0:W-:Y:S02]  /*5540*/  ST.E.128 desc[UR60][R50.64], R12 ;  /* 0x0000000c32007985 */ /* 0x0101e4000c101d3c */
.L_x_2738:
[----:B------:R-:W-:Y:S05]  /*5550*/  BSYNC B1 ;  /* 0x0000000000017941 */ /* 0x000fea0003800000 */
.L_x_2737:
        /* <DEDUP_REMOVED lines=13> */
[C---:B----4-:R-:W-:Y:S01]  /*5630*/  IMAD.U32 R42, R14.reuse, 0x10000, RZ ;  /* 0x000100000e2a7824 */ /* 0x050fe200078e00ff */
[----:B------:R-:W-:Y:S02]  /*5640*/  SHF.R.U32.HI R11, RZ, 0x10, R43 ;  /* 0x00000010ff0b7819 */ /* 0x000fe4000001162b */
[----:B------:R-:W-:Y:S02]  /*5650*/  SHF.R.U32.HI R48, RZ, 0x10, R45 ;  /* 0x00000010ff307819 */ /* 0x000fe4000001162d */
[----:B------:R-:W-:Y:S02]  /*5660*/  PRMT R50, R147, 0x5410, R50 ;  /* 0x0000541093327816 */ /* 0x000fe40000000032 */
[----:B------:R-:W-:Y:S01]  /*5670*/  LOP3.LUT R43, R14, 0xffff0000, RZ, 0xc0, !PT ;  /* 0xffff00000e2b7812 */ /* 0x000fe200078ec0ff */
[----:B------:R-:W-:Y:S01]  /*5680*/  IMAD.U32 R14, R15, 0x10000, RZ ;  /* 0x000100000f0e7824 */ /* 0x000fe200078e00ff */
[----:B------:R-:W-:-:S02]  /*5690*/  PRMT R45, R146, 0x5410, R49 ;  /* 0x00005410922d7816 */ /* 0x000fc40000000031 */
[----:B------:R-:W-:Y:S01]  /*56a0*/  LOP3.LUT R44, R15, 0xffff0000, RZ, 0xc0, !PT ;  /* 0xffff00000f2c7812 */ /* 0x000fe200078ec0ff */
[----:B------:R-:W-:Y:S01]  /*56b0*/  IMAD.U32 R15, R13, 0x10000, RZ ;  /* 0x000100000d0f7824 */ /* 0x000fe200078e00ff */
        /* <DEDUP_REMOVED lines=12> */
[----:B------:R-:W-:Y:S01]  /*5780*/  FFMA.FTZ R54, R15, R48, -R54 ;  /* 0x000000300f367223 */ /* 0x000fe20000010836 */
[----:B------:R-:W-:Y:S01]  /*5790*/  FMUL.FTZ R43, R43, R49 ;  /* 0x000000312b2b7220 */ /* 0x000fe20000410000 */
[----:B------:R-:W-:Y:S01]  /*57a0*/  LOP3.LUT R12, R12, 0xffff0000, RZ, 0xc0, !PT ;  /* 0xffff00000c0c7812 */ /* 0x000fe200078ec0ff */
[----:B------:R-:W-:Y:S01]  /*57b0*/  FFMA.FTZ R53, R15, R52, R13 ;  /* 0x000000340f357223 */ /* 0x000fe2000001000d */
[----:B------:R-:W-:Y:S01]  /*57c0*/  LOP3.LUT R13, R146, 0xffff0000, RZ, 0xc0, !PT ;  /* 0xffff0000920d7812 */ /* 0x000fe200078ec0ff */
[----:B------:R-:W-:Y:S01]  /*57d0*/  FFMA.FTZ R48, R42, R51, R43 ;  /* 0x000000332a307223 */ /* 0x000fe2000001002b */
[----:B------:R-:W-:Y:S01]  /*57e0*/  FMUL.FTZ R43, R44, R147 ;  /* 0x000000932c2b7220 */ /* 0x000fe20000410000 */
[----:B------:R-:W-:-:S02]  /*57f0*/  IMAD.U32 R50, R50, 0x10000, RZ ;  /* 0x0001000032327824 */ /* 0x000fc400078e00ff */
[----:B------:R-:W-:Y:S01]  /*5800*/  FFMA.FTZ R55, R42, R49, -R55 ;  /* 0x000000312a377223 */ /* 0x000fe20000010837 */
[----:B------:R-:W-:Y:S02]  /*5810*/  IMAD.U32 R45, R45, 0x10000, RZ ;  /* 0x000100002d2d7824 */ /* 0x000fe400078e00ff */
[-C--:B------:R-:W-:Y:S01]  /*5820*/  FMUL.FTZ R44, R44, R13.reuse ;  /* 0x0000000d2c2c7220 */ /* 0x080fe20000410000 */
[----:B------:R-:W-:Y:S01]  /*5830*/  FMUL.FTZ R42, R12, R50 ;  /* 0x000000320c2a7220 */ /* 0x000fe20000410000 */
[----:B------:R-:W-:Y:S01]  /*5840*/  FFMA.FTZ R43, R14, R13, -R43 ;  /* 0x0000000d0e2b7223 */ /* 0x000fe2000001082b */
[----:B------:R-:W-:Y:S01]  /*5850*/  FMUL.FTZ R15, R12, R45 ;  /* 0x0000002d0c0f7220 */ /* 0x000fe20000410000 */
[----:B------:R-:W-:Y:S01]  /*5860*/  FFMA.FTZ R44, R14, R147, R44 ;  /* 0x000000930e2c7223 */ /* 0x000fe2000001002c */
[----:B------:R-:W-:Y:S01]  /*5870*/  FFMA.FTZ R42, R11, R45, -R42 ;  /* 0x0000002d0b2a7223 */ /* 0x000fe2000001082a */
[----:B------:R-:W-:Y:S01]  /*5880*/  F2FP.BF16.F32.PACK_AB R13, R53, R54 ;  /* 0x00000036350d723e */ /* 0x000fe200000010ff */
[----:B------:R-:W-:Y:S01]  /*5890*/  FFMA.FTZ R15, R11, R50, R15 ;  /* 0x000000320b0f7223 */ /* 0x000fe2000001000f */
[----:B------:R-:W-:-:S02]  /*58a0*/  F2FP.BF16.F32.PACK_AB R14, R48, R55 ;  /* 0x00000037300e723e */ /* 0x000fc400000010ff */
[----:B------:R-:W-:Y:S02]  /*58b0*/  F2FP.BF16.F32.PACK_AB R43, R44, R43 ;  /* 0x0000002b2c2b723e */ /* 0x000fe400000010ff */
[----:B------:R-:W-:-:S03]  /*58c0*/  F2FP.BF16.F32.PACK_AB R12, R15, R42 ;  /* 0x0000002a0f0c723e */ /* 0x000fc600000010ff */
[----:B------:R-:W-:-:S07]  /*58d0*/  IMAD.MOV.U32 R15, RZ, RZ, R43 ;  /* 0x000000ffff0f7224 */ /* 0x000fce00078e002b */
.L_x_2744:
[----:B------:R-:W-:Y:S05]  /*58e0*/  BSYNC B2 ;  /* 0x0000000000027941 */ /* 0x000fea0003800000 */
.L_x_2743:
[----:B----4-:R0:W-:Y:S02]  /*58f0*/  ST.E.128 desc[UR60][R46.64], R12 ;  /* 0x0000000c2e007985 */ /* 0x0101e4000c101d3c */
.L_x_2742:
[----:B------:R-:W-:Y:S05]  /*5900*/  BSYNC B1 ;  /* 0x0000000000017941 */ /* 0x000fea0003800000 */
.L_x_2741:
        /* <DEDUP_REMOVED lines=55> */
.L_x_2748:
[----:B------:R-:W-:Y:S05]  /*5c80*/  BSYNC B2 ;  /* 0x0000000000027941 */ /* 0x000fea0003800000 */
.L_x_2747:
[----:B----4-:R0:W-:Y:S02]  /*5c90*/  ST.E.128 desc[UR60][R42.64], R12 ;  /* 0x0000000c2a007985 */ /* 0x0101e4000c101d3c */
.L_x_2746:
[----:B------:R-:W-:Y:S05]  /*5ca0*/  BSYNC B1 ;  /* 0x0000000000017941 */ /* 0x000fea0003800000 */
.L_x_2745:
        /* <DEDUP_REMOVED lines=21> */
[----:B------:R-:W-:Y:S01]  /*5e00*/  LOP3.LUT R13, R13, 0xffff0000, RZ, 0xc0, !PT ;  /* 0xffff00000d0d7812 */ /* 0x000fe200078ec0ff */
[----:B------:R-:W-:Y:S01]  /*5e10*/  IMAD.U32 R40, R121, 0x10000, RZ ;  /* 0x0001000079287824 */ /* 0x000fe200078e00ff */
[----:B------:R-:W-:Y:S01]  /*5e20*/  LOP3.LUT R42, R41, 0xffff0000, RZ, 0xc0, !PT ;  /* 0xffff0000292a7812 */ /* 0x000fe200078ec0ff */
[----:B------:R-:W-:Y:S01]  /*5e30*/  IMAD.U32 R43, R131, 0x10000, RZ ;  /* 0x00010000832b7824 */ /* 0x000fe200078e00ff */
[----:B------:R-:W-:Y:S01]  /*5e40*/  LOP3.LUT R37, R36, 0xffff0000, RZ, 0xc0, !PT ;  /* 0xffff000024257812 */ /* 0x000fe200078ec0ff */
[C---:B------:R-:W-:Y:S01]  /*5e50*/  FMUL.FTZ R46, R34.reuse, R40 ;  /* 0x00000028222e7220 */ /* 0x040fe20000410000 */
[----:B------:R-:W-:Y:S01]  /*5e60*/  LOP3.LUT R35, R15, 0xffff0000, RZ, 0xc0, !PT ;  /* 0xffff00000f237812 */ /* 0x000fe200078ec0ff */
[CC--:B------:R-:W-:Y:S01]  /*5e70*/  FMUL.FTZ R45, R13.reuse, R42.reuse ;  /* 0x0000002a0d2d7220 */ /* 0x0c0fe20000410000 */
[----:B------:R-:W-:Y:S01]  /*5e80*/  FMUL.FTZ R44, R34, R43 ;  /* 0x0000002b222c7220 */ /* 0x000fe20000410000 */
[-C--:B------:R-:W-:Y:S01]  /*5e90*/  FMUL.FTZ R13, R13, R37.reuse ;  /* 0x000000250d0d7220 */ /* 0x080fe20000410000 */
[----:B------:R-:W-:Y:S01]  /*5ea0*/  LOP3.LUT R12, R12, 0xffff0000, RZ, 0xc0, !PT ;  /* 0xffff00000c0c7812 */ /* 0x000fe200078ec0ff */
[C---:B------:R-:W-:Y:S01]  /*5eb0*/  FFMA.FTZ R45, R14.reuse, R37, -R45 ;  /* 0x000000250e2d7223 */ /* 0x040fe2000001082d */
[----:B------:R-:W-:Y:S01]  /*5ec0*/  LOP3.LUT R34, R131, 0xffff0000, RZ, 0xc0, !PT ;  /* 0xffff000083227812 */ /* 0x000fe200078ec0ff */
[----:B------:R-:W-:Y:S01]  /*5ed0*/  FFMA.FTZ R42, R14, R42, R13 ;  /* 0x0000002a0e2a7223 */ /* 0x000fe2000001000d */
[----:B------:R-:W-:Y:S01]  /*5ee0*/  LOP3.LUT R14, R121, 0xffff0000, RZ, 0xc0, !PT ;  /* 0xffff0000790e7812 */ /* 0x000fe200078ec0ff */
[----:B------:R-:W-:-:S02]  /*5ef0*/  IMAD.U32 R41, R41, 0x10000, RZ ;  /* 0x0001000029297824 */ /* 0x000fc400078e00ff */
[C---:B------:R-:W-:Y:S01]  /*5f00*/  FFMA.FTZ R44, R29.reuse, R40, -R44 ;  /* 0x000000281d2c7223 */ /* 0x040fe2000001082c */
[----:B------:R-:W-:Y:S02]  /*5f10*/  IMAD.U32 R36, R36, 0x10000, RZ ;  /* 0x0001000024247824 */ /* 0x000fe400078e00ff */
[----:B------:R-:W-:Y:S01]  /*5f20*/  FFMA.FTZ R29, R29, R43, R46 ;  /* 0x0000002b1d1d7223 */ /* 0x000fe2000001002e */
[----:B------:R-:W-:Y:S01]  /*5f30*/  SHF.L.U32 R15, R15, 0x10, RZ ;  /* 0x000000100f0f7819 */ /* 0x000fe200000006ff */
[C---:B------:R-:W-:Y:S01]  /*5f40*/  FMUL.FTZ R46, R35.reuse, R34 ;  /* 0x00000022232e7220 */ /* 0x040fe20000410000 */
[CC--:B------:R-:W-:Y:S01]  /*5f50*/  FMUL.FTZ R40, R12.reuse, R41.reuse ;  /* 0x000000290c287220 */ /* 0x0c0fe20000410000 */
        /* <DEDUP_REMOVED lines=10> */
.L_x_2752:
[----:B------:R-:W-:Y:S05]  /*6000*/  BSYNC B2 ;  /* 0x0000000000027941 */ /* 0x000fea0003800000 */
.L_x_2751:
[----:B----4-:R0:W-:Y:S02]  /*6010*/  ST.E.128 desc[UR60][R38.64], R12 ;  /* 0x0000000c26007985 */ /* 0x0101e4000c101d3c */
.L_x_2750:
[----:B------:R-:W-:Y:S05]  /*6020*/  BSYNC B1 ;  /* 0x0000000000017941 */ /* 0x000fea0003800000 */
.L_x_2749:
        /* <DEDUP_REMOVED lines=54> */
.L_x_2754:
[----:B------:R-:W-:Y:S05]  /*6390*/  BSYNC B1 ;  /* 0x0000000000017941 */ /* 0x000fea0003800000 */
.L_x_2753:
[----:B----4-:R0:W-:Y:S01]  /*63a0*/  ST.E.128 desc[UR60][R34.64], R12 ;  /* 0x0000000c22007985 */ /* 0x0101e2000c101d3c */
[----:B------:R-:W-:Y:S05]  /*63b0*/  BRA `(.L_x_2732) ;  /* 0x0000004000ac7947 */ /* 0x000fea0003800000 */
.L_x_2698:
        /* <DEDUP_REMOVED lines=47> */
.L_x_2756:
[----:B------:R-:W-:Y:S05]  /*66b0*/  BSYNC B1 ;  /* 0x0000000000017941 */ /* 0x000fea0003800000 */
.L_x_2755:
        /* <DEDUP_REMOVED lines=47> */
.L_x_2758:
[----:B------:R-:W-:Y:S05]  /*69b0*/  BSYNC B1 ;  /* 0x0000000000017941 */ /* 0x000fea0003800000 */
.L_x_2757:
[----:B------:R-:W2:Y:S01]  /*69c0*/  LDL R11, [R1+0x30] ;  /* 0x00003000010b7983 */ /* 0x000ea20000100800 */
[----:B0-----:R-:W-:Y:S01]  /*69d0*/  IMAD.MOV.U32 R12, RZ, RZ, R29 ;  /* 0x000000ffff0c7224 */ /* 0x001fe200078e001d */
        /* <DEDUP_REMOVED lines=8> */
[----:B------:R-:W-:Y:S02]  /*6a60*/  IMAD.MOV.U32 R12, RZ, RZ, R39 ;  /* 0x000000ffff0c7224 */ /* 0x000fe400078e0027 */
[----:B------:R-:W-:-:S05]  /*6a70*/  IMAD.MOV.U32 R14, RZ, RZ, R37 ;  /* 0x000000ffff0e7224 */ /* 0x000fca00078e0025 */
[----:B------:R-:W-:Y:S01]  /*6a80*/  PRMT R155, R14, 0x5410, R13 ;  /* 0x000054100e9b7816 */ /* 0x000fe2000000000d */
[----:B------:R-:W-:Y:S02]  /*6a90*/  IMAD.MOV.U32 R14, RZ, RZ, R41 ;  /* 0x000000ffff0e7224 */ /* 0x000fe400078e0029 */
[----:B------:R-:W-:-:S05]  /*6aa0*/  IMAD.MOV.U32 R13, RZ, RZ, R40 ;  /* 0x000000ffff0d7224 */ /* 0x000fca00078e0028 */
[----:B------:R-:W-:Y:S02]  /*6ab0*/  PRMT R210, R210, 0x5410, R13 ;  /* 0x00005410d2d27816 */ /* 0x000fe4000000000d */
[----:B------:R-:W-:-:S04]  /*6ac0*/  MOV R13, R44 ;  /* 0x0000002c000d7202 */ /* 0x000fc80000000f00 */
        /* <DEDUP_REMOVED lines=10> */
[----:B------:R-:W-:-:S04]  /*6b70*/  UISETP.NE.AND UP0, UPT, UR4, 0x3, UPT ;  /* 0x000000030400788c */ /* 0x000fc8000bf05270 */
[----:B------:R-:W-:Y:S01]  /*6b80*/  PRMT R157, R12, 0x5410, R11 ;  /* 0x000054100c9d7816 */ /* 0x000fe2000000000b */
[----:B------:R-:W-:Y:S01]  /*6b90*/  IMAD.MOV.U32 R11, RZ, RZ, R42 ;  /* 0x000000ffff0b7224 */ /* 0x000fe200078e002a */
[----:B------:R-:W-:Y:S01]  /*6ba0*/  PLOP3.LUT P0, PT, PT, PT, UP0, 0x80, 0x0 ;  /* 0x000000000000781c */ /* 0x000fe20003f0f008 */
[----:B------:R-:W-:-:S05]  /*6bb0*/  IMAD.MOV.U32 R12, RZ, RZ, R43 ;  /* 0x000000ffff0c7224 */ /* 0x000fca00078e002b */
[----:B------:R-:W-:Y:S01]  /*6bc0*/  PRMT R209, R11, 0x5410, R12 ;  /* 0x000054100bd17816 */ /* 0x000fe2000000000c */
[----:B------:R-:W-:Y:S02]  /*6bd0*/  IMAD.MOV.U32 R12, RZ, RZ, R47 ;  /* 0x000000ffff0c7224 */ /* 0x000fe400078e002f */
[----:B------:R-:W-:-:S03]  /*6be0*/  IMAD.MOV.U32 R11, RZ, RZ, R46 ;  /* 0x000000ffff0b7224 */ /* 0x000fc600078e002e */
[----:B------:R0:W-:Y:S02]  /*6bf0*/  STL.S16 [R1+0x38], R12 ;  /* 0x0000380c01007387 */ /* 0x0001e40000100600 */
[----:B------:R-:W-:Y:S01]  /*6c00*/  PRMT R225, R11, 0x7610, R225 ;  /* 0x000076100be17816 */ /* 0x000fe200000000e1 */
[----:B------:R-:W-:Y:S01]  /*6c10*/  IMAD.MOV.U32 R11, RZ, RZ, R49 ;  /* 0x000000ffff0b7224 */ /* 0x000fe200078e0031 */
[----:B------:R1:W-:Y:S04]  /*6c20*/  STL.S16 [R1+0x3a], R14 ;  /* 0x00003a0e01007387 */ /* 0x0003e80000100600 */
[----:B------:R-:W-:Y:S01]  /*6c30*/  PRMT R159, R11, 0x5410, R13 ;  /* 0x000054100b9f7816 */ /* 0x000fe2000000000d */
[----:B-----5:R-:W-:Y:S02]  /*6c40*/  IMAD.MOV.U32 R11, RZ, RZ, R53 ;  /* 0x000000ffff0b7224 */ /* 0x020fe400078e0035 */
[----:B0-----:R-:W-:-:S02]  /*6c50*/  IMAD.MOV.U32 R12, RZ, RZ, R48 ;  /* 0x000000ffff0c7224 */ /* 0x001fc400078e0030 */
[----:B------:R-:W-:Y:S02]  /*6c60*/  IMAD.MOV.U32 R13, RZ, RZ, R55 ;  /* 0x000000ffff0d7224 */ /* 0x000fe400078e0037 */
[----:B-1----:R-:W-:-:S05]  /*6c70*/  IMAD.MOV.U32 R14, RZ, RZ, R50 ;  /* 0x000000ffff0e7224 */ /* 0x002fca00078e0032 */
[----:B------:R-:W-:Y:S01]  /*6c80*/  PRMT R158, R12, 0x5410, R14 ;  /* 0x000054100c9e7816 */ /* 0x000fe2000000000e */
[----:B------:R-:W-:Y:S02]  /*6c90*/  IMAD.MOV.U32 R12, RZ, RZ, R52 ;  /* 0x000000ffff0c7224 */ /* 0x000fe400078e0034 */
        /* <DEDUP_REMOVED lines=33> */
[----:B------:R-:W-:Y:S06]  /*6eb0*/  @!P0 BRA `(.L_x_2759) ;  /* 0x0000000000048947 */ /* 0x000fec0003800000 */
[----:B------:R-:W-:Y:S01]  /*6ec0*/  BPT.TRAP 0x1 ;  /* 0x000000040000795c */ /* 0x000fe20000300000 */
.L_x_2759:
[----:B------:R-:W-:Y:S01]  /*6ed0*/  IMAD R85, R19, 0x8, R18 ;  /* 0x0000000813557824 */ /* 0x000fe200078e0212 */
[----:B------:R-:W-:Y:S01]  /*6ee0*/  SHF.L.U32 R86, R171, 0x1f, RZ ;  /* 0x0000001fab567819 */ /* 0x000fe200000006ff */
[----:B------:R-:W0:Y:S01]  /*6ef0*/  LDC R131, c[0x0][0x2f4] ;  /* 0x0000bd00ff837b82 */ /* 0x000e220000000800 */
[----:B------:R-:W-:Y:S02]  /*6f00*/  BSSY B1, `(.L_x_2760) ;  /* 0x0000003000017945 */ /* 0x000fe40003800000 */
[----:B------:R-:W1:Y:S02]  /*6f10*/  SYNCS.PHASECHK.TRANS64.TRYWAIT P6, [R85+URZ+0x2a890], R86 ;  /* 0x02a89056550075a7 */ /* 0x000e6400080c017f */
[----:B-1----:R-:W-:Y:S05]  /*6f20*/  @!P6 BRA `(.L_x_2761) ;  /* 0x000001c00068e947 */ /* 0x002fea0003800000 */
.L_x_3055:
[----:B------:R-:W-:Y:S05]  /*6f30*/  BSYNC B1 ;  /* 0x0000000000017941 */ /* 0x000fea0003800000 */
.L_x_2760:
[----:B------:R-:W-:Y:S01]  /*6f40*/  UMOV UR4, 0xffffffff ;  /* 0xffffffff00047882 */ /* 0x000fe20000000000 */
[----:B0-----:R-:W-:Y:S02]  /*6f50*/  IMAD.IADD R135, R131, 0x1, -R125 ;  /* 0x0000000183877824 */ /* 0x001fe400078e0a7d */
[----:B------:R-:W-:Y:S05]  /*6f60*/  BRA.DIV UR4, `(.L_x_2762) ;  /* 0x000001c2046c7947 */ /* 0x000fea000b800000 */
[----:B------:R0:W2:Y:S04]  /*6f70*/  SHFL.IDX PT, R121, R116, RZ, 0x1c1f ;  /* 0x001c1fff74797589 */ /* 0x0000a800000e0000 */
[----:B------:R0:W3:Y:S02]  /*6f80*/  SHFL.IDX PT, R11, R117, RZ, 0x1c1f ;  /* 0x001c1fff750b7589 */ /* 0x0000e400000e0000 */
.L_x_3059:
        /* <DEDUP_REMOVED lines=31> */
[--C-:B------:R-:W-:Y:S02]  /*7180*/  SHF.R.U64 R38, R38, 0x10, R39.reuse ;  /* 0x0000001026267819 */ /* 0x100fe40000001227 */
[----:B------:R-:W-:-:S02]  /*7190*/  SHF.R.U32.HI R155, RZ, 0x10, R39 ;  /* 0x00000010ff9b7819 */ /* 0x000fc40000011627 */
[--C-:B------:R-:W-:Y:S02]  /*71a0*/  SHF.R.U32.HI R156, RZ, 0x10, R49.reuse ;  /* 0x00000010ff9c7819 */ /* 0x100fe40000011631 */
[----:B------:R-:W-:Y:S02]  /*71b0*/  SHF.R.U64 R39, R48, 0x10, R49 ;  /* 0x0000001030277819 */ /* 0x000fe40000001231 */
[--C-:B------:R-:W-:Y:S02]  /*71c0*/  SHF.R.U64 R48, R50, 0x10, R51.reuse ;  /* 0x0000001032307819 */ /* 0x100fe40000001233 */
[----:B------:R-:W-:Y:S01]  /*71d0*/  SHF.R.U32.HI R50, RZ, 0x10, R51 ;  /* 0x00000010ff327819 */ /* 0x000fe20000011633 */
[----:B------:R-:W-:Y:S01]  /*71e0*/  IMAD.U32 R51, R37, 0x10000, RZ ;  /* 0x0001000025337824 */ /* 0x000fe200078e00ff */
[C---:B------:R-:W-:Y:S02]  /*71f0*/  PRMT R156, R159.reuse, 0x5410, R156 ;  /* 0x000054109f9c7816 */ /* 0x040fe4000000009c */
[----:B------:R-:W-:-:S02]  /*7200*/  PRMT R50, R159, 0x5432, R50 ;  /* 0x000054329f327816 */ /* 0x000fc40000000032 */
[C---:B------:R-:W-:Y:S02]  /*7210*/  PRMT R39, R158.reuse, 0x5410, R39 ;  /* 0x000054109e277816 */ /* 0x040fe40000000027 */
[----:B------:R-:W-:Y:S01]  /*7220*/  PRMT R48, R158, 0x5432, R48 ;  /* 0x000054329e307816 */ /* 0x000fe20000000030 */
[C---:B------:R-:W-:Y:S01]  /*7230*/  IMAD.U32 R158, R156.reuse, 0x10000, RZ ;  /* 0x000100009c9e7824 */ /* 0x040fe200078e00ff */
[----:B---3--:R-:W-:Y:S02]  /*7240*/  SHF.L.U32 R159, R77, 0x10, RZ ;  /* 0x000000104d9f7819 */ /* 0x008fe400000006ff */
        /* <DEDUP_REMOVED lines=77> */
.L_x_2768:
[----:B------:R-:W-:Y:S05]  /*7720*/  BSYNC B3 ;  /* 0x0000000000037941 */ /* 0x000fea0003800000 */
.L_x_2767:
[----:B------:R-:W-:-:S04]  /*7730*/  LEA R36, P4, R5, R11, 0x1 ;  /* 0x0000000b05247211 */ /* 0x000fc800078808ff */
[----:B--2---:R-:W-:Y:S02]  /*7740*/  LEA.HI.X R37, R5, R121, R112, 0x1, P4 ;  /* 0x0000007905257211 */ /* 0x004fe400020f0c70 */
[----:B------:R-:W-:-:S03]  /*7750*/  ISETP.GE.AND P4, PT, R154, R131, PT ;  /* 0x000000839a00720c */ /* 0x000fc60003f86270 */
[----:B----4-:R2:W-:Y:S10]  /*7760*/  ST.E.128 desc[UR60][R36.64], R12 ;  /* 0x0000000c24007985 */ /* 0x0105f4000c101d3c */
[----:B--2---:R-:W-:-:S05]  /*7770*/  @!P4 IMAD.WIDE R12, R154, 0x2, R120 ;  /* 0x000000029a0cc825 */ /* 0x004fca00078e0278 */
[----:B---3--:R3:W-:Y:S02]  /*7780*/  @!P4 ST.E.128 desc[UR60][R12.64], R76 ;  /* 0x0000004c0c00c985 */ /* 0x0087e4000c101d3c */
.L_x_2766:
[----:B------:R-:W-:Y:S05]  /*7790*/  BSYNC B2 ;  /* 0x0000000000027941 */ /* 0x000fea0003800000 */
.L_x_2765:
        /* <DEDUP_REMOVED lines=25> */
[----:B------:R-:W2:Y:S01]  /*7930*/  LDL.LU.S16 R154, [R1+0x38] ;  /* 0x00003800019a7983 */ /* 0x000ea20000300600 */
[----:B------:R-:W-:Y:S01]  /*7940*/  SHF.R.U32.HI R49, RZ, 0x10, R45 ;  /* 0x00000010ff317819 */ /* 0x000fe2000001162d */
[C---:B----4-:R-:W-:Y:S01]  /*7950*/  IMAD.U32 R78, R37.reuse, 0x10000, RZ ;  /* 0x00010000254e7824 */ /* 0x050fe200078e00ff */
[----:B------:R-:W-:Y:S02]  /*7960*/  SHF.R.U32.HI R50, RZ, 0x10, R33 ;  /* 0x00000010ff327819 */ /* 0x000fe40000011621 */
[----:B------:R-:W-:Y:S02]  /*7970*/  LOP3.LUT R37, R37, 0xffff0000, RZ, 0xc0, !PT ;  /* 0xffff000025257812 */ /* 0x000fe400078ec0ff */
[----:B------:R-:W-:-:S02]  /*7980*/  PRMT R50, R229, 0x5410, R50 ;  /* 0x00005410e5327816 */ /* 0x000fc40000000032 */
[----:B------:R-:W-:Y:S02]  /*7990*/  SHF.R.U64 R32, R32, 0x10, R33 ;  /* 0x0000001020207819 */ /* 0x000fe40000001221 */
[----:B------:R-:W-:Y:S01]  /*79a0*/  SHF.R.U64 R44, R44, 0x10, R45 ;  /* 0x000000102c2c7819 */ /* 0x000fe2000000122d */
[----:B------:R-:W-:Y:S01]  /*79b0*/  IMAD.U32 R76, R50, 0x10000, RZ ;  /* 0x00010000324c7824 */ /* 0x000fe200078e00ff */
[----:B------:R-:W-:Y:S02]  /*79c0*/  SHF.R.U64 R46, R46, 0x10, R47 ;  /* 0x000000102e2e7819 */ /* 0x000fe4000000122f */
[----:B------:R-:W-:Y:S02]  /*79d0*/  SHF.R.U64 R34, R34, 0x10, R35 ;  /* 0x0000001022227819 */ /* 0x000fe40000001223 */
[C---:B------:R-:W-:Y:S02]  /*79e0*/  PRMT R46, R225.reuse, 0x5410, R46 ;  /* 0x00005410e12e7816 */ /* 0x040fe4000000002e */
[----:B------:R-:W-:-:S02]  /*79f0*/  PRMT R34, R225, 0x5432, R34 ;  /* 0x00005432e1227816 */ /* 0x000fc40000000022 */
[----:B-----5:R-:W-:Y:S01]  /*7a00*/  PRMT R49, R51, 0x5410, R49 ;  /* 0x0000541033317816 */ /* 0x020fe20000000031 */
[C---:B---3--:R-:W-:Y:S01]  /*7a10*/  IMAD.U32 R51, R13.reuse, 0x10000, RZ ;  /* 0x000100000d337824 */ /* 0x048fe200078e00ff */
[----:B------:R-:W-:-:S03]  /*7a20*/  LOP3.LUT R13, R13, 0xffff0000, RZ, 0xc0, !PT ;  /* 0xffff00000d0d7812 */ /* 0x000fc600078ec0ff */
[----:B------:R-:W-:-:S04]  /*7a30*/  IMAD.U32 R77, R49, 0x10000, RZ ;  /* 0x00010000314d7824 */ /* 0x000fc800078e00ff */
[C---:B------:R-:W-:Y:S01]  /*7a40*/  FMUL.FTZ R79, R78.reuse, R77 ;  /* 0x0000004d4e4f7220 */ /* 0x040fe20000410000 */
[----:B------:R-:W-:-:S03]  /*7a50*/  FMUL.FTZ R78, R78, R76 ;  /* 0x0000004c4e4e7220 */ /* 0x000fc60000410000 */
[C---:B------:R-:W-:Y:S01]  /*7a60*/  FFMA.FTZ R76, R51.reuse, R76, -R79 ;  /* 0x0000004c334c7223 */ /* 0x040fe2000001084f */
[----:B------:R-:W-:Y:S01]  /*7a70*/  FFMA.FTZ R51, R51, R77, R78 ;  /* 0x0000004d33337223 */ /* 0x000fe2000001004e */
[----:B------:R-:W-:Y:S01]  /*7a80*/  LOP3.LUT R77, R50, 0xffff0000, RZ, 0xc0, !PT ;  /* 0xffff0000324d7812 */ /* 0x000fe200078ec0ff */
[----:B------:R-:W-:Y:S01]  /*7a90*/  IMAD.U32 R79, R39, 0x10000, RZ ;  /* 0x00010000274f7824 */ /* 0x000fe200078e00ff */
[----:B------:R-:W-:Y:S02]  /*7aa0*/  LOP3.LUT R50, R49, 0xffff0000, RZ, 0xc0, !PT ;  /* 0xffff000031327812 */ /* 0x000fe400078ec0ff */
[----:B------:R-:W-:-:S03]  /*7ab0*/  LOP3.LUT R39, R39, 0xffff0000, RZ, 0xc0, !PT ;  /* 0xffff000027277812 */ /* 0x000fc600078ec0ff */
[C---:B------:R-:W-:Y:S01]  /*7ac0*/  FMUL.FTZ R49, R37.reuse, R50 ;  /* 0x0000003225317220 */ /* 0x040fe20000410000 */
[----:B------:R-:W-:-:S03]  /*7ad0*/  FMUL.FTZ R37, R37, R77 ;  /* 0x0000004d25257220 */ /* 0x000fc60000410000 */
[C---:B------:R-:W-:Y:S01]  /*7ae0*/  FFMA.FTZ R49, R13.reuse, R77, -R49 ;  /* 0x0000004d0d317223 */ /* 0x040fe20000010831 */
[----:B------:R-:W-:Y:S01]  /*7af0*/  FFMA.FTZ R13, R13, R50, R37 ;  /* 0x000000320d0d7223 */ /* 0x000fe20000010025 */
[----:B------:R-:W-:Y:S01]  /*7b00*/  SHF.R.U32.HI R37, RZ, 0x10, R47 ;  /* 0x00000010ff257819 */ /* 0x000fe2000001162f */
[C---:B------:R-:W-:Y:S01]  /*7b10*/  IMAD.U32 R77, R15.reuse, 0x10000, RZ ;  /* 0x000100000f4d7824 */ /* 0x040fe200078e00ff */
[----:B------:R-:W-:Y:S02]  /*7b20*/  SHF.R.U32.HI R50, RZ, 0x10, R35 ;  /* 0x00000010ff327819 */ /* 0x000fe40000011623 */
[----:B--2---:R-:W-:Y:S02]  /*7b30*/  PRMT R37, R154, 0x5410, R37 ;  /* 0x000054109a257816 */ /* 0x004fe40000000025 */
        /* <DEDUP_REMOVED lines=17> */
[----:B------:R-:W-:-:S02]  /*7c50*/  PRMT R32, R228, 0x5432, R44 ;  /* 0x00005432e4207816 */ /* 0x000fc4000000002c */
[----:B------:R-:W-:Y:S01]  /*7c60*/  LOP3.LUT R36, R36, 0xffff0000, RZ, 0xc0, !PT ;  /* 0xffff000024247812 */ /* 0x000fe200078ec0ff */
[C---:B------:R-:W-:Y:S01]  /*7c70*/  IMAD.U32 R45, R37.reuse, 0x10000, RZ ;  /* 0x00010000252d7824 */ /* 0x040fe200078e00ff */
[----:B------:R-:W-:Y:S01]  /*7c80*/  LOP3.LUT R37, R37, 0xffff0000, RZ, 0xc0, !PT ;  /* 0xffff000025257812 */ /* 0x000fe200078ec0ff */
[C---:B------:R-:W-:Y:S01]  /*7c90*/  IMAD.U32 R44, R32.reuse, 0x10000, RZ ;  /* 0x00010000202c7824 */ /* 0x040fe200078e00ff */
[----:B------:R-:W-:Y:S02]  /*7ca0*/  LOP3.LUT R32, R32, 0xffff0000, RZ, 0xc0, !PT ;  /* 0xffff000020207812 */ /* 0x000fe400078ec0ff */
[----:B------:R-:W-:Y:S01]  /*7cb0*/  SHF.L.U32 R39, R12, 0x10, RZ ;  /* 0x000000100c277819 */ /* 0x000fe200000006ff */
        /* <DEDUP_REMOVED lines=38> */
.L_x_2772:
[----:B------:R-:W-:Y:S05]  /*7f20*/  BSYNC B3 ;  /* 0x0000000000037941 */ /* 0x000fea0003800000 */
.L_x_2771:
[----:B------:R-:W-:-:S04]  /*7f30*/  LEA R32, P4, R6, R11, 0x1 ;  /* 0x0000000b06207211 */ /* 0x000fc800078808ff */
[----:B--2---:R-:W-:Y:S02]  /*7f40*/  LEA.HI.X R33, R6, R121, R111, 0x1, P4 ;  /* 0x0000007906217211 */ /* 0x004fe400020f0c6f */
[----:B------:R-:W-:-:S03]  /*7f50*/  ISETP.GE.AND P4, PT, R48, R131, PT ;  /* 0x000000833000720c */ /* 0x000fc60003f86270 */
[----:B---3--:R2:W-:Y:S10]  /*7f60*/  ST.E.128 desc[UR60][R32.64], R12 ;  /* 0x0000000c20007985 */ /* 0x0085f4000c101d3c */
[----:B------:R-:W-:-:S05]  /*7f70*/  @!P4 IMAD.WIDE R34, R48, 0x2, R120 ;  /* 0x000000023022c825 */ /* 0x000fca00078e0278 */
[----:B----4-:R2:W-:Y:S02]  /*7f80*/  @!P4 ST.E.128 desc[UR60][R34.64], R36 ;  /* 0x000000242200c985 */ /* 0x0105e4000c101d3c */
.L_x_2770:
[----:B------:R-:W-:Y:S05]  /*7f90*/  BSYNC B2 ;  /* 0x0000000000027941 */ /* 0x000fea0003800000 */
.L_x_2769:
[----:B------:R-:W-:-:S13]  /*7fa0*/  ISETP.NE.AND P4, PT, R27, RZ, PT ;  /* 0x000000ff1b00720c */ /* 0x000fda0003f85270 */
[----:B------:R-:W-:Y:S05]  /*7fb0*/  @!P4 BRA `(.L_x_2764) ;  /* 0x0000000400e4c947 */ /* 0x000fea0003800000 */
[----:B--23--:R-:W-:Y:S01]  /*7fc0*/  SEL R12, R125, R135, !P1 ;  /* 0x000000877d0c7207 */ /* 0x00cfe20004800000 */
[----:B------:R-:W-:Y:S01]  /*7fd0*/  BSSY B2, `(.L_x_2773) ;  /* 0x0000075000027945 */ /* 0x000fe20003800000 */
[C---:B------:R-:W-:Y:S02]  /*7fe0*/  LEA R36, P4, R7.reuse, R11, 0x1 ;  /* 0x0000000b07247211 */ /* 0x040fe400078808ff */
[----:B------:R-:W-:Y:S02]  /*7ff0*/  SHF.R.S32.HI R13, RZ, 0x1f, R12 ;  /* 0x0000001fff0d7819 */ /* 0x000fe4000001140c */
[----:B------:R-:W-:Y:S02]  /*8000*/  LEA.HI.X R37, R7, R121, R110, 0x1, P4 ;  /* 0x0000007907257211 */ /* 0x000fe400020f0c6e */
        /* <DEDUP_REMOVED lines=28> */
[--C-:B------:R-:W-:Y:S01]  /*81d0*/  SHF.R.U64 R31, R40, 0x10, R41.reuse ;  /* 0x00000010281f7819 */ /* 0x100fe20000001229 */
[----:B------:R-:W-:Y:S01]  /*81e0*/  IMAD.U32 R45, R14, 0x10000, RZ ;  /* 0x000100000e2d7824 */ /* 0x000fe200078e00ff */
[----:B------:R-:W-:Y:S01]  /*81f0*/  SHF.R.U32.HI R40, RZ, 0x10, R41 ;  /* 0x00000010ff287819 */ /* 0x000fe20000011629 */
[----:B------:R-:W-:Y:S01]  /*8200*/  IMAD.U32 R41, R13, 0x10000, RZ ;  /* 0x000100000d297824 */ /* 0x000fe200078e00ff */
[----:B------:R-:W-:-:S02]  /*8210*/  PRMT R28, R210, 0x5410, R28 ;  /* 0x00005410d21c7816 */ /* 0x000fc4000000001c */
[----:B------:R-:W-:Y:S02]  /*8220*/  PRMT R40, R211, 0x5410, R40 ;  /* 0x00005410d3287816 */ /* 0x000fe40000000028 */
[--C-:B------:R-:W-:Y:S01]  /*8230*/  SHF.R.U64 R38, R42, 0x10, R43.reuse ;  /* 0x000000102a267819 */ /* 0x100fe2000000122b */
[----:B------:R-:W-:Y:S01]  /*8240*/  IMAD.U32 R50, R28, 0x10000, RZ ;  /* 0x000100001c327824 */ /* 0x000fe200078e00ff */
[----:B------:R-:W-:Y:S01]  /*8250*/  SHF.R.U32.HI R42, RZ, 0x10, R43 ;  /* 0x00000010ff2a7819 */ /* 0x000fe2000001162b */
[C---:B------:R-:W-:Y:S01]  /*8260*/  IMAD.U32 R43, R33.reuse, 0x10000, RZ ;  /* 0x00010000212b7824 */ /* 0x040fe200078e00ff */
[----:B------:R-:W-:Y:S01]  /*8270*/  LOP3.LUT R44, R33, 0xffff0000, RZ, 0xc0, !PT ;  /* 0xffff0000212c7812 */ /* 0x000fe200078ec0ff */
[C---:B------:R-:W-:Y:S01]  /*8280*/  IMAD.U32 R49, R40.reuse, 0x10000, RZ ;  /* 0x0001000028317824 */ /* 0x040fe200078e00ff */
[----:B------:R-:W-:Y:S01]  /*8290*/  LOP3.LUT R40, R40, 0xffff0000, RZ, 0xc0, !PT ;  /* 0xffff000028287812 */ /* 0x000fe200078ec0ff */
[----:B------:R-:W-:Y:S01]  /*82a0*/  IMAD.U32 R33, R32, 0x10000, RZ ;  /* 0x0001000020217824 */ /* 0x000fe200078e00ff */
[----:B------:R-:W-:Y:S01]  /*82b0*/  PRMT R42, R209, 0x5432, R42 ;  /* 0x00005432d12a7816 */ /* 0x000fe2000000002a */
[C---:B------:R-:W-:Y:S01]  /*82c0*/  FMUL.FTZ R51, R43.reuse, R49 ;  /* 0x000000312b337220 */ /* 0x040fe20000410000 */
[----:B------:R-:W-:Y:S01]  /*82d0*/  FMUL.FTZ R43, R43, R50 ;  /* 0x000000322b2b7220 */ /* 0x000fe20000410000 */
[----:B------:R-:W-:-:S02]  /*82e0*/  PRMT R30, R212, 0x5410, R30 ;  /* 0x00005410d41e7816 */ /* 0x000fc4000000001e */
[----:B------:R-:W-:Y:S01]  /*82f0*/  LOP3.LUT R13, R13, 0xffff0000, RZ, 0xc0, !PT ;  /* 0xffff00000d0d7812 */ /* 0x000fe200078ec0ff */
[C---:B------:R-:W-:Y:S01]  /*8300*/  FFMA.FTZ R43, R41.reuse, R49, R43 ;  /* 0x00000031292b7223 */ /* 0x040fe2000001002b */
[----:B------:R-:W-:Y:S01]  /*8310*/  LOP3.LUT R49, R28, 0xffff0000, RZ, 0xc0, !PT ;  /* 0xffff00001c317812 */ /* 0x000fe200078ec0ff */
[----:B------:R-:W-:Y:S01]  /*8320*/  FFMA.FTZ R51, R41, R50, -R51 ;  /* 0x0000003229337223 */ /* 0x000fe20000010833 */
[----:B------:R-:W-:Y:S01]  /*8330*/  FMUL.FTZ R28, R44, R40 ;  /* 0x000000282c1c7220 */ /* 0x000fe20000410000 */
[----:B------:R-:W-:Y:S01]  /*8340*/  IMAD.U32 R41, R42, 0x10000, RZ ;  /* 0x000100002a297824 */ /* 0x000fe200078e00ff */
[----:B------:R-:W-:Y:S01]  /*8350*/  LOP3.LUT R35, R35, 0xffff0000, RZ, 0xc0, !PT ;  /* 0xffff000023237812 */ /* 0x000fe200078ec0ff */
[----:B------:R-:W-:Y:S02]  /*8360*/  IMAD.U32 R50, R30, 0x10000, RZ ;  /* 0x000100001e327824 */ /* 0x000fe400078e00ff */
[-C--:B------:R-:W-:Y:S01]  /*8370*/  FMUL.FTZ R44, R44, R49.reuse ;  /* 0x000000312c2c7220 */ /* 0x080fe20000410000 */
[----:B------:R-:W-:Y:S01]  /*8380*/  FFMA.FTZ R49, R13, R49, -R28 ;  /* 0x000000310d317223 */ /* 0x000fe2000001081c */
[CC--:B------:R-:W-:Y:S01]  /*8390*/  FMUL.FTZ R28, R47.reuse, R41.reuse ;  /* 0x000000292f1c7220 */ /* 0x0c0fe20000410000 */
[----:B------:R-:W-:Y:S01]  /*83a0*/  LOP3.LUT R42, R42, 0xffff0000, RZ, 0xc0, !PT ;  /* 0xffff00002a2a7812 */ /* 0x000fe200078ec0ff */
[----:B------:R-:W-:Y:S01]  /*83b0*/  FMUL.FTZ R47, R47, R50 ;  /* 0x000000322f2f7220 */ /* 0x000fe20000410000 */
[----:B------:R-:W-:Y:S01]  /*83c0*/  PRMT R31, R210, 0x5432, R31 ;  /* 0x00005432d21f7816 */ /* 0x000fe2000000001f */
[----:B------:R-:W-:Y:S01]  /*83d0*/  FFMA.FTZ R44, R13, R40, R44 ;  /* 0x000000280d2c7223 */ /* 0x000fe2000001002c */
[----:B------:R-:W-:Y:S01]  /*83e0*/  LOP3.LUT R15, R15, 0xffff0000, RZ, 0xc0, !PT ;  /* 0xffff00000f0f7812 */ /* 0x000fe200078ec0ff */
[----:B------:R-:W-:Y:S01]  /*83f0*/  FFMA.FTZ R47, R46, R41, R47 ;  /* 0x000000292e2f7223 */ /* 0x000fe2000001002f */
[----:B------:R-:W-:Y:S01]  /*8400*/  LOP3.LUT R30, R30, 0xffff0000, RZ, 0xc0, !PT ;  /* 0xffff00001e1e7812 */ /* 0x000fe200078ec0ff */
[----:B------:R-:W-:Y:S01]  /*8410*/  FMUL.FTZ R41, R35, R42 ;  /* 0x0000002a23297220 */ /* 0x000fe20000410000 */
[----:B------:R-:W-:Y:S01]  /*8420*/  PRMT R11, R211, 0x5432, R11 ;  /* 0x00005432d30b7816 */ /* 0x000fe2000000000b */
[----:B------:R-:W-:Y:S01]  /*8430*/  IMAD.U32 R40, R31, 0x10000, RZ ;  /* 0x000100001f287824 */ /* 0x000fe200078e00ff */
[----:B------:R-:W-:Y:S01]  /*8440*/  LOP3.LUT R32, R32, 0xffff0000, RZ, 0xc0, !PT ;  /* 0xffff000020207812 */ /* 0x000fe200078ec0ff */
[-C--:B------:R-:W-:Y:S01]  /*8450*/  FMUL.FTZ R35, R35, R30.reuse ;  /* 0x0000001e23237220 */ /* 0x080fe20000410000 */
[----:B------:R-:W-:Y:S01]  /*8460*/  FFMA.FTZ R41, R15, R30, -R41 ;  /* 0x0000001e0f297223 */ /* 0x000fe20000010829 */
[----:B------:R-:W-:Y:S01]  /*8470*/  LOP3.LUT R31, R31, 0xffff0000, RZ, 0xc0, !PT ;  /* 0xffff00001f1f7812 */ /* 0x000fe200078ec0ff */
[C---:B------:R-:W-:Y:S01]  /*8480*/  IMAD.U32 R13, R11.reuse, 0x10000, RZ ;  /* 0x000100000b0d7824 */ /* 0x040fe200078e00ff */
[----:B------:R-:W-:Y:S01]  /*8490*/  LOP3.LUT R30, R11, 0xffff0000, RZ, 0xc0, !PT ;  /* 0xffff00000b1e7812 */ /* 0x000fe200078ec0ff */
[----:B------:R-:W-:Y:S01]  /*84a0*/  FMUL.FTZ R11, R33, R40 ;  /* 0x00000028210b7220 */ /* 0x000fe20000410000 */
[----:B------:R-:W-:Y:S01]  /*84b0*/  PRMT R38, R209, 0x5410, R38 ;  /* 0x00005410d1267816 */ /* 0x000fe20000000026 */
[----:B------:R-:W-:Y:S01]  /*84c0*/  FFMA.FTZ R35, R15, R42, R35 ;  /* 0x0000002a0f237223 */ /* 0x000fe20000010023 */
[----:B------:R-:W-:Y:S01]  /*84d0*/  LOP3.LUT R12, R12, 0xffff0000, RZ, 0xc0, !PT ;  /* 0xffff00000c0c7812 */ /* 0x000fe200078ec0ff */
[----:B------:R-:W-:Y:S01]  /*84e0*/  FMUL.FTZ R15, R32, R31 ;  /* 0x0000001f200f7220 */ /* 0x000fe20000410000 */
[----:B------:R-:W-:Y:S01]  /*84f0*/  PRMT R29, R212, 0x5432, R29 ;  /* 0x00005432d41d7816 */ /* 0x000fe2000000001d */
[-C--:B------:R-:W-:Y:S01]  /*8500*/  FMUL.FTZ R33, R33, R13.reuse ;  /* 0x0000000d21217220 */ /* 0x080fe20000410000 */
[----:B------:R-:W-:Y:S01]  /*8510*/  FFMA.FTZ R11, R39, R13, -R11 ;  /* 0x0000000d270b7223 */ /* 0x000fe2000001080b */
[----:B------:R-:W-:Y:S01]  /*8520*/  IMAD.U32 R13, R38, 0x10000, RZ ;  /* 0x00010000260d7824 */ /* 0x000fe200078e00ff */
        /* <DEDUP_REMOVED lines=10> */
[-C--:B------:R-:W-:Y:S01]  /*85d0*/  FMUL.FTZ R34, R34, R29.reuse ;  /* 0x0000001d22227220 */ /* 0x080fe20000410000 */
[----:B------:R-:W-:Y:S01]  /*85e0*/  FFMA.FTZ R28, R46, R50, -R28 ;  /* 0x000000322e1c7223 */ /* 0x000fe2000001081c */
[-C--:B------:R-:W-:Y:S01]  /*85f0*/  FFMA.FTZ R12, R45, R30.reuse, -R12 ;  /* 0x0000001e2d0c7223 */ /* 0x080fe2000001080c */
[----:B------:R-:W-:Y:S01]  /*8600*/  FFMA.FTZ R31, R14, R29, -R31 ;  /* 0x0000001d0e1f7223 */ /* 0x000fe2000001081f */
[----:B------:R-:W-:Y:S01]  /*8610*/  FMUL.FTZ R48, R48, R30 ;  /* 0x0000001e30307220 */ /* 0x000fe20000410000 */
[----:B------:R-:W-:Y:S01]  /*8620*/  FFMA.FTZ R34, R14, R38, R34 ;  /* 0x000000260e227223 */ /* 0x000fe20000010022 */
        /* <DEDUP_REMOVED lines=15> */
.L_x_2774:
[----:B------:R-:W-:Y:S05]  /*8720*/  BSYNC B2 ;  /* 0x0000000000027941 */ /* 0x000fea0003800000 */
.L_x_2773:
[----:B--2---:R4:W-:Y:S04]  /*8730*/  ST.E.128 desc[UR60][R36.64], R12 ;  /* 0x0000000c24007985 */ /* 0x0049e8000c101d3c */
[----:B---3--:R4:W-:Y:S02]  /*8740*/  @!P4 ST.E.128 desc[UR60][R120.64], R32 ;  /* 0x000000207800c985 */ /* 0x0089e4000c101d3c */
.L_x_2764:
[----:B------:R-:W-:Y:S05]  /*8750*/  BSYNC B1 ;  /* 0x0000000000017941 */ /* 0x000fea0003800000 */
.L_x_2763:
[----:B------:R-:W-:-:S03]  /*8760*/  UMOV UR4, 0xffffffff ;  /* 0xffffffff00047882 */ /* 0x000fc60000000000 */
[----:B------:R-:W-:Y:S05]  /*8770*/  BRA.DIV UR4, `(.L_x_2775) ;  /* 0x000001aa04b47947 */ /* 0x000fea000b800000 */
[----:B0-----:R-:W0:Y:S04]  /*8780*/  SHFL.IDX PT, R116, R116, 0x1, 0x1c1f ;  /* 0x003c1f0074747f89 */ /* 0x001e2800000e0000 */
[----:B------:R-:W0:Y:S02]  /*8790*/  SHFL.IDX PT, R117, R117, 0x1, 0x1c1f ;  /* 0x003c1f0075757f89 */ /* 0x000e2400000e0000 */
.L_x_3063:
[----:B------:R-:W-:Y:S05]  /*87a0*/  @P5 BRA `(.L_x_2732) ;  /* 0x0000001c00b05947 */ /* 0x000fea0003800000 */
[----:B------:R-:W-:Y:S01]  /*87b0*/  ISETP.NE.AND P4, PT, R8, RZ, PT ;  /* 0x000000ff0800720c */ /* 0x000fe20003f85270 */
[----:B------:R-:W-:Y:S01]  /*87c0*/  BSSY B1, `(.L_x_2776) ;  /* 0x000007a000017945 */ /* 0x000fe20003800000 */
[----:B0-2-4-:R-:W-:Y:S01]  /*87d0*/  IMAD.MOV.U32 R32, RZ, RZ, R117 ;  /* 0x000000ffff207224 */ /* 0x015fe200078e0075 */
[----:B------:R-:W-:-:S10]  /*87e0*/  MOV R33, R116 ;  /* 0x0000007400217202 */ /* 0x000fd40000000f00 */
        /* <DEDUP_REMOVED lines=26> */
[----:B0-----:R-:W-:Y:S01]  /*8990*/  SHF.R.U64 R11, R60, 0x10, R61 ;  /* 0x000000103c0b7819 */ /* 0x001fe2000000123d */
[----:B---3--:R-:W-:Y:S01]  /*89a0*/  IMAD.U32 R43, R29, 0x10000, RZ ;  /* 0x000100001d2b7824 */ /* 0x008fe200078e00ff */
[----:B------:R-:W-:Y:S01]  /*89b0*/  SHF.R.U64 R39, R72, 0x10, R73 ;  /* 0x0000001048277819 */ /* 0x000fe20000001249 */
[----:B--2---:R-:W-:Y:S01]  /*89c0*/  IMAD.U32 R41, R13, 0x10000, RZ ;  /* 0x000100000d297824 */ /* 0x004fe200078e00ff */
[----:B------:R-:W-:Y:S01]  /*89d0*/  SHF.R.U32.HI R60, RZ, 0x10, R61 ;  /* 0x00000010ff3c7819 */ /* 0x000fe2000001163d */
[----:B------:R-:W-:Y:S01]  /*89e0*/  IMAD.U32 R47, R31, 0x10000, RZ ;  /* 0x000100001f2f7824 */ /* 0x000fe200078e00ff */
[----:B------:R-:W-:Y:S01]  /*89f0*/  SHF.R.U32.HI R72, RZ, 0x10, R73 ;  /* 0x00000010ff487819 */ /* 0x000fe20000011649 */
[----:B------:R-:W-:Y:S01]  /*8a00*/  IMAD.U32 R46, R15, 0x10000, RZ ;  /* 0x000100000f2e7824 */ /* 0x000fe200078e00ff */
[----:B------:R-:W-:Y:S01]  /*8a10*/  SHF.R.U64 R38, R62, 0x10, R63 ;  /* 0x000000103e267819 */ /* 0x000fe2000000123f */
[----:B------:R-:W-:Y:S01]  /*8a20*/  IMAD.U32 R48, R30, 0x10000, RZ ;  /* 0x000100001e307824 */ /* 0x000fe200078e00ff */
[----:B------:R-:W-:Y:S01]  /*8a30*/  PRMT R60, R206, 0x5432, R60 ;  /* 0x00005432ce3c7816 */ /* 0x000fe2000000003c */
[----:B------:R-:W-:Y:S01]  /*8a40*/  IMAD.U32 R45, R14, 0x10000, RZ ;  /* 0x000100000e2d7824 */ /* 0x000fe200078e00ff */
[----:B------:R-:W-:-:S02]  /*8a50*/  PRMT R72, R208, 0x5432, R72 ;  /* 0x00005432d0487816 */ /* 0x000fc40000000048 */
[----:B------:R-:W-:Y:S01]  /*8a60*/  SHF.R.U32.HI R62, RZ, 0x10, R63 ;  /* 0x00000010ff3e7819 */ /* 0x000fe2000001163f */
[----:B------:R-:W-:Y:S01]  /*8a70*/  IMAD.U32 R76, R60, 0x10000, RZ ;  /* 0x000100003c4c7824 */ /* 0x000fe200078e00ff */
[--C-:B------:R-:W-:Y:S01]  /*8a80*/  SHF.R.U64 R40, R74, 0x10, R75.reuse ;  /* 0x000000104a287819 */ /* 0x100fe2000000124b */
[----:B------:R-:W-:Y:S01]  /*8a90*/  IMAD.U32 R50, R72, 0x10000, RZ ;  /* 0x0001000048327824 */ /* 0x000fe200078e00ff */
[----:B------:R-:W-:Y:S02]  /*8aa0*/  SHF.R.U32.HI R74, RZ, 0x10, R75 ;  /* 0x00000010ff4a7819 */ /* 0x000fe4000001164b */
[----:B------:R-:W-:Y:S01]  /*8ab0*/  PRMT R208, R208, 0x5410, R39 ;  /* 0x00005410d0d07816 */ /* 0x000fe20000000027 */
[----:B------:R-:W-:Y:S01]  /*8ac0*/  FMUL.FTZ R78, R43, R50 ;  /* 0x000000322b4e7220 */ /* 0x000fe20000410000 */
[----:B------:R-:W-:Y:S01]  /*8ad0*/  LOP3.LUT R44, R29, 0xffff0000, RZ, 0xc0, !PT ;  /* 0xffff00001d2c7812 */ /* 0x000fe200078ec0ff */
[----:B------:R-:W-:Y:S01]  /*8ae0*/  IMAD.U32 R29, R28, 0x10000, RZ ;  /* 0x000100001c1d7824 */ /* 0x000fe200078e00ff */
[----:B------:R-:W-:Y:S01]  /*8af0*/  PRMT R62, R153, 0x5432, R62 ;  /* 0x00005432993e7816 */ /* 0x000fe2000000003e */
[-C--:B------:R-:W-:Y:S01]  /*8b00*/  FFMA.FTZ R78, R41, R76.reuse, -R78 ;  /* 0x0000004c294e7223 */ /* 0x080fe2000001084e */
[----:B------:R-:W-:Y:S01]  /*8b10*/  LOP3.LUT R39, R72, 0xffff0000, RZ, 0xc0, !PT ;  /* 0xffff000048277812 */ /* 0x000fe200078ec0ff */
[----:B------:R-:W-:Y:S01]  /*8b20*/  FMUL.FTZ R72, R43, R76 ;  /* 0x0000004c2b487220 */ /* 0x000fe20000410000 */
[----:B------:R-:W-:Y:S01]  /*8b30*/  PRMT R74, R207, 0x5432, R74 ;  /* 0x00005432cf4a7816 */ /* 0x000fe2000000004a */
[----:B------:R-:W-:Y:S01]  /*8b40*/  IMAD.U32 R49, R62, 0x10000, RZ ;  /* 0x000100003e317824 */ /* 0x000fe200078e00ff */
[----:B------:R-:W-:Y:S01]  /*8b50*/  LOP3.LUT R51, R60, 0xffff0000, RZ, 0xc0, !PT ;  /* 0xffff00003c337812 */ /* 0x000fe200078ec0ff */
[----:B------:R-:W-:Y:S01]  /*8b60*/  FMUL.FTZ R61, R44, R39 ;  /* 0x000000272c3d7220 */ /* 0x000fe20000410000 */
[----:B------:R-:W-:Y:S01]  /*8b70*/  LOP3.LUT R42, R13, 0xffff0000, RZ, 0xc0, !PT ;  /* 0xffff00000d2a7812 */ /* 0x000fe200078ec0ff */
[----:B------:R-:W-:Y:S01]  /*8b80*/  IMAD.U32 R43, R74, 0x10000, RZ ;  /* 0x000100004a2b7824 */ /* 0x000fe200078e00ff */
[----:B------:R-:W-:Y:S01]  /*8b90*/  LOP3.LUT R31, R31, 0xffff0000, RZ, 0xc0, !PT ;  /* 0xffff00001f1f7812 */ /* 0x000fe200078ec0ff */
[----:B------:R-:W-:Y:S01]  /*8ba0*/  FFMA.FTZ R72, R41, R50, R72 ;  /* 0x0000003229487223 */ /* 0x000fe20000010048 */
[-C--:B------:R-:W-:Y:S01]  /*8bb0*/  FMUL.FTZ R63, R44, R51.reuse ;  /* 0x000000332c3f7220 */ /* 0x080fe20000410000 */
[----:B------:R-:W-:Y:S01]  /*8bc0*/  LOP3.LUT R74, R74, 0xffff0000, RZ, 0xc0, !PT ;  /* 0xffff00004a4a7812 */ /* 0x000fe200078ec0ff */
[----:B------:R-:W-:Y:S01]  /*8bd0*/  FFMA.FTZ R41, R42, R51, -R61 ;  /* 0x000000332a297223 */ /* 0x000fe2000001083d */
[----:B------:R-:W-:Y:S01]  /*8be0*/  LOP3.LUT R62, R62, 0xffff0000, RZ, 0xc0, !PT ;  /* 0xffff00003e3e7812 */ /* 0x000fe200078ec0ff */
[C---:B------:R-:W-:Y:S01]  /*8bf0*/  FMUL.FTZ R44, R47.reuse, R49 ;  /* 0x000000312f2c7220 */ /* 0x040fe20000410000 */
[----:B------:R-:W-:Y:S01]  /*8c00*/  PRMT R11, R206, 0x5410, R11 ;  /* 0x00005410ce0b7816 */ /* 0x000fe2000000000b */
[----:B------:R-:W-:Y:S01]  /*8c10*/  FMUL.FTZ R51, R47, R43 ;  /* 0x0000002b2f337220 */ /* 0x000fe20000410000 */
[----:B------:R-:W-:Y:S01]  /*8c20*/  LOP3.LUT R15, R15, 0xffff0000, RZ, 0xc0, !PT ;  /* 0xffff00000f0f7812 */ /* 0x000fe200078ec0ff */
[----:B------:R-:W-:Y:S01]  /*8c30*/  FFMA.FTZ R39, R42, R39, R63 ;  /* 0x000000272a277223 */ /* 0x000fe2000001003f */
[----:B------:R-:W-:Y:S01]  /*8c40*/  LOP3.LUT R28, R28, 0xffff0000, RZ, 0xc0, !PT ;  /* 0xffff00001c1c7812 */ /* 0x000fe200078ec0ff */
[----:B------:R-:W-:Y:S01]  /*8c50*/  FFMA.FTZ R43, R46, R43, R44 ;  /* 0x0000002b2e2b7223 */ /* 0x000fe2000001002c */
[C---:B------:R-:W-:Y:S01]  /*8c60*/  FMUL.FTZ R50, R31.reuse, R74 ;  /* 0x0000004a1f327220 */ /* 0x040fe20000410000 */
[----:B------:R-:W-:Y:S01]  /*8c70*/  FMUL.FTZ R60, R31, R62 ;  /* 0x0000003e1f3c7220 */ /* 0x000fe20000410000 */
[----:B------:R-:W-:Y:S01]  /*8c80*/  LOP3.LUT R47, R208, 0xffff0000, RZ, 0xc0, !PT ;  /* 0xffff0000d02f7812 */ /* 0x000fe200078ec0ff */
[----:B------:R-:W-:Y:S01]  /*8c90*/  FFMA.FTZ R42, R46, R49, -R51 ;  /* 0x000000312e2a7223 */ /* 0x000fe20000010833 */
[----:B------:R-:W-:-:S02]  /*8ca0*/  IMAD.U32 R44, R208, 0x10000, RZ ;  /* 0x00010000d02c7824 */ /* 0x000fc400078e00ff */
[----:B------:R-:W-:Y:S01]  /*8cb0*/  FFMA.FTZ R31, R15, R62, -R50 ;  /* 0x0000003e0f1f7223 */ /* 0x000fe20000010832 */
[C---:B------:R-:W-:Y:S01]  /*8cc0*/  IMAD.U32 R46, R11.reuse, 0x10000, RZ ;  /* 0x000100000b2e7824 */ /* 0x040fe200078e00ff */
[----:B------:R-:W-:Y:S01]  /*8cd0*/  LOP3.LUT R11, R11, 0xffff0000, RZ, 0xc0, !PT ;  /* 0xffff00000b0b7812 */ /* 0x000fe200078ec0ff */
[C---:B------:R-:W-:Y:S01]  /*8ce0*/  IMAD.U32 R13, R12.reuse, 0x10000, RZ ;  /* 0x000100000c0d7824 */ /* 0x040fe200078e00ff */
[----:B------:R-:W-:Y:S01]  /*8cf0*/  LOP3.LUT R12, R12, 0xffff0000, RZ, 0xc0, !PT ;  /* 0xffff00000c0c7812 */ /* 0x000fe200078ec0ff */
[----:B------:R-:W-:Y:S01]  /*8d00*/  FFMA.FTZ R74, R15, R74, R60 ;  /* 0x0000004a0f4a7223 */ /* 0x000fe2000001003c */
[----:B------:R-:W-:Y:S01]  /*8d10*/  FMUL.FTZ R50, R29, R44 ;  /* 0x0000002c1d327220 */ /* 0x000fe20000410000 */
[C---:B------:R-:W-:Y:S01]  /*8d20*/  FMUL.FTZ R15, R28.reuse, R47 ;  /* 0x0000002f1c0f7220 */ /* 0x040fe20000410000 */
[----:B------:R-:W-:Y:S01]  /*8d30*/  PRMT R40, R207, 0x5410, R40 ;  /* 0x00005410cf287816 */ /* 0x000fe20000000028 */
[-C--:B------:R-:W-:Y:S01]  /*8d40*/  FMUL.FTZ R29, R29, R46.reuse ;  /* 0x0000002e1d1d7220 */ /* 0x080fe20000410000 */
[----:B------:R-:W-:Y:S01]  /*8d50*/  PRMT R38, R153, 0x5410, R38 ;  /* 0x0000541099267816 */ /* 0x000fe20000000026 */
[-C--:B------:R-:W-:Y:S01]  /*8d60*/  FMUL.FTZ R49, R28, R11.reuse ;  /* 0x0000000b1c317220 */ /* 0x080fe20000410000 */
[C---:B------:R-:W-:Y:S01]  /*8d70*/  FFMA.FTZ R46, R13.reuse, R46, -R50 ;  /* 0x0000002e0d2e7223 */ /* 0x040fe20000010832 */
[----:B------:R-:W-:Y:S01]  /*8d80*/  FFMA.FTZ R11, R12, R11, -R15 ;  /* 0x0000000b0c0b7223 */ /* 0x000fe2000001080f */
[----:B------:R-:W-:Y:S01]  /*8d90*/  LOP3.LUT R30, R30, 0xffff0000, RZ, 0xc0, !PT ;  /* 0xffff00001e1e7812 */ /* 0x000fe200078ec0ff */
[----:B------:R-:W-:Y:S01]  /*8da0*/  FFMA.FTZ R13, R13, R44, R29 ;  /* 0x0000002c0d0d7223 */ /* 0x000fe2000001001d */
[C---:B------:R-:W-:Y:S01]  /*8db0*/  LOP3.LUT R15, R40.reuse, 0xffff0000, RZ, 0xc0, !PT ;  /* 0xffff0000280f7812 */ /* 0x040fe200078ec0ff */
[----:B------:R-:W-:Y:S01]  /*8dc0*/  IMAD.U32 R44, R40, 0x10000, RZ ;  /* 0x00010000282c7824 */ /* 0x000fe200078e00ff */
[C---:B------:R-:W-:Y:S01]  /*8dd0*/  LOP3.LUT R29, R38.reuse, 0xffff0000, RZ, 0xc0, !PT ;  /* 0xffff0000261d7812 */ /* 0x040fe200078ec0ff */
[----:B------:R-:W-:-:S02]  /*8de0*/  IMAD.U32 R28, R38, 0x10000, RZ ;  /* 0x00010000261c7824 */ /* 0x000fc400078e00ff */
[----:B------:R-:W-:Y:S01]  /*8df0*/  FFMA.FTZ R12, R12, R47, R49 ;  /* 0x0000002f0c0c7223 */ /* 0x000fe20000010031 */
[----:B------:R-:W-:Y:S01]  /*8e00*/  LOP3.LUT R14, R14, 0xffff0000, RZ, 0xc0, !PT ;  /* 0xffff00000e0e7812 */ /* 0x000fe200078ec0ff */
[----:B------:R-:W-:Y:S01]  /*8e10*/  FMUL.FTZ R49, R30, R15 ;  /* 0x0000000f1e317220 */ /* 0x000fe20000410000 */
        /* <DEDUP_REMOVED lines=10> */
[----:B------:R-:W-:Y:S01]  /*8ec0*/  F2FP.BF16.F32.PACK_AB R28, R12, R13 ;  /* 0x0000000d0c1c723e */ /* 0x000fe200000010ff */
[----:B------:R-:W-:Y:S01]  /*8ed0*/  IMAD.MOV.U32 R12, RZ, RZ, R40 ;  /* 0x000000ffff0c7224 */ /* 0x000fe200078e0028 */
[----:B------:R-:W-:Y:S01]  /*8ee0*/  F2FP.BF16.F32.PACK_AB R29, R39, R72 ;  /* 0x00000048271d723e */ /* 0x000fe200000010ff */
[----:B------:R-:W-:Y:S01]  /*8ef0*/  IMAD.MOV.U32 R13, RZ, RZ, R41 ;  /* 0x000000ffff0d7224 */ /* 0x000fe200078e0029 */
[----:B------:R-:W-:Y:S02]  /*8f00*/  F2FP.BF16.F32.PACK_AB R31, R74, R43 ;  /* 0x0000002b4a1f723e */ /* 0x000fe400000010ff */
[----:B------:R-:W-:-:S02]  /*8f10*/  F2FP.BF16.F32.PACK_AB R14, R49, R38 ;  /* 0x00000026310e723e */ /* 0x000fc400000010ff */
[----:B------:R-:W-:-:S07]  /*8f20*/  F2FP.BF16.F32.PACK_AB R30, R30, R47 ;  /* 0x0000002f1e1e723e */ /* 0x000fce00000010ff */
.L_x_2779:
[----:B------:R-:W-:Y:S05]  /*8f30*/  BSYNC B2 ;  /* 0x0000000000027941 */ /* 0x000fea0003800000 */
.L_x_2778:
[----:B--2---:R2:W-:Y:S04]  /*8f40*/  ST.E.128 desc[UR60][R34.64], R12 ;  /* 0x0000000c22007985 */ /* 0x0045e8000c101d3c */
[----:B---3--:R2:W-:Y:S02]  /*8f50*/  @!P4 ST.E.128 desc[UR60][R36.64], R28 ;  /* 0x0000001c2400c985 */ /* 0x0085e4000c101d3c */
.L_x_2777:
[----:B------:R-:W-:Y:S05]  /*8f60*/  BSYNC B1 ;  /* 0x0000000000017941 */ /* 0x000fea0003800000 */
.L_x_2776:
        /* <DEDUP_REMOVED lines=28> */
[----:B------:R-:W-:Y:S01]  /*9130*/  SHF.R.U32.HI R49, RZ, 0x10, R69 ;  /* 0x00000010ff317819 */ /* 0x000fe20000011645 */
[----:B---3--:R-:W-:Y:S01]  /*9140*/  IMAD.U32 R48, R29, 0x10000, RZ ;  /* 0x000100001d307824 */ /* 0x008fe200078e00ff */
[--C-:B------:R-:W-:Y:S01]  /*9150*/  SHF.R.U64 R39, R56, 0x10, R57.reuse ;  /* 0x0000001038277819 */ /* 0x100fe20000001239 */
[----:B--2---:R-:W-:Y:S01]  /*9160*/  IMAD.U32 R43, R13, 0x10000, RZ ;  /* 0x000100000d2b7824 */ /* 0x004fe200078e00ff */
[----:B------:R-:W-:Y:S01]  /*9170*/  SHF.R.U32.HI R57, RZ, 0x10, R57 ;  /* 0x00000010ff397819 */ /* 0x000fe20000011639 */
[----:B------:R-:W-:Y:S01]  /*9180*/  IMAD.U32 R47, R31, 0x10000, RZ ;  /* 0x000100001f2f7824 */ /* 0x000fe200078e00ff */
[----:B------:R-:W-:Y:S01]  /*9190*/  PRMT R49, R152, 0x5432, R49 ;  /* 0x0000543298317816 */ /* 0x000fe20000000031 */
[----:B------:R-:W-:Y:S01]  /*91a0*/  IMAD.U32 R44, R15, 0x10000, RZ ;  /* 0x000100000f2c7824 */ /* 0x000fe200078e00ff */
[----:B------:R-:W-:Y:S01]  /*91b0*/  SHF.R.U64 R41, R68, 0x10, R69 ;  /* 0x0000001044297819 */ /* 0x000fe20000001245 */
[----:B0-----:R-:W-:Y:S01]  /*91c0*/  IMAD.U32 R11, R12, 0x10000, RZ ;  /* 0x000100000c0b7824 */ /* 0x001fe200078e00ff */
[----:B------:R-:W-:Y:S01]  /*91d0*/  PRMT R57, R150, 0x5432, R57 ;  /* 0x0000543296397816 */ /* 0x000fe20000000039 */
[----:B------:R-:W-:Y:S01]  /*91e0*/  IMAD.U32 R50, R49, 0x10000, RZ ;  /* 0x0001000031327824 */ /* 0x000fe200078e00ff */
[----:B------:R-:W-:-:S02]  /*91f0*/  SHF.R.U64 R46, R70, 0x10, R71 ;  /* 0x00000010462e7819 */ /* 0x000fc40000001247 */
[----:B------:R-:W-:Y:S01]  /*9200*/  SHF.R.U64 R42, R58, 0x10, R59 ;  /* 0x000000103a2a7819 */ /* 0x000fe2000000123b */
[-C--:B------:R-:W-:Y:S01]  /*9210*/  FMUL.FTZ R56, R48, R50.reuse ;  /* 0x0000003230387220 */ /* 0x080fe20000410000 */
[----:B------:R-:W-:Y:S02]  /*9220*/  SHF.R.U32.HI R70, RZ, 0x10, R71 ;  /* 0x00000010ff467819 */ /* 0x000fe40000011647 */
[----:B------:R-:W-:Y:S01]  /*9230*/  PRMT R152, R152, 0x5410, R41 ;  /* 0x0000541098987816 */ /* 0x000fe20000000029 */
[----:B------:R-:W-:Y:S01]  /*9240*/  IMAD.U32 R41, R57, 0x10000, RZ ;  /* 0x0001000039297824 */ /* 0x000fe200078e00ff */
[----:B------:R-:W-:Y:S02]  /*9250*/  SHF.R.U32.HI R58, RZ, 0x10, R59 ;  /* 0x00000010ff3a7819 */ /* 0x000fe4000001163b */
[----:B------:R-:W-:Y:S01]  /*9260*/  LOP3.LUT R45, R29, 0xffff0000, RZ, 0xc0, !PT ;  /* 0xffff00001d2d7812 */ /* 0x000fe200078ec0ff */
[-C--:B------:R-:W-:Y:S01]  /*9270*/  FMUL.FTZ R60, R48, R41.reuse ;  /* 0x00000029303c7220 */ /* 0x080fe20000410000 */
[----:B------:R-:W-:Y:S01]  /*9280*/  LOP3.LUT R51, R49, 0xffff0000, RZ, 0xc0, !PT ;  /* 0xffff000031337812 */ /* 0x000fe200078ec0ff */
[----:B------:R-:W-:Y:S01]  /*9290*/  FFMA.FTZ R41, R43, R41, -R56 ;  /* 0x000000292b297223 */ /* 0x000fe20000010838 */
[----:B------:R-:W-:Y:S01]  /*92a0*/  PRMT R70, R151, 0x5432, R70 ;  /* 0x0000543297467816 */ /* 0x000fe20000000046 */
[----:B------:R-:W-:Y:S01]  /*92b0*/  FFMA.FTZ R43, R43, R50, R60 ;  /* 0x000000322b2b7223 */ /* 0x000fe2000001003c */
[----:B------:R-:W-:Y:S01]  /*92c0*/  PRMT R58, R149, 0x5432, R58 ;  /* 0x00005432953a7816 */ /* 0x000fe2000000003a */
[----:B------:R-:W-:Y:S01]  /*92d0*/  IMAD.U32 R29, R14, 0x10000, RZ ;  /* 0x000100000e1d7824 */ /* 0x000fe200078e00ff */
[----:B------:R-:W-:Y:S01]  /*92e0*/  LOP3.LUT R48, R57, 0xffff0000, RZ, 0xc0, !PT ;  /* 0xffff000039307812 */ /* 0x000fe200078ec0ff */
[----:B------:R-:W-:Y:S01]  /*92f0*/  FMUL.FTZ R57, R45, R51 ;  /* 0x000000332d397220 */ /* 0x000fe20000410000 */
[----:B------:R-:W-:Y:S01]  /*9300*/  LOP3.LUT R38, R13, 0xffff0000, RZ, 0xc0, !PT ;  /* 0xffff00000d267812 */ /* 0x000fe200078ec0ff */
[----:B------:R-:W-:Y:S01]  /*9310*/  IMAD.U32 R49, R58, 0x10000, RZ ;  /* 0x000100003a317824 */ /* 0x000fe200078e00ff */
[----:B------:R-:W-:Y:S01]  /*9320*/  SHF.L.U32 R56, R70, 0x10, RZ ;  /* 0x0000001046387819 */ /* 0x000fe200000006ff */
[-C--:B------:R-:W-:Y:S01]  /*9330*/  FMUL.FTZ R45, R45, R48.reuse ;  /* 0x000000302d2d7220 */ /* 0x080fe20000410000 */
[----:B------:R-:W-:Y:S01]  /*9340*/  LOP3.LUT R31, R31, 0xffff0000, RZ, 0xc0, !PT ;  /* 0xffff00001f1f7812 */ /* 0x000fe200078ec0ff */
[----:B------:R-:W-:Y:S01]  /*9350*/  FFMA.FTZ R48, R38, R48, -R57 ;  /* 0x0000003026307223 */ /* 0x000fe20000010839 */
[----:B------:R-:W-:Y:S01]  /*9360*/  LOP3.LUT R70, R70, 0xffff0000, RZ, 0xc0, !PT ;  /* 0xffff000046467812 */ /* 0x000fe200078ec0ff */
[C---:B------:R-:W-:Y:S01]  /*9370*/  FMUL.FTZ R57, R47.reuse, R56 ;  /* 0x000000382f397220 */ /* 0x040fe20000410000 */
[----:B------:R-:W-:Y:S01]  /*9380*/  LOP3.LUT R50, R58, 0xffff0000, RZ, 0xc0, !PT ;  /* 0xffff00003a327812 */ /* 0x000fe200078ec0ff */
[----:B------:R-:W-:Y:S01]  /*9390*/  FMUL.FTZ R47, R47, R49 ;  /* 0x000000312f2f7220 */ /* 0x000fe20000410000 */
[----:B------:R-:W-:Y:S01]  /*93a0*/  PRMT R39, R150, 0x5410, R39 ;  /* 0x0000541096277816 */ /* 0x000fe20000000027 */
[----:B------:R-:W-:Y:S01]  /*93b0*/  IMAD.U32 R13, R28, 0x10000, RZ ;  /* 0x000100001c0d7824 */ /* 0x000fe200078e00ff */
[----:B------:R-:W-:Y:S01]  /*93c0*/  LOP3.LUT R15, R15, 0xffff0000, RZ, 0xc0, !PT ;  /* 0xffff00000f0f7812 */ /* 0x000fe200078ec0ff */
[----:B------:R-:W-:Y:S01]  /*93d0*/  FFMA.FTZ R38, R38, R51, R45 ;  /* 0x0000003326267223 */ /* 0x000fe2000001002d */
[C---:B------:R-:W-:Y:S01]  /*93e0*/  FMUL.FTZ R60, R31.reuse, R70 ;  /* 0x000000461f3c7220 */ /* 0x040fe20000410000 */
[----:B------:R-:W-:Y:S01]  /*93f0*/  FMUL.FTZ R62, R31, R50 ;  /* 0x000000321f3e7220 */ /* 0x000fe20000410000 */
[----:B------:R-:W-:Y:S01]  /*9400*/  LOP3.LUT R28, R28, 0xffff0000, RZ, 0xc0, !PT ;  /* 0xffff00001c1c7812 */ /* 0x000fe200078ec0ff */
[----:B------:R-:W-:Y:S01]  /*9410*/  FFMA.FTZ R45, R44, R49, -R57 ;  /* 0x000000312c2d7223 */ /* 0x000fe20000010839 */
[----:B------:R-:W-:Y:S01]  /*9420*/  LOP3.LUT R31, R152, 0xffff0000, RZ, 0xc0, !PT ;  /* 0xffff0000981f7812 */ /* 0x000fe200078ec0ff */
[----:B------:R-:W-:Y:S01]  /*9430*/  FFMA.FTZ R44, R44, R56, R47 ;  /* 0x000000382c2c7223 */ /* 0x000fe2000001002f */
[----:B------:R-:W-:Y:S01]  /*9440*/  IMAD.U32 R58, R152, 0x10000, RZ ;  /* 0x00010000983a7824 */ /* 0x000fe200078e00ff */
[----:B------:R-:W-:Y:S01]  /*9450*/  LOP3.LUT R12, R12, 0xffff0000, RZ, 0xc0, !PT ;  /* 0xffff00000c0c7812 */ /* 0x000fe200078ec0ff */
[----:B------:R-:W-:-:S02]  /*9460*/  IMAD.U32 R56, R39, 0x10000, RZ ;  /* 0x0001000027387824 */ /* 0x000fc400078e00ff */
[----:B------:R-:W-:Y:S01]  /*9470*/  FFMA.FTZ R50, R15, R50, -R60 ;  /* 0x000000320f327223 */ /* 0x000fe2000001083c */
[----:B------:R-:W-:Y:S01]  /*9480*/  LOP3.LUT R39, R39, 0xffff0000, RZ, 0xc0, !PT ;  /* 0xffff000027277812 */ /* 0x000fe200078ec0ff */
[----:B------:R-:W-:Y:S01]  /*9490*/  FFMA.FTZ R51, R15, R70, R62 ;  /* 0x000000460f337223 */ /* 0x000fe2000001003e */
[----:B------:R-:W-:Y:S01]  /*94a0*/  FMUL.FTZ R60, R13, R58 ;  /* 0x0000003a0d3c7220 */ /* 0x000fe20000410000 */
[C---:B------:R-:W-:Y:S01]  /*94b0*/  FMUL.FTZ R15, R28.reuse, R31 ;  /* 0x0000001f1c0f7220 */ /* 0x040fe20000410000 */
[----:B------:R-:W-:Y:S01]  /*94c0*/  PRMT R46, R151, 0x5410, R46 ;  /* 0x00005410972e7816 */ /* 0x000fe2000000002e */
[----:B------:R-:W-:Y:S01]  /*94d0*/  FMUL.FTZ R13, R13, R56 ;  /* 0x000000380d0d7220 */ /* 0x000fe20000410000 */
[----:B------:R-:W-:Y:S01]  /*94e0*/  PRMT R42, R149, 0x5410, R42 ;  /* 0x00005410952a7816 */ /* 0x000fe2000000002a */
[----:B------:R-:W-:Y:S01]  /*94f0*/  FMUL.FTZ R49, R28, R39 ;  /* 0x000000271c317220 */ /* 0x000fe20000410000 */
[----:B------:R-:W-:Y:S01]  /*9500*/  LOP3.LUT R40, R14, 0xffff0000, RZ, 0xc0, !PT ;  /* 0xffff00000e287812 */ /* 0x000fe200078ec0ff */
[----:B------:R-:W-:-:S02]  /*9510*/  IMAD.U32 R14, R30, 0x10000, RZ ;  /* 0x000100001e0e7824 */ /* 0x000fc400078e00ff */
[----:B------:R-:W-:Y:S01]  /*9520*/  FFMA.FTZ R47, R12, R39, -R15 ;  /* 0x000000270c2f7223 */ /* 0x000fe2000001080f */
[----:B------:R-:W-:Y:S01]  /*9530*/  LOP3.LUT R30, R30, 0xffff0000, RZ, 0xc0, !PT ;  /* 0xffff00001e1e7812 */ /* 0x000fe200078ec0ff */
[C---:B------:R-:W-:Y:S01]  /*9540*/  FFMA.FTZ R58, R11.reuse, R58, R13 ;  /* 0x0000003a0b3a7223 */ /* 0x040fe2000001000d */
[C---:B------:R-:W-:Y:S01]  /*9550*/  LOP3.LUT R39, R46.reuse, 0xffff0000, RZ, 0xc0, !PT ;  /* 0xffff00002e277812 */ /* 0x040fe200078ec0ff */
[----:B------:R-:W-:Y:S01]  /*9560*/  FFMA.FTZ R60, R11, R56, -R60 ;  /* 0x000000380b3c7223 */ /* 0x000fe2000001083c */
[----:B------:R-:W-:Y:S01]  /*9570*/  IMAD.U32 R15, R46, 0x10000, RZ ;  /* 0x000100002e0f7824 */ /* 0x000fe200078e00ff */
[C---:B------:R-:W-:Y:S01]  /*9580*/  LOP3.LUT R13, R42.reuse, 0xffff0000, RZ, 0xc0, !PT ;  /* 0xffff00002a0d7812 */ /* 0x040fe200078ec0ff */
[----:B------:R-:W-:Y:S02]  /*9590*/  IMAD.U32 R11, R42, 0x10000, RZ ;  /* 0x000100002a0b7824 */ /* 0x000fe400078e00ff */
[----:B------:R-:W-:Y:S01]  /*95a0*/  FFMA.FTZ R49, R12, R31, R49 ;  /* 0x0000001f0c317223 */ /* 0x000fe20000010031 */
[----:B------:R-:W-:Y:S01]  /*95b0*/  FMUL.FTZ R12, R14, R15 ;  /* 0x0000000f0e0c7220 */ /* 0x000fe20000410000 */
        /* <DEDUP_REMOVED lines=17> */
[----:B------:R-:W-:-:S02]  /*96d0*/  F2FP.BF16.F32.PACK_AB R29, R38, R43 ;  /* 0x0000002b261d723e */ /* 0x000fc400000010ff */
[----:B------:R-:W-:-:S07]  /*96e0*/  F2FP.BF16.F32.PACK_AB R28, R49, R58 ;  /* 0x0000003a311c723e */ /* 0x000fce00000010ff */
.L_x_2783:
[----:B------:R-:W-:Y:S05]  /*96f0*/  BSYNC B2 ;  /* 0x0000000000027941 */ /* 0x000fea0003800000 */
.L_x_2782:
[----:B--2---:R4:W-:Y:S04]  /*9700*/  ST.E.128 desc[UR60][R34.64], R12 ;  /* 0x0000000c22007985 */ /* 0x0049e8000c101d3c */
[----:B---3--:R4:W-:Y:S02]  /*9710*/  @!P4 ST.E.128 desc[UR60][R36.64], R28 ;  /* 0x0000001c2400c985 */ /* 0x0089e4000c101d3c */
.L_x_2781:
[----:B------:R-:W-:Y:S05]  /*9720*/  BSYNC B1 ;  /* 0x0000000000017941 */ /* 0x000fea0003800000 */
.L_x_2780:
        /* <DEDUP_REMOVED lines=12> */
[----:B------:R-:W-:Y:S02]  /*97f0*/  LEA.HI R12, R12, R135, RZ, 0x3 ;  /* 0x000000870c0c7211 */ /* 0x000fe400078f18ff */
[----:B0-----:R-:W-:Y:S02]  /*9800*/  LOP3.LUT R11, R177, 0x38, R36, 0xf8, !PT ;  /* 0x00000038b10b7812 */ /* 0x001fe400078ef824 */
[----:B------:R-:W-:Y:S02]  /*9810*/  SHF.R.S32.HI R13, RZ, 0x3, R12 ;  /* 0x00000003ff0d7819 */ /* 0x000fe4000001140c */
[----:B------:R-:W-:-:S03]  /*9820*/  LOP3.LUT R11, R11, R220, RZ, 0x3c, !PT ;  /* 0x000000dc0b0b7212 */ /* 0x000fc600078e3cff */
[----:B------:R-:W-:-:S04]  /*9830*/  IMAD R12, R13, 0x1800, R184 ;  /* 0x000018000d0c7824 */ /* 0x000fc800078e02b8 */
        /* <DEDUP_REMOVED lines=20> */
[----:B------:R-:W-:Y:S01]  /*9980*/  PRMT R47, R148, 0x5432, R47 ;  /* 0x00005432942f7816 */ /* 0x000fe2000000002f */
[----:B0-----:R-:W-:Y:S01]  /*9990*/  IMAD.U32 R11, R14, 0x10000, RZ ;  /* 0x000100000e0b7824 */ /* 0x001fe200078e00ff */
[----:B------:R-:W-:-:S02]  /*99a0*/  SHF.R.U64 R49, R64, 0x10, R65 ;  /* 0x0000001040317819 */ /* 0x000fc40000001241 */
[----:B------:R-:W-:Y:S02]  /*99b0*/  LOP3.LUT R44, R29, 0xffff0000, RZ, 0xc0, !PT ;  /* 0xffff00001d2c7812 */ /* 0x000fe400078ec0ff */
[----:B------:R-:W-:Y:S02]  /*99c0*/  SHF.R.U64 R50, R66, 0x10, R67 ;  /* 0x0000001042327819 */ /* 0x000fe40000001243 */
[----:B------:R-:W-:Y:S01]  /*99d0*/  LOP3.LUT R39, R15, 0xffff0000, RZ, 0xc0, !PT ;  /* 0xffff00000f277812 */ /* 0x000fe200078ec0ff */
[----:B------:R-:W-:Y:S01]  /*99e0*/  IMAD.U32 R15, R146, 0x10000, RZ ;  /* 0x00010000920f7824 */ /* 0x000fe200078e00ff */
[----:B------:R-:W-:Y:S01]  /*99f0*/  PRMT R29, R145, 0x5410, R48 ;  /* 0x00005410911d7816 */ /* 0x000fe20000000030 */
[----:B------:R-:W-:Y:S01]  /*9a00*/  IMAD.U32 R48, R47, 0x10000, RZ ;  /* 0x000100002f307824 */ /* 0x000fe200078e00ff */
[----:B------:R-:W-:Y:S01]  /*9a10*/  SHF.R.U32.HI R54, RZ, 0x10, R55 ;  /* 0x00000010ff367819 */ /* 0x000fe20000011637 */
[CC--:B------:R-:W-:Y:S01]  /*9a20*/  FMUL.FTZ R53, R43.reuse, R15.reuse ;  /* 0x0000000f2b357220 */ /* 0x0c0fe20000410000 */
[----:B------:R-:W-:Y:S01]  /*9a30*/  SHF.R.U32.HI R66, RZ, 0x10, R67 ;  /* 0x00000010ff427819 */ /* 0x000fe20000011643 */
[-C--:B------:R-:W-:Y:S01]  /*9a40*/  FMUL.FTZ R51, R43, R48.reuse ;  /* 0x000000302b337220 */ /* 0x080fe20000410000 */
[----:B------:R-:W-:Y:S01]  /*9a50*/  PRMT R148, R148, 0x5410, R49 ;  /* 0x0000541094947816 */ /* 0x000fe20000000031 */
[C---:B------:R-:W-:Y:S01]  /*9a60*/  FFMA.FTZ R53, R40.reuse, R48, R53 ;  /* 0x0000003028357223 */ /* 0x040fe20000010035 */
[----:B------:R-:W-:Y:S01]  /*9a70*/  PRMT R49, R147, 0x5410, R50 ;  /* 0x0000541093317816 */ /* 0x000fe20000000032 */
[----:B------:R-:W-:Y:S01]  /*9a80*/  FFMA.FTZ R15, R40, R15, -R51 ;  /* 0x0000000f280f7223 */ /* 0x000fe20000010833 */
[----:B------:R-:W-:-:S02]  /*9a90*/  PRMT R145, R145, 0x5432, R54 ;  /* 0x0000543291917816 */ /* 0x000fc40000000036 */
        /* <DEDUP_REMOVED lines=11> */
[-C--:B------:R-:W-:Y:S01]  /*9b50*/  FMUL.FTZ R54, R45, R40.reuse ;  /* 0x000000282d367220 */ /* 0x080fe20000410000 */
[----:B------:R-:W-:Y:S01]  /*9b60*/  FFMA.FTZ R52, R41, R47, R44 ;  /* 0x0000002f29347223 */ /* 0x000fe2000001002c */
[----:B------:R-:W-:Y:S01]  /*9b70*/  LOP3.LUT R44, R145, 0xffff0000, RZ, 0xc0, !PT ;  /* 0xffff0000912c7812 */ /* 0x000fe200078ec0ff */
[C---:B------:R-:W-:Y:S01]  /*9b80*/  FFMA.FTZ R51, R42.reuse, R40, -R51 ;  /* 0x000000282a337223 */ /* 0x040fe20000010833 */
[----:B------:R-:W-:Y:S01]  /*9b90*/  FFMA.FTZ R54, R42, R43, R54 ;  /* 0x0000002b2a367223 */ /* 0x000fe20000010036 */
[----:B------:R-:W-:Y:S01]  /*9ba0*/  FFMA.FTZ R50, R41, R146, -R50 ;  /* 0x0000009229327223 */ /* 0x000fe20000010832 */
[----:B------:R-:W-:Y:S01]  /*9bb0*/  FMUL.FTZ R42, R31, R48 ;  /* 0x000000301f2a7220 */ /* 0x000fe20000410000 */
[----:B------:R-:W-:-:S02]  /*9bc0*/  IMAD.U32 R41, R148, 0x10000, RZ ;  /* 0x0001000094297824 */ /* 0x000fc400078e00ff */
[-C--:B------:R-:W-:Y:S01]  /*9bd0*/  FMUL.FTZ R56, R31, R44.reuse ;  /* 0x0000002c1f387220 */ /* 0x080fe20000410000 */
[----:B------:R-:W-:Y:S02]  /*9be0*/  IMAD.U32 R40, R46, 0x10000, RZ ;  /* 0x000100002e287824 */ /* 0x000fe400078e00ff */
[----:B------:R-:W-:Y:S01]  /*9bf0*/  FFMA.FTZ R44, R39, R44, -R42 ;  /* 0x0000002c272c7223 */ /* 0x000fe2000001082a */
[-C--:B------:R-:W-:Y:S01]  /*9c00*/  FMUL.FTZ R42, R38, R41.reuse ;  /* 0x00000029262a7220 */ /* 0x080fe20000410000 */
[----:B------:R-:W-:Y:S01]  /*9c10*/  LOP3.LUT R28, R28, 0xffff0000, RZ, 0xc0, !PT ;  /* 0xffff00001c1c7812 */ /* 0x000fe200078ec0ff */
[-C--:B------:R-:W-:Y:S01]  /*9c20*/  FMUL.FTZ R38, R38, R40.reuse ;  /* 0x0000002826267220 */ /* 0x080fe20000410000 */
[----:B------:R-:W-:Y:S01]  /*9c30*/  LOP3.LUT R43, R148, 0xffff0000, RZ, 0xc0, !PT ;  /* 0xffff0000942b7812 */ /* 0x000fe200078ec0ff */
[C---:B------:R-:W-:Y:S01]  /*9c40*/  FFMA.FTZ R42, R37.reuse, R40, -R42 ;  /* 0x00000028252a7223 */ /* 0x040fe2000001082a */
[----:B------:R-:W-:Y:S01]  /*9c50*/  LOP3.LUT R31, R46, 0xffff0000, RZ, 0xc0, !PT ;  /* 0xffff00002e1f7812 */ /* 0x000fe200078ec0ff */
[----:B------:R-:W-:Y:S01]  /*9c60*/  FFMA.FTZ R37, R37, R41, R38 ;  /* 0x0000002925257223 */ /* 0x000fe20000010026 */
[----:B------:R-:W-:Y:S01]  /*9c70*/  LOP3.LUT R12, R12, 0xffff0000, RZ, 0xc0, !PT ;  /* 0xffff00000c0c7812 */ /* 0x000fe200078ec0ff */
[----:B------:R-:W-:-:S02]  /*9c80*/  IMAD.U32 R13, R30, 0x10000, RZ ;  /* 0x000100001e0d7824 */ /* 0x000fc400078e00ff */
[----:B------:R-:W-:Y:S01]  /*9c90*/  FFMA.FTZ R45, R39, R48, R56 ;  /* 0x00000030272d7223 */ /* 0x000fe20000010038 */
[C---:B------:R-:W-:Y:S01]  /*9ca0*/  IMAD.U32 R38, R49.reuse, 0x10000, RZ ;  /* 0x0001000031267824 */ /* 0x040fe200078e00ff */
[----:B------:R-:W-:Y:S01]  /*9cb0*/  LOP3.LUT R30, R30, 0xffff0000, RZ, 0xc0, !PT ;  /* 0xffff00001e1e7812 */ /* 0x000fe200078ec0ff */
[C---:B------:R-:W-:Y:S01]  /*9cc0*/  FMUL.FTZ R39, R28.reuse, R43 ;  /* 0x0000002b1c277220 */ /* 0x040fe20000410000 */
[----:B------:R-:W-:Y:S01]  /*9cd0*/  LOP3.LUT R49, R49, 0xffff0000, RZ, 0xc0, !PT ;  /* 0xffff000031317812 */ /* 0x000fe200078ec0ff */
[-C--:B------:R-:W-:Y:S01]  /*9ce0*/  FMUL.FTZ R41, R28, R31.reuse ;  /* 0x0000001f1c297220 */ /* 0x080fe20000410000 */
[C---:B------:R-:W-:Y:S01]  /*9cf0*/  IMAD.U32 R28, R29.reuse, 0x10000, RZ ;  /* 0x000100001d1c7824 */ /* 0x040fe200078e00ff */
[----:B------:R-:W-:Y:S01]  /*9d00*/  LOP3.LUT R29, R29, 0xffff0000, RZ, 0xc0, !PT ;  /* 0xffff00001d1d7812 */ /* 0x000fe200078ec0ff */
[----:B------:R-:W-:Y:S01]  /*9d10*/  FFMA.FTZ R39, R12, R31, -R39 ;  /* 0x0000001f0c277223 */ /* 0x000fe20000010827 */
[----:B------:R-:W-:Y:S01]  /*9d20*/  LOP3.LUT R14, R14, 0xffff0000, RZ, 0xc0, !PT ;  /* 0xffff00000e0e7812 */ /* 0x000fe200078ec0ff */
        /* <DEDUP_REMOVED lines=19> */
[----:B------:R-:W-:-:S02]  /*9e60*/  IMAD.MOV.U32 R14, RZ, RZ, R31 ;  /* 0x000000ffff0e7224 */ /* 0x000fc400078e001f */
[----:B------:R-:W-:Y:S02]  /*9e70*/  IMAD.MOV.U32 R15, RZ, RZ, R44 ;  /* 0x000000ffff0f7224 */ /* 0x000fe400078e002c */
[----:B------:R-:W-:-:S07]  /*9e80*/  IMAD.MOV.U32 R31, RZ, RZ, R45 ;  /* 0x000000ffff1f7224 */ /* 0x000fce00078e002d */
.L_x_2785:
[----:B------:R-:W-:Y:S05]  /*9e90*/  BSYNC B1 ;  /* 0x0000000000017941 */ /* 0x000fea0003800000 */
.L_x_2784:
[----:B--2---:R2:W-:Y:S01]  /*9ea0*/  ST.E.128 desc[UR60][R34.64], R12 ;  /* 0x0000000c22007985 */ /* 0x0045e2000c101d3c */
[----:B------:R-:W-:-:S13]  /*9eb0*/  ISETP.GE.AND P4, PT, R36, R131, PT ;  /* 0x000000832400720c */ /* 0x000fda0003f86270 */
[----:B------:R-:W-:Y:S05]  /*9ec0*/  @P4 BRA `(.L_x_2732) ;  /* 0x0000000400e84947 */ /* 0x000fea0003800000 */
[----:B------:R-:W-:-:S05]  /*9ed0*/  IMAD.WIDE R32, R36, 0x2, R32 ;  /* 0x0000000224207825 */ /* 0x000fca00078e0220 */
[----:B---3--:R3:W-:Y:S01]  /*9ee0*/  ST.E.128 desc[UR60][R32.64], R28 ;  /* 0x0000001c20007985 */ /* 0x0087e2000c101d3c */
[----:B------:R-:W-:Y:S05]  /*9ef0*/  BRA `(.L_x_2732) ;  /* 0x0000000400dc7947 */ /* 0x000fea0003800000 */
.L_x_2697:
[----:B------:R-:W2:Y:S02]  /*9f00*/  LDL R11, [R1+0x30] ;  /* 0x00003000010b7983 */ /* 0x000ea40000100800 */
[----:B--2---:R-:W-:-:S13]  /*9f10*/  R2UR UR4, R11 ;  /* 0x000000000b0472ca */ /* 0x004fda00000e0000 */
[----:B------:R-:W-:-:S06]  /*9f20*/  UISETP.NE.AND UP0, UPT, UR4, 0x3, UPT ;  /* 0x000000030400788c */ /* 0x000fcc000bf05270 */
[----:B------:R-:W-:-:S13]  /*9f30*/  PLOP3.LUT P0, PT, PT, PT, UP0, 0x80, 0x0 ;  /* 0x000000000000781c */ /* 0x000fda0003f0f008 */
[----:B------:R-:W-:Y:S05]  /*9f40*/  @!P0 BRA `(.L_x_2786) ;  /* 0x0000000000048947 */ /* 0x000fea0003800000 */
[----:B------:R-:W-:Y:S01]  /*9f50*/  BPT.TRAP 0x1 ;  /* 0x000000040000795c */ /* 0x000fe20000300000 */
.L_x_2786:
[----:B------:R-:W-:Y:S01]  /*9f60*/  IMAD R85, R19, 0x8, R18 ;  /* 0x0000000813557824 */ /* 0x000fe200078e0212 */
[----:B------:R-:W-:Y:S01]  /*9f70*/  SHF.L.U32 R86, R171, 0x1f, RZ ;  /* 0x0000001fab567819 */ /* 0x000fe200000006ff */
[----:B------:R-:W-:Y:S01]  /*9f80*/  BSSY B1, `(.L_x_2787) ;  /* 0x0000004000017945 */ /* 0x000fe20003800000 */
[----:B------:R-:W-:Y:S02]  /*9f90*/  SHF.R.S32.HI R82, RZ, 0x1f, R81 ;  /* 0x0000001fff527819 */ /* 0x000fe40000011451 */
[----:B------:R-:W0:Y:S02]  /*9fa0*/  SYNCS.PHASECHK.TRANS64.TRYWAIT P4, [R85+URZ+0x2a890], R86 ;  /* 0x02a89056550075a7 */ /* 0x000e24000808017f */
[----:B0-----:R-:W-:Y:S05]  /*9fb0*/  @!P4 BRA `(.L_x_2788) ;  /* 0x0000019000f0c947 */ /* 0x001fea0003800000 */
.L_x_3064:
[----:B------:R-:W-:Y:S05]  /*9fc0*/  BSYNC B1 ;  /* 0x0000000000017941 */ /* 0x000fea0003800000 */
.L_x_2787:
        /* <DEDUP_REMOVED lines=13> */
[----:B------:R-:W-:Y:S01]  /*a0a0*/  IMAD R11, R0, UR4, RZ ;  /* 0x00000004000b7c24 */ /* 0x000fe2000f8e02ff */
[----:B------:R-:W-:Y:S01]  /*a0b0*/  IADD3 R13, R13, R15, RZ ;  /* 0x0000000f0d0d7210 */ /* 0x000fe20007ffe0ff */
[----:B------:R-:W-:Y:S02]  /*a0c0*/  IMAD.IADD R36, R84, 0x1, -R170 ;  /* 0x0000000154247824 */ /* 0x000fe400078e0aaa */
        /* <DEDUP_REMOVED lines=11> */
.L_x_3068:
        /* <DEDUP_REMOVED lines=37> */
.L_x_2791:
[----:B------:R-:W-:Y:S05]  /*a3d0*/  BSYNC B1 ;  /* 0x0000000000017941 */ /* 0x000fea0003800000 */
.L_x_2790:
[----:B------:R-:W-:-:S03]  /*a3e0*/  UMOV UR4, 0xffffffff ;  /* 0xffffffff00047882 */ /* 0x000fc60000000000 */
[----:B------:R-:W-:Y:S05]  /*a3f0*/  BRA.DIV UR4, `(.L_x_2792) ;  /* 0x0000019204407947 */ /* 0x000fea000b800000 */
[----:B--2---:R2:W0:Y:S04]  /*a400*/  SHFL.IDX PT, R33, R35, 0x1, 0x1c1f ;  /* 0x003c1f0023217f89 */ /* 0x00442800000e0000 */
[----:B---3--:R2:W3:Y:S02]  /*a410*/  SHFL.IDX PT, R32, R34, 0x1, 0x1c1f ;  /* 0x003c1f0022207f89 */ /* 0x0084e400000e0000 */
.L_x_3072:
        /* <DEDUP_REMOVED lines=37> */
.L_x_2732:
[----:B------:R-:W-:Y:S05]  /*a670*/  BSYNC B0 ;  /* 0x0000000000007941 */ /* 0x000fea0003800000 */
.L_x_2696:
        /* <DEDUP_REMOVED lines=17> */
.L_x_2794:
[----:B------:R-:W-:Y:S05]  /*a790*/  BSYNC B0 ;  /* 0x0000000000007941 */ /* 0x000fea0003800000 */
.L_x_2793:
[----:B------:R-:W3:Y:S01]  /*a7a0*/  SYNCS.PHASECHK.TRANS64.TRYWAIT P0, [R85+URZ+0x2a8b0], R86 ;  /* 0x02a8b056550075a7 */ /* 0x000ee2000800017f */
[----:B------:R-:W-:Y:S04]  /*a7b0*/  BSSY B0, `(.L_x_2795) ;  /* 0x0000002000007945 */ /* 0x000fe80003800000 */
[----:B---3--:R-:W-:Y:S05]  /*a7c0*/  @!P0 BRA `(.L_x_2796) ;  /* 0x0000018c00988947 */ /* 0x008fea0003800000 */
.L_x_3073:
[----:B------:R-:W-:Y:S05]  /*a7d0*/  BSYNC B0 ;  /* 0x0000000000007941 */ /* 0x000fea0003800000 */
.L_x_2795:
        /* <DEDUP_REMOVED lines=11> */
[C---:B------:R-:W-:Y:S02]  /*a890*/  IMAD R83, R80.reuse, UR5, R83 ;  /* 0x0000000550537c24 */ /* 0x040fe4000f8e0253 */
[----:B------:R-:W-:Y:S01]  /*a8a0*/  IMAD.WIDE.U32 R12, R80, UR4, R12 ;  /* 0x00000004500c7c25 */ /* 0x000fe2000f8e000c */
[----:B------:R-:W-:-:S03]  /*a8b0*/  ULDC.64 UR4, c[0x0][0x330] ;  /* 0x0000cc0000047ab9 */ /* 0x000fc60000000a00 */
[----:B0-----:R-:W-:Y:S02]  /*a8c0*/  IMAD R11, R0, UR4, RZ ;  /* 0x00000004000b7c24 */ /* 0x001fe4000f8e02ff */
        /* <DEDUP_REMOVED lines=9> */
[----:B-1----:R-:W-:Y:S02]  /*a960*/  IMAD R34, R28, 0x2, R119 ;  /* 0x000000021c227824 */ /* 0x002fe400078e0277 */
[----:B------:R0:W1:Y:S04]  /*a970*/  SHFL.IDX PT, R28, R32, RZ, 0x1c1f ;  /* 0x001c1fff201c7589 */ /* 0x00006800000e0000 */
[----:B------:R0:W2:Y:S01]  /*a980*/  SHFL.IDX PT, R29, R11, RZ, 0x1c1f ;  /* 0x001c1fff0b1d7589 */ /* 0x0000a200000e0000 */
[----:B------:R-:W-:Y:S05]  /*a990*/  @!P0 BRA `(.L_x_2798) ;  /* 0x0000000000508947 */ /* 0x000fea0003800000 */
[----:B------:R-:W-:-:S13]  /*a9a0*/  ISETP.NE.AND P5, PT, R4, RZ, PT ;  /* 0x000000ff0400720c */ /* 0x000fda0003fa5270 */
[----:B------:R-:W4:Y:S01]  /*a9b0*/  @P5 LDS.128 R12, [R33] ;  /* 0x00000000210c5984 */ /* 0x000f220000000c00 */
[----:B-1----:R-:W-:-:S04]  /*a9c0*/  @P5 LEA R30, P0, R16, R28, 0x1 ;  /* 0x0000001c101e5211 */ /* 0x002fc800078008ff */
[----:B--2---:R-:W-:Y:S02]  /*a9d0*/  @P5 LEA.HI.X R31, R16, R29, R17, 0x1, P0 ;  /* 0x0000001d101f5211 */ /* 0x004fe400000f0c11 */
[----:B------:R-:W-:-:S13]  /*a9e0*/  ISETP.NE.AND P0, PT, R9, RZ, PT ;  /* 0x000000ff0900720c */ /* 0x000fda0003f05270 */
[----:B------:R-:W-:Y:S01]  /*a9f0*/  @P0 IMAD.SHL.U32 R35, R166, 0x8, RZ ;  /* 0x00000008a6230824 */ /* 0x000fe200078e00ff */
[----:B----4-:R1:W-:Y:S01]  /*aa00*/  @P5 ST.E.128 desc[UR60][R30.64], R12 ;  /* 0x0000000c1e005985 */ /* 0x0103e2000c101d3c */
[----:B------:R-:W-:-:S03]  /*aa10*/  ISETP.NE.AND P5, PT, R10, RZ, PT ;  /* 0x000000ff0a00720c */ /* 0x000fc60003fa5270 */
[----:B------:R-:W2:Y:S01]  /*aa20*/  @P0 LDS.128 R12, [R34] ;  /* 0x00000000220c0984 */ /* 0x000ea20000000c00 */
[----:B-1----:R-:W-:-:S09]  /*aa30*/  @P0 IMAD.WIDE R30, R35, 0x2, R28 ;  /* 0x00000002231e0825 */ /* 0x002fd200078e021c */
[----:B------:R-:W-:Y:S01]  /*aa40*/  @P5 IMAD.SHL.U32 R35, R167, 0x8, RZ ;  /* 0x00000008a7235824 */ /* 0x000fe200078e00ff */
        /* <DEDUP_REMOVED lines=9> */
.L_x_2798:
[----:B------:R-:W-:Y:S05]  /*aae0*/  BSYNC B0 ;  /* 0x0000000000007941 */ /* 0x000fea0003800000 */
.L_x_2797:
[----:B------:R-:W-:Y:S01]  /*aaf0*/  ISETP.GE.AND P0, PT, R84, 0x41, PT ;  /* 0x000000415400780c */ /* 0x000fe20003f06270 */
[----:B--2-4-:R2:W4:Y:S01]  /*ab00*/  SHFL.IDX PT, R29, R11, 0x1, 0x1c1f ;  /* 0x003c1f000b1d7f89 */ /* 0x01452200000e0000 */
[----:B------:R-:W-:Y:S03]  /*ab10*/  BSSY B0, `(.L_x_2799) ;  /* 0x0000017000007945 */ /* 0x000fe60003800000 */
[----:B-1----:R2:W1:Y:S08]  /*ab20*/  SHFL.IDX PT, R28, R32, 0x1, 0x1c1f ;  /* 0x003c1f00201c7f89 */ /* 0x00247000000e0000 */
[----:B--2---:R-:W-:Y:S05]  /*ab30*/  @!P0 BRA `(.L_x_2800) ;  /* 0x0000000000508947 */ /* 0x004fea0003800000 */
[----:B------:R-:W-:-:S13]  /*ab40*/  ISETP.NE.AND P5, PT, R4, RZ, PT ;  /* 0x000000ff0400720c */ /* 0x000fda0003fa5270 */
[----:B------:R-:W2:Y:S01]  /*ab50*/  @P5 LDS.128 R12, [R33+0x2000] ;  /* 0x00200000210c5984 */ /* 0x000ea20000000c00 */
[----:B-1----:R-:W-:-:S04]  /*ab60*/  @P5 LEA R30, P0, R16, R28, 0x1 ;  /* 0x0000001c101e5211 */ /* 0x002fc800078008ff */
[----:B----4-:R-:W-:Y:S02]  /*ab70*/  @P5 LEA.HI.X R31, R16, R29, R17, 0x1, P0 ;  /* 0x0000001d101f5211 */ /* 0x010fe400000f0c11 */
[----:B------:R-:W-:-:S13]  /*ab80*/  ISETP.NE.AND P0, PT, R9, RZ, PT ;  /* 0x000000ff0900720c */ /* 0x000fda0003f05270 */
[----:B0-----:R-:W-:Y:S01]  /*ab90*/  @P0 IMAD.SHL.U32 R11, R166, 0x8, RZ ;  /* 0x00000008a60b0824 */ /* 0x001fe200078e00ff */
[----:B--2---:R0:W-:Y:S01]  /*aba0*/  @P5 ST.E.128 desc[UR60][R30.64], R12 ;  /* 0x0000000c1e005985 */ /* 0x0041e2000c101d3c */
        /* <DEDUP_REMOVED lines=13> */
.L_x_2800:
[----:B------:R-:W-:Y:S05]  /*ac80*/  BSYNC B0 ;  /* 0x0000000000007941 */ /* 0x000fea0003800000 */
.L_x_2799:
        /* <DEDUP_REMOVED lines=17> */
[----:B---3--:R-:W-:Y:S06]  /*ada0*/  @P5 BRA `(.L_x_2801) ;  /* 0xffffff78001c5947 */ /* 0x008fec000383ffff */
.L_x_2691:
[----:B------:R-:W2:Y:S01]  /*adb0*/  LDC R0, c[0x0][0x448] ;  /* 0x00011200ff007b82 */ /* 0x000ea20000000800 */
[----:B------:R-:W-:Y:S01]  /*adc0*/  VIADD R3, R185, 0x7f ;  /* 0x0000007fb9037836 */ /* 0x000fe20000000000 */
        /* <DEDUP_REMOVED lines=16> */
[----:B0-----:R-:W-:Y:S02]  /*aed0*/  CS2R R32, SRZ ;  /* 0x0000000000207805 */ /* 0x001fe4000001ff00 */
[----:B------:R-:W-:Y:S02]  /*aee0*/  CS2R R62, SRZ ;  /* 0x00000000003e7805 */ /* 0x000fe4000001ff00 */
[----:B------:R-:W-:-:S02]  /*aef0*/  CS2R R60, SRZ ;  /* 0x00000000003c7805 */ /* 0x000fc4000001ff00 */
[----:B------:R-:W-:Y:S02]  /*af00*/  CS2R R58, SRZ ;  /* 0x00000000003a7805 */ /* 0x000fe4000001ff00 */
[----:B------:R-:W-:Y:S02]  /*af10*/  CS2R R56, SRZ ;  /* 0x0000000000387805 */ /* 0x000fe4000001ff00 */
[----:B------:R-:W-:Y:S02]  /*af20*/  CS2R R54, SRZ ;  /* 0x0000000000367805 */ /* 0x000fe4000001ff00 */
[----:B--2---:R-:W-:Y:S02]  /*af30*/  ISETP.NE.AND P1, PT, R0, 0x1, PT ;  /* 0x000000010000780c */ /* 0x004fe40003f25270 */
        /* <DEDUP_REMOVED lines=9> */
[----:B------:R-:W-:Y:S02]  /*afd0*/  IMAD.MOV.U32 R30, RZ, RZ, RZ ;  /* 0x000000ffff1e7224 */ /* 0x000fe400078e00ff */
[----:B------:R-:W-:Y:S01]  /*afe0*/  IMAD.MOV.U32 R10, RZ, RZ, RZ ;  /* 0x000000ffff0a7224 */ /* 0x000fe200078e00ff */
[----:B------:R-:W0:Y:S01]  /*aff0*/  @P1 LDC R0, c[0x0][0x44c] ;  /* 0x00011300ff001b82 */ /* 0x000e220000000800 */
[----:B-1----:R-:W-:Y:S02]  /*b000*/  IMAD.MOV.U32 R28, RZ, RZ, RZ ;  /* 0x000000ffff1c7224 */ /* 0x002fe400078e00ff */
[----:B------:R-:W-:-:S05]  /*b010*/  IMAD.MOV.U32 R99, RZ, RZ, RZ ;  /* 0x000000ffff637224 */ /* 0x000fca00078e00ff */
[----:B------:R-:W1:Y:S01]  /*b020*/  @P1 LDC R5, c[0x0][0x450] ;  /* 0x00011400ff051b82 */ /* 0x000e620000000800 */
[----:B0-----:R-:W-:-:S05]  /*b030*/  @P1 IMAD.HI.U32 R0, R3, R0, RZ ;  /* 0x0000000003001227 */ /* 0x001fca00078e00ff */
[----:B-1----:R-:W-:Y:S02]  /*b040*/  @P1 SHF.R.U32.HI R3, RZ, R5, R0 ;  /* 0x00000005ff031219 */ /* 0x002fe40000011600 */
[----:B------:R-:W-:-:S03]  /*b050*/  PLOP3.LUT P1, PT, PT, PT, PT, 0x80, 0x0 ;  /* 0x000000000000781c */ /* 0x000fc60003f2f070 */
[----:B------:R-:W-:-:S04]  /*b060*/  IMAD.IADD R3, R142, 0x1, R3 ;  /* 0x000000018e037824 */ /* 0x000fc800078e0203 */
[----:B------:R-:W-:-:S05]  /*b070*/  IMAD.HI R3, R3, 0x2aaaaaab, RZ ;  /* 0x2aaaaaab03037827 */ /* 0x000fca00078e02ff */
[----:B------:R-:W-:-:S04]  /*b080*/  SHF.R.U32.HI R0, RZ, 0x1f, R3 ;  /* 0x0000001fff007819 */ /* 0x000fc80000011603 */
[----:B------:R-:W-:Y:S01]  /*b090*/  LEA.HI.SX32 R72, R3, R0, 0x1c ;  /* 0x0000000003487211 */ /* 0x000fe200078fe2ff */
[----:B------:R-:W-:-:S03]  /*b0a0*/  IMAD.MOV.U32 R0, RZ, RZ, RZ ;  /* 0x000000ffff007224 */ /* 0x000fc600078e00ff */
[----:B------:R-:W-:-:S04]  /*b0b0*/  VIMNMX R72, R143, R72, PT ;  /* 0x000000488f487248 */ /* 0x000fc80003fe0100 */
[----:B------:R-:W-:Y:S01]  /*b0c0*/  ISETP.GE.AND P2, PT, R72, 0x1, PT ;  /* 0x000000014800780c */ /* 0x000fe20003f46270 */
[----:B------:R-:W-:-:S12]  /*b0d0*/  @P0 BRA `(.L_x_2803) ;  /* 0x0000000000080947 */ /* 0x000fd80003800000 */
[----:B------:R-:W0:Y:S02]  /*b0e0*/  FENCE.VIEW.ASYNC.G ;  /* 0x00000000000073c6 */ /* 0x000e240000000100 */
[----:B0-----:R-:W-:Y:S06]  /*b0f0*/  BAR.ARV 0xc, 0x180 ;  /* 0x0306000000007b1d */ /* 0x001fec0000002000 */
.L_x_2803:
[----:B------:R-:W-:Y:S05]  /*b100*/  BSYNC B0 ;  /* 0x0000000000007941 */ /* 0x000fea0003800000 */
.L_x_2802:
[----:B------:R-:W-:Y:S01]  /*b110*/  MOV R20, RZ ;  /* 0x000000ff00147202 */ /* 0x000fe20000000f00 */
[----:B------:R-:W-:Y:S01]  /*b120*/  IMAD.MOV.U32 R11, RZ, RZ, RZ ;  /* 0x000000ffff0b7224 */ /* 0x000fe200078e00ff */
[----:B------:R-:W-:Y:S06]  /*b130*/  @!P2 BRA `(.L_x_2804) ;  /* 0x000000ec00c8a947 */ /* 0x000fec0003800000 */
[----:B------:R-:W2:Y:S04]  /*b140*/  LDL R2, [R1+0x34] ;  /* 0x0000340001027983 */ /* 0x000ea80000100800 */
[----:B------:R-:W0:Y:S01]  /*b150*/  SHFL.IDX PT, R0, R222, RZ, 0x1f ;  /* 0x00001fffde007589 */ /* 0x000e2200000e0000 */
[----:B--2---:R-:W-:Y:S02]  /*b160*/  R2UR UR4, R2 ;  /* 0x00000000020472ca */ /* 0x004fe400000e0000 */
[----:B0-----:R-:W-:-:S04]  /*b170*/  LEA.HI R2, R0, R0, RZ, 0x1 ;  /* 0x0000000000027211 */ /* 0x001fc800078f08ff */
[----:B------:R-:W-:-:S05]  /*b180*/  LOP3.LUT R3, R2, 0x1e, RZ, 0xc0, !PT ;  /* 0x0000001e02037812 */ /* 0x000fca00078ec0ff */
[----:B------:R-:W-:Y:S02]  /*b190*/  IMAD.IADD R3, R0, 0x1, -R3 ;  /* 0x0000000100037824 */ /* 0x000fe400078e0a03 */
[----:B------:R-:W-:-:S03]  /*b1a0*/  ULOP3.LUT UP0, URZ, UR4, 0x1bf, URZ, 0xc0, !UPT ;  /* 0x000001bf043f7892 */ /* 0x000fc6000f80c03f */
[----:B------:R-:W-:-:S03]  /*b1b0*/  LEA R3, R3, UR4, 0xd ;  /* 0x0000000403037c11 */ /* 0x000fc6000f8e68ff */
[----:B------:R-:W-:Y:S02]  /*b1c0*/  PLOP3.LUT P0, PT, PT, PT, UP0, 0x80, 0x0 ;  /* 0x000000000000781c */ /* 0x000fe40003f0f008 */
[----:B------:R-:W-:-:S04]  /*b1d0*/  SHF.R.U32.HI R2, RZ, 0x4, R3 ;  /* 0x00000004ff027819 */ /* 0x000fc80000011603 */
[----:B------:R-:W-:-:S07]  /*b1e0*/  LOP3.LUT R2, R2, 0x3fff, RZ, 0xc0, !PT ;  /* 0x00003fff02027812 */ /* 0x000fce00078ec0ff */
        /* <DEDUP_REMOVED lines=16> */
[----:B-1--45:R-:W-:Y:S05]  /*b2f0*/  CALL.ABS.NOINC R14 ;  /* 0x000000000e007343 */ /* 0x032fea0003c00000 */
.L_x_2805:
        /* <DEDUP_REMOVED lines=12> */
.L_x_2809:
[----:B-1----:R1:W2:Y:S02]  /*b3c0*/  SYNCS.PHASECHK.TRANS64.TRYWAIT P0, [R18+URZ+0x2a800], R3 ;  /* 0x02a80003120075a7 */ /* 0x0022a4000800017f */
[----:B--2---:R-:W-:Y:S05]  /*b3d0*/  @!P0 NANOSLEEP.SYNCS 0x989680 ;  /* 0x009896800000895d */ /* 0x004fea0003900000 */
[----:B------:R-:W2:Y:S02]  /*b3e0*/  @!P0 SYNCS.PHASECHK.TRANS64 P0, [R18+URZ+0x2a800], R3 ;  /* 0x02a80003120085a7 */ /* 0x000ea4000800007f */
[----:B--2---:R-:W-:Y:S05]  /*b3f0*/  @!P0 BRA `(.L_x_2809) ;  /* 0xfffffffc00f08947 */ /* 0x004fea000383ffff */
.L_x_2808:
[----:B------:R-:W-:Y:S05]  /*b400*/  BSYNC B0 ;  /* 0x0000000000007941 */ /* 0x000fea0003800000 */
.L_x_2807:
[----:B------:R-:W-:Y:S05]  /*b410*/  BRA `(.L_x_2810) ;  /* 0x0000007400207947 */ /* 0x000fea0003800000 */
.L_x_2806:
        /* <DEDUP_REMOVED lines=12> */
[----:B------:R-:W-:Y:S02]  /*b4e0*/  IMAD R31, R141, UR7, R0 ;  /* 0x000000078d1f7c24 */ /* 0x000fe4000f8e0200 */
        /* <DEDUP_REMOVED lines=19> */
.L_x_2811:
        /* <DEDUP_REMOVED lines=39> */
.L_x_3079:
        /* <DEDUP_REMOVED lines=39> */
[----:B------:R-:W-:-:S02]  /*bb00*/  @!P2 IADD3.X R13, R3, R20, RZ, P6, !PT ;  /* 0x00000014030da210 */ /* 0x000fc400037fe4ff */
[-C--:B------:R-:W-:Y:S01]  /*bb10*/  @!P1 IADD3 R10, P6, R0, R33.reuse, RZ ;  /* 0x00000021000a9210 */ /* 0x080fe20007fde0ff */
[----:B------:R-:W-:Y:S01]  /*bb20*/  @!P2 IMAD.X R31, R5, 0x1, R20, P5 ;  /* 0x00000001051fa824 */ /* 0x000fe200028e0614 */
[----:B------:R-:W-:Y:S01]  /*bb30*/  ISETP.GE.AND P5, PT, R176, UR4, PT ;  /* 0x00000004b0007c0c */ /* 0x000fe2000bfa6270 */
[----:B------:R-:W-:Y:S01]  /*bb40*/  @!P4 IMAD.MOV.U32 R20, RZ, RZ, R0 ;  /* 0x000000ffff14c224 */ /* 0x000fe200078e0000 */
[----:B------:R-:W-:Y:S01]  /*bb50*/  @!P0 SHF.L.U64.HI R36, R172, 0x1, R202 ;  /* 0x00000001ac248819 */ /* 0x000fe200000102ca */
        /* <DEDUP_REMOVED lines=37> */
.L_x_2816:
[----:B------:R-:W-:Y:S05]  /*bdb0*/  BSYNC B1 ;  /* 0x0000000000017941 */ /* 0x000fea0003800000 */
.L_x_2815:
        /* <DEDUP_REMOVED lines=55> */
.L_x_3085:
[----:B------:R-:W-:Y:S01]  /*c130*/  IADD3 R9, R9, 0x40, RZ ;  /* 0x0000004009097810 */ /* 0x000fe20007ffe0ff */
[----:B------:R-:W-:Y:S01]  /*c140*/  BSSY B1, `(.L_x_2818) ;  /* 0x0000054000017945 */ /* 0x000fe20003800000 */
[----:B-1----:R-:W-:Y:S02]  /*c150*/  LOP3.LUT R7, R181, 0x18, R16, 0xf8, !PT ;  /* 0x00000018b5077812 */ /* 0x002fe400078ef810 */
[----:B------:R-:W-:Y:S02]  /*c160*/  CS2R R30, SRZ ;  /* 0x00000000001e7805 */ /* 0x000fe4000001ff00 */
[----:B------:R-:W-:Y:S02]  /*c170*/  ISETP.GE.AND P1, PT, R9, R90, PT ;  /* 0x0000005a0900720c */ /* 0x000fe40003f26270 */
[----:B------:R-:W-:Y:S02]  /*c180*/  CS2R R38, SRZ ;  /* 0x0000000000267805 */ /* 0x000fe4000001ff00 */
[----:B------:R-:W-:-:S02]  /*c190*/  LOP3.LUT R6, R7, R182, RZ, 0x3c, !PT ;  /* 0x000000b607067212 */ /* 0x000fc400078e3cff */
[----:B------:R-:W-:Y:S02]  /*c1a0*/  CS2R R24, SRZ ;  /* 0x0000000000187805 */ /* 0x000fe4000001ff00 */
[----:B------:R-:W-:Y:S02]  /*c1b0*/  LOP3.LUT P0, RZ, R213, 0x4, RZ, 0xc0, !PT ;  /* 0x00000004d5ff7812 */ /* 0x000fe4000780c0ff */
[----:B------:R-:W-:Y:S02]  /*c1c0*/  CS2R R12, SRZ ;  /* 0x00000000000c7805 */ /* 0x000fe4000001ff00 */
[----:B------:R-:W-:Y:S01]  /*c1d0*/  CS2R R8, SRZ ;  /* 0x0000000000087805 */ /* 0x000fe2000001ff00 */
[----:B------:R-:W-:Y:S01]  /*c1e0*/  IMAD.IADD R7, R183, 0x1, R6 ;  /* 0x00000001b7077824 */ /* 0x000fe200078e0206 */
[----:B------:R-:W-:Y:S02]  /*c1f0*/  CS2R R40, SRZ ;  /* 0x0000000000287805 */ /* 0x000fe4000001ff00 */
[----:B------:R-:W-:-:S02]  /*c200*/  CS2R R32, SRZ ;  /* 0x0000000000207805 */ /* 0x000fc4000001ff00 */
[----:B------:R-:W-:Y:S02]  /*c210*/  CS2R R28, SRZ ;  /* 0x00000000001c7805 */ /* 0x000fe4000001ff00 */
        /* <DEDUP_REMOVED lines=70> */
.L_x_2819:
[----:B------:R-:W-:Y:S05]  /*c680*/  BSYNC B1 ;  /* 0x0000000000017941 */ /* 0x000fea0003800000 */
.L_x_2818:
        /* <DEDUP_REMOVED lines=36> */
[----:B------:R-:W-:-:S02]  /*c8d0*/  MOV R7, R41 ;  /* 0x0000002900077202 */ /* 0x000fc40000000f00 */
        /* <DEDUP_REMOVED lines=19> */
[----:B------:R-:W-:Y:S01]  /*ca10*/  PRMT R69, R64, 0x7610, R69 ;  /* 0x0000761040457816 */ /* 0x000fe20000000045 */
[----:B0-----:R-:W-:Y:S06]  /*ca20*/  @!P0 BRA `(.L_x_2821) ;  /* 0x0000016c00f88947 */ /* 0x001fec0003800000 */
.L_x_3086:
[----:B------:R-:W-:Y:S05]  /*ca30*/  BSYNC B1 ;  /* 0x0000000000017941 */ /* 0x000fea0003800000 */
.L_x_2820:
        /* <DEDUP_REMOVED lines=59> */
.L_x_2825:
[----:B------:R-:W-:Y:S05]  /*cdf0*/  BSYNC B2 ;  /* 0x0000000000027941 */ /* 0x000fea0003800000 */
.L_x_2824:
        /* <DEDUP_REMOVED lines=48> */
.L_x_2827:
[----:B------:R-:W-:Y:S05]  /*d100*/  BSYNC B2 ;  /* 0x0000000000027941 */ /* 0x000fea0003800000 */
.L_x_2826:
        /* <DEDUP_REMOVED lines=48> */
.L_x_2829:
[----:B------:R-:W-:Y:S05]  /*d410*/  BSYNC B2 ;  /* 0x0000000000027941 */ /* 0x000fea0003800000 */
.L_x_2828:
        /* <DEDUP_REMOVED lines=18> */
[----:B------:R-:W-:Y:S01]  /*d540*/  IMAD.U32 R48, R7, 0x10000, RZ ;  /* 0x0001000007307824 */ /* 0x000fe200078e00ff */
[----:B------:R-:W-:Y:S01]  /*d550*/  SHF.L.U32 R6, R4, 0x10, RZ ;  /* 0x0000001004067819 */ /* 0x000fe200000006ff */
[C---:B------:R-:W-:Y:S01]  /*d560*/  FMUL.FTZ R52, R47.reuse, R50 ;  /* 0x000000322f347220 */ /* 0x040fe20000410000 */
[----:B------:R-:W-:Y:S01]  /*d570*/  FMUL.FTZ R53, R47, R51 ;  /* 0x000000332f357220 */ /* 0x000fe20000410000 */
[----:B------:R-:W-:Y:S01]  /*d580*/  FMUL.FTZ R47, R49, R87 ;  /* 0x00000057312f7220 */ /* 0x000fe20000410000 */
[----:B------:R-:W-:-:S02]  /*d590*/  IMAD.U32 R7, R5, 0x10000, RZ ;  /* 0x0001000005077824 */ /* 0x000fc400078e00ff */
[----:B------:R-:W-:Y:S01]  /*d5a0*/  FFMA.FTZ R55, R46, R51, R52 ;  /* 0x000000332e377223 */ /* 0x000fe20000010034 */
[-C--:B------:R-:W-:Y:S01]  /*d5b0*/  FMUL.FTZ R51, R49, R85.reuse ;  /* 0x0000005531337220 */ /* 0x080fe20000410000 */
[----:B------:R-:W-:Y:S01]  /*d5c0*/  FFMA.FTZ R85, R48, R85, -R47 ;  /* 0x0000005530557223 */ /* 0x000fe2000001082f */
[----:B------:R-:W-:Y:S01]  /*d5d0*/  IMAD.U32 R49, R88, 0x10000, RZ ;  /* 0x0001000058317824 */ /* 0x000fe200078e00ff */
[----:B------:R-:W-:Y:S01]  /*d5e0*/  LOP3.LUT R4, R4, 0xffff0000, RZ, 0xc0, !PT ;  /* 0xffff000004047812 */ /* 0x000fe200078ec0ff */
[----:B------:R-:W-:Y:S01]  /*d5f0*/  IMAD.U32 R47, R86, 0x10000, RZ ;  /* 0x00010000562f7824 */ /* 0x000fe200078e00ff */
[----:B------:R-:W-:Y:S01]  /*d600*/  LOP3.LUT R5, R5, 0xffff0000, RZ, 0xc0, !PT ;  /* 0xffff000005057812 */ /* 0x000fe200078ec0ff */
[----:B------:R-:W-:Y:S01]  /*d610*/  FFMA.FTZ R50, R46, R50, -R53 ;  /* 0x000000322e327223 */ /* 0x000fe20000010835 */
        /* <DEDUP_REMOVED lines=16> */
.L_x_2831:
[----:B------:R-:W-:Y:S05]  /*d720*/  BSYNC B2 ;  /* 0x0000000000027941 */ /* 0x000fea0003800000 */
.L_x_2830:
        /* <DEDUP_REMOVED lines=48> */
.L_x_2833:
[----:B------:R-:W-:Y:S05]  /*da30*/  BSYNC B2 ;  /* 0x0000000000027941 */ /* 0x000fea0003800000 */
.L_x_2832:
        /* <DEDUP_REMOVED lines=47> */
.L_x_2823:
[----:B------:R-:W-:Y:S05]  /*dd30*/  BSYNC B1 ;  /* 0x0000000000017941 */ /* 0x000fea0003800000 */
.L_x_2822:
        /* <DEDUP_REMOVED lines=57> */
.L_x_2836:
[----:B------:R-:W-:Y:S05]  /*e0d0*/  BSYNC B1 ;  /* 0x0000000000017941 */ /* 0x000fea0003800000 */
.L_x_2835:
        /* <DEDUP_REMOVED lines=27> */
[----:B------:R-:W-:Y:S01]  /*e290*/  SHF.L.U32 R31, R98, 0x10, RZ ;  /* 0x00000010621f7819 */ /* 0x000fe200000006ff */
[----:B------:R-:W-:Y:S01]  /*e2a0*/  IMAD.U32 R33, R96, 0x10000, RZ ;  /* 0x0001000060217824 */ /* 0x000fe200078e00ff */
[----:B------:R-:W-:Y:S01]  /*e2b0*/  LOP3.LUT R4, R4, 0xffff0000, RZ, 0xc0, !PT ;  /* 0xffff000004047812 */ /* 0x000fe200078ec0ff */
[----:B------:R-:W-:Y:S01]  /*e2c0*/  FFMA.FTZ R34, R30, R34, -R37 ;  /* 0x000000221e227223 */ /* 0x000fe20000010825 */
        /* <DEDUP_REMOVED lines=17> */
.L_x_2838:
[----:B------:R-:W-:Y:S05]  /*e3e0*/  BSYNC B1 ;  /* 0x0000000000017941 */ /* 0x000fea0003800000 */
.L_x_2837:
        /* <DEDUP_REMOVED lines=20> */
[----:B------:R-:W-:Y:S01]  /*e530*/  FMUL.FTZ R33, R21, R31 ;  /* 0x0000001f15217220 */ /* 0x000fe20000410000 */
[C---:B------:R-:W-:Y:S01]  /*e540*/  FMUL.FTZ R21, R29.reuse, R77 ;  /* 0x0000004d1d157220 */ /* 0x040fe20000410000 */
[----:B------:R-:W-:Y:S02]  /*e550*/  IMAD.U32 R6, R4, 0x10000, RZ ;  /* 0x0001000004067824 */ /* 0x000fe400078e00ff */
[C---:B------:R-:W-:Y:S01]  /*e560*/  FFMA.FTZ R35, R20.reuse, R31, R34 ;  /* 0x0000001f14237223 */ /* 0x040fe20000010022 */
[----:B------:R-:W-:Y:S01]  /*e570*/  FMUL.FTZ R31, R29, R90 ;  /* 0x0000005a1d1f7220 */ /* 0x000fe20000410000 */
[C---:B------:R-:W-:Y:S02]  /*e580*/  IMAD.U32 R7, R5.reuse, 0x10000, RZ ;  /* 0x0001000005077824 */ /* 0x040fe400078e00ff */
[----:B------:R-:W-:Y:S01]  /*e590*/  FFMA.FTZ R32, R20, R30, -R33 ;  /* 0x0000001e14207223 */ /* 0x000fe20000010821 */
[----:B------:R-:W-:Y:S01]  /*e5a0*/  IMAD.U32 R29, R76, 0x10000, RZ ;  /* 0x000100004c1d7824 */ /* 0x000fe200078e00ff */
[----:B------:R-:W-:Y:S01]  /*e5b0*/  LOP3.LUT R4, R4, 0xffff0000, RZ, 0xc0, !PT ;  /* 0xffff000004047812 */ /* 0x000fe200078ec0ff */
[----:B------:R-:W-:Y:S01]  /*e5c0*/  FFMA.FTZ R90, R28, R90, -R21 ;  /* 0x0000005a1c5a7223 */ /* 0x000fe20000010815 */
[----:B------:R-:W-:Y:S01]  /*e5d0*/  LOP3.LUT R5, R5, 0xffff0000, RZ, 0xc0, !PT ;  /* 0xffff000005057812 */ /* 0x000fe200078ec0ff */
[C---:B------:R-:W-:Y:S01]  /*e5e0*/  IMAD.U32 R21, R89.reuse, 0x10000, RZ ;  /* 0x0001000059157824 */ /* 0x040fe200078e00ff */
        /* <DEDUP_REMOVED lines=16> */
.L_x_2840:
[----:B------:R-:W-:Y:S05]  /*e6f0*/  BSYNC B1 ;  /* 0x0000000000017941 */ /* 0x000fea0003800000 */
.L_x_2839:
        /* <DEDUP_REMOVED lines=48> */
.L_x_2842:
[----:B------:R-:W-:Y:S05]  /*ea00*/  BSYNC B1 ;  /* 0x0000000000017941 */ /* 0x000fea0003800000 */
.L_x_2841:
        /* <DEDUP_REMOVED lines=48> */
.L_x_2844:
[----:B------:R-:W-:Y:S05]  /*ed10*/  BSYNC B1 ;  /* 0x0000000000017941 */ /* 0x000fea0003800000 */
.L_x_2843:
        /* <DEDUP_REMOVED lines=48> */
.L_x_2813:
[----:B------:R-:W0:Y:S01]  /*f020*/  LDC R25, c[0x0][0x448] ;  /* 0x00011200ff197b82 */ /* 0x000e220000000800 */
[----:B------:R-:W-:Y:S01]  /*f030*/  IMAD R3, R198, 0x40, R9 ;  /* 0x00000040c6037824 */ /* 0x000fe200078e0209 */
[----:B------:R-:W-:Y:S01]  /*f040*/  ULDC.64 UR4, c[0x0][0x3f8] ;  /* 0x0000fe0000047ab9 */ /* 0x000fe20000000a00 */
[----:B------:R-:W-:Y:S01]  /*f050*/  ULDC.64 UR6, c[0x0][0x408] ;  /* 0x0001020000067ab9 */ /* 0x000fe20000000a00 */
[----:B------:R-:W-:Y:S01]  /*f060*/  MOV R11, R31 ;  /* 0x0000001f000b7202 */ /* 0x000fe20000000f00 */
        /* <DEDUP_REMOVED lines=29> */
.L_x_3092:
        /* <DEDUP_REMOVED lines=54> */
.L_x_2847:
[----:B------:R-:W-:Y:S05]  /*f5a0*/  BSYNC B1 ;  /* 0x0000000000017941 */ /* 0x000fea0003800000 */
.L_x_2846:
        /* <DEDUP_REMOVED lines=55> */
.L_x_3098:
        /* <DEDUP_REMOVED lines=26> */
[----:B------:R-:W-:Y:S02]  /*fac0*/  CS2R R58, SRZ ;  /* 0x00000000003a7805 */ /* 0x000fe4000001ff00 */
[----:B------:R-:W-:Y:S01]  /*fad0*/  @!P2 SHF.L.U32 R63, R16, 0x1, RZ ;  /* 0x00000001103fa819 */ /* 0x000fe200000006ff */
        /* <DEDUP_REMOVED lines=23> */
.L_x_2850:
[----:B------:R-:W-:Y:S05]  /*fc50*/  BSYNC B1 ;  /* 0x0000000000017941 */ /* 0x000fea0003800000 */
.L_x_2849:
[----:B---3--:R-:W-:Y:S01]  /*fc60*/  LEA.HI R0, R197, R197, RZ, 0x1 ;  /* 0x000000c5c5007211 */ /* 0x008fe200078f08ff */
[----:B--2--5:R-:W-:Y:S01]  /*fc70*/  IMAD.MOV.U32 R3, RZ, RZ, R4 ;  /* 0x000000ffff037224 */ /* 0x024fe200078e0004 */
[----:B------:R-:W-:Y:S01]  /*fc80*/  VIADDMNMX R89, R78, -R185, 0x80, PT ;  /* 0x000000804e597446 */ /* 0x000fe200038009b9 */
[----:B0-----:R-:W-:Y:S01]  /*fc90*/  IMAD.MOV.U32 R21, RZ, RZ, R7 ;  /* 0x000000ffff157224 */ /* 0x001fe200078e0007 */
[----:B------:R-:W-:Y:S01]  /*fca0*/  LOP3.LUT R0, R0, 0xfffffffe, RZ, 0xc0, !PT ;  /* 0xfffffffe00007812 */ /* 0x000fe200078ec0ff */
[----:B-1----:R-:W-:Y:S01]  /*fcb0*/  IMAD.MOV.U32 R60, RZ, RZ, R14 ;  /* 0x000000ffff3c7224 */ /* 0x002fe200078e000e */
[----:B------:R-:W-:Y:S01]  /*fcc0*/  PRMT R97, R3, 0x7610, R97 ;  /* 0x0000761003617816 */ /* 0x000fe20000000061 */
[----:B------:R-:W-:Y:S01]  /*fcd0*/  IMAD.MOV.U32 R3, RZ, RZ, R6 ;  /* 0x000000ffff037224 */ /* 0x000fe200078e0006 */
[----:B------:R-:W-:Y:S01]  /*fce0*/  PRMT R94, R21, 0x7610, R94 ;  /* 0x00007610155e7816 */ /* 0x000fe2000000005e */
[----:B------:R-:W-:Y:S01]  /*fcf0*/  IMAD.IADD R0, R197, 0x1, -R0 ;  /* 0x00000001c5007824 */ /* 0x000fe200078e0a00 */
[----:B------:R-:W-:Y:S01]  /*fd00*/  BSSY B1, `(.L_x_2851) ;  /* 0x000002b000017945 */ /* 0x000fe20003800000 */
        /* <DEDUP_REMOVED lines=36> */
[----:B------:R-:W-:Y:S01]  /*ff50*/  ISETP.GE.AND P1, PT, R170, R89, PT ;  /* 0x00000059aa00720c */ /* 0x000fe20003f26270 */
[----:B------:R-:W-:Y:S01]  /*ff60*/  IMAD.MOV.U32 R60, RZ, RZ, R58 ;  /* 0x000000ffff3c7224 */ /* 0x000fe200078e003a */
[----:B------:R-:W-:Y:S01]  /*ff70*/  PRMT R68, R63, 0x7610, R68 ;  /* 0x000076103f447816 */ /* 0x000fe20000000044 */
[----:B------:R-:W-:Y:S01]  /*ff80*/  IMAD.MOV.U32 R62, RZ, RZ, R59 ;  /* 0x000000ffff3e7224 */ /* 0x000fe200078e003b */
[----:B------:R-:W-:Y:S01]  /*ff90*/  PRMT R69, R64, 0x7610, R69 ;  /* 0x0000761040457816 */ /* 0x000fe20000000045 */
[----:B0-----:R-:W-:Y:S08]  /*ffa0*/  @!P0 BRA `(.L_x_2852) ;  /* 0x0000013c00908947 */ /* 0x001ff00003800000 */
.L_x_3099:
[----:B------:R-:W-:Y:S05]  /*ffb0*/  BSYNC B1 ;  /* 0x0000000000017941 */ /* 0x000fea0003800000 */
.L_x_2851:
        /* <DEDUP_REMOVED lines=11> */
[----:B0-----:R-:W-:Y:S02]  /*10070*/  LOP3.LUT R61, R181, 0x38, R16, 0xf8, !PT ;  /* 0x00000038b53d7812 */ /* 0x001fe400078ef810 */
[----:B------:R-:W-:Y:S01]  /*10080*/  SHF.R.S32.HI R63, RZ, 0x1f, R62 ;  /* 0x0000001fff3f7819 */ /* 0x000fe2000001143e */
[----:B------:R-:W-:Y:S01]  /*10090*/  IMAD.SHL.U32 R64, R62, 0x8, RZ ;  /* 0x000000083e407824 */ /* 0x000fe200078e00ff */
[----:B------:R-:W-:Y:S02]  /*100a0*/  LOP3.LUT R60, R61, R182, RZ, 0x3c, !PT ;  /* 0x000000b63d3c7212 */ /* 0x000fe400078e3cff */
        /* <DEDUP_REMOVED lines=30> */
[----:B------:R-:W-:Y:S02]  /*10290*/  PRMT R33, R76, 0x5432, R33 ;  /* 0x000054324c217816 */ /* 0x000fe40000000021 */
[----:B0-----:R-:W-:Y:S01]  /*102a0*/  SHF.L.U32 R111, R60, 0x10, RZ ;  /* 0x000000103c6f7819 */ /* 0x001fe200000006ff */
[----:B------:R-:W-:Y:S01]  /*102b0*/  IMAD.U32 R44, R62, 0x10000, RZ ;  /* 0x000100003e2c7824 */ /* 0x000fe200078e00ff */
[----:B------:R-:W-:Y:S01]  /*102c0*/  LOP3.LUT R112, R60, 0xffff0000, RZ, 0xc0, !PT ;  /* 0xffff00003c707812 */ /* 0x000fe200078ec0ff */
[----:B------:R-:W-:Y:S01]  /*102d0*/  IMAD.U32 R60, R110, 0x10000, RZ ;  /* 0x000100006e3c7824 */ /* 0x000fe200078e00ff */
[----:B------:R-:W-:Y:S01]  /*102e0*/  LOP3.LUT R35, R62, 0xffff0000, RZ, 0xc0, !PT ;  /* 0xffff00003e237812 */ /* 0x000fe200078ec0ff */
[C---:B------:R-:W-:Y:S01]  /*102f0*/  IMAD.U32 R114, R63.reuse, 0x10000, RZ ;  /* 0x000100003f727824 */ /* 0x040fe200078e00ff */
[----:B------:R-:W-:Y:S01]  /*10300*/  LOP3.LUT R62, R63, 0xffff0000, RZ, 0xc0, !PT ;  /* 0xffff00003f3e7812 */ /* 0x000fe200078ec0ff */
[----:B------:R-:W-:Y:S01]  /*10310*/  IMAD.U32 R113, R61, 0x10000, RZ ;  /* 0x000100003d717824 */ /* 0x000fe200078e00ff */
[----:B------:R-:W-:Y:S01]  /*10320*/  LOP3.LUT R110, R110, 0xffff0000, RZ, 0xc0, !PT ;  /* 0xffff00006e6e7812 */ /* 0x000fe200078ec0ff */
[C---:B-1----:R-:W-:Y:S01]  /*10330*/  IMAD.U32 R47, R64.reuse, 0x10000, RZ ;  /* 0x00010000402f7824 */ /* 0x042fe200078e00ff */
[----:B------:R-:W-:Y:S01]  /*10340*/  LOP3.LUT R115, R64, 0xffff0000, RZ, 0xc0, !PT ;  /* 0xffff000040737812 */ /* 0x000fe200078ec0ff */
[----:B------:R-:W-:Y:S01]  /*10350*/  IMAD.U32 R63, R65, 0x10000, RZ ;  /* 0x00010000413f7824 */ /* 0x000fe200078e00ff */
[C---:B------:R-:W-:Y:S01]  /*10360*/  LOP3.LUT R46, R66.reuse, 0xffff0000, RZ, 0xc0, !PT ;  /* 0xffff0000422e7812 */ /* 0x040fe200078ec0ff */
        /* <DEDUP_REMOVED lines=11> */
[----:B------:R-:W-:Y:S01]  /*10420*/  FFMA.FTZ R63, R113, R118, -R126 ;  /* 0x00000076713f7223 */ /* 0x000fe2000001087e */
[C---:B------:R-:W-:Y:S01]  /*10430*/  FMUL.FTZ R111, R64.reuse, R121 ;  /* 0x00000079406f7220 */ /* 0x040fe20000410000 */
[-C--:B------:R-:W-:Y:S01]  /*10440*/  FMUL.FTZ R118, R64, R67.reuse ;  /* 0x0000004340767220 */ /* 0x080fe20000410000 */
[----:B------:R-:W-:Y:S01]  /*10450*/  LOP3.LUT R65, R65, 0xffff0000, RZ, 0xc0, !PT ;  /* 0xffff000041417812 */ /* 0x000fe200078ec0ff */
[----:B------:R-:W-:Y:S01]  /*10460*/  FFMA.FTZ R120, R113, R122, R120 ;  /* 0x0000007a71787223 */ /* 0x000fe20000010078 */
[C---:B------:R-:W-:Y:S01]  /*10470*/  FFMA.FTZ R64, R114.reuse, R67, -R111 ;  /* 0x0000004372407223 */ /* 0x040fe2000001086f */
[----:B------:R-:W-:Y:S01]  /*10480*/  FFMA.FTZ R121, R114, R121, R118 ;  /* 0x0000007972797223 */ /* 0x000fe20000010076 */
[----:B------:R-:W-:Y:S01]  /*10490*/  LOP3.LUT R118, R119, 0xffff0000, RZ, 0xc0, !PT ;  /* 0xffff000077767812 */ /* 0x000fe200078ec0ff */
[----:B------:R-:W-:Y:S01]  /*104a0*/  FMUL.FTZ R67, R115, R117 ;  /* 0x0000007573437220 */ /* 0x000fe20000410000 */
[----:B------:R-:W-:Y:S01]  /*104b0*/  LOP3.LUT R114, R109, 0xffff0000, RZ, 0xc0, !PT ;  /* 0xffff00006d727812 */ /* 0x000fe200078ec0ff */
[----:B------:R-:W-:Y:S01]  /*104c0*/  FMUL.FTZ R115, R115, R110 ;  /* 0x0000006e73737220 */ /* 0x000fe20000410000 */
[----:B------:R-:W-:Y:S01]  /*104d0*/  LOP3.LUT R61, R61, 0xffff0000, RZ, 0xc0, !PT ;  /* 0xffff00003d3d7812 */ /* 0x000fe200078ec0ff */
[----:B------:R-:W-:Y:S01]  /*104e0*/  FMUL.FTZ R122, R65, R118 ;  /* 0x00000076417a7220 */ /* 0x000fe20000410000 */
[----:B------:R-:W-:-:S02]  /*104f0*/  IMAD.U32 R109, R45, 0x10000, RZ ;  /* 0x000100002d6d7824 */ /* 0x000fc400078e00ff */
[----:B------:R-:W-:Y:S01]  /*10500*/  FMUL.FTZ R65, R65, R114 ;  /* 0x0000007241417220 */ /* 0x000fe20000410000 */
[----:B------:R-:W-:Y:S01]  /*10510*/  FFMA.FTZ R110, R112, R110, -R67 ;  /* 0x0000006e706e7223 */ /* 0x000fe20000010843 */
[----:B------:R-:W-:Y:S01]  /*10520*/  FFMA.FTZ R122, R61, R114, -R122 ;  /* 0x000000723d7a7223 */ /* 0x000fe2000001087a */
[----:B------:R-:W-:Y:S02]  /*10530*/  IMAD.U32 R67, R33, 0x10000, RZ ;  /* 0x0001000021437824 */ /* 0x000fe400078e00ff */
[----:B------:R-:W-:Y:S01]  /*10540*/  FFMA.FTZ R111, R61, R118, R65 ;  /* 0x000000763d6f7223 */ /* 0x000fe20000010041 */
[----:B------:R-:W-:Y:S01]  /*10550*/  LOP3.LUT R61, R45, 0xffff0000, RZ, 0xc0, !PT ;  /* 0xffff00002d3d7812 */ /* 0x000fe200078ec0ff */
[----:B------:R-:W-:Y:S01]  /*10560*/  FMUL.FTZ R113, R116, R109 ;  /* 0x0000006d74717220 */ /* 0x000fe20000410000 */
[----:B------:R-:W-:Y:S01]  /*10570*/  LOP3.LUT R33, R33, 0xffff0000, RZ, 0xc0, !PT ;  /* 0xffff000021217812 */ /* 0x000fe200078ec0ff */
[----:B------:R-:W-:Y:S01]  /*10580*/  FFMA.FTZ R115, R112, R117, R115 ;  /* 0x0000007570737223 */ /* 0x000fe20000010073 */
[----:B------:R-:W-:Y:S01]  /*10590*/  LOP3.LUT R65, R34, 0xffff0000, RZ, 0xc0, !PT ;  /* 0xffff000022417812 */ /* 0x000fe200078ec0ff */
[----:B------:R-:W-:Y:S01]  /*105a0*/  FMUL.FTZ R117, R116, R67 ;  /* 0x0000004374757220 */ /* 0x000fe20000410000 */
[----:B------:R-:W-:Y:S01]  /*105b0*/  LOP3.LUT R45, R32, 0xffff0000, RZ, 0xc0, !PT ;  /* 0xffff0000202d7812 */ /* 0x000fe200078ec0ff */
[----:B------:R-:W-:Y:S01]  /*105c0*/  FMUL.FTZ R32, R46, R61 ;  /* 0x0000003d2e207220 */ /* 0x000fe20000410000 */
        /* <DEDUP_REMOVED lines=19> */
.L_x_2856:
[----:B------:R-:W-:Y:S05]  /*10700*/  BSYNC B2 ;  /* 0x0000000000027941 */ /* 0x000fea0003800000 */
.L_x_2855:
        /* <DEDUP_REMOVED lines=104> */
.L_x_2858:
[----:B------:R-:W-:Y:S05]  /*10d90*/  BSYNC B2 ;  /* 0x0000000000027941 */ /* 0x000fea0003800000 */
.L_x_2857:
        /* <DEDUP_REMOVED lines=17> */
[----:B------:R-:W-:Y:S02]  /*10eb0*/  LEA R40, R33, R18, 0x1 ;  /* 0x0000001221287211 */ /* 0x000fe400078e08ff */
[----:B------:R-:W-:Y:S02]  /*10ec0*/  SHF.R.U32.HI R37, RZ, 0x10, R37 ;  /* 0x00000010ff257819 */ /* 0x000fe40000011625 */
[----:B------:R-:W-:Y:S01]  /*10ed0*/  PRMT R86, R86, 0x5410, R25 ;  /* 0x0000541056567816 */ /* 0x000fe20000000019 */
        /* <DEDUP_REMOVED lines=83> */
.L_x_2854:
[----:B------:R-:W-:Y:S05]  /*11410*/  BSYNC B1 ;  /* 0x0000000000017941 */ /* 0x000fea0003800000 */
.L_x_2853:
        /* <DEDUP_REMOVED lines=26> */
[----:B------:R-:W-:Y:S01]  /*115c0*/  PRMT R95, R95, 0x5410, R4 ;  /* 0x000054105f5f7816 */ /* 0x000fe20000000004 */
[----:B------:R-:W-:Y:S01]  /*115d0*/  IMAD.U32 R39, R97, 0x10000, RZ ;  /* 0x0001000061277824 */ /* 0x000fe200078e00ff */
[----:B------:R-:W2:Y:S01]  /*115e0*/  LDS.128 R28, [R32+0xc400] ;  /* 0x00c40000201c7984 */ /* 0x000ea20000000c00 */
[----:B------:R-:W-:Y:S01]  /*115f0*/  PRMT R94, R94, 0x5410, R7 ;  /* 0x000054105e5e7816 */ /* 0x000fe20000000007 */
[----:B------:R-:W-:Y:S01]  /*11600*/  IMAD.U32 R40, R96, 0x10000, RZ ;  /* 0x0001000060287824 */ /* 0x000fe200078e00ff */
[----:B------:R-:W-:-:S02]  /*11610*/  PRMT R93, R93, 0x5410, R38 ;  /* 0x000054105d5d7816 */ /* 0x000fc40000000026 */
[----:B------:R-:W-:Y:S02]  /*11620*/  SHF.R.U32.HI R49, RZ, 0x10, R49 ;  /* 0x00000010ff317819 */ /* 0x000fe40000011631 */
[--C-:B------:R-:W-:Y:S01]  /*11630*/  SHF.R.U64 R36, R50, 0x10, R51.reuse ;  /* 0x0000001032247819 */ /* 0x100fe20000001233 */
[----:B------:R-:W-:Y:S01]  /*11640*/  IMAD.U32 R38, R93, 0x10000, RZ ;  /* 0x000100005d267824 */ /* 0x000fe200078e00ff */
[----:B------:R-:W-:Y:S02]  /*11650*/  SHF.R.U32.HI R51, RZ, 0x10, R51 ;  /* 0x00000010ff337819 */ /* 0x000fe40000011633 */
[----:B------:R-:W-:Y:S02]  /*11660*/  PRMT R92, R92, 0x5410, R49 ;  /* 0x000054105c5c7816 */ /* 0x000fe40000000031 */
[----:B------:R-:W-:Y:S02]  /*11670*/  PRMT R90, R90, 0x5410, R51 ;  /* 0x000054105a5a7816 */ /* 0x000fe40000000033 */
[----:B------:R-:W-:-:S02]  /*11680*/  LOP3.LUT R97, R97, 0xffff0000, RZ, 0xc0, !PT ;  /* 0xffff000061617812 */ /* 0x000fc400078ec0ff */
[----:B------:R-:W-:Y:S02]  /*11690*/  LOP3.LUT R93, R93, 0xffff0000, RZ, 0xc0, !PT ;  /* 0xffff00005d5d7812 */ /* 0x000fe400078ec0ff */
[----:B------:R-:W-:Y:S02]  /*116a0*/  PRMT R91, R91, 0x5410, R36 ;  /* 0x000054105b5b7816 */ /* 0x000fe40000000024 */
        /* <DEDUP_REMOVED lines=69> */
.L_x_2860:
[----:B------:R-:W-:Y:S05]  /*11b00*/  BSYNC B1 ;  /* 0x0000000000017941 */ /* 0x000fea0003800000 */
.L_x_2859:
        /* <DEDUP_REMOVED lines=9> */
[----:B------:R-:W-:Y:S02]  /*11ba0*/  SHF.L.U32 R4, R4, 0xa, RZ ;  /* 0x0000000a04047819 */ /* 0x000fe400000006ff */
[----:B------:R-:W-:Y:S02]  /*11bb0*/  LOP3.LUT R5, R5, R220, RZ, 0x3c, !PT ;  /* 0x000000dc05057212 */ /* 0x000fe400078e3cff */
[----:B------:R-:W-:Y:S02]  /*11bc0*/  LOP3.LUT R4, R4, 0x7fffe000, RZ, 0xc0, !PT ;  /* 0x7fffe00004047812 */ /* 0x000fe400078ec0ff */
[----:B------:R-:W-:Y:S02]  /*11bd0*/  SHF.R.U32.HI R9, RZ, 0x10, R9 ;  /* 0x00000010ff097819 */ /* 0x000fe40000011609 */
[----:B------:R-:W-:Y:S02]  /*11be0*/  IADD3 R25, R5, R4, R184 ;  /* 0x0000000405197210 */ /* 0x000fe40007ffe0b8 */
[----:B------:R-:W1:Y:S01]  /*11bf0*/  LDS.128 R4, [R216] ;  /* 0x00000000d8047984 */ /* 0x000e620000000c00 */
[----:B------:R-:W-:-:S02]  /*11c00*/  PRMT R77, R77, 0x5410, R34 ;  /* 0x000054104d4d7816 */ /* 0x000fc40000000022 */
[----:B------:R-:W-:Y:S01]  /*11c10*/  IMAD R28, R25, 0x2, R18 ;  /* 0x00000002191c7824 */ /* 0x000fe200078e0212 */
[----:B------:R-:W-:Y:S02]  /*11c20*/  PRMT R73, R73, 0x5410, R30 ;  /* 0x0000541049497816 */ /* 0x000fe4000000001e */
[----:B------:R-:W-:Y:S01]  /*11c30*/  SHF.R.U32.HI R53, RZ, 0x10, R53 ;  /* 0x00000010ff357819 */ /* 0x000fe20000011635 */
[----:B------:R-:W-:Y:S01]  /*11c40*/  IMAD.U32 R34, R77, 0x10000, RZ ;  /* 0x000100004d227824 */ /* 0x000fe200078e00ff */
[----:B------:R-:W2:Y:S01]  /*11c50*/  LDS.128 R24, [R28+0xc400] ;  /* 0x00c400001c187984 */ /* 0x000ea20000000c00 */
[----:B------:R-:W-:Y:S01]  /*11c60*/  SHF.R.U64 R32, R54, 0x10, R55 ;  /* 0x0000001036207819 */ /* 0x000fe20000001237 */
[----:B------:R-:W-:Y:S01]  /*11c70*/  IMAD.U32 R35, R73, 0x10000, RZ ;  /* 0x0001000049237824 */ /* 0x000fe200078e00ff */
[----:B------:R-:W-:Y:S02]  /*11c80*/  SHF.R.U64 R8, R10, 0x10, R11 ;  /* 0x000000100a087819 */ /* 0x000fe4000000120b */
[----:B------:R-:W-:-:S02]  /*11c90*/  PRMT R74, R74, 0x5410, R9 ;  /* 0x000054104a4a7816 */ /* 0x000fc40000000009 */
[----:B------:R-:W-:Y:S02]  /*11ca0*/  SHF.R.U32.HI R55, RZ, 0x10, R55 ;  /* 0x00000010ff377819 */ /* 0x000fe40000011637 */
[----:B------:R-:W-:Y:S01]  /*11cb0*/  SHF.R.U32.HI R11, RZ, 0x10, R11 ;  /* 0x00000010ff0b7819 */ /* 0x000fe2000001160b */
[----:B------:R-:W-:Y:S01]  /*11cc0*/  IMAD.U32 R36, R74, 0x10000, RZ ;  /* 0x000100004a247824 */ /* 0x000fe200078e00ff */
[----:B------:R-:W-:Y:S02]  /*11cd0*/  PRMT R78, R78, 0x5410, R53 ;  /* 0x000054104e4e7816 */ /* 0x000fe40000000035 */
[----:B------:R-:W-:Y:S02]  /*11ce0*/  PRMT R75, R75, 0x5410, R8 ;  /* 0x000054104b4b7816 */ /* 0x000fe40000000008 */
[----:B------:R-:W-:Y:S02]  /*11cf0*/  PRMT R80, R80, 0x5410, R55 ;  /* 0x0000541050507816 */ /* 0x000fe40000000037 */
[----:B------:R-:W-:-:S02]  /*11d00*/  PRMT R76, R76, 0x5410, R11 ;  /* 0x000054104c4c7816 */ /* 0x000fc4000000000b */
        /* <DEDUP_REMOVED lines=72> */
.L_x_2862:
[----:B------:R-:W-:Y:S05]  /*12190*/  BSYNC B1 ;  /* 0x0000000000017941 */ /* 0x000fea0003800000 */
.L_x_2861:
        /* <DEDUP_REMOVED lines=8> */
[----:B------:R-:W-:Y:S01]  /*12220*/  PRMT R26, R21, 0x5410, R26 ;  /* 0x00005410151a7816 */ /* 0x000fe2000000001a */
[----:B------:R-:W-:Y:S01]  /*12230*/  IMAD.SHL.U32 R6, R6, 0x400, RZ ;  /* 0x0000040006067824 */ /* 0x000fe200078e00ff */
[----:B------:R-:W-:Y:S02]  /*12240*/  LOP3.LUT R5, R5, R220, RZ, 0x3c, !PT ;  /* 0x000000dc05057212 */ /* 0x000fe400078e3cff */
[----:B------:R-:W-:Y:S02]  /*12250*/  SHF.R.U32.HI R13, RZ, 0x10, R13 ;  /* 0x00000010ff0d7819 */ /* 0x000fe4000001160d */
[----:B------:R-:W-:Y:S02]  /*12260*/  LOP3.LUT R6, R6, 0x7fffe000, RZ, 0xc0, !PT ;  /* 0x7fffe00006067812 */ /* 0x000fe400078ec0ff */
[----:B------:R-:W-:Y:S02]  /*12270*/  SHF.R.U64 R25, R58, 0x10, R59 ;  /* 0x000000103a197819 */ /* 0x000fe4000000123b */
[----:B------:R-:W-:-:S02]  /*12280*/  IADD3 R9, R5, R6, R184 ;  /* 0x0000000605097210 */ /* 0x000fc40007ffe0b8 */
[----:B------:R-:W1:Y:S01]  /*12290*/  LDS.128 R4, [R215] ;  /* 0x00000000d7047984 */ /* 0x000e620000000c00 */
[--C-:B------:R-:W-:Y:S02]  /*122a0*/  SHF.R.U64 R30, R14, 0x10, R15.reuse ;  /* 0x000000100e1e7819 */ /* 0x100fe4000000120f */
[----:B------:R-:W-:Y:S01]  /*122b0*/  IMAD R24, R9, 0x2, R18 ;  /* 0x0000000209187824 */ /* 0x000fe200078e0212 */
[----:B------:R-:W-:Y:S02]  /*122c0*/  SHF.R.U32.HI R31, RZ, 0x10, R15 ;  /* 0x00000010ff1f7819 */ /* 0x000fe4000001160f */
[----:B------:R-:W-:Y:S01]  /*122d0*/  PRMT R68, R68, 0x5410, R27 ;  /* 0x0000541044447816 */ /* 0x000fe2000000001b */
[----:B------:R-:W-:Y:S01]  /*122e0*/  IMAD.U32 R27, R26, 0x10000, RZ ;  /* 0x000100001a1b7824 */ /* 0x000fe200078e00ff */
[----:B------:R-:W2:Y:S01]  /*122f0*/  LDS.128 R8, [R24+0xc400] ;  /* 0x00c4000018087984 */ /* 0x000ea20000000c00 */
[----:B------:R-:W-:Y:S02]  /*12300*/  SHF.R.U32.HI R56, RZ, 0x10, R57 ;  /* 0x00000010ff387819 */ /* 0x000fe40000011639 */
[----:B------:R-:W-:-:S02]  /*12310*/  PRMT R28, R20, 0x5410, R13 ;  /* 0x00005410141c7816 */ /* 0x000fc4000000000d */
[----:B------:R-:W-:Y:S01]  /*12320*/  PRMT R70, R70, 0x5410, R25 ;  /* 0x0000541046467816 */ /* 0x000fe20000000019 */
[----:B------:R-:W-:Y:S01]  /*12330*/  IMAD.U32 R25, R68, 0x10000, RZ ;  /* 0x0001000044197824 */ /* 0x000fe200078e00ff */
[----:B------:R-:W-:Y:S01]  /*12340*/  PRMT R31, R0, 0x5410, R31 ;  /* 0x00005410001f7816 */ /* 0x000fe2000000001f */
[----:B------:R-:W-:Y:S01]  /*12350*/  IMAD.U32 R29, R28, 0x10000, RZ ;  /* 0x000100001c1d7824 */ /* 0x000fe200078e00ff */
[----:B------:R-:W-:Y:S02]  /*12360*/  SHF.R.U32.HI R58, RZ, 0x10, R59 ;  /* 0x00000010ff3a7819 */ /* 0x000fe4000001163b */
[----:B------:R-:W-:Y:S01]  /*12370*/  PRMT R69, R69, 0x5410, R56 ;  /* 0x0000541045457816 */ /* 0x000fe20000000038 */
[----:B------:R-:W-:Y:S01]  /*12380*/  IMAD.U32 R32, R31, 0x10000, RZ ;  /* 0x000100001f207824 */ /* 0x000fe200078e00ff */
        /* <DEDUP_REMOVED lines=27> */
[C---:B------:R-:W-:Y:S01]  /*12540*/  FFMA.FTZ R25, R12.reuse, R14, -R25 ;  /* 0x0000000e0c197223 */ /* 0x040fe20000010819 */
[C---:B------:R-:W-:Y:S01]  /*12550*/  FMUL.FTZ R14, R21.reuse, R32 ;  /* 0x00000020150e7220 */ /* 0x040fe20000410000 */
[----:B------:R-:W-:Y:S01]  /*12560*/  FMUL.FTZ R27, R21, R0 ;  /* 0x00000000151b7220 */ /* 0x000fe20000410000 */
[----:B------:R-:W-:Y:S01]  /*12570*/  FFMA.FTZ R15, R12, R29, R15 ;  /* 0x0000001d0c0f7223 */ /* 0x000fe2000001000f */
[C---:B------:R-:W-:Y:S01]  /*12580*/  FMUL.FTZ R12, R8.reuse, R68 ;  /* 0x00000044080c7220 */ /* 0x040fe20000410000 */
[----:B------:R-:W-:Y:S01]  /*12590*/  FFMA.FTZ R21, R13, R0, -R14 ;  /* 0x000000000d157223 */ /* 0x000fe2000001080e */
[----:B------:R-:W-:Y:S01]  /*125a0*/  FMUL.FTZ R0, R8, R26 ;  /* 0x0000001a08007220 */ /* 0x000fe20000410000 */
[----:B------:R-:W-:-:S02]  /*125b0*/  IMAD.U32 R20, R10, 0x10000, RZ ;  /* 0x000100000a147824 */ /* 0x000fc400078e00ff */
[----:B------:R-:W-:Y:S01]  /*125c0*/  FFMA.FTZ R27, R13, R32, R27 ;  /* 0x000000200d1b7223 */ /* 0x000fe2000001001b */
[----:B------:R-:W-:Y:S02]  /*125d0*/  IMAD.U32 R8, R30, 0x10000, RZ ;  /* 0x000100001e087824 */ /* 0x000fe400078e00ff */
[----:B------:R-:W-:Y:S01]  /*125e0*/  FMUL.FTZ R13, R9, R28 ;  /* 0x0000001c090d7220 */ /* 0x000fe20000410000 */
[----:B------:R-:W-:Y:S01]  /*125f0*/  FFMA.FTZ R68, R3, R68, -R0 ;  /* 0x0000004403447223 */ /* 0x000fe20000010800 */
[-C--:B------:R-:W-:Y:S01]  /*12600*/  FMUL.FTZ R9, R9, R69.reuse ;  /* 0x0000004509097220 */ /* 0x080fe20000410000 */
[----:B------:R-:W-:Y:S02]  /*12610*/  IMAD.U32 R0, R70, 0x10000, RZ ;  /* 0x0001000046007824 */ /* 0x000fe400078e00ff */
[----:B------:R-:W-:Y:S01]  /*12620*/  FFMA.FTZ R12, R3, R26, R12 ;  /* 0x0000001a030c7223 */ /* 0x000fe2000001000c */
[----:B------:R-:W-:Y:S01]  /*12630*/  FMUL.FTZ R26, R20, R8 ;  /* 0x00000008141a7220 */ /* 0x000fe20000410000 */
[----:B------:R-:W-:Y:S01]  /*12640*/  FFMA.FTZ R28, R4, R28, R9 ;  /* 0x0000001c041c7223 */ /* 0x000fe20000010009 */
[----:B------:R-:W-:Y:S01]  /*12650*/  LOP3.LUT R10, R10, 0xffff0000, RZ, 0xc0, !PT ;  /* 0xffff00000a0a7812 */ /* 0x000fe200078ec0ff */
[----:B------:R-:W-:Y:S01]  /*12660*/  FFMA.FTZ R14, R4, R69, -R13 ;  /* 0x00000045040e7223 */ /* 0x000fe2000001080d */
[-C--:B------:R-:W-:Y:S01]  /*12670*/  FMUL.FTZ R20, R20, R0.reuse ;  /* 0x0000000014147220 */ /* 0x080fe20000410000 */
[----:B------:R-:W-:Y:S01]  /*12680*/  LOP3.LUT R9, R30, 0xffff0000, RZ, 0xc0, !PT ;  /* 0xffff00001e097812 */ /* 0x000fe200078ec0ff */
[----:B------:R-:W-:Y:S01]  /*12690*/  FFMA.FTZ R26, R5, R0, -R26 ;  /* 0x00000000051a7223 */ /* 0x000fe2000001081a */
[----:B------:R-:W-:Y:S01]  /*126a0*/  LOP3.LUT R11, R11, 0xffff0000, RZ, 0xc0, !PT ;  /* 0xffff00000b0b7812 */ /* 0x000fe200078ec0ff */
[----:B------:R-:W-:Y:S01]  /*126b0*/  FFMA.FTZ R20, R5, R8, R20 ;  /* 0x0000000805147223 */ /* 0x000fe20000010014 */
[----:B------:R-:W-:Y:S01]  /*126c0*/  LOP3.LUT R3, R70, 0xffff0000, RZ, 0xc0, !PT ;  /* 0xffff000046037812 */ /* 0x000fe200078ec0ff */
[----:B------:R-:W-:Y:S01]  /*126d0*/  FMUL.FTZ R5, R10, R9 ;  /* 0x000000090a057220 */ /* 0x000fe20000410000 */
[----:B------:R-:W-:-:S02]  /*126e0*/  LOP3.LUT R4, R31, 0xffff0000, RZ, 0xc0, !PT ;  /* 0xffff00001f047812 */ /* 0x000fc400078ec0ff */
[----:B------:R-:W-:Y:S01]  /*126f0*/  LOP3.LUT R0, R71, 0xffff0000, RZ, 0xc0, !PT ;  /* 0xffff000047007812 */ /* 0x000fe200078ec0ff */
[-C--:B------:R-:W-:Y:S01]  /*12700*/  FMUL.FTZ R10, R10, R3.reuse ;  /* 0x000000030a0a7220 */ /* 0x080fe20000410000 */
[----:B------:R-:W-:Y:S01]  /*12710*/  FFMA.FTZ R3, R6, R3, -R5 ;  /* 0x0000000306037223 */ /* 0x000fe20000010805 */
[C---:B------:R-:W-:Y:S01]  /*12720*/  FMUL.FTZ R8, R11.reuse, R4 ;  /* 0x000000040b087220 */ /* 0x040fe20000410000 */
[----:B------:R-:W-:Y:S01]  /*12730*/  F2FP.BF16.F32.PACK_AB R5, R14, R25 ;  /* 0x000000190e05723e */ /* 0x000fe200000010ff */
[-C--:B------:R-:W-:Y:S01]  /*12740*/  FMUL.FTZ R13, R11, R0.reuse ;  /* 0x000000000b0d7220 */ /* 0x080fe20000410000 */
[----:B------:R-:W-:Y:S01]  /*12750*/  FFMA.FTZ R11, R6, R9, R10 ;  /* 0x00000009060b7223 */ /* 0x000fe2000001000a */
[----:B------:R-:W-:Y:S01]  /*12760*/  FFMA.FTZ R0, R7, R0, -R8 ;  /* 0x0000000007007223 */ /* 0x000fe20000010808 */
        /* <DEDUP_REMOVED lines=8> */
[----:B------:R-:W-:-:S05]  /*127f0*/  F2FP.BF16.F32.PACK_AB R11, R30, R27 ;  /* 0x0000001b1e0b723e */ /* 0x000fca00000010ff */
[----:B------:R4:W-:Y:S02]  /*12800*/  STS.128 [R24+0xc400], R8 ;  /* 0x00c4000818007388 */ /* 0x0009e40000000c00 */
.L_x_2834:
[----:B------:R-:W-:Y:S05]  /*12810*/  BSYNC B0 ;  /* 0x0000000000007941 */ /* 0x000fea0003800000 */
.L_x_2812:
        /* <DEDUP_REMOVED lines=8> */
.L_x_2810:
[----:B01-3--:R-:W3:Y:S02]  /*128a0*/  LDL R0, [R1+0x30] ;  /* 0x0000300001007983 */ /* 0x00bee40000100800 */
[----:B---3--:R-:W-:-:S13]  /*128b0*/  R2UR UR4, R0 ;  /* 0x00000000000472ca */ /* 0x008fda00000e0000 */
[----:B------:R-:W-:-:S04]  /*128c0*/  MOV R0, UR4 ;  /* 0x0000000400007c02 */ /* 0x000fc80008000f00 */
[----:B------:R-:W-:-:S13]  /*128d0*/  ISETP.NE.AND P0, PT, R0, 0x3, PT ;  /* 0x000000030000780c */ /* 0x000fda0003f05270 */
[----:B------:R-:W-:Y:S05]  /*128e0*/  @!P0 BRA `(.L_x_2863) ;  /* 0x0000000000048947 */ /* 0x000fea0003800000 */
[----:B------:R-:W-:Y:S01]  /*128f0*/  BPT.TRAP 0x1 ;  /* 0x000000040000795c */ /* 0x000fe20000300000 */
.L_x_2863:
[----:B------:R-:W-:Y:S01]  /*12900*/  IMAD R0, R161, 0x8, R18 ;  /* 0x00000008a1007824 */ /* 0x000fe200078e0212 */
[----:B------:R-:W-:-:S04]  /*12910*/  SHF.L.U32 R3, R168, 0x1f, RZ ;  /* 0x0000001fa8037819 */ /* 0x000fc800000006ff */
[----:B------:R0:W1:Y:S01]  /*12920*/  SYNCS.PHASECHK.TRANS64.TRYWAIT P1, [R0+URZ+0x2a830], R3 ;  /* 0x02a83003000075a7 */ /* 0x000062000802017f */
[----:B------:R-:W-:Y:S05]  /*12930*/  @!P0 BRA `(.L_x_2864) ;  /* 0x0000000000048947 */ /* 0x000fea0003800000 */
[----:B------:R-:W-:Y:S01]  /*12940*/  BPT.TRAP 0x1 ;  /* 0x000000040000795c */ /* 0x000fe20000300000 */
.L_x_2864:
[----:B-1----:R-:W-:Y:S05]  /*12950*/  @P1 BRA `(.L_x_2865) ;  /* 0x0000000000081947 */ /* 0x002fea0003800000 */
[----:B------:R-:W1:Y:S02]  /*12960*/  SYNCS.PHASECHK.TRANS64.TRYWAIT P1, [R0+URZ+0x2a830], R3 ;  /* 0x02a83003000075a7 */ /* 0x000e64000802017f */
[----:B-1----:R-:W-:Y:S05]  /*12970*/  @!P1 BRA `(.L_x_2866) ;  /* 0x0000011400309947 */ /* 0x002fea0003800000 */
.L_x_2865:
[----:B------:R-:W-:Y:S05]  /*12980*/  WARPSYNC.ALL ;  /* 0x0000000000007948 */ /* 0x000fea0003800000 */
[----:B01----:R-:W-:Y:S01]  /*12990*/  VIADD R3, R18, 0x18400 ;  /* 0x0001840012037836 */ /* 0x003fe20000000000 */
[----:B------:R-:W-:Y:S01]  /*129a0*/  R2UR UR4, R2 ;  /* 0x00000000020472ca */ /* 0x000fe200000e0000 */
[----:B--2-4-:R-:W-:Y:S01]  /*129b0*/  WARPGROUP.ARRIVE ;  /* 0x00000000000079c5 */ /* 0x014fe20000000000 */
[----:B------:R-:W-:Y:S01]  /*129c0*/  UMOV UR9, 0x40000040 ;  /* 0x4000004000097882 */ /* 0x000fe20000000000 */
[----:B------:R-:W-:Y:S01]  /*129d0*/  IMAD.MOV.U32 R5, RZ, RZ, 0x40000040 ;  /* 0x40000040ff057424 */ /* 0x000fe200078e00ff */
[----:B------:R-:W-:Y:S01]  /*129e0*/  SHF.R.U32.HI R3, RZ, 0x4, R3 ;  /* 0x00000004ff037819 */ /* 0x000fe20000011603 */
[----:B------:R-:W-:Y:S01]  /*129f0*/  IMAD.U32 R7, RZ, RZ, UR9 ;  /* 0x00000009ff077e24 */ /* 0x000fe2000f8e00ff */
[----:B------:R-:W-:Y:S01]  /*12a00*/  UMOV UR57, 0x40000040 ;  /* 0x4000004000397882 */ /* 0x000fe20000000000 */
[----:B------:R-:W-:Y:S01]  /*12a10*/  UMOV UR53, 0x40000040 ;  /* 0x4000004000357882 */ /* 0x000fe20000000000 */
[----:B------:R-:W-:Y:S01]  /*12a20*/  LOP3.LUT R3, R3, 0x3fff, RZ, 0xc0, !PT ;  /* 0x00003fff03037812 */ /* 0x000fe200078ec0ff */
[----:B------:R-:W-:Y:S01]  /*12a30*/  UMOV UR49, 0x40000040 ;  /* 0x4000004000317882 */ /* 0x000fe20000000000 */
[----:B------:R-:W-:Y:S01]  /*12a40*/  UMOV UR45, 0x40000040 ;  /* 0x40000040002d7882 */ /* 0x000fe20000000000 */
[----:B------:R-:W-:Y:S01]  /*12a50*/  UMOV UR41, 0x40000040 ;  /* 0x4000004000297882 */ /* 0x000fe20000000000 */
[----:B------:R-:W-:Y:S01]  /*12a60*/  LOP3.LUT R8, R3, 0x10000, RZ, 0xfc, !PT ;  /* 0x0001000003087812 */ /* 0x000fe200078efcff */
[----:B------:R-:W-:Y:S01]  /*12a70*/  IMAD.MOV.U32 R3, RZ, RZ, 0x40000040 ;  /* 0x40000040ff037424 */ /* 0x000fe200078e00ff */
[----:B------:R-:W-:Y:S01]  /*12a80*/  ULOP3.LUT UR4, UR4, 0x10000, URZ, 0xfc, !UPT ;  /* 0x0001000004047892 */ /* 0x000fe2000f8efc3f */
[----:B------:R-:W-:-:S02]  /*12a90*/  UMOV UR37, 0x40000040 ;  /* 0x4000004000257882 */ /* 0x000fc40000000000 */
[----:B------:R-:W-:Y:S01]  /*12aa0*/  IMAD R2, R161, 0x900, R8 ;  /* 0x00000900a1027824 */ /* 0x000fe200078e0208 */
[----:B------:R-:W-:Y:S01]  /*12ab0*/  R2UR UR11, R3 ;  /* 0x00000000030b72ca */ /* 0x000fe200000e0000 */
[----:B------:R-:W-:Y:S01]  /*12ac0*/  UIADD3 UR5, UR4, 0x2, URZ ;  /* 0x0000000204057890 */ /* 0x000fe2000fffe03f */
[----:B------:R-:W-:Y:S01]  /*12ad0*/  MOV R3, 0x40000040 ;  /* 0x4000004000037802 */ /* 0x000fe20000000f00 */
[----:B------:R-:W-:Y:S01]  /*12ae0*/  UMOV UR8, UR4 ;  /* 0x0000000400087c82 */ /* 0x000fe20008000000 */
[C---:B------:R-:W-:Y:S01]  /*12af0*/  R2UR UR10, R2.reuse ;  /* 0x00000000020a72ca */ /* 0x040fe200000e0000 */
[----:B------:R-:W-:Y:S01]  /*12b00*/  VIADD R4, R2, 0x2 ;  /* 0x0000000202047836 */ /* 0x000fe20000000000 */
[----:B------:R-:W-:Y:S01]  /*12b10*/  UIADD3 UR56, UR4, 0x404, URZ ;  /* 0x0000040404387890 */ /* 0x000fe2000fffe03f */
[----:B------:R-:W-:Y:S01]  /*12b20*/  IMAD.U32 R6, RZ, RZ, UR8 ;  /* 0x00000008ff067e24 */ /* 0x000fe2000f8e00ff */
[----:B------:R-:W-:Y:S01]  /*12b30*/  UIADD3 UR52, UR4, 0x406, URZ ;  /* 0x0000040604347890 */ /* 0x000fe2000fffe03f */
[----:B------:R-:W-:Y:S01]  /*12b40*/  R2UR UR39, R3 ;  /* 0x00000000032772ca */ /* 0x000fe200000e0000 */
[----:B------:R-:W-:-:S02]  /*12b50*/  UIADD3 UR48, UR4, 0x800, URZ ;  /* 0x0000080004307890 */ /* 0x000fc4000fffe03f */
[----:B------:R0:W-:Y:S01]  /*12b60*/  STL.64 [R1+0x28], R6 ;  /* 0x0000280601007387 */ /* 0x0001e20000100a00 */
        /* <DEDUP_REMOVED lines=11> */
[----:B0-----:R-:W-:-:S02]  /*12c20*/  IMAD.U32 R6, RZ, RZ, UR8 ;  /* 0x00000008ff067e24 */ /* 0x001fc4000f8e00ff */
        /* <DEDUP_REMOVED lines=97> */
.L_x_2867:
[----:B------:R-:W0:Y:S01]  /*13240*/  LDC R2, c[0x0][0x448] ;  /* 0x00011200ff027b82 */ /* 0x000e220000000800 */
[----:B------:R-:W-:Y:S01]  /*13250*/  IMAD.MOV.U32 R7, RZ, RZ, -0x60 ;  /* 0xffffffa0ff077424 */ /* 0x000fe200078e00ff */
[----:B------:R-:W-:Y:S01]  /*13260*/  ULDC UR4, c[0x0][0x988] ;  /* 0x0002620000047ab9 */ /* 0x000fe20000000800 */
[----:B------:R-:W-:Y:S01]  /*13270*/  ULDC UR38, c[0x0][0x988] ;  /* 0x0002620000267ab9 */ /* 0x000fe20000000800 */
[----:B------:R-:W-:Y:S01]  /*13280*/  ULDC UR39, c[0x0][0x988] ;  /* 0x0002620000277ab9 */ /* 0x000fe20000000800 */
[----:B------:R-:W-:Y:S01]  /*13290*/  IMAD R6, R72, R7, 0x61 ;  /* 0x0000006148067424 */ /* 0x000fe200078e0207 */
[----:B------:R-:W-:Y:S01]  /*132a0*/  BSSY B0, `(.L_x_2868) ;  /* 0x00003f9000007945 */ /* 0x000fe20003800000 */
[----:B------:R-:W-:Y:S02]  /*132b0*/  CS2R R86, SRZ ;  /* 0x0000000000567805 */ /* 0x000fe4000001ff00 */
[----:B------:R-:W-:-:S05]  /*132c0*/  IMAD R6, R189, -0x2, R6 ;  /* 0xfffffffebd067824 */ /* 0x000fca00078e0206 */
[----:B------:R-:W-:Y:S02]  /*132d0*/  IADD3 R6, -R186, R6, R187 ;  /* 0x00000006ba067210 */ /* 0x000fe40007ffe1bb */
[----:B0-----:R-:W-:Y:S01]  /*132e0*/  ISETP.NE.AND P1, PT, R2, 0x1, PT ;  /* 0x000000010200780c */ /* 0x001fe20003f25270 */
[----:B------:R-:W-:-:S12]  /*132f0*/  IMAD.IADD R2, R190, 0x1, R185 ;  /* 0x00000001be027824 */ /* 0x000fd800078e02b9 */
[----:B------:R-:W0:Y:S08]  /*13300*/  @P1 LDC R3, c[0x0][0x44c] ;  /* 0x00011300ff031b82 */ /* 0x000e300000000800 */
[----:B------:R-:W1:Y:S01]  /*13310*/  @P1 LDC R4, c[0x0][0x450] ;  /* 0x00011400ff041b82 */ /* 0x000e620000000800 */
[----:B0-----:R-:W-:-:S05]  /*13320*/  @P1 IMAD.HI.U32 R3, R2, R3, RZ ;  /* 0x0000000302031227 */ /* 0x001fca00078e00ff */
[----:B-1----:R-:W-:Y:S01]  /*13330*/  @P1 SHF.R.U32.HI R2, RZ, R4, R3 ;  /* 0x00000004ff021219 */ /* 0x002fe20000011603 */
[----:B------:R-:W-:-:S04]  /*13340*/  IMAD R3, R72, -0x60, R187 ;  /* 0xffffffa048037824 */ /* 0x000fc800078e02bb */
[----:B------:R-:W0:Y:S01]  /*13350*/  SHFL.IDX PT, R5, R2, 0x1, 0x1c1f ;  /* 0x003c1f0002057f89 */ /* 0x000e2200000e0000 */
[----:B------:R-:W-:-:S03]  /*13360*/  VIADD R4, R3, 0x60 ;  /* 0x0000006003047836 */ /* 0x000fc60000000000 */
[----:B------:R-:W1:Y:S01]  /*13370*/  SHFL.IDX PT, R2, R2, RZ, 0x1c1f ;  /* 0x001c1fff02027589 */ /* 0x000e6200000e0000 */
[----:B------:R-:W-:-:S05]  /*13380*/  IMAD R3, R189, -0x2, R4 ;  /* 0xfffffffebd037824 */ /* 0x000fca00078e0204 */
        /* <DEDUP_REMOVED lines=89> */
[----:B0-----:R-:W-:Y:S02]  /*13920*/  FMNMX.FTZ R11, R10, R11, !PT ;  /* 0x0000000b0a0b7209 */ /* 0x001fe40007810000 */
[----:B------:R-:W-:Y:S02]  /*13930*/  ISETP.GT.AND P4, PT, R34, 0x18, PT ;  /* 0x000000182200780c */ /* 0x000fe40003f84270 */
[----:B------:R-:W-:Y:S01]  /*13940*/  FSEL R33, R33, -INF , P2 ;  /* 0xff80000021217808 */ /* 0x000fe20001000000 */
[----:B------:R-:W0:Y:S01]  /*13950*/  SHFL.BFLY PT, R42, R11, 0x1, 0x1f ;  /* 0x0c201f000b2a7f89 */ /* 0x000e2200000e0000 */
[----:B------:R-:W-:-:S02]  /*13960*/  FMNMX.FTZ R6, R13, R6, !PT ;  /* 0x000000060d067209 */ /* 0x000fc40007810000 */
[----:B------:R-:W-:Y:S02]  /*13970*/  ISETP.GT.AND P2, PT, R34, 0x19, PT ;  /* 0x000000192200780c */ /* 0x000fe40003f44270 */
[----:B------:R-:W-:Y:S02]  /*13980*/  FSEL R15, R36, -INF , P4 ;  /* 0xff800000240f7808 */ /* 0x000fe40002000000 */
[----:B------:R-:W-:Y:S02]  /*13990*/  FMNMX.FTZ R6, R33, R6, !PT ;  /* 0x0000000621067209 */ /* 0x000fe40007810000 */
[----:B------:R-:W-:Y:S02]  /*139a0*/  FSEL R37, R37, -INF , P2 ;  /* 0xff80000025257808 */ /* 0x000fe40001000000 */
[----:B------:R-:W-:Y:S02]  /*139b0*/  FMNMX.FTZ R6, R15, R6, !PT ;  /* 0x000000060f067209 */ /* 0x000fe40007810000 */
[----:B------:R-:W-:-:S02]  /*139c0*/  ISETP.GT.AND P2, PT, R34, 0x21, PT ;  /* 0x000000212200780c */ /* 0x000fc40003f44270 */
[----:B------:R-:W-:Y:S02]  /*139d0*/  FMNMX.FTZ R6, R37, R6, !PT ;  /* 0x0000000625067209 */ /* 0x000fe40007810000 */
[----:B------:R-:W-:Y:S02]  /*139e0*/  FSEL R41, R41, -INF , P2 ;  /* 0xff80000029297808 */ /* 0x000fe40001000000 */
[----:B------:R-:W-:-:S04]  /*139f0*/  ISETP.GT.AND P2, PT, R34, 0x29, PT ;  /* 0x000000292200780c */ /* 0x000fc80003f44270 */
[----:B------:R-:W-:Y:S02]  /*13a00*/  FSEL R45, R45, -INF , P2 ;  /* 0xff8000002d2d7808 */ /* 0x000fe40001000000 */
[----:B0-----:R-:W-:Y:S02]  /*13a10*/  FMNMX.FTZ R3, R11, R42, !PT ;  /* 0x0000002a0b037209 */ /* 0x001fe40007810000 */
[C---:B------:R-:W-:Y:S02]  /*13a20*/  ISETP.GT.AND P2, PT, R34.reuse, 0x31, PT ;  /* 0x000000312200780c */ /* 0x040fe40003f44270 */
[C---:B------:R-:W-:Y:S01]  /*13a30*/  FSETP.NEU.FTZ.AND P3, PT, R3.reuse, -INF , PT ;  /* 0xff8000000300780b */ /* 0x040fe20003f7d000 */
[----:B------:R-:W-:Y:S01]  /*13a40*/  FMUL.FTZ R11, R3, R2 ;  /* 0x00000002030b7220 */ /* 0x000fe20000410000 */
[----:B------:R-:W-:Y:S02]  /*13a50*/  FSEL R51, R49, -INF , P2 ;  /* 0xff80000031337808 */ /* 0x000fe40001000000 */
[----:B------:R-:W-:-:S02]  /*13a60*/  ISETP.GT.AND P2, PT, R34, 0x39, PT ;  /* 0x000000392200780c */ /* 0x000fc40003f44270 */
[----:B------:R-:W-:Y:S02]  /*13a70*/  FSEL R11, R11, RZ, P3 ;  /* 0x000000ff0b0b7208 */ /* 0x000fe40001800000 */
[----:B------:R-:W-:Y:S02]  /*13a80*/  ISETP.GT.AND P3, PT, R34, 0x20, PT ;  /* 0x000000202200780c */ /* 0x000fe40003f64270 */
[----:B------:R-:W-:Y:S01]  /*13a90*/  FSEL R53, R53, -INF , P2 ;  /* 0xff80000035357808 */ /* 0x000fe20001000000 */
[-CC-:B------:R-:W-:Y:S01]  /*13aa0*/  FFMA.FTZ R149, R7, R2.reuse, -R11.reuse ;  /* 0x0000000207957223 */ /* 0x180fe2000001080b */
[----:B------:R-:W-:Y:S01]  /*13ab0*/  FSEL R25, R40, -INF , P3 ;  /* 0xff80000028197808 */ /* 0x000fe20001800000 */
[-CC-:B------:R-:W-:Y:S01]  /*13ac0*/  FFMA.FTZ R151, R5, R2.reuse, -R11.reuse ;  /* 0x0000000205977223 */ /* 0x180fe2000001080b */
[----:B------:R-:W-:Y:S01]  /*13ad0*/  ISETP.GT.AND P3, PT, R34, 0x28, PT ;  /* 0x000000282200780c */ /* 0x000fe20003f64270 */
[--C-:B------:R-:W-:Y:S01]  /*13ae0*/  FFMA.FTZ R155, R38, R2, -R11.reuse ;  /* 0x00000002269b7223 */ /* 0x100fe2000001080b */
[----:B------:R-:W-:Y:S01]  /*13af0*/  FMNMX.FTZ R10, R25, R6, !PT ;  /* 0x00000006190a7209 */ /* 0x000fe20007810000 */
[----:B------:R-:W0:Y:S01]  /*13b00*/  @P1 LDC R38, c[0x0][0x44c] ;  /* 0x00011300ff261b82 */ /* 0x000e220000000800 */
[----:B------:R-:W-:Y:S01]  /*13b10*/  FSEL R35, R44, -INF , P3 ;  /* 0xff8000002c237808 */ /* 0x000fe20001800000 */
[--C-:B------:R-:W-:Y:S01]  /*13b20*/  FFMA.FTZ R145, R9, R2, -R11.reuse ;  /* 0x0000000209917223 */ /* 0x100fe2000001080b */
[----:B------:R-:W-:Y:S01]  /*13b30*/  FMNMX.FTZ R10, R41, R10, !PT ;  /* 0x0000000a290a7209 */ /* 0x000fe20007810000 */
[-CC-:B------:R-:W-:Y:S01]  /*13b40*/  FFMA.FTZ R157, R74, R2.reuse, -R11.reuse ;  /* 0x000000024a9d7223 */ /* 0x180fe2000001080b */
[----:B------:R-:W-:Y:S01]  /*13b50*/  ISETP.GT.AND P3, PT, R34, 0x30, PT ;  /* 0x000000302200780c */ /* 0x000fe20003f64270 */
[--C-:B------:R-:W-:Y:S01]  /*13b60*/  FFMA.FTZ R76, R76, R2, -R11.reuse ;  /* 0x000000024c4c7223 */ /* 0x100fe2000001080b */
[----:B------:R-:W-:Y:S01]  /*13b70*/  FMNMX.FTZ R10, R35, R10, !PT ;  /* 0x0000000a230a7209 */ /* 0x000fe20007810000 */
[----:B------:R-:W1:Y:S01]  /*13b80*/  @P1 LDC R9, c[0x0][0x450] ;  /* 0x00011400ff091b82 */ /* 0x000e620000000800 */
[----:B------:R-:W-:Y:S01]  /*13b90*/  FSEL R39, R48, -INF , P3 ;  /* 0xff80000030277808 */ /* 0x000fe20001800000 */
[--C-:B------:R-:W-:Y:S01]  /*13ba0*/  FFMA.FTZ R159, R78, R2, -R11.reuse ;  /* 0x000000024e9f7223 */ /* 0x100fe2000001080b */
[----:B------:R-:W-:Y:S01]  /*13bb0*/  FMNMX.FTZ R10, R45, R10, !PT ;  /* 0x0000000a2d0a7209 */ /* 0x000fe20007810000 */
[----:B------:R-:W-:Y:S01]  /*13bc0*/  MUFU.EX2 R157, R157 ;  /* 0x0000009d009d7308 */ /* 0x000fe20000000800 */
[----:B------:R-:W-:Y:S01]  /*13bd0*/  ISETP.GT.AND P3, PT, R34, 0x38, PT ;  /* 0x000000382200780c */ /* 0x000fe20003f64270 */
[--C-:B------:R-:W-:Y:S01]  /*13be0*/  FFMA.FTZ R80, R80, R2, -R11.reuse ;  /* 0x0000000250507223 */ /* 0x100fe2000001080b */
[----:B------:R-:W-:Y:S01]  /*13bf0*/  FMNMX.FTZ R24, R39, R10, !PT ;  /* 0x0000000a27187209 */ /* 0x000fe20007810000 */
[-CC-:B------:R-:W-:Y:S01]  /*13c00*/  FFMA.FTZ R153, R82, R2.reuse, -R11.reuse ;  /* 0x0000000252997223 */ /* 0x180fe2000001080b */
[----:B------:R-:W-:Y:S01]  /*13c10*/  FSEL R49, R52, -INF , P3 ;  /* 0xff80000034317808 */ /* 0x000fe20001800000 */
[--C-:B------:R-:W-:Y:S01]  /*13c20*/  FFMA.FTZ R84, R84, R2, -R11.reuse ;  /* 0x0000000254547223 */ /* 0x100fe2000001080b */
[----:B------:R-:W-:Y:S01]  /*13c30*/  FMNMX.FTZ R24, R51, R24, !PT ;  /* 0x0000001833187209 */ /* 0x000fe20007810000 */
[----:B------:R-:W2:Y:S01]  /*13c40*/  MUFU.EX2 R6, R76 ;  /* 0x0000004c00067308 */ /* 0x000ea20000000800 */
[----:B------:R-:W-:Y:S01]  /*13c50*/  ISETP.GT.AND P3, PT, R34, 0x40, PT ;  /* 0x000000402200780c */ /* 0x000fe20003f64270 */
[--C-:B------:R-:W-:Y:S01]  /*13c60*/  FFMA.FTZ R12, R12, R2, -R11.reuse ;  /* 0x000000020c0c7223 */ /* 0x100fe2000001080b */
[----:B------:R-:W-:Y:S01]  /*13c70*/  FMNMX.FTZ R24, R49, R24, !PT ;  /* 0x0000001831187209 */ /* 0x000fe20007810000 */
[-CC-:B------:R-:W-:Y:S01]  /*13c80*/  FFMA.FTZ R32, R47, R2.reuse, -R11.reuse ;  /* 0x000000022f207223 */ /* 0x180fe2000001080b */
[----:B------:R-:W-:Y:S01]  /*13c90*/  ISETP.GT.AND P2, PT, R34, 0x41, PT ;  /* 0x000000412200780c */ /* 0x000fe20003f44270 */
[--C-:B------:R-:W-:Y:S01]  /*13ca0*/  FFMA.FTZ R147, R54, R2, -R11.reuse ;  /* 0x0000000236937223 */ /* 0x100fe2000001080b */
[----:B------:R-:W-:Y:S01]  /*13cb0*/  FSEL R55, R56, -INF , P3 ;  /* 0xff80000038377808 */ /* 0x000fe20001800000 */
[----:B------:R-:W3:Y:S01]  /*13cc0*/  MUFU.EX2 R159, R159 ;  /* 0x0000009f009f7308 */ /* 0x000ee20000000800 */
[----:B------:R-:W-:Y:S01]  /*13cd0*/  FMNMX.FTZ R24, R53, R24, !PT ;  /* 0x0000001835187209 */ /* 0x000fe20007810000 */
[-CC-:B-----5:R-:W-:Y:S01]  /*13ce0*/  FFMA.FTZ R141, R58, R2.reuse, -R11.reuse ;  /* 0x000000023a8d7223 */ /* 0x1a0fe2000001080b */
[----:B------:R-:W-:Y:S01]  /*13cf0*/  ISETP.GT.AND P3, PT, R34, 0x48, PT ;  /* 0x000000482200780c */ /* 0x000fe20003f64270 */
[-CC-:B------:R-:W-:Y:S01]  /*13d00*/  FFMA.FTZ R143, R62, R2.reuse, -R11.reuse ;  /* 0x000000023e8f7223 */ /* 0x180fe2000001080b */
[----:B------:R-:W-:Y:S01]  /*13d10*/  FSEL R57, R57, -INF , P2 ;  /* 0xff80000039397808 */ /* 0x000fe20001000000 */
[--C-:B------:R-:W-:Y:S01]  /*13d20*/  FFMA.FTZ R137, R66, R2, -R11.reuse ;  /* 0x0000000242897223 */ /* 0x100fe2000001080b */
[----:B------:R-:W-:Y:S01]  /*13d30*/  FMNMX.FTZ R28, R55, R24, !PT ;  /* 0x00000018371c7209 */ /* 0x000fe20007810000 */
[----:B------:R4:W3:Y:S01]  /*13d40*/  MUFU.EX2 R10, R80 ;  /* 0x00000050000a7308 */ /* 0x0008e20000000800 */
[----:B------:R-:W-:Y:S01]  /*13d50*/  ISETP.GT.AND P2, PT, R34, 0x49, PT ;  /* 0x000000492200780c */ /* 0x000fe20003f44270 */
[-CC-:B------:R-:W-:Y:S01]  /*13d60*/  FFMA.FTZ R26, R26, R2.reuse, -R11.reuse ;  /* 0x000000021a1a7223 */ /* 0x180fe2000001080b */
[----:B------:R-:W-:Y:S01]  /*13d70*/  FSEL R59, R60, -INF , P3 ;  /* 0xff8000003c3b7808 */ /* 0x000fe20001800000 */
[----:B------:R-:W-:Y:S01]  /*13d80*/  FFMA.FTZ R139, R70, R2, -R11 ;  /* 0x00000002468b7223 */ /* 0x000fe2000001080b */
[----:B------:R-:W-:-:S02]  /*13d90*/  FMNMX.FTZ R28, R57, R28, !PT ;  /* 0x0000001c391c7209 */ /* 0x000fc40007810000 */
[----:B------:R-:W-:Y:S02]  /*13da0*/  CS2R R82, SRZ ;  /* 0x0000000000527805 */ /* 0x000fe4000001ff00 */
[----:B------:R-:W-:Y:S01]  /*13db0*/  ISETP.GT.AND P3, PT, R34, 0x50, PT ;  /* 0x000000502200780c */ /* 0x000fe20003f64270 */
[----:B------:R-:W3:Y:S01]  /*13dc0*/  MUFU.EX2 R153, R153 ;  /* 0x0000009900997308 */ /* 0x000ee20000000800 */
[----:B------:R-:W-:Y:S02]  /*13dd0*/  FSEL R61, R61, -INF , P2 ;  /* 0xff8000003d3d7808 */ /* 0x000fe40001000000 */
[----:B----4-:R-:W-:Y:S02]  /*13de0*/  CS2R R80, SRZ ;  /* 0x0000000000507805 */ /* 0x010fe4000001ff00 */
[----:B------:R-:W-:Y:S02]  /*13df0*/  FMNMX.FTZ R28, R59, R28, !PT ;  /* 0x0000001c3b1c7209 */ /* 0x000fe40007810000 */
[----:B------:R-:W-:-:S02]  /*13e00*/  CS2R R78, SRZ ;  /* 0x00000000004e7805 */ /* 0x000fc4000001ff00 */
[----:B------:R-:W-:Y:S02]  /*13e10*/  ISETP.GT.AND P2, PT, R34, 0x51, PT ;  /* 0x000000512200780c */ /* 0x000fe40003f44270 */
[----:B------:R-:W-:Y:S02]  /*13e20*/  CS2R R76, SRZ ;  /* 0x00000000004c7805 */ /* 0x000fe4000001ff00 */
[----:B------:R-:W-:Y:S01]  /*13e30*/  FSEL R63, R64, -INF , P3 ;  /* 0xff800000403f7808 */ /* 0x000fe20001800000 */
[----:B------:R4:W3:Y:S01]  /*13e40*/  MUFU.EX2 R24, R84 ;  /* 0x0000005400187308 */ /* 0x0008e20000000800 */
[----:B------:R-:W-:Y:S02]  /*13e50*/  FMNMX.FTZ R28, R61, R28, !PT ;  /* 0x0000001c3d1c7209 */ /* 0x000fe40007810000 */
[----:B------:R-:W-:Y:S02]  /*13e60*/  CS2R R74, SRZ ;  /* 0x00000000004a7805 */ /* 0x000fe4000001ff00 */
[----:B------:R-:W-:-:S02]  /*13e70*/  ISETP.GT.AND P3, PT, R34, 0x58, PT ;  /* 0x000000582200780c */ /* 0x000fc40003f64270 */
[----:B------:R-:W-:Y:S02]  /*13e80*/  CS2R R46, SRZ ;  /* 0x00000000002e7805 */ /* 0x000fe4000001ff00 */
[----:B------:R-:W-:Y:S02]  /*13e90*/  FSEL R65, R65, -INF , P2 ;  /* 0xff80000041417808 */ /* 0x000fe40001000000 */
[----:B------:R-:W-:Y:S01]  /*13ea0*/  FMNMX.FTZ R28, R63, R28, !PT ;  /* 0x0000001c3f1c7209 */ /* 0x000fe20007810000 */
[----:B------:R-:W3:Y:S01]  /*13eb0*/  MUFU.EX2 R155, R155 ;  /* 0x0000009b009b7308 */ /* 0x000ee20000000800 */
[----:B------:R-:W-:Y:S01]  /*13ec0*/  ISETP.GT.AND P2, PT, R34, 0x59, PT ;  /* 0x000000592200780c */ /* 0x000fe20003f44270 */
[----:B------:R-:W-:Y:S01]  /*13ed0*/  FFMA.FTZ R34, R4, R2, -R11 ;  /* 0x0000000204227223 */ /* 0x000fe2000001080b */
[----:B------:R-:W-:Y:S02]  /*13ee0*/  FSEL R67, R68, -INF , P3 ;  /* 0xff80000044437808 */ /* 0x000fe40001800000 */
[----:B----4-:R-:W-:-:S02]  /*13ef0*/  CS2R R84, SRZ ;  /* 0x0000000000547805 */ /* 0x010fc4000001ff00 */
[----:B------:R-:W-:Y:S02]  /*13f00*/  FMNMX.FTZ R28, R65, R28, !PT ;  /* 0x0000001c411c7209 */ /* 0x000fe40007810000 */
[----:B------:R-:W-:Y:S01]  /*13f10*/  FSEL R69, R69, -INF , P2 ;  /* 0xff80000045457808 */ /* 0x000fe20001000000 */
[----:B------:R-:W-:Y:S01]  /*13f20*/  MUFU.EX2 R12, R12 ;  /* 0x0000000c000c7308 */ /* 0x000fe20000000800 */
[----:B------:R-:W-:-:S04]  /*13f30*/  FMNMX.FTZ R28, R67, R28, !PT ;  /* 0x0000001c431c7209 */ /* 0x000fc80007810000 */
[----:B------:R-:W-:Y:S01]  /*13f40*/  FMNMX.FTZ R7, R69, R28, !PT ;  /* 0x0000001c45077209 */ /* 0x000fe20007810000 */
[--C-:B------:R-:W-:Y:S01]  /*13f50*/  FFMA.FTZ R28, R43, R2, -R11.reuse ;  /* 0x000000022b1c7223 */ /* 0x100fe2000001080b */
[----:B------:R-:W-:Y:S01]  /*13f60*/  CS2R R42, SRZ ;  /* 0x00000000002a7805 */ /* 0x000fe2000001ff00 */
[----:B------:R-:W-:Y:S02]  /*13f70*/  MUFU.EX2 R149, R149 ;  /* 0x0000009500957308 */ /* 0x000fe40000000800 */
[----:B------:R-:W4:Y:S06]  /*13f80*/  SHFL.BFLY PT, R36, R7, 0x2, 0x1f ;  /* 0x0c401f0007247f89 */ /* 0x000f2c00000e0000 */
[----:B------:R-:W-:Y:S08]  /*13f90*/  MUFU.EX2 R28, R28 ;  /* 0x0000001c001c7308 */ /* 0x000ff00000000800 */
[----:B------:R-:W-:Y:S08]  /*13fa0*/  MUFU.EX2 R151, R151 ;  /* 0x0000009700977308 */ /* 0x000ff00000000800 */
[----:B------:R-:W-:Y:S01]  /*13fb0*/  MUFU.EX2 R32, R32 ;  /* 0x0000002000207308 */ /* 0x000fe20000000800 */
[----:B----4-:R-:W-:Y:S01]  /*13fc0*/  FMNMX.FTZ R5, R7, R36, !PT ;  /* 0x0000002407057209 */ /* 0x010fe20007810000 */
[-CC-:B------:R-:W-:Y:S01]  /*13fd0*/  FFMA.FTZ R36, R14, R2.reuse, -R11.reuse ;  /* 0x000000020e247223 */ /* 0x180fe2000001080b */
[-CC-:B------:R-:W-:Y:S01]  /*13fe0*/  FFMA.FTZ R14, R20, R2.reuse, -R11.reuse ;  /* 0x00000002140e7223 */ /* 0x180fe2000001080b */
[----:B------:R-:W-:Y:S01]  /*13ff0*/  FFMA.FTZ R20, R30, R2, -R11 ;  /* 0x000000021e147223 */ /* 0x000fe2000001080b */
[----:B------:R-:W-:Y:S01]  /*14000*/  VIADD R7, R0, 0x2a840 ;  /* 0x0002a84000077836 */ /* 0x000fe20000000000 */
[----:B------:R-:W4:Y:S01]  /*14010*/  SHFL.BFLY PT, R4, R5, 0x1, 0x1f ;  /* 0x0c201f0005047f89 */ /* 0x000f2200000e0000 */
[----:B0-----:R-:W-:-:S04]  /*14020*/  @P1 IMAD.HI.U32 R0, R185, R38, RZ ;  /* 0x00000026b9001227 */ /* 0x001fc800078e00ff */
[----:B--2---:R-:W-:Y:S01]  /*14030*/  FADD.FTZ R38, R157, R6 ;  /* 0x000000069d267221 */ /* 0x004fe20000010000 */
[----:B------:R-:W-:Y:S01]  /*14040*/  MUFU.EX2 R145, R145 ;  /* 0x0000009100917308 */ /* 0x000fe20000000800 */
[----:B------:R-:W-:Y:S01]  /*14050*/  PRMT R7, R178, 0x654, R7 ;  /* 0x00000654b2077816 */ /* 0x000fe20000000007 */
[----:B------:R-:W-:Y:S01]  /*14060*/  FFMA.FTZ R11, R71, R2, -R11 ;  /* 0x00000002470b7223 */ /* 0x000fe2000001080b */
[----:B------:R-:W-:Y:S02]  /*14070*/  F2FP.BF16.F32.PACK_AB R157, R6, R157 ;  /* 0x0000009d069d723e */ /* 0x000fe400000010ff */
[----:B------:R-:W-:Y:S01]  /*14080*/  CS2R R70, SRZ ;  /* 0x0000000000467805 */ /* 0x000fe2000001ff00 */
[----:B------:R0:W-:Y:S02]  /*14090*/  SYNCS.ARRIVE.TRANS64.RED.A1T0 RZ, [R7+URZ], RZ ;  /* 0x000000ff07ff79a7 */ /* 0x0001e4000810043f */
[----:B------:R-:W-:Y:S08]  /*140a0*/  MUFU.EX2 R34, R34 ;  /* 0x0000002200227308 */ /* 0x000ff00000000800 */
[----:B------:R-:W-:Y:S01]  /*140b0*/  MUFU.EX2 R147, R147 ;  /* 0x0000009300937308 */ /* 0x000fe20000000800 */
[----:B----4-:R-:W-:-:S07]  /*140c0*/  FMNMX.FTZ R4, R5, R4, !PT ;  /* 0x0000000405047209 */ /* 0x010fce0007810000 */
[----:B------:R-:W-:Y:S01]  /*140d0*/  MUFU.EX2 R36, R36 ;  /* 0x0000002400247308 */ /* 0x000fe20000000800 */
[C---:B------:R-:W-:Y:S01]  /*140e0*/  FSETP.NEU.FTZ.AND P2, PT, R4.reuse, -INF , PT ;  /* 0xff8000000400780b */ /* 0x040fe20003f5d000 */
[----:B------:R-:W-:-:S05]  /*140f0*/  FMUL.FTZ R5, R4, R2 ;  /* 0x0000000204057220 */ /* 0x000fca0000410000 */
[----:B------:R-:W-:Y:S01]  /*14100*/  FSEL R30, R5, RZ, P2 ;  /* 0x000000ff051e7208 */ /* 0x000fe20001000000 */
[----:B------:R-:W-:Y:S04]  /*14110*/  MUFU.EX2 R141, R141 ;  /* 0x0000008d008d7308 */ /* 0x000fe80000000800 */
[-CC-:B------:R-:W-:Y:S01]  /*14120*/  FFMA.FTZ R156, R31, R2.reuse, -R30.reuse ;  /* 0x000000021f9c7223 */ /* 0x180fe2000001081e */
[-CC-:B------:R-:W-:Y:S01]  /*14130*/  FFMA.FTZ R5, R27, R2.reuse, -R30.reuse ;  /* 0x000000021b057223 */ /* 0x180fe2000001081e */
[-CC-:B------:R-:W-:Y:S01]  /*14140*/  FFMA.FTZ R21, R21, R2.reuse, -R30.reuse ;  /* 0x0000000215157223 */ /* 0x180fe2000001081e */
[-CC-:B------:R-:W-:Y:S01]  /*14150*/  FFMA.FTZ R29, R29, R2.reuse, -R30.reuse ;  /* 0x000000021d1d7223 */ /* 0x180fe2000001081e */
[-CC-:B------:R-:W-:Y:S01]  /*14160*/  FFMA.FTZ R13, R13, R2.reuse, -R30.reuse ;  /* 0x000000020d0d7223 */ /* 0x180fe2000001081e */
[-CC-:B------:R-:W-:Y:S01]  /*14170*/  FFMA.FTZ R33, R33, R2.reuse, -R30.reuse ;  /* 0x0000000221217223 */ /* 0x180fe2000001081e */
[----:B------:R-:W-:Y:S01]  /*14180*/  MUFU.EX2 R156, R156 ;  /* 0x0000009c009c7308 */ /* 0x000fe20000000800 */
[-C--:B------:R-:W-:Y:S01]  /*14190*/  FFMA.FTZ R15, R15, R2.reuse, -R30 ;  /* 0x000000020f0f7223 */ /* 0x080fe2000001081e */
[----:B------:R-:W-:Y:S01]  /*141a0*/  IMAD.MOV.U32 R27, RZ, RZ, R185 ;  /* 0x000000ffff1b7224 */ /* 0x000fe200078e00b9 */
[----:B-1----:R-:W-:Y:S01]  /*141b0*/  @P1 SHF.R.U32.HI R27, RZ, R9, R0 ;  /* 0x00000009ff1b1219 */ /* 0x002fe20000011600 */
[-C--:B------:R-:W-:Y:S01]  /*141c0*/  FFMA.FTZ R37, R37, R2.reuse, -R30 ;  /* 0x0000000225257223 */ /* 0x080fe2000001081e */
[----:B---3--:R-:W-:Y:S01]  /*141d0*/  FADD.FTZ R9, R159, R38 ;  /* 0x000000269f097221 */ /* 0x008fe20000010000 */
        /* <DEDUP_REMOVED lines=10> */
[----:B------:R-:W0:Y:S01]  /*14280*/  MUFU.EX2 R21, R21 ;  /* 0x0000001500157308 */ /* 0x000e220000000800 */
[----:B------:R-:W-:Y:S01]  /*14290*/  FADD.FTZ R38, R24, R9 ;  /* 0x0000000918267221 */ /* 0x000fe20000010000 */
[----:B------:R-:W-:Y:S01]  /*142a0*/  IADD3 R27, R27, R187, -R186 ;  /* 0x000000bb1b1b7210 */ /* 0x000fe20007ffe8ba */
[-CC-:B------:R-:W-:Y:S01]  /*142b0*/  FFMA.FTZ R53, R53, R2.reuse, -R30.reuse ;  /* 0x0000000235357223 */ /* 0x180fe2000001081e */
[-C--:B------:R-:W-:Y:S01]  /*142c0*/  FFMA.FTZ R55, R55, R2.reuse, -R30 ;  /* 0x0000000237377223 */ /* 0x080fe2000001081e */
[----:B------:R-:W-:Y:S01]  /*142d0*/  FADD.FTZ R9, R155, R38 ;  /* 0x000000269b097221 */ /* 0x000fe20000010000 */
[-CC-:B------:R-:W-:Y:S01]  /*142e0*/  FFMA.FTZ R57, R57, R2.reuse, -R30.reuse ;  /* 0x0000000239397223 */ /* 0x180fe2000001081e */
[-CC-:B------:R-:W-:Y:S01]  /*142f0*/  FFMA.FTZ R59, R59, R2.reuse, -R30.reuse ;  /* 0x000000023b3b7223 */ /* 0x180fe2000001081e */
[----:B------:R2:W3:Y:S01]  /*14300*/  MUFU.EX2 R158, R29 ;  /* 0x0000001d009e7308 */ /* 0x0004e20000000800 */
        /* <DEDUP_REMOVED lines=8> */
[----:B0-----:R-:W-:Y:S01]  /*14390*/  FADD.FTZ R7, R21, R0 ;  /* 0x0000000015077221 */ /* 0x001fe20000010000 */
[----:B------:R-:W-:Y:S01]  /*143a0*/  FADD.FTZ R38, R28, R9 ;  /* 0x000000091c267221 */ /* 0x000fe20000010000 */
[----:B--2---:R-:W-:-:S04]  /*143b0*/  IMAD.HI R29, R27, 0x2aaaaaab, RZ ;  /* 0x2aaaaaab1b1d7827 */ /* 0x004fc800078e02ff */
[-CC-:B------:R-:W-:Y:S01]  /*143c0*/  FFMA.FTZ R67, R67, R2.reuse, -R30.reuse ;  /* 0x0000000243437223 */ /* 0x180fe2000001081e */
[----:B------:R-:W-:Y:S01]  /*143d0*/  FFMA.FTZ R30, R69, R2, -R30 ;  /* 0x00000002451e7223 */ /* 0x000fe2000001081e */
[----:B------:R-:W-:Y:S01]  /*143e0*/  FADD.FTZ R27, R151, R38 ;  /* 0x00000026971b7221 */ /* 0x000fe20000010000 */
[----:B------:R-:W-:Y:S01]  /*143f0*/  F2FP.BF16.F32.PACK_AB R159, R10, R159 ;  /* 0x0000009f0a9f723e */ /* 0x000fe200000010ff */
[----:B------:R-:W0:Y:S01]  /*14400*/  MUFU.EX2 R152, R33 ;  /* 0x0000002100987308 */ /* 0x000e220000000800 */
[----:B---3--:R-:W-:Y:S01]  /*14410*/  FADD.FTZ R0, R158, R7 ;  /* 0x000000079e007221 */ /* 0x008fe20000010000 */
[----:B------:R-:W-:Y:S01]  /*14420*/  FADD.FTZ R6, R32, R27 ;  /* 0x0000001b20067221 */ /* 0x000fe20000010000 */
[----:B------:R-:W-:Y:S02]  /*14430*/  SHF.R.U32.HI R40, RZ, 0x1f, R29 ;  /* 0x0000001fff287819 */ /* 0x000fe4000001161d */
[----:B------:R-:W-:Y:S02]  /*14440*/  CS2R R68, SRZ ;  /* 0x0000000000447805 */ /* 0x000fe4000001ff00 */
[----:B------:R-:W-:Y:S01]  /*14450*/  F2FP.BF16.F32.PACK_AB R153, R24, R153 ;  /* 0x000000991899723e */ /* 0x000fe200000010ff */
[----:B------:R-:W-:Y:S01]  /*14460*/  FADD.FTZ R27, R145, R6 ;  /* 0x00000006911b7221 */ /* 0x000fe20000010000 */
[----:B------:R-:W-:Y:S01]  /*14470*/  LEA.HI.SX32 R9, R29, R40, 0x1c ;  /* 0x000000281d097211 */ /* 0x000fe200078fe2ff */
[----:B------:R-:W2:Y:S01]  /*14480*/  MUFU.EX2 R15, R15 ;  /* 0x0000000f000f7308 */ /* 0x000ea20000000800 */
[----:B-1----:R-:W-:Y:S01]  /*14490*/  FADD.FTZ R7, R13, R0 ;  /* 0x000000000d077221 */ /* 0x002fe20000010000 */
[----:B------:R-:W-:Y:S01]  /*144a0*/  FADD.FTZ R6, R34, R27 ;  /* 0x0000001b22067221 */ /* 0x000fe20000010000 */
[----:B------:R-:W-:-:S02]  /*144b0*/  VIMNMX R9, RZ, R9, !PT ;  /* 0x00000009ff097248 */ /* 0x000fc40007fe0100 */
[----:B------:R-:W-:Y:S01]  /*144c0*/  F2FP.BF16.F32.PACK_AB R149, R28, R149 ;  /* 0x000000951c95723e */ /* 0x000fe200000010ff */
[----:B------:R-:W-:Y:S01]  /*144d0*/  FADD.FTZ R27, R147, R6 ;  /* 0x00000006931b7221 */ /* 0x000fe20000010000 */
[----:B------:R-:W-:Y:S01]  /*144e0*/  F2FP.BF16.F32.PACK_AB R151, R32, R151 ;  /* 0x000000972097723e */ /* 0x000fe200000010ff */
[----:B------:R1:W3:Y:S01]  /*144f0*/  MUFU.EX2 R154, R37 ;  /* 0x00000025009a7308 */ /* 0x0002e20000000800 */
[----:B0-----:R-:W-:Y:S01]  /*14500*/  FADD.FTZ R0, R152, R7 ;  /* 0x0000000798007221 */ /* 0x001fe20000010000 */
[----:B------:R-:W-:Y:S01]  /*14510*/  FADD.FTZ R6, R36, R27 ;  /* 0x0000001b24067221 */ /* 0x000fe20000010000 */
[----:B------:R-:W-:Y:S02]  /*14520*/  F2FP.BF16.F32.PACK_AB R145, R34, R145 ;  /* 0x000000912291723e */ /* 0x000fe400000010ff */
[----:B------:R-:W-:Y:S02]  /*14530*/  CS2R R32, SRZ ;  /* 0x0000000000207805 */ /* 0x000fe4000001ff00 */
[----:B------:R-:W-:-:S02]  /*14540*/  F2FP.BF16.F32.PACK_AB R147, R36, R147 ;  /* 0x000000932493723e */ /* 0x000fc400000010ff */
[----:B------:R-:W-:Y:S02]  /*14550*/  CS2R R28, SRZ ;  /* 0x00000000001c7805 */ /* 0x000fe4000001ff00 */
[----:B------:R-:W-:Y:S01]  /*14560*/  F2FP.BF16.F32.PACK_AB R155, R12, R155 ;  /* 0x0000009b0c9b723e */ /* 0x000fe200000010ff */
[----:B------:R-:W0:Y:S01]  /*14570*/  MUFU.EX2 R25, R25 ;  /* 0x0000001900197308 */ /* 0x000e220000000800 */
[----:B--2---:R-:W-:Y:S01]  /*14580*/  FADD.FTZ R7, R15, R0 ;  /* 0x000000000f077221 */ /* 0x004fe20000010000 */
[----:B------:R-:W-:Y:S02]  /*14590*/  F2FP.BF16.F32.PACK_AB R158, R158, R21 ;  /* 0x000000159e9e723e */ /* 0x000fe400000010ff */
[----:B-1----:R-:W-:Y:S02]  /*145a0*/  CS2R R36, SRZ ;  /* 0x0000000000247805 */ /* 0x002fe4000001ff00 */
[----:B------:R-:W-:Y:S02]  /*145b0*/  F2FP.BF16.F32.PACK_AB R152, R152, R13 ;  /* 0x0000000d9898723e */ /* 0x000fe400000010ff */
[----:B------:R1:W2:Y:S01]  /*145c0*/  MUFU.EX2 R148, R41 ;  /* 0x0000002900947308 */ /* 0x0002a20000000800 */
[C---:B---3--:R-:W-:Y:S01]  /*145d0*/  FADD.FTZ R0, R154.reuse, R7 ;  /* 0x000000079a007221 */ /* 0x048fe20000010000 */
[----:B------:R-:W-:-:S06]  /*145e0*/  F2FP.BF16.F32.PACK_AB R154, R154, R15 ;  /* 0x0000000f9a9a723e */ /* 0x000fcc00000010ff */
[----:B------:R-:W3:Y:S01]  /*145f0*/  MUFU.EX2 R35, R35 ;  /* 0x0000002300237308 */ /* 0x000ee20000000800 */
[----:B0-----:R-:W-:Y:S01]  /*14600*/  FADD.FTZ R7, R25, R0 ;  /* 0x0000000019077221 */ /* 0x001fe20000010000 */
[----:B-1----:R-:W-:-:S06]  /*14610*/  CS2R R40, SRZ ;  /* 0x0000000000287805 */ /* 0x002fcc000001ff00 */
        /* <DEDUP_REMOVED lines=21> */
[----:B------:R-:W0:Y:S01]  /*14770*/  MUFU.EX2 R14, R14 ;  /* 0x0000000e000e7308 */ /* 0x000e220000000800 */
[C---:B--2---:R-:W-:Y:S01]  /*14780*/  FADD.FTZ R0, R146.reuse, R7 ;  /* 0x0000000792007221 */ /* 0x044fe20000010000 */
[----:B------:R-:W-:Y:S01]  /*14790*/  FADD.FTZ R7, R141, R6 ;  /* 0x000000068d077221 */ /* 0x000fe20000010000 */
[----:B------:R-:W-:Y:S02]  /*147a0*/  F2FP.BF16.F32.PACK_AB R146, R146, R49 ;  /* 0x000000319292723e */ /* 0x000fe400000010ff */
[----:B------:R-:W-:-:S03]  /*147b0*/  CS2R R48, SRZ ;  /* 0x0000000000307805 */ /* 0x000fc6000001ff00 */
[----:B------:R1:W2:Y:S01]  /*147c0*/  MUFU.EX2 R140, R57 ;  /* 0x00000039008c7308 */ /* 0x0002a20000000800 */
[----:B---3--:R-:W-:-:S07]  /*147d0*/  FADD.FTZ R5, R55, R0 ;  /* 0x0000000037057221 */ /* 0x008fce0000010000 */
[----:B------:R-:W3:Y:S01]  /*147e0*/  MUFU.EX2 R143, R143 ;  /* 0x0000008f008f7308 */ /* 0x000ee20000000800 */
[C---:B0-----:R-:W-:Y:S01]  /*147f0*/  FADD.FTZ R6, R14.reuse, R7 ;  /* 0x000000070e067221 */ /* 0x041fe20000010000 */
[----:B------:R-:W-:Y:S01]  /*14800*/  F2FP.BF16.F32.PACK_AB R141, R14, R141 ;  /* 0x0000008d0e8d723e */ /* 0x000fe200000010ff */
[----:B------:R-:W-:Y:S01]  /*14810*/  VIADD R14, R72, 0xfffffffe ;  /* 0xfffffffe480e7836 */ /* 0x000fe20000000000 */
[----:B------:R-:W-:Y:S02]  /*14820*/  CS2R R72, SRZ ;  /* 0x0000000000487805 */ /* 0x000fe4000001ff00 */
[----:B-1----:R-:W-:Y:S02]  /*14830*/  CS2R R56, SRZ ;  /* 0x0000000000387805 */ /* 0x002fe4000001ff00 */
[----:B------:R-:W0:Y:S01]  /*14840*/  MUFU.EX2 R59, R59 ;  /* 0x0000003b003b7308 */ /* 0x000e220000000800 */
[----:B--2---:R-:W-:Y:S01]  /*14850*/  FADD.FTZ R0, R140, R5 ;  /* 0x000000058c007221 */ /* 0x004fe20000010000 */
[----:B------:R-:W-:-:S02]  /*14860*/  ISETP.GE.AND P2, PT, R14, R9, PT ;  /* 0x000000090e00720c */ /* 0x000fc40003f46270 */
[----:B------:R-:W-:Y:S02]  /*14870*/  F2FP.BF16.F32.PACK_AB R140, R140, R55 ;  /* 0x000000378c8c723e */ /* 0x000fe400000010ff */
[----:B------:R-:W-:Y:S02]  /*14880*/  CS2R R54, SRZ ;  /* 0x0000000000367805 */ /* 0x000fe4000001ff00 */
[----:B------:R-:W1:Y:S01]  /*14890*/  MUFU.EX2 R20, R20 ;  /* 0x0000001400147308 */ /* 0x000e620000000800 */
[----:B---3--:R-:W-:-:S07]  /*148a0*/  FADD.FTZ R7, R143, R6 ;  /* 0x000000068f077221 */ /* 0x008fce0000010000 */
[----:B------:R2:W3:Y:S01]  /*148b0*/  MUFU.EX2 R142, R61 ;  /* 0x0000003d008e7308 */ /* 0x0004e20000000800 */
[----:B0-----:R-:W-:-:S07]  /*148c0*/  FADD.FTZ R5, R59, R0 ;  /* 0x000000003b057221 */ /* 0x001fce0000010000 */
[----:B------:R-:W0:Y:S01]  /*148d0*/  MUFU.EX2 R137, R137 ;  /* 0x0000008900897308 */ /* 0x000e220000000800 */
[C---:B-1----:R-:W-:Y:S01]  /*148e0*/  FADD.FTZ R10, R20.reuse, R7 ;  /* 0x00000007140a7221 */ /* 0x042fe20000010000 */
[----:B------:R-:W-:Y:S02]  /*148f0*/  F2FP.BF16.F32.PACK_AB R143, R20, R143 ;  /* 0x0000008f148f723e */ /* 0x000fe400000010ff */
[----:B--2---:R-:W-:-:S04]  /*14900*/  CS2R R60, SRZ ;  /* 0x00000000003c7805 */ /* 0x004fc8000001ff00 */
[----:B------:R-:W1:Y:S01]  /*14910*/  MUFU.EX2 R63, R63 ;  /* 0x0000003f003f7308 */ /* 0x000e620000000800 */
[C---:B---3--:R-:W-:Y:S01]  /*14920*/  FADD.FTZ R6, R142.reuse, R5 ;  /* 0x000000058e067221 */ /* 0x048fe20000010000 */
[----:B------:R-:W-:Y:S02]  /*14930*/  F2FP.BF16.F32.PACK_AB R142, R142, R59 ;  /* 0x0000003b8e8e723e */ /* 0x000fe400000010ff */
[----:B------:R-:W-:-:S04]  /*14940*/  CS2R R58, SRZ ;  /* 0x00000000003a7805 */ /* 0x000fc8000001ff00 */
[----:B------:R-:W2:Y:S01]  /*14950*/  MUFU.EX2 R26, R26 ;  /* 0x0000001a001a7308 */ /* 0x000ea20000000800 */
[----:B0-----:R-:W-:-:S07]  /*14960*/  FADD.FTZ R7, R137, R10 ;  /* 0x0000000a89077221 */ /* 0x001fce0000010000 */
[----:B------:R0:W3:Y:S01]  /*14970*/  MUFU.EX2 R136, R65 ;  /* 0x0000004100887308 */ /* 0x0000e20000000800 */
[----:B-1----:R-:W-:-:S07]  /*14980*/  FADD.FTZ R5, R63, R6 ;  /* 0x000000063f057221 */ /* 0x002fce0000010000 */
[----:B------:R-:W1:Y:S01]  /*14990*/  MUFU.EX2 R139, R139 ;  /* 0x0000008b008b7308 */ /* 0x000e620000000800 */
[C---:B--2---:R-:W-:Y:S01]  /*149a0*/  FADD.FTZ R10, R26.reuse, R7 ;  /* 0x000000071a0a7221 */ /* 0x044fe20000010000 */
[----:B------:R-:W-:Y:S02]  /*149b0*/  F2FP.BF16.F32.PACK_AB R137, R26, R137 ;  /* 0x000000891a89723e */ /* 0x000fe400000010ff */
[----:B0-----:R-:W-:Y:S02]  /*149c0*/  CS2R R64, SRZ ;  /* 0x0000000000407805 */ /* 0x001fe4000001ff00 */
[----:B------:R-:W-:Y:S02]  /*149d0*/  CS2R R26, SRZ ;  /* 0x00000000001a7805 */ /* 0x000fe4000001ff00 */
[----:B------:R-:W0:Y:S01]  /*149e0*/  MUFU.EX2 R67, R67 ;  /* 0x0000004300437308 */ /* 0x000e220000000800 */
[C---:B---3--:R-:W-:Y:S01]  /*149f0*/  FADD.FTZ R6, R136.reuse, R5 ;  /* 0x0000000588067221 */ /* 0x048fe20000010000 */
[----:B------:R-:W-:-:S02]  /*14a00*/  F2FP.BF16.F32.PACK_AB R136, R136, R63 ;  /* 0x0000003f8888723e */ /* 0x000fc400000010ff */
[----:B------:R-:W-:-:S04]  /*14a10*/  CS2R R62, SRZ ;  /* 0x00000000003e7805 */ /* 0x000fc8000001ff00 */
[----:B------:R-:W2:Y:S01]  /*14a20*/  MUFU.EX2 R30, R30 ;  /* 0x0000001e001e7308 */ /* 0x000ea20000000800 */
[----:B-1----:R-:W-:-:S07]  /*14a30*/  FADD.FTZ R5, R139, R10 ;  /* 0x0000000a8b057221 */ /* 0x002fce0000010000 */
[----:B------:R-:W1:Y:S01]  /*14a40*/  MUFU.EX2 R0, R11 ;  /* 0x0000000b00007308 */ /* 0x000e620000000800 */
[----:B0-----:R-:W-:-:S04]  /*14a50*/  FADD.FTZ R7, R67, R6 ;  /* 0x0000000643077221 */ /* 0x001fc80000010000 */
[C---:B--2---:R-:W-:Y:S01]  /*14a60*/  FADD.FTZ R7, R30.reuse, R7 ;  /* 0x000000071e077221 */ /* 0x044fe20000010000 */
[----:B------:R-:W-:Y:S02]  /*14a70*/  F2FP.BF16.F32.PACK_AB R138, R30, R67 ;  /* 0x000000431e8a723e */ /* 0x000fe400000010ff */
[----:B------:R-:W-:Y:S02]  /*14a80*/  CS2R R66, SRZ ;  /* 0x0000000000427805 */ /* 0x000fe4000001ff00 */
[----:B------:R-:W-:Y:S01]  /*14a90*/  CS2R R30, SRZ ;  /* 0x00000000001e7805 */ /* 0x000fe2000001ff00 */
[C---:B-1----:R-:W-:Y:S01]  /*14aa0*/  FADD.FTZ R6, R0.reuse, R5 ;  /* 0x0000000500067221 */ /* 0x042fe20000010000 */
[----:B------:R-:W-:Y:S01]  /*14ab0*/  F2FP.BF16.F32.PACK_AB R139, R0, R139 ;  /* 0x0000008b008b723e */ /* 0x000fe200000010ff */
[----:B------:R-:W-:Y:S02]  /*14ac0*/  IMAD.MOV.U32 R0, RZ, RZ, 0x3f800000 ;  /* 0x3f800000ff007424 */ /* 0x000fe400078e00ff */
[----:B------:R-:W-:Y:S01]  /*14ad0*/  IMAD.MOV.U32 R5, RZ, RZ, 0x3f800000 ;  /* 0x3f800000ff057424 */ /* 0x000fe200078e00ff */
[----:B------:R-:W-:Y:S06]  /*14ae0*/  @!P2 BRA `(.L_x_2869) ;  /* 0x0000002400d0a947 */ /* 0x000fec0003800000 */
[----:B------:R-:W-:Y:S01]  /*14af0*/  BSSY B1, `(.L_x_2869) ;  /* 0x0000273000017945 */ /* 0x000fe20003800000 */
[----:B------:R-:W-:Y:S02]  /*14b00*/  IMAD.MOV.U32 R12, RZ, RZ, R3 ;  /* 0x000000ffff0c7224 */ /* 0x000fe400078e0003 */
[----:B------:R-:W-:Y:S02]  /*14b10*/  IMAD.MOV.U32 R13, RZ, RZ, R4 ;  /* 0x000000ffff0d7224 */ /* 0x000fe400078e0004 */
[----:B------:R-:W-:Y:S02]  /*14b20*/  IMAD.MOV.U32 R20, RZ, RZ, R168 ;  /* 0x000000ffff147224 */ /* 0x000fe400078e00a8 */
[----:B------:R-:W-:Y:S02]  /*14b30*/  IMAD.MOV.U32 R21, RZ, RZ, R161 ;  /* 0x000000ffff157224 */ /* 0x000fe400078e00a1 */
[----:B------:R-:W-:Y:S02]  /*14b40*/  IMAD.MOV.U32 R0, RZ, RZ, 0x3f800000 ;  /* 0x3f800000ff007424 */ /* 0x000fe400078e00ff */
[----:B------:R-:W-:-:S07]  /*14b50*/  IMAD.MOV.U32 R87, RZ, RZ, RZ ;  /* 0x000000ffff577224 */ /* 0x000fce00078e00ff */
.L_x_2882:
[----:B------:R-:W-:-:S04]  /*14b60*/  ISETP.NE.AND P2, PT, R21, 0x1, PT ;  /* 0x000000011500780c */ /* 0x000fc80003f45270 */
[----:B------:R-:W-:-:S04]  /*14b70*/  SEL R3, RZ, 0x1, P2 ;  /* 0x00000001ff037807 */ /* 0x000fc80001000000 */
[----:B------:R-:W-:Y:S01]  /*14b80*/  LOP3.LUT R168, R20, R3, RZ, 0x3c, !PT ;  /* 0x0000000314a87212 */ /* 0x000fe200078e3cff */
[----:B------:R-:W-:Y:S06]  /*14b90*/  @!P0 BRA `(.L_x_2870) ;  /* 0x0000000000048947 */ /* 0x000fec0003800000 */
[----:B------:R-:W-:Y:S01]  /*14ba0*/  BPT.TRAP 0x1 ;  /* 0x000000040000795c */ /* 0x000fe20000300000 */
.L_x_2870:
        /* <DEDUP_REMOVED lines=8> */
.L_x_2871:
[----:B------:R-:W-:Y:S01]  /*14c30*/  BSSY B2, `(.L_x_2872) ;  /* 0x0000006000027945 */ /* 0x000fe20003800000 */
[----:B------:R-:W-:Y:S02]  /*14c40*/  IMAD R2, R161, 0x900, R8 ;  /* 0x00000900a1027824 */ /* 0x000fe400078e0208 */
[----:B------:R-:W-:Y:S01]  /*14c50*/  IMAD.MOV.U32 R3, RZ, RZ, 0x40000040 ;  /* 0x40000040ff037424 */ /* 0x000fe200078e00ff */
[----:B-1----:R-:W-:Y:S06]  /*14c60*/  @P2 BRA `(.L_x_2873) ;  /* 0x0000000000082947 */ /* 0x002fec0003800000 */
[----:B------:R-:W1:Y:S02]  /*14c70*/  SYNCS.PHASECHK.TRANS64.TRYWAIT P2, [R15+URZ+0x2a830], R4 ;  /* 0x02a830040f0075a7 */ /* 0x000e64000804017f */
[----:B-1----:R-:W-:Y:S05]  /*14c80*/  @!P2 BRA `(.L_x_2874) ;  /* 0x000000f00080a947 */ /* 0x002fea0003800000 */
.L_x_2873:
[----:B------:R-:W-:Y:S05]  /*14c90*/  BSYNC B2 ;  /* 0x0000000000027941 */ /* 0x000fea0003800000 */
.L_x_2872:
        /* <DEDUP_REMOVED lines=81> */
[----:B------:R-:W-:Y:S01]  /*151b0*/  VIADD R10, R2, 0x602 ;  /* 0x00000602020a7836 */ /* 0x000fe20000000000 */
[----:B------:R-:W-:Y:S01]  /*151c0*/  MOV R11, 0x40000040 ;  /* 0x40000040000b7802 */ /* 0x000fe20000000f00 */
        /* <DEDUP_REMOVED lines=95> */
.L_x_2875:
[----:B------:R-:W-:Y:S01]  /*157c0*/  SHF.L.U32 R2, R20, 0x1f, RZ ;  /* 0x0000001f14027819 */ /* 0x000fe200000006ff */
[----:B------:R-:W-:-:S04]  /*157d0*/  IMAD R10, R21, 0x8, R18 ;  /* 0x00000008150a7824 */ /* 0x000fc800078e0212 */
[----:B------:R2:W3:Y:S01]  /*157e0*/  SYNCS.PHASECHK.TRANS64.TRYWAIT P2, [R10+URZ+0x2a850], R2 ;  /* 0x02a850020a0075a7 */ /* 0x0004e2000804017f */
[----:B------:R-:W-:Y:S05]  /*157f0*/  @!P0 BRA `(.L_x_2876) ;  /* 0x0000000000048947 */ /* 0x000fea0003800000 */
[----:B------:R-:W-:Y:S01]  /*15800*/  BPT.TRAP 0x1 ;  /* 0x000000040000795c */ /* 0x000fe20000300000 */
.L_x_2876:
[----:B------:R-:W-:Y:S01]  /*15810*/  VIADD R0, R18, 0x400 ;  /* 0x0000040012007836 */ /* 0x000fe20000000000 */
[----:B------:R-:W-:Y:S04]  /*15820*/  BSSY B2, `(.L_x_2877) ;  /* 0x0000008000027945 */ /* 0x000fe80003800000 */
[----:B------:R-:W-:-:S04]  /*15830*/  SHF.R.U32.HI R0, RZ, 0x4, R0 ;  /* 0x00000004ff007819 */ /* 0x000fc80000011600 */
[----:B------:R-:W-:-:S04]  /*15840*/  LOP3.LUT R0, R0, 0x3fff, RZ, 0xc0, !PT ;  /* 0x00003fff00007812 */ /* 0x000fc800078ec0ff */
[----:B------:R-:W-:-:S05]  /*15850*/  LOP3.LUT R0, R0, 0x3000000, RZ, 0xfc, !PT ;  /* 0x0300000000007812 */ /* 0x000fca00078efcff */
[----:B------:R-:W-:Y:S01]  /*15860*/  IMAD R0, R21, 0x600, R0 ;  /* 0x0000060015007824 */ /* 0x000fe200078e0200 */
[----:B---3--:R-:W-:Y:S06]  /*15870*/  @P2 BRA `(.L_x_2878) ;  /* 0x0000000000082947 */ /* 0x008fec0003800000 */
[----:B------:R-:W3:Y:S02]  /*15880*/  SYNCS.PHASECHK.TRANS64.TRYWAIT P2, [R10+URZ+0x2a850], R2 ;  /* 0x02a850020a0075a7 */ /* 0x000ee4000804017f */
[----:B---3--:R-:W-:Y:S05]  /*15890*/  @!P2 BRA `(.L_x_2879) ;  /* 0x000000e40090a947 */ /* 0x008fea0003800000 */
.L_x_2878:
[----:B------:R-:W-:Y:S05]  /*158a0*/  BSYNC B2 ;  /* 0x0000000000027941 */ /* 0x000fea0003800000 */
.L_x_2877:
[----:B--23--:R-:W-:Y:S01]  /*158b0*/  IMAD.MOV.U32 R2, RZ, RZ, R0 ;  /* 0x000000ffff027224 */ /* 0x00cfe200078e0000 */
        /* <DEDUP_REMOVED lines=43> */
.L_x_2880:
[----:B------:R-:W2:Y:S01]  /*15b70*/  @P1 LDC R3, c[0x0][0x44c] ;  /* 0x00011300ff031b82 */ /* 0x000ea20000000800 */
[----:B------:R-:W-:Y:S02]  /*15b80*/  IMAD.IADD R20, R190, 0x1, R185 ;  /* 0x00000001be147824 */ /* 0x000fe400078e02b9 */
[----:B------:R-:W-:Y:S02]  /*15b90*/  IMAD.MOV.U32 R5, RZ, RZ, -0x60 ;  /* 0xffffffa0ff057424 */ /* 0x000fe400078e00ff */
[----:B01----:R-:W-:-:S03]  /*15ba0*/  VIADD R15, R15, 0x2a840 ;  /* 0x0002a8400f0f7836 */ /* 0x003fc60000000000 */
[----:B------:R-:W0:Y:S02]  /*15bb0*/  @P1 LDC R0, c[0x0][0x450] ;  /* 0x00011400ff001b82 */ /* 0x000e240000000800 */
[----:B------:R-:W-:-:S04]  /*15bc0*/  PRMT R15, R178, 0x654, R15 ;  /* 0x00000654b20f7816 */ /* 0x000fc8000000000f */
[----:B------:R1:W-:Y:S01]  /*15bd0*/  SYNCS.ARRIVE.TRANS64.RED.A1T0 RZ, [R15+URZ], RZ ;  /* 0x000000ff0fff79a7 */ /* 0x0003e2000810043f */
[----:B--2---:R-:W-:-:S05]  /*15be0*/  @P1 IMAD.HI.U32 R3, R20, R3, RZ ;  /* 0x0000000314031227 */ /* 0x004fca00078e00ff */
[----:B0-----:R-:W-:Y:S01]  /*15bf0*/  @P1 SHF.R.U32.HI R20, RZ, R0, R3 ;  /* 0x00000000ff141219 */ /* 0x001fe20000011603 */
[----:B------:R-:W-:-:S04]  /*15c00*/  IMAD R0, R14, R5, 0x1 ;  /* 0x000000010e007424 */ /* 0x000fc800078e0205 */
[----:B------:R-:W0:Y:S01]  /*15c10*/  SHFL.IDX PT, R3, R20, RZ, 0x1c1f ;  /* 0x001c1fff14037589 */ /* 0x000e2200000e0000 */
[----:B------:R-:W-:-:S03]  /*15c20*/  IMAD R0, R189, -0x2, R0 ;  /* 0xfffffffebd007824 */ /* 0x000fc600078e0200 */
[----:B------:R-:W2:Y:S02]  /*15c30*/  SHFL.IDX PT, R151, R20, 0x1, 0x1c1f ;  /* 0x003c1f0014977f89 */ /* 0x000ea400000e0000 */
[----:B------:R-:W-:-:S05]  /*15c40*/  IADD3 R0, -R186, R0, R187 ;  /* 0x00000000ba007210 */ /* 0x000fca0007ffe1bb */
[C---:B0-----:R-:W-:Y:S02]  /*15c50*/  IMAD.IADD R2, R0.reuse, 0x1, R3 ;  /* 0x0000000100027824 */ /* 0x041fe400078e0203 */
[----:B--2---:R-:W-:-:S03]  /*15c60*/  IMAD.IADD R0, R0, 0x1, R151 ;  /* 0x0000000100007824 */ /* 0x004fc600078e0297 */
        /* <DEDUP_REMOVED lines=66> */
[----:B------:R-:W-:Y:S01]  /*16090*/  ISETP.GT.AND P3, PT, R2, 0x59, PT ;  /* 0x000000590200780c */ /* 0x000fe20003f64270 */
[----:B------:R-:W-:Y:S01]  /*160a0*/  IMAD.U32 R2, RZ, RZ, UR39 ;  /* 0x00000027ff027e24 */ /* 0x000fe2000f8e00ff */
[----:B------:R-:W-:Y:S02]  /*160b0*/  FSEL R149, R132, -INF , P2 ;  /* 0xff80000084957808 */ /* 0x000fe40001000000 */
[----:B------:R-:W-:Y:S02]  /*160c0*/  FMNMX.FTZ R4, R129, R4, !PT ;  /* 0x0000000481047209 */ /* 0x000fe40007810000 */
[----:B------:R-:W-:Y:S02]  /*160d0*/  FSEL R133, R133, -INF , P3 ;  /* 0xff80000085857808 */ /* 0x000fe40001800000 */
[----:B------:R-:W-:Y:S02]  /*160e0*/  FMNMX.FTZ R4, R149, R4, !PT ;  /* 0x0000000495047209 */ /* 0x000fe40007810000 */
[----:B------:R-:W-:-:S02]  /*160f0*/  ISETP.GT.AND P2, PT, R0, RZ, PT ;  /* 0x000000ff0000720c */ /* 0x000fc40003f44270 */
[----:B------:R-:W-:Y:S02]  /*16100*/  FMNMX.FTZ R92, R133, R4, !PT ;  /* 0x00000004855c7209 */ /* 0x000fe40007810000 */
[----:B------:R-:W-:Y:S02]  /*16110*/  ISETP.GT.AND P3, PT, R0, 0x1, PT ;  /* 0x000000010000780c */ /* 0x000fe40003f64270 */
[----:B------:R-:W-:Y:S01]  /*16120*/  FSEL R151, R90, -INF , P2 ;  /* 0xff8000005a977808 */ /* 0x000fe20001000000 */
[----:B------:R-:W0:Y:S01]  /*16130*/  SHFL.BFLY PT, R153, R92, 0x2, 0x1f ;  /* 0x0c401f005c997f89 */ /* 0x000e2200000e0000 */
[----:B------:R-:W-:Y:S02]  /*16140*/  ISETP.GT.AND P4, PT, R0, 0x8, PT ;  /* 0x000000080000780c */ /* 0x000fe40003f84270 */
[----:B------:R-:W-:Y:S02]  /*16150*/  FSEL R91, R91, -INF , P3 ;  /* 0xff8000005b5b7808 */ /* 0x000fe40001800000 */
[----:B------:R-:W-:-:S02]  /*16160*/  FMNMX.FTZ R20, R151, R12, !PT ;  /* 0x0000000c97147209 */ /* 0x000fc40007810000 */
[C---:B------:R-:W-:Y:S02]  /*16170*/  ISETP.GT.AND P5, PT, R0.reuse, 0x9, PT ;  /* 0x000000090000780c */ /* 0x040fe40003fa4270 */
[----:B------:R-:W-:Y:S02]  /*16180*/  FMNMX.FTZ R90, R91, R20, !PT ;  /* 0x000000145b5a7209 */ /* 0x000fe40007810000 */
[----:B------:R-:W-:Y:S02]  /*16190*/  ISETP.GT.AND P3, PT, R0, 0x10, PT ;  /* 0x000000100000780c */ /* 0x000fe40003f64270 */
[----:B------:R-:W-:Y:S02]  /*161a0*/  FSEL R95, R95, -INF , P5 ;  /* 0xff8000005f5f7808 */ /* 0x000fe40002800000 */
[----:B------:R-:W-:Y:S02]  /*161b0*/  FSEL R155, R98, -INF , P3 ;  /* 0xff800000629b7808 */ /* 0x000fe40001800000 */
[----:B------:R-:W-:-:S04]  /*161c0*/  ISETP.GT.AND P3, PT, R0, 0x18, PT ;  /* 0x000000180000780c */ /* 0x000fc80003f64270 */
[----:B------:R-:W-:Y:S02]  /*161d0*/  FSEL R157, R102, -INF , P3 ;  /* 0xff800000669d7808 */ /* 0x000fe40001800000 */
[----:B------:R-:W-:Y:S02]  /*161e0*/  ISETP.GT.AND P3, PT, R0, 0x20, PT ;  /* 0x000000200000780c */ /* 0x000fe40003f64270 */
[----:B0-----:R-:W-:Y:S02]  /*161f0*/  FMNMX.FTZ R153, R92, R153, !PT ;  /* 0x000000995c997209 */ /* 0x001fe40007810000 */
[----:B------:R-:W-:Y:S02]  /*16200*/  FSEL R159, R106, -INF , P3 ;  /* 0xff8000006a9f7808 */ /* 0x000fe40001800000 */
[----:B------:R-:W-:Y:S01]  /*16210*/  ISETP.GT.AND P3, PT, R0, 0x28, PT ;  /* 0x000000280000780c */ /* 0x000fe20003f64270 */
[----:B------:R-:W0:Y:S03]  /*16220*/  SHFL.BFLY PT, R4, R153, 0x1, 0x1f ;  /* 0x0c201f0099047f89 */ /* 0x000e2600000e0000 */
[----:B------:R-:W-:-:S02]  /*16230*/  FSEL R207, R110, -INF , P3 ;  /* 0xff8000006ecf7808 */ /* 0x000fc40001800000 */
[----:B------:R-:W-:-:S04]  /*16240*/  ISETP.GT.AND P3, PT, R0, 0x30, PT ;  /* 0x000000300000780c */ /* 0x000fc80003f64270 */
[----:B------:R-:W-:Y:S02]  /*16250*/  FSEL R209, R114, -INF , P3 ;  /* 0xff80000072d17808 */ /* 0x000fe40001800000 */
[----:B------:R-:W-:-:S04]  /*16260*/  ISETP.GT.AND P3, PT, R0, 0x38, PT ;  /* 0x000000380000780c */ /* 0x000fc80003f64270 */
[----:B------:R-:W-:Y:S02]  /*16270*/  FSEL R211, R118, -INF , P3 ;  /* 0xff80000076d37808 */ /* 0x000fe40001800000 */
[----:B------:R-:W-:-:S04]  /*16280*/  ISETP.GT.AND P3, PT, R0, 0x40, PT ;  /* 0x000000400000780c */ /* 0x000fc80003f64270 */
[----:B------:R-:W-:Y:S02]  /*16290*/  FSEL R225, R122, -INF , P3 ;  /* 0xff8000007ae17808 */ /* 0x000fe40001800000 */
[----:B------:R-:W-:Y:S02]  /*162a0*/  ISETP.GT.AND P3, PT, R0, 0x48, PT ;  /* 0x000000480000780c */ /* 0x000fe40003f64270 */
[----:B0-----:R-:W-:Y:S02]  /*162b0*/  FMNMX.FTZ R4, R153, R4, !PT ;  /* 0x0000000499047209 */ /* 0x001fe40007810000 */
[----:B------:R-:W-:Y:S02]  /*162c0*/  FSEL R153, R94, -INF , P4 ;  /* 0xff8000005e997808 */ /* 0x000fe40002000000 */
[----:B------:R-:W-:Y:S01]  /*162d0*/  ISETP.GT.AND P4, PT, R0, 0x11, PT ;  /* 0x000000110000780c */ /* 0x000fe20003f84270 */
[----:B------:R-:W-:Y:S01]  /*162e0*/  FMUL.FTZ R92, R4, R2 ;  /* 0x00000002045c7220 */ /* 0x000fe20000410000 */
[----:B------:R-:W-:-:S02]  /*162f0*/  FMNMX.FTZ R90, R153, R90, !PT ;  /* 0x0000005a995a7209 */ /* 0x000fc40007810000 */
[----:B------:R-:W-:Y:S02]  /*16300*/  FSEL R99, R99, -INF , P4 ;  /* 0xff80000063637808 */ /* 0x000fe40002000000 */
[----:B------:R-:W-:Y:S02]  /*16310*/  FMNMX.FTZ R90, R95, R90, !PT ;  /* 0x0000005a5f5a7209 */ /* 0x000fe40007810000 */
[----:B------:R-:W-:Y:S02]  /*16320*/  ISETP.GT.AND P4, PT, R0, 0x19, PT ;  /* 0x000000190000780c */ /* 0x000fe40003f84270 */
[----:B------:R-:W-:Y:S02]  /*16330*/  FMNMX.FTZ R90, R155, R90, !PT ;  /* 0x0000005a9b5a7209 */ /* 0x000fe40007810000 */
[----:B------:R-:W-:Y:S02]  /*16340*/  FSEL R103, R103, -INF , P4 ;  /* 0xff80000067677808 */ /* 0x000fe40002000000 */
[----:B------:R-:W-:-:S02]  /*16350*/  FMNMX.FTZ R90, R99, R90, !PT ;  /* 0x0000005a635a7209 */ /* 0x000fc40007810000 */
[C---:B------:R-:W-:Y:S02]  /*16360*/  ISETP.GT.AND P4, PT, R0.reuse, 0x21, PT ;  /* 0x000000210000780c */ /* 0x040fe40003f84270 */
[----:B------:R-:W-:Y:S02]  /*16370*/  FMNMX.FTZ R90, R157, R90, !PT ;  /* 0x0000005a9d5a7209 */ /* 0x000fe40007810000 */
[----:B------:R-:W-:Y:S02]  /*16380*/  FSEL R107, R107, -INF , P4 ;  /* 0xff8000006b6b7808 */ /* 0x000fe40002000000 */
[----:B------:R-:W-:Y:S02]  /*16390*/  FMNMX.FTZ R90, R103, R90, !PT ;  /* 0x0000005a675a7209 */ /* 0x000fe40007810000 */
[----:B------:R-:W-:Y:S02]  /*163a0*/  ISETP.GT.AND P4, PT, R0, 0x29, PT ;  /* 0x000000290000780c */ /* 0x000fe40003f84270 */
        /* <DEDUP_REMOVED lines=13> */
[----:B------:R-:W-:Y:S02]  /*16480*/  FSETP.NEU.FTZ.AND P2, PT, R4, -INF , PT ;  /* 0xff8000000400780b */ /* 0x000fe40003f5d000 */
[----:B------:R-:W-:Y:S02]  /*16490*/  FMNMX.FTZ R90, R119, R90, !PT ;  /* 0x0000005a775a7209 */ /* 0x000fe40007810000 */
[----:B------:R-:W-:Y:S02]  /*164a0*/  FSEL R123, R123, -INF , P4 ;  /* 0xff8000007b7b7808 */ /* 0x000fe40002000000 */
[----:B------:R-:W-:Y:S02]  /*164b0*/  FMNMX.FTZ R90, R225, R90, !PT ;  /* 0x0000005ae15a7209 */ /* 0x000fe40007810000 */
[----:B------:R-:W-:Y:S02]  /*164c0*/  FSEL R20, R92, RZ, P2 ;  /* 0x000000ff5c147208 */ /* 0x000fe40001000000 */
[----:B------:R-:W-:-:S02]  /*164d0*/  ISETP.GT.AND P4, PT, R0, 0x49, PT ;  /* 0x000000490000780c */ /* 0x000fc40003f84270 */
        /* <DEDUP_REMOVED lines=13> */
[-CC-:B------:R-:W-:Y:S01]  /*165b0*/  FFMA.FTZ R127, R109, R2.reuse, -R20.reuse ;  /* 0x000000026d7f7223 */ /* 0x180fe20000010814 */
[----:B------:R-:W-:Y:S01]  /*165c0*/  FMNMX.FTZ R3, R88, R3, !PT ;  /* 0x0000000358037209 */ /* 0x000fe20007810000 */
[-CC-:B------:R-:W-:Y:S01]  /*165d0*/  FFMA.FTZ R11, R101, R2.reuse, -R20.reuse ;  /* 0x00000002650b7223 */ /* 0x180fe20000010814 */
        /* <DEDUP_REMOVED lines=12> */
[----:B------:R-:W-:Y:S01]  /*166a0*/  FSEL R135, R135, -INF , P4 ;  /* 0xff80000087877808 */ /* 0x000fe20002000000 */
[-CC-:B------:R-:W-:Y:S01]  /*166b0*/  FFMA.FTZ R150, R137, R2.reuse, -R20.reuse ;  /* 0x0000000289967223 */ /* 0x180fe20000010814 */
[----:B------:R-:W-:Y:S01]  /*166c0*/  FMNMX.FTZ R0, R134, R3, !PT ;  /* 0x0000000386007209 */ /* 0x000fe20007810000 */
[-CC-:B------:R-:W-:Y:S01]  /*166d0*/  FFMA.FTZ R144, R139, R2.reuse, -R20.reuse ;  /* 0x000000028b907223 */ /* 0x180fe20000010814 */
[-CC-:B------:R-:W-:Y:S01]  /*166e0*/  FFMA.FTZ R113, R113, R2.reuse, -R20.reuse ;  /* 0x0000000271717223 */ /* 0x180fe20000010814 */
[--C-:B------:R-:W-:Y:S01]  /*166f0*/  FFMA.FTZ R146, R141, R2, -R20.reuse ;  /* 0x000000028d927223 */ /* 0x100fe20000010814 */
[----:B------:R-:W-:Y:S01]  /*16700*/  FMNMX.FTZ R0, R135, R0, !PT ;  /* 0x0000000087007209 */ /* 0x000fe20007810000 */
[-CC-:B------:R-:W-:Y:S01]  /*16710*/  FFMA.FTZ R140, R143, R2.reuse, -R20.reuse ;  /* 0x000000028f8c7223 */ /* 0x180fe20000010814 */
[-CC-:B------:R-:W-:Y:S01]  /*16720*/  FFMA.FTZ R142, R145, R2.reuse, -R20.reuse ;  /* 0x00000002918e7223 */ /* 0x180fe20000010814 */
[-CC-:B------:R-:W-:Y:S01]  /*16730*/  FFMA.FTZ R101, R125, R2.reuse, -R20.reuse ;  /* 0x000000027d657223 */ /* 0x180fe20000010814 */
[-CC-:B------:R-:W-:Y:S01]  /*16740*/  FFMA.FTZ R136, R147, R2.reuse, -R20.reuse ;  /* 0x0000000293887223 */ /* 0x180fe20000010814 */
[----:B------:R-:W0:Y:S01]  /*16750*/  SHFL.BFLY PT, R3, R0, 0x2, 0x1f ;  /* 0x0c401f0000037f89 */ /* 0x000e2200000e0000 */
[-CC-:B------:R-:W-:Y:S01]  /*16760*/  FFMA.FTZ R21, R129, R2.reuse, -R20.reuse ;  /* 0x0000000281157223 */ /* 0x180fe20000010814 */
[-CC-:B------:R-:W-:Y:S01]  /*16770*/  FFMA.FTZ R138, R149, R2.reuse, -R20.reuse ;  /* 0x00000002958a7223 */ /* 0x180fe20000010814 */
[----:B------:R-:W-:Y:S01]  /*16780*/  FFMA.FTZ R117, R133, R2, -R20 ;  /* 0x0000000285757223 */ /* 0x000fe20000010814 */
        /* <DEDUP_REMOVED lines=9> */
[----:B0-----:R-:W-:-:S02]  /*16820*/  FMNMX.FTZ R3, R5, R0, !PT ;  /* 0x0000000005037209 */ /* 0x001fc40007810000 */
[----:B------:R-:W-:Y:S02]  /*16830*/  FSEL R0, R4, RZ, P2 ;  /* 0x000000ff04007208 */ /* 0x000fe40001000000 */
[C---:B------:R-:W-:Y:S01]  /*16840*/  FSETP.NEU.FTZ.AND P3, PT, R3.reuse, -INF , PT ;  /* 0xff8000000300780b */ /* 0x040fe20003f7d000 */
[CC--:B------:R-:W-:Y:S02]  /*16850*/  FMUL.FTZ R92, R3.reuse, R2.reuse ;  /* 0x00000002035c7220 */ /* 0x0c0fe40000410000 */
[----:B------:R-:W-:Y:S01]  /*16860*/  FADD.FTZ R5, -R0, R13 ;  /* 0x0000000d00057221 */ /* 0x000fe20000010100 */
[----:B------:R-:W-:Y:S01]  /*16870*/  FSEL R13, R3, RZ, P3 ;  /* 0x000000ff030d7208 */ /* 0x000fe20001800000 */
[----:B------:R-:W-:Y:S01]  /*16880*/  MUFU.EX2 R148, R148 ;  /* 0x0000009400947308 */ /* 0x000fe20000000800 */
[----:B------:R-:W-:Y:S01]  /*16890*/  FSEL R92, R92, RZ, P3 ;  /* 0x000000ff5c5c7208 */ /* 0x000fe20001800000 */
[----:B------:R-:W-:Y:S02]  /*168a0*/  FMUL.FTZ R5, R5, R2 ;  /* 0x0000000205057220 */ /* 0x000fe40000410000 */
[----:B------:R-:W-:-:S02]  /*168b0*/  FADD.FTZ R13, -R13, R12 ;  /* 0x0000000c0d0d7221 */ /* 0x000fc40000010100 */
[-CC-:B------:R-:W-:Y:S01]  /*168c0*/  FFMA.FTZ R121, R151, R2.reuse, -R92.reuse ;  /* 0x0000000297797223 */ /* 0x180fe2000001085c */
[-CC-:B------:R-:W-:Y:S01]  /*168d0*/  FFMA.FTZ R100, R91, R2.reuse, -R92.reuse ;  /* 0x000000025b647223 */ /* 0x180fe2000001085c */
[-C--:B------:R-:W-:Y:S01]  /*168e0*/  FMUL.FTZ R13, R13, R2.reuse ;  /* 0x000000020d0d7220 */ /* 0x080fe20000410000 */
        /* <DEDUP_REMOVED lines=16> */
[----:B------:R2:W3:Y:S01]  /*169f0*/  MUFU.EX2 R0, R13 ;  /* 0x0000000d00007308 */ /* 0x0004e20000000800 */
[----:B0-----:R-:W-:Y:S01]  /*16a00*/  FFMA.FTZ R12, R5, R7, R156 ;  /* 0x00000007050c7223 */ /* 0x001fe2000001009c */
[-CC-:B------:R-:W-:Y:S01]  /*16a10*/  FFMA.FTZ R141, R225, R2.reuse, -R92.reuse ;  /* 0x00000002e18d7223 */ /* 0x180fe2000001085c */
[-CC-:B------:R-:W-:Y:S01]  /*16a20*/  FFMA.FTZ R102, R123, R2.reuse, -R92.reuse ;  /* 0x000000027b667223 */ /* 0x180fe2000001085c */
[-CC-:B------:R-:W-:Y:S01]  /*16a30*/  FFMA.FTZ R143, R229, R2.reuse, -R92.reuse ;  /* 0x00000002e58f7223 */ /* 0x180fe2000001085c */
[-CC-:B------:R-:W-:Y:S01]  /*16a40*/  FFMA.FTZ R88, R88, R2.reuse, -R92.reuse ;  /* 0x0000000258587223 */ /* 0x180fe2000001085c */
[-CC-:B------:R-:W-:Y:S01]  /*16a50*/  FFMA.FTZ R137, R130, R2.reuse, -R92.reuse ;  /* 0x0000000282897223 */ /* 0x180fe2000001085c */
[----:B------:R-:W-:Y:S01]  /*16a60*/  FFMA.FTZ R139, R134, R2, -R92 ;  /* 0x00000002868b7223 */ /* 0x000fe2000001085c */
[----:B------:R-:W0:Y:S01]  /*16a70*/  MUFU.EX2 R100, R100 ;  /* 0x0000006400647308 */ /* 0x000e220000000800 */
[----:B--2---:R-:W-:-:S07]  /*16a80*/  FADD.FTZ R13, R89, R12 ;  /* 0x0000000c590d7221 */ /* 0x004fce0000010000 */
[----:B------:R-:W2:Y:S01]  /*16a90*/  MUFU.EX2 R20, R20 ;  /* 0x0000001400147308 */ /* 0x000ea20000000800 */
[----:B---3--:R-:W-:Y:S01]  /*16aa0*/  FFMA.FTZ R7, R0, R6, R121 ;  /* 0x0000000600077223 */ /* 0x008fe20000010079 */
[----:B------:R-:W-:-:S06]  /*16ab0*/  FADD.FTZ R6, R158, R13 ;  /* 0x0000000d9e067221 */ /* 0x000fcc0000010000 */
[----:B------:R-:W3:Y:S01]  /*16ac0*/  MUFU.EX2 R91, R91 ;  /* 0x0000005b005b7308 */ /* 0x000ee20000000800 */
[----:B0-----:R-:W-:-:S07]  /*16ad0*/  FADD.FTZ R7, R100, R7 ;  /* 0x0000000764077221 */ /* 0x001fce0000010000 */
[----:B------:R-:W0:Y:S01]  /*16ae0*/  MUFU.EX2 R153, R153 ;  /* 0x0000009900997308 */ /* 0x000e220000000800 */
[----:B--2---:R-:W-:Y:S01]  /*16af0*/  FADD.FTZ R12, R20, R7 ;  /* 0x00000007140c7221 */ /* 0x004fe20000010000 */
[----:B------:R-:W-:-:S04]  /*16b00*/  FADD.FTZ R7, R93, R6 ;  /* 0x000000065d077221 */ /* 0x000fc80000010000 */
[----:B------:R-:W-:Y:S02]  /*16b10*/  FADD.FTZ R6, R152, R7 ;  /* 0x0000000798067221 */ /* 0x000fe40000010000 */
[----:B------:R-:W2:Y:S01]  /*16b20*/  MUFU.EX2 R98, R98 ;  /* 0x0000006200627308 */ /* 0x000ea20000000800 */
[----:B---3--:R-:W-:Y:S01]  /*16b30*/  FADD.FTZ R12, R91, R12 ;  /* 0x0000000c5b0c7221 */ /* 0x008fe20000010000 */
[----:B------:R-:W-:-:S06]  /*16b40*/  FADD.FTZ R13, R97, R6 ;  /* 0x00000006610d7221 */ /* 0x000fcc0000010000 */
[----:B------:R-:W3:Y:S01]  /*16b50*/  MUFU.EX2 R155, R155 ;  /* 0x0000009b009b7308 */ /* 0x000ee20000000800 */
[----:B0-----:R-:W-:Y:S01]  /*16b60*/  FADD.FTZ R7, R153, R12 ;  /* 0x0000000c99077221 */ /* 0x001fe20000010000 */
[----:B------:R-:W-:-:S04]  /*16b70*/  FADD.FTZ R12, R154, R13 ;  /* 0x0000000d9a0c7221 */ /* 0x000fc80000010000 */
[----:B------:R-:W-:Y:S02]  /*16b80*/  FADD.FTZ R13, R11, R12 ;  /* 0x0000000c0b0d7221 */ /* 0x000fe40000010000 */
[----:B------:R-:W0:Y:S01]  /*16b90*/  MUFU.EX2 R96, R96 ;  /* 0x0000006000607308 */ /* 0x000e220000000800 */
[----:B--2---:R-:W-:Y:S01]  /*16ba0*/  FADD.FTZ R6, R98, R7 ;  /* 0x0000000762067221 */ /* 0x004fe20000010000 */
[----:B------:R-:W-:-:S06]  /*16bb0*/  FADD.FTZ R12, R148, R13 ;  /* 0x0000000d940c7221 */ /* 0x000fcc0000010000 */
[----:B------:R-:W2:Y:S01]  /*16bc0*/  MUFU.EX2 R149, R149 ;  /* 0x0000009500957308 */ /* 0x000ea20000000800 */
[----:B---3--:R-:W-:-:S07]  /*16bd0*/  FADD.FTZ R7, R155, R6 ;  /* 0x000000069b077221 */ /* 0x008fce0000010000 */
        /* <DEDUP_REMOVED lines=21> */
[----:B--2---:R-:W-:Y:S01]  /*16d30*/  FADD.FTZ R13, R113, R12 ;  /* 0x0000000c710d7221 */ /* 0x004fe20000010000 */
[----:B------:R-:W-:-:S06]  /*16d40*/  FFMA.FTZ R12, R90, R2, -R92 ;  /* 0x000000025a0c7223 */ /* 0x000fcc000001085c */
        /* <DEDUP_REMOVED lines=15> */
[----:B0-----:R-:W-:Y:S01]  /*16e40*/  FADD.FTZ R13, R105, R90 ;  /* 0x0000005a690d7221 */ /* 0x001fe20000010000 */
[----:B------:R-:W-:-:S06]  /*16e50*/  FFMA.FTZ R90, R135, R2, -R92 ;  /* 0x00000002875a7223 */ /* 0x000fcc000001085c */
        /* <DEDUP_REMOVED lines=21> */
[----:B---3--:R-:W-:Y:S01]  /*16fb0*/  FADD.FTZ R13, R139, R6 ;  /* 0x000000068b0d7221 */ /* 0x008fe20000010000 */
[----:B0-----:R-:W-:-:S03]  /*16fc0*/  FADD.FTZ R7, R117, R92 ;  /* 0x0000005c75077221 */ /* 0x001fc60000010000 */
[----:B--2---:R-:W-:Y:S01]  /*16fd0*/  FADD.FTZ R6, R90, R13 ;  /* 0x0000000d5a067221 */ /* 0x004fe20000010000 */
[----:B-1----:R-:W-:Y:S06]  /*16fe0*/  @!P0 BRA `(.L_x_2881) ;  /* 0x0000000000048947 */ /* 0x002fec0003800000 */
[----:B------:R-:W-:Y:S01]  /*16ff0*/  BPT.TRAP 0x1 ;  /* 0x000000040000795c */ /* 0x000fe20000300000 */
.L_x_2881:
        /* <DEDUP_REMOVED lines=35> */
.L_x_2869:
[----:B------:R-:W-:Y:S05]  /*17230*/  BSYNC B0 ;  /* 0x0000000000007941 */ /* 0x000fea0003800000 */
.L_x_2868:
[----:B------:R-:W-:Y:S01]  /*17240*/  ISETP.GE.AND P1, PT, R14, RZ, PT ;  /* 0x000000ff0e00720c */ /* 0x000fe20003f26270 */
[----:B------:R-:W-:-:S12]  /*17250*/  BSSY B0, `(.L_x_2883) ;  /* 0x0000200000007945 */ /* 0x000fd80003800000 */
[----:B------:R-:W-:Y:S05]  /*17260*/  @!P1 BRA `(.L_x_2884) ;  /* 0x0000001c00f89947 */ /* 0x000fea0003800000 */
[----:B------:R-:W-:Y:S02]  /*17270*/  IMAD.MOV.U32 R12, RZ, RZ, R3 ;  /* 0x000000ffff0c7224 */ /* 0x000fe400078e0003 */
[----:B------:R-:W-:Y:S02]  /*17280*/  IMAD.MOV.U32 R9, RZ, RZ, R4 ;  /* 0x000000ffff097224 */ /* 0x000fe400078e0004 */
[----:B------:R-:W-:Y:S02]  /*17290*/  IMAD.MOV.U32 R15, RZ, RZ, R168 ;  /* 0x000000ffff0f7224 */ /* 0x000fe400078e00a8 */
[----:B------:R-:W-:-:S07]  /*172a0*/  IMAD.MOV.U32 R20, RZ, RZ, R161 ;  /* 0x000000ffff147224 */ /* 0x000fce00078e00a1 */
.L_x_2897:
[----:B------:R-:W-:-:S05]  /*172b0*/  VIADD R13, R20, 0x1 ;  /* 0x00000001140d7836 */ /* 0x000fca0000000000 */
[----:B------:R-:W-:-:S04]  /*172c0*/  ISETP.NE.AND P1, PT, R13, 0x2, PT ;  /* 0x000000020d00780c */ /* 0x000fc80003f25270 */
[----:B------:R-:W-:Y:S02]  /*172d0*/  SEL R168, RZ, 0x1, P1 ;  /* 0x00000001ffa87807 */ /* 0x000fe40000800000 */
[----:B------:R-:W-:Y:S02]  /*172e0*/  SEL R13, R13, RZ, P1 ;  /* 0x000000ff0d0d7207 */ /* 0x000fe40000800000 */
[----:B------:R-:W-:Y:S02]  /*172f0*/  LOP3.LUT R168, R15, R168, RZ, 0x3c, !PT ;  /* 0x000000a80fa87212 */ /* 0x000fe400078e3cff */
[----:B------:R-:W-:Y:S01]  /*17300*/  MOV R161, R13 ;  /* 0x0000000d00a17202 */ /* 0x000fe20000000f00 */
[----:B------:R-:W-:Y:S06]  /*17310*/  @!P0 BRA `(.L_x_2885) ;  /* 0x0000000000048947 */ /* 0x000fec0003800000 */
[----:B------:R-:W-:Y:S01]  /*17320*/  BPT.TRAP 0x1 ;  /* 0x000000040000795c */ /* 0x000fe20000300000 */
.L_x_2885:
[----:B------:R-:W-:Y:S01]  /*17330*/  IMAD R4, R161, 0x8, R18 ;  /* 0x00000008a1047824 */ /* 0x000fe200078e0212 */
[----:B------:R-:W-:-:S04]  /*17340*/  SHF.L.U32 R11, R168, 0x1f, RZ ;  /* 0x0000001fa80b7819 */ /* 0x000fc800000006ff */
[----:B------:R0:W1:Y:S01]  /*17350*/  SYNCS.PHASECHK.TRANS64.TRYWAIT P1, [R4+URZ+0x2a830], R11 ;  /* 0x02a8300b040075a7 */ /* 0x000062000802017f */
[----:B------:R-:W-:Y:S05]  /*17360*/  @!P0 BRA `(.L_x_2886) ;  /* 0x0000000000048947 */ /* 0x000fea0003800000 */
[----:B------:R-:W-:Y:S01]  /*17370*/  BPT.TRAP 0x1 ;  /* 0x000000040000795c */ /* 0x000fe20000300000 */
.L_x_2886:
[----:B------:R-:W-:Y:S01]  /*17380*/  BSSY B1, `(.L_x_2887) ;  /* 0x0000006000017945 */ /* 0x000fe20003800000 */
[----:B------:R-:W-:Y:S02]  /*17390*/  IMAD R2, R161, 0x900, R8 ;  /* 0x00000900a1027824 */ /* 0x000fe400078e0208 */
[----:B------:R-:W-:Y:S01]  /*173a0*/  IMAD.MOV.U32 R3, RZ, RZ, 0x40000040 ;  /* 0x40000040ff037424 */ /* 0x000fe200078e00ff */
[----:B-1----:R-:W-:Y:S06]  /*173b0*/  @P1 BRA `(.L_x_2888) ;  /* 0x0000000000081947 */ /* 0x002fec0003800000 */
[----:B------:R-:W1:Y:S02]  /*173c0*/  SYNCS.PHASECHK.TRANS64.TRYWAIT P1, [R4+URZ+0x2a830], R11 ;  /* 0x02a8300b040075a7 */ /* 0x000e64000802017f */
[----:B-1----:R-:W-:Y:S05]  /*173d0*/  @!P1 BRA `(.L_x_2889) ;  /* 0x000000c800d49947 */ /* 0x002fea0003800000 */
.L_x_2888:
[----:B------:R-:W-:Y:S05]  /*173e0*/  BSYNC B1 ;  /* 0x0000000000017941 */ /* 0x000fea0003800000 */
.L_x_2887:
[----:B------:R-:W2:Y:S04]  /*173f0*/  LDL.64 R88, [R1+0x28] ;  /* 0x0000280001587983 */ /* 0x000ea80000100a00 */
[----:B------:R-:W3:Y:S04]  /*17400*/  LDL.64 R186, [R1+0x20] ;  /* 0x0000200001ba7983 */ /* 0x000ee80000100a00 */
[----:B------:R-:W4:Y:S01]  /*17410*/  LDL.64 R210, [R1+0x18] ;  /* 0x0000180001d27983 */ /* 0x000f220000100a00 */
[C---:B------:R-:W-:Y:S02]  /*17420*/  R2UR UR6, R2.reuse ;  /* 0x00000000020672ca */ /* 0x040fe400000e0000 */
[----:B------:R-:W-:Y:S01]  /*17430*/  R2UR UR7, R3 ;  /* 0x00000000030772ca */ /* 0x000fe200000e0000 */
[----:B------:R-:W5:Y:S01]  /*17440*/  LDL.64 R208, [R1+0x10] ;  /* 0x0000100001d07983 */ /* 0x000f620000100a00 */
[----:B------:R-:W-:-:S02]  /*17450*/  VIADD R10, R2, 0x2 ;  /* 0x00000002020a7836 */ /* 0x000fc40000000000 */
[----:B01----:R-:W-:Y:S01]  /*17460*/  IMAD.MOV.U32 R11, RZ, RZ, 0x40000040 ;  /* 0x40000040ff0b7424 */ /* 0x003fe200078e00ff */
[----:B------:R-:W5:Y:S01]  /*17470*/  LDL.64 R206, [R1+0x8] ;  /* 0x0000080001ce7983 */ /* 0x000f620000100a00 */
        /* <DEDUP_REMOVED lines=8> */
[----:B------:R-:W-:Y:S01]  /*17500*/  VIADD R10, R2, 0x4 ;  /* 0x00000004020a7836 */ /* 0x000fe20000000000 */
[----:B------:R-:W2:Y:S01]  /*17510*/  LDL.64 R186, [R1] ;  /* 0x0000000001ba7983 */ /* 0x000ea20000100a00 */
        /* <DEDUP_REMOVED lines=159> */
.L_x_2890:
[----:B------:R-:W-:Y:S01]  /*17f10*/  SHF.L.U32 R3, R15, 0x1f, RZ ;  /* 0x0000001f0f037819 */ /* 0x000fe200000006ff */
[----:B------:R-:W-:-:S04]  /*17f20*/  IMAD R10, R20, 0x8, R18 ;  /* 0x00000008140a7824 */ /* 0x000fc800078e0212 */
[----:B------:R0:W1:Y:S01]  /*17f30*/  SYNCS.PHASECHK.TRANS64.TRYWAIT P1, [R10+URZ+0x2a850], R3 ;  /* 0x02a850030a0075a7 */ /* 0x000062000802017f */
[----:B------:R-:W-:Y:S05]  /*17f40*/  @!P0 BRA `(.L_x_2891) ;  /* 0x0000000000048947 */ /* 0x000fea0003800000 */
[----:B------:R-:W-:Y:S01]  /*17f50*/  BPT.TRAP 0x1 ;  /* 0x000000040000795c */ /* 0x000fe20000300000 */
.L_x_2891:
        /* <DEDUP_REMOVED lines=9> */
.L_x_2893:
[----:B------:R-:W-:Y:S05]  /*17ff0*/  BSYNC B1 ;  /* 0x0000000000017941 */ /* 0x000fea0003800000 */
.L_x_2892:
[----:B------:R-:W-:Y:S01]  /*18000*/  IMAD.MOV.U32 R2, RZ, RZ, R0 ;  /* 0x000000ffff027224 */ /* 0x000fe200078e0000 */
[----:B------:R-:W-:Y:S01]  /*18010*/  WARPGROUP.ARRIVE ;  /* 0x00000000000079c5 */ /* 0x000fe20000000000 */
[----:B01----:R-:W-:-:S03]  /*18020*/  IMAD.MOV.U32 R3, RZ, RZ, 0x40000040 ;  /* 0x40000040ff037424 */ /* 0x003fc600078e00ff */
        /* <DEDUP_REMOVED lines=21> */
[----:B------:R-:W-:Y:S02]  /*18180*/  R2UR UR7, R3 ;  /* 0x00000000030772ca */ /* 0x000fe400000e0000 */
[----:B------:R-:W-:Y:S01]  /*18190*/  MOV R3, 0x40000040 ;  /* 0x4000004000037802 */ /* 0x000fe20000000f00 */
[----:B------:R-:W-:Y:S02]  /*181a0*/  WARPGROUP.DEPBAR.LE gsb0, 0x0 ;  /* 0x00008000000079c5 */ /* 0x000fe40000010000 */
[----:B------:R-:W-:-:S08]  /*181b0*/  WARPGROUP.ARRIVE ;  /* 0x00000000000079c5 */ /* 0x000fd00000000000 */
        /* <DEDUP_REMOVED lines=16> */
.L_x_2895:
        /* <DEDUP_REMOVED lines=53> */
[----:B------:R-:W-:-:S03]  /*18610*/  IMAD.U32 R2, RZ, RZ, UR38 ;  /* 0x00000026ff027e24 */ /* 0x000fc6000f8e00ff */
[----:B------:R-:W1:Y:S01]  /*18620*/  SHFL.BFLY PT, R20, R15, 0x1, 0x1f ;  /* 0x0c201f000f147f89 */ /* 0x000e6200000e0000 */
[----:B0-----:R-:W-:Y:S02]  /*18630*/  FMNMX.FTZ R4, R11, R4, !PT ;  /* 0x000000040b047209 */ /* 0x001fe40007810000 */
[----:B-1----:R-:W-:-:S03]  /*18640*/  FMNMX.FTZ R3, R15, R20, !PT ;  /* 0x000000140f037209 */ /* 0x002fc60007810000 */
[----:B------:R-:W-:-:S04]  /*18650*/  FADD.FTZ R9, -R4, R9 ;  /* 0x0000000904097221 */ /* 0x000fc80000010100 */
[----:B------:R-:W-:Y:S01]  /*18660*/  FMUL.FTZ R20, R9, R2 ;  /* 0x0000000209147220 */ /* 0x000fe20000410000 */
[----:B------:R-:W-:-:S03]  /*18670*/  FADD.FTZ R9, -R3, R12 ;  /* 0x0000000c03097221 */ /* 0x000fc60000010100 */
[----:B------:R-:W-:Y:S01]  /*18680*/  MUFU.EX2 R5, R20 ;  /* 0x0000001400057308 */ /* 0x000fe20000000800 */
[-C--:B------:R-:W-:Y:S01]  /*18690*/  FMUL.FTZ R0, R9, R2.reuse ;  /* 0x0000000209007220 */ /* 0x080fe20000410000 */
[----:B------:R-:W-:-:S04]  /*186a0*/  FMUL.FTZ R9, R4, R2 ;  /* 0x0000000204097220 */ /* 0x000fc80000410000 */
[-CC-:B------:R-:W-:Y:S01]  /*186b0*/  FFMA.FTZ R137, R101, R2.reuse, -R9.reuse ;  /* 0x0000000265897223 */ /* 0x180fe20000010809 */
[-CC-:B------:R-:W-:Y:S01]  /*186c0*/  FFMA.FTZ R101, R105, R2.reuse, -R9.reuse ;  /* 0x0000000269657223 */ /* 0x180fe20000010809 */
[-C--:B------:R-:W-:Y:S01]  /*186d0*/  FMUL.FTZ R105, R3, R2.reuse ;  /* 0x0000000203697220 */ /* 0x080fe20000410000 */
[-CC-:B------:R-:W-:Y:S01]  /*186e0*/  FFMA.FTZ R156, R88, R2.reuse, -R9.reuse ;  /* 0x00000002589c7223 */ /* 0x180fe20000010809 */
        /* <DEDUP_REMOVED lines=17> */
[----:B------:R-:W1:Y:S01]  /*18800*/  MUFU.EX2 R157, R157 ;  /* 0x0000009d009d7308 */ /* 0x000e620000000800 */
[-CC-:B------:R-:W-:Y:S01]  /*18810*/  FFMA.FTZ R149, R106, R2.reuse, -R105.reuse ;  /* 0x000000026a957223 */ /* 0x180fe20000010869 */
[-C--:B------:R-:W-:Y:S01]  /*18820*/  FFMA.FTZ R98, R107, R2.reuse, -R105 ;  /* 0x000000026b627223 */ /* 0x080fe20000010869 */
[-C--:B------:R-:W-:Y:S01]  /*18830*/  FFMA.FTZ R150, R108, R2.reuse, -R9 ;  /* 0x000000026c967223 */ /* 0x080fe20000010809 */
[-C--:B------:R-:W-:Y:S01]  /*18840*/  FFMA.FTZ R151, R110, R2.reuse, -R105 ;  /* 0x000000026e977223 */ /* 0x080fe20000010869 */
[-C--:B------:R-:W-:Y:S01]  /*18850*/  FFMA.FTZ R97, R109, R2.reuse, -R9 ;  /* 0x000000026d617223 */ /* 0x080fe20000010809 */
[-C--:B------:R-:W-:Y:S01]  /*18860*/  FFMA.FTZ R100, R111, R2.reuse, -R105 ;  /* 0x000000026f647223 */ /* 0x080fe20000010869 */
[-C--:B------:R-:W-:Y:S01]  /*18870*/  FFMA.FTZ R144, R112, R2.reuse, -R9 ;  /* 0x0000000270907223 */ /* 0x080fe20000010809 */
[----:B------:R-:W2:Y:S01]  /*18880*/  MUFU.EX2 R143, R143 ;  /* 0x0000008f008f7308 */ /* 0x000ea20000000800 */
[----:B0-----:R-:W-:Y:S01]  /*18890*/  FFMA.FTZ R12, R5, R7, R156 ;  /* 0x00000007050c7223 */ /* 0x001fe2000001009c */
[-C--:B------:R-:W-:Y:S01]  /*188a0*/  FFMA.FTZ R145, R114, R2.reuse, -R105 ;  /* 0x0000000272917223 */ /* 0x080fe20000010869 */
[-C--:B------:R-:W-:Y:S01]  /*188b0*/  FFMA.FTZ R93, R113, R2.reuse, -R9 ;  /* 0x00000002715d7223 */ /* 0x080fe20000010809 */
[-C--:B------:R-:W-:Y:S01]  /*188c0*/  FFMA.FTZ R102, R115, R2.reuse, -R105 ;  /* 0x0000000273667223 */ /* 0x080fe20000010869 */
[-C--:B------:R-:W-:Y:S01]  /*188d0*/  FFMA.FTZ R146, R116, R2.reuse, -R9 ;  /* 0x0000000274927223 */ /* 0x080fe20000010809 */
[-C--:B------:R-:W-:Y:S01]  /*188e0*/  FFMA.FTZ R147, R118, R2.reuse, -R105 ;  /* 0x0000000276937223 */ /* 0x080fe20000010869 */
[----:B------:R-:W-:Y:S01]  /*188f0*/  FFMA.FTZ R89, R117, R2, -R9 ;  /* 0x0000000275597223 */ /* 0x000fe20000010809 */
[----:B------:R-:W0:Y:S01]  /*18900*/  MUFU.EX2 R90, R90 ;  /* 0x0000005a005a7308 */ /* 0x000e220000000800 */
[----:B-1----:R-:W-:Y:S01]  /*18910*/  FFMA.FTZ R7, R0, R6, R157 ;  /* 0x0000000600077223 */ /* 0x002fe2000001009d */
[-C--:B------:R-:W-:Y:S01]  /*18920*/  FFMA.FTZ R104, R119, R2.reuse, -R105 ;  /* 0x0000000277687223 */ /* 0x080fe20000010869 */
[-CC-:B------:R-:W-:Y:S01]  /*18930*/  FFMA.FTZ R140, R120, R2.reuse, -R9.reuse ;  /* 0x00000002788c7223 */ /* 0x180fe20000010809 */
[-CC-:B------:R-:W-:Y:S01]  /*18940*/  FFMA.FTZ R21, R121, R2.reuse, -R9.reuse ;  /* 0x0000000279157223 */ /* 0x180fe20000010809 */
[-CC-:B------:R-:W-:Y:S01]  /*18950*/  FFMA.FTZ R142, R124, R2.reuse, -R9.reuse ;  /* 0x000000027c8e7223 */ /* 0x180fe20000010809 */
[-CC-:B------:R-:W-:Y:S01]  /*18960*/  FFMA.FTZ R15, R125, R2.reuse, -R9.reuse ;  /* 0x000000027d0f7223 */ /* 0x180fe20000010809 */
[-CC-:B------:R-:W-:Y:S01]  /*18970*/  FFMA.FTZ R136, R128, R2.reuse, -R9.reuse ;  /* 0x0000000280887223 */ /* 0x180fe20000010809 */
[----:B------:R-:W1:Y:S01]  /*18980*/  MUFU.EX2 R158, R158 ;  /* 0x0000009e009e7308 */ /* 0x000e620000000800 */
[----:B--2---:R-:W-:Y:S01]  /*18990*/  FADD.FTZ R91, R143, R12 ;  /* 0x0000000c8f5b7221 */ /* 0x004fe20000010000 */
[-CC-:B------:R-:W-:Y:S01]  /*189a0*/  FFMA.FTZ R11, R129, R2.reuse, -R9.reuse ;  /* 0x00000002810b7223 */ /* 0x180fe20000010809 */
[-CC-:B------:R-:W-:Y:S01]  /*189b0*/  FFMA.FTZ R138, R132, R2.reuse, -R9.reuse ;  /* 0x00000002848a7223 */ /* 0x180fe20000010809 */
[----:B------:R-:W-:-:S04]  /*189c0*/  FFMA.FTZ R9, R133, R2, -R9 ;  /* 0x0000000285097223 */ /* 0x000fc80000010809 */
        /* <DEDUP_REMOVED lines=8> */
[----:B------:R-:W-:-:S06]  /*18a50*/  FFMA.FTZ R12, R122, R2, -R105 ;  /* 0x000000027a0c7223 */ /* 0x000fcc0000010869 */
[----:B------:R-:W0:Y:S01]  /*18a60*/  MUFU.EX2 R153, R153 ;  /* 0x0000009900997308 */ /* 0x000e220000000800 */
[----:B-1----:R-:W-:-:S07]  /*18a70*/  FADD.FTZ R6, R92, R7 ;  /* 0x000000075c067221 */ /* 0x002fce0000010000 */
[----:B------:R-:W1:Y:S01]  /*18a80*/  MUFU.EX2 R139, R139 ;  /* 0x0000008b008b7308 */ /* 0x000e620000000800 */
[----:B--2---:R-:W-:Y:S01]  /*18a90*/  FADD.FTZ R20, R152, R91 ;  /* 0x0000005b98147221 */ /* 0x004fe20000010000 */
[----:B------:R-:W-:-:S06]  /*18aa0*/  FFMA.FTZ R91, R123, R2, -R105 ;  /* 0x000000027b5b7223 */ /* 0x000fcc0000010869 */
        /* <DEDUP_REMOVED lines=16> */
[----:B-1----:R-:W-:Y:S01]  /*18bb0*/  FADD.FTZ R88, R148, R95 ;  /* 0x0000005f94587221 */ /* 0x002fe20000010000 */
[----:B------:R-:W-:-:S06]  /*18bc0*/  FFMA.FTZ R95, R127, R2, -R105 ;  /* 0x000000027f5f7223 */ /* 0x000fcc0000010869 */
        /* <DEDUP_REMOVED lines=28> */
[----:B------:R-:W-:Y:S02]  /*18d90*/  IMAD R6, R13, 0x8, R18 ;  /* 0x000000080d067824 */ /* 0x000fe400078e0212 */
        /* <DEDUP_REMOVED lines=9> */
[----:B------:R-:W-:-:S05]  /*18e30*/  VIADD R7, R6, 0x2a840 ;  /* 0x0002a84006077836 */ /* 0x000fca0000000000 */
[----:B------:R-:W-:Y:S01]  /*18e40*/  PRMT R7, R178, 0x654, R7 ;  /* 0x00000654b2077816 */ /* 0x000fe20000000007 */
[----:B------:R-:W0:Y:S01]  /*18e50*/  MUFU.EX2 R142, R142 ;  /* 0x0000008e008e7308 */ /* 0x000e220000000800 */
[----:B-1----:R-:W-:Y:S01]  /*18e60*/  FADD.FTZ R103, R21, R106 ;  /* 0x0000006a15677221 */ /* 0x002fe20000010000 */
[----:B------:R-:W-:Y:S01]  /*18e70*/  FFMA.FTZ R106, R135, R2, -R105 ;  /* 0x00000002876a7223 */ /* 0x000fe20000010869 */
[----:B------:R1:W-:Y:S05]  /*18e80*/  SYNCS.ARRIVE.TRANS64.RED.A1T0 RZ, [R7+URZ], RZ ;  /* 0x000000ff07ff79a7 */ /* 0x0003ea000810043f */
[----:B------:R-:W3:Y:S01]  /*18e90*/  MUFU.EX2 R20, R20 ;  /* 0x0000001400147308 */ /* 0x000ee20000000800 */
[----:B--2---:R-:W-:-:S07]  /*18ea0*/  FADD.FTZ R107, R91, R108 ;  /* 0x0000006c5b6b7221 */ /* 0x004fce0000010000 */
[----:B------:R-:W1:Y:S01]  /*18eb0*/  MUFU.EX2 R15, R15 ;  /* 0x0000000f000f7308 */ /* 0x000e620000000800 */
[----:B0-----:R-:W-:-:S07]  /*18ec0*/  FADD.FTZ R6, R142, R103 ;  /* 0x000000678e067221 */ /* 0x001fce0000010000 */
        /* <DEDUP_REMOVED lines=22> */
.L_x_2896:
[----:B------:R-:W-:Y:S01]  /*19030*/  ISETP.GT.AND P1, PT, R14, RZ, PT ;  /* 0x000000ff0e00720c */ /* 0x000fe20003f24270 */
[----:B------:R-:W-:Y:S01]  /*19040*/  VIADD R103, R10, 0x2a860 ;  /* 0x0002a8600a677836 */ /* 0x000fe20000000000 */
[----:B------:R-:W-:Y:S01]  /*19050*/  F2FP.BF16.F32.PACK_AB R156, R143, R156 ;  /* 0x0000009c8f9c723e */ /* 0x000fe200000010ff */
[----:B------:R-:W-:Y:S01]  /*19060*/  VIADD R14, R14, 0xffffffff ;  /* 0xffffffff0e0e7836 */ /* 0x000fe20000000000 */
[----:B------:R-:W-:Y:S02]  /*19070*/  F2FP.BF16.F32.PACK_AB R158, R141, R158 ;  /* 0x0000009e8d9e723e */ /* 0x000fe400000010ff */
[----:B------:R-:W-:Y:S02]  /*19080*/  PRMT R103, R178, 0x654, R103 ;  /* 0x00000654b2677816 */ /* 0x000fe40000000067 */
[----:B------:R-:W-:Y:S02]  /*19090*/  F2FP.BF16.F32.PACK_AB R152, R139, R152 ;  /* 0x000000988b98723e */ /* 0x000fe400000010ff */
[----:B------:R0:W-:Y:S01]  /*190a0*/  SYNCS.ARRIVE.TRANS64.RED.A1T0 RZ, [R103+URZ], RZ ;  /* 0x000000ff67ff79a7 */ /* 0x0001e2000810043f */
        /* <DEDUP_REMOVED lines=25> */
[----:B0-----:R-:W-:Y:S06]  /*19240*/  @P1 BRA `(.L_x_2897) ;  /* 0xffffffe000181947 */ /* 0x001fec000383ffff */
.L_x_2884:
[----:B------:R-:W-:Y:S05]  /*19250*/  BSYNC B0 ;  /* 0x0000000000007941 */ /* 0x000fea0003800000 */
.L_x_2883:
        /* <DEDUP_REMOVED lines=67> */
.L_x_2898:
[----:B------:R-:W-:Y:S01]  /*19690*/  IMAD R12, R161, 0x8, R18 ;  /* 0x00000008a10c7824 */ /* 0x000fe200078e0212 */
[----:B------:R-:W-:-:S04]  /*196a0*/  SHF.L.U32 R5, R168, 0x1f, RZ ;  /* 0x0000001fa8057819 */ /* 0x000fc800000006ff */
[----:B------:R0:W1:Y:S01]  /*196b0*/  SYNCS.PHASECHK.TRANS64.TRYWAIT P1, [R12+URZ+0x2a850], R5 ;  /* 0x02a850050c0075a7 */ /* 0x000062000802017f */
[----:B------:R-:W-:Y:S05]  /*196c0*/  @!P0 BRA `(.L_x_2899) ;  /* 0x0000000000048947 */ /* 0x000fea0003800000 */
[----:B------:R-:W-:Y:S01]  /*196d0*/  BPT.TRAP 0x1 ;  /* 0x000000040000795c */ /* 0x000fe20000300000 */
.L_x_2899:
        /* <DEDUP_REMOVED lines=9> */
.L_x_2901:
[----:B------:R-:W-:Y:S05]  /*19770*/  BSYNC B0 ;  /* 0x0000000000007941 */ /* 0x000fea0003800000 */
.L_x_2900:
        /* <DEDUP_REMOVED lines=48> */
[----:B------:R-:W-:Y:S02]  /*19a80*/  IMAD.MOV.U32 R0, RZ, RZ, -0x800000 ;  /* 0xff800000ff007424 */ /* 0x000fe400078e00ff */
[----:B-1----:R-:W-:Y:S01]  /*19a90*/  FADD.FTZ R13, R8, R9 ;  /* 0x00000009080d7221 */ /* 0x002fe20000010000 */
[----:B------:R-:W-:-:S04]  /*19aa0*/  FSETP.NE.FTZ.AND P1, PT, R11, RZ, PT ;  /* 0x000000ff0b00720b */ /* 0x000fc80003f35000 */
        /* <DEDUP_REMOVED lines=17> */
.L_x_2903:
[----:B------:R-:W-:Y:S02]  /*19bc0*/  VIADD R3, R12, 0x2a860 ;  /* 0x0002a8600c037836 */ /* 0x000fe40000000000 */
[-C--:B------:R-:W-:Y:S01]  /*19bd0*/  FMUL.FTZ R89, R32, R5.reuse ;  /* 0x0000000520597220 */ /* 0x080fe20000410000 */
[----:B------:R-:W-:Y:S02]  /*19be0*/  VIADD R161, R161, 0x1 ;  /* 0x00000001a1a17836 */ /* 0x000fe40000000000 */
[-C--:B------:R-:W-:Y:S01]  /*19bf0*/  FMUL.FTZ R92, R33, R5.reuse ;  /* 0x00000005215c7220 */ /* 0x080fe20000410000 */
[-C--:B------:R-:W-:Y:S01]  /*19c00*/  FMUL.FTZ R32, R64, R5.reuse ;  /* 0x0000000540207220 */ /* 0x080fe20000410000 */
[----:B------:R-:W-:Y:S01]  /*19c10*/  PRMT R3, R178, 0x654, R3 ;  /* 0x00000654b2037816 */ /* 0x000fe20000000003 */
[-C--:B0-----:R-:W-:Y:S01]  /*19c20*/  FMUL.FTZ R94, R34, R6.reuse ;  /* 0x00000006225e7220 */ /* 0x081fe20000410000 */
        /* <DEDUP_REMOVED lines=10> */
[----:B0-----:R-:W-:Y:S01]  /*19cd0*/  SEL R3, RZ, 0x1, P0 ;  /* 0x00000001ff037807 */ /* 0x001fe20000000000 */
        /* <DEDUP_REMOVED lines=55> */
[----:B------:R-:W-:-:S07]  /*1a050*/  SEL R161, R161, RZ, P0 ;  /* 0x000000ffa1a17207 */ /* 0x000fce0000000000 */
.L_x_2804:
        /* <DEDUP_REMOVED lines=29> */
[C---:B------:R-:W-:Y:S02]  /*1a230*/  IADD3 R103, P2, R8.reuse, 0x4020, RZ ;  /* 0x0000402008677810 */ /* 0x040fe40007f5e0ff */
[C---:B------:R-:W-:Y:S02]  /*1a240*/  IADD3 R105, P1, R8.reuse, 0x4040, RZ ;  /* 0x0000404008697810 */ /* 0x040fe40007f3e0ff */
[----:B------:R-:W-:Y:S01]  /*1a250*/  IADD3 R107, P0, R8, 0x4060, RZ ;  /* 0x00004060086b7810 */ /* 0x000fe20007f1e0ff */
[--C-:B----4-:R-:W-:Y:S01]  /*1a260*/  IMAD.X R29, RZ, RZ, R9.reuse, P2 ;  /* 0x000000ffff1d7224 */ /* 0x110fe200010e0609 */
[----:B------:R-:W-:Y:S01]  /*1a270*/  LOP3.LUT R4, R71, 0x380, RZ, 0xc0, !PT ;  /* 0x0000038047047812 */ /* 0x000fe200078ec0ff */
[--C-:B------:R-:W-:Y:S01]  /*1a280*/  IMAD.X R31, RZ, RZ, R9.reuse, P1 ;  /* 0x000000ffff1f7224 */ /* 0x100fe200008e0609 */
[----:B------:R-:W-:Y:S01]  /*1a290*/  LOP3.LUT R6, R75, 0x380, RZ, 0xc0, !PT ;  /* 0x000003804b067812 */ /* 0x000fe200078ec0ff */
[--C-:B------:R-:W-:Y:S01]  /*1a2a0*/  IMAD.X R21, RZ, RZ, R9.reuse, P0 ;  /* 0x000000ffff157224 */ /* 0x100fe200000e0609 */
        /* <DEDUP_REMOVED lines=8> */
[----:B------:R-:W-:-:S02]  /*1a330*/  IADD3.X R13, RZ, R9, RZ, P4, !PT ;  /* 0x00000009ff0d7210 */ /* 0x000fc400027fe4ff */
[----:B------:R-:W-:Y:S02]  /*1a340*/  LOP3.LUT R20, R103, 0x380, RZ, 0xc0, !PT ;  /* 0x0000038067147812 */ /* 0x000fe400078ec0ff */
[----:B-1----:R-:W-:Y:S02]  /*1a350*/  LOP3.LUT R24, R105, 0x380, RZ, 0xc0, !PT ;  /* 0x0000038069187812 */ /* 0x002fe400078ec0ff */
[----:B------:R-:W-:Y:S02]  /*1a360*/  LOP3.LUT R4, R4, R71, RZ, 0x3c, !PT ;  /* 0x0000004704047212 */ /* 0x000fe400078e3cff */
[----:B------:R-:W-:Y:S02]  /*1a370*/  LOP3.LUT R6, R6, R75, RZ, 0x3c, !PT ;  /* 0x0000004b06067212 */ /* 0x000fe400078e3cff */
[----:B------:R-:W-:Y:S02]  /*1a380*/  F2FP.BF16.F32.PACK_AB R9, R28, R99 ;  /* 0x000000631c09723e */ /* 0x000fe400000010ff */
[----:B------:R-:W-:Y:S01]  /*1a390*/  F2FP.BF16.F32.PACK_AB R11, R97, R30 ;  /* 0x0000001e610b723e */ /* 0x000fe200000010ff */
[----:B------:R-:W-:Y:S01]  /*1a3a0*/  BAR.SYNC.DEFER_BLOCKING 0x1, 0x100 ;  /* 0x0044000000007b1d */ /* 0x000fe20000010000 */
[----:B------:R-:W-:-:S02]  /*1a3b0*/  SHF.R.U64 R12, R12, 0x3, RZ ;  /* 0x000000030c0c7819 */ /* 0x000fc400000012ff */
[----:B------:R-:W-:Y:S02]  /*1a3c0*/  SHF.R.U64 R14, R14, 0x3, RZ ;  /* 0x000000030e0e7819 */ /* 0x000fe400000012ff */
[----:B------:R-:W-:Y:S02]  /*1a3d0*/  LOP3.LUT R70, R107, 0x380, RZ, 0xc0, !PT ;  /* 0x000003806b467812 */ /* 0x000fe400078ec0ff */
[----:B------:R-:W-:Y:S02]  /*1a3e0*/  SHF.R.U64 R20, R20, 0x3, RZ ;  /* 0x0000000314147819 */ /* 0x000fe400000012ff */
[----:B------:R-:W-:Y:S02]  /*1a3f0*/  SHF.R.U64 R24, R24, 0x3, RZ ;  /* 0x0000000318187819 */ /* 0x000fe400000012ff */
[----:B------:R-:W-:Y:S02]  /*1a400*/  MOV R75, R4 ;  /* 0x00000004004b7202 */ /* 0x000fe40000000f00 */
[----:B------:R-:W-:-:S02]  /*1a410*/  MOV R74, R6 ;  /* 0x00000006004a7202 */ /* 0x000fc40000000f00 */
[----:B------:R-:W-:Y:S02]  /*1a420*/  F2FP.BF16.F32.PACK_AB R4, R92, R89 ;  /* 0x000000595c04723e */ /* 0x000fe400000010ff */
[----:B------:R-:W-:Y:S02]  /*1a430*/  F2FP.BF16.F32.PACK_AB R5, R95, R94 ;  /* 0x0000005e5f05723e */ /* 0x000fe400000010ff */
[----:B------:R-:W-:Y:S02]  /*1a440*/  F2FP.BF16.F32.PACK_AB R6, R90, R33 ;  /* 0x000000215a06723e */ /* 0x000fe400000010ff */
[----:B------:R-:W-:Y:S02]  /*1a450*/  F2FP.BF16.F32.PACK_AB R7, R96, R93 ;  /* 0x0000005d6007723e */ /* 0x000fe400000010ff */
[----:B------:R-:W-:Y:S01]  /*1a460*/  LOP3.LUT R12, R12, R79, RZ, 0x3c, !PT ;  /* 0x0000004f0c0c7212 */ /* 0x000fe200078e3cff */
[----:B------:R1:W-:Y:S01]  /*1a470*/  STSM.16.M88.4 [R78], R8 ;  /* 0x000000084e007844 */ /* 0x0003e20000000200 */
[----:B------:R-:W-:-:S02]  /*1a480*/  LOP3.LUT R14, R14, R101, RZ, 0x3c, !PT ;  /* 0x000000650e0e7212 */ /* 0x000fc400078e3cff */
[----:B------:R-:W-:Y:S01]  /*1a490*/  SHF.R.U64 R70, R70, 0x3, RZ ;  /* 0x0000000346467819 */ /* 0x000fe200000012ff */
[----:B------:R-:W-:Y:S01]  /*1a4a0*/  STSM.16.M88.4 [R75], R4 ;  /* 0x000000044b007844 */ /* 0x000fe20000000200 */
[----:B------:R-:W-:Y:S02]  /*1a4b0*/  LOP3.LUT R28, R20, R103, RZ, 0x3c, !PT ;  /* 0x00000067141c7212 */ /* 0x000fe400078e3cff */
[----:B------:R-:W-:Y:S02]  /*1a4c0*/  LOP3.LUT R30, R24, R105, RZ, 0x3c, !PT ;  /* 0x00000069181e7212 */ /* 0x000fe400078e3cff */
[----:B------:R-:W-:Y:S02]  /*1a4d0*/  LOP3.LUT R20, R70, R107, RZ, 0x3c, !PT ;  /* 0x0000006b46147212 */ /* 0x000fe400078e3cff */
[----:B------:R-:W-:Y:S02]  /*1a4e0*/  MOV R72, R12 ;  /* 0x0000000c00487202 */ /* 0x000fe40000000f00 */
[----:B------:R-:W-:-:S02]  /*1a4f0*/  MOV R24, R14 ;  /* 0x0000000e00187202 */ /* 0x000fc40000000f00 */
[----:B------:R-:W-:Y:S02]  /*1a500*/  MOV R71, R28 ;  /* 0x0000001c00477202 */ /* 0x000fe40000000f00 */
[----:B-1----:R-:W-:Y:S02]  /*1a510*/  F2FP.BF16.F32.PACK_AB R8, R41, R40 ;  /* 0x000000282908723e */ /* 0x002fe400000010ff */
[----:B------:R-:W-:Y:S02]  /*1a520*/  F2FP.BF16.F32.PACK_AB R9, R43, R64 ;  /* 0x000000402b09723e */ /* 0x000fe400000010ff */
[----:B------:R-:W-:Y:S02]  /*1a530*/  F2FP.BF16.F32.PACK_AB R10, R45, R44 ;  /* 0x0000002c2d0a723e */ /* 0x000fe400000010ff */
[----:B------:R-:W-:Y:S02]  /*1a540*/  F2FP.BF16.F32.PACK_AB R11, R47, R34 ;  /* 0x000000222f0b723e */ /* 0x000fe400000010ff */
[----:B------:R-:W-:-:S02]  /*1a550*/  MOV R70, R30 ;  /* 0x0000001e00467202 */ /* 0x000fc40000000f00 */
[----:B------:R-:W-:Y:S01]  /*1a560*/  F2FP.BF16.F32.PACK_AB R12, R49, R48 ;  /* 0x00000030310c723e */ /* 0x000fe200000010ff */
[----:B------:R1:W-:Y:S01]  /*1a570*/  STSM.16.M88.4 [R74], R8 ;  /* 0x000000084a007844 */ /* 0x0003e20000000200 */
[----:B------:R-:W-:Y:S02]  /*1a580*/  F2FP.BF16.F32.PACK_AB R13, R51, R50 ;  /* 0x00000032330d723e */ /* 0x000fe400000010ff */
[----:B------:R-:W-:Y:S02]  /*1a590*/  F2FP.BF16.F32.PACK_AB R14, R53, R52 ;  /* 0x00000034350e723e */ /* 0x000fe400000010ff */
[----:B------:R-:W-:Y:S02]  /*1a5a0*/  F2FP.BF16.F32.PACK_AB R15, R55, R54 ;  /* 0x00000036370f723e */ /* 0x000fe400000010ff */
[----:B------:R-:W-:Y:S02]  /*1a5b0*/  F2FP.BF16.F32.PACK_AB R28, R57, R56 ;  /* 0x00000038391c723e */ /* 0x000fe400000010ff */
[----:B------:R-:W-:Y:S01]  /*1a5c0*/  F2FP.BF16.F32.PACK_AB R29, R59, R58 ;  /* 0x0000003a3b1d723e */ /* 0x000fe200000010ff */
[----:B------:R-:W-:Y:S01]  /*1a5d0*/  STSM.16.M88.4 [R72], R12 ;  /* 0x0000000c48007844 */ /* 0x000fe20000000200 */
[----:B------:R-:W-:-:S02]  /*1a5e0*/  F2FP.BF16.F32.PACK_AB R30, R61, R60 ;  /* 0x0000003c3d1e723e */ /* 0x000fc400000010ff */
[----:B------:R-:W-:Y:S02]  /*1a5f0*/  F2FP.BF16.F32.PACK_AB R31, R63, R62 ;  /* 0x0000003e3f1f723e */ /* 0x000fe400000010ff */
[----:B------:R-:W-:Y:S02]  /*1a600*/  ISETP.NE.U32.AND P0, PT, RZ, UR4, PT ;  /* 0x00000004ff007c0c */ /* 0x000fe4000bf05070 */
[----:B-1----:R-:W-:Y:S01]  /*1a610*/  IADD3 R8, P1, R194, UR4, RZ ;  /* 0x00000004c2087c10 */ /* 0x002fe2000ff3e0ff */
[----:B------:R1:W-:Y:S01]  /*1a620*/  STSM.16.M88.4 [R24], R28 ;  /* 0x0000001c18007844 */ /* 0x0003e20000000200 */
[----:B------:R-:W-:Y:S02]  /*1a630*/  F2FP.BF16.F32.PACK_AB R33, R67, R66 ;  /* 0x000000424321723e */ /* 0x000fe400000010ff */
[----:B------:R-:W-:Y:S02]  /*1a640*/  F2FP.BF16.F32.PACK_AB R34, R69, R68 ;  /* 0x000000444522723e */ /* 0x000fe400000010ff */
[----:B------:R-:W-:Y:S01]  /*1a650*/  MOV R21, R20 ;  /* 0x0000001400157202 */ /* 0x000fe20000000f00 */
[----:B------:R-:W-:Y:S01]  /*1a660*/  IMAD.MOV.U32 R20, RZ, RZ, RZ ;  /* 0x000000ffff147224 */ /* 0x000fe200078e00ff */
[----:B------:R-:W-:Y:S01]  /*1a670*/  F2FP.BF16.F32.PACK_AB R4, R81, R80 ;  /* 0x000000505104723e */ /* 0x000fe200000010ff */
[----:B------:R-:W-:Y:S01]  /*1a680*/  STSM.16.M88.4 [R71], R32 ;  /* 0x0000002047007844 */ /* 0x000fe20000000200 */
[----:B------:R-:W-:-:S02]  /*1a690*/  F2FP.BF16.F32.PACK_AB R5, R83, R82 ;  /* 0x000000525305723e */ /* 0x000fc400000010ff */
[----:B------:R-:W-:Y:S01]  /*1a6a0*/  F2FP.BF16.F32.PACK_AB R6, R85, R84 ;  /* 0x000000545506723e */ /* 0x000fe200000010ff */
[----:B------:R-:W-:Y:S01]  /*1a6b0*/  STSM.16.M88.4 [R70], R36 ;  /* 0x0000002446007844 */ /* 0x000fe20000000200 */
[----:B------:R-:W-:Y:S02]  /*1a6c0*/  F2FP.BF16.F32.PACK_AB R7, R87, R86 ;  /* 0x000000565707723e */ /* 0x000fe400000010ff */
[----:B------:R-:W-:Y:S01]  /*1a6d0*/  ISETP.NE.AND.EX P0, PT, RZ, UR5, PT, P0 ;  /* 0x00000005ff007c0c */ /* 0x000fe2000bf05300 */
[----:B-1----:R-:W1:Y:S01]  /*1a6e0*/  LDC R24, c[0x0][0xbe8] ;  /* 0x0002fa00ff187b82 */ /* 0x002e620000000800 */
[----:B------:R-:W-:Y:S01]  /*1a6f0*/  IADD3.X R9, R195, UR5, RZ, P1, !PT ;  /* 0x00000005c3097c10 */ /* 0x000fe20008ffe4ff */
[----:B------:R-:W-:Y:S01]  /*1a700*/  ULDC.64 UR4, c[0x0][0xc08] ;  /* 0x0003020000047ab9 */ /* 0x000fe20000000a00 */
[----:B------:R2:W-:Y:S05]  /*1a710*/  STSM.16.M88.4 [R21], R4 ;  /* 0x0000000415007844 */ /* 0x0005ea0000000200 */
[----:B------:R-:W-:Y:S01]  /*1a720*/  BAR.SYNC.DEFER_BLOCKING 0x1, 0x100 ;  /* 0x0044000000007b1d */ /* 0x000fe20000010000 */
[----:B------:R-:W-:-:S04]  /*1a730*/  ISETP.NE.U32.AND P2, PT, RZ, UR4, PT ;  /* 0x00000004ff007c0c */ /* 0x000fc8000bf45070 */
[----:B------:R-:W-:-:S13]  /*1a740*/  ISETP.NE.AND.EX P2, PT, RZ, UR5, PT, P2 ;  /* 0x00000005ff007c0c */ /* 0x000fda000bf45320 */
[----:B------:R-:W-:Y:S01]  /*1a750*/  @P2 IADD3 R194, P3, R194, UR4, RZ ;  /* 0x00000004c2c22c10 */ /* 0x000fe2000ff7e0ff */
[----:B------:R-:W-:Y:S02]  /*1a760*/  ULDC UR4, c[0x0][0xa88] ;  /* 0x0002a20000047ab9 */ /* 0x000fe40000000800 */
[----:B--2---:R-:W-:Y:S01]  /*1a770*/  IMAD.U32 R7, RZ, RZ, UR4 ;  /* 0x00000004ff077e24 */ /* 0x004fe2000f8e00ff */
[----:B------:R-:W-:Y:S01]  /*1a780*/  @P2 IADD3.X R195, R195, UR5, RZ, P3, !PT ;  /* 0x00000005c3c32c10 */ /* 0x000fe20009ffe4ff */
        /* <DEDUP_REMOVED lines=10> */
.L_x_2906:
[----:B------:R-:W-:Y:S01]  /*1a830*/  SHF.R.S32.HI R52, RZ, 0x1f, R193 ;  /* 0x0000001fff347819 */ /* 0x000fe200000114c1 */
[--C-:B------:R-:W-:Y:S01]  /*1a840*/  IMAD.IADD R15, R190, 0x1, R185.reuse ;  /* 0x00000001be0f7824 */ /* 0x100fe200078e02b9 */
[----:B------:R-:W-:Y:S01]  /*1a850*/  ULDC.64 UR4, c[0x0][0xb90] ;  /* 0x0002e40000047ab9 */ /* 0x000fe20000000a00 */
[----:B-----5:R-:W-:Y:S01]  /*1a860*/  SHF.R.S32.HI R21, RZ, 0x1f, R20 ;  /* 0x0000001fff157819 */ /* 0x020fe20000011414 */
[----:B------:R-:W-:Y:S01]  /*1a870*/  IMAD.IADD R14, R223, 0x1, R185 ;  /* 0x00000001df0e7824 */ /* 0x000fe200078e02b9 */
[----:B------:R-:W-:Y:S01]  /*1a880*/  SEL R200, R200, RZ, !P0 ;  /* 0x000000ffc8c87207 */ /* 0x000fe20004000000 */
[----:B------:R-:W-:Y:S01]  /*1a890*/  IMAD R4, R52, UR4, RZ ;  /* 0x0000000434047c24 */ /* 0x000fe2000f8e02ff */
[----:B------:R-:W-:Y:S01]  /*1a8a0*/  SEL R53, R196, RZ, !P0 ;  /* 0x000000ffc4357207 */ /* 0x000fe20004000000 */
[----:B-1----:R-:W-:-:S04]  /*1a8b0*/  @P1 IMAD.HI.U32 R6, R15, R10, RZ ;  /* 0x0000000a0f061227 */ /* 0x002fc800078e00ff */
[----:B------:R-:W-:Y:S01]  /*1a8c0*/  IMAD.MOV.U32 R9, RZ, RZ, R15 ;  /* 0x000000ffff097224 */ /* 0x000fe200078e000f */
[----:B---3--:R-:W-:Y:S01]  /*1a8d0*/  @P1 SHF.R.U32.HI R9, RZ, R11, R6 ;  /* 0x0000000bff091219 */ /* 0x008fe20000011606 */
        /* <DEDUP_REMOVED lines=18> */
[----:B------:R-:W-:Y:S01]  /*1aa00*/  IMAD R55, R7, R24, RZ ;  /* 0x0000001807377224 */ /* 0x000fe200078e02ff */
[----:B------:R-:W-:-:S02]  /*1aa10*/  IADD3.X R5, R13, R5, R8, P2, !PT ;  /* 0x000000050d057210 */ /* 0x000fc400017fe408 */
[----:B------:R-:W-:Y:S01]  /*1aa20*/  IADD3 R9, P3, R2, 0x2000, RZ ;  /* 0x0000200002097810 */ /* 0x000fe20007f7e0ff */
[----:B------:R-:W-:Y:S01]  /*1aa30*/  IMAD R6, R6, UR4, RZ ;  /* 0x0000000406067c24 */ /* 0x000fe2000f8e02ff */
[C---:B------:R-:W-:Y:S01]  /*1aa40*/  IADD3 R29, P2, R2.reuse, 0x3000, RZ ;  /* 0x00003000021d7810 */ /* 0x040fe20007f5e0ff */
[----:B------:R-:W-:Y:S01]  /*1aa50*/  IMAD.WIDE.U32 R4, R11, UR4, R4 ;  /* 0x000000040b047c25 */ /* 0x000fe2000f8e0004 */
[----:B------:R-:W-:Y:S02]  /*1aa60*/  LOP3.LUT R12, R9, 0x380, RZ, 0xc0, !PT ;  /* 0x00000380090c7812 */ /* 0x000fe400078ec0ff */
[----:B------:R-:W-:Y:S01]  /*1aa70*/  IADD3 R15, P0, R2, 0x1000, RZ ;  /* 0x00001000020f7810 */ /* 0x000fe20007f1e0ff */
[----:B------:R-:W-:Y:S01]  /*1aa80*/  IMAD R13, R11, UR5, R6 ;  /* 0x000000050b0d7c24 */ /* 0x000fe2000f8e0206 */
[----:B------:R-:W-:Y:S01]  /*1aa90*/  ULDC.64 UR4, c[0x0][0xb50] ;  /* 0x0002d40000047ab9 */ /* 0x000fe20000000a00 */
[----:B------:R-:W-:Y:S02]  /*1aaa0*/  SHF.R.U64 R12, R12, 0x3, RZ ;  /* 0x000000030c0c7819 */ /* 0x000fe400000012ff */
[----:B------:R-:W-:Y:S01]  /*1aab0*/  IMAD.IADD R5, R5, 0x1, R13 ;  /* 0x0000000105057824 */ /* 0x000fe200078e020d */
[----:B------:R-:W-:Y:S01]  /*1aac0*/  LEA R6, P4, R4, UR4, 0x2 ;  /* 0x0000000404067c11 */ /* 0x000fe2000f8810ff */
[----:B------:R-:W-:Y:S01]  /*1aad0*/  IMAD.X R13, RZ, RZ, R3, P3 ;  /* 0x000000ffff0d7224 */ /* 0x000fe200018e0603 */
[----:B------:R-:W-:-:S02]  /*1aae0*/  LOP3.LUT R28, R29, 0x380, RZ, 0xc0, !PT ;  /* 0x000003801d1c7812 */ /* 0x000fc400078ec0ff */
[----:B------:R-:W-:Y:S01]  /*1aaf0*/  LEA.HI.X R10, R4, UR5, R5, 0x2, P4 ;  /* 0x00000005040a7c11 */ /* 0x000fe2000a0f1405 */
[----:B------:R-:W-:Y:S01]  /*1ab00*/  SHFL.IDX PT, R48, R6, RZ, 0x1c1f ;  /* 0x001c1fff06307589 */ /* 0x000fe200000e0000 */
[----:B------:R-:W-:Y:S01]  /*1ab10*/  LOP3.LUT R12, R12, R9, RZ, 0x3c, !PT ;  /* 0x000000090c0c7212 */ /* 0x000fe200078e3cff */
[--C-:B------:R-:W-:Y:S01]  /*1ab20*/  IMAD.X R9, RZ, RZ, R3.reuse, P0 ;  /* 0x000000ffff097224 */ /* 0x100fe200000e0603 */
[----:B------:R-:W-:Y:S01]  /*1ab30*/  SHF.R.U64 R28, R28, 0x3, RZ ;  /* 0x000000031c1c7819 */ /* 0x000fe200000012ff */
[----:B------:R-:W1:Y:S01]  /*1ab40*/  SHFL.IDX PT, R49, R10, RZ, 0x1c1f ;  /* 0x001c1fff0a317589 */ /* 0x000e6200000e0000 */
[----:B------:R-:W-:Y:S01]  /*1ab50*/  LOP3.LUT P0, RZ, R214, 0x3, RZ, 0xc0, !PT ;  /* 0x00000003d6ff7812 */ /* 0x000fe2000780c0ff */
[----:B------:R-:W-:Y:S01]  /*1ab60*/  VIADD R4, R14, 0x8 ;  /* 0x000000080e047836 */ /* 0x000fe20000000000 */
[----:B------:R-:W-:Y:S01]  /*1ab70*/  LOP3.LUT R28, R28, R29, RZ, 0x3c, !PT ;  /* 0x0000001d1c1c7212 */ /* 0x000fe200078e3cff */
[----:B------:R-:W-:Y:S01]  /*1ab80*/  SHFL.IDX PT, R50, R6, 0x1, 0x1c1f ;  /* 0x003c1f0006327f89 */ /* 0x000fe200000e0000 */
[----:B------:R-:W-:Y:S01]  /*1ab90*/  IMAD.X R29, RZ, RZ, R3, P2 ;  /* 0x000000ffff1d7224 */ /* 0x000fe200010e0603 */
[-C--:B------:R-:W-:Y:S01]  /*1aba0*/  ISETP.GE.OR P2, PT, R14, R55.reuse, P0 ;  /* 0x000000370e00720c */ /* 0x080fe20000746670 */
[----:B------:R-:W-:Y:S01]  /*1abb0*/  ULDC.64 UR4, c[0x0][0xaa0] ;  /* 0x0002a80000047ab9 */ /* 0x000fe20000000a00 */
[----:B------:R-:W2:Y:S01]  /*1abc0*/  SHFL.IDX PT, R51, R10, 0x1, 0x1c1f ;  /* 0x003c1f000a337f89 */ /* 0x000ea200000e0000 */
[----:B------:R-:W-:-:S02]  /*1abd0*/  ISETP.GE.OR P0, PT, R4, R55, P0 ;  /* 0x000000370400720c */ /* 0x000fc40000706670 */
[C---:B------:R-:W-:Y:S02]  /*1abe0*/  IADD3 R5, P3, R2.reuse, 0x7000, RZ ;  /* 0x0000700002057810 */ /* 0x040fe40007f7e0ff */
[C---:B------:R-:W-:Y:S02]  /*1abf0*/  IADD3 R41, P4, R2.reuse, 0x6000, RZ ;  /* 0x0000600002297810 */ /* 0x040fe40007f9e0ff */
[----:B------:R-:W-:Y:S02]  /*1ac00*/  LOP3.LUT R7, R2, 0x380, RZ, 0xc0, !PT ;  /* 0x0000038002077812 */ /* 0x000fe400078ec0ff */
[----:B------:R-:W-:Y:S02]  /*1ac10*/  LOP3.LUT R36, R37, 0x380, RZ, 0xc0, !PT ;  /* 0x0000038025247812 */ /* 0x000fe400078ec0ff */
[----:B------:R-:W-:Y:S02]  /*1ac20*/  SHF.R.U64 R32, R32, 0x3, RZ ;  /* 0x0000000320207819 */ /* 0x000fe400000012ff */
[----:B------:R-:W-:Y:S01]  /*1ac30*/  LOP3.LUT R8, R15, 0x380, RZ, 0xc0, !PT ;  /* 0x000003800f087812 */ /* 0x000fe200078ec0ff */
[----:B-1----:R1:W-:Y:S01]  /*1ac40*/  @!P2 ST.E desc[UR60][R48.64], R88 ;  /* 0x000000583000a985 */ /* 0x0023e2000c10193c */
[----:B------:R-:W-:Y:S01]  /*1ac50*/  LOP3.LUT R4, R5, 0x380, RZ, 0xc0, !PT ;  /* 0x0000038005047812 */ /* 0x000fe200078ec0ff */
[----:B------:R-:W-:Y:S01]  /*1ac60*/  IMAD R21, R21, UR4, RZ ;  /* 0x0000000415157c24 */ /* 0x000fe2000f8e02ff */
[----:B------:R-:W-:Y:S01]  /*1ac70*/  LOP3.LUT R40, R41, 0x380, RZ, 0xc0, !PT ;  /* 0x0000038029287812 */ /* 0x000fe200078ec0ff */
[----:B------:R-:W-:Y:S01]  /*1ac80*/  IMAD.X R45, RZ, RZ, R3, P3 ;  /* 0x000000ffff2d7224 */ /* 0x000fe200018e0603 */
[----:B------:R-:W-:-:S02]  /*1ac90*/  SHF.R.U64 R7, R7, 0x3, RZ ;  /* 0x0000000307077819 */ /* 0x000fc400000012ff */
[----:B------:R-:W-:Y:S01]  /*1aca0*/  SHF.R.U64 R4, R4, 0x3, RZ ;  /* 0x0000000304047819 */ /* 0x000fe200000012ff */
[----:B--2---:R2:W-:Y:S01]  /*1acb0*/  @!P0 ST.E desc[UR60][R50.64], R0 ;  /* 0x0000000032008985 */ /* 0x0045e2000c10193c */
[----:B------:R-:W-:Y:S02]  /*1acc0*/  SHF.R.U64 R36, R36, 0x3, RZ ;  /* 0x0000000324247819 */ /* 0x000fe400000012ff */
[----:B------:R-:W-:Y:S01]  /*1acd0*/  SHF.R.U64 R40, R40, 0x3, RZ ;  /* 0x0000000328287819 */ /* 0x000fe200000012ff */
[----:B-1----:R-:W1:Y:S01]  /*1ace0*/  @P1 LDC R49, c[0x0][0xbec] ;  /* 0x0002fb00ff311b82 */ /* 0x002e620000000800 */
[----:B------:R-:W-:Y:S02]  /*1acf0*/  LOP3.LUT R2, R7, R2, RZ, 0x3c, !PT ;  /* 0x0000000207027212 */ /* 0x000fe400078e3cff */
[----:B------:R-:W-:Y:S01]  /*1ad00*/  LOP3.LUT R32, R32, R33, RZ, 0x3c, !PT ;  /* 0x0000002120207212 */ /* 0x000fe200078e3cff */
[--C-:B------:R-:W-:Y:S01]  /*1ad10*/  IMAD.X R33, RZ, RZ, R3.reuse, P6 ;  /* 0x000000ffff217224 */ /* 0x100fe200030e0603 */
[----:B------:R-:W-:Y:S01]  /*1ad20*/  LOP3.LUT R36, R36, R37, RZ, 0x3c, !PT ;  /* 0x0000002524247212 */ /* 0x000fe200078e3cff */
[--C-:B------:R-:W-:Y:S01]  /*1ad30*/  IMAD.X R37, RZ, RZ, R3.reuse, P5 ;  /* 0x000000ffff257224 */ /* 0x100fe200028e0603 */
[----:B------:R-:W-:Y:S01]  /*1ad40*/  LOP3.LUT R40, R40, R41, RZ, 0x3c, !PT ;  /* 0x0000002928287212 */ /* 0x000fe200078e3cff */
[----:B--2---:R-:W2:Y:S01]  /*1ad50*/  @P1 LDC R51, c[0x0][0xbf0] ;  /* 0x0002fc00ff331b82 */ /* 0x004ea20000000800 */
[----:B------:R-:W-:Y:S01]  /*1ad60*/  LOP3.LUT R44, R4, R5, RZ, 0x3c, !PT ;  /* 0x00000005042c7212 */ /* 0x000fe200078e3cff */
[----:B------:R-:W-:Y:S01]  /*1ad70*/  IMAD.X R41, RZ, RZ, R3, P4 ;  /* 0x000000ffff297224 */ /* 0x000fe200020e0603 */
[----:B------:R3:W5:Y:S01]  /*1ad80*/  LD.E.128 R4, desc[UR60][R2.64] ;  /* 0x0000003c02047980 */ /* 0x000762000c101d00 */
[----:B------:R-:W-:Y:S01]  /*1ad90*/  IMAD R21, R20, UR5, R21 ;  /* 0x0000000514157c24 */ /* 0x000fe2000f8e0215 */
[----:B------:R-:W-:Y:S01]  /*1ada0*/  SHF.R.U64 R8, R8, 0x3, RZ ;  /* 0x0000000308087819 */ /* 0x000fe200000012ff */
[----:B------:R-:W-:Y:S01]  /*1adb0*/  IMAD R0, R192, 0x20, R199 ;  /* 0x00000020c0007824 */ /* 0x000fe200078e02c7 */
[----:B------:R-:W5:Y:S02]  /*1adc0*/  LD.E.128 R28, desc[UR60][R28.64] ;  /* 0x0000003c1c1c7980 */ /* 0x000f64000c101d00 */
[----:B------:R-:W-:-:S02]  /*1add0*/  LOP3.LUT R8, R8, R15, RZ, 0x3c, !PT ;  /* 0x0000000f08087212 */ /* 0x000fc400078e3cff */
[----:B------:R-:W5:Y:S01]  /*1ade0*/  LD.E.128 R32, desc[UR60][R32.64] ;  /* 0x0000003c20207980 */ /* 0x000f62000c101d00 */
[----:B---3--:R-:W-:Y:S01]  /*1adf0*/  IMAD.WIDE.U32 R2, R20, UR4, RZ ;  /* 0x0000000414027c25 */ /* 0x008fe2000f8e00ff */
[----:B------:R-:W-:Y:S02]  /*1ae00*/  ULDC.64 UR4, c[0x0][0xae8] ;  /* 0x0002ba0000047ab9 */ /* 0x000fe40000000a00 */
[----:B------:R-:W5:Y:S01]  /*1ae10*/  LD.E.128 R8, desc[UR60][R8.64] ;  /* 0x0000003c08087980 */ /* 0x000f62000c101d00 */
[----:B------:R-:W-:Y:S02]  /*1ae20*/  IMAD.IADD R3, R3, 0x1, R21 ;  /* 0x0000000103037824 */ /* 0x000fe400078e0215 */
[----:B------:R-:W-:Y:S01]  /*1ae30*/  IMAD R20, R52, UR4, RZ ;  /* 0x0000000434147c24 */ /* 0x000fe2000f8e02ff */
[----:B------:R-:W5:Y:S01]  /*1ae40*/  LD.E.128 R12, desc[UR60][R12.64] ;  /* 0x0000003c0c0c7980 */ /* 0x000f62000c101d00 */
[----:B------:R-:W-:Y:S02]  /*1ae50*/  IMAD.IADD R48, R185, 0x1, R0 ;  /* 0x00000001b9307824 */ /* 0x000fe400078e0200 */
[C---:B------:R-:W-:Y:S01]  /*1ae60*/  IMAD R21, R193.reuse, UR5, R20 ;  /* 0x00000005c1157c24 */ /* 0x040fe2000f8e0214 */
[----:B------:R-:W5:Y:S01]  /*1ae70*/  LD.E.128 R36, desc[UR60][R36.64] ;  /* 0x0000003c24247980 */ /* 0x000f62000c101d00 */
[----:B------:R-:W-:Y:S01]  /*1ae80*/  IMAD.WIDE.U32 R2, R193, UR4, R2 ;  /* 0x00000004c1027c25 */ /* 0x000fe2000f8e0002 */
[----:B------:R-:W-:-:S02]  /*1ae90*/  ULDC.64 UR4, c[0x0][0xaf0] ;  /* 0x0002bc0000047ab9 */ /* 0x000fc40000000a00 */
[----:B------:R-:W5:Y:S01]  /*1aea0*/  LD.E.128 R40, desc[UR60][R40.64] ;  /* 0x0000003c28287980 */ /* 0x000f62000c101d00 */
[----:B-1----:R-:W-:-:S03]  /*1aeb0*/  @P1 IMAD.HI.U32 R0, R48, R49, RZ ;  /* 0x0000003130001227 */ /* 0x002fc600078e00ff */
[----:B------:R-:W5:Y:S01]  /*1aec0*/  LD.E.128 R44, desc[UR60][R44.64] ;  /* 0x0000003c2c2c7980 */ /* 0x000f62000c101d00 */
[----:B------:R-:W-:Y:S02]  /*1aed0*/  IMAD.IADD R3, R3, 0x1, R21 ;  /* 0x0000000103037824 */ /* 0x000fe400078e0215 */
[----:B------:R-:W-:Y:S01]  /*1aee0*/  IMAD.MOV.U32 R21, RZ, RZ, R48 ;  /* 0x000000ffff157224 */ /* 0x000fe200078e0030 */
[----:B--2---:R-:W-:Y:S01]  /*1aef0*/  @P1 SHF.R.U32.HI R21, RZ, R51, R0 ;  /* 0x00000033ff151219 */ /* 0x004fe20000011600 */
        /* <DEDUP_REMOVED lines=8> */
[----:B------:R-:W-:-:S03]  /*1af80*/  SHF.R.S32.HI R0, RZ, 0x1f, R21 ;  /* 0x0000001fff007819 */ /* 0x000fc60000011415 */
        /* <DEDUP_REMOVED lines=11> */
[----:B------:R-:W-:Y:S02]  /*1b040*/  IMAD.IADD R3, R3, 0x1, R51 ;  /* 0x0000000103037824 */ /* 0x000fe400078e0233 */
[----:B------:R-:W-:Y:S02]  /*1b050*/  IMAD R20, R0, UR4, RZ ;  /* 0x0000000400147c24 */ /* 0x000fe4000f8e02ff */
[----:B------:R-:W-:-:S02]  /*1b060*/  VIADD R0, R50, 0x20 ;  /* 0x0000002032007836 */ /* 0x000fc40000000000 */
[C---:B------:R-:W-:Y:S02]  /*1b070*/  IMAD R21, R49.reuse, UR5, R20 ;  /* 0x0000000531157c24 */ /* 0x040fe4000f8e0214 */
[----:B------:R-:W-:Y:S01]  /*1b080*/  IMAD.WIDE.U32 R2, R49, UR4, R2 ;  /* 0x0000000431027c25 */ /* 0x000fe2000f8e0002 */
[-C--:B------:R-:W-:Y:S01]  /*1b090*/  ISETP.GE.AND P0, PT, R0, R55.reuse, PT ;  /* 0x000000370000720c */ /* 0x080fe20003f06270 */
[----:B------:R-:W-:Y:S01]  /*1b0a0*/  ULDC.64 UR4, c[0x0][0xa80] ;  /* 0x0002a00000047ab9 */ /* 0x000fe20000000a00 */
[----:B------:R-:W-:Y:S01]  /*1b0b0*/  ISETP.GE.AND P2, PT, R50, R55, PT ;  /* 0x000000373200720c */ /* 0x000fe20003f46270 */
[----:B------:R-:W-:Y:S01]  /*1b0c0*/  VIADD R0, R18, 0x2a820 ;  /* 0x0002a82012007836 */ /* 0x000fe20000000000 */
[----:B------:R-:W-:Y:S01]  /*1b0d0*/  LEA R24, P3, R2, UR4, 0x1 ;  /* 0x0000000402187c11 */ /* 0x000fe2000f8608ff */
[----:B------:R-:W-:Y:S02]  /*1b0e0*/  IMAD.IADD R3, R3, 0x1, R21 ;  /* 0x0000000103037824 */ /* 0x000fe400078e0215 */
[----:B------:R-:W-:Y:S01]  /*1b0f0*/  VIADD R20, R50, 0x40 ;  /* 0x0000004032147836 */ /* 0x000fe20000000000 */
[----:B------:R-:W-:-:S02]  /*1b100*/  PRMT R0, RZ, 0x654, R0 ;  /* 0x00000654ff007816 */ /* 0x000fc40000000000 */
        /* <DEDUP_REMOVED lines=16> */
.L_x_2908:
[----:B------:R-:W-:Y:S05]  /*1b210*/  BSYNC B1 ;  /* 0x0000000000017941 */ /* 0x000fea0003800000 */
.L_x_2907:
        /* <DEDUP_REMOVED lines=13> */
.L_x_2910:
[----:B------:R-:W-:Y:S05]  /*1b2f0*/  BSYNC B1 ;  /* 0x0000000000017941 */ /* 0x000fea0003800000 */
.L_x_2909:
        /* <DEDUP_REMOVED lines=13> */
.L_x_2912:
[----:B------:R-:W-:Y:S05]  /*1b3d0*/  BSYNC B1 ;  /* 0x0000000000017941 */ /* 0x000fea0003800000 */
.L_x_2911:
[----:B0-----:R-:W-:Y:S01]  /*1b3e0*/  IADD3 R0, R50, 0x60, RZ ;  /* 0x0000006032007810 */ /* 0x001fe20007ffe0ff */
[----:B-12---:R-:W0:Y:S03]  /*1b3f0*/  SHFL.IDX PT, R48, R48, 0x3, 0x181f ;  /* 0x00781f0030307f89 */ /* 0x006e2600000e0000 */
        /* <DEDUP_REMOVED lines=14> */
.L_x_2905:
        /* <DEDUP_REMOVED lines=19> */
[----:B----4-:R-:W4:Y:S01]  /*1b610*/  @P2 LDC R29, c[0x0][0xbf0] ;  /* 0x0002fc00ff1d2b82 */ /* 0x010f220000000800 */
[----:B--2---:R-:W-:-:S05]  /*1b620*/  VIADD R5, R4, 0xffffff80 ;  /* 0xffffff8004057836 */ /* 0x004fca0000000000 */
[----:B------:R-:W-:Y:S01]  /*1b630*/  ISETP.GE.AND P3, PT, R5, 0x80, PT ;  /* 0x000000800500780c */ /* 0x000fe20003f66270 */
[----:B---3--:R-:W-:-:S12]  /*1b640*/  @P1 BRA `(.L_x_2914) ;  /* 0x0000000000101947 */ /* 0x008fd80003800000 */
[----:B------:R-:W-:Y:S05]  /*1b650*/  @!P0 BRA `(.L_x_2914) ;  /* 0x00000000000c8947 */ /* 0x000fea0003800000 */
[----:B------:R-:W2:Y:S04]  /*1b660*/  LDG.E R5, desc[UR60][R2.64] ;  /* 0x0000003c02057981 */ /* 0x000ea8000c1e1900 */
[----:B-----5:R-:W2:Y:S02]  /*1b670*/  LDG.E R0, desc[UR60][R2.64+0x4] ;  /* 0x0000043c02007981 */ /* 0x020ea4000c1e1900 */
[----:B--2---:R-:W-:-:S07]  /*1b680*/  IMAD.IADD R0, R0, 0x1, -R5 ;  /* 0x0000000100007824 */ /* 0x004fce00078e0a05 */
.L_x_2914:
        /* <DEDUP_REMOVED lines=22> */
[----:B------:R-:W3:Y:S01]  /*1b7f0*/  @P0 LDC R15, c[0x0][0xbf0] ;  /* 0x0002fc00ff0f0b82 */ /* 0x000ee20000000800 */
[----:B------:R-:W-:-:S04]  /*1b800*/  IMAD.WIDE.U32 R2, R13, UR4, R2 ;  /* 0x000000040d027c25 */ /* 0x000fc8000f8e0002 */
[----:B--2---:R-:W-:-:S05]  /*1b810*/  @P0 IMAD.HI.U32 R4, R9, R4, RZ ;  /* 0x0000000409040227 */ /* 0x004fca00078e00ff */
[----:B---3--:R-:W-:Y:S01]  /*1b820*/  @P0 SHF.R.U32.HI R5, RZ, R15, R4 ;  /* 0x0000000fff050219 */ /* 0x008fe20000011604 */
        /* <DEDUP_REMOVED lines=18> */
.L_x_2916:
[----:B------:R-:W-:Y:S05]  /*1b950*/  BSYNC B1 ;  /* 0x0000000000017941 */ /* 0x000fea0003800000 */
.L_x_2915:
        /* <DEDUP_REMOVED lines=10> */
[----:B0-----:R-:W-:-:S04]  /*1ba00*/  @P2 IMAD.HI.U32 R4, R9, R14, RZ ;  /* 0x0000000e09042227 */ /* 0x001fc800078e00ff */
[C---:B------:R-:W-:Y:S02]  /*1ba10*/  IMAD R7, R193.reuse, UR5, R6 ;  /* 0x00000005c1077c24 */ /* 0x040fe4000f8e0206 */
[----:B------:R-:W-:Y:S01]  /*1ba20*/  IMAD.WIDE.U32 R2, R193, UR4, R2 ;  /* 0x00000004c1027c25 */ /* 0x000fe2000f8e0002 */
[----:B------:R-:W-:-:S03]  /*1ba30*/  ULDC.64 UR4, c[0x0][0xaf0] ;  /* 0x0002bc0000047ab9 */ /* 0x000fc60000000a00 */
[----:B------:R-:W-:Y:S01]  /*1ba40*/  IMAD.MOV.U32 R5, RZ, RZ, R9 ;  /* 0x000000ffff057224 */ /* 0x000fe200078e0009 */
[----:B----4-:R-:W-:Y:S01]  /*1ba50*/  @P2 SHF.R.U32.HI R5, RZ, R29, R4 ;  /* 0x0000001dff052219 */ /* 0x010fe20000011604 */
        /* <DEDUP_REMOVED lines=41> */
.L_x_2918:
[----:B------:R-:W-:Y:S05]  /*1bcf0*/  BSYNC B1 ;  /* 0x0000000000017941 */ /* 0x000fea0003800000 */
.L_x_2917:
        /* <DEDUP_REMOVED lines=13> */
.L_x_2920:
[----:B------:R-:W-:Y:S05]  /*1bdd0*/  BSYNC B1 ;  /* 0x0000000000017941 */ /* 0x000fea0003800000 */
.L_x_2919:
        /* <DEDUP_REMOVED lines=13> */
.L_x_2922:
[----:B------:R-:W-:Y:S05]  /*1beb0*/  BSYNC B1 ;  /* 0x0000000000017941 */ /* 0x000fea0003800000 */
.L_x_2921:
        /* <DEDUP_REMOVED lines=14> */
.L_x_2913:
[----:B------:R-:W-:Y:S05]  /*1bfa0*/  BSYNC B0 ;  /* 0x0000000000007941 */ /* 0x000fea0003800000 */
.L_x_2904:
[----:B------:R-:W-:Y:S02]  /*1bfb0*/  ULDC UR4, c[0x0][0xc3c] ;  /* 0x00030f0000047ab9 */ /* 0x000fe40000000800 */
[----:B-1----:R-:W-:-:S13]  /*1bfc0*/  ISETP.GE.AND P0, PT, R27, UR4, PT ;  /* 0x000000041b007c0c */ /* 0x002fda000bf06270 */
[----:B------:R-:W-:Y:S05]  /*1bfd0*/  @!P0 BRA `(.L_x_2923) ;  /* 0xfffffe5000bc8947 */ /* 0x000fea000383ffff */
[----:B------:R-:W-:Y:S05]  /*1bfe0*/  BRA `(.L_x_2687) ;  /* 0x0000006c00847947 */ /* 0x000fea0003800000 */
.L_x_2685:
        /* <DEDUP_REMOVED lines=16> */
.L_x_2924:
        /* <DEDUP_REMOVED lines=41> */
.L_x_2930:
[----:B------:R-:W-:Y:S01]  /*1c380*/  UIADD3 UR4, UR4, 0x1f, URZ ;  /* 0x0000001f04047890 */ /* 0x000fe2000fffe03f */
[----:B------:R-:W-:-:S05]  /*1c390*/  IMAD.U32 R19, RZ, RZ, UR7 ;  /* 0x00000007ff137e24 */ /* 0x000fca000f8e00ff */
[----:B0-----:R-:W-:-:S13]  /*1c3a0*/  ISETP.LE.AND P6, PT, R10, UR4, PT ;  /* 0x000000040a007c0c */ /* 0x001fda000bfc3270 */
[----:B------:R-:W-:Y:S05]  /*1c3b0*/  @P6 BRA `(.L_x_2927) ;  /* 0x0000000400b06947 */ /* 0x000fea0003800000 */
[----:B------:R-:W-:Y:S01]  /*1c3c0*/  VIADD R7, R5, UR4 ;  /* 0x0000000405077c36 */ /* 0x000fe20008000000 */
[----:B------:R-:W-:Y:S01]  /*1c3d0*/  BSSY B0, `(.L_x_2928) ;  /* 0x0000007000007945 */ /* 0x000fe20003800000 */
[----:B------:R-:W-:-:S03]  /*1c3e0*/  MOV R4, RZ ;  /* 0x000000ff00047202 */ /* 0x000fc60000000f00 */
[----:B------:R-:W-:-:S13]  /*1c3f0*/  ISETP.GE.OR P6, PT, R7, R10, !P0 ;  /* 0x0000000a0700720c */ /* 0x000fda00047c6670 */
[----:B------:R-:W-:Y:S05]  /*1c400*/  @P6 BRA `(.L_x_2929) ;  /* 0x00000000000c6947 */ /* 0x000fea0003800000 */
[----:B------:R-:W0:Y:S02]  /*1c410*/  LDC.64 R2, c[0x0][0xc80] ;  /* 0x00032000ff027b82 */ /* 0x000e240000000a00 */
[----:B0-----:R-:W-:-:S05]  /*1c420*/  IMAD.WIDE R2, R7, 0x4, R2 ;  /* 0x0000000407027825 */ /* 0x001fca00078e0202 */
[----:B------:R0:W5:Y:S02]  /*1c430*/  LDG.E R4, desc[UR60][R2.64] ;  /* 0x0000003c02047981 */ /* 0x000164000c1e1900 */
.L_x_2929:
[----:B------:R-:W-:Y:S05]  /*1c440*/  BSYNC B0 ;  /* 0x0000000000007941 */ /* 0x000fea0003800000 */
.L_x_2928:
        /* <DEDUP_REMOVED lines=20> */
.L_x_2926:
        /* <DEDUP_REMOVED lines=20> */
.L_x_2931:
        /* <DEDUP_REMOVED lines=59> */
.L_x_2927:
[----:B------:R-:W-:Y:S01]  /*1ca80*/  IMAD.MOV.U32 R17, RZ, RZ, RZ ;  /* 0x000000ffff117224 */ /* 0x000fe200078e00ff */
[----:B------:R-:W-:Y:S01]  /*1ca90*/  MOV R18, RZ ;  /* 0x000000ff00127202 */ /* 0x000fe20000000f00 */
[----:B------:R-:W-:-:S07]  /*1caa0*/  IMAD.U32 R16, RZ, RZ, UR6 ;  /* 0x00000006ff107e24 */ /* 0x000fce000f8e00ff */
.L_x_2932:
[----:B------:R-:W-:-:S13]  /*1cab0*/  ISETP.NE.AND P0, PT, R5, RZ, PT ;  /* 0x000000ff0500720c */ /* 0x000fda0003f05270 */
[----:B------:R-:W0:Y:S01]  /*1cac0*/  @!P0 S2R R3, SR_CgaCtaId ;  /* 0x0000000000038919 */ /* 0x000e220000008800 */
[----:B------:R-:W-:-:S04]  /*1cad0*/  @!P0 MOV R2, 0x400 ;  /* 0x0000040000028802 */ /* 0x000fc80000000f00 */
[----:B0-----:R-:W-:-:S05]  /*1cae0*/  @!P0 LEA R2, R3, R2, 0x18 ;  /* 0x0000000203028211 */ /* 0x001fca00078ec0ff */
[----:B------:R0:W-:Y:S01]  /*1caf0*/  @!P0 STS.128 [R2+0x2a8d0], R16 ;  /* 0x02a8d01002008388 */ /* 0x0001e20000000c00 */
[----:B------:R-:W-:Y:S06]  /*1cb00*/  BAR.ARV 0x5, 0x180 ;  /* 0x0146000000007b1d */ /* 0x000fec0000002000 */
.L_x_2925:
        /* <DEDUP_REMOVED lines=34> */
.L_x_3034:
        /* <DEDUP_REMOVED lines=45> */
[----:B0-----:R-:W-:Y:S02]  /*1d000*/  IMAD.U32 R6, RZ, RZ, UR5 ;  /* 0x00000005ff067e24 */ /* 0x001fe4000f8e00ff */
[----:B------:R-:W-:Y:S01]  /*1d010*/  IMAD.U32 R7, RZ, RZ, UR4 ;  /* 0x00000004ff077e24 */ /* 0x000fe2000f8e00ff */
[----:B---3--:R0:W-:Y:S01]  /*1d020*/  STL [R1+0x14], R8 ;  /* 0x0000140801007387 */ /* 0x0081e20000100800 */
[----:B------:R-:W-:-:S03]  /*1d030*/  IMAD.MOV.U32 R10, RZ, RZ, R8 ;  /* 0x000000ffff0a7224 */ /* 0x000fc600078e0008 */
[----:B--2---:R0:W-:Y:S01]  /*1d040*/  STL [R1+0x4], R11 ;  /* 0x0000040b01007387 */ /* 0x0041e20000100800 */
[----:B------:R-:W-:Y:S05]  /*1d050*/  @P2 BRA `(.L_x_2934) ;  /* 0x0000000000142947 */ /* 0x000fea0003800000 */
[----:B------:R-:W-:Y:S05]  /*1d060*/  @!P0 BRA `(.L_x_2934) ;  /* 0x0000000000108947 */ /* 0x000fea0003800000 */
[----:B------:R-:W2:Y:S04]  /*1d070*/  LDG.E R9, desc[UR60][R2.64] ;  /* 0x0000003c02097981 */ /* 0x000ea8000c1e1900 */
[----:B0-----:R-:W2:Y:S02]  /*1d080*/  LDG.E R8, desc[UR60][R2.64+0x4] ;  /* 0x0000043c02087981 */ /* 0x001ea4000c1e1900 */
[----:B--2---:R-:W-:-:S05]  /*1d090*/  IMAD.IADD R10, R8, 0x1, -R9 ;  /* 0x00000001080a7824 */ /* 0x004fca00078e0a09 */
[----:B------:R1:W-:Y:S02]  /*1d0a0*/  STL [R1+0x14], R10 ;  /* 0x0000140a01007387 */ /* 0x0003e40000100800 */
.L_x_2934:
[----:B------:R-:W-:Y:S01]  /*1d0b0*/  ULDC.64 UR4, c[0x0][0xa20] ;  /* 0x0002880000047ab9 */ /* 0x000fe20000000a00 */
[----:B------:R-:W-:Y:S01]  /*1d0c0*/  IMAD.MOV.U32 R33, RZ, RZ, R32 ;  /* 0x000000ffff217224 */ /* 0x000fe200078e0020 */
[----:B------:R-:W-:-:S04]  /*1d0d0*/  ISETP.NE.U32.AND P0, PT, RZ, UR4, PT ;  /* 0x00000004ff007c0c */ /* 0x000fc8000bf05070 */
[----:B------:R-:W-:-:S13]  /*1d0e0*/  ISETP.NE.AND.EX P0, PT, RZ, UR5, PT, P0 ;  /* 0x00000005ff007c0c */ /* 0x000fda000bf05300 */
[----:B------:R-:W-:Y:S05]  /*1d0f0*/  @!P0 BRA `(.L_x_2935) ;  /* 0x0000000000108947 */ /* 0x000fea0003800000 */
[----:B------:R-:W-:-:S04]  /*1d100*/  IADD3 R2, P0, R24, UR4, RZ ;  /* 0x0000000418027c10 */ /* 0x000fc8000ff1e0ff */
[----:B------:R-:W-:-:S05]  /*1d110*/  IADD3.X R3, R25, UR5, RZ, P0, !PT ;  /* 0x0000000519037c10 */ /* 0x000fca00087fe4ff */
[----:B------:R2:W5:Y:S01]  /*1d120*/  LDG.E R7, desc[UR60][R2.64] ;  /* 0x0000003c02077981 */ /* 0x000562000c1e1900 */
[----:B------:R-:W-:Y:S05]  /*1d130*/  BRA `(.L_x_2936) ;  /* 0x0000000000247947 */ /* 0x000fea0003800000 */
.L_x_2935:
[----:B------:R-:W-:Y:S02]  /*1d140*/  ULDC.64 UR4, c[0x0][0xa08] ;  /* 0x0002820000047ab9 */ /* 0x000fe40000000a00 */
[----:B------:R-:W-:-:S04]  /*1d150*/  ISETP.NE.U32.AND P0, PT, RZ, UR4, PT ;  /* 0x00000004ff007c0c */ /* 0x000fc8000bf05070 */
[----:B------:R-:W-:-:S13]  /*1d160*/  ISETP.NE.AND.EX P0, PT, RZ, UR5, PT, P0 ;  /* 0x00000005ff007c0c */ /* 0x000fda000bf05300 */
[----:B------:R-:W-:Y:S05]  /*1d170*/  @!P0 BRA `(.L_x_2936) ;  /* 0x0000000000148947 */ /* 0x000fea0003800000 */
[----:B------:R-:W2:Y:S02]  /*1d180*/  LDC.64 R2, c[0x0][0xa08] ;  /* 0x00028200ff027b82 */ /* 0x000ea40000000a00 */
[----:B--2---:R-:W-:-:S05]  /*1d190*/  IMAD.WIDE R2, R33, 0x4, R2 ;  /* 0x0000000421027825 */ /* 0x004fca00078e0202 */
[----:B------:R-:W2:Y:S04]  /*1d1a0*/  LDG.E R7, desc[UR60][R2.64] ;  /* 0x0000003c02077981 */ /* 0x000ea8000c1e1900 */
[----:B0-----:R-:W2:Y:S02]  /*1d1b0*/  LDG.E R8, desc[UR60][R2.64+0x4] ;  /* 0x0000043c02087981 */ /* 0x001ea4000c1e1900 */
[----:B--2---:R-:W-:-:S07]  /*1d1c0*/  IMAD.IADD R7, R8, 0x1, -R7 ;  /* 0x0000000108077824 */ /* 0x004fce00078e0a07 */
.L_x_2936:
[----:B--2---:R-:W2:Y:S01]  /*1d1d0*/  @P1 LDG.E R2, desc[UR60][R4.64] ;  /* 0x0000003c04021981 */ /* 0x004ea2000c1e1900 */
[----:B------:R-:W3:Y:S03]  /*1d1e0*/  LDC R3, c[0x0][0x448] ;  /* 0x00011200ff037b82 */ /* 0x000ee60000000800 */
[----:B------:R-:W2:Y:S01]  /*1d1f0*/  @P1 LDG.E R9, desc[UR60][R4.64+0x4] ;  /* 0x0000043c04091981 */ /* 0x000ea2000c1e1900 */
[----:B-----5:R-:W-:Y:S01]  /*1d200*/  IMAD.IADD R7, R7, 0x1, -R11 ;  /* 0x0000000107077824 */ /* 0x020fe200078e0a0b */
[----:B------:R-:W-:Y:S01]  /*1d210*/  BSSY B0, `(.L_x_2937) ;  /* 0x0000146000007945 */ /* 0x000fe20003800000 */
[----:B---3--:R-:W-:-:S13]  /*1d220*/  ISETP.NE.AND P0, PT, R3, 0x1, PT ;  /* 0x000000010300780c */ /* 0x008fda0003f05270 */
[----:B0-----:R-:W0:Y:S08]  /*1d230*/  @P0 LDC R8, c[0x0][0x44c] ;  /* 0x00011300ff080b82 */ /* 0x001e300000000800 */
[----:B------:R-:W3:Y:S01]  /*1d240*/  @P0 LDC R3, c[0x0][0x450] ;  /* 0x00011400ff030b82 */ /* 0x000ee20000000800 */
[----:B--2---:R-:W-:Y:S02]  /*1d250*/  @P1 IMAD.IADD R6, R9, 0x1, -R2 ;  /* 0x0000000109061824 */ /* 0x004fe400078e0a02 */
[----:B------:R-:W-:-:S04]  /*1d260*/  IMAD.SHL.U32 R2, R17, 0x80, RZ ;  /* 0x0000008011027824 */ /* 0x000fc800078e00ff */
[----:B------:R-:W-:-:S04]  /*1d270*/  VIADD R2, R2, 0x7f ;  /* 0x0000007f02027836 */ /* 0x000fc80000000000 */
[----:B0-----:R-:W-:-:S05]  /*1d280*/  @P0 IMAD.HI.U32 R8, R2, R8, RZ ;  /* 0x0000000802080227 */ /* 0x001fca00078e00ff */
[----:B---3--:R-:W-:Y:S01]  /*1d290*/  @P0 SHF.R.U32.HI R2, RZ, R3, R8 ;  /* 0x00000003ff020219 */ /* 0x008fe20000011608 */
[----:B------:R-:W-:-:S04]  /*1d2a0*/  IMAD.IADD R8, R7, 0x1, R6 ;  /* 0x0000000107087824 */ /* 0x000fc800078e0206 */
[----:B------:R-:W-:Y:S01]  /*1d2b0*/  VIADD R3, R8, 0x5f ;  /* 0x0000005f08037836 */ /* 0x000fe20000000000 */
[----:B------:R0:W-:Y:S03]  /*1d2c0*/  STL [R1], R8 ;  /* 0x0000000801007387 */ /* 0x0001e60000100800 */
[----:B------:R-:W-:-:S05]  /*1d2d0*/  IMAD.HI R3, R3, 0x2aaaaaab, RZ ;  /* 0x2aaaaaab03037827 */ /* 0x000fca00078e02ff */
[----:B------:R-:W-:-:S04]  /*1d2e0*/  SHF.R.U32.HI R4, RZ, 0x1f, R3 ;  /* 0x0000001fff047819 */ /* 0x000fc80000011603 */
[----:B------:R-:W-:Y:S02]  /*1d2f0*/  LEA.HI.SX32 R5, R3, R4, 0x1c ;  /* 0x0000000403057211 */ /* 0x000fe400078fe2ff */
[----:B------:R-:W-:-:S05]  /*1d300*/  IADD3 R4, R8, 0x60, -R10 ;  /* 0x0000006008047810 */ /* 0x000fca0007ffe80a */
[----:B------:R-:W-:-:S04]  /*1d310*/  IMAD.IADD R2, R4, 0x1, R2 ;  /* 0x0000000104027824 */ /* 0x000fc800078e0202 */
[----:B------:R-:W-:-:S05]  /*1d320*/  IMAD.HI R2, R2, 0x2aaaaaab, RZ ;  /* 0x2aaaaaab02027827 */ /* 0x000fca00078e02ff */
[----:B------:R-:W-:-:S04]  /*1d330*/  SHF.R.U32.HI R3, RZ, 0x1f, R2 ;  /* 0x0000001fff037819 */ /* 0x000fc80000011602 */
[----:B------:R-:W-:-:S04]  /*1d340*/  LEA.HI.SX32 R2, R2, R3, 0x1c ;  /* 0x0000000302027211 */ /* 0x000fc800078fe2ff */
[----:B------:R-:W-:-:S05]  /*1d350*/  VIMNMX R2, R5, R2, PT ;  /* 0x0000000205027248 */ /* 0x000fca0003fe0100 */
[--C-:B------:R-:W-:Y:S02]  /*1d360*/  IMAD R3, R2, 0x60, -R7.reuse ;  /* 0x0000006002037824 */ /* 0x100fe400078e0a07 */
[----:B------:R-:W-:-:S03]  /*1d370*/  IMAD.MOV R7, RZ, RZ, -R7 ;  /* 0x000000ffff077224 */ /* 0x000fc600078e0a07 */
[----:B------:R-:W-:Y:S02]  /*1d380*/  VIMNMX R3, R3, R6, PT ;  /* 0x0000000603037248 */ /* 0x000fe40003fe0100 */
[----:B------:R-:W-:-:S04]  /*1d390*/  VIMNMX R2, RZ, R7, !PT ;  /* 0x00000007ff027248 */ /* 0x000fc80007fe0100 */
[----:B------:R-:W-:-:S13]  /*1d3a0*/  ISETP.GT.AND P0, PT, R3, R2, PT ;  /* 0x000000020300720c */ /* 0x000fda0003f04270 */
[----:B------:R-:W-:Y:S02]  /*1d3b0*/  @P0 VIADD R7, R3, 0x5f ;  /* 0x0000005f03070836 */ /* 0x000fe40000000000 */
[----:B------:R-:W-:-:S04]  /*1d3c0*/  IMAD.WIDE.U32 R2, R2, -0x55555555, RZ ;  /* 0xaaaaaaab02027825 */ /* 0x000fc800078e00ff */
[----:B------:R-:W-:Y:S01]  /*1d3d0*/  @P0 IMAD.HI R7, R7, 0x2aaaaaab, RZ ;  /* 0x2aaaaaab07070827 */ /* 0x000fe200078e02ff */
[----:B------:R-:W-:-:S04]  /*1d3e0*/  SHF.R.U32.HI R6, RZ, 0x6, R3 ;  /* 0x00000006ff067819 */ /* 0x000fc80000011603 */
[----:B------:R-:W-:Y:S01]  /*1d3f0*/  @P0 SHF.R.U32.HI R2, RZ, 0x1f, R7 ;  /* 0x0000001fff020819 */ /* 0x000fe20000011607 */
[----:B------:R-:W-:-:S03]  /*1d400*/  IMAD.MOV.U32 R3, RZ, RZ, R6 ;  /* 0x000000ffff037224 */ /* 0x000fc600078e0006 */
[----:B------:R-:W-:Y:S02]  /*1d410*/  @P0 LEA.HI.SX32 R3, R7, R2, 0x1c ;  /* 0x0000000207030211 */ /* 0x000fe400078fe2ff */
[----:B------:R-:W-:Y:S02]  /*1d420*/  PLOP3.LUT P0, PT, PT, PT, PT, 0x80, 0x0 ;  /* 0x000000000000781c */ /* 0x000fe40003f0f070 */
[----:B------:R-:W-:-:S13]  /*1d430*/  ISETP.GT.AND P2, PT, R3, R6, PT ;  /* 0x000000060300720c */ /* 0x000fda0003f44270 */
[----:B0-----:R-:W-:Y:S05]  /*1d440*/  @!P2 BRA `(.L_x_2938) ;  /* 0x000000100088a947 */ /* 0x001fea0003800000 */
[----:B------:R-:W-:Y:S01]  /*1d450*/  UMOV UR4, 0xffffffff ;  /* 0xffffffff00047882 */ /* 0x000fe20000000000 */
[----:B------:R-:W-:Y:S02]  /*1d460*/  SEL R2, R33, RZ, !P1 ;  /* 0x000000ff21027207 */ /* 0x000fe40004800000 */
[----:B------:R-:W-:Y:S05]  /*1d470*/  BRA.DIV UR4, `(.L_x_2939) ;  /* 0x0000006a04e87947 */ /* 0x000fea000b800000 */
[----:B------:R-:W0:Y:S02]  /*1d480*/  S2R R7, SR_TID.X ;  /* 0x0000000000077919 */ /* 0x000e240000002100 */
[----:B0-----:R-:W-:-:S04]  /*1d490*/  SHF.R.U32.HI R7, RZ, 0x5, R7 ;  /* 0x00000005ff077819 */ /* 0x001fc80000011607 */
[----:B------:R-:W-:-:S05]  /*1d4a0*/  LOP3.LUT R7, R7, 0x3, RZ, 0xc0, !PT ;  /* 0x0000000307077812 */ /* 0x000fca00078ec0ff */
[----:B------:R0:W2:Y:S02]  /*1d4b0*/  SHFL.IDX PT, R14, R7, RZ, 0x1f ;  /* 0x00001fff070e7589 */ /* 0x0000a400000e0000 */
.L_x_3102:
[----:B--2---:R-:W-:Y:S02]  /*1d4c0*/  ISETP.NE.AND P0, PT, R14, RZ, PT ;  /* 0x000000ff0e00720c */ /* 0x004fe40003f05270 */
[----:B------:R-:W-:-:S11]  /*1d4d0*/  PLOP3.LUT P6, PT, PT, PT, PT, 0x8, 0x0 ;  /* 0x000000000000781c */ /* 0x000fd60003fce170 */
[----:B------:R-:W-:Y:S05]  /*1d4e0*/  @P0 BRA `(.L_x_2940) ;  /* 0x00000000000c0947 */ /* 0x000fea0003800000 */
[----:B------:R-:W-:-:S03]  /*1d4f0*/  UMOV UR4, 0xffffffff ;  /* 0xffffffff00047882 */ /* 0x000fc60000000000 */
[----:B------:R-:W-:Y:S05]  /*1d500*/  BRA.DIV UR4, `(.L_x_2941) ;  /* 0x0000006a04f87947 */ /* 0x000fea000b800000 */
[----:B------:R-:W-:-:S13]  /*1d510*/  ELECT P6, URZ, PT ;  /* 0x00000000003f782f */ /* 0x000fda00038c0000 */
.L_x_2940:
        /* <DEDUP_REMOVED lines=9> */
.L_x_3105:
[----:B------:R-:W-:Y:S05]  /*1d5b0*/  BSYNC B1 ;  /* 0x0000000000017941 */ /* 0x000fea0003800000 */
.L_x_2942:
[----:B------:R-:W-:Y:S04]  /*1d5c0*/  BSSY B1, `(.L_x_2944) ;  /* 0x000007c000017945 */ /* 0x000fe80003800000 */
[----:B------:R-:W-:Y:S05]  /*1d5d0*/  @!P6 BRA `(.L_x_2945) ;  /* 0x0000000400e8e947 */ /* 0x000fea0003800000 */
[----:B------:R-:W-:Y:S01]  /*1d5e0*/  IMAD R11, R26, 0x8, R22 ;  /* 0x000000081a0b7824 */ /* 0x000fe200078e0216 */
[----:B-1----:R-:W-:Y:S01]  /*1d5f0*/  SHF.L.U32 R10, R31, 0x1f, RZ ;  /* 0x0000001f1f0a7819 */ /* 0x002fe200000006ff */
[----:B------:R-:W1:Y:S01]  /*1d600*/  S2R R8, SR_TID.X ;  /* 0x0000000000087919 */ /* 0x000e620000002100 */
[----:B------:R-:W-:Y:S02]  /*1d610*/  BSSY B2, `(.L_x_2946) ;  /* 0x0000005000027945 */ /* 0x000fe40003800000 */
[----:B------:R-:W2:Y:S01]  /*1d620*/  SYNCS.PHASECHK.TRANS64.TRYWAIT P0, [R11+URZ+0x2a8a0], R10 ;  /* 0x02a8a00a0b0075a7 */ /* 0x000ea2000800017f */
[----:B-1----:R-:W-:-:S04]  /*1d630*/  LOP3.LUT R8, R8, 0x7f, RZ, 0xc0, !PT ;  /* 0x0000007f08087812 */ /* 0x002fc800078ec0ff */
[----:B------:R-:W-:Y:S01]  /*1d640*/  ISETP.NE.AND P1, PT, R8, RZ, PT ;  /* 0x000000ff0800720c */ /* 0x000fe20003f25270 */
[----:B--2---:R-:W-:-:S12]  /*1d650*/  @!P0 BRA `(.L_x_2947) ;  /* 0x0000006800d88947 */ /* 0x004fd80003800000 */
.L_x_3106:
[----:B------:R-:W-:Y:S05]  /*1d660*/  BSYNC B2 ;  /* 0x0000000000027941 */ /* 0x000fea0003800000 */
.L_x_2946:
[----:B------:R-:W-:Y:S04]  /*1d670*/  BSSY B2, `(.L_x_2948) ;  /* 0x0000009000027945 */ /* 0x000fe80003800000 */
[----:B------:R-:W-:Y:S05]  /*1d680*/  @P1 BRA `(.L_x_2949) ;  /* 0x00000000001c1947 */ /* 0x000fea0003800000 */
[----:B------:R-:W2:Y:S01]  /*1d690*/  S2R R8, SR_TID.X ;  /* 0x0000000000087919 */ /* 0x000ea20000002100 */
[----:B0-----:R-:W-:-:S04]  /*1d6a0*/  MOV R7, 0x9000 ;  /* 0x0000900000077802 */ /* 0x001fc80000000f00 */
[----:B------:R3:W-:Y:S01]  /*1d6b0*/  SYNCS.ARRIVE.TRANS64 RZ, [R11+URZ+0x2a890], R7 ;  /* 0x02a890070bff79a7 */ /* 0x0007e2000800003f */
[----:B--2---:R-:W-:-:S04]  /*1d6c0*/  LOP3.LUT R8, R8, 0x1f, RZ, 0xc0, !PT ;  /* 0x0000001f08087812 */ /* 0x004fc800078ec0ff */
[----:B------:R-:W-:-:S13]  /*1d6d0*/  ISETP.NE.AND P0, PT, R8, RZ, PT ;  /* 0x000000ff0800720c */ /* 0x000fda0003f05270 */
[----:B---3--:R-:W-:Y:S05]  /*1d6e0*/  @!P0 BRA `(.L_x_2949) ;  /* 0x0000000000048947 */ /* 0x008fea0003800000 */
[----:B------:R-:W-:Y:S01]  /*1d6f0*/  BPT.TRAP 0x1 ;  /* 0x000000040000795c */ /* 0x000fe20000300000 */
.L_x_2949:
[----:B------:R-:W-:Y:S05]  /*1d700*/  BSYNC B2 ;  /* 0x0000000000027941 */ /* 0x000fea0003800000 */
.L_x_2948:
        /* <DEDUP_REMOVED lines=12> */
.L_x_2950:
        /* <DEDUP_REMOVED lines=16> */
.L_x_2951:
        /* <DEDUP_REMOVED lines=15> */
.L_x_2952:
        /* <DEDUP_REMOVED lines=13> */
.L_x_3107:
[----:B------:R-:W-:Y:S05]  /*1da90*/  BSYNC B2 ;  /* 0x0000000000027941 */ /* 0x000fea0003800000 */
.L_x_2953:
        /* <DEDUP_REMOVED lines=11> */
.L_x_2956:
[----:B------:R-:W-:Y:S05]  /*1db50*/  BSYNC B2 ;  /* 0x0000000000027941 */ /* 0x000fea0003800000 */
.L_x_2955:
        /* <DEDUP_REMOVED lines=9> */
.L_x_2957:
        /* <DEDUP_REMOVED lines=15> */
.L_x_2958:
        /* <DEDUP_REMOVED lines=9> */
[----:B--2---:R-:W-:Y:S05]  /*1dd70*/  @P0 BRA.U.ANY `(.L_x_2958) ;  /* 0xfffffffd00d80947 */ /* 0x004fea000393ffff */
.L_x_2945:
[----:B------:R-:W-:Y:S05]  /*1dd80*/  BSYNC B1 ;  /* 0x0000000000017941 */ /* 0x000fea0003800000 */
.L_x_2944:
        /* <DEDUP_REMOVED lines=9> */
.L_x_2974:
[----:B------:R-:W-:Y:S05]  /*1de20*/  YIELD ;  /* 0x0000000000007946 */ /* 0x000fea0003800000 */
[----:B------:R-:W-:Y:S04]  /*1de30*/  BSSY B1, `(.L_x_2959) ;  /* 0x000007b000017945 */ /* 0x000fe80003800000 */
[----:B------:R-:W-:Y:S05]  /*1de40*/  @!P6 BRA `(.L_x_2960) ;  /* 0x0000000400e4e947 */ /* 0x000fea0003800000 */
[----:B-1----:R-:W-:Y:S01]  /*1de50*/  IMAD R10, R26, 0x8, R22 ;  /* 0x000000081a0a7824 */ /* 0x002fe200078e0216 */
[----:B------:R-:W-:Y:S01]  /*1de60*/  SHF.L.U32 R9, R31, 0x1f, RZ ;  /* 0x0000001f1f097819 */ /* 0x000fe200000006ff */
[----:B------:R-:W1:Y:S01]  /*1de70*/  S2R R3, SR_TID.X ;  /* 0x0000000000037919 */ /* 0x000e620000002100 */
[----:B------:R-:W-:Y:S02]  /*1de80*/  BSSY B2, `(.L_x_2961) ;  /* 0x0000005000027945 */ /* 0x000fe40003800000 */
[----:B------:R-:W2:Y:S01]  /*1de90*/  SYNCS.PHASECHK.TRANS64.TRYWAIT P1, [R10+URZ+0x2a8a0], R9 ;  /* 0x02a8a0090a0075a7 */ /* 0x000ea2000802017f */
[----:B-1----:R-:W-:-:S04]  /*1dea0*/  LOP3.LUT R3, R3, 0x7f, RZ, 0xc0, !PT ;  /* 0x0000007f03037812 */ /* 0x002fc800078ec0ff */
[----:B------:R-:W-:Y:S01]  /*1deb0*/  ISETP.NE.AND P2, PT, R3, RZ, PT ;  /* 0x000000ff0300720c */ /* 0x000fe20003f45270 */
[----:B--2---:R-:W-:-:S12]  /*1dec0*/  @!P1 BRA `(.L_x_2962) ;  /* 0x0000006000e49947 */ /* 0x004fd80003800000 */
.L_x_3108:
[----:B------:R-:W-:Y:S05]  /*1ded0*/  BSYNC B2 ;  /* 0x0000000000027941 */ /* 0x000fea0003800000 */
.L_x_2961:
        /* <DEDUP_REMOVED lines=9> */
.L_x_2964:
[----:B------:R-:W-:Y:S05]  /*1df70*/  BSYNC B2 ;  /* 0x0000000000027941 */ /* 0x000fea0003800000 */
.L_x_2963:
        /* <DEDUP_REMOVED lines=11> */
.L_x_2965:
        /* <DEDUP_REMOVED lines=16> */
.L_x_2966:
        /* <DEDUP_REMOVED lines=15> */
.L_x_2967:
        /* <DEDUP_REMOVED lines=13> */
.L_x_3109:
[----:B------:R-:W-:Y:S05]  /*1e2f0*/  BSYNC B2 ;  /* 0x0000000000027941 */ /* 0x000fea0003800000 */
.L_x_2968:
        /* <DEDUP_REMOVED lines=11> */
.L_x_2971:
[----:B------:R-:W-:Y:S05]  /*1e3b0*/  BSYNC B2 ;  /* 0x0000000000027941 */ /* 0x000fea0003800000 */
.L_x_2970:
        /* <DEDUP_REMOVED lines=9> */
.L_x_2972:
        /* <DEDUP_REMOVED lines=15> */
.L_x_2973:
        /* <DEDUP_REMOVED lines=10> */
.L_x_2960:
[----:B------:R-:W-:Y:S05]  /*1e5e0*/  BSYNC B1 ;  /* 0x0000000000017941 */ /* 0x000fea0003800000 */
.L_x_2959:
        /* <DEDUP_REMOVED lines=8> */
.L_x_2938:
[----:B------:R-:W-:Y:S05]  /*1e670*/  BSYNC B0 ;  /* 0x0000000000007941 */ /* 0x000fea0003800000 */
.L_x_2937:
[----:B------:R-:W2:Y:S01]  /*1e680*/  LDC R0, c[0x0][0x448] ;  /* 0x00011200ff007b82 */ /* 0x000ea20000000800 */
[----:B------:R-:W-:Y:S01]  /*1e690*/  LEA R3, R17, 0x7f, 0x7 ;  /* 0x0000007f11037811 */ /* 0x000fe200078e38ff */
[----:B------:R-:W-:Y:S05]  /*1e6a0*/  @!P0 WARPSYNC.ALL ;  /* 0x0000000000008948 */ /* 0x000fea0003800000 */
[----:B------:R-:W-:Y:S01]  /*1e6b0*/  BSSY B7, `(.L_x_2975) ;  /* 0x0000379000077945 */ /* 0x000fe20003800000 */
[----:B------:R-:W-:Y:S01]  /*1e6c0*/  @!P0 BAR.SYNC.DEFER_BLOCKING 0xc, 0x180 ;  /* 0x0306000000008b1d */ /* 0x000fe20000010000 */
[----:B--2---:R-:W-:-:S13]  /*1e6d0*/  ISETP.NE.AND P1, PT, R0, 0x1, PT ;  /* 0x000000010000780c */ /* 0x004fda0003f25270 */
[----:B------:R-:W0:Y:S08]  /*1e6e0*/  @P1 LDC R2, c[0x0][0x44c] ;  /* 0x00011300ff021b82 */ /* 0x000e300000000800 */
[----:B------:R-:W2:Y:S01]  /*1e6f0*/  @P1 LDC R0, c[0x0][0x450] ;  /* 0x00011400ff001b82 */ /* 0x000ea20000000800 */
[----:B0-----:R-:W-:-:S05]  /*1e700*/  @P1 IMAD.HI.U32 R7, R3, R2, RZ ;  /* 0x0000000203071227 */ /* 0x001fca00078e00ff */
[----:B--2---:R-:W-:-:S05]  /*1e710*/  @P1 SHF.R.U32.HI R3, RZ, R0, R7 ;  /* 0x00000000ff031219 */ /* 0x004fca0000011607 */
[----:B------:R-:W-:-:S04]  /*1e720*/  IMAD.IADD R3, R4, 0x1, R3 ;  /* 0x0000000104037824 */ /* 0x000fc800078e0203 */
[----:B------:R-:W-:-:S05]  /*1e730*/  IMAD.HI R3, R3, 0x2aaaaaab, RZ ;  /* 0x2aaaaaab03037827 */ /* 0x000fca00078e02ff */
        /* <DEDUP_REMOVED lines=12> */
[----:B------:R-:W2:Y:S01]  /*1e800*/  LDC.64 R2, c[0x0][0xc60] ;  /* 0x00031800ff027b82 */ /* 0x000ea20000000a00 */
[----:B------:R-:W0:Y:S02]  /*1e810*/  FLO.U32 R0, UR4 ;  /* 0x0000000400007d00 */ /* 0x000e2400080e0000 */
[----:B0-----:R-:W-:-:S06]  /*1e820*/  ISETP.EQ.U32.AND P0, PT, R0, R5, PT ;  /* 0x000000050000720c */ /* 0x001fcc0003f02070 */
[----:B------:R-:W2:Y:S07]  /*1e830*/  POPC R5, UR4 ;  /* 0x0000000400057d09 */ /* 0x000eae0008000000 */
[----:B--2---:R-:W2:Y:S01]  /*1e840*/  @P0 ATOMG.E.ADD.STRONG.GPU PT, R3, desc[UR60][R2.64], R5 ;  /* 0x00000005020309a8 */ /* 0x004ea200081ee1fc */
[----:B------:R-:W0:Y:S02]  /*1e850*/  S2R R4, SR_LTMASK ;  /* 0x0000000000047919 */ /* 0x000e240000003900 */
[----:B0-----:R-:W-:-:S04]  /*1e860*/  LOP3.LUT R4, R4, UR4, RZ, 0xc0, !PT ;  /* 0x0000000404047c12 */ /* 0x001fc8000f8ec0ff */
[----:B------:R-:W0:Y:S01]  /*1e870*/  POPC R7, R4 ;  /* 0x0000000400077309 */ /* 0x000e220000000000 */
[----:B--2---:R-:W0:Y:S02]  /*1e880*/  SHFL.IDX PT, R0, R3, R0, 0x1f ;  /* 0x00001f0003007589 */ /* 0x004e2400000e0000 */
[----:B0-----:R-:W-:Y:S01]  /*1e890*/  IADD3 R16, R0, UR38, R7 ;  /* 0x0000002600107c10 */ /* 0x001fe2000fffe007 */
[----:B------:R-:W-:Y:S06]  /*1e8a0*/  BRA `(.L_x_2977) ;  /* 0x0000003400647947 */ /* 0x000fec0003800000 */
.L_x_2976:
        /* <DEDUP_REMOVED lines=13> */
[----:B-1----:R-:W-:-:S02]  /*1e980*/  IMAD.U32 R10, RZ, RZ, UR4 ;  /* 0x00000004ff0a7e24 */ /* 0x002fc4000f8e00ff */
[----:B------:R-:W-:Y:S02]  /*1e990*/  IMAD.U32 R11, RZ, RZ, UR5 ;  /* 0x00000005ff0b7e24 */ /* 0x000fe4000f8e00ff */
[----:B------:R-:W-:Y:S02]  /*1e9a0*/  IMAD.MOV.U32 R8, RZ, RZ, 0x70 ;  /* 0x00000070ff087424 */ /* 0x000fe400078e00ff */
[----:B------:R-:W-:Y:S02]  /*1e9b0*/  IMAD.MOV.U32 R12, RZ, RZ, 0x1 ;  /* 0x00000001ff0c7424 */ /* 0x000fe400078e00ff */
[----:B------:R-:W-:-:S07]  /*1e9c0*/  IMAD.MOV.U32 R13, RZ, RZ, RZ ;  /* 0x000000ffff0d7224 */ /* 0x000fce00078e00ff */
[----:B------:R-:W-:-:S07]  /*1e9d0*/  LEPC R20, `(.L_x_2979) ;  /* 0x000000001014794e */ /* 0x000fce0000000000 */
[----:B0-----:R-:W-:Y:S05]  /*1e9e0*/  CALL.ABS.NOINC R2 ;  /* 0x0000000002007343 */ /* 0x001fea0003c00000 */
.L_x_2979:
[----:B------:R-:W-:Y:S05]  /*1e9f0*/  BSYNC B6 ;  /* 0x0000000000067941 */ /* 0x000fea0003800000 */
.L_x_2978:
        /* <DEDUP_REMOVED lines=13> */
[----:B-1----:R-:W-:Y:S02]  /*1ead0*/  IMAD.U32 R10, RZ, RZ, UR4 ;  /* 0x00000004ff0a7e24 */ /* 0x002fe4000f8e00ff */
[----:B------:R-:W-:Y:S02]  /*1eae0*/  IMAD.U32 R11, RZ, RZ, UR5 ;  /* 0x00000005ff0b7e24 */ /* 0x000fe4000f8e00ff */
[----:B------:R-:W-:Y:S02]  /*1eaf0*/  IMAD.MOV.U32 R8, RZ, RZ, 0x70 ;  /* 0x00000070ff087424 */ /* 0x000fe400078e00ff */
[----:B------:R-:W-:Y:S02]  /*1eb00*/  IMAD.MOV.U32 R12, RZ, RZ, 0x1 ;  /* 0x00000001ff0c7424 */ /* 0x000fe400078e00ff */
[----:B0-----:R-:W-:-:S07]  /*1eb10*/  IMAD.MOV.U32 R13, RZ, RZ, RZ ;  /* 0x000000ffff0d7224 */ /* 0x001fce00078e00ff */
[----:B------:R-:W-:-:S07]  /*1eb20*/  LEPC R20, `(.L_x_2982) ;  /* 0x000000001014794e */ /* 0x000fce0000000000 */
[----:B--2---:R-:W-:Y:S05]  /*1eb30*/  CALL.ABS.NOINC R2 ;  /* 0x0000000002007343 */ /* 0x004fea0003c00000 */
.L_x_2982:
        /* <DEDUP_REMOVED lines=15> */
.L_x_2981:
[----:B------:R-:W-:Y:S05]  /*1ec30*/  BSYNC B6 ;  /* 0x0000000000067941 */ /* 0x000fea0003800000 */
.L_x_2980:
[----:B------:R-:W2:Y:S01]  /*1ec40*/  LDL R20, [R1] ;  /* 0x0000000001147983 */ /* 0x000ea20000100800 */
[----:B------:R-:W-:Y:S01]  /*1ec50*/  ULDC.64 UR4, c[0x0][0x9f8] ;  /* 0x00027e0000047ab9 */ /* 0x000fe20000000a00 */
[----:B------:R-:W0:Y:S01]  /*1ec60*/  LDC R0, c[0x0][0x430] ;  /* 0x00010c00ff007b82 */ /* 0x000e220000000800 */
[----:B------:R-:W-:Y:S01]  /*1ec70*/  ISETP.NE.U32.AND P0, PT, RZ, UR4, PT ;  /* 0x00000004ff007c0c */ /* 0x000fe2000bf05070 */
[----:B------:R-:W3:Y:S03]  /*1ec80*/  LDL R2, [R1+0x4] ;  /* 0x0000040001027983 */ /* 0x000ee60000100800 */
[----:B------:R-:W-:Y:S01]  /*1ec90*/  ISETP.NE.AND.EX P0, PT, RZ, UR5, PT, P0 ;  /* 0x00000005ff007c0c */ /* 0x000fe2000bf05300 */
[----:B------:R-:W4:-:S12]  /*1eca0*/  S2R R21, SR_TID.X ;  /* 0x0000000000157919 */ /* 0x000f180000002100 */
[----:B------:R-:W-:Y:S01]  /*1ecb0*/  @P0 IADD3 R24, P1, R24, UR4, RZ ;  /* 0x0000000418180c10 */ /* 0x000fe2000ff3e0ff */
[----:B------:R-:W1:Y:S01]  /*1ecc0*/  S2R R34, SR_TID.X ;  /* 0x0000000000227919 */ /* 0x000e620000002100 */
[----:B------:R-:W-:Y:S01]  /*1ecd0*/  VIADD R27, R30, 0xffffffff ;  /* 0xffffffff1e1b7836 */ /* 0x000fe20000000000 */
[----:B------:R-:W-:Y:S01]  /*1ece0*/  ULDC UR4, c[0x0][0x320] ;  /* 0x0000c80000047ab9 */ /* 0x000fe20000000800 */
[----:B------:R-:W-:-:S05]  /*1ecf0*/  @P0 IADD3.X R25, R25, UR5, RZ, P1, !PT ;  /* 0x0000000519190c10 */ /* 0x000fca0008ffe4ff */
[----:B------:R-:W3:Y:S01]  /*1ed00*/  @P0 LDG.E R33, desc[UR60][R24.64] ;  /* 0x0000003c18210981 */ /* 0x000ee2000c1e1900 */
[----:B0-----:R-:W-:Y:S02]  /*1ed10*/  ISETP.NE.AND P1, PT, R0, 0x1, PT ;  /* 0x000000010000780c */ /* 0x001fe40003f25270 */
[----:B----4-:R-:W-:-:S11]  /*1ed20*/  LOP3.LUT R21, R21, 0x7f, RZ, 0xc0, !PT ;  /* 0x0000007f15157812 */ /* 0x010fd600078ec0ff */
[----:B------:R-:W0:Y:S01]  /*1ed30*/  @P1 LDC R7, c[0x0][0x434] ;  /* 0x00010d00ff071b82 */ /* 0x000e220000000800 */
[----:B------:R-:W-:-:S07]  /*1ed40*/  SHF.R.U32.HI R21, RZ, 0x3, R21 ;  /* 0x00000003ff157819 */ /* 0x000fce0000011615 */
[----:B------:R-:W4:Y:S01]  /*1ed50*/  @P1 LDC R5, c[0x0][0x438] ;  /* 0x00010e00ff051b82 */ /* 0x000f220000000800 */
[----:B-1----:R-:W-:-:S05]  /*1ed60*/  IMAD.SHL.U32 R34, R34, 0x10, RZ ;  /* 0x0000001022227824 */ /* 0x002fca00078e00ff */
[----:B------:R-:W-:Y:S02]  /*1ed70*/  LOP3.LUT R34, R21, 0x70, R34, 0xf8, !PT ;  /* 0x0000007015227812 */ /* 0x000fe400078ef822 */
[----:B------:R-:W1:Y:S03]  /*1ed80*/  S2R R21, SR_TID.X ;  /* 0x0000000000157919 */ /* 0x000e660000002100 */
[----:B------:R-:W-:Y:S02]  /*1ed90*/  IMAD R6, R27, 0x60, R34 ;  /* 0x000000601b067824 */ /* 0x000fe400078e0222 */
[----:B-1----:R-:W-:-:S05]  /*1eda0*/  IMAD.SHL.U32 R21, R21, 0x8, RZ ;  /* 0x0000000815157824 */ /* 0x002fca00078e00ff */
[----:B------:R-:W-:Y:S02]  /*1edb0*/  LOP3.LUT R21, R21, 0x38, RZ, 0xc0, !PT ;  /* 0x0000003815157812 */ /* 0x000fe400078ec0ff */
[----:B------:R-:W-:Y:S01]  /*1edc0*/  LOP3.LUT R23, R23, 0xfffffff7, RZ, 0xc0, !PT ;  /* 0xfffffff717177812 */ /* 0x000fe200078ec0ff */
[----:B------:R-:W-:Y:S01]  /*1edd0*/  UMOV UR5, 0xffffffff ;  /* 0xffffffff00057882 */ /* 0x000fe20000000000 */
[----:B--2---:R-:W-:-:S04]  /*1ede0*/  ISETP.GE.AND P0, PT, R6, R20, PT ;  /* 0x000000140600720c */ /* 0x004fc80003f06270 */
[----:B------:R-:W-:Y:S01]  /*1edf0*/  ISETP.GT.U32.OR P0, PT, R34, 0x5f, P0 ;  /* 0x0000005f2200780c */ /* 0x000fe20000704470 */
[----:B---3--:R-:W-:-:S04]  /*1ee00*/  IMAD.IADD R6, R6, 0x1, R2 ;  /* 0x0000000106067824 */ /* 0x008fc800078e0202 */
[----:B0-----:R-:W-:-:S08]  /*1ee10*/  @P1 IMAD.HI.U32 R7, R6, R7, RZ ;  /* 0x0000000706071227 */ /* 0x001fd000078e00ff */
[----:B------:R-:W0:Y:S01]  /*1ee20*/  @!P0 LDC.64 R2, c[0x0][0x428] ;  /* 0x00010a00ff028b82 */ /* 0x000e220000000a00 */
[----:B------:R-:W-:Y:S01]  /*1ee30*/  IMAD.MOV.U32 R4, RZ, RZ, R6 ;  /* 0x000000ffff047224 */ /* 0x000fe200078e0006 */
[----:B----4-:R-:W-:Y:S02]  /*1ee40*/  @P1 SHF.R.U32.HI R4, RZ, R5, R7 ;  /* 0x00000005ff041219 */ /* 0x010fe40000011607 */
[----:B------:R-:W-:-:S03]  /*1ee50*/  LOP3.LUT R20, R21, 0x40, RZ, 0xfc, !PT ;  /* 0x0000004015147812 */ /* 0x000fc600078efcff */
[----:B------:R-:W-:Y:S01]  /*1ee60*/  IMAD.MOV R5, RZ, RZ, -R4 ;  /* 0x000000ffff057224 */ /* 0x000fe200078e0a04 */
[----:B------:R-:W-:-:S03]  /*1ee70*/  ISETP.GE.AND P2, PT, R20, UR4, PT ;  /* 0x0000000414007c0c */ /* 0x000fc6000bf46270 */
[----:B------:R-:W-:Y:S01]  /*1ee80*/  IMAD R0, R0, R5, R6 ;  /* 0x0000000500007224 */ /* 0x000fe200078e0206 */
[----:B------:R-:W-:Y:S02]  /*1ee90*/  SHF.R.S32.HI R8, RZ, 0x1f, R33 ;  /* 0x0000001fff087819 */ /* 0x000fe40000011421 */
[----:B------:R-:W-:Y:S02]  /*1eea0*/  @!P0 SHF.R.S32.HI R5, RZ, 0x1f, R4 ;  /* 0x0000001fff058819 */ /* 0x000fe40000011404 */
[----:B------:R-:W-:Y:S02]  /*1eeb0*/  SEL R30, RZ, 0xffffffff, P2 ;  /* 0xffffffffff1e7807 */ /* 0x000fe40001000000 */
[----:B------:R-:W-:Y:S01]  /*1eec0*/  ISETP.GE.AND P1, PT, R21, UR4, PT ;  /* 0x0000000415007c0c */ /* 0x000fe2000bf26270 */
[----:B------:R-:W-:Y:S02]  /*1eed0*/  ULDC UR4, c[0x0][0x2f4] ;  /* 0x0000bd0000047ab9 */ /* 0x000fe40000000800 */
[----:B------:R-:W-:-:S02]  /*1eee0*/  IMAD.SHL.U32 R30, R30, 0x2, RZ ;  /* 0x000000021e1e7824 */ /* 0x000fc400078e00ff */
        /* <DEDUP_REMOVED lines=29> */
.L_x_3112:
[----:B------:R-:W-:Y:S01]  /*1f0c0*/  SHF.R.S32.HI R34, RZ, 0x1f, R18 ;  /* 0x0000001fff227819 */ /* 0x000fe20000011412 */
[----:B------:R-:W-:Y:S06]  /*1f0d0*/  @!P3 BRA `(.L_x_2984) ;  /* 0x000000000004b947 */ /* 0x000fec0003800000 */
[----:B------:R-:W-:Y:S01]  /*1f0e0*/  BPT.TRAP 0x1 ;  /* 0x000000040000795c */ /* 0x000fe20000300000 */
.L_x_2984:
[----:B------:R-:W-:Y:S01]  /*1f0f0*/  SHF.R.S32.HI R5, RZ, 0x1f, R0 ;  /* 0x0000001fff057819 */ /* 0x000fe20000011400 */
[----:B------:R-:W-:Y:S01]  /*1f100*/  ULDC.64 UR4, c[0x0][0x328] ;  /* 0x0000ca0000047ab9 */ /* 0x000fe20000000a00 */
[----:B------:R-:W-:Y:S01]  /*1f110*/  BSSY B0, `(.L_x_2985) ;  /* 0x0000017000007945 */ /* 0x000fe20003800000 */
[----:B------:R-:W-:-:S04]  /*1f120*/  IMAD.WIDE.U32 R2, R0, UR4, RZ ;  /* 0x0000000400027c25 */ /* 0x000fc8000f8e00ff */
[----:B------:R-:W-:-:S04]  /*1f130*/  IMAD R6, R5, UR4, RZ ;  /* 0x0000000405067c24 */ /* 0x000fc8000f8e02ff */
[----:B------:R-:W-:Y:S01]  /*1f140*/  IMAD R6, R0, UR5, R6 ;  /* 0x0000000500067c24 */ /* 0x000fe2000f8e0206 */
[----:B------:R-:W-:-:S04]  /*1f150*/  ULDC.64 UR4, c[0x0][0x338] ;  /* 0x0000ce0000047ab9 */ /* 0x000fc80000000a00 */
[----:B------:R-:W-:Y:S02]  /*1f160*/  IADD3 R3, R3, R6, RZ ;  /* 0x0000000603037210 */ /* 0x000fe40007ffe0ff */
        /* <DEDUP_REMOVED lines=17> */
.L_x_3113:
[----:B------:R-:W-:Y:S05]  /*1f280*/  BSYNC B0 ;  /* 0x0000000000007941 */ /* 0x000fea0003800000 */
.L_x_2985:
        /* <DEDUP_REMOVED lines=96> */
.L_x_3127:
        /* <DEDUP_REMOVED lines=12> */
.L_x_2988:
        /* <DEDUP_REMOVED lines=10> */
.L_x_2989:
        /* <DEDUP_REMOVED lines=25> */
[----:B0-----:R-:W-:Y:S02]  /*1fb80*/  IMAD.U32 R4, RZ, RZ, UR4 ;  /* 0x00000004ff047e24 */ /* 0x001fe4000f8e00ff */
[----:B------:R-:W0:Y:S01]  /*1fb90*/  LDC.64 R2, c[0x4][R2] ;  /* 0x0100000002027b82 */ /* 0x000e220000000a00 */
[----:B------:R-:W-:Y:S02]  /*1fba0*/  IMAD.U32 R5, RZ, RZ, UR5 ;  /* 0x00000005ff057e24 */ /* 0x000fe4000f8e00ff */
[----:B------:R-:W-:Y:S02]  /*1fbb0*/  IMAD.U32 R6, RZ, RZ, UR6 ;  /* 0x00000006ff067e24 */ /* 0x000fe4000f8e00ff */
[----:B-1----:R-:W-:-:S02]  /*1fbc0*/  IMAD.U32 R7, RZ, RZ, UR7 ;  /* 0x00000007ff077e24 */ /* 0x002fc4000f8e00ff */
[----:B------:R-:W-:Y:S02]  /*1fbd0*/  IMAD.U32 R10, RZ, RZ, UR8 ;  /* 0x00000008ff0a7e24 */ /* 0x000fe4000f8e00ff */
[----:B------:R-:W-:Y:S02]  /*1fbe0*/  IMAD.U32 R11, RZ, RZ, UR9 ;  /* 0x00000009ff0b7e24 */ /* 0x000fe4000f8e00ff */
[----:B------:R-:W-:Y:S02]  /*1fbf0*/  IMAD.MOV.U32 R8, RZ, RZ, 0x70 ;  /* 0x00000070ff087424 */ /* 0x000fe400078e00ff */
[----:B------:R-:W-:Y:S02]  /*1fc00*/  IMAD.MOV.U32 R12, RZ, RZ, 0x1 ;  /* 0x00000001ff0c7424 */ /* 0x000fe400078e00ff */
[----:B------:R-:W-:-:S07]  /*1fc10*/  IMAD.MOV.U32 R13, RZ, RZ, RZ ;  /* 0x000000ffff0d7224 */ /* 0x000fce00078e00ff */
[----:B------:R-:W-:-:S07]  /*1fc20*/  LEPC R20, `(.L_x_2991) ;  /* 0x000000001014794e */ /* 0x000fce0000000000 */
[----:B0-----:R-:W-:Y:S05]  /*1fc30*/  CALL.ABS.NOINC R2 ;  /* 0x0000000002007343 */ /* 0x001fea0003c00000 */
.L_x_2991:
[----:B------:R-:W-:Y:S05]  /*1fc40*/  BSYNC B6 ;  /* 0x0000000000067941 */ /* 0x000fea0003800000 */
.L_x_2990:
[----:B------:R-:W2:Y:S01]  /*1fc50*/  LDL.LU R20, [R1+0x1c] ;  /* 0x00001c0001147983 */ /* 0x000ea20000300800 */
[----:B------:R-:W-:Y:S01]  /*1fc60*/  ULDC.64 UR4, c[0x0][0x2d8] ;  /* 0x0000b60000047ab9 */ /* 0x000fe20000000a00 */
[----:B-1----:R-:W1:Y:S02]  /*1fc70*/  LDC R7, c[0x0][0x448] ;  /* 0x00011200ff077b82 */ /* 0x002e640000000800 */
[----:B0-----:R-:W3:Y:S01]  /*1fc80*/  LDL.LU.64 R2, [R1+0x20] ;  /* 0x0000200001027983 */ /* 0x001ee20000300a00 */
[----:B------:R-:W-:-:S03]  /*1fc90*/  IMAD R0, R34, UR4, RZ ;  /* 0x0000000422007c24 */ /* 0x000fc6000f8e02ff */
[----:B------:R0:W5:Y:S01]  /*1fca0*/  LDL R10, [R1+0x14] ;  /* 0x00001400010a7983 */ /* 0x0001620000100800 */
[----:B------:R-:W-:Y:S01]  /*1fcb0*/  IMAD R0, R18, UR5, R0 ;  /* 0x0000000512007c24 */ /* 0x000fe2000f8e0200 */
[----:B-1----:R-:W-:-:S13]  /*1fcc0*/  ISETP.NE.AND P0, PT, R7, 0x1, PT ;  /* 0x000000010700780c */ /* 0x002fda0003f05270 */
[----:B------:R-:W1:Y:S01]  /*1fcd0*/  @P0 LDC R6, c[0x0][0x44c] ;  /* 0x00011300ff060b82 */ /* 0x000e620000000800 */
[----:B------:R-:W4:Y:S02]  /*1fce0*/  S2R R8, SR_TID.X ;  /* 0x0000000000087919 */ /* 0x000f240000002100 */
[----:B----4-:R-:W-:-:S05]  /*1fcf0*/  IMAD.SHL.U32 R8, R8, 0x8, RZ ;  /* 0x0000000808087824 */ /* 0x010fca00078e00ff */
[----:B------:R-:W-:Y:S01]  /*1fd00*/  LOP3.LUT R8, R8, 0x38, RZ, 0xc0, !PT ;  /* 0x0000003808087812 */ /* 0x000fe200078ec0ff */
[----:B---3--:R-:W-:Y:S02]  /*1fd10*/  IMAD.MOV.U32 R3, RZ, RZ, R35 ;  /* 0x000000ffff037224 */ /* 0x008fe400078e0023 */
[----:B------:R-:W-:Y:S01]  /*1fd20*/  IMAD.WIDE.U32 R2, R18, UR4, R2 ;  /* 0x0000000412027c25 */ /* 0x000fe2000f8e0002 */
[----:B------:R-:W-:-:S03]  /*1fd30*/  ULDC.64 UR4, c[0x0][0x2e0] ;  /* 0x0000b80000047ab9 */ /* 0x000fc60000000a00 */
[----:B--2---:R-:W-:Y:S02]  /*1fd40*/  IMAD R5, R20, UR4, RZ ;  /* 0x0000000414057c24 */ /* 0x004fe4000f8e02ff */
[----:B------:R-:W2:Y:S01]  /*1fd50*/  S2R R20, SR_TID.X ;  /* 0x0000000000147919 */ /* 0x000ea20000002100 */
[----:B------:R-:W-:Y:S02]  /*1fd60*/  IMAD.IADD R3, R3, 0x1, R0 ;  /* 0x0000000103037824 */ /* 0x000fe400078e0200 */
[C---:B------:R-:W-:Y:S02]  /*1fd70*/  IMAD R0, R32.reuse, UR5, R5 ;  /* 0x0000000520007c24 */ /* 0x040fe4000f8e0205 */
[----:B------:R-:W-:Y:S01]  /*1fd80*/  IMAD.WIDE.U32 R2, R32, UR4, R2 ;  /* 0x0000000420027c25 */ /* 0x000fe2000f8e0002 */
[----:B------:R-:W-:-:S03]  /*1fd90*/  ULDC.64 UR4, c[0x0][0x2d0] ;  /* 0x0000b40000047ab9 */ /* 0x000fc60000000a00 */
[----:B------:R-:W-:Y:S02]  /*1fda0*/  IMAD.IADD R3, R3, 0x1, R0 ;  /* 0x0000000103037824 */ /* 0x000fe400078e0200 */
[----:B------:R-:W3:Y:S01]  /*1fdb0*/  @P0 LDC R0, c[0x0][0x450] ;  /* 0x00011400ff000b82 */ /* 0x000ee20000000800 */
[----:B--2---:R-:W-:-:S04]  /*1fdc0*/  LOP3.LUT R20, R20, 0x7f, RZ, 0xc0, !PT ;  /* 0x0000007f14147812 */ /* 0x004fc800078ec0ff */
[----:B------:R-:W-:Y:S02]  /*1fdd0*/  SHF.R.U32.HI R21, RZ, 0x3, R20 ;  /* 0x00000003ff157819 */ /* 0x000fe40000011614 */
[----:B------:R-:W2:Y:S02]  /*1fde0*/  S2R R20, SR_TID.X ;  /* 0x0000000000147919 */ /* 0x000ea40000002100 */
[----:B--2---:R-:W-:-:S05]  /*1fdf0*/  IMAD.SHL.U32 R20, R20, 0x10, RZ ;  /* 0x0000001014147824 */ /* 0x004fca00078e00ff */
[----:B------:R-:W-:-:S04]  /*1fe00*/  LOP3.LUT R20, R21, 0x70, R20, 0xf8, !PT ;  /* 0x0000007015147812 */ /* 0x000fc800078ef814 */
[----:B------:R-:W-:Y:S01]  /*1fe10*/  LEA R5, R17, R20, 0x7 ;  /* 0x0000001411057211 */ /* 0x000fe200078e38ff */
        /* <DEDUP_REMOVED lines=112> */
.L_x_3144:
        /* <DEDUP_REMOVED lines=12> */
.L_x_2994:
[----:B------:R-:W-:Y:S05]  /*205e0*/  BSYNC B0 ;  /* 0x0000000000007941 */ /* 0x000fea0003800000 */
.L_x_2993:
[----:B------:R-:W-:Y:S01]  /*205f0*/  NOP ;  /* 0x0000000000007918 */ /* 0x000fe20000000000 */
[----:B------:R-:W-:-:S13]  /*20600*/  PLOP3.LUT P0, PT, PT, PT, PT, 0x80, 0x0 ;  /* 0x000000000000781c */ /* 0x000fda0003f0f070 */
.L_x_2995:
[----:B------:R-:W-:Y:S02]  /*20610*/  PLOP3.LUT P1, PT, P1, P0, PT, 0xa2, 0x0 ;  /* 0x000000000000781c */ /* 0x000fe40000f21472 */
[----:B------:R-:W-:-:S08]  /*20620*/  @P0 R2UR P1, UR4, R22 ;  /* 0x00000000160402ca */ /* 0x000fd00000020000 */
[----:B------:R-:W-:-:S05]  /*20630*/  @P0 PLOP3.LUT P0, PT, P1, PT, PT, 0x80, 0x0 ;  /* 0x000000000000081c */ /* 0x000fca0000f0f070 */
[----:B------:R-:W-:Y:S01]  /*20640*/  @!P1 SYNCS.ARRIVE.TRANS64.RED.A0T1 RZ, [UR4+0x2a800], RZ ;  /* 0x02a800ffffff99a7 */ /* 0x000fe20008200404 */
[----:B------:R-:W-:Y:S07]  /*20650*/  @!P1 ARRIVES.LDGSTSBAR.64.TRANSCNT [UR4+0x2a800] ;  /* 0x02a80000ff0099b0 */ /* 0x000fee0008000a84 */
[----:B------:R-:W-:Y:S05]  /*20660*/  @P0 BRA.U.ANY `(.L_x_2995) ;  /* 0xfffffffd00e80947 */ /* 0x000fea000393ffff */
[----:B01----:R-:W2:Y:S02]  /*20670*/  LDL.LU R2, [R1+0x28] ;  /* 0x0000280001027983 */ /* 0x003ea40000300800 */
[----:B--2---:R-:W-:-:S04]  /*20680*/  IADD3 R2, R2, 0x1, RZ ;  /* 0x0000000102027810 */ /* 0x004fc80007ffe0ff */
[----:B------:R-:W-:Y:S01]  /*20690*/  LEA.HI R0, R2, R2, RZ, 0x1 ;  /* 0x0000000202007211 */ /* 0x000fe200078f08ff */
[----:B------:R0:W-:Y:S03]  /*206a0*/  STL [R1+0x28], R2 ;  /* 0x0000280201007387 */ /* 0x0001e60000100800 */
        /* <DEDUP_REMOVED lines=8> */
.L_x_3145:
[----:B------:R-:W-:Y:S05]  /*20730*/  BSYNC B0 ;  /* 0x0000000000007941 */ /* 0x000fea0003800000 */
.L_x_2996:
[----:B------:R-:W2:Y:S01]  /*20740*/  LDL R0, [R1+0x18] ;  /* 0x0000180001007983 */ /* 0x000ea20000100800 */
[----:B------:R-:W-:Y:S01]  /*20750*/  BSSY B0, `(.L_x_2998) ;  /* 0x00000fd000007945 */ /* 0x000fe20003800000 */
[----:B--2---:R-:W-:-:S13]  /*20760*/  ISETP.GE.AND P0, PT, R0, 0x2, PT ;  /* 0x000000020000780c */ /* 0x004fda0003f06270 */
[----:B------:R-:W-:Y:S05]  /*20770*/  @!P0 BRA `(.L_x_2999) ;  /* 0x0000000c00e88947 */ /* 0x000fea0003800000 */
[----:B------:R-:W-:Y:S02]  /*20780*/  VIADD R0, R0, 0xfffffffe ;  /* 0xfffffffe00007836 */ /* 0x000fe40000000000 */
[----:B------:R-:W-:Y:S02]  /*20790*/  IMAD.MOV.U32 R10, RZ, RZ, R28 ;  /* 0x000000ffff0a7224 */ /* 0x000fe400078e001c */
[----:B------:R-:W-:Y:S02]  /*207a0*/  IMAD.MOV.U32 R17, RZ, RZ, R29 ;  /* 0x000000ffff117224 */ /* 0x000fe400078e001d */
[----:B------:R-:W-:-:S07]  /*207b0*/  IMAD.MOV.U32 R32, RZ, RZ, R27 ;  /* 0x000000ffff207224 */ /* 0x000fce00078e001b */
.L_x_3012:
        /* <DEDUP_REMOVED lines=41> */
.L_x_3000:
[----:B------:R-:W-:Y:S01]  /*20a50*/  IMAD R5, R28, 0x8, R22 ;  /* 0x000000081c057824 */ /* 0x000fe200078e0216 */
[----:B------:R-:W-:Y:S01]  /*20a60*/  SHF.L.U32 R0, R29, 0x1f, RZ ;  /* 0x0000001f1d007819 */ /* 0x000fe200000006ff */
[----:B------:R-:W-:Y:S03]  /*20a70*/  BSSY B1, `(.L_x_3001) ;  /* 0x0000003000017945 */ /* 0x000fe60003800000 */
[----:B------:R-:W0:Y:S02]  /*20a80*/  SYNCS.PHASECHK.TRANS64.TRYWAIT P0, [R5+URZ+0x2a840], R0 ;  /* 0x02a84000050075a7 */ /* 0x000e24000800017f */
[----:B0-----:R-:W-:Y:S05]  /*20a90*/  @!P0 BRA `(.L_x_3002) ;  /* 0x0000004c00548947 */ /* 0x001fea0003800000 */
.L_x_3146:
[----:B------:R-:W-:Y:S05]  /*20aa0*/  BSYNC B1 ;  /* 0x0000000000017941 */ /* 0x000fea0003800000 */
.L_x_3001:
        /* <DEDUP_REMOVED lines=68> */
.L_x_3160:
        /* <DEDUP_REMOVED lines=10> */
.L_x_3004:
        /* <DEDUP_REMOVED lines=10> */
.L_x_3005:
[----:B------:R2:W-:Y:S01]  /*21030*/  SYNCS.ARRIVE.TRANS64.A1T0 RZ, [R5+URZ+0x2a830], RZ ;  /* 0x02a830ff05ff79a7 */ /* 0x0005e2000810003f */
[----:B------:R-:W-:Y:S05]  /*21040*/  @!P2 BRA `(.L_x_3006) ;  /* 0x000000000004a947 */ /* 0x000fea0003800000 */
[----:B------:R-:W-:Y:S01]  /*21050*/  BPT.TRAP 0x1 ;  /* 0x000000040000795c */ /* 0x000fe20000300000 */
.L_x_3006:
[----:B-1----:R-:W-:Y:S01]  /*21060*/  SHF.L.U32 R2, R17, 0x1f, RZ ;  /* 0x0000001f11027819 */ /* 0x002fe200000006ff */
[----:B--2---:R-:W-:Y:S01]  /*21070*/  IMAD R5, R10, 0x8, R22 ;  /* 0x000000080a057824 */ /* 0x004fe200078e0216 */
[----:B------:R-:W-:Y:S03]  /*21080*/  BSSY B1, `(.L_x_3007) ;  /* 0x0000003000017945 */ /* 0x000fe60003800000 */
[----:B------:R-:W1:Y:S02]  /*21090*/  SYNCS.PHASECHK.TRANS64.TRYWAIT P0, [R5+URZ+0x2a860], R2 ;  /* 0x02a86002050075a7 */ /* 0x000e64000800017f */
[----:B-1----:R-:W-:Y:S05]  /*210a0*/  @!P0 BRA `(.L_x_3008) ;  /* 0x0000004c00c08947 */ /* 0x002fea0003800000 */
.L_x_3161:
[----:B------:R-:W-:Y:S05]  /*210b0*/  BSYNC B1 ;  /* 0x0000000000017941 */ /* 0x000fea0003800000 */
.L_x_3007:
        /* <DEDUP_REMOVED lines=55> */
.L_x_3175:
        /* <DEDUP_REMOVED lines=16> */
[----:B------:R-:W-:Y:S01]  /*21530*/  IMAD R21, R21, UR4, RZ ;  /* 0x0000000415157c24 */ /* 0x000fe2000f8e02ff */
[----:B------:R-:W-:-:S03]  /*21540*/  IADD3 R3, R3, R9, RZ ;  /* 0x0000000903037210 */ /* 0x000fc60007ffe0ff */
[C---:B------:R-:W-:Y:S02]  /*21550*/  IMAD R21, R6.reuse, UR5, R21 ;  /* 0x0000000506157c24 */ /* 0x040fe4000f8e0215 */
[----:B------:R-:W-:-:S04]  /*21560*/  IMAD.WIDE.U32 R2, R6, UR4, R2 ;  /* 0x0000000406027c25 */ /* 0x000fc8000f8e0002 */
[----:B------:R-:W-:-:S07]  /*21570*/  IMAD.IADD R21, R3, 0x1, R21 ;  /* 0x0000000103157824 */ /* 0x000fce00078e0215 */
.L_x_3010:
        /* <DEDUP_REMOVED lines=10> */
.L_x_3011:
[----:B------:R-:W-:Y:S01]  /*21620*/  ULDC.64 UR4, c[0x0][0x330] ;  /* 0x0000cc0000047ab9 */ /* 0x000fe20000000a00 */
[----:B------:R1:W-:Y:S01]  /*21630*/  SYNCS.ARRIVE.TRANS64.A1T0 RZ, [R5+URZ+0x2a850], RZ ;  /* 0x02a850ff05ff79a7 */ /* 0x0003e2000810003f */
[----:B------:R-:W-:Y:S02]  /*21640*/  IMAD.MOV.U32 R3, RZ, RZ, R21 ;  /* 0x000000ffff037224 */ /* 0x000fe400078e0015 */
        /* <DEDUP_REMOVED lines=8> */
[----:B------:R-:W-:Y:S02]  /*216d0*/  IMAD.IADD R25, R5, 0x1, R3 ;  /* 0x0000000105197824 */ /* 0x000fe400078e0203 */
[----:B------:R-:W-:-:S03]  /*216e0*/  IMAD.MOV.U32 R32, RZ, RZ, R27 ;  /* 0x000000ffff207224 */ /* 0x000fc600078e001b */
[----:B------:R-:W-:Y:S02]  /*216f0*/  LEA.HI.X R25, R2, UR5, R25, 0x1, P0 ;  /* 0x0000000502197c11 */ /* 0x000fe400080f0c19 */
[----:B------:R-:W-:-:S13]  /*21700*/  ISETP.GT.AND P0, PT, R27, RZ, PT ;  /* 0x000000ff1b00720c */ /* 0x000fda0003f04270 */
[----:B------:R-:W-:Y:S05]  /*21710*/  @P0 BRA `(.L_x_3012) ;  /* 0xfffffff000280947 */ /* 0x000fea000383ffff */
.L_x_2999:
[----:B------:R-:W-:Y:S05]  /*21720*/  BSYNC B0 ;  /* 0x0000000000007941 */ /* 0x000fea0003800000 */
.L_x_2998:
        /* <DEDUP_REMOVED lines=17> */
.L_x_3014:
[----:B------:R-:W-:Y:S05]  /*21840*/  BSYNC B0 ;  /* 0x0000000000007941 */ /* 0x000fea0003800000 */
.L_x_3013:
[----:B------:R-:W-:-:S13]  /*21850*/  LOP3.LUT P0, RZ, R23, 0x10, RZ, 0xc0, !PT ;  /* 0x0000001017ff7812 */ /* 0x000fda000780c0ff */
[----:B------:R-:W-:Y:S05]  /*21860*/  @!P0 BRA `(.L_x_3015) ;  /* 0x0000000000048947 */ /* 0x000fea0003800000 */
[----:B------:R-:W-:Y:S01]  /*21870*/  BPT.TRAP 0x1 ;  /* 0x000000040000795c */ /* 0x000fe20000300000 */
.L_x_3015:
[----:B------:R-:W2:Y:S01]  /*21880*/  LDL.LU R2, [R1] ;  /* 0x0000000001027983 */ /* 0x000ea20000300800 */
[----:B------:R-:W-:Y:S01]  /*21890*/  IMAD R0, R28, 0x8, R22 ;  /* 0x000000081c007824 */ /* 0x000fe200078e0216 */
[----:B0-----:R-:W-:Y:S01]  /*218a0*/  SHF.L.U32 R3, R29, 0x1f, RZ ;  /* 0x0000001f1d037819 */ /* 0x001fe200000006ff */
[----:B------:R-:W-:Y:S03]  /*218b0*/  BSSY B0, `(.L_x_3016) ;  /* 0x0000004000007945 */ /* 0x000fe60003800000 */
[----:B------:R-:W0:Y:S01]  /*218c0*/  SYNCS.PHASECHK.TRANS64.TRYWAIT P0, [R0+URZ+0x2a860], R3 ;  /* 0x02a86003000075a7 */ /* 0x000e22000800017f */
[----:B--2---:R-:W-:Y:S01]  /*218d0*/  IMAD R6, R27, -0x60, R2 ;  /* 0xffffffa01b067824 */ /* 0x004fe200078e0202 */
[----:B0-----:R-:W-:Y:S06]  /*218e0*/  @!P0 BRA `(.L_x_3017) ;  /* 0x0000004c00b48947 */ /* 0x001fec0003800000 */
.L_x_3176:
[----:B------:R-:W-:Y:S05]  /*218f0*/  BSYNC B0 ;  /* 0x0000000000007941 */ /* 0x000fea0003800000 */
.L_x_3016:
        /* <DEDUP_REMOVED lines=57> */
.L_x_3190:
        /* <DEDUP_REMOVED lines=11> */
.L_x_3019:
        /* <DEDUP_REMOVED lines=10> */
.L_x_3020:
[----:B------:R-:W-:Y:S01]  /*21de0*/  VIADD R28, R28, 0x1 ;  /* 0x000000011c1c7836 */ /* 0x000fe20000000000 */
[----:B------:R1:W-:Y:S04]  /*21df0*/  SYNCS.ARRIVE.TRANS64.A1T0 RZ, [R0+URZ+0x2a850], RZ ;  /* 0x02a850ff00ff79a7 */ /* 0x0003e8000810003f */
[----:B------:R-:W-:-:S04]  /*21e00*/  ISETP.NE.AND P0, PT, R28, 0x2, PT ;  /* 0x000000021c00780c */ /* 0x000fc80003f05270 */
[----:B-1----:R-:W-:Y:S02]  /*21e10*/  SEL R0, RZ, 0x1, P0 ;  /* 0x00000001ff007807 */ /* 0x002fe40000000000 */
[----:B------:R-:W-:Y:S02]  /*21e20*/  SEL R28, R28, RZ, P0 ;  /* 0x000000ff1c1c7207 */ /* 0x000fe40000000000 */
[----:B------:R-:W-:-:S07]  /*21e30*/  LOP3.LUT R29, R29, R0, RZ, 0x3c, !PT ;  /* 0x000000001d1d7212 */ /* 0x000fce00078e3cff */
.L_x_2977:
[----:B------:R-:W-:Y:S05]  /*21e40*/  BSYNC B7 ;  /* 0x0000000000077941 */ /* 0x000fea0003800000 */
.L_x_2975:
[----:B------:R-:W-:-:S13]  /*21e50*/  LOP3.LUT P0, RZ, R23, 0x20, RZ, 0xc0, !PT ;  /* 0x0000002017ff7812 */ /* 0x000fda000780c0ff */
[----:B------:R-:W-:Y:S05]  /*21e60*/  @!P0 BRA `(.L_x_3021) ;  /* 0x0000000000248947 */ /* 0x000fea0003800000 */
[----:B------:R-:W-:Y:S05]  /*21e70*/  WARPSYNC.ALL ;  /* 0x0000000000007948 */ /* 0x000fea0003800000 */
[----:B------:R-:W2:Y:S08]  /*21e80*/  S2UR UR5, SR_CgaCtaId ;  /* 0x00000000000579c3 */ /* 0x000eb00000008800 */
[----:B------:R-:W-:Y:S06]  /*21e90*/  BAR.SYNC.DEFER_BLOCKING 0x5, 0x180 ;  /* 0x0146000000007b1d */ /* 0x000fec0000010000 */
[----:B------:R-:W-:-:S02]  /*21ea0*/  UMOV UR4, 0x400 ;  /* 0x0000040000047882 */ /* 0x000fc40000000000 */
[----:B--2---:R-:W-:-:S06]  /*21eb0*/  ULEA UR4, UR5, UR4, 0x18 ;  /* 0x0000000405047291 */ /* 0x004fcc000f8ec03f */
[----:B------:R-:W-:-:S05]  /*21ec0*/  IMAD.U32 R22, RZ, RZ, UR4 ;  /* 0x00000004ff167e24 */ /* 0x000fca000f8e00ff */
[----:B------:R2:W3:Y:S01]  /*21ed0*/  LDS.128 R16, [R22+0x2a8d0] ;  /* 0x02a8d00016107984 */ /* 0x0004e20000000c00 */
[----:B------:R-:W-:Y:S06]  /*21ee0*/  BAR.ARV 0x4, 0x180 ;  /* 0x0106000000007b1d */ /* 0x000fec0000002000 */
[----:B------:R-:W-:Y:S05]  /*21ef0*/  BRA `(.L_x_3022) ;  /* 0x0000000800cc7947 */ /* 0x000fea0003800000 */
.L_x_3021:
        /* <DEDUP_REMOVED lines=36> */
.L_x_3200:
[----:B------:R-:W-:Y:S02]  /*22140*/  ULDC UR4, c[0x0][0xc38] ;  /* 0x00030e0000047ab9 */ /* 0x000fe40000000800 */
[----:B------:R-:W-:-:S04]  /*22150*/  IMAD.U32 R7, RZ, RZ, UR4 ;  /* 0x00000004ff077e24 */ /* 0x000fc8000f8e00ff */
[----:B--2---:R-:W-:-:S04]  /*22160*/  IMAD R14, R14, R7, RZ ;  /* 0x000000070e0e7224 */ /* 0x004fc800078e02ff */
[----:B------:R-:W-:-:S05]  /*22170*/  IMAD.IADD R9, R4, 0x1, R14 ;  /* 0x0000000104097824 */ /* 0x000fca00078e020e */
[----:B------:R-:W-:-:S13]  /*22180*/  ISETP.GT.AND P6, PT, R9, R0, PT ;  /* 0x000000000900720c */ /* 0x000fda0003fc4270 */
[----:B------:R-:W-:Y:S05]  /*22190*/  @P6 BRA `(.L_x_3024) ;  /* 0x00000000009c6947 */ /* 0x000fea0003800000 */
.L_x_3029:
        /* <DEDUP_REMOVED lines=14> */
.L_x_3027:
[----:B------:R-:W-:Y:S05]  /*22280*/  BSYNC B0 ;  /* 0x0000000000007941 */ /* 0x000fea0003800000 */
.L_x_3026:
        /* <DEDUP_REMOVED lines=17> */
[----:B------:R0:W2:Y:S02]  /*223a0*/  SHFL.IDX PT, R14, R2, 0x1f, 0x1f ;  /* 0x03e01f00020e7f89 */ /* 0x0000a400000e0000 */
.L_x_3208:
[----:B------:R-:W-:Y:S02]  /*223b0*/  ULDC UR4, c[0x0][0xc38] ;  /* 0x00030e0000047ab9 */ /* 0x000fe40000000800 */
[----:B------:R-:W-:-:S04]  /*223c0*/  IMAD.U32 R7, RZ, RZ, UR4 ;  /* 0x00000004ff077e24 */ /* 0x000fc8000f8e00ff */
[----:B--2---:R-:W-:-:S04]  /*223d0*/  IMAD R14, R14, R7, RZ ;  /* 0x000000070e0e7224 */ /* 0x004fc800078e02ff */
[----:B------:R-:W-:-:S05]  /*223e0*/  IMAD.IADD R9, R14, 0x1, R9 ;  /* 0x000000010e097824 */ /* 0x000fca00078e0209 */
[----:B------:R-:W-:-:S13]  /*223f0*/  ISETP.GT.AND P6, PT, R9, R0, PT ;  /* 0x000000000900720c */ /* 0x000fda0003fc4270 */
[----:B------:R-:W-:Y:S05]  /*22400*/  @!P6 BRA `(.L_x_3029) ;  /* 0xfffffffc0064e947 */ /* 0x000fea000383ffff */
.L_x_3024:
        /* <DEDUP_REMOVED lines=8> */
.L_x_3212:
[----:B------:R-:W-:Y:S01]  /*22490*/  ISETP.NE.AND P0, PT, R3, RZ, PT ;  /* 0x000000ff0300720c */ /* 0x000fe20003f05270 */
[----:B------:R-:W-:-:S12]  /*224a0*/  IMAD.MOV.U32 R14, RZ, RZ, RZ ;  /* 0x000000ffff0e7224 */ /* 0x000fd800078e00ff */
[----:B------:R-:W-:Y:S05]  /*224b0*/  @!P0 BRA `(.L_x_3031) ;  /* 0x0000000000108947 */ /* 0x000fea0003800000 */
[----:B------:R-:W-:Y:S01]  /*224c0*/  UMOV UR4, 0xffffffff ;  /* 0xffffffff00047882 */ /* 0x000fe20000000000 */
[----:B------:R-:W-:Y:S02]  /*224d0*/  VIADD R12, R4, 0xffffffff ;  /* 0xffffffff040c7836 */ /* 0x000fe40000000000 */
[----:B------:R-:W-:Y:S05]  /*224e0*/  BRA.DIV UR4, `(.L_x_3032) ;  /* 0x0000005204dc7947 */ /* 0x000fea000b800000 */
[----:B------:R4:W0:Y:S02]  /*224f0*/  SHFL.IDX PT, R14, R2, R12, 0x1f ;  /* 0x00001f0c020e7589 */ /* 0x00082400000e0000 */
.L_x_3031:
        /* <DEDUP_REMOVED lines=8> */
[----:B-1----:R-:W0:Y:S08]  /*22580*/  I2F.RP R10, R8 ;  /* 0x00000008000a7306 */ /* 0x002e300000209400 */
        /* <DEDUP_REMOVED lines=57> */
.L_x_3025:
[----:B------:R-:W-:Y:S01]  /*22920*/  UMOV UR4, URZ ;  /* 0x0000003f00047c82 */ /* 0x000fe20008000000 */
[----:B------:R-:W-:Y:S01]  /*22930*/  UMOV UR5, URZ ;  /* 0x0000003f00057c82 */ /* 0x000fe20008000000 */
[----:B------:R-:W-:Y:S01]  /*22940*/  ULDC UR6, c[0x0][0xc3c] ;  /* 0x00030f0000067ab9 */ /* 0x000fe20000000800 */
[----:B------:R-:W-:Y:S02]  /*22950*/  IMAD.MOV.U32 R16, RZ, RZ, R0 ;  /* 0x000000ffff107224 */ /* 0x000fe400078e0000 */
[----:B------:R-:W-:Y:S02]  /*22960*/  IMAD.U32 R17, RZ, RZ, UR4 ;  /* 0x00000004ff117e24 */ /* 0x000fe4000f8e00ff */
[----:B------:R-:W-:Y:S02]  /*22970*/  IMAD.U32 R18, RZ, RZ, UR5 ;  /* 0x00000005ff127e24 */ /* 0x000fe4000f8e00ff */
[----:B------:R-:W-:-:S07]  /*22980*/  IMAD.U32 R19, RZ, RZ, UR6 ;  /* 0x00000006ff137e24 */ /* 0x000fce000f8e00ff */
.L_x_3033:
        /* <DEDUP_REMOVED lines=10> */
.L_x_3022:
[----:B------:R-:W-:Y:S02]  /*22a30*/  ULDC UR4, c[0x0][0xc3c] ;  /* 0x00030f0000047ab9 */ /* 0x000fe40000000800 */
[----:B---3--:R-:W-:-:S13]  /*22a40*/  ISETP.GE.AND P0, PT, R19, UR4, PT ;  /* 0x0000000413007c0c */ /* 0x008fda000bf06270 */
[----:B------:R-:W-:Y:S05]  /*22a50*/  @!P0 BRA `(.L_x_3034) ;  /* 0xffffffa000b48947 */ /* 0x000fea000383ffff */
[----:B------:R-:W-:Y:S05]  /*22a60*/  BSYNC B8 ;  /* 0x0000000000087941 */ /* 0x000fea0003800000 */
.L_x_2933:
[----:B------:R-:W3:Y:S01]  /*22a70*/  LDL.LU R0, [R1+0x28] ;  /* 0x0000280001007983 */ /* 0x000ee20000300800 */
[----:B------:R-:W-:Y:S01]  /*22a80*/  BSSY B0, `(.L_x_3035) ;  /* 0x000000b000007945 */ /* 0x000fe20003800000 */
[----:B------:R-:W4:Y:S01]  /*22a90*/  S2R R5, SR_CgaCtaId ;  /* 0x0000000000057919 */ /* 0x000f220000008800 */
[----:B---3--:R-:W-:-:S05]  /*22aa0*/  VIADD R0, R0, 0x1 ;  /* 0x0000000100007836 */ /* 0x008fca0000000000 */
[----:B0-----:R-:W-:-:S04]  /*22ab0*/  LEA.HI R2, R0, R0, RZ, 0x1 ;  /* 0x0000000000027211 */ /* 0x001fc800078f08ff */
[----:B------:R-:W-:Y:S02]  /*22ac0*/  LOP3.LUT R3, R2, 0xfffffffe, RZ, 0xc0, !PT ;  /* 0xfffffffe02037812 */ /* 0x000fe400078ec0ff */
[----:B------:R-:W-:Y:S02]  /*22ad0*/  MOV R2, 0x400 ;  /* 0x0000040000027802 */ /* 0x000fe40000000f00 */
[----:B------:R-:W-:Y:S02]  /*22ae0*/  IADD3 R0, R0, -R3, RZ ;  /* 0x8000000300007210 */ /* 0x000fe40007ffe0ff */
[----:B----4-:R-:W-:Y:S02]  /*22af0*/  LEA R5, R5, R2, 0x18 ;  /* 0x0000000205057211 */ /* 0x010fe400078ec0ff */
[----:B------:R-:W-:-:S04]  /*22b00*/  SHF.L.U32 R0, R0, 0x1f, RZ ;  /* 0x0000001f00007819 */ /* 0x000fc800000006ff */
[----:B------:R-:W0:Y:S02]  /*22b10*/  SYNCS.PHASECHK.TRANS64.TRYWAIT P0, [R5+URZ+0x2a820], R0 ;  /* 0x02a82000050075a7 */ /* 0x000e24000800017f */
[----:B0-----:R-:W-:Y:S05]  /*22b20*/  @!P0 BRA `(.L_x_3036) ;  /* 0x0000004c00708947 */ /* 0x001fea0003800000 */
.L_x_3215:
[----:B------:R-:W-:Y:S05]  /*22b30*/  BSYNC B0 ;  /* 0x0000000000007941 */ /* 0x000fea0003800000 */
.L_x_3035:
[----:B------:R-:W-:-:S03]  /*22b40*/  UMOV UR4, 0xffffffff ;  /* 0xffffffff00047882 */ /* 0x000fc60000000000 */
[----:B------:R-:W-:Y:S05]  /*22b50*/  BRA.DIV UR4, `(.L_x_3037) ;  /* 0x0000004e04787947 */ /* 0x000fea000b800000 */
[----:B0-----:R-:W0:Y:S02]  /*22b60*/  S2R R0, SR_TID.X ;  /* 0x0000000000007919 */ /* 0x001e240000002100 */
[----:B0-----:R-:W-:-:S04]  /*22b70*/  SHF.R.U32.HI R0, RZ, 0x5, R0 ;  /* 0x00000005ff007819 */ /* 0x001fc80000011600 */
[----:B------:R-:W-:-:S05]  /*22b80*/  LOP3.LUT R0, R0, 0x3, RZ, 0xc0, !PT ;  /* 0x0000000300007812 */ /* 0x000fca00078ec0ff */
[----:B------:R0:W3:Y:S02]  /*22b90*/  SHFL.IDX PT, R14, R0, RZ, 0x1f ;  /* 0x00001fff000e7589 */ /* 0x0000e400000e0000 */
.L_x_3218:
[----:B---3--:R-:W-:-:S13]  /*22ba0*/  ISETP.NE.AND P0, PT, R14, RZ, PT ;  /* 0x000000ff0e00720c */ /* 0x008fda0003f05270 */
[----:B------:R-:W-:Y:S05]  /*22bb0*/  @P0 BRA `(.L_x_2687) ;  /* 0x0000000000900947 */ /* 0x000fea0003800000 */
[----:B------:R-:W-:-:S03]  /*22bc0*/  UMOV UR4, 0xffffffff ;  /* 0xffffffff00047882 */ /* 0x000fc60000000000 */
[----:B------:R-:W-:Y:S05]  /*22bd0*/  BRA.DIV UR4, `(.L_x_3038) ;  /* 0x0000004e048c7947 */ /* 0x000fea000b800000 */
[----:B------:R-:W-:-:S13]  /*22be0*/  ELECT P6, URZ, PT ;  /* 0x00000000003f782f */ /* 0x000fda00038c0000 */
.L_x_3221:
        /* <DEDUP_REMOVED lines=8> */
.L_x_3039:
[C---:B------:R-:W-:Y:S01]  /*22c70*/  IMAD R3, R28.reuse, 0x8, R5 ;  /* 0x000000081c037824 */ /* 0x040fe200078e0205 */
[----:B------:R-:W-:Y:S01]  /*22c80*/  SHF.L.U32 R2, R29, 0x1f, RZ ;  /* 0x0000001f1d027819 */ /* 0x000fe200000006ff */
[----:B------:R-:W-:-:S03]  /*22c90*/  VIADD R28, R28, 0x1 ;  /* 0x000000011c1c7836 */ /* 0x000fc60000000000 */
[----:B------:R-:W0:Y:S02]  /*22ca0*/  SYNCS.PHASECHK.TRANS64.TRYWAIT P1, [R3+URZ+0x2a840], R2 ;  /* 0x02a84002030075a7 */ /* 0x000e24000802017f */
[----:B------:R-:W-:-:S04]  /*22cb0*/  ISETP.NE.AND P2, PT, R28, 0x2, PT ;  /* 0x000000021c00780c */ /* 0x000fc80003f45270 */
[----:B------:R-:W-:Y:S01]  /*22cc0*/  SEL R0, RZ, 0x1, P2 ;  /* 0x00000001ff007807 */ /* 0x000fe20001000000 */
[----:B0-----:R-:W-:Y:S08]  /*22cd0*/  @!P1 BRA `(.L_x_3040) ;  /* 0x0000004c006c9947 */ /* 0x001ff00003800000 */
.L_x_3222:
[----:B------:R-:W-:Y:S02]  /*22ce0*/  SEL R28, R28, RZ, P2 ;  /* 0x000000ff1c1c7207 */ /* 0x000fe40001000000 */
[----:B------:R-:W-:Y:S01]  /*22cf0*/  LOP3.LUT R0, R29, R0, RZ, 0x3c, !PT ;  /* 0x000000001d007212 */ /* 0x000fe200078e3cff */
[----:B------:R-:W-:Y:S06]  /*22d00*/  @!P0 BRA `(.L_x_3041) ;  /* 0x0000000000048947 */ /* 0x000fec0003800000 */
[----:B------:R-:W-:Y:S01]  /*22d10*/  BPT.TRAP 0x1 ;  /* 0x000000040000795c */ /* 0x000fe20000300000 */
.L_x_3041:
[----:B------:R-:W-:Y:S01]  /*22d20*/  IMAD R5, R28, 0x8, R5 ;  /* 0x000000081c057824 */ /* 0x000fe200078e0205 */
[----:B------:R-:W-:-:S04]  /*22d30*/  SHF.L.U32 R0, R0, 0x1f, RZ ;  /* 0x0000001f00007819 */ /* 0x000fc800000006ff */
[----:B------:R-:W3:Y:S02]  /*22d40*/  SYNCS.PHASECHK.TRANS64.TRYWAIT P1, [R5+URZ+0x2a840], R0 ;  /* 0x02a84000050075a7 */ /* 0x000ee4000802017f */
[----:B---3--:R-:W-:Y:S05]  /*22d50*/  @!P1 BRA `(.L_x_3042) ;  /* 0x0000004c00609947 */ /* 0x008fea0003800000 */
.L_x_3223:
[----:B------:R-:W-:Y:S05]  /*22d60*/  @!P0 BRA `(.L_x_3043) ;  /* 0x0000000000048947 */ /* 0x000fea0003800000 */
[----:B------:R-:W-:Y:S01]  /*22d70*/  BPT.TRAP 0x1 ;  /* 0x000000040000795c */ /* 0x000fe20000300000 */
.L_x_3043:
[----:B------:R-:W4:Y:S02]  /*22d80*/  SYNCS.PHASECHK.TRANS64.TRYWAIT P1, [R3+URZ+0x2a860], R2 ;  /* 0x02a86002030075a7 */ /* 0x000f24000802017f */
[----:B----4-:R-:W-:Y:S05]  /*22d90*/  @!P1 BRA `(.L_x_3044) ;  /* 0x0000004c00649947 */ /* 0x010fea0003800000 */
.L_x_3224:
[----:B------:R-:W-:Y:S05]  /*22da0*/  @!P0 BRA `(.L_x_3045) ;  /* 0x0000000000048947 */ /* 0x000fea0003800000 */
[----:B------:R-:W-:Y:S01]  /*22db0*/  BPT.TRAP 0x1 ;  /* 0x000000040000795c */ /* 0x000fe20000300000 */
.L_x_3045:
[----:B------:R0:W0:Y:S02]  /*22dc0*/  SYNCS.PHASECHK.TRANS64.TRYWAIT P0, [R5+URZ+0x2a860], R0 ;  /* 0x02a86000050075a7 */ /* 0x000024000800017f */
[----:B0-----:R-:W-:Y:S05]  /*22dd0*/  @!P0 NANOSLEEP.SYNCS 0x989680 ;  /* 0x009896800000895d */ /* 0x001fea0003900000 */
[----:B------:R-:W0:Y:S02]  /*22de0*/  @!P0 SYNCS.PHASECHK.TRANS64 P0, [R5+URZ+0x2a860], R0 ;  /* 0x02a86000050085a7 */ /* 0x000e24000800007f */
[----:B0-----:R-:W-:Y:S05]  /*22df0*/  @!P0 BRA `(.L_x_3045) ;  /* 0xfffffffc00f08947 */ /* 0x001fea000383ffff */
.L_x_2687:
[----:B------:R-:W-:Y:S05]  /*22e00*/  BSYNC B9 ;  /* 0x0000000000097941 */ /* 0x000fea0003800000 */
.L_x_2684:
[----:B------:R-:W-:Y:S05]  /*22e10*/  EXIT ;  /* 0x000000000000794d */ /* 0x000fea0003800000 */
.L_x_2705:
[----:B0-----:R0:W1:Y:S02]  /*22e20*/  SYNCS.PHASECHK.TRANS64.TRYWAIT P6, [R85+URZ+0x2a890], R86 ;  /* 0x02a89056550075a7 */ /* 0x00106400080c017f */
[----:B-1----:R-:W-:Y:S05]  /*22e30*/  @!P6 NANOSLEEP.SYNCS 0x989680 ;  /* 0x009896800000e95d */ /* 0x002fea0003900000 */
[----:B------:R-:W1:Y:S02]  /*22e40*/  @!P6 SYNCS.PHASECHK.TRANS64 P6, [R85+URZ+0x2a890], R86 ;  /* 0x02a890565500e5a7 */ /* 0x000e6400080c007f */
[----:B-1----:R-:W-:Y:S05]  /*22e50*/  @!P6 BRA `(.L_x_2705) ;  /* 0xfffffffc00f0e947 */ /* 0x002fea000383ffff */
[----:B------:R-:W-:Y:S05]  /*22e60*/  BRA `(.L_x_3046) ;  /* 0xfffffe0800307947 */ /* 0x000fea000383ffff */
.L_x_2706:
        /* <DEDUP_REMOVED lines=8> */
.L_x_3048:
[----:B------:R-:W-:Y:S05]  /*22ef0*/  BSYNC B1 ;  /* 0x0000000000017941 */ /* 0x000fea0003800000 */
.L_x_3047:
        /* <DEDUP_REMOVED lines=8> */
.L_x_3049:
[----:B------:R-:W-:Y:S01]  /*22f80*/  IMAD.MOV.U32 R11, RZ, RZ, R14 ;  /* 0x000000ffff0b7224 */ /* 0x000fe200078e000e */
[----:B------:R-:W-:Y:S06]  /*22f90*/  BRA `(.L_x_3050) ;  /* 0xfffffe0400f87947 */ /* 0x000fec000383ffff */
.L_x_2731:
        /* <DEDUP_REMOVED lines=8> */
.L_x_3052:
[----:B------:R-:W-:Y:S05]  /*23020*/  BSYNC B1 ;  /* 0x0000000000017941 */ /* 0x000fea0003800000 */
.L_x_3051:
        /* <DEDUP_REMOVED lines=8> */
.L_x_3053:
[----:B------:R-:W-:Y:S01]  /*230b0*/  IMAD.MOV.U32 R117, RZ, RZ, R14 ;  /* 0x000000ffff757224 */ /* 0x000fe200078e000e */
[----:B------:R-:W-:Y:S06]  /*230c0*/  BRA `(.L_x_3054) ;  /* 0xfffffe1c00547947 */ /* 0x000fec000383ffff */
.L_x_2761:
[----:B-1----:R1:W2:Y:S02]  /*230d0*/  SYNCS.PHASECHK.TRANS64.TRYWAIT P6, [R85+URZ+0x2a890], R86 ;  /* 0x02a89056550075a7 */ /* 0x0022a400080c017f */
[----:B--2---:R-:W-:Y:S05]  /*230e0*/  @!P6 NANOSLEEP.SYNCS 0x989680 ;  /* 0x009896800000e95d */ /* 0x004fea0003900000 */
[----:B------:R-:W2:Y:S02]  /*230f0*/  @!P6 SYNCS.PHASECHK.TRANS64 P6, [R85+URZ+0x2a890], R86 ;  /* 0x02a890565500e5a7 */ /* 0x000ea400080c007f */
[----:B--2---:R-:W-:Y:S05]  /*23100*/  @!P6 BRA `(.L_x_2761) ;  /* 0xfffffffc00f0e947 */ /* 0x004fea000383ffff */
[----:B------:R-:W-:Y:S05]  /*23110*/  BRA `(.L_x_3055) ;  /* 0xfffffe3c00847947 */ /* 0x000fea000383ffff */
.L_x_2762:
        /* <DEDUP_REMOVED lines=8> */
.L_x_3057:
[----:B------:R-:W-:Y:S05]  /*231a0*/  BSYNC B1 ;  /* 0x0000000000017941 */ /* 0x000fea0003800000 */
.L_x_3056:
        /* <DEDUP_REMOVED lines=8> */
.L_x_3058:
[----:B------:R-:W-:Y:S01]  /*23230*/  IMAD.MOV.U32 R11, RZ, RZ, R14 ;  /* 0x000000ffff0b7224 */ /* 0x000fe200078e000e */
[----:B------:R-:W-:Y:S06]  /*23240*/  BRA `(.L_x_3059) ;  /* 0xfffffe3c00507947 */ /* 0x000fec000383ffff */
.L_x_2775:
[----:B------:R-:W-:Y:S01]  /*23250*/  BSSY B1, `(.L_x_3060) ;  /* 0x0000008000017945 */ /* 0x000fe20003800000 */
[----:B--234-:R-:W-:Y:S01]  /*23260*/  IMAD.MOV.U32 R13, RZ, RZ, R116 ;  /* 0x000000ffff0d7224 */ /* 0x01cfe200078e0074 */
[----:B------:R-:W-:Y:S01]  /*23270*/  MOV R12, 0x1 ;  /* 0x00000001000c7802 */ /* 0x000fe20000000f00 */
[----:B------:R-:W-:Y:S02]  /*23280*/  IMAD.MOV.U32 R11, RZ, RZ, 0x1c1f ;  /* 0x00001c1fff0b7424 */ /* 0x000fe400078e00ff */
[----:B------:R-:W-:-:S07]  /*23290*/  IMAD.MOV.U32 R15, RZ, RZ, -0x1 ;  /* 0xffffffffff0f7424 */ /* 0x000fce00078e00ff */
[----:B01----:R-:W-:Y:S05]  /*232a0*/  WARPSYNC.COLLECTIVE R15, `(.L_x_3061) ;  /* 0x000000000f087348 */ /* 0x003fea0003c00000 */
[----:B------:R2:W3:Y:S02]  /*232b0*/  SHFL.IDX P6, R14, R13, R12, R11 ;  /* 0x0000000c0d0e7389 */ /* 0x0004e400000c000b */
[----:B0123--:R-:W-:Y:S01]  /*232c0*/  ENDCOLLECTIVE ;  /* 0x000000000000791b */ /* 0x00ffe20003800000 */
.L_x_3061:
[----:B------:R-:W-:Y:S05]  /*232d0*/  BSYNC B1 ;  /* 0x0000000000017941 */ /* 0x000fea0003800000 */
.L_x_3060:
        /* <DEDUP_REMOVED lines=8> */
.L_x_3062:
[----:B------:R-:W-:Y:S01]  /*23360*/  IMAD.MOV.U32 R117, RZ, RZ, R14 ;  /* 0x000000ffff757224 */ /* 0x000fe200078e000e */
[----:B------:R-:W-:Y:S06]  /*23370*/  BRA `(.L_x_3063) ;  /* 0xfffffe5400087947 */ /* 0x000fec000383ffff */
.L_x_2788:
[----:B0-----:R0:W1:Y:S02]  /*23380*/  SYNCS.PHASECHK.TRANS64.TRYWAIT P4, [R85+URZ+0x2a890], R86 ;  /* 0x02a89056550075a7 */ /* 0x001064000808017f */
[----:B-1----:R-:W-:Y:S05]  /*23390*/  @!P4 NANOSLEEP.SYNCS 0x989680 ;  /* 0x009896800000c95d */ /* 0x002fea0003900000 */
[----:B------:R-:W1:Y:S02]  /*233a0*/  @!P4 SYNCS.PHASECHK.TRANS64 P4, [R85+URZ+0x2a890], R86 ;  /* 0x02a890565500c5a7 */ /* 0x000e64000808007f */
[----:B-1----:R-:W-:Y:S05]  /*233b0*/  @!P4 BRA `(.L_x_2788) ;  /* 0xfffffffc00f0c947 */ /* 0x002fea000383ffff */
[----:B------:R-:W-:Y:S05]  /*233c0*/  BRA `(.L_x_3064) ;  /* 0xfffffe6800fc7947 */ /* 0x000fea000383ffff */
.L_x_2789:
        /* <DEDUP_REMOVED lines=8> */
.L_x_3066:
[----:B------:R-:W-:Y:S05]  /*23450*/  BSYNC B1 ;  /* 0x0000000000017941 */ /* 0x000fea0003800000 */
.L_x_3065:
        /* <DEDUP_REMOVED lines=8> */
.L_x_3067:
[----:B------:R-:W-:Y:S01]  /*234e0*/  IMAD.MOV.U32 R32, RZ, RZ, R14 ;  /* 0x000000ffff207224 */ /* 0x000fe200078e000e */
[----:B------:R-:W-:Y:S06]  /*234f0*/  BRA `(.L_x_3068) ;  /* 0xfffffe6c00207947 */ /* 0x000fec000383ffff */
.L_x_2792:
        /* <DEDUP_REMOVED lines=8> */
.L_x_3070:
[----:B------:R-:W-:Y:S05]  /*23580*/  BSYNC B1 ;  /* 0x0000000000017941 */ /* 0x000fea0003800000 */
.L_x_3069:
        /* <DEDUP_REMOVED lines=8> */
.L_x_3071:
[----:B------:R-:W-:Y:S01]  /*23610*/  IMAD.MOV.U32 R32, RZ, RZ, R14 ;  /* 0x000000ffff207224 */ /* 0x000fe200078e000e */
[----:B------:R-:W-:Y:S06]  /*23620*/  BRA `(.L_x_3072) ;  /* 0xfffffe6c007c7947 */ /* 0x000fec000383ffff */
.L_x_2796:
[----:B---3--:R3:W0:Y:S02]  /*23630*/  SYNCS.PHASECHK.TRANS64.TRYWAIT P0, [R85+URZ+0x2a8b0], R86 ;  /* 0x02a8b056550075a7 */ /* 0x008624000800017f */
[----:B0-----:R-:W-:Y:S05]  /*23640*/  @!P0 NANOSLEEP.SYNCS 0x989680 ;  /* 0x009896800000895d */ /* 0x001fea0003900000 */
[----:B------:R-:W0:Y:S02]  /*23650*/  @!P0 SYNCS.PHASECHK.TRANS64 P0, [R85+URZ+0x2a8b0], R86 ;  /* 0x02a8b056550085a7 */ /* 0x000e24000800007f */
[----:B0-----:R-:W-:Y:S05]  /*23660*/  @!P0 BRA `(.L_x_2796) ;  /* 0xfffffffc00f08947 */ /* 0x001fea000383ffff */
[----:B------:R-:W-:Y:S05]  /*23670*/  BRA `(.L_x_3073) ;  /* 0xfffffe7000547947 */ /* 0x000fea000383ffff */
.L_x_2814:
        /* <DEDUP_REMOVED lines=8> */
.L_x_3075:
[----:B------:R-:W-:Y:S05]  /*23700*/  BSYNC B1 ;  /* 0x0000000000017941 */ /* 0x000fea0003800000 */
.L_x_3074:
        /* <DEDUP_REMOVED lines=8> */
.L_x_3076:
[----:B------:R-:W-:Y:S02]  /*23790*/  IMAD.MOV.U32 R13, RZ, RZ, R8 ;  /* 0x000000ffff0d7224 */ /* 0x000fe400078e0008 */
[----:B------:R-:W-:-:S07]  /*237a0*/  IMAD.MOV.U32 R0, RZ, RZ, R14 ;  /* 0x000000ffff007224 */ /* 0x000fce00078e000e */
[----:B------:R-:W-:Y:S05]  /*237b0*/  WARPSYNC.COLLECTIVE R15, `(.L_x_3077) ;  /* 0x000000000f087348 */ /* 0x000fea0003c00000 */
[----:B------:R0:W1:Y:S02]  /*237c0*/  SHFL.IDX P6, R14, R13, R12, R11 ;  /* 0x0000000c0d0e7389 */ /* 0x00006400000c000b */
[----:B01----:R-:W-:Y:S01]  /*237d0*/  ENDCOLLECTIVE ;  /* 0x000000000000791b */ /* 0x003fe20003800000 */
.L_x_3077:
[----:B------:R-:W-:Y:S02]  /*237e0*/  IMAD.MOV.U32 R13, RZ, RZ, R4 ;  /* 0x000000ffff0d7224 */ /* 0x000fe400078e0004 */
[----:B------:R-:W-:-:S07]  /*237f0*/  IMAD.MOV.U32 R5, RZ, RZ, R14 ;  /* 0x000000ffff057224 */ /* 0x000fce00078e000e */
[----:B------:R-:W-:Y:S05]  /*23800*/  WARPSYNC.COLLECTIVE R15, `(.L_x_3078) ;  /* 0x000000000f087348 */ /* 0x000fea0003c00000 */
[----:B------:R0:W1:Y:S02]  /*23810*/  SHFL.IDX P6, R14, R13, R12, R11 ;  /* 0x0000000c0d0e7389 */ /* 0x00006400000c000b */
[----:B01----:R-:W-:Y:S01]  /*23820*/  ENDCOLLECTIVE ;  /* 0x000000000000791b */ /* 0x003fe20003800000 */
.L_x_3078:
[----:B------:R-:W-:Y:S05]  /*23830*/  BRA `(.L_x_3079) ;  /* 0xfffffe8000147947 */ /* 0x000fea000383ffff */
.L_x_2817:
        /* <DEDUP_REMOVED lines=8> */
.L_x_3081:
[----:B------:R-:W-:Y:S05]  /*238c0*/  BSYNC B1 ;  /* 0x0000000000017941 */ /* 0x000fea0003800000 */
.L_x_3080:
        /* <DEDUP_REMOVED lines=8> */
.L_x_3082:
[----:B------:R-:W-:Y:S02]  /*23950*/  IMAD.MOV.U32 R13, RZ, RZ, R8 ;  /* 0x000000ffff0d7224 */ /* 0x000fe400078e0008 */
[----:B------:R-:W-:-:S07]  /*23960*/  IMAD.MOV.U32 R0, RZ, RZ, R14 ;  /* 0x000000ffff007224 */ /* 0x000fce00078e000e */
[----:B------:R-:W-:Y:S05]  /*23970*/  WARPSYNC.COLLECTIVE R15, `(.L_x_3083) ;  /* 0x000000000f087348 */ /* 0x000fea0003c00000 */
[----:B------:R0:W1:Y:S02]  /*23980*/  SHFL.IDX P6, R14, R13, R12, R11 ;  /* 0x0000000c0d0e7389 */ /* 0x00006400000c000b */
[----:B01----:R-:W-:Y:S01]  /*23990*/  ENDCOLLECTIVE ;  /* 0x000000000000791b */ /* 0x003fe20003800000 */
.L_x_3083:
[----:B------:R-:W-:Y:S02]  /*239a0*/  IMAD.MOV.U32 R13, RZ, RZ, R4 ;  /* 0x000000ffff0d7224 */ /* 0x000fe400078e0004 */
[----:B------:R-:W-:-:S07]  /*239b0*/  IMAD.MOV.U32 R5, RZ, RZ, R14 ;  /* 0x000000ffff057224 */ /* 0x000fce00078e000e */
[----:B------:R-:W-:Y:S05]  /*239c0*/  WARPSYNC.COLLECTIVE R15, `(.L_x_3084) ;  /* 0x000000000f087348 */ /* 0x000fea0003c00000 */
[----:B------:R0:W1:Y:S02]  /*239d0*/  SHFL.IDX P6, R14, R13, R12, R11 ;  /* 0x0000000c0d0e7389 */ /* 0x00006400000c000b */
[----:B01----:R-:W-:Y:S01]  /*239e0*/  ENDCOLLECTIVE ;  /* 0x000000000000791b */ /* 0x003fe20003800000 */
.L_x_3084:
[----:B------:R-:W-:Y:S01]  /*239f0*/  IMAD.MOV.U32 R4, RZ, RZ, R14 ;  /* 0x000000ffff047224 */ /* 0x000fe200078e000e */
[----:B------:R-:W-:Y:S06]  /*23a00*/  BRA `(.L_x_3085) ;  /* 0xfffffe8400c87947 */ /* 0x000fec000383ffff */
.L_x_2821:
[----:B0-----:R0:W1:Y:S02]  /*23a10*/  SYNCS.PHASECHK.TRANS64.TRYWAIT P0, [R18+URZ+0x2a800], R5 ;  /* 0x02a80005120075a7 */ /* 0x001064000800017f */
[----:B-1----:R-:W-:Y:S05]  /*23a20*/  @!P0 NANOSLEEP.SYNCS 0x989680 ;  /* 0x009896800000895d */ /* 0x002fea0003900000 */
[----:B------:R-:W1:Y:S02]  /*23a30*/  @!P0 SYNCS.PHASECHK.TRANS64 P0, [R18+URZ+0x2a800], R5 ;  /* 0x02a80005120085a7 */ /* 0x000e64000800007f */
[----:B-1----:R-:W-:Y:S05]  /*23a40*/  @!P0 BRA `(.L_x_2821) ;  /* 0xfffffffc00f08947 */ /* 0x002fea000383ffff */
[----:B------:R-:W-:Y:S05]  /*23a50*/  BRA `(.L_x_3086) ;  /* 0xfffffe8c00f47947 */ /* 0x000fea000383ffff */
.L_x_2845:
        /* <DEDUP_REMOVED lines=8> */
.L_x_3088:
[----:B------:R-:W-:Y:S05]  /*23ae0*/  BSYNC B1 ;  /* 0x0000000000017941 */ /* 0x000fea0003800000 */
.L_x_3087:
        /* <DEDUP_REMOVED lines=8> */
.L_x_3089:
[----:B------:R-:W-:Y:S02]  /*23b70*/  IMAD.MOV.U32 R13, RZ, RZ, R21 ;  /* 0x000000ffff0d7224 */ /* 0x000fe400078e0015 */
[----:B------:R-:W-:-:S07]  /*23b80*/  IMAD.MOV.U32 R0, RZ, RZ, R14 ;  /* 0x000000ffff007224 */ /* 0x000fce00078e000e */
[----:B------:R-:W-:Y:S05]  /*23b90*/  WARPSYNC.COLLECTIVE R15, `(.L_x_3090) ;  /* 0x000000000f087348 */ /* 0x000fea0003c00000 */
[----:B------:R0:W1:Y:S02]  /*23ba0*/  SHFL.IDX P6, R14, R13, R12, R11 ;  /* 0x0000000c0d0e7389 */ /* 0x00006400000c000b */
[----:B01----:R-:W-:Y:S01]  /*23bb0*/  ENDCOLLECTIVE ;  /* 0x000000000000791b */ /* 0x003fe20003800000 */
.L_x_3090:
[----:B------:R-:W-:Y:S02]  /*23bc0*/  IMAD.MOV.U32 R13, RZ, RZ, R20 ;  /* 0x000000ffff0d7224 */ /* 0x000fe400078e0014 */
[----:B------:R-:W-:-:S07]  /*23bd0*/  IMAD.MOV.U32 R5, RZ, RZ, R14 ;  /* 0x000000ffff057224 */ /* 0x000fce00078e000e */
[----:B------:R-:W-:Y:S05]  /*23be0*/  WARPSYNC.COLLECTIVE R15, `(.L_x_3091) ;  /* 0x000000000f087348 */ /* 0x000fea0003c00000 */
[----:B------:R0:W1:Y:S02]  /*23bf0*/  SHFL.IDX P6, R14, R13, R12, R11 ;  /* 0x0000000c0d0e7389 */ /* 0x00006400000c000b */
[----:B01----:R-:W-:Y:S01]  /*23c00*/  ENDCOLLECTIVE ;  /* 0x000000000000791b */ /* 0x003fe20003800000 */
.L_x_3091:
[----:B------:R-:W-:Y:S05]  /*23c10*/  BRA `(.L_x_3092) ;  /* 0xfffffeb400887947 */ /* 0x000fea000383ffff */
.L_x_2848:
[----:B------:R-:W-:Y:S01]  /*23c20*/  BSSY B1, `(.L_x_3093) ;  /* 0x0000008000017945 */ /* 0x000fe20003800000 */
[----:B------:R-:W-:Y:S01]  /*23c30*/  IMAD.MOV.U32 R13, RZ, RZ, R7 ;  /* 0x000000ffff0d7224 */ /* 0x000fe200078e0007 */
[----:B------:R-:W-:Y:S01]  /*23c40*/  MOV R15, 0xffffffff ;  /* 0xffffffff000f7802 */ /* 0x000fe20000000f00 */
[----:B------:R-:W-:Y:S02]  /*23c50*/  IMAD.MOV.U32 R12, RZ, RZ, 0x1 ;  /* 0x00000001ff0c7424 */ /* 0x000fe400078e00ff */
[----:B------:R-:W-:-:S07]  /*23c60*/  IMAD.MOV.U32 R11, RZ, RZ, 0x1c1f ;  /* 0x00001c1fff0b7424 */ /* 0x000fce00078e00ff */
[----:B0---4-:R-:W-:Y:S05]  /*23c70*/  WARPSYNC.COLLECTIVE R15, `(.L_x_3094) ;  /* 0x000000000f087348 */ /* 0x011fea0003c00000 */
[----:B----4-:R1:W2:Y:S02]  /*23c80*/  SHFL.IDX P6, R14, R13, R12, R11 ;  /* 0x0000000c0d0e7389 */ /* 0x0102a400000c000b */
[----:B012---:R-:W-:Y:S01]  /*23c90*/  ENDCOLLECTIVE ;  /* 0x000000000000791b */ /* 0x007fe20003800000 */
.L_x_3094:
[----:B------:R-:W-:Y:S05]  /*23ca0*/  BSYNC B1 ;  /* 0x0000000000017941 */ /* 0x000fea0003800000 */
.L_x_3093:
        /* <DEDUP_REMOVED lines=8> */
.L_x_3095:
[----:B------:R-:W-:Y:S02]  /*23d30*/  IMAD.MOV.U32 R13, RZ, RZ, R21 ;  /* 0x000000ffff0d7224 */ /* 0x000fe400078e0015 */
[----:B------:R-:W-:-:S07]  /*23d40*/  IMAD.MOV.U32 R0, RZ, RZ, R14 ;  /* 0x000000ffff007224 */ /* 0x000fce00078e000e */
[----:B------:R-:W-:Y:S05]  /*23d50*/  WARPSYNC.COLLECTIVE R15, `(.L_x_3096) ;  /* 0x000000000f087348 */ /* 0x000fea0003c00000 */
[----:B------:R0:W1:Y:S02]  /*23d60*/  SHFL.IDX P6, R14, R13, R12, R11 ;  /* 0x0000000c0d0e7389 */ /* 0x00006400000c000b */
[----:B01----:R-:W-:Y:S01]  /*23d70*/  ENDCOLLECTIVE ;  /* 0x000000000000791b */ /* 0x003fe20003800000 */
.L_x_3096:
[----:B------:R-:W-:Y:S02]  /*23d80*/  IMAD.MOV.U32 R13, RZ, RZ, R20 ;  /* 0x000000ffff0d7224 */ /* 0x000fe400078e0014 */
[----:B------:R-:W-:-:S07]  /*23d90*/  IMAD.MOV.U32 R21, RZ, RZ, R14 ;  /* 0x000000ffff157224 */ /* 0x000fce00078e000e */
[----:B------:R-:W-:Y:S05]  /*23da0*/  WARPSYNC.COLLECTIVE R15, `(.L_x_3097) ;  /* 0x000000000f087348 */ /* 0x000fea0003c00000 */
[----:B------:R0:W1:Y:S02]  /*23db0*/  SHFL.IDX P6, R14, R13, R12, R11 ;  /* 0x0000000c0d0e7389 */ /* 0x00006400000c000b */
[----:B01----:R-:W-:Y:S01]  /*23dc0*/  ENDCOLLECTIVE ;  /* 0x000000000000791b */ /* 0x003fe20003800000 */
.L_x_3097:
[----:B------:R-:W-:Y:S01]  /*23dd0*/  IMAD.MOV.U32 R20, RZ, RZ, R14 ;  /* 0x000000ffff147224 */ /* 0x000fe200078e000e */
[----:B------:R-:W-:Y:S06]  /*23de0*/  BRA `(.L_x_3098) ;  /* 0xfffffeb800cc7947 */ /* 0x000fec000383ffff */
.L_x_2852:
[----:B0-----:R0:W1:Y:S02]  /*23df0*/  SYNCS.PHASECHK.TRANS64.TRYWAIT P0, [R18+URZ+0x2a800], R61 ;  /* 0x02a8003d120075a7 */ /* 0x001064000800017f */
[----:B-1----:R-:W-:Y:S05]  /*23e00*/  @!P0 NANOSLEEP.SYNCS 0x989680 ;  /* 0x009896800000895d */ /* 0x002fea0003900000 */
[----:B------:R-:W1:Y:S02]  /*23e10*/  @!P0 SYNCS.PHASECHK.TRANS64 P0, [R18+URZ+0x2a800], R61 ;  /* 0x02a8003d120085a7 */ /* 0x000e64000800007f */
[----:B-1----:R-:W-:Y:S05]  /*23e20*/  @!P0 BRA `(.L_x_2852) ;  /* 0xfffffffc00f08947 */ /* 0x002fea000383ffff */
[----:B------:R-:W-:Y:S05]  /*23e30*/  BRA `(.L_x_3099) ;  /* 0xfffffec0005c7947 */ /* 0x000fea000383ffff */
.L_x_2866:
[----:B-1----:R1:W3:Y:S02]  /*23e40*/  SYNCS.PHASECHK.TRANS64.TRYWAIT P1, [R0+URZ+0x2a830], R3 ;  /* 0x02a83003000075a7 */ /* 0x0022e4000802017f */
[----:B---3--:R-:W-:Y:S05]  /*23e50*/  @!P1 NANOSLEEP.SYNCS 0x989680 ;  /* 0x009896800000995d */ /* 0x008fea0003900000 */
[----:B------:R-:W3:Y:S02]  /*23e60*/  @!P1 SYNCS.PHASECHK.TRANS64 P1, [R0+URZ+0x2a830], R3 ;  /* 0x02a83003000095a7 */ /* 0x000ee4000802007f */
[----:B---3--:R-:W-:Y:S05]  /*23e70*/  @!P1 BRA `(.L_x_2866) ;  /* 0xfffffffc00f09947 */ /* 0x008fea000383ffff */
[----:B------:R-:W-:Y:S05]  /*23e80*/  BRA `(.L_x_2865) ;  /* 0xfffffee800bc7947 */ /* 0x000fea000383ffff */
.L_x_2874:
[----:B-1----:R1:W2:Y:S02]  /*23e90*/  SYNCS.PHASECHK.TRANS64.TRYWAIT P2, [R15+URZ+0x2a830], R4 ;  /* 0x02a830040f0075a7 */ /* 0x0022a4000804017f */
[----:B--2---:R-:W-:Y:S05]  /*23ea0*/  @!P2 NANOSLEEP.SYNCS 0x989680 ;  /* 0x009896800000a95d */ /* 0x004fea0003900000 */
[----:B------:R-:W2:Y:S02]  /*23eb0*/  @!P2 SYNCS.PHASECHK.TRANS64 P2, [R15+URZ+0x2a830], R4 ;  /* 0x02a830040f00a5a7 */ /* 0x000ea4000804007f */
[----:B--2---:R-:W-:Y:S05]  /*23ec0*/  @!P2 BRA `(.L_x_2874) ;  /* 0xfffffffc00f0a947 */ /* 0x004fea000383ffff */
[----:B------:R-:W-:Y:S05]  /*23ed0*/  BRA `(.L_x_2873) ;  /* 0xffffff0c006c7947 */ /* 0x000fea000383ffff */
.L_x_2879:
[----:B---3--:R3:W4:Y:S02]  /*23ee0*/  SYNCS.PHASECHK.TRANS64.TRYWAIT P2, [R10+URZ+0x2a850], R2 ;  /* 0x02a850020a0075a7 */ /* 0x008724000804017f */
[----:B----4-:R-:W-:Y:S05]  /*23ef0*/  @!P2 NANOSLEEP.SYNCS 0x989680 ;  /* 0x009896800000a95d */ /* 0x010fea0003900000 */
[----:B------:R-:W4:Y:S02]  /*23f00*/  @!P2 SYNCS.PHASECHK.TRANS64 P2, [R10+URZ+0x2a850], R2 ;  /* 0x02a850020a00a5a7 */ /* 0x000f24000804007f */
[----:B----4-:R-:W-:Y:S05]  /*23f10*/  @!P2 BRA `(.L_x_2879) ;  /* 0xfffffffc00f0a947 */ /* 0x010fea000383ffff */
[----:B------:R-:W-:Y:S05]  /*23f20*/  BRA `(.L_x_2878) ;  /* 0xffffff18005c7947 */ /* 0x000fea000383ffff */
.L_x_2889:
[----:B-1----:R1:W2:Y:S02]  /*23f30*/  SYNCS.PHASECHK.TRANS64.TRYWAIT P1, [R4+URZ+0x2a830], R11 ;  /* 0x02a8300b040075a7 */ /* 0x0022a4000802017f */
[----:B--2---:R-:W-:Y:S05]  /*23f40*/  @!P1 NANOSLEEP.SYNCS 0x989680 ;  /* 0x009896800000995d */ /* 0x004fea0003900000 */
[----:B------:R-:W2:Y:S02]  /*23f50*/  @!P1 SYNCS.PHASECHK.TRANS64 P1, [R4+URZ+0x2a830], R11 ;  /* 0x02a8300b040095a7 */ /* 0x000ea4000802007f */
[----:B--2---:R-:W-:Y:S05]  /*23f60*/  @!P1 BRA `(.L_x_2889) ;  /* 0xfffffffc00f09947 */ /* 0x004fea000383ffff */
[----:B------:R-:W-:Y:S05]  /*23f70*/  BRA `(.L_x_2888) ;  /* 0xffffff3400187947 */ /* 0x000fea000383ffff */
.L_x_2894:
[----:B-1----:R1:W2:Y:S02]  /*23f80*/  SYNCS.PHASECHK.TRANS64.TRYWAIT P1, [R10+URZ+0x2a850], R3 ;  /* 0x02a850030a0075a7 */ /* 0x0022a4000802017f */
[----:B--2---:R-:W-:Y:S05]  /*23f90*/  @!P1 NANOSLEEP.SYNCS 0x989680 ;  /* 0x009896800000995d */ /* 0x004fea0003900000 */
[----:B------:R-:W2:Y:S02]  /*23fa0*/  @!P1 SYNCS.PHASECHK.TRANS64 P1, [R10+URZ+0x2a850], R3 ;  /* 0x02a850030a0095a7 */ /* 0x000ea4000802007f */
[----:B--2---:R-:W-:Y:S05]  /*23fb0*/  @!P1 BRA `(.L_x_2894) ;  /* 0xfffffffc00f09947 */ /* 0x004fea000383ffff */
[----:B------:R-:W-:Y:S05]  /*23fc0*/  BRA `(.L_x_2893) ;  /* 0xffffff4000087947 */ /* 0x000fea000383ffff */
.L_x_2902:
[----:B-1----:R1:W2:Y:S02]  /*23fd0*/  SYNCS.PHASECHK.TRANS64.TRYWAIT P1, [R12+URZ+0x2a850], R5 ;  /* 0x02a850050c0075a7 */ /* 0x0022a4000802017f */
[----:B--2---:R-:W-:Y:S05]  /*23fe0*/  @!P1 NANOSLEEP.SYNCS 0x989680 ;  /* 0x009896800000995d */ /* 0x004fea0003900000 */
[----:B------:R-:W2:Y:S02]  /*23ff0*/  @!P1 SYNCS.PHASECHK.TRANS64 P1, [R12+URZ+0x2a850], R5 ;  /* 0x02a850050c0095a7 */ /* 0x000ea4000802007f */
[----:B--2---:R-:W-:Y:S05]  /*24000*/  @!P1 BRA `(.L_x_2902) ;  /* 0xfffffffc00f09947 */ /* 0x004fea000383ffff */
[----:B------:R-:W-:Y:S05]  /*24010*/  BRA `(.L_x_2901) ;  /* 0xffffff5400d47947 */ /* 0x000fea000383ffff */
.L_x_2939:
        /* <DEDUP_REMOVED lines=8> */
[----:B-1----:R-:W-:Y:S05]  /*240a0*/  WARPSYNC.COLLECTIVE R15, `(.L_x_3101) ;  /* 0x000000000f087348 */ /* 0x002fea0003c00000 */
[----:B------:R0:W2:Y:S02]  /*240b0*/  SHFL.IDX P6, R14, R13, R12, R11 ;  /* 0x0000000c0d0e7389 */ /* 0x0000a400000c000b */
[----:B012---:R-:W-:Y:S01]  /*240c0*/  ENDCOLLECTIVE ;  /* 0x000000000000791b */ /* 0x007fe20003800000 */
.L_x_3101:
[----:B------:R-:W-:Y:S05]  /*240d0*/  BSYNC B1 ;  /* 0x0000000000017941 */ /* 0x000fea0003800000 */
.L_x_3100:
[----:B------:R-:W-:Y:S05]  /*240e0*/  BRA `(.L_x_3102) ;  /* 0xffffff9000f47947 */ /* 0x000fea000383ffff */
.L_x_2941:
[----:B------:R-:W-:Y:S01]  /*240f0*/  BSSY B1, `(.L_x_3103) ;  /* 0x0000006000017945 */ /* 0x000fe20003800000 */
[----:B------:R-:W-:-:S07]  /*24100*/  IMAD.MOV.U32 R15, RZ, RZ, -0x1 ;  /* 0xffffffffff0f7424 */ /* 0x000fce00078e00ff */
[----:B01----:R-:W-:Y:S05]  /*24110*/  WARPSYNC.COLLECTIVE R15, `(.L_x_3104) ;  /* 0x000000000f0c7348 */ /* 0x003fea0003c00000 */
[----:B------:R-:W-:Y:S02]  /*24120*/  ELECT P6, UR62, PT ;  /* 0x00000000003e782f */ /* 0x000fe400038c0000 */
[----:B------:R-:W-:Y:S01]  /*24130*/  MOV R14, UR62 ;  /* 0x0000003e000e7c02 */ /* 0x000fe20008000f00 */
[----:B01----:R-:W-:Y:S10]  /*24140*/  ENDCOLLECTIVE ;  /* 0x000000000000791b */ /* 0x003ff40003800000 */
.L_x_3104:
[----:B------:R-:W-:Y:S05]  /*24150*/  BSYNC B1 ;  /* 0x0000000000017941 */ /* 0x000fea0003800000 */
.L_x_3103:
[----:B------:R-:W-:Y:S05]  /*24160*/  BRA `(.L_x_2940) ;  /* 0xffffff9000ec7947 */ /* 0x000fea000383ffff */
.L_x_2943:
[----:B0-----:R0:W2:Y:S02]  /*24170*/  SYNCS.PHASECHK.TRANS64.TRYWAIT P0, [R22+URZ+0x2a820], R7 ;  /* 0x02a82007160075a7 */ /* 0x0010a4000800017f */
[----:B--2---:R-:W-:Y:S05]  /*24180*/  @!P0 NANOSLEEP.SYNCS 0x989680 ;  /* 0x009896800000895d */ /* 0x004fea0003900000 */
[----:B------:R-:W2:Y:S02]  /*24190*/  @!P0 SYNCS.PHASECHK.TRANS64 P0, [R22+URZ+0x2a820], R7 ;  /* 0x02a82007160085a7 */ /* 0x000ea4000800007f */
[----:B--2---:R-:W-:Y:S05]  /*241a0*/  @!P0 BRA `(.L_x_2943) ;  /* 0xfffffffc00f08947 */ /* 0x004fea000383ffff */
[----:B------:R-:W-:Y:S05]  /*241b0*/  BRA `(.L_x_3105) ;  /* 0xffffff9000fc7947 */ /* 0x000fea000383ffff */
.L_x_2947:
[----:B-1----:R1:W2:Y:S02]  /*241c0*/  SYNCS.PHASECHK.TRANS64.TRYWAIT P0, [R11+URZ+0x2a8a0], R10 ;  /* 0x02a8a00a0b0075a7 */ /* 0x0022a4000800017f */
[----:B--2---:R-:W-:Y:S05]  /*241d0*/  @!P0 NANOSLEEP.SYNCS 0x989680 ;  /* 0x009896800000895d */ /* 0x004fea0003900000 */
[----:B------:R-:W2:Y:S02]  /*241e0*/  @!P0 SYNCS.PHASECHK.TRANS64 P0, [R11+URZ+0x2a8a0], R10 ;  /* 0x02a8a00a0b0085a7 */ /* 0x000ea4000800007f */
[----:B--2---:R-:W-:Y:S05]  /*241f0*/  @!P0 BRA `(.L_x_2947) ;  /* 0xfffffffc00f08947 */ /* 0x004fea000383ffff */
[----:B------:R-:W-:Y:S05]  /*24200*/  BRA `(.L_x_3106) ;  /* 0xffffff9400147947 */ /* 0x000fea000383ffff */
.L_x_2954:
[----:B0-----:R0:W2:Y:S02]  /*24210*/  SYNCS.PHASECHK.TRANS64.TRYWAIT P0, [R11+URZ+0x2a8c0], R10 ;  /* 0x02a8c00a0b0075a7 */ /* 0x0010a4000800017f */
[----:B--2---:R-:W-:Y:S05]  /*24220*/  @!P0 NANOSLEEP.SYNCS 0x989680 ;  /* 0x009896800000895d */ /* 0x004fea0003900000 */
[----:B------:R-:W2:Y:S02]  /*24230*/  @!P0 SYNCS.PHASECHK.TRANS64 P0, [R11+URZ+0x2a8c0], R10 ;  /* 0x02a8c00a0b0085a7 */ /* 0x000ea4000800007f */
[----:B--2---:R-:W-:Y:S05]  /*24240*/  @!P0 BRA `(.L_x_2954) ;  /* 0xfffffffc00f08947 */ /* 0x004fea000383ffff */
[----:B------:R-:W-:Y:S05]  /*24250*/  BRA `(.L_x_3107) ;  /* 0xffffff98000c7947 */ /* 0x000fea000383ffff */
.L_x_2962:
[----:B-1----:R1:W2:Y:S02]  /*24260*/  SYNCS.PHASECHK.TRANS64.TRYWAIT P1, [R10+URZ+0x2a8a0], R9 ;  /* 0x02a8a0090a0075a7 */ /* 0x0022a4000802017f */
[----:B--2---:R-:W-:Y:S05]  /*24270*/  @!P1 NANOSLEEP.SYNCS 0x989680 ;  /* 0x009896800000995d */ /* 0x004fea0003900000 */
[----:B------:R-:W2:Y:S02]  /*24280*/  @!P1 SYNCS.PHASECHK.TRANS64 P1, [R10+URZ+0x2a8a0], R9 ;  /* 0x02a8a0090a0095a7 */ /* 0x000ea4000802007f */
[----:B--2---:R-:W-:Y:S05]  /*24290*/  @!P1 BRA `(.L_x_2962) ;  /* 0xfffffffc00f09947 */ /* 0x004fea000383ffff */
[----:B------:R-:W-:Y:S05]  /*242a0*/  BRA `(.L_x_3108) ;  /* 0xffffff9c00087947 */ /* 0x000fea000383ffff */
.L_x_2969:
[----:B0-----:R0:W2:Y:S02]  /*242b0*/  SYNCS.PHASECHK.TRANS64.TRYWAIT P1, [R10+URZ+0x2a8c0], R9 ;  /* 0x02a8c0090a0075a7 */ /* 0x0010a4000802017f */
[----:B--2---:R-:W-:Y:S05]  /*242c0*/  @!P1 NANOSLEEP.SYNCS 0x989680 ;  /* 0x009896800000995d */ /* 0x004fea0003900000 */
[----:B------:R-:W2:Y:S02]  /*242d0*/  @!P1 SYNCS.PHASECHK.TRANS64 P1, [R10+URZ+0x2a8c0], R9 ;  /* 0x02a8c0090a0095a7 */ /* 0x000ea4000802007f */
[----:B--2---:R-:W-:Y:S05]  /*242e0*/  @!P1 BRA `(.L_x_2969) ;  /* 0xfffffffc00f09947 */ /* 0x004fea000383ffff */
[----:B------:R-:W-:Y:S05]  /*242f0*/  BRA `(.L_x_3109) ;  /* 0xffffff9c00fc7947 */ /* 0x000fea000383ffff */
.L_x_2983:
        /* <DEDUP_REMOVED lines=11> */
.L_x_3111:
[----:B------:R-:W-:Y:S05]  /*243b0*/  BSYNC B0 ;  /* 0x0000000000007941 */ /* 0x000fea0003800000 */
.L_x_3110:
[----:B------:R-:W-:Y:S05]  /*243c0*/  BRA `(.L_x_3112) ;  /* 0xffffffac003c7947 */ /* 0x000fea000383ffff */
.L_x_2986:
[----:B0-----:R0:W1:Y:S02]  /*243d0*/  SYNCS.PHASECHK.TRANS64.TRYWAIT P0, [R7+URZ+0x2a840], R2 ;  /* 0x02a84002070075a7 */ /* 0x001064000800017f */
[----:B-1----:R-:W-:Y:S05]  /*243e0*/  @!P0 NANOSLEEP.SYNCS 0x989680 ;  /* 0x009896800000895d */ /* 0x002fea0003900000 */
[----:B------:R-:W1:Y:S02]  /*243f0*/  @!P0 SYNCS.PHASECHK.TRANS64 P0, [R7+URZ+0x2a840], R2 ;  /* 0x02a84002070085a7 */ /* 0x000e64000800007f */
[----:B-1----:R-:W-:Y:S05]  /*24400*/  @!P0 BRA `(.L_x_2986) ;  /* 0xfffffffc00f08947 */ /* 0x002fea000383ffff */
[----:B------:R-:W-:Y:S05]  /*24410*/  BRA `(.L_x_3113) ;  /* 0xffffffac00987947 */ /* 0x000fea000383ffff */
.L_x_2987:
        /* <DEDUP_REMOVED lines=8> */
.L_x_3115:
[----:B------:R-:W-:Y:S05]  /*244a0*/  BSYNC B0 ;  /* 0x0000000000007941 */ /* 0x000fea0003800000 */
.L_x_3114:
        /* <DEDUP_REMOVED lines=9> */
.L_x_3116:
[----:B------:R-:W-:Y:S02]  /*24540*/  IMAD.MOV.U32 R13, RZ, RZ, R0 ;  /* 0x000000ffff0d7224 */ /* 0x000fe400078e0000 */
[----:B------:R-:W-:Y:S02]  /*24550*/  IMAD.MOV.U32 R12, RZ, RZ, 0x1 ;  /* 0x00000001ff0c7424 */ /* 0x000fe400078e00ff */
[----:B------:R-:W-:-:S07]  /*24560*/  IMAD.MOV.U32 R3, RZ, RZ, R14 ;  /* 0x000000ffff037224 */ /* 0x000fce00078e000e */
[----:B------:R-:W-:Y:S05]  /*24570*/  WARPSYNC.COLLECTIVE R15, `(.L_x_3117) ;  /* 0x000000000f087348 */ /* 0x000fea0003c00000 */
[----:B------:R0:W1:Y:S02]  /*24580*/  SHFL.IDX P6, R14, R13, R12, R11 ;  /* 0x0000000c0d0e7389 */ /* 0x00006400000c000b */
[----:B01----:R-:W-:Y:S01]  /*24590*/  ENDCOLLECTIVE ;  /* 0x000000000000791b */ /* 0x003fe20003800000 */
.L_x_3117:
        /* <DEDUP_REMOVED lines=17> */
.L_x_3118:
[----:B------:R-:W-:Y:S02]  /*246b0*/  @P1 IMAD R8, R5, 0x2, R22 ;  /* 0x0000000205081824 */ /* 0x000fe400078e0216 */
[----:B------:R-:W-:Y:S02]  /*246c0*/  IMAD.MOV.U32 R13, RZ, RZ, R0 ;  /* 0x000000ffff0d7224 */ /* 0x000fe400078e0000 */
[----:B------:R-:W-:Y:S01]  /*246d0*/  IMAD.MOV.U32 R12, RZ, RZ, 0x2 ;  /* 0x00000002ff0c7424 */ /* 0x000fe200078e00ff */
[----:B------:R-:W-:-:S07]  /*246e0*/  MOV R3, R14 ;  /* 0x0000000e00037202 */ /* 0x000fce0000000f00 */
[----:B------:R-:W-:Y:S05]  /*246f0*/  WARPSYNC.COLLECTIVE R15, `(.L_x_3119) ;  /* 0x000000000f087348 */ /* 0x000fea0003c00000 */
[----:B------:R0:W1:Y:S02]  /*24700*/  SHFL.IDX P6, R14, R13, R12, R11 ;  /* 0x0000000c0d0e7389 */ /* 0x00006400000c000b */
[----:B01----:R-:W-:Y:S01]  /*24710*/  ENDCOLLECTIVE ;  /* 0x000000000000791b */ /* 0x003fe20003800000 */
.L_x_3119:
        /* <DEDUP_REMOVED lines=17> */
.L_x_3120:
[----:B------:R-:W-:Y:S02]  /*24830*/  @P1 IMAD R8, R5, 0x2, R22 ;  /* 0x0000000205081824 */ /* 0x000fe400078e0216 */
[----:B------:R-:W-:Y:S02]  /*24840*/  IMAD.MOV.U32 R13, RZ, RZ, R0 ;  /* 0x000000ffff0d7224 */ /* 0x000fe400078e0000 */
[----:B------:R-:W-:Y:S02]  /*24850*/  IMAD.MOV.U32 R12, RZ, RZ, 0x3 ;  /* 0x00000003ff0c7424 */ /* 0x000fe400078e00ff */
[----:B------:R-:W-:-:S07]  /*24860*/  IMAD.MOV.U32 R3, RZ, RZ, R14 ;  /* 0x000000ffff037224 */ /* 0x000fce00078e000e */
[----:B------:R-:W-:Y:S05]  /*24870*/  WARPSYNC.COLLECTIVE R15, `(.L_x_3121) ;  /* 0x000000000f087348 */ /* 0x000fea0003c00000 */
[----:B------:R0:W1:Y:S02]  /*24880*/  SHFL.IDX P6, R14, R13, R12, R11 ;  /* 0x0000000c0d0e7389 */ /* 0x00006400000c000b */
[----:B01----:R-:W-:Y:S01]  /*24890*/  ENDCOLLECTIVE ;  /* 0x000000000000791b */ /* 0x003fe20003800000 */
.L_x_3121:
        /* <DEDUP_REMOVED lines=17> */
.L_x_3122:
[----:B------:R-:W-:Y:S02]  /*249b0*/  @P1 IMAD R8, R5, 0x2, R22 ;  /* 0x0000000205081824 */ /* 0x000fe400078e0216 */
[----:B------:R-:W-:Y:S02]  /*249c0*/  IMAD.MOV.U32 R13, RZ, RZ, R0 ;  /* 0x000000ffff0d7224 */ /* 0x000fe400078e0000 */
[----:B------:R-:W-:Y:S02]  /*249d0*/  IMAD.MOV.U32 R12, RZ, RZ, 0x4 ;  /* 0x00000004ff0c7424 */ /* 0x000fe400078e00ff */
[----:B------:R-:W-:-:S07]  /*249e0*/  IMAD.MOV.U32 R3, RZ, RZ, R14 ;  /* 0x000000ffff037224 */ /* 0x000fce00078e000e */
[----:B------:R-:W-:Y:S05]  /*249f0*/  WARPSYNC.COLLECTIVE R15, `(.L_x_3123) ;  /* 0x000000000f087348 */ /* 0x000fea0003c00000 */
[----:B------:R0:W1:Y:S02]  /*24a00*/  SHFL.IDX P6, R14, R13, R12, R11 ;  /* 0x0000000c0d0e7389 */ /* 0x00006400000c000b */
[----:B01----:R-:W-:Y:S01]  /*24a10*/  ENDCOLLECTIVE ;  /* 0x000000000000791b */ /* 0x003fe20003800000 */
.L_x_3123:
        /* <DEDUP_REMOVED lines=17> */
.L_x_3124:
[----:B------:R-:W-:Y:S02]  /*24b30*/  @P1 IMAD R8, R5, 0x2, R22 ;  /* 0x0000000205081824 */ /* 0x000fe400078e0216 */
[----:B------:R-:W-:Y:S02]  /*24b40*/  IMAD.MOV.U32 R13, RZ, RZ, R0 ;  /* 0x000000ffff0d7224 */ /* 0x000fe400078e0000 */
[----:B------:R-:W-:Y:S02]  /*24b50*/  IMAD.MOV.U32 R12, RZ, RZ, 0x5 ;  /* 0x00000005ff0c7424 */ /* 0x000fe400078e00ff */
[----:B------:R-:W-:-:S07]  /*24b60*/  IMAD.MOV.U32 R3, RZ, RZ, R14 ;  /* 0x000000ffff037224 */ /* 0x000fce00078e000e */
[----:B------:R-:W-:Y:S05]  /*24b70*/  WARPSYNC.COLLECTIVE R15, `(.L_x_3125) ;  /* 0x000000000f087348 */ /* 0x000fea0003c00000 */
[----:B------:R0:W1:Y:S02]  /*24b80*/  SHFL.IDX P6, R14, R13, R12, R11 ;  /* 0x0000000c0d0e7389 */ /* 0x00006400000c000b */
[----:B01----:R-:W-:Y:S01]  /*24b90*/  ENDCOLLECTIVE ;  /* 0x000000000000791b */ /* 0x003fe20003800000 */
.L_x_3125:
        /* <DEDUP_REMOVED lines=10> */
.L_x_3126:
        /* <DEDUP_REMOVED lines=8> */
.L_x_2992:
[----:B------:R-:W-:Y:S01]  /*24cc0*/  IMAD.MOV.U32 R13, RZ, RZ, R4 ;  /* 0x000000ffff0d7224 */ /* 0x000fe200078e0004 */
[----:B------:R-:W-:Y:S01]  /*24cd0*/  LEA R17, R17, R9, 0x7 ;  /* 0x0000000911117211 */ /* 0x000fe200078e38ff */
[----:B------:R-:W-:Y:S02]  /*24ce0*/  IMAD.MOV.U32 R12, RZ, RZ, RZ ;  /* 0x000000ffff0c7224 */ /* 0x000fe400078e00ff */
[----:B------:R-:W-:Y:S02]  /*24cf0*/  IMAD.MOV.U32 R11, RZ, RZ, 0x181f ;  /* 0x0000181fff0b7424 */ /* 0x000fe400078e00ff */
[----:B------:R-:W-:Y:S02]  /*24d00*/  IMAD.MOV.U32 R15, RZ, RZ, -0x1 ;  /* 0xffffffffff0f7424 */ /* 0x000fe400078e00ff */
[----:B-----5:R-:W-:-:S07]  /*24d10*/  IMAD R5, R10, R7, RZ ;  /* 0x000000070a057224 */ /* 0x020fce00078e02ff */
[----:B------:R-:W-:Y:S05]  /*24d20*/  WARPSYNC.COLLECTIVE R15, `(.L_x_3128) ;  /* 0x000000000f087348 */ /* 0x000fea0003c00000 */
[----:B------:R0:W1:Y:S02]  /*24d30*/  SHFL.IDX P6, R14, R13, R12, R11 ;  /* 0x0000000c0d0e7389 */ /* 0x00006400000c000b */
[----:B01----:R-:W-:Y:S01]  /*24d40*/  ENDCOLLECTIVE ;  /* 0x000000000000791b */ /* 0x003fe20003800000 */
.L_x_3128:
[----:B------:R-:W-:Y:S01]  /*24d50*/  ISETP.GE.AND P1, PT, R17, R5, PT ;  /* 0x000000051100720c */ /* 0x000fe20003f26270 */
[----:B------:R-:W-:Y:S02]  /*24d60*/  IMAD.MOV.U32 R13, RZ, RZ, R0 ;  /* 0x000000ffff0d7224 */ /* 0x000fe400078e0000 */
[----:B------:R-:W-:-:S10]  /*24d70*/  IMAD.MOV.U32 R2, RZ, RZ, R14 ;  /* 0x000000ffff027224 */ /* 0x000fd400078e000e */
[----:B------:R-:W-:Y:S05]  /*24d80*/  WARPSYNC.COLLECTIVE R15, `(.L_x_3129) ;  /* 0x000000000f087348 */ /* 0x000fea0003c00000 */
[----:B------:R0:W1:Y:S02]  /*24d90*/  SHFL.IDX P6, R14, R13, R12, R11 ;  /* 0x0000000c0d0e7389 */ /* 0x00006400000c000b */
[----:B01----:R-:W-:Y:S01]  /*24da0*/  ENDCOLLECTIVE ;  /* 0x000000000000791b */ /* 0x003fe20003800000 */
.L_x_3129:
[----:B------:R-:W-:Y:S02]  /*24db0*/  IMAD.MOV.U32 R13, RZ, RZ, R4 ;  /* 0x000000ffff0d7224 */ /* 0x000fe400078e0004 */
[----:B------:R-:W-:Y:S02]  /*24dc0*/  IMAD.MOV.U32 R12, RZ, RZ, 0x1 ;  /* 0x00000001ff0c7424 */ /* 0x000fe400078e00ff */
[----:B------:R-:W-:-:S07]  /*24dd0*/  IMAD.MOV.U32 R3, RZ, RZ, R14 ;  /* 0x000000ffff037224 */ /* 0x000fce00078e000e */
[----:B------:R-:W-:Y:S05]  /*24de0*/  WARPSYNC.COLLECTIVE R15, `(.L_x_3130) ;  /* 0x000000000f087348 */ /* 0x000fea0003c00000 */
[----:B------:R0:W1:Y:S02]  /*24df0*/  SHFL.IDX P6, R14, R13, R12, R11 ;  /* 0x0000000c0d0e7389 */ /* 0x00006400000c000b */
[----:B01----:R-:W-:Y:S01]  /*24e00*/  ENDCOLLECTIVE ;  /* 0x000000000000791b */ /* 0x003fe20003800000 */
.L_x_3130:
[----:B------:R-:W-:-:S05]  /*24e10*/  @!P1 LEA R6, P4, R8, R3, 0x1 ;  /* 0x0000000308069211 */ /* 0x000fca00078808ff */
[----:B------:R-:W-:Y:S02]  /*24e20*/  @!P1 IMAD.X R3, RZ, RZ, R2, P4 ;  /* 0x000000ffff039224 */ /* 0x000fe400020e0602 */
        /* <DEDUP_REMOVED lines=14> */
.L_x_3131:
[----:B------:R-:W-:Y:S02]  /*24f10*/  IMAD.MOV.U32 R13, RZ, RZ, R4 ;  /* 0x000000ffff0d7224 */ /* 0x000fe400078e0004 */
[----:B------:R-:W-:Y:S02]  /*24f20*/  IMAD.MOV.U32 R12, RZ, RZ, 0x2 ;  /* 0x00000002ff0c7424 */ /* 0x000fe400078e00ff */
[----:B------:R-:W-:-:S07]  /*24f30*/  IMAD.MOV.U32 R3, RZ, RZ, R14 ;  /* 0x000000ffff037224 */ /* 0x000fce00078e000e */
[----:B------:R-:W-:Y:S05]  /*24f40*/  WARPSYNC.COLLECTIVE R15, `(.L_x_3132) ;  /* 0x000000000f087348 */ /* 0x000fea0003c00000 */
[----:B------:R0:W1:Y:S02]  /*24f50*/  SHFL.IDX P6, R14, R13, R12, R11 ;  /* 0x0000000c0d0e7389 */ /* 0x00006400000c000b */
[----:B01----:R-:W-:Y:S01]  /*24f60*/  ENDCOLLECTIVE ;  /* 0x000000000000791b */ /* 0x003fe20003800000 */
.L_x_3132:
        /* <DEDUP_REMOVED lines=17> */
.L_x_3133:
[----:B------:R-:W-:Y:S02]  /*25080*/  IMAD.MOV.U32 R13, RZ, RZ, R4 ;  /* 0x000000ffff0d7224 */ /* 0x000fe400078e0004 */
[----:B------:R-:W-:Y:S02]  /*25090*/  IMAD.MOV.U32 R12, RZ, RZ, 0x3 ;  /* 0x00000003ff0c7424 */ /* 0x000fe400078e00ff */
[----:B------:R-:W-:-:S07]  /*250a0*/  IMAD.MOV.U32 R3, RZ, RZ, R14 ;  /* 0x000000ffff037224 */ /* 0x000fce00078e000e */
[----:B------:R-:W-:Y:S05]  /*250b0*/  WARPSYNC.COLLECTIVE R15, `(.L_x_3134) ;  /* 0x000000000f087348 */ /* 0x000fea0003c00000 */
[----:B------:R0:W1:Y:S02]  /*250c0*/  SHFL.IDX P6, R14, R13, R12, R11 ;  /* 0x0000000c0d0e7389 */ /* 0x00006400000c000b */
[----:B01----:R-:W-:Y:S01]  /*250d0*/  ENDCOLLECTIVE ;  /* 0x000000000000791b */ /* 0x003fe20003800000 */
.L_x_3134:
        /* <DEDUP_REMOVED lines=17> */
.L_x_3135:
[----:B------:R-:W-:Y:S02]  /*251f0*/  IMAD.MOV.U32 R13, RZ, RZ, R4 ;  /* 0x000000ffff0d7224 */ /* 0x000fe400078e0004 */
[----:B------:R-:W-:Y:S02]  /*25200*/  IMAD.MOV.U32 R12, RZ, RZ, 0x4 ;  /* 0x00000004ff0c7424 */ /* 0x000fe400078e00ff */
[----:B------:R-:W-:-:S07]  /*25210*/  IMAD.MOV.U32 R3, RZ, RZ, R14 ;  /* 0x000000ffff037224 */ /* 0x000fce00078e000e */
[----:B------:R-:W-:Y:S05]  /*25220*/  WARPSYNC.COLLECTIVE R15, `(.L_x_3136) ;  /* 0x000000000f087348 */ /* 0x000fea0003c00000 */
[----:B------:R0:W1:Y:S02]  /*25230*/  SHFL.IDX P6, R14, R13, R12, R11 ;  /* 0x0000000c0d0e7389 */ /* 0x00006400000c000b */
[----:B01----:R-:W-:Y:S01]  /*25240*/  ENDCOLLECTIVE ;  /* 0x000000000000791b */ /* 0x003fe20003800000 */
.L_x_3136:
        /* <DEDUP_REMOVED lines=17> */
.L_x_3137:
[----:B------:R-:W-:Y:S02]  /*25360*/  IMAD.MOV.U32 R13, RZ, RZ, R4 ;  /* 0x000000ffff0d7224 */ /* 0x000fe400078e0004 */
[----:B------:R-:W-:Y:S02]  /*25370*/  IMAD.MOV.U32 R12, RZ, RZ, 0x5 ;  /* 0x00000005ff0c7424 */ /* 0x000fe400078e00ff */
[----:B------:R-:W-:-:S07]  /*25380*/  IMAD.MOV.U32 R3, RZ, RZ, R14 ;  /* 0x000000ffff037224 */ /* 0x000fce00078e000e */
[----:B------:R-:W-:Y:S05]  /*25390*/  WARPSYNC.COLLECTIVE R15, `(.L_x_3138) ;  /* 0x000000000f087348 */ /* 0x000fea0003c00000 */
[----:B------:R0:W1:Y:S02]  /*253a0*/  SHFL.IDX P6, R14, R13, R12, R11 ;  /* 0x0000000c0d0e7389 */ /* 0x00006400000c000b */
[----:B01----:R-:W-:Y:S01]  /*253b0*/  ENDCOLLECTIVE ;  /* 0x000000000000791b */ /* 0x003fe20003800000 */
.L_x_3138:
[----:B------:R-:W-:-:S04]  /*253c0*/  @!P1 LEA R6, P4, R8, R3, 0x1 ;  /* 0x0000000308069211 */ /* 0x000fc800078808ff */
[----:B------:R-:W-:Y:S01]  /*253d0*/  @!P1 IADD3.X R7, RZ, R2, RZ, P4, !PT ;  /* 0x00000002ff079210 */ /* 0x000fe200027fe4ff */
[----:B------:R-:W-:Y:S02]  /*253e0*/  @!P1 IMAD.MOV.U32 R2, RZ, RZ, R6 ;  /* 0x000000ffff029224 */ /* 0x000fe400078e0006 */
[----:B------:R-:W-:Y:S02]  /*253f0*/  VIADD R6, R17, 0x50 ;  /* 0x0000005011067836 */ /* 0x000fe40000000000 */
        /* <DEDUP_REMOVED lines=13> */
.L_x_3139:
[----:B------:R-:W-:Y:S02]  /*254d0*/  IMAD.MOV.U32 R13, RZ, RZ, R4 ;  /* 0x000000ffff0d7224 */ /* 0x000fe400078e0004 */
[----:B------:R-:W-:Y:S02]  /*254e0*/  IMAD.MOV.U32 R12, RZ, RZ, 0x6 ;  /* 0x00000006ff0c7424 */ /* 0x000fe400078e00ff */
[----:B------:R-:W-:-:S07]  /*254f0*/  IMAD.MOV.U32 R3, RZ, RZ, R14 ;  /* 0x000000ffff037224 */ /* 0x000fce00078e000e */
[----:B------:R-:W-:Y:S05]  /*25500*/  WARPSYNC.COLLECTIVE R15, `(.L_x_3140) ;  /* 0x000000000f087348 */ /* 0x000fea0003c00000 */
[----:B------:R0:W1:Y:S02]  /*25510*/  SHFL.IDX P6, R14, R13, R12, R11 ;  /* 0x0000000c0d0e7389 */ /* 0x00006400000c000b */
[----:B01----:R-:W-:Y:S01]  /*25520*/  ENDCOLLECTIVE ;  /* 0x000000000000791b */ /* 0x003fe20003800000 */
.L_x_3140:
        /* <DEDUP_REMOVED lines=17> */
.L_x_3141:
[----:B------:R-:W-:Y:S02]  /*25640*/  IMAD.MOV.U32 R13, RZ, RZ, R4 ;  /* 0x000000ffff0d7224 */ /* 0x000fe400078e0004 */
[----:B------:R-:W-:Y:S02]  /*25650*/  IMAD.MOV.U32 R12, RZ, RZ, 0x7 ;  /* 0x00000007ff0c7424 */ /* 0x000fe400078e00ff */
[----:B------:R-:W-:-:S07]  /*25660*/  IMAD.MOV.U32 R3, RZ, RZ, R14 ;  /* 0x000000ffff037224 */ /* 0x000fce00078e000e */
[----:B------:R-:W-:Y:S05]  /*25670*/  WARPSYNC.COLLECTIVE R15, `(.L_x_3142) ;  /* 0x000000000f087348 */ /* 0x000fea0003c00000 */
[----:B------:R0:W1:Y:S02]  /*25680*/  SHFL.IDX P6, R14, R13, R12, R11 ;  /* 0x0000000c0d0e7389 */ /* 0x00006400000c000b */
[----:B01----:R-:W-:Y:S01]  /*25690*/  ENDCOLLECTIVE ;  /* 0x000000000000791b */ /* 0x003fe20003800000 */
.L_x_3142:
        /* <DEDUP_REMOVED lines=15> */
.L_x_3143:
[----:B------:R-:W-:Y:S05]  /*25790*/  BRA `(.L_x_3144) ;  /* 0xffffffac00607947 */ /* 0x000fea000383ffff */
.L_x_2997:
[----:B0-----:R0:W1:Y:S02]  /*257a0*/  SYNCS.PHASECHK.TRANS64.TRYWAIT P0, [R22+URZ+0x2a820], R3 ;  /* 0x02a82003160075a7 */ /* 0x001064000800017f */
[----:B-1----:R-:W-:Y:S05]  /*257b0*/  @!P0 NANOSLEEP.SYNCS 0x989680 ;  /* 0x009896800000895d */ /* 0x002fea0003900000 */
[----:B------:R-:W1:Y:S02]  /*257c0*/  @!P0 SYNCS.PHASECHK.TRANS64 P0, [R22+URZ+0x2a820], R3 ;  /* 0x02a82003160085a7 */ /* 0x000e64000800007f */
[----:B-1----:R-:W-:Y:S05]  /*257d0*/  @!P0 BRA `(.L_x_2997) ;  /* 0xfffffffc00f08947 */ /* 0x002fea000383ffff */
[----:B------:R-:W-:Y:S05]  /*257e0*/  BRA `(.L_x_3145) ;  /* 0xffffffac00d07947 */ /* 0x000fea000383ffff */
.L_x_3002:
[----:B0-----:R0:W1:Y:S02]  /*257f0*/  SYNCS.PHASECHK.TRANS64.TRYWAIT P0, [R5+URZ+0x2a840], R0 ;  /* 0x02a84000050075a7 */ /* 0x001064000800017f */
[----:B-1----:R-:W-:Y:S05]  /*25800*/  @!P0 NANOSLEEP.SYNCS 0x989680 ;  /* 0x009896800000895d */ /* 0x002fea0003900000 */
[----:B------:R-:W1:Y:S02]  /*25810*/  @!P0 SYNCS.PHASECHK.TRANS64 P0, [R5+URZ+0x2a840], R0 ;  /* 0x02a84000050085a7 */ /* 0x000e64000800007f */
[----:B-1----:R-:W-:Y:S05]  /*25820*/  @!P0 BRA `(.L_x_3002) ;  /* 0xfffffffc00f08947 */ /* 0x002fea000383ffff */
[----:B------:R-:W-:Y:S05]  /*25830*/  BRA `(.L_x_3146) ;  /* 0xffffffb000987947 */ /* 0x000fea000383ffff */
.L_x_3003:
        /* <DEDUP_REMOVED lines=8> */
.L_x_3148:
[----:B------:R-:W-:Y:S05]  /*258c0*/  BSYNC B1 ;  /* 0x0000000000017941 */ /* 0x000fea0003800000 */
.L_x_3147:
        /* <DEDUP_REMOVED lines=10> */
.L_x_3149:
        /* <DEDUP_REMOVED lines=8> */
.L_x_3150:
        /* <DEDUP_REMOVED lines=14> */
.L_x_3151:
[----:B------:R-:W-:Y:S02]  /*25ad0*/  IMAD.MOV.U32 R13, RZ, RZ, R8 ;  /* 0x000000ffff0d7224 */ /* 0x000fe400078e0008 */
[----:B------:R-:W-:Y:S02]  /*25ae0*/  IMAD.MOV.U32 R12, RZ, RZ, 0x2 ;  /* 0x00000002ff0c7424 */ /* 0x000fe400078e00ff */
[----:B------:R-:W-:-:S07]  /*25af0*/  IMAD.MOV.U32 R2, RZ, RZ, R14 ;  /* 0x000000ffff027224 */ /* 0x000fce00078e000e */
[----:B------:R-:W-:Y:S05]  /*25b00*/  WARPSYNC.COLLECTIVE R15, `(.L_x_3152) ;  /* 0x000000000f087348 */ /* 0x000fea0003c00000 */
[----:B------:R0:W1:Y:S02]  /*25b10*/  SHFL.IDX P6, R14, R13, R12, R11 ;  /* 0x0000000c0d0e7389 */ /* 0x00006400000c000b */
[----:B01----:R-:W-:Y:S01]  /*25b20*/  ENDCOLLECTIVE ;  /* 0x000000000000791b */ /* 0x003fe20003800000 */
.L_x_3152:
        /* <DEDUP_REMOVED lines=13> */
.L_x_3153:
[----:B------:R-:W-:Y:S02]  /*25c00*/  IMAD.MOV.U32 R13, RZ, RZ, R8 ;  /* 0x000000ffff0d7224 */ /* 0x000fe400078e0008 */
[----:B------:R-:W-:Y:S02]  /*25c10*/  IMAD.MOV.U32 R12, RZ, RZ, 0x3 ;  /* 0x00000003ff0c7424 */ /* 0x000fe400078e00ff */
[----:B------:R-:W-:-:S07]  /*25c20*/  IMAD.MOV.U32 R2, RZ, RZ, R14 ;  /* 0x000000ffff027224 */ /* 0x000fce00078e000e */
[----:B------:R-:W-:Y:S05]  /*25c30*/  WARPSYNC.COLLECTIVE R15, `(.L_x_3154) ;  /* 0x000000000f087348 */ /* 0x000fea0003c00000 */
[----:B------:R0:W1:Y:S02]  /*25c40*/  SHFL.IDX P6, R14, R13, R12, R11 ;  /* 0x0000000c0d0e7389 */ /* 0x00006400000c000b */
[----:B01----:R-:W-:Y:S01]  /*25c50*/  ENDCOLLECTIVE ;  /* 0x000000000000791b */ /* 0x003fe20003800000 */
.L_x_3154:
        /* <DEDUP_REMOVED lines=13> */
.L_x_3155:
[----:B------:R-:W-:Y:S02]  /*25d30*/  IMAD.MOV.U32 R13, RZ, RZ, R8 ;  /* 0x000000ffff0d7224 */ /* 0x000fe400078e0008 */
[----:B------:R-:W-:Y:S02]  /*25d40*/  IMAD.MOV.U32 R12, RZ, RZ, 0x4 ;  /* 0x00000004ff0c7424 */ /* 0x000fe400078e00ff */
[----:B------:R-:W-:-:S07]  /*25d50*/  IMAD.MOV.U32 R2, RZ, RZ, R14 ;  /* 0x000000ffff027224 */ /* 0x000fce00078e000e */
[----:B------:R-:W-:Y:S05]  /*25d60*/  WARPSYNC.COLLECTIVE R15, `(.L_x_3156) ;  /* 0x000000000f087348 */ /* 0x000fea0003c00000 */
[----:B------:R0:W1:Y:S02]  /*25d70*/  SHFL.IDX P6, R14, R13, R12, R11 ;  /* 0x0000000c0d0e7389 */ /* 0x00006400000c000b */
[----:B01----:R-:W-:Y:S01]  /*25d80*/  ENDCOLLECTIVE ;  /* 0x000000000000791b */ /* 0x003fe20003800000 */
.L_x_3156:
        /* <DEDUP_REMOVED lines=13> */
.L_x_3157:
[----:B------:R-:W-:Y:S02]  /*25e60*/  IMAD.MOV.U32 R13, RZ, RZ, R8 ;  /* 0x000000ffff0d7224 */ /* 0x000fe400078e0008 */
[----:B------:R-:W-:Y:S02]  /*25e70*/  IMAD.MOV.U32 R12, RZ, RZ, 0x5 ;  /* 0x00000005ff0c7424 */ /* 0x000fe400078e00ff */
[----:B------:R-:W-:-:S07]  /*25e80*/  IMAD.MOV.U32 R2, RZ, RZ, R14 ;  /* 0x000000ffff027224 */ /* 0x000fce00078e000e */
[----:B------:R-:W-:Y:S05]  /*25e90*/  WARPSYNC.COLLECTIVE R15, `(.L_x_3158) ;  /* 0x000000000f087348 */ /* 0x000fea0003c00000 */
[----:B------:R0:W1:Y:S02]  /*25ea0*/  SHFL.IDX P6, R14, R13, R12, R11 ;  /* 0x0000000c0d0e7389 */ /* 0x00006400000c000b */
[----:B01----:R-:W-:Y:S01]  /*25eb0*/  ENDCOLLECTIVE ;  /* 0x000000000000791b */ /* 0x003fe20003800000 */
.L_x_3158:
        /* <DEDUP_REMOVED lines=13> */
.L_x_3159:
[----:B------:R-:W-:Y:S01]  /*25f90*/  IMAD.MOV.U32 R2, RZ, RZ, R14 ;  /* 0x000000ffff027224 */ /* 0x000fe200078e000e */
[----:B------:R-:W-:Y:S06]  /*25fa0*/  BRA `(.L_x_3160) ;  /* 0xffffffac00d07947 */ /* 0x000fec000383ffff */
.L_x_3008:
[----:B-1----:R1:W2:Y:S02]  /*25fb0*/  SYNCS.PHASECHK.TRANS64.TRYWAIT P0, [R5+URZ+0x2a860], R2 ;  /* 0x02a86002050075a7 */ /* 0x0022a4000800017f */
[----:B--2---:R-:W-:Y:S05]  /*25fc0*/  @!P0 NANOSLEEP.SYNCS 0x989680 ;  /* 0x009896800000895d */ /* 0x004fea0003900000 */
[----:B------:R-:W2:Y:S02]  /*25fd0*/  @!P0 SYNCS.PHASECHK.TRANS64 P0, [R5+URZ+0x2a860], R2 ;  /* 0x02a86002050085a7 */ /* 0x000ea4000800007f */
[----:B--2---:R-:W-:Y:S05]  /*25fe0*/  @!P0 BRA `(.L_x_3008) ;  /* 0xfffffffc00f08947 */ /* 0x004fea000383ffff */
[----:B------:R-:W-:Y:S05]  /*25ff0*/  BRA `(.L_x_3161) ;  /* 0xffffffb0002c7947 */ /* 0x000fea000383ffff */
.L_x_3009:
        /* <DEDUP_REMOVED lines=8> */
.L_x_3163:
[----:B------:R-:W-:Y:S05]  /*26080*/  BSYNC B1 ;  /* 0x0000000000017941 */ /* 0x000fea0003800000 */
.L_x_3162:
[----:B------:R-:W-:Y:S01]  /*26090*/  IMAD.MOV.U32 R13, RZ, RZ, R24 ;  /* 0x000000ffff0d7224 */ /* 0x000fe200078e0018 */
[----:B------:R-:W-:Y:S01]  /*260a0*/  MOV R3, R14 ;  /* 0x0000000e00037202 */ /* 0x000fe20000000f00 */
[----:B------:R-:W-:Y:S02]  /*260b0*/  IMAD.MOV.U32 R12, RZ, RZ, RZ ;  /* 0x000000ffff0c7224 */ /* 0x000fe400078e00ff */
[----:B------:R-:W-:Y:S02]  /*260c0*/  IMAD.MOV.U32 R11, RZ, RZ, 0x181f ;  /* 0x0000181fff0b7424 */ /* 0x000fe400078e00ff */
[----:B------:R-:W-:Y:S02]  /*260d0*/  IMAD.MOV.U32 R15, RZ, RZ, -0x1 ;  /* 0xffffffffff0f7424 */ /* 0x000fe400078e00ff */
[----:B------:R-:W-:-:S07]  /*260e0*/  IMAD R4, R4, 0x2, R22 ;  /* 0x0000000204047824 */ /* 0x000fce00078e0216 */
[----:B------:R-:W-:Y:S05]  /*260f0*/  WARPSYNC.COLLECTIVE R15, `(.L_x_3164) ;  /* 0x000000000f087348 */ /* 0x000fea0003c00000 */
[----:B------:R0:W1:Y:S02]  /*26100*/  SHFL.IDX P6, R14, R13, R12, R11 ;  /* 0x0000000c0d0e7389 */ /* 0x00006400000c000b */
[----:B01----:R-:W-:Y:S01]  /*26110*/  ENDCOLLECTIVE ;  /* 0x000000000000791b */ /* 0x003fe20003800000 */
.L_x_3164:
[----:B------:R-:W-:Y:S02]  /*26120*/  IMAD.MOV.U32 R13, RZ, RZ, R25 ;  /* 0x000000ffff0d7224 */ /* 0x000fe400078e0019 */
[----:B------:R-:W-:Y:S02]  /*26130*/  IMAD.MOV.U32 R12, RZ, RZ, 0x1 ;  /* 0x00000001ff0c7424 */ /* 0x000fe400078e00ff */
[----:B------:R-:W-:-:S07]  /*26140*/  IMAD.MOV.U32 R2, RZ, RZ, R14 ;  /* 0x000000ffff027224 */ /* 0x000fce00078e000e */
[----:B------:R-:W-:Y:S05]  /*26150*/  WARPSYNC.COLLECTIVE R15, `(.L_x_3165) ;  /* 0x000000000f087348 */ /* 0x000fea0003c00000 */
[----:B------:R0:W1:Y:S02]  /*26160*/  SHFL.IDX P6, R14, R13, R12, R11 ;  /* 0x0000000c0d0e7389 */ /* 0x00006400000c000b */
[----:B01----:R-:W-:Y:S01]  /*26170*/  ENDCOLLECTIVE ;  /* 0x000000000000791b */ /* 0x003fe20003800000 */
.L_x_3165:
        /* <DEDUP_REMOVED lines=15> */
.L_x_3166:
[----:B------:R-:W-:Y:S02]  /*26270*/  IMAD.MOV.U32 R13, RZ, RZ, R25 ;  /* 0x000000ffff0d7224 */ /* 0x000fe400078e0019 */
[----:B------:R-:W-:Y:S02]  /*26280*/  IMAD.MOV.U32 R12, RZ, RZ, 0x2 ;  /* 0x00000002ff0c7424 */ /* 0x000fe400078e00ff */
[----:B------:R-:W-:-:S07]  /*26290*/  IMAD.MOV.U32 R2, RZ, RZ, R14 ;  /* 0x000000ffff027224 */ /* 0x000fce00078e000e */
[----:B------:R-:W-:Y:S05]  /*262a0*/  WARPSYNC.COLLECTIVE R15, `(.L_x_3167) ;  /* 0x000000000f087348 */ /* 0x000fea0003c00000 */
[----:B------:R0:W1:Y:S02]  /*262b0*/  SHFL.IDX P6, R14, R13, R12, R11 ;  /* 0x0000000c0d0e7389 */ /* 0x00006400000c000b */
[----:B01----:R-:W-:Y:S01]  /*262c0*/  ENDCOLLECTIVE ;  /* 0x000000000000791b */ /* 0x003fe20003800000 */
.L_x_3167:
        /* <DEDUP_REMOVED lines=14> */
.L_x_3168:
[----:B------:R-:W-:Y:S02]  /*263b0*/  IMAD.MOV.U32 R13, RZ, RZ, R25 ;  /* 0x000000ffff0d7224 */ /* 0x000fe400078e0019 */
[----:B------:R-:W-:Y:S02]  /*263c0*/  IMAD.MOV.U32 R12, RZ, RZ, 0x3 ;  /* 0x00000003ff0c7424 */ /* 0x000fe400078e00ff */
[----:B------:R-:W-:-:S07]  /*263d0*/  IMAD.MOV.U32 R2, RZ, RZ, R14 ;  /* 0x000000ffff027224 */ /* 0x000fce00078e000e */
[----:B------:R-:W-:Y:S05]  /*263e0*/  WARPSYNC.COLLECTIVE R15, `(.L_x_3169) ;  /* 0x000000000f087348 */ /* 0x000fea0003c00000 */
[----:B------:R0:W1:Y:S02]  /*263f0*/  SHFL.IDX P6, R14, R13, R12, R11 ;  /* 0x0000000c0d0e7389 */ /* 0x00006400000c000b */
[----:B01----:R-:W-:Y:S01]  /*26400*/  ENDCOLLECTIVE ;  /* 0x000000000000791b */ /* 0x003fe20003800000 */
.L_x_3169:
        /* <DEDUP_REMOVED lines=14> */
.L_x_3170:
[----:B------:R-:W-:Y:S02]  /*264f0*/  IMAD.MOV.U32 R13, RZ, RZ, R25 ;  /* 0x000000ffff0d7224 */ /* 0x000fe400078e0019 */
[----:B------:R-:W-:Y:S02]  /*26500*/  IMAD.MOV.U32 R12, RZ, RZ, 0x4 ;  /* 0x00000004ff0c7424 */ /* 0x000fe400078e00ff */
[----:B------:R-:W-:-:S07]  /*26510*/  IMAD.MOV.U32 R2, RZ, RZ, R14 ;  /* 0x000000ffff027224 */ /* 0x000fce00078e000e */
[----:B------:R-:W-:Y:S05]  /*26520*/  WARPSYNC.COLLECTIVE R15, `(.L_x_3171) ;  /* 0x000000000f087348 */ /* 0x000fea0003c00000 */
[----:B------:R0:W1:Y:S02]  /*26530*/  SHFL.IDX P6, R14, R13, R12, R11 ;  /* 0x0000000c0d0e7389 */ /* 0x00006400000c000b */
[----:B01----:R-:W-:Y:S01]  /*26540*/  ENDCOLLECTIVE ;  /* 0x000000000000791b */ /* 0x003fe20003800000 */
.L_x_3171:
        /* <DEDUP_REMOVED lines=14> */
.L_x_3172:
[----:B------:R-:W-:Y:S02]  /*26630*/  IMAD.MOV.U32 R13, RZ, RZ, R25 ;  /* 0x000000ffff0d7224 */ /* 0x000fe400078e0019 */
[----:B------:R-:W-:Y:S02]  /*26640*/  IMAD.MOV.U32 R12, RZ, RZ, 0x5 ;  /* 0x00000005ff0c7424 */ /* 0x000fe400078e00ff */
[----:B------:R-:W-:-:S07]  /*26650*/  IMAD.MOV.U32 R2, RZ, RZ, R14 ;  /* 0x000000ffff027224 */ /* 0x000fce00078e000e */
[----:B------:R-:W-:Y:S05]  /*26660*/  WARPSYNC.COLLECTIVE R15, `(.L_x_3173) ;  /* 0x000000000f087348 */ /* 0x000fea0003c00000 */
[----:B------:R0:W1:Y:S02]  /*26670*/  SHFL.IDX P6, R14, R13, R12, R11 ;  /* 0x0000000c0d0e7389 */ /* 0x00006400000c000b */
[----:B01----:R-:W-:Y:S01]  /*26680*/  ENDCOLLECTIVE ;  /* 0x000000000000791b */ /* 0x003fe20003800000 */
.L_x_3173:
        /* <DEDUP_REMOVED lines=13> */
.L_x_3174:
[----:B------:R-:W-:Y:S01]  /*26760*/  @!PT LDS RZ, [RZ] ;  /* 0x00000000fffff984 */ /* 0x000fe20000000800 */
[----:B------:R-:W-:Y:S01]  /*26770*/  @!PT LDS RZ, [RZ] ;  /* 0x00000000fffff984 */ /* 0x000fe20000000800 */
[----:B------:R-:W-:Y:S01]  /*26780*/  @!PT LDS RZ, [RZ] ;  /* 0x00000000fffff984 */ /* 0x000fe20000000800 */
[----:B------:R0:W-:Y:S02]  /*26790*/  LDGSTS.E.BYPASS.LTC128B.128 [R4+0x5400], desc[UR60][R2.64+0x80], !P2 ;  /* 0x0540008002047fae */ /* 0x0001e4000d101d7c */
[----:B0-----:R-:W-:Y:S01]  /*267a0*/  MOV R2, R14 ;  /* 0x0000000e00027202 */ /* 0x001fe20000000f00 */
[----:B------:R-:W-:Y:S06]  /*267b0*/  BRA `(.L_x_3175) ;  /* 0xffffffac001c7947 */ /* 0x000fec000383ffff */
.L_x_3017:
[----:B0-----:R0:W1:Y:S02]  /*267c0*/  SYNCS.PHASECHK.TRANS64.TRYWAIT P0, [R0+URZ+0x2a860], R3 ;  /* 0x02a86003000075a7 */ /* 0x001064000800017f */
[----:B-1----:R-:W-:Y:S05]  /*267d0*/  @!P0 NANOSLEEP.SYNCS 0x989680 ;  /* 0x009896800000895d */ /* 0x002fea0003900000 */
[----:B------:R-:W1:Y:S02]  /*267e0*/  @!P0 SYNCS.PHASECHK.TRANS64 P0, [R0+URZ+0x2a860], R3 ;  /* 0x02a86003000085a7 */ /* 0x000e64000800007f */
[----:B-1----:R-:W-:Y:S05]  /*267f0*/  @!P0 BRA `(.L_x_3017) ;  /* 0xfffffffc00f08947 */ /* 0x002fea000383ffff */
[----:B------:R-:W-:Y:S05]  /*26800*/  BRA `(.L_x_3176) ;  /* 0xffffffb000387947 */ /* 0x000fea000383ffff */
.L_x_3018:
        /* <DEDUP_REMOVED lines=8> */
.L_x_3178:
[----:B------:R-:W-:Y:S05]  /*26890*/  BSYNC B0 ;  /* 0x0000000000007941 */ /* 0x000fea0003800000 */
.L_x_3177:
        /* <DEDUP_REMOVED lines=15> */
.L_x_3179:
        /* <DEDUP_REMOVED lines=9> */
.L_x_3180:
        /* <DEDUP_REMOVED lines=13> */
.L_x_3181:
[----:B------:R-:W-:Y:S02]  /*26af0*/  IMAD.MOV.U32 R13, RZ, RZ, R25 ;  /* 0x000000ffff0d7224 */ /* 0x000fe400078e0019 */
[----:B------:R-:W-:Y:S01]  /*26b00*/  IMAD.MOV.U32 R12, RZ, RZ, 0x2 ;  /* 0x00000002ff0c7424 */ /* 0x000fe200078e00ff */
[----:B------:R-:W-:-:S13]  /*26b10*/  IADD3 R2, P2, R14, R5, RZ ;  /* 0x000000050e027210 */ /* 0x000fda0007f5e0ff */
[----:B------:R-:W-:Y:S05]  /*26b20*/  WARPSYNC.COLLECTIVE R15, `(.L_x_3182) ;  /* 0x000000000f087348 */ /* 0x000fea0003c00000 */
[----:B------:R0:W1:Y:S02]  /*26b30*/  SHFL.IDX P6, R14, R13, R12, R11 ;  /* 0x0000000c0d0e7389 */ /* 0x00006400000c000b */
[----:B01----:R-:W-:Y:S01]  /*26b40*/  ENDCOLLECTIVE ;  /* 0x000000000000791b */ /* 0x003fe20003800000 */
.L_x_3182:
        /* <DEDUP_REMOVED lines=13> */
.L_x_3183:
[----:B------:R-:W-:Y:S02]  /*26c20*/  IMAD.MOV.U32 R13, RZ, RZ, R25 ;  /* 0x000000ffff0d7224 */ /* 0x000fe400078e0019 */
[----:B------:R-:W-:Y:S02]  /*26c30*/  IMAD.MOV.U32 R12, RZ, RZ, 0x3 ;  /* 0x00000003ff0c7424 */ /* 0x000fe400078e00ff */
[----:B------:R-:W-:-:S07]  /*26c40*/  IMAD.MOV.U32 R10, RZ, RZ, R14 ;  /* 0x000000ffff0a7224 */ /* 0x000fce00078e000e */
[----:B------:R-:W-:Y:S05]  /*26c50*/  WARPSYNC.COLLECTIVE R15, `(.L_x_3184) ;  /* 0x000000000f087348 */ /* 0x000fea0003c00000 */
[----:B------:R0:W1:Y:S02]  /*26c60*/  SHFL.IDX P6, R14, R13, R12, R11 ;  /* 0x0000000c0d0e7389 */ /* 0x00006400000c000b */
[----:B01----:R-:W-:Y:S01]  /*26c70*/  ENDCOLLECTIVE ;  /* 0x000000000000791b */ /* 0x003fe20003800000 */
.L_x_3184:
        /* <DEDUP_REMOVED lines=14> */
.L_x_3185:
[----:B------:R-:W-:Y:S02]  /*26d60*/  IMAD.MOV.U32 R13, RZ, RZ, R25 ;  /* 0x000000ffff0d7224 */ /* 0x000fe400078e0019 */
[----:B------:R-:W-:Y:S01]  /*26d70*/  IMAD.MOV.U32 R12, RZ, RZ, 0x4 ;  /* 0x00000004ff0c7424 */ /* 0x000fe200078e00ff */
[----:B------:R-:W-:-:S13]  /*26d80*/  IADD3 R2, P2, R14, R5, RZ ;  /* 0x000000050e027210 */ /* 0x000fda0007f5e0ff */
[----:B------:R-:W-:Y:S05]  /*26d90*/  WARPSYNC.COLLECTIVE R15, `(.L_x_3186) ;  /* 0x000000000f087348 */ /* 0x000fea0003c00000 */
[----:B------:R0:W1:Y:S02]  /*26da0*/  SHFL.IDX P6, R14, R13, R12, R11 ;  /* 0x0000000c0d0e7389 */ /* 0x00006400000c000b */
[----:B01----:R-:W-:Y:S01]  /*26db0*/  ENDCOLLECTIVE ;  /* 0x000000000000791b */ /* 0x003fe20003800000 */
.L_x_3186:
        /* <DEDUP_REMOVED lines=13> */
.L_x_3187:
[----:B------:R-:W-:Y:S01]  /*26e90*/  MOV R13, R25 ;  /* 0x00000019000d7202 */ /* 0x000fe20000000f00 */
[----:B------:R-:W-:Y:S02]  /*26ea0*/  IMAD.MOV.U32 R12, RZ, RZ, 0x5 ;  /* 0x00000005ff0c7424 */ /* 0x000fe400078e00ff */
[----:B------:R-:W-:-:S07]  /*26eb0*/  IMAD.MOV.U32 R10, RZ, RZ, R14 ;  /* 0x000000ffff0a7224 */ /* 0x000fce00078e000e */
[----:B------:R-:W-:Y:S05]  /*26ec0*/  WARPSYNC.COLLECTIVE R15, `(.L_x_3188) ;  /* 0x000000000f087348 */ /* 0x000fea0003c00000 */
[----:B------:R0:W1:Y:S02]  /*26ed0*/  SHFL.IDX P6, R14, R13, R12, R11 ;  /* 0x0000000c0d0e7389 */ /* 0x00006400000c000b */
[----:B01----:R-:W-:Y:S01]  /*26ee0*/  ENDCOLLECTIVE ;  /* 0x000000000000791b */ /* 0x003fe20003800000 */
.L_x_3188:
        /* <DEDUP_REMOVED lines=12> */
.L_x_3189:
[----:B------:R-:W-:Y:S05]  /*26fb0*/  BRA `(.L_x_3190) ;  /* 0xffffffac00347947 */ /* 0x000fea000383ffff */
.L_x_3023:
        /* <DEDUP_REMOVED lines=8> */
.L_x_3192:
[----:B------:R-:W-:Y:S05]  /*27040*/  BSYNC B0 ;  /* 0x0000000000007941 */ /* 0x000fea0003800000 */
.L_x_3191:
        /* <DEDUP_REMOVED lines=9> */
.L_x_3193:
        /* <DEDUP_REMOVED lines=18> */
.L_x_3194:
[----:B------:R-:W-:Y:S01]  /*27200*/  IMAD.MOV.U32 R12, RZ, RZ, 0x2 ;  /* 0x00000002ff0c7424 */ /* 0x000fe200078e00ff */
[----:B------:R-:W-:-:S05]  /*27210*/  SEL R6, R14, RZ, P1 ;  /* 0x000000ff0e067207 */ /* 0x000fca0000800000 */
[----:B------:R-:W-:-:S04]  /*27220*/  IMAD.IADD R6, R5, 0x1, R6 ;  /* 0x0000000105067824 */ /* 0x000fc800078e0206 */
[----:B------:R-:W-:-:S07]  /*27230*/  IMAD.MOV.U32 R13, RZ, RZ, R6 ;  /* 0x000000ffff0d7224 */ /* 0x000fce00078e0006 */
[----:B------:R-:W-:Y:S05]  /*27240*/  WARPSYNC.COLLECTIVE R15, `(.L_x_3195) ;  /* 0x000000000f087348 */ /* 0x000fea0003c00000 */
[----:B------:R0:W1:Y:S02]  /*27250*/  SHFL.UP P6, R14, R13, R12, R11 ;  /* 0x0400000c0d0e7389 */ /* 0x00006400000c000b */
[----:B01----:R-:W-:Y:S01]  /*27260*/  ENDCOLLECTIVE ;  /* 0x000000000000791b */ /* 0x003fe20003800000 */
.L_x_3195:
[----:B------:R-:W-:Y:S01]  /*27270*/  IMAD.MOV.U32 R12, RZ, RZ, 0x4 ;  /* 0x00000004ff0c7424 */ /* 0x000fe200078e00ff */
[----:B------:R-:W-:-:S05]  /*27280*/  SEL R7, R14, RZ, P2 ;  /* 0x000000ff0e077207 */ /* 0x000fca0001000000 */
[----:B------:R-:W-:-:S04]  /*27290*/  IMAD.IADD R7, R6, 0x1, R7 ;  /* 0x0000000106077824 */ /* 0x000fc800078e0207 */
[----:B------:R-:W-:-:S07]  /*272a0*/  IMAD.MOV.U32 R13, RZ, RZ, R7 ;  /* 0x000000ffff0d7224 */ /* 0x000fce00078e0007 */
[----:B------:R-:W-:Y:S05]  /*272b0*/  WARPSYNC.COLLECTIVE R15, `(.L_x_3196) ;  /* 0x000000000f087348 */ /* 0x000fea0003c00000 */
[----:B------:R0:W1:Y:S02]  /*272c0*/  SHFL.UP P6, R14, R13, R12, R11 ;  /* 0x0400000c0d0e7389 */ /* 0x00006400000c000b */
[----:B01----:R-:W-:Y:S01]  /*272d0*/  ENDCOLLECTIVE ;  /* 0x000000000000791b */ /* 0x003fe20003800000 */
.L_x_3196:
[----:B------:R-:W-:Y:S01]  /*272e0*/  IMAD.MOV.U32 R12, RZ, RZ, 0x8 ;  /* 0x00000008ff0c7424 */ /* 0x000fe200078e00ff */
[----:B------:R-:W-:-:S05]  /*272f0*/  SEL R2, R14, RZ, P3 ;  /* 0x000000ff0e027207 */ /* 0x000fca0001800000 */
[----:B------:R-:W-:-:S04]  /*27300*/  IMAD.IADD R2, R7, 0x1, R2 ;  /* 0x0000000107027824 */ /* 0x000fc800078e0202 */
[----:B------:R-:W-:-:S07]  /*27310*/  IMAD.MOV.U32 R13, RZ, RZ, R2 ;  /* 0x000000ffff0d7224 */ /* 0x000fce00078e0002 */
[----:B------:R-:W-:Y:S05]  /*27320*/  WARPSYNC.COLLECTIVE R15, `(.L_x_3197) ;  /* 0x000000000f087348 */ /* 0x000fea0003c00000 */
[----:B------:R0:W1:Y:S02]  /*27330*/  SHFL.UP P6, R14, R13, R12, R11 ;  /* 0x0400000c0d0e7389 */ /* 0x00006400000c000b */
[----:B01----:R-:W-:Y:S01]  /*27340*/  ENDCOLLECTIVE ;  /* 0x000000000000791b */ /* 0x003fe20003800000 */
.L_x_3197:
[----:B------:R-:W-:Y:S01]  /*27350*/  IMAD.MOV.U32 R12, RZ, RZ, 0x10 ;  /* 0x00000010ff0c7424 */ /* 0x000fe200078e00ff */
[----:B------:R-:W-:-:S05]  /*27360*/  SEL R3, R14, RZ, P4 ;  /* 0x000000ff0e037207 */ /* 0x000fca0002000000 */
[----:B------:R-:W-:-:S04]  /*27370*/  IMAD.IADD R3, R2, 0x1, R3 ;  /* 0x0000000102037824 */ /* 0x000fc800078e0203 */
[----:B------:R-:W-:-:S07]  /*27380*/  IMAD.MOV.U32 R13, RZ, RZ, R3 ;  /* 0x000000ffff0d7224 */ /* 0x000fce00078e0003 */
[----:B------:R-:W-:Y:S05]  /*27390*/  WARPSYNC.COLLECTIVE R15, `(.L_x_3198) ;  /* 0x000000000f087348 */ /* 0x000fea0003c00000 */
[----:B------:R0:W1:Y:S02]  /*273a0*/  SHFL.UP P6, R14, R13, R12, R11 ;  /* 0x0400000c0d0e7389 */ /* 0x00006400000c000b */
[----:B01----:R-:W-:Y:S01]  /*273b0*/  ENDCOLLECTIVE ;  /* 0x000000000000791b */ /* 0x003fe20003800000 */
.L_x_3198:
        /* <DEDUP_REMOVED lines=8> */
.L_x_3199:
[----:B------:R-:W-:Y:S05]  /*27440*/  BRA `(.L_x_3200) ;  /* 0xffffffac003c7947 */ /* 0x000fea000383ffff */
.L_x_3028:
[----:B------:R-:W-:Y:S01]  /*27450*/  BSSY B0, `(.L_x_3201) ;  /* 0x0000008000007945 */ /* 0x000fe20003800000 */
[----:B-----5:R-:W-:Y:S01]  /*27460*/  IMAD.MOV.U32 R13, RZ, RZ, R5 ;  /* 0x000000ffff0d7224 */ /* 0x020fe200078e0005 */
[----:B------:R-:W-:Y:S01]  /*27470*/  MOV R12, 0x1 ;  /* 0x00000001000c7802 */ /* 0x000fe20000000f00 */
[----:B------:R-:W-:Y:S02]  /*27480*/  IMAD.MOV.U32 R11, RZ, RZ, RZ ;  /* 0x000000ffff0b7224 */ /* 0x000fe400078e00ff */
[----:B------:R-:W-:-:S07]  /*27490*/  IMAD.MOV.U32 R15, RZ, RZ, -0x1 ;  /* 0xffffffffff0f7424 */ /* 0x000fce00078e00ff */
[----:B01----:R-:W-:Y:S05]  /*274a0*/  WARPSYNC.COLLECTIVE R15, `(.L_x_3202) ;  /* 0x000000000f087348 */ /* 0x003fea0003c00000 */
[----:B------:R2:W3:Y:S02]  /*274b0*/  SHFL.UP P6, R14, R13, R12, R11 ;  /* 0x0400000c0d0e7389 */ /* 0x0004e400000c000b */
[----:B0123--:R-:W-:Y:S01]  /*274c0*/  ENDCOLLECTIVE ;  /* 0x000000000000791b */ /* 0x00ffe20003800000 */
.L_x_3202:
[----:B------:R-:W-:Y:S05]  /*274d0*/  BSYNC B0 ;  /* 0x0000000000007941 */ /* 0x000fea0003800000 */
.L_x_3201:
        /* <DEDUP_REMOVED lines=8> */
.L_x_3203:
[----:B------:R-:W-:Y:S01]  /*27560*/  IMAD.MOV.U32 R12, RZ, RZ, 0x4 ;  /* 0x00000004ff0c7424 */ /* 0x000fe200078e00ff */
[----:B------:R-:W-:-:S05]  /*27570*/  SEL R2, R14, RZ, P2 ;  /* 0x000000ff0e027207 */ /* 0x000fca0001000000 */
[----:B------:R-:W-:-:S04]  /*27580*/  IMAD.IADD R2, R13, 0x1, R2 ;  /* 0x000000010d027824 */ /* 0x000fc800078e0202 */
[----:B------:R-:W-:-:S07]  /*27590*/  IMAD.MOV.U32 R13, RZ, RZ, R2 ;  /* 0x000000ffff0d7224 */ /* 0x000fce00078e0002 */
[----:B------:R-:W-:Y:S05]  /*275a0*/  WARPSYNC.COLLECTIVE R15, `(.L_x_3204) ;  /* 0x000000000f087348 */ /* 0x000fea0003c00000 */
[----:B------:R0:W1:Y:S02]  /*275b0*/  SHFL.UP P6, R14, R13, R12, R11 ;  /* 0x0400000c0d0e7389 */ /* 0x00006400000c000b */
[----:B01----:R-:W-:Y:S01]  /*275c0*/  ENDCOLLECTIVE ;  /* 0x000000000000791b */ /* 0x003fe20003800000 */
.L_x_3204:
[----:B------:R-:W-:Y:S01]  /*275d0*/  IMAD.MOV.U32 R12, RZ, RZ, 0x8 ;  /* 0x00000008ff0c7424 */ /* 0x000fe200078e00ff */
[----:B------:R-:W-:-:S05]  /*275e0*/  SEL R3, R14, RZ, P3 ;  /* 0x000000ff0e037207 */ /* 0x000fca0001800000 */
[----:B------:R-:W-:-:S04]  /*275f0*/  IMAD.IADD R3, R2, 0x1, R3 ;  /* 0x0000000102037824 */ /* 0x000fc800078e0203 */
[----:B------:R-:W-:-:S07]  /*27600*/  IMAD.MOV.U32 R13, RZ, RZ, R3 ;  /* 0x000000ffff0d7224 */ /* 0x000fce00078e0003 */
[----:B------:R-:W-:Y:S05]  /*27610*/  WARPSYNC.COLLECTIVE R15, `(.L_x_3205) ;  /* 0x000000000f087348 */ /* 0x000fea0003c00000 */
[----:B------:R0:W1:Y:S02]  /*27620*/  SHFL.UP P6, R14, R13, R12, R11 ;  /* 0x0400000c0d0e7389 */ /* 0x00006400000c000b */
[----:B01----:R-:W-:Y:S01]  /*27630*/  ENDCOLLECTIVE ;  /* 0x000000000000791b */ /* 0x003fe20003800000 */
.L_x_3205:
[----:B------:R-:W-:Y:S01]  /*27640*/  IMAD.MOV.U32 R12, RZ, RZ, 0x10 ;  /* 0x00000010ff0c7424 */ /* 0x000fe200078e00ff */
[----:B------:R-:W-:-:S05]  /*27650*/  SEL R4, R14, RZ, P4 ;  /* 0x000000ff0e047207 */ /* 0x000fca0002000000 */
[----:B------:R-:W-:-:S04]  /*27660*/  IMAD.IADD R4, R3, 0x1, R4 ;  /* 0x0000000103047824 */ /* 0x000fc800078e0204 */
[----:B------:R-:W-:-:S07]  /*27670*/  IMAD.MOV.U32 R13, RZ, RZ, R4 ;  /* 0x000000ffff0d7224 */ /* 0x000fce00078e0004 */
[----:B------:R-:W-:Y:S05]  /*27680*/  WARPSYNC.COLLECTIVE R15, `(.L_x_3206) ;  /* 0x000000000f087348 */ /* 0x000fea0003c00000 */
[----:B------:R0:W1:Y:S02]  /*27690*/  SHFL.UP P6, R14, R13, R12, R11 ;  /* 0x0400000c0d0e7389 */ /* 0x00006400000c000b */
[----:B01----:R-:W-:Y:S01]  /*276a0*/  ENDCOLLECTIVE ;  /* 0x000000000000791b */ /* 0x003fe20003800000 */
.L_x_3206:
        /* <DEDUP_REMOVED lines=8> */
.L_x_3207:
[----:B------:R-:W-:Y:S05]  /*27730*/  BRA `(.L_x_3208) ;  /* 0xffffffac001c7947 */ /* 0x000fea000383ffff */
.L_x_3030:
[----:B------:R-:W-:Y:S01]  /*27740*/  BSSY B0, `(.L_x_3209) ;  /* 0x0000006000007945 */ /* 0x000fe20003800000 */
[----:B------:R-:W-:Y:S01]  /*27750*/  PLOP3.LUT P6, PT, P6, PT, PT, 0x8, 0x0 ;  /* 0x000000000000781c */ /* 0x000fe200037ce170 */
[----:B------:R-:W-:-:S12]  /*27760*/  IMAD.MOV.U32 R15, RZ, RZ, -0x1 ;  /* 0xffffffffff0f7424 */ /* 0x000fd800078e00ff */
[----:B01----:R-:W-:Y:S05]  /*27770*/  WARPSYNC.COLLECTIVE R15, `(.L_x_3210) ;  /* 0x000000000f087348 */ /* 0x003fea0003c00000 */
[----:B------:R-:W-:Y:S01]  /*27780*/  VOTE.ANY R14, PT, P6 ;  /* 0x00000000000e7806 */ /* 0x000fe200030e0100 */
[----:B01----:R-:W-:Y:S06]  /*27790*/  ENDCOLLECTIVE ;  /* 0x000000000000791b */ /* 0x003fec0003800000 */
.L_x_3210:
[----:B------:R-:W-:Y:S05]  /*277a0*/  BSYNC B0 ;  /* 0x0000000000007941 */ /* 0x000fea0003800000 */
.L_x_3209:
        /* <DEDUP_REMOVED lines=9> */
.L_x_3211:
[----:B------:R-:W-:Y:S01]  /*27840*/  IMAD.MOV.U32 R5, RZ, RZ, R14 ;  /* 0x000000ffff057224 */ /* 0x000fe200078e000e */
[----:B------:R-:W-:Y:S06]  /*27850*/  BRA `(.L_x_3212) ;  /* 0xffffffac000c7947 */ /* 0x000fec000383ffff */
.L_x_3032:
[----:B------:R-:W-:Y:S01]  /*27860*/  BSSY B0, `(.L_x_3213) ;  /* 0x0000007000007945 */ /* 0x000fe20003800000 */
[----:B------:R-:W-:Y:S02]  /*27870*/  IMAD.MOV.U32 R13, RZ, RZ, R2 ;  /* 0x000000ffff0d7224 */ /* 0x000fe400078e0002 */
[----:B------:R-:W-:Y:S02]  /*27880*/  IMAD.MOV.U32 R11, RZ, RZ, 0x1f ;  /* 0x0000001fff0b7424 */ /* 0x000fe400078e00ff */
[----:B------:R-:W-:-:S07]  /*27890*/  IMAD.MOV.U32 R15, RZ, RZ, -0x1 ;  /* 0xffffffffff0f7424 */ /* 0x000fce00078e00ff */
[----:B0123--:R-:W-:Y:S05]  /*278a0*/  WARPSYNC.COLLECTIVE R15, `(.L_x_3214) ;  /* 0x000000000f087348 */ /* 0x00ffea0003c00000 */
[----:B------:R4:W0:Y:S02]  /*278b0*/  SHFL.IDX P6, R14, R13, R12, R11 ;  /* 0x0000000c0d0e7389 */ /* 0x00082400000c000b */
[----:B01234-:R-:W-:Y:S01]  /*278c0*/  ENDCOLLECTIVE ;  /* 0x000000000000791b */ /* 0x01ffe20003800000 */
.L_x_3214:
[----:B------:R-:W-:Y:S05]  /*278d0*/  BSYNC B0 ;  /* 0x0000000000007941 */ /* 0x000fea0003800000 */
.L_x_3213:
[----:B------:R-:W-:Y:S05]  /*278e0*/  BRA `(.L_x_3031) ;  /* 0xffffffac00047947 */ /* 0x000fea000383ffff */
.L_x_3036:
[----:B0-----:R0:W3:Y:S02]  /*278f0*/  SYNCS.PHASECHK.TRANS64.TRYWAIT P0, [R5+URZ+0x2a820], R0 ;  /* 0x02a82000050075a7 */ /* 0x0010e4000800017f */
[----:B---3--:R-:W-:Y:S05]  /*27900*/  @!P0 NANOSLEEP.SYNCS 0x989680 ;  /* 0x009896800000895d */ /* 0x008fea0003900000 */
[----:B------:R-:W3:Y:S02]  /*27910*/  @!P0 SYNCS.PHASECHK.TRANS64 P0, [R5+URZ+0x2a820], R0 ;  /* 0x02a82000050085a7 */ /* 0x000ee4000800007f */
[----:B---3--:R-:W-:Y:S05]  /*27920*/  @!P0 BRA `(.L_x_3036) ;  /* 0xfffffffc00f08947 */ /* 0x008fea000383ffff */
[----:B------:R-:W-:Y:S05]  /*27930*/  BRA `(.L_x_3215) ;  /* 0xffffffb0007c7947 */ /* 0x000fea000383ffff */
.L_x_3037:
        /* <DEDUP_REMOVED lines=11> */
.L_x_3217:
[----:B------:R-:W-:Y:S05]  /*279f0*/  BSYNC B0 ;  /* 0x0000000000007941 */ /* 0x000fea0003800000 */
.L_x_3216:
[----:B------:R-:W-:Y:S05]  /*27a00*/  BRA `(.L_x_3218) ;  /* 0xffffffb000647947 */ /* 0x000fea000383ffff */
.L_x_3038:
[----:B------:R-:W-:Y:S01]  /*27a10*/  BSSY B0, `(.L_x_3219) ;  /* 0x0000006000007945 */ /* 0x000fe20003800000 */
[----:B------:R-:W-:-:S07]  /*27a20*/  IMAD.MOV.U32 R15, RZ, RZ, -0x1 ;  /* 0xffffffffff0f7424 */ /* 0x000fce00078e00ff */
[----:B012---:R-:W-:Y:S05]  /*27a30*/  WARPSYNC.COLLECTIVE R15, `(.L_x_3220) ;  /* 0x000000000f0c7348 */ /* 0x007fea0003c00000 */
[----:B------:R-:W-:Y:S02]  /*27a40*/  ELECT P6, UR62, PT ;  /* 0x00000000003e782f */ /* 0x000fe400038c0000 */
[----:B------:R-:W-:Y:S01]  /*27a50*/  MOV R14, UR62 ;  /* 0x0000003e000e7c02 */ /* 0x000fe20008000f00 */
[----:B012---:R-:W-:Y:S10]  /*27a60*/  ENDCOLLECTIVE ;  /* 0x000000000000791b */ /* 0x007ff40003800000 */
.L_x_3220:
[----:B------:R-:W-:Y:S05]  /*27a70*/  BSYNC B0 ;  /* 0x0000000000007941 */ /* 0x000fea0003800000 */
.L_x_3219:
[----:B------:R-:W-:Y:S05]  /*27a80*/  BRA `(.L_x_3221) ;  /* 0xffffffb000587947 */ /* 0x000fea000383ffff */
.L_x_3040:
[----:B0-----:R0:W3:Y:S02]  /*27a90*/  SYNCS.PHASECHK.TRANS64.TRYWAIT P1, [R3+URZ+0x2a840], R2 ;  /* 0x02a84002030075a7 */ /* 0x0010e4000802017f */
[----:B---3--:R-:W-:Y:S05]  /*27aa0*/  @!P1 NANOSLEEP.SYNCS 0x989680 ;  /* 0x009896800000995d */ /* 0x008fea0003900000 */
[----:B------:R-:W3:Y:S02]  /*27ab0*/  @!P1 SYNCS.PHASECHK.TRANS64 P1, [R3+URZ+0x2a840], R2 ;  /* 0x02a84002030095a7 */ /* 0x000ee4000802007f */
[----:B---3--:R-:W-:Y:S05]  /*27ac0*/  @!P1 BRA `(.L_x_3040) ;  /* 0xfffffffc00f09947 */ /* 0x008fea000383ffff */
[----:B------:R-:W-:Y:S05]  /*27ad0*/  BRA `(.L_x_3222) ;  /* 0xffffffb000807947 */ /* 0x000fea000383ffff */
.L_x_3042:
[----:B---3--:R3:W4:Y:S02]  /*27ae0*/  SYNCS.PHASECHK.TRANS64.TRYWAIT P1, [R5+URZ+0x2a840], R0 ;  /* 0x02a84000050075a7 */ /* 0x008724000802017f */
[----:B----4-:R-:W-:Y:S05]  /*27af0*/  @!P1 NANOSLEEP.SYNCS 0x989680 ;  /* 0x009896800000995d */ /* 0x010fea0003900000 */
[----:B------:R-:W4:Y:S02]  /*27b00*/  @!P1 SYNCS.PHASECHK.TRANS64 P1, [R5+URZ+0x2a840], R0 ;  /* 0x02a84000050095a7 */ /* 0x000f24000802007f */
[----:B----4-:R-:W-:Y:S05]  /*27b10*/  @!P1 BRA `(.L_x_3042) ;  /* 0xfffffffc00f09947 */ /* 0x010fea000383ffff */
[----:B------:R-:W-:Y:S05]  /*27b20*/  BRA `(.L_x_3223) ;  /* 0xffffffb0008c7947 */ /* 0x000fea000383ffff */
.L_x_3044:
[----:B----4-:R4:W0:Y:S02]  /*27b30*/  SYNCS.PHASECHK.TRANS64.TRYWAIT P1, [R3+URZ+0x2a860], R2 ;  /* 0x02a86002030075a7 */ /* 0x010824000802017f */
[----:B0-----:R-:W-:Y:S05]  /*27b40*/  @!P1 NANOSLEEP.SYNCS 0x989680 ;  /* 0x009896800000995d */ /* 0x001fea0003900000 */
[----:B------:R-:W0:Y:S02]  /*27b50*/  @!P1 SYNCS.PHASECHK.TRANS64 P1, [R3+URZ+0x2a860], R2 ;  /* 0x02a86002030095a7 */ /* 0x000e24000802007f */
[----:B0-----:R-:W-:Y:S05]  /*27b60*/  @!P1 BRA `(.L_x_3044) ;  /* 0xfffffffc00f09947 */ /* 0x001fea000383ffff */
[----:B------:R-:W-:Y:S05]  /*27b70*/  BRA `(.L_x_3224) ;  /* 0xffffffb000887947 */ /* 0x000fea000383ffff */
.L_x_3225:
        /* <DEDUP_REMOVED lines=16> */
.L_x_15529:


//--------------------- .text._ZN7cutlass13device_kernelIN5flash11enable_sm90INS1_16FlashAttnFwdSm90INS1_25CollectiveMainloopFwdSm90ILi2EN4cute5tupleIJNS5_1CILi1EEES8_S8_EEENS6_IJNS7_ILi64EEESA_SA_EEELi512ENS_10bfloat16_tEfNS_4arch4Sm90ELb0ELb0ELb0ELb0ELb1ELb0ELb0ELb0ELb0ELb1ELb0ELb0EEENS1_21CollectiveEpilogueFwdINS6_IJSA_NS7_ILi512EEESA_EEES9_SC_SE_Li256ELb0ELb1ELb0ELb0EEENS1_29StaticPersistentTileSchedulerILb0EEEEEEEEEvNT_6ParamsE --------------------------
	.section	.text._ZN7cutlass13device_kernelIN5flash11enable_sm90INS1_16FlashAttnFwdSm90INS1_25CollectiveMainloopFwdSm90ILi2EN4cute5tupleIJNS5_1CILi1EEES8_S8_EEENS6_IJNS7_ILi64EEESA_SA_EEELi512ENS_10bfloat16_tEfNS_4arch4Sm90ELb0ELb0ELb0ELb0ELb1ELb0ELb0ELb0ELb0ELb1ELb0ELb0EEENS1_21CollectiveEpilogueFwdINS6_IJSA_NS7_ILi512EEESA_EEES9_SC_SE_Li256ELb0ELb1ELb0ELb0EEENS1_29StaticPersistentTileSchedulerILb0EEEEEEEEEvNT_6ParamsE,"ax",@progbits
	.align	128
.text._ZN7cutlass13device_kernelIN5flash11enable_sm90INS1_16FlashAttnFwdSm90INS1_25CollectiveMainloopFwdSm90ILi2EN4cute5tupleIJNS5_1CILi1EEES8_S8_EEENS6_IJNS7_ILi64EEESA_SA_EEELi512ENS_10bfloat16_tEfNS_4arch4Sm90ELb0ELb0ELb0ELb0ELb1ELb0ELb0ELb0ELb0ELb1ELb0ELb0EEENS1_21CollectiveEpilogueFwdINS6_IJSA_NS7_ILi512EEESA_EEES9_SC_SE_Li256ELb0ELb1ELb0ELb0EEENS1_29StaticPersistentTileSchedulerILb0EEEEEEEEEvNT_6ParamsE:
        .type           _ZN7cutlass13device_kernelIN5flash11enable_sm90INS1_16FlashAttnFwdSm90INS1_25CollectiveMainloopFwdSm90ILi2EN4cute5tupleIJNS5_1CILi1EEES8_S8_EEENS6_IJNS7_ILi64EEESA_SA_EEELi512ENS_10bfloat16_tEfNS_4arch4Sm90ELb0ELb0ELb0ELb0ELb1ELb0ELb0ELb0ELb0ELb1ELb0ELb0EEENS1_21CollectiveEpilogueFwdINS6_IJSA_NS7_ILi512EEESA_EEES9_SC_SE_Li256ELb0ELb1ELb0ELb0EEENS1_29StaticPersistentTileSchedulerILb0EEEEEEEEEvNT_6ParamsE,@function
        .size           _ZN7cutlass13device_kernelIN5flash11enable_sm90INS1_16FlashAttnFwdSm90INS1_25CollectiveMainloopFwdSm90ILi2EN4cute5tupleIJNS5_1CILi1EEES8_S8_EEENS6_IJNS7_ILi64EEESA_SA_EEELi512ENS_10bfloat16_tEfNS_4arch4Sm90ELb0ELb0ELb0ELb0ELb1ELb0ELb0ELb0ELb0ELb1ELb0ELb0EEENS1_21CollectiveEpilogueFwdINS6_IJSA_NS7_ILi512EEESA_EEES9_SC_SE_Li256ELb0ELb1ELb0ELb0EEENS1_29StaticPersistentTileSchedulerILb0EEEEEEEEEvNT_6ParamsE,(.L_x_15530 - _ZN7cutlass13device_kernelIN5flash11enable_sm90INS1_16FlashAttnFwdSm90INS1_25CollectiveMainloopFwdSm90ILi2EN4cute5tupleIJNS5_1CILi1EEES8_S8_EEENS6_IJNS7_ILi64EEESA_SA_EEELi512ENS_10bfloat16_tEfNS_4arch4Sm90ELb0ELb0ELb0ELb0ELb1ELb0ELb0ELb0ELb0ELb1ELb0ELb0EEENS1_21CollectiveEpilogueFwdINS6_IJSA_NS7_ILi512EEESA_EEES9_SC_SE_Li256ELb0ELb1ELb0ELb0EEENS1_29StaticPersistentTileSchedulerILb0EEEEEEEEEvNT_6ParamsE)
        .other          _ZN7cutlass13device_kernelIN5flash11enable_sm90INS1_16FlashAttnFwdSm90INS1_25CollectiveMainloopFwdSm90ILi2EN4cute5tupleIJNS5_1CILi1EEES8_S8_EEENS6_IJNS7_ILi64EEESA_SA_EEELi512ENS_10bfloat16_tEfNS_4arch4Sm90ELb0ELb0ELb0ELb0ELb1ELb0ELb0ELb0ELb0ELb1ELb0ELb0EEENS1_21CollectiveEpilogueFwdINS6_IJSA_NS7_ILi512EEESA_EEES9_SC_SE_Li256ELb0ELb1ELb0ELb0EEENS1_29StaticPersistentTileSchedulerILb0EEEEEEEEEvNT_6ParamsE,@"STO_CUDA_ENTRY STV_DEFAULT"
_ZN7cutlass13device_kernelIN5flash11enable_sm90INS1_16FlashAttnFwdSm90INS1_25CollectiveMainloopFwdSm90ILi2EN4cute5tupleIJNS5_1CILi1EEES8_S8_EEENS6_IJNS7_ILi64EEESA_SA_EEELi512ENS_10bfloat16_tEfNS_4arch4Sm90ELb0ELb0ELb0ELb0ELb1ELb0ELb0ELb0ELb0ELb1ELb0ELb0EEENS1_21CollectiveEpilogueFwdINS6_IJSA_NS7_ILi512EEESA_EEES9_SC_SE_Li256ELb0ELb1ELb0ELb0EEENS1_29StaticPersistentTileSchedulerILb0EEEEEEEEEvNT_6ParamsE:
        /* <DEDUP_REMOVED lines=36> */
[----:B0-----:R0:W1:Y:S01]  /*0240*/  SYNCS.EXCH.64 URZ, [UR6+0x28c30], UR4 ;  /* 0x028c3004063f75b2 */ /* 0x0010620008000100 */
[----:B------:R0:W4:Y:S01]  /*0250*/  SYNCS.EXCH.64 URZ, [UR6+0x28c40], UR4 ;  /* 0x028c4004063f75b2 */ /* 0x0001220008000100 */
[----:B------:R0:W0:Y:S01]  /*0260*/  SYNCS.EXCH.64 URZ, [UR6+0x28c38], UR4 ;  /* 0x028c3804063f75b2 */ /* 0x0000220008000100 */
[----:B------:R0:W0:Y:S01]  /*0270*/  SYNCS.EXCH.64 URZ, [UR6+0x28c48], UR4 ;  /* 0x028c4804063f75b2 */ /* 0x0000220008000100 */
[----:B------:R-:W-:Y:S01]  /*0280*/  NOP ;  /* 0x0000000000007918 */ /* 0x000fe20000000000 */
.L_x_3226:
        /* <DEDUP_REMOVED lines=22> */
.L_x_3227:
        /* <DEDUP_REMOVED lines=18> */
.L_x_3228:
        /* <DEDUP_REMOVED lines=22> */
.L_x_3229:
        /* <DEDUP_REMOVED lines=23> */
.L_x_3230:
[----:B------:R-:W-:Y:S01]  /*07e0*/  UISETP.NE.AND UP0, UPT, UR46, URZ, UPT ;  /* 0x0000003f2e00728c */ /* 0x000fe2000bf05270 */
[----:B------:R-:W-:Y:S01]  /*07f0*/  NOP ;  /* 0x0000000000007918 */ /* 0x000fe20000000000 */
[----:B------:R-:W-:Y:S01]  /*0800*/  UMOV UR38, 0x1 ;  /* 0x0000000100267882 */ /* 0x000fe20000000000 */
[----:B------:R-:W-:Y:S01]  /*0810*/  ULDC.64 UR50, c[0x0][0x208] ;  /* 0x0000820000327ab9 */ /* 0x000fe20000000a00 */
[----:B------:R-:W-:Y:S01]  /*0820*/  USEL UR38, UR38, 0x2, !UP0 ;  /* 0x0000000226267887 */ /* 0x000fe2000c000000 */
[----:B01234-:R-:W-:Y:S01]  /*0830*/  BAR.SYNC.DEFER_BLOCKING 0x0 ;  /* 0x0000000000007b1d */ /* 0x01ffe20000010000 */
[----:B------:R-:W-:-:S13]  /*0840*/  PLOP3.LUT P0, PT, PT, PT, UP0, 0x80, 0x0 ;  /* 0x000000000000781c */ /* 0x000fda0003f0f008 */
[----:B------:R-:W-:Y:S05]  /*0850*/  @!P0 BRA `(.L_x_3231) ;  /* 0x0000007800a88947 */ /* 0x000fea0003800000 */
.L_x_3232:
[----:B------:R-:W-:-:S08]  /*0860*/  NOP ;  /* 0x0000000000007918 */ /* 0x000fd00000000000 */
[----:B------:R-:W0:Y:S02]  /*0870*/  USETMAXREG.TRY_ALLOC.CTAPOOL UP0, 0xe8 ;  /* 0x000000e8000079c8 */ /* 0x000e240008000600 */
[----:B0-----:R-:W-:-:S13]  /*0880*/  PLOP3.LUT P0, PT, PT, PT, UP0, 0x80, 0x0 ;  /* 0x000000000000781c */ /* 0x001fda0003f0f008 */
[----:B------:R-:W-:Y:S05]  /*0890*/  @!P0 BRA `(.L_x_3232) ;  /* 0xfffffffc00f08947 */ /* 0x000fea000383ffff */
[----:B------:R-:W-:Y:S01]  /*08a0*/  LOP3.LUT R2, R0, 0xffffff80, RZ, 0xc0, !PT ;  /* 0xffffff8000027812 */ /* 0x000fe200078ec0ff */
[----:B------:R-:W0:Y:S03]  /*08b0*/  S2UR UR40, SR_CTAID.X ;  /* 0x00000000002879c3 */ /* 0x000e260000002500 */
[----:B------:R-:W-:-:S05]  /*08c0*/  ISETP.NE.AND P0, PT, R2, 0x80, PT ;  /* 0x000000800200780c */ /* 0x000fca0003f05270 */
[----:B------:R-:W0:Y:S08]  /*08d0*/  LDC R2, c[0x0][0xc34] ;  /* 0x00030d00ff027b82 */ /* 0x000e300000000800 */
[----:B------:R-:W-:Y:S06]  /*08e0*/  @!P0 BAR.ARV 0x8, 0x100 ;  /* 0x0204000000008b1d */ /* 0x000fec0000002000 */
[----:B------:R-:W-:-:S13]  /*08f0*/  ISETP.GE.U32.AND P0, PT, R0, 0x100, PT ;  /* 0x000001000000780c */ /* 0x000fda0003f06070 */
[----:B------:R-:W-:Y:S06]  /*0900*/  @P0 BAR.ARV 0xf, 0x100 ;  /* 0x03c4000000000b1d */ /* 0x000fec0000002000 */
[----:B0-----:R-:W-:-:S13]  /*0910*/  ISETP.LE.AND P0, PT, R2, UR40, PT ;  /* 0x0000002802007c0c */ /* 0x001fda000bf03270 */
[----:B------:R-:W-:Y:S05]  /*0920*/  @P0 EXIT ;  /* 0x000000000000094d */ /* 0x000fea0003800000 */
[----:B------:R-:W-:Y:S01]  /*0930*/  VIADD R0, R0, 0xffffff80 ;  /* 0xffffff8000007836 */ /* 0x000fe20000000000 */
[----:B------:R-:W0:Y:S01]  /*0940*/  S2UR UR39, SR_CgaCtaId ;  /* 0x00000000002779c3 */ /* 0x000e220000008800 */
[----:B------:R-:W-:Y:S01]  /*0950*/  UMOV UR42, 0x400 ;  /* 0x00000400002a7882 */ /* 0x000fe20000000000 */
[----:B------:R-:W-:Y:S01]  /*0960*/  IMAD.MOV.U32 R23, RZ, RZ, 0x20 ;  /* 0x00000020ff177424 */ /* 0x000fe200078e00ff */
[----:B------:R-:W-:Y:S01]  /*0970*/  ULOP3.LUT UR41, UR38, 0x1, URZ, 0xfc, !UPT ;  /* 0x0000000126297892 */ /* 0x000fe2000f8efc3f */
[----:B------:R-:W-:Y:S01]  /*0980*/  SHF.R.S32.HI R3, RZ, 0x1f, R0 ;  /* 0x0000001fff037819 */ /* 0x000fe20000011400 */
[----:B------:R-:W-:Y:S01]  /*0990*/  UMOV UR36, URZ ;  /* 0x0000003f00247c82 */ /* 0x000fe20008000000 */
[----:B------:R-:W-:Y:S01]  /*09a0*/  UMOV UR37, URZ ;  /* 0x0000003f00257c82 */ /* 0x000fe20008000000 */
[----:B------:R-:W-:Y:S01]  /*09b0*/  UMOV UR47, URZ ;  /* 0x0000003f002f7c82 */ /* 0x000fe20008000000 */
[CC--:B------:R-:W-:Y:S02]  /*09c0*/  LEA.HI R5, R3.reuse, R0.reuse, RZ, 0x5 ;  /* 0x0000000003057211 */ /* 0x0c0fe400078f28ff */
[----:B------:R-:W-:-:S02]  /*09d0*/  LEA.HI R2, R3, R0, RZ, 0x4 ;  /* 0x0000000003027211 */ /* 0x000fc400078f20ff */
[CC--:B------:R-:W-:Y:S02]  /*09e0*/  LEA.HI R4, R3.reuse, R0.reuse, RZ, 0x7 ;  /* 0x0000000003047211 */ /* 0x0c0fe400078f38ff */
[--C-:B------:R-:W-:Y:S02]  /*09f0*/  SHF.R.S32.HI R10, RZ, 0x5, R5.reuse ;  /* 0x00000005ff0a7819 */ /* 0x100fe40000011405 */
[----:B------:R-:W-:Y:S02]  /*0a00*/  SHF.R.S32.HI R9, RZ, 0x1f, R5 ;  /* 0x0000001fff097819 */ /* 0x000fe40000011405 */
[----:B------:R-:W-:Y:S02]  /*0a10*/  LEA.HI R6, R3, R0, RZ, 0x2 ;  /* 0x0000000003067211 */ /* 0x000fe400078f10ff */
[----:B------:R-:W-:Y:S02]  /*0a20*/  SHF.R.S32.HI R7, RZ, 0x4, R2 ;  /* 0x00000004ff077819 */ /* 0x000fe40000011402 */
[----:B------:R-:W-:-:S02]  /*0a30*/  LOP3.LUT R5, R2, 0xfffffff0, RZ, 0xc0, !PT ;  /* 0xfffffff002057812 */ /* 0x000fc400078ec0ff */
[----:B------:R-:W-:Y:S01]  /*0a40*/  LEA.HI R212, R3, R0, RZ, 0x3 ;  /* 0x0000000003d47211 */ /* 0x000fe200078f18ff */
[----:B0-----:R-:W-:Y:S01]  /*0a50*/  ULEA UR42, UR39, UR42, 0x18 ;  /* 0x0000002a272a7291 */ /* 0x001fe2000f8ec03f */
[----:B------:R-:W-:Y:S02]  /*0a60*/  LOP3.LUT R3, R4, 0xffffff80, RZ, 0xc0, !PT ;  /* 0xffffff8004037812 */ /* 0x000fe400078ec0ff */
[----:B------:R-:W-:Y:S01]  /*0a70*/  LOP3.LUT R11, R6, 0xfffffffc, RZ, 0xc0, !PT ;  /* 0xfffffffc060b7812 */ /* 0x000fe200078ec0ff */
[----:B------:R-:W-:Y:S01]  /*0a80*/  IMAD.IADD R6, R0, 0x1, -R5 ;  /* 0x0000000100067824 */ /* 0x000fe200078e0a05 */
[----:B------:R-:W-:Y:S01]  /*0a90*/  LEA.HI R2, R2, R7, RZ, 0x1 ;  /* 0x0000000702027211 */ /* 0x000fe200078f08ff */
[----:B------:R-:W-:Y:S01]  /*0aa0*/  IMAD.IADD R3, R0, 0x1, -R3 ;  /* 0x0000000100037824 */ /* 0x000fe200078e0a03 */
[----:B------:R-:W-:Y:S01]  /*0ab0*/  LOP3.LUT R13, R212, 0xfffffff8, RZ, 0xc0, !PT ;  /* 0xfffffff8d40d7812 */ /* 0x000fe200078ec0ff */
[----:B------:R-:W-:Y:S01]  /*0ac0*/  IMAD.IADD R11, R0, 0x1, -R11 ;  /* 0x00000001000b7824 */ /* 0x000fe200078e0a0b */
[----:B------:R-:W-:-:S02]  /*0ad0*/  LOP3.LUT R2, R2, 0x1ffffffe, RZ, 0xc0, !PT ;  /* 0x1ffffffe02027812 */ /* 0x000fc400078ec0ff */
[----:B------:R-:W-:Y:S01]  /*0ae0*/  SHF.R.S32.HI R5, RZ, 0x1f, R6 ;  /* 0x0000001fff057819 */ /* 0x000fe20000011406 */
[----:B------:R-:W-:Y:S01]  /*0af0*/  IMAD.IADD R210, R0, 0x1, -R13 ;  /* 0x0000000100d27824 */ /* 0x000fe200078e0a0d */
[----:B------:R-:W-:Y:S01]  /*0b00*/  SHF.R.S32.HI R0, RZ, 0x1f, R3 ;  /* 0x0000001fff007819 */ /* 0x000fe20000011403 */
[----:B------:R-:W-:Y:S01]  /*0b10*/  IMAD.IADD R8, R7, 0x1, -R2 ;  /* 0x0000000107087824 */ /* 0x000fe200078e0a02 */
[----:B------:R-:W-:Y:S02]  /*0b20*/  LEA.HI R7, R5, R6, RZ, 0x3 ;  /* 0x0000000605077211 */ /* 0x000fe400078f18ff */
[----:B------:R-:W-:Y:S02]  /*0b30*/  LEA.HI R9, R9, R10, RZ, 0x2 ;  /* 0x0000000a09097211 */ /* 0x000fe400078f10ff */
[----:B------:R-:W-:Y:S02]  /*0b40*/  LEA.HI R12, R11, R11, RZ, 0x1 ;  /* 0x0000000b0b0c7211 */ /* 0x000fe400078f08ff */
[----:B------:R-:W-:-:S02]  /*0b50*/  LEA.HI R2, R0, R3, RZ, 0x2 ;  /* 0x0000000300027211 */ /* 0x000fc400078f10ff */
[----:B------:R-:W-:Y:S02]  /*0b60*/  SHF.R.S32.HI R211, RZ, 0x7, R4 ;  /* 0x00000007ffd37819 */ /* 0x000fe40000011404 */
[----:B------:R-:W-:Y:S02]  /*0b70*/  LOP3.LUT R5, R7, 0xfffffff8, RZ, 0xc0, !PT ;  /* 0xfffffff807057812 */ /* 0x000fe400078ec0ff */
[----:B------:R-:W-:Y:S02]  /*0b80*/  LOP3.LUT R9, R9, 0x3ffffc, RZ, 0xc0, !PT ;  /* 0x003ffffc09097812 */ /* 0x000fe400078ec0ff */
[----:B------:R-:W-:Y:S02]  /*0b90*/  LOP3.LUT R14, R12, 0x1ffffffe, RZ, 0xc0, !PT ;  /* 0x1ffffffe0c0e7812 */ /* 0x000fe400078ec0ff */
[----:B------:R-:W-:Y:S01]  /*0ba0*/  LOP3.LUT R12, R2, 0x7ffffffc, RZ, 0xc0, !PT ;  /* 0x7ffffffc020c7812 */ /* 0x000fe200078ec0ff */
[----:B------:R-:W-:Y:S01]  /*0bb0*/  IMAD.IADD R9, R10, 0x1, -R9 ;  /* 0x000000010a097824 */ /* 0x000fe200078e0a09 */
[----:B------:R-:W-:Y:S01]  /*0bc0*/  LEA R16, R211, R6, 0x8 ;  /* 0x00000006d3107211 */ /* 0x000fe200078e40ff */
[----:B------:R-:W-:Y:S01]  /*0bd0*/  IMAD.IADD R6, R6, 0x1, -R5 ;  /* 0x0000000106067824 */ /* 0x000fe200078e0a05 */
[----:B------:R-:W-:Y:S01]  /*0be0*/  LEA.HI R5, R0, R3, RZ, 0x5 ;  /* 0x0000000300057211 */ /* 0x000fe200078f28ff */
[----:B------:R-:W-:Y:S01]  /*0bf0*/  IMAD.IADD R12, R3, 0x1, -R12 ;  /* 0x00000001030c7824 */ /* 0x000fe200078e0a0c */
[----:B------:R-:W-:Y:S01]  /*0c00*/  SHF.R.S32.HI R0, RZ, 0x2, R2 ;  /* 0x00000002ff007819 */ /* 0x000fe20000011402 */
[----:B------:R-:W-:Y:S01]  /*0c10*/  IMAD R16, R9, 0x10, R16 ;  /* 0x0000001009107824 */ /* 0x000fe200078e0210 */
[----:B------:R-:W-:Y:S01]  /*0c20*/  SHF.R.S32.HI R3, RZ, 0x1f, R2 ;  /* 0x0000001fff037819 */ /* 0x000fe20000011402 */
[C---:B------:R-:W-:Y:S01]  /*0c30*/  IMAD.SHL.U32 R2, R6.reuse, 0x40, RZ ;  /* 0x0000004006027824 */ /* 0x040fe200078e00ff */
[----:B------:R-:W-:Y:S01]  /*0c40*/  R2P PR, R6, 0x6 ;  /* 0x0000000606007804 */ /* 0x000fe20000000000 */
[----:B------:R-:W-:Y:S01]  /*0c50*/  IMAD.SHL.U32 R9, R7, 0x40, RZ ;  /* 0x0000004007097824 */ /* 0x000fe200078e00ff */
[----:B------:R-:W-:Y:S01]  /*0c60*/  SHF.L.U32 R7, R8, 0x3, RZ ;  /* 0x0000000308077819 */ /* 0x000fe200000006ff */
[----:B------:R-:W-:Y:S01]  /*0c70*/  IMAD.IADD R215, R11, 0x1, -R14 ;  /* 0x000000010bd77824 */ /* 0x000fe200078e0a0e */
[----:B------:R-:W-:Y:S01]  /*0c80*/  LOP3.LUT R2, R2, 0x1c0, RZ, 0xc0, !PT ;  /* 0x000001c002027812 */ /* 0x000fe200078ec0ff */
[----:B------:R-:W-:Y:S01]  /*0c90*/  IMAD.SHL.U32 R17, R12, 0x2, RZ ;  /* 0x000000020c117824 */ /* 0x000fe200078e00ff */
[----:B------:R-:W-:Y:S01]  /*0ca0*/  LOP3.LUT R9, R9, 0x7ffffe00, RZ, 0xc0, !PT ;  /* 0x7ffffe0009097812 */ /* 0x000fe200078ec0ff */
[--C-:B------:R-:W-:Y:S01]  /*0cb0*/  IMAD.U32 R216, R16, 0x40, R7.reuse ;  /* 0x0000004010d87824 */ /* 0x100fe200078e0007 */
[----:B------:R-:W-:Y:S01]  /*0cc0*/  LOP3.LUT R7, R2, 0x8, R7, 0xf8, !PT ;  /* 0x0000000802077812 */ /* 0x000fe200078ef807 */
[----:B------:R-:W-:Y:S01]  /*0cd0*/  IMAD.SHL.U32 R16, R210, 0x8, RZ ;  /* 0x00000008d2107824 */ /* 0x000fe200078e00ff */
[----:B------:R-:W-:Y:S01]  /*0ce0*/  SHF.R.U32.HI R8, RZ, 0x3, R2 ;  /* 0x00000003ff087819 */ /* 0x000fe20000011602 */
[----:B------:R-:W-:Y:S01]  /*0cf0*/  IMAD R9, R10, 0x400, R9 ;  /* 0x000004000a097824 */ /* 0x000fe200078e0209 */
[----:B------:R-:W-:Y:S01]  /*0d00*/  LEA.HI R3, R3, R0, RZ, 0x3 ;  /* 0x0000000003037211 */ /* 0x000fe200078f18ff */
[C---:B------:R-:W-:Y:S01]  /*0d10*/  VIADD R189, R16.reuse, 0x40 ;  /* 0x0000004010bd7836 */ /* 0x040fe20000000000 */
[----:B------:R-:W-:Y:S01]  /*0d20*/  LOP3.LUT R8, R7, R8, RZ, 0x3c, !PT ;  /* 0x0000000807087212 */ /* 0x000fe200078e3cff */
[C---:B------:R-:W-:Y:S01]  /*0d30*/  VIADD R188, R16.reuse, 0x80 ;  /* 0x0000008010bc7836 */ /* 0x040fe20000000000 */
[----:B------:R-:W-:Y:S01]  /*0d40*/  LOP3.LUT R3, R3, 0xfffffff8, RZ, 0xc0, !PT ;  /* 0xfffffff803037812 */ /* 0x000fe200078ec0ff */
[----:B------:R-:W-:Y:S01]  /*0d50*/  VIADD R187, R16, 0xc0 ;  /* 0x000000c010bb7836 */ /* 0x000fe20000000000 */
[----:B------:R-:W-:Y:S01]  /*0d60*/  LEA.HI R4, R4, R211, RZ, 0x1 ;  /* 0x000000d304047211 */ /* 0x000fe200078f08ff */
[----:B------:R-:W-:Y:S01]  /*0d70*/  IMAD.IADD R8, R9, 0x1, R8 ;  /* 0x0000000109087824 */ /* 0x000fe200078e0208 */
[----:B------:R-:W-:Y:S01]  /*0d80*/  SHF.R.S32.HI R2, RZ, 0x5, R5 ;  /* 0x00000005ff027819 */ /* 0x000fe20000011405 */
[----:B------:R-:W-:Y:S01]  /*0d90*/  IMAD.IADD R3, R0, 0x1, -R3 ;  /* 0x0000000100037824 */ /* 0x000fe200078e0a03 */
[----:B------:R-:W-:Y:S01]  /*0da0*/  LOP3.LUT R4, R4, 0xfffffe, RZ, 0xc0, !PT ;  /* 0x00fffffe04047812 */ /* 0x000fe200078ec0ff */
[----:B------:R-:W-:Y:S01]  /*0db0*/  VIADD R186, R16, 0x100 ;  /* 0x0000010010ba7836 */ /* 0x000fe20000000000 */
[----:B------:R-:W-:Y:S01]  /*0dc0*/  LEA R22, R8, UR42, 0x1 ;  /* 0x0000002a08167c11 */ /* 0x000fe2000f8e08ff */
[C---:B------:R-:W-:Y:S01]  /*0dd0*/  VIADD R185, R16.reuse, 0x140 ;  /* 0x0000014010b97836 */ /* 0x040fe20000000000 */
[----:B------:R-:W-:Y:S01]  /*0de0*/  SEL R23, R23, 0xffffffe0, !P1 ;  /* 0xffffffe017177807 */ /* 0x000fe20004800000 */
[----:B------:R-:W-:Y:S01]  /*0df0*/  VIADD R214, R16, 0x180 ;  /* 0x0000018010d67836 */ /* 0x000fe20000000000 */
[----:B------:R-:W-:Y:S01]  /*0e00*/  IADD3 R4, R211, -R4, RZ ;  /* 0x80000004d3047210 */ /* 0x000fe20007ffe0ff */
[----:B------:R-:W-:Y:S01]  /*0e10*/  VIADD R184, R22, 0x26800 ;  /* 0x0002680016b87836 */ /* 0x000fe20000000000 */
[----:B------:R-:W-:Y:S01]  /*0e20*/  SHF.R.S32.HI R212, RZ, 0x3, R212 ;  /* 0x00000003ffd47819 */ /* 0x000fe200000114d4 */
[----:B------:R-:W-:Y:S01]  /*0e30*/  VIADD R213, R16, 0x1c0 ;  /* 0x000001c010d57836 */ /* 0x000fe20000000000 */
[----:B------:R-:W-:Y:S01]  /*0e40*/  SHF.L.U32 R18, R4, 0x8, RZ ;  /* 0x0000000804127819 */ /* 0x000fe200000006ff */
[----:B------:R-:W-:Y:S01]  /*0e50*/  VIADD R19, R22, 0x26840 ;  /* 0x0002684016137836 */ /* 0x000fe20000000000 */
[----:B------:R-:W-:Y:S01]  /*0e60*/  SHF.R.S32.HI R223, RZ, 0x1f, R189 ;  /* 0x0000001fffdf7819 */ /* 0x000fe200000114bd */
[----:B------:R-:W-:Y:S01]  /*0e70*/  IMAD R2, R2, 0x10, R3 ;  /* 0x0000001002027824 */ /* 0x000fe200078e0203 */
[----:B------:R-:W-:Y:S01]  /*0e80*/  SHF.R.S32.HI R222, RZ, 0x1f, R188 ;  /* 0x0000001fffde7819 */ /* 0x000fe200000114bc */
[C---:B------:R-:W-:Y:S01]  /*0e90*/  @P2 VIADD R19, R184.reuse, 0xffffffc0 ;  /* 0xffffffc0b8132836 */ /* 0x040fe20000000000 */
[----:B------:R-:W-:Y:S01]  /*0ea0*/  SHF.R.S32.HI R221, RZ, 0x1f, R187 ;  /* 0x0000001fffdd7819 */ /* 0x000fe200000114bb */
[----:B------:R-:W-:Y:S01]  /*0eb0*/  IMAD.IADD R184, R184, 0x1, R23 ;  /* 0x00000001b8b87824 */ /* 0x000fe200078e0217 */
[----:B------:R-:W-:Y:S01]  /*0ec0*/  SHF.R.S32.HI R220, RZ, 0x1f, R186 ;  /* 0x0000001fffdc7819 */ /* 0x000fe200000114ba */
[----:B------:R-:W-:Y:S01]  /*0ed0*/  IMAD R215, R215, 0x8, R2 ;  /* 0x00000008d7d77824 */ /* 0x000fe200078e0202 */
[----:B------:R-:W-:Y:S01]  /*0ee0*/  SHF.R.S32.HI R219, RZ, 0x1f, R185 ;  /* 0x0000001fffdb7819 */ /* 0x000fe200000114b9 */
[----:B------:R-:W-:Y:S01]  /*0ef0*/  IMAD.IADD R23, R23, 0x1, R19 ;  /* 0x0000000117177824 */ /* 0x000fe200078e0213 */
[----:B------:R-:W-:-:S02]  /*0f00*/  SHF.R.S32.HI R218, RZ, 0x1f, R214 ;  /* 0x0000001fffda7819 */ /* 0x000fc400000114d6 */
[----:B------:R-:W-:-:S07]  /*0f10*/  SHF.R.S32.HI R217, RZ, 0x1f, R213 ;  /* 0x0000001fffd97819 */ /* 0x000fce00000114d5 */
.L_x_3274:
[----:B------:R-:W-:Y:S01]  /*0f20*/  ULDC UR4, c[0x0][0xc38] ;  /* 0x00030e0000047ab9 */ /* 0x000fe20000000800 */
[----:B------:R-:W-:Y:S01]  /*0f30*/  ULDC UR49, c[0x0][0x424] ;  /* 0x0001090000317ab9 */ /* 0x000fe20000000800 */
[----:B------:R-:W-:Y:S01]  /*0f40*/  UISETP.NE.AND UP1, UPT, UR4, 0x1, UPT ;  /* 0x000000010400788c */ /* 0x000fe2000bf25270 */
[----:B------:R-:W-:Y:S02]  /*0f50*/  ULDC UR6, c[0x0][0x2f0] ;  /* 0x0000bc0000067ab9 */ /* 0x000fe40000000800 */
[----:B------:R-:W-:Y:S01]  /*0f60*/  ULDC.64 UR4, c[0x0][0x418] ;  /* 0x0001060000047ab9 */ /* 0x000fe20000000a00 */
[----:B------:R-:W-:Y:S01]  /*0f70*/  UMOV UR43, UR40 ;  /* 0x00000028002b7c82 */ /* 0x000fe20008000000 */
[----:B------:R-:W-:Y:S01]  /*0f80*/  UISETP.NE.U32.AND UP0, UPT, UR4, URZ, UPT ;  /* 0x0000003f0400728c */ /* 0x000fe2000bf05070 */
[----:B------:R-:W-:Y:S02]  /*0f90*/  UMOV UR45, UR40 ;  /* 0x00000028002d7c82 */ /* 0x000fe40008000000 */
[----:B------:R-:W-:Y:S01]  /*0fa0*/  ULDC UR4, c[0x0][0xc44] ;  /* 0x0003110000047ab9 */ /* 0x000fe20000000800 */
[----:B------:R-:W-:-:S02]  /*0fb0*/  UISETP.NE.AND.EX UP0, UPT, UR5, URZ, UPT, UP0 ;  /* 0x0000003f0500728c */ /* 0x000fc4000bf05300 */
[----:B------:R-:W-:Y:S02]  /*0fc0*/  UISETP.NE.AND UP2, UPT, UR4, 0x1, UPT ;  /* 0x000000010400788c */ /* 0x000fe4000bf45270 */
[----:B------:R-:W-:Y:S01]  /*0fd0*/  USEL UR49, UR49, 0x1, UP0 ;  /* 0x0000000131317887 */ /* 0x000fe20008000000 */
[----:B------:R-:W-:Y:S01]  /*0fe0*/  @UP1 ULDC UR4, c[0x0][0xc3c] ;  /* 0x00030f0000041ab9 */ /* 0x000fe20000000800 */
[----:B------:R-:W-:Y:S02]  /*0ff0*/  UISETP.NE.AND UP0, UPT, UR46, 0x1, UPT ;  /* 0x000000012e00788c */ /* 0x000fe4000bf05270 */
[----:B------:R-:W-:Y:S02]  /*1000*/  UIMAD.WIDE.U32 UR4, UR40, UR4, URZ ;  /* 0x00000004280472a5 */ /* 0x000fe4000f8e003f */
[----:B------:R-:W-:Y:S02]  /*1010*/  UIMAD UR49, UR49, UR6, URZ ;  /* 0x00000006313172a4 */ /* 0x000fe4000f8e023f */
[----:B------:R-:W-:Y:S01]  /*1020*/  PLOP3.LUT P0, PT, PT, PT, UP0, 0x80, 0x0 ;  /* 0x000000000000781c */ /* 0x000fe20003f0f008 */
[----:B------:R-:W-:Y:S01]  /*1030*/  @UP1 ULDC UR6, c[0x0][0xc40] ;  /* 0x0003100000061ab9 */ /* 0x000fe20000000800 */
[----:B------:R-:W-:Y:S01]  /*1040*/  @UP2 ULDC.64 UR8, c[0x0][0xc48] ;  /* 0x0003120000082ab9 */ /* 0x000fe20000000a00 */
[----:B------:R-:W-:-:S02]  /*1050*/  @UP1 USHF.R.U32.HI UR43, URZ, UR6, UR5 ;  /* 0x000000063f2b1299 */ /* 0x000fc40008011605 */
[----:B------:R-:W-:Y:S02]  /*1060*/  UIADD3 UR6, UR49, 0x3f, URZ ;  /* 0x0000003f31067890 */ /* 0x000fe4000fffe03f */
[----:B------:R-:W-:Y:S02]  /*1070*/  UIMAD.WIDE.U32 UR4, UR43, UR8, URZ ;  /* 0x000000082b0472a5 */ /* 0x000fe4000f8e003f */
[----:B------:R-:W-:Y:S01]  /*1080*/  USHF.R.S32.HI UR7, URZ, 0x1f, UR6 ;  /* 0x0000001f3f077899 */ /* 0x000fe20008011406 */
[----:B------:R-:W-:Y:S01]  /*1090*/  UMOV UR44, UR43 ;  /* 0x0000002b002c7c82 */ /* 0x000fe20008000000 */
[----:B------:R-:W-:Y:S02]  /*10a0*/  @UP2 USHF.R.U32.HI UR44, URZ, UR9, UR5 ;  /* 0x000000093f2c2299 */ /* 0x000fe40008011605 */
[----:B------:R-:W-:-:S04]  /*10b0*/  ULEA.HI UR7, UR7, UR6, URZ, 0x6 ;  /* 0x0000000607077291 */ /* 0x000fc8000f8f303f */
[----:B------:R-:W-:Y:S01]  /*10c0*/  USHF.R.S32.HI UR48, URZ, 0x6, UR7 ;  /* 0x000000063f307899 */ /* 0x000fe20008011407 */
[----:B01234-:R-:W-:Y:S11]  /*10d0*/  @!P0 BRA `(.L_x_3233) ;  /* 0x0000001800348947 */ /* 0x01fff60003800000 */
[----:B------:R-:W0:Y:S01]  /*10e0*/  SHFL.IDX PT, R0, R211, RZ, 0x1f ;  /* 0x00001fffd3007589 */ /* 0x000e2200000e0000 */
[----:B------:R-:W-:-:S06]  /*10f0*/  UISETP.NE.AND UP0, UPT, UR41, 0x3, UPT ;  /* 0x000000032900788c */ /* 0x000fcc000bf05270 */
[----:B------:R-:W-:Y:S02]  /*1100*/  PLOP3.LUT P0, PT, PT, PT, UP0, 0x80, 0x0 ;  /* 0x000000000000781c */ /* 0x000fe40003f0f008 */
[----:B0-----:R-:W-:-:S13]  /*1110*/  R2UR UR4, R0 ;  /* 0x00000000000472ca */ /* 0x001fda00000e0000 */
[----:B------:R-:W-:-:S04]  /*1120*/  ULEA.HI UR5, UR4, UR4, URZ, 0x1 ;  /* 0x0000000404057291 */ /* 0x000fc8000f8f083f */
[----:B------:R-:W-:-:S04]  /*1130*/  ULOP3.LUT UR5, UR5, 0x1fffe, URZ, 0xc0, !UPT ;  /* 0x0001fffe05057892 */ /* 0x000fc8000f8ec03f */
[----:B------:R-:W-:-:S04]  /*1140*/  UIADD3 UR5, UR4, -UR5, URZ ;  /* 0x8000000504057290 */ /* 0x000fc8000fffe03f */
[----:B------:R-:W-:-:S04]  /*1150*/  ULEA UR5, UR5, UR42, 0xf ;  /* 0x0000002a05057291 */ /* 0x000fc8000f8e783f */
[----:B------:R-:W-:-:S04]  /*1160*/  UIADD3 UR5, UR5, 0x400, URZ ;  /* 0x0000040005057890 */ /* 0x000fc8000fffe03f */
[----:B------:R-:W-:-:S04]  /*1170*/  USHF.R.U32.HI UR5, URZ, 0x4, UR5 ;  /* 0x000000043f057899 */ /* 0x000fc80008011605 */
[----:B------:R-:W-:-:S04]  /*1180*/  ULOP3.LUT UR5, UR5, 0x3fff, URZ, 0xc0, !UPT ;  /* 0x00003fff05057892 */ /* 0x000fc8000f8ec03f */
[----:B------:R-:W-:Y:S01]  /*1190*/  ULOP3.LUT UR20, UR5, 0x2000000, URZ, 0xfc, !UPT ;  /* 0x0200000005147892 */ /* 0x000fe2000f8efc3f */
[----:B------:R-:W-:Y:S11]  /*11a0*/  @!P0 BRA `(.L_x_3234) ;  /* 0x0000000000048947 */ /* 0x000ff60003800000 */
[----:B------:R-:W-:Y:S01]  /*11b0*/  BPT.TRAP 0x1 ;  /* 0x000000040000795c */ /* 0x000fe20000300000 */
.L_x_3234:
[----:B------:R-:W-:Y:S01]  /*11c0*/  ULEA UR16, UR47, UR42, 0x3 ;  /* 0x0000002a2f107291 */ /* 0x000fe2000f8e183f */
[----:B------:R-:W-:-:S04]  /*11d0*/  MOV R0, UR37 ;  /* 0x0000002500007c02 */ /* 0x000fc80008000f00 */
[----:B------:R-:W-:-:S04]  /*11e0*/  SHF.L.U32 R0, R0, 0x1f, RZ ;  /* 0x0000001f00007819 */ /* 0x000fc800000006ff */
[----:B------:R-:W0:Y:S02]  /*11f0*/  SYNCS.PHASECHK.TRANS64.TRYWAIT P1, [UR16+0x28c50], R0 ;  /* 0x028c5000ff0075a7 */ /* 0x000e240008020150 */
[----:B0-----:R-:W-:Y:S05]  /*1200*/  @!P1 BRA `(.L_x_3235) ;  /* 0x000000b0002c9947 */ /* 0x001fea0003800000 */
.L_x_3324:
[----:B------:R-:W-:Y:S01]  /*1210*/  BAR.SYNC.DEFER_BLOCKING 0xe, 0x100 ;  /* 0x0384000000007b1d */ /* 0x000fe20000010000 */
[----:B------:R-:W-:Y:S02]  /*1220*/  UIADD3 UR4, UR42, 0x26800, URZ ;  /* 0x000268002a047890 */ /* 0x000fe4000fffe03f */
[----:B------:R-:W-:Y:S02]  /*1230*/  ULEA UR12, UR47, UR20, 0xc ;  /* 0x000000142f0c7291 */ /* 0x000fe4000f8e603f */
[----:B------:R-:W-:Y:S01]  /*1240*/  USHF.R.U32.HI UR4, URZ, 0x4, UR4 ;  /* 0x000000043f047899 */ /* 0x000fe20008011604 */
[----:B------:R-:W-:Y:S01]  /*1250*/  UMOV UR7, 0x40000040 ;  /* 0x4000004000077882 */ /* 0x000fe20000000000 */
[----:B------:R-:W-:Y:S02]  /*1260*/  UMOV UR5, 0x40000040 ;  /* 0x4000004000057882 */ /* 0x000fe40000000000 */
[----:B------:R-:W-:Y:S01]  /*1270*/  ULOP3.LUT UR4, UR4, 0x3fff, URZ, 0xc0, !UPT ;  /* 0x00003fff04047892 */ /* 0x000fe2000f8ec03f */
[----:B------:R-:W-:Y:S01]  /*1280*/  UMOV UR6, UR12 ;  /* 0x0000000c00067c82 */ /* 0x000fe20008000000 */
[----:B------:R-:W-:-:S02]  /*1290*/  UIADD3 UR10, UR12, 0x100, URZ ;  /* 0x000001000c0a7890 */ /* 0x000fc4000fffe03f */
[----:B------:R-:W-:Y:S01]  /*12a0*/  ULOP3.LUT UR13, UR4, 0x10000, URZ, 0xfc, !UPT ;  /* 0x00010000040d7892 */ /* 0x000fe2000f8efc3f */
[----:B------:R-:W-:Y:S01]  /*12b0*/  UMOV UR11, 0x40000040 ;  /* 0x40000040000b7882 */ /* 0x000fe20000000000 */
[----:B------:R-:W-:Y:S02]  /*12c0*/  UMOV UR9, 0x40000040 ;  /* 0x4000004000097882 */ /* 0x000fe40000000000 */
[----:B------:R-:W-:Y:S02]  /*12d0*/  UIADD3 UR8, UR13, 0x4, URZ ;  /* 0x000000040d087890 */ /* 0x000fe4000fffe03f */
[----:B------:R-:W-:Y:S01]  /*12e0*/  UIADD3 UR14, UR12, 0x180, URZ ;  /* 0x000001800c0e7890 */ /* 0x000fe2000fffe03f */
[----:B------:R-:W-:Y:S01]  /*12f0*/  UMOV UR4, UR13 ;  /* 0x0000000d00047c82 */ /* 0x000fe20008000000 */
[----:B------:R-:W-:Y:S01]  /*1300*/  UMOV UR15, 0x40000040 ;  /* 0x40000040000f7882 */ /* 0x000fe20000000000 */
[----:B------:R-:W-:-:S06]  /*1310*/  WARPGROUP.ARRIVE ;  /* 0x00000000000079c5 */ /* 0x000fcc0000000000 */
[----:B------:R-:W-:Y:S01]  /*1320*/  HGMMA.64x256x16.F32.BF16 R24, gdesc[UR4].tnspB, RZ, !UPT, gsb0 ;  /* 0x43e00000041879f0 */ /* 0x000fe2000c0018ff */
[----:B------:R-:W-:Y:S02]  /*1330*/  UIADD3 UR6, UR12, 0x80, URZ ;  /* 0x000000800c067890 */ /* 0x000fe4000fffe03f */
[----:B------:R-:W-:Y:S01]  /*1340*/  UIADD3 UR4, UR13, 0x2, URZ ;  /* 0x000000020d047890 */ /* 0x000fe2000fffe03f */
[----:B------:R-:W-:Y:S01]  /*1350*/  UMOV UR7, 0x40000040 ;  /* 0x4000004000077882 */ /* 0x000fe20000000000 */
[----:B------:R-:W-:Y:S01]  /*1360*/  UMOV UR5, 0x40000040 ;  /* 0x4000004000057882 */ /* 0x000fe20000000000 */
[----:B------:R-:W-:-:S03]  /*1370*/  UIADD3 UR12, UR13, 0x6, URZ ;  /* 0x000000060d0c7890 */ /* 0x000fc6000fffe03f */
[----:B------:R-:W-:Y:S01]  /*1380*/  UMOV UR13, 0x40000040 ;  /* 0x40000040000d7882 */ /* 0x000fe20000000000 */
[----:B------:R-:W-:Y:S02]  /*1390*/  WARPGROUP.DEPBAR.LE gsb0, 0x0 ;  /* 0x00008000000079c5 */ /* 0x000fe40000010000 */
[----:B------:R-:W-:-:S15]  /*13a0*/  WARPGROUP.ARRIVE ;  /* 0x00000000000079c5 */ /* 0x000fde0000000000 */
[----:B------:R-:W-:-:S01]  /*13b0*/  NOP ;  /* 0x0000000000007918 */ /* 0x000fc20000000000 */
[----:B------:R-:W-:Y:S03]  /*13c0*/  HGMMA.64x256x16.F32.BF16 R24, gdesc[UR4].tnspB, R24, gsb0 ;  /* 0x43e00000041879f0 */ /* 0x000fe60008001818 */
[----:B------:R-:W-:Y:S02]  /*13d0*/  WARPGROUP.DEPBAR.LE gsb0, 0x0 ;  /* 0x00008000000079c5 */ /* 0x000fe40000010000 */
[----:B------:R-:W-:-:S15]  /*13e0*/  WARPGROUP.ARRIVE ;  /* 0x00000000000079c5 */ /* 0x000fde0000000000 */
[----:B------:R-:W-:-:S08]  /*13f0*/  NOP ;  /* 0x0000000000007918 */ /* 0x000fd00000000000 */
[----:B------:R-:W-:Y:S03]  /*1400*/  HGMMA.64x256x16.F32.BF16 R24, gdesc[UR8].tnspB, R24, gsb0 ;  /* 0x43e00000081879f0 */ /* 0x000fe60008001818 */
[----:B------:R-:W-:Y:S02]  /*1410*/  WARPGROUP.DEPBAR.LE gsb0, 0x0 ;  /* 0x00008000000079c5 */ /* 0x000fe40000010000 */
[----:B------:R-:W-:-:S15]  /*1420*/  WARPGROUP.ARRIVE ;  /* 0x00000000000079c5 */ /* 0x000fde0000000000 */
[----:B------:R-:W-:-:S08]  /*1430*/  NOP ;  /* 0x0000000000007918 */ /* 0x000fd00000000000 */
[----:B------:R-:W-:Y:S03]  /*1440*/  HGMMA.64x256x16.F32.BF16 R24, gdesc[UR12].tnspB, R24, gsb0 ;  /* 0x43e000000c1879f0 */ /* 0x000fe60008001818 */
[----:B------:R-:W-:Y:S02]  /*1450*/  WARPGROUP.DEPBAR.LE gsb0, 0x0 ;  /* 0x00008000000079c5 */ /* 0x000fe40000010000 */
[----:B------:R-:W-:Y:S06]  /*1460*/  BAR.ARV 0xf, 0x100 ;  /* 0x03c4000000007b1d */ /* 0x000fec0000002000 */
[----:B------:R-:W-:Y:S05]  /*1470*/  @!P0 BRA `(.L_x_3236) ;  /* 0x0000000000048947 */ /* 0x000fea0003800000 */
[----:B------:R-:W-:Y:S01]  /*1480*/  BPT.TRAP 0x1 ;  /* 0x000000040000795c */ /* 0x000fe20000300000 */
.L_x_3236:
[----:B------:R-:W-:Y:S02]  /*1490*/  UISETP.GE.AND UP0, UPT, UR49, 0x41, UPT ;  /* 0x000000413100788c */ /* 0x000fe4000bf06270 */
[----:B------:R-:W-:-:S04]  /*14a0*/  UIADD3 UR6, UR16, 0x28c60, URZ ;  /* 0x00028c6010067890 */ /* 0x000fc8000fffe03f */
[----:B------:R-:W-:Y:S01]  /*14b0*/  PLOP3.LUT P1, PT, PT, PT, UP0, 0x80, 0x0 ;  /* 0x000000000000781c */ /* 0x000fe20003f2f008 */
[----:B------:R-:W-:-:S09]  /*14c0*/  UPRMT UR6, UR39, 0x654, UR6 ;  /* 0x0000065427067896 */ /* 0x000fd20008000006 */
[----:B------:R-:W-:Y:S03]  /*14d0*/  SYNCS.ARRIVE.TRANS64.RED.A1T0 RZ, [UR6], RZ ;  /* 0x000000ffffff79a7 */ /* 0x000fe60008100406 */
[----:B------:R-:W-:Y:S05]  /*14e0*/  @!P1 BRA `(.L_x_3237) ;  /* 0x0000000800f89947 */ /* 0x000fea0003800000 */
[----:B------:R-:W-:-:S06]  /*14f0*/  UIADD3 UR48, UR48, -0x2, URZ ;  /* 0xfffffffe30307890 */ /* 0x000fcc000fffe03f */
[----:B0-----:R-:W-:-:S07]  /*1500*/  IMAD.U32 R0, RZ, RZ, UR48 ;  /* 0x00000030ff007e24 */ /* 0x001fce000f8e00ff */
.L_x_3243:
[----:B------:R-:W-:Y:S01]  /*1510*/  BAR.SYNC.DEFER_BLOCKING 0xe, 0x100 ;  /* 0x0384000000007b1d */ /* 0x000fe20000010000 */
[----:B01----:R-:W-:Y:S01]  /*1520*/  IMAD.U32 R3, RZ, RZ, UR47 ;  /* 0x0000002fff037e24 */ /* 0x003fe2000f8e00ff */
[----:B------:R-:W-:-:S03]  /*1530*/  UIADD3 UR47, UR47, 0x1, URZ ;  /* 0x000000012f2f7890 */ /* 0x000fc6000fffe03f */
[----:B------:R-:W-:Y:S01]  /*1540*/  IMAD R3, R3, 0x40, R2 ;  /* 0x0000004003037824 */ /* 0x000fe200078e0202 */
[----:B------:R-:W-:-:S04]  /*1550*/  UISETP.NE.AND UP0, UPT, UR47, 0x2, UPT ;  /* 0x000000022f00788c */ /* 0x000fc8000bf05270 */
[----:B------:R-:W-:Y:S01]  /*1560*/  LEA R3, R3, UR42, 0x2 ;  /* 0x0000002a03037c11 */ /* 0x000fe2000f8e10ff */
[----:B------:R-:W-:Y:S02]  /*1570*/  USEL UR6, URZ, 0x1, UP0 ;  /* 0x000000013f067887 */ /* 0x000fe40008000000 */
[----:B------:R-:W-:Y:S02]  /*1580*/  USEL UR47, UR47, URZ, UP0 ;  /* 0x0000003f2f2f7287 */ /* 0x000fe40008000000 */
[----:B------:R-:W-:Y:S01]  /*1590*/  ULOP3.LUT UR37, UR37, UR6, URZ, 0x3c, !UPT ;  /* 0x0000000625257292 */ /* 0x000fe2000f8e3c3f */
[----:B------:R-:W0:Y:S04]  /*15a0*/  LDS R4, [R3+0x28800] ;  /* 0x0288000003047984 */ /* 0x000e280000000800 */
[----:B------:R-:W1:Y:S01]  /*15b0*/  LDS R5, [R3+0x28820] ;  /* 0x0288200003057984 */ /* 0x000e620000000800 */
        /* <DEDUP_REMOVED lines=64> */
[-C--:B-1----:R-:W-:Y:S01]  /*19c0*/  FMUL.FTZ R26, R26, R5.reuse ;  /* 0x000000051a1a7220 */ /* 0x082fe20000410000 */
        /* <DEDUP_REMOVED lines=65> */
.L_x_3238:
[----:B------:R-:W-:Y:S01]  /*1de0*/  ULEA UR6, UR47, UR42, 0x3 ;  /* 0x0000002a2f067291 */ /* 0x000fe2000f8e183f */
[----:B------:R-:W-:-:S05]  /*1df0*/  IMAD.U32 R3, RZ, RZ, UR37 ;  /* 0x00000025ff037e24 */ /* 0x000fca000f8e00ff */
[----:B------:R-:W-:-:S04]  /*1e00*/  SHF.L.U32 R3, R3, 0x1f, RZ ;  /* 0x0000001f03037819 */ /* 0x000fc800000006ff */
[----:B------:R0:W1:Y:S01]  /*1e10*/  SYNCS.PHASECHK.TRANS64.TRYWAIT P1, [UR6+0x28c50], R3 ;  /* 0x028c5003ff0075a7 */ /* 0x0000620008020146 */
[----:B------:R-:W-:Y:S05]  /*1e20*/  @!P0 BRA `(.L_x_3239) ;  /* 0x0000000000048947 */ /* 0x000fea0003800000 */
[----:B------:R-:W-:Y:S01]  /*1e30*/  BPT.TRAP 0x1 ;  /* 0x000000040000795c */ /* 0x000fe20000300000 */
.L_x_3239:
[----:B-1----:R-:W-:Y:S05]  /*1e40*/  @P1 BRA `(.L_x_3240) ;  /* 0x0000000000081947 */ /* 0x002fea0003800000 */
[----:B------:R-:W1:Y:S02]  /*1e50*/  SYNCS.PHASECHK.TRANS64.TRYWAIT P1, [UR6+0x28c50], R3 ;  /* 0x028c5003ff0075a7 */ /* 0x000e640008020146 */
[----:B-1----:R-:W-:Y:S05]  /*1e60*/  @!P1 BRA `(.L_x_3241) ;  /* 0x000000a4002c9947 */ /* 0x002fea0003800000 */
.L_x_3240:
[----:B------:R-:W-:Y:S01]  /*1e70*/  UIADD3 UR6, UR42, 0x26800, URZ ;  /* 0x000268002a067890 */ /* 0x000fe2000fffe03f */
[----:B------:R-:W-:Y:S01]  /*1e80*/  WARPGROUP.ARRIVE ;  /* 0x00000000000079c5 */ /* 0x000fe20000000000 */
[----:B------:R-:W-:Y:S02]  /*1e90*/  ULEA UR18, UR47, UR20, 0xc ;  /* 0x000000142f127291 */ /* 0x000fe4000f8e603f */
[----:B------:R-:W-:Y:S01]  /*1ea0*/  USHF.R.U32.HI UR6, URZ, 0x4, UR6 ;  /* 0x000000043f067899 */ /* 0x000fe20008011606 */
[----:B------:R-:W-:Y:S01]  /*1eb0*/  UMOV UR19, 0x40000040 ;  /* 0x4000004000137882 */ /* 0x000fe20000000000 */
[----:B------:R-:W-:Y:S02]  /*1ec0*/  UMOV UR17, 0x40000040 ;  /* 0x4000004000117882 */ /* 0x000fe40000000000 */
[----:B------:R-:W-:Y:S01]  /*1ed0*/  ULOP3.LUT UR6, UR6, 0x3fff, URZ, 0xc0, !UPT ;  /* 0x00003fff06067892 */ /* 0x000fe2000f8ec03f */
[----:B------:R-:W-:Y:S01]  /*1ee0*/  UMOV UR7, 0x40000040 ;  /* 0x4000004000077882 */ /* 0x000fe20000000000 */
[----:B------:R-:W-:-:S02]  /*1ef0*/  UIADD3 UR10, UR18, 0x100, URZ ;  /* 0x00000100120a7890 */ /* 0x000fc4000fffe03f */
[----:B------:R-:W-:Y:S02]  /*1f00*/  ULOP3.LUT UR16, UR6, 0x10000, URZ, 0xfc, !UPT ;  /* 0x0001000006107892 */ /* 0x000fe4000f8efc3f */
[----:B------:R-:W-:Y:S01]  /*1f10*/  UIADD3 UR6, UR18, 0x80, URZ ;  /* 0x0000008012067890 */ /* 0x000fe2000fffe03f */
[----:B------:R-:W-:Y:S01]  /*1f20*/  UMOV UR11, 0x40000040 ;  /* 0x40000040000b7882 */ /* 0x000fe20000000000 */
[----:B------:R-:W-:Y:S01]  /*1f30*/  UIADD3 UR14, UR18, 0x180, URZ ;  /* 0x00000180120e7890 */ /* 0x000fe2000fffe03f */
[----:B------:R-:W-:-:S04]  /*1f40*/  UMOV UR15, 0x40000040 ;  /* 0x40000040000f7882 */ /* 0x000fc80000000000 */
        /* <DEDUP_REMOVED lines=17> */
.L_x_3242:
[----:B------:R-:W-:Y:S01]  /*2060*/  ULEA UR6, UR47, UR42, 0x3 ;  /* 0x0000002a2f067291 */ /* 0x000fe2000f8e183f */
[C---:B------:R-:W-:Y:S01]  /*2070*/  ISETP.GT.AND P1, PT, R0.reuse, RZ, PT ;  /* 0x000000ff0000720c */ /* 0x040fe20003f24270 */
[----:B------:R-:W-:Y:S02]  /*2080*/  VIADD R0, R0, 0xffffffff ;  /* 0xffffffff00007836 */ /* 0x000fe40000000000 */
[----:B------:R-:W-:-:S04]  /*2090*/  UIADD3 UR6, UR6, 0x28c60, URZ ;  /* 0x00028c6006067890 */ /* 0x000fc8000fffe03f */
[----:B------:R-:W-:-:S09]  /*20a0*/  UPRMT UR6, UR39, 0x654, UR6 ;  /* 0x0000065427067896 */ /* 0x000fd20008000006 */
[----:B------:R-:W-:Y:S01]  /*20b0*/  SYNCS.ARRIVE.TRANS64.RED.A1T0 RZ, [UR6], RZ ;  /* 0x000000ffffff79a7 */ /* 0x000fe20008100406 */
[----:B------:R-:W-:Y:S05]  /*20c0*/  @P1 BRA `(.L_x_3243) ;  /* 0xfffffff400101947 */ /* 0x000fea000383ffff */
.L_x_3237:
[----:B------:R-:W-:Y:S01]  /*20d0*/  BAR.SYNC.DEFER_BLOCKING 0xe, 0x100 ;  /* 0x0384000000007b1d */ /* 0x000fe20000010000 */
[----:B01----:R-:W-:Y:S01]  /*20e0*/  IMAD.U32 R3, RZ, RZ, UR47 ;  /* 0x0000002fff037e24 */ /* 0x003fe2000f8e00ff */
[----:B------:R-:W-:Y:S01]  /*20f0*/  UIADD3 UR47, UR47, 0x1, URZ ;  /* 0x000000012f2f7890 */ /* 0x000fe2000fffe03f */
[----:B------:R-:W-:-:S03]  /*2100*/  CS2R R12, SRZ ;  /* 0x00000000000c7805 */ /* 0x000fc6000001ff00 */
[----:B------:R-:W-:Y:S01]  /*2110*/  LEA R0, R3, R2, 0x6 ;  /* 0x0000000203007211 */ /* 0x000fe200078e30ff */
[----:B------:R-:W-:-:S03]  /*2120*/  UISETP.NE.AND UP0, UPT, UR47, 0x2, UPT ;  /* 0x000000022f00788c */ /* 0x000fc6000bf05270 */
        /* <DEDUP_REMOVED lines=134> */
[----:B------:R-:W-:Y:S06]  /*2990*/  BAR.ARV 0xf, 0x100 ;  /* 0x03c4000000007b1d */ /* 0x000fec0000002000 */
[----:B------:R-:W-:Y:S05]  /*29a0*/  BRA `(.L_x_3244) ;  /* 0x00000038008c7947 */ /* 0x000fea0003800000 */
.L_x_3233:
[----:B------:R-:W0:Y:S02]  /*29b0*/  SHFL.IDX PT, R0, R211, RZ, 0x1f ;  /* 0x00001fffd3007589 */ /* 0x000e2400000e0000 */
[----:B0-----:R-:W-:-:S13]  /*29c0*/  R2UR UR4, R0 ;  /* 0x00000000000472ca */ /* 0x001fda00000e0000 */
[----:B------:R-:W-:-:S04]  /*29d0*/  ULEA.HI UR5, UR4, UR4, URZ, 0x1 ;  /* 0x0000000404057291 */ /* 0x000fc8000f8f083f */
[----:B------:R-:W-:-:S04]  /*29e0*/  ULOP3.LUT UR5, UR5, 0x1fffe, URZ, 0xc0, !UPT ;  /* 0x0001fffe05057892 */ /* 0x000fc8000f8ec03f */
[----:B------:R-:W-:Y:S02]  /*29f0*/  UIADD3 UR5, UR4, -UR5, URZ ;  /* 0x8000000504057290 */ /* 0x000fe4000fffe03f */
[----:B------:R-:W-:Y:S02]  /*2a00*/  UIADD3 UR4, UR42, 0x26800, URZ ;  /* 0x000268002a047890 */ /* 0x000fe4000fffe03f */
[----:B------:R-:W-:Y:S02]  /*2a10*/  ULEA UR5, UR5, UR42, 0xf ;  /* 0x0000002a05057291 */ /* 0x000fe4000f8e783f */
[----:B------:R-:W-:Y:S02]  /*2a20*/  ULOP3.LUT UP0, URZ, UR4, 0x3ff, URZ, 0xc0, !UPT ;  /* 0x000003ff043f7892 */ /* 0x000fe4000f80c03f */
[----:B------:R-:W-:-:S04]  /*2a30*/  UIADD3 UR5, UR5, 0x400, URZ ;  /* 0x0000040005057890 */ /* 0x000fc8000fffe03f */
[----:B------:R-:W-:Y:S01]  /*2a40*/  PLOP3.LUT P0, PT, PT, PT, UP0, 0x80, 0x0 ;  /* 0x000000000000781c */ /* 0x000fe20003f0f008 */
[----:B------:R-:W-:-:S04]  /*2a50*/  USHF.R.U32.HI UR5, URZ, 0x4, UR5 ;  /* 0x000000043f057899 */ /* 0x000fc80008011605 */
[----:B------:R-:W-:-:S08]  /*2a60*/  ULOP3.LUT UR52, UR5, 0x3fff, URZ, 0xc0, !UPT ;  /* 0x00003fff05347892 */ /* 0x000fd0000f8ec03f */
        /* <DEDUP_REMOVED lines=17> */
.L_x_3245:
[----:B------:R-:W-:Y:S01]  /*2b80*/  ULEA.HI UR4, UR36, UR36, URZ, 0x1 ;  /* 0x0000002424047291 */ /* 0x000fe2000f8f083f */
[----:B------:R-:W-:-:S03]  /*2b90*/  IMAD.U32 R3, RZ, RZ, UR41 ;  /* 0x00000029ff037e24 */ /* 0x000fc6000f8e00ff */
[----:B------:R-:W-:Y:S02]  /*2ba0*/  ULOP3.LUT UR4, UR4, 0xfffffffe, URZ, 0xc0, !UPT ;  /* 0xfffffffe04047892 */ /* 0x000fe4000f8ec03f */
[----:B------:R-:W-:Y:S02]  /*2bb0*/  ISETP.NE.AND P0, PT, R3, 0x3, PT ;  /* 0x000000030300780c */ /* 0x000fe40003f05270 */
[----:B------:R-:W-:-:S06]  /*2bc0*/  UIADD3 UR4, UR36, -UR4, URZ ;  /* 0x8000000424047290 */ /* 0x000fcc000fffe03f */
[----:B------:R-:W-:-:S05]  /*2bd0*/  IMAD.U32 R0, RZ, RZ, UR4 ;  /* 0x00000004ff007e24 */ /* 0x000fca000f8e00ff */
[----:B------:R-:W-:-:S04]  /*2be0*/  SHF.L.U32 R0, R0, 0x1f, RZ ;  /* 0x0000001f00007819 */ /* 0x000fc800000006ff */
[----:B------:R-:W0:Y:S02]  /*2bf0*/  SYNCS.PHASECHK.TRANS64.TRYWAIT P1, [UR42+0x28c00], R0 ;  /* 0x028c0000ff0075a7 */ /* 0x000e24000802016a */
[----:B0-----:R-:W-:Y:S05]  /*2c00*/  @!P1 BRA `(.L_x_3246) ;  /* 0x0000009400dc9947 */ /* 0x001fea0003800000 */
.L_x_3325:
[----:B------:R-:W-:Y:S05]  /*2c10*/  @!P0 BRA `(.L_x_3247) ;  /* 0x0000000000048947 */ /* 0x000fea0003800000 */
[----:B------:R-:W-:Y:S01]  /*2c20*/  BPT.TRAP 0x1 ;  /* 0x000000040000795c */ /* 0x000fe20000300000 */
.L_x_3247:
[----:B------:R-:W-:Y:S02]  /*2c30*/  IMAD.U32 R7, RZ, RZ, UR47 ;  /* 0x0000002fff077e24 */ /* 0x000fe4000f8e00ff */
[----:B------:R-:W-:-:S03]  /*2c40*/  IMAD.U32 R8, RZ, RZ, UR37 ;  /* 0x00000025ff087e24 */ /* 0x000fc6000f8e00ff */
[----:B------:R-:W-:Y:S02]  /*2c50*/  LEA R7, R7, UR42, 0x3 ;  /* 0x0000002a07077c11 */ /* 0x000fe4000f8e18ff */
[----:B------:R-:W-:-:S04]  /*2c60*/  SHF.L.U32 R8, R8, 0x1f, RZ ;  /* 0x0000001f08087819 */ /* 0x000fc800000006ff */
[----:B------:R1:W2:Y:S01]  /*2c70*/  SYNCS.PHASECHK.TRANS64.TRYWAIT P1, [R7+URZ+0x28c30], R8 ;  /* 0x028c3008070075a7 */ /* 0x0002a2000802017f */
[----:B------:R-:W-:Y:S05]  /*2c80*/  @!P0 BRA `(.L_x_3248) ;  /* 0x0000000000048947 */ /* 0x000fea0003800000 */
[----:B------:R-:W-:Y:S01]  /*2c90*/  BPT.TRAP 0x1 ;  /* 0x000000040000795c */ /* 0x000fe20000300000 */
.L_x_3248:
[----:B--2---:R-:W-:Y:S05]  /*2ca0*/  @P1 BRA `(.L_x_3249) ;  /* 0x0000000000081947 */ /* 0x004fea0003800000 */
[----:B------:R-:W2:Y:S02]  /*2cb0*/  SYNCS.PHASECHK.TRANS64.TRYWAIT P1, [R7+URZ+0x28c30], R8 ;  /* 0x028c3008070075a7 */ /* 0x000ea4000802017f */
[----:B--2---:R-:W-:Y:S05]  /*2cc0*/  @!P1 BRA `(.L_x_3250) ;  /* 0x0000009400c49947 */ /* 0x004fea0003800000 */
.L_x_3249:
[----:B------:R-:W-:-:S04]  /*2cd0*/  UIADD3 UR4, UR42, 0x22400, URZ ;  /* 0x000224002a047890 */ /* 0x000fc8000fffe03f */
[----:B------:R-:W-:-:S04]  /*2ce0*/  USHF.R.U32.HI UR4, URZ, 0x4, UR4 ;  /* 0x000000043f047899 */ /* 0x000fc80008011604 */
[----:B------:R-:W-:-:S06]  /*2cf0*/  ULOP3.LUT UR4, UR4, 0x3fff, URZ, 0xc0, !UPT ;  /* 0x00003fff04047892 */ /* 0x000fcc000f8ec03f */
[----:B------:R-:W-:Y:S01]  /*2d00*/  MOV R4, UR4 ;  /* 0x0000000400047c02 */ /* 0x000fe20008000f00 */
[----:B------:R-:W-:Y:S05]  /*2d10*/  WARPSYNC.ALL ;  /* 0x0000000000007948 */ /* 0x000fea0003800000 */
[----:B------:R-:W-:-:S04]  /*2d20*/  LOP3.LUT R4, R4, 0x10000, RZ, 0xfc, !PT ;  /* 0x0001000004047812 */ /* 0x000fc800078efcff */
[----:B------:R-:W-:Y:S01]  /*2d30*/  R2UR UR12, R4 ;  /* 0x00000000040c72ca */ /* 0x000fe200000e0000 */
[----:B------:R-:W-:Y:S01]  /*2d40*/  UIADD3 UR4, UR42, 0x20400, URZ ;  /* 0x000204002a047890 */ /* 0x000fe2000fffe03f */
[----:B------:R-:W-:Y:S01]  /*2d50*/  WARPGROUP.ARRIVE ;  /* 0x00000000000079c5 */ /* 0x000fe20000000000 */
[----:B------:R-:W-:Y:S01]  /*2d60*/  UMOV UR7, 0x40000040 ;  /* 0x4000004000077882 */ /* 0x000fe20000000000 */
[----:B------:R-:W-:Y:S01]  /*2d70*/  UMOV UR5, 0x40000040 ;  /* 0x4000004000057882 */ /* 0x000fe20000000000 */
[----:B------:R-:W-:Y:S01]  /*2d80*/  USHF.R.U32.HI UR4, URZ, 0x4, UR4 ;  /* 0x000000043f047899 */ /* 0x000fe20008011604 */
[----:B------:R-:W-:Y:S01]  /*2d90*/  UMOV UR11, 0x40000040 ;  /* 0x40000040000b7882 */ /* 0x000fe20000000000 */
[----:B------:R-:W-:Y:S02]  /*2da0*/  UMOV UR9, 0x40000040 ;  /* 0x4000004000097882 */ /* 0x000fe40000000000 */
[----:B------:R-:W-:Y:S01]  /*2db0*/  ULOP3.LUT UR4, UR4, 0x3fff, URZ, 0xc0, !UPT ;  /* 0x00003fff04047892 */ /* 0x000fe2000f8ec03f */
[----:B------:R-:W-:-:S03]  /*2dc0*/  UMOV UR15, 0x40000040 ;  /* 0x40000040000f7882 */ /* 0x000fc60000000000 */
[----:B------:R-:W-:Y:S02]  /*2dd0*/  ULEA UR12, UR47, UR12, 0x9 ;  /* 0x0000000c2f0c7291 */ /* 0x000fe4000f8e483f */
[----:B------:R-:W-:Y:S02]  /*2de0*/  ULOP3.LUT UR13, UR4, 0x10000, URZ, 0xfc, !UPT ;  /* 0x00010000040d7892 */ /* 0x000fe4000f8efc3f */
[----:B------:R-:W-:Y:S02]  /*2df0*/  UIADD3 UR10, UR12, 0x4, URZ ;  /* 0x000000040c0a7890 */ /* 0x000fe4000fffe03f */
[----:B------:R-:W-:Y:S01]  /*2e00*/  UIADD3 UR8, UR13, 0x4, URZ ;  /* 0x000000040d087890 */ /* 0x000fe2000fffe03f */
[----:B------:R-:W-:Y:S02]  /*2e10*/  UMOV UR6, UR12 ;  /* 0x0000000c00067c82 */ /* 0x000fe40008000000 */
[----:B------:R-:W-:Y:S01]  /*2e20*/  UMOV UR4, UR13 ;  /* 0x0000000d00047c82 */ /* 0x000fe20008000000 */
[----:B------:R-:W-:Y:S01]  /*2e30*/  UIADD3 UR14, UR12, 0x6, URZ ;  /* 0x000000060c0e7890 */ /* 0x000fe2000fffe03f */
[----:B------:R-:W-:Y:S01]  /*2e40*/  HGMMA.64x64x16.F32.BF16 R24, gdesc[UR4], RZ, !UPT, gsb0 ;  /* 0x00e00000041879f0 */ /* 0x000fe2000c0018ff */
[----:B------:R-:W-:-:S02]  /*2e50*/  UIADD3 UR6, UR12, 0x2, URZ ;  /* 0x000000020c067890 */ /* 0x000fc4000fffe03f */
[----:B------:R-:W-:Y:S01]  /*2e60*/  UIADD3 UR4, UR13, 0x2, URZ ;  /* 0x000000020d047890 */ /* 0x000fe2000fffe03f */
[----:B------:R-:W-:Y:S01]  /*2e70*/  UMOV UR7, 0x40000040 ;  /* 0x4000004000077882 */ /* 0x000fe20000000000 */
[----:B------:R-:W-:Y:S01]  /*2e80*/  UMOV UR5, 0x40000040 ;  /* 0x4000004000057882 */ /* 0x000fe20000000000 */
[----:B------:R-:W-:-:S03]  /*2e90*/  UIADD3 UR12, UR13, 0x6, URZ ;  /* 0x000000060d0c7890 */ /* 0x000fc6000fffe03f */
[----:B------:R-:W-:Y:S01]  /*2ea0*/  UMOV UR13, 0x40000040 ;  /* 0x40000040000d7882 */ /* 0x000fe20000000000 */
[----:B------:R-:W-:Y:S02]  /*2eb0*/  WARPGROUP.DEPBAR.LE gsb0, 0x0 ;  /* 0x00008000000079c5 */ /* 0x000fe40000010000 */
[----:B------:R-:W-:-:S06]  /*2ec0*/  WARPGROUP.ARRIVE ;  /* 0x00000000000079c5 */ /* 0x000fcc0000000000 */
[----:B------:R-:W-:Y:S03]  /*2ed0*/  HGMMA.64x64x16.F32.BF16 R24, gdesc[UR4], R24, gsb0 ;  /* 0x00e00000041879f0 */ /* 0x000fe60008001818 */
[----:B------:R-:W-:Y:S02]  /*2ee0*/  WARPGROUP.DEPBAR.LE gsb0, 0x0 ;  /* 0x00008000000079c5 */ /* 0x000fe40000010000 */
[----:B------:R-:W-:-:S06]  /*2ef0*/  WARPGROUP.ARRIVE ;  /* 0x00000000000079c5 */ /* 0x000fcc0000000000 */
[----:B------:R-:W-:Y:S03]  /*2f00*/  HGMMA.64x64x16.F32.BF16 R24, gdesc[UR8], R24, gsb0 ;  /* 0x00e00000081879f0 */ /* 0x000fe60008001818 */
[----:B------:R-:W-:Y:S02]  /*2f10*/  WARPGROUP.DEPBAR.LE gsb0, 0x0 ;  /* 0x00008000000079c5 */ /* 0x000fe40000010000 */
[----:B------:R-:W-:-:S06]  /*2f20*/  WARPGROUP.ARRIVE ;  /* 0x00000000000079c5 */ /* 0x000fcc0000000000 */
[----:B------:R-:W-:Y:S03]  /*2f30*/  HGMMA.64x64x16.F32.BF16 R24, gdesc[UR12], R24, gsb0 ;  /* 0x00e000000c1879f0 */ /* 0x000fe60008001818 */
[----:B------:R-:W-:Y:S02]  /*2f40*/  WARPGROUP.DEPBAR.LE gsb0, 0x0 ;  /* 0x00008000000079c5 */ /* 0x000fe40000010000 */
[----:B------:R-:W-:Y:S05]  /*2f50*/  @!P0 BRA `(.L_x_3251) ;  /* 0x0000000000048947 */ /* 0x000fea0003800000 */
[----:B------:R-:W-:Y:S01]  /*2f60*/  BPT.TRAP 0x1 ;  /* 0x000000040000795c */ /* 0x000fe20000300000 */
.L_x_3251:
[----:B------:R-:W-:Y:S01]  /*2f70*/  UIMAD UR6, UR48, -0x40, UR49 ;  /* 0xffffffc0300678a4 */ /* 0x000fe2000f8e0231 */
[----:B------:R-:W-:-:S05]  /*2f80*/  ULDC UR20, c[0x0][0x988] ;  /* 0x0002620000147ab9 */ /* 0x000fca0000000800 */
[----:B0-----:R-:W-:Y:S01]  /*2f90*/  IMAD.U32 R0, RZ, RZ, UR6 ;  /* 0x00000006ff007e24 */ /* 0x001fe2000f8e00ff */
[----:B------:R-:W-:-:S04]  /*2fa0*/  R2UR UR6, R7 ;  /* 0x00000000070672ca */ /* 0x000fc800000e0000 */
[----:B------:R-:W-:-:S04]  /*2fb0*/  IADD3 R0, -R17, 0x40, R0 ;  /* 0x0000004011007810 */ /* 0x000fc80007ffe100 */
[C---:B------:R-:W-:Y:S02]  /*2fc0*/  ISETP.GT.AND P5, PT, R0.reuse, RZ, PT ;  /* 0x000000ff0000720c */ /* 0x040fe40003fa4270 */
[C---:B------:R-:W-:Y:S02]  /*2fd0*/  ISETP.GT.AND P4, PT, R0.reuse, 0x1, PT ;  /* 0x000000010000780c */ /* 0x040fe40003f84270 */
[----:B------:R-:W-:Y:S01]  /*2fe0*/  ISETP.GT.AND P3, PT, R0, 0x8, PT ;  /* 0x000000080000780c */ /* 0x000fe20003f64270 */
[----:B------:R-:W-:Y:S01]  /*2ff0*/  UIADD3 UR6, UR6, 0x28c40, URZ ;  /* 0x00028c4006067890 */ /* 0x000fe2000fffe03f */
[----:B------:R-:W-:Y:S02]  /*3000*/  FSEL R24, R24, -INF , P5 ;  /* 0xff80000018187808 */ /* 0x000fe40002800000 */
[----:B------:R-:W-:Y:S01]  /*3010*/  FSEL R25, R25, -INF , P4 ;  /* 0xff80000019197808 */ /* 0x000fe20002000000 */
[----:B------:R-:W-:Y:S01]  /*3020*/  UPRMT UR6, UR39, 0x654, UR6 ;  /* 0x0000065427067896 */ /* 0x000fe20008000006 */
[----:B------:R-:W-:-:S02]  /*3030*/  ISETP.GT.AND P2, PT, R0, 0x9, PT ;  /* 0x000000090000780c */ /* 0x000fc40003f44270 */
[----:B------:R-:W-:Y:S02]  /*3040*/  FSEL R28, R28, -INF , P3 ;  /* 0xff8000001c1c7808 */ /* 0x000fe40001800000 */
[----:B------:R-:W-:Y:S02]  /*3050*/  FMNMX.FTZ R3, R24, R25, !PT ;  /* 0x0000001918037209 */ /* 0x000fe40007810000 */
[----:B------:R-:W-:Y:S02]  /*3060*/  ISETP.GT.AND P1, PT, R0, 0x10, PT ;  /* 0x000000100000780c */ /* 0x000fe40003f24270 */
[----:B------:R-:W-:Y:S01]  /*3070*/  FSEL R29, R29, -INF , P2 ;  /* 0xff8000001d1d7808 */ /* 0x000fe20001000000 */
[----:B------:R-:W-:Y:S01]  /*3080*/  SYNCS.ARRIVE.TRANS64.RED.A1T0 RZ, [UR6], RZ ;  /* 0x000000ffffff79a7 */ /* 0x000fe20008100406 */
        /* <DEDUP_REMOVED lines=45> */
[----:B------:R-:W-:Y:S02]  /*3360*/  FMNMX.FTZ R0, R52, R3, !PT ;  /* 0x0000000334007209 */ /* 0x000fe40007810000 */
[----:B------:R-:W-:Y:S02]  /*3370*/  FMNMX.FTZ R3, R26, R27, !PT ;  /* 0x0000001b1a037209 */ /* 0x000fe40007810000 */
[----:B------:R-:W-:Y:S02]  /*3380*/  FMNMX.FTZ R5, R53, R0, !PT ;  /* 0x0000000035057209 */ /* 0x000fe40007810000 */
[----:B------:R-:W-:Y:S02]  /*3390*/  FSEL R46, R46, -INF , P1 ;  /* 0xff8000002e2e7808 */ /* 0x000fe40000800000 */
[----:B------:R-:W-:Y:S01]  /*33a0*/  FSEL R47, R47, -INF , P6 ;  /* 0xff8000002f2f7808 */ /* 0x000fe20003000000 */
[----:B------:R-:W0:Y:S01]  /*33b0*/  SHFL.BFLY PT, R0, R5, 0x2, 0x1f ;  /* 0x0c401f0005007f89 */ /* 0x000e2200000e0000 */
[----:B------:R-:W-:-:S02]  /*33c0*/  FSEL R50, R50, -INF , P5 ;  /* 0xff80000032327808 */ /* 0x000fc40002800000 */
[----:B------:R-:W-:Y:S02]  /*33d0*/  FSEL R51, R51, -INF , P4 ;  /* 0xff80000033337808 */ /* 0x000fe40002000000 */
[----:B------:R-:W-:Y:S02]  /*33e0*/  FSEL R54, R54, -INF , P3 ;  /* 0xff80000036367808 */ /* 0x000fe40001800000 */
[----:B------:R-:W-:Y:S02]  /*33f0*/  FSEL R55, R55, -INF , P2 ;  /* 0xff80000037377808 */ /* 0x000fe40001000000 */
[----:B0-----:R-:W-:Y:S02]  /*3400*/  FMNMX.FTZ R9, R5, R0, !PT ;  /* 0x0000000005097209 */ /* 0x001fe40007810000 */
[----:B------:R-:W-:-:S03]  /*3410*/  FMNMX.FTZ R0, R30, R3, !PT ;  /* 0x000000031e007209 */ /* 0x000fc60007810000 */
[----:B------:R-:W0:Y:S01]  /*3420*/  SHFL.BFLY PT, R10, R9, 0x1, 0x1f ;  /* 0x0c201f00090a7f89 */ /* 0x000e2200000e0000 */
[----:B------:R-:W-:-:S04]  /*3430*/  FMNMX.FTZ R3, R31, R0, !PT ;  /* 0x000000001f037209 */ /* 0x000fc80007810000 */
[----:B------:R-:W-:-:S04]  /*3440*/  FMNMX.FTZ R0, R34, R3, !PT ;  /* 0x0000000322007209 */ /* 0x000fc80007810000 */
[----:B------:R-:W-:-:S04]  /*3450*/  FMNMX.FTZ R3, R35, R0, !PT ;  /* 0x0000000023037209 */ /* 0x000fc80007810000 */
[----:B------:R-:W-:-:S04]  /*3460*/  FMNMX.FTZ R6, R38, R3, !PT ;  /* 0x0000000326067209 */ /* 0x000fc80007810000 */
[----:B------:R-:W-:-:S04]  /*3470*/  FMNMX.FTZ R3, R39, R6, !PT ;  /* 0x0000000627037209 */ /* 0x000fc80007810000 */
[----:B------:R-:W-:Y:S02]  /*3480*/  FMNMX.FTZ R6, R42, R3, !PT ;  /* 0x000000032a067209 */ /* 0x000fe40007810000 */
[----:B0-----:R-:W-:Y:S02]  /*3490*/  FMNMX.FTZ R0, R9, R10, !PT ;  /* 0x0000000a09007209 */ /* 0x001fe40007810000 */
[----:B------:R-:W-:Y:S01]  /*34a0*/  FMNMX.FTZ R3, R43, R6, !PT ;  /* 0x000000062b037209 */ /* 0x000fe20007810000 */
[----:B------:R-:W-:Y:S01]  /*34b0*/  BAR.SYNC.DEFER_BLOCKING 0xf, 0x100 ;  /* 0x03c4000000007b1d */ /* 0x000fe20000010000 */
[C---:B------:R-:W-:Y:S01]  /*34c0*/  FSETP.NEU.FTZ.AND P1, PT, R0.reuse, -INF , PT ;  /* 0xff8000000000780b */ /* 0x040fe20003f3d000 */
[----:B------:R-:W-:Y:S01]  /*34d0*/  FMUL.FTZ R5, R0, UR20 ;  /* 0x0000001400057c20 */ /* 0x000fe20008410000 */
[----:B------:R-:W-:-:S04]  /*34e0*/  FMNMX.FTZ R6, R46, R3, !PT ;  /* 0x000000032e067209 */ /* 0x000fc80007810000 */
[----:B------:R-:W-:Y:S02]  /*34f0*/  FMNMX.FTZ R3, R47, R6, !PT ;  /* 0x000000062f037209 */ /* 0x000fe40007810000 */
[----:B------:R-:W-:Y:S02]  /*3500*/  FSEL R9, R5, RZ, P1 ;  /* 0x000000ff05097208 */ /* 0x000fe40000800000 */
[----:B------:R-:W-:-:S03]  /*3510*/  FMNMX.FTZ R6, R50, R3, !PT ;  /* 0x0000000332067209 */ /* 0x000fc60007810000 */
[--C-:B------:R-:W-:Y:S01]  /*3520*/  FFMA.FTZ R24, R24, UR20, -R9.reuse ;  /* 0x0000001418187c23 */ /* 0x100fe20008010809 */
[----:B------:R-:W-:Y:S01]  /*3530*/  FMNMX.FTZ R3, R51, R6, !PT ;  /* 0x0000000633037209 */ /* 0x000fe20007810000 */
[--C-:B------:R-:W-:Y:S01]  /*3540*/  FFMA.FTZ R25, R25, UR20, -R9.reuse ;  /* 0x0000001419197c23 */ /* 0x100fe20008010809 */
[--C-:B------:R-:W-:Y:S01]  /*3550*/  FFMA.FTZ R28, R28, UR20, -R9.reuse ;  /* 0x000000141c1c7c23 */ /* 0x100fe20008010809 */
[--C-:B------:R-:W-:Y:S01]  /*3560*/  FFMA.FTZ R29, R29, UR20, -R9.reuse ;  /* 0x000000141d1d7c23 */ /* 0x100fe20008010809 */
[----:B------:R-:W-:Y:S01]  /*3570*/  FMNMX.FTZ R6, R54, R3, !PT ;  /* 0x0000000336067209 */ /* 0x000fe20007810000 */
[----:B------:R-:W-:Y:S01]  /*3580*/  MUFU.EX2 R24, R24 ;  /* 0x0000001800187308 */ /* 0x000fe20000000800 */
[--C-:B------:R-:W-:Y:S01]  /*3590*/  FFMA.FTZ R32, R32, UR20, -R9.reuse ;  /* 0x0000001420207c23 */ /* 0x100fe20008010809 */
[--C-:B------:R-:W-:Y:S01]  /*35a0*/  FFMA.FTZ R33, R33, UR20, -R9.reuse ;  /* 0x0000001421217c23 */ /* 0x100fe20008010809 */
[----:B------:R-:W-:Y:S01]  /*35b0*/  FMNMX.FTZ R6, R55, R6, !PT ;  /* 0x0000000637067209 */ /* 0x000fe20007810000 */
[--C-:B------:R-:W-:Y:S01]  /*35c0*/  FFMA.FTZ R36, R36, UR20, -R9.reuse ;  /* 0x0000001424247c23 */ /* 0x100fe20008010809 */
[--C-:B------:R-:W-:Y:S01]  /*35d0*/  FFMA.FTZ R37, R37, UR20, -R9.reuse ;  /* 0x0000001425257c23 */ /* 0x100fe20008010809 */
[--C-:B------:R-:W-:Y:S01]  /*35e0*/  FFMA.FTZ R40, R40, UR20, -R9.reuse ;  /* 0x0000001428287c23 */ /* 0x100fe20008010809 */
[--C-:B------:R-:W-:Y:S01]  /*35f0*/  FFMA.FTZ R41, R41, UR20, -R9.reuse ;  /* 0x0000001429297c23 */ /* 0x100fe20008010809 */
[----:B------:R-:W0:Y:S01]  /*3600*/  SHFL.BFLY PT, R3, R6, 0x2, 0x1f ;  /* 0x0c401f0006037f89 */ /* 0x000e2200000e0000 */
[----:B------:R-:W3:Y:S01]  /*3610*/  MUFU.EX2 R25, R25 ;  /* 0x0000001900197308 */ /* 0x000ee20000000800 */
[--C-:B------:R-:W-:Y:S01]  /*3620*/  FFMA.FTZ R44, R44, UR20, -R9.reuse ;  /* 0x000000142c2c7c23 */ /* 0x100fe20008010809 */
[--C-:B------:R-:W-:Y:S01]  /*3630*/  FFMA.FTZ R45, R45, UR20, -R9.reuse ;  /* 0x000000142d2d7c23 */ /* 0x100fe20008010809 */
[--C-:B------:R-:W-:Y:S01]  /*3640*/  FFMA.FTZ R48, R48, UR20, -R9.reuse ;  /* 0x0000001430307c23 */ /* 0x100fe20008010809 */
[--C-:B------:R-:W-:Y:S01]  /*3650*/  FFMA.FTZ R49, R49, UR20, -R9.reuse ;  /* 0x0000001431317c23 */ /* 0x100fe20008010809 */
[--C-:B------:R-:W-:Y:S01]  /*3660*/  FFMA.FTZ R52, R52, UR20, -R9.reuse ;  /* 0x0000001434347c23 */ /* 0x100fe20008010809 */
[----:B------:R-:W-:-:S02]  /*3670*/  FFMA.FTZ R9, R53, UR20, -R9 ;  /* 0x0000001435097c23 */ /* 0x000fc40008010809 */
[----:B------:R-:W-:Y:S08]  /*3680*/  MUFU.EX2 R28, R28 ;  /* 0x0000001c001c7308 */ /* 0x000ff00000000800 */
[----:B------:R-:W4:Y:S01]  /*3690*/  MUFU.EX2 R29, R29 ;  /* 0x0000001d001d7308 */ /* 0x000f220000000800 */
[----:B---3--:R-:W-:Y:S01]  /*36a0*/  FADD.FTZ R11, R24, R25 ;  /* 0x00000019180b7221 */ /* 0x008fe20000010000 */
[----:B------:R-:W-:-:S02]  /*36b0*/  F2FP.BF16.F32.PACK_AB R152, R25, R24 ;  /* 0x000000181998723e */ /* 0x000fc400000010ff */
[----:B0-----:R-:W-:-:S04]  /*36c0*/  FMNMX.FTZ R5, R6, R3, !PT ;  /* 0x0000000306057209 */ /* 0x001fc80007810000 */
[----:B------:R-:W-:Y:S01]  /*36d0*/  MUFU.EX2 R32, R32 ;  /* 0x0000002000207308 */ /* 0x000fe20000000800 */
[----:B------:R-:W0:Y:S07]  /*36e0*/  SHFL.BFLY PT, R6, R5, 0x1, 0x1f ;  /* 0x0c201f0005067f89 */ /* 0x000e2e00000e0000 */
[----:B------:R-:W3:Y:S01]  /*36f0*/  MUFU.EX2 R33, R33 ;  /* 0x0000002100217308 */ /* 0x000ee20000000800 */
[----:B----4-:R-:W-:-:S07]  /*3700*/  F2FP.BF16.F32.PACK_AB R154, R29, R28 ;  /* 0x0000001c1d9a723e */ /* 0x010fce00000010ff */
[----:B------:R-:W-:Y:S08]  /*3710*/  MUFU.EX2 R36, R36 ;  /* 0x0000002400247308 */ /* 0x000ff00000000800 */
[----:B------:R-:W4:Y:S01]  /*3720*/  MUFU.EX2 R37, R37 ;  /* 0x0000002500257308 */ /* 0x000f220000000800 */
[----:B---3--:R-:W-:Y:S02]  /*3730*/  F2FP.BF16.F32.PACK_AB R156, R33, R32 ;  /* 0x00000020219c723e */ /* 0x008fe400000010ff */
[----:B0-----:R-:W-:Y:S01]  /*3740*/  FMNMX.FTZ R3, R5, R6, !PT ;  /* 0x0000000605037209 */ /* 0x001fe20007810000 */
[----:B------:R-:W-:-:S03]  /*3750*/  FADD.FTZ R6, R28, R11 ;  /* 0x0000000b1c067221 */ /* 0x000fc60000010000 */
[C---:B------:R-:W-:Y:S01]  /*3760*/  FSETP.NEU.FTZ.AND P1, PT, R3.reuse, -INF , PT ;  /* 0xff8000000300780b */ /* 0x040fe20003f3d000 */
[----:B------:R-:W-:Y:S01]  /*3770*/  FMUL.FTZ R5, R3, UR20 ;  /* 0x0000001403057c20 */ /* 0x000fe20008410000 */
[----:B------:R-:W-:Y:S01]  /*3780*/  FADD.FTZ R13, R29, R6 ;  /* 0x000000061d0d7221 */ /* 0x000fe20000010000 */
[----:B------:R-:W0:Y:S03]  /*3790*/  MUFU.EX2 R40, R40 ;  /* 0x0000002800287308 */ /* 0x000e260000000800 */
[----:B------:R-:W-:Y:S01]  /*37a0*/  FSEL R5, R5, RZ, P1 ;  /* 0x000000ff05057208 */ /* 0x000fe20000800000 */
[----:B------:R-:W-:Y:S01]  /*37b0*/  FADD.FTZ R10, R32, R13 ;  /* 0x0000000d200a7221 */ /* 0x000fe20000010000 */
[----:B----4-:R-:W-:-:S03]  /*37c0*/  F2FP.BF16.F32.PACK_AB R158, R37, R36 ;  /* 0x00000024259e723e */ /* 0x010fc600000010ff */
[--C-:B------:R-:W-:Y:S01]  /*37d0*/  FFMA.FTZ R26, R26, UR20, -R5.reuse ;  /* 0x000000141a1a7c23 */ /* 0x100fe20008010805 */
[--C-:B------:R-:W-:Y:S01]  /*37e0*/  FFMA.FTZ R27, R27, UR20, -R5.reuse ;  /* 0x000000141b1b7c23 */ /* 0x100fe20008010805 */
[--C-:B------:R-:W-:Y:S01]  /*37f0*/  FFMA.FTZ R30, R30, UR20, -R5.reuse ;  /* 0x000000141e1e7c23 */ /* 0x100fe20008010805 */
[--C-:B------:R-:W-:Y:S01]  /*3800*/  FFMA.FTZ R31, R31, UR20, -R5.reuse ;  /* 0x000000141f1f7c23 */ /* 0x100fe20008010805 */
[--C-:B------:R-:W-:Y:S01]  /*3810*/  FFMA.FTZ R34, R34, UR20, -R5.reuse ;  /* 0x0000001422227c23 */ /* 0x100fe20008010805 */
[--C-:B------:R-:W-:Y:S01]  /*3820*/  FFMA.FTZ R35, R35, UR20, -R5.reuse ;  /* 0x0000001423237c23 */ /* 0x100fe20008010805 */
[----:B------:R-:W-:Y:S01]  /*3830*/  MUFU.EX2 R26, R26 ;  /* 0x0000001a001a7308 */ /* 0x000fe20000000800 */
[--C-:B------:R-:W-:Y:S01]  /*3840*/  FFMA.FTZ R38, R38, UR20, -R5.reuse ;  /* 0x0000001426267c23 */ /* 0x100fe20008010805 */
[--C-:B------:R-:W-:Y:S01]  /*3850*/  FFMA.FTZ R39, R39, UR20, -R5.reuse ;  /* 0x0000001427277c23 */ /* 0x100fe20008010805 */
[--C-:B------:R-:W-:Y:S01]  /*3860*/  FFMA.FTZ R42, R42, UR20, -R5.reuse ;  /* 0x000000142a2a7c23 */ /* 0x100fe20008010805 */
[--C-:B------:R-:W-:Y:S01]  /*3870*/  FFMA.FTZ R43, R43, UR20, -R5.reuse ;  /* 0x000000142b2b7c23 */ /* 0x100fe20008010805 */
[--C-:B------:R-:W-:Y:S01]  /*3880*/  FFMA.FTZ R46, R46, UR20, -R5.reuse ;  /* 0x000000142e2e7c23 */ /* 0x100fe20008010805 */
[--C-:B------:R-:W-:Y:S01]  /*3890*/  FFMA.FTZ R47, R47, UR20, -R5.reuse ;  /* 0x000000142f2f7c23 */ /* 0x100fe20008010805 */
[----:B------:R-:W-:Y:S01]  /*38a0*/  FADD.FTZ R13, R33, R10 ;  /* 0x0000000a210d7221 */ /* 0x000fe20000010000 */
[----:B------:R-:W3:Y:S01]  /*38b0*/  MUFU.EX2 R27, R27 ;  /* 0x0000001b001b7308 */ /* 0x000ee20000000800 */
[--C-:B------:R-:W-:Y:S01]  /*38c0*/  FFMA.FTZ R50, R50, UR20, -R5.reuse ;  /* 0x0000001432327c23 */ /* 0x100fe20008010805 */
[----:B------:R-:W-:Y:S01]  /*38d0*/  FFMA.FTZ R51, R51, UR20, -R5 ;  /* 0x0000001433337c23 */ /* 0x000fe20008010805 */
[----:B------:R-:W-:Y:S01]  /*38e0*/  FADD.FTZ R10, R36, R13 ;  /* 0x0000000d240a7221 */ /* 0x000fe20000010000 */
[--C-:B------:R-:W-:Y:S01]  /*38f0*/  FFMA.FTZ R54, R54, UR20, -R5.reuse ;  /* 0x0000001436367c23 */ /* 0x100fe20008010805 */
[----:B------:R-:W-:-:S02]  /*3900*/  FFMA.FTZ R5, R55, UR20, -R5 ;  /* 0x0000001437057c23 */ /* 0x000fc40008010805 */
[----:B------:R-:W-:Y:S01]  /*3910*/  FADD.FTZ R13, R37, R10 ;  /* 0x0000000a250d7221 */ /* 0x000fe20000010000 */
[----:B------:R-:W4:Y:S03]  /*3920*/  MUFU.EX2 R30, R30 ;  /* 0x0000001e001e7308 */ /* 0x000f260000000800 */
[----:B0-----:R-:W-:-:S05]  /*3930*/  FADD.FTZ R10, R40, R13 ;  /* 0x0000000d280a7221 */ /* 0x001fca0000010000 */
[----:B------:R-:W0:Y:S01]  /*3940*/  MUFU.EX2 R31, R31 ;  /* 0x0000001f001f7308 */ /* 0x000e220000000800 */
[----:B---3--:R-:W-:Y:S01]  /*3950*/  FADD.FTZ R11, R26, R27 ;  /* 0x0000001b1a0b7221 */ /* 0x008fe20000010000 */
[----:B------:R-:W-:-:S06]  /*3960*/  F2FP.BF16.F32.PACK_AB R153, R27, R26 ;  /* 0x0000001a1b99723e */ /* 0x000fcc00000010ff */
[----:B------:R-:W3:Y:S01]  /*3970*/  MUFU.EX2 R34, R34 ;  /* 0x0000002200227308 */ /* 0x000ee20000000800 */
[----:B----4-:R-:W-:-:S07]  /*3980*/  FADD.FTZ R6, R30, R11 ;  /* 0x0000000b1e067221 */ /* 0x010fce0000010000 */
[----:B------:R-:W4:Y:S01]  /*3990*/  MUFU.EX2 R35, R35 ;  /* 0x0000002300237308 */ /* 0x000f220000000800 */
[C---:B0-----:R-:W-:Y:S01]  /*39a0*/  FADD.FTZ R11, R31.reuse, R6 ;  /* 0x000000061f0b7221 */ /* 0x041fe20000010000 */
[----:B------:R-:W-:-:S05]  /*39b0*/  F2FP.BF16.F32.PACK_AB R155, R31, R30 ;  /* 0x0000001e1f9b723e */ /* 0x000fca00000010ff */
[----:B------:R0:W-:Y:S01]  /*39c0*/  STSM.16.M88.4 [R22+0x26800], R152 ;  /* 0x0268009816007844 */ /* 0x0001e20000000200 */
[----:B------:R-:W5:Y:S01]  /*39d0*/  MUFU.EX2 R38, R38 ;  /* 0x0000002600267308 */ /* 0x000f620000000800 */
[----:B---3--:R-:W-:-:S07]  /*39e0*/  FADD.FTZ R6, R34, R11 ;  /* 0x0000000b22067221 */ /* 0x008fce0000010000 */
[----:B------:R-:W3:Y:S01]  /*39f0*/  MUFU.EX2 R39, R39 ;  /* 0x0000002700277308 */ /* 0x000ee20000000800 */
[C---:B----4-:R-:W-:Y:S01]  /*3a00*/  FADD.FTZ R11, R35.reuse, R6 ;  /* 0x00000006230b7221 */ /* 0x050fe20000010000 */
[----:B------:R-:W-:-:S06]  /*3a10*/  F2FP.BF16.F32.PACK_AB R157, R35, R34 ;  /* 0x00000022239d723e */ /* 0x000fcc00000010ff */
[----:B------:R-:W4:Y:S01]  /*3a20*/  MUFU.EX2 R42, R42 ;  /* 0x0000002a002a7308 */ /* 0x000f220000000800 */
[----:B-----5:R-:W-:-:S07]  /*3a30*/  FADD.FTZ R6, R38, R11 ;  /* 0x0000000b26067221 */ /* 0x020fce0000010000 */
[----:B------:R-:W5:Y:S01]  /*3a40*/  MUFU.EX2 R41, R41 ;  /* 0x0000002900297308 */ /* 0x000f620000000800 */
[C---:B---3--:R-:W-:Y:S01]  /*3a50*/  FADD.FTZ R11, R39.reuse, R6 ;  /* 0x00000006270b7221 */ /* 0x048fe20000010000 */
[----:B------:R-:W-:-:S05]  /*3a60*/  F2FP.BF16.F32.PACK_AB R159, R39, R38 ;  /* 0x00000026279f723e */ /* 0x000fca00000010ff */
[----:B------:R0:W-:Y:S01]  /*3a70*/  STSM.16.M88.4 [R184], R156 ;  /* 0x0000009cb8007844 */ /* 0x0001e20000000200 */
[----:B------:R-:W3:Y:S01]  /*3a80*/  MUFU.EX2 R43, R43 ;  /* 0x0000002b002b7308 */ /* 0x000ee20000000800 */
[----:B----4-:R-:W-:-:S07]  /*3a90*/  FADD.FTZ R6, R42, R11 ;  /* 0x0000000b2a067221 */ /* 0x010fce0000010000 */
[----:B------:R-:W4:Y:S01]  /*3aa0*/  MUFU.EX2 R44, R44 ;  /* 0x0000002c002c7308 */ /* 0x000f220000000800 */
[C---:B-----5:R-:W-:Y:S01]  /*3ab0*/  FADD.FTZ R13, R41.reuse, R10 ;  /* 0x0000000a290d7221 */ /* 0x060fe20000010000 */
[----:B------:R-:W-:-:S06]  /*3ac0*/  F2FP.BF16.F32.PACK_AB R160, R41, R40 ;  /* 0x0000002829a0723e */ /* 0x000fcc00000010ff */
[----:B------:R-:W5:Y:S01]  /*3ad0*/  MUFU.EX2 R46, R46 ;  /* 0x0000002e002e7308 */ /* 0x000f620000000800 */
[C---:B---3--:R-:W-:Y:S01]  /*3ae0*/  FADD.FTZ R11, R43.reuse, R6 ;  /* 0x000000062b0b7221 */ /* 0x048fe20000010000 */
[----:B------:R-:W-:-:S06]  /*3af0*/  F2FP.BF16.F32.PACK_AB R161, R43, R42 ;  /* 0x0000002a2ba1723e */ /* 0x000fcc00000010ff */
[----:B------:R-:W3:Y:S01]  /*3b00*/  MUFU.EX2 R45, R45 ;  /* 0x0000002d002d7308 */ /* 0x000ee20000000800 */
[----:B----4-:R-:W-:-:S07]  /*3b10*/  FADD.FTZ R6, R44, R13 ;  /* 0x0000000d2c067221 */ /* 0x010fce0000010000 */
[----:B------:R-:W4:Y:S01]  /*3b20*/  MUFU.EX2 R47, R47 ;  /* 0x0000002f002f7308 */ /* 0x000f220000000800 */
[----:B-----5:R-:W-:-:S07]  /*3b30*/  FADD.FTZ R10, R46, R11 ;  /* 0x0000000b2e0a7221 */ /* 0x020fce0000010000 */
[----:B------:R-:W-:Y:S01]  /*3b40*/  MUFU.EX2 R48, R48 ;  /* 0x0000003000307308 */ /* 0x000fe20000000800 */
[C---:B---3--:R-:W-:Y:S01]  /*3b50*/  F2FP.BF16.F32.PACK_AB R162, R45.reuse, R44 ;  /* 0x0000002c2da2723e */ /* 0x048fe200000010ff */
[----:B------:R-:W-:-:S06]  /*3b60*/  FADD.FTZ R45, R45, R6 ;  /* 0x000000062d2d7221 */ /* 0x000fcc0000010000 */
[----:B------:R-:W3:Y:S01]  /*3b70*/  MUFU.EX2 R49, R49 ;  /* 0x0000003100317308 */ /* 0x000ee20000000800 */
[C---:B----4-:R-:W-:Y:S01]  /*3b80*/  F2FP.BF16.F32.PACK_AB R163, R47.reuse, R46 ;  /* 0x0000002e2fa3723e */ /* 0x050fe200000010ff */
[----:B------:R-:W-:-:S04]  /*3b90*/  FADD.FTZ R47, R47, R10 ;  /* 0x0000000a2f2f7221 */ /* 0x000fc80000010000 */
[----:B------:R0:W-:Y:S02]  /*3ba0*/  STSM.16.M88.4 [R19], R160 ;  /* 0x000000a013007844 */ /* 0x0001e40000000200 */
[----:B------:R-:W-:Y:S08]  /*3bb0*/  MUFU.EX2 R50, R50 ;  /* 0x0000003200327308 */ /* 0x000ff00000000800 */
[----:B------:R-:W4:Y:S01]  /*3bc0*/  MUFU.EX2 R51, R51 ;  /* 0x0000003300337308 */ /* 0x000f220000000800 */
[----:B---3--:R-:W-:Y:S01]  /*3bd0*/  F2FP.BF16.F32.PACK_AB R164, R49, R48 ;  /* 0x0000003031a4723e */ /* 0x008fe200000010ff */
[----:B------:R-:W-:-:S04]  /*3be0*/  FADD.FTZ R48, R48, R45 ;  /* 0x0000002d30307221 */ /* 0x000fc80000010000 */
[----:B------:R-:W-:Y:S02]  /*3bf0*/  FADD.FTZ R49, R49, R48 ;  /* 0x0000003031317221 */ /* 0x000fe40000010000 */
[----:B------:R-:W3:Y:S08]  /*3c00*/  MUFU.EX2 R52, R52 ;  /* 0x0000003400347308 */ /* 0x000ef00000000800 */
[----:B------:R-:W5:Y:S01]  /*3c10*/  MUFU.EX2 R9, R9 ;  /* 0x0000000900097308 */ /* 0x000f620000000800 */
[----:B----4-:R-:W-:Y:S01]  /*3c20*/  F2FP.BF16.F32.PACK_AB R165, R51, R50 ;  /* 0x0000003233a5723e */ /* 0x010fe200000010ff */
[----:B------:R-:W-:-:S04]  /*3c30*/  FADD.FTZ R50, R50, R47 ;  /* 0x0000002f32327221 */ /* 0x000fc80000010000 */
[----:B------:R-:W-:Y:S02]  /*3c40*/  FADD.FTZ R51, R51, R50 ;  /* 0x0000003233337221 */ /* 0x000fe40000010000 */
[----:B------:R-:W-:Y:S01]  /*3c50*/  MUFU.EX2 R54, R54 ;  /* 0x0000003600367308 */ /* 0x000fe20000000800 */
[----:B---3--:R-:W-:-:S07]  /*3c60*/  FADD.FTZ R6, R52, R49 ;  /* 0x0000003134067221 */ /* 0x008fce0000010000 */
[----:B------:R-:W3:Y:S01]  /*3c70*/  MUFU.EX2 R5, R5 ;  /* 0x0000000500057308 */ /* 0x000ee20000000800 */
[C---:B-----5:R-:W-:Y:S01]  /*3c80*/  F2FP.BF16.F32.PACK_AB R166, R9.reuse, R52 ;  /* 0x0000003409a6723e */ /* 0x060fe200000010ff */
[----:B------:R-:W-:Y:S01]  /*3c90*/  FADD.FTZ R6, R9, R6 ;  /* 0x0000000609067221 */ /* 0x000fe20000010000 */
[----:B---3--:R-:W-:Y:S01]  /*3ca0*/  F2FP.BF16.F32.PACK_AB R167, R5, R54 ;  /* 0x0000003605a7723e */ /* 0x008fe200000010ff */
[----:B------:R-:W-:-:S04]  /*3cb0*/  FADD.FTZ R54, R54, R51 ;  /* 0x0000003336367221 */ /* 0x000fc80000010000 */
[----:B------:R0:W-:Y:S01]  /*3cc0*/  STSM.16.M88.4 [R23], R164 ;  /* 0x000000a417007844 */ /* 0x0001e20000000200 */
[----:B------:R-:W-:Y:S01]  /*3cd0*/  FADD.FTZ R5, R5, R54 ;  /* 0x0000003605057221 */ /* 0x000fe20000010000 */
[----:B------:R-:W-:Y:S06]  /*3ce0*/  @!P0 BRA `(.L_x_3252) ;  /* 0x0000000000048947 */ /* 0x000fec0003800000 */
[----:B------:R-:W-:Y:S01]  /*3cf0*/  BPT.TRAP 0x1 ;  /* 0x000000040000795c */ /* 0x000fe20000300000 */
.L_x_3252:
[----:B------:R3:W4:Y:S01]  /*3d00*/  SYNCS.PHASECHK.TRANS64.TRYWAIT P1, [R7+URZ+0x28c50], R8 ;  /* 0x028c5008070075a7 */ /* 0x000722000802017f */
[----:B------:R-:W-:Y:S05]  /*3d10*/  @!P0 BRA `(.L_x_3253) ;  /* 0x0000000000048947 */ /* 0x000fea0003800000 */
[----:B------:R-:W-:Y:S01]  /*3d20*/  BPT.TRAP 0x1 ;  /* 0x000000040000795c */ /* 0x000fe20000300000 */
.L_x_3253:
[----:B------:R-:W-:Y:S01]  /*3d30*/  ULOP3.LUT UR52, UR52, 0x2000000, URZ, 0xfc, !UPT ;  /* 0x0200000034347892 */ /* 0x000fe2000f8efc3f */
[----:B----4-:R-:W-:Y:S11]  /*3d40*/  @P1 BRA `(.L_x_3254) ;  /* 0x0000000000081947 */ /* 0x010ff60003800000 */
[----:B------:R-:W4:Y:S02]  /*3d50*/  SYNCS.PHASECHK.TRANS64.TRYWAIT P1, [R7+URZ+0x28c50], R8 ;  /* 0x028c5008070075a7 */ /* 0x000f24000802017f */
[----:B----4-:R-:W-:Y:S05]  /*3d60*/  @!P1 BRA `(.L_x_3255) ;  /* 0x0000008400b09947 */ /* 0x010fea0003800000 */
.L_x_3254:
[----:B------:R-:W-:Y:S01]  /*3d70*/  ULEA UR10, UR47, UR52, 0xc ;  /* 0x000000342f0a7291 */ /* 0x000fe2000f8e603f */
[----:B------:R-:W-:Y:S01]  /*3d80*/  WARPGROUP.ARRIVE ;  /* 0x00000000000079c5 */ /* 0x000fe20000000000 */
[----:B------:R-:W-:-:S05]  /*3d90*/  UMOV UR7, 0x40000040 ;  /* 0x4000004000077882 */ /* 0x000fca0000000000 */
[----:B------:R-:W-:Y:S02]  /*3da0*/  UMOV UR6, UR10 ;  /* 0x0000000a00067c82 */ /* 0x000fe40008000000 */
[----:B------:R-:W-:Y:S01]  /*3db0*/  HGMMA.64x256x16.F32.BF16 R24, R152, gdesc[UR4].tnspB, RZ, !UPT, gsb0 ;  /* 0x43e0000498187df0 */ /* 0x000fe2000c0018ff */
[----:B------:R-:W-:Y:S01]  /*3dc0*/  UIADD3 UR6, UR10, 0x80, URZ ;  /* 0x000000800a067890 */ /* 0x000fe2000fffe03f */
[----:B------:R-:W-:Y:S01]  /*3dd0*/  UMOV UR7, 0x40000040 ;  /* 0x4000004000077882 */ /* 0x000fe20000000000 */
[----:B------:R-:W-:Y:S02]  /*3de0*/  WARPGROUP.DEPBAR.LE gsb0, 0x0 ;  /* 0x00008000000079c5 */ /* 0x000fe40000010000 */
[----:B------:R-:W-:-:S15]  /*3df0*/  WARPGROUP.ARRIVE ;  /* 0x00000000000079c5 */ /* 0x000fde0000000000 */
[----:B------:R-:W-:-:S08]  /*3e00*/  NOP ;  /* 0x0000000000007918 */ /* 0x000fd00000000000 */
[----:B------:R-:W-:Y:S01]  /*3e10*/  HGMMA.64x256x16.F32.BF16 R24, R156, gdesc[UR4].tnspB, R24, gsb0 ;  /* 0x43e000049c187df0 */ /* 0x000fe20008001818 */
        /* <DEDUP_REMOVED lines=11> */
[----:B------:R-:W-:Y:S03]  /*3ed0*/  HGMMA.64x256x16.F32.BF16 R24, R164, gdesc[UR4].tnspB, R24, gsb0 ;  /* 0x43e00004a4187df0 */ /* 0x000fe60008001818 */
[----:B------:R-:W-:Y:S02]  /*3ee0*/  WARPGROUP.DEPBAR.LE gsb0, 0x0 ;  /* 0x00008000000079c5 */ /* 0x000fe40000010000 */
[----:B------:R-:W-:Y:S01]  /*3ef0*/  @!PT LDS RZ, [RZ] ;  /* 0x00000000fffff984 */ /* 0x000fe20000000800 */
[----:B------:R-:W-:Y:S01]  /*3f00*/  @!PT LDS RZ, [RZ] ;  /* 0x00000000fffff984 */ /* 0x000fe20000000800 */
[----:B------:R-:W-:Y:S01]  /*3f10*/  @!PT LDS RZ, [RZ] ;  /* 0x00000000fffff984 */ /* 0x000fe20000000800 */
[----:B------:R-:W-:Y:S01]  /*3f20*/  @!PT LDS RZ, [RZ] ;  /* 0x00000000fffff984 */ /* 0x000fe20000000800 */
[----:B------:R5:W-:Y:S06]  /*3f30*/  MEMBAR.ALL.CTA ;  /* 0x0000000000007992 */ /* 0x000bec0000008000 */
[----:B-----5:R-:W5:Y:S02]  /*3f40*/  FENCE.VIEW.ASYNC.S ;  /* 0x00000000000073c6 */ /* 0x020f640000000000 */
[----:B-----5:R-:W-:Y:S01]  /*3f50*/  NOP ;  /* 0x0000000000007918 */ /* 0x020fe20000000000 */
[----:B------:R-:W-:Y:S06]  /*3f60*/  BAR.ARV 0xe, 0x100 ;  /* 0x0384000000007b1d */ /* 0x000fec0000002000 */
[----:B------:R-:W-:Y:S05]  /*3f70*/  @!P0 BRA `(.L_x_3256) ;  /* 0x0000000000048947 */ /* 0x000fea0003800000 */
[----:B------:R-:W-:Y:S01]  /*3f80*/  BPT.TRAP 0x1 ;  /* 0x000000040000795c */ /* 0x000fe20000300000 */
.L_x_3256:
[----:B------:R-:W-:Y:S01]  /*3f90*/  R2UR UR6, R7 ;  /* 0x00000000070672ca */ /* 0x000fe200000e0000 */
[----:B------:R-:W-:-:S06]  /*3fa0*/  UISETP.GE.AND UP0, UPT, UR49, 0x41, UPT ;  /* 0x000000413100788c */ /* 0x000fcc000bf06270 */
[----:B------:R-:W-:-:S06]  /*3fb0*/  PLOP3.LUT P1, PT, PT, PT, UP0, 0x80, 0x0 ;  /* 0x000000000000781c */ /* 0x000fcc0003f2f008 */
[----:B------:R-:W-:-:S04]  /*3fc0*/  UIADD3 UR6, UR6, 0x28c60, URZ ;  /* 0x00028c6006067890 */ /* 0x000fc8000fffe03f */
[----:B------:R-:W-:-:S09]  /*3fd0*/  UPRMT UR6, UR39, 0x654, UR6 ;  /* 0x0000065427067896 */ /* 0x000fd20008000006 */
[----:B------:R-:W-:Y:S01]  /*3fe0*/  SYNCS.ARRIVE.TRANS64.RED.A1T0 RZ, [UR6], RZ ;  /* 0x000000ffffff79a7 */ /* 0x000fe20008100406 */
[----:B------:R-:W-:Y:S05]  /*3ff0*/  @!P1 BRA `(.L_x_3257) ;  /* 0x0000001800509947 */ /* 0x000fea0003800000 */
[----:B------:R-:W-:Y:S01]  /*4000*/  IMAD.MOV.U32 R9, RZ, RZ, R3 ;  /* 0x000000ffff097224 */ /* 0x000fe200078e0003 */
[----:B------:R-:W-:Y:S01]  /*4010*/  UIADD3 UR48, UR48, -0x2, URZ ;  /* 0xfffffffe30307890 */ /* 0x000fe2000fffe03f */
[----:B-1234-:R-:W-:Y:S01]  /*4020*/  IMAD.MOV.U32 R7, RZ, RZ, R0 ;  /* 0x000000ffff077224 */ /* 0x01efe200078e0000 */
[----:B------:R-:W-:Y:S01]  /*4030*/  UMOV UR22, UR47 ;  /* 0x0000002f00167c82 */ /* 0x000fe20008000000 */
[----:B------:R-:W-:-:S09]  /*4040*/  ULDC UR20, c[0x0][0x988] ;  /* 0x0002620000147ab9 */ /* 0x000fd20000000800 */
.L_x_3268:
[----:B------:R-:W-:Y:S01]  /*4050*/  UIADD3 UR47, UR22, 0x1, URZ ;  /* 0x00000001162f7890 */ /* 0x000fe2000fffe03f */
[----:B------:R-:W-:Y:S01]  /*4060*/  IMAD.U32 R0, RZ, RZ, UR48 ;  /* 0x00000030ff007e24 */ /* 0x000fe2000f8e00ff */
[----:B------:R-:W-:Y:S02]  /*4070*/  UIADD3 UR48, UR48, -0x1, URZ ;  /* 0xffffffff30307890 */ /* 0x000fe4000fffe03f */
[----:B------:R-:W-:Y:S02]  /*4080*/  UISETP.NE.AND UP0, UPT, UR47, 0x2, UPT ;  /* 0x000000022f00788c */ /* 0x000fe4000bf05270 */
[----:B------:R-:W-:Y:S02]  /*4090*/  ISETP.GT.AND P1, PT, R0, RZ, PT ;  /* 0x000000ff0000720c */ /* 0x000fe40003f24270 */
[----:B------:R-:W-:Y:S02]  /*40a0*/  USEL UR6, URZ, 0x1, UP0 ;  /* 0x000000013f067887 */ /* 0x000fe40008000000 */
[----:B------:R-:W-:-:S02]  /*40b0*/  USEL UR47, UR47, URZ, UP0 ;  /* 0x0000003f2f2f7287 */ /* 0x000fc40008000000 */
[----:B------:R-:W-:Y:S01]  /*40c0*/  ULOP3.LUT UR37, UR37, UR6, URZ, 0x3c, !UPT ;  /* 0x0000000625257292 */ /* 0x000fe2000f8e3c3f */
[----:B012---:R-:W-:Y:S11]  /*40d0*/  @!P0 BRA `(.L_x_3258) ;  /* 0x0000000000048947 */ /* 0x007ff60003800000 */
[----:B------:R-:W-:Y:S01]  /*40e0*/  BPT.TRAP 0x1 ;  /* 0x000000040000795c */ /* 0x000fe20000300000 */
.L_x_3258:
[----:B------:R-:W-:Y:S01]  /*40f0*/  ULEA UR21, UR47, UR42, 0x3 ;  /* 0x0000002a2f157291 */ /* 0x000fe2000f8e183f */
[----:B------:R-:W-:-:S05]  /*4100*/  IMAD.U32 R8, RZ, RZ, UR37 ;  /* 0x00000025ff087e24 */ /* 0x000fca000f8e00ff */
[----:B------:R-:W-:-:S04]  /*4110*/  SHF.L.U32 R8, R8, 0x1f, RZ ;  /* 0x0000001f08087819 */ /* 0x000fc800000006ff */
[----:B------:R1:W2:Y:S01]  /*4120*/  SYNCS.PHASECHK.TRANS64.TRYWAIT P2, [UR21+0x28c30], R8 ;  /* 0x028c3008ff0075a7 */ /* 0x0002a20008040155 */
[----:B------:R-:W-:Y:S05]  /*4130*/  @!P0 BRA `(.L_x_3259) ;  /* 0x0000000000048947 */ /* 0x000fea0003800000 */
[----:B------:R-:W-:Y:S01]  /*4140*/  BPT.TRAP 0x1 ;  /* 0x000000040000795c */ /* 0x000fe20000300000 */
.L_x_3259:
[----:B--2---:R-:W-:Y:S05]  /*4150*/  @P2 BRA `(.L_x_3260) ;  /* 0x0000000000082947 */ /* 0x004fea0003800000 */
[----:B------:R-:W2:Y:S02]  /*4160*/  SYNCS.PHASECHK.TRANS64.TRYWAIT P2, [UR21+0x28c30], R8 ;  /* 0x028c3008ff0075a7 */ /* 0x000ea40008040155 */
[----:B--2---:R-:W-:Y:S05]  /*4170*/  @!P2 BRA `(.L_x_3261) ;  /* 0x0000008000c0a947 */ /* 0x004fea0003800000 */
.L_x_3260:
[----:B------:R-:W-:Y:S01]  /*4180*/  R2UR UR18, R4 ;  /* 0x00000000041272ca */ /* 0x000fe200000e0000 */
[----:B------:R-:W-:Y:S01]  /*4190*/  UIADD3 UR6, UR42, 0x20400, URZ ;  /* 0x000204002a067890 */ /* 0x000fe2000fffe03f */
[----:B0-----:R-:W-:Y:S01]  /*41a0*/  WARPGROUP.ARRIVE ;  /* 0x00000000000079c5 */ /* 0x001fe20000000000 */
        /* <DEDUP_REMOVED lines=10> */
[----:B------:R-:W-:Y:S02]  /*4250*/  UIADD3 UR10, UR18, 0x4, URZ ;  /* 0x00000004120a7890 */ /* 0x000fe4000fffe03f */
[----:B------:R-:W-:-:S03]  /*4260*/  UIADD3 UR14, UR18, 0x6, URZ ;  /* 0x00000006120e7890 */ /* 0x000fc6000fffe03f */
[----:B------:R-:W-:Y:S03]  /*4270*/  HGMMA.64x64x16.F32.BF16 R152, gdesc[UR16], RZ, !UPT, gsb0 ;  /* 0x00e00000109879f0 */ /* 0x000fe6000c0018ff */
        /* <DEDUP_REMOVED lines=12> */
.L_x_3262:
[----:B------:R-:W-:Y:S01]  /*4340*/  FMNMX.FTZ R0, R152, R7, !PT ;  /* 0x0000000798007209 */ /* 0x000fe20007810000 */
[----:B------:R-:W-:-:S03]  /*4350*/  UIADD3 UR6, UR21, 0x28c40, URZ ;  /* 0x00028c4015067890 */ /* 0x000fc6000fffe03f */
[----:B--2---:R-:W-:Y:S01]  /*4360*/  FMNMX.FTZ R3, R153, R0, !PT ;  /* 0x0000000099037209 */ /* 0x004fe20007810000 */
[----:B------:R-:W-:-:S03]  /*4370*/  UPRMT UR6, UR39, 0x654, UR6 ;  /* 0x0000065427067896 */ /* 0x000fc60008000006 */
[----:B------:R-:W-:-:S04]  /*4380*/  FMNMX.FTZ R0, R156, R3, !PT ;  /* 0x000000039c007209 */ /* 0x000fc80007810000 */
[----:B------:R-:W-:Y:S02]  /*4390*/  FMNMX.FTZ R3, R157, R0, !PT ;  /* 0x000000009d037209 */ /* 0x000fe40007810000 */
[----:B------:R-:W-:Y:S02]  /*43a0*/  SYNCS.ARRIVE.TRANS64.RED.A1T0 RZ, [UR6], RZ ;  /* 0x000000ffffff79a7 */ /* 0x000fe40008100406 */
[----:B------:R-:W-:-:S04]  /*43b0*/  FMNMX.FTZ R0, R160, R3, !PT ;  /* 0x00000003a0007209 */ /* 0x000fc80007810000 */
        /* <DEDUP_REMOVED lines=10> */
[----:B------:R-:W-:-:S05]  /*4460*/  FMNMX.FTZ R11, R181, R0, !PT ;  /* 0x00000000b50b7209 */ /* 0x000fca0007810000 */
[----:B------:R-:W0:Y:S02]  /*4470*/  SHFL.BFLY PT, R0, R11, 0x2, 0x1f ;  /* 0x0c401f000b007f89 */ /* 0x000e2400000e0000 */
        /* <DEDUP_REMOVED lines=10> */
[----:B------:R-:W-:-:S03]  /*4520*/  FMNMX.FTZ R3, R167, R10, !PT ;  /* 0x0000000aa7037209 */ /* 0x000fc60007810000 */
[----:B------:R-:W-:Y:S01]  /*4530*/  FMUL.FTZ R190, R0, UR20 ;  /* 0x0000001400be7c20 */ /* 0x000fe20008410000 */
[----:B------:R-:W-:Y:S01]  /*4540*/  FMNMX.FTZ R10, R170, R3, !PT ;  /* 0x00000003aa0a7209 */ /* 0x000fe20007810000 */
[----:B------:R-:W-:Y:S02]  /*4550*/  FADD.FTZ R7, -R0, R7 ;  /* 0x0000000700077221 */ /* 0x000fe40000010100 */
[--C-:B------:R-:W-:Y:S01]  /*4560*/  FFMA.FTZ R11, R153, UR20, -R190.reuse ;  /* 0x00000014990b7c23 */ /* 0x100fe200080108be */
[----:B------:R-:W-:Y:S01]  /*4570*/  FMNMX.FTZ R3, R171, R10, !PT ;  /* 0x0000000aab037209 */ /* 0x000fe20007810000 */
[--C-:B------:R-:W-:Y:S01]  /*4580*/  FFMA.FTZ R21, R157, UR20, -R190.reuse ;  /* 0x000000149d157c23 */ /* 0x100fe200080108be */
[--C-:B------:R-:W-:Y:S01]  /*4590*/  FFMA.FTZ R13, R156, UR20, -R190.reuse ;  /* 0x000000149c0d7c23 */ /* 0x100fe200080108be */
[--C-:B------:R-:W-:Y:S01]  /*45a0*/  FFMA.FTZ R156, R160, UR20, -R190.reuse ;  /* 0x00000014a09c7c23 */ /* 0x100fe200080108be */
[----:B------:R-:W-:Y:S01]  /*45b0*/  FMNMX.FTZ R10, R174, R3, !PT ;  /* 0x00000003ae0a7209 */ /* 0x000fe20007810000 */
[--C-:B------:R-:W-:Y:S01]  /*45c0*/  FFMA.FTZ R160, R168, UR20, -R190.reuse ;  /* 0x00000014a8a07c23 */ /* 0x100fe200080108be */
[----:B------:R-:W-:Y:S01]  /*45d0*/  FMUL.FTZ R7, R7, UR20 ;  /* 0x0000001407077c20 */ /* 0x000fe20008410000 */
        /* <DEDUP_REMOVED lines=8> */
[----:B------:R-:W-:Y:S01]  /*4660*/  FFMA.FTZ R181, R181, UR20, -R190 ;  /* 0x00000014b5b57c23 */ /* 0x000fe200080108be */
[----:B------:R-:W-:Y:S01]  /*4670*/  FMNMX.FTZ R3, R179, R10, !PT ;  /* 0x0000000ab3037209 */ /* 0x000fe20007810000 */
[----:B------:R-:W0:Y:S03]  /*4680*/  MUFU.EX2 R7, R7 ;  /* 0x0000000700077308 */ /* 0x000e260000000800 */
[----:B------:R-:W-:-:S04]  /*4690*/  FMNMX.FTZ R12, R182, R3, !PT ;  /* 0x00000003b60c7209 */ /* 0x000fc80007810000 */
[----:B------:R-:W-:Y:S01]  /*46a0*/  FMNMX.FTZ R3, R183, R12, !PT ;  /* 0x0000000cb7037209 */ /* 0x000fe20007810000 */
[----:B------:R-:W2:Y:S01]  /*46b0*/  MUFU.EX2 R152, R152 ;  /* 0x0000009800987308 */ /* 0x000ea20000000800 */
[--C-:B------:R-:W-:Y:S01]  /*46c0*/  FFMA.FTZ R12, R164, UR20, -R190.reuse ;  /* 0x00000014a40c7c23 */ /* 0x100fe200080108be */
[--C-:B------:R-:W-:Y:S02]  /*46d0*/  FFMA.FTZ R164, R176, UR20, -R190.reuse ;  /* 0x00000014b0a47c23 */ /* 0x100fe400080108be */
[----:B------:R-:W3:Y:S04]  /*46e0*/  SHFL.BFLY PT, R14, R3, 0x2, 0x1f ;  /* 0x0c401f00030e7f89 */ /* 0x000ee800000e0000 */
[----:B------:R4:W5:Y:S01]  /*46f0*/  MUFU.EX2 R10, R13 ;  /* 0x0000000d000a7308 */ /* 0x0009620000000800 */
[-C--:B0-----:R-:W-:Y:S01]  /*4700*/  FMUL.FTZ R24, R24, R7.reuse ;  /* 0x0000000718187220 */ /* 0x081fe20000410000 */
[-C--:B------:R-:W-:Y:S01]  /*4710*/  FMUL.FTZ R25, R25, R7.reuse ;  /* 0x0000000719197220 */ /* 0x080fe20000410000 */
[-C--:B------:R-:W-:Y:S01]  /*4720*/  FMUL.FTZ R28, R28, R7.reuse ;  /* 0x000000071c1c7220 */ /* 0x080fe20000410000 */
[-C--:B------:R-:W-:Y:S01]  /*4730*/  FMUL.FTZ R29, R29, R7.reuse ;  /* 0x000000071d1d7220 */ /* 0x080fe20000410000 */
[-C--:B------:R-:W-:Y:S01]  /*4740*/  FMUL.FTZ R32, R32, R7.reuse ;  /* 0x0000000720207220 */ /* 0x080fe20000410000 */
[-C--:B------:R-:W-:Y:S01]  /*4750*/  FMUL.FTZ R33, R33, R7.reuse ;  /* 0x0000000721217220 */ /* 0x080fe20000410000 */
[-C--:B------:R-:W-:Y:S01]  /*4760*/  FMUL.FTZ R36, R36, R7.reuse ;  /* 0x0000000724247220 */ /* 0x080fe20000410000 */
[----:B------:R-:W0:Y:S01]  /*4770*/  MUFU.EX2 R21, R21 ;  /* 0x0000001500157308 */ /* 0x000e220000000800 */
[--C-:B----4-:R-:W-:Y:S01]  /*4780*/  FFMA.FTZ R13, R165, UR20, -R190.reuse ;  /* 0x00000014a50d7c23 */ /* 0x110fe200080108be */
[--C-:B------:R-:W-:Y:S01]  /*4790*/  FFMA.FTZ R165, R173, UR20, -R190.reuse ;  /* 0x00000014ada57c23 */ /* 0x100fe200080108be */
[-C--:B------:R-:W-:Y:S01]  /*47a0*/  FMUL.FTZ R37, R37, R7.reuse ;  /* 0x0000000725257220 */ /* 0x080fe20000410000 */
[-C--:B------:R-:W-:Y:S01]  /*47b0*/  FMUL.FTZ R40, R40, R7.reuse ;  /* 0x0000000728287220 */ /* 0x080fe20000410000 */
[-C--:B------:R-:W-:Y:S01]  /*47c0*/  FMUL.FTZ R41, R41, R7.reuse ;  /* 0x0000000729297220 */ /* 0x080fe20000410000 */
[-C--:B------:R-:W-:Y:S01]  /*47d0*/  FMUL.FTZ R44, R44, R7.reuse ;  /* 0x000000072c2c7220 */ /* 0x080fe20000410000 */
[-C--:B------:R-:W-:Y:S01]  /*47e0*/  FMUL.FTZ R45, R45, R7.reuse ;  /* 0x000000072d2d7220 */ /* 0x080fe20000410000 */
[----:B------:R-:W-:Y:S01]  /*47f0*/  MUFU.EX2 R156, R156 ;  /* 0x0000009c009c7308 */ /* 0x000fe20000000800 */
[-C--:B------:R-:W-:Y:S01]  /*4800*/  FMUL.FTZ R48, R48, R7.reuse ;  /* 0x0000000730307220 */ /* 0x080fe20000410000 */
[-C--:B------:R-:W-:Y:S01]  /*4810*/  FMUL.FTZ R49, R49, R7.reuse ;  /* 0x0000000731317220 */ /* 0x080fe20000410000 */
[-C--:B------:R-:W-:Y:S01]  /*4820*/  FMUL.FTZ R52, R52, R7.reuse ;  /* 0x0000000734347220 */ /* 0x080fe20000410000 */
[----:B---3--:R-:W-:Y:S01]  /*4830*/  FMNMX.FTZ R20, R3, R14, !PT ;  /* 0x0000000e03147209 */ /* 0x008fe20007810000 */
[----:B------:R-:W-:Y:S01]  /*4840*/  FFMA.FTZ R14, R172, UR20, -R190 ;  /* 0x00000014ac0e7c23 */ /* 0x000fe200080108be */
[-C--:B------:R-:W-:Y:S01]  /*4850*/  FMUL.FTZ R53, R53, R7.reuse ;  /* 0x0000000735357220 */ /* 0x080fe20000410000 */
[-C--:B------:R-:W-:Y:S01]  /*4860*/  FMUL.FTZ R56, R56, R7.reuse ;  /* 0x0000000738387220 */ /* 0x080fe20000410000 */
[----:B------:R-:W-:Y:S01]  /*4870*/  MUFU.EX2 R15, R15 ;  /* 0x0000000f000f7308 */ /* 0x000fe20000000800 */
[----:B------:R-:W3:Y:S01]  /*4880*/  SHFL.BFLY PT, R3, R20, 0x1, 0x1f ;  /* 0x0c201f0014037f89 */ /* 0x000ee200000e0000 */
[-C--:B------:R-:W-:Y:S01]  /*4890*/  FMUL.FTZ R57, R57, R7.reuse ;  /* 0x0000000739397220 */ /* 0x080fe20000410000 */
        /* <DEDUP_REMOVED lines=20> */
[----:B------:R-:W-:Y:S01]  /*49e0*/  FMUL.FTZ R96, R96, R7 ;  /* 0x0000000760607220 */ /* 0x000fe20000410000 */
[----:B------:R-:W-:Y:S01]  /*49f0*/  MUFU.EX2 R160, R160 ;  /* 0x000000a000a07308 */ /* 0x000fe20000000800 */
[----:B---3--:R-:W-:Y:S01]  /*4a00*/  FMNMX.FTZ R3, R20, R3, !PT ;  /* 0x0000000314037209 */ /* 0x008fe20007810000 */
[-C--:B------:R-:W-:Y:S01]  /*4a10*/  FMUL.FTZ R97, R97, R7.reuse ;  /* 0x0000000761617220 */ /* 0x080fe20000410000 */
[-C--:B------:R-:W-:Y:S01]  /*4a20*/  FMUL.FTZ R100, R100, R7.reuse ;  /* 0x0000000764647220 */ /* 0x080fe20000410000 */
[-C--:B------:R-:W-:Y:S01]  /*4a30*/  FMUL.FTZ R101, R101, R7.reuse ;  /* 0x0000000765657220 */ /* 0x080fe20000410000 */
[-C--:B------:R-:W-:Y:S01]  /*4a40*/  FMUL.FTZ R104, R104, R7.reuse ;  /* 0x0000000768687220 */ /* 0x080fe20000410000 */
[C---:B------:R-:W-:Y:S01]  /*4a50*/  FADD.FTZ R153, -R3.reuse, R9 ;  /* 0x0000000903997221 */ /* 0x040fe20000010100 */
[----:B------:R-:W-:Y:S01]  /*4a60*/  FMUL.FTZ R157, R3, UR20 ;  /* 0x00000014039d7c20 */ /* 0x000fe20008410000 */
[----:B------:R-:W-:Y:S01]  /*4a70*/  MUFU.EX2 R20, R180 ;  /* 0x000000b400147308 */ /* 0x000fe20000000800 */
[----:B------:R-:W-:Y:S01]  /*4a80*/  FMUL.FTZ R105, R105, R7 ;  /* 0x0000000769697220 */ /* 0x000fe20000410000 */
[----:B------:R-:W-:Y:S01]  /*4a90*/  FMUL.FTZ R168, R153, UR20 ;  /* 0x0000001499a87c20 */ /* 0x000fe20008410000 */
[--C-:B------:R-:W-:Y:S01]  /*4aa0*/  FFMA.FTZ R153, R154, UR20, -R157.reuse ;  /* 0x000000149a997c23 */ /* 0x100fe2000801089d */
[----:B------:R-:W-:Y:S01]  /*4ab0*/  FFMA.FTZ R172, R155, UR20, -R157 ;  /* 0x000000149bac7c23 */ /* 0x000fe2000801089d */
[----:B------:R-:W-:-:S02]  /*4ac0*/  IMAD.MOV R154, RZ, RZ, -R18 ;  /* 0x000000ffff9a7224 */ /* 0x000fc400078e0a12 */
[--C-:B------:R-:W-:Y:S01]  /*4ad0*/  FFMA.FTZ R155, R158, UR20, -R157.reuse ;  /* 0x000000149e9b7c23 */ /* 0x100fe2000801089d */
[--C-:B------:R-:W-:Y:S01]  /*4ae0*/  FFMA.FTZ R176, R159, UR20, -R157.reuse ;  /* 0x000000149fb07c23 */ /* 0x100fe2000801089d */
[----:B------:R-:W-:Y:S01]  /*4af0*/  MUFU.EX2 R168, R168 ;  /* 0x000000a800a87308 */ /* 0x000fe20000000800 */
[--C-:B------:R-:W-:Y:S01]  /*4b00*/  FFMA.FTZ R158, R162, UR20, -R157.reuse ;  /* 0x00000014a29e7c23 */ /* 0x100fe2000801089d */
[----:B------:R-:W-:Y:S01]  /*4b10*/  ISETP.NE.AND P2, PT, R17, R154, PT ;  /* 0x0000009a1100720c */ /* 0x000fe20003f45270 */
[--C-:B------:R-:W-:Y:S01]  /*4b20*/  FFMA.FTZ R162, R167, UR20, -R157.reuse ;  /* 0x00000014a7a27c23 */ /* 0x100fe2000801089d */
[--C-:B------:R-:W-:Y:S01]  /*4b30*/  FFMA.FTZ R167, R171, UR20, -R157.reuse ;  /* 0x00000014aba77c23 */ /* 0x100fe2000801089d */
[----:B------:R-:W-:Y:S01]  /*4b40*/  MOV R171, UR22 ;  /* 0x0000001600ab7c02 */ /* 0x000fe20008000f00 */
[--C-:B------:R-:W-:Y:S01]  /*4b50*/  FFMA.FTZ R163, R163, UR20, -R157.reuse ;  /* 0x00000014a3a37c23 */ /* 0x100fe2000801089d */
[--C-:B------:R-:W-:Y:S01]  /*4b60*/  FFMA.FTZ R159, R166, UR20, -R157.reuse ;  /* 0x00000014a69f7c23 */ /* 0x100fe2000801089d */
[----:B------:R-:W3:Y:S01]  /*4b70*/  MUFU.EX2 R153, R153 ;  /* 0x0000009900997308 */ /* 0x000ee20000000800 */
[--C-:B------:R-:W-:Y:S01]  /*4b80*/  FFMA.FTZ R166, R170, UR20, -R157.reuse ;  /* 0x00000014aaa67c23 */ /* 0x100fe2000801089d */
[----:B--2---:R-:W-:Y:S01]  /*4b90*/  FFMA.FTZ R170, R7, R6, R152 ;  /* 0x0000000607aa7223 */ /* 0x004fe20000010098 */
[--C-:B------:R-:W-:Y:S01]  /*4ba0*/  FFMA.FTZ R174, R174, UR20, -R157.reuse ;  /* 0x00000014aeae7c23 */ /* 0x100fe2000801089d */
[--C-:B------:R-:W-:Y:S01]  /*4bb0*/  FFMA.FTZ R6, R175, UR20, -R157.reuse ;  /* 0x00000014af067c23 */ /* 0x100fe2000801089d */
[--C-:B------:R-:W-:Y:S01]  /*4bc0*/  FFMA.FTZ R179, R179, UR20, -R157.reuse ;  /* 0x00000014b3b37c23 */ /* 0x100fe2000801089d */
[----:B------:R-:W-:Y:S01]  /*4bd0*/  FADD.FTZ R173, R11, R170 ;  /* 0x000000aa0bad7221 */ /* 0x000fe20000010000 */
[----:B------:R-:W-:Y:S01]  /*4be0*/  @!P2 IMAD R154, R171, 0x40, R2 ;  /* 0x00000040ab9aa824 */ /* 0x000fe200078e0202 */
[----:B------:R-:W2:Y:S01]  /*4bf0*/  MUFU.EX2 R172, R172 ;  /* 0x000000ac00ac7308 */ /* 0x000ea20000000800 */
[----:B------:R-:W-:Y:S01]  /*4c00*/  FFMA.FTZ R170, R178, UR20, -R157 ;  /* 0x00000014b2aa7c23 */ /* 0x000fe2000801089d */
[----:B-----5:R-:W-:Y:S01]  /*4c10*/  FADD.FTZ R178, R10, R173 ;  /* 0x000000ad0ab27221 */ /* 0x020fe20000010000 */
[--C-:B------:R-:W-:Y:S01]  /*4c20*/  FFMA.FTZ R182, R182, UR20, -R157.reuse ;  /* 0x00000014b6b67c23 */ /* 0x100fe2000801089d */
[----:B------:R-:W-:Y:S01]  /*4c30*/  FFMA.FTZ R183, R183, UR20, -R157 ;  /* 0x00000014b7b77c23 */ /* 0x000fe2000801089d */
[----:B------:R-:W-:Y:S01]  /*4c40*/  @!P2 LEA R157, R154, UR42, 0x2 ;  /* 0x0000002a9a9dac11 */ /* 0x000fe2000f8e10ff */
[----:B0-----:R-:W-:Y:S01]  /*4c50*/  FADD.FTZ R173, R21, R178 ;  /* 0x000000b215ad7221 */ /* 0x001fe20000010000 */
[----:B------:R-:W-:Y:S01]  /*4c60*/  F2FP.BF16.F32.PACK_AB R152, R11, R152 ;  /* 0x000000980b98723e */ /* 0x000fe200000010ff */
[----:B------:R-:W0:Y:S01]  /*4c70*/  MUFU.EX2 R155, R155 ;  /* 0x0000009b009b7308 */ /* 0x000e220000000800 */
[----:B---3--:R-:W-:Y:S01]  /*4c80*/  FFMA.FTZ R171, R168, R5, R153 ;  /* 0x00000005a8ab7223 */ /* 0x008fe20000010099 */
[----:B------:R-:W-:Y:S01]  /*4c90*/  @!P2 STS [R157+0x28800], R7 ;  /* 0x028800079d00a388 */ /* 0x000fe20000000800 */
[-C--:B------:R-:W-:Y:S01]  /*4ca0*/  FMUL.FTZ R108, R108, R7.reuse ;  /* 0x000000076c6c7220 */ /* 0x080fe20000410000 */
[-C--:B------:R-:W-:Y:S01]  /*4cb0*/  FMUL.FTZ R109, R109, R7.reuse ;  /* 0x000000076d6d7220 */ /* 0x080fe20000410000 */
[-C--:B------:R-:W-:Y:S01]  /*4cc0*/  FMUL.FTZ R112, R112, R7.reuse ;  /* 0x0000000770707220 */ /* 0x080fe20000410000 */
[----:B------:R3:W-:Y:S01]  /*4cd0*/  @!P2 STS [R157+0x28820], R168 ;  /* 0x028820a89d00a388 */ /* 0x0007e20000000800 */
[----:B------:R-:W-:Y:S01]  /*4ce0*/  FMUL.FTZ R113, R113, R7 ;  /* 0x0000000771717220 */ /* 0x000fe20000410000 */
[----:B------:R-:W4:Y:S01]  /*4cf0*/  MUFU.EX2 R176, R176 ;  /* 0x000000b000b07308 */ /* 0x000f220000000800 */
[C---:B--2---:R-:W-:Y:S01]  /*4d00*/  FADD.FTZ R180, R172.reuse, R171 ;  /* 0x000000abacb47221 */ /* 0x044fe20000010000 */
[----:B------:R-:W-:Y:S01]  /*4d10*/  F2FP.BF16.F32.PACK_AB R153, R172, R153 ;  /* 0x00000099ac99723e */ /* 0x000fe200000010ff */
[-C--:B------:R-:W-:Y:S01]  /*4d20*/  FMUL.FTZ R116, R116, R7.reuse ;  /* 0x0000000774747220 */ /* 0x080fe20000410000 */
[-C--:B------:R-:W-:Y:S01]  /*4d30*/  FMUL.FTZ R117, R117, R7.reuse ;  /* 0x0000000775757220 */ /* 0x080fe20000410000 */
[-C--:B------:R-:W-:Y:S01]  /*4d40*/  FMUL.FTZ R120, R120, R7.reuse ;  /* 0x0000000778787220 */ /* 0x080fe20000410000 */
[-C--:B------:R-:W-:Y:S01]  /*4d50*/  FMUL.FTZ R121, R121, R7.reuse ;  /* 0x0000000779797220 */ /* 0x080fe20000410000 */
[-C--:B------:R-:W-:Y:S01]  /*4d60*/  FMUL.FTZ R124, R124, R7.reuse ;  /* 0x000000077c7c7220 */ /* 0x080fe20000410000 */
[----:B------:R-:W2:Y:S01]  /*4d70*/  MUFU.EX2 R158, R158 ;  /* 0x0000009e009e7308 */ /* 0x000ea20000000800 */
[----:B0-----:R-:W-:Y:S01]  /*4d80*/  FADD.FTZ R171, R155, R180 ;  /* 0x000000b49bab7221 */ /* 0x001fe20000010000 */
[-C--:B------:R-:W-:Y:S01]  /*4d90*/  FMUL.FTZ R125, R125, R7.reuse ;  /* 0x000000077d7d7220 */ /* 0x080fe20000410000 */
[-C--:B------:R-:W-:Y:S01]  /*4da0*/  FMUL.FTZ R128, R128, R7.reuse ;  /* 0x0000000780807220 */ /* 0x080fe20000410000 */
[-C--:B------:R-:W-:Y:S01]  /*4db0*/  FMUL.FTZ R129, R129, R7.reuse ;  /* 0x0000000781817220 */ /* 0x080fe20000410000 */
[-C--:B------:R-:W-:Y:S01]  /*4dc0*/  FMUL.FTZ R132, R132, R7.reuse ;  /* 0x0000000784847220 */ /* 0x080fe20000410000 */
[-C--:B------:R-:W-:Y:S01]  /*4dd0*/  FMUL.FTZ R133, R133, R7.reuse ;  /* 0x0000000785857220 */ /* 0x080fe20000410000 */
[----:B------:R-:W-:Y:S01]  /*4de0*/  FMUL.FTZ R136, R136, R7 ;  /* 0x0000000788887220 */ /* 0x000fe20000410000 */
[----:B------:R-:W0:Y:S01]  /*4df0*/  MUFU.EX2 R163, R163 ;  /* 0x000000a300a37308 */ /* 0x000e220000000800 */
[C---:B----4-:R-:W-:Y:S01]  /*4e00*/  FADD.FTZ R171, R176.reuse, R171 ;  /* 0x000000abb0ab7221 */ /* 0x050fe20000010000 */
[----:B------:R-:W-:Y:S01]  /*4e10*/  F2FP.BF16.F32.PACK_AB R155, R176, R155 ;  /* 0x0000009bb09b723e */ /* 0x000fe200000010ff */
[-C--:B------:R-:W-:Y:S01]  /*4e20*/  FMUL.FTZ R137, R137, R7.reuse ;  /* 0x0000000789897220 */ /* 0x080fe20000410000 */
[-C--:B------:R-:W-:Y:S01]  /*4e30*/  FMUL.FTZ R140, R140, R7.reuse ;  /* 0x000000078c8c7220 */ /* 0x080fe20000410000 */
[-C--:B------:R-:W-:Y:S01]  /*4e40*/  FMUL.FTZ R141, R141, R7.reuse ;  /* 0x000000078d8d7220 */ /* 0x080fe20000410000 */
[-C--:B------:R-:W-:Y:S01]  /*4e50*/  FMUL.FTZ R144, R144, R7.reuse ;  /* 0x0000000790907220 */ /* 0x080fe20000410000 */
[-C--:B------:R-:W-:Y:S01]  /*4e60*/  FMUL.FTZ R145, R145, R7.reuse ;  /* 0x0000000791917220 */ /* 0x080fe20000410000 */
[----:B------:R-:W4:Y:S01]  /*4e70*/  MUFU.EX2 R159, R159 ;  /* 0x0000009f009f7308 */ /* 0x000f220000000800 */
[----:B--2---:R-:W-:Y:S01]  /*4e80*/  FADD.FTZ R154, R158, R171 ;  /* 0x000000ab9e9a7221 */ /* 0x004fe20000010000 */
[-C--:B------:R-:W-:Y:S01]  /*4e90*/  FMUL.FTZ R148, R148, R7.reuse ;  /* 0x0000000794947220 */ /* 0x080fe20000410000 */
[----:B------:R-:W-:Y:S01]  /*4ea0*/  FMUL.FTZ R149, R149, R7 ;  /* 0x0000000795957220 */ /* 0x000fe20000410000 */
[-C--:B------:R-:W-:Y:S01]  /*4eb0*/  FMUL.FTZ R26, R26, R168.reuse ;  /* 0x000000a81a1a7220 */ /* 0x080fe20000410000 */
[-C--:B------:R-:W-:Y:S01]  /*4ec0*/  FMUL.FTZ R27, R27, R168.reuse ;  /* 0x000000a81b1b7220 */ /* 0x080fe20000410000 */
[-C--:B------:R-:W-:Y:S01]  /*4ed0*/  FMUL.FTZ R30, R30, R168.reuse ;  /* 0x000000a81e1e7220 */ /* 0x080fe20000410000 */
[----:B------:R-:W-:Y:S01]  /*4ee0*/  FMUL.FTZ R31, R31, R168 ;  /* 0x000000a81f1f7220 */ /* 0x000fe20000410000 */
[----:B------:R-:W2:Y:S01]  /*4ef0*/  MUFU.EX2 R162, R162 ;  /* 0x000000a200a27308 */ /* 0x000ea20000000800 */
[C---:B0-----:R-:W-:Y:S01]  /*4f00*/  FADD.FTZ R154, R163.reuse, R154 ;  /* 0x0000009aa39a7221 */ /* 0x041fe20000010000 */
[----:B---3--:R-:W-:Y:S01]  /*4f10*/  F2FP.BF16.F32.PACK_AB R157, R163, R158 ;  /* 0x0000009ea39d723e */ /* 0x008fe200000010ff */
[----:B------:R-:W-:Y:S01]  /*4f20*/  FMUL.FTZ R34, R34, R168 ;  /* 0x000000a822227220 */ /* 0x000fe20000410000 */
[----:B------:R-:W-:Y:S01]  /*4f30*/  F2FP.BF16.F32.PACK_AB R158, R13, R12 ;  /* 0x0000000c0d9e723e */ /* 0x000fe200000010ff */
[-C--:B------:R-:W-:Y:S01]  /*4f40*/  FMUL.FTZ R35, R35, R168.reuse ;  /* 0x000000a823237220 */ /* 0x080fe20000410000 */
[-C--:B------:R-:W-:Y:S01]  /*4f50*/  FMUL.FTZ R38, R38, R168.reuse ;  /* 0x000000a826267220 */ /* 0x080fe20000410000 */
[-C--:B------:R-:W-:Y:S01]  /*4f60*/  FMUL.FTZ R39, R39, R168.reuse ;  /* 0x000000a827277220 */ /* 0x080fe20000410000 */
[----:B------:R0:W-:Y:S01]  /*4f70*/  MUFU.EX2 R5, R174 ;  /* 0x000000ae00057308 */ /* 0x0001e20000000800 */
[-C--:B------:R-:W-:Y:S01]  /*4f80*/  FMUL.FTZ R42, R42, R168.reuse ;  /* 0x000000a82a2a7220 */ /* 0x080fe20000410000 */
[-C--:B------:R-:W-:Y:S01]  /*4f90*/  FMUL.FTZ R43, R43, R168.reuse ;  /* 0x000000a82b2b7220 */ /* 0x080fe20000410000 */
[-C--:B------:R-:W-:Y:S01]  /*4fa0*/  FMUL.FTZ R46, R46, R168.reuse ;  /* 0x000000a82e2e7220 */ /* 0x080fe20000410000 */
[-C--:B------:R-:W-:Y:S01]  /*4fb0*/  FMUL.FTZ R47, R47, R168.reuse ;  /* 0x000000a82f2f7220 */ /* 0x080fe20000410000 */
[-C--:B------:R-:W-:Y:S01]  /*4fc0*/  FMUL.FTZ R50, R50, R168.reuse ;  /* 0x000000a832327220 */ /* 0x080fe20000410000 */
[-C--:B------:R-:W-:Y:S01]  /*4fd0*/  FMUL.FTZ R51, R51, R168.reuse ;  /* 0x000000a833337220 */ /* 0x080fe20000410000 */
[----:B------:R-:W-:Y:S01]  /*4fe0*/  FMUL.FTZ R54, R54, R168 ;  /* 0x000000a836367220 */ /* 0x000fe20000410000 */
[----:B------:R-:W3:Y:S01]  /*4ff0*/  MUFU.EX2 R166, R166 ;  /* 0x000000a600a67308 */ /* 0x000ee20000000800 */
[----:B0-----:R-:W-:Y:S01]  /*5000*/  FADD.FTZ R174, R156, R173 ;  /* 0x000000ad9cae7221 */ /* 0x001fe20000010000 */
[----:B------:R-:W-:Y:S01]  /*5010*/  F2FP.BF16.F32.PACK_AB R156, R15, R156 ;  /* 0x0000009c0f9c723e */ /* 0x000fe200000010ff */
[-C--:B------:R-:W-:Y:S01]  /*5020*/  FMUL.FTZ R55, R55, R168.reuse ;  /* 0x000000a837377220 */ /* 0x080fe20000410000 */
[-C--:B------:R-:W-:Y:S01]  /*5030*/  FMUL.FTZ R58, R58, R168.reuse ;  /* 0x000000a83a3a7220 */ /* 0x080fe20000410000 */
[----:B------:R-:W-:Y:S01]  /*5040*/  FADD.FTZ R171, R15, R174 ;  /* 0x000000ae0fab7221 */ /* 0x000fe20000010000 */
[-C--:B------:R-:W-:Y:S01]  /*5050*/  FMUL.FTZ R59, R59, R168.reuse ;  /* 0x000000a83b3b7220 */ /* 0x080fe20000410000 */
[----:B------:R-:W-:Y:S01]  /*5060*/  FMUL.FTZ R62, R62, R168 ;  /* 0x000000a83e3e7220 */ /* 0x000fe20000410000 */
[----:B------:R-:W0:Y:S01]  /*5070*/  MUFU.EX2 R161, R161 ;  /* 0x000000a100a17308 */ /* 0x000e220000000800 */
[----:B------:R-:W-:Y:S01]  /*5080*/  FADD.FTZ R174, R12, R171 ;  /* 0x000000ab0cae7221 */ /* 0x000fe20000010000 */
[----:B----4-:R-:W-:Y:S01]  /*5090*/  FADD.FTZ R171, R159, R154 ;  /* 0x0000009a9fab7221 */ /* 0x010fe20000010000 */
[----:B------:R-:W-:Y:S01]  /*50a0*/  F2FP.BF16.F32.PACK_AB R154, R21, R10 ;  /* 0x0000000a159a723e */ /* 0x000fe200000010ff */
[----:B------:R-:W-:Y:S01]  /*50b0*/  BAR.SYNC.DEFER_BLOCKING 0xf, 0x100 ;  /* 0x03c4000000007b1d */ /* 0x000fe20000010000 */
[----:B------:R-:W-:Y:S01]  /*50c0*/  FADD.FTZ R11, R13, R174 ;  /* 0x000000ae0d0b7221 */ /* 0x000fe20000010000 */
[C---:B--2---:R-:W-:Y:S01]  /*50d0*/  FADD.FTZ R171, R162.reuse, R171 ;  /* 0x000000aba2ab7221 */ /* 0x044fe20000010000 */
[----:B------:R-:W-:Y:S01]  /*50e0*/  F2FP.BF16.F32.PACK_AB R159, R162, R159 ;  /* 0x0000009fa29f723e */ /* 0x000fe200000010ff */
[-C--:B------:R-:W-:Y:S01]  /*50f0*/  FMUL.FTZ R63, R63, R168.reuse ;  /* 0x000000a83f3f7220 */ /* 0x080fe20000410000 */
[----:B------:R-:W-:Y:S01]  /*5100*/  FADD.FTZ R10, R160, R11 ;  /* 0x0000000ba00a7221 */ /* 0x000fe20000010000 */
[----:B------:R-:W2:Y:S01]  /*5110*/  MUFU.EX2 R167, R167 ;  /* 0x000000a700a77308 */ /* 0x000ea20000000800 */
[----:B---3--:R-:W-:Y:S01]  /*5120*/  FADD.FTZ R172, R166, R171 ;  /* 0x000000aba6ac7221 */ /* 0x008fe20000010000 */
[-C--:B------:R-:W-:Y:S01]  /*5130*/  FMUL.FTZ R66, R66, R168.reuse ;  /* 0x000000a842427220 */ /* 0x080fe20000410000 */
[-C--:B------:R-:W-:Y:S01]  /*5140*/  FMUL.FTZ R67, R67, R168.reuse ;  /* 0x000000a843437220 */ /* 0x080fe20000410000 */
[-C--:B------:R-:W-:Y:S01]  /*5150*/  FMUL.FTZ R70, R70, R168.reuse ;  /* 0x000000a846467220 */ /* 0x080fe20000410000 */
[-C--:B------:R-:W-:Y:S01]  /*5160*/  FMUL.FTZ R71, R71, R168.reuse ;  /* 0x000000a847477220 */ /* 0x080fe20000410000 */
[----:B------:R-:W-:Y:S01]  /*5170*/  FMUL.FTZ R74, R74, R168 ;  /* 0x000000a84a4a7220 */ /* 0x000fe20000410000 */
[C---:B0-----:R-:W-:Y:S01]  /*5180*/  FADD.FTZ R11, R161.reuse, R10 ;  /* 0x0000000aa10b7221 */ /* 0x041fe20000010000 */
[----:B------:R-:W0:Y:S01]  /*5190*/  MUFU.EX2 R14, R14 ;  /* 0x0000000e000e7308 */ /* 0x000e220000000800 */
[----:B------:R-:W-:Y:S01]  /*51a0*/  F2FP.BF16.F32.PACK_AB R160, R161, R160 ;  /* 0x000000a0a1a0723e */ /* 0x000fe200000010ff */
[-C--:B------:R-:W-:Y:S01]  /*51b0*/  FMUL.FTZ R75, R75, R168.reuse ;  /* 0x000000a84b4b7220 */ /* 0x080fe20000410000 */
[-C--:B------:R-:W-:Y:S01]  /*51c0*/  FMUL.FTZ R78, R78, R168.reuse ;  /* 0x000000a84e4e7220 */ /* 0x080fe20000410000 */
[-C--:B------:R-:W-:Y:S01]  /*51d0*/  FMUL.FTZ R79, R79, R168.reuse ;  /* 0x000000a84f4f7220 */ /* 0x080fe20000410000 */
[-C--:B------:R-:W-:Y:S01]  /*51e0*/  FMUL.FTZ R82, R82, R168.reuse ;  /* 0x000000a852527220 */ /* 0x080fe20000410000 */
[-C--:B------:R-:W-:Y:S01]  /*51f0*/  FMUL.FTZ R83, R83, R168.reuse ;  /* 0x000000a853537220 */ /* 0x080fe20000410000 */
[----:B------:R-:W-:Y:S01]  /*5200*/  FMUL.FTZ R86, R86, R168 ;  /* 0x000000a856567220 */ /* 0x000fe20000410000 */
[----:B------:R-:W3:Y:S01]  /*5210*/  MUFU.EX2 R165, R165 ;  /* 0x000000a500a57308 */ /* 0x000ee20000000800 */
[C---:B--2---:R-:W-:Y:S01]  /*5220*/  FADD.FTZ R172, R167.reuse, R172 ;  /* 0x000000aca7ac7221 */ /* 0x044fe20000010000 */
[----:B------:R-:W-:Y:S01]  /*5230*/  F2FP.BF16.F32.PACK_AB R161, R167, R166 ;  /* 0x000000a6a7a1723e */ /* 0x000fe200000010ff */
[----:B------:R2:W-:Y:S01]  /*5240*/  STSM.16.M88.4 [R22+0x26800], R152 ;  /* 0x0268009816007844 */ /* 0x0005e20000000200 */
[-C--:B------:R-:W-:Y:S01]  /*5250*/  FMUL.FTZ R87, R87, R168.reuse ;  /* 0x000000a857577220 */ /* 0x080fe20000410000 */
[-C--:B------:R-:W-:Y:S01]  /*5260*/  FMUL.FTZ R90, R90, R168.reuse ;  /* 0x000000a85a5a7220 */ /* 0x080fe20000410000 */
[-C--:B------:R-:W-:Y:S01]  /*5270*/  FMUL.FTZ R91, R91, R168.reuse ;  /* 0x000000a85b5b7220 */ /* 0x080fe20000410000 */
[----:B------:R2:W-:Y:S01]  /*5280*/  STSM.16.M88.4 [R184], R156 ;  /* 0x0000009cb8007844 */ /* 0x0005e20000000200 */
[----:B------:R-:W4:Y:S01]  /*5290*/  MUFU.EX2 R6, R6 ;  /* 0x0000000600067308 */ /* 0x000f220000000800 */
[----:B0-----:R-:W-:Y:S01]  /*52a0*/  FADD.FTZ R10, R14, R11 ;  /* 0x0000000b0e0a7221 */ /* 0x001fe20000010000 */
[----:B------:R-:W-:Y:S01]  /*52b0*/  FADD.FTZ R11, R5, R172 ;  /* 0x000000ac050b7221 */ /* 0x000fe20000010000 */
[-C--:B------:R-:W-:Y:S01]  /*52c0*/  FMUL.FTZ R94, R94, R168.reuse ;  /* 0x000000a85e5e7220 */ /* 0x080fe20000410000 */
[-C--:B------:R-:W-:Y:S01]  /*52d0*/  FMUL.FTZ R95, R95, R168.reuse ;  /* 0x000000a85f5f7220 */ /* 0x080fe20000410000 */
[-C--:B------:R-:W-:Y:S01]  /*52e0*/  FMUL.FTZ R98, R98, R168.reuse ;  /* 0x000000a862627220 */ /* 0x080fe20000410000 */
[-C--:B------:R-:W-:Y:S01]  /*52f0*/  FMUL.FTZ R99, R99, R168.reuse ;  /* 0x000000a863637220 */ /* 0x080fe20000410000 */
[----:B------:R-:W-:Y:S01]  /*5300*/  FMUL.FTZ R102, R102, R168 ;  /* 0x000000a866667220 */ /* 0x000fe20000410000 */
[----:B------:R-:W0:Y:S01]  /*5310*/  MUFU.EX2 R164, R164 ;  /* 0x000000a400a47308 */ /* 0x000e220000000800 */
[C---:B---3--:R-:W-:Y:S01]  /*5320*/  FADD.FTZ R13, R165.reuse, R10 ;  /* 0x0000000aa50d7221 */ /* 0x048fe20000010000 */
[----:B------:R-:W-:Y:S01]  /*5330*/  F2FP.BF16.F32.PACK_AB R162, R165, R14 ;  /* 0x0000000ea5a2723e */ /* 0x000fe200000010ff */
[-C--:B------:R-:W-:Y:S01]  /*5340*/  FMUL.FTZ R103, R103, R168.reuse ;  /* 0x000000a867677220 */ /* 0x080fe20000410000 */
[-C--:B------:R-:W-:Y:S01]  /*5350*/  FMUL.FTZ R106, R106, R168.reuse ;  /* 0x000000a86a6a7220 */ /* 0x080fe20000410000 */
[-C--:B------:R-:W-:Y:S01]  /*5360*/  FMUL.FTZ R107, R107, R168.reuse ;  /* 0x000000a86b6b7220 */ /* 0x080fe20000410000 */
[-C--:B------:R-:W-:Y:S01]  /*5370*/  FMUL.FTZ R110, R110, R168.reuse ;  /* 0x000000a86e6e7220 */ /* 0x080fe20000410000 */
[-C--:B------:R-:W-:Y:S01]  /*5380*/  FMUL.FTZ R111, R111, R168.reuse ;  /* 0x000000a86f6f7220 */ /* 0x080fe20000410000 */
[----:B------:R-:W3:Y:S01]  /*5390*/  MUFU.EX2 R170, R170 ;  /* 0x000000aa00aa7308 */ /* 0x000ee20000000800 */
[C---:B----4-:R-:W-:Y:S01]  /*53a0*/  FADD.FTZ R11, R6.reuse, R11 ;  /* 0x0000000b060b7221 */ /* 0x050fe20000010000 */
[----:B------:R-:W-:Y:S01]  /*53b0*/  F2FP.BF16.F32.PACK_AB R163, R6, R5 ;  /* 0x0000000506a3723e */ /* 0x000fe200000010ff */
[-C--:B------:R-:W-:Y:S01]  /*53c0*/  FMUL.FTZ R114, R114, R168.reuse ;  /* 0x000000a872727220 */ /* 0x080fe20000410000 */
[-C--:B------:R-:W-:Y:S01]  /*53d0*/  FMUL.FTZ R115, R115, R168.reuse ;  /* 0x000000a873737220 */ /* 0x080fe20000410000 */
[-C--:B------:R-:W-:Y:S01]  /*53e0*/  FMUL.FTZ R118, R118, R168.reuse ;  /* 0x000000a876767220 */ /* 0x080fe20000410000 */
[-C--:B------:R-:W-:Y:S01]  /*53f0*/  FMUL.FTZ R119, R119, R168.reuse ;  /* 0x000000a877777220 */ /* 0x080fe20000410000 */
[----:B------:R2:W-:Y:S01]  /*5400*/  STSM.16.M88.4 [R19], R160 ;  /* 0x000000a013007844 */ /* 0x0005e20000000200 */
[----:B------:R-:W4:Y:S01]  /*5410*/  MUFU.EX2 R169, R169 ;  /* 0x000000a900a97308 */ /* 0x000f220000000800 */
[----:B0-----:R-:W-:Y:S01]  /*5420*/  FADD.FTZ R10, R164, R13 ;  /* 0x0000000da40a7221 */ /* 0x001fe20000010000 */
[-C--:B------:R-:W-:Y:S01]  /*5430*/  FMUL.FTZ R122, R122, R168.reuse ;  /* 0x000000a87a7a7220 */ /* 0x080fe20000410000 */
[-C--:B------:R-:W-:Y:S01]  /*5440*/  FMUL.FTZ R123, R123, R168.reuse ;  /* 0x000000a87b7b7220 */ /* 0x080fe20000410000 */
[-C--:B------:R-:W-:Y:S01]  /*5450*/  FMUL.FTZ R126, R126, R168.reuse ;  /* 0x000000a87e7e7220 */ /* 0x080fe20000410000 */
[-C--:B------:R-:W-:Y:S01]  /*5460*/  FMUL.FTZ R127, R127, R168.reuse ;  /* 0x000000a87f7f7220 */ /* 0x080fe20000410000 */
[-C--:B------:R-:W-:Y:S01]  /*5470*/  FMUL.FTZ R130, R130, R168.reuse ;  /* 0x000000a882827220 */ /* 0x080fe20000410000 */
[-C--:B------:R-:W-:Y:S01]  /*5480*/  FMUL.FTZ R131, R131, R168.reuse ;  /* 0x000000a883837220 */ /* 0x080fe20000410000 */
[----:B------:R-:W0:Y:S01]  /*5490*/  MUFU.EX2 R9, R181 ;  /* 0x000000b500097308 */ /* 0x000e220000000800 */
[----:B---3--:R-:W-:Y:S01]  /*54a0*/  FADD.FTZ R12, R170, R11 ;  /* 0x0000000baa0c7221 */ /* 0x008fe20000010000 */
[-C--:B------:R-:W-:Y:S01]  /*54b0*/  FMUL.FTZ R134, R134, R168.reuse ;  /* 0x000000a886867220 */ /* 0x080fe20000410000 */
[-C--:B------:R-:W-:Y:S01]  /*54c0*/  FMUL.FTZ R135, R135, R168.reuse ;  /* 0x000000a887877220 */ /* 0x080fe20000410000 */
[-C--:B------:R-:W-:Y:S01]  /*54d0*/  FMUL.FTZ R138, R138, R168.reuse ;  /* 0x000000a88a8a7220 */ /* 0x080fe20000410000 */
[-C--:B------:R-:W-:Y:S01]  /*54e0*/  FMUL.FTZ R139, R139, R168.reuse ;  /* 0x000000a88b8b7220 */ /* 0x080fe20000410000 */
[-C--:B------:R-:W-:Y:S01]  /*54f0*/  FMUL.FTZ R142, R142, R168.reuse ;  /* 0x000000a88e8e7220 */ /* 0x080fe20000410000 */
[----:B------:R-:W-:Y:S01]  /*5500*/  FMUL.FTZ R143, R143, R168 ;  /* 0x000000a88f8f7220 */ /* 0x000fe20000410000 */
[----:B------:R-:W3:Y:S01]  /*5510*/  MUFU.EX2 R179, R179 ;  /* 0x000000b300b37308 */ /* 0x000ee20000000800 */
[C---:B----4-:R-:W-:Y:S01]  /*5520*/  FADD.FTZ R11, R169.reuse, R10 ;  /* 0x0000000aa90b7221 */ /* 0x050fe20000010000 */
[----:B------:R-:W-:Y:S01]  /*5530*/  F2FP.BF16.F32.PACK_AB R164, R169, R164 ;  /* 0x000000a4a9a4723e */ /* 0x000fe200000010ff */
[-C--:B------:R-:W-:Y:S01]  /*5540*/  FMUL.FTZ R146, R146, R168.reuse ;  /* 0x000000a892927220 */ /* 0x080fe20000410000 */
[-C--:B------:R-:W-:Y:S01]  /*5550*/  FMUL.FTZ R147, R147, R168.reuse ;  /* 0x000000a893937220 */ /* 0x080fe20000410000 */
[----:B------:R-:W-:Y:S01]  /*5560*/  FADD.FTZ R6, R20, R11 ;  /* 0x0000000b14067221 */ /* 0x000fe20000010000 */
[-C--:B------:R-:W-:Y:S01]  /*5570*/  FMUL.FTZ R150, R150, R168.reuse ;  /* 0x000000a896967220 */ /* 0x080fe20000410000 */
[----:B------:R-:W-:Y:S01]  /*5580*/  FMUL.FTZ R151, R151, R168 ;  /* 0x000000a897977220 */ /* 0x000fe20000410000 */
[----:B------:R-:W4:Y:S01]  /*5590*/  MUFU.EX2 R182, R182 ;  /* 0x000000b600b67308 */ /* 0x000f220000000800 */
[C---:B0-----:R-:W-:Y:S01]  /*55a0*/  F2FP.BF16.F32.PACK_AB R166, R9.reuse, R20 ;  /* 0x0000001409a6723e */ /* 0x041fe200000010ff */
[----:B------:R-:W-:-:S06]  /*55b0*/  FADD.FTZ R6, R9, R6 ;  /* 0x0000000609067221 */ /* 0x000fcc0000010000 */
[----:B------:R-:W0:Y:S01]  /*55c0*/  MUFU.EX2 R183, R183 ;  /* 0x000000b700b77308 */ /* 0x000e220000000800 */
[C---:B---3--:R-:W-:Y:S01]  /*55d0*/  FADD.FTZ R13, R179.reuse, R12 ;  /* 0x0000000cb30d7221 */ /* 0x048fe20000010000 */
[----:B------:R-:W-:-:S03]  /*55e0*/  F2FP.BF16.F32.PACK_AB R165, R179, R170 ;  /* 0x000000aab3a5723e */ /* 0x000fc600000010ff */
[----:B----4-:R-:W-:Y:S01]  /*55f0*/  FADD.FTZ R10, R182, R13 ;  /* 0x0000000db60a7221 */ /* 0x010fe20000010000 */
[----:B0-----:R-:W-:-:S03]  /*5600*/  F2FP.BF16.F32.PACK_AB R167, R183, R182 ;  /* 0x000000b6b7a7723e */ /* 0x001fc600000010ff */
[----:B------:R-:W-:Y:S02]  /*5610*/  FADD.FTZ R5, R183, R10 ;  /* 0x0000000ab7057221 */ /* 0x000fe40000010000 */
[----:B------:R2:W-:Y:S01]  /*5620*/  STSM.16.M88.4 [R23], R164 ;  /* 0x000000a417007844 */ /* 0x0005e20000000200 */
[----:B------:R-:W-:Y:S05]  /*5630*/  @!P0 BRA `(.L_x_3263) ;  /* 0x0000000000048947 */ /* 0x000fea0003800000 */
[----:B------:R-:W-:Y:S01]  /*5640*/  BPT.TRAP 0x1 ;  /* 0x000000040000795c */ /* 0x000fe20000300000 */
.L_x_3263:
[----:B------:R0:W3:Y:S01]  /*5650*/  SYNCS.PHASECHK.TRANS64.TRYWAIT P2, [UR21+0x28c50], R8 ;  /* 0x028c5008ff0075a7 */ /* 0x0000e20008040155 */
[----:B------:R-:W-:Y:S05]  /*5660*/  @!P0 BRA `(.L_x_3264) ;  /* 0x0000000000048947 */ /* 0x000fea0003800000 */
[----:B------:R-:W-:Y:S01]  /*5670*/  BPT.TRAP 0x1 ;  /* 0x000000040000795c */ /* 0x000fe20000300000 */
.L_x_3264:
[----:B---3--:R-:W-:Y:S05]  /*5680*/  @P2 BRA `(.L_x_3265) ;  /* 0x0000000000082947 */ /* 0x008fea0003800000 */
[----:B------:R-:W3:Y:S02]  /*5690*/  SYNCS.PHASECHK.TRANS64.TRYWAIT P2, [UR21+0x28c50], R8 ;  /* 0x028c5008ff0075a7 */ /* 0x000ee40008040155 */
[----:B---3--:R-:W-:Y:S05]  /*56a0*/  @!P2 BRA `(.L_x_3266) ;  /* 0x0000006c008ca947 */ /* 0x008fea0003800000 */
.L_x_3265:
[----:B------:R-:W-:Y:S01]  /*56b0*/  ULEA UR10, UR47, UR52, 0xc ;  /* 0x000000342f0a7291 */ /* 0x000fe2000f8e603f */
[----:B------:R-:W-:Y:S01]  /*56c0*/  WARPGROUP.ARRIVE ;  /* 0x00000000000079c5 */ /* 0x000fe20000000000 */
[----:B------:R-:W-:-:S05]  /*56d0*/  UMOV UR7, 0x40000040 ;  /* 0x4000004000077882 */ /* 0x000fca0000000000 */
[----:B------:R-:W-:Y:S02]  /*56e0*/  UMOV UR6, UR10 ;  /* 0x0000000a00067c82 */ /* 0x000fe40008000000 */
        /* <DEDUP_REMOVED lines=25> */
[----:B----4-:R-:W4:Y:S02]  /*5880*/  FENCE.VIEW.ASYNC.S ;  /* 0x00000000000073c6 */ /* 0x010f240000000000 */
[----:B----4-:R-:W-:Y:S01]  /*5890*/  NOP ;  /* 0x0000000000007918 */ /* 0x010fe20000000000 */
[----:B------:R-:W-:Y:S06]  /*58a0*/  BAR.ARV 0xe, 0x100 ;  /* 0x0384000000007b1d */ /* 0x000fec0000002000 */
[----:B------:R-:W-:Y:S05]  /*58b0*/  @!P0 BRA `(.L_x_3267) ;  /* 0x0000000000048947 */ /* 0x000fea0003800000 */
[----:B------:R-:W-:Y:S01]  /*58c0*/  BPT.TRAP 0x1 ;  /* 0x000000040000795c */ /* 0x000fe20000300000 */
.L_x_3267:
[----:B------:R-:W-:Y:S01]  /*58d0*/  UIADD3 UR21, UR21, 0x28c60, URZ ;  /* 0x00028c6015157890 */ /* 0x000fe2000fffe03f */
[----:B------:R-:W-:Y:S01]  /*58e0*/  IMAD.MOV.U32 R9, RZ, RZ, R3 ;  /* 0x000000ffff097224 */ /* 0x000fe200078e0003 */
[----:B------:R-:W-:Y:S01]  /*58f0*/  UMOV UR22, UR47 ;  /* 0x0000002f00167c82 */ /* 0x000fe20008000000 */
[----:B---3--:R-:W-:Y:S01]  /*5900*/  IMAD.MOV.U32 R7, RZ, RZ, R0 ;  /* 0x000000ffff077224 */ /* 0x008fe200078e0000 */
[----:B------:R-:W-:-:S09]  /*5910*/  UPRMT UR21, UR39, 0x654, UR21 ;  /* 0x0000065427157896 */ /* 0x000fd20008000015 */
[----:B------:R-:W-:Y:S01]  /*5920*/  SYNCS.ARRIVE.TRANS64.RED.A1T0 RZ, [UR21], RZ ;  /* 0x000000ffffff79a7 */ /* 0x000fe20008100415 */
[----:B------:R-:W-:Y:S05]  /*5930*/  @P1 BRA `(.L_x_3268) ;  /* 0xffffffe400c41947 */ /* 0x000fea000383ffff */
.L_x_3257:
[----:B-1234-:R-:W1:Y:S01]  /*5940*/  SHFL.BFLY PT, R7, R6, 0x2, 0x1f ;  /* 0x0c401f0006077f89 */ /* 0x01ee6200000e0000 */
[----:B------:R-:W-:Y:S01]  /*5950*/  IMAD.MOV R12, RZ, RZ, -R18 ;  /* 0x000000ffff0c7224 */ /* 0x000fe200078e0a12 */
[----:B------:R-:W-:Y:S01]  /*5960*/  UIADD3 UR36, UR36, 0x1, URZ ;  /* 0x0000000124247890 */ /* 0x000fe2000fffe03f */
[----:B0-----:R-:W-:Y:S01]  /*5970*/  IMAD.MOV.U32 R8, RZ, RZ, RZ ;  /* 0x000000ffff087224 */ /* 0x001fe200078e00ff */
[----:B------:R-:W0:Y:S01]  /*5980*/  SHFL.BFLY PT, R4, R5, 0x2, 0x1f ;  /* 0x0c401f0005047f89 */ /* 0x000e2200000e0000 */
[----:B------:R-:W-:Y:S01]  /*5990*/  IMAD.U32 R14, RZ, RZ, UR20 ;  /* 0x00000014ff0e7e24 */ /* 0x000fe2000f8e00ff */
[----:B------:R-:W-:Y:S08]  /*59a0*/  BAR.ARV 0x8, 0x100 ;  /* 0x0204000000007b1d */ /* 0x000ff00000002000 */
[----:B------:R-:W-:Y:S01]  /*59b0*/  BAR.SYNC.DEFER_BLOCKING 0xf, 0x100 ;  /* 0x03c4000000007b1d */ /* 0x000fe20000010000 */
[----:B------:R-:W-:Y:S01]  /*59c0*/  ISETP.NE.AND P2, PT, R17, R12, PT ;  /* 0x0000000c1100720c */ /* 0x000fe20003f45270 */
[----:B------:R-:W-:-:S02]  /*59d0*/  IMAD.MOV.U32 R13, RZ, RZ, -0x800000 ;  /* 0xff800000ff0d7424 */ /* 0x000fc400078e00ff */
[----:B------:R-:W-:Y:S02]  /*59e0*/  IMAD.MOV.U32 R12, RZ, RZ, -0x800000 ;  /* 0xff800000ff0c7424 */ /* 0x000fe400078e00ff */
[----:B-1----:R-:W-:Y:S01]  /*59f0*/  FADD.FTZ R7, R7, R6 ;  /* 0x0000000607077221 */ /* 0x002fe20000010000 */
[----:B0-----:R-:W-:-:S04]  /*5a00*/  FADD.FTZ R4, R4, R5 ;  /* 0x0000000504047221 */ /* 0x001fc80000010000 */
[----:B------:R-:W0:Y:S01]  /*5a10*/  SHFL.BFLY PT, R10, R7, 0x1, 0x1f ;  /* 0x0c201f00070a7f89 */ /* 0x000e2200000e0000 */
[----:B------:R-:W-:Y:S01]  /*5a20*/  IMAD.U32 R5, RZ, RZ, UR47 ;  /* 0x0000002fff057e24 */ /* 0x000fe2000f8e00ff */
[----:B------:R-:W-:Y:S02]  /*5a30*/  UIADD3 UR47, UR47, 0x1, URZ ;  /* 0x000000012f2f7890 */ /* 0x000fe4000fffe03f */
[----:B------:R-:W1:Y:S02]  /*5a40*/  SHFL.BFLY PT, R9, R4, 0x1, 0x1f ;  /* 0x0c201f0004097f89 */ /* 0x000e6400000e0000 */
[----:B------:R-:W-:Y:S01]  /*5a50*/  @!P2 LEA R5, R5, R2, 0x6 ;  /* 0x000000020505a211 */ /* 0x000fe200078e30ff */
[----:B------:R-:W-:-:S03]  /*5a60*/  UISETP.NE.AND UP0, UPT, UR47, 0x2, UPT ;  /* 0x000000022f00788c */ /* 0x000fc6000bf05270 */
[----:B------:R-:W-:Y:S01]  /*5a70*/  @!P2 LEA R11, R5, UR42, 0x2 ;  /* 0x0000002a050bac11 */ /* 0x000fe2000f8e10ff */
[----:B------:R-:W-:Y:S01]  /*5a80*/  IMAD.U32 R5, RZ, RZ, UR20 ;  /* 0x00000014ff057e24 */ /* 0x000fe2000f8e00ff */
[----:B------:R-:W-:Y:S02]  /*5a90*/  USEL UR4, URZ, 0x1, UP0 ;  /* 0x000000013f047887 */ /* 0x000fe40008000000 */
[----:B------:R-:W-:Y:S02]  /*5aa0*/  USEL UR47, UR47, URZ, UP0 ;  /* 0x0000003f2f2f7287 */ /* 0x000fe40008000000 */
[----:B------:R-:W-:Y:S01]  /*5ab0*/  ULOP3.LUT UR37, UR37, UR4, URZ, 0x3c, !UPT ;  /* 0x0000000425257292 */ /* 0x000fe2000f8e3c3f */
[----:B0-----:R-:W-:Y:S01]  /*5ac0*/  FADD.FTZ R10, R7, R10 ;  /* 0x0000000a070a7221 */ /* 0x001fe20000010000 */
[----:B-1----:R-:W-:-:S04]  /*5ad0*/  FADD.FTZ R9, R4, R9 ;  /* 0x0000000904097221 */ /* 0x002fc80000010000 */
[----:B------:R-:W-:Y:S01]  /*5ae0*/  FSETP.NE.FTZ.AND P0, PT, R10, RZ, PT ;  /* 0x000000ff0a00720b */ /* 0x000fe20003f15000 */
[----:B------:R-:W-:Y:S01]  /*5af0*/  IMAD.MOV.U32 R4, RZ, RZ, RZ ;  /* 0x000000ffff047224 */ /* 0x000fe200078e00ff */
[----:B------:R-:W-:-:S11]  /*5b00*/  FSETP.NE.FTZ.AND P1, PT, R9, RZ, PT ;  /* 0x000000ff0900720b */ /* 0x000fd60003f35000 */
[----:B------:R-:W0:Y:S01]  /*5b10*/  @P0 MUFU.RCP R8, R10 ;  /* 0x0000000a00080308 */ /* 0x000e220000001000 */
[----:B------:R-:W-:-:S07]  /*5b20*/  @P0 FMUL.FTZ R5, R5, 0.69314718246459960938 ;  /* 0x3f31721805050820 */ /* 0x000fce0000410000 */
[----:B------:R-:W1:Y:S08]  /*5b30*/  @P1 MUFU.RCP R4, R9 ;  /* 0x0000000900041308 */ /* 0x000e700000001000 */
[----:B------:R-:W2:Y:S01]  /*5b40*/  @P0 MUFU.LG2 R10, R10 ;  /* 0x0000000a000a0308 */ /* 0x000ea20000000c00 */
[----:B0-----:R0:W-:Y:S01]  /*5b50*/  @!P2 STS [R11+0x28800], R8 ;  /* 0x028800080b00a388 */ /* 0x0011e20000000800 */
[-C--:B------:R-:W-:Y:S01]  /*5b60*/  FMUL.FTZ R209, R24, R8.reuse ;  /* 0x0000000818d17220 */ /* 0x080fe20000410000 */
[-C--:B------:R-:W-:Y:S01]  /*5b70*/  FMUL.FTZ R207, R25, R8.reuse ;  /* 0x0000000819cf7220 */ /* 0x080fe20000410000 */
[-C--:B------:R-:W-:Y:S01]  /*5b80*/  FMUL.FTZ R7, R28, R8.reuse ;  /* 0x000000081c077220 */ /* 0x080fe20000410000 */
[-C--:B------:R-:W-:Y:S01]  /*5b90*/  FMUL.FTZ R6, R29, R8.reuse ;  /* 0x000000081d067220 */ /* 0x080fe20000410000 */
[-C--:B------:R-:W-:Y:S01]  /*5ba0*/  FMUL.FTZ R208, R32, R8.reuse ;  /* 0x0000000820d07220 */ /* 0x080fe20000410000 */
[-C--:B------:R-:W-:Y:S01]  /*5bb0*/  FMUL.FTZ R206, R33, R8.reuse ;  /* 0x0000000821ce7220 */ /* 0x080fe20000410000 */
[----:B------:R-:W3:Y:S01]  /*5bc0*/  @P1 MUFU.LG2 R9, R9 ;  /* 0x0000000900091308 */ /* 0x000ee20000000c00 */
[----:B-1----:R1:W-:Y:S01]  /*5bd0*/  @!P2 STS [R11+0x28820], R4 ;  /* 0x028820040b00a388 */ /* 0x0023e20000000800 */
        /* <DEDUP_REMOVED lines=58> */
[----:B0-----:R-:W-:Y:S01]  /*5f80*/  @P1 FMUL.FTZ R8, R14, 0.69314718246459960938 ;  /* 0x3f3172180e081820 */ /* 0x001fe20000410000 */
[----:B--2---:R-:W-:Y:S01]  /*5f90*/  @P0 FMUL.FTZ R10, R10, 0.69314718246459960938 ;  /* 0x3f3172180a0a0820 */ /* 0x004fe20000410000 */
[----:B---3--:R-:W-:Y:S01]  /*5fa0*/  @P1 FMUL.FTZ R9, R9, 0.69314718246459960938 ;  /* 0x3f31721809091820 */ /* 0x008fe20000410000 */
        /* <DEDUP_REMOVED lines=64> */
[----:B------:R-:W-:Y:S01]  /*63b0*/  @P0 FFMA.FTZ R13, R5, R0, R10 ;  /* 0x00000000050d0223 */ /* 0x000fe2000001000a */
[----:B------:R-:W-:Y:S01]  /*63c0*/  @P1 FFMA.FTZ R12, R8, R3, R9 ;  /* 0x00000003080c1223 */ /* 0x000fe20000010009 */
[----:B-1----:R-:W-:Y:S06]  /*63d0*/  BAR.ARV 0xe, 0x100 ;  /* 0x0384000000007b1d */ /* 0x002fec0000002000 */
.L_x_3244:
[----:B------:R-:W0:Y:S01]  /*63e0*/  S2UR UR6, SR_SWINHI ;  /* 0x00000000000679c3 */ /* 0x000e220000002f00 */
[----:B------:R-:W-:-:S07]  /*63f0*/  IMAD R3, R212, 0x40, R16 ;  /* 0x00000040d4037824 */ /* 0x000fce00078e0210 */
[----:B------:R-:W-:Y:S01]  /*6400*/  BAR.SYNC.DEFER_BLOCKING 0x1, 0x100 ;  /* 0x0044000000007b1d */ /* 0x000fe20000010000 */
[----:B------:R-:W-:Y:S01]  /*6410*/  F2FP.BF16.F32.PACK_AB R6, R6, R7 ;  /* 0x000000070606723e */ /* 0x000fe200000010ff */
[----:B------:R-:W-:Y:S01]  /*6420*/  USHF.R.S32.HI UR11, URZ, 0x1f, UR44 ;  /* 0x0000001f3f0b7899 */ /* 0x000fe2000801142c */
[----:B------:R-:W-:Y:S02]  /*6430*/  F2FP.BF16.F32.PACK_AB R7, R31, R30 ;  /* 0x0000001e1f07723e */ /* 0x000fe400000010ff */
[----:B------:R-:W-:Y:S01]  /*6440*/  F2FP.BF16.F32.PACK_AB R30, R192, R193 ;  /* 0x000000c1c01e723e */ /* 0x000fe200000010ff */
[----:B------:R-:W-:Y:S01]  /*6450*/  ULDC UR7, c[0x0][0xc44] ;  /* 0x0003110000077ab9 */ /* 0x000fe20000000800 */
[----:B------:R-:W-:Y:S01]  /*6460*/  F2FP.BF16.F32.PACK_AB R31, R63, R62 ;  /* 0x0000003e3f1f723e */ /* 0x000fe200000010ff */
[----:B------:R-:W1:Y:S01]  /*6470*/  SHFL.IDX PT, R0, R211, RZ, 0x1f ;  /* 0x00001fffd3007589 */ /* 0x000e6200000e0000 */
[----:B------:R-:W-:Y:S02]  /*6480*/  F2FP.BF16.F32.PACK_AB R112, R113, R112 ;  /* 0x000000707170723e */ /* 0x000fe400000010ff */
[----:B------:R-:W-:-:S02]  /*6490*/  F2FP.BF16.F32.PACK_AB R113, R115, R114 ;  /* 0x000000727371723e */ /* 0x000fc400000010ff */
[----:B------:R-:W-:Y:S02]  /*64a0*/  F2FP.BF16.F32.PACK_AB R114, R117, R116 ;  /* 0x000000747572723e */ /* 0x000fe400000010ff */
[----:B------:R-:W-:Y:S02]  /*64b0*/  F2FP.BF16.F32.PACK_AB R115, R119, R118 ;  /* 0x000000767773723e */ /* 0x000fe400000010ff */
[----:B------:R-:W-:Y:S02]  /*64c0*/  F2FP.BF16.F32.PACK_AB R120, R121, R120 ;  /* 0x000000787978723e */ /* 0x000fe400000010ff */
[----:B------:R-:W-:Y:S02]  /*64d0*/  F2FP.BF16.F32.PACK_AB R121, R152, R108 ;  /* 0x0000006c9879723e */ /* 0x000fe400000010ff */
[----:B------:R-:W-:Y:S01]  /*64e0*/  F2FP.BF16.F32.PACK_AB R157, R158, R157 ;  /* 0x0000009d9e9d723e */ /* 0x000fe200000010ff */
[----:B------:R-:W-:Y:S01]  /*64f0*/  UMOV UR4, UR42 ;  /* 0x0000002a00047c82 */ /* 0x000fe20008000000 */
[----:B0-----:R-:W-:Y:S01]  /*6500*/  UMOV UR5, UR6 ;  /* 0x0000000600057c82 */ /* 0x001fe20008000000 */
[----:B------:R-:W-:Y:S01]  /*6510*/  F2FP.BF16.F32.PACK_AB R158, R133, R132 ;  /* 0x00000084859e723e */ /* 0x000fe200000010ff */
[----:B------:R-:W-:Y:S01]  /*6520*/  IMAD.U32 R96, RZ, RZ, UR4 ;  /* 0x00000004ff607e24 */ /* 0x000fe2000f8e00ff */
[----:B------:R-:W-:Y:S01]  /*6530*/  MOV R97, UR5 ;  /* 0x0000000500617c02 */ /* 0x000fe20008000f00 */
[----:B------:R-:W-:Y:S01]  /*6540*/  UIADD3 UR5, -UR44, URZ, URZ ;  /* 0x0000003f2c057290 */ /* 0x000fe2000fffe13f */
[----:B------:R-:W-:Y:S01]  /*6550*/  F2FP.BF16.F32.PACK_AB R159, R160, R159 ;  /* 0x0000009fa09f723e */ /* 0x000fe200000010ff */
[----:B------:R-:W-:Y:S01]  /*6560*/  ULDC UR4, c[0x0][0xc] ;  /* 0x0000030000047ab9 */ /* 0x000fe20000000800 */
[----:B------:R-:W-:Y:S01]  /*6570*/  F2FP.BF16.F32.PACK_AB R161, R163, R161 ;  /* 0x000000a1a3a1723e */ /* 0x000fe200000010ff */
[--C-:B------:R-:W-:Y:S01]  /*6580*/  IMAD.WIDE R4, R216, 0x2, R96.reuse ;  /* 0x00000002d8047825 */ /* 0x100fe200078e0260 */
[----:B------:R-:W-:Y:S01]  /*6590*/  F2FP.BF16.F32.PACK_AB R144, R145, R144 ;  /* 0x000000909190723e */ /* 0x000fe200000010ff */
[----:B------:R-:W-:Y:S01]  /*65a0*/  UIMAD UR7, UR7, UR5, UR43 ;  /* 0x00000005070772a4 */ /* 0x000fe2000f8e022b */
[----:B------:R-:W-:Y:S01]  /*65b0*/  F2FP.BF16.F32.PACK_AB R160, R137, R136 ;  /* 0x0000008889a0723e */ /* 0x000fe200000010ff */
[----:B------:R-:W-:Y:S01]  /*65c0*/  IMAD.WIDE R96, R3, 0x2, R96 ;  /* 0x0000000203607825 */ /* 0x000fe200078e0260 */
[C---:B------:R-:W-:Y:S01]  /*65d0*/  IADD3 R9, P4, R4.reuse, 0x20, RZ ;  /* 0x0000002004097810 */ /* 0x040fe20007f9e0ff */
[----:B------:R-:W-:Y:S01]  /*65e0*/  UIADD3 UR40, UR4, UR40, URZ ;  /* 0x0000002804287290 */ /* 0x000fe2000fffe03f */
[----:B------:R-:W-:Y:S01]  /*65f0*/  IADD3 R11, P3, R4, 0x40, RZ ;  /* 0x00000040040b7810 */ /* 0x000fe20007f7e0ff */
[----:B------:R-:W-:Y:S01]  /*6600*/  USHF.R.S32.HI UR10, URZ, 0x1f, UR7 ;  /* 0x0000001f3f0a7899 */ /* 0x000fe20008011407 */
[----:B------:R-:W-:-:S02]  /*6610*/  LOP3.LUT R8, R9, 0x380, RZ, 0xc0, !PT ;  /* 0x0000038009087812 */ /* 0x000fc400078ec0ff */
[----:B------:R-:W-:Y:S02]  /*6620*/  LOP3.LUT R10, R11, 0x380, RZ, 0xc0, !PT ;  /* 0x000003800b0a7812 */ /* 0x000fe400078ec0ff */
[----:B------:R-:W-:Y:S02]  /*6630*/  SHF.R.U64 R8, R8, 0x3, RZ ;  /* 0x0000000308087819 */ /* 0x000fe400000012ff */
[----:B------:R-:W-:Y:S02]  /*6640*/  SHF.R.U64 R10, R10, 0x3, RZ ;  /* 0x000000030a0a7819 */ /* 0x000fe400000012ff */
[----:B------:R-:W-:Y:S01]  /*6650*/  LOP3.LUT R8, R8, R9, RZ, 0x3c, !PT ;  /* 0x0000000908087212 */ /* 0x000fe200078e3cff */
[--C-:B------:R-:W-:Y:S01]  /*6660*/  IMAD.X R9, RZ, RZ, R5.reuse, P4 ;  /* 0x000000ffff097224 */ /* 0x100fe200020e0605 */
[----:B------:R-:W-:Y:S01]  /*6670*/  LOP3.LUT R10, R10, R11, RZ, 0x3c, !PT ;  /* 0x0000000b0a0a7212 */ /* 0x000fe200078e3cff */
[----:B------:R-:W-:Y:S01]  /*6680*/  IMAD.X R11, RZ, RZ, R5, P3 ;  /* 0x000000ffff0b7224 */ /* 0x000fe200018e0605 */
[----:B------:R-:W-:-:S02]  /*6690*/  IADD3 R33, P2, R4, 0x60, RZ ;  /* 0x0000006004217810 */ /* 0x000fc40007f5e0ff */
[C---:B------:R-:W-:Y:S02]  /*66a0*/  IADD3 R65, P1, R4.reuse, 0x2000, RZ ;  /* 0x0000200004417810 */ /* 0x040fe40007f3e0ff */
[C---:B------:R-:W-:Y:S02]  /*66b0*/  IADD3 R81, P0, R4.reuse, 0x2020, RZ ;  /* 0x0000202004517810 */ /* 0x040fe40007f1e0ff */
[C---:B------:R-:W-:Y:S02]  /*66c0*/  IADD3 R101, P6, R4.reuse, 0x2040, RZ ;  /* 0x0000204004657810 */ /* 0x040fe40007fde0ff */
[C---:B------:R-:W-:Y:S02]  /*66d0*/  IADD3 R105, P5, R4.reuse, 0x2060, RZ ;  /* 0x0000206004697810 */ /* 0x040fe40007fbe0ff */
[C---:B------:R-:W-:Y:S02]  /*66e0*/  IADD3 R123, P4, R4.reuse, 0x4000, RZ ;  /* 0x00004000047b7810 */ /* 0x040fe40007f9e0ff */
[----:B------:R-:W-:-:S02]  /*66f0*/  IADD3 R127, P3, R4, 0x4020, RZ ;  /* 0x00004020047f7810 */ /* 0x000fc40007f7e0ff */
[----:B------:R-:W-:Y:S02]  /*6700*/  LOP3.LUT R32, R33, 0x380, RZ, 0xc0, !PT ;  /* 0x0000038021207812 */ /* 0x000fe400078ec0ff */
[----:B------:R-:W-:Y:S02]  /*6710*/  LOP3.LUT R64, R65, 0x380, RZ, 0xc0, !PT ;  /* 0x0000038041407812 */ /* 0x000fe400078ec0ff */
        /* <DEDUP_REMOVED lines=9> */
[----:B------:R-:W-:-:S02]  /*67b0*/  SHF.R.U64 R104, R104, 0x3, RZ ;  /* 0x0000000368687819 */ /* 0x000fc400000012ff */
[----:B------:R-:W-:Y:S02]  /*67c0*/  SHF.R.U64 R122, R122, 0x3, RZ ;  /* 0x000000037a7a7819 */ /* 0x000fe400000012ff */
[----:B------:R-:W-:Y:S02]  /*67d0*/  SHF.R.U64 R126, R126, 0x3, RZ ;  /* 0x000000037e7e7819 */ /* 0x000fe400000012ff */
[----:B------:R-:W-:Y:S01]  /*67e0*/  LOP3.LUT R32, R32, R33, RZ, 0x3c, !PT ;  /* 0x0000002120207212 */ /* 0x000fe200078e3cff */
[--C-:B------:R-:W-:Y:S01]  /*67f0*/  IMAD.X R33, RZ, RZ, R5.reuse, P2 ;  /* 0x000000ffff217224 */ /* 0x100fe200010e0605 */
[----:B------:R-:W-:Y:S01]  /*6800*/  LOP3.LUT R64, R64, R65, RZ, 0x3c, !PT ;  /* 0x0000004140407212 */ /* 0x000fe200078e3cff */
[--C-:B------:R-:W-:Y:S01]  /*6810*/  IMAD.X R65, RZ, RZ, R5.reuse, P1 ;  /* 0x000000ffff417224 */ /* 0x100fe200008e0605 */
[----:B------:R-:W-:Y:S01]  /*6820*/  LOP3.LUT R80, R80, R81, RZ, 0x3c, !PT ;  /* 0x0000005150507212 */ /* 0x000fe200078e3cff */
[----:B------:R-:W-:Y:S01]  /*6830*/  IMAD.X R81, RZ, RZ, R5, P0 ;  /* 0x000000ffff517224 */ /* 0x000fe200000e0605 */
[----:B------:R-:W-:-:S02]  /*6840*/  LOP3.LUT R100, R100, R101, RZ, 0x3c, !PT ;  /* 0x0000006564647212 */ /* 0x000fc400078e3cff */
[----:B------:R-:W-:Y:S01]  /*6850*/  LOP3.LUT R104, R104, R105, RZ, 0x3c, !PT ;  /* 0x0000006968687212 */ /* 0x000fe200078e3cff */
[--C-:B------:R-:W-:Y:S01]  /*6860*/  IMAD.X R105, RZ, RZ, R5.reuse, P5 ;  /* 0x000000ffff697224 */ /* 0x100fe200028e0605 */
[----:B------:R-:W-:Y:S01]  /*6870*/  LOP3.LUT R122, R122, R123, RZ, 0x3c, !PT ;  /* 0x0000007b7a7a7212 */ /* 0x000fe200078e3cff */
[--C-:B------:R-:W-:Y:S01]  /*6880*/  IMAD.X R123, RZ, RZ, R5.reuse, P4 ;  /* 0x000000ffff7b7224 */ /* 0x100fe200020e0605 */
[----:B------:R-:W-:Y:S01]  /*6890*/  LOP3.LUT R126, R126, R127, RZ, 0x3c, !PT ;  /* 0x0000007f7e7e7212 */ /* 0x000fe200078e3cff */
[----:B------:R-:W-:Y:S01]  /*68a0*/  IMAD.X R127, RZ, RZ, R5, P3 ;  /* 0x000000ffff7f7224 */ /* 0x000fe200018e0605 */
[----:B------:R-:W-:Y:S02]  /*68b0*/  IADD3.X R101, RZ, R5, RZ, P6, !PT ;  /* 0x00000005ff657210 */ /* 0x000fe400037fe4ff */
[C---:B------:R-:W-:Y:S02]  /*68c0*/  IADD3 R131, P2, R4.reuse, 0x4040, RZ ;  /* 0x0000404004837810 */ /* 0x040fe40007f5e0ff */
[----:B------:R-:W-:-:S02]  /*68d0*/  IADD3 R135, P1, R4, 0x4060, RZ ;  /* 0x0000406004877810 */ /* 0x000fc40007f3e0ff */
[C---:B------:R-:W-:Y:S02]  /*68e0*/  IADD3 R139, P0, R4.reuse, 0x6000, RZ ;  /* 0x00006000048b7810 */ /* 0x040fe40007f1e0ff */
[C---:B------:R-:W-:Y:S02]  /*68f0*/  IADD3 R143, P6, R4.reuse, 0x6020, RZ ;  /* 0x00006020048f7810 */ /* 0x040fe40007fde0ff */
[C---:B------:R-:W-:Y:S02]  /*6900*/  IADD3 R25, P5, R4.reuse, 0x6040, RZ ;  /* 0x0000604004197810 */ /* 0x040fe40007fbe0ff */
[----:B------:R-:W-:Y:S02]  /*6910*/  IADD3 R29, P4, R4, 0x6060, RZ ;  /* 0x00006060041d7810 */ /* 0x000fe40007f9e0ff */
[----:B------:R-:W-:Y:S02]  /*6920*/  IADD3 R15, P3, R96, 0x1000, RZ ;  /* 0x00001000600f7810 */ /* 0x000fe40007f7e0ff */
[----:B------:R-:W-:-:S02]  /*6930*/  LOP3.LUT R130, R131, 0x380, RZ, 0xc0, !PT ;  /* 0x0000038083827812 */ /* 0x000fc400078ec0ff */
        /* <DEDUP_REMOVED lines=25> */
[----:B------:R-:W-:Y:S01]  /*6ad0*/  IMAD.X R29, RZ, RZ, R5, P4 ;  /* 0x000000ffff1d7224 */ /* 0x000fe200020e0605 */
        /* <DEDUP_REMOVED lines=8> */
[C---:B------:R-:W-:Y:S02]  /*6b60*/  IADD3 R53, P4, R96.reuse, 0x7000, RZ ;  /* 0x0000700060357810 */ /* 0x040fe40007f9e0ff */
[----:B------:R-:W-:Y:S02]  /*6b70*/  IADD3 R57, P3, R96, 0x8000, RZ ;  /* 0x0000800060397810 */ /* 0x000fe40007f7e0ff */
[----:B------:R-:W-:-:S02]  /*6b80*/  LOP3.LUT R4, R3, R4, RZ, 0x3c, !PT ;  /* 0x0000000403047212 */ /* 0x000fc400078e3cff */
[----:B------:R-:W-:Y:S02]  /*6b90*/  LOP3.LUT R20, R21, 0x380, RZ, 0xc0, !PT ;  /* 0x0000038015147812 */ /* 0x000fe400078ec0ff */
[----:B------:R-:W-:Y:S02]  /*6ba0*/  LOP3.LUT R36, R37, 0x380, RZ, 0xc0, !PT ;  /* 0x0000038025247812 */ /* 0x000fe400078ec0ff */
[----:B------:R-:W-:Y:S02]  /*6bb0*/  LOP3.LUT R40, R41, 0x380, RZ, 0xc0, !PT ;  /* 0x0000038029287812 */ /* 0x000fe400078ec0ff */
[----:B------:R-:W-:Y:S02]  /*6bc0*/  LOP3.LUT R44, R45, 0x380, RZ, 0xc0, !PT ;  /* 0x000003802d2c7812 */ /* 0x000fe400078ec0ff */
[----:B------:R-:W-:Y:S02]  /*6bd0*/  LOP3.LUT R48, R49, 0x380, RZ, 0xc0, !PT ;  /* 0x0000038031307812 */ /* 0x000fe400078ec0ff */
[----:B------:R-:W-:-:S02]  /*6be0*/  LOP3.LUT R52, R53, 0x380, RZ, 0xc0, !PT ;  /* 0x0000038035347812 */ /* 0x000fc400078ec0ff */
[----:B------:R-:W-:Y:S02]  /*6bf0*/  LOP3.LUT R56, R57, 0x380, RZ, 0xc0, !PT ;  /* 0x0000038039387812 */ /* 0x000fe400078ec0ff */
[----:B------:R-:W-:Y:S02]  /*6c00*/  MOV R3, R4 ;  /* 0x0000000400037202 */ /* 0x000fe40000000f00 */
[----:B------:R-:W-:Y:S02]  /*6c10*/  F2FP.BF16.F32.PACK_AB R5, R27, R26 ;  /* 0x0000001a1b05723e */ /* 0x000fe400000010ff */
[----:B------:R-:W-:Y:S02]  /*6c20*/  LOP3.LUT R27, R96, 0x380, RZ, 0xc0, !PT ;  /* 0x00000380601b7812 */ /* 0x000fe400078ec0ff */
[----:B------:R-:W-:Y:S02]  /*6c30*/  SHF.R.U64 R20, R20, 0x3, RZ ;  /* 0x0000000314147819 */ /* 0x000fe400000012ff */
[----:B------:R-:W-:-:S02]  /*6c40*/  SHF.R.U64 R36, R36, 0x3, RZ ;  /* 0x0000000324247819 */ /* 0x000fc400000012ff */
[----:B------:R-:W-:Y:S02]  /*6c50*/  SHF.R.U64 R40, R40, 0x3, RZ ;  /* 0x0000000328287819 */ /* 0x000fe400000012ff */
[----:B------:R-:W-:Y:S02]  /*6c60*/  SHF.R.U64 R44, R44, 0x3, RZ ;  /* 0x000000032c2c7819 */ /* 0x000fe400000012ff */
[----:B------:R-:W-:Y:S02]  /*6c70*/  SHF.R.U64 R48, R48, 0x3, RZ ;  /* 0x0000000330307819 */ /* 0x000fe400000012ff */
[----:B------:R-:W-:Y:S02]  /*6c80*/  SHF.R.U64 R52, R52, 0x3, RZ ;  /* 0x0000000334347819 */ /* 0x000fe400000012ff */
[----:B------:R-:W-:Y:S02]  /*6c90*/  SHF.R.U64 R56, R56, 0x3, RZ ;  /* 0x0000000338387819 */ /* 0x000fe400000012ff */
[----:B------:R-:W-:-:S02]  /*6ca0*/  F2FP.BF16.F32.PACK_AB R4, R207, R209 ;  /* 0x000000d1cf04723e */ /* 0x000fc400000010ff */
[----:B------:R-:W-:Y:S02]  /*6cb0*/  SHF.R.U64 R27, R27, 0x3, RZ ;  /* 0x000000031b1b7819 */ /* 0x000fe400000012ff */
[----:B------:R-:W-:Y:S01]  /*6cc0*/  LOP3.LUT R20, R20, R21, RZ, 0x3c, !PT ;  /* 0x0000001514147212 */ /* 0x000fe200078e3cff */
[--C-:B------:R-:W-:Y:S01]  /*6cd0*/  IMAD.X R21, RZ, RZ, R97.reuse, P2 ;  /* 0x000000ffff157224 */ /* 0x100fe200010e0661 */
[----:B------:R-:W-:Y:S01]  /*6ce0*/  LOP3.LUT R36, R36, R37, RZ, 0x3c, !PT ;  /* 0x0000002524247212 */ /* 0x000fe200078e3cff */
[--C-:B------:R-:W-:Y:S01]  /*6cf0*/  IMAD.X R37, RZ, RZ, R97.reuse, P1 ;  /* 0x000000ffff257224 */ /* 0x100fe200008e0661 */
[----:B------:R-:W-:Y:S01]  /*6d00*/  LOP3.LUT R40, R40, R41, RZ, 0x3c, !PT ;  /* 0x0000002928287212 */ /* 0x000fe200078e3cff */
[--C-:B------:R-:W-:Y:S01]  /*6d10*/  IMAD.X R41, RZ, RZ, R97.reuse, P0 ;  /* 0x000000ffff297224 */ /* 0x100fe200000e0661 */
[----:B------:R-:W-:Y:S01]  /*6d20*/  LOP3.LUT R44, R44, R45, RZ, 0x3c, !PT ;  /* 0x0000002d2c2c7212 */ /* 0x000fe200078e3cff */
[----:B------:R0:W-:Y:S01]  /*6d30*/  STSM.16.M88.4 [R3], R4 ;  /* 0x0000000403007844 */ /* 0x0001e20000000200 */
[----:B------:R-:W-:Y:S01]  /*6d40*/  LOP3.LUT R48, R48, R49, RZ, 0x3c, !PT ;  /* 0x0000003130307212 */ /* 0x000fe200078e3cff */
[--C-:B------:R-:W-:Y:S01]  /*6d50*/  IMAD.X R49, RZ, RZ, R97.reuse, P5 ;  /* 0x000000ffff317224 */ /* 0x100fe200028e0661 */
[----:B------:R-:W-:Y:S01]  /*6d60*/  LOP3.LUT R52, R52, R53, RZ, 0x3c, !PT ;  /* 0x0000003534347212 */ /* 0x000fe200078e3cff */
[--C-:B------:R-:W-:Y:S01]  /*6d70*/  IMAD.X R53, RZ, RZ, R97.reuse, P4 ;  /* 0x000000ffff357224 */ /* 0x100fe200020e0661 */
[----:B------:R-:W-:Y:S01]  /*6d80*/  LOP3.LUT R56, R56, R57, RZ, 0x3c, !PT ;  /* 0x0000003938387212 */ /* 0x000fe200078e3cff */
[----:B------:R-:W-:Y:S01]  /*6d90*/  IMAD.X R57, RZ, RZ, R97, P3 ;  /* 0x000000ffff397224 */ /* 0x000fe200018e0661 */
[----:B------:R-:W-:-:S02]  /*6da0*/  IADD3.X R45, RZ, R97, RZ, P6, !PT ;  /* 0x00000061ff2d7210 */ /* 0x000fc400037fe4ff */
[C---:B------:R-:W-:Y:S02]  /*6db0*/  IADD3 R61, P2, R96.reuse, 0x9000, RZ ;  /* 0x00009000603d7810 */ /* 0x040fe40007f5e0ff */
[C---:B------:R-:W-:Y:S02]  /*6dc0*/  IADD3 R69, P1, R96.reuse, 0xa000, RZ ;  /* 0x0000a00060457810 */ /* 0x040fe40007f3e0ff */
[C---:B------:R-:W-:Y:S02]  /*6dd0*/  IADD3 R73, P0, R96.reuse, 0xb000, RZ ;  /* 0x0000b00060497810 */ /* 0x040fe40007f1e0ff */
[C---:B------:R-:W-:Y:S02]  /*6de0*/  IADD3 R77, P6, R96.reuse, 0xc000, RZ ;  /* 0x0000c000604d7810 */ /* 0x040fe40007fde0ff */
[C---:B------:R-:W-:Y:S02]  /*6df0*/  IADD3 R85, P5, R96.reuse, 0xd000, RZ ;  /* 0x0000d00060557810 */ /* 0x040fe40007fbe0ff */
[----:B------:R-:W-:-:S02]  /*6e00*/  IADD3 R89, P4, R96, 0xe000, RZ ;  /* 0x0000e00060597810 */ /* 0x000fc40007f9e0ff */
[----:B------:R-:W-:Y:S02]  /*6e10*/  IADD3 R92, P3, R96, 0xf000, RZ ;  /* 0x0000f000605c7810 */ /* 0x000fe40007f7e0ff */
[----:B------:R-:W-:Y:S02]  /*6e20*/  LOP3.LUT R96, R27, R96, RZ, 0x3c, !PT ;  /* 0x000000601b607212 */ /* 0x000fe400078e3cff */
[----:B------:R-:W-:Y:S02]  /*6e30*/  MOV R26, R8 ;  /* 0x00000008001a7202 */ /* 0x000fe40000000f00 */
[----:B------:R-:W-:Y:S02]  /*6e40*/  MOV R27, R10 ;  /* 0x0000000a001b7202 */ /* 0x000fe40000000f00 */
[----:B0-----:R-:W-:Y:S02]  /*6e50*/  F2FP.BF16.F32.PACK_AB R4, R206, R208 ;  /* 0x000000d0ce04723e */ /* 0x001fe400000010ff */
[----:B------:R-:W-:-:S02]  /*6e60*/  F2FP.BF16.F32.PACK_AB R5, R35, R34 ;  /* 0x000000222305723e */ /* 0x000fc400000010ff */
[----:B------:R-:W-:Y:S02]  /*6e70*/  F2FP.BF16.F32.PACK_AB R6, R204, R205 ;  /* 0x000000cdcc06723e */ /* 0x000fe400000010ff */
[----:B------:R-:W-:Y:S02]  /*6e80*/  F2FP.BF16.F32.PACK_AB R7, R39, R38 ;  /* 0x000000262707723e */ /* 0x000fe400000010ff */
[----:B------:R-:W-:Y:S02]  /*6e90*/  F2FP.BF16.F32.PACK_AB R8, R202, R203 ;  /* 0x000000cbca08723e */ /* 0x000fe400000010ff */
[----:B------:R-:W-:Y:S01]  /*6ea0*/  F2FP.BF16.F32.PACK_AB R9, R43, R42 ;  /* 0x0000002a2b09723e */ /* 0x000fe200000010ff */
[----:B------:R0:W-:Y:S01]  /*6eb0*/  STSM.16.M88.4 [R26], R4 ;  /* 0x000000041a007844 */ /* 0x0001e20000000200 */
[----:B------:R-:W-:Y:S02]  /*6ec0*/  F2FP.BF16.F32.PACK_AB R10, R200, R201 ;  /* 0x000000c9c80a723e */ /* 0x000fe400000010ff */
[----:B------:R-:W-:-:S02]  /*6ed0*/  F2FP.BF16.F32.PACK_AB R11, R47, R46 ;  /* 0x0000002e2f0b723e */ /* 0x000fc400000010ff */
[----:B------:R-:W-:Y:S02]  /*6ee0*/  LOP3.LUT R60, R61, 0x380, RZ, 0xc0, !PT ;  /* 0x000003803d3c7812 */ /* 0x000fe400078ec0ff */
[----:B------:R-:W-:Y:S01]  /*6ef0*/  MOV R38, R24 ;  /* 0x0000001800267202 */ /* 0x000fe20000000f00 */
[----:B------:R2:W-:Y:S01]  /*6f00*/  STSM.16.M88.4 [R27], R8 ;  /* 0x000000081b007844 */ /* 0x0005e20000000200 */
[----:B------:R-:W-:Y:S02]  /*6f10*/  SHF.R.U64 R60, R60, 0x3, RZ ;  /* 0x000000033c3c7819 */ /* 0x000fe400000012ff */
[----:B------:R-:W-:Y:S02]  /*6f20*/  MOV R3, R32 ;  /* 0x0000002000037202 */ /* 0x000fe40000000f00 */
[----:B------:R-:W-:Y:S02]  /*6f30*/  MOV R39, R28 ;  /* 0x0000001c00277202 */ /* 0x000fe40000000f00 */
[----:B------:R-:W-:-:S02]  /*6f40*/  F2FP.BF16.F32.PACK_AB R24, R198, R199 ;  /* 0x000000c7c618723e */ /* 0x000fc400000010ff */
[----:B------:R-:W-:Y:S02]  /*6f50*/  F2FP.BF16.F32.PACK_AB R25, R51, R50 ;  /* 0x000000323319723e */ /* 0x000fe400000010ff */
[----:B0-----:R-:W-:Y:S02]  /*6f60*/  F2FP.BF16.F32.PACK_AB R26, R196, R197 ;  /* 0x000000c5c41a723e */ /* 0x001fe400000010ff */
[----:B------:R-:W-:Y:S02]  /*6f70*/  MOV R64, R64 ;  /* 0x0000004000407202 */ /* 0x000fe40000000f00 */
[----:B------:R-:W-:Y:S02]  /*6f80*/  F2FP.BF16.F32.PACK_AB R28, R194, R195 ;  /* 0x000000c3c21c723e */ /* 0x000fe400000010ff */
[----:B--2---:R-:W-:Y:S02]  /*6f90*/  F2FP.BF16.F32.PACK_AB R27, R55, R54 ;  /* 0x00000036371b723e */ /* 0x004fe400000010ff */
[----:B------:R-:W-:-:S02]  /*6fa0*/  F2FP.BF16.F32.PACK_AB R29, R59, R58 ;  /* 0x0000003a3b1d723e */ /* 0x000fc400000010ff */
[----:B------:R-:W-:Y:S01]  /*6fb0*/  MOV R80, R80 ;  /* 0x0000005000507202 */ /* 0x000fe20000000f00 */
[----:B------:R-:W-:Y:S01]  /*6fc0*/  STSM.16.M88.4 [R3], R24 ;  /* 0x0000001803007844 */ /* 0x000fe20000000200 */
[----:B------:R-:W-:Y:S02]  /*6fd0*/  F2FP.BF16.F32.PACK_AB R4, R190, R191 ;  /* 0x000000bfbe04723e */ /* 0x000fe400000010ff */
[----:B------:R-:W-:Y:S01]  /*6fe0*/  F2FP.BF16.F32.PACK_AB R5, R67, R66 ;  /* 0x000000424305723e */ /* 0x000fe200000010ff */
[----:B------:R0:W-:Y:S01]  /*6ff0*/  STSM.16.M88.4 [R64], R28 ;  /* 0x0000001c40007844 */ /* 0x0001e20000000200 */
[----:B------:R-:W-:Y:S02]  /*7000*/  F2FP.BF16.F32.PACK_AB R6, R182, R183 ;  /* 0x000000b7b606723e */ /* 0x000fe400000010ff */
[----:B------:R-:W-:Y:S02]  /*7010*/  F2FP.BF16.F32.PACK_AB R7, R71, R70 ;  /* 0x000000464707723e */ /* 0x000fe400000010ff */
[----:B------:R-:W-:Y:S01]  /*7020*/  LOP3.LUT R60, R60, R61, RZ, 0x3c, !PT ;  /* 0x0000003d3c3c7212 */ /* 0x000fe200078e3cff */
[----:B------:R-:W-:Y:S01]  /*7030*/  IMAD.X R61, RZ, RZ, R97, P2 ;  /* 0x000000ffff3d7224 */ /* 0x000fe200010e0661 */
[----:B------:R-:W-:Y:S01]  /*7040*/  MOV R100, R100 ;  /* 0x0000006400647202 */ /* 0x000fe20000000f00 */
[----:B------:R2:W-:Y:S01]  /*7050*/  STSM.16.M88.4 [R80], R4 ;  /* 0x0000000450007844 */ /* 0x0005e20000000200 */
[----:B------:R-:W-:-:S02]  /*7060*/  F2FP.BF16.F32.PACK_AB R8, R180, R181 ;  /* 0x000000b5b408723e */ /* 0x000fc400000010ff */
[----:B------:R-:W-:Y:S02]  /*7070*/  F2FP.BF16.F32.PACK_AB R9, R75, R74 ;  /* 0x0000004a4b09723e */ /* 0x000fe400000010ff */
[----:B------:R-:W-:Y:S02]  /*7080*/  F2FP.BF16.F32.PACK_AB R10, R178, R179 ;  /* 0x000000b3b20a723e */ /* 0x000fe400000010ff */
[----:B------:R-:W-:Y:S02]  /*7090*/  F2FP.BF16.F32.PACK_AB R11, R79, R78 ;  /* 0x0000004e4f0b723e */ /* 0x000fe400000010ff */
[----:B-1----:R-:W-:Y:S02]  /*70a0*/  ISETP.NE.AND P2, PT, R0, RZ, PT ;  /* 0x000000ff0000720c */ /* 0x002fe40003f45270 */
[----:B------:R-:W-:Y:S01]  /*70b0*/  MOV R104, R104 ;  /* 0x0000006800687202 */ /* 0x000fe20000000f00 */
[----:B------:R1:W-:Y:S01]  /*70c0*/  STSM.16.M88.4 [R100], R8 ;  /* 0x0000000864007844 */ /* 0x0003e20000000200 */
[----:B------:R-:W-:-:S02]  /*70d0*/  F2FP.BF16.F32.PACK_AB R32, R176, R177 ;  /* 0x000000b1b020723e */ /* 0x000fc400000010ff */
[----:B------:R-:W-:Y:S02]  /*70e0*/  F2FP.BF16.F32.PACK_AB R33, R83, R82 ;  /* 0x000000525321723e */ /* 0x000fe400000010ff */
[----:B------:R-:W-:Y:S02]  /*70f0*/  F2FP.BF16.F32.PACK_AB R34, R174, R175 ;  /* 0x000000afae22723e */ /* 0x000fe400000010ff */
[----:B------:R-:W-:Y:S02]  /*7100*/  F2FP.BF16.F32.PACK_AB R35, R87, R86 ;  /* 0x000000565723723e */ /* 0x000fe400000010ff */
[----:B------:R-:W-:Y:S02]  /*7110*/  MOV R0, R122 ;  /* 0x0000007a00007202 */ /* 0x000fe40000000f00 */
[----:B0-----:R-:W-:Y:S01]  /*7120*/  F2FP.BF16.F32.PACK_AB R64, R172, R173 ;  /* 0x000000adac40723e */ /* 0x001fe200000010ff */
[----:B------:R1:W-:Y:S01]  /*7130*/  STSM.16.M88.4 [R104], R32 ;  /* 0x0000002068007844 */ /* 0x0003e20000000200 */
[----:B------:R-:W-:-:S02]  /*7140*/  F2FP.BF16.F32.PACK_AB R65, R91, R90 ;  /* 0x0000005a5b41723e */ /* 0x000fc400000010ff */
[----:B------:R-:W-:Y:S02]  /*7150*/  F2FP.BF16.F32.PACK_AB R66, R170, R171 ;  /* 0x000000abaa42723e */ /* 0x000fe400000010ff */
[----:B------:R-:W-:Y:S02]  /*7160*/  F2FP.BF16.F32.PACK_AB R67, R95, R94 ;  /* 0x0000005e5f43723e */ /* 0x000fe400000010ff */
[----:B------:R-:W-:Y:S02]  /*7170*/  MOV R126, R126 ;  /* 0x0000007e007e7202 */ /* 0x000fe40000000f00 */
[----:B--2---:R-:W-:Y:S01]  /*7180*/  F2FP.BF16.F32.PACK_AB R80, R168, R169 ;  /* 0x000000a9a850723e */ /* 0x004fe200000010ff */
[----:B------:R1:W-:Y:S01]  /*7190*/  STSM.16.M88.4 [R0], R64 ;  /* 0x0000004000007844 */ /* 0x0003e20000000200 */
[----:B------:R-:W-:Y:S02]  /*71a0*/  F2FP.BF16.F32.PACK_AB R81, R99, R98 ;  /* 0x000000626351723e */ /* 0x000fe400000010ff */
[----:B------:R-:W-:-:S02]  /*71b0*/  F2FP.BF16.F32.PACK_AB R82, R164, R167 ;  /* 0x000000a7a452723e */ /* 0x000fc400000010ff */
[----:B------:R-:W-:Y:S02]  /*71c0*/  F2FP.BF16.F32.PACK_AB R83, R103, R102 ;  /* 0x000000666753723e */ /* 0x000fe400000010ff */
[----:B------:R-:W-:Y:S02]  /*71d0*/  MOV R130, R130 ;  /* 0x0000008200827202 */ /* 0x000fe40000000f00 */
[----:B------:R-:W-:Y:S01]  /*71e0*/  F2FP.BF16.F32.PACK_AB R4, R156, R162 ;  /* 0x000000a29c04723e */ /* 0x000fe200000010ff */
[----:B------:R1:W-:Y:S01]  /*71f0*/  STSM.16.M88.4 [R126], R80 ;  /* 0x000000507e007844 */ /* 0x0003e20000000200 */
[----:B------:R-:W-:Y:S02]  /*7200*/  F2FP.BF16.F32.PACK_AB R5, R107, R106 ;  /* 0x0000006a6b05723e */ /* 0x000fe400000010ff */
[----:B------:R-:W-:Y:S02]  /*7210*/  F2FP.BF16.F32.PACK_AB R6, R109, R154 ;  /* 0x0000009a6d06723e */ /* 0x000fe400000010ff */
[----:B------:R-:W-:-:S02]  /*7220*/  F2FP.BF16.F32.PACK_AB R7, R111, R110 ;  /* 0x0000006e6f07723e */ /* 0x000fc400000010ff */
[----:B------:R-:W-:Y:S02]  /*7230*/  MOV R134, R134 ;  /* 0x0000008600867202 */ /* 0x000fe40000000f00 */
[----:B------:R-:W-:Y:S01]  /*7240*/  MOV R138, R138 ;  /* 0x0000008a008a7202 */ /* 0x000fe20000000f00 */
[----:B------:R1:W-:Y:S01]  /*7250*/  STSM.16.M88.4 [R130], R4 ;  /* 0x0000000482007844 */ /* 0x0003e20000000200 */
[----:B------:R-:W-:Y:S02]  /*7260*/  F2FP.BF16.F32.PACK_AB R122, R125, R124 ;  /* 0x0000007c7d7a723e */ /* 0x000fe400000010ff */
[----:B------:R-:W-:Y:S01]  /*7270*/  F2FP.BF16.F32.PACK_AB R123, R155, R153 ;  /* 0x000000999b7b723e */ /* 0x000fe200000010ff */
[----:B------:R1:W-:Y:S01]  /*7280*/  STSM.16.M88.4 [R134], R112 ;  /* 0x0000007086007844 */ /* 0x0003e20000000200 */
[----:B------:R-:W-:Y:S02]  /*7290*/  MOV R142, R142 ;  /* 0x0000008e008e7202 */ /* 0x000fe40000000f00 */
[----:B------:R-:W-:Y:S01]  /*72a0*/  F2FP.BF16.F32.PACK_AB R156, R129, R128 ;  /* 0x00000080819c723e */ /* 0x000fe200000010ff */
[----:B------:R1:W-:Y:S01]  /*72b0*/  STSM.16.M88.4 [R138], R120 ;  /* 0x000000788a007844 */ /* 0x0003e20000000200 */
[----:B------:R-:W-:-:S02]  /*72c0*/  F2FP.BF16.F32.PACK_AB R162, R141, R140 ;  /* 0x0000008c8da2723e */ /* 0x000fc400000010ff */
[----:B------:R-:W-:Y:S01]  /*72d0*/  F2FP.BF16.F32.PACK_AB R163, R166, R165 ;  /* 0x000000a5a6a3723e */ /* 0x000fe200000010ff */
[----:B------:R1:W-:Y:S01]  /*72e0*/  STSM.16.M88.4 [R142], R156 ;  /* 0x0000009c8e007844 */ /* 0x0003e20000000200 */
[----:B------:R-:W-:Y:S02]  /*72f0*/  F2FP.BF16.F32.PACK_AB R145, R147, R146 ;  /* 0x000000929391723e */ /* 0x000fe400000010ff */
[----:B------:R-:W-:Y:S01]  /*7300*/  LOP3.LUT R68, R69, 0x380, RZ, 0xc0, !PT ;  /* 0x0000038045447812 */ /* 0x000fe200078ec0ff */
[----:B------:R1:W-:Y:S01]  /*7310*/  STSM.16.M88.4 [R38], R160 ;  /* 0x000000a026007844 */ /* 0x0003e20000000200 */
[----:B------:R-:W-:Y:S02]  /*7320*/  LOP3.LUT R72, R73, 0x380, RZ, 0xc0, !PT ;  /* 0x0000038049487812 */ /* 0x000fe400078ec0ff */
[----:B------:R-:W-:Y:S02]  /*7330*/  LOP3.LUT R76, R77, 0x380, RZ, 0xc0, !PT ;  /* 0x000003804d4c7812 */ /* 0x000fe400078ec0ff */
[----:B------:R-:W-:-:S02]  /*7340*/  LOP3.LUT R84, R85, 0x380, RZ, 0xc0, !PT ;  /* 0x0000038055547812 */ /* 0x000fc400078ec0ff */
[----:B------:R-:W-:Y:S02]  /*7350*/  LOP3.LUT R88, R89, 0x380, RZ, 0xc0, !PT ;  /* 0x0000038059587812 */ /* 0x000fe400078ec0ff */
[----:B------:R-:W-:Y:S02]  /*7360*/  LOP3.LUT R93, R92, 0x380, RZ, 0xc0, !PT ;  /* 0x000003805c5d7812 */ /* 0x000fe400078ec0ff */
[----:B------:R-:W-:Y:S02]  /*7370*/  F2FP.BF16.F32.PACK_AB R146, R149, R148 ;  /* 0x000000949592723e */ /* 0x000fe400000010ff */
[----:B------:R-:W-:Y:S02]  /*7380*/  F2FP.BF16.F32.PACK_AB R147, R151, R150 ;  /* 0x000000969793723e */ /* 0x000fe400000010ff */
[----:B------:R-:W-:Y:S02]  /*7390*/  SHF.R.U64 R68, R68, 0x3, RZ ;  /* 0x0000000344447819 */ /* 0x000fe400000012ff */
[----:B------:R-:W-:Y:S01]  /*73a0*/  SHF.R.U64 R72, R72, 0x3, RZ ;  /* 0x0000000348487819 */ /* 0x000fe200000012ff */
[----:B------:R1:W-:Y:S01]  /*73b0*/  STSM.16.M88.4 [R39], R144 ;  /* 0x0000009027007844 */ /* 0x0003e20000000200 */
[----:B------:R-:W-:-:S02]  /*73c0*/  SHF.R.U64 R76, R76, 0x3, RZ ;  /* 0x000000034c4c7819 */ /* 0x000fc400000012ff */
[----:B------:R-:W-:Y:S02]  /*73d0*/  SHF.R.U64 R84, R84, 0x3, RZ ;  /* 0x0000000354547819 */ /* 0x000fe400000012ff */
[----:B------:R-:W-:Y:S02]  /*73e0*/  SHF.R.U64 R88, R88, 0x3, RZ ;  /* 0x0000000358587819 */ /* 0x000fe400000012ff */
[----:B------:R-:W-:Y:S02]  /*73f0*/  SHF.R.U64 R93, R93, 0x3, RZ ;  /* 0x000000035d5d7819 */ /* 0x000fe400000012ff */
        /* <DEDUP_REMOVED lines=11> */
[----:B------:R-:W-:Y:S01]  /*74b0*/  IADD3.X R77, RZ, R97, RZ, P6, !PT ;  /* 0x00000061ff4d7210 */ /* 0x000fe200037fe4ff */
[----:B------:R-:W-:Y:S06]  /*74c0*/  BAR.SYNC.DEFER_BLOCKING 0x1, 0x100 ;  /* 0x0044000000007b1d */ /* 0x000fec0000010000 */
[----:B-1----:R-:W-:Y:S05]  /*74d0*/  @P2 BRA `(.L_x_3269) ;  /* 0x0000000000cc2947 */ /* 0x002fea0003800000 */
[----:B------:R-:W0:Y:S01]  /*74e0*/  LDC R8, c[0x0][0xbe8] ;  /* 0x0002fa00ff087b82 */ /* 0x000e220000000800 */
[----:B------:R-:W-:Y:S01]  /*74f0*/  IMAD R0, RZ, RZ, -UR43 ;  /* 0x8000002bff007e24 */ /* 0x000fe2000f8e02ff */
[----:B------:R-:W-:Y:S01]  /*7500*/  ULDC.64 UR8, c[0x0][0xb90] ;  /* 0x0002e40000087ab9 */ /* 0x000fe20000000a00 */
[----:B------:R-:W-:Y:S01]  /*7510*/  IMAD.MOV R26, RZ, RZ, -R18 ;  /* 0x000000ffff1a7224 */ /* 0x000fe200078e0a12 */
[----:B------:R-:W-:Y:S02]  /*7520*/  UIMAD UR6, UR10, UR8, URZ ;  /* 0x000000080a0672a4 */ /* 0x000fe4000f8e023f */
[----:B------:R-:W-:Y:S02]  /*7530*/  UIMAD.WIDE.U32 UR4, UR7, UR8, URZ ;  /* 0x00000008070472a5 */ /* 0x000fe4000f8e003f */
[----:B------:R-:W1:Y:S01]  /*7540*/  LDC R7, c[0x0][0xc38] ;  /* 0x00030e00ff077b82 */ /* 0x000e620000000800 */
[----:B------:R-:W-:-:S03]  /*7550*/  UIMAD UR6, UR7, UR9, UR6 ;  /* 0x00000009070672a4 */ /* 0x000fc6000f8e0206 */
[----:B------:R-:W-:Y:S01]  /*7560*/  MOV R4, UR4 ;  /* 0x0000000400047c02 */ /* 0x000fe20008000f00 */
[----:B------:R-:W-:-:S03]  /*7570*/  UIADD3 UR6, UR5, UR6, URZ ;  /* 0x0000000605067290 */ /* 0x000fc6000fffe03f */
[----:B------:R-:W2:Y:S01]  /*7580*/  LDC.64 R10, c[0x0][0xb98] ;  /* 0x0002e600ff0a7b82 */ /* 0x000ea20000000a00 */
[----:B0-----:R-:W-:Y:S01]  /*7590*/  ISETP.NE.AND P0, PT, R8, 0x1, PT ;  /* 0x000000010800780c */ /* 0x001fe20003f05270 */
[----:B-1----:R-:W-:-:S04]  /*75a0*/  IMAD R24, R7, R0, UR45 ;  /* 0x0000002d07187e24 */ /* 0x002fc8000f8e0200 */
[----:B------:R-:W-:-:S08]  /*75b0*/  IMAD R6, R24, 0x40, R215 ;  /* 0x0000004018067824 */ /* 0x000fd000078e02d7 */
[----:B------:R-:W0:Y:S08]  /*75c0*/  @P0 LDC R3, c[0x0][0xbec] ;  /* 0x0002fb00ff030b82 */ /* 0x000e300000000800 */
[----:B------:R-:W1:Y:S01]  /*75d0*/  @P0 LDC R5, c[0x0][0xbf0] ;  /* 0x0002fc00ff050b82 */ /* 0x000e620000000800 */
[----:B0-----:R-:W-:-:S04]  /*75e0*/  @P0 IMAD.HI.U32 R0, R6, R3, RZ ;  /* 0x0000000306000227 */ /* 0x001fc800078e00ff */
[----:B------:R-:W-:Y:S01]  /*75f0*/  IMAD.MOV.U32 R3, RZ, RZ, R6 ;  /* 0x000000ffff037224 */ /* 0x000fe200078e0006 */
[----:B-1----:R-:W-:Y:S01]  /*7600*/  @P0 SHF.R.U32.HI R3, RZ, R5, R0 ;  /* 0x00000005ff030219 */ /* 0x002fe20000011600 */
[----:B------:R-:W-:Y:S01]  /*7610*/  IMAD.U32 R5, RZ, RZ, UR5 ;  /* 0x00000005ff057e24 */ /* 0x000fe2000f8e00ff */
[----:B------:R-:W-:Y:S01]  /*7620*/  ULDC.64 UR4, c[0x0][0xb88] ;  /* 0x0002e20000047ab9 */ /* 0x000fe20000000a00 */
[----:B------:R-:W-:Y:S01]  /*7630*/  IMAD.U32 R5, RZ, RZ, UR6 ;  /* 0x00000006ff057e24 */ /* 0x000fe2000f8e00ff */
[--C-:B------:R-:W-:Y:S01]  /*7640*/  SHF.R.S32.HI R9, RZ, 0x1f, R3.reuse ;  /* 0x0000001fff097819 */ /* 0x100fe20000011403 */
[----:B------:R-:W-:Y:S02]  /*7650*/  IMAD.MOV R7, RZ, RZ, -R3 ;  /* 0x000000ffff077224 */ /* 0x000fe400078e0a03 */
[----:B--2---:R-:W-:Y:S02]  /*7660*/  IMAD R0, R10, UR11, RZ ;  /* 0x0000000b0a007c24 */ /* 0x004fe4000f8e02ff */
[----:B------:R-:W-:-:S02]  /*7670*/  IMAD R7, R8, R7, R6 ;  /* 0x0000000708077224 */ /* 0x000fc400078e0206 */
[----:B------:R-:W-:-:S04]  /*7680*/  IMAD.WIDE.U32 R4, R10, UR44, R4 ;  /* 0x0000002c0a047c25 */ /* 0x000fc8000f8e0004 */
[----:B------:R-:W-:Y:S01]  /*7690*/  IMAD R6, R11, UR44, R0 ;  /* 0x0000002c0b067c24 */ /* 0x000fe2000f8e0200 */
[----:B------:R-:W-:Y:S01]  /*76a0*/  SHF.R.S32.HI R0, RZ, 0x1f, R7 ;  /* 0x0000001fff007819 */ /* 0x000fe20000011407 */
[----:B------:R-:W-:Y:S01]  /*76b0*/  IMAD R11, R24, 0x40, R2 ;  /* 0x00000040180b7824 */ /* 0x000fe200078e0202 */
[----:B------:R-:W-:-:S03]  /*76c0*/  IADD3 R4, P0, R3, R4, RZ ;  /* 0x0000000403047210 */ /* 0x000fc60007f1e0ff */
[----:B------:R-:W-:Y:S01]  /*76d0*/  IMAD R0, R0, UR4, RZ ;  /* 0x0000000400007c24 */ /* 0x000fe2000f8e02ff */
[----:B------:R-:W-:-:S03]  /*76e0*/  IADD3.X R5, R9, R5, R6, P0, !PT ;  /* 0x0000000509057210 */ /* 0x000fc600007fe406 */
[C---:B------:R-:W-:Y:S02]  /*76f0*/  IMAD R3, R7.reuse, UR5, R0 ;  /* 0x0000000507037c24 */ /* 0x040fe4000f8e0200 */
[----:B------:R-:W-:Y:S01]  /*7700*/  IMAD.WIDE.U32 R4, R7, UR4, R4 ;  /* 0x0000000407047c25 */ /* 0x000fe2000f8e0004 */
[----:B------:R-:W-:-:S03]  /*7710*/  ULDC.64 UR4, c[0x0][0xb50] ;  /* 0x0002d40000047ab9 */ /* 0x000fc60000000a00 */
[----:B------:R-:W-:Y:S01]  /*7720*/  IMAD.IADD R3, R5, 0x1, R3 ;  /* 0x0000000105037824 */ /* 0x000fe200078e0203 */
[----:B------:R-:W-:Y:S01]  /*7730*/  LEA R9, P0, R4, UR4, 0x2 ;  /* 0x0000000404097c11 */ /* 0x000fe2000f8010ff */
[----:B------:R-:W-:Y:S02]  /*7740*/  ULDC UR4, c[0x0][0xa88] ;  /* 0x0002a20000047ab9 */ /* 0x000fe40000000800 */
[----:B------:R-:W-:Y:S01]  /*7750*/  IMAD R0, R8, UR4, RZ ;  /* 0x0000000408007c24 */ /* 0x000fe2000f8e02ff */
[----:B------:R-:W-:Y:S01]  /*7760*/  LEA.HI.X R10, R4, UR5, R3, 0x2, P0 ;  /* 0x00000005040a7c11 */ /* 0x000fe200080f1403 */
[----:B------:R-:W-:Y:S01]  /*7770*/  SHFL.IDX PT, R6, R9, 0x1, 0x1c1f ;  /* 0x003c1f0009067f89 */ /* 0x000fe200000e0000 */
[----:B------:R-:W-:Y:S02]  /*7780*/  ISETP.NE.AND P0, PT, R17, R26, PT ;  /* 0x0000001a1100720c */ /* 0x000fe40003f05270 */
[C---:B------:R-:W-:Y:S01]  /*7790*/  IADD3 R3, R11.reuse, 0x8, RZ ;  /* 0x000000080b037810 */ /* 0x040fe20007ffe0ff */
[----:B------:R-:W-:Y:S01]  /*77a0*/  SHFL.IDX PT, R4, R9, RZ, 0x1c1f ;  /* 0x001c1fff09047589 */ /* 0x000fe200000e0000 */
[----:B------:R-:W-:-:S02]  /*77b0*/  ISETP.GE.OR P1, PT, R11, R0, P0 ;  /* 0x000000000b00720c */ /* 0x000fc40000726670 */
[----:B------:R-:W-:Y:S01]  /*77c0*/  ISETP.GE.OR P0, PT, R3, R0, P0 ;  /* 0x000000000300720c */ /* 0x000fe20000706670 */
[----:B------:R-:W0:Y:S04]  /*77d0*/  SHFL.IDX PT, R5, R10, RZ, 0x1c1f ;  /* 0x001c1fff0a057589 */ /* 0x000e2800000e0000 */
[----:B------:R-:W1:Y:S06]  /*77e0*/  SHFL.IDX PT, R7, R10, 0x1, 0x1c1f ;  /* 0x003c1f000a077f89 */ /* 0x000e6c00000e0000 */
[----:B0-----:R0:W-:Y:S04]  /*77f0*/  @!P1 ST.E desc[UR50][R4.64], R13 ;  /* 0x0000000d04009985 */ /* 0x0011e8000c101932 */
[----:B-1----:R0:W-:Y:S02]  /*7800*/  @!P0 ST.E desc[UR50][R6.64], R12 ;  /* 0x0000000c06008985 */ /* 0x0021e4000c101932 */
.L_x_3269:
[----:B------:R-:W1:Y:S01]  /*7810*/  LDC R24, c[0x0][0xbe8] ;  /* 0x0002fa00ff187b82 */ /* 0x000e620000000800 */
[----:B------:R-:W-:Y:S01]  /*7820*/  ULDC UR12, c[0x0][0xac8] ;  /* 0x0002b200000c7ab9 */ /* 0x000fe20000000800 */
[----:B0-----:R0:W5:Y:S04]  /*7830*/  LD.E.128 R4, desc[UR50][R20.64] ;  /* 0x0000003214047980 */ /* 0x001168000c101d00 */
[----:B------:R-:W5:Y:S02]  /*7840*/  LD.E.128 R96, desc[UR50][R96.64] ;  /* 0x0000003260607980 */ /* 0x000f64000c101d00 */
[----:B------:R-:W2:Y:S01]  /*7850*/  LDC R10, c[0x0][0xc38] ;  /* 0x00030e00ff0a7b82 */ /* 0x000ea20000000800 */
[----:B------:R-:W-:Y:S01]  /*7860*/  ISETP.GE.AND P1, PT, R189, UR12, PT ;  /* 0x0000000cbd007c0c */ /* 0x000fe2000bf26270 */
[----:B------:R-:W-:Y:S01]  /*7870*/  IMAD R9, RZ, RZ, -UR43 ;  /* 0x8000002bff097e24 */ /* 0x000fe2000f8e02ff */
[----:B------:R-:W-:Y:S01]  /*7880*/  ULDC.64 UR8, c[0x0][0xae8] ;  /* 0x0002ba0000087ab9 */ /* 0x000fe20000000a00 */
[----:B------:R-:W5:Y:S04]  /*7890*/  LD.E.128 R12, desc[UR50][R14.64] ;  /* 0x000000320e0c7980 */ /* 0x000f68000c101d00 */
[----:B------:R-:W5:Y:S04]  /*78a0*/  LD.E.128 R36, desc[UR50][R36.64] ;  /* 0x0000003224247980 */ /* 0x000f68000c101d00 */
[----:B------:R-:W5:Y:S01]  /*78b0*/  LD.E.128 R40, desc[UR50][R40.64] ;  /* 0x0000003228287980 */ /* 0x000f62000c101d00 */
[----:B-1----:R-:W-:Y:S01]  /*78c0*/  ISETP.NE.AND P3, PT, R24, 0x1, PT ;  /* 0x000000011800780c */ /* 0x002fe20003f65270 */
[----:B0-----:R-:W0:Y:S01]  /*78d0*/  LDC.64 R20, c[0x0][0xae0] ;  /* 0x0002b800ff147b82 */ /* 0x001e220000000a00 */
[----:B------:R-:W-:Y:S01]  /*78e0*/  ISETP.GE.AND P0, PT, R188, UR12, PT ;  /* 0x0000000cbc007c0c */ /* 0x000fe2000bf06270 */
[----:B------:R-:W5:Y:S01]  /*78f0*/  LD.E.128 R44, desc[UR50][R44.64] ;  /* 0x000000322c2c7980 */ /* 0x000f62000c101d00 */
[----:B------:R-:W-:-:S02]  /*7900*/  SEL R3, RZ, 0xffffffff, P1 ;  /* 0xffffffffff037807 */ /* 0x000fc40000800000 */
[----:B------:R-:W-:Y:S01]  /*7910*/  ISETP.GE.AND P2, PT, R16, UR12, PT ;  /* 0x0000000c10007c0c */ /* 0x000fe2000bf46270 */
[----:B------:R-:W5:Y:S04]  /*7920*/  LD.E.128 R48, desc[UR50][R48.64] ;  /* 0x0000003230307980 */ /* 0x000f68000c101d00 */
[----:B------:R-:W5:Y:S02]  /*7930*/  LD.E.128 R52, desc[UR50][R52.64] ;  /* 0x0000003234347980 */ /* 0x000f64000c101d00 */
[----:B------:R-:W1:Y:S01]  /*7940*/  @P3 LDC R26, c[0x0][0xbec] ;  /* 0x0002fb00ff1a3b82 */ /* 0x000e620000000800 */
[----:B------:R-:W-:Y:S01]  /*7950*/  SEL R8, RZ, 0xffffffff, P0 ;  /* 0xffffffffff087807 */ /* 0x000fe20000000000 */
[----:B------:R-:W-:Y:S01]  /*7960*/  IMAD.SHL.U32 R3, R3, 0x2, RZ ;  /* 0x0000000203037824 */ /* 0x000fe200078e00ff */
[----:B------:R-:W-:Y:S01]  /*7970*/  SEL R0, RZ, 0x1, P2 ;  /* 0x00000001ff007807 */ /* 0x000fe20001000000 */
[----:B------:R-:W5:Y:S04]  /*7980*/  LD.E.128 R56, desc[UR50][R56.64] ;  /* 0x0000003238387980 */ /* 0x000f68000c101d00 */
[----:B------:R-:W3:Y:S01]  /*7990*/  @P3 LDC R11, c[0x0][0xbf0] ;  /* 0x0002fc00ff0b3b82 */ /* 0x000ee20000000800 */
[----:B------:R-:W-:Y:S01]  /*79a0*/  IMAD.SHL.U32 R8, R8, 0x4, RZ ;  /* 0x0000000408087824 */ /* 0x000fe200078e00ff */
[----:B------:R-:W-:Y:S01]  /*79b0*/  LOP3.LUT R3, R3, 0x2, R0, 0xe2, !PT ;  /* 0x0000000203037812 */ /* 0x000fe200078ee200 */
[----:B------:R-:W5:Y:S01]  /*79c0*/  LD.E.128 R60, desc[UR50][R60.64] ;  /* 0x000000323c3c7980 */ /* 0x000f62000c101d00 */
[----:B------:R-:W-:Y:S01]  /*79d0*/  ISETP.GE.AND P0, PT, R187, UR12, PT ;  /* 0x0000000cbb007c0c */ /* 0x000fe2000bf06270 */
[----:B--2---:R-:W-:Y:S01]  /*79e0*/  IMAD R27, R10, R9, UR45 ;  /* 0x0000002d0a1b7e24 */ /* 0x004fe2000f8e0209 */
[----:B------:R-:W-:Y:S01]  /*79f0*/  LOP3.LUT R3, R8, 0x4, R3, 0xe2, !PT ;  /* 0x0000000408037812 */ /* 0x000fe200078ee203 */
[----:B------:R-:W-:Y:S01]  /*7a00*/  IMAD R0, R210, 0x20, R212 ;  /* 0x00000020d2007824 */ /* 0x000fe200078e02d4 */
[----:B------:R-:W-:Y:S01]  /*7a10*/  SEL R8, RZ, 0xffffffff, P0 ;  /* 0xffffffffff087807 */ /* 0x000fe20000000000 */
[----:B------:R-:W5:Y:S02]  /*7a20*/  LD.E.128 R68, desc[UR50][R68.64] ;  /* 0x0000003244447980 */ /* 0x000f64000c101d00 */
[----:B------:R-:W-:-:S02]  /*7a30*/  IMAD R25, R27, 0x40, R0 ;  /* 0x000000401b197824 */ /* 0x000fc400078e0200 */
[----:B------:R-:W-:Y:S01]  /*7a40*/  IMAD.SHL.U32 R8, R8, 0x8, RZ ;  /* 0x0000000808087824 */ /* 0x000fe200078e00ff */
[----:B------:R-:W-:Y:S01]  /*7a50*/  ISETP.GE.AND P1, PT, R186, UR12, PT ;  /* 0x0000000cba007c0c */ /* 0x000fe2000bf26270 */
[----:B------:R-:W5:Y:S01]  /*7a60*/  LD.E.128 R72, desc[UR50][R72.64] ;  /* 0x0000003248487980 */ /* 0x000f62000c101d00 */
[----:B-1----:R-:W-:Y:S02]  /*7a70*/  @P3 IMAD.HI.U32 R0, R25, R26, RZ ;  /* 0x0000001a19003227 */ /* 0x002fe400078e00ff */
[----:B------:R-:W-:Y:S01]  /*7a80*/  LOP3.LUT R3, R8, 0x8, R3, 0xe2, !PT ;  /* 0x0000000808037812 */ /* 0x000fe200078ee203 */
[----:B------:R-:W-:Y:S01]  /*7a90*/  UIMAD UR6, UR10, UR8, URZ ;  /* 0x000000080a0672a4 */ /* 0x000fe2000f8e023f */
[----:B------:R-:W-:Y:S01]  /*7aa0*/  MOV R8, R25 ;  /* 0x0000001900087202 */ /* 0x000fe20000000f00 */
[----:B------:R-:W5:Y:S01]  /*7ab0*/  LD.E.128 R76, desc[UR50][R76.64] ;  /* 0x000000324c4c7980 */ /* 0x000f62000c101d00 */
[----:B---3--:R-:W-:-:S03]  /*7ac0*/  @P3 SHF.R.U32.HI R8, RZ, R11, R0 ;  /* 0x0000000bff083219 */ /* 0x008fc60000011600 */
[----:B------:R-:W5:Y:S01]  /*7ad0*/  LD.E.128 R84, desc[UR50][R84.64] ;  /* 0x0000003254547980 */ /* 0x000f62000c101d00 */
[----:B------:R-:W-:Y:S01]  /*7ae0*/  SEL R0, RZ, 0xffffffff, P1 ;  /* 0xffffffffff007807 */ /* 0x000fe20000800000 */
[----:B------:R-:W-:Y:S01]  /*7af0*/  UIMAD.WIDE.U32 UR4, UR7, UR8, URZ ;  /* 0x00000008070472a5 */ /* 0x000fe2000f8e003f */
[--C-:B------:R-:W-:Y:S01]  /*7b00*/  SHF.R.S32.HI R11, RZ, 0x1f, R8.reuse ;  /* 0x0000001fff0b7819 */ /* 0x100fe20000011408 */
[----:B------:R-:W-:Y:S01]  /*7b10*/  UIMAD UR6, UR7, UR9, UR6 ;  /* 0x00000009070672a4 */ /* 0x000fe2000f8e0206 */
[----:B------:R-:W-:Y:S01]  /*7b20*/  ISETP.GE.AND P0, PT, R185, UR12, PT ;  /* 0x0000000cb9007c0c */ /* 0x000fe2000bf06270 */
[----:B------:R-:W-:Y:S01]  /*7b30*/  IMAD.SHL.U32 R0, R0, 0x10, RZ ;  /* 0x0000001000007824 */ /* 0x000fe200078e00ff */
[----:B------:R-:W-:Y:S01]  /*7b40*/  ULDC.64 UR8, c[0x0][0xaf0] ;  /* 0x0002bc0000087ab9 */ /* 0x000fe20000000a00 */
[----:B------:R-:W-:Y:S01]  /*7b50*/  UIADD3 UR5, UR5, UR6, URZ ;  /* 0x0000000605057290 */ /* 0x000fe2000fffe03f */
[----:B------:R-:W-:Y:S01]  /*7b60*/  IMAD.MOV R10, RZ, RZ, -R8 ;  /* 0x000000ffff0a7224 */ /* 0x000fe200078e0a08 */
[----:B------:R-:W-:Y:S01]  /*7b70*/  UIMAD UR6, UR11, UR8, URZ ;  /* 0x000000080b0672a4 */ /* 0x000fe2000f8e023f */
[----:B------:R-:W-:Y:S01]  /*7b80*/  SEL R9, RZ, 0xffffffff, P0 ;  /* 0xffffffffff097807 */ /* 0x000fe20000000000 */
[----:B0-----:R-:W-:Y:S01]  /*7b90*/  IMAD R11, R11, R20, RZ ;  /* 0x000000140b0b7224 */ /* 0x001fe200078e02ff */
[----:B------:R-:W-:Y:S01]  /*7ba0*/  LOP3.LUT R0, R0, 0x10, R3, 0xe2, !PT ;  /* 0x0000001000007812 */ /* 0x000fe200078ee203 */
[----:B------:R-:W-:Y:S01]  /*7bb0*/  IMAD R3, R24, R10, R25 ;  /* 0x0000000a18037224 */ /* 0x000fe200078e0219 */
[----:B------:R-:W-:Y:S01]  /*7bc0*/  UIMAD UR6, UR44, UR9, UR6 ;  /* 0x000000092c0672a4 */ /* 0x000fe2000f8e0206 */
[----:B------:R-:W-:Y:S01]  /*7bd0*/  IMAD R21, R8, R21, R11 ;  /* 0x0000001508157224 */ /* 0x000fe200078e020b */
[----:B------:R-:W-:Y:S01]  /*7be0*/  UIMAD.WIDE.U32 UR44, UR44, UR8, UR4 ;  /* 0x000000082c2c72a5 */ /* 0x000fe2000f8e0004 */
[----:B------:R-:W-:Y:S01]  /*7bf0*/  IMAD.SHL.U32 R11, R9, 0x20, RZ ;  /* 0x00000020090b7824 */ /* 0x000fe200078e00ff */
[----:B------:R-:W-:Y:S01]  /*7c00*/  ISETP.GE.AND P0, PT, R214, UR12, PT ;  /* 0x0000000cd6007c0c */ /* 0x000fe2000bf06270 */
[----:B------:R-:W-:Y:S01]  /*7c10*/  ULDC.64 UR4, c[0x0][0xad8] ;  /* 0x0002b60000047ab9 */ /* 0x000fe20000000a00 */
[----:B------:R-:W-:Y:S01]  /*7c20*/  SHF.R.S32.HI R10, RZ, 0x1f, R3 ;  /* 0x0000001fff0a7819 */ /* 0x000fe20000011403 */
[----:B------:R-:W-:Y:S01]  /*7c30*/  UIADD3 UR45, UR45, UR6, URZ ;  /* 0x000000062d2d7290 */ /* 0x000fe2000fffe03f */
[----:B------:R-:W-:Y:S01]  /*7c40*/  LOP3.LUT R0, R11, 0x20, R0, 0xe2, !PT ;  /* 0x000000200b007812 */ /* 0x000fe200078ee200 */
[----:B------:R-:W5:Y:S01]  /*7c50*/  LD.E.128 R88, desc[UR50][R88.64] ;  /* 0x0000003258587980 */ /* 0x000f62000c101d00 */
[----:B------:R-:W-:Y:S01]  /*7c60*/  SEL R11, RZ, 0x40, P0 ;  /* 0x00000040ff0b7807 */ /* 0x000fe20000000000 */
[----:B------:R-:W-:Y:S01]  /*7c70*/  IMAD R10, R10, UR4, RZ ;  /* 0x000000040a0a7c24 */ /* 0x000fe2000f8e02ff */
[----:B------:R-:W-:Y:S01]  /*7c80*/  ULDC.64 UR6, c[0x0][0xa80] ;  /* 0x0002a00000067ab9 */ /* 0x000fe20000000a00 */
[----:B------:R-:W5:Y:S01]  /*7c90*/  LD.E.128 R92, desc[UR50][R92.64] ;  /* 0x000000325c5c7980 */ /* 0x000f62000c101d00 */
[----:B------:R-:W-:Y:S01]  /*7ca0*/  IMAD.WIDE.U32 R8, R8, R20, UR44 ;  /* 0x0000002c08087e25 */ /* 0x000fe2000f8e0014 */
[----:B------:R-:W-:Y:S01]  /*7cb0*/  @!PT LDS RZ, [RZ] ;  /* 0x00000000fffff984 */ /* 0x000fe20000000800 */
[----:B------:R-:W-:Y:S01]  /*7cc0*/  @!PT LDS RZ, [RZ] ;  /* 0x00000000fffff984 */ /* 0x000fe20000000800 */
[----:B------:R-:W-:Y:S01]  /*7cd0*/  @!PT LDS RZ, [RZ] ;  /* 0x00000000fffff984 */ /* 0x000fe20000000800 */
[----:B------:R-:W-:Y:S01]  /*7ce0*/  @!PT LDS RZ, [RZ] ;  /* 0x00000000fffff984 */ /* 0x000fe20000000800 */
[----:B------:R0:W-:Y:S06]  /*7cf0*/  MEMBAR.ALL.CTA ;  /* 0x0000000000007992 */ /* 0x0001ec0000008000 */
[----:B0-----:R-:W0:Y:S01]  /*7d00*/  FENCE.VIEW.ASYNC.S ;  /* 0x00000000000073c6 */ /* 0x001e220000000000 */
[----:B------:R-:W-:Y:S01]  /*7d10*/  LOP3.LUT R0, R0, R11, RZ, 0xfc, !PT ;  /* 0x0000000b00007212 */ /* 0x000fe200078efcff */
[----:B------:R-:W-:Y:S01]  /*7d20*/  IMAD R11, R3, UR5, R10 ;  /* 0x00000005030b7c24 */ /* 0x000fe2000f8e020a */
[----:B------:R-:W-:Y:S01]  /*7d30*/  ULDC UR5, c[0x0][0xa88] ;  /* 0x0002a20000057ab9 */ /* 0x000fe20000000800 */
[----:B------:R-:W-:Y:S01]  /*7d40*/  IMAD.IADD R9, R9, 0x1, R21 ;  /* 0x0000000109097824 */ /* 0x000fe200078e0215 */
[----:B------:R-:W-:Y:S01]  /*7d50*/  ISETP.GE.AND P0, PT, R213, UR12, PT ;  /* 0x0000000cd5007c0c */ /* 0x000fe2000bf06270 */
[----:B------:R-:W-:-:S02]  /*7d60*/  IMAD R31, R24, UR5, RZ ;  /* 0x00000005181f7c24 */ /* 0x000fc4000f8e02ff */
[----:B------:R-:W-:Y:S02]  /*7d70*/  IMAD R30, R27, 0x40, R212 ;  /* 0x000000401b1e7824 */ /* 0x000fe400078e02d4 */
[----:B------:R-:W-:Y:S01]  /*7d80*/  IMAD.WIDE.U32 R8, R3, UR4, R8 ;  /* 0x0000000403087c25 */ /* 0x000fe2000f8e0008 */
[----:B------:R-:W-:Y:S01]  /*7d90*/  SEL R3, RZ, 0x80, P0 ;  /* 0x00000080ff037807 */ /* 0x000fe20000000000 */
[----:B------:R-:W-:Y:S01]  /*7da0*/  UIADD3 UR4, UR42, 0x28c20, URZ ;  /* 0x00028c202a047890 */ /* 0x000fe2000fffe03f */
[----:B------:R-:W-:Y:S01]  /*7db0*/  ISETP.GE.AND P0, PT, R30, R31, PT ;  /* 0x0000001f1e00720c */ /* 0x000fe20003f06270 */
[----:B------:R-:W-:Y:S01]  /*7dc0*/  IMAD.IADD R9, R9, 0x1, R11 ;  /* 0x0000000109097824 */ /* 0x000fe200078e020b */
[----:B------:R-:W-:Y:S01]  /*7dd0*/  LEA R28, P1, R8, UR6, 0x1 ;  /* 0x00000006081c7c11 */ /* 0x000fe2000f8208ff */
[----:B------:R-:W-:-:S03]  /*7de0*/  UPRMT UR4, URZ, 0x654, UR4 ;  /* 0x000006543f047896 */ /* 0x000fc60008000004 */
[----:B------:R-:W-:Y:S01]  /*7df0*/  LEA.HI.X R29, R8, UR7, R9, 0x1, P1 ;  /* 0x00000007081d7c11 */ /* 0x000fe200088f0c09 */
[----:B0-----:R0:W1:Y:S01]  /*7e00*/  SHFL.IDX PT, R10, R28, RZ, 0x181f ;  /* 0x00181fff1c0a7589 */ /* 0x00106200000e0000 */
[----:B------:R-:W-:Y:S03]  /*7e10*/  BSSY B0, `(.L_x_3270) ;  /* 0x0000024000007945 */ /* 0x000fe60003800000 */
[----:B------:R0:W2:Y:S01]  /*7e20*/  SHFL.IDX PT, R11, R29, RZ, 0x181f ;  /* 0x00181fff1d0b7589 */ /* 0x0000a200000e0000 */
[----:B------:R-:W-:Y:S01]  /*7e30*/  SYNCS.ARRIVE.TRANS64.RED.A1T0 RZ, [UR4], RZ ;  /* 0x000000ffffff79a7 */ /* 0x000fe20008100404 */
[----:B------:R-:W-:Y:S01]  /*7e40*/  LOP3.LUT R3, R0, R3, RZ, 0xfc, !PT ;  /* 0x0000000300037212 */ /* 0x000fe200078efcff */
[----:B------:R-:W-:Y:S06]  /*7e50*/  @P0 BRA `(.L_x_3271) ;  /* 0x00000000007c0947 */ /* 0x000fec0003800000 */
[----:B------:R-:W-:Y:S02]  /*7e60*/  ISETP.GE.AND P1, PT, R189, UR12, PT ;  /* 0x0000000cbd007c0c */ /* 0x000fe4000bf26270 */
[----:B------:R-:W-:Y:S02]  /*7e70*/  ISETP.GE.AND P0, PT, R16, UR12, PT ;  /* 0x0000000c10007c0c */ /* 0x000fe4000bf06270 */
[----:B------:R-:W-:Y:S02]  /*7e80*/  ISETP.GE.AND P5, PT, R188, UR12, PT ;  /* 0x0000000cbc007c0c */ /* 0x000fe4000bfa6270 */
[----:B------:R-:W-:-:S07]  /*7e90*/  ISETP.GE.AND P3, PT, R187, UR12, PT ;  /* 0x0000000cbb007c0c */ /* 0x000fce000bf66270 */
[CC--:B-1----:R-:W-:Y:S02]  /*7ea0*/  @!P1 LEA R20, P2, R189.reuse, R10.reuse, 0x1 ;  /* 0x0000000abd149211 */ /* 0x0c2fe400078408ff */
[----:B--2---:R-:W-:Y:S02]  /*7eb0*/  @!P0 IMAD.WIDE R8, R16, 0x2, R10 ;  /* 0x0000000210088825 */ /* 0x004fe400078e020a */
[----:B------:R-:W-:Y:S02]  /*7ec0*/  @!P1 LEA.HI.X R21, R189, R11, R223, 0x1, P2 ;  /* 0x0000000bbd159211 */ /* 0x000fe400010f0cdf */
[----:B------:R-:W-:Y:S01]  /*7ed0*/  ISETP.GE.AND P2, PT, R186, UR12, PT ;  /* 0x0000000cba007c0c */ /* 0x000fe2000bf46270 */
[----:B-----5:R1:W-:Y:S01]  /*7ee0*/  @!P0 ST.E.128 desc[UR50][R8.64], R96 ;  /* 0x0000006008008985 */ /* 0x0203e2000c101d32 */
[----:B------:R-:W-:Y:S02]  /*7ef0*/  @!P5 LEA R24, P4, R188, R10, 0x1 ;  /* 0x0000000abc18d211 */ /* 0x000fe400078808ff */
[----:B------:R-:W-:Y:S01]  /*7f00*/  LOP3.LUT P0, RZ, R0, 0x40, RZ, 0xc0, !PT ;  /* 0x0000004000ff7812 */ /* 0x000fe2000780c0ff */
[----:B------:R2:W-:Y:S01]  /*7f10*/  @!P1 ST.E.128 desc[UR50][R20.64], R4 ;  /* 0x0000000414009985 */ /* 0x0005e2000c101d32 */
[----:B------:R-:W-:-:S02]  /*7f20*/  ISETP.GE.AND P1, PT, R185, UR12, PT ;  /* 0x0000000cb9007c0c */ /* 0x000fc4000bf26270 */
[-C--:B------:R-:W-:Y:S02]  /*7f30*/  @!P5 LEA.HI.X R25, R188, R11.reuse, R222, 0x1, P4 ;  /* 0x0000000bbc19d211 */ /* 0x080fe400020f0cde */
[----:B------:R-:W-:Y:S02]  /*7f40*/  LOP3.LUT P4, RZ, R3, 0x80, RZ, 0xc0, !PT ;  /* 0x0000008003ff7812 */ /* 0x000fe4000788c0ff */
[CC--:B------:R-:W-:Y:S01]  /*7f50*/  @!P3 LEA R26, P6, R187.reuse, R10.reuse, 0x1 ;  /* 0x0000000abb1ab211 */ /* 0x0c0fe200078c08ff */
[----:B------:R3:W-:Y:S03]  /*7f60*/  @!P5 ST.E.128 desc[UR50][R24.64], R40 ;  /* 0x000000281800d985 */ /* 0x0007e6000c101d32 */
[----:B------:R-:W-:Y:S02]  /*7f70*/  @!P3 LEA.HI.X R27, R187, R11, R221, 0x1, P6 ;  /* 0x0000000bbb1bb211 */ /* 0x000fe400030f0cdd */
[----:B-1----:R-:W-:-:S03]  /*7f80*/  @!P2 LEA R8, P5, R186, R10, 0x1 ;  /* 0x0000000aba08a211 */ /* 0x002fc600078a08ff */
[----:B------:R3:W-:Y:S01]  /*7f90*/  @!P3 ST.E.128 desc[UR50][R26.64], R48 ;  /* 0x000000301a00b985 */ /* 0x0007e2000c101d32 */
[-C--:B--2---:R-:W-:Y:S02]  /*7fa0*/  @!P1 LEA R4, P6, R185, R10.reuse, 0x1 ;  /* 0x0000000ab9049211 */ /* 0x084fe400078c08ff */
[-C--:B------:R-:W-:Y:S02]  /*7fb0*/  @P0 LEA R6, P3, R214, R10.reuse, 0x1 ;  /* 0x0000000ad6060211 */ /* 0x080fe400078608ff */
[-C--:B------:R-:W-:Y:S02]  /*7fc0*/  @!P2 LEA.HI.X R9, R186, R11.reuse, R220, 0x1, P5 ;  /* 0x0000000bba09a211 */ /* 0x080fe400028f0cdc */
[----:B------:R-:W-:Y:S02]  /*7fd0*/  @P4 LEA R10, P5, R213, R10, 0x1 ;  /* 0x0000000ad50a4211 */ /* 0x000fe400078a08ff */
[-C--:B------:R-:W-:Y:S01]  /*7fe0*/  @!P1 LEA.HI.X R5, R185, R11.reuse, R219, 0x1, P6 ;  /* 0x0000000bb9059211 */ /* 0x080fe200030f0cdb */
[----:B------:R3:W-:Y:S01]  /*7ff0*/  @!P2 ST.E.128 desc[UR50][R8.64], R56 ;  /* 0x000000380800a985 */ /* 0x0007e2000c101d32 */
[----:B------:R-:W-:-:S02]  /*8000*/  @P0 LEA.HI.X R7, R214, R11, R218, 0x1, P3 ;  /* 0x0000000bd6070211 */ /* 0x000fc400018f0cda */
[----:B------:R-:W-:Y:S01]  /*8010*/  @P4 LEA.HI.X R11, R213, R11, R217, 0x1, P5 ;  /* 0x0000000bd50b4211 */ /* 0x000fe200028f0cd9 */
[----:B------:R3:W-:Y:S04]  /*8020*/  @!P1 ST.E.128 desc[UR50][R4.64], R68 ;  /* 0x0000004404009985 */ /* 0x0007e8000c101d32 */
[----:B------:R3:W-:Y:S04]  /*8030*/  @P0 ST.E.128 desc[UR50][R6.64], R76 ;  /* 0x0000004c06000985 */ /* 0x0007e8000c101d32 */
[----:B------:R3:W-:Y:S02]  /*8040*/  @P4 ST.E.128 desc[UR50][R10.64], R88 ;  /* 0x000000580a004985 */ /* 0x0007e4000c101d32 */
.L_x_3271:
[----:B------:R-:W-:Y:S05]  /*8050*/  BSYNC B0 ;  /* 0x0000000000007941 */ /* 0x000fea0003800000 */
.L_x_3270:
[----:B---3-5:R-:W-:Y:S01]  /*8060*/  IADD3 R4, R30, 0x20, RZ ;  /* 0x000000201e047810 */ /* 0x028fe20007ffe0ff */
[----:B------:R3:W4:Y:S01]  /*8070*/  SHFL.IDX PT, R7, R29, 0x1, 0x181f ;  /* 0x00381f001d077f89 */ /* 0x00072200000e0000 */
[----:B------:R-:W-:Y:S02]  /*8080*/  BSSY B0, `(.L_x_3272) ;  /* 0x0000023000007945 */ /* 0x000fe40003800000 */
[----:B------:R-:W-:Y:S01]  /*8090*/  ISETP.GE.AND P0, PT, R4, R31, PT ;  /* 0x0000001f0400720c */ /* 0x000fe20003f06270 */
[----:B------:R3:W0:-:S12]  /*80a0*/  SHFL.IDX PT, R6, R28, 0x1, 0x181f ;  /* 0x00381f001c067f89 */ /* 0x00061800000e0000 */
[----:B---3--:R-:W-:Y:S05]  /*80b0*/  @P0 BRA `(.L_x_3273) ;  /* 0x00000000007c0947 */ /* 0x008fea0003800000 */
[----:B------:R-:W-:Y:S02]  /*80c0*/  ISETP.GE.AND P2, PT, R189, UR12, PT ;  /* 0x0000000cbd007c0c */ /* 0x000fe4000bf46270 */
[----:B------:R-:W-:Y:S02]  /*80d0*/  ISETP.GE.AND P3, PT, R16, UR12, PT ;  /* 0x0000000c10007c0c */ /* 0x000fe4000bf66270 */
[----:B------:R-:W-:Y:S02]  /*80e0*/  ISETP.GE.AND P5, PT, R188, UR12, PT ;  /* 0x0000000cbc007c0c */ /* 0x000fe4000bfa6270 */
[----:B------:R-:W-:Y:S02]  /*80f0*/  ISETP.GE.AND P4, PT, R187, UR12, PT ;  /* 0x0000000cbb007c0c */ /* 0x000fe4000bf86270 */
[----:B------:R-:W-:-:S05]  /*8100*/  LOP3.LUT P1, RZ, R0, 0x40, RZ, 0xc0, !PT ;  /* 0x0000004000ff7812 */ /* 0x000fca000782c0ff */
[CC--:B0-----:R-:W-:Y:S02]  /*8110*/  @!P2 LEA R8, P0, R189.reuse, R6.reuse, 0x1 ;  /* 0x00000006bd08a211 */ /* 0x0c1fe400078008ff */
[----:B----4-:R-:W-:Y:S02]  /*8120*/  @!P3 IMAD.WIDE R4, R16, 0x2, R6 ;  /* 0x000000021004b825 */ /* 0x010fe400078e0206 */
[-C--:B------:R-:W-:Y:S02]  /*8130*/  @!P2 LEA.HI.X R9, R189, R7.reuse, R223, 0x1, P0 ;  /* 0x00000007bd09a211 */ /* 0x080fe400000f0cdf */
[----:B-1----:R-:W-:Y:S01]  /*8140*/  @!P5 LEA R10, P0, R188, R6, 0x1 ;  /* 0x00000006bc0ad211 */ /* 0x002fe200078008ff */
[----:B------:R0:W-:Y:S01]  /*8150*/  @!P3 ST.E.128 desc[UR50][R4.64], R12 ;  /* 0x0000000c0400b985 */ /* 0x0001e2000c101d32 */
[----:B------:R-:W-:Y:S02]  /*8160*/  ISETP.GE.AND P3, PT, R186, UR12, PT ;  /* 0x0000000cba007c0c */ /* 0x000fe4000bf66270 */
[----:B--2---:R-:W-:Y:S01]  /*8170*/  @!P5 LEA.HI.X R11, R188, R7, R222, 0x1, P0 ;  /* 0x00000007bc0bd211 */ /* 0x004fe200000f0cde */
[----:B------:R3:W-:Y:S01]  /*8180*/  @!P2 ST.E.128 desc[UR50][R8.64], R36 ;  /* 0x000000240800a985 */ /* 0x0007e2000c101d32 */
[----:B------:R-:W-:-:S02]  /*8190*/  ISETP.GE.AND P2, PT, R185, UR12, PT ;  /* 0x0000000cb9007c0c */ /* 0x000fc4000bf46270 */
[----:B------:R-:W-:Y:S01]  /*81a0*/  LOP3.LUT P0, RZ, R3, 0x80, RZ, 0xc0, !PT ;  /* 0x0000008003ff7812 */ /* 0x000fe2000780c0ff */
[----:B------:R3:W-:Y:S01]  /*81b0*/  @!P5 ST.E.128 desc[UR50][R10.64], R44 ;  /* 0x0000002c0a00d985 */ /* 0x0007e2000c101d32 */
[----:B------:R-:W-:-:S04]  /*81c0*/  @!P4 LEA R20, P6, R187, R6, 0x1 ;  /* 0x00000006bb14c211 */ /* 0x000fc800078c08ff */
[----:B------:R-:W-:Y:S02]  /*81d0*/  @!P4 LEA.HI.X R21, R187, R7, R221, 0x1, P6 ;  /* 0x00000007bb15c211 */ /* 0x000fe400030f0cdd */
[----:B------:R-:W-:-:S03]  /*81e0*/  @!P3 LEA R24, P5, R186, R6, 0x1 ;  /* 0x00000006ba18b211 */ /* 0x000fc600078a08ff */
[----:B------:R3:W-:Y:S01]  /*81f0*/  @!P4 ST.E.128 desc[UR50][R20.64], R52 ;  /* 0x000000341400c985 */ /* 0x0007e2000c101d32 */
[-C--:B0-----:R-:W-:Y:S02]  /*8200*/  @!P2 LEA R4, P6, R185, R6.reuse, 0x1 ;  /* 0x00000006b904a211 */ /* 0x081fe400078c08ff */
        /* <DEDUP_REMOVED lines=10> */
.L_x_3273:
[----:B------:R-:W-:Y:S05]  /*82b0*/  BSYNC B0 ;  /* 0x0000000000007941 */ /* 0x000fea0003800000 */
.L_x_3272:
[----:B------:R-:W5:Y:S02]  /*82c0*/  LDC R0, c[0x0][0xc34] ;  /* 0x00030d00ff007b82 */ /* 0x000f640000000800 */
[----:B-----5:R-:W-:-:S13]  /*82d0*/  ISETP.LE.AND P0, PT, R0, UR40, PT ;  /* 0x0000002800007c0c */ /* 0x020fda000bf03270 */
[----:B------:R-:W-:Y:S05]  /*82e0*/  @!P0 BRA `(.L_x_3274) ;  /* 0xffffff8c000c8947 */ /* 0x000fea000383ffff */
[----:B------:R-:W-:Y:S05]  /*82f0*/  EXIT ;  /* 0x000000000000794d */ /* 0x000fea0003800000 */
.L_x_3231:
[----:B------:R-:W-:-:S08]  /*8300*/  NOP ;  /* 0x0000000000007918 */ /* 0x000fd00000000000 */
[----:B------:R-:W0:-:S00]  /*8310*/  USETMAXREG.DEALLOC.CTAPOOL 0x28 ;  /* 0x00000028000079c8 */ /* 0x000e0000080e0500 */
[----:B------:R-:W1:Y:S01]  /*8320*/  S2UR UR11, SR_CTAID.X ;  /* 0x00000000000b79c3 */ /* 0x000e620000002500 */
[----:B0-----:R-:W-:Y:S02]  /*8330*/  IMAD.MOV.U32 R22, RZ, RZ, 0x1 ;  /* 0x00000001ff167424 */ /* 0x001fe400078e00ff */
[----:B------:R-:W-:Y:S02]  /*8340*/  IMAD.MOV.U32 R17, RZ, RZ, RZ ;  /* 0x000000ffff117224 */ /* 0x000fe400078e00ff */
[----:B------:R-:W-:-:S03]  /*8350*/  IMAD.MOV.U32 R2, RZ, RZ, 0x1 ;  /* 0x00000001ff027424 */ /* 0x000fc600078e00ff */
[----:B------:R-:W1:Y:S02]  /*8360*/  LDC R3, c[0x0][0xc34] ;  /* 0x00030d00ff037b82 */ /* 0x000e640000000800 */
[----:B-1----:R-:W-:-:S13]  /*8370*/  ISETP.LE.AND P0, PT, R3, UR11, PT ;  /* 0x0000000b03007c0c */ /* 0x002fda000bf03270 */
[----:B------:R-:W-:Y:S05]  /*8380*/  @P0 BRA `(.L_x_3275) ;  /* 0x0000003800f80947 */ /* 0x000fea0003800000 */
[----:B------:R-:W-:Y:S01]  /*8390*/  IMAD.SHL.U32 R33, R0, 0x8, RZ ;  /* 0x0000000800217824 */ /* 0x000fe200078e00ff */
[----:B------:R-:W-:Y:S01]  /*83a0*/  ULDC UR9, c[0x0][0x320] ;  /* 0x0000c80000097ab9 */ /* 0x000fe20000000800 */
[----:B------:R-:W-:Y:S01]  /*83b0*/  LOP3.LUT R16, R16, 0xffffffdf, RZ, 0xc0, !PT ;  /* 0xffffffdf10107812 */ /* 0x000fe200078ec0ff */
[----:B------:R-:W-:Y:S01]  /*83c0*/  ULDC.64 UR4, c[0x0][0x418] ;  /* 0x0001060000047ab9 */ /* 0x000fe20000000a00 */
[----:B------:R-:W-:Y:S01]  /*83d0*/  ULDC.64 UR6, c[0x0][0x2f0] ;  /* 0x0000bc0000067ab9 */ /* 0x000fe20000000a00 */
[----:B------:R-:W-:Y:S01]  /*83e0*/  LOP3.LUT R7, R33, 0x38, RZ, 0xc0, !PT ;  /* 0x0000003821077812 */ /* 0x000fe200078ec0ff */
[----:B------:R-:W-:Y:S01]  /*83f0*/  UISETP.NE.U32.AND UP0, UPT, UR4, URZ, UPT ;  /* 0x0000003f0400728c */ /* 0x000fe2000bf05070 */
[--C-:B------:R-:W-:Y:S01]  /*8400*/  SHF.R.U32.HI R37, RZ, 0x3, R0.reuse ;  /* 0x00000003ff257819 */ /* 0x100fe20000011600 */
[----:B------:R-:W-:Y:S01]  /*8410*/  ULDC UR37, c[0x0][0x448] ;  /* 0x0001120000257ab9 */ /* 0x000fe20000000800 */
[C---:B------:R-:W-:Y:S01]  /*8420*/  LOP3.LUT R2, R7.reuse, 0x40, RZ, 0xfc, !PT ;  /* 0x0000004007027812 */ /* 0x040fe200078efcff */
[----:B------:R-:W-:Y:S01]  /*8430*/  UISETP.NE.AND.EX UP0, UPT, UR5, URZ, UPT, UP0 ;  /* 0x0000003f0500728c */ /* 0x000fe2000bf05300 */
[----:B------:R-:W-:Y:S01]  /*8440*/  LOP3.LUT R3, R7, 0x80, RZ, 0xfc, !PT ;  /* 0x0000008007037812 */ /* 0x000fe200078efcff */
[----:B------:R-:W-:Y:S01]  /*8450*/  ULDC UR4, c[0x0][0x424] ;  /* 0x0001090000047ab9 */ /* 0x000fe20000000800 */
[----:B------:R-:W-:Y:S01]  /*8460*/  ISETP.GE.AND P5, PT, R2, UR9, PT ;  /* 0x0000000902007c0c */ /* 0x000fe2000bfa6270 */
[----:B------:R-:W-:Y:S01]  /*8470*/  USEL UR4, UR4, 0x1, UP0 ;  /* 0x0000000104047887 */ /* 0x000fe20008000000 */
[----:B------:R-:W-:Y:S01]  /*8480*/  ISETP.GE.AND P4, PT, R3, UR9, PT ;  /* 0x0000000903007c0c */ /* 0x000fe2000bf86270 */
[----:B------:R-:W0:Y:S01]  /*8490*/  S2UR UR8, SR_CgaCtaId ;  /* 0x00000000000879c3 */ /* 0x000e220000008800 */
[C---:B------:R-:W-:Y:S01]  /*84a0*/  LOP3.LUT R4, R7.reuse, 0xc0, RZ, 0xfc, !PT ;  /* 0x000000c007047812 */ /* 0x040fe200078efcff */
[----:B------:R-:W-:Y:S01]  /*84b0*/  UIMAD UR36, UR4, UR6, URZ ;  /* 0x00000006042472a4 */ /* 0x000fe2000f8e023f */
[C---:B------:R-:W-:Y:S01]  /*84c0*/  LOP3.LUT R2, R7.reuse, 0x100, RZ, 0xfc, !PT ;  /* 0x0000010007027812 */ /* 0x040fe200078efcff */
[----:B------:R-:W-:Y:S01]  /*84d0*/  UMOV UR39, 0x400 ;  /* 0x0000040000277882 */ /* 0x000fe20000000000 */
[----:B------:R-:W-:Y:S01]  /*84e0*/  ISETP.GE.AND P3, PT, R4, UR9, PT ;  /* 0x0000000904007c0c */ /* 0x000fe2000bf66270 */
[----:B------:R-:W-:Y:S01]  /*84f0*/  UIADD3 UR5, UR36, 0x3f, URZ ;  /* 0x0000003f24057890 */ /* 0x000fe2000fffe03f */
[----:B------:R-:W-:Y:S01]  /*8500*/  LOP3.LUT R5, R7, 0x140, RZ, 0xfc, !PT ;  /* 0x0000014007057812 */ /* 0x000fe200078efcff */
[----:B------:R-:W-:Y:S01]  /*8510*/  ULDC UR4, c[0x0][0x288] ;  /* 0x0000a20000047ab9 */ /* 0x000fe20000000800 */
[----:B------:R-:W-:Y:S01]  /*8520*/  ISETP.GE.AND P2, PT, R2, UR9, PT ;  /* 0x0000000902007c0c */ /* 0x000fe2000bf46270 */
[----:B------:R-:W-:Y:S01]  /*8530*/  USHF.R.S32.HI UR6, URZ, 0x1f, UR5 ;  /* 0x0000001f3f067899 */ /* 0x000fe20008011405 */
[----:B------:R-:W-:Y:S01]  /*8540*/  @P5 LOP3.LUT R16, R16, 0x20, RZ, 0xfc, !PT ;  /* 0x0000002010105812 */ /* 0x000fe200078efcff */
[----:B------:R-:W-:Y:S01]  /*8550*/  UIMAD UR37, UR37, UR4, URZ ;  /* 0x00000004252572a4 */ /* 0x000fe2000f8e023f */
[----:B------:R-:W-:Y:S01]  /*8560*/  ISETP.GE.AND P1, PT, R5, UR9, PT ;  /* 0x0000000905007c0c */ /* 0x000fe2000bf26270 */
[----:B------:R-:W-:Y:S01]  /*8570*/  ULEA.HI UR6, UR6, UR5, URZ, 0x6 ;  /* 0x0000000506067291 */ /* 0x000fe2000f8f303f */
[----:B------:R-:W-:Y:S01]  /*8580*/  LOP3.LUT R16, R16, 0xffffffef, RZ, 0xc0, !PT ;  /* 0xffffffef10107812 */ /* 0x000fe200078ec0ff */
[----:B------:R-:W-:Y:S01]  /*8590*/  ULDC UR10, c[0x0][0x2b8] ;  /* 0x0000ae00000a7ab9 */ /* 0x000fe20000000800 */
[----:B------:R-:W-:Y:S01]  /*85a0*/  SEL R4, RZ, 0xffffffff, P5 ;  /* 0xffffffffff047807 */ /* 0x000fe20002800000 */
[----:B------:R-:W-:Y:S01]  /*85b0*/  ULOP3.LUT UR4, UR6, 0xffffffc0, URZ, 0xc0, !UPT ;  /* 0xffffffc006047892 */ /* 0x000fe2000f8ec03f */
[----:B------:R-:W-:Y:S01]  /*85c0*/  @P4 LOP3.LUT R16, R16, 0x10, RZ, 0xfc, !PT ;  /* 0x0000001010104812 */ /* 0x000fe200078efcff */
[----:B------:R-:W-:Y:S01]  /*85d0*/  IMAD.MOV.U32 R22, RZ, RZ, 0x1 ;  /* 0x00000001ff167424 */ /* 0x000fe200078e00ff */
[----:B------:R-:W-:Y:S01]  /*85e0*/  LOP3.LUT R3, R33, 0x1f8, RZ, 0xc0, !PT ;  /* 0x000001f821037812 */ /* 0x000fe200078ec0ff */
[----:B------:R-:W-:Y:S01]  /*85f0*/  IMAD.SHL.U32 R4, R4, 0x2, RZ ;  /* 0x0000000204047824 */ /* 0x000fe200078e00ff */
[----:B------:R-:W-:Y:S01]  /*8600*/  LOP3.LUT R16, R16, 0xfffffff7, RZ, 0xc0, !PT ;  /* 0xfffffff710107812 */ /* 0x000fe200078ec0ff */
[----:B------:R-:W-:Y:S01]  /*8610*/  UIADD3 UR5, UR36, 0x40, -UR4 ;  /* 0x0000004024057890 */ /* 0x000fe2000fffe804 */
[----:B------:R-:W-:Y:S01]  /*8620*/  ISETP.GE.AND P0, PT, R7, UR9, PT ;  /* 0x0000000907007c0c */ /* 0x000fe2000bf06270 */
[----:B0-----:R-:W-:Y:S01]  /*8630*/  ULEA UR39, UR8, UR39, 0x18 ;  /* 0x0000002708277291 */ /* 0x001fe2000f8ec03f */
[----:B------:R-:W-:Y:S01]  /*8640*/  @P3 LOP3.LUT R16, R16, 0x8, RZ, 0xfc, !PT ;  /* 0x0000000810103812 */ /* 0x000fe200078efcff */
[----:B------:R-:W-:Y:S01]  /*8650*/  IMAD.MOV.U32 R17, RZ, RZ, RZ ;  /* 0x000000ffff117224 */ /* 0x000fe200078e00ff */
[----:B------:R-:W-:Y:S01]  /*8660*/  LOP3.LUT R2, R3, 0x38, R0, 0x78, !PT ;  /* 0x0000003803027812 */ /* 0x000fe200078e7800 */
[----:B------:R-:W-:Y:S01]  /*8670*/  IMAD.SHL.U32 R0, R0, 0x10, RZ ;  /* 0x0000001000007824 */ /* 0x000fe200078e00ff */
[----:B------:R-:W-:Y:S01]  /*8680*/  LOP3.LUT R16, R16, 0xfffffffd, RZ, 0xc0, !PT ;  /* 0xfffffffd10107812 */ /* 0x000fe200078ec0ff */
[----:B------:R-:W-:Y:S01]  /*8690*/  ULOP3.LUT UR41, UR38, 0x2, URZ, 0xfc, !UPT ;  /* 0x0000000226297892 */ /* 0x000fe2000f8efc3f */
[----:B------:R-:W-:Y:S01]  /*86a0*/  SEL R3, RZ, 0x1, P0 ;  /* 0x00000001ff037807 */ /* 0x000fe20000000000 */
[----:B------:R-:W-:Y:S01]  /*86b0*/  ULDC UR42, c[0x0][0xc] ;  /* 0x00000300002a7ab9 */ /* 0x000fe20000000800 */
[----:B------:R-:W-:Y:S01]  /*86c0*/  LOP3.LUT R16, R16, 0xfffffffb, RZ, 0xc0, !PT ;  /* 0xfffffffb10107812 */ /* 0x000fe200078ec0ff */
[----:B------:R-:W-:Y:S01]  /*86d0*/  ULEA.HI.SX32 UR40, UR6, 0xfffffffe, 0x1a ;  /* 0xfffffffe06287891 */ /* 0x000fe2000f8fd23f */
[----:B------:R-:W-:-:S02]  /*86e0*/  LOP3.LUT R33, R2, 0x200, R33, 0xf8, !PT ;  /* 0x0000020002217812 */ /* 0x000fc400078ef821 */
[----:B------:R-:W-:Y:S02]  /*86f0*/  @P2 LOP3.LUT R16, R16, 0x4, RZ, 0xfc, !PT ;  /* 0x0000000410102812 */ /* 0x000fe400078efcff */
[----:B------:R-:W-:Y:S02]  /*8700*/  LOP3.LUT R3, R4, 0x2, R3, 0xe2, !PT ;  /* 0x0000000204037812 */ /* 0x000fe400078ee203 */
[----:B------:R-:W-:Y:S02]  /*8710*/  @P1 LOP3.LUT R16, R16, 0x2, RZ, 0xfc, !PT ;  /* 0x0000000210101812 */ /* 0x000fe400078efcff */
[----:B------:R-:W-:Y:S02]  /*8720*/  SEL R2, RZ, 0x4, P4 ;  /* 0x00000004ff027807 */ /* 0x000fe40002000000 */
[----:B------:R-:W-:Y:S02]  /*8730*/  SEL R4, RZ, 0x8, P3 ;  /* 0x00000008ff047807 */ /* 0x000fe40001800000 */
[----:B------:R-:W-:-:S02]  /*8740*/  LOP3.LUT R16, R16, 0xffffffbf, RZ, 0xc0, !PT ;  /* 0xffffffbf10107812 */ /* 0x000fc400078ec0ff */
[----:B------:R-:W-:Y:S02]  /*8750*/  LOP3.LUT R5, R7, 0x180, RZ, 0xfc, !PT ;  /* 0x0000018007057812 */ /* 0x000fe400078efcff */
[----:B------:R-:W-:Y:S02]  /*8760*/  LOP3.LUT R2, R4, R3, R2, 0xfe, !PT ;  /* 0x0000000304027212 */ /* 0x000fe400078efe02 */
[----:B------:R-:W-:Y:S02]  /*8770*/  SEL R3, RZ, 0x10, P2 ;  /* 0x00000010ff037807 */ /* 0x000fe40001000000 */
[----:B------:R-:W-:Y:S02]  /*8780*/  SEL R4, RZ, 0x20, P1 ;  /* 0x00000020ff047807 */ /* 0x000fe40000800000 */
[----:B------:R-:W-:Y:S02]  /*8790*/  @P0 LOP3.LUT R16, R16, 0x40, RZ, 0xfc, !PT ;  /* 0x0000004010100812 */ /* 0x000fe400078efcff */
[----:B------:R-:W-:-:S02]  /*87a0*/  ISETP.GE.AND P0, PT, R5, UR9, PT ;  /* 0x0000000905007c0c */ /* 0x000fc4000bf06270 */
[----:B------:R-:W-:Y:S02]  /*87b0*/  LOP3.LUT R6, R7, 0x1c0, RZ, 0xfc, !PT ;  /* 0x000001c007067812 */ /* 0x000fe400078efcff */
[----:B------:R-:W-:Y:S02]  /*87c0*/  LOP3.LUT R2, R4, R2, R3, 0xfe, !PT ;  /* 0x0000000204027212 */ /* 0x000fe400078efe03 */
[----:B------:R-:W-:Y:S02]  /*87d0*/  MOV R3, UR11 ;  /* 0x0000000b00037c02 */ /* 0x000fe40008000f00 */
[----:B------:R-:W-:Y:S02]  /*87e0*/  SEL R5, RZ, 0x40, P0 ;  /* 0x00000040ff057807 */ /* 0x000fe40000000000 */
[----:B------:R-:W-:Y:S01]  /*87f0*/  ISETP.GE.AND P0, PT, R6, UR9, PT ;  /* 0x0000000906007c0c */ /* 0x000fe2000bf06270 */
[----:B------:R0:W-:Y:S01]  /*8800*/  STL [R1], R3 ;  /* 0x0000000301007387 */ /* 0x0001e20000100800 */
[----:B------:R-:W-:-:S02]  /*8810*/  LOP3.LUT R37, R37, 0xf, RZ, 0xc0, !PT ;  /* 0x0000000f25257812 */ /* 0x000fc400078ec0ff */
[----:B------:R-:W-:Y:S01]  /*8820*/  LOP3.LUT R30, R30, 0xffffffbf, RZ, 0xc0, !PT ;  /* 0xffffffbf1e1e7812 */ /* 0x000fe200078ec0ff */
[----:B------:R1:W-:Y:S01]  /*8830*/  STL [R1+0xc], RZ ;  /* 0x00000cff01007387 */ /* 0x0003e20000100800 */
[----:B------:R-:W-:Y:S02]  /*8840*/  IADD3 R35, -R37, UR5, RZ ;  /* 0x0000000525237c10 */ /* 0x000fe4000fffe1ff */
[----:B------:R-:W-:Y:S02]  /*8850*/  LOP3.LUT R2, R2, R5, RZ, 0xfc, !PT ;  /* 0x0000000502027212 */ /* 0x000fe400078efcff */
[----:B------:R-:W-:Y:S02]  /*8860*/  LOP3.LUT R16, R16, 0x7fffffff, RZ, 0xc0, !PT ;  /* 0x7fffffff10107812 */ /* 0x000fe400078ec0ff */
[----:B0-----:R-:W-:Y:S02]  /*8870*/  SEL R3, RZ, 0x80, P0 ;  /* 0x00000080ff037807 */ /* 0x001fe40000000000 */
[----:B------:R-:W-:-:S02]  /*8880*/  ISETP.GE.AND P0, PT, R7, UR9, PT ;  /* 0x0000000907007c0c */ /* 0x000fc4000bf06270 */
[----:B------:R-:W-:Y:S02]  /*8890*/  LOP3.LUT R3, R2, R3, RZ, 0xfc, !PT ;  /* 0x0000000302037212 */ /* 0x000fe400078efcff */
[C---:B------:R-:W-:Y:S02]  /*88a0*/  ISETP.LT.OR P3, PT, R35.reuse, 0x1, P0 ;  /* 0x000000012300780c */ /* 0x040fe40000761670 */
[C---:B------:R-:W-:Y:S02]  /*88b0*/  ISETP.LT.OR P2, PT, R35.reuse, 0x11, P0 ;  /* 0x000000112300780c */ /* 0x040fe40000741670 */
[C---:B------:R-:W-:Y:S02]  /*88c0*/  ISETP.LT.OR P1, PT, R35.reuse, 0x21, P0 ;  /* 0x000000212300780c */ /* 0x040fe40000721670 */
[----:B------:R-:W-:Y:S02]  /*88d0*/  ISETP.LT.OR P0, PT, R35, 0x31, P0 ;  /* 0x000000312300780c */ /* 0x000fe40000701670 */
[----:B------:R-:W-:Y:S01]  /*88e0*/  LOP3.LUT R23, R37, 0x70, R0, 0xf8, !PT ;  /* 0x0000007025177812 */ /* 0x000fe200078ef800 */
[----:B------:R-:W-:Y:S01]  /*88f0*/  IMAD.U32 R0, RZ, RZ, UR4 ;  /* 0x00000004ff007e24 */ /* 0x000fe2000f8e00ff */
[----:B------:R-:W-:-:S02]  /*8900*/  LEA R4, R33, UR39, 0x1 ;  /* 0x0000002721047c11 */ /* 0x000fc4000f8e08ff */
[----:B------:R-:W-:Y:S02]  /*8910*/  LOP3.LUT R29, R2, 0x40, RZ, 0xc0, !PT ;  /* 0x00000040021d7812 */ /* 0x000fe400078ec0ff */
[----:B------:R-:W-:Y:S02]  /*8920*/  @P3 LOP3.LUT R30, R30, 0x40, RZ, 0xfc, !PT ;  /* 0x000000401e1e3812 */ /* 0x000fe400078efcff */
[----:B------:R-:W-:Y:S02]  /*8930*/  IADD3 R4, R23, -0x40, R0 ;  /* 0xffffffc017047810 */ /* 0x000fe40007ffe000 */
[----:B------:R-:W-:Y:S02]  /*8940*/  LOP3.LUT R30, R30, 0xffffffdf, RZ, 0xc0, !PT ;  /* 0xffffffdf1e1e7812 */ /* 0x000fe400078ec0ff */
[----:B------:R-:W-:Y:S01]  /*8950*/  PRMT R0, R3, 0x8880, RZ ;  /* 0x0000888003007816 */ /* 0x000fe200000000ff */
[----:B------:R1:W-:Y:S01]  /*8960*/  STL [R1+0x10], R4 ;  /* 0x0000100401007387 */ /* 0x0003e20000100800 */
[----:B------:R-:W-:-:S02]  /*8970*/  @P2 LOP3.LUT R30, R30, 0x20, RZ, 0xfc, !PT ;  /* 0x000000201e1e2812 */ /* 0x000fc400078efcff */
[----:B------:R-:W-:Y:S02]  /*8980*/  LOP3.LUT R27, R3, 0x80, RZ, 0xc0, !PT ;  /* 0x00000080031b7812 */ /* 0x000fe400078ec0ff */
[----:B------:R-:W-:Y:S02]  /*8990*/  LOP3.LUT R30, R30, 0xffffffef, RZ, 0xc0, !PT ;  /* 0xffffffef1e1e7812 */ /* 0x000fe400078ec0ff */
[----:B------:R-:W-:Y:S02]  /*89a0*/  SHF.R.U32.HI R29, RZ, 0x2, R29 ;  /* 0x00000002ff1d7819 */ /* 0x000fe4000001161d */
[----:B------:R-:W-:Y:S02]  /*89b0*/  @P1 LOP3.LUT R30, R30, 0x10, RZ, 0xfc, !PT ;  /* 0x000000101e1e1812 */ /* 0x000fe400078efcff */
[----:B------:R-:W-:Y:S02]  /*89c0*/  SHF.R.U32.HI R27, RZ, 0x3, R27 ;  /* 0x00000003ff1b7819 */ /* 0x000fe4000001161b */
[----:B------:R-:W-:-:S04]  /*89d0*/  LOP3.LUT R30, R30, 0xffffbfff, RZ, 0xc0, !PT ;  /* 0xffffbfff1e1e7812 */ /* 0x000fc800078ec0ff */
[----:B------:R-:W-:Y:S02]  /*89e0*/  @P0 LOP3.LUT R30, R30, 0x4000, RZ, 0xfc, !PT ;  /* 0x000040001e1e0812 */ /* 0x000fe400078efcff */
[----:B------:R-:W-:Y:S02]  /*89f0*/  LOP3.LUT P0, RZ, R3, 0x2, RZ, 0xc0, !PT ;  /* 0x0000000203ff7812 */ /* 0x000fe4000780c0ff */
[----:B------:R-:W-:Y:S02]  /*8a00*/  LOP3.LUT R30, R30, 0xfffffff7, RZ, 0xc0, !PT ;  /* 0xfffffff71e1e7812 */ /* 0x000fe400078ec0ff */
[C---:B------:R-:W-:Y:S02]  /*8a10*/  ISETP.LT.OR P1, PT, R35.reuse, 0x1, !P0 ;  /* 0x000000012300780c */ /* 0x040fe40004721670 */
[C---:B------:R-:W-:Y:S02]  /*8a20*/  ISETP.LT.OR P3, PT, R35.reuse, 0x11, !P0 ;  /* 0x000000112300780c */ /* 0x040fe40004761670 */
[----:B------:R-:W-:-:S09]  /*8a30*/  ISETP.LT.OR P2, PT, R35, 0x21, !P0 ;  /* 0x000000212300780c */ /* 0x000fd20004741670 */
[----:B------:R-:W-:Y:S02]  /*8a40*/  @P1 LOP3.LUT R30, R30, 0x8, RZ, 0xfc, !PT ;  /* 0x000000081e1e1812 */ /* 0x000fe400078efcff */
[----:B------:R-:W-:Y:S02]  /*8a50*/  ISETP.LT.OR P1, PT, R35, 0x31, !P0 ;  /* 0x000000312300780c */ /* 0x000fe40004721670 */
[----:B------:R-:W-:Y:S02]  /*8a60*/  LOP3.LUT R30, R30, 0xfffffffb, RZ, 0xc0, !PT ;  /* 0xfffffffb1e1e7812 */ /* 0x000fe400078ec0ff */
[----:B------:R-:W-:Y:S02]  /*8a70*/  LOP3.LUT P0, RZ, R3, 0x4, RZ, 0xc0, !PT ;  /* 0x0000000403ff7812 */ /* 0x000fe4000780c0ff */
[----:B------:R-:W-:Y:S02]  /*8a80*/  @P3 LOP3.LUT R30, R30, 0x4, RZ, 0xfc, !PT ;  /* 0x000000041e1e3812 */ /* 0x000fe400078efcff */
[----:B------:R-:W-:-:S02]  /*8a90*/  ISETP.LT.OR P3, PT, R35, 0x11, !P0 ;  /* 0x000000112300780c */ /* 0x000fc40004761670 */
[----:B------:R-:W-:-:S04]  /*8aa0*/  LOP3.LUT R30, R30, 0xfffffffd, RZ, 0xc0, !PT ;  /* 0xfffffffd1e1e7812 */ /* 0x000fc800078ec0ff */
[----:B------:R-:W-:Y:S02]  /*8ab0*/  @P2 LOP3.LUT R30, R30, 0x2, RZ, 0xfc, !PT ;  /* 0x000000021e1e2812 */ /* 0x000fe400078efcff */
[----:B------:R-:W-:Y:S02]  /*8ac0*/  ISETP.LT.OR P2, PT, R35, 0x1, !P0 ;  /* 0x000000012300780c */ /* 0x000fe40004741670 */
[----:B------:R-:W-:-:S03]  /*8ad0*/  LOP3.LUT R30, R30, 0xffffdfff, RZ, 0xc0, !PT ;  /* 0xffffdfff1e1e7812 */ /* 0x000fc600078ec0ff */
[----:B------:R-:W-:Y:S02]  /*8ae0*/  @P3 LOP3.LUT R16, R16, 0x80000000, RZ, 0xfc, !PT ;  /* 0x8000000010103812 */ /* 0x000fe400078efcff */
[----:B------:R-:W-:Y:S02]  /*8af0*/  @P1 LOP3.LUT R30, R30, 0x2000, RZ, 0xfc, !PT ;  /* 0x000020001e1e1812 */ /* 0x000fe400078efcff */
[----:B------:R-:W-:Y:S02]  /*8b00*/  ISETP.LT.OR P1, PT, R35, 0x21, !P0 ;  /* 0x000000212300780c */ /* 0x000fe40004721670 */
[----:B------:R-:W-:Y:S02]  /*8b10*/  LOP3.LUT R30, R30, 0xfffffffe, RZ, 0xc0, !PT ;  /* 0xfffffffe1e1e7812 */ /* 0x000fe400078ec0ff */
[----:B------:R-:W-:Y:S02]  /*8b20*/  LOP3.LUT R16, R16, 0xbfffffff, RZ, 0xc0, !PT ;  /* 0xbfffffff10107812 */ /* 0x000fe400078ec0ff */
[----:B------:R-:W-:-:S02]  /*8b30*/  @P2 LOP3.LUT R30, R30, 0x1, RZ, 0xfc, !PT ;  /* 0x000000011e1e2812 */ /* 0x000fc400078efcff */
[----:B------:R-:W-:Y:S02]  /*8b40*/  ISETP.LT.OR P2, PT, R35, 0x31, !P0 ;  /* 0x000000312300780c */ /* 0x000fe40004741670 */
[----:B------:R-:W-:Y:S02]  /*8b50*/  LOP3.LUT P0, RZ, R3, 0x8, RZ, 0xc0, !PT ;  /* 0x0000000803ff7812 */ /* 0x000fe4000780c0ff */
[----:B------:R-:W-:Y:S02]  /*8b60*/  LOP3.LUT R30, R30, 0xffffefff, RZ, 0xc0, !PT ;  /* 0xffffefff1e1e7812 */ /* 0x000fe400078ec0ff */
[----:B------:R-:W-:Y:S02]  /*8b70*/  @P1 LOP3.LUT R16, R16, 0x40000000, RZ, 0xfc, !PT ;  /* 0x4000000010101812 */ /* 0x000fe400078efcff */
[C---:B------:R-:W-:Y:S02]  /*8b80*/  ISETP.LT.OR P1, PT, R35.reuse, 0x1, !P0 ;  /* 0x000000012300780c */ /* 0x040fe40004721670 */
[----:B------:R-:W-:-:S02]  /*8b90*/  ISETP.LT.OR P3, PT, R35, 0x11, !P0 ;  /* 0x000000112300780c */ /* 0x000fc40004761670 */
[----:B------:R-:W-:Y:S02]  /*8ba0*/  LOP3.LUT R16, R16, 0xdfffffff, RZ, 0xc0, !PT ;  /* 0xdfffffff10107812 */ /* 0x000fe400078ec0ff */
[----:B------:R-:W-:Y:S02]  /*8bb0*/  @P2 LOP3.LUT R30, R30, 0x1000, RZ, 0xfc, !PT ;  /* 0x000010001e1e2812 */ /* 0x000fe400078efcff */
[----:B------:R-:W-:Y:S02]  /*8bc0*/  ISETP.LT.OR P2, PT, R35, 0x21, !P0 ;  /* 0x000000212300780c */ /* 0x000fe40004741670 */
[----:B------:R-:W-:-:S03]  /*8bd0*/  LOP3.LUT R30, R30, 0xfffff7ff, RZ, 0xc0, !PT ;  /* 0xfffff7ff1e1e7812 */ /* 0x000fc600078ec0ff */
[----:B------:R-:W-:Y:S02]  /*8be0*/  @P1 LOP3.LUT R16, R16, 0x20000000, RZ, 0xfc, !PT ;  /* 0x2000000010101812 */ /* 0x000fe400078efcff */
[----:B------:R-:W-:Y:S02]  /*8bf0*/  ISETP.LT.OR P1, PT, R35, 0x31, !P0 ;  /* 0x000000312300780c */ /* 0x000fe40004721670 */
[----:B------:R-:W-:Y:S02]  /*8c00*/  LOP3.LUT R16, R16, 0xefffffff, RZ, 0xc0, !PT ;  /* 0xefffffff10107812 */ /* 0x000fe400078ec0ff */
[----:B------:R-:W-:Y:S02]  /*8c10*/  LOP3.LUT P0, RZ, R3, 0x10, RZ, 0xc0, !PT ;  /* 0x0000001003ff7812 */ /* 0x000fe4000780c0ff */
[----:B------:R-:W-:Y:S02]  /*8c20*/  @P3 LOP3.LUT R16, R16, 0x10000000, RZ, 0xfc, !PT ;  /* 0x1000000010103812 */ /* 0x000fe400078efcff */
[----:B------:R-:W-:-:S02]  /*8c30*/  ISETP.LT.OR P3, PT, R35, 0x11, !P0 ;  /* 0x000000112300780c */ /* 0x000fc40004761670 */
[----:B------:R-:W-:-:S03]  /*8c40*/  LOP3.LUT R16, R16, 0xf7ffffff, RZ, 0xc0, !PT ;  /* 0xf7ffffff10107812 */ /* 0x000fc600078ec0ff */
[----:B------:R-:W-:Y:S02]  /*8c50*/  @P1 LOP3.LUT R30, R30, 0x800, RZ, 0xfc, !PT ;  /* 0x000008001e1e1812 */ /* 0x000fe400078efcff */
[----:B------:R-:W-:Y:S02]  /*8c60*/  @P2 LOP3.LUT R16, R16, 0x8000000, RZ, 0xfc, !PT ;  /* 0x0800000010102812 */ /* 0x000fe400078efcff */
[C---:B------:R-:W-:Y:S02]  /*8c70*/  ISETP.LT.OR P2, PT, R35.reuse, 0x1, !P0 ;  /* 0x000000012300780c */ /* 0x040fe40004741670 */
[----:B------:R-:W-:Y:S02]  /*8c80*/  LOP3.LUT R16, R16, 0xfbffffff, RZ, 0xc0, !PT ;  /* 0xfbffffff10107812 */ /* 0x000fe400078ec0ff */
[----:B------:R-:W-:Y:S02]  /*8c90*/  ISETP.LT.OR P1, PT, R35, 0x21, !P0 ;  /* 0x000000212300780c */ /* 0x000fe40004721670 */
[----:B------:R-:W-:-:S07]  /*8ca0*/  LOP3.LUT R30, R30, 0xfffffbff, RZ, 0xc0, !PT ;  /* 0xfffffbff1e1e7812 */ /* 0x000fce00078ec0ff */
        /* <DEDUP_REMOVED lines=29> */
[----:B------:R-:W-:Y:S02]  /*8e80*/  ISETP.GE.AND P0, PT, R4, UR36, PT ;  /* 0x0000002404007c0c */ /* 0x000fe4000bf06270 */
[----:B------:R-:W-:-:S04]  /*8e90*/  @P3 LOP3.LUT R16, R16, 0x80000, RZ, 0xfc, !PT ;  /* 0x0008000010103812 */ /* 0x000fc800078efcff */
[----:B------:R-:W-:-:S03]  /*8ea0*/  LOP3.LUT R16, R16, 0xfffeffff, RZ, 0xc0, !PT ;  /* 0xfffeffff10107812 */ /* 0x000fc600078ec0ff */
[----:B------:R-:W-:Y:S02]  /*8eb0*/  @P2 LOP3.LUT R30, R30, 0x100, RZ, 0xfc, !PT ;  /* 0x000001001e1e2812 */ /* 0x000fe400078efcff */
[----:B------:R-:W-:Y:S02]  /*8ec0*/  @P1 LOP3.LUT R16, R16, 0x10000, RZ, 0xfc, !PT ;  /* 0x0001000010101812 */ /* 0x000fe400078efcff */
[----:B------:R-:W-:Y:S02]  /*8ed0*/  ISETP.LT.U32.AND P1, PT, R23, 0x40, !P0 ;  /* 0x000000401700780c */ /* 0x000fe40004721070 */
[----:B------:R-:W-:Y:S02]  /*8ee0*/  ISETP.GT.AND P0, PT, R0, -0x1, PT ;  /* 0xffffffff0000780c */ /* 0x000fe40003f04270 */
[----:B------:R-:W-:Y:S02]  /*8ef0*/  LOP3.LUT R16, R16, 0xfffffdff, RZ, 0xc0, !PT ;  /* 0xfffffdff10107812 */ /* 0x000fe400078ec0ff */
[----:B------:R-:W-:-:S02]  /*8f00*/  ISETP.LT.OR P3, PT, R35, 0x1, P0 ;  /* 0x000000012300780c */ /* 0x000fc40000761670 */
[----:B------:R-:W-:Y:S02]  /*8f10*/  ISETP.LT.OR P2, PT, R35, 0x11, P0 ;  /* 0x000000112300780c */ /* 0x000fe40000741670 */
[----:B------:R-:W-:-:S03]  /*8f20*/  LOP3.LUT R30, R30, 0xffffff7f, RZ, 0xc0, !PT ;  /* 0xffffff7f1e1e7812 */ /* 0x000fc600078ec0ff */
[----:B------:R-:W-:Y:S02]  /*8f30*/  @P1 LOP3.LUT R16, R16, 0x200, RZ, 0xfc, !PT ;  /* 0x0000020010101812 */ /* 0x000fe400078efcff */
[C---:B------:R-:W-:Y:S02]  /*8f40*/  ISETP.LT.OR P1, PT, R35.reuse, 0x21, P0 ;  /* 0x000000212300780c */ /* 0x040fe40000721670 */
[----:B------:R-:W-:Y:S02]  /*8f50*/  LOP3.LUT R16, R16, 0xffdfffff, RZ, 0xc0, !PT ;  /* 0xffdfffff10107812 */ /* 0x000fe400078ec0ff */
[----:B------:R-:W-:Y:S02]  /*8f60*/  ISETP.LT.OR P0, PT, R35, 0x31, P0 ;  /* 0x000000312300780c */ /* 0x000fe40000701670 */
[----:B------:R-:W-:-:S04]  /*8f70*/  @P3 LOP3.LUT R16, R16, 0x200000, RZ, 0xfc, !PT ;  /* 0x0020000010103812 */ /* 0x000fc800078efcff */
[----:B------:R-:W-:-:S04]  /*8f80*/  LOP3.LUT R16, R16, 0xfffbffff, RZ, 0xc0, !PT ;  /* 0xfffbffff10107812 */ /* 0x000fc800078ec0ff */
[----:B------:R-:W-:Y:S02]  /*8f90*/  @P2 LOP3.LUT R16, R16, 0x40000, RZ, 0xfc, !PT ;  /* 0x0004000010102812 */ /* 0x000fe400078efcff */
[C---:B------:R-:W-:Y:S02]  /*8fa0*/  ISETP.GE.AND P2, PT, R35.reuse, 0x1, PT ;  /* 0x000000012300780c */ /* 0x040fe40003f46270 */
[----:B------:R-:W-:Y:S02]  /*8fb0*/  LOP3.LUT R16, R16, 0xffff7fff, RZ, 0xc0, !PT ;  /* 0xffff7fff10107812 */ /* 0x000fe400078ec0ff */
[----:B------:R-:W-:Y:S02]  /*8fc0*/  @P0 LOP3.LUT R30, R30, 0x80, RZ, 0xfc, !PT ;  /* 0x000000801e1e0812 */ /* 0x000fe400078efcff */
[----:B------:R-:W-:Y:S02]  /*8fd0*/  @P1 LOP3.LUT R16, R16, 0x8000, RZ, 0xfc, !PT ;  /* 0x0000800010101812 */ /* 0x000fe400078efcff */
[----:B------:R-:W-:-:S02]  /*8fe0*/  ISETP.GE.AND P1, PT, R35, 0x11, PT ;  /* 0x000000112300780c */ /* 0x000fc40003f26270 */
[----:B------:R-:W-:Y:S02]  /*8ff0*/  LOP3.LUT R16, R16, 0xffffefff, RZ, 0xc0, !PT ;  /* 0xffffefff10107812 */ /* 0x000fe400078ec0ff */
[C---:B------:R-:W-:Y:S02]  /*9000*/  ISETP.GE.AND P0, PT, R35.reuse, 0x21, PT ;  /* 0x000000212300780c */ /* 0x040fe40003f06270 */
[----:B------:R-:W-:Y:S02]  /*9010*/  @P2 LOP3.LUT R16, R16, 0x1000, RZ, 0xfc, !PT ;  /* 0x0000100010102812 */ /* 0x000fe400078efcff */
[----:B------:R-:W-:Y:S02]  /*9020*/  ISETP.GE.AND P2, PT, R35, 0x31, PT ;  /* 0x000000312300780c */ /* 0x000fe40003f46270 */
[----:B------:R-:W-:-:S04]  /*9030*/  LOP3.LUT R16, R16, 0xfffff7ff, RZ, 0xc0, !PT ;  /* 0xfffff7ff10107812 */ /* 0x000fc800078ec0ff */
[----:B------:R-:W-:Y:S02]  /*9040*/  @P1 LOP3.LUT R16, R16, 0x800, RZ, 0xfc, !PT ;  /* 0x0000080010101812 */ /* 0x000fe400078efcff */
[----:B------:R-:W-:Y:S02]  /*9050*/  ISETP.GE.AND P1, PT, R7, UR7, PT ;  /* 0x0000000707007c0c */ /* 0x000fe4000bf26270 */
[----:B------:R-:W-:-:S04]  /*9060*/  LOP3.LUT R16, R16, 0xfffffbff, RZ, 0xc0, !PT ;  /* 0xfffffbff10107812 */ /* 0x000fc800078ec0ff */
[----:B------:R-:W-:Y:S02]  /*9070*/  @P0 LOP3.LUT R16, R16, 0x400, RZ, 0xfc, !PT ;  /* 0x0000040010100812 */ /* 0x000fe400078efcff */
[----:B------:R-:W-:Y:S02]  /*9080*/  ISETP.GE.AND P0, PT, R7, UR10, PT ;  /* 0x0000000a07007c0c */ /* 0x000fe4000bf06270 */
[----:B------:R-:W-:-:S04]  /*9090*/  LOP3.LUT R16, R16, 0xffffbfff, RZ, 0xc0, !PT ;  /* 0xffffbfff10107812 */ /* 0x000fc800078ec0ff */
[----:B------:R-:W-:-:S04]  /*90a0*/  @P2 LOP3.LUT R16, R16, 0x4000, RZ, 0xfc, !PT ;  /* 0x0000400010102812 */ /* 0x000fc800078efcff */
[----:B------:R-:W-:-:S04]  /*90b0*/  LOP3.LUT R16, R16, 0xffffdfff, RZ, 0xc0, !PT ;  /* 0xffffdfff10107812 */ /* 0x000fc800078ec0ff */
[----:B------:R-:W-:-:S04]  /*90c0*/  LOP3.LUT R16, R16, 0xfffffffe, RZ, 0xc0, !PT ;  /* 0xfffffffe10107812 */ /* 0x000fc800078ec0ff */
[----:B------:R-:W-:-:S04]  /*90d0*/  @P1 LOP3.LUT R16, R16, 0x1, RZ, 0xfc, !PT ;  /* 0x0000000110101812 */ /* 0x000fc800078efcff */
[----:B-1----:R-:W-:-:S07]  /*90e0*/  @P0 LOP3.LUT R16, R16, 0x2000, RZ, 0xfc, !PT ;  /* 0x0000200010100812 */ /* 0x002fce00078efcff */
.L_x_3310:
[----:B------:R-:W2:Y:S01]  /*90f0*/  LDL R2, [R1] ;  /* 0x0000000001027983 */ /* 0x000ea20000100800 */
[----:B------:R-:W0:Y:S01]  /*9100*/  LDC R0, c[0x0][0xc38] ;  /* 0x00030e00ff007b82 */ /* 0x000e220000000800 */
[----:B------:R-:W-:Y:S05]  /*9110*/  YIELD ;  /* 0x0000000000007946 */ /* 0x000fea0003800000 */
[----:B------:R-:W-:Y:S01]  /*9120*/  ULDC.64 UR4, c[0x0][0xa28] ;  /* 0x00028a0000047ab9 */ /* 0x000fe20000000a00 */
[----:B------:R-:W-:Y:S01]  /*9130*/  IMAD.MOV.U32 R31, RZ, RZ, RZ ;  /* 0x000000ffff1f7224 */ /* 0x000fe200078e00ff */
[----:B0-----:R-:W-:-:S13]  /*9140*/  ISETP.NE.AND P0, PT, R0, 0x1, PT ;  /* 0x000000010000780c */ /* 0x001fda0003f05270 */
[----:B------:R-:W2:Y:S08]  /*9150*/  @P0 LDC R0, c[0x0][0xc3c] ;  /* 0x00030f00ff000b82 */ /* 0x000eb00000000800 */
[----:B------:R-:W0:Y:S01]  /*9160*/  @P0 LDC R3, c[0x0][0xc40] ;  /* 0x00031000ff030b82 */ /* 0x000e220000000800 */
[----:B--2---:R-:W-:-:S04]  /*9170*/  @P0 IMAD.HI.U32 R0, R2, R0, RZ ;  /* 0x0000000002000227 */ /* 0x004fc800078e00ff */
[----:B------:R-:W-:Y:S01]  /*9180*/  IMAD.MOV.U32 R36, RZ, RZ, R2 ;  /* 0x000000ffff247224 */ /* 0x000fe200078e0002 */
[----:B0-----:R-:W-:Y:S02]  /*9190*/  @P0 SHF.R.U32.HI R36, RZ, R3, R0 ;  /* 0x00000003ff240219 */ /* 0x001fe40000011600 */
[----:B------:R-:W0:Y:S03]  /*91a0*/  LDC R0, c[0x0][0xc44] ;  /* 0x00031100ff007b82 */ /* 0x000e260000000800 */
[----:B------:R-:W-:Y:S01]  /*91b0*/  IMAD.MOV.U32 R26, RZ, RZ, R36 ;  /* 0x000000ffff1a7224 */ /* 0x000fe200078e0024 */
        /* <DEDUP_REMOVED lines=12> */
[----:B01----:R-:W-:Y:S05]  /*9280*/  @!P0 BRA `(.L_x_3276) ;  /* 0x0000000000408947 */ /* 0x003fea0003800000 */
[----:B------:R-:W-:Y:S01]  /*9290*/  MOV R2, 0x0 ;  /* 0x0000000000027802 */ /* 0x000fe20000000f00 */
[----:B------:R-:W-:Y:S01]  /*92a0*/  ULDC.64 UR6, c[0x4][0xf0] ;  /* 0x01003c0000067ab9 */ /* 0x000fe20000000a00 */
[----:B------:R-:W-:Y:S01]  /*92b0*/  ULDC.64 UR8, c[0x4][0xf8] ;  /* 0x01003e0000087ab9 */ /* 0x000fe20000000a00 */
[----:B------:R-:W-:Y:S01]  /*92c0*/  ULDC.64 UR4, c[0x4][0x40] ;  /* 0x0100100000047ab9 */ /* 0x000fe20000000a00 */
[----:B------:R-:W-:Y:S01]  /*92d0*/  MOV R4, UR6 ;  /* 0x0000000600047c02 */ /* 0x000fe20008000f00 */
[----:B------:R-:W-:Y:S01]  /*92e0*/  IMAD.U32 R5, RZ, RZ, UR7 ;  /* 0x00000007ff057e24 */ /* 0x000fe2000f8e00ff */
        /* <DEDUP_REMOVED lines=10> */
.L_x_3276:
        /* <DEDUP_REMOVED lines=20> */
.L_x_3278:
        /* <DEDUP_REMOVED lines=15> */
.L_x_3277:
[----:B------:R-:W-:Y:S01]  /*95c0*/  ULDC.64 UR4, c[0x0][0x9f8] ;  /* 0x00027e0000047ab9 */ /* 0x000fe20000000a00 */
[----:B------:R-:W-:Y:S01]  /*95d0*/  IMAD.MOV.U32 R25, RZ, RZ, R26 ;  /* 0x000000ffff197224 */ /* 0x000fe200078e001a */
[----:B------:R-:W-:Y:S01]  /*95e0*/  ISETP.NE.U32.AND P0, PT, RZ, UR4, PT ;  /* 0x00000004ff007c0c */ /* 0x000fe2000bf05070 */
[----:B------:R-:W0:Y:S01]  /*95f0*/  LDC R8, c[0x0][0x430] ;  /* 0x00010c00ff087b82 */ /* 0x000e220000000800 */
[----:B------:R-:W-:Y:S01]  /*9600*/  IADD3 R5, -R26, RZ, RZ ;  /* 0x000000ff1a057210 */ /* 0x000fe20007ffe1ff */
        /* <DEDUP_REMOVED lines=8> */
.L_x_3328:
[----:B------:R-:W2:Y:S01]  /*9690*/  LDL R0, [R1+0x10] ;  /* 0x0000100001007983 */ /* 0x000ea20000100800 */
[----:B------:R-:W-:Y:S01]  /*96a0*/  ISETP.NE.AND P0, PT, R8, 0x1, PT ;  /* 0x000000010800780c */ /* 0x000fe20003f05270 */
[----:B------:R-:W-:Y:S01]  /*96b0*/  IMAD.MOV.U32 R28, RZ, RZ, RZ ;  /* 0x000000ffff1c7224 */ /* 0x000fe200078e00ff */
[C---:B------:R-:W-:Y:S02]  /*96c0*/  LOP3.LUT P1, RZ, R16.reuse, 0x200, RZ, 0xc0, !PT ;  /* 0x0000020010ff7812 */ /* 0x040fe4000782c0ff */
[----:B-----5:R-:W-:Y:S02]  /*96d0*/  SHF.R.S32.HI R32, RZ, 0x1f, R25 ;  /* 0x0000001fff207819 */ /* 0x020fe40000011419 */
[----:B------:R-:W-:-:S07]  /*96e0*/  LOP3.LUT R16, R16, 0xfffffeff, RZ, 0xc0, !PT ;  /* 0xfffffeff10107812 */ /* 0x000fce00078ec0ff */
[----:B-1----:R-:W0:Y:S01]  /*96f0*/  @P0 LDC R3, c[0x0][0x434] ;  /* 0x00010d00ff030b82 */ /* 0x002e220000000800 */
[----:B------:R-:W-:-:S07]  /*9700*/  @P0 LOP3.LUT R16, R16, 0x100, RZ, 0xfc, !PT ;  /* 0x0000010010100812 */ /* 0x000fce00078efcff */
[----:B------:R-:W1:Y:S08]  /*9710*/  @P0 LDC R5, c[0x0][0x438] ;  /* 0x00010e00ff050b82 */ /* 0x000e700000000800 */
[----:B------:R-:W3:Y:S01]  /*9720*/  @P1 LDC.64 R6, c[0x0][0x428] ;  /* 0x00010a00ff061b82 */ /* 0x000ee20000000a00 */
[----:B--2---:R-:W-:-:S04]  /*9730*/  IMAD.IADD R34, R0, 0x1, R31 ;  /* 0x0000000100227824 */ /* 0x004fc800078e021f */
[----:B0-----:R-:W-:-:S04]  /*9740*/  @P0 IMAD.HI.U32 R0, R34, R3, RZ ;  /* 0x0000000322000227 */ /* 0x001fc800078e00ff */
[----:B------:R-:W-:Y:S01]  /*9750*/  IMAD.MOV.U32 R9, RZ, RZ, R34 ;  /* 0x000000ffff097224 */ /* 0x000fe200078e0022 */
[----:B-1----:R-:W-:Y:S01]  /*9760*/  @P0 SHF.R.U32.HI R9, RZ, R5, R0 ;  /* 0x00000005ff090219 */ /* 0x002fe20000011600 */
[-C--:B---3--:R-:W-:Y:S01]  /*9770*/  @P1 IMAD R0, R32, R6.reuse, RZ ;  /* 0x0000000620001224 */ /* 0x088fe200078e02ff */
[----:B------:R-:W0:Y:S02]  /*9780*/  @P1 LDC.64 R4, c[0x0][0x418] ;  /* 0x00010600ff041b82 */ /* 0x000e240000000a00 */
[--C-:B------:R-:W-:Y:S01]  /*9790*/  @P1 SHF.R.S32.HI R3, RZ, 0x1f, R9.reuse ;  /* 0x0000001fff031819 */ /* 0x100fe20000011409 */
[----:B------:R-:W-:Y:S02]  /*97a0*/  @P1 IMAD.MOV.U32 R2, RZ, RZ, R9 ;  /* 0x000000ffff021224 */ /* 0x000fe400078e0009 */
[C---:B------:R-:W-:Y:S02]  /*97b0*/  @P1 IMAD R7, R25.reuse, R7, R0 ;  /* 0x0000000719071224 */ /* 0x040fe400078e0200 */
[----:B------:R-:W-:-:S04]  /*97c0*/  @P1 IMAD.WIDE.U32 R2, R25, R6, R2 ;  /* 0x0000000619021225 */ /* 0x000fc800078e0002 */
[----:B------:R-:W-:Y:S01]  /*97d0*/  @P1 IMAD.IADD R0, R3, 0x1, R7 ;  /* 0x0000000103001824 */ /* 0x000fe200078e0207 */
[----:B0-----:R-:W-:-:S04]  /*97e0*/  @P1 LEA R4, P0, R2, R4, 0x2 ;  /* 0x0000000402041211 */ /* 0x001fc800078010ff */
[----:B------:R-:W-:-:S05]  /*97f0*/  @P1 LEA.HI.X R5, R2, R5, R0, 0x2, P0 ;  /* 0x0000000502051211 */ /* 0x000fca00000f1400 */
[----:B------:R0:W5:Y:S01]  /*9800*/  @P1 LDG.E R28, desc[UR50][R4.64] ;  /* 0x00000032041c1981 */ /* 0x000162000c1e1900 */
[----:B------:R-:W-:Y:S01]  /*9810*/  MOV R0, UR41 ;  /* 0x0000002900007c02 */ /* 0x000fe20008000f00 */
[----:B------:R-:W-:Y:S01]  /*9820*/  IMAD.MOV R3, RZ, RZ, -R9 ;  /* 0x000000ffff037224 */ /* 0x000fe200078e0a09 */
[----:B------:R-:W-:Y:S02]  /*9830*/  LOP3.LUT R16, R16, 0xffffff7f, RZ, 0xc0, !PT ;  /* 0xffffff7f10107812 */ /* 0x000fe400078ec0ff */
[----:B------:R-:W-:Y:S01]  /*9840*/  ISETP.NE.AND P0, PT, R0, 0x3, PT ;  /* 0x000000030000780c */ /* 0x000fe20003f05270 */
[----:B------:R-:W-:Y:S01]  /*9850*/  IMAD R34, R8, R3, R34 ;  /* 0x0000000308227224 */ /* 0x000fe200078e0222 */
[----:B------:R-:W-:-:S11]  /*9860*/  SHF.R.S32.HI R24, RZ, 0x1f, R18 ;  /* 0x0000001fff187819 */ /* 0x000fd60000011412 */
[----:B------:R-:W-:Y:S01]  /*9870*/  @P0 LOP3.LUT R16, R16, 0x80, RZ, 0xfc, !PT ;  /* 0x0000008010100812 */ /* 0x000fe200078efcff */
[----:B0-----:R-:W-:Y:S06]  /*9880*/  @!P0 BRA `(.L_x_3280) ;  /* 0x0000000000048947 */ /* 0x001fec0003800000 */
[----:B------:R-:W-:Y:S01]  /*9890*/  BPT.TRAP 0x1 ;  /* 0x000000040000795c */ /* 0x000fe20000300000 */
.L_x_3280:
[----:B------:R-:W-:Y:S01]  /*98a0*/  LEA R19, R17, UR39, 0x3 ;  /* 0x0000002711137c11 */ /* 0x000fe2000f8e18ff */
[----:B------:R-:W-:Y:S01]  /*98b0*/  BSSY B0, `(.L_x_3281) ;  /* 0x0000004000007945 */ /* 0x000fe20003800000 */
[----:B------:R-:W-:-:S04]  /*98c0*/  SHF.L.U32 R0, R22, 0x1f, RZ ;  /* 0x0000001f16007819 */ /* 0x000fc800000006ff */
[----:B------:R-:W0:Y:S02]  /*98d0*/  SYNCS.PHASECHK.TRANS64.TRYWAIT P0, [R19+URZ+0x28c40], R0 ;  /* 0x028c4000130075a7 */ /* 0x000e24000800017f */
[----:B0-----:R-:W-:Y:S05]  /*98e0*/  @!P0 BRA `(.L_x_3282) ;  /* 0x0000002c00488947 */ /* 0x001fea0003800000 */
.L_x_3329:
[----:B------:R-:W-:Y:S05]  /*98f0*/  BSYNC B0 ;  /* 0x0000000000007941 */ /* 0x000fea0003800000 */
.L_x_3281:
[----:B0-----:R-:W-:Y:S01]  /*9900*/  SHF.R.S32.HI R0, RZ, 0x1f, R34 ;  /* 0x0000001fff007819 */ /* 0x001fe20000011422 */
[----:B------:R-:W-:Y:S01]  /*9910*/  ULDC.64 UR4, c[0x0][0x300] ;  /* 0x0000c00000047ab9 */ /* 0x000fe20000000a00 */
[----:B------:R-:W0:Y:S01]  /*9920*/  S2R R20, SR_TID.X ;  /* 0x0000000000147919 */ /* 0x000e220000002100 */
[----:B------:R-:W-:Y:S01]  /*9930*/  LOP3.LUT P1, RZ, R16, 0x1, RZ, 0xc0, !PT ;  /* 0x0000000110ff7812 */ /* 0x000fe2000782c0ff */
[----:B------:R-:W-:Y:S02]  /*9940*/  IMAD R4, R17, 0x1000, R33 ;  /* 0x0000100011047824 */ /* 0x000fe400078e0221 */
[----:B------:R-:W-:Y:S01]  /*9950*/  IMAD R3, R0, UR4, RZ ;  /* 0x0000000400037c24 */ /* 0x000fe2000f8e02ff */
[----:B------:R1:W-:Y:S03]  /*9960*/  STL [R1+0x4], R0 ;  /* 0x0000040001007387 */ /* 0x0003e60000100800 */
[----:B------:R-:W-:-:S02]  /*9970*/  IMAD R5, R34, UR5, R3 ;  /* 0x0000000522057c24 */ /* 0x000fc4000f8e0203 */
[----:B------:R-:W-:Y:S01]  /*9980*/  IMAD.WIDE.U32 R2, R34, UR4, RZ ;  /* 0x0000000422027c25 */ /* 0x000fe2000f8e00ff */
[----:B------:R-:W-:-:S03]  /*9990*/  ULDC.64 UR4, c[0x0][0x310] ;  /* 0x0000c40000047ab9 */ /* 0x000fc60000000a00 */
[----:B------:R-:W-:Y:S01]  /*99a0*/  IMAD.IADD R3, R3, 0x1, R5 ;  /* 0x0000000103037824 */ /* 0x000fe200078e0205 */
[----:B-1---5:R-:W-:Y:S01]  /*99b0*/  SHF.R.S32.HI R0, RZ, 0x1f, R28 ;  /* 0x0000001fff007819 */ /* 0x022fe2000001141c */
[----:B------:R-:W-:-:S04]  /*99c0*/  IMAD.WIDE.U32 R2, R28, UR4, R2 ;  /* 0x000000041c027c25 */ /* 0x000fc8000f8e0002 */
[----:B------:R1:W-:Y:S01]  /*99d0*/  STL [R1+0x8], R0 ;  /* 0x0000080001007387 */ /* 0x0003e20000100800 */
[----:B------:R-:W-:-:S04]  /*99e0*/  IMAD R5, R0, UR4, RZ ;  /* 0x0000000400057c24 */ /* 0x000fc8000f8e02ff */
[----:B------:R-:W-:Y:S01]  /*99f0*/  IMAD R5, R28, UR5, R5 ;  /* 0x000000051c057c24 */ /* 0x000fe2000f8e0205 */
[----:B------:R-:W-:-:S03]  /*9a00*/  ULDC.64 UR4, c[0x0][0x308] ;  /* 0x0000c20000047ab9 */ /* 0x000fc60000000a00 */
[----:B------:R-:W-:Y:S02]  /*9a10*/  IMAD.IADD R3, R3, 0x1, R5 ;  /* 0x0000000103037824 */ /* 0x000fe400078e0205 */
[----:B------:R-:W-:Y:S02]  /*9a20*/  IMAD R5, R24, UR4, RZ ;  /* 0x0000000418057c24 */ /* 0x000fe4000f8e02ff */
[----:B------:R-:W-:-:S04]  /*9a30*/  IMAD.WIDE.U32 R2, R18, UR4, R2 ;  /* 0x0000000412027c25 */ /* 0x000fc8000f8e0002 */
[----:B------:R-:W-:Y:S01]  /*9a40*/  IMAD R5, R18, UR5, R5 ;  /* 0x0000000512057c24 */ /* 0x000fe2000f8e0205 */
[----:B------:R-:W-:Y:S01]  /*9a50*/  ULDC.64 UR4, c[0x0][0x2e8] ;  /* 0x0000ba0000047ab9 */ /* 0x000fe20000000a00 */
[----:B0-----:R-:W-:Y:S01]  /*9a60*/  IMAD.SHL.U32 R20, R20, 0x8, RZ ;  /* 0x0000000814147824 */ /* 0x001fe200078e00ff */
[----:B-1----:R-:W-:Y:S01]  /*9a70*/  LEA R0, P0, R2, UR4, 0x1 ;  /* 0x0000000402007c11 */ /* 0x002fe2000f8008ff */
[----:B------:R-:W-:Y:S01]  /*9a80*/  IMAD.IADD R5, R3, 0x1, R5 ;  /* 0x0000000103057824 */ /* 0x000fe200078e0205 */
[----:B------:R-:W-:Y:S02]  /*9a90*/  UMOV UR4, 0xffffffff ;  /* 0xffffffff00047882 */ /* 0x000fe40000000000 */
[----:B------:R-:W-:Y:S02]  /*9aa0*/  LOP3.LUT R20, R20, 0x38, RZ, 0xc0, !PT ;  /* 0x0000003814147812 */ /* 0x000fe400078ec0ff */
[----:B------:R-:W-:Y:S01]  /*9ab0*/  LEA.HI.X R5, R2, UR5, R5, 0x1, P0 ;  /* 0x0000000502057c11 */ /* 0x000fe200080f0c05 */
[----:B------:R-:W-:Y:S06]  /*9ac0*/  BRA.DIV UR4, `(.L_x_3283) ;  /* 0x0000002a04e47947 */ /* 0x000fec000b800000 */
[----:B------:R-:W0:Y:S01]  /*9ad0*/  SHFL.IDX PT, R14, R0, RZ, 0x181f ;  /* 0x00181fff000e7589 */ /* 0x000e2200000e0000 */
[C---:B------:R-:W-:Y:S02]  /*9ae0*/  ISETP.GE.AND P4, PT, R35.reuse, 0x1, PT ;  /* 0x000000012300780c */ /* 0x040fe40003f86270 */
[C---:B------:R-:W-:Y:S01]  /*9af0*/  ISETP.GE.AND P3, PT, R35.reuse, 0x11, PT ;  /* 0x000000112300780c */ /* 0x040fe20003f66270 */
[----:B------:R-:W1:Y:S01]  /*9b00*/  SHFL.IDX PT, R2, R5, RZ, 0x181f ;  /* 0x00181fff05027589 */ /* 0x000e6200000e0000 */
[----:B------:R-:W-:-:S03]  /*9b10*/  ISETP.GE.AND P2, PT, R35, 0x21, PT ;  /* 0x000000212300780c */ /* 0x000fc60003f46270 */
[----:B------:R-:W-:Y:S06]  /*9b20*/  SHFL.IDX PT, R8, R5, 0x1, 0x181f ;  /* 0x00381f0005087f89 */ /* 0x000fec00000e0000 */
[C---:B------:R-:W-:Y:S02]  /*9b30*/  @P4 LEA R7, R4.reuse, UR39, 0x1 ;  /* 0x0000002704074c11 */ /* 0x040fe4000f8e08ff */
[----:B------:R-:W-:Y:S02]  /*9b40*/  @P3 LEA R9, R4, UR39, 0x1 ;  /* 0x0000002704093c11 */ /* 0x000fe4000f8e08ff */
[----:B0-----:R-:W-:-:S02]  /*9b50*/  @P4 LEA R3, P0, R20, R14, 0x1 ;  /* 0x0000000e14034211 */ /* 0x001fc400078008ff */
[----:B------:R-:W0:Y:S03]  /*9b60*/  SHFL.IDX PT, R14, R0, 0x1, 0x181f ;  /* 0x00381f00000e7f89 */ /* 0x000e2600000e0000 */
[----:B-1----:R-:W-:-:S05]  /*9b70*/  @P4 IMAD.X R2, RZ, RZ, R2, P0 ;  /* 0x000000ffff024224 */ /* 0x002fca00000e0602 */
[----:B------:R-:W-:-:S04]  /*9b80*/  @P4 LOP3.LUT R3, R3, R2, RZ, 0x3c, !PT ;  /* 0x0000000203034212 */ /* 0x000fc800078e3cff */
[----:B------:R-:W-:-:S04]  /*9b90*/  @P4 LOP3.LUT R2, R3, R2, RZ, 0x3c, !PT ;  /* 0x0000000203024212 */ /* 0x000fc800078e3cff */
[----:B------:R-:W-:-:S05]  /*9ba0*/  @P4 LOP3.LUT R3, R3, R2, RZ, 0x3c, !PT ;  /* 0x0000000203034212 */ /* 0x000fca00078e3cff */
[----:B------:R1:W-:Y:S01]  /*9bb0*/  @P4 LDGSTS.E.BYPASS.LTC128B.128 [R7+0x22400], desc[UR50][R2.64], !P1 ;  /* 0x2240000002074fae */ /* 0x0003e2000c901d72 */
[----:B0-----:R-:W-:-:S03]  /*9bc0*/  @P3 LEA R6, P0, R20, R14, 0x1 ;  /* 0x0000000e14063211 */ /* 0x001fc600078008ff */
[----:B------:R-:W0:Y:S01]  /*9bd0*/  SHFL.IDX PT, R14, R0, 0x2, 0x181f ;  /* 0x00581f00000e7f89 */ /* 0x000e2200000e0000 */
[----:B------:R-:W-:-:S03]  /*9be0*/  @P3 IADD3.X R8, RZ, R8, RZ, P0, !PT ;  /* 0x00000008ff083210 */ /* 0x000fc600007fe4ff */
[----:B-1----:R-:W1:Y:S02]  /*9bf0*/  SHFL.IDX PT, R2, R5, 0x2, 0x181f ;  /* 0x00581f0005027f89 */ /* 0x002e6400000e0000 */
[----:B------:R-:W-:Y:S02]  /*9c00*/  @P3 IMAD.MOV.U32 R3, RZ, RZ, R8 ;  /* 0x000000ffff033224 */ /* 0x000fe400078e0008 */
[----:B------:R-:W2:Y:S01]  /*9c10*/  SHFL.IDX PT, R5, R5, 0x3, 0x181f ;  /* 0x00781f0005057f89 */ /* 0x000ea200000e0000 */
[----:B0-----:R-:W-:-:S03]  /*9c20*/  @P2 LEA R7, P0, R20, R14, 0x1 ;  /* 0x0000000e14072211 */ /* 0x001fc600078008ff */
[----:B------:R0:W3:Y:S02]  /*9c30*/  SHFL.IDX PT, R14, R0, 0x3, 0x181f ;  /* 0x00781f00000e7f89 */ /* 0x0000e400000e0000 */
[----:B-1----:R-:W-:Y:S02]  /*9c40*/  @P2 IMAD.X R10, RZ, RZ, R2, P0 ;  /* 0x000000ffff0a2224 */ /* 0x002fe400000e0602 */
[----:B------:R-:W-:Y:S01]  /*9c50*/  @P3 IMAD.MOV.U32 R2, RZ, RZ, R6 ;  /* 0x000000ffff023224 */ /* 0x000fe200078e0006 */
[----:B------:R-:W-:-:S04]  /*9c60*/  @P2 LEA R6, R4, UR39, 0x1 ;  /* 0x0000002704062c11 */ /* 0x000fc8000f8e08ff */
[----:B------:R1:W-:Y:S02]  /*9c70*/  @P3 LDGSTS.E.BYPASS.LTC128B.128 [R9+0x22c00], desc[UR50][R2.64], !P1 ;  /* 0x22c0000002093fae */ /* 0x0003e4000c901d72 */
[----:B-1----:R-:W-:Y:S02]  /*9c80*/  @P2 IMAD.MOV.U32 R2, RZ, RZ, R7 ;  /* 0x000000ffff022224 */ /* 0x002fe400078e0007 */
[----:B------:R-:W-:-:S05]  /*9c90*/  @P2 IMAD.MOV.U32 R3, RZ, RZ, R10 ;  /* 0x000000ffff032224 */ /* 0x000fca00078e000a */
[----:B--23--:R0:W-:Y:S02]  /*9ca0*/  @P2 LDGSTS.E.BYPASS.LTC128B.128 [R6+0x23400], desc[UR50][R2.64], !P1 ;  /* 0x2340000002062fae */ /* 0x00c1e4000c901d72 */
.L_x_3339:
[----:B------:R-:W-:-:S13]  /*9cb0*/  ISETP.GE.AND P2, PT, R35, 0x31, PT ;  /* 0x000000312300780c */ /* 0x000fda0003f46270 */
[----:B0-----:R-:W-:-:S05]  /*9cc0*/  @P2 LEA R2, P0, R20, R14, 0x1 ;  /* 0x0000000e14022211 */ /* 0x001fca00078008ff */
[----:B------:R-:W-:Y:S01]  /*9cd0*/  @P2 IMAD.X R3, RZ, RZ, R5, P0 ;  /* 0x000000ffff032224 */ /* 0x000fe200000e0605 */
[----:B------:R-:W-:Y:S02]  /*9ce0*/  @P2 LEA R5, R4, UR39, 0x1 ;  /* 0x0000002704052c11 */ /* 0x000fe4000f8e08ff */
[----:B------:R-:W-:-:S03]  /*9cf0*/  PLOP3.LUT P0, PT, PT, PT, PT, 0x80, 0x0 ;  /* 0x000000000000781c */ /* 0x000fc60003f0f070 */
[----:B------:R-:W-:Y:S01]  /*9d00*/  @!PT LDS RZ, [RZ] ;  /* 0x00000000fffff984 */ /* 0x000fe20000000800 */
[----:B------:R-:W-:Y:S01]  /*9d10*/  @!PT LDS RZ, [RZ] ;  /* 0x00000000fffff984 */ /* 0x000fe20000000800 */
[----:B------:R-:W-:Y:S01]  /*9d20*/  @!PT LDS RZ, [RZ] ;  /* 0x00000000fffff984 */ /* 0x000fe20000000800 */
[----:B------:R0:W-:Y:S01]  /*9d30*/  @P2 LDGSTS.E.BYPASS.LTC128B.128 [R5+0x23c00], desc[UR50][R2.64], !P1 ;  /* 0x23c0000002052fae */ /* 0x0001e2000c901d72 */
[----:B------:R-:W-:-:S09]  /*9d40*/  NOP ;  /* 0x0000000000007918 */ /* 0x000fd20000000000 */
.L_x_3284:
[----:B------:R-:W-:Y:S02]  /*9d50*/  PLOP3.LUT P1, PT, P1, P0, PT, 0xa2, 0x0 ;  /* 0x000000000000781c */ /* 0x000fe40000f21472 */
[----:B------:R-:W-:-:S08]  /*9d60*/  @P0 R2UR P1, UR4, R19 ;  /* 0x00000000130402ca */ /* 0x000fd00000020000 */
[----:B------:R-:W-:-:S05]  /*9d70*/  @P0 PLOP3.LUT P0, PT, P1, PT, PT, 0x80, 0x0 ;  /* 0x000000000000081c */ /* 0x000fca0000f0f070 */
[----:B------:R-:W-:Y:S01]  /*9d80*/  @!P1 SYNCS.ARRIVE.TRANS64.RED.A0T1 RZ, [UR4+0x28c30], RZ ;  /* 0x028c30ffffff99a7 */ /* 0x000fe20008200404 */
[----:B------:R-:W-:Y:S07]  /*9d90*/  @!P1 ARRIVES.LDGSTSBAR.64.TRANSCNT [UR4+0x28c30] ;  /* 0x028c3000ff0099b0 */ /* 0x000fee0008000a84 */
[----:B------:R-:W-:Y:S05]  /*9da0*/  @P0 BRA.U.ANY `(.L_x_3284) ;  /* 0xfffffffd00e80947 */ /* 0x000fea000393ffff */
[----:B------:R-:W-:Y:S01]  /*9db0*/  NOP ;  /* 0x0000000000007918 */ /* 0x000fe20000000000 */
[----:B------:R-:W-:-:S04]  /*9dc0*/  MOV R0, UR41 ;  /* 0x0000002900007c02 */ /* 0x000fc80008000f00 */
[----:B------:R-:W-:-:S13]  /*9dd0*/  ISETP.NE.AND P2, PT, R0, 0x3, PT ;  /* 0x000000030000780c */ /* 0x000fda0003f45270 */
[----:B------:R-:W-:Y:S05]  /*9de0*/  @!P2 BRA `(.L_x_3285) ;  /* 0x000000000004a947 */ /* 0x000fea0003800000 */
[----:B------:R-:W-:Y:S01]  /*9df0*/  BPT.TRAP 0x1 ;  /* 0x000000040000795c */ /* 0x000fe20000300000 */
.L_x_3285:
        /* <DEDUP_REMOVED lines=16> */
[----:B------:R-:W-:-:S02]  /*9f00*/  IMAD.U32 R7, RZ, RZ, UR7 ;  /* 0x00000007ff077e24 */ /* 0x000fc4000f8e00ff */
[----:B------:R-:W-:Y:S02]  /*9f10*/  IMAD.U32 R10, RZ, RZ, UR8 ;  /* 0x00000008ff0a7e24 */ /* 0x000fe4000f8e00ff */
[----:B------:R-:W-:Y:S02]  /*9f20*/  IMAD.U32 R11, RZ, RZ, UR9 ;  /* 0x00000009ff0b7e24 */ /* 0x000fe4000f8e00ff */
[----:B------:R-:W-:Y:S02]  /*9f30*/  IMAD.MOV.U32 R12, RZ, RZ, 0x1 ;  /* 0x00000001ff0c7424 */ /* 0x000fe400078e00ff */
[----:B------:R-:W-:-:S07]  /*9f40*/  IMAD.MOV.U32 R13, RZ, RZ, RZ ;  /* 0x000000ffff0d7224 */ /* 0x000fce00078e00ff */
[----:B------:R-:W-:-:S07]  /*9f50*/  LEPC R20, `(.L_x_3286) ;  /* 0x000000001014794e */ /* 0x000fce0000000000 */
[----:B01----:R-:W-:Y:S05]  /*9f60*/  CALL.ABS.NOINC R2 ;  /* 0x0000000002007343 */ /* 0x003fea0003c00000 */
.L_x_3286:
[----:B------:R-:W2:Y:S01]  /*9f70*/  LDL R20, [R1] ;  /* 0x0000000001147983 */ /* 0x000ea20000100800 */
[----:B------:R-:W3:Y:S01]  /*9f80*/  LDC R4, c[0x0][0x448] ;  /* 0x00011200ff047b82 */ /* 0x000ee20000000800 */
[----:B------:R-:W-:Y:S01]  /*9f90*/  IMAD.MOV R0, RZ, RZ, -R36 ;  /* 0x000000ffff007224 */ /* 0x000fe200078e0a24 */
[----:B------:R-:W-:Y:S01]  /*9fa0*/  ULDC UR4, c[0x0][0xc38] ;  /* 0x00030e0000047ab9 */ /* 0x000fe20000000800 */
[----:B------:R-:W4:Y:S01]  /*9fb0*/  S2R R9, SR_TID.X ;  /* 0x0000000000097919 */ /* 0x000f220000002100 */
[----:B------:R-:W-:Y:S02]  /*9fc0*/  LOP3.LUT P5, RZ, R16, 0x2000, RZ, 0xc0, !PT ;  /* 0x0000200010ff7812 */ /* 0x000fe400078ac0ff */
[----:B------:R-:W-:Y:S02]  /*9fd0*/  LEA R8, R33, UR39, 0x1 ;  /* 0x0000002721087c11 */ /* 0x000fe4000f8e08ff */
[----:B---3--:R-:W-:Y:S01]  /*9fe0*/  ISETP.NE.AND P0, PT, R4, 0x1, PT ;  /* 0x000000010400780c */ /* 0x008fe20003f05270 */
[----:B----4-:R-:W-:-:S12]  /*9ff0*/  IMAD.SHL.U32 R9, R9, 0x8, RZ ;  /* 0x0000000809097824 */ /* 0x010fd800078e00ff */
[----:B0-----:R-:W0:Y:S01]  /*a000*/  @P0 LDC R3, c[0x0][0x44c] ;  /* 0x00011300ff030b82 */ /* 0x001e220000000800 */
[----:B------:R-:W-:-:S07]  /*a010*/  LOP3.LUT R9, R9, 0x38, RZ, 0xc0, !PT ;  /* 0x0000003809097812 */ /* 0x000fce00078ec0ff */
[----:B------:R-:W3:Y:S01]  /*a020*/  @P0 LDC R2, c[0x0][0x450] ;  /* 0x00011400ff020b82 */ /* 0x000ee20000000800 */
[----:B--2---:R-:W-:Y:S01]  /*a030*/  IMAD R0, R0, UR4, R20 ;  /* 0x0000000400007c24 */ /* 0x004fe2000f8e0214 */
[----:B------:R-:W-:-:S03]  /*a040*/  ULDC.64 UR4, c[0x0][0x2d8] ;  /* 0x0000b60000047ab9 */ /* 0x000fc60000000a00 */
[----:B------:R-:W-:-:S04]  /*a050*/  IMAD R6, R0, 0x40, R23 ;  /* 0x0000004000067824 */ /* 0x000fc800078e0217 */
[----:B0-----:R-:W-:-:S04]  /*a060*/  @P0 IMAD.HI.U32 R3, R6, R3, RZ ;  /* 0x0000000306030227 */ /* 0x001fc800078e00ff */
[----:B------:R-:W-:Y:S01]  /*a070*/  IMAD.MOV.U32 R5, RZ, RZ, R6 ;  /* 0x000000ffff057224 */ /* 0x000fe200078e0006 */
[----:B---3--:R-:W-:-:S05]  /*a080*/  @P0 SHF.R.U32.HI R5, RZ, R2, R3 ;  /* 0x00000002ff050219 */ /* 0x008fca0000011603 */
[----:B------:R-:W-:-:S04]  /*a090*/  IMAD.MOV R3, RZ, RZ, -R5 ;  /* 0x000000ffff037224 */ /* 0x000fc800078e0a05 */
[----:B------:R-:W-:Y:S01]  /*a0a0*/  IMAD R4, R4, R3, R6 ;  /* 0x0000000304047224 */ /* 0x000fe200078e0206 */
[----:B------:R-:W-:Y:S01]  /*a0b0*/  SHF.R.S32.HI R6, RZ, 0x1f, R26 ;  /* 0x0000001fff067819 */ /* 0x000fe2000001141a */
[----:B------:R-:W-:-:S04]  /*a0c0*/  IMAD R3, R24, UR4, RZ ;  /* 0x0000000418037c24 */ /* 0x000fc8000f8e02ff */
[C---:B------:R-:W-:Y:S02]  /*a0d0*/  IMAD R7, R18.reuse, UR5, R3 ;  /* 0x0000000512077c24 */ /* 0x040fe4000f8e0203 */
[----:B------:R-:W-:Y:S01]  /*a0e0*/  IMAD.WIDE.U32 R2, R18, UR4, RZ ;  /* 0x0000000412027c25 */ /* 0x000fe2000f8e00ff */
[----:B------:R-:W-:-:S04]  /*a0f0*/  ULDC.64 UR4, c[0x0][0x2e0] ;  /* 0x0000b80000047ab9 */ /* 0x000fc80000000a00 */
[----:B------:R-:W-:Y:S01]  /*a100*/  IADD3 R3, R3, R7, RZ ;  /* 0x0000000703037210 */ /* 0x000fe20007ffe0ff */
[----:B------:R-:W-:Y:S01]  /*a110*/  IMAD R7, R6, UR4, RZ ;  /* 0x0000000406077c24 */ /* 0x000fe2000f8e02ff */
[----:B------:R-:W-:-:S03]  /*a120*/  SHF.R.S32.HI R6, RZ, 0x1f, R5 ;  /* 0x0000001fff067819 */ /* 0x000fc60000011405 */
[C---:B------:R-:W-:Y:S02]  /*a130*/  IMAD R7, R26.reuse, UR5, R7 ;  /* 0x000000051a077c24 */ /* 0x040fe4000f8e0207 */
[----:B------:R-:W-:Y:S01]  /*a140*/  IMAD.WIDE.U32 R2, R26, UR4, R2 ;  /* 0x000000041a027c25 */ /* 0x000fe2000f8e0002 */
[----:B------:R-:W-:-:S03]  /*a150*/  ULDC.64 UR4, c[0x0][0x2d0] ;  /* 0x0000b40000047ab9 */ /* 0x000fc60000000a00 */
[----:B------:R-:W-:Y:S02]  /*a160*/  IMAD.IADD R3, R3, 0x1, R7 ;  /* 0x0000000103037824 */ /* 0x000fe400078e0207 */
        /* <DEDUP_REMOVED lines=16> */
[----:B------:R-:W-:-:S03]  /*a270*/  IMAD R0, R0, 0x40, R37 ;  /* 0x0000004000007824 */ /* 0x000fc600078e0225 */
[----:B------:R-:W2:Y:S01]  /*a280*/  SHFL.IDX PT, R2, R5, RZ, 0x181f ;  /* 0x00181fff05027589 */ /* 0x000ea200000e0000 */
[C---:B------:R-:W-:Y:S01]  /*a290*/  VIADD R7, R0.reuse, 0x10 ;  /* 0x0000001000077836 */ /* 0x040fe20000000000 */
[----:B------:R-:W-:Y:S02]  /*a2a0*/  ISETP.GE.AND P0, PT, R0, UR37, PT ;  /* 0x0000002500007c0c */ /* 0x000fe4000bf06270 */
[----:B------:R-:W-:Y:S11]  /*a2b0*/  SHFL.IDX PT, R6, R5, 0x1, 0x181f ;  /* 0x00381f0005067f89 */ /* 0x000ff600000e0000 */
[----:B0-----:R-:W-:-:S05]  /*a2c0*/  @!P0 LEA R14, P1, R9, R14, 0x1 ;  /* 0x0000000e090e8211 */ /* 0x001fca00078208ff */
[----:B--2---:R-:W-:Y:S01]  /*a2d0*/  @!P0 IMAD.X R3, RZ, RZ, R2, P1 ;  /* 0x000000ffff038224 */ /* 0x004fe200008e0602 */
[----:B------:R-:W-:Y:S02]  /*a2e0*/  @!P0 MOV R2, R14 ;  /* 0x0000000e00028202 */ /* 0x000fe40000000f00 */
[----:B------:R-:W0:Y:S04]  /*a2f0*/  SHFL.IDX PT, R14, R4, 0x1, 0x181f ;  /* 0x00381f00040e7f89 */ /* 0x000e2800000e0000 */
[----:B------:R0:W-:Y:S01]  /*a300*/  @!P0 LDGSTS.E.BYPASS.LTC128B.128 [R8+0x20400], desc[UR50][R2.64], !P5 ;  /* 0x2040000002088fae */ /* 0x0001e2000e901d72 */
[----:B------:R-:W-:Y:S01]  /*a310*/  ISETP.GE.AND P0, PT, R7, UR37, PT ;  /* 0x0000002507007c0c */ /* 0x000fe2000bf06270 */
[----:B------:R-:W-:-:S12]  /*a320*/  VIADD R7, R0, 0x20 ;  /* 0x0000002000077836 */ /* 0x000fd80000000000 */
[----:B0-----:R-:W-:Y:S02]  /*a330*/  @!P0 LEA R2, P1, R9, R14, 0x1 ;  /* 0x0000000e09028211 */ /* 0x001fe400078208ff */
[----:B------:R-:W0:Y:S03]  /*a340*/  SHFL.IDX PT, R14, R4, 0x2, 0x181f ;  /* 0x00581f00040e7f89 */ /* 0x000e2600000e0000 */
[----:B------:R-:W-:Y:S02]  /*a350*/  @!P0 IMAD.X R3, RZ, RZ, R6, P1 ;  /* 0x000000ffff038224 */ /* 0x000fe400008e0606 */
[----:B------:R-:W2:Y:S04]  /*a360*/  SHFL.IDX PT, R6, R5, 0x2, 0x181f ;  /* 0x00581f0005067f89 */ /* 0x000ea800000e0000 */
[----:B------:R0:W-:Y:S01]  /*a370*/  @!P0 LDGSTS.E.BYPASS.LTC128B.128 [R8+0x20c00], desc[UR50][R2.64], !P5 ;  /* 0x20c0000002088fae */ /* 0x0001e2000e901d72 */
[----:B------:R-:W-:-:S03]  /*a380*/  ISETP.GE.AND P0, PT, R7, UR37, PT ;  /* 0x0000002507007c0c */ /* 0x000fc6000bf06270 */
[----:B------:R-:W3:Y:S10]  /*a390*/  SHFL.IDX PT, R5, R5, 0x3, 0x181f ;  /* 0x00781f0005057f89 */ /* 0x000ef400000e0000 */
[----:B0-----:R-:W-:-:S02]  /*a3a0*/  @!P0 LEA R2, P1, R9, R14, 0x1 ;  /* 0x0000000e09028211 */ /* 0x001fc400078208ff */
[----:B------:R0:W4:Y:S03]  /*a3b0*/  SHFL.IDX PT, R14, R4, 0x3, 0x181f ;  /* 0x00781f00040e7f89 */ /* 0x00012600000e0000 */
[----:B--2---:R-:W-:-:S05]  /*a3c0*/  @!P0 IMAD.X R3, RZ, RZ, R6, P1 ;  /* 0x000000ffff038224 */ /* 0x004fca00008e0606 */
[----:B------:R0:W-:Y:S03]  /*a3d0*/  @!P0 LDGSTS.E.BYPASS.LTC128B.128 [R8+0x21400], desc[UR50][R2.64], !P5 ;  /* 0x2140000002088fae */ /* 0x0001e6000e901d72 */
.L_x_3348:
[----:B------:R-:W2:Y:S01]  /*a3e0*/  LDL R6, [R1+0xc] ;  /* 0x00000c0001067983 */ /* 0x000ea20000100800 */
[----:B------:R-:W-:-:S05]  /*a3f0*/  VIADD R0, R0, 0x30 ;  /* 0x0000003000007836 */ /* 0x000fca0000000000 */
[----:B------:R-:W-:-:S13]  /*a400*/  ISETP.GE.AND P0, PT, R0, UR37, PT ;  /* 0x0000002500007c0c */ /* 0x000fda000bf06270 */
[----:B0---4-:R-:W-:-:S05]  /*a410*/  @!P0 LEA R2, P1, R9, R14, 0x1 ;  /* 0x0000000e09028211 */ /* 0x011fca00078208ff */
[----:B---3--:R-:W-:-:S05]  /*a420*/  @!P0 IMAD.X R3, RZ, RZ, R5, P1 ;  /* 0x000000ffff038224 */ /* 0x008fca00008e0605 */
[----:B------:R-:W-:Y:S01]  /*a430*/  @!PT LDS RZ, [RZ] ;  /* 0x00000000fffff984 */ /* 0x000fe20000000800 */
[----:B------:R-:W-:Y:S01]  /*a440*/  @!PT LDS RZ, [RZ] ;  /* 0x00000000fffff984 */ /* 0x000fe20000000800 */
[----:B------:R-:W-:Y:S01]  /*a450*/  @!PT LDS RZ, [RZ] ;  /* 0x00000000fffff984 */ /* 0x000fe20000000800 */
[----:B------:R0:W-:Y:S01]  /*a460*/  @!P0 LDGSTS.E.BYPASS.LTC128B.128 [R8+0x21c00], desc[UR50][R2.64], !P5 ;  /* 0x21c0000002088fae */ /* 0x0001e2000e901d72 */
[----:B------:R-:W-:Y:S01]  /*a470*/  NOP ;  /* 0x0000000000007918 */ /* 0x000fe20000000000 */
[----:B------:R-:W-:Y:S02]  /*a480*/  SYNCS.ARRIVE.TRANS64.RED.A0T1 RZ, [UR39+0x28c00], RZ ;  /* 0x028c00ffffff79a7 */ /* 0x000fe40008200427 */
[----:B------:R-:W-:Y:S01]  /*a490*/  ARRIVES.LDGSTSBAR.64.TRANSCNT [UR39+0x28c00] ;  /* 0x028c0000ff0079b0 */ /* 0x000fe20008000aa7 */
[----:B--2---:R-:W-:-:S04]  /*a4a0*/  LOP3.LUT R0, R6, 0x1, RZ, 0xc, !PT ;  /* 0x0000000106007812 */ /* 0x004fc800078e0cff */
[----:B------:R-:W-:Y:S01]  /*a4b0*/  SHF.L.U32 R0, R0, 0x1f, RZ ;  /* 0x0000001f00007819 */ /* 0x000fe200000006ff */
[----:B------:R-:W-:Y:S01]  /*a4c0*/  NOP ;  /* 0x0000000000007918 */ /* 0x000fe20000000000 */
[----:B------:R-:W-:Y:S01]  /*a4d0*/  SYNCS.ARRIVE.TRANS64.A1T0 RZ, [UR39+0x28c00], RZ ;  /* 0x028c00ffffff79a7 */ /* 0x000fe20008100027 */
[----:B------:R-:W-:Y:S01]  /*a4e0*/  BSSY B0, `(.L_x_3288) ;  /* 0x0000003000007945 */ /* 0x000fe20003800000 */
[----:B------:R-:W2:Y:S03]  /*a4f0*/  SYNCS.PHASECHK.TRANS64.TRYWAIT P0, [UR39+0x28c20], R0 ;  /* 0x028c2000ff0075a7 */ /* 0x000ea60008000167 */
[----:B0-2---:R-:W-:Y:S05]  /*a500*/  @!P0 BRA `(.L_x_3289) ;  /* 0x0000002800a08947 */ /* 0x005fea0003800000 */
.L_x_3349:
[----:B------:R-:W-:Y:S05]  /*a510*/  BSYNC B0 ;  /* 0x0000000000007941 */ /* 0x000fea0003800000 */
.L_x_3288:
[----:B------:R-:W-:-:S04]  /*a520*/  MOV R2, UR41 ;  /* 0x0000002900027c02 */ /* 0x000fc80008000f00 */
[----:B------:R-:W-:-:S13]  /*a530*/  ISETP.NE.AND P0, PT, R2, 0x3, PT ;  /* 0x000000030200780c */ /* 0x000fda0003f05270 */
[----:B------:R-:W-:Y:S05]  /*a540*/  @!P0 BRA `(.L_x_3290) ;  /* 0x0000000000048947 */ /* 0x000fea0003800000 */
[----:B------:R-:W-:Y:S01]  /*a550*/  BPT.TRAP 0x1 ;  /* 0x000000040000795c */ /* 0x000fe20000300000 */
.L_x_3290:
[----:B0-----:R-:W-:Y:S01]  /*a560*/  SHF.L.U32 R0, R22, 0x1f, RZ ;  /* 0x0000001f16007819 */ /* 0x001fe200000006ff */
[----:B------:R-:W-:Y:S03]  /*a570*/  BSSY B0, `(.L_x_3291) ;  /* 0x0000003000007945 */ /* 0x000fe60003800000 */
[----:B------:R-:W0:Y:S02]  /*a580*/  SYNCS.PHASECHK.TRANS64.TRYWAIT P0, [R19+URZ+0x28c60], R0 ;  /* 0x028c6000130075a7 */ /* 0x000e24000800017f */
[----:B0-----:R-:W-:Y:S05]  /*a590*/  @!P0 BRA `(.L_x_3292) ;  /* 0x0000002800948947 */ /* 0x001fea0003800000 */
.L_x_3350:
[----:B------:R-:W-:Y:S05]  /*a5a0*/  BSYNC B0 ;  /* 0x0000000000007941 */ /* 0x000fea0003800000 */
.L_x_3291:
[----:B------:R-:W2:Y:S01]  /*a5b0*/  LDL.LU R2, [R1+0x4] ;  /* 0x0000040001027983 */ /* 0x000ea20000300800 */
[----:B------:R-:W-:-:S03]  /*a5c0*/  ULDC.64 UR4, c[0x0][0x328] ;  /* 0x0000ca0000047ab9 */ /* 0x000fc60000000a00 */
[----:B------:R-:W3:Y:S01]  /*a5d0*/  LDL.LU R4, [R1+0x8] ;  /* 0x0000080001047983 */ /* 0x000ee20000300800 */
[----:B------:R-:W-:Y:S02]  /*a5e0*/  IMAD R9, R17, 0x8000, R33 ;  /* 0x0000800011097824 */ /* 0x000fe400078e0221 */
[----:B--2---:R-:W-:-:S04]  /*a5f0*/  IMAD R3, R2, UR4, RZ ;  /* 0x0000000402037c24 */ /* 0x004fc8000f8e02ff */
[C---:B------:R-:W-:Y:S02]  /*a600*/  IMAD R5, R34.reuse, UR5, R3 ;  /* 0x0000000522057c24 */ /* 0x040fe4000f8e0203 */
[----:B------:R-:W-:Y:S01]  /*a610*/  IMAD.WIDE.U32 R2, R34, UR4, RZ ;  /* 0x0000000422027c25 */ /* 0x000fe2000f8e00ff */
[----:B------:R-:W-:-:S03]  /*a620*/  ULDC.64 UR4, c[0x0][0x338] ;  /* 0x0000ce0000047ab9 */ /* 0x000fc60000000a00 */
[----:B------:R-:W-:Y:S02]  /*a630*/  IMAD.IADD R3, R3, 0x1, R5 ;  /* 0x0000000103037824 */ /* 0x000fe400078e0205 */
[----:B---3--:R-:W-:Y:S02]  /*a640*/  IMAD R5, R4, UR4, RZ ;  /* 0x0000000404057c24 */ /* 0x008fe4000f8e02ff */
        /* <DEDUP_REMOVED lines=13> */
[----:B------:R-:W-:Y:S01]  /*a720*/  LOP3.LUT P6, RZ, R16, 0x40000000, RZ, 0xc0, !PT ;  /* 0x4000000010ff7812 */ /* 0x000fe200078cc0ff */
[----:B------:R-:W2:Y:S01]  /*a730*/  S2R R4, SR_TID.X ;  /* 0x0000000000047919 */ /* 0x000ea20000002100 */
[----:B------:R-:W-:Y:S02]  /*a740*/  LEA R9, R9, UR39, 0x1 ;  /* 0x0000002709097c11 */ /* 0x000fe4000f8e08ff */
[----:B------:R-:W-:Y:S01]  /*a750*/  P2R R12, PR, RZ, 0x40 ;  /* 0x00000040ff0c7803 */ /* 0x000fe20000000000 */
[----:B------:R-:W-:Y:S01]  /*a760*/  STL [R1+0x28], R24 ;  /* 0x0000281801007387 */ /* 0x000fe20000100800 */
[----:B------:R-:W-:Y:S02]  /*a770*/  LOP3.LUT P6, RZ, R30, 0x10, RZ, 0xc0, !PT ;  /* 0x000000101eff7812 */ /* 0x000fe400078cc0ff */
[----:B------:R-:W-:Y:S01]  /*a780*/  LOP3.LUT P5, RZ, R16, 0x8000000, RZ, 0xc0, !PT ;  /* 0x0800000010ff7812 */ /* 0x000fe200078ac0ff */
[----:B------:R-:W-:Y:S01]  /*a790*/  STL [R1+0x24], R23 ;  /* 0x0000241701007387 */ /* 0x000fe20000100800 */
[----:B------:R-:W-:-:S02]  /*a7a0*/  P2R R13, PR, RZ, 0x40 ;  /* 0x00000040ff0d7803 */ /* 0x000fc40000000000 */
[C---:B------:R-:W-:Y:S01]  /*a7b0*/  LOP3.LUT P6, RZ, R16.reuse, 0x40000, RZ, 0xc0, !PT ;  /* 0x0004000010ff7812 */ /* 0x040fe200078cc0ff */
[----:B------:R-:W-:Y:S01]  /*a7c0*/  STL [R1+0x20], R22 ;  /* 0x0000201601007387 */ /* 0x000fe20000100800 */
[C---:B------:R-:W-:Y:S02]  /*a7d0*/  LOP3.LUT P4, RZ, R16.reuse, 0x1000000, RZ, 0xc0, !PT ;  /* 0x0100000010ff7812 */ /* 0x040fe4000788c0ff */
[----:B------:R-:W-:Y:S01]  /*a7e0*/  P2R R15, PR, RZ, 0x40 ;  /* 0x00000040ff0f7803 */ /* 0x000fe20000000000 */
[----:B------:R-:W-:Y:S01]  /*a7f0*/  STL [R1+0x1c], R19 ;  /* 0x00001c1301007387 */ /* 0x000fe20000100800 */
[C---:B------:R-:W-:Y:S02]  /*a800*/  LOP3.LUT P6, RZ, R16.reuse, 0x80000, RZ, 0xc0, !PT ;  /* 0x0008000010ff7812 */ /* 0x040fe400078cc0ff */
[----:B------:R-:W-:Y:S01]  /*a810*/  LOP3.LUT P3, RZ, R16, 0x20000, RZ, 0xc0, !PT ;  /* 0x0002000010ff7812 */ /* 0x000fe2000786c0ff */
[----:B------:R-:W-:Y:S01]  /*a820*/  STL [R1+0x18], R18 ;  /* 0x0000181201007387 */ /* 0x000fe20000100800 */
[----:B------:R-:W-:-:S02]  /*a830*/  P2R R20, PR, RZ, 0x40 ;  /* 0x00000040ff147803 */ /* 0x000fc40000000000 */
[C---:B------:R-:W-:Y:S01]  /*a840*/  LOP3.LUT P6, RZ, R16.reuse, 0x100000, RZ, 0xc0, !PT ;  /* 0x0010000010ff7812 */ /* 0x040fe200078cc0ff */
[----:B------:R-:W-:Y:S01]  /*a850*/  STL [R1+0x14], R17 ;  /* 0x0000141101007387 */ /* 0x000fe20000100800 */
[C---:B------:R-:W-:Y:S02]  /*a860*/  LOP3.LUT P2, RZ, R16.reuse, 0x10000, RZ, 0xc0, !PT ;  /* 0x0001000010ff7812 */ /* 0x040fe4000784c0ff */
[----:B------:R-:W-:Y:S01]  /*a870*/  P2R R11, PR, RZ, 0x40 ;  /* 0x00000040ff0b7803 */ /* 0x000fe20000000000 */
[----:B------:R-:W3:Y:S01]  /*a880*/  SHFL.IDX PT, R2, R8, RZ, 0x181f ;  /* 0x00181fff08027589 */ /* 0x000ee200000e0000 */
[C---:B------:R-:W-:Y:S02]  /*a890*/  LOP3.LUT P6, RZ, R16.reuse, 0x2000000, RZ, 0xc0, !PT ;  /* 0x0200000010ff7812 */ /* 0x040fe400078cc0ff */
[----:B------:R-:W-:Y:S01]  /*a8a0*/  LOP3.LUT P1, RZ, R16, 0x8000, RZ, 0xc0, !PT ;  /* 0x0000800010ff7812 */ /* 0x000fe2000782c0ff */
[----:B------:R-:W4:Y:S01]  /*a8b0*/  SHFL.IDX PT, R3, R10, RZ, 0x181f ;  /* 0x00181fff0a037589 */ /* 0x000f2200000e0000 */
[----:B------:R-:W-:Y:S01]  /*a8c0*/  P2R R14, PR, RZ, 0x40 ;  /* 0x00000040ff0e7803 */ /* 0x000fe20000000000 */
[----:B--2---:R-:W-:Y:S01]  /*a8d0*/  IMAD.SHL.U32 R4, R4, 0x8, RZ ;  /* 0x0000000804047824 */ /* 0x004fe200078e00ff */
[----:B------:R-:W-:-:S04]  /*a8e0*/  LOP3.LUT P6, RZ, R16, 0x10000000, RZ, 0xc0, !PT ;  /* 0x1000000010ff7812 */ /* 0x000fc800078cc0ff */
[----:B------:R-:W-:Y:S02]  /*a8f0*/  P2R R21, PR, RZ, 0x40 ;  /* 0x00000040ff157803 */ /* 0x000fe40000000000 */
[----:B------:R-:W-:Y:S02]  /*a900*/  LOP3.LUT P6, RZ, R16, 0x80000000, RZ, 0xc0, !PT ;  /* 0x8000000010ff7812 */ /* 0x000fe400078cc0ff */
[----:B------:R-:W-:Y:S02]  /*a910*/  LOP3.LUT R4, R4, 0x38, RZ, 0xc0, !PT ;  /* 0x0000003804047812 */ /* 0x000fe400078ec0ff */
[----:B------:R-:W-:Y:S02]  /*a920*/  P2R R26, PR, RZ, 0x40 ;  /* 0x00000040ff1a7803 */ /* 0x000fe40000000000 */
[----:B------:R-:W-:Y:S01]  /*a930*/  LOP3.LUT P6, RZ, R30, 0x4, RZ, 0xc0, !PT ;  /* 0x000000041eff7812 */ /* 0x000fe200078cc0ff */
[----:B0-----:R-:W-:-:S03]  /*a940*/  IMAD.SHL.U32 R0, R4, 0x2, RZ ;  /* 0x0000000204007824 */ /* 0x001fc600078e00ff */
[----:B------:R-:W-:Y:S02]  /*a950*/  P2R R28, PR, RZ, 0x40 ;  /* 0x00000040ff1c7803 */ /* 0x000fe40000000000 */
[----:B------:R-:W-:Y:S02]  /*a960*/  LOP3.LUT P6, RZ, R30, 0x20, RZ, 0xc0, !PT ;  /* 0x000000201eff7812 */ /* 0x000fe400078cc0ff */
[----:B---3--:R-:W-:Y:S02]  /*a970*/  IADD3 R6, P0, R2, R0, RZ ;  /* 0x0000000002067210 */ /* 0x008fe40007f1e0ff */
[----:B------:R-:W-:Y:S01]  /*a980*/  P2R R34, PR, RZ, 0x40 ;  /* 0x00000040ff227803 */ /* 0x000fe20000000000 */
[----:B------:R-:W0:Y:S01]  /*a990*/  SHFL.IDX PT, R2, R8, 0x1, 0x181f ;  /* 0x00381f0008027f89 */ /* 0x000e2200000e0000 */
[----:B------:R-:W-:Y:S02]  /*a9a0*/  LOP3.LUT P6, RZ, R16, 0x200000, RZ, 0xc0, !PT ;  /* 0x0020000010ff7812 */ /* 0x000fe400078cc0ff */
[----:B----4-:R-:W-:-:S02]  /*a9b0*/  IADD3.X R7, RZ, R3, RZ, P0, !PT ;  /* 0x00000003ff077210 */ /* 0x010fc400007fe4ff */
[----:B------:R-:W-:Y:S01]  /*a9c0*/  P2R R36, PR, RZ, 0x40 ;  /* 0x00000040ff247803 */ /* 0x000fe20000000000 */
[----:B------:R-:W2:Y:S01]  /*a9d0*/  SHFL.IDX PT, R3, R10, 0x1, 0x181f ;  /* 0x00381f000a037f89 */ /* 0x000ea200000e0000 */
[----:B------:R-:W-:-:S04]  /*a9e0*/  LOP3.LUT P6, RZ, R16, 0x400000, RZ, 0xc0, !PT ;  /* 0x0040000010ff7812 */ /* 0x000fc800078cc0ff */
[----:B------:R-:W-:Y:S02]  /*a9f0*/  P2R R17, PR, RZ, 0x40 ;  /* 0x00000040ff117803 */ /* 0x000fe40000000000 */
[----:B------:R-:W-:-:S04]  /*aa00*/  LOP3.LUT P6, RZ, R16, 0x800000, RZ, 0xc0, !PT ;  /* 0x0080000010ff7812 */ /* 0x000fc800078cc0ff */
[----:B------:R-:W-:Y:S02]  /*aa10*/  P2R R18, PR, RZ, 0x40 ;  /* 0x00000040ff127803 */ /* 0x000fe40000000000 */
[----:B------:R-:W-:-:S04]  /*aa20*/  LOP3.LUT P6, RZ, R16, 0x4000000, RZ, 0xc0, !PT ;  /* 0x0400000010ff7812 */ /* 0x000fc800078cc0ff */
[----:B-1----:R-:W-:Y:S02]  /*aa30*/  P2R R19, PR, RZ, 0x40 ;  /* 0x00000040ff137803 */ /* 0x002fe40000000000 */
[----:B------:R-:W-:Y:S02]  /*aa40*/  LOP3.LUT P6, RZ, R16, 0x20000000, RZ, 0xc0, !PT ;  /* 0x2000000010ff7812 */ /* 0x000fe400078cc0ff */
[----:B0-----:R-:W-:Y:S02]  /*aa50*/  IADD3 R4, P0, R2, R0, RZ ;  /* 0x0000000002047210 */ /* 0x001fe40007f1e0ff */
[----:B------:R-:W-:Y:S01]  /*aa60*/  P2R R22, PR, RZ, 0x40 ;  /* 0x00000040ff167803 */ /* 0x000fe20000000000 */
[----:B------:R-:W0:Y:S01]  /*aa70*/  SHFL.IDX PT, R2, R8, 0x2, 0x181f ;  /* 0x00581f0008027f89 */ /* 0x000e2200000e0000 */
[----:B------:R-:W-:Y:S01]  /*aa80*/  LOP3.LUT P6, RZ, R30, 0x1, RZ, 0xc0, !PT ;  /* 0x000000011eff7812 */ /* 0x000fe200078cc0ff */
[----:B--2---:R-:W-:Y:S02]  /*aa90*/  IMAD.X R5, RZ, RZ, R3, P0 ;  /* 0x000000ffff057224 */ /* 0x004fe400000e0603 */
[----:B------:R-:W1:Y:S01]  /*aaa0*/  SHFL.IDX PT, R3, R10, 0x2, 0x181f ;  /* 0x00581f000a037f89 */ /* 0x000e6200000e0000 */
[----:B------:R-:W-:-:S02]  /*aab0*/  P2R R23, PR, RZ, 0x40 ;  /* 0x00000040ff177803 */ /* 0x000fc40000000000 */
[----:B------:R-:W-:-:S04]  /*aac0*/  LOP3.LUT P6, RZ, R30, 0x8, RZ, 0xc0, !PT ;  /* 0x000000081eff7812 */ /* 0x000fc800078cc0ff */
[----:B------:R-:W-:Y:S02]  /*aad0*/  P2R R24, PR, RZ, 0x40 ;  /* 0x00000040ff187803 */ /* 0x000fe40000000000 */
[----:B------:R-:W-:Y:S02]  /*aae0*/  LOP3.LUT P6, RZ, R30, 0x40, RZ, 0xc0, !PT ;  /* 0x000000401eff7812 */ /* 0x000fe400078cc0ff */
[----:B0-----:R-:W-:-:S11]  /*aaf0*/  IADD3 R2, P0, R2, R0, RZ ;  /* 0x0000000002027210 */ /* 0x001fd60007f1e0ff */
[----:B------:R0:W-:Y:S01]  /*ab00*/  LDGSTS.E.BYPASS.LTC128B.128 [R9+0x400], desc[UR50][R6.64], !P6 ;  /* 0x0040000006097fae */ /* 0x0001e2000f101d72 */
[----:B------:R-:W-:Y:S01]  /*ab10*/  ISETP.NE.AND P6, PT, R24, RZ, PT ;  /* 0x000000ff1800720c */ /* 0x000fe20003fc5270 */
[----:B-1----:R-:W-:Y:S02]  /*ab20*/  IMAD.X R3, RZ, RZ, R3, P0 ;  /* 0x000000ffff037224 */ /* 0x002fe400000e0603 */
[----:B------:R0:W5:Y:S01]  /*ab30*/  LDL.LU R24, [R1+0x28] ;  /* 0x0000280001187983 */ /* 0x0001620000300800 */
[----:B------:R-:W-:-:S09]  /*ab40*/  LOP3.LUT P0, RZ, R30, 0x2, RZ, 0xc0, !PT ;  /* 0x000000021eff7812 */ /* 0x000fd2000780c0ff */
[----:B------:R0:W-:Y:S01]  /*ab50*/  LDGSTS.E.BYPASS.LTC128B.128 [R9+0x2400], desc[UR50][R6.64+0x80], !P6 ;  /* 0x0240008006097fae */ /* 0x0001e2000f101d72 */
[----:B------:R-:W-:-:S03]  /*ab60*/  ISETP.NE.AND P6, PT, R23, RZ, PT ;  /* 0x000000ff1700720c */ /* 0x000fc60003fc5270 */
[----:B------:R0:W5:Y:S10]  /*ab70*/  LDL.LU R23, [R1+0x24] ;  /* 0x0000240001177983 */ /* 0x0001740000300800 */
        /* <DEDUP_REMOVED lines=13> */
[----:B------:R-:W-:-:S13]  /*ac50*/  ISETP.NE.AND P6, PT, R36, RZ, PT ;  /* 0x000000ff2400720c */ /* 0x000fda0003fc5270 */
        /* <DEDUP_REMOVED lines=19> */
[----:B------:R-:W-:-:S03]  /*ad90*/  ISETP.NE.AND P6, PT, R12, RZ, PT ;  /* 0x000000ff0c00720c */ /* 0x000fc60003fc5270 */
[----:B------:R0:W-:Y:S04]  /*ada0*/  LDGSTS.E.BYPASS.LTC128B.128 [R9+0x3400], desc[UR50][R2.64+0x80], !P0 ;  /* 0x0340008002097fae */ /* 0x0001e8000c101d72 */
[----:B------:R0:W1:Y:S06]  /*adb0*/  SHFL.IDX PT, R14, R8, 0x3, 0x181f ;  /* 0x00781f00080e7f89 */ /* 0x00006c00000e0000 */
[----:B------:R0:W-:Y:S04]  /*adc0*/  LDGSTS.E.BYPASS.LTC128B.128 [R9+0x5400], desc[UR50][R2.64+0x100], !P6 ;  /* 0x0540010002097fae */ /* 0x0001e8000f101d72 */
[----:B------:R0:W-:Y:S04]  /*add0*/  LDGSTS.E.BYPASS.LTC128B.128 [R9+0x7400], desc[UR50][R2.64+0x180], !P5 ;  /* 0x0740018002097fae */ /* 0x0001e8000e901d72 */
[----:B------:R0:W-:Y:S04]  /*ade0*/  LDGSTS.E.BYPASS.LTC128B.128 [R9+0x9400], desc[UR50][R2.64+0x200], !P4 ;  /* 0x0940020002097fae */ /* 0x0001e8000e101d72 */
[----:B------:R0:W-:Y:S04]  /*adf0*/  LDGSTS.E.BYPASS.LTC128B.128 [R9+0xb400], desc[UR50][R2.64+0x280], !P3 ;  /* 0x0b40028002097fae */ /* 0x0001e8000d901d72 */
[----:B------:R0:W-:Y:S04]  /*ae00*/  LDGSTS.E.BYPASS.LTC128B.128 [R9+0xd400], desc[UR50][R2.64+0x300], !P2 ;  /* 0x0d40030002097fae */ /* 0x0001e8000d101d72 */
[----:B------:R0:W-:Y:S04]  /*ae10*/  LDGSTS.E.BYPASS.LTC128B.128 [R9+0xf400], desc[UR50][R2.64+0x380], !P1 ;  /* 0x0f40038002097fae */ /* 0x0001e8000c901d72 */
[----:B-1----:R-:W2:Y:S02]  /*ae20*/  SHFL.IDX PT, R10, R10, 0x3, 0x181f ;  /* 0x00781f000a0a7f89 */ /* 0x002ea400000e0000 */
.L_x_3360:
[----:B------:R-:W-:Y:S02]  /*ae30*/  LOP3.LUT P6, RZ, R30, 0x1000, RZ, 0xc0, !PT ;  /* 0x000010001eff7812 */ /* 0x000fe400078cc0ff */
[----:B0-----:R-:W-:Y:S02]  /*ae40*/  IADD3 R2, P0, R14, R0, RZ ;  /* 0x000000000e027210 */ /* 0x001fe40007f1e0ff */
[----:B------:R-:W-:Y:S02]  /*ae50*/  P2R R4, PR, RZ, 0x40 ;  /* 0x00000040ff047803 */ /* 0x000fe40000000000 */
[C---:B------:R-:W-:Y:S01]  /*ae60*/  LOP3.LUT P6, RZ, R30.reuse, 0x4000, RZ, 0xc0, !PT ;  /* 0x000040001eff7812 */ /* 0x040fe200078cc0ff */
[----:B--2---:R-:W-:Y:S01]  /*ae70*/  IMAD.X R3, RZ, RZ, R10, P0 ;  /* 0x000000ffff037224 */ /* 0x004fe200000e060a */
[C---:B------:R-:W-:Y:S02]  /*ae80*/  LOP3.LUT P0, RZ, R30.reuse, 0x2000, RZ, 0xc0, !PT ;  /* 0x000020001eff7812 */ /* 0x040fe4000780c0ff */
[----:B------:R-:W-:-:S02]  /*ae90*/  LOP3.LUT P5, RZ, R30, 0x800, RZ, 0xc0, !PT ;  /* 0x000008001eff7812 */ /* 0x000fc400078ac0ff */
[C---:B------:R-:W-:Y:S02]  /*aea0*/  LOP3.LUT P4, RZ, R30.reuse, 0x400, RZ, 0xc0, !PT ;  /* 0x000004001eff7812 */ /* 0x040fe4000788c0ff */
[C---:B------:R-:W-:Y:S02]  /*aeb0*/  LOP3.LUT P3, RZ, R30.reuse, 0x200, RZ, 0xc0, !PT ;  /* 0x000002001eff7812 */ /* 0x040fe4000786c0ff */
[C---:B------:R-:W-:Y:S02]  /*aec0*/  LOP3.LUT P2, RZ, R30.reuse, 0x100, RZ, 0xc0, !PT ;  /* 0x000001001eff7812 */ /* 0x040fe4000784c0ff */
[----:B------:R-:W-:Y:S01]  /*aed0*/  LOP3.LUT P1, RZ, R30, 0x80, RZ, 0xc0, !PT ;  /* 0x000000801eff7812 */ /* 0x000fe2000782c0ff */
[----:B------:R-:W-:Y:S01]  /*aee0*/  @!PT LDS RZ, [RZ] ;  /* 0x00000000fffff984 */ /* 0x000fe20000000800 */
[----:B------:R-:W-:Y:S01]  /*aef0*/  @!PT LDS RZ, [RZ] ;  /* 0x00000000fffff984 */ /* 0x000fe20000000800 */
[----:B------:R-:W-:Y:S01]  /*af00*/  @!PT LDS RZ, [RZ] ;  /* 0x00000000fffff984 */ /* 0x000fe20000000800 */
[----:B------:R0:W-:Y:S01]  /*af10*/  LDGSTS.E.BYPASS.LTC128B.128 [R9+0x1c00], desc[UR50][R2.64], !P6 ;  /* 0x01c0000002097fae */ /* 0x0001e2000f101d72 */
[----:B------:R-:W-:-:S03]  /*af20*/  ISETP.NE.AND P6, PT, R4, RZ, PT ;  /* 0x000000ff0400720c */ /* 0x000fc60003fc5270 */
[----:B------:R0:W-:Y:S01]  /*af30*/  LDGSTS.E.BYPASS.LTC128B.128 [R9+0x3c00], desc[UR50][R2.64+0x80], !P0 ;  /* 0x03c0008002097fae */ /* 0x0001e2000c101d72 */
[----:B------:R-:W-:-:S09]  /*af40*/  PLOP3.LUT P0, PT, PT, PT, PT, 0x80, 0x0 ;  /* 0x000000000000781c */ /* 0x000fd20003f0f070 */
[----:B------:R0:W-:Y:S04]  /*af50*/  LDGSTS.E.BYPASS.LTC128B.128 [R9+0x5c00], desc[UR50][R2.64+0x100], !P6 ;  /* 0x05c0010002097fae */ /* 0x0001e8000f101d72 */
[----:B------:R0:W-:Y:S04]  /*af60*/  LDGSTS.E.BYPASS.LTC128B.128 [R9+0x7c00], desc[UR50][R2.64+0x180], !P5 ;  /* 0x07c0018002097fae */ /* 0x0001e8000e901d72 */
[----:B------:R0:W-:Y:S04]  /*af70*/  LDGSTS.E.BYPASS.LTC128B.128 [R9+0x9c00], desc[UR50][R2.64+0x200], !P4 ;  /* 0x09c0020002097fae */ /* 0x0001e8000e101d72 */
[----:B------:R0:W-:Y:S04]  /*af80*/  LDGSTS.E.BYPASS.LTC128B.128 [R9+0xbc00], desc[UR50][R2.64+0x280], !P3 ;  /* 0x0bc0028002097fae */ /* 0x0001e8000d901d72 */
[----:B------:R0:W-:Y:S04]  /*af90*/  LDGSTS.E.BYPASS.LTC128B.128 [R9+0xdc00], desc[UR50][R2.64+0x300], !P2 ;  /* 0x0dc0030002097fae */ /* 0x0001e8000d101d72 */
[----:B------:R0:W-:Y:S01]  /*afa0*/  LDGSTS.E.BYPASS.LTC128B.128 [R9+0xfc00], desc[UR50][R2.64+0x380], !P1 ;  /* 0x0fc0038002097fae */ /* 0x0001e2000c901d72 */
[----:B------:R-:W-:Y:S01]  /*afb0*/  NOP ;  /* 0x0000000000007918 */ /* 0x000fe20000000000 */
.L_x_3294:
[----:B------:R-:W-:Y:S02]  /*afc0*/  PLOP3.LUT P1, PT, P1, P0, PT, 0xa2, 0x0 ;  /* 0x000000000000781c */ /* 0x000fe40000f21472 */
[----:B-----5:R-:W-:-:S08]  /*afd0*/  @P0 R2UR P1, UR4, R19 ;  /* 0x00000000130402ca */ /* 0x020fd00000020000 */
[----:B------:R-:W-:-:S05]  /*afe0*/  @P0 PLOP3.LUT P0, PT, P1, PT, PT, 0x80, 0x0 ;  /* 0x000000000000081c */ /* 0x000fca0000f0f070 */
[----:B------:R-:W-:Y:S01]  /*aff0*/  @!P1 SYNCS.ARRIVE.TRANS64.RED.A0T1 RZ, [UR4+0x28c50], RZ ;  /* 0x028c50ffffff99a7 */ /* 0x000fe20008200404 */
[----:B------:R-:W-:Y:S07]  /*b000*/  @!P1 ARRIVES.LDGSTSBAR.64.TRANSCNT [UR4+0x28c50] ;  /* 0x028c5000ff0099b0 */ /* 0x000fee0008000a84 */
[----:B------:R-:W-:Y:S05]  /*b010*/  @P0 BRA.U.ANY `(.L_x_3294) ;  /* 0xfffffffd00e80947 */ /* 0x000fea000393ffff */
[----:B------:R-:W-:Y:S01]  /*b020*/  NOP ;  /* 0x0000000000007918 */ /* 0x000fe20000000000 */
[----:B0-----:R-:W-:-:S05]  /*b030*/  IMAD.U32 R2, RZ, RZ, UR41 ;  /* 0x00000029ff027e24 */ /* 0x001fca000f8e00ff */
[----:B------:R-:W-:-:S13]  /*b040*/  ISETP.NE.AND P2, PT, R2, 0x3, PT ;  /* 0x000000030200780c */ /* 0x000fda0003f45270 */
[----:B------:R-:W-:Y:S05]  /*b050*/  @!P2 BRA `(.L_x_3295) ;  /* 0x000000000004a947 */ /* 0x000fea0003800000 */
[----:B------:R-:W-:Y:S01]  /*b060*/  BPT.TRAP 0x1 ;  /* 0x000000040000795c */ /* 0x000fe20000300000 */
.L_x_3295:
[----:B------:R-:W-:Y:S01]  /*b070*/  VIADD R17, R17, 0x1 ;  /* 0x0000000111117836 */ /* 0x000fe20000000000 */
[----:B------:R-:W-:Y:S01]  /*b080*/  UISETP.GE.AND UP0, UPT, UR36, 0x41, UPT ;  /* 0x000000412400788c */ /* 0x000fe2000bf06270 */
[----:B------:R0:W-:Y:S03]  /*b090*/  SYNCS.ARRIVE.TRANS64.A1T0 RZ, [R19+URZ+0x28c50], RZ ;  /* 0x028c50ff13ff79a7 */ /* 0x0001e6000810003f */
[----:B------:R-:W-:-:S04]  /*b0a0*/  ISETP.NE.AND P0, PT, R17, 0x2, PT ;  /* 0x000000021100780c */ /* 0x000fc80003f05270 */
[----:B------:R-:W-:Y:S02]  /*b0b0*/  SEL R17, R17, RZ, P0 ;  /* 0x000000ff11117207 */ /* 0x000fe40000000000 */
[----:B------:R-:W-:Y:S02]  /*b0c0*/  SEL R3, RZ, 0x1, P0 ;  /* 0x00000001ff037807 */ /* 0x000fe40000000000 */
[----:B------:R-:W-:Y:S02]  /*b0d0*/  PLOP3.LUT P0, PT, PT, PT, UP0, 0x40, 0x0 ;  /* 0x000000000000781c */ /* 0x000fe40003f0e808 */
[----:B------:R-:W-:-:S11]  /*b0e0*/  LOP3.LUT R22, R22, R3, RZ, 0x3c, !PT ;  /* 0x0000000316167212 */ /* 0x000fd600078e3cff */
[----:B0-----:R-:W-:Y:S05]  /*b0f0*/  @P0 BRA `(.L_x_3296) ;  /* 0x0000000c00740947 */ /* 0x001fea0003800000 */
[----:B------:R-:W-:Y:S01]  /*b100*/  BSSY B0, `(.L_x_3296) ;  /* 0x00000dc000007945 */ /* 0x000fe20003800000 */
[----:B------:R-:W-:-:S07]  /*b110*/  IMAD.U32 R8, RZ, RZ, UR40 ;  /* 0x00000028ff087e24 */ /* 0x000fce000f8e00ff */
.L_x_3309:
[----:B------:R-:W0:Y:S01]  /*b120*/  LDC R2, c[0x0][0x430] ;  /* 0x00010c00ff027b82 */ /* 0x000e220000000800 */
[----:B------:R-:W-:Y:S01]  /*b130*/  ISETP.GT.U32.AND P0, PT, R23, 0x3f, PT ;  /* 0x0000003f1700780c */ /* 0x000fe20003f04070 */
[----:B------:R-:W-:Y:S01]  /*b140*/  IMAD.U32 R11, RZ, RZ, UR41 ;  /* 0x00000029ff0b7e24 */ /* 0x000fe2000f8e00ff */
[----:B------:R-:W-:-:S11]  /*b150*/  ULDC UR4, c[0x0][0x430] ;  /* 0x00010c0000047ab9 */ /* 0x000fd60000000800 */
[----:B-1----:R-:W1:Y:S01]  /*b160*/  @!P0 LDC.64 R4, c[0x0][0x428] ;  /* 0x00010a00ff048b82 */ /* 0x002e620000000a00 */
[----:B0-----:R-:W-:Y:S02]  /*b170*/  ISETP.NE.AND P1, PT, R2, 0x1, PT ;  /* 0x000000010200780c */ /* 0x001fe40003f25270 */
[----:B------:R-:W-:-:S05]  /*b180*/  LEA R2, R8, R31, 0x6 ;  /* 0x0000001f08027211 */ /* 0x000fca00078e30ff */
[----:B------:R-:W-:-:S04]  /*b190*/  IMAD.IADD R9, R23, 0x1, R2 ;  /* 0x0000000117097824 */ /* 0x000fc800078e0202 */
[----:B------:R-:W-:Y:S02]  /*b1a0*/  IMAD.MOV.U32 R10, RZ, RZ, R9 ;  /* 0x000000ffff0a7224 */ /* 0x000fe400078e0009 */
[----:B------:R-:W0:Y:S08]  /*b1b0*/  @P1 LDC R6, c[0x0][0x434] ;  /* 0x00010d00ff061b82 */ /* 0x000e300000000800 */
[----:B------:R-:W2:Y:S01]  /*b1c0*/  @P1 LDC R3, c[0x0][0x438] ;  /* 0x00010e00ff031b82 */ /* 0x000ea20000000800 */
[----:B0-----:R-:W-:-:S07]  /*b1d0*/  @P1 IMAD.HI.U32 R2, R9, R6, RZ ;  /* 0x0000000609021227 */ /* 0x001fce00078e00ff */
[----:B------:R-:W0:Y:S01]  /*b1e0*/  @!P0 LDC.64 R6, c[0x0][0x418] ;  /* 0x00010600ff068b82 */ /* 0x000e220000000a00 */
[----:B--2---:R-:W-:Y:S01]  /*b1f0*/  @P1 SHF.R.U32.HI R10, RZ, R3, R2 ;  /* 0x00000003ff0a1219 */ /* 0x004fe20000011602 */
[----:B-1----:R-:W-:-:S03]  /*b200*/  @!P0 IMAD R2, R32, R4, RZ ;  /* 0x0000000420028224 */ /* 0x002fc600078e02ff */
[----:B------:R-:W-:Y:S01]  /*b210*/  @!P0 SHF.R.S32.HI R3, RZ, 0x1f, R10 ;  /* 0x0000001fff038819 */ /* 0x000fe2000001140a */
[----:B------:R-:W-:Y:S02]  /*b220*/  @!P0 IMAD R5, R25, R5, R2 ;  /* 0x0000000519058224 */ /* 0x000fe400078e0202 */
[----:B------:R-:W-:-:S04]  /*b230*/  @!P0 IMAD.MOV.U32 R2, RZ, RZ, R10 ;  /* 0x000000ffff028224 */ /* 0x000fc800078e000a */
[----:B------:R-:W-:-:S04]  /*b240*/  @!P0 IMAD.WIDE.U32 R2, R25, R4, R2 ;  /* 0x0000000419028225 */ /* 0x000fc800078e0002 */
[----:B------:R-:W-:Y:S02]  /*b250*/  @!P0 IMAD.IADD R3, R5, 0x1, R3 ;  /* 0x0000000105038824 */ /* 0x000fe400078e0203 */
[----:B------:R-:W-:Y:S01]  /*b260*/  IMAD.MOV.U32 R4, RZ, RZ, RZ ;  /* 0x000000ffff047224 */ /* 0x000fe200078e00ff */
[----:B0-----:R-:W-:-:S04]  /*b270*/  @!P0 LEA R6, P1, R2, R6, 0x2 ;  /* 0x0000000602068211 */ /* 0x001fc800078210ff */
[----:B------:R-:W-:-:S05]  /*b280*/  @!P0 LEA.HI.X R7, R2, R7, R3, 0x2, P1 ;  /* 0x0000000702078211 */ /* 0x000fca00008f1403 */
[----:B------:R0:W5:Y:S01]  /*b290*/  @!P0 LDG.E R4, desc[UR50][R6.64] ;  /* 0x0000003206048981 */ /* 0x000162000c1e1900 */
[----:B------:R-:W-:Y:S02]  /*b2a0*/  ISETP.NE.AND P2, PT, R11, 0x3, PT ;  /* 0x000000030b00780c */ /* 0x000fe40003f45270 */
[----:B------:R-:W-:-:S05]  /*b2b0*/  IADD3 R2, -R10, RZ, RZ ;  /* 0x000000ff0a027210 */ /* 0x000fca0007ffe1ff */
[----:B------:R-:W-:-:S06]  /*b2c0*/  IMAD R5, R2, UR4, R9 ;  /* 0x0000000402057c24 */ /* 0x000fcc000f8e0209 */
[----:B0-----:R-:W-:Y:S05]  /*b2d0*/  @!P2 BRA `(.L_x_3297) ;  /* 0x000000000004a947 */ /* 0x001fea0003800000 */
[----:B------:R-:W-:Y:S01]  /*b2e0*/  BPT.TRAP 0x1 ;  /* 0x000000040000795c */ /* 0x000fe20000300000 */
.L_x_3297:
[----:B------:R-:W-:Y:S01]  /*b2f0*/  LEA R9, R17, UR39, 0x3 ;  /* 0x0000002711097c11 */ /* 0x000fe2000f8e18ff */
[----:B------:R-:W-:Y:S01]  /*b300*/  BSSY B1, `(.L_x_3298) ;  /* 0x0000005000017945 */ /* 0x000fe20003800000 */
[----:B------:R-:W-:Y:S02]  /*b310*/  SHF.L.U32 R20, R22, 0x1f, RZ ;  /* 0x0000001f16147819 */ /* 0x000fe400000006ff */
[----:B------:R-:W-:Y:S02]  /*b320*/  SHF.R.S32.HI R7, RZ, 0x1f, R5 ;  /* 0x0000001fff077819 */ /* 0x000fe40000011405 */
[----:B------:R-:W0:Y:S02]  /*b330*/  SYNCS.PHASECHK.TRANS64.TRYWAIT P0, [R9+URZ+0x28c40], R20 ;  /* 0x028c4014090075a7 */ /* 0x000e24000800017f */
[----:B0-----:R-:W-:Y:S05]  /*b340*/  @!P0 BRA `(.L_x_3299) ;  /* 0x0000002400548947 */ /* 0x001fea0003800000 */
.L_x_3361:
[----:B------:R-:W-:Y:S05]  /*b350*/  BSYNC B1 ;  /* 0x0000000000017941 */ /* 0x000fea0003800000 */
.L_x_3298:
[----:B------:R-:W-:Y:S01]  /*b360*/  ULDC.64 UR4, c[0x0][0x300] ;  /* 0x0000c00000047ab9 */ /* 0x000fe20000000a00 */
[----:B-----5:R-:W-:Y:S01]  /*b370*/  SHF.R.S32.HI R19, RZ, 0x1f, R4 ;  /* 0x0000001fff137819 */ /* 0x020fe20000011404 */
[----:B------:R-:W-:Y:S01]  /*b380*/  IMAD R2, R7, UR4, RZ ;  /* 0x0000000407027c24 */ /* 0x000fe2000f8e02ff */
[----:B------:R-:W-:Y:S01]  /*b390*/  LOP3.LUT P1, RZ, R16, 0x1, RZ, 0xc0, !PT ;  /* 0x0000000110ff7812 */ /* 0x000fe2000782c0ff */
[----:B------:R-:W-:Y:S02]  /*b3a0*/  IMAD R6, R17, 0x1000, R33 ;  /* 0x0000100011067824 */ /* 0x000fe400078e0221 */
        /* <DEDUP_REMOVED lines=18> */
[----:B------:R-:W1:Y:S01]  /*b4d0*/  SHFL.IDX PT, R14, R21, RZ, 0x181f ;  /* 0x00181fff150e7589 */ /* 0x000e6200000e0000 */
[----:B------:R-:W-:-:S03]  /*b4e0*/  LEA R26, R6, UR39, 0x1 ;  /* 0x00000027061a7c11 */ /* 0x000fc6000f8e08ff */
[----:B------:R-:W2:Y:S04]  /*b4f0*/  SHFL.IDX PT, R3, R28, RZ, 0x181f ;  /* 0x00181fff1c037589 */ /* 0x000ea800000e0000 */
[----:B------:R-:W3:Y:S04]  /*b500*/  SHFL.IDX PT, R10, R21, 0x1, 0x181f ;  /* 0x00381f00150a7f89 */ /* 0x000ee800000e0000 */
[----:B------:R-:W4:Y:S01]  /*b510*/  SHFL.IDX PT, R34, R28, 0x1, 0x181f ;  /* 0x00381f001c227f89 */ /* 0x000f2200000e0000 */
[----:B-1----:R-:W-:-:S03]  /*b520*/  IADD3 R2, P0, R14, R0, RZ ;  /* 0x000000000e027210 */ /* 0x002fc60007f1e0ff */
[----:B------:R-:W-:Y:S02]  /*b530*/  SHFL.IDX PT, R14, R21, 0x3, 0x181f ;  /* 0x00781f00150e7f89 */ /* 0x000fe400000e0000 */
[----:B--2---:R-:W-:Y:S01]  /*b540*/  IMAD.X R3, RZ, RZ, R3, P0 ;  /* 0x000000ffff037224 */ /* 0x004fe200000e0603 */
[----:B---3--:R-:W-:-:S04]  /*b550*/  IADD3 R10, P0, R10, R0, RZ ;  /* 0x000000000a0a7210 */ /* 0x008fc80007f1e0ff */
[----:B------:R1:W-:Y:S01]  /*b560*/  LDGSTS.E.BYPASS.LTC128B.128 [R26+0x22400], desc[UR50][R2.64], !P1 ;  /* 0x22400000021a7fae */ /* 0x0003e2000c901d72 */
[----:B----4-:R-:W-:-:S05]  /*b570*/  IMAD.X R11, RZ, RZ, R34, P0 ;  /* 0x000000ffff0b7224 */ /* 0x010fca00000e0622 */
[----:B------:R2:W-:Y:S04]  /*b580*/  LDGSTS.E.BYPASS.LTC128B.128 [R26+0x22c00], desc[UR50][R10.64], !P1 ;  /* 0x22c000000a1a7fae */ /* 0x0005e8000c901d72 */
[----:B-1----:R-:W1:Y:S04]  /*b590*/  SHFL.IDX PT, R2, R21, 0x2, 0x181f ;  /* 0x00581f0015027f89 */ /* 0x002e6800000e0000 */
[----:B------:R-:W3:Y:S04]  /*b5a0*/  SHFL.IDX PT, R3, R28, 0x2, 0x181f ;  /* 0x00581f001c037f89 */ /* 0x000ee800000e0000 */
[----:B------:R-:W4:Y:S01]  /*b5b0*/  SHFL.IDX PT, R28, R28, 0x3, 0x181f ;  /* 0x00781f001c1c7f89 */ /* 0x000f2200000e0000 */
[----:B-1----:R-:W-:-:S04]  /*b5c0*/  IADD3 R2, P0, R2, R0, RZ ;  /* 0x0000000002027210 */ /* 0x002fc80007f1e0ff */
[----:B---3--:R-:W-:-:S05]  /*b5d0*/  IADD3.X R3, RZ, R3, RZ, P0, !PT ;  /* 0x00000003ff037210 */ /* 0x008fca00007fe4ff */
[----:B----4-:R2:W-:Y:S04]  /*b5e0*/  LDGSTS.E.BYPASS.LTC128B.128 [R26+0x23400], desc[UR50][R2.64], !P1 ;  /* 0x23400000021a7fae */ /* 0x0105e8000c901d72 */
.L_x_3371:
[----:B--2---:R-:W-:-:S05]  /*b5f0*/  IADD3 R2, P0, R14, R0, RZ ;  /* 0x000000000e027210 */ /* 0x004fca0007f1e0ff */
[----:B------:R-:W-:Y:S01]  /*b600*/  IMAD.X R3, RZ, RZ, R28, P0 ;  /* 0x000000ffff037224 */ /* 0x000fe200000e061c */
[----:B------:R-:W-:-:S04]  /*b610*/  PLOP3.LUT P0, PT, PT, PT, PT, 0x80, 0x0 ;  /* 0x000000000000781c */ /* 0x000fc80003f0f070 */
[----:B------:R-:W-:Y:S01]  /*b620*/  @!PT LDS RZ, [RZ] ;  /* 0x00000000fffff984 */ /* 0x000fe20000000800 */
[----:B------:R-:W-:Y:S01]  /*b630*/  @!PT LDS RZ, [RZ] ;  /* 0x00000000fffff984 */ /* 0x000fe20000000800 */
[----:B------:R-:W-:Y:S01]  /*b640*/  @!PT LDS RZ, [RZ] ;  /* 0x00000000fffff984 */ /* 0x000fe20000000800 */
[----:B------:R1:W-:Y:S01]  /*b650*/  LDGSTS.E.BYPASS.LTC128B.128 [R26+0x23c00], desc[UR50][R2.64], !P1 ;  /* 0x23c00000021a7fae */ /* 0x0003e2000c901d72 */
[----:B------:R-:W-:-:S08]  /*b660*/  NOP ;  /* 0x0000000000007918 */ /* 0x000fd00000000000 */
.L_x_3301:
[----:B------:R-:W-:Y:S02]  /*b670*/  PLOP3.LUT P1, PT, P1, P0, PT, 0xa2, 0x0 ;  /* 0x000000000000781c */ /* 0x000fe40000f21472 */
[----:B------:R-:W-:-:S08]  /*b680*/  @P0 R2UR P1, UR4, R9 ;  /* 0x00000000090402ca */ /* 0x000fd00000020000 */
[----:B------:R-:W-:-:S05]  /*b690*/  @P0 PLOP3.LUT P0, PT, P1, PT, PT, 0x80, 0x0 ;  /* 0x000000000000081c */ /* 0x000fca0000f0f070 */
[----:B------:R-:W-:Y:S01]  /*b6a0*/  @!P1 SYNCS.ARRIVE.TRANS64.RED.A0T1 RZ, [UR4+0x28c30], RZ ;  /* 0x028c30ffffff99a7 */ /* 0x000fe20008200404 */
[----:B------:R-:W-:Y:S07]  /*b6b0*/  @!P1 ARRIVES.LDGSTSBAR.64.TRANSCNT [UR4+0x28c30] ;  /* 0x028c3000ff0099b0 */ /* 0x000fee0008000a84 */
[----:B------:R-:W-:Y:S05]  /*b6c0*/  @P0 BRA.U.ANY `(.L_x_3301) ;  /* 0xfffffffd00e80947 */ /* 0x000fea000393ffff */
[----:B------:R-:W-:Y:S01]  /*b6d0*/  NOP ;  /* 0x0000000000007918 */ /* 0x000fe20000000000 */
[----:B-1----:R-:W-:-:S05]  /*b6e0*/  IMAD.U32 R2, RZ, RZ, UR41 ;  /* 0x00000029ff027e24 */ /* 0x002fca000f8e00ff */
[----:B------:R-:W-:-:S13]  /*b6f0*/  ISETP.NE.AND P2, PT, R2, 0x3, PT ;  /* 0x000000030200780c */ /* 0x000fda0003f45270 */
[----:B------:R-:W-:Y:S05]  /*b700*/  @!P2 BRA `(.L_x_3302) ;  /* 0x000000000004a947 */ /* 0x000fea0003800000 */
[----:B------:R-:W-:Y:S01]  /*b710*/  BPT.TRAP 0x1 ;  /* 0x000000040000795c */ /* 0x000fe20000300000 */
.L_x_3302:
[----:B------:R1:W-:Y:S01]  /*b720*/  SYNCS.ARRIVE.TRANS64.A1T0 RZ, [R9+URZ+0x28c30], RZ ;  /* 0x028c30ff09ff79a7 */ /* 0x0003e2000810003f */
[----:B------:R-:W-:Y:S05]  /*b730*/  @!P2 BRA `(.L_x_3303) ;  /* 0x000000000004a947 */ /* 0x000fea0003800000 */
[----:B------:R-:W-:Y:S01]  /*b740*/  BPT.TRAP 0x1 ;  /* 0x000000040000795c */ /* 0x000fe20000300000 */
.L_x_3303:
[----:B------:R-:W2:Y:S01]  /*b750*/  SYNCS.PHASECHK.TRANS64.TRYWAIT P0, [R9+URZ+0x28c60], R20 ;  /* 0x028c6014090075a7 */ /* 0x000ea2000800017f */
[----:B------:R-:W-:Y:S04]  /*b760*/  BSSY B1, `(.L_x_3304) ;  /* 0x0000002000017945 */ /* 0x000fe80003800000 */
[----:B--2---:R-:W-:Y:S05]  /*b770*/  @!P0 BRA `(.L_x_3305) ;  /* 0x0000002400708947 */ /* 0x004fea0003800000 */
.L_x_3372:
[----:B------:R-:W-:Y:S05]  /*b780*/  BSYNC B1 ;  /* 0x0000000000017941 */ /* 0x000fea0003800000 */
.L_x_3304:
[----:B------:R-:W-:Y:S01]  /*b790*/  ULDC.64 UR4, c[0x0][0x328] ;  /* 0x0000ca0000047ab9 */ /* 0x000fe20000000a00 */
[C---:B------:R-:W-:Y:S01]  /*b7a0*/  LOP3.LUT P5, RZ, R16.reuse, 0x8, RZ, 0xc0, !PT ;  /* 0x0000000810ff7812 */ /* 0x040fe200078ac0ff */
[----:B------:R-:W-:Y:S01]  /*b7b0*/  IMAD R2, R7, UR4, RZ ;  /* 0x0000000407027c24 */ /* 0x000fe2000f8e02ff */
        /* <DEDUP_REMOVED lines=14> */
[----:B------:R-:W-:-:S03]  /*b8a0*/  ULDC.64 UR4, c[0x0][0x318] ;  /* 0x0000c60000047ab9 */ /* 0x000fc60000000a00 */
[----:B------:R-:W-:Y:S01]  /*b8b0*/  IMAD.IADD R3, R5, 0x1, R3 ;  /* 0x0000000105037824 */ /* 0x000fe200078e0203 */
[C---:B------:R-:W-:Y:S01]  /*b8c0*/  LEA R10, P0, R2.reuse, UR4, 0x1 ;  /* 0x00000004020a7c11 */ /* 0x040fe2000f8008ff */
[----:B------:R-:W-:Y:S01]  /*b8d0*/  UMOV UR4, 0xffffffff ;  /* 0xffffffff00047882 */ /* 0x000fe20000000000 */
[----:B------:R-:W-:Y:S02]  /*b8e0*/  IMAD R19, R17, 0x7000, R6 ;  /* 0x0000700011137824 */ /* 0x000fe400078e0206 */
[----:B0-2---:R-:W-:Y:S01]  /*b8f0*/  LEA.HI.X R20, R2, UR5, R3, 0x1, P0 ;  /* 0x0000000502147c11 */ /* 0x005fe200080f0c03 */
[----:B------:R-:W-:Y:S08]  /*b900*/  BRA.DIV UR4, `(.L_x_3306) ;  /* 0x0000002604207947 */ /* 0x000ff0000b800000 */
[----:B------:R-:W0:Y:S01]  /*b910*/  SHFL.IDX PT, R14, R10, RZ, 0x181f ;  /* 0x00181fff0a0e7589 */ /* 0x000e2200000e0000 */
[C---:B------:R-:W-:Y:S02]  /*b920*/  LOP3.LUT P1, RZ, R16.reuse, 0x40, RZ, 0xc0, !PT ;  /* 0x0000004010ff7812 */ /* 0x040fe4000782c0ff */
[C---:B------:R-:W-:Y:S01]  /*b930*/  LOP3.LUT P6, RZ, R16.reuse, 0x20, RZ, 0xc0, !PT ;  /* 0x0000002010ff7812 */ /* 0x040fe200078cc0ff */
[----:B------:R-:W2:Y:S01]  /*b940*/  SHFL.IDX PT, R3, R20, RZ, 0x181f ;  /* 0x00181fff14037589 */ /* 0x000ea200000e0000 */
[----:B------:R-:W-:Y:S02]  /*b950*/  LEA R19, R19, UR39, 0x1 ;  /* 0x0000002713137c11 */ /* 0x000fe4000f8e08ff */
[----:B------:R-:W-:Y:S02]  /*b960*/  LOP3.LUT P2, RZ, R16, 0x10, RZ, 0xc0, !PT ;  /* 0x0000001010ff7812 */ /* 0x000fe4000784c0ff */
[----:B------:R-:W-:Y:S02]  /*b970*/  P2R R11, PR, RZ, 0x40 ;  /* 0x00000040ff0b7803 */ /* 0x000fe40000000000 */
[----:B0-----:R-:W-:-:S02]  /*b980*/  IADD3 R6, P0, R14, R0, RZ ;  /* 0x000000000e067210 */ /* 0x001fc40007f1e0ff */
[----:B------:R-:W0:Y:S03]  /*b990*/  SHFL.IDX PT, R14, R10, 0x1, 0x181f ;  /* 0x00381f000a0e7f89 */ /* 0x000e2600000e0000 */
[----:B--2---:R-:W-:Y:S02]  /*b9a0*/  IMAD.X R7, RZ, RZ, R3, P0 ;  /* 0x000000ffff077224 */ /* 0x004fe400000e0603 */
[----:B------:R-:W2:Y:S04]  /*b9b0*/  SHFL.IDX PT, R3, R20, 0x1, 0x181f ;  /* 0x00381f0014037f89 */ /* 0x000ea800000e0000 */
[----:B------:R-:W-:Y:S01]  /*b9c0*/  LDGSTS.E.BYPASS.LTC128B.128 [R19+0x400], desc[UR50][R6.64], !P1 ;  /* 0x0040000006137fae */ /* 0x000fe2000c901d72 */
[----:B------:R-:W-:-:S03]  /*b9d0*/  ISETP.NE.U32.AND P1, PT, R27, RZ, PT ;  /* 0x000000ff1b00720c */ /* 0x000fc60003f25070 */
[----:B------:R-:W-:Y:S01]  /*b9e0*/  LDGSTS.E.BYPASS.LTC128B.128 [R19+0x2400], desc[UR50][R6.64+0x80], !P6 ;  /* 0x0240008006137fae */ /* 0x000fe2000f101d72 */
[----:B------:R-:W-:-:S03]  /*b9f0*/  LOP3.LUT P6, RZ, R16, 0x40, RZ, 0xc0, !PT ;  /* 0x0000004010ff7812 */ /* 0x000fc600078cc0ff */
[----:B------:R-:W-:Y:S04]  /*ba00*/  LDGSTS.E.BYPASS.LTC128B.128 [R19+0x4400], desc[UR50][R6.64+0x100], !P2 ;  /* 0x0440010006137fae */ /* 0x000fe8000d101d72 */
[----:B------:R-:W-:Y:S01]  /*ba10*/  LDGSTS.E.BYPASS.LTC128B.128 [R19+0x6400], desc[UR50][R6.64+0x180], !P5 ;  /* 0x0640018006137fae */ /* 0x000fe2000e901d72 */
[----:B0-----:R-:W-:-:S03]  /*ba20*/  IADD3 R4, P0, R14, R0, RZ ;  /* 0x000000000e047210 */ /* 0x001fc60007f1e0ff */
[----:B------:R-:W-:Y:S04]  /*ba30*/  LDGSTS.E.BYPASS.LTC128B.128 [R19+0x8400], desc[UR50][R6.64+0x200], !P4 ;  /* 0x0840020006137fae */ /* 0x000fe8000e101d72 */
[----:B------:R-:W0:Y:S01]  /*ba40*/  SHFL.IDX PT, R14, R10, 0x2, 0x181f ;  /* 0x00581f000a0e7f89 */ /* 0x000e2200000e0000 */
[----:B--2---:R-:W-:-:S03]  /*ba50*/  IADD3.X R5, RZ, R3, RZ, P0, !PT ;  /* 0x00000003ff057210 */ /* 0x004fc600007fe4ff */
[----:B------:R-:W2:Y:S04]  /*ba60*/  SHFL.IDX PT, R3, R20, 0x2, 0x181f ;  /* 0x00581f0014037f89 */ /* 0x000ea800000e0000 */
[----:B------:R-:W-:Y:S04]  /*ba70*/  LDGSTS.E.BYPASS.LTC128B.128 [R19+0xa400], desc[UR50][R6.64+0x280], !P3 ;  /* 0x0a40028006137fae */ /* 0x000fe8000d901d72 */
[----:B------:R-:W3:Y:S01]  /*ba80*/  SHFL.IDX PT, R20, R20, 0x3, 0x181f ;  /* 0x00781f0014147f89 */ /* 0x000ee200000e0000 */
[----:B0-----:R-:W-:-:S03]  /*ba90*/  IADD3 R2, P0, R14, R0, RZ ;  /* 0x000000000e027210 */ /* 0x001fc60007f1e0ff */
[----:B------:R0:W4:Y:S02]  /*baa0*/  SHFL.IDX PT, R14, R10, 0x3, 0x181f ;  /* 0x00781f000a0e7f89 */ /* 0x00012400000e0000 */
[----:B--2---:R-:W-:Y:S01]  /*bab0*/  IMAD.X R3, RZ, RZ, R3, P0 ;  /* 0x000000ffff037224 */ /* 0x004fe200000e0603 */
[----:B------:R-:W-:-:S13]  /*bac0*/  ISETP.NE.U32.AND P0, PT, R29, RZ, PT ;  /* 0x000000ff1d00720c */ /* 0x000fda0003f05070 */
[----:B------:R-:W-:Y:S04]  /*bad0*/  LDGSTS.E.BYPASS.LTC128B.128 [R19+0xc400], desc[UR50][R6.64+0x300], P0 ;  /* 0x0c40030006137fae */ /* 0x000fe80008101d72 */
[----:B------:R2:W-:Y:S04]  /*bae0*/  LDGSTS.E.BYPASS.LTC128B.128 [R19+0xe400], desc[UR50][R6.64+0x380], P1 ;  /* 0x0e40038006137fae */ /* 0x0005e80008901d72 */
[----:B------:R0:W-:Y:S01]  /*baf0*/  LDGSTS.E.BYPASS.LTC128B.128 [R19+0xc00], desc[UR50][R4.64], !P6 ;  /* 0x00c0000004137fae */ /* 0x0001e2000f101d72 */
[----:B------:R-:W-:-:S04]  /*bb00*/  ISETP.NE.AND P6, PT, R11, RZ, PT ;  /* 0x000000ff0b00720c */ /* 0x000fc80003fc5270 */
[----:B--2---:R-:W-:-:S09]  /*bb10*/  P2R R6, PR, RZ, 0x40 ;  /* 0x00000040ff067803 */ /* 0x004fd20000000000 */
[----:B------:R0:W-:Y:S01]  /*bb20*/  LDGSTS.E.BYPASS.LTC128B.128 [R19+0x2c00], desc[UR50][R4.64+0x80], !P6 ;  /* 0x02c0008004137fae */ /* 0x0001e2000f101d72 */
[----:B------:R-:W-:-:S03]  /*bb30*/  LOP3.LUT P6, RZ, R16, 0x40, RZ, 0xc0, !PT ;  /* 0x0000004010ff7812 */ /* 0x000fc600078cc0ff */
[----:B------:R0:W-:Y:S04]  /*bb40*/  LDGSTS.E.BYPASS.LTC128B.128 [R19+0x4c00], desc[UR50][R4.64+0x100], !P2 ;  /* 0x04c0010004137fae */ /* 0x0001e8000d101d72 */
[----:B------:R0:W-:Y:S04]  /*bb50*/  LDGSTS.E.BYPASS.LTC128B.128 [R19+0x6c00], desc[UR50][R4.64+0x180], !P5 ;  /* 0x06c0018004137fae */ /* 0x0001e8000e901d72 */
[----:B------:R0:W-:Y:S04]  /*bb60*/  LDGSTS.E.BYPASS.LTC128B.128 [R19+0x8c00], desc[UR50][R4.64+0x200], !P4 ;  /* 0x08c0020004137fae */ /* 0x0001e8000e101d72 */
[----:B------:R0:W-:Y:S04]  /*bb70*/  LDGSTS.E.BYPASS.LTC128B.128 [R19+0xac00], desc[UR50][R4.64+0x280], !P3 ;  /* 0x0ac0028004137fae */ /* 0x0001e8000d901d72 */
[----:B------:R0:W-:Y:S04]  /*bb80*/  LDGSTS.E.BYPASS.LTC128B.128 [R19+0xcc00], desc[UR50][R4.64+0x300], P0 ;  /* 0x0cc0030004137fae */ /* 0x0001e80008101d72 */
[----:B------:R0:W-:Y:S04]  /*bb90*/  LDGSTS.E.BYPASS.LTC128B.128 [R19+0xec00], desc[UR50][R4.64+0x380], P1 ;  /* 0x0ec0038004137fae */ /* 0x0001e80008901d72 */
[----:B------:R0:W-:Y:S01]  /*bba0*/  LDGSTS.E.BYPASS.LTC128B.128 [R19+0x1400], desc[UR50][R2.64], !P6 ;  /* 0x0140000002137fae */ /* 0x0001e2000f101d72 */
[----:B------:R-:W-:-:S13]  /*bbb0*/  ISETP.NE.AND P6, PT, R6, RZ, PT ;  /* 0x000000ff0600720c */ /* 0x000fda0003fc5270 */
[----:B------:R0:W-:Y:S04]  /*bbc0*/  LDGSTS.E.BYPASS.LTC128B.128 [R19+0x3400], desc[UR50][R2.64+0x80], !P6 ;  /* 0x0340008002137fae */ /* 0x0001e8000f101d72 */
[----:B------:R0:W-:Y:S04]  /*bbd0*/  LDGSTS.E.BYPASS.LTC128B.128 [R19+0x5400], desc[UR50][R2.64+0x100], !P2 ;  /* 0x0540010002137fae */ /* 0x0001e8000d101d72 */
[----:B------:R0:W-:Y:S04]  /*bbe0*/  LDGSTS.E.BYPASS.LTC128B.128 [R19+0x7400], desc[UR50][R2.64+0x180], !P5 ;  /* 0x0740018002137fae */ /* 0x0001e8000e901d72 */
[----:B------:R0:W-:Y:S04]  /*bbf0*/  LDGSTS.E.BYPASS.LTC128B.128 [R19+0x9400], desc[UR50][R2.64+0x200], !P4 ;  /* 0x0940020002137fae */ /* 0x0001e8000e101d72 */
[----:B------:R0:W-:Y:S04]  /*bc00*/  LDGSTS.E.BYPASS.LTC128B.128 [R19+0xb400], desc[UR50][R2.64+0x280], !P3 ;  /* 0x0b40028002137fae */ /* 0x0001e8000d901d72 */
[----:B------:R0:W-:Y:S04]  /*bc10*/  LDGSTS.E.BYPASS.LTC128B.128 [R19+0xd400], desc[UR50][R2.64+0x300], P0 ;  /* 0x0d40030002137fae */ /* 0x0001e80008101d72 */
[----:B---34-:R0:W-:Y:S02]  /*bc20*/  LDGSTS.E.BYPASS.LTC128B.128 [R19+0xf400], desc[UR50][R2.64+0x380], P1 ;  /* 0x0f40038002137fae */ /* 0x0181e40008901d72 */
.L_x_3382:
[----:B0-----:R-:W-:Y:S02]  /*bc30*/  P2R R4, PR, RZ, 0x2 ;  /* 0x00000002ff047803 */ /* 0x001fe40000000000 */
[----:B------:R-:W-:Y:S02]  /*bc40*/  LOP3.LUT P1, RZ, R16, 0x40, RZ, 0xc0, !PT ;  /* 0x0000004010ff7812 */ /* 0x000fe4000782c0ff */
[----:B------:R-:W-:Y:S02]  /*bc50*/  IADD3 R2, P2, R14, R0, RZ ;  /* 0x000000000e027210 */ /* 0x000fe40007f5e0ff */
[----:B------:R-:W-:-:S03]  /*bc60*/  LOP3.LUT P6, RZ, R16, 0x10, RZ, 0xc0, !PT ;  /* 0x0000001010ff7812 */ /* 0x000fc600078cc0ff */
[----:B------:R-:W-:Y:S01]  /*bc70*/  IMAD.X R3, RZ, RZ, R20, P2 ;  /* 0x000000ffff037224 */ /* 0x000fe200010e0614 */
[----:B------:R-:W-:-:S05]  /*bc80*/  LOP3.LUT P2, RZ, R16, 0x20, RZ, 0xc0, !PT ;  /* 0x0000002010ff7812 */ /* 0x000fca000784c0ff */
[----:B------:R-:W-:Y:S01]  /*bc90*/  @!PT LDS RZ, [RZ] ;  /* 0x00000000fffff984 */ /* 0x000fe20000000800 */
[----:B------:R-:W-:Y:S01]  /*bca0*/  @!PT LDS RZ, [RZ] ;  /* 0x00000000fffff984 */ /* 0x000fe20000000800 */
[----:B------:R-:W-:Y:S01]  /*bcb0*/  @!PT LDS RZ, [RZ] ;  /* 0x00000000fffff984 */ /* 0x000fe20000000800 */
[----:B------:R0:W-:Y:S01]  /*bcc0*/  LDGSTS.E.BYPASS.LTC128B.128 [R19+0x1c00], desc[UR50][R2.64], !P1 ;  /* 0x01c0000002137fae */ /* 0x0001e2000c901d72 */
[----:B------:R-:W-:-:S07]  /*bcd0*/  ISETP.NE.AND P1, PT, R4, RZ, PT ;  /* 0x000000ff0400720c */ /* 0x000fce0003f25270 */
[----:B------:R0:W-:Y:S04]  /*bce0*/  LDGSTS.E.BYPASS.LTC128B.128 [R19+0x3c00], desc[UR50][R2.64+0x80], !P2 ;  /* 0x03c0008002137fae */ /* 0x0001e8000d101d72 */
[----:B------:R0:W-:Y:S04]  /*bcf0*/  LDGSTS.E.BYPASS.LTC128B.128 [R19+0x5c00], desc[UR50][R2.64+0x100], !P6 ;  /* 0x05c0010002137fae */ /* 0x0001e8000f101d72 */
[----:B------:R0:W-:Y:S04]  /*bd00*/  LDGSTS.E.BYPASS.LTC128B.128 [R19+0x7c00], desc[UR50][R2.64+0x180], !P5 ;  /* 0x07c0018002137fae */ /* 0x0001e8000e901d72 */
[----:B------:R0:W-:Y:S04]  /*bd10*/  LDGSTS.E.BYPASS.LTC128B.128 [R19+0x9c00], desc[UR50][R2.64+0x200], !P4 ;  /* 0x09c0020002137fae */ /* 0x0001e8000e101d72 */
[----:B------:R0:W-:Y:S04]  /*bd20*/  LDGSTS.E.BYPASS.LTC128B.128 [R19+0xbc00], desc[UR50][R2.64+0x280], !P3 ;  /* 0x0bc0028002137fae */ /* 0x0001e8000d901d72 */
[----:B------:R0:W-:Y:S01]  /*bd30*/  LDGSTS.E.BYPASS.LTC128B.128 [R19+0xdc00], desc[UR50][R2.64+0x300], P0 ;  /* 0x0dc0030002137fae */ /* 0x0001e20008101d72 */
[----:B------:R-:W-:-:S03]  /*bd40*/  PLOP3.LUT P0, PT, PT, PT, PT, 0x80, 0x0 ;  /* 0x000000000000781c */ /* 0x000fc60003f0f070 */
[----:B------:R0:W-:Y:S01]  /*bd50*/  LDGSTS.E.BYPASS.LTC128B.128 [R19+0xfc00], desc[UR50][R2.64+0x380], P1 ;  /* 0x0fc0038002137fae */ /* 0x0001e20008901d72 */
[----:B------:R-:W-:-:S09]  /*bd60*/  NOP ;  /* 0x0000000000007918 */ /* 0x000fd20000000000 */
.L_x_3307:
[----:B------:R-:W-:Y:S02]  /*bd70*/  PLOP3.LUT P1, PT, P1, P0, PT, 0xa2, 0x0 ;  /* 0x000000000000781c */ /* 0x000fe40000f21472 */
[----:B------:R-:W-:-:S08]  /*bd80*/  @P0 R2UR P1, UR4, R9 ;  /* 0x00000000090402ca */ /* 0x000fd00000020000 */
        /* <DEDUP_REMOVED lines=9> */
.L_x_3308:
[----:B------:R-:W-:Y:S01]  /*be20*/  VIADD R17, R17, 0x1 ;  /* 0x0000000111117836 */ /* 0x000fe20000000000 */
[----:B------:R0:W-:Y:S01]  /*be30*/  SYNCS.ARRIVE.TRANS64.A1T0 RZ, [R9+URZ+0x28c50], RZ ;  /* 0x028c50ff09ff79a7 */ /* 0x0001e2000810003f */
[----:B------:R-:W-:-:S03]  /*be40*/  VIADD R2, R8, 0xffffffff ;  /* 0xffffffff08027836 */ /* 0x000fc60000000000 */
[----:B------:R-:W-:-:S04]  /*be50*/  ISETP.NE.AND P0, PT, R17, 0x2, PT ;  /* 0x000000021100780c */ /* 0x000fc80003f05270 */
[----:B------:R-:W-:Y:S02]  /*be60*/  SEL R17, R17, RZ, P0 ;  /* 0x000000ff11117207 */ /* 0x000fe40000000000 */
[----:B------:R-:W-:Y:S02]  /*be70*/  SEL R3, RZ, 0x1, P0 ;  /* 0x00000001ff037807 */ /* 0x000fe40000000000 */
[----:B------:R-:W-:Y:S01]  /*be80*/  ISETP.GT.AND P0, PT, R8, RZ, PT ;  /* 0x000000ff0800720c */ /* 0x000fe20003f04270 */
[----:B------:R-:W-:Y:S01]  /*be90*/  IMAD.MOV.U32 R8, RZ, RZ, R2 ;  /* 0x000000ffff087224 */ /* 0x000fe200078e0002 */
[----:B------:R-:W-:-:S11]  /*bea0*/  LOP3.LUT R22, R22, R3, RZ, 0x3c, !PT ;  /* 0x0000000316167212 */ /* 0x000fd600078e3cff */
[----:B0-----:R-:W-:Y:S05]  /*beb0*/  @P0 BRA `(.L_x_3309) ;  /* 0xfffffff000980947 */ /* 0x001fea000383ffff */
[----:B------:R-:W-:Y:S05]  /*bec0*/  BSYNC B0 ;  /* 0x0000000000007941 */ /* 0x000fea0003800000 */
.L_x_3296:
[----:B------:R-:W2:Y:S01]  /*bed0*/  LDL.LU R2, [R1] ;  /* 0x0000000001027983 */ /* 0x000ea20000300800 */
[----:B------:R-:W-:-:S03]  /*bee0*/  ULDC UR4, c[0x0][0xc34] ;  /* 0x00030d0000047ab9 */ /* 0x000fc60000000800 */
[----:B------:R-:W3:Y:S01]  /*bef0*/  LDL.LU R0, [R1+0xc] ;  /* 0x00000c0001007983 */ /* 0x000ee20000300800 */
[----:B--2---:R-:W-:Y:S01]  /*bf00*/  IADD3 R2, R2, UR42, RZ ;  /* 0x0000002a02027c10 */ /* 0x004fe2000fffe0ff */
[----:B---3--:R-:W-:-:S04]  /*bf10*/  VIADD R0, R0, 0x1 ;  /* 0x0000000100007836 */ /* 0x008fc80000000000 */
[----:B------:R0:W-:Y:S01]  /*bf20*/  STL [R1], R2 ;  /* 0x0000000201007387 */ /* 0x0001e20000100800 */
[----:B------:R-:W-:-:S03]  /*bf30*/  ISETP.GE.AND P0, PT, R2, UR4, PT ;  /* 0x0000000402007c0c */ /* 0x000fc6000bf06270 */
[----:B------:R0:W-:Y:S10]  /*bf40*/  STL [R1+0xc], R0 ;  /* 0x00000c0001007387 */ /* 0x0001f40000100800 */
[----:B0-----:R-:W-:Y:S05]  /*bf50*/  @!P0 BRA `(.L_x_3310) ;  /* 0xffffffd000648947 */ /* 0x001fea000383ffff */
[----:B------:R-:W-:-:S07]  /*bf60*/  LOP3.LUT R2, R0, 0x1, RZ, 0xc, !PT ;  /* 0x0000000100027812 */ /* 0x000fce00078e0cff */
.L_x_3275:
[----:B------:R-:W0:Y:S01]  /*bf70*/  S2R R3, SR_CgaCtaId ;  /* 0x0000000000037919 */ /* 0x000e220000008800 */
[----:B------:R-:W-:Y:S01]  /*bf80*/  MOV R0, 0x400 ;  /* 0x0000040000007802 */ /* 0x000fe20000000f00 */
[----:B------:R-:W-:Y:S01]  /*bf90*/  BSSY B0, `(.L_x_3311) ;  /* 0x0000005000007945 */ /* 0x000fe20003800000 */
[----:B------:R-:W-:Y:S02]  /*bfa0*/  SHF.L.U32 R2, R2, 0x1f, RZ ;  /* 0x0000001f02027819 */ /* 0x000fe400000006ff */
[----:B0-----:R-:W-:-:S04]  /*bfb0*/  LEA R4, R3, R0, 0x18 ;  /* 0x0000000003047211 */ /* 0x001fc800078ec0ff */
[----:B------:R-:W0:Y:S02]  /*bfc0*/  SYNCS.PHASECHK.TRANS64.TRYWAIT P0, [R4+URZ+0x28c20], R2 ;  /* 0x028c2002040075a7 */ /* 0x000e24000800017f */
[----:B0-----:R-:W-:Y:S05]  /*bfd0*/  @!P0 BRA `(.L_x_3312) ;  /* 0x00000024002c8947 */ /* 0x001fea0003800000 */
.L_x_3383:
[----:B------:R-:W-:Y:S05]  /*bfe0*/  BSYNC B0 ;  /* 0x0000000000007941 */ /* 0x000fea0003800000 */
.L_x_3311:
[----:B------:R-:W-:-:S03]  /*bff0*/  UMOV UR4, 0xffffffff ;  /* 0xffffffff00047882 */ /* 0x000fc60000000000 */
[----:B------:R-:W-:Y:S05]  /*c000*/  BRA.DIV UR4, `(.L_x_3313) ;  /* 0x0000002604347947 */ /* 0x000fea000b800000 */
[----:B------:R-:W2:Y:S02]  /*c010*/  S2R R0, SR_TID.X ;  /* 0x0000000000007919 */ /* 0x000ea40000002100 */
[----:B--2---:R-:W-:-:S04]  /*c020*/  SHF.R.U32.HI R0, RZ, 0x5, R0 ;  /* 0x00000005ff007819 */ /* 0x004fc80000011600 */
[----:B------:R-:W-:-:S05]  /*c030*/  LOP3.LUT R0, R0, 0x3, RZ, 0xc0, !PT ;  /* 0x0000000300007812 */ /* 0x000fca00078ec0ff */
[----:B------:R2:W3:Y:S02]  /*c040*/  SHFL.IDX PT, R14, R0, RZ, 0x1f ;  /* 0x00001fff000e7589 */ /* 0x0004e400000e0000 */
.L_x_3386:
[----:B---3--:R-:W-:Y:S01]  /*c050*/  ISETP.NE.AND P0, PT, R14, RZ, PT ;  /* 0x000000ff0e00720c */ /* 0x008fe20003f05270 */
[----:B------:R-:W-:-:S12]  /*c060*/  BSSY B0, `(.L_x_3314) ;  /* 0x0000024000007945 */ /* 0x000fd80003800000 */
[----:B------:R-:W-:Y:S05]  /*c070*/  @P0 BRA `(.L_x_3315) ;  /* 0x0000000000880947 */ /* 0x000fea0003800000 */
[----:B------:R-:W-:-:S03]  /*c080*/  UMOV UR4, 0xffffffff ;  /* 0xffffffff00047882 */ /* 0x000fc60000000000 */
[----:B------:R-:W-:Y:S05]  /*c090*/  BRA.DIV UR4, `(.L_x_3316) ;  /* 0x0000002604447947 */ /* 0x000fea000b800000 */
[----:B------:R-:W-:-:S13]  /*c0a0*/  ELECT P6, URZ, PT ;  /* 0x00000000003f782f */ /* 0x000fda00038c0000 */
.L_x_3389:
[----:B------:R-:W-:Y:S05]  /*c0b0*/  @!P6 BRA `(.L_x_3315) ;  /* 0x000000000078e947 */ /* 0x000fea0003800000 */
[----:B------:R-:W-:-:S06]  /*c0c0*/  ULOP3.LUT UR4, UR38, 0x2, URZ, 0xfc, !UPT ;  /* 0x0000000226047892 */ /* 0x000fcc000f8efc3f */
[----:B--2---:R-:W-:-:S05]  /*c0d0*/  IMAD.U32 R0, RZ, RZ, UR4 ;  /* 0x00000004ff007e24 */ /* 0x004fca000f8e00ff */
[----:B------:R-:W-:-:S13]  /*c0e0*/  ISETP.NE.AND P0, PT, R0, 0x3, PT ;  /* 0x000000030000780c */ /* 0x000fda0003f05270 */
[----:B------:R-:W-:Y:S05]  /*c0f0*/  @!P0 BRA `(.L_x_3317) ;  /* 0x0000000000048947 */ /* 0x000fea0003800000 */
[----:B------:R-:W-:Y:S01]  /*c100*/  BPT.TRAP 0x1 ;  /* 0x000000040000795c */ /* 0x000fe20000300000 */
.L_x_3317:
[C---:B------:R-:W-:Y:S01]  /*c110*/  IMAD R5, R17.reuse, 0x8, R4 ;  /* 0x0000000811057824 */ /* 0x040fe200078e0204 */
[----:B------:R-:W-:Y:S01]  /*c120*/  SHF.L.U32 R0, R22, 0x1f, RZ ;  /* 0x0000001f16007819 */ /* 0x000fe200000006ff */
[----:B------:R-:W-:-:S03]  /*c130*/  VIADD R17, R17, 0x1 ;  /* 0x0000000111117836 */ /* 0x000fc60000000000 */
[----:B------:R-:W2:Y:S02]  /*c140*/  SYNCS.PHASECHK.TRANS64.TRYWAIT P1, [R5+URZ+0x28c40], R0 ;  /* 0x028c4000050075a7 */ /* 0x000ea4000802017f */
[----:B------:R-:W-:-:S04]  /*c150*/  ISETP.NE.AND P2, PT, R17, 0x2, PT ;  /* 0x000000021100780c */ /* 0x000fc80003f45270 */
[----:B------:R-:W-:Y:S01]  /*c160*/  SEL R3, RZ, 0x1, P2 ;  /* 0x00000001ff037807 */ /* 0x000fe20001000000 */
[----:B--2---:R-:W-:Y:S08]  /*c170*/  @!P1 BRA `(.L_x_3318) ;  /* 0x00000024002c9947 */ /* 0x004ff00003800000 */
.L_x_3390:
[----:B------:R-:W-:Y:S02]  /*c180*/  SEL R17, R17, RZ, P2 ;  /* 0x000000ff11117207 */ /* 0x000fe40001000000 */
[----:B0-----:R-:W-:Y:S01]  /*c190*/  LOP3.LUT R2, R22, R3, RZ, 0x3c, !PT ;  /* 0x0000000316027212 */ /* 0x001fe200078e3cff */
[----:B------:R-:W-:Y:S06]  /*c1a0*/  @!P0 BRA `(.L_x_3319) ;  /* 0x0000000000048947 */ /* 0x000fec0003800000 */
[----:B------:R-:W-:Y:S01]  /*c1b0*/  BPT.TRAP 0x1 ;  /* 0x000000040000795c */ /* 0x000fe20000300000 */
.L_x_3319:
[----:B------:R-:W-:Y:S01]  /*c1c0*/  IMAD R17, R17, 0x8, R4 ;  /* 0x0000000811117824 */ /* 0x000fe200078e0204 */
[----:B------:R-:W-:-:S04]  /*c1d0*/  SHF.L.U32 R2, R2, 0x1f, RZ ;  /* 0x0000001f02027819 */ /* 0x000fc800000006ff */
[----:B------:R-:W0:Y:S02]  /*c1e0*/  SYNCS.PHASECHK.TRANS64.TRYWAIT P1, [R17+URZ+0x28c40], R2 ;  /* 0x028c4002110075a7 */ /* 0x000e24000802017f */
[----:B0-----:R-:W-:Y:S05]  /*c1f0*/  @!P1 BRA `(.L_x_3320) ;  /* 0x0000002400209947 */ /* 0x001fea0003800000 */
.L_x_3391:
[----:B------:R-:W-:Y:S05]  /*c200*/  @!P0 BRA `(.L_x_3321) ;  /* 0x0000000000048947 */ /* 0x000fea0003800000 */
[----:B------:R-:W-:Y:S01]  /*c210*/  BPT.TRAP 0x1 ;  /* 0x000000040000795c */ /* 0x000fe20000300000 */
.L_x_3321:
[----:B------:R-:W3:Y:S02]  /*c220*/  SYNCS.PHASECHK.TRANS64.TRYWAIT P1, [R5+URZ+0x28c60], R0 ;  /* 0x028c6000050075a7 */ /* 0x000ee4000802017f */
[----:B---3--:R-:W-:Y:S05]  /*c230*/  @!P1 BRA `(.L_x_3322) ;  /* 0x0000002400249947 */ /* 0x008fea0003800000 */
.L_x_3392:
[----:B------:R-:W-:Y:S05]  /*c240*/  @!P0 BRA `(.L_x_3323) ;  /* 0x0000000000048947 */ /* 0x000fea0003800000 */
[----:B------:R-:W-:Y:S01]  /*c250*/  BPT.TRAP 0x1 ;  /* 0x000000040000795c */ /* 0x000fe20000300000 */
.L_x_3323:
[----:B----4-:R4:W0:Y:S02]  /*c260*/  SYNCS.PHASECHK.TRANS64.TRYWAIT P0, [R17+URZ+0x28c60], R2 ;  /* 0x028c6002110075a7 */ /* 0x010824000800017f */
[----:B0-----:R-:W-:Y:S05]  /*c270*/  @!P0 NANOSLEEP.SYNCS 0x989680 ;  /* 0x009896800000895d */ /* 0x001fea0003900000 */
[----:B------:R-:W0:Y:S02]  /*c280*/  @!P0 SYNCS.PHASECHK.TRANS64 P0, [R17+URZ+0x28c60], R2 ;  /* 0x028c6002110085a7 */ /* 0x000e24000800007f */
[----:B0-----:R-:W-:Y:S05]  /*c290*/  @!P0 BRA `(.L_x_3323) ;  /* 0xfffffffc00f08947 */ /* 0x001fea000383ffff */
.L_x_3315:
[----:B------:R-:W-:Y:S05]  /*c2a0*/  BSYNC B0 ;  /* 0x0000000000007941 */ /* 0x000fea0003800000 */
.L_x_3314:
[----:B------:R-:W-:Y:S05]  /*c2b0*/  EXIT ;  /* 0x000000000000794d */ /* 0x000fea0003800000 */
.L_x_3235:
[----:B0-----:R-:W-:-:S04]  /*c2c0*/  IMAD.U32 R3, RZ, RZ, UR16 ;  /* 0x00000010ff037e24 */ /* 0x001fc8000f8e00ff */
[----:B------:R0:W1:Y:S03]  /*c2d0*/  SYNCS.PHASECHK.TRANS64.TRYWAIT P1, [R3+URZ+0x28c50], R0 ;  /* 0x028c5000030075a7 */ /* 0x000066000802017f */
[----:B-1----:R-:W-:Y:S05]  /*c2e0*/  @!P1 NANOSLEEP.SYNCS 0x989680 ;  /* 0x009896800000995d */ /* 0x002fea0003900000 */
[----:B------:R-:W1:Y:S02]  /*c2f0*/  @!P1 SYNCS.PHASECHK.TRANS64 P1, [R3+URZ+0x28c50], R0 ;  /* 0x028c5000030095a7 */ /* 0x000e64000802007f */
[----:B-1----:R-:W-:Y:S05]  /*c300*/  @!P1 BRA `(.L_x_3235) ;  /* 0xfffffffc00ec9947 */ /* 0x002fea000383ffff */
[----:B------:R-:W-:Y:S05]  /*c310*/  BRA `(.L_x_3324) ;  /* 0xffffff4c00bc7947 */ /* 0x000fea000383ffff */
.L_x_3241:
[----:B-1----:R-:W-:-:S04]  /*c320*/  MOV R4, UR6 ;  /* 0x0000000600047c02 */ /* 0x002fc80008000f00 */
[----:B------:R1:W2:Y:S03]  /*c330*/  SYNCS.PHASECHK.TRANS64.TRYWAIT P1, [R4+URZ+0x28c50], R3 ;  /* 0x028c5003040075a7 */ /* 0x0002a6000802017f */
[----:B--2---:R-:W-:Y:S05]  /*c340*/  @!P1 NANOSLEEP.SYNCS 0x989680 ;  /* 0x009896800000995d */ /* 0x004fea0003900000 */
[----:B------:R-:W2:Y:S02]  /*c350*/  @!P1 SYNCS.PHASECHK.TRANS64 P1, [R4+URZ+0x28c50], R3 ;  /* 0x028c5003040095a7 */ /* 0x000ea4000802007f */
[----:B--2---:R-:W-:Y:S05]  /*c360*/  @!P1 BRA `(.L_x_3241) ;  /* 0xfffffffc00ec9947 */ /* 0x004fea000383ffff */
[----:B------:R-:W-:Y:S05]  /*c370*/  BRA `(.L_x_3240) ;  /* 0xffffff5800bc7947 */ /* 0x000fea000383ffff */
.L_x_3246:
[----:B0-----:R-:W-:-:S04]  /*c380*/  IMAD.U32 R3, RZ, RZ, UR42 ;  /* 0x0000002aff037e24 */ /* 0x001fc8000f8e00ff */
[----:B------:R0:W1:Y:S03]  /*c390*/  SYNCS.PHASECHK.TRANS64.TRYWAIT P1, [R3+URZ+0x28c00], R0 ;  /* 0x028c0000030075a7 */ /* 0x000066000802017f */
[----:B-1----:R-:W-:Y:S05]  /*c3a0*/  @!P1 NANOSLEEP.SYNCS 0x989680 ;  /* 0x009896800000995d */ /* 0x002fea0003900000 */
[----:B------:R-:W1:Y:S02]  /*c3b0*/  @!P1 SYNCS.PHASECHK.TRANS64 P1, [R3+URZ+0x28c00], R0 ;  /* 0x028c0000030095a7 */ /* 0x000e64000802007f */
[----:B-1----:R-:W-:Y:S05]  /*c3c0*/  @!P1 BRA `(.L_x_3246) ;  /* 0xfffffffc00ec9947 */ /* 0x002fea000383ffff */
[----:B------:R-:W-:Y:S05]  /*c3d0*/  BRA `(.L_x_3325) ;  /* 0xffffff68000c7947 */ /* 0x000fea000383ffff */
.L_x_3250:
[----:B--2---:R2:W3:Y:S02]  /*c3e0*/  SYNCS.PHASECHK.TRANS64.TRYWAIT P1, [R7+URZ+0x28c30], R8 ;  /* 0x028c3008070075a7 */ /* 0x0044e4000802017f */
[----:B---3--:R-:W-:Y:S05]  /*c3f0*/  @!P1 NANOSLEEP.SYNCS 0x989680 ;  /* 0x009896800000995d */ /* 0x008fea0003900000 */
[----:B------:R-:W3:Y:S02]  /*c400*/  @!P1 SYNCS.PHASECHK.TRANS64 P1, [R7+URZ+0x28c30], R8 ;  /* 0x028c3008070095a7 */ /* 0x000ee4000802007f */
[----:B---3--:R-:W-:Y:S05]  /*c410*/  @!P1 BRA `(.L_x_3250) ;  /* 0xfffffffc00f09947 */ /* 0x008fea000383ffff */
[----:B------:R-:W-:Y:S05]  /*c420*/  BRA `(.L_x_3249) ;  /* 0xffffff6800287947 */ /* 0x000fea000383ffff */
.L_x_3255:
[----:B----4-:R4:W0:Y:S02]  /*c430*/  SYNCS.PHASECHK.TRANS64.TRYWAIT P1, [R7+URZ+0x28c50], R8 ;  /* 0x028c5008070075a7 */ /* 0x010824000802017f */
[----:B0-----:R-:W-:Y:S05]  /*c440*/  @!P1 NANOSLEEP.SYNCS 0x989680 ;  /* 0x009896800000995d */ /* 0x001fea0003900000 */
[----:B------:R-:W0:Y:S02]  /*c450*/  @!P1 SYNCS.PHASECHK.TRANS64 P1, [R7+URZ+0x28c50], R8 ;  /* 0x028c5008070095a7 */ /* 0x000e24000802007f */
[----:B0-----:R-:W-:Y:S05]  /*c460*/  @!P1 BRA `(.L_x_3255) ;  /* 0xfffffffc00f09947 */ /* 0x001fea000383ffff */
[----:B------:R-:W-:Y:S05]  /*c470*/  BRA `(.L_x_3254) ;  /* 0xffffff78003c7947 */ /* 0x000fea000383ffff */
.L_x_3261:
[----:B--2---:R-:W-:-:S04]  /*c480*/  IMAD.U32 R3, RZ, RZ, UR21 ;  /* 0x00000015ff037e24 */ /* 0x004fc8000f8e00ff */
[----:B------:R2:W3:Y:S03]  /*c490*/  SYNCS.PHASECHK.TRANS64.TRYWAIT P2, [R3+URZ+0x28c30], R8 ;  /* 0x028c3008030075a7 */ /* 0x0004e6000804017f */
[----:B---3--:R-:W-:Y:S05]  /*c4a0*/  @!P2 NANOSLEEP.SYNCS 0x989680 ;  /* 0x009896800000a95d */ /* 0x008fea0003900000 */
[----:B------:R-:W3:Y:S02]  /*c4b0*/  @!P2 SYNCS.PHASECHK.TRANS64 P2, [R3+URZ+0x28c30], R8 ;  /* 0x028c30080300a5a7 */ /* 0x000ee4000804007f */
[----:B---3--:R-:W-:Y:S05]  /*c4c0*/  @!P2 BRA `(.L_x_3261) ;  /* 0xfffffffc00eca947 */ /* 0x008fea000383ffff */
[----:B------:R-:W-:Y:S05]  /*c4d0*/  BRA `(.L_x_3260) ;  /* 0xffffff7c00287947 */ /* 0x000fea000383ffff */
.L_x_3266:
[----:B---3--:R-:W-:-:S04]  /*c4e0*/  IMAD.U32 R7, RZ, RZ, UR21 ;  /* 0x00000015ff077e24 */ /* 0x008fc8000f8e00ff */
[----:B------:R3:W4:Y:S03]  /*c4f0*/  SYNCS.PHASECHK.TRANS64.TRYWAIT P2, [R7+URZ+0x28c50], R8 ;  /* 0x028c5008070075a7 */ /* 0x000726000804017f */
[----:B----4-:R-:W-:Y:S05]  /*c500*/  @!P2 NANOSLEEP.SYNCS 0x989680 ;  /* 0x009896800000a95d */ /* 0x010fea0003900000 */
[----:B------:R-:W4:Y:S02]  /*c510*/  @!P2 SYNCS.PHASECHK.TRANS64 P2, [R7+URZ+0x28c50], R8 ;  /* 0x028c50080700a5a7 */ /* 0x000f24000804007f */
[----:B----4-:R-:W-:Y:S05]  /*c520*/  @!P2 BRA `(.L_x_3266) ;  /* 0xfffffffc00eca947 */ /* 0x010fea000383ffff */
[----:B------:R-:W-:Y:S05]  /*c530*/  BRA `(.L_x_3265) ;  /* 0xffffff90005c7947 */ /* 0x000fea000383ffff */
.L_x_3279:
        /* <DEDUP_REMOVED lines=11> */
.L_x_3327:
[----:B------:R-:W-:Y:S05]  /*c5f0*/  BSYNC B0 ;  /* 0x0000000000007941 */ /* 0x000fea0003800000 */
.L_x_3326:
[----:B------:R-:W-:Y:S05]  /*c600*/  BRA `(.L_x_3328) ;  /* 0xffffffd000207947 */ /* 0x000fea000383ffff */
.L_x_3282:
[----:B0-----:R0:W1:Y:S02]  /*c610*/  SYNCS.PHASECHK.TRANS64.TRYWAIT P0, [R19+URZ+0x28c40], R0 ;  /* 0x028c4000130075a7 */ /* 0x001064000800017f */
[----:B-1----:R-:W-:Y:S05]  /*c620*/  @!P0 NANOSLEEP.SYNCS 0x989680 ;  /* 0x009896800000895d */ /* 0x002fea0003900000 */
[----:B------:R-:W1:Y:S02]  /*c630*/  @!P0 SYNCS.PHASECHK.TRANS64 P0, [R19+URZ+0x28c40], R0 ;  /* 0x028c4000130085a7 */ /* 0x000e64000800007f */
[----:B-1----:R-:W-:Y:S05]  /*c640*/  @!P0 BRA `(.L_x_3282) ;  /* 0xfffffffc00f08947 */ /* 0x002fea000383ffff */
[----:B------:R-:W-:Y:S05]  /*c650*/  BRA `(.L_x_3329) ;  /* 0xffffffd000a47947 */ /* 0x000fea000383ffff */
.L_x_3283:
        /* <DEDUP_REMOVED lines=8> */
.L_x_3331:
[----:B------:R-:W-:Y:S05]  /*c6e0*/  BSYNC B0 ;  /* 0x0000000000007941 */ /* 0x000fea0003800000 */
.L_x_3330:
[----:B------:R-:W-:Y:S01]  /*c6f0*/  IMAD.MOV.U32 R13, RZ, RZ, R0 ;  /* 0x000000ffff0d7224 */ /* 0x000fe200078e0000 */
[----:B------:R-:W-:Y:S01]  /*c700*/  MOV R12, RZ ;  /* 0x000000ff000c7202 */ /* 0x000fe20000000f00 */
[----:B------:R-:W-:Y:S01]  /*c710*/  IMAD.MOV.U32 R11, RZ, RZ, 0x181f ;  /* 0x0000181fff0b7424 */ /* 0x000fe200078e00ff */
[----:B------:R-:W-:Y:S01]  /*c720*/  ISETP.GE.AND P2, PT, R35, 0x1, PT ;  /* 0x000000012300780c */ /* 0x000fe20003f46270 */
[----:B------:R-:W-:Y:S02]  /*c730*/  IMAD.MOV.U32 R15, RZ, RZ, -0x1 ;  /* 0xffffffffff0f7424 */ /* 0x000fe400078e00ff */
[----:B------:R-:W-:-:S10]  /*c740*/  IMAD.MOV.U32 R2, RZ, RZ, R14 ;  /* 0x000000ffff027224 */ /* 0x000fd400078e000e */
[----:B------:R-:W-:Y:S05]  /*c750*/  WARPSYNC.COLLECTIVE R15, `(.L_x_3332) ;  /* 0x000000000f087348 */ /* 0x000fea0003c00000 */
[----:B------:R0:W1:Y:S02]  /*c760*/  SHFL.IDX P6, R14, R13, R12, R11 ;  /* 0x0000000c0d0e7389 */ /* 0x00006400000c000b */
[----:B01----:R-:W-:Y:S01]  /*c770*/  ENDCOLLECTIVE ;  /* 0x000000000000791b */ /* 0x003fe20003800000 */
.L_x_3332:
[----:B------:R-:W-:Y:S01]  /*c780*/  @P2 LEA R7, R4, UR39, 0x1 ;  /* 0x0000002704072c11 */ /* 0x000fe2000f8e08ff */
[----:B------:R-:W-:Y:S02]  /*c790*/  IMAD.MOV.U32 R13, RZ, RZ, R5 ;  /* 0x000000ffff0d7224 */ /* 0x000fe400078e0005 */
[----:B------:R-:W-:Y:S01]  /*c7a0*/  IMAD.MOV.U32 R12, RZ, RZ, 0x1 ;  /* 0x00000001ff0c7424 */ /* 0x000fe200078e00ff */
[----:B------:R-:W-:-:S13]  /*c7b0*/  @P2 LEA R3, P0, R20, R14, 0x1 ;  /* 0x0000000e14032211 */ /* 0x000fda00078008ff */
[----:B------:R-:W-:Y:S05]  /*c7c0*/  WARPSYNC.COLLECTIVE R15, `(.L_x_3333) ;  /* 0x000000000f087348 */ /* 0x000fea0003c00000 */
[----:B------:R0:W1:Y:S02]  /*c7d0*/  SHFL.IDX P6, R14, R13, R12, R11 ;  /* 0x0000000c0d0e7389 */ /* 0x00006400000c000b */
[----:B01----:R-:W-:Y:S01]  /*c7e0*/  ENDCOLLECTIVE ;  /* 0x000000000000791b */ /* 0x003fe20003800000 */
.L_x_3333:
[----:B------:R-:W-:-:S05]  /*c7f0*/  @P2 IMAD.X R2, RZ, RZ, R2, P0 ;  /* 0x000000ffff022224 */ /* 0x000fca00000e0602 */
[----:B------:R-:W-:-:S04]  /*c800*/  @P2 LOP3.LUT R3, R3, R2, RZ, 0x3c, !PT ;  /* 0x0000000203032212 */ /* 0x000fc800078e3cff */
[C---:B------:R-:W-:Y:S02]  /*c810*/  @P2 LOP3.LUT R2, R3.reuse, R2, RZ, 0x3c, !PT ;  /* 0x0000000203022212 */ /* 0x040fe400078e3cff */
[----:B------:R-:W-:Y:S02]  /*c820*/  MOV R13, R0 ;  /* 0x00000000000d7202 */ /* 0x000fe40000000f00 */
[----:B------:R-:W-:-:S05]  /*c830*/  @P2 LOP3.LUT R3, R3, R2, RZ, 0x3c, !PT ;  /* 0x0000000203032212 */ /* 0x000fca00078e3cff */
[----:B------:R-:W-:Y:S01]  /*c840*/  @!PT LDS RZ, [RZ] ;  /* 0x00000000fffff984 */ /* 0x000fe20000000800 */
[----:B------:R-:W-:Y:S01]  /*c850*/  @!PT LDS RZ, [RZ] ;  /* 0x00000000fffff984 */ /* 0x000fe20000000800 */
[----:B------:R-:W-:Y:S01]  /*c860*/  @!PT LDS RZ, [RZ] ;  /* 0x00000000fffff984 */ /* 0x000fe20000000800 */
[----:B------:R0:W-:Y:S01]  /*c870*/  @P2 LDGSTS.E.BYPASS.LTC128B.128 [R7+0x22400], desc[UR50][R2.64], !P1 ;  /* 0x2240000002072fae */ /* 0x0001e2000c901d72 */
[----:B------:R-:W-:Y:S01]  /*c880*/  ISETP.GE.AND P2, PT, R35, 0x11, PT ;  /* 0x000000112300780c */ /* 0x000fe20003f46270 */
[----:B------:R-:W-:-:S12]  /*c890*/  IMAD.MOV.U32 R8, RZ, RZ, R14 ;  /* 0x000000ffff087224 */ /* 0x000fd800078e000e */
[----:B0-----:R-:W-:Y:S05]  /*c8a0*/  WARPSYNC.COLLECTIVE R15, `(.L_x_3334) ;  /* 0x000000000f087348 */ /* 0x001fea0003c00000 */
[----:B------:R1:W2:Y:S02]  /*c8b0*/  SHFL.IDX P6, R14, R13, R12, R11 ;  /* 0x0000000c0d0e7389 */ /* 0x0002a400000c000b */
[----:B012---:R-:W-:Y:S01]  /*c8c0*/  ENDCOLLECTIVE ;  /* 0x000000000000791b */ /* 0x007fe20003800000 */
.L_x_3334:
[----:B------:R-:W-:Y:S01]  /*c8d0*/  @P2 LEA R9, R4, UR39, 0x1 ;  /* 0x0000002704092c11 */ /* 0x000fe2000f8e08ff */
[----:B------:R-:W-:Y:S02]  /*c8e0*/  IMAD.MOV.U32 R13, RZ, RZ, R5 ;  /* 0x000000ffff0d7224 */ /* 0x000fe400078e0005 */
[----:B------:R-:W-:Y:S01]  /*c8f0*/  IMAD.MOV.U32 R12, RZ, RZ, 0x2 ;  /* 0x00000002ff0c7424 */ /* 0x000fe200078e00ff */
[----:B------:R-:W-:-:S13]  /*c900*/  @P2 LEA R6, P0, R20, R14, 0x1 ;  /* 0x0000000e14062211 */ /* 0x000fda00078008ff */
[----:B------:R-:W-:Y:S05]  /*c910*/  WARPSYNC.COLLECTIVE R15, `(.L_x_3335) ;  /* 0x000000000f087348 */ /* 0x000fea0003c00000 */
[----:B------:R0:W1:Y:S02]  /*c920*/  SHFL.IDX P6, R14, R13, R12, R11 ;  /* 0x0000000c0d0e7389 */ /* 0x00006400000c000b */
[----:B01----:R-:W-:Y:S01]  /*c930*/  ENDCOLLECTIVE ;  /* 0x000000000000791b */ /* 0x003fe20003800000 */
.L_x_3335:
[----:B------:R-:W-:Y:S02]  /*c940*/  @P2 IMAD.X R8, RZ, RZ, R8, P0 ;  /* 0x000000ffff082224 */ /* 0x000fe400000e0608 */
[----:B------:R-:W-:Y:S02]  /*c950*/  @P2 IMAD.MOV.U32 R2, RZ, RZ, R6 ;  /* 0x000000ffff022224 */ /* 0x000fe400078e0006 */
[----:B------:R-:W-:-:S05]  /*c960*/  @P2 IMAD.MOV.U32 R3, RZ, RZ, R8 ;  /* 0x000000ffff032224 */ /* 0x000fca00078e0008 */
[----:B------:R-:W-:Y:S01]  /*c970*/  @!PT LDS RZ, [RZ] ;  /* 0x00000000fffff984 */ /* 0x000fe20000000800 */
[----:B------:R-:W-:Y:S01]  /*c980*/  @!PT LDS RZ, [RZ] ;  /* 0x00000000fffff984 */ /* 0x000fe20000000800 */
[----:B------:R-:W-:Y:S01]  /*c990*/  @!PT LDS RZ, [RZ] ;  /* 0x00000000fffff984 */ /* 0x000fe20000000800 */
[----:B------:R0:W-:Y:S01]  /*c9a0*/  @P2 LDGSTS.E.BYPASS.LTC128B.128 [R9+0x22c00], desc[UR50][R2.64], !P1 ;  /* 0x22c0000002092fae */ /* 0x0001e2000c901d72 */
[----:B------:R-:W-:Y:S02]  /*c9b0*/  ISETP.GE.AND P2, PT, R35, 0x21, PT ;  /* 0x000000212300780c */ /* 0x000fe40003f46270 */
[----:B------:R-:W-:Y:S01]  /*c9c0*/  MOV R13, R0 ;  /* 0x00000000000d7202 */ /* 0x000fe20000000f00 */
[----:B0-----:R-:W-:-:S10]  /*c9d0*/  IMAD.MOV.U32 R2, RZ, RZ, R14 ;  /* 0x000000ffff027224 */ /* 0x001fd400078e000e */
[----:B------:R-:W-:Y:S05]  /*c9e0*/  WARPSYNC.COLLECTIVE R15, `(.L_x_3336) ;  /* 0x000000000f087348 */ /* 0x000fea0003c00000 */
[----:B------:R0:W1:Y:S02]  /*c9f0*/  SHFL.IDX P6, R14, R13, R12, R11 ;  /* 0x0000000c0d0e7389 */ /* 0x00006400000c000b */
[----:B01----:R-:W-:Y:S01]  /*ca00*/  ENDCOLLECTIVE ;  /* 0x000000000000791b */ /* 0x003fe20003800000 */
.L_x_3336:
[----:B------:R-:W-:Y:S01]  /*ca10*/  @P2 LEA R6, R4, UR39, 0x1 ;  /* 0x0000002704062c11 */ /* 0x000fe2000f8e08ff */
[----:B------:R-:W-:Y:S02]  /*ca20*/  IMAD.MOV.U32 R13, RZ, RZ, R5 ;  /* 0x000000ffff0d7224 */ /* 0x000fe400078e0005 */
[----:B------:R-:W-:Y:S01]  /*ca30*/  IMAD.MOV.U32 R12, RZ, RZ, 0x3 ;  /* 0x00000003ff0c7424 */ /* 0x000fe200078e00ff */
[----:B------:R-:W-:-:S13]  /*ca40*/  @P2 LEA R7, P0, R20, R14, 0x1 ;  /* 0x0000000e14072211 */ /* 0x000fda00078008ff */
[----:B------:R-:W-:Y:S05]  /*ca50*/  WARPSYNC.COLLECTIVE R15, `(.L_x_3337) ;  /* 0x000000000f087348 */ /* 0x000fea0003c00000 */
[----:B------:R0:W1:Y:S02]  /*ca60*/  SHFL.IDX P6, R14, R13, R12, R11 ;  /* 0x0000000c0d0e7389 */ /* 0x00006400000c000b */
[----:B01----:R-:W-:Y:S01]  /*ca70*/  ENDCOLLECTIVE ;  /* 0x000000000000791b */ /* 0x003fe20003800000 */
.L_x_3337:
[----:B------:R-:W-:Y:S02]  /*ca80*/  @P2 IMAD.X R10, RZ, RZ, R2, P0 ;  /* 0x000000ffff0a2224 */ /* 0x000fe400000e0602 */
[----:B------:R-:W-:Y:S02]  /*ca90*/  @P2 IMAD.MOV.U32 R2, RZ, RZ, R7 ;  /* 0x000000ffff022224 */ /* 0x000fe400078e0007 */
[----:B------:R-:W-:-:S05]  /*caa0*/  @P2 IMAD.MOV.U32 R3, RZ, RZ, R10 ;  /* 0x000000ffff032224 */ /* 0x000fca00078e000a */
[----:B------:R-:W-:Y:S01]  /*cab0*/  @!PT LDS RZ, [RZ] ;  /* 0x00000000fffff984 */ /* 0x000fe20000000800 */
[----:B------:R-:W-:Y:S01]  /*cac0*/  @!PT LDS RZ, [RZ] ;  /* 0x00000000fffff984 */ /* 0x000fe20000000800 */
[----:B------:R-:W-:Y:S01]  /*cad0*/  @!PT LDS RZ, [RZ] ;  /* 0x00000000fffff984 */ /* 0x000fe20000000800 */
[----:B------:R0:W-:Y:S01]  /*cae0*/  @P2 LDGSTS.E.BYPASS.LTC128B.128 [R6+0x23400], desc[UR50][R2.64], !P1 ;  /* 0x2340000002062fae */ /* 0x0001e2000c901d72 */
[----:B------:R-:W-:Y:S01]  /*caf0*/  MOV R13, R0 ;  /* 0x00000000000d7202 */ /* 0x000fe20000000f00 */
[----:B------:R-:W-:-:S07]  /*cb00*/  IMAD.MOV.U32 R5, RZ, RZ, R14 ;  /* 0x000000ffff057224 */ /* 0x000fce00078e000e */
[----:B0-----:R-:W-:Y:S05]  /*cb10*/  WARPSYNC.COLLECTIVE R15, `(.L_x_3338) ;  /* 0x000000000f087348 */ /* 0x001fea0003c00000 */
[----:B------:R1:W2:Y:S02]  /*cb20*/  SHFL.IDX P6, R14, R13, R12, R11 ;  /* 0x0000000c0d0e7389 */ /* 0x0002a400000c000b */
[----:B012---:R-:W-:Y:S01]  /*cb30*/  ENDCOLLECTIVE ;  /* 0x000000000000791b */ /* 0x007fe20003800000 */
.L_x_3338:
[----:B------:R-:W-:Y:S05]  /*cb40*/  BRA `(.L_x_3339) ;  /* 0xffffffd000587947 */ /* 0x000fea000383ffff */
.L_x_3287:
[----:B------:R-:W-:Y:S01]  /*cb50*/  IMAD.MOV.U32 R13, RZ, RZ, R5 ;  /* 0x000000ffff0d7224 */ /* 0x000fe200078e0005 */
[----:B------:R-:W-:Y:S01]  /*cb60*/  LEA R0, R0, R37, 0x6 ;  /* 0x0000002500007211 */ /* 0x000fe200078e30ff */
[----:B------:R-:W-:Y:S02]  /*cb70*/  IMAD.MOV.U32 R12, RZ, RZ, RZ ;  /* 0x000000ffff0c7224 */ /* 0x000fe400078e00ff */
[----:B------:R-:W-:Y:S01]  /*cb80*/  IMAD.MOV.U32 R11, RZ, RZ, 0x181f ;  /* 0x0000181fff0b7424 */ /* 0x000fe200078e00ff */
[C---:B------:R-:W-:Y:S01]  /*cb90*/  ISETP.GE.AND P0, PT, R0.reuse, UR37, PT ;  /* 0x0000002500007c0c */ /* 0x040fe2000bf06270 */
[----:B------:R-:W-:Y:S02]  /*cba0*/  IMAD.MOV.U32 R15, RZ, RZ, -0x1 ;  /* 0xffffffffff0f7424 */ /* 0x000fe400078e00ff */
[----:B------:R-:W-:-:S10]  /*cbb0*/  VIADD R6, R0, 0x10 ;  /* 0x0000001000067836 */ /* 0x000fd40000000000 */
[----:B-1----:R-:W-:Y:S05]  /*cbc0*/  WARPSYNC.COLLECTIVE R15, `(.L_x_3340) ;  /* 0x000000000f087348 */ /* 0x002fea0003c00000 */
[----:B------:R0:W2:Y:S02]  /*cbd0*/  SHFL.IDX P6, R14, R13, R12, R11 ;  /* 0x0000000c0d0e7389 */ /* 0x0000a400000c000b */
[----:B012---:R-:W-:Y:S01]  /*cbe0*/  ENDCOLLECTIVE ;  /* 0x000000000000791b */ /* 0x007fe20003800000 */
.L_x_3340:
[----:B------:R-:W-:Y:S02]  /*cbf0*/  IMAD.MOV.U32 R13, RZ, RZ, R4 ;  /* 0x000000ffff0d7224 */ /* 0x000fe400078e0004 */
[----:B------:R-:W-:-:S07]  /*cc00*/  IMAD.MOV.U32 R2, RZ, RZ, R14 ;  /* 0x000000ffff027224 */ /* 0x000fce00078e000e */
[----:B------:R-:W-:Y:S05]  /*cc10*/  WARPSYNC.COLLECTIVE R15, `(.L_x_3341) ;  /* 0x000000000f087348 */ /* 0x000fea0003c00000 */
[----:B------:R0:W1:Y:S02]  /*cc20*/  SHFL.IDX P6, R14, R13, R12, R11 ;  /* 0x0000000c0d0e7389 */ /* 0x00006400000c000b */
[----:B01----:R-:W-:Y:S01]  /*cc30*/  ENDCOLLECTIVE ;  /* 0x000000000000791b */ /* 0x003fe20003800000 */
.L_x_3341:
        /* <DEDUP_REMOVED lines=8> */
.L_x_3342:
[----:B------:R-:W-:Y:S01]  /*ccc0*/  @!PT LDS RZ, [RZ] ;  /* 0x00000000fffff984 */ /* 0x000fe20000000800 */
[----:B------:R-:W-:Y:S01]  /*ccd0*/  @!PT LDS RZ, [RZ] ;  /* 0x00000000fffff984 */ /* 0x000fe20000000800 */
[----:B------:R-:W-:Y:S01]  /*cce0*/  @!PT LDS RZ, [RZ] ;  /* 0x00000000fffff984 */ /* 0x000fe20000000800 */
[----:B------:R0:W-:Y:S01]  /*ccf0*/  @!P0 LDGSTS.E.BYPASS.LTC128B.128 [R8+0x20400], desc[UR50][R2.64], !P5 ;  /* 0x2040000002088fae */ /* 0x0001e2000e901d72 */
[----:B------:R-:W-:Y:S02]  /*cd00*/  ISETP.GE.AND P0, PT, R6, UR37, PT ;  /* 0x0000002506007c0c */ /* 0x000fe4000bf06270 */
[----:B------:R-:W-:Y:S01]  /*cd10*/  MOV R13, R4 ;  /* 0x00000004000d7202 */ /* 0x000fe20000000f00 */
[----:B------:R-:W-:-:S10]  /*cd20*/  IMAD.MOV.U32 R6, RZ, RZ, R14 ;  /* 0x000000ffff067224 */ /* 0x000fd400078e000e */
[----:B0-----:R-:W-:Y:S05]  /*cd30*/  WARPSYNC.COLLECTIVE R15, `(.L_x_3343) ;  /* 0x000000000f087348 */ /* 0x001fea0003c00000 */
[----:B------:R1:W2:Y:S02]  /*cd40*/  SHFL.IDX P6, R14, R13, R12, R11 ;  /* 0x0000000c0d0e7389 */ /* 0x0002a400000c000b */
[----:B012---:R-:W-:Y:S01]  /*cd50*/  ENDCOLLECTIVE ;  /* 0x000000000000791b */ /* 0x007fe20003800000 */
.L_x_3343:
[----:B------:R-:W-:Y:S02]  /*cd60*/  IMAD.MOV.U32 R13, RZ, RZ, R5 ;  /* 0x000000ffff0d7224 */ /* 0x000fe400078e0005 */
[----:B------:R-:W-:Y:S01]  /*cd70*/  IMAD.MOV.U32 R12, RZ, RZ, 0x2 ;  /* 0x00000002ff0c7424 */ /* 0x000fe200078e00ff */
[----:B------:R-:W-:-:S13]  /*cd80*/  @!P0 LEA R2, P1, R9, R14, 0x1 ;  /* 0x0000000e09028211 */ /* 0x000fda00078208ff */
[----:B------:R-:W-:Y:S05]  /*cd90*/  WARPSYNC.COLLECTIVE R15, `(.L_x_3344) ;  /* 0x000000000f087348 */ /* 0x000fea0003c00000 */
[----:B------:R0:W1:Y:S02]  /*cda0*/  SHFL.IDX P6, R14, R13, R12, R11 ;  /* 0x0000000c0d0e7389 */ /* 0x00006400000c000b */
[----:B01----:R-:W-:Y:S01]  /*cdb0*/  ENDCOLLECTIVE ;  /* 0x000000000000791b */ /* 0x003fe20003800000 */
.L_x_3344:
[----:B------:R-:W-:Y:S02]  /*cdc0*/  @!P0 IMAD.X R3, RZ, RZ, R6, P1 ;  /* 0x000000ffff038224 */ /* 0x000fe400008e0606 */
[----:B------:R-:W-:-:S03]  /*cdd0*/  VIADD R6, R0, 0x20 ;  /* 0x0000002000067836 */ /* 0x000fc60000000000 */
[----:B------:R-:W-:Y:S01]  /*cde0*/  @!PT LDS RZ, [RZ] ;  /* 0x00000000fffff984 */ /* 0x000fe20000000800 */
[----:B------:R-:W-:Y:S01]  /*cdf0*/  @!PT LDS RZ, [RZ] ;  /* 0x00000000fffff984 */ /* 0x000fe20000000800 */
[----:B------:R-:W-:Y:S01]  /*ce00*/  @!PT LDS RZ, [RZ] ;  /* 0x00000000fffff984 */ /* 0x000fe20000000800 */
[----:B------:R0:W-:Y:S02]  /*ce10*/  @!P0 LDGSTS.E.BYPASS.LTC128B.128 [R8+0x20c00], desc[UR50][R2.64], !P5 ;  /* 0x20c0000002088fae */ /* 0x0001e4000e901d72 */
[----:B------:R-:W-:Y:S01]  /*ce20*/  ISETP.GE.AND P0, PT, R6, UR37, PT ;  /* 0x0000002506007c0c */ /* 0x000fe2000bf06270 */
[----:B------:R-:W-:Y:S02]  /*ce30*/  IMAD.MOV.U32 R13, RZ, RZ, R4 ;  /* 0x000000ffff0d7224 */ /* 0x000fe400078e0004 */
[----:B------:R-:W-:-:S10]  /*ce40*/  IMAD.MOV.U32 R6, RZ, RZ, R14 ;  /* 0x000000ffff067224 */ /* 0x000fd400078e000e */
[----:B0-----:R-:W-:Y:S05]  /*ce50*/  WARPSYNC.COLLECTIVE R15, `(.L_x_3345) ;  /* 0x000000000f087348 */ /* 0x001fea0003c00000 */
[----:B------:R1:W2:Y:S02]  /*ce60*/  SHFL.IDX P6, R14, R13, R12, R11 ;  /* 0x0000000c0d0e7389 */ /* 0x0002a400000c000b */
[----:B012---:R-:W-:Y:S01]  /*ce70*/  ENDCOLLECTIVE ;  /* 0x000000000000791b */ /* 0x007fe20003800000 */
.L_x_3345:
[----:B------:R-:W-:Y:S02]  /*ce80*/  IMAD.MOV.U32 R13, RZ, RZ, R5 ;  /* 0x000000ffff0d7224 */ /* 0x000fe400078e0005 */
[----:B------:R-:W-:Y:S01]  /*ce90*/  IMAD.MOV.U32 R12, RZ, RZ, 0x3 ;  /* 0x00000003ff0c7424 */ /* 0x000fe200078e00ff */
[----:B------:R-:W-:-:S13]  /*cea0*/  @!P0 LEA R2, P1, R9, R14, 0x1 ;  /* 0x0000000e09028211 */ /* 0x000fda00078208ff */
[----:B------:R-:W-:Y:S05]  /*ceb0*/  WARPSYNC.COLLECTIVE R15, `(.L_x_3346) ;  /* 0x000000000f087348 */ /* 0x000fea0003c00000 */
[----:B------:R0:W1:Y:S02]  /*cec0*/  SHFL.IDX P6, R14, R13, R12, R11 ;  /* 0x0000000c0d0e7389 */ /* 0x00006400000c000b */
[----:B01----:R-:W-:Y:S01]  /*ced0*/  ENDCOLLECTIVE ;  /* 0x000000000000791b */ /* 0x003fe20003800000 */
.L_x_3346:
[----:B------:R-:W-:-:S05]  /*cee0*/  @!P0 IADD3.X R3, RZ, R6, RZ, P1, !PT ;  /* 0x00000006ff038210 */ /* 0x000fca0000ffe4ff */
[----:B------:R-:W-:Y:S01]  /*cef0*/  @!PT LDS RZ, [RZ] ;  /* 0x00000000fffff984 */ /* 0x000fe20000000800 */
[----:B------:R-:W-:Y:S01]  /*cf00*/  @!PT LDS RZ, [RZ] ;  /* 0x00000000fffff984 */ /* 0x000fe20000000800 */
[----:B------:R-:W-:Y:S01]  /*cf10*/  @!PT LDS RZ, [RZ] ;  /* 0x00000000fffff984 */ /* 0x000fe20000000800 */
[----:B------:R0:W-:Y:S01]  /*cf20*/  @!P0 LDGSTS.E.BYPASS.LTC128B.128 [R8+0x21400], desc[UR50][R2.64], !P5 ;  /* 0x2140000002088fae */ /* 0x0001e2000e901d72 */
[----:B------:R-:W-:Y:S02]  /*cf30*/  IMAD.MOV.U32 R13, RZ, RZ, R4 ;  /* 0x000000ffff0d7224 */ /* 0x000fe400078e0004 */
[----:B------:R-:W-:-:S07]  /*cf40*/  IMAD.MOV.U32 R5, RZ, RZ, R14 ;  /* 0x000000ffff057224 */ /* 0x000fce00078e000e */
[----:B0-----:R-:W-:Y:S05]  /*cf50*/  WARPSYNC.COLLECTIVE R15, `(.L_x_3347) ;  /* 0x000000000f087348 */ /* 0x001fea0003c00000 */
[----:B------:R1:W2:Y:S02]  /*cf60*/  SHFL.IDX P6, R14, R13, R12, R11 ;  /* 0x0000000c0d0e7389 */ /* 0x0002a400000c000b */
[----:B012---:R-:W-:Y:S01]  /*cf70*/  ENDCOLLECTIVE ;  /* 0x000000000000791b */ /* 0x007fe20003800000 */
.L_x_3347:
[----:B------:R-:W-:Y:S05]  /*cf80*/  BRA `(.L_x_3348) ;  /* 0xffffffd400147947 */ /* 0x000fea000383ffff */
.L_x_3289:
[----:B0-----:R-:W-:-:S04]  /*cf90*/  IMAD.U32 R3, RZ, RZ, UR39 ;  /* 0x00000027ff037e24 */ /* 0x001fc8000f8e00ff */
[----:B------:R0:W2:Y:S03]  /*cfa0*/  SYNCS.PHASECHK.TRANS64.TRYWAIT P0, [R3+URZ+0x28c20], R0 ;  /* 0x028c2000030075a7 */ /* 0x0000a6000800017f */
[----:B--2---:R-:W-:Y:S05]  /*cfb0*/  @!P0 NANOSLEEP.SYNCS 0x989680 ;  /* 0x009896800000895d */ /* 0x004fea0003900000 */
[----:B------:R-:W2:Y:S02]  /*cfc0*/  @!P0 SYNCS.PHASECHK.TRANS64 P0, [R3+URZ+0x28c20], R0 ;  /* 0x028c2000030085a7 */ /* 0x000ea4000800007f */
[----:B--2---:R-:W-:Y:S05]  /*cfd0*/  @!P0 BRA `(.L_x_3289) ;  /* 0xfffffffc00ec8947 */ /* 0x004fea000383ffff */
[----:B------:R-:W-:Y:S05]  /*cfe0*/  BRA `(.L_x_3349) ;  /* 0xffffffd400487947 */ /* 0x000fea000383ffff */
.L_x_3292:
[----:B0-----:R0:W2:Y:S02]  /*cff0*/  SYNCS.PHASECHK.TRANS64.TRYWAIT P0, [R19+URZ+0x28c60], R0 ;  /* 0x028c6000130075a7 */ /* 0x0010a4000800017f */
[----:B--2---:R-:W-:Y:S05]  /*d000*/  @!P0 NANOSLEEP.SYNCS 0x989680 ;  /* 0x009896800000895d */ /* 0x004fea0003900000 */
[----:B------:R-:W2:Y:S02]  /*d010*/  @!P0 SYNCS.PHASECHK.TRANS64 P0, [R19+URZ+0x28c60], R0 ;  /* 0x028c6000130085a7 */ /* 0x000ea4000800007f */
[----:B--2---:R-:W-:Y:S05]  /*d020*/  @!P0 BRA `(.L_x_3292) ;  /* 0xfffffffc00f08947 */ /* 0x004fea000383ffff */
[----:B------:R-:W-:Y:S05]  /*d030*/  BRA `(.L_x_3350) ;  /* 0xffffffd400587947 */ /* 0x000fea000383ffff */
.L_x_3293:
[----:B------:R-:W-:Y:S01]  /*d040*/  BSSY B0, `(.L_x_3351) ;  /* 0x0000008000007945 */ /* 0x000fe20003800000 */
[----:B------:R-:W-:Y:S01]  /*d050*/  IMAD.MOV.U32 R13, RZ, RZ, R10 ;  /* 0x000000ffff0d7224 */ /* 0x000fe200078e000a */
[----:B------:R-:W-:Y:S01]  /*d060*/  MOV R12, RZ ;  /* 0x000000ff000c7202 */ /* 0x000fe20000000f00 */
[----:B------:R-:W-:Y:S02]  /*d070*/  IMAD.MOV.U32 R11, RZ, RZ, 0x181f ;  /* 0x0000181fff0b7424 */ /* 0x000fe400078e00ff */
[----:B------:R-:W-:-:S07]  /*d080*/  IMAD.MOV.U32 R15, RZ, RZ, -0x1 ;  /* 0xffffffffff0f7424 */ /* 0x000fce00078e00ff */
[----:B01----:R-:W-:Y:S05]  /*d090*/  WARPSYNC.COLLECTIVE R15, `(.L_x_3352) ;  /* 0x000000000f087348 */ /* 0x003fea0003c00000 */
[----:B------:R2:W3:Y:S02]  /*d0a0*/  SHFL.IDX P6, R14, R13, R12, R11 ;  /* 0x0000000c0d0e7389 */ /* 0x0004e400000c000b */
[----:B0123--:R-:W-:Y:S01]  /*d0b0*/  ENDCOLLECTIVE ;  /* 0x000000000000791b */ /* 0x00ffe20003800000 */
.L_x_3352:
[----:B------:R-:W-:Y:S05]  /*d0c0*/  BSYNC B0 ;  /* 0x0000000000007941 */ /* 0x000fea0003800000 */
.L_x_3351:
[----:B------:R-:W0:Y:S01]  /*d0d0*/  S2R R0, SR_TID.X ;  /* 0x0000000000007919 */ /* 0x000e220000002100 */
[----:B------:R-:W-:Y:S01]  /*d0e0*/  IMAD.MOV.U32 R13, RZ, RZ, R8 ;  /* 0x000000ffff0d7224 */ /* 0x000fe200078e0008 */
[----:B------:R-:W-:Y:S01]  /*d0f0*/  MOV R15, 0xffffffff ;  /* 0xffffffff000f7802 */ /* 0x000fe20000000f00 */
[----:B------:R-:W-:Y:S01]  /*d100*/  IMAD.MOV.U32 R12, RZ, RZ, RZ ;  /* 0x000000ffff0c7224 */ /* 0x000fe200078e00ff */
[----:B------:R-:W-:Y:S01]  /*d110*/  LOP3.LUT P5, RZ, R16, 0x20000000, RZ, 0xc0, !PT ;  /* 0x2000000010ff7812 */ /* 0x000fe200078ac0ff */
[----:B------:R-:W-:Y:S01]  /*d120*/  IMAD.MOV.U32 R11, RZ, RZ, 0x181f ;  /* 0x0000181fff0b7424 */ /* 0x000fe200078e00ff */
[----:B------:R-:W-:Y:S01]  /*d130*/  LEA R9, R9, UR39, 0x1 ;  /* 0x0000002709097c11 */ /* 0x000fe2000f8e08ff */
[----:B------:R-:W-:Y:S01]  /*d140*/  IMAD.MOV.U32 R3, RZ, RZ, R14 ;  /* 0x000000ffff037224 */ /* 0x000fe200078e000e */
[----:B------:R-:W-:-:S09]  /*d150*/  P2R R4, PR, RZ, 0x20 ;  /* 0x00000020ff047803 */ /* 0x000fd20000000000 */
[----:B0-----:R-:W-:Y:S05]  /*d160*/  WARPSYNC.COLLECTIVE R15, `(.L_x_3353) ;  /* 0x000000000f087348 */ /* 0x001fea0003c00000 */
[----:B------:R1:W2:Y:S02]  /*d170*/  SHFL.IDX P6, R14, R13, R12, R11 ;  /* 0x0000000c0d0e7389 */ /* 0x0002a400000c000b */
[----:B012---:R-:W-:Y:S01]  /*d180*/  ENDCOLLECTIVE ;  /* 0x000000000000791b */ /* 0x007fe20003800000 */
.L_x_3353:
[----:B------:R-:W-:Y:S02]  /*d190*/  LOP3.LUT P5, RZ, R30, 0x40, RZ, 0xc0, !PT ;  /* 0x000000401eff7812 */ /* 0x000fe400078ac0ff */
[C---:B------:R-:W-:Y:S02]  /*d1a0*/  LOP3.LUT P4, RZ, R16.reuse, 0x4000000, RZ, 0xc0, !PT ;  /* 0x0400000010ff7812 */ /* 0x040fe4000788c0ff */
[C---:B------:R-:W-:Y:S02]  /*d1b0*/  LOP3.LUT P3, RZ, R16.reuse, 0x800000, RZ, 0xc0, !PT ;  /* 0x0080000010ff7812 */ /* 0x040fe4000786c0ff */
[C---:B------:R-:W-:Y:S02]  /*d1c0*/  LOP3.LUT P2, RZ, R16.reuse, 0x400000, RZ, 0xc0, !PT ;  /* 0x0040000010ff7812 */ /* 0x040fe4000784c0ff */
[----:B------:R-:W-:Y:S01]  /*d1d0*/  LOP3.LUT P1, RZ, R16, 0x200000, RZ, 0xc0, !PT ;  /* 0x0020000010ff7812 */ /* 0x000fe2000782c0ff */
[----:B------:R-:W-:Y:S02]  /*d1e0*/  IMAD.MOV.U32 R13, RZ, RZ, R10 ;  /* 0x000000ffff0d7224 */ /* 0x000fe400078e000a */
[----:B------:R-:W-:-:S02]  /*d1f0*/  IMAD.MOV.U32 R12, RZ, RZ, 0x1 ;  /* 0x00000001ff0c7424 */ /* 0x000fc400078e00ff */
[----:B------:R-:W-:Y:S02]  /*d200*/  IMAD.SHL.U32 R0, R0, 0x8, RZ ;  /* 0x0000000800007824 */ /* 0x000fe400078e00ff */
[----:B------:R-:W-:Y:S01]  /*d210*/  IMAD.MOV.U32 R2, RZ, RZ, R14 ;  /* 0x000000ffff027224 */ /* 0x000fe200078e000e */
[----:B------:R-:W-:Y:S02]  /*d220*/  LOP3.LUT P6, RZ, R30, 0x1, RZ, 0xc0, !PT ;  /* 0x000000011eff7812 */ /* 0x000fe400078cc0ff */
[----:B------:R-:W-:-:S05]  /*d230*/  LOP3.LUT R0, R0, 0x38, RZ, 0xc0, !PT ;  /* 0x0000003800007812 */ /* 0x000fca00078ec0ff */
[----:B------:R-:W-:-:S05]  /*d240*/  IMAD.SHL.U32 R0, R0, 0x2, RZ ;  /* 0x0000000200007824 */ /* 0x000fca00078e00ff */
[----:B------:R-:W-:-:S05]  /*d250*/  IADD3 R2, P0, R2, R0, RZ ;  /* 0x0000000002027210 */ /* 0x000fca0007f1e0ff */
[----:B------:R-:W-:Y:S01]  /*d260*/  IMAD.X R3, RZ, RZ, R3, P0 ;  /* 0x000000ffff037224 */ /* 0x000fe200000e0603 */
[----:B------:R-:W-:-:S04]  /*d270*/  LOP3.LUT P0, RZ, R30, 0x8, RZ, 0xc0, !PT ;  /* 0x000000081eff7812 */ /* 0x000fc8000780c0ff */
[----:B------:R-:W-:Y:S01]  /*d280*/  @!PT LDS RZ, [RZ] ;  /* 0x00000000fffff984 */ /* 0x000fe20000000800 */
[----:B------:R-:W-:Y:S01]  /*d290*/  @!PT LDS RZ, [RZ] ;  /* 0x00000000fffff984 */ /* 0x000fe20000000800 */
[----:B------:R-:W-:Y:S01]  /*d2a0*/  @!PT LDS RZ, [RZ] ;  /* 0x00000000fffff984 */ /* 0x000fe20000000800 */
[----:B------:R0:W-:Y:S01]  /*d2b0*/  LDGSTS.E.BYPASS.LTC128B.128 [R9+0x400], desc[UR50][R2.64], !P5 ;  /* 0x0040000002097fae */ /* 0x0001e2000e901d72 */
[----:B------:R-:W-:-:S08]  /*d2c0*/  ISETP.NE.AND P5, PT, R4, RZ, PT ;  /* 0x000000ff0400720c */ /* 0x000fd00003fa5270 */
[----:B------:R0:W-:Y:S04]  /*d2d0*/  LDGSTS.E.BYPASS.LTC128B.128 [R9+0x2400], desc[UR50][R2.64+0x80], !P0 ;  /* 0x0240008002097fae */ /* 0x0001e8000c101d72 */
[----:B------:R0:W-:Y:S02]  /*d2e0*/  LDGSTS.E.BYPASS.LTC128B.128 [R9+0x4400], desc[UR50][R2.64+0x100], !P6 ;  /* 0x0440010002097fae */ /* 0x0001e4000f101d72 */
[----:B0-----:R-:W-:Y:S05]  /*d2f0*/  WARPSYNC.COLLECTIVE R15, `(.L_x_3354) ;  /* 0x000000000f087348 */ /* 0x001fea0003c00000 */
[----:B------:R1:W2:Y:S02]  /*d300*/  SHFL.IDX P6, R14, R13, R12, R11 ;  /* 0x0000000c0d0e7389 */ /* 0x0002a400000c000b */
[----:B012---:R-:W-:Y:S01]  /*d310*/  ENDCOLLECTIVE ;  /* 0x000000000000791b */ /* 0x007fe20003800000 */
.L_x_3354:
[----:B------:R-:W-:Y:S01]  /*d320*/  @!PT LDS RZ, [RZ] ;  /* 0x00000000fffff984 */ /* 0x000fe20000000800 */
[----:B------:R-:W-:Y:S01]  /*d330*/  @!PT LDS RZ, [RZ] ;  /* 0x00000000fffff984 */ /* 0x000fe20000000800 */
[----:B------:R-:W-:Y:S01]  /*d340*/  @!PT LDS RZ, [RZ] ;  /* 0x00000000fffff984 */ /* 0x000fe20000000800 */
[----:B------:R-:W-:Y:S01]  /*d350*/  LDGSTS.E.BYPASS.LTC128B.128 [R9+0x6400], desc[UR50][R2.64+0x180], !P5 ;  /* 0x0640018002097fae */ /* 0x000fe2000e901d72 */
[----:B------:R-:W-:-:S03]  /*d360*/  LOP3.LUT P5, RZ, R16, 0x10000000, RZ, 0xc0, !PT ;  /* 0x1000000010ff7812 */ /* 0x000fc600078ac0ff */
[----:B------:R-:W-:Y:S01]  /*d370*/  LDGSTS.E.BYPASS.LTC128B.128 [R9+0x8400], desc[UR50][R2.64+0x200], !P4 ;  /* 0x0840020002097fae */ /* 0x000fe2000e101d72 */
[----:B------:R-:W-:Y:S02]  /*d380*/  P2R R4, PR, RZ, 0x20 ;  /* 0x00000020ff047803 */ /* 0x000fe40000000000 */
[----:B------:R-:W-:Y:S01]  /*d390*/  LOP3.LUT P5, RZ, R30, 0x20, RZ, 0xc0, !PT ;  /* 0x000000201eff7812 */ /* 0x000fe200078ac0ff */
[----:B------:R-:W-:Y:S01]  /*d3a0*/  LDGSTS.E.BYPASS.LTC128B.128 [R9+0xa400], desc[UR50][R2.64+0x280], !P3 ;  /* 0x0a40028002097fae */ /* 0x000fe2000d901d72 */
[C---:B------:R-:W-:Y:S01]  /*d3b0*/  LOP3.LUT P4, RZ, R16.reuse, 0x2000000, RZ, 0xc0, !PT ;  /* 0x0200000010ff7812 */ /* 0x040fe2000788c0ff */
[----:B------:R-:W-:Y:S01]  /*d3c0*/  IMAD.MOV.U32 R13, RZ, RZ, R8 ;  /* 0x000000ffff0d7224 */ /* 0x000fe200078e0008 */
[C---:B------:R-:W-:Y:S01]  /*d3d0*/  LOP3.LUT P3, RZ, R16.reuse, 0x100000, RZ, 0xc0, !PT ;  /* 0x0010000010ff7812 */ /* 0x040fe2000786c0ff */
[----:B------:R-:W-:Y:S01]  /*d3e0*/  LDGSTS.E.BYPASS.LTC128B.128 [R9+0xc400], desc[UR50][R2.64+0x300], !P2 ;  /* 0x0c40030002097fae */ /* 0x000fe2000d101d72 */
[----:B------:R-:W-:-:S03]  /*d3f0*/  LOP3.LUT P2, RZ, R16, 0x80000, RZ, 0xc0, !PT ;  /* 0x0008000010ff7812 */ /* 0x000fc6000784c0ff */
[----:B------:R0:W-:Y:S01]  /*d400*/  LDGSTS.E.BYPASS.LTC128B.128 [R9+0xe400], desc[UR50][R2.64+0x380], !P1 ;  /* 0x0e40038002097fae */ /* 0x0001e2000c901d72 */
[----:B------:R-:W-:Y:S02]  /*d410*/  LOP3.LUT P1, RZ, R16, 0x40000, RZ, 0xc0, !PT ;  /* 0x0004000010ff7812 */ /* 0x000fe4000782c0ff */
[----:B0-----:R-:W-:-:S11]  /*d420*/  MOV R3, R14 ;  /* 0x0000000e00037202 */ /* 0x001fd60000000f00 */
[----:B------:R-:W-:Y:S05]  /*d430*/  WARPSYNC.COLLECTIVE R15, `(.L_x_3355) ;  /* 0x000000000f087348 */ /* 0x000fea0003c00000 */
[----:B------:R0:W1:Y:S02]  /*d440*/  SHFL.IDX P6, R14, R13, R12, R11 ;  /* 0x0000000c0d0e7389 */ /* 0x00006400000c000b */
[----:B01----:R-:W-:Y:S01]  /*d450*/  ENDCOLLECTIVE ;  /* 0x000000000000791b */ /* 0x003fe20003800000 */
.L_x_3355:
[----:B------:R-:W-:Y:S02]  /*d460*/  IMAD.MOV.U32 R13, RZ, RZ, R10 ;  /* 0x000000ffff0d7224 */ /* 0x000fe400078e000a */
[----:B------:R-:W-:Y:S02]  /*d470*/  IMAD.MOV.U32 R12, RZ, RZ, 0x2 ;  /* 0x00000002ff0c7424 */ /* 0x000fe400078e00ff */
[----:B------:R-:W-:Y:S01]  /*d480*/  IMAD.MOV.U32 R2, RZ, RZ, R14 ;  /* 0x000000ffff027224 */ /* 0x000fe200078e000e */
[----:B------:R-:W-:-:S04]  /*d490*/  LOP3.LUT P6, RZ, R16, 0x80000000, RZ, 0xc0, !PT ;  /* 0x8000000010ff7812 */ /* 0x000fc800078cc0ff */
        /* <DEDUP_REMOVED lines=13> */
.L_x_3356:
        /* <DEDUP_REMOVED lines=9> */
[C---:B------:R-:W-:Y:S02]  /*d600*/  LOP3.LUT P4, RZ, R16.reuse, 0x1000000, RZ, 0xc0, !PT ;  /* 0x0100000010ff7812 */ /* 0x040fe4000788c0ff */
[----:B------:R-:W-:Y:S01]  /*d610*/  MOV R13, R8 ;  /* 0x00000008000d7202 */ /* 0x000fe20000000f00 */
[----:B------:R-:W-:Y:S01]  /*d620*/  LDGSTS.E.BYPASS.LTC128B.128 [R9+0xcc00], desc[UR50][R2.64+0x300], !P2 ;  /* 0x0cc0030002097fae */ /* 0x000fe2000d101d72 */
[C---:B------:R-:W-:Y:S02]  /*d630*/  LOP3.LUT P3, RZ, R16.reuse, 0x20000, RZ, 0xc0, !PT ;  /* 0x0002000010ff7812 */ /* 0x040fe4000786c0ff */
[C---:B------:R-:W-:Y:S01]  /*d640*/  LOP3.LUT P2, RZ, R16.reuse, 0x10000, RZ, 0xc0, !PT ;  /* 0x0001000010ff7812 */ /* 0x040fe2000784c0ff */
[----:B------:R0:W-:Y:S01]  /*d650*/  LDGSTS.E.BYPASS.LTC128B.128 [R9+0xec00], desc[UR50][R2.64+0x380], !P1 ;  /* 0x0ec0038002097fae */ /* 0x0001e2000c901d72 */
[----:B------:R-:W-:Y:S01]  /*d660*/  LOP3.LUT P1, RZ, R16, 0x8000, RZ, 0xc0, !PT ;  /* 0x0000800010ff7812 */ /* 0x000fe2000782c0ff */
[----:B0-----:R-:W-:-:S12]  /*d670*/  IMAD.MOV.U32 R3, RZ, RZ, R14 ;  /* 0x000000ffff037224 */ /* 0x001fd800078e000e */
[----:B------:R-:W-:Y:S05]  /*d680*/  WARPSYNC.COLLECTIVE R15, `(.L_x_3357) ;  /* 0x000000000f087348 */ /* 0x000fea0003c00000 */
[----:B------:R0:W1:Y:S02]  /*d690*/  SHFL.IDX P6, R14, R13, R12, R11 ;  /* 0x0000000c0d0e7389 */ /* 0x00006400000c000b */
[----:B01----:R-:W-:Y:S01]  /*d6a0*/  ENDCOLLECTIVE ;  /* 0x000000000000791b */ /* 0x003fe20003800000 */
.L_x_3357:
        /* <DEDUP_REMOVED lines=17> */
.L_x_3358:
[----:B------:R-:W-:Y:S01]  /*d7c0*/  @!PT LDS RZ, [RZ] ;  /* 0x00000000fffff984 */ /* 0x000fe20000000800 */
[----:B------:R-:W-:Y:S01]  /*d7d0*/  @!PT LDS RZ, [RZ] ;  /* 0x00000000fffff984 */ /* 0x000fe20000000800 */
[----:B------:R-:W-:Y:S01]  /*d7e0*/  @!PT LDS RZ, [RZ] ;  /* 0x00000000fffff984 */ /* 0x000fe20000000800 */
[----:B------:R0:W-:Y:S04]  /*d7f0*/  LDGSTS.E.BYPASS.LTC128B.128 [R9+0x7400], desc[UR50][R2.64+0x180], !P5 ;  /* 0x0740018002097fae */ /* 0x0001e8000e901d72 */
[----:B------:R0:W-:Y:S04]  /*d800*/  LDGSTS.E.BYPASS.LTC128B.128 [R9+0x9400], desc[UR50][R2.64+0x200], !P4 ;  /* 0x0940020002097fae */ /* 0x0001e8000e101d72 */
        /* <DEDUP_REMOVED lines=8> */
.L_x_3359:
[----:B------:R-:W-:Y:S05]  /*d890*/  BRA `(.L_x_3360) ;  /* 0xffffffd400647947 */ /* 0x000fea000383ffff */
.L_x_3299:
[----:B0-----:R0:W1:Y:S02]  /*d8a0*/  SYNCS.PHASECHK.TRANS64.TRYWAIT P0, [R9+URZ+0x28c40], R20 ;  /* 0x028c4014090075a7 */ /* 0x001064000800017f */
[----:B-1----:R-:W-:Y:S05]  /*d8b0*/  @!P0 NANOSLEEP.SYNCS 0x989680 ;  /* 0x009896800000895d */ /* 0x002fea0003900000 */
[----:B------:R-:W1:Y:S02]  /*d8c0*/  @!P0 SYNCS.PHASECHK.TRANS64 P0, [R9+URZ+0x28c40], R20 ;  /* 0x028c4014090085a7 */ /* 0x000e64000800007f */
[----:B-1----:R-:W-:Y:S05]  /*d8d0*/  @!P0 BRA `(.L_x_3299) ;  /* 0xfffffffc00f08947 */ /* 0x002fea000383ffff */
[----:B------:R-:W-:Y:S05]  /*d8e0*/  BRA `(.L_x_3361) ;  /* 0xffffffd800987947 */ /* 0x000fea000383ffff */
.L_x_3300:
        /* <DEDUP_REMOVED lines=8> */
.L_x_3363:
[----:B------:R-:W-:Y:S05]  /*d970*/  BSYNC B1 ;  /* 0x0000000000017941 */ /* 0x000fea0003800000 */
.L_x_3362:
        /* <DEDUP_REMOVED lines=9> */
.L_x_3364:
[----:B------:R-:W-:Y:S02]  /*da10*/  IMAD.MOV.U32 R13, RZ, RZ, R28 ;  /* 0x000000ffff0d7224 */ /* 0x000fe400078e001c */
[----:B------:R-:W-:Y:S01]  /*da20*/  IMAD.MOV.U32 R12, RZ, RZ, 0x1 ;  /* 0x00000001ff0c7424 */ /* 0x000fe200078e00ff */
[----:B------:R-:W-:-:S13]  /*da30*/  IADD3 R2, P0, R14, R0, RZ ;  /* 0x000000000e027210 */ /* 0x000fda0007f1e0ff */
[----:B------:R-:W-:Y:S05]  /*da40*/  WARPSYNC.COLLECTIVE R15, `(.L_x_3365) ;  /* 0x000000000f087348 */ /* 0x000fea0003c00000 */
[----:B------:R0:W1:Y:S02]  /*da50*/  SHFL.IDX P6, R14, R13, R12, R11 ;  /* 0x0000000c0d0e7389 */ /* 0x00006400000c000b */
[----:B01----:R-:W-:Y:S01]  /*da60*/  ENDCOLLECTIVE ;  /* 0x000000000000791b */ /* 0x003fe20003800000 */
.L_x_3365:
[----:B------:R-:W-:-:S05]  /*da70*/  IMAD.X R3, RZ, RZ, R3, P0 ;  /* 0x000000ffff037224 */ /* 0x000fca00000e0603 */
[----:B------:R-:W-:Y:S01]  /*da80*/  @!PT LDS RZ, [RZ] ;  /* 0x00000000fffff984 */ /* 0x000fe20000000800 */
[----:B------:R-:W-:Y:S01]  /*da90*/  @!PT LDS RZ, [RZ] ;  /* 0x00000000fffff984 */ /* 0x000fe20000000800 */
[----:B------:R-:W-:Y:S01]  /*daa0*/  @!PT LDS RZ, [RZ] ;  /* 0x00000000fffff984 */ /* 0x000fe20000000800 */
[----:B------:R0:W-:Y:S01]  /*dab0*/  LDGSTS.E.BYPASS.LTC128B.128 [R26+0x22400], desc[UR50][R2.64], !P1 ;  /* 0x22400000021a7fae */ /* 0x0001e2000c901d72 */
[----:B------:R-:W-:Y:S02]  /*dac0*/  IMAD.MOV.U32 R13, RZ, RZ, R21 ;  /* 0x000000ffff0d7224 */ /* 0x000fe400078e0015 */
[----:B------:R-:W-:-:S07]  /*dad0*/  IMAD.MOV.U32 R34, RZ, RZ, R14 ;  /* 0x000000ffff227224 */ /* 0x000fce00078e000e */
[----:B0-----:R-:W-:Y:S05]  /*dae0*/  WARPSYNC.COLLECTIVE R15, `(.L_x_3366) ;  /* 0x000000000f087348 */ /* 0x001fea0003c00000 */
[----:B------:R1:W2:Y:S02]  /*daf0*/  SHFL.IDX P6, R14, R13, R12, R11 ;  /* 0x0000000c0d0e7389 */ /* 0x0002a400000c000b */
[----:B012---:R-:W-:Y:S01]  /*db00*/  ENDCOLLECTIVE ;  /* 0x000000000000791b */ /* 0x007fe20003800000 */
.L_x_3366:
[----:B------:R-:W-:Y:S02]  /*db10*/  IMAD.MOV.U32 R13, RZ, RZ, R28 ;  /* 0x000000ffff0d7224 */ /* 0x000fe400078e001c */
[----:B------:R-:W-:Y:S01]  /*db20*/  IMAD.MOV.U32 R12, RZ, RZ, 0x2 ;  /* 0x00000002ff0c7424 */ /* 0x000fe200078e00ff */
[----:B------:R-:W-:-:S07]  /*db30*/  MOV R10, R14 ;  /* 0x0000000e000a7202 */ /* 0x000fce0000000f00 */
[----:B------:R-:W-:Y:S05]  /*db40*/  WARPSYNC.COLLECTIVE R15, `(.L_x_3367) ;  /* 0x000000000f087348 */ /* 0x000fea0003c00000 */
[----:B------:R0:W1:Y:S02]  /*db50*/  SHFL.IDX P6, R14, R13, R12, R11 ;  /* 0x0000000c0d0e7389 */ /* 0x00006400000c000b */
[----:B01----:R-:W-:Y:S01]  /*db60*/  ENDCOLLECTIVE ;  /* 0x000000000000791b */ /* 0x003fe20003800000 */
.L_x_3367:
[----:B------:R-:W-:-:S05]  /*db70*/  IADD3 R2, P0, R10, R0, RZ ;  /* 0x000000000a027210 */ /* 0x000fca0007f1e0ff */
[----:B------:R-:W-:-:S05]  /*db80*/  IMAD.X R3, RZ, RZ, R34, P0 ;  /* 0x000000ffff037224 */ /* 0x000fca00000e0622 */
[----:B------:R-:W-:Y:S01]  /*db90*/  @!PT LDS RZ, [RZ] ;  /* 0x00000000fffff984 */ /* 0x000fe20000000800 */
[----:B------:R-:W-:Y:S01]  /*dba0*/  @!PT LDS RZ, [RZ] ;  /* 0x00000000fffff984 */ /* 0x000fe20000000800 */
[----:B------:R-:W-:Y:S01]  /*dbb0*/  @!PT LDS RZ, [RZ] ;  /* 0x00000000fffff984 */ /* 0x000fe20000000800 */
[----:B------:R0:W-:Y:S01]  /*dbc0*/  LDGSTS.E.BYPASS.LTC128B.128 [R26+0x22c00], desc[UR50][R2.64], !P1 ;  /* 0x22c00000021a7fae */ /* 0x0001e2000c901d72 */
[----:B------:R-:W-:Y:S02]  /*dbd0*/  IMAD.MOV.U32 R13, RZ, RZ, R21 ;  /* 0x000000ffff0d7224 */ /* 0x000fe400078e0015 */
[----:B0-----:R-:W-:-:S07]  /*dbe0*/  IMAD.MOV.U32 R3, RZ, RZ, R14 ;  /* 0x000000ffff037224 */ /* 0x001fce00078e000e */
[----:B------:R-:W-:Y:S05]  /*dbf0*/  WARPSYNC.COLLECTIVE R15, `(.L_x_3368) ;  /* 0x000000000f087348 */ /* 0x000fea0003c00000 */
[----:B------:R0:W1:Y:S02]  /*dc00*/  SHFL.IDX P6, R14, R13, R12, R11 ;  /* 0x0000000c0d0e7389 */ /* 0x00006400000c000b */
[----:B01----:R-:W-:Y:S01]  /*dc10*/  ENDCOLLECTIVE ;  /* 0x000000000000791b */ /* 0x003fe20003800000 */
.L_x_3368:
[----:B------:R-:W-:Y:S02]  /*dc20*/  IMAD.MOV.U32 R13, RZ, RZ, R28 ;  /* 0x000000ffff0d7224 */ /* 0x000fe400078e001c */
[----:B------:R-:W-:Y:S02]  /*dc30*/  IMAD.MOV.U32 R12, RZ, RZ, 0x3 ;  /* 0x00000003ff0c7424 */ /* 0x000fe400078e00ff */
[----:B------:R-:W-:-:S07]  /*dc40*/  IMAD.MOV.U32 R2, RZ, RZ, R14 ;  /* 0x000000ffff027224 */ /* 0x000fce00078e000e */
[----:B------:R-:W-:Y:S05]  /*dc50*/  WARPSYNC.COLLECTIVE R15, `(.L_x_3369) ;  /* 0x000000000f087348 */ /* 0x000fea0003c00000 */
[----:B------:R0:W1:Y:S02]  /*dc60*/  SHFL.IDX P6, R14, R13, R12, R11 ;  /* 0x0000000c0d0e7389 */ /* 0x00006400000c000b */
[----:B01----:R-:W-:Y:S01]  /*dc70*/  ENDCOLLECTIVE ;  /* 0x000000000000791b */ /* 0x003fe20003800000 */
.L_x_3369:
[----:B------:R-:W-:-:S04]  /*dc80*/  IADD3 R2, P0, R2, R0, RZ ;  /* 0x0000000002027210 */ /* 0x000fc80007f1e0ff */
[----:B------:R-:W-:-:S05]  /*dc90*/  IADD3.X R3, RZ, R3, RZ, P0, !PT ;  /* 0x00000003ff037210 */ /* 0x000fca00007fe4ff */
        /* <DEDUP_REMOVED lines=9> */
.L_x_3370:
[----:B------:R-:W-:Y:S05]  /*dd30*/  BRA `(.L_x_3371) ;  /* 0xffffffd8002c7947 */ /* 0x000fea000383ffff */
.L_x_3305:
[----:B--2---:R2:W3:Y:S02]  /*dd40*/  SYNCS.PHASECHK.TRANS64.TRYWAIT P0, [R9+URZ+0x28c60], R20 ;  /* 0x028c6014090075a7 */ /* 0x0044e4000800017f */
[----:B---3--:R-:W-:Y:S05]  /*dd50*/  @!P0 NANOSLEEP.SYNCS 0x989680 ;  /* 0x009896800000895d */ /* 0x008fea0003900000 */
[----:B------:R-:W3:Y:S02]  /*dd60*/  @!P0 SYNCS.PHASECHK.TRANS64 P0, [R9+URZ+0x28c60], R20 ;  /* 0x028c6014090085a7 */ /* 0x000ee4000800007f */
[----:B---3--:R-:W-:Y:S05]  /*dd70*/  @!P0 BRA `(.L_x_3305) ;  /* 0xfffffffc00f08947 */ /* 0x008fea000383ffff */
[----:B------:R-:W-:Y:S05]  /*dd80*/  BRA `(.L_x_3372) ;  /* 0xffffffd8007c7947 */ /* 0x000fea000383ffff */
.L_x_3306:
[----:B------:R-:W-:Y:S01]  /*dd90*/  BSSY B1, `(.L_x_3373) ;  /* 0x0000008000017945 */ /* 0x000fe20003800000 */
[----:B------:R-:W-:Y:S01]  /*dda0*/  IMAD.MOV.U32 R13, RZ, RZ, R20 ;  /* 0x000000ffff0d7224 */ /* 0x000fe200078e0014 */
[----:B------:R-:W-:Y:S01]  /*ddb0*/  MOV R11, 0x181f ;  /* 0x0000181f000b7802 */ /* 0x000fe20000000f00 */
[----:B------:R-:W-:Y:S02]  /*ddc0*/  IMAD.MOV.U32 R12, RZ, RZ, RZ ;  /* 0x000000ffff0c7224 */ /* 0x000fe400078e00ff */
[----:B------:R-:W-:-:S07]  /*ddd0*/  IMAD.MOV.U32 R15, RZ, RZ, -0x1 ;  /* 0xffffffffff0f7424 */ /* 0x000fce00078e00ff */
[----:B-1----:R-:W-:Y:S05]  /*dde0*/  WARPSYNC.COLLECTIVE R15, `(.L_x_3374) ;  /* 0x000000000f087348 */ /* 0x002fea0003c00000 */
[----:B------:R0:W2:Y:S02]  /*ddf0*/  SHFL.IDX P6, R14, R13, R12, R11 ;  /* 0x0000000c0d0e7389 */ /* 0x0000a400000c000b */
[----:B012---:R-:W-:Y:S01]  /*de00*/  ENDCOLLECTIVE ;  /* 0x000000000000791b */ /* 0x007fe20003800000 */
.L_x_3374:
[----:B------:R-:W-:Y:S05]  /*de10*/  BSYNC B1 ;  /* 0x0000000000017941 */ /* 0x000fea0003800000 */
.L_x_3373:
[----:B------:R-:W-:Y:S01]  /*de20*/  IMAD.MOV.U32 R13, RZ, RZ, R10 ;  /* 0x000000ffff0d7224 */ /* 0x000fe200078e000a */
[----:B------:R-:W-:Y:S01]  /*de30*/  LEA R19, R19, UR39, 0x1 ;  /* 0x0000002713137c11 */ /* 0x000fe2000f8e08ff */
[----:B------:R-:W-:Y:S01]  /*de40*/  IMAD.MOV.U32 R12, RZ, RZ, RZ ;  /* 0x000000ffff0c7224 */ /* 0x000fe200078e00ff */
[C---:B------:R-:W-:Y:S01]  /*de50*/  LOP3.LUT P2, RZ, R16.reuse, 0x20, RZ, 0xc0, !PT ;  /* 0x0000002010ff7812 */ /* 0x040fe2000784c0ff */
[----:B------:R-:W-:Y:S01]  /*de60*/  IMAD.MOV.U32 R11, RZ, RZ, 0x181f ;  /* 0x0000181fff0b7424 */ /* 0x000fe200078e00ff */
[----:B------:R-:W-:Y:S01]  /*de70*/  LOP3.LUT P1, RZ, R16, 0x10, RZ, 0xc0, !PT ;  /* 0x0000001010ff7812 */ /* 0x000fe2000782c0ff */
[----:B------:R-:W-:Y:S01]  /*de80*/  IMAD.MOV.U32 R15, RZ, RZ, -0x1 ;  /* 0xffffffffff0f7424 */ /* 0x000fe200078e00ff */
[----:B------:R-:W-:Y:S01]  /*de90*/  P2R R4, PR, RZ, 0x20 ;  /* 0x00000020ff047803 */ /* 0x000fe20000000000 */
[----:B------:R-:W-:-:S10]  /*dea0*/  IMAD.MOV.U32 R3, RZ, RZ, R14 ;  /* 0x000000ffff037224 */ /* 0x000fd400078e000e */
[----:B------:R-:W-:Y:S05]  /*deb0*/  WARPSYNC.COLLECTIVE R15, `(.L_x_3375) ;  /* 0x000000000f087348 */ /* 0x000fea0003c00000 */
[----:B------:R0:W1:Y:S02]  /*dec0*/  SHFL.IDX P6, R14, R13, R12, R11 ;  /* 0x0000000c0d0e7389 */ /* 0x00006400000c000b */
[----:B01----:R-:W-:Y:S01]  /*ded0*/  ENDCOLLECTIVE ;  /* 0x000000000000791b */ /* 0x003fe20003800000 */
.L_x_3375:
[----:B------:R-:W-:Y:S02]  /*dee0*/  IMAD.MOV.U32 R13, RZ, RZ, R20 ;  /* 0x000000ffff0d7224 */ /* 0x000fe400078e0014 */
[----:B------:R-:W-:Y:S01]  /*def0*/  IMAD.MOV.U32 R12, RZ, RZ, 0x1 ;  /* 0x00000001ff0c7424 */ /* 0x000fe200078e00ff */
[----:B------:R-:W-:Y:S02]  /*df00*/  LOP3.LUT P6, RZ, R16, 0x40, RZ, 0xc0, !PT ;  /* 0x0000004010ff7812 */ /* 0x000fe400078cc0ff */
[----:B------:R-:W-:-:S04]  /*df10*/  IADD3 R2, P0, R14, R0, RZ ;  /* 0x000000000e027210 */ /* 0x000fc80007f1e0ff */
[----:B------:R-:W-:Y:S02]  /*df20*/  IADD3.X R3, RZ, R3, RZ, P0, !PT ;  /* 0x00000003ff037210 */ /* 0x000fe400007fe4ff */
[----:B------:R-:W-:-:S05]  /*df30*/  ISETP.NE.U32.AND P0, PT, R29, RZ, PT ;  /* 0x000000ff1d00720c */ /* 0x000fca0003f05070 */
[----:B------:R-:W-:Y:S01]  /*df40*/  @!PT LDS RZ, [RZ] ;  /* 0x00000000fffff984 */ /* 0x000fe20000000800 */
[----:B------:R-:W-:Y:S01]  /*df50*/  @!PT LDS RZ, [RZ] ;  /* 0x00000000fffff984 */ /* 0x000fe20000000800 */
[----:B------:R-:W-:Y:S01]  /*df60*/  @!PT LDS RZ, [RZ] ;  /* 0x00000000fffff984 */ /* 0x000fe20000000800 */
[----:B------:R0:W-:Y:S08]  /*df70*/  LDGSTS.E.BYPASS.LTC128B.128 [R19+0x400], desc[UR50][R2.64], !P6 ;  /* 0x0040000002137fae */ /* 0x0001f0000f101d72 */
[----:B0-----:R-:W-:Y:S05]  /*df80*/  WARPSYNC.COLLECTIVE R15, `(.L_x_3376) ;  /* 0x000000000f087348 */ /* 0x001fea0003c00000 */
[----:B------:R1:W2:Y:S02]  /*df90*/  SHFL.IDX P6, R14, R13, R12, R11 ;  /* 0x0000000c0d0e7389 */ /* 0x0002a400000c000b */
[----:B012---:R-:W-:Y:S01]  /*dfa0*/  ENDCOLLECTIVE ;  /* 0x000000000000791b */ /* 0x007fe20003800000 */
.L_x_3376:
[----:B------:R-:W-:Y:S01]  /*dfb0*/  @!PT LDS RZ, [RZ] ;  /* 0x00000000fffff984 */ /* 0x000fe20000000800 */
[----:B------:R-:W-:Y:S01]  /*dfc0*/  @!PT LDS RZ, [RZ] ;  /* 0x00000000fffff984 */ /* 0x000fe20000000800 */
[----:B------:R-:W-:Y:S01]  /*dfd0*/  @!PT LDS RZ, [RZ] ;  /* 0x00000000fffff984 */ /* 0x000fe20000000800 */
[----:B------:R-:W-:Y:S04]  /*dfe0*/  LDGSTS.E.BYPASS.LTC128B.128 [R19+0x2400], desc[UR50][R2.64+0x80], !P2 ;  /* 0x0240008002137fae */ /* 0x000fe8000d101d72 */
[----:B------:R-:W-:Y:S01]  /*dff0*/  LDGSTS.E.BYPASS.LTC128B.128 [R19+0x4400], desc[UR50][R2.64+0x100], !P1 ;  /* 0x0440010002137fae */ /* 0x000fe2000c901d72 */
[----:B------:R-:W-:-:S03]  /*e000*/  ISETP.NE.U32.AND P1, PT, R27, RZ, PT ;  /* 0x000000ff1b00720c */ /* 0x000fc60003f25070 */
[----:B------:R-:W-:Y:S01]  /*e010*/  LDGSTS.E.BYPASS.LTC128B.128 [R19+0x6400], desc[UR50][R2.64+0x180], !P5 ;  /* 0x0640018002137fae */ /* 0x000fe2000e901d72 */
[----:B------:R-:W-:Y:S01]  /*e020*/  LOP3.LUT P5, RZ, R16, 0x40, RZ, 0xc0, !PT ;  /* 0x0000004010ff7812 */ /* 0x000fe200078ac0ff */
[----:B------:R-:W-:Y:S02]  /*e030*/  IMAD.MOV.U32 R13, RZ, RZ, R10 ;  /* 0x000000ffff0d7224 */ /* 0x000fe400078e000a */
[----:B------:R-:W-:Y:S04]  /*e040*/  LDGSTS.E.BYPASS.LTC128B.128 [R19+0x8400], desc[UR50][R2.64+0x200], !P4 ;  /* 0x0840020002137fae */ /* 0x000fe8000e101d72 */
[----:B------:R-:W-:Y:S04]  /*e050*/  LDGSTS.E.BYPASS.LTC128B.128 [R19+0xa400], desc[UR50][R2.64+0x280], !P3 ;  /* 0x0a40028002137fae */ /* 0x000fe8000d901d72 */
[----:B------:R-:W-:Y:S04]  /*e060*/  LDGSTS.E.BYPASS.LTC128B.128 [R19+0xc400], desc[UR50][R2.64+0x300], P0 ;  /* 0x0c40030002137fae */ /* 0x000fe80008101d72 */
[----:B------:R0:W-:Y:S02]  /*e070*/  LDGSTS.E.BYPASS.LTC128B.128 [R19+0xe400], desc[UR50][R2.64+0x380], P1 ;  /* 0x0e40038002137fae */ /* 0x0001e40008901d72 */
[----:B0-----:R-:W-:-:S07]  /*e080*/  IMAD.MOV.U32 R3, RZ, RZ, R14 ;  /* 0x000000ffff037224 */ /* 0x001fce00078e000e */
[----:B------:R-:W-:Y:S05]  /*e090*/  WARPSYNC.COLLECTIVE R15, `(.L_x_3377) ;  /* 0x000000000f087348 */ /* 0x000fea0003c00000 */
[----:B------:R0:W1:Y:S02]  /*e0a0*/  SHFL.IDX P6, R14, R13, R12, R11 ;  /* 0x0000000c0d0e7389 */ /* 0x00006400000c000b */
[----:B01----:R-:W-:Y:S01]  /*e0b0*/  ENDCOLLECTIVE ;  /* 0x000000000000791b */ /* 0x003fe20003800000 */
.L_x_3377:
[----:B------:R-:W-:Y:S01]  /*e0c0*/  IMAD.MOV.U32 R13, RZ, RZ, R20 ;  /* 0x000000ffff0d7224 */ /* 0x000fe200078e0014 */
[----:B------:R-:W-:Y:S02]  /*e0d0*/  MOV R12, 0x2 ;  /* 0x00000002000c7802 */ /* 0x000fe40000000f00 */
[----:B------:R-:W-:Y:S02]  /*e0e0*/  IADD3 R2, P2, R14, R0, RZ ;  /* 0x000000000e027210 */ /* 0x000fe40007f5e0ff */
[----:B------:R-:W-:-:S03]  /*e0f0*/  LOP3.LUT P6, RZ, R16, 0x10, RZ, 0xc0, !PT ;  /* 0x0000001010ff7812 */ /* 0x000fc600078cc0ff */
[----:B------:R-:W-:Y:S01]  /*e100*/  IMAD.X R3, RZ, RZ, R3, P2 ;  /* 0x000000ffff037224 */ /* 0x000fe200010e0603 */
[----:B------:R-:W-:-:S04]  /*e110*/  LOP3.LUT P2, RZ, R16, 0x20, RZ, 0xc0, !PT ;  /* 0x0000002010ff7812 */ /* 0x000fc8000784c0ff */
[----:B------:R-:W-:Y:S01]  /*e120*/  @!PT LDS RZ, [RZ] ;  /* 0x00000000fffff984 */ /* 0x000fe20000000800 */
[----:B------:R-:W-:Y:S01]  /*e130*/  @!PT LDS RZ, [RZ] ;  /* 0x00000000fffff984 */ /* 0x000fe20000000800 */
[----:B------:R-:W-:Y:S01]  /*e140*/  @!PT LDS RZ, [RZ] ;  /* 0x00000000fffff984 */ /* 0x000fe20000000800 */
[----:B------:R0:W-:Y:S01]  /*e150*/  LDGSTS.E.BYPASS.LTC128B.128 [R19+0xc00], desc[UR50][R2.64], !P5 ;  /* 0x00c0000002137fae */ /* 0x0001e2000e901d72 */
[----:B------:R-:W-:-:S04]  /*e160*/  ISETP.NE.AND P5, PT, R4, RZ, PT ;  /* 0x000000ff0400720c */ /* 0x000fc80003fa5270 */
[----:B------:R-:W-:-:S04]  /*e170*/  P2R R4, PR, RZ, 0x20 ;  /* 0x00000020ff047803 */ /* 0x000fc80000000000 */
[----:B------:R0:W-:Y:S04]  /*e180*/  LDGSTS.E.BYPASS.LTC128B.128 [R19+0x2c00], desc[UR50][R2.64+0x80], !P2 ;  /* 0x02c0008002137fae */ /* 0x0001e8000d101d72 */
[----:B------:R0:W-:Y:S02]  /*e190*/  LDGSTS.E.BYPASS.LTC128B.128 [R19+0x4c00], desc[UR50][R2.64+0x100], !P6 ;  /* 0x04c0010002137fae */ /* 0x0001e4000f101d72 */
[----:B0-----:R-:W-:Y:S05]  /*e1a0*/  WARPSYNC.COLLECTIVE R15, `(.L_x_3378) ;  /* 0x000000000f087348 */ /* 0x001fea0003c00000 */
[----:B------:R1:W2:Y:S02]  /*e1b0*/  SHFL.IDX P6, R14, R13, R12, R11 ;  /* 0x0000000c0d0e7389 */ /* 0x0002a400000c000b */
[----:B012---:R-:W-:Y:S01]  /*e1c0*/  ENDCOLLECTIVE ;  /* 0x000000000000791b */ /* 0x007fe20003800000 */
.L_x_3378:
[----:B------:R-:W-:Y:S01]  /*e1d0*/  @!PT LDS RZ, [RZ] ;  /* 0x00000000fffff984 */ /* 0x000fe20000000800 */
[----:B------:R-:W-:Y:S01]  /*e1e0*/  @!PT LDS RZ, [RZ] ;  /* 0x00000000fffff984 */ /* 0x000fe20000000800 */
[----:B------:R-:W-:Y:S01]  /*e1f0*/  @!PT LDS RZ, [RZ] ;  /* 0x00000000fffff984 */ /* 0x000fe20000000800 */
[----:B------:R-:W-:Y:S01]  /*e200*/  LDGSTS.E.BYPASS.LTC128B.128 [R19+0x6c00], desc[UR50][R2.64+0x180], !P5 ;  /* 0x06c0018002137fae */ /* 0x000fe2000e901d72 */
[----:B------:R-:W-:-:S03]  /*e210*/  LOP3.LUT P5, RZ, R16, 0x40, RZ, 0xc0, !PT ;  /* 0x0000004010ff7812 */ /* 0x000fc600078ac0ff */
[----:B------:R-:W-:Y:S04]  /*e220*/  LDGSTS.E.BYPASS.LTC128B.128 [R19+0x8c00], desc[UR50][R2.64+0x200], !P4 ;  /* 0x08c0020002137fae */ /* 0x000fe8000e101d72 */
[----:B------:R-:W-:Y:S01]  /*e230*/  LDGSTS.E.BYPASS.LTC128B.128 [R19+0xac00], desc[UR50][R2.64+0x280], !P3 ;  /* 0x0ac0028002137fae */ /* 0x000fe2000d901d72 */
[----:B------:R-:W-:-:S03]  /*e240*/  IMAD.MOV.U32 R13, RZ, RZ, R10 ;  /* 0x000000ffff0d7224 */ /* 0x000fc600078e000a */
[----:B------:R-:W-:Y:S04]  /*e250*/  LDGSTS.E.BYPASS.LTC128B.128 [R19+0xcc00], desc[UR50][R2.64+0x300], P0 ;  /* 0x0cc0030002137fae */ /* 0x000fe80008101d72 */
[----:B------:R0:W-:Y:S02]  /*e260*/  LDGSTS.E.BYPASS.LTC128B.128 [R19+0xec00], desc[UR50][R2.64+0x380], P1 ;  /* 0x0ec0038002137fae */ /* 0x0001e40008901d72 */
[----:B0-----:R-:W-:-:S07]  /*e270*/  IMAD.MOV.U32 R3, RZ, RZ, R14 ;  /* 0x000000ffff037224 */ /* 0x001fce00078e000e */
[----:B------:R-:W-:Y:S05]  /*e280*/  WARPSYNC.COLLECTIVE R15, `(.L_x_3379) ;  /* 0x000000000f087348 */ /* 0x000fea0003c00000 */
[----:B------:R0:W1:Y:S02]  /*e290*/  SHFL.IDX P6, R14, R13, R12, R11 ;  /* 0x0000000c0d0e7389 */ /* 0x00006400000c000b */
[----:B01----:R-:W-:Y:S01]  /*e2a0*/  ENDCOLLECTIVE ;  /* 0x000000000000791b */ /* 0x003fe20003800000 */
.L_x_3379:
[----:B------:R-:W-:Y:S02]  /*e2b0*/  IMAD.MOV.U32 R13, RZ, RZ, R20 ;  /* 0x000000ffff0d7224 */ /* 0x000fe400078e0014 */
[----:B------:R-:W-:Y:S01]  /*e2c0*/  IMAD.MOV.U32 R12, RZ, RZ, 0x3 ;  /* 0x00000003ff0c7424 */ /* 0x000fe200078e00ff */
        /* <DEDUP_REMOVED lines=14> */
.L_x_3380:
[----:B------:R-:W-:Y:S01]  /*e3b0*/  @!PT LDS RZ, [RZ] ;  /* 0x00000000fffff984 */ /* 0x000fe20000000800 */
[----:B------:R-:W-:Y:S01]  /*e3c0*/  @!PT LDS RZ, [RZ] ;  /* 0x00000000fffff984 */ /* 0x000fe20000000800 */
[----:B------:R-:W-:Y:S01]  /*e3d0*/  @!PT LDS RZ, [RZ] ;  /* 0x00000000fffff984 */ /* 0x000fe20000000800 */
[----:B------:R0:W-:Y:S04]  /*e3e0*/  LDGSTS.E.BYPASS.LTC128B.128 [R19+0x7400], desc[UR50][R2.64+0x180], !P5 ;  /* 0x0740018002137fae */ /* 0x0001e8000e901d72 */
[----:B------:R0:W-:Y:S04]  /*e3f0*/  LDGSTS.E.BYPASS.LTC128B.128 [R19+0x9400], desc[UR50][R2.64+0x200], !P4 ;  /* 0x0940020002137fae */ /* 0x0001e8000e101d72 */
[----:B------:R0:W-:Y:S01]  /*e400*/  LDGSTS.E.BYPASS.LTC128B.128 [R19+0xb400], desc[UR50][R2.64+0x280], !P3 ;  /* 0x0b40028002137fae */ /* 0x0001e2000d901d72 */
[----:B------:R-:W-:-:S03]  /*e410*/  MOV R13, R10 ;  /* 0x0000000a000d7202 */ /* 0x000fc60000000f00 */
[----:B------:R0:W-:Y:S04]  /*e420*/  LDGSTS.E.BYPASS.LTC128B.128 [R19+0xd400], desc[UR50][R2.64+0x300], P0 ;  /* 0x0d40030002137fae */ /* 0x0001e80008101d72 */
[----:B------:R0:W-:Y:S01]  /*e430*/  LDGSTS.E.BYPASS.LTC128B.128 [R19+0xf400], desc[UR50][R2.64+0x380], P1 ;  /* 0x0f40038002137fae */ /* 0x0001e20008901d72 */
[----:B------:R-:W-:-:S07]  /*e440*/  IMAD.MOV.U32 R20, RZ, RZ, R14 ;  /* 0x000000ffff147224 */ /* 0x000fce00078e000e */
[----:B0-----:R-:W-:Y:S05]  /*e450*/  WARPSYNC.COLLECTIVE R15, `(.L_x_3381) ;  /* 0x000000000f087348 */ /* 0x001fea0003c00000 */
[----:B------:R1:W2:Y:S02]  /*e460*/  SHFL.IDX P6, R14, R13, R12, R11 ;  /* 0x0000000c0d0e7389 */ /* 0x0002a400000c000b */
[----:B012---:R-:W-:Y:S01]  /*e470*/  ENDCOLLECTIVE ;  /* 0x000000000000791b */ /* 0x007fe20003800000 */
.L_x_3381:
[----:B------:R-:W-:Y:S05]  /*e480*/  BRA `(.L_x_3382) ;  /* 0xffffffd400e87947 */ /* 0x000fea000383ffff */
.L_x_3312:
[----:B0-----:R0:W2:Y:S02]  /*e490*/  SYNCS.PHASECHK.TRANS64.TRYWAIT P0, [R4+URZ+0x28c20], R2 ;  /* 0x028c2002040075a7 */ /* 0x0010a4000800017f */
[----:B--2---:R-:W-:Y:S05]  /*e4a0*/  @!P0 NANOSLEEP.SYNCS 0x989680 ;  /* 0x009896800000895d */ /* 0x004fea0003900000 */
[----:B------:R-:W2:Y:S02]  /*e4b0*/  @!P0 SYNCS.PHASECHK.TRANS64 P0, [R4+URZ+0x28c20], R2 ;  /* 0x028c2002040085a7 */ /* 0x000ea4000800007f */
[----:B--2---:R-:W-:Y:S05]  /*e4c0*/  @!P0 BRA `(.L_x_3312) ;  /* 0xfffffffc00f08947 */ /* 0x004fea000383ffff */
[----:B------:R-:W-:Y:S05]  /*e4d0*/  BRA `(.L_x_3383) ;  /* 0xffffffd800c07947 */ /* 0x000fea000383ffff */
.L_x_3313:
        /* <DEDUP_REMOVED lines=8> */
[----:B01----:R-:W-:Y:S05]  /*e560*/  WARPSYNC.COLLECTIVE R15, `(.L_x_3385) ;  /* 0x000000000f087348 */ /* 0x003fea0003c00000 */
[----:B------:R2:W3:Y:S02]  /*e570*/  SHFL.IDX P6, R14, R13, R12, R11 ;  /* 0x0000000c0d0e7389 */ /* 0x0004e400000c000b */
[----:B0123--:R-:W-:Y:S01]  /*e580*/  ENDCOLLECTIVE ;  /* 0x000000000000791b */ /* 0x00ffe20003800000 */
.L_x_3385:
[----:B------:R-:W-:Y:S05]  /*e590*/  BSYNC B0 ;  /* 0x0000000000007941 */ /* 0x000fea0003800000 */
.L_x_3384:
[----:B------:R-:W-:Y:S05]  /*e5a0*/  BRA `(.L_x_3386) ;  /* 0xffffffd800a87947 */ /* 0x000fea000383ffff */
.L_x_3316:
[----:B------:R-:W-:Y:S01]  /*e5b0*/  BSSY B1, `(.L_x_3387) ;  /* 0x0000006000017945 */ /* 0x000fe20003800000 */
[----:B------:R-:W-:-:S07]  /*e5c0*/  IMAD.MOV.U32 R15, RZ, RZ, -0x1 ;  /* 0xffffffffff0f7424 */ /* 0x000fce00078e00ff */
[----:B012---:R-:W-:Y:S05]  /*e5d0*/  WARPSYNC.COLLECTIVE R15, `(.L_x_3388) ;  /* 0x000000000f0c7348 */ /* 0x007fea0003c00000 */
[----:B------:R-:W-:Y:S02]  /*e5e0*/  ELECT P6, UR62, PT ;  /* 0x00000000003e782f */ /* 0x000fe400038c0000 */
[----:B------:R-:W-:Y:S01]  /*e5f0*/  MOV R14, UR62 ;  /* 0x0000003e000e7c02 */ /* 0x000fe20008000f00 */
[----:B012---:R-:W-:Y:S10]  /*e600*/  ENDCOLLECTIVE ;  /* 0x000000000000791b */ /* 0x007ff40003800000 */
.L_x_3388:
[----:B------:R-:W-:Y:S05]  /*e610*/  BSYNC B1 ;  /* 0x0000000000017941 */ /* 0x000fea0003800000 */
.L_x_3387:
[----:B------:R-:W-:Y:S05]  /*e620*/  BRA `(.L_x_3389) ;  /* 0xffffffd800a07947 */ /* 0x000fea000383ffff */
.L_x_3318:
[----:B--2---:R2:W3:Y:S02]  /*e630*/  SYNCS.PHASECHK.TRANS64.TRYWAIT P1, [R5+URZ+0x28c40], R0 ;  /* 0x028c4000050075a7 */ /* 0x0044e4000802017f */
[----:B---3--:R-:W-:Y:S05]  /*e640*/  @!P1 NANOSLEEP.SYNCS 0x989680 ;  /* 0x009896800000995d */ /* 0x008fea0003900000 */
[----:B------:R-:W3:Y:S02]  /*e650*/  @!P1 SYNCS.PHASECHK.TRANS64 P1, [R5+URZ+0x28c40], R0 ;  /* 0x028c4000050095a7 */ /* 0x000ee4000802007f */
[----:B---3--:R-:W-:Y:S05]  /*e660*/  @!P1 BRA `(.L_x_3318) ;  /* 0xfffffffc00f09947 */ /* 0x008fea000383ffff */
[----:B------:R-:W-:Y:S05]  /*e670*/  BRA `(.L_x_3390) ;  /* 0xffffffd800c07947 */ /* 0x000fea000383ffff */
.L_x_3320:
[----:B0-----:R0:W3:Y:S02]  /*e680*/  SYNCS.PHASECHK.TRANS64.TRYWAIT P1, [R17+URZ+0x28c40], R2 ;  /* 0x028c4002110075a7 */ /* 0x0010e4000802017f */
[----:B---3--:R-:W-:Y:S05]  /*e690*/  @!P1 NANOSLEEP.SYNCS 0x989680 ;  /* 0x009896800000995d */ /* 0x008fea0003900000 */
[----:B------:R-:W3:Y:S02]  /*e6a0*/  @!P1 SYNCS.PHASECHK.TRANS64 P1, [R17+URZ+0x28c40], R2 ;  /* 0x028c4002110095a7 */ /* 0x000ee4000802007f */
[----:B---3--:R-:W-:Y:S05]  /*e6b0*/  @!P1 BRA `(.L_x_3320) ;  /* 0xfffffffc00f09947 */ /* 0x008fea000383ffff */
[----:B------:R-:W-:Y:S05]  /*e6c0*/  BRA `(.L_x_3391) ;  /* 0xffffffd800cc7947 */ /* 0x000fea000383ffff */
.L_x_3322:
[----:B---3--:R3:W4:Y:S02]  /*e6d0*/  SYNCS.PHASECHK.TRANS64.TRYWAIT P1, [R5+URZ+0x28c60], R0 ;  /* 0x028c6000050075a7 */ /* 0x008724000802017f */
[----:B----4-:R-:W-:Y:S05]  /*e6e0*/  @!P1 NANOSLEEP.SYNCS 0x989680 ;  /* 0x009896800000995d */ /* 0x010fea0003900000 */
[----:B------:R-:W4:Y:S02]  /*e6f0*/  @!P1 SYNCS.PHASECHK.TRANS64 P1, [R5+URZ+0x28c60], R0 ;  /* 0x028c6000050095a7 */ /* 0x000f24000802007f */
[----:B----4-:R-:W-:Y:S05]  /*e700*/  @!P1 BRA `(.L_x_3322) ;  /* 0xfffffffc00f09947 */ /* 0x010fea000383ffff */
[----:B------:R-:W-:Y:S05]  /*e710*/  BRA `(.L_x_3392) ;  /* 0xffffffd800c87947 */ /* 0x000fea000383ffff */
.L_x_3393:
        /* <DEDUP_REMOVED lines=14> */
.L_x_15530:


//--------------------- .text._ZN7cutlass13device_kernelIN5flash11enable_sm90INS1_16FlashAttnFwdSm90INS1_25CollectiveMainloopFwdSm90ILi2EN4cute5tupleIJNS5_1CILi1EEES8_S8_EEENS6_IJNS7_ILi64EEESA_SA_EEELi512ENS_10bfloat16_tEfNS_4arch4Sm90ELb0ELb0ELb0ELb0ELb1ELb0ELb1ELb0ELb0ELb1ELb0ELb0EEENS1_21CollectiveEpilogueFwdINS6_IJSA_NS7_ILi512EEESA_EEES9_SC_SE_Li256ELb0ELb1ELb0ELb0EEENS1_29StaticPersistentTileSchedulerILb0EEEEEEEEEvNT_6ParamsE --------------------------
	.section	.text._ZN7cutlass13device_kernelIN5flash11enable_sm90INS1_16FlashAttnFwdSm90INS1_25CollectiveMainloopFwdSm90ILi2EN4cute5tupleIJNS5_1CILi1EEES8_S8_EEENS6_IJNS7_ILi64EEESA_SA_EEELi512ENS_10bfloat16_tEfNS_4arch4Sm90ELb0ELb0ELb0ELb0ELb1ELb0ELb1ELb0ELb0ELb1ELb0ELb0EEENS1_21CollectiveEpilogueFwdINS6_IJSA_NS7_ILi512EEESA_EEES9_SC_SE_Li256ELb0ELb1ELb0ELb0EEENS1_29StaticPersistentTileSchedulerILb0EEEEEEEEEvNT_6ParamsE,"ax",@progbits
	.align	128
.text._ZN7cutlass13device_kernelIN5flash11enable_sm90INS1_16FlashAttnFwdSm90INS1_25CollectiveMainloopFwdSm90ILi2EN4cute5tupleIJNS5_1CILi1EEES8_S8_EEENS6_IJNS7_ILi64EEESA_SA_EEELi512ENS_10bfloat16_tEfNS_4arch4Sm90ELb0ELb0ELb0ELb0ELb1ELb0ELb1ELb0ELb0ELb1ELb0ELb0EEENS1_21CollectiveEpilogueFwdINS6_IJSA_NS7_ILi512EEESA_EEES9_SC_SE_Li256ELb0ELb1ELb0ELb0EEENS1_29StaticPersistentTileSchedulerILb0EEEEEEEEEvNT_6ParamsE:
        .type           _ZN7cutlass13device_kernelIN5flash11enable_sm90INS1_16FlashAttnFwdSm90INS1_25CollectiveMainloopFwdSm90ILi2EN4cute5tupleIJNS5_1CILi1EEES8_S8_EEENS6_IJNS7_ILi64EEESA_SA_EEELi512ENS_10bfloat16_tEfNS_4arch4Sm90ELb0ELb0ELb0ELb0ELb1ELb0ELb1ELb0ELb0ELb1ELb0ELb0EEENS1_21CollectiveEpilogueFwdINS6_IJSA_NS7_ILi512EEESA_EEES9_SC_SE_Li256ELb0ELb1ELb0ELb0EEENS1_29StaticPersistentTileSchedulerILb0EEEEEEEEEvNT_6ParamsE,@function
        .size           _ZN7cutlass13device_kernelIN5flash11enable_sm90INS1_16FlashAttnFwdSm90INS1_25CollectiveMainloopFwdSm90ILi2EN4cute5tupleIJNS5_1CILi1EEES8_S8_EEENS6_IJNS7_ILi64EEESA_SA_EEELi512ENS_10bfloat16_tEfNS_4arch4Sm90ELb0ELb0ELb0ELb0ELb1ELb0ELb1ELb0ELb0ELb1ELb0ELb0EEENS1_21CollectiveEpilogueFwdINS6_IJSA_NS7_ILi512EEESA_EEES9_SC_SE_Li256ELb0ELb1ELb0ELb0EEENS1_29StaticPersistentTileSchedulerILb0EEEEEEEEEvNT_6ParamsE,(.L_x_15531 - _ZN7cutlass13device_kernelIN5flash11enable_sm90INS1_16FlashAttnFwdSm90INS1_25CollectiveMainloopFwdSm90ILi2EN4cute5tupleIJNS5_1CILi1EEES8_S8_EEENS6_IJNS7_ILi64EEESA_SA_EEELi512ENS_10bfloat16_tEfNS_4arch4Sm90ELb0ELb0ELb0ELb0ELb1ELb0ELb1ELb0ELb0ELb1ELb0ELb0EEENS1_21CollectiveEpilogueFwdINS6_IJSA_NS7_ILi512EEESA_EEES9_SC_SE_Li256ELb0ELb1ELb0ELb0EEENS1_29StaticPersistentTileSchedulerILb0EEEEEEEEEvNT_6ParamsE)
        .other          _ZN7cutlass13device_kernelIN5flash11enable_sm90INS1_16FlashAttnFwdSm90INS1_25CollectiveMainloopFwdSm90ILi2EN4cute5tupleIJNS5_1CILi1EEES8_S8_EEENS6_IJNS7_ILi64EEESA_SA_EEELi512ENS_10bfloat16_tEfNS_4arch4Sm90ELb0ELb0ELb0ELb0ELb1ELb0ELb1ELb0ELb0ELb1ELb0ELb0EEENS1_21CollectiveEpilogueFwdINS6_IJSA_NS7_ILi512EEESA_EEES9_SC_SE_Li256ELb0ELb1ELb0ELb0EEENS1_29StaticPersistentTileSchedulerILb0EEEEEEEEEvNT_6ParamsE,@"STO_CUDA_ENTRY STV_DEFAULT"
_ZN7cutlass13device_kernelIN5flash11enable_sm90INS1_16FlashAttnFwdSm90INS1_25CollectiveMainloopFwdSm90ILi2EN4cute5tupleIJNS5_1CILi1EEES8_S8_EEENS6_IJNS7_ILi64EEESA_SA_EEELi512ENS_10bfloat16_tEfNS_4arch4Sm90ELb0ELb0ELb0ELb0ELb1ELb0ELb1ELb0ELb0ELb1ELb0ELb0EEENS1_21CollectiveEpilogueFwdINS6_IJSA_NS7_ILi512EEESA_EEES9_SC_SE_Li256ELb0ELb1ELb0ELb0EEENS1_29StaticPersistentTileSchedulerILb0EEEEEEEEEvNT_6ParamsE:
[----:B------:R-:W0:Y:S02]  /*0000*/  LDC R1, c[0x0][0x28] ;  /* 0x00000a00ff017b82 */ /* 0x000e240000000800 */
[----:B0-----:R-:W-:Y:S01]  /*0010*/  VIADD R1, R1, 0xffffffd0 ;  /* 0xffffffd001017836 */ /* 0x001fe20000000000 */
[----:B------:R-:W0:Y:S01]  /*0020*/  S2R R5, SR_TID.X ;  /* 0x0000000000057919 */ /* 0x000e220000002100 */
[----:B------:R-:W-:Y:S01]  /*0030*/  ELECT P0, URZ, PT ;  /* 0x00000000003f782f */ /* 0x000fe20003800000 */
[----:B------:R-:W-:Y:S01]  /*0040*/  UMOV UR4, 0x80 ;  /* 0x0000008000047882 */ /* 0x000fe20000000000 */
[----:B------:R-:W-:Y:S01]  /*0050*/  UMOV UR7, 0x100 ;  /* 0x0000010000077882 */ /* 0x000fe20000000000 */
[--C-:B0-----:R-:W-:Y:S02]  /*0060*/  SHF.R.U32.HI R0, RZ, 0x5, R5.reuse ;  /* 0x00000005ff007819 */ /* 0x101fe40000011605 */
[----:B------:R-:W-:-:S03]  /*0070*/  SHF.R.U32.HI R3, RZ, 0x7, R5 ;  /* 0x00000007ff037819 */ /* 0x000fc60000011605 */
[----:B------:R-:W0:Y:S04]  /*0080*/  SHFL.IDX PT, R2, R0, RZ, 0x1f ;  /* 0x00001fff00027589 */ /* 0x000e2800000e0000 */
[----:B------:R-:W1:Y:S01]  /*0090*/  SHFL.IDX PT, R3, R3, RZ, 0x1f ;  /* 0x00001fff03037589 */ /* 0x000e6200000e0000 */
[C---:B0-----:R-:W-:Y:S02]  /*00a0*/  ISETP.NE.OR P0, PT, R2.reuse, RZ, !P0 ;  /* 0x000000ff0200720c */ /* 0x041fe40004705670 */
[----:B------:R-:W-:Y:S01]  /*00b0*/  ISETP.NE.AND P1, PT, R2, RZ, PT ;  /* 0x000000ff0200720c */ /* 0x000fe20003f25270 */
[----:B-1----:R0:W-:Y:S10]  /*00c0*/  STL [R1], R3 ;  /* 0x0000000301007387 */ /* 0x0021f40000100800 */
[----:B------:R-:W-:Y:S01]  /*00d0*/  VOTEU.ALL UP0, P0 ;  /* 0x00000000003f7886 */ /* 0x000fe20000000000 */
[----:B------:R-:W-:Y:S01]  /*00e0*/  VOTEU.ALL UP1, P0 ;  /* 0x00000000003f7886 */ /* 0x000fe20000020000 */
[----:B------:R-:W-:-:S03]  /*00f0*/  VOTEU.ALL UP2, P0 ;  /* 0x00000000003f7886 */ /* 0x000fc60000040000 */
        /* <DEDUP_REMOVED lines=10> */
[----:B------:R0:W1:Y:S01]  /*01a0*/  @!UP0 SYNCS.EXCH.64 URZ, [UR8+0x38800], UR4 ;  /* 0x03880004083f85b2 */ /* 0x0000620008000100 */
[----:B------:R0:W2:Y:S05]  /*01b0*/  @!UP1 SYNCS.EXCH.64 URZ, [UR8+0x38810], UR4 ;  /* 0x03881004083f95b2 */ /* 0x0000aa0008000100 */
[----:B------:R0:W3:Y:S02]  /*01c0*/  @!UP2 SYNCS.EXCH.64 URZ, [UR8+0x38820], UR6 ;  /* 0x03882006083fa5b2 */ /* 0x0000e40008000100 */
[----:B0-----:R-:W-:Y:S05]  /*01d0*/  @P1 BRA `(.L_x_3394) ;  /* 0x0000000000381947 */ /* 0x001fea0003800000 */
        /* <DEDUP_REMOVED lines=9> */
[----:B0-----:R0:W4:Y:S01]  /*0270*/  SYNCS.EXCH.64 URZ, [UR6+0x38830], UR4 ;  /* 0x03883004063f75b2 */ /* 0x0011220008000100 */
[----:B------:R0:W0:Y:S01]  /*0280*/  SYNCS.EXCH.64 URZ, [UR6+0x38840], UR4 ;  /* 0x03884004063f75b2 */ /* 0x0000220008000100 */
[----:B------:R0:W0:Y:S01]  /*0290*/  SYNCS.EXCH.64 URZ, [UR6+0x38838], UR4 ;  /* 0x03883804063f75b2 */ /* 0x0000220008000100 */
[----:B------:R0:W0:Y:S01]  /*02a0*/  SYNCS.EXCH.64 URZ, [UR6+0x38848], UR4 ;  /* 0x03884804063f75b2 */ /* 0x0000220008000100 */
[----:B------:R-:W-:Y:S01]  /*02b0*/  NOP ;  /* 0x0000000000007918 */ /* 0x000fe20000000000 */
.L_x_3394:
        /* <DEDUP_REMOVED lines=22> */
.L_x_3395:
        /* <DEDUP_REMOVED lines=18> */
.L_x_3396:
        /* <DEDUP_REMOVED lines=22> */
.L_x_3397:
        /* <DEDUP_REMOVED lines=22> */
.L_x_3398:
[----:B------:R-:W-:Y:S01]  /*0800*/  ISETP.NE.AND P0, PT, R3, RZ, PT ;  /* 0x000000ff0300720c */ /* 0x000fe20003f05270 */
[----:B------:R-:W-:Y:S01]  /*0810*/  IMAD.MOV.U32 R37, RZ, RZ, 0x1 ;  /* 0x00000001ff257424 */ /* 0x000fe200078e00ff */
[----:B------:R-:W-:Y:S01]  /*0820*/  NOP ;  /* 0x0000000000007918 */ /* 0x000fe20000000000 */
[----:B------:R-:W-:-:S03]  /*0830*/  ULDC.64 UR42, c[0x0][0x208] ;  /* 0x00008200002a7ab9 */ /* 0x000fc60000000a00 */
[----:B------:R-:W-:Y:S01]  /*0840*/  SEL R37, R37, 0x2, !P0 ;  /* 0x0000000225257807 */ /* 0x000fe20004000000 */
[----:B01234-:R-:W-:Y:S06]  /*0850*/  BAR.SYNC.DEFER_BLOCKING 0x0 ;  /* 0x0000000000007b1d */ /* 0x01ffec0000010000 */
[----:B------:R-:W-:Y:S05]  /*0860*/  @!P0 BRA `(.L_x_3399) ;  /* 0x0000009800bc8947 */ /* 0x000fea0003800000 */
.L_x_3400:
        /* <DEDUP_REMOVED lines=17> */
[----:B------:R-:W-:Y:S01]  /*0980*/  LOP3.LUT R17, R37, 0x1, RZ, 0xfc, !PT ;  /* 0x0000000125117812 */ /* 0x000fe200078efcff */
[----:B------:R-:W-:Y:S01]  /*0990*/  IMAD.MOV.U32 R206, RZ, RZ, RZ ;  /* 0x000000ffffce7224 */ /* 0x000fe200078e00ff */
[----:B------:R-:W-:Y:S01]  /*09a0*/  SHF.R.S32.HI R0, RZ, 0x1f, R5 ;  /* 0x0000001fff007819 */ /* 0x000fe20000011405 */
[----:B------:R-:W-:-:S03]  /*09b0*/  UMOV UR36, URZ ;  /* 0x0000003f00247c82 */ /* 0x000fc60008000000 */
[CC--:B------:R-:W-:Y:S02]  /*09c0*/  LEA.HI R4, R0.reuse, R5.reuse, RZ, 0x5 ;  /* 0x0000000500047211 */ /* 0x0c0fe400078f28ff */
[CC--:B------:R-:W-:Y:S02]  /*09d0*/  LEA.HI R3, R0.reuse, R5.reuse, RZ, 0x4 ;  /* 0x0000000500037211 */ /* 0x0c0fe400078f20ff */
[--C-:B------:R-:W-:Y:S02]  /*09e0*/  SHF.R.S32.HI R10, RZ, 0x5, R4.reuse ;  /* 0x00000005ff0a7819 */ /* 0x100fe40000011404 */
[----:B------:R-:W-:Y:S02]  /*09f0*/  SHF.R.S32.HI R7, RZ, 0x1f, R4 ;  /* 0x0000001fff077819 */ /* 0x000fe40000011404 */
[CC--:B------:R-:W-:Y:S02]  /*0a00*/  LEA.HI R2, R0.reuse, R5.reuse, RZ, 0x7 ;  /* 0x0000000500027211 */ /* 0x0c0fe400078f38ff */
[----:B------:R-:W-:-:S02]  /*0a10*/  LEA.HI R6, R0, R5, RZ, 0x2 ;  /* 0x0000000500067211 */ /* 0x000fc400078f10ff */
[----:B------:R-:W-:Y:S02]  /*0a20*/  LEA.HI R214, R0, R5, RZ, 0x3 ;  /* 0x0000000500d67211 */ /* 0x000fe400078f18ff */
[----:B------:R-:W-:Y:S01]  /*0a30*/  LOP3.LUT R4, R3, 0xfffffff0, RZ, 0xc0, !PT ;  /* 0xfffffff003047812 */ /* 0x000fe200078ec0ff */
[----:B0-----:R-:W-:Y:S01]  /*0a40*/  ULEA UR38, UR37, UR38, 0x18 ;  /* 0x0000002625267291 */ /* 0x001fe2000f8ec03f */
[----:B------:R-:W-:Y:S02]  /*0a50*/  SHF.R.S32.HI R8, RZ, 0x4, R3 ;  /* 0x00000004ff087819 */ /* 0x000fe40000011403 */
[----:B------:R-:W-:Y:S01]  /*0a60*/  LOP3.LUT R12, R6, 0xfffffffc, RZ, 0xc0, !PT ;  /* 0xfffffffc060c7812 */ /* 0x000fe200078ec0ff */
[C---:B------:R-:W-:Y:S01]  /*0a70*/  IMAD.IADD R6, R5.reuse, 0x1, -R4 ;  /* 0x0000000105067824 */ /* 0x040fe200078e0a04 */
[----:B------:R-:W-:Y:S02]  /*0a80*/  LOP3.LUT R0, R2, 0xffffff80, RZ, 0xc0, !PT ;  /* 0xffffff8002007812 */ /* 0x000fe400078ec0ff */
[----:B------:R-:W-:Y:S01]  /*0a90*/  LOP3.LUT R212, R214, 0xfffffff8, RZ, 0xc0, !PT ;  /* 0xfffffff8d6d47812 */ /* 0x000fe200078ec0ff */
[----:B------:R-:W-:Y:S01]  /*0aa0*/  IMAD.IADD R12, R5, 0x1, -R12 ;  /* 0x00000001050c7824 */ /* 0x000fe200078e0a0c */
[----:B------:R-:W-:Y:S01]  /*0ab0*/  LEA.HI R7, R7, R10, RZ, 0x2 ;  /* 0x0000000a07077211 */ /* 0x000fe200078f10ff */
[----:B------:R-:W-:Y:S01]  /*0ac0*/  IMAD.IADD R0, R5, 0x1, -R0 ;  /* 0x0000000105007824 */ /* 0x000fe200078e0a00 */
[----:B------:R-:W-:Y:S01]  /*0ad0*/  LEA.HI R4, R3, R8, RZ, 0x1 ;  /* 0x0000000803047211 */ /* 0x000fe200078f08ff */
[----:B------:R-:W-:Y:S01]  /*0ae0*/  IMAD.IADD R212, R5, 0x1, -R212 ;  /* 0x0000000105d47824 */ /* 0x000fe200078e0ad4 */
[----:B------:R-:W-:-:S02]  /*0af0*/  SHF.R.S32.HI R213, RZ, 0x7, R2 ;  /* 0x00000007ffd57819 */ /* 0x000fc40000011402 */
[----:B------:R-:W-:Y:S01]  /*0b00*/  LOP3.LUT R7, R7, 0x3ffffc, RZ, 0xc0, !PT ;  /* 0x003ffffc07077812 */ /* 0x000fe200078ec0ff */
[----:B------:R-:W-:Y:S01]  /*0b10*/  IMAD.SHL.U32 R18, R212, 0x8, RZ ;  /* 0x00000008d4127824 */ /* 0x000fe200078e00ff */
[--C-:B------:R-:W-:Y:S01]  /*0b20*/  SHF.R.S32.HI R3, RZ, 0x1f, R6.reuse ;  /* 0x0000001fff037819 */ /* 0x100fe20000011406 */
[----:B------:R-:W-:Y:S01]  /*0b30*/  IMAD R14, R213, 0x100, R6 ;  /* 0x00000100d50e7824 */ /* 0x000fe200078e0206 */
[----:B------:R-:W-:Y:S01]  /*0b40*/  LOP3.LUT R5, R4, 0x1ffffffe, RZ, 0xc0, !PT ;  /* 0x1ffffffe04057812 */ /* 0x000fe200078ec0ff */
[----:B------:R-:W-:Y:S01]  /*0b50*/  IMAD.IADD R7, R10, 0x1, -R7 ;  /* 0x000000010a077824 */ /* 0x000fe200078e0a07 */
[----:B------:R-:W-:Y:S01]  /*0b60*/  LEA.HI R4, R3, R6, RZ, 0x3 ;  /* 0x0000000603047211 */ /* 0x000fe200078f18ff */
[----:B------:R-:W-:Y:S01]  /*0b70*/  VIADD R192, R18, 0x40 ;  /* 0x0000004012c07836 */ /* 0x000fe20000000000 */
[----:B------:R-:W-:Y:S01]  /*0b80*/  SHF.R.S32.HI R3, RZ, 0x1f, R0 ;  /* 0x0000001fff037819 */ /* 0x000fe20000011400 */
[----:B------:R-:W-:Y:S01]  /*0b90*/  IMAD.IADD R8, R8, 0x1, -R5 ;  /* 0x0000000108087824 */ /* 0x000fe200078e0a05 */
[----:B------:R-:W-:Y:S01]  /*0ba0*/  LEA.HI R5, R12, R12, RZ, 0x1 ;  /* 0x0000000c0c057211 */ /* 0x000fe200078f08ff */
[----:B------:R-:W-:Y:S01]  /*0bb0*/  IMAD R13, R7, 0x10, R14 ;  /* 0x00000010070d7824 */ /* 0x000fe200078e020e */
[----:B------:R-:W-:Y:S01]  /*0bc0*/  SHF.R.S32.HI R214, RZ, 0x3, R214 ;  /* 0x00000003ffd67819 */ /* 0x000fe200000114d6 */
[----:B------:R-:W-:Y:S01]  /*0bd0*/  IMAD.SHL.U32 R7, R4, 0x40, RZ ;  /* 0x0000004004077824 */ /* 0x000fe200078e00ff */
[----:B------:R-:W-:Y:S01]  /*0be0*/  LOP3.LUT R11, R5, 0x1ffffffe, RZ, 0xc0, !PT ;  /* 0x1ffffffe050b7812 */ /* 0x000fe200078ec0ff */
[----:B------:R-:W-:Y:S01]  /*0bf0*/  IMAD.SHL.U32 R8, R8, 0x8, RZ ;  /* 0x0000000808087824 */ /* 0x000fe200078e00ff */
[----:B------:R-:W-:Y:S01]  /*0c00*/  LOP3.LUT R5, R4, 0xfffffff8, RZ, 0xc0, !PT ;  /* 0xfffffff804057812 */ /* 0x000fe200078ec0ff */
[----:B------:R-:W-:Y:S01]  /*0c10*/  VIADD R191, R18, 0x80 ;  /* 0x0000008012bf7836 */ /* 0x000fe20000000000 */
[----:B------:R-:W-:Y:S01]  /*0c20*/  LOP3.LUT R9, R7, 0x7ffffe00, RZ, 0xc0, !PT ;  /* 0x7ffffe0007097812 */ /* 0x000fe200078ec0ff */
[----:B------:R-:W-:Y:S01]  /*0c30*/  IMAD.U32 R218, R13, 0x40, R8 ;  /* 0x000000400dda7824 */ /* 0x000fe200078e0008 */
[CC--:B------:R-:W-:Y:S01]  /*0c40*/  LEA.HI R4, R3.reuse, R0.reuse, RZ, 0x2 ;  /* 0x0000000003047211 */ /* 0x0c0fe200078f10ff */
[----:B------:R-:W-:Y:S01]  /*0c50*/  IMAD.IADD R7, R6, 0x1, -R5 ;  /* 0x0000000106077824 */ /* 0x000fe200078e0a05 */
[----:B------:R-:W-:Y:S01]  /*0c60*/  LEA.HI R3, R3, R0, RZ, 0x5 ;  /* 0x0000000003037211 */ /* 0x000fe200078f28ff */
[----:B------:R-:W-:Y:S01]  /*0c70*/  IMAD R10, R10, 0x400, R9 ;  /* 0x000004000a0a7824 */ /* 0x000fe200078e0209 */
[--C-:B------:R-:W-:Y:S01]  /*0c80*/  SHF.R.S32.HI R5, RZ, 0x2, R4.reuse ;  /* 0x00000002ff057819 */ /* 0x100fe20000011404 */
[----:B------:R-:W-:Y:S01]  /*0c90*/  IMAD.SHL.U32 R9, R7, 0x40, RZ ;  /* 0x0000004007097824 */ /* 0x000fe200078e00ff */
[----:B------:R-:W-:Y:S01]  /*0ca0*/  SHF.R.S32.HI R6, RZ, 0x1f, R4 ;  /* 0x0000001fff067819 */ /* 0x000fe20000011404 */
[----:B------:R-:W-:Y:S01]  /*0cb0*/  IMAD.IADD R217, R12, 0x1, -R11 ;  /* 0x000000010cd97824 */ /* 0x000fe200078e0a0b */
[----:B------:R-:W-:Y:S01]  /*0cc0*/  LOP3.LUT R11, R4, 0x7ffffffc, RZ, 0xc0, !PT ;  /* 0x7ffffffc040b7812 */ /* 0x000fe200078ec0ff */
[C---:B------:R-:W-:Y:S01]  /*0cd0*/  VIADD R190, R18.reuse, 0xc0 ;  /* 0x000000c012be7836 */ /* 0x040fe20000000000 */
[----:B------:R-:W-:Y:S01]  /*0ce0*/  LOP3.LUT R9, R9, 0x1c0, RZ, 0xc0, !PT ;  /* 0x000001c009097812 */ /* 0x000fe200078ec0ff */
[----:B------:R-:W-:Y:S01]  /*0cf0*/  VIADD R189, R18, 0x100 ;  /* 0x0000010012bd7836 */ /* 0x000fe20000000000 */
[----:B------:R-:W-:Y:S01]  /*0d00*/  LEA.HI R6, R6, R5, RZ, 0x3 ;  /* 0x0000000506067211 */ /* 0x000fe200078f18ff */
[----:B------:R-:W-:Y:S01]  /*0d10*/  IMAD.IADD R11, R0, 0x1, -R11 ;  /* 0x00000001000b7824 */ /* 0x000fe200078e0a0b */
[----:B------:R-:W-:Y:S01]  /*0d20*/  LOP3.LUT R8, R9, 0x8, R8, 0xf8, !PT ;  /* 0x0000000809087812 */ /* 0x000fe200078ef808 */
[C---:B------:R-:W-:Y:S01]  /*0d30*/  VIADD R188, R18.reuse, 0x140 ;  /* 0x0000014012bc7836 */ /* 0x040fe20000000000 */
[----:B------:R-:W-:Y:S01]  /*0d40*/  SHF.R.U32.HI R9, RZ, 0x3, R9 ;  /* 0x00000003ff097819 */ /* 0x000fe20000011609 */
[C---:B------:R-:W-:Y:S01]  /*0d50*/  VIADD R216, R18.reuse, 0x180 ;  /* 0x0000018012d87836 */ /* 0x040fe20000000000 */
[----:B------:R-:W-:Y:S01]  /*0d60*/  R2P PR, R7, 0x6 ;  /* 0x0000000607007804 */ /* 0x000fe20000000000 */
[----:B------:R-:W-:Y:S01]  /*0d70*/  VIADD R215, R18, 0x1c0 ;  /* 0x000001c012d77836 */ /* 0x000fe20000000000 */
[----:B------:R-:W-:Y:S01]  /*0d80*/  LOP3.LUT R9, R8, R9, RZ, 0x3c, !PT ;  /* 0x0000000908097212 */ /* 0x000fe200078e3cff */
[----:B------:R-:W-:Y:S01]  /*0d90*/  IMAD.SHL.U32 R19, R11, 0x2, RZ ;  /* 0x000000020b137824 */ /* 0x000fe200078e00ff */
[----:B------:R-:W-:-:S02]  /*0da0*/  LOP3.LUT R6, R6, 0xfffffff8, RZ, 0xc0, !PT ;  /* 0xfffffff806067812 */ /* 0x000fc400078ec0ff */
[----:B------:R-:W-:Y:S01]  /*0db0*/  LEA.HI R0, R2, R213, RZ, 0x1 ;  /* 0x000000d502007211 */ /* 0x000fe200078f08ff */
[----:B------:R-:W-:Y:S01]  /*0dc0*/  IMAD.IADD R9, R10, 0x1, R9 ;  /* 0x000000010a097824 */ /* 0x000fe200078e0209 */
[----:B------:R-:W-:Y:S01]  /*0dd0*/  SHF.R.S32.HI R3, RZ, 0x5, R3 ;  /* 0x00000005ff037819 */ /* 0x000fe20000011403 */
[----:B------:R-:W-:Y:S01]  /*0de0*/  IMAD.IADD R6, R5, 0x1, -R6 ;  /* 0x0000000105067824 */ /* 0x000fe200078e0a06 */
[----:B------:R-:W-:Y:S01]  /*0df0*/  LOP3.LUT R0, R0, 0xfffffe, RZ, 0xc0, !PT ;  /* 0x00fffffe00007812 */ /* 0x000fe200078ec0ff */
[----:B------:R-:W-:Y:S01]  /*0e00*/  IMAD.MOV.U32 R2, RZ, RZ, RZ ;  /* 0x000000ffff027224 */ /* 0x000fe200078e00ff */
[----:B------:R-:W-:Y:S01]  /*0e10*/  LEA R184, R9, UR38, 0x1 ;  /* 0x0000002609b87c11 */ /* 0x000fe2000f8e08ff */
[----:B------:R-:W-:Y:S01]  /*0e20*/  IMAD R16, R3, 0x10, R6 ;  /* 0x0000001003107824 */ /* 0x000fe200078e0206 */
[----:B------:R-:W-:Y:S01]  /*0e30*/  SEL R185, R185, 0xffffffe0, !P1 ;  /* 0xffffffe0b9b97807 */ /* 0x000fe20004800000 */
[----:B------:R-:W-:Y:S01]  /*0e40*/  IMAD.IADD R0, R213, 0x1, -R0 ;  /* 0x00000001d5007824 */ /* 0x000fe200078e0a00 */
[----:B------:R-:W-:Y:S01]  /*0e50*/  SHF.R.S32.HI R225, RZ, 0x1f, R192 ;  /* 0x0000001fffe17819 */ /* 0x000fe200000114c0 */
[C---:B------:R-:W-:Y:S01]  /*0e60*/  VIADD R186, R184.reuse, 0x36400 ;  /* 0x00036400b8ba7836 */ /* 0x040fe20000000000 */
[----:B------:R-:W-:Y:S01]  /*0e70*/  SHF.R.S32.HI R224, RZ, 0x1f, R191 ;  /* 0x0000001fffe07819 */ /* 0x000fe200000114bf */
[----:B------:R-:W-:Y:S01]  /*0e80*/  VIADD R23, R184, 0x36440 ;  /* 0x00036440b8177836 */ /* 0x000fe20000000000 */
[----:B------:R-:W-:Y:S01]  /*0e90*/  SHF.R.S32.HI R223, RZ, 0x1f, R190 ;  /* 0x0000001fffdf7819 */ /* 0x000fe200000114be */
[C---:B------:R-:W-:Y:S01]  /*0ea0*/  @P2 VIADD R23, R186.reuse, 0xffffffc0 ;  /* 0xffffffc0ba172836 */ /* 0x040fe20000000000 */
[----:B------:R-:W-:Y:S01]  /*0eb0*/  SHF.R.S32.HI R222, RZ, 0x1f, R189 ;  /* 0x0000001fffde7819 */ /* 0x000fe200000114bd */
[----:B------:R-:W-:Y:S01]  /*0ec0*/  IMAD.IADD R186, R186, 0x1, R185 ;  /* 0x00000001baba7824 */ /* 0x000fe200078e02b9 */
[----:B------:R-:W-:Y:S01]  /*0ed0*/  SHF.R.S32.HI R221, RZ, 0x1f, R188 ;  /* 0x0000001fffdd7819 */ /* 0x000fe200000114bc */
[----:B------:R-:W-:Y:S01]  /*0ee0*/  IMAD.SHL.U32 R22, R0, 0x100, RZ ;  /* 0x0000010000167824 */ /* 0x000fe200078e00ff */
[----:B------:R-:W-:Y:S01]  /*0ef0*/  SHF.R.S32.HI R220, RZ, 0x1f, R216 ;  /* 0x0000001fffdc7819 */ /* 0x000fe200000114d8 */
[----:B------:R-:W-:Y:S01]  /*0f00*/  IMAD R217, R217, 0x8, R16 ;  /* 0x00000008d9d97824 */ /* 0x000fe200078e0210 */
[----:B------:R-:W-:Y:S01]  /*0f10*/  SHF.R.S32.HI R219, RZ, 0x1f, R215 ;  /* 0x0000001fffdb7819 */ /* 0x000fe200000114d7 */
[----:B------:R-:W-:-:S07]  /*0f20*/  IMAD.IADD R185, R185, 0x1, R23 ;  /* 0x00000001b9b97824 */ /* 0x000fce00078e0217 */
.L_x_3437:
[----:B--2---:R-:W2:Y:S01]  /*0f30*/  LDL R3, [R1] ;  /* 0x0000000001037983 */ /* 0x004ea20000100800 */
[----:B0-----:R-:W0:Y:S01]  /*0f40*/  LDC R0, c[0x0][0xd44] ;  /* 0x00035100ff007b82 */ /* 0x001e220000000800 */
[----:B------:R-:W-:Y:S01]  /*0f50*/  ULDC UR4, c[0x0][0xd38] ;  /* 0x00034e0000047ab9 */ /* 0x000fe20000000800 */
[----:B------:R-:W-:Y:S01]  /*0f60*/  ULDC.64 UR6, c[0x0][0x418] ;  /* 0x0001060000067ab9 */ /* 0x000fe20000000a00 */
[----:B------:R-:W-:Y:S02]  /*0f70*/  UISETP.NE.AND UP1, UPT, UR4, 0x1, UPT ;  /* 0x000000010400788c */ /* 0x000fe4000bf25270 */
[----:B------:R-:W-:Y:S01]  /*0f80*/  UISETP.NE.U32.AND UP0, UPT, UR6, URZ, UPT ;  /* 0x0000003f0600728c */ /* 0x000fe2000bf05070 */
[----:B------:R-:W-:Y:S02]  /*0f90*/  UMOV UR40, UR39 ;  /* 0x0000002700287c82 */ /* 0x000fe40008000000 */
[----:B-1----:R-:W1:Y:S01]  /*0fa0*/  LDC R152, c[0x0][0x2f0] ;  /* 0x0000bc00ff987b82 */ /* 0x002e620000000800 */
[----:B------:R-:W-:Y:S01]  /*0fb0*/  UISETP.NE.AND.EX UP0, UPT, UR7, URZ, UPT, UP0 ;  /* 0x0000003f0700728c */ /* 0x000fe2000bf05300 */
[----:B------:R-:W-:-:S04]  /*0fc0*/  UMOV UR41, UR39 ;  /* 0x0000002700297c82 */ /* 0x000fc80008000000 */
[----:B------:R-:W-:Y:S01]  /*0fd0*/  @UP1 ULDC UR4, c[0x0][0xd3c] ;  /* 0x00034f0000041ab9 */ /* 0x000fe20000000800 */
[----:B------:R-:W-:Y:S01]  /*0fe0*/  @UP1 ULDC UR6, c[0x0][0xd40] ;  /* 0x0003500000061ab9 */ /* 0x000fe20000000800 */
[----:B------:R-:W-:-:S04]  /*0ff0*/  UIMAD.WIDE.U32 UR4, UR39, UR4, URZ ;  /* 0x00000004270472a5 */ /* 0x000fc8000f8e003f */
[----:B------:R-:W-:-:S03]  /*1000*/  @UP1 USHF.R.U32.HI UR40, URZ, UR6, UR5 ;  /* 0x000000063f281299 */ /* 0x000fc60008011605 */
[----:B------:R-:W-:Y:S01]  /*1010*/  ULDC UR4, c[0x0][0x424] ;  /* 0x0001090000047ab9 */ /* 0x000fe20000000800 */
[----:B0-----:R-:W-:Y:S01]  /*1020*/  ISETP.NE.AND P0, PT, R0, 0x1, PT ;  /* 0x000000010000780c */ /* 0x001fe20003f05270 */
[----:B------:R-:W-:Y:S01]  /*1030*/  USEL UR4, UR4, 0x1, UP0 ;  /* 0x0000000104047887 */ /* 0x000fe20008000000 */
[----:B------:R-:W-:-:S05]  /*1040*/  IMAD.U32 R187, RZ, RZ, UR40 ;  /* 0x00000028ffbb7e24 */ /* 0x000fca000f8e00ff */
[----:B-1----:R-:W-:-:S06]  /*1050*/  IMAD R152, R152, UR4, RZ ;  /* 0x0000000498987c24 */ /* 0x002fcc000f8e02ff */
[----:B---3--:R-:W0:Y:S02]  /*1060*/  @P0 LDC.64 R4, c[0x0][0xd48] ;  /* 0x00035200ff040b82 */ /* 0x008e240000000a00 */
[----:B0-----:R-:W-:-:S05]  /*1070*/  @P0 IMAD.HI.U32 R0, R4, UR40, RZ ;  /* 0x0000002804000c27 */ /* 0x001fca000f8e00ff */
[----:B------:R-:W-:Y:S02]  /*1080*/  @P0 SHF.R.U32.HI R187, RZ, R5, R0 ;  /* 0x00000005ffbb0219 */ /* 0x000fe40000011600 */
[----:B--2---:R-:W-:-:S13]  /*1090*/  ISETP.NE.AND P1, PT, R3, 0x1, PT ;  /* 0x000000010300780c */ /* 0x004fda0003f25270 */
[----:B----4-:R-:W-:Y:S05]  /*10a0*/  @!P1 BRA `(.L_x_3401) ;  /* 0x0000001400d89947 */ /* 0x010fea0003800000 */
[----:B------:R-:W0:Y:S01]  /*10b0*/  SHFL.IDX PT, R0, R213, RZ, 0x1f ;  /* 0x00001fffd5007589 */ /* 0x000e2200000e0000 */
[----:B------:R-:W-:Y:S01]  /*10c0*/  UMOV UR9, 0x40000040 ;  /* 0x4000004000097882 */ /* 0x000fe20000000000 */
[----:B------:R-:W-:Y:S01]  /*10d0*/  UMOV UR11, 0x40000040 ;  /* 0x40000040000b7882 */ /* 0x000fe20000000000 */
[----:B------:R-:W-:Y:S01]  /*10e0*/  UMOV UR13, 0x40000040 ;  /* 0x40000040000d7882 */ /* 0x000fe20000000000 */
[----:B------:R-:W-:Y:S01]  /*10f0*/  BAR.SYNC.DEFER_BLOCKING 0xe, 0x100 ;  /* 0x0384000000007b1d */ /* 0x000fe20000010000 */
[----:B------:R-:W-:-:S05]  /*1100*/  ISETP.NE.AND P1, PT, R17, 0x3, PT ;  /* 0x000000031100780c */ /* 0x000fca0003f25270 */
[----:B------:R-:W-:Y:S01]  /*1110*/  UMOV UR15, 0x40000040 ;  /* 0x40000040000f7882 */ /* 0x000fe20000000000 */
[----:B------:R-:W-:Y:S01]  /*1120*/  UMOV UR17, 0x40000040 ;  /* 0x4000004000117882 */ /* 0x000fe20000000000 */
[----:B------:R-:W-:Y:S01]  /*1130*/  UMOV UR19, 0x40000040 ;  /* 0x4000004000137882 */ /* 0x000fe20000000000 */
[----:B------:R-:W-:Y:S01]  /*1140*/  UMOV UR7, 0x40000040 ;  /* 0x4000004000077882 */ /* 0x000fe20000000000 */
[----:B0-----:R-:W-:Y:S01]  /*1150*/  R2UR UR4, R0 ;  /* 0x00000000000472ca */ /* 0x001fe200000e0000 */
[----:B------:R-:W-:-:S12]  /*1160*/  WARPGROUP.ARRIVE ;  /* 0x00000000000079c5 */ /* 0x000fd80000000000 */
[----:B------:R-:W-:-:S04]  /*1170*/  ULEA.HI UR5, UR4, UR4, URZ, 0x1 ;  /* 0x0000000404057291 */ /* 0x000fc8000f8f083f */
[----:B------:R-:W-:-:S04]  /*1180*/  ULOP3.LUT UR5, UR5, 0x1fffe, URZ, 0xc0, !UPT ;  /* 0x0001fffe05057892 */ /* 0x000fc8000f8ec03f */
[----:B------:R-:W-:Y:S02]  /*1190*/  UIADD3 UR5, UR4, -UR5, URZ ;  /* 0x8000000504057290 */ /* 0x000fe4000fffe03f */
[----:B------:R-:W-:Y:S02]  /*11a0*/  UIADD3 UR4, UR38, 0x36400, URZ ;  /* 0x0003640026047890 */ /* 0x000fe4000fffe03f */
[----:B------:R-:W-:Y:S02]  /*11b0*/  ULEA UR5, UR5, UR38, 0xf ;  /* 0x0000002605057291 */ /* 0x000fe4000f8e783f */
[----:B------:R-:W-:Y:S02]  /*11c0*/  USHF.R.U32.HI UR4, URZ, 0x4, UR4 ;  /* 0x000000043f047899 */ /* 0x000fe40008011604 */
[----:B------:R-:W-:Y:S02]  /*11d0*/  UIADD3 UR5, UR5, 0x400, URZ ;  /* 0x0000040005057890 */ /* 0x000fe4000fffe03f */
[----:B------:R-:W-:-:S02]  /*11e0*/  ULOP3.LUT UR4, UR4, 0x3fff, URZ, 0xc0, !UPT ;  /* 0x00003fff04047892 */ /* 0x000fc4000f8ec03f */
[----:B------:R-:W-:Y:S02]  /*11f0*/  USHF.R.U32.HI UR5, URZ, 0x4, UR5 ;  /* 0x000000043f057899 */ /* 0x000fe40008011605 */
[----:B------:R-:W-:Y:S02]  /*1200*/  ULOP3.LUT UR8, UR4, 0x10000, URZ, 0xfc, !UPT ;  /* 0x0001000004087892 */ /* 0x000fe4000f8efc3f */
[----:B------:R-:W-:Y:S02]  /*1210*/  ULOP3.LUT UR5, UR5, 0x3fff, URZ, 0xc0, !UPT ;  /* 0x00003fff05057892 */ /* 0x000fe4000f8ec03f */
[----:B------:R-:W-:Y:S02]  /*1220*/  UIADD3 UR12, UR8, 0x2, URZ ;  /* 0x00000002080c7890 */ /* 0x000fe4000fffe03f */
[----:B------:R-:W-:Y:S02]  /*1230*/  ULOP3.LUT UR20, UR5, 0x2000000, URZ, 0xfc, !UPT ;  /* 0x0200000005147892 */ /* 0x000fe4000f8efc3f */
[----:B------:R-:W-:-:S02]  /*1240*/  UIADD3 UR16, UR8, 0x4, URZ ;  /* 0x0000000408107890 */ /* 0x000fc4000fffe03f */
[----:B------:R-:W-:Y:S02]  /*1250*/  ULEA UR10, UR36, UR20, 0xc ;  /* 0x00000014240a7291 */ /* 0x000fe4000f8e603f */
[----:B------:R-:W-:Y:S02]  /*1260*/  UIADD3 UR4, UR8, 0x6, URZ ;  /* 0x0000000608047890 */ /* 0x000fe4000fffe03f */
[----:B------:R-:W-:Y:S02]  /*1270*/  UIADD3 UR14, UR10, 0x80, URZ ;  /* 0x000000800a0e7890 */ /* 0x000fe4000fffe03f */
[----:B------:R-:W-:Y:S02]  /*1280*/  UIADD3 UR18, UR10, 0x100, URZ ;  /* 0x000001000a127890 */ /* 0x000fe4000fffe03f */
[----:B------:R-:W-:Y:S02]  /*1290*/  UIADD3 UR6, UR10, 0x180, URZ ;  /* 0x000001800a067890 */ /* 0x000fe4000fffe03f */
[----:B------:R-:W-:Y:S01]  /*12a0*/  HGMMA.64x256x16.F32.BF16 R24, gdesc[UR8].tnspB, RZ, !UPT, gsb0 ;  /* 0x43e00000081879f0 */ /* 0x000fe2000c0018ff */
[----:B------:R-:W-:-:S02]  /*12b0*/  UMOV UR5, 0x40000040 ;  /* 0x4000004000057882 */ /* 0x000fc40000000000 */
        /* <DEDUP_REMOVED lines=16> */
.L_x_3402:
[----:B------:R-:W-:Y:S01]  /*13c0*/  ULEA UR6, UR36, UR38, 0x3 ;  /* 0x0000002624067291 */ /* 0x000fe2000f8e183f */
[----:B------:R-:W-:-:S03]  /*13d0*/  ISETP.GE.AND P0, PT, R152, 0x41, PT ;  /* 0x000000419800780c */ /* 0x000fc60003f06270 */
[----:B------:R-:W-:-:S04]  /*13e0*/  UIADD3 UR6, UR6, 0x38860, URZ ;  /* 0x0003886006067890 */ /* 0x000fc8000fffe03f */
[----:B------:R-:W-:-:S09]  /*13f0*/  UPRMT UR6, UR37, 0x654, UR6 ;  /* 0x0000065425067896 */ /* 0x000fd20008000006 */
[----:B------:R-:W-:Y:S01]  /*1400*/  SYNCS.ARRIVE.TRANS64.RED.A1T0 RZ, [UR6], RZ ;  /* 0x000000ffffff79a7 */ /* 0x000fe20008100406 */
[----:B------:R-:W-:Y:S05]  /*1410*/  @!P0 BRA `(.L_x_3403) ;  /* 0x0000000800c08947 */ /* 0x000fea0003800000 */
[----:B------:R-:W-:-:S05]  /*1420*/  VIADD R152, R152, 0x3f ;  /* 0x0000003f98987836 */ /* 0x000fca0000000000 */
[----:B------:R-:W-:-:S04]  /*1430*/  SHF.R.S32.HI R3, RZ, 0x1f, R152 ;  /* 0x0000001fff037819 */ /* 0x000fc80000011498 */
[----:B------:R-:W-:-:S04]  /*1440*/  LEA.HI R3, R3, R152, RZ, 0x6 ;  /* 0x0000009803037211 */ /* 0x000fc800078f30ff */
[----:B------:R-:W-:-:S07]  /*1450*/  LEA.HI.SX32 R3, R3, 0xfffffffe, 0x1a ;  /* 0xfffffffe03037811 */ /* 0x000fce00078fd2ff */
.L_x_3405:
[----:B------:R-:W-:Y:S01]  /*1460*/  BAR.SYNC.DEFER_BLOCKING 0xe, 0x100 ;  /* 0x0384000000007b1d */ /* 0x000fe20000010000 */
[----:B------:R-:W-:Y:S01]  /*1470*/  IMAD.U32 R5, RZ, RZ, UR36 ;  /* 0x00000024ff057e24 */ /* 0x000fe2000f8e00ff */
[----:B------:R-:W-:Y:S01]  /*1480*/  UIADD3 UR36, UR36, 0x1, URZ ;  /* 0x0000000124247890 */ /* 0x000fe2000fffe03f */
[C---:B------:R-:W-:Y:S01]  /*1490*/  ISETP.GT.AND P0, PT, R3.reuse, RZ, PT ;  /* 0x000000ff0300720c */ /* 0x040fe20003f04270 */
[----:B------:R-:W-:Y:S02]  /*14a0*/  VIADD R3, R3, 0xffffffff ;  /* 0xffffffff03037836 */ /* 0x000fe40000000000 */
[----:B------:R-:W-:Y:S01]  /*14b0*/  IMAD R0, R5, 0x40, R16 ;  /* 0x0000004005007824 */ /* 0x000fe200078e0210 */
[----:B------:R-:W-:Y:S01]  /*14c0*/  UISETP.NE.AND UP0, UPT, UR36, 0x2, UPT ;  /* 0x000000022400788c */ /* 0x000fe2000bf05270 */
[----:B------:R-:W-:Y:S01]  /*14d0*/  UMOV UR11, 0x40000040 ;  /* 0x40000040000b7882 */ /* 0x000fe20000000000 */
[----:B------:R-:W-:Y:S02]  /*14e0*/  UMOV UR15, 0x40000040 ;  /* 0x40000040000f7882 */ /* 0x000fe40000000000 */
[----:B------:R-:W-:Y:S01]  /*14f0*/  LEA R0, R0, UR38, 0x2 ;  /* 0x0000002600007c11 */ /* 0x000fe2000f8e10ff */
[----:B------:R-:W-:Y:S01]  /*1500*/  USEL UR36, UR36, URZ, UP0 ;  /* 0x0000003f24247287 */ /* 0x000fe20008000000 */
[----:B------:R-:W-:Y:S01]  /*1510*/  UMOV UR19, 0x40000040 ;  /* 0x4000004000137882 */ /* 0x000fe20000000000 */
[----:B------:R-:W-:-:S02]  /*1520*/  UMOV UR7, 0x40000040 ;  /* 0x4000004000077882 */ /* 0x000fc40000000000 */
[----:B------:R-:W-:-:S04]  /*1530*/  ULEA UR10, UR36, UR20, 0xc ;  /* 0x00000014240a7291 */ /* 0x000fc8000f8e603f */
[----:B------:R-:W-:Y:S02]  /*1540*/  UIADD3 UR14, UR10, 0x80, URZ ;  /* 0x000000800a0e7890 */ /* 0x000fe4000fffe03f */
[----:B------:R-:W-:Y:S01]  /*1550*/  UIADD3 UR18, UR10, 0x100, URZ ;  /* 0x000001000a127890 */ /* 0x000fe2000fffe03f */
[----:B------:R-:W0:Y:S01]  /*1560*/  LDS R4, [R0+0x38400] ;  /* 0x0384000000047984 */ /* 0x000e220000000800 */
[----:B------:R-:W-:-:S03]  /*1570*/  UIADD3 UR6, UR10, 0x180, URZ ;  /* 0x000001800a067890 */ /* 0x000fc6000fffe03f */
        /* <DEDUP_REMOVED lines=128> */
[----:B------:R-:W-:-:S06]  /*1d80*/  FMUL.FTZ R151, R151, R5 ;  /* 0x0000000597977220 */ /* 0x000fcc0000410000 */
[----:B------:R-:W-:-:S06]  /*1d90*/  WARPGROUP.ARRIVE ;  /* 0x00000000000079c5 */ /* 0x000fcc0000000000 */
        /* <DEDUP_REMOVED lines=12> */
[----:B------:R-:W-:Y:S01]  /*1e60*/  HGMMA.64x256x16.F32.BF16 R24, gdesc[UR4].tnspB, R24, gsb0 ;  /* 0x43e00000041879f0 */ /* 0x000fe20008001818 */
[----:B------:R-:W-:-:S06]  /*1e70*/  USEL UR6, URZ, 0x1, UP0 ;  /* 0x000000013f067887 */ /* 0x000fcc0008000000 */
[----:B------:R-:W-:Y:S01]  /*1e80*/  LOP3.LUT R2, R2, UR6, RZ, 0x3c, !PT ;  /* 0x0000000602027c12 */ /* 0x000fe2000f8e3cff */
[----:B------:R-:W-:Y:S02]  /*1e90*/  WARPGROUP.DEPBAR.LE gsb0, 0x0 ;  /* 0x00008000000079c5 */ /* 0x000fe40000010000 */
[----:B------:R-:W-:Y:S06]  /*1ea0*/  BAR.ARV 0xf, 0x100 ;  /* 0x03c4000000007b1d */ /* 0x000fec0000002000 */
[----:B------:R-:W-:Y:S05]  /*1eb0*/  @!P1 BRA `(.L_x_3404) ;  /* 0x0000000000049947 */ /* 0x000fea0003800000 */
[----:B------:R-:W-:Y:S01]  /*1ec0*/  BPT.TRAP 0x1 ;  /* 0x000000040000795c */ /* 0x000fe20000300000 */
.L_x_3404:
[----:B------:R-:W-:-:S04]  /*1ed0*/  ULEA UR6, UR36, UR38, 0x3 ;  /* 0x0000002624067291 */ /* 0x000fc8000f8e183f */
[----:B------:R-:W-:-:S04]  /*1ee0*/  UIADD3 UR6, UR6, 0x38860, URZ ;  /* 0x0003886006067890 */ /* 0x000fc8000fffe03f */
[----:B------:R-:W-:-:S09]  /*1ef0*/  UPRMT UR6, UR37, 0x654, UR6 ;  /* 0x0000065425067896 */ /* 0x000fd20008000006 */
[----:B------:R-:W-:Y:S01]  /*1f00*/  SYNCS.ARRIVE.TRANS64.RED.A1T0 RZ, [UR6], RZ ;  /* 0x000000ffffff79a7 */ /* 0x000fe20008100406 */
[----:B------:R-:W-:Y:S05]  /*1f10*/  @P0 BRA `(.L_x_3405) ;  /* 0xfffffff400500947 */ /* 0x000fea000383ffff */
.L_x_3403:
[----:B------:R-:W-:Y:S01]  /*1f20*/  BAR.SYNC.DEFER_BLOCKING 0xe, 0x100 ;  /* 0x0384000000007b1d */ /* 0x000fe20000010000 */
[----:B------:R-:W-:Y:S01]  /*1f30*/  IMAD.U32 R3, RZ, RZ, UR36 ;  /* 0x00000024ff037e24 */ /* 0x000fe2000f8e00ff */
[----:B------:R-:W-:Y:S01]  /*1f40*/  UIADD3 UR36, UR36, 0x1, URZ ;  /* 0x0000000124247890 */ /* 0x000fe2000fffe03f */
[----:B------:R-:W-:Y:S02]  /*1f50*/  IMAD.MOV.U32 R12, RZ, RZ, RZ ;  /* 0x000000ffff0c7224 */ /* 0x000fe400078e00ff */
[----:B------:R-:W-:Y:S01]  /*1f60*/  IMAD R0, R3, 0x40, R16 ;  /* 0x0000004003007824 */ /* 0x000fe200078e0210 */
[----:B------:R-:W-:-:S04]  /*1f70*/  UISETP.NE.AND UP0, UPT, UR36, 0x2, UPT ;  /* 0x000000022400788c */ /* 0x000fc8000bf05270 */
[----:B------:R-:W-:Y:S01]  /*1f80*/  LEA R4, R0, UR38, 0x2 ;  /* 0x0000002600047c11 */ /* 0x000fe2000f8e10ff */
[----:B------:R-:W-:Y:S02]  /*1f90*/  USEL UR4, URZ, 0x1, UP0 ;  /* 0x000000013f047887 */ /* 0x000fe40008000000 */
[----:B------:R-:W-:-:S04]  /*1fa0*/  USEL UR36, UR36, URZ, UP0 ;  /* 0x0000003f24247287 */ /* 0x000fc80008000000 */
[----:B------:R-:W-:Y:S01]  /*1fb0*/  LOP3.LUT R2, R2, UR4, RZ, 0x3c, !PT ;  /* 0x0000000402027c12 */ /* 0x000fe2000f8e3cff */
        /* <DEDUP_REMOVED lines=130> */
[----:B------:R-:W-:Y:S01]  /*27e0*/  IMAD.MOV.U32 R0, RZ, RZ, RZ ;  /* 0x000000ffff007224 */ /* 0x000fe200078e00ff */
[----:B------:R-:W-:Y:S06]  /*27f0*/  BAR.ARV 0xf, 0x100 ;  /* 0x03c4000000007b1d */ /* 0x000fec0000002000 */
[----:B------:R-:W-:Y:S05]  /*2800*/  BRA `(.L_x_3406) ;  /* 0x0000005c00187947 */ /* 0x000fea0003800000 */
.L_x_3401:
[----:B------:R-:W0:Y:S02]  /*2810*/  SHFL.IDX PT, R0, R213, RZ, 0x1f ;  /* 0x00001fffd5007589 */ /* 0x000e2400000e0000 */
[----:B0-----:R-:W-:Y:S01]  /*2820*/  R2UR UR4, R0 ;  /* 0x00000000000472ca */ /* 0x001fe200000e0000 */
[----:B------:R-:W-:-:S05]  /*2830*/  VIADD R0, R152, 0x3f ;  /* 0x0000003f98007836 */ /* 0x000fca0000000000 */
[----:B------:R-:W-:-:S04]  /*2840*/  SHF.R.S32.HI R3, RZ, 0x1f, R0 ;  /* 0x0000001fff037819 */ /* 0x000fc80000011400 */
[----:B------:R-:W-:-:S03]  /*2850*/  LEA.HI R3, R3, R0, RZ, 0x6 ;  /* 0x0000000003037211 */ /* 0x000fc600078f30ff */
[----:B------:R-:W-:Y:S01]  /*2860*/  ULEA.HI UR5, UR4, UR4, URZ, 0x1 ;  /* 0x0000000404057291 */ /* 0x000fe2000f8f083f */
[----:B------:R-:W-:-:S03]  /*2870*/  SHF.R.S32.HI R153, RZ, 0x6, R3 ;  /* 0x00000006ff997819 */ /* 0x000fc60000011403 */
        /* <DEDUP_REMOVED lines=26> */
.L_x_3407:
[----:B------:R-:W-:Y:S02]  /*2a20*/  LEA.HI R0, R206, R206, RZ, 0x1 ;  /* 0x000000cece007211 */ /* 0x000fe400078f08ff */
[----:B------:R-:W-:Y:S02]  /*2a30*/  ISETP.NE.AND P0, PT, R17, 0x3, PT ;  /* 0x000000031100780c */ /* 0x000fe40003f05270 */
[----:B------:R-:W-:-:S05]  /*2a40*/  LOP3.LUT R3, R0, 0xfffffffe, RZ, 0xc0, !PT ;  /* 0xfffffffe00037812 */ /* 0x000fca00078ec0ff */
[----:B------:R-:W-:-:S05]  /*2a50*/  IMAD.IADD R3, R206, 0x1, -R3 ;  /* 0x00000001ce037824 */ /* 0x000fca00078e0a03 */
[----:B------:R-:W-:-:S04]  /*2a60*/  SHF.L.U32 R3, R3, 0x1f, RZ ;  /* 0x0000001f03037819 */ /* 0x000fc800000006ff */
[----:B------:R-:W0:Y:S02]  /*2a70*/  SYNCS.PHASECHK.TRANS64.TRYWAIT P1, [UR38+0x38800], R3 ;  /* 0x03880003ff0075a7 */ /* 0x000e240008020166 */
[----:B0-----:R-:W-:Y:S05]  /*2a80*/  @!P1 BRA `(.L_x_3408) ;  /* 0x000000c400b09947 */ /* 0x001fea0003800000 */
.L_x_3489:
[----:B------:R-:W-:Y:S05]  /*2a90*/  @!P0 BRA `(.L_x_3409) ;  /* 0x0000000000048947 */ /* 0x000fea0003800000 */
[----:B------:R-:W-:Y:S01]  /*2aa0*/  BPT.TRAP 0x1 ;  /* 0x000000040000795c */ /* 0x000fe20000300000 */
.L_x_3409:
[----:B------:R-:W-:Y:S01]  /*2ab0*/  IMAD.U32 R8, RZ, RZ, UR36 ;  /* 0x00000024ff087e24 */ /* 0x000fe2000f8e00ff */
[----:B------:R-:W-:-:S04]  /*2ac0*/  SHF.L.U32 R5, R2, 0x1f, RZ ;  /* 0x0000001f02057819 */ /* 0x000fc800000006ff */
[----:B------:R-:W-:-:S04]  /*2ad0*/  LEA R8, R8, UR38, 0x3 ;  /* 0x0000002608087c11 */ /* 0x000fc8000f8e18ff */
[----:B------:R1:W2:Y:S01]  /*2ae0*/  SYNCS.PHASECHK.TRANS64.TRYWAIT P1, [R8+URZ+0x38830], R5 ;  /* 0x03883005080075a7 */ /* 0x0002a2000802017f */
[----:B------:R-:W-:Y:S05]  /*2af0*/  @!P0 BRA `(.L_x_3410) ;  /* 0x0000000000048947 */ /* 0x000fea0003800000 */
[----:B------:R-:W-:Y:S01]  /*2b00*/  BPT.TRAP 0x1 ;  /* 0x000000040000795c */ /* 0x000fe20000300000 */
.L_x_3410:
[----:B--2---:R-:W-:Y:S05]  /*2b10*/  @P1 BRA `(.L_x_3411) ;  /* 0x0000000000081947 */ /* 0x004fea0003800000 */
[----:B------:R-:W2:Y:S02]  /*2b20*/  SYNCS.PHASECHK.TRANS64.TRYWAIT P1, [R8+URZ+0x38830], R5 ;  /* 0x03883005080075a7 */ /* 0x000ea4000802017f */
[----:B--2---:R-:W-:Y:S05]  /*2b30*/  @!P1 BRA `(.L_x_3412) ;  /* 0x000000c4009c9947 */ /* 0x004fea0003800000 */
.L_x_3411:
[----:B------:R-:W-:-:S04]  /*2b40*/  UIADD3 UR4, UR38, 0x22400, URZ ;  /* 0x0002240026047890 */ /* 0x000fc8000fffe03f */
[----:B------:R-:W-:-:S04]  /*2b50*/  USHF.R.U32.HI UR4, URZ, 0x4, UR4 ;  /* 0x000000043f047899 */ /* 0x000fc80008011604 */
[----:B------:R-:W-:-:S06]  /*2b60*/  ULOP3.LUT UR4, UR4, 0x3fff, URZ, 0xc0, !UPT ;  /* 0x00003fff04047892 */ /* 0x000fcc000f8ec03f */
[----:B0-----:R-:W-:Y:S01]  /*2b70*/  IMAD.U32 R0, RZ, RZ, UR4 ;  /* 0x00000004ff007e24 */ /* 0x001fe2000f8e00ff */
        /* <DEDUP_REMOVED lines=11> */
[----:B------:R-:W-:Y:S01]  /*2c30*/  UMOV UR15, 0x40000040 ;  /* 0x40000040000f7882 */ /* 0x000fe20000000000 */
[----:B------:R-:W-:-:S02]  /*2c40*/  UMOV UR13, 0x40000040 ;  /* 0x40000040000d7882 */ /* 0x000fc40000000000 */
[----:B------:R-:W-:Y:S02]  /*2c50*/  ULEA UR6, UR36, UR6, 0x9 ;  /* 0x0000000624067291 */ /* 0x000fe4000f8e483f */
[----:B------:R-:W-:Y:S02]  /*2c60*/  ULOP3.LUT UR4, UR4, 0x10000, URZ, 0xfc, !UPT ;  /* 0x0001000004047892 */ /* 0x000fe4000f8efc3f */
[----:B------:R-:W-:Y:S02]  /*2c70*/  UIADD3 UR10, UR6, 0x2, URZ ;  /* 0x00000002060a7890 */ /* 0x000fe4000fffe03f */
[----:B------:R-:W-:Y:S02]  /*2c80*/  UIADD3 UR8, UR4, 0x2, URZ ;  /* 0x0000000204087890 */ /* 0x000fe4000fffe03f */
[----:B------:R-:W-:Y:S02]  /*2c90*/  UIADD3 UR14, UR6, 0x4, URZ ;  /* 0x00000004060e7890 */ /* 0x000fe4000fffe03f */
[----:B------:R-:W-:-:S02]  /*2ca0*/  UIADD3 UR12, UR4, 0x4, URZ ;  /* 0x00000004040c7890 */ /* 0x000fc4000fffe03f */
[----:B------:R-:W-:Y:S01]  /*2cb0*/  HGMMA.64x64x16.F32.BF16 R24, gdesc[UR4], RZ, !UPT, gsb0 ;  /* 0x00e00000041879f0 */ /* 0x000fe2000c0018ff */
[----:B------:R-:W-:Y:S02]  /*2cc0*/  UIADD3 UR18, UR6, 0x6, URZ ;  /* 0x0000000606127890 */ /* 0x000fe4000fffe03f */
[----:B------:R-:W-:Y:S01]  /*2cd0*/  UIADD3 UR16, UR4, 0x6, URZ ;  /* 0x0000000604107890 */ /* 0x000fe2000fffe03f */
[----:B------:R-:W-:Y:S01]  /*2ce0*/  UMOV UR19, 0x40000040 ;  /* 0x4000004000137882 */ /* 0x000fe20000000000 */
        /* <DEDUP_REMOVED lines=11> */
[----:B------:R-:W0:Y:S02]  /*2da0*/  SYNCS.PHASECHK.TRANS64.TRYWAIT P1, [UR38+0x38810], R3 ;  /* 0x03881003ff0075a7 */ /* 0x000e240008020166 */
[----:B0-----:R-:W-:Y:S05]  /*2db0*/  @!P1 BRA `(.L_x_3413) ;  /* 0x000000c400109947 */ /* 0x001fea0003800000 */
.L_x_3490:
[----:B------:R-:W-:Y:S05]  /*2dc0*/  @!P0 BRA `(.L_x_3414) ;  /* 0x0000000000048947 */ /* 0x000fea0003800000 */
[----:B------:R-:W-:Y:S01]  /*2dd0*/  BPT.TRAP 0x1 ;  /* 0x000000040000795c */ /* 0x000fe20000300000 */
.L_x_3414:
[----:B------:R3:W4:Y:S01]  /*2de0*/  SYNCS.PHASECHK.TRANS64.TRYWAIT P1, [R8+URZ+0x38850], R5 ;  /* 0x03885005080075a7 */ /* 0x000722000802017f */
[----:B------:R-:W-:Y:S05]  /*2df0*/  @!P0 BRA `(.L_x_3415) ;  /* 0x0000000000048947 */ /* 0x000fea0003800000 */
[----:B------:R-:W-:Y:S01]  /*2e00*/  BPT.TRAP 0x1 ;  /* 0x000000040000795c */ /* 0x000fe20000300000 */
.L_x_3415:
[----:B----4-:R-:W-:Y:S05]  /*2e10*/  @P1 BRA `(.L_x_3416) ;  /* 0x0000000000081947 */ /* 0x010fea0003800000 */
[----:B------:R-:W4:Y:S02]  /*2e20*/  SYNCS.PHASECHK.TRANS64.TRYWAIT P1, [R8+URZ+0x38850], R5 ;  /* 0x03885005080075a7 */ /* 0x000f24000802017f */
[----:B----4-:R-:W-:Y:S05]  /*2e30*/  @!P1 BRA `(.L_x_3417) ;  /* 0x000000c400089947 */ /* 0x010fea0003800000 */
.L_x_3416:
[----:B------:R-:W-:Y:S01]  /*2e40*/  UIADD3 UR4, UR38, 0x400, URZ ;  /* 0x0000040026047890 */ /* 0x000fe2000fffe03f */
[----:B------:R-:W-:Y:S01]  /*2e50*/  WARPGROUP.ARRIVE ;  /* 0x00000000000079c5 */ /* 0x000fe20000000000 */
[----:B------:R-:W-:-:S05]  /*2e60*/  UIADD3 UR5, UR38, 0x26400, URZ ;  /* 0x0002640026057890 */ /* 0x000fca000fffe03f */
[----:B0-----:R-:W0:Y:S01]  /*2e70*/  S2R R3, SR_TID.X ;  /* 0x0000000000037919 */ /* 0x001e220000002100 */
[----:B------:R-:W-:Y:S02]  /*2e80*/  USHF.R.U32.HI UR4, URZ, 0x4, UR4 ;  /* 0x000000043f047899 */ /* 0x000fe40008011604 */
[----:B------:R-:W-:Y:S02]  /*2e90*/  USHF.R.U32.HI UR5, URZ, 0x4, UR5 ;  /* 0x000000043f057899 */ /* 0x000fe40008011605 */
[----:B------:R-:W-:Y:S02]  /*2ea0*/  ULOP3.LUT UR4, UR4, 0x3fff, URZ, 0xc0, !UPT ;  /* 0x00003fff04047892 */ /* 0x000fe4000f8ec03f */
[----:B------:R-:W-:Y:S02]  /*2eb0*/  ULOP3.LUT UR5, UR5, 0x3fff, URZ, 0xc0, !UPT ;  /* 0x00003fff05057892 */ /* 0x000fe4000f8ec03f */
[----:B------:R-:W-:Y:S02]  /*2ec0*/  ULOP3.LUT UR4, UR4, 0x10000, URZ, 0xfc, !UPT ;  /* 0x0001000004047892 */ /* 0x000fe4000f8efc3f */
[----:B------:R-:W-:-:S02]  /*2ed0*/  ULOP3.LUT UR6, UR5, 0x10000, URZ, 0xfc, !UPT ;  /* 0x0001000005067892 */ /* 0x000fc4000f8efc3f */
[----:B------:R-:W-:Y:S01]  /*2ee0*/  ULEA UR5, UR36, UR4, 0xc ;  /* 0x0000000424057291 */ /* 0x000fe2000f8e603f */
[----:B------:R-:W-:Y:S01]  /*2ef0*/  UMOV UR21, 0x40000040 ;  /* 0x4000004000157882 */ /* 0x000fe20000000000 */
[----:B------:R-:W-:Y:S01]  /*2f00*/  UMOV UR23, 0x40000040 ;  /* 0x4000004000177882 */ /* 0x000fe20000000000 */
[----:B------:R-:W-:Y:S02]  /*2f10*/  UIADD3 UR14, UR6, 0x800, URZ ;  /* 0x00000800060e7890 */ /* 0x000fe4000fffe03f */
[----:B------:R-:W-:Y:S02]  /*2f20*/  UMOV UR20, UR6 ;  /* 0x0000000600147c82 */ /* 0x000fe40008000000 */
[----:B------:R-:W-:Y:S01]  /*2f30*/  UMOV UR22, UR5 ;  /* 0x0000000500167c82 */ /* 0x000fe20008000000 */
[----:B------:R-:W-:Y:S01]  /*2f40*/  UIADD3 UR15, UR5, 0x800, URZ ;  /* 0x00000800050f7890 */ /* 0x000fe2000fffe03f */
[----:B------:R-:W-:Y:S01]  /*2f50*/  HGMMA.64x64x16.F32.BF16 R24, gdesc[UR20], R24, gsb0 ;  /* 0x00e00000141879f0 */ /* 0x000fe20008001818 */
[----:B------:R-:W-:-:S02]  /*2f60*/  UIADD3 UR20, UR6, 0x2, URZ ;  /* 0x0000000206147890 */ /* 0x000fc4000fffe03f */
[----:B------:R-:W-:Y:S01]  /*2f70*/  UIADD3 UR22, UR5, 0x2, URZ ;  /* 0x0000000205167890 */ /* 0x000fe2000fffe03f */
[----:B------:R-:W-:Y:S01]  /*2f80*/  UMOV UR21, 0x40000040 ;  /* 0x4000004000157882 */ /* 0x000fe20000000000 */
[----:B------:R-:W-:Y:S01]  /*2f90*/  UMOV UR23, 0x40000040 ;  /* 0x4000004000177882 */ /* 0x000fe20000000000 */
[----:B0-----:R-:W-:-:S06]  /*2fa0*/  SHF.R.U32.HI R3, RZ, 0x7, R3 ;  /* 0x00000007ff037819 */ /* 0x001fcc0000011603 */
[----:B------:R-:W0:Y:S02]  /*2fb0*/  SHFL.IDX PT, R3, R3, RZ, 0x1f ;  /* 0x00001fff03037589 */ /* 0x000e2400000e0000 */
[----:B0-----:R-:W-:-:S13]  /*2fc0*/  R2UR UR7, R3 ;  /* 0x00000000030772ca */ /* 0x001fda00000e0000 */
[----:B------:R-:W-:-:S03]  /*2fd0*/  UISETP.GT.AND UP0, UPT, UR7, 0x7f, UPT ;  /* 0x0000007f0700788c */ /* 0x000fc6000bf04270 */
[----:B------:R-:W-:Y:S01]  /*2fe0*/  UMOV UR7, 0x4 ;  /* 0x0000000400077882 */ /* 0x000fe20000000000 */
[----:B------:R-:W-:Y:S02]  /*2ff0*/  USEL UR11, URZ, 0x2, !UP0 ;  /* 0x000000023f0b7887 */ /* 0x000fe4000c000000 */
[----:B------:R-:W-:Y:S02]  /*3000*/  USEL UR10, UR7, 0x2, UP0 ;  /* 0x00000002070a7887 */ /* 0x000fe40008000000 */
[----:B------:R-:W-:Y:S01]  /*3010*/  USEL UR7, UR7, 0x6, !UP0 ;  /* 0x0000000607077887 */ /* 0x000fe2000c000000 */
[----:B------:R-:W-:Y:S02]  /*3020*/  WARPGROUP.DEPBAR.LE gsb0, 0x0 ;  /* 0x00008000000079c5 */ /* 0x000fe40000010000 */
[----:B------:R-:W-:-:S06]  /*3030*/  WARPGROUP.ARRIVE ;  /* 0x00000000000079c5 */ /* 0x000fcc0000000000 */
[----:B------:R-:W-:Y:S01]  /*3040*/  HGMMA.64x64x16.F32.BF16 R24, gdesc[UR20], R24, gsb0 ;  /* 0x00e00000141879f0 */ /* 0x000fe20008001818 */
[----:B------:R-:W-:Y:S02]  /*3050*/  UIADD3 UR20, UR6, 0x4, URZ ;  /* 0x0000000406147890 */ /* 0x000fe4000fffe03f */
[----:B------:R-:W-:Y:S01]  /*3060*/  UIADD3 UR22, UR5, 0x4, URZ ;  /* 0x0000000405167890 */ /* 0x000fe2000fffe03f */
[----:B------:R-:W-:Y:S01]  /*3070*/  UMOV UR21, 0x40000040 ;  /* 0x4000004000157882 */ /* 0x000fe20000000000 */
[----:B------:R-:W-:Y:S01]  /*3080*/  UMOV UR23, 0x40000040 ;  /* 0x4000004000177882 */ /* 0x000fe20000000000 */
        /* <DEDUP_REMOVED lines=94> */
[----:B------:R-:W-:Y:S02]  /*3670*/  UIADD3 UR20, UR11, UR14, URZ ;  /* 0x0000000e0b147290 */ /* 0x000fe4000fffe03f */
[----:B------:R-:W-:Y:S01]  /*3680*/  UIADD3 UR22, UR11, UR15, URZ ;  /* 0x0000000f0b167290 */ /* 0x000fe2000fffe03f */
        /* <DEDUP_REMOVED lines=16> */
[----:B------:R-:W-:Y:S01]  /*3790*/  UMOV UR14, 0x28 ;  /* 0x00000028000e7882 */ /* 0x000fe20000000000 */
[----:B------:R-:W-:Y:S01]  /*37a0*/  UMOV UR15, 0xa00 ;  /* 0x00000a00000f7882 */ /* 0x000fe20000000000 */
[----:B------:R-:W-:Y:S02]  /*37b0*/  USEL UR14, UR14, 0x26, UP0 ;  /* 0x000000260e0e7887 */ /* 0x000fe40008000000 */
[----:B------:R-:W-:-:S02]  /*37c0*/  USEL UR15, UR15, 0x980, UP0 ;  /* 0x000009800f0f7887 */ /* 0x000fc40008000000 */
[----:B------:R-:W-:Y:S02]  /*37d0*/  ULOP3.LUT UR14, UR14, 0x6, URZ, 0xc0, !UPT ;  /* 0x000000060e0e7892 */ /* 0x000fe4000f8ec03f */
[----:B------:R-:W-:Y:S01]  /*37e0*/  ULOP3.LUT UR15, UR15, 0xa00, URZ, 0xc0, !UPT ;  /* 0x00000a000f0f7892 */ /* 0x000fe2000f8ec03f */
[----:B------:R-:W-:Y:S02]  /*37f0*/  WARPGROUP.DEPBAR.LE gsb0, 0x0 ;  /* 0x00008000000079c5 */ /* 0x000fe40000010000 */
[----:B------:R-:W-:-:S06]  /*3800*/  WARPGROUP.ARRIVE ;  /* 0x00000000000079c5 */ /* 0x000fcc0000000000 */
[----:B------:R-:W-:Y:S01]  /*3810*/  HGMMA.64x64x16.F32.BF16 R24, gdesc[UR20], R24, gsb0 ;  /* 0x00e00000141879f0 */ /* 0x000fe20008001818 */
[----:B------:R-:W-:Y:S02]  /*3820*/  UIADD3 UR20, UR14, UR15, UR6 ;  /* 0x0000000f0e147290 */ /* 0x000fe4000fffe006 */
[----:B------:R-:W-:Y:S01]  /*3830*/  UIADD3 UR22, UR14, UR15, UR5 ;  /* 0x0000000f0e167290 */ /* 0x000fe2000fffe005 */
[----:B------:R-:W-:Y:S01]  /*3840*/  UMOV UR21, 0x40000040 ;  /* 0x4000004000157882 */ /* 0x000fe20000000000 */
[----:B------:R-:W-:Y:S01]  /*3850*/  UMOV UR23, 0x40000040 ;  /* 0x4000004000177882 */ /* 0x000fe20000000000 */
[----:B------:R-:W-:Y:S02]  /*3860*/  UIADD3 UR14, UR6, 0xa00, URZ ;  /* 0x00000a00060e7890 */ /* 0x000fe4000fffe03f */
[----:B------:R-:W-:Y:S01]  /*3870*/  UIADD3 UR15, UR5, 0xa00, URZ ;  /* 0x00000a00050f7890 */ /* 0x000fe2000fffe03f */
        /* <DEDUP_REMOVED lines=86> */
[----:B------:R-:W-:Y:S02]  /*3de0*/  UMOV UR10, 0x1000 ;  /* 0x00001000000a7882 */ /* 0x000fe40000000000 */
[----:B------:R-:W-:-:S04]  /*3df0*/  USEL UR10, UR10, 0xf80, UP0 ;  /* 0x00000f800a0a7887 */ /* 0x000fc80008000000 */
[----:B------:R-:W-:Y:S01]  /*3e00*/  ULOP3.LUT UR10, UR10, 0x1e00, URZ, 0xc0, !UPT ;  /* 0x00001e000a0a7892 */ /* 0x000fe2000f8ec03f */
        /* <DEDUP_REMOVED lines=17> */
[----:B------:R-:W-:Y:S02]  /*3f20*/  WARPGROUP.DEPBAR.LE gsb0, 0x0 ;  /* 0x00008000000079c5 */ /* 0x000fe40000010000 */
[----:B------:R-:W-:-:S06]  /*3f30*/  WARPGROUP.ARRIVE ;  /* 0x00000000000079c5 */ /* 0x000fcc0000000000 */
[----:B------:R-:W-:Y:S03]  /*3f40*/  HGMMA.64x64x16.F32.BF16 R24, gdesc[UR20], R24, gsb0 ;  /* 0x00e00000141879f0 */ /* 0x000fe60008001818 */
[----:B------:R-:W-:Y:S02]  /*3f50*/  WARPGROUP.DEPBAR.LE gsb0, 0x0 ;  /* 0x00008000000079c5 */ /* 0x000fe40000010000 */
[----:B------:R-:W-:Y:S05]  /*3f60*/  @!P0 BRA `(.L_x_3418) ;  /* 0x0000000000048947 */ /* 0x000fea0003800000 */
[----:B------:R-:W-:Y:S01]  /*3f70*/  BPT.TRAP 0x1 ;  /* 0x000000040000795c */ /* 0x000fe20000300000 */
.L_x_3418:
[----:B------:R-:W-:Y:S01]  /*3f80*/  IMAD R4, R153, -0x40, R152 ;  /* 0xffffffc099047824 */ /* 0x000fe200078e0298 */
[----:B------:R-:W-:Y:S01]  /*3f90*/  ULDC UR5, c[0x0][0xa80] ;  /* 0x0002a00000057ab9 */ /* 0x000fe20000000800 */
[----:B------:R-:W-:Y:S01]  /*3fa0*/  R2UR UR7, R8 ;  /* 0x00000000080772ca */ /* 0x000fe200000e0000 */
[----:B------:R-:W-:Y:S01]  /*3fb0*/  UMOV UR11, 0x40000040 ;  /* 0x40000040000b7882 */ /* 0x000fe20000000000 */
[----:B------:R-:W-:Y:S01]  /*3fc0*/  UMOV UR15, 0x40000040 ;  /* 0x40000040000f7882 */ /* 0x000fe20000000000 */
[----:B------:R-:W-:-:S04]  /*3fd0*/  IADD3 R4, -R19, 0x40, R4 ;  /* 0x0000004013047810 */ /* 0x000fc80007ffe104 */
[C---:B------:R-:W-:Y:S02]  /*3fe0*/  ISETP.GT.AND P5, PT, R4.reuse, RZ, PT ;  /* 0x000000ff0400720c */ /* 0x040fe40003fa4270 */
[C---:B------:R-:W-:Y:S02]  /*3ff0*/  ISETP.GT.AND P4, PT, R4.reuse, 0x1, PT ;  /* 0x000000010400780c */ /* 0x040fe40003f84270 */
[----:B------:R-:W-:Y:S02]  /*4000*/  ISETP.GT.AND P3, PT, R4, 0x8, PT ;  /* 0x000000080400780c */ /* 0x000fe40003f64270 */
[----:B-1234-:R-:W-:Y:S01]  /*4010*/  FSEL R5, R24, -INF , P5 ;  /* 0xff80000018057808 */ /* 0x01efe20002800000 */
[----:B------:R-:W-:Y:S01]  /*4020*/  UIADD3 UR7, UR7, 0x38840, URZ ;  /* 0x0003884007077890 */ /* 0x000fe2000fffe03f */
[----:B------:R-:W-:Y:S02]  /*4030*/  FSEL R7, R25, -INF , P4 ;  /* 0xff80000019077808 */ /* 0x000fe40002000000 */
[----:B------:R-:W-:Y:S01]  /*4040*/  ISETP.GT.AND P2, PT, R4, 0x9, PT ;  /* 0x000000090400780c */ /* 0x000fe20003f44270 */
[----:B------:R-:W-:Y:S01]  /*4050*/  UPRMT UR7, UR37, 0x654, UR7 ;  /* 0x0000065425077896 */ /* 0x000fe20008000007 */
[----:B------:R-:W-:-:S02]  /*4060*/  FSEL R9, R28, -INF , P3 ;  /* 0xff8000001c097808 */ /* 0x000fc40001800000 */
[----:B------:R-:W-:Y:S02]  /*4070*/  FMNMX.FTZ R6, R5, R7, !PT ;  /* 0x0000000705067209 */ /* 0x000fe40007810000 */
[C---:B------:R-:W-:Y:S02]  /*4080*/  ISETP.GT.AND P1, PT, R4.reuse, 0x10, PT ;  /* 0x000000100400780c */ /* 0x040fe40003f24270 */
[----:B------:R-:W-:Y:S02]  /*4090*/  FSEL R11, R29, -INF , P2 ;  /* 0xff8000001d0b7808 */ /* 0x000fe40001000000 */
[----:B------:R-:W-:Y:S01]  /*40a0*/  FMNMX.FTZ R6, R9, R6, !PT ;  /* 0x0000000609067209 */ /* 0x000fe20007810000 */
[----:B------:R-:W-:Y:S01]  /*40b0*/  SYNCS.ARRIVE.TRANS64.RED.A1T0 RZ, [UR7], RZ ;  /* 0x000000ffffff79a7 */ /* 0x000fe20008100407 */
[----:B------:R-:W-:Y:S01]  /*40c0*/  BAR.SYNC.DEFER_BLOCKING 0xf, 0x100 ;  /* 0x03c4000000007b1d */ /* 0x000fe20000010000 */
        /* <DEDUP_REMOVED lines=20> */
[C---:B------:R-:W-:Y:S02]  /*4210*/  ISETP.GT.AND P1, PT, R4.reuse, 0x28, PT ;  /* 0x000000280400780c */ /* 0x040fe40003f24270 */
        /* <DEDUP_REMOVED lines=23> */
[----:B------:R-:W-:Y:S02]  /*4390*/  FMNMX.FTZ R6, R71, R6, !PT ;  /* 0x0000000647067209 */ /* 0x000fe40007810000 */
[----:B------:R-:W-:Y:S02]  /*43a0*/  FMNMX.FTZ R4, R25, R27, !PT ;  /* 0x0000001b19047209 */ /* 0x000fe40007810000 */
[----:B------:R-:W-:Y:S02]  /*43b0*/  FMNMX.FTZ R10, R73, R6, !PT ;  /* 0x00000006490a7209 */ /* 0x000fe40007810000 */
[----:B------:R-:W-:Y:S02]  /*43c0*/  FMNMX.FTZ R4, R29, R4, !PT ;  /* 0x000000041d047209 */ /* 0x000fe40007810000 */
[----:B------:R-:W-:Y:S01]  /*43d0*/  FSEL R45, R46, -INF , P1 ;  /* 0xff8000002e2d7808 */ /* 0x000fe20000800000 */
[----:B------:R-:W0:Y:S01]  /*43e0*/  SHFL.BFLY PT, R3, R10, 0x2, 0x1f ;  /* 0x0c401f000a037f89 */ /* 0x000e2200000e0000 */
[----:B------:R-:W-:-:S02]  /*43f0*/  FMNMX.FTZ R4, R31, R4, !PT ;  /* 0x000000041f047209 */ /* 0x000fc40007810000 */
[----:B------:R-:W-:Y:S02]  /*4400*/  FSEL R47, R47, -INF , P6 ;  /* 0xff8000002f2f7808 */ /* 0x000fe40003000000 */
[----:B------:R-:W-:Y:S02]  /*4410*/  FMNMX.FTZ R4, R33, R4, !PT ;  /* 0x0000000421047209 */ /* 0x000fe40007810000 */
[----:B------:R-:W-:Y:S02]  /*4420*/  FSEL R49, R50, -INF , P5 ;  /* 0xff80000032317808 */ /* 0x000fe40002800000 */
[----:B------:R-:W-:Y:S02]  /*4430*/  FMNMX.FTZ R4, R35, R4, !PT ;  /* 0x0000000423047209 */ /* 0x000fe40007810000 */
[----:B------:R-:W-:Y:S02]  /*4440*/  FSEL R51, R51, -INF , P4 ;  /* 0xff80000033337808 */ /* 0x000fe40002000000 */
[----:B------:R-:W-:Y:S01]  /*4450*/  FMNMX.FTZ R6, R37, R4, !PT ;  /* 0x0000000425067209 */ /* 0x000fe20007810000 */
[----:B------:R-:W-:Y:S01]  /*4460*/  IMAD.U32 R4, RZ, RZ, UR5 ;  /* 0x00000005ff047e24 */ /* 0x000fe2000f8e00ff */
[----:B------:R-:W-:Y:S01]  /*4470*/  FSEL R53, R54, -INF , P3 ;  /* 0xff80000036357808 */ /* 0x000fe20001800000 */
[----:B------:R-:W-:Y:S01]  /*4480*/  ULOP3.LUT UR5, UR44, 0x2000000, URZ, 0xfc, !UPT ;  /* 0x020000002c057892 */ /* 0x000fe2000f8efc3f */
[----:B------:R-:W-:-:S02]  /*4490*/  FMNMX.FTZ R6, R39, R6, !PT ;  /* 0x0000000627067209 */ /* 0x000fc40007810000 */
[----:B------:R-:W-:Y:S01]  /*44a0*/  FSEL R55, R55, -INF , P2 ;  /* 0xff80000037377808 */ /* 0x000fe20001000000 */
[----:B------:R-:W-:Y:S01]  /*44b0*/  ULEA UR10, UR36, UR5, 0xc ;  /* 0x00000005240a7291 */ /* 0x000fe2000f8e603f */
[----:B------:R-:W-:Y:S02]  /*44c0*/  FMNMX.FTZ R6, R41, R6, !PT ;  /* 0x0000000629067209 */ /* 0x000fe40007810000 */
[----:B0-----:R-:W-:Y:S01]  /*44d0*/  FMNMX.FTZ R12, R10, R3, !PT ;  /* 0x000000030a0c7209 */ /* 0x001fe20007810000 */
[----:B------:R-:W-:Y:S01]  /*44e0*/  UIADD3 UR14, UR10, 0x80, URZ ;  /* 0x000000800a0e7890 */ /* 0x000fe2000fffe03f */
[----:B------:R-:W-:-:S03]  /*44f0*/  FMNMX.FTZ R6, R43, R6, !PT ;  /* 0x000000062b067209 */ /* 0x000fc60007810000 */
[----:B------:R-:W0:Y:S01]  /*4500*/  SHFL.BFLY PT, R3, R12, 0x1, 0x1f ;  /* 0x0c201f000c037f89 */ /* 0x000e2200000e0000 */
[----:B------:R-:W-:Y:S02]  /*4510*/  FMNMX.FTZ R6, R45, R6, !PT ;  /* 0x000000062d067209 */ /* 0x000fe40007810000 */
[----:B0-----:R-:W-:-:S04]  /*4520*/  FMNMX.FTZ R3, R12, R3, !PT ;  /* 0x000000030c037209 */ /* 0x001fc80007810000 */
[C---:B------:R-:W-:Y:S01]  /*4530*/  FSETP.NEU.FTZ.AND P1, PT, R3.reuse, -INF , PT ;  /* 0xff8000000300780b */ /* 0x040fe20003f3d000 */
[----:B------:R-:W-:-:S05]  /*4540*/  FMUL.FTZ R10, R3, R4 ;  /* 0x00000004030a7220 */ /* 0x000fca0000410000 */
[----:B------:R-:W-:Y:S02]  /*4550*/  FSEL R26, R10, RZ, P1 ;  /* 0x000000ff0a1a7208 */ /* 0x000fe40000800000 */
[----:B------:R-:W-:-:S03]  /*4560*/  FMNMX.FTZ R10, R47, R6, !PT ;  /* 0x000000062f0a7209 */ /* 0x000fc60007810000 */
        /* <DEDUP_REMOVED lines=16> */
[-CC-:B0-----:R-:W-:Y:S01]  /*4670*/  FFMA.FTZ R12, R15, R4.reuse, -R26.reuse ;  /* 0x000000040f0c7223 */ /* 0x181fe2000001081a */
[-CC-:B------:R-:W-:Y:S01]  /*4680*/  FFMA.FTZ R13, R21, R4.reuse, -R26.reuse ;  /* 0x00000004150d7223 */ /* 0x180fe2000001081a */
[----:B------:R-:W0:Y:S01]  /*4690*/  SHFL.BFLY PT, R20, R5, 0x2, 0x1f ;  /* 0x0c401f0005147f89 */ /* 0x000e2200000e0000 */
[-CC-:B------:R-:W-:Y:S01]  /*46a0*/  FFMA.FTZ R15, R59, R4.reuse, -R26.reuse ;  /* 0x000000043b0f7223 */ /* 0x180fe2000001081a */
[--C-:B------:R-:W-:Y:S01]  /*46b0*/  FFMA.FTZ R21, R63, R4, -R26.reuse ;  /* 0x000000043f157223 */ /* 0x100fe2000001081a */
[----:B------:R-:W1:Y:S08]  /*46c0*/  MUFU.EX2 R7, R7 ;  /* 0x0000000700077308 */ /* 0x000e700000000800 */
[----:B------:R-:W-:Y:S08]  /*46d0*/  MUFU.EX2 R9, R9 ;  /* 0x0000000900097308 */ /* 0x000ff00000000800 */
[----:B------:R-:W2:Y:S01]  /*46e0*/  MUFU.EX2 R10, R10 ;  /* 0x0000000a000a7308 */ /* 0x000ea20000000800 */
[----:B-1----:R-:W-:Y:S01]  /*46f0*/  F2FP.BF16.F32.PACK_AB R156, R7, R6 ;  /* 0x00000006079c723e */ /* 0x002fe200000010ff */
[----:B------:R-:W-:Y:S01]  /*4700*/  FADD.FTZ R6, R6, R7 ;  /* 0x0000000706067221 */ /* 0x000fe20000010000 */
[----:B0-----:R-:W-:Y:S01]  /*4710*/  FMNMX.FTZ R24, R5, R20, !PT ;  /* 0x0000001405187209 */ /* 0x001fe20007810000 */
[----:B------:R-:W-:-:S04]  /*4720*/  FFMA.FTZ R20, R61, R4, -R26 ;  /* 0x000000043d147223 */ /* 0x000fc8000001081a */
[----:B------:R-:W-:Y:S01]  /*4730*/  MUFU.EX2 R11, R11 ;  /* 0x0000000b000b7308 */ /* 0x000fe20000000800 */
[----:B------:R-:W0:Y:S07]  /*4740*/  SHFL.BFLY PT, R5, R24, 0x1, 0x1f ;  /* 0x0c201f0018057f89 */ /* 0x000e2e00000e0000 */
[----:B------:R-:W1:Y:S01]  /*4750*/  MUFU.EX2 R12, R12 ;  /* 0x0000000c000c7308 */ /* 0x000e620000000800 */
[----:B--2---:R-:W-:Y:S01]  /*4760*/  F2FP.BF16.F32.PACK_AB R158, R10, R9 ;  /* 0x000000090a9e723e */ /* 0x004fe200000010ff */
[----:B------:R-:W-:-:S04]  /*4770*/  FADD.FTZ R9, R9, R6 ;  /* 0x0000000609097221 */ /* 0x000fc80000010000 */
[----:B------:R-:W-:Y:S02]  /*4780*/  FADD.FTZ R10, R10, R9 ;  /* 0x000000090a0a7221 */ /* 0x000fe40000010000 */
[----:B------:R-:W-:Y:S08]  /*4790*/  MUFU.EX2 R13, R13 ;  /* 0x0000000d000d7308 */ /* 0x000ff00000000800 */
[----:B------:R-:W2:Y:S01]  /*47a0*/  MUFU.EX2 R14, R14 ;  /* 0x0000000e000e7308 */ /* 0x000ea20000000800 */
[----:B-1----:R-:W-:Y:S01]  /*47b0*/  F2FP.BF16.F32.PACK_AB R160, R12, R11 ;  /* 0x0000000b0ca0723e */ /* 0x002fe200000010ff */
[----:B------:R-:W-:Y:S01]  /*47c0*/  FADD.FTZ R11, R11, R10 ;  /* 0x0000000a0b0b7221 */ /* 0x000fe20000010000 */
[----:B0-----:R-:W-:-:S03]  /*47d0*/  FMNMX.FTZ R5, R24, R5, !PT ;  /* 0x0000000518057209 */ /* 0x001fc60007810000 */
[----:B------:R-:W-:Y:S01]  /*47e0*/  FADD.FTZ R12, R12, R11 ;  /* 0x0000000b0c0c7221 */ /* 0x000fe20000010000 */
[C---:B------:R-:W-:Y:S01]  /*47f0*/  FSETP.NEU.FTZ.AND P1, PT, R5.reuse, -INF , PT ;  /* 0xff8000000500780b */ /* 0x040fe20003f3d000 */
[----:B------:R-:W-:Y:S01]  /*4800*/  FMUL.FTZ R24, R5, R4 ;  /* 0x0000000405187220 */ /* 0x000fe20000410000 */
[----:B------:R-:W-:Y:S04]  /*4810*/  MUFU.EX2 R15, R15 ;  /* 0x0000000f000f7308 */ /* 0x000fe80000000800 */
[----:B------:R-:W-:-:S04]  /*4820*/  FSEL R24, R24, RZ, P1 ;  /* 0x000000ff18187208 */ /* 0x000fc80000800000 */
        /* <DEDUP_REMOVED lines=16> */
[----:B------:R-:W-:Y:S01]  /*4930*/  FFMA.FTZ R200, R55, R4, -R24 ;  /* 0x0000000437c87223 */ /* 0x000fe20000010818 */
[----:B------:R-:W-:Y:S01]  /*4940*/  MUFU.EX2 R175, R175 ;  /* 0x000000af00af7308 */ /* 0x000fe20000000800 */
[----:B--2---:R-:W-:Y:S01]  /*4950*/  F2FP.BF16.F32.PACK_AB R162, R14, R13 ;  /* 0x0000000d0ea2723e */ /* 0x004fe200000010ff */
[----:B------:R-:W-:Y:S01]  /*4960*/  FADD.FTZ R13, R13, R12 ;  /* 0x0000000c0d0d7221 */ /* 0x000fe20000010000 */
[----:B0-----:R-:W-:-:S03]  /*4970*/  F2FP.BF16.F32.PACK_AB R164, R20, R15 ;  /* 0x0000000f14a4723e */ /* 0x001fc600000010ff */
[----:B------:R-:W-:Y:S02]  /*4980*/  FADD.FTZ R14, R14, R13 ;  /* 0x0000000d0e0e7221 */ /* 0x000fe40000010000 */
[----:B------:R-:W0:Y:S02]  /*4990*/  MUFU.EX2 R176, R176 ;  /* 0x000000b000b07308 */ /* 0x000e240000000800 */
[----:B------:R-:W-:-:S04]  /*49a0*/  FADD.FTZ R15, R15, R14 ;  /* 0x0000000e0f0f7221 */ /* 0x000fc80000010000 */
[----:B------:R-:W-:Y:S02]  /*49b0*/  FADD.FTZ R20, R20, R15 ;  /* 0x0000000f14147221 */ /* 0x000fe40000010000 */
[----:B------:R-:W-:Y:S08]  /*49c0*/  MUFU.EX2 R177, R177 ;  /* 0x000000b100b17308 */ /* 0x000ff00000000800 */
[----:B------:R-:W1:Y:S01]  /*49d0*/  MUFU.EX2 R178, R178 ;  /* 0x000000b200b27308 */ /* 0x000e620000000800 */
[----:B0-----:R-:W-:Y:S01]  /*49e0*/  F2FP.BF16.F32.PACK_AB R157, R176, R175 ;  /* 0x000000afb09d723e */ /* 0x001fe200000010ff */
[----:B------:R-:W-:-:S06]  /*49f0*/  FADD.FTZ R176, R175, R176 ;  /* 0x000000b0afb07221 */ /* 0x000fcc0000010000 */
[----:B------:R-:W-:Y:S08]  /*4a00*/  MUFU.EX2 R179, R179 ;  /* 0x000000b300b37308 */ /* 0x000ff00000000800 */
[----:B------:R-:W0:Y:S01]  /*4a10*/  MUFU.EX2 R180, R180 ;  /* 0x000000b400b47308 */ /* 0x000e220000000800 */
[----:B-1----:R-:W-:Y:S01]  /*4a20*/  F2FP.BF16.F32.PACK_AB R159, R178, R177 ;  /* 0x000000b1b29f723e */ /* 0x002fe200000010ff */
[----:B------:R-:W-:-:S04]  /*4a30*/  FADD.FTZ R177, R177, R176 ;  /* 0x000000b0b1b17221 */ /* 0x000fc80000010000 */
[----:B------:R1:W-:Y:S01]  /*4a40*/  STSM.16.M88.4 [R184+0x36400], R156 ;  /* 0x0364009cb8007844 */ /* 0x0003e20000000200 */
[----:B------:R-:W-:Y:S01]  /*4a50*/  FADD.FTZ R178, R178, R177 ;  /* 0x000000b1b2b27221 */ /* 0x000fe20000010000 */
[----:B------:R-:W-:Y:S08]  /*4a60*/  MUFU.EX2 R181, R181 ;  /* 0x000000b500b57308 */ /* 0x000ff00000000800 */
[----:B------:R-:W2:Y:S01]  /*4a70*/  MUFU.EX2 R182, R182 ;  /* 0x000000b600b67308 */ /* 0x000ea20000000800 */
[----:B0-----:R-:W-:Y:S01]  /*4a80*/  F2FP.BF16.F32.PACK_AB R161, R180, R179 ;  /* 0x000000b3b4a1723e */ /* 0x001fe200000010ff */
[----:B------:R-:W-:-:S04]  /*4a90*/  FADD.FTZ R179, R179, R178 ;  /* 0x000000b2b3b37221 */ /* 0x000fc80000010000 */
[----:B------:R-:W-:Y:S02]  /*4aa0*/  FADD.FTZ R180, R180, R179 ;  /* 0x000000b3b4b47221 */ /* 0x000fe40000010000 */
[----:B------:R-:W-:Y:S08]  /*4ab0*/  MUFU.EX2 R21, R21 ;  /* 0x0000001500157308 */ /* 0x000ff00000000800 */
[----:B------:R-:W0:Y:S01]  /*4ac0*/  MUFU.EX2 R154, R154 ;  /* 0x0000009a009a7308 */ /* 0x000e220000000800 */
[----:B--2---:R-:W-:Y:S01]  /*4ad0*/  F2FP.BF16.F32.PACK_AB R163, R182, R181 ;  /* 0x000000b5b6a3723e */ /* 0x004fe200000010ff */
[----:B------:R-:W-:-:S04]  /*4ae0*/  FADD.FTZ R181, R181, R180 ;  /* 0x000000b4b5b57221 */ /* 0x000fc80000010000 */
[----:B------:R1:W-:Y:S01]  /*4af0*/  STSM.16.M88.4 [R186], R160 ;  /* 0x000000a0ba007844 */ /* 0x0003e20000000200 */
        /* <DEDUP_REMOVED lines=10> */
[----:B------:R-:W-:Y:S02]  /*4ba0*/  FADD.FTZ R194, R194, R183 ;  /* 0x000000b7c2c27221 */ /* 0x000fe40000010000 */
[----:B------:R-:W-:Y:S08]  /*4bb0*/  MUFU.EX2 R155, R155 ;  /* 0x0000009b009b7308 */ /* 0x000ff00000000800 */
[----:B------:R-:W2:Y:S01]  /*4bc0*/  MUFU.EX2 R172, R172 ;  /* 0x000000ac00ac7308 */ /* 0x000ea20000000800 */
[----:B0-----:R-:W-:Y:S01]  /*4bd0*/  F2FP.BF16.F32.PACK_AB R167, R196, R193 ;  /* 0x000000c1c4a7723e */ /* 0x001fe200000010ff */
[----:B------:R-:W-:-:S04]  /*4be0*/  FADD.FTZ R193, R193, R194 ;  /* 0x000000c2c1c17221 */ /* 0x000fc80000010000 */
[----:B------:R1:W-:Y:S01]  /*4bf0*/  STSM.16.M88.4 [R23], R164 ;  /* 0x000000a417007844 */ /* 0x0003e20000000200 */
[----:B------:R-:W-:Y:S01]  /*4c00*/  FADD.FTZ R196, R196, R193 ;  /* 0x000000c1c4c47221 */ /* 0x000fe20000010000 */
        /* <DEDUP_REMOVED lines=9> */
[----:B------:R-:W-:Y:S02]  /*4ca0*/  FADD.FTZ R6, R174, R173 ;  /* 0x000000adae067221 */ /* 0x000fe40000010000 */
[----:B------:R-:W0:Y:S08]  /*4cb0*/  MUFU.EX2 R197, R197 ;  /* 0x000000c500c57308 */ /* 0x000e300000000800 */
[----:B------:R-:W3:Y:S01]  /*4cc0*/  MUFU.EX2 R200, R200 ;  /* 0x000000c800c87308 */ /* 0x000ee20000000800 */
[----:B--2---:R-:W-:Y:S01]  /*4cd0*/  F2FP.BF16.F32.PACK_AB R169, R198, R195 ;  /* 0x000000c3c6a9723e */ /* 0x004fe200000010ff */
[----:B------:R-:W-:-:S04]  /*4ce0*/  FADD.FTZ R195, R195, R196 ;  /* 0x000000c4c3c37221 */ /* 0x000fc80000010000 */
[----:B------:R-:W-:-:S04]  /*4cf0*/  FADD.FTZ R198, R198, R195 ;  /* 0x000000c3c6c67221 */ /* 0x000fc80000010000 */
[----:B0-----:R-:W-:Y:S01]  /*4d00*/  FADD.FTZ R7, R197, R198 ;  /* 0x000000c6c5077221 */ /* 0x001fe20000010000 */
[----:B---3--:R-:W-:-:S03]  /*4d10*/  F2FP.BF16.F32.PACK_AB R171, R200, R197 ;  /* 0x000000c5c8ab723e */ /* 0x008fc600000010ff */
[----:B------:R-:W-:Y:S02]  /*4d20*/  FADD.FTZ R7, R200, R7 ;  /* 0x00000007c8077221 */ /* 0x000fe40000010000 */
[----:B------:R1:W-:Y:S01]  /*4d30*/  STSM.16.M88.4 [R185], R168 ;  /* 0x000000a8b9007844 */ /* 0x0003e20000000200 */
[----:B------:R-:W-:-:S06]  /*4d40*/  WARPGROUP.ARRIVE ;  /* 0x00000000000079c5 */ /* 0x000fcc0000000000 */
[----:B------:R-:W-:Y:S01]  /*4d50*/  HGMMA.64x256x16.F32.BF16 R24, R156, gdesc[UR8].tnspB, RZ, !UPT, gsb0 ;  /* 0x43e000089c187df0 */ /* 0x000fe2000c0018ff */
[----:B------:R-:W-:Y:S02]  /*4d60*/  UMOV UR11, 0x40000040 ;  /* 0x40000040000b7882 */ /* 0x000fe40000000000 */
[----:B------:R-:W-:Y:S02]  /*4d70*/  WARPGROUP.DEPBAR.LE gsb0, 0x0 ;  /* 0x00008000000079c5 */ /* 0x000fe40000010000 */
[----:B------:R-:W-:-:S15]  /*4d80*/  WARPGROUP.ARRIVE ;  /* 0x00000000000079c5 */ /* 0x000fde0000000000 */
[----:B------:R-:W-:-:S08]  /*4d90*/  NOP ;  /* 0x0000000000007918 */ /* 0x000fd00000000000 */
[----:B------:R-:W-:Y:S01]  /*4da0*/  HGMMA.64x256x16.F32.BF16 R24, R160, gdesc[UR12].tnspB, R24, gsb0 ;  /* 0x43e0000ca0187df0 */ /* 0x000fe20008001818 */
[----:B------:R-:W-:Y:S01]  /*4db0*/  UIADD3 UR14, UR10, 0x100, URZ ;  /* 0x000001000a0e7890 */ /* 0x000fe2000fffe03f */
[----:B------:R-:W-:Y:S01]  /*4dc0*/  UMOV UR15, 0x40000040 ;  /* 0x40000040000f7882 */ /* 0x000fe20000000000 */
[----:B------:R-:W-:Y:S01]  /*4dd0*/  UIADD3 UR10, UR10, 0x180, URZ ;  /* 0x000001800a0a7890 */ /* 0x000fe2000fffe03f */
[----:B------:R-:W-:Y:S02]  /*4de0*/  WARPGROUP.DEPBAR.LE gsb0, 0x0 ;  /* 0x00008000000079c5 */ /* 0x000fe40000010000 */
[----:B------:R-:W-:-:S15]  /*4df0*/  WARPGROUP.ARRIVE ;  /* 0x00000000000079c5 */ /* 0x000fde0000000000 */
[----:B------:R-:W-:-:S07]  /*4e00*/  NOP ;  /* 0x0000000000007918 */ /* 0x000fce0000000000 */
[----:B------:R-:W-:Y:S03]  /*4e10*/  HGMMA.64x256x16.F32.BF16 R24, R164, gdesc[UR12].tnspB, R24, gsb0 ;  /* 0x43e0000ca4187df0 */ /* 0x000fe60008001818 */
[----:B------:R-:W-:Y:S02]  /*4e20*/  WARPGROUP.DEPBAR.LE gsb0, 0x0 ;  /* 0x00008000000079c5 */ /* 0x000fe40000010000 */
[----:B------:R-:W-:-:S15]  /*4e30*/  WARPGROUP.ARRIVE ;  /* 0x00000000000079c5 */ /* 0x000fde0000000000 */
[----:B------:R-:W-:-:S08]  /*4e40*/  NOP ;  /* 0x0000000000007918 */ /* 0x000fd00000000000 */
[----:B------:R-:W-:Y:S03]  /*4e50*/  HGMMA.64x256x16.F32.BF16 R24, R168, gdesc[UR8].tnspB, R24, gsb0 ;  /* 0x43e00008a8187df0 */ /* 0x000fe60008001818 */
[----:B------:R-:W-:Y:S02]  /*4e60*/  WARPGROUP.DEPBAR.LE gsb0, 0x0 ;  /* 0x00008000000079c5 */ /* 0x000fe40000010000 */
[----:B------:R0:W-:Y:S06]  /*4e70*/  MEMBAR.ALL.CTA ;  /* 0x0000000000007992 */ /* 0x0001ec0000008000 */
[----:B0-----:R-:W0:Y:S02]  /*4e80*/  FENCE.VIEW.ASYNC.S ;  /* 0x00000000000073c6 */ /* 0x001e240000000000 */
[----:B0-----:R-:W-:Y:S01]  /*4e90*/  NOP ;  /* 0x0000000000007918 */ /* 0x001fe20000000000 */
[----:B------:R-:W-:Y:S06]  /*4ea0*/  BAR.ARV 0xe, 0x100 ;  /* 0x0384000000007b1d */ /* 0x000fec0000002000 */
[----:B-1----:R-:W-:Y:S05]  /*4eb0*/  @!P0 BRA `(.L_x_3419) ;  /* 0x0000000000048947 */ /* 0x002fea0003800000 */
[----:B------:R-:W-:Y:S01]  /*4ec0*/  BPT.TRAP 0x1 ;  /* 0x000000040000795c */ /* 0x000fe20000300000 */
.L_x_3419:
[----:B------:R-:W-:Y:S02]  /*4ed0*/  R2UR UR7, R8 ;  /* 0x00000000080772ca */ /* 0x000fe400000e0000 */
[----:B------:R-:W-:-:S11]  /*4ee0*/  ISETP.GE.AND P1, PT, R152, 0x41, PT ;  /* 0x000000419800780c */ /* 0x000fd60003f26270 */
[----:B------:R-:W-:-:S04]  /*4ef0*/  UIADD3 UR7, UR7, 0x38860, URZ ;  /* 0x0003886007077890 */ /* 0x000fc8000fffe03f */
[----:B------:R-:W-:-:S09]  /*4f00*/  UPRMT UR7, UR37, 0x654, UR7 ;  /* 0x0000065425077896 */ /* 0x000fd20008000007 */
[----:B------:R-:W-:Y:S01]  /*4f10*/  SYNCS.ARRIVE.TRANS64.RED.A1T0 RZ, [UR7], RZ ;  /* 0x000000ffffff79a7 */ /* 0x000fe20008100407 */
[----:B------:R-:W-:Y:S05]  /*4f20*/  @!P1 BRA `(.L_x_3420) ;  /* 0x0000002800b09947 */ /* 0x000fea0003800000 */
[----:B------:R-:W-:Y:S01]  /*4f30*/  VIADD R8, R153, 0xfffffffe ;  /* 0xfffffffe99087836 */ /* 0x000fe20000000000 */
[----:B------:R-:W-:Y:S01]  /*4f40*/  UMOV UR10, UR36 ;  /* 0x00000024000a7c82 */ /* 0x000fe20008000000 */
[----:B------:R-:W-:Y:S02]  /*4f50*/  IMAD.MOV.U32 R193, RZ, RZ, R5 ;  /* 0x000000ffffc17224 */ /* 0x000fe400078e0005 */
[----:B------:R-:W-:-:S07]  /*4f60*/  IMAD.MOV.U32 R9, RZ, RZ, R3 ;  /* 0x000000ffff097224 */ /* 0x000fce00078e0003 */
.L_x_3431:
[----:B------:R-:W-:Y:S01]  /*4f70*/  UIADD3 UR36, UR10, 0x1, URZ ;  /* 0x000000010a247890 */ /* 0x000fe2000fffe03f */
[C---:B------:R-:W-:Y:S01]  /*4f80*/  ISETP.GT.AND P1, PT, R8.reuse, RZ, PT ;  /* 0x000000ff0800720c */ /* 0x040fe20003f24270 */
[----:B------:R-:W-:Y:S02]  /*4f90*/  VIADD R8, R8, 0xffffffff ;  /* 0xffffffff08087836 */ /* 0x000fe40000000000 */
[----:B------:R-:W-:-:S04]  /*4fa0*/  UISETP.NE.AND UP0, UPT, UR36, 0x2, UPT ;  /* 0x000000022400788c */ /* 0x000fc8000bf05270 */
[----:B------:R-:W-:Y:S02]  /*4fb0*/  USEL UR7, URZ, 0x1, UP0 ;  /* 0x000000013f077887 */ /* 0x000fe40008000000 */
[----:B------:R-:W-:-:S04]  /*4fc0*/  USEL UR36, UR36, URZ, UP0 ;  /* 0x0000003f24247287 */ /* 0x000fc80008000000 */
[----:B------:R-:W-:Y:S01]  /*4fd0*/  LOP3.LUT R2, R2, UR7, RZ, 0x3c, !PT ;  /* 0x0000000702027c12 */ /* 0x000fe2000f8e3cff */
[----:B------:R-:W-:Y:S07]  /*4fe0*/  @!P0 BRA `(.L_x_3421) ;  /* 0x0000000000048947 */ /* 0x000fee0003800000 */
[----:B------:R-:W-:Y:S01]  /*4ff0*/  BPT.TRAP 0x1 ;  /* 0x000000040000795c */ /* 0x000fe20000300000 */
.L_x_3421:
[----:B------:R-:W-:Y:S01]  /*5000*/  ULEA UR7, UR36, UR38, 0x3 ;  /* 0x0000002624077291 */ /* 0x000fe2000f8e183f */
[----:B------:R-:W-:-:S08]  /*5010*/  SHF.L.U32 R3, R2, 0x1f, RZ ;  /* 0x0000001f02037819 */ /* 0x000fd000000006ff */
[----:B------:R0:W1:Y:S01]  /*5020*/  SYNCS.PHASECHK.TRANS64.TRYWAIT P2, [UR7+0x38830], R3 ;  /* 0x03883003ff0075a7 */ /* 0x0000620008040147 */
[----:B------:R-:W-:Y:S05]  /*5030*/  @!P0 BRA `(.L_x_3422) ;  /* 0x0000000000048947 */ /* 0x000fea0003800000 */
[----:B------:R-:W-:Y:S01]  /*5040*/  BPT.TRAP 0x1 ;  /* 0x000000040000795c */ /* 0x000fe20000300000 */
.L_x_3422:
[----:B-1----:R-:W-:Y:S05]  /*5050*/  @P2 BRA `(.L_x_3423) ;  /* 0x0000000000082947 */ /* 0x002fea0003800000 */
[----:B------:R-:W1:Y:S02]  /*5060*/  SYNCS.PHASECHK.TRANS64.TRYWAIT P2, [UR7+0x38830], R3 ;  /* 0x03883003ff0075a7 */ /* 0x000e640008040147 */
[----:B-1----:R-:W-:Y:S05]  /*5070*/  @!P2 BRA `(.L_x_3424) ;  /* 0x000000a0008ca947 */ /* 0x002fea0003800000 */
.L_x_3423:
        /* <DEDUP_REMOVED lines=8> */
[----:B------:R-:W-:-:S04]  /*5100*/  ULOP3.LUT UR11, UR11, 0x3fff, URZ, 0xc0, !UPT ;  /* 0x00003fff0b0b7892 */ /* 0x000fc8000f8ec03f */
[----:B------:R-:W-:Y:S02]  /*5110*/  ULEA UR18, UR36, UR18, 0x9 ;  /* 0x0000001224127291 */ /* 0x000fe4000f8e483f */
[----:B------:R-:W-:Y:S02]  /*5120*/  ULOP3.LUT UR20, UR11, 0x10000, URZ, 0xfc, !UPT ;  /* 0x000100000b147892 */ /* 0x000fe4000f8efc3f */
[----:B------:R-:W-:-:S03]  /*5130*/  UIADD3 UR14, UR18, 0x4, URZ ;  /* 0x00000004120e7890 */ /* 0x000fc6000fffe03f */
[----:B------:R-:W-:-:S04]  /*5140*/  UMOV UR22, UR18 ;  /* 0x0000001200167c82 */ /* 0x000fc80008000000 */
[----:B------:R-:W-:Y:S01]  /*5150*/  HGMMA.64x64x16.F32.BF16 R152, gdesc[UR20], RZ, !UPT, gsb0 ;  /* 0x00e00000149879f0 */ /* 0x000fe2000c0018ff */
[----:B------:R-:W-:Y:S01]  /*5160*/  UIADD3 UR22, UR18, 0x2, URZ ;  /* 0x0000000212167890 */ /* 0x000fe2000fffe03f */
[----:B------:R-:W-:Y:S01]  /*5170*/  UMOV UR20, UR8 ;  /* 0x0000000800147c82 */ /* 0x000fe20008000000 */
[----:B------:R-:W-:Y:S01]  /*5180*/  UMOV UR21, UR9 ;  /* 0x0000000900157c82 */ /* 0x000fe20008000000 */
[----:B------:R-:W-:Y:S01]  /*5190*/  UMOV UR23, 0x40000040 ;  /* 0x4000004000177882 */ /* 0x000fe20000000000 */
[----:B------:R-:W-:Y:S01]  /*51a0*/  UIADD3 UR18, UR18, 0x6, URZ ;  /* 0x0000000612127890 */ /* 0x000fe2000fffe03f */
        /* <DEDUP_REMOVED lines=12> */
.L_x_3425:
[----:B------:R2:W3:Y:S01]  /*5270*/  SYNCS.PHASECHK.TRANS64.TRYWAIT P2, [UR7+0x38850], R3 ;  /* 0x03885003ff0075a7 */ /* 0x0004e20008040147 */
[----:B------:R-:W-:Y:S05]  /*5280*/  @!P0 BRA `(.L_x_3426) ;  /* 0x0000000000048947 */ /* 0x000fea0003800000 */
[----:B------:R-:W-:Y:S01]  /*5290*/  BPT.TRAP 0x1 ;  /* 0x000000040000795c */ /* 0x000fe20000300000 */
.L_x_3426:
[----:B---3--:R-:W-:Y:S05]  /*52a0*/  @P2 BRA `(.L_x_3427) ;  /* 0x0000000000082947 */ /* 0x008fea0003800000 */
[----:B------:R-:W3:Y:S02]  /*52b0*/  SYNCS.PHASECHK.TRANS64.TRYWAIT P2, [UR7+0x38850], R3 ;  /* 0x03885003ff0075a7 */ /* 0x000ee40008040147 */
[----:B---3--:R-:W-:Y:S05]  /*52c0*/  @!P2 BRA `(.L_x_3428) ;  /* 0x000000a00010a947 */ /* 0x008fea0003800000 */
.L_x_3427:
[----:B------:R-:W-:Y:S01]  /*52d0*/  UIADD3 UR11, UR38, 0x26400, URZ ;  /* 0x00026400260b7890 */ /* 0x000fe2000fffe03f */
[----:B------:R-:W-:Y:S01]  /*52e0*/  WARPGROUP.ARRIVE ;  /* 0x00000000000079c5 */ /* 0x000fe20000000000 */
[----:B------:R-:W-:-:S05]  /*52f0*/  UIADD3 UR19, UR6, 0x4, URZ ;  /* 0x0000000406137890 */ /* 0x000fca000fffe03f */
[----:B-1----:R-:W1:Y:S01]  /*5300*/  S2R R4, SR_TID.X ;  /* 0x0000000000047919 */ /* 0x002e620000002100 */
[----:B------:R-:W-:Y:S02]  /*5310*/  USHF.R.U32.HI UR11, URZ, 0x4, UR11 ;  /* 0x000000043f0b7899 */ /* 0x000fe4000801160b */
[----:B------:R-:W-:Y:S02]  /*5320*/  UIADD3 UR14, UR6, 0x202, URZ ;  /* 0x00000202060e7890 */ /* 0x000fe4000fffe03f */
[----:B------:R-:W-:Y:S02]  /*5330*/  ULOP3.LUT UR20, UR11, 0x3fff, URZ, 0xc0, !UPT ;  /* 0x00003fff0b147892 */ /* 0x000fe4000f8ec03f */
[----:B------:R-:W-:Y:S02]  /*5340*/  UIADD3 UR15, UR6, 0x200, URZ ;  /* 0x00000200060f7890 */ /* 0x000fe4000fffe03f */
[----:B------:R-:W-:Y:S02]  /*5350*/  UIADD3 UR18, UR6, 0x6, URZ ;  /* 0x0000000606127890 */ /* 0x000fe4000fffe03f */
[----:B------:R-:W-:-:S02]  /*5360*/  ULEA UR11, UR36, UR4, 0xc ;  /* 0x00000004240b7291 */ /* 0x000fc4000f8e603f */
[----:B------:R-:W-:Y:S01]  /*5370*/  ULOP3.LUT UR6, UR20, 0x10000, URZ, 0xfc, !UPT ;  /* 0x0001000014067892 */ /* 0x000fe2000f8efc3f */
[----:B------:R-:W-:Y:S01]  /*5380*/  UMOV UR23, 0x40000040 ;  /* 0x4000004000177882 */ /* 0x000fe20000000000 */
[----:B------:R-:W-:Y:S02]  /*5390*/  UMOV UR21, 0x40000040 ;  /* 0x4000004000157882 */ /* 0x000fe40000000000 */
[----:B------:R-:W-:Y:S01]  /*53a0*/  UIADD3 UR24, UR6, 0x800, URZ ;  /* 0x0000080006187890 */ /* 0x000fe2000fffe03f */
[----:B------:R-:W-:Y:S02]  /*53b0*/  UMOV UR22, UR11 ;  /* 0x0000000b00167c82 */ /* 0x000fe40008000000 */
[----:B------:R-:W-:Y:S02]  /*53c0*/  UMOV UR20, UR6 ;  /* 0x0000000600147c82 */ /* 0x000fe40008000000 */
[----:B------:R-:W-:Y:S01]  /*53d0*/  HGMMA.64x64x16.F32.BF16 R152, gdesc[UR20], R152, gsb0 ;  /* 0x00e00000149879f0 */ /* 0x000fe20008001898 */
[----:B------:R-:W-:-:S02]  /*53e0*/  UIADD3 UR22, UR11, 0x2, URZ ;  /* 0x000000020b167890 */ /* 0x000fc4000fffe03f */
[----:B------:R-:W-:Y:S01]  /*53f0*/  UIADD3 UR20, UR6, 0x2, URZ ;  /* 0x0000000206147890 */ /* 0x000fe2000fffe03f */
[----:B------:R-:W-:Y:S01]  /*5400*/  UMOV UR23, 0x40000040 ;  /* 0x4000004000177882 */ /* 0x000fe20000000000 */
[----:B------:R-:W-:Y:S01]  /*5410*/  UMOV UR21, 0x40000040 ;  /* 0x4000004000157882 */ /* 0x000fe20000000000 */
[----:B-1----:R-:W-:-:S05]  /*5420*/  SHF.R.U32.HI R4, RZ, 0x7, R4 ;  /* 0x00000007ff047819 */ /* 0x002fca0000011604 */
[----:B0-2---:R-:W0:Y:S01]  /*5430*/  SHFL.IDX PT, R3, R4, RZ, 0x1f ;  /* 0x00001fff04037589 */ /* 0x005e2200000e0000 */
[----:B------:R-:W-:Y:S02]  /*5440*/  WARPGROUP.DEPBAR.LE gsb0, 0x0 ;  /* 0x00008000000079c5 */ /* 0x000fe40000010000 */
[----:B------:R-:W-:-:S06]  /*5450*/  WARPGROUP.ARRIVE ;  /* 0x00000000000079c5 */ /* 0x000fcc0000000000 */
[----:B------:R-:W-:Y:S01]  /*5460*/  HGMMA.64x64x16.F32.BF16 R152, gdesc[UR20], R152, gsb0 ;  /* 0x00e00000149879f0 */ /* 0x000fe20008001898 */
[----:B------:R-:W-:Y:S01]  /*5470*/  UIADD3 UR22, UR11, 0x4, URZ ;  /* 0x000000040b167890 */ /* 0x000fe2000fffe03f */
[----:B------:R-:W-:Y:S01]  /*5480*/  UMOV UR20, UR19 ;  /* 0x0000001300147c82 */ /* 0x000fe20008000000 */
[----:B------:R-:W-:Y:S01]  /*5490*/  UMOV UR21, 0x40000040 ;  /* 0x4000004000157882 */ /* 0x000fe20000000000 */
[----:B------:R-:W-:Y:S01]  /*54a0*/  UMOV UR23, 0x40000040 ;  /* 0x4000004000177882 */ /* 0x000fe20000000000 */
[----:B------:R-:W-:Y:S01]  /*54b0*/  UIADD3 UR19, UR11, 0x800, URZ ;  /* 0x000008000b137890 */ /* 0x000fe2000fffe03f */
[----:B------:R-:W-:Y:S02]  /*54c0*/  WARPGROUP.DEPBAR.LE gsb0, 0x0 ;  /* 0x00008000000079c5 */ /* 0x000fe40000010000 */
[----:B------:R-:W-:-:S06]  /*54d0*/  WARPGROUP.ARRIVE ;  /* 0x00000000000079c5 */ /* 0x000fcc0000000000 */
[----:B------:R-:W-:Y:S01]  /*54e0*/  HGMMA.64x64x16.F32.BF16 R152, gdesc[UR20], R152, gsb0 ;  /* 0x00e00000149879f0 */ /* 0x000fe20008001898 */
[----:B------:R-:W-:Y:S01]  /*54f0*/  UIADD3 UR22, UR11, 0x6, URZ ;  /* 0x000000060b167890 */ /* 0x000fe2000fffe03f */
[----:B------:R-:W-:Y:S01]  /*5500*/  UMOV UR20, UR18 ;  /* 0x0000001200147c82 */ /* 0x000fe20008000000 */
[----:B------:R-:W-:Y:S01]  /*5510*/  UMOV UR21, 0x40000040 ;  /* 0x4000004000157882 */ /* 0x000fe20000000000 */
[----:B------:R-:W-:Y:S01]  /*5520*/  UMOV UR23, 0x40000040 ;  /* 0x4000004000177882 */ /* 0x000fe20000000000 */
        /* <DEDUP_REMOVED lines=112> */
[----:B------:R-:W-:Y:S02]  /*5c30*/  UIADD3 UR24, UR6, 0xa00, URZ ;  /* 0x00000a0006187890 */ /* 0x000fe4000fffe03f */
[----:B------:R-:W-:-:S04]  /*5c40*/  USEL UR19, UR19, 0x26, UP0 ;  /* 0x0000002613137887 */ /* 0x000fc80008000000 */
[----:B------:R-:W-:Y:S01]  /*5c50*/  ULOP3.LUT UR19, UR19, 0x6, URZ, 0xc0, !UPT ;  /* 0x0000000613137892 */ /* 0x000fe2000f8ec03f */
[----:B------:R-:W-:Y:S02]  /*5c60*/  WARPGROUP.DEPBAR.LE gsb0, 0x0 ;  /* 0x00008000000079c5 */ /* 0x000fe40000010000 */
[----:B------:R-:W-:-:S06]  /*5c70*/  WARPGROUP.ARRIVE ;  /* 0x00000000000079c5 */ /* 0x000fcc0000000000 */
[----:B------:R-:W-:Y:S01]  /*5c80*/  HGMMA.64x64x16.F32.BF16 R152, gdesc[UR20], R152, gsb0 ;  /* 0x00e00000149879f0 */ /* 0x000fe20008001898 */
[----:B------:R-:W-:Y:S01]  /*5c90*/  UMOV UR20, 0xa00 ;  /* 0x00000a0000147882 */ /* 0x000fe20000000000 */
[----:B------:R-:W-:Y:S01]  /*5ca0*/  UMOV UR21, 0x40000040 ;  /* 0x4000004000157882 */ /* 0x000fe20000000000 */
[----:B------:R-:W-:Y:S01]  /*5cb0*/  USEL UR20, UR20, 0x980, UP0 ;  /* 0x0000098014147887 */ /* 0x000fe20008000000 */
[----:B------:R-:W-:-:S03]  /*5cc0*/  UMOV UR23, 0x40000040 ;  /* 0x4000004000177882 */ /* 0x000fc60000000000 */
[----:B------:R-:W-:-:S04]  /*5cd0*/  ULOP3.LUT UR20, UR20, 0xa00, URZ, 0xc0, !UPT ;  /* 0x00000a0014147892 */ /* 0x000fc8000f8ec03f */
[----:B------:R-:W-:Y:S02]  /*5ce0*/  UIADD3 UR22, UR19, UR20, UR6 ;  /* 0x0000001413167290 */ /* 0x000fe4000fffe006 */
[----:B------:R-:W-:-:S05]  /*5cf0*/  UIADD3 UR19, UR19, UR20, UR11 ;  /* 0x0000001413137290 */ /* 0x000fca000fffe00b */
[----:B------:R-:W-:Y:S02]  /*5d00*/  UMOV UR20, UR22 ;  /* 0x0000001600147c82 */ /* 0x000fe40008000000 */
[----:B------:R-:W-:Y:S01]  /*5d10*/  UMOV UR22, UR19 ;  /* 0x0000001300167c82 */ /* 0x000fe20008000000 */
        /* <DEDUP_REMOVED lines=117> */
.L_x_3429:
[----:B------:R-:W-:Y:S01]  /*6470*/  FMNMX.FTZ R4, R152, R9, !PT ;  /* 0x0000000998047209 */ /* 0x000fe20007810000 */
[----:B------:R-:W-:Y:S01]  /*6480*/  UIADD3 UR11, UR7, 0x38840, URZ ;  /* 0x00038840070b7890 */ /* 0x000fe2000fffe03f */
[----:B------:R-:W-:Y:S01]  /*6490*/  FMNMX.FTZ R10, R154, R193, !PT ;  /* 0x000000c19a0a7209 */ /* 0x000fe20007810000 */
[----:B------:R-:W-:Y:S01]  /*64a0*/  UMOV UR15, 0x40000040 ;  /* 0x40000040000f7882 */ /* 0x000fe20000000000 */
[----:B------:R-:W-:Y:S01]  /*64b0*/  FMNMX.FTZ R3, R153, R4, !PT ;  /* 0x0000000499037209 */ /* 0x000fe20007810000 */
[----:B------:R-:W-:-:S03]  /*64c0*/  UPRMT UR11, UR37, 0x654, UR11 ;  /* 0x00000654250b7896 */ /* 0x000fc6000800000b */
[----:B------:R-:W-:-:S04]  /*64d0*/  FMNMX.FTZ R4, R156, R3, !PT ;  /* 0x000000039c047209 */ /* 0x000fc80007810000 */
[----:B------:R-:W-:Y:S02]  /*64e0*/  FMNMX.FTZ R3, R157, R4, !PT ;  /* 0x000000049d037209 */ /* 0x000fe40007810000 */
[----:B------:R-:W-:Y:S01]  /*64f0*/  SYNCS.ARRIVE.TRANS64.RED.A1T0 RZ, [UR11], RZ ;  /* 0x000000ffffff79a7 */ /* 0x000fe2000810040b */
[----:B------:R-:W-:Y:S01]  /*6500*/  UMOV UR11, 0x40000040 ;  /* 0x40000040000b7882 */ /* 0x000fe20000000000 */
        /* <DEDUP_REMOVED lines=10> */
[----:B------:R-:W-:Y:S02]  /*65b0*/  FMNMX.FTZ R4, R180, R3, !PT ;  /* 0x00000003b4047209 */ /* 0x000fe40007810000 */
[----:B------:R-:W-:Y:S02]  /*65c0*/  FMNMX.FTZ R3, R155, R10, !PT ;  /* 0x0000000a9b037209 */ /* 0x000fe40007810000 */
[----:B------:R-:W-:Y:S02]  /*65d0*/  FMNMX.FTZ R11, R181, R4, !PT ;  /* 0x00000004b50b7209 */ /* 0x000fe40007810000 */
[----:B------:R-:W-:-:S03]  /*65e0*/  FMNMX.FTZ R10, R158, R3, !PT ;  /* 0x000000039e0a7209 */ /* 0x000fc60007810000 */
[----:B------:R-:W0:Y:S01]  /*65f0*/  SHFL.BFLY PT, R4, R11, 0x2, 0x1f ;  /* 0x0c401f000b047f89 */ /* 0x000e2200000e0000 */
[----:B------:R-:W-:-:S04]  /*6600*/  FMNMX.FTZ R3, R159, R10, !PT ;  /* 0x0000000a9f037209 */ /* 0x000fc80007810000 */
[----:B------:R-:W-:Y:S02]  /*6610*/  FMNMX.FTZ R10, R162, R3, !PT ;  /* 0x00000003a20a7209 */ /* 0x000fe40007810000 */
[----:B0-----:R-:W-:Y:S02]  /*6620*/  FMNMX.FTZ R12, R11, R4, !PT ;  /* 0x000000040b0c7209 */ /* 0x001fe40007810000 */
[----:B------:R-:W0:Y:S03]  /*6630*/  LDC R4, c[0x0][0xa80] ;  /* 0x0002a000ff047b82 */ /* 0x000e260000000800 */
[----:B------:R-:W1:Y:S02]  /*6640*/  SHFL.BFLY PT, R5, R12, 0x1, 0x1f ;  /* 0x0c201f000c057f89 */ /* 0x000e6400000e0000 */
[----:B-1----:R-:W-:Y:S02]  /*6650*/  FMNMX.FTZ R3, R12, R5, !PT ;  /* 0x000000050c037209 */ /* 0x002fe40007810000 */
[----:B------:R-:W-:-:S03]  /*6660*/  FMNMX.FTZ R5, R163, R10, !PT ;  /* 0x0000000aa3057209 */ /* 0x000fc60007810000 */
[CC--:B0-----:R-:W-:Y:S01]  /*6670*/  FMUL.FTZ R195, R3.reuse, R4.reuse ;  /* 0x0000000403c37220 */ /* 0x0c1fe20000410000 */
[----:B------:R-:W-:Y:S01]  /*6680*/  FMNMX.FTZ R10, R166, R5, !PT ;  /* 0x00000005a60a7209 */ /* 0x000fe20007810000 */
[----:B------:R-:W-:Y:S02]  /*6690*/  FADD.FTZ R9, -R3, R9 ;  /* 0x0000000903097221 */ /* 0x000fe40000010100 */
[--C-:B------:R-:W-:Y:S01]  /*66a0*/  FFMA.FTZ R152, R152, R4, -R195.reuse ;  /* 0x0000000498987223 */ /* 0x100fe200000108c3 */
[----:B------:R-:W-:Y:S01]  /*66b0*/  FMNMX.FTZ R5, R167, R10, !PT ;  /* 0x0000000aa7057209 */ /* 0x000fe20007810000 */
[-CC-:B------:R-:W-:Y:S01]  /*66c0*/  FFMA.FTZ R11, R153, R4.reuse, -R195.reuse ;  /* 0x00000004990b7223 */ /* 0x180fe200000108c3 */
[-C--:B------:R-:W-:Y:S01]  /*66d0*/  FMUL.FTZ R9, R9, R4.reuse ;  /* 0x0000000409097220 */ /* 0x080fe20000410000 */
[-CC-:B------:R-:W-:Y:S01]  /*66e0*/  FFMA.FTZ R156, R156, R4.reuse, -R195.reuse ;  /* 0x000000049c9c7223 */ /* 0x180fe200000108c3 */
[----:B------:R-:W-:Y:S01]  /*66f0*/  FMNMX.FTZ R10, R170, R5, !PT ;  /* 0x00000005aa0a7209 */ /* 0x000fe20007810000 */
[-CC-:B------:R-:W-:Y:S01]  /*6700*/  FFMA.FTZ R13, R157, R4.reuse, -R195.reuse ;  /* 0x000000049d0d7223 */ /* 0x180fe200000108c3 */
[-CC-:B------:R-:W-:Y:S01]  /*6710*/  FFMA.FTZ R15, R161, R4.reuse, -R195.reuse ;  /* 0x00000004a10f7223 */ /* 0x180fe200000108c3 */
[--C-:B------:R-:W-:Y:S01]  /*6720*/  FFMA.FTZ R20, R164, R4, -R195.reuse ;  /* 0x00000004a4147223 */ /* 0x100fe200000108c3 */
[----:B------:R-:W-:Y:S01]  /*6730*/  FMNMX.FTZ R5, R171, R10, !PT ;  /* 0x0000000aab057209 */ /* 0x000fe20007810000 */
[----:B------:R-:W0:Y:S01]  /*6740*/  MUFU.EX2 R9, R9 ;  /* 0x0000000900097308 */ /* 0x000e220000000800 */
[-CC-:B------:R-:W-:Y:S01]  /*6750*/  FFMA.FTZ R21, R165, R4.reuse, -R195.reuse ;  /* 0x00000004a5157223 */ /* 0x180fe200000108c3 */
[-CC-:B------:R-:W-:Y:S01]  /*6760*/  FFMA.FTZ R168, R168, R4.reuse, -R195.reuse ;  /* 0x00000004a8a87223 */ /* 0x180fe200000108c3 */
[----:B------:R-:W-:Y:S01]  /*6770*/  FMNMX.FTZ R12, R174, R5, !PT ;  /* 0x00000005ae0c7209 */ /* 0x000fe20007810000 */
[-CC-:B------:R-:W-:Y:S01]  /*6780*/  FFMA.FTZ R169, R169, R4.reuse, -R195.reuse ;  /* 0x00000004a9a97223 */ /* 0x180fe200000108c3 */
[-CC-:B------:R-:W-:Y:S01]  /*6790*/  FFMA.FTZ R172, R172, R4.reuse, -R195.reuse ;  /* 0x00000004acac7223 */ /* 0x180fe200000108c3 */
[--C-:B------:R-:W-:Y:S01]  /*67a0*/  FFMA.FTZ R173, R173, R4, -R195.reuse ;  /* 0x00000004adad7223 */ /* 0x100fe200000108c3 */
[----:B------:R-:W-:Y:S01]  /*67b0*/  FMNMX.FTZ R5, R175, R12, !PT ;  /* 0x0000000caf057209 */ /* 0x000fe20007810000 */
[----:B------:R1:W-:Y:S01]  /*67c0*/  MUFU.EX2 R10, R152 ;  /* 0x00000098000a7308 */ /* 0x0003e20000000800 */
[-CC-:B------:R-:W-:Y:S01]  /*67d0*/  FFMA.FTZ R176, R176, R4.reuse, -R195.reuse ;  /* 0x00000004b0b07223 */ /* 0x180fe200000108c3 */
[-CC-:B------:R-:W-:Y:S01]  /*67e0*/  FFMA.FTZ R177, R177, R4.reuse, -R195.reuse ;  /* 0x00000004b1b17223 */ /* 0x180fe200000108c3 */
[----:B------:R-:W-:Y:S01]  /*67f0*/  FMNMX.FTZ R12, R178, R5, !PT ;  /* 0x00000005b20c7209 */ /* 0x000fe20007810000 */
[-CC-:B------:R-:W-:Y:S01]  /*6800*/  FFMA.FTZ R180, R180, R4.reuse, -R195.reuse ;  /* 0x00000004b4b47223 */ /* 0x180fe200000108c3 */
[----:B------:R-:W-:-:S02]  /*6810*/  FFMA.FTZ R181, R181, R4, -R195 ;  /* 0x00000004b5b57223 */ /* 0x000fc400000108c3 */
[----:B------:R-:W-:Y:S01]  /*6820*/  FMNMX.FTZ R5, R179, R12, !PT ;  /* 0x0000000cb3057209 */ /* 0x000fe20007810000 */
[----:B------:R-:W-:Y:S01]  /*6830*/  MUFU.EX2 R11, R11 ;  /* 0x0000000b000b7308 */ /* 0x000fe20000000800 */
[-C--:B0-----:R-:W-:Y:S01]  /*6840*/  FMUL.FTZ R24, R24, R9.reuse ;  /* 0x0000000918187220 */ /* 0x081fe20000410000 */
[----:B------:R-:W-:Y:S01]  /*6850*/  FMUL.FTZ R25, R25, R9 ;  /* 0x0000000919197220 */ /* 0x000fe20000410000 */
[----:B------:R-:W-:Y:S01]  /*6860*/  FMNMX.FTZ R14, R182, R5, !PT ;  /* 0x00000005b60e7209 */ /* 0x000fe20007810000 */
[-C--:B------:R-:W-:Y:S01]  /*6870*/  FMUL.FTZ R28, R28, R9.reuse ;  /* 0x000000091c1c7220 */ /* 0x080fe20000410000 */
[-C--:B------:R-:W-:Y:S01]  /*6880*/  FMUL.FTZ R29, R29, R9.reuse ;  /* 0x000000091d1d7220 */ /* 0x080fe20000410000 */
[-C--:B------:R-:W-:Y:S01]  /*6890*/  FMUL.FTZ R32, R32, R9.reuse ;  /* 0x0000000920207220 */ /* 0x080fe20000410000 */
[----:B------:R-:W-:Y:S01]  /*68a0*/  FMNMX.FTZ R5, R183, R14, !PT ;  /* 0x0000000eb7057209 */ /* 0x000fe20007810000 */
[----:B------:R-:W-:Y:S01]  /*68b0*/  FFMA.FTZ R14, R160, R4, -R195 ;  /* 0x00000004a00e7223 */ /* 0x000fe200000108c3 */
[----:B------:R-:W-:Y:S01]  /*68c0*/  MUFU.EX2 R12, R156 ;  /* 0x0000009c000c7308 */ /* 0x000fe20000000800 */
[-C--:B------:R-:W-:Y:S01]  /*68d0*/  FMUL.FTZ R33, R33, R9.reuse ;  /* 0x0000000921217220 */ /* 0x080fe20000410000 */
[-C--:B------:R-:W-:Y:S01]  /*68e0*/  FMUL.FTZ R36, R36, R9.reuse ;  /* 0x0000000924247220 */ /* 0x080fe20000410000 */
[----:B-1----:R-:W0:Y:S01]  /*68f0*/  SHFL.BFLY PT, R152, R5, 0x2, 0x1f ;  /* 0x0c401f0005987f89 */ /* 0x002e2200000e0000 */
        /* <DEDUP_REMOVED lines=20> */
[----:B------:R-:W1:Y:S01]  /*6a40*/  MUFU.EX2 R15, R15 ;  /* 0x0000000f000f7308 */ /* 0x000e620000000800 */
[-C--:B------:R-:W-:Y:S01]  /*6a50*/  FMUL.FTZ R73, R73, R9.reuse ;  /* 0x0000000949497220 */ /* 0x080fe20000410000 */
[-C--:B------:R-:W-:Y:S01]  /*6a60*/  FMUL.FTZ R76, R76, R9.reuse ;  /* 0x000000094c4c7220 */ /* 0x080fe20000410000 */
[----:B0-----:R-:W-:Y:S01]  /*6a70*/  FMNMX.FTZ R152, R5, R152, !PT ;  /* 0x0000009805987209 */ /* 0x001fe20007810000 */
[-C--:B------:R-:W-:Y:S01]  /*6a80*/  FMUL.FTZ R77, R77, R9.reuse ;  /* 0x000000094d4d7220 */ /* 0x080fe20000410000 */
[-C--:B------:R-:W-:Y:S01]  /*6a90*/  FMUL.FTZ R80, R80, R9.reuse ;  /* 0x0000000950507220 */ /* 0x080fe20000410000 */
[-C--:B------:R-:W-:Y:S01]  /*6aa0*/  FMUL.FTZ R81, R81, R9.reuse ;  /* 0x0000000951517220 */ /* 0x080fe20000410000 */
[-C--:B------:R-:W-:Y:S01]  /*6ab0*/  FMUL.FTZ R84, R84, R9.reuse ;  /* 0x0000000954547220 */ /* 0x080fe20000410000 */
[----:B------:R-:W0:Y:S01]  /*6ac0*/  SHFL.BFLY PT, R5, R152, 0x1, 0x1f ;  /* 0x0c201f0098057f89 */ /* 0x000e2200000e0000 */
        /* <DEDUP_REMOVED lines=9> */
[----:B-1----:R-:W-:Y:S01]  /*6b60*/  F2FP.BF16.F32.PACK_AB R156, R15, R14 ;  /* 0x0000000e0f9c723e */ /* 0x002fe200000010ff */
        /* <DEDUP_REMOVED lines=12> */
[----:B------:R-:W-:Y:S01]  /*6c30*/  FMUL.FTZ R121, R121, R9 ;  /* 0x0000000979797220 */ /* 0x000fe20000410000 */
[----:B0-----:R-:W-:Y:S01]  /*6c40*/  FMNMX.FTZ R5, R152, R5, !PT ;  /* 0x0000000598057209 */ /* 0x001fe20007810000 */
[----:B------:R-:W-:Y:S01]  /*6c50*/  IMAD.MOV R152, RZ, RZ, -R22 ;  /* 0x000000ffff987224 */ /* 0x000fe200078e0a16 */
[----:B------:R-:W-:Y:S01]  /*6c60*/  MUFU.EX2 R169, R169 ;  /* 0x000000a900a97308 */ /* 0x000fe20000000800 */
[-C--:B------:R-:W-:Y:S01]  /*6c70*/  FMUL.FTZ R124, R124, R9.reuse ;  /* 0x000000097c7c7220 */ /* 0x080fe20000410000 */
[-C--:B------:R-:W-:Y:S01]  /*6c80*/  FMUL.FTZ R125, R125, R9.reuse ;  /* 0x000000097d7d7220 */ /* 0x080fe20000410000 */
[----:B------:R-:W-:Y:S01]  /*6c90*/  FADD.FTZ R153, -R5, R193 ;  /* 0x000000c105997221 */ /* 0x000fe20000010100 */
[----:B------:R-:W-:Y:S01]  /*6ca0*/  ISETP.NE.AND P2, PT, R19, R152, PT ;  /* 0x000000981300720c */ /* 0x000fe20003f45270 */
[-C--:B------:R-:W-:Y:S01]  /*6cb0*/  FMUL.FTZ R128, R128, R9.reuse ;  /* 0x0000000980807220 */ /* 0x080fe20000410000 */
[-C--:B------:R-:W-:Y:S01]  /*6cc0*/  FMUL.FTZ R129, R129, R9.reuse ;  /* 0x0000000981817220 */ /* 0x080fe20000410000 */
[-C--:B------:R-:W-:Y:S01]  /*6cd0*/  FMUL.FTZ R194, R153, R4.reuse ;  /* 0x0000000499c27220 */ /* 0x080fe20000410000 */
[-C--:B------:R-:W-:Y:S01]  /*6ce0*/  FMUL.FTZ R153, R5, R4.reuse ;  /* 0x0000000405997220 */ /* 0x080fe20000410000 */
[----:B------:R-:W-:Y:S01]  /*6cf0*/  MUFU.EX2 R172, R172 ;  /* 0x000000ac00ac7308 */ /* 0x000fe20000000800 */
[-C--:B------:R-:W-:Y:S01]  /*6d00*/  FMUL.FTZ R132, R132, R9.reuse ;  /* 0x0000000984847220 */ /* 0x080fe20000410000 */
[----:B------:R-:W-:Y:S01]  /*6d10*/  FMUL.FTZ R133, R133, R9 ;  /* 0x0000000985857220 */ /* 0x000fe20000410000 */
[----:B------:R-:W-:Y:S01]  /*6d20*/  FFMA.FTZ R196, R155, R4, -R153 ;  /* 0x000000049bc47223 */ /* 0x000fe20000010899 */
[----:B------:R-:W-:-:S02]  /*6d30*/  IMAD.U32 R155, RZ, RZ, UR10 ;  /* 0x0000000aff9b7e24 */ /* 0x000fc4000f8e00ff */
[-CC-:B------:R-:W-:Y:S01]  /*6d40*/  FFMA.FTZ R193, R154, R4.reuse, -R153.reuse ;  /* 0x000000049ac17223 */ /* 0x180fe20000010899 */
[-CC-:B------:R-:W-:Y:S01]  /*6d50*/  FFMA.FTZ R195, R158, R4.reuse, -R153.reuse ;  /* 0x000000049ec37223 */ /* 0x180fe20000010899 */
[-CC-:B------:R-:W-:Y:S01]  /*6d60*/  FFMA.FTZ R198, R159, R4.reuse, -R153.reuse ;  /* 0x000000049fc67223 */ /* 0x180fe20000010899 */
[----:B------:R-:W0:Y:S01]  /*6d70*/  MUFU.EX2 R194, R194 ;  /* 0x000000c200c27308 */ /* 0x000e220000000800 */
[----:B------:R-:W-:Y:S02]  /*6d80*/  @!P2 IMAD R152, R155, 0x40, R16 ;  /* 0x000000409b98a824 */ /* 0x000fe400078e0210 */
[-CC-:B------:R-:W-:Y:S01]  /*6d90*/  FFMA.FTZ R197, R162, R4.reuse, -R153.reuse ;  /* 0x00000004a2c57223 */ /* 0x180fe20000010899 */
[-CC-:B------:R-:W-:Y:S01]  /*6da0*/  FFMA.FTZ R200, R163, R4.reuse, -R153.reuse ;  /* 0x00000004a3c87223 */ /* 0x180fe20000010899 */
[-CC-:B------:R-:W-:Y:S01]  /*6db0*/  FFMA.FTZ R199, R166, R4.reuse, -R153.reuse ;  /* 0x00000004a6c77223 */ /* 0x180fe20000010899 */
[-CC-:B------:R-:W-:Y:S01]  /*6dc0*/  FFMA.FTZ R202, R167, R4.reuse, -R153.reuse ;  /* 0x00000004a7ca7223 */ /* 0x180fe20000010899 */
[----:B------:R-:W-:Y:S01]  /*6dd0*/  @!P2 LEA R152, R152, UR38, 0x2 ;  /* 0x000000269898ac11 */ /* 0x000fe2000f8e10ff */
        /* <DEDUP_REMOVED lines=8> */
[----:B------:R-:W-:Y:S01]  /*6e60*/  @!P2 STS [R152+0x38400], R9 ;  /* 0x038400099800a388 */ /* 0x000fe20000000800 */
[----:B------:R-:W-:Y:S01]  /*6e70*/  MUFU.EX2 R193, R193 ;  /* 0x000000c100c17308 */ /* 0x000fe20000000800 */
[----:B------:R-:W-:Y:S01]  /*6e80*/  F2FP.BF16.F32.PACK_AB R154, R13, R12 ;  /* 0x0000000c0d9a723e */ /* 0x000fe200000010ff */
[----:B0-----:R-:W-:Y:S01]  /*6e90*/  FMUL.FTZ R26, R26, R194 ;  /* 0x000000c21a1a7220 */ /* 0x001fe20000410000 */
[----:B------:R0:W-:Y:S01]  /*6ea0*/  @!P2 STS [R152+0x38420], R194 ;  /* 0x038420c29800a388 */ /* 0x0001e20000000800 */
[----:B------:R-:W-:Y:S01]  /*6eb0*/  F2FP.BF16.F32.PACK_AB R158, R21, R20 ;  /* 0x00000014159e723e */ /* 0x000fe200000010ff */
[----:B------:R-:W-:Y:S01]  /*6ec0*/  FMUL.FTZ R27, R27, R194 ;  /* 0x000000c21b1b7220 */ /* 0x000fe20000410000 */
[----:B------:R-:W-:Y:S01]  /*6ed0*/  F2FP.BF16.F32.PACK_AB R160, R169, R168 ;  /* 0x000000a8a9a0723e */ /* 0x000fe200000010ff */
[-C--:B------:R-:W-:Y:S01]  /*6ee0*/  FMUL.FTZ R30, R30, R194.reuse ;  /* 0x000000c21e1e7220 */ /* 0x080fe20000410000 */
[----:B------:R-:W1:Y:S01]  /*6ef0*/  MUFU.EX2 R196, R196 ;  /* 0x000000c400c47308 */ /* 0x000e620000000800 */
[-C--:B------:R-:W-:Y:S01]  /*6f00*/  FMUL.FTZ R31, R31, R194.reuse ;  /* 0x000000c21f1f7220 */ /* 0x080fe20000410000 */
[-C--:B------:R-:W-:Y:S01]  /*6f10*/  FMUL.FTZ R34, R34, R194.reuse ;  /* 0x000000c222227220 */ /* 0x080fe20000410000 */
[-C--:B------:R-:W-:Y:S01]  /*6f20*/  FMUL.FTZ R35, R35, R194.reuse ;  /* 0x000000c223237220 */ /* 0x080fe20000410000 */
[----:B------:R-:W-:Y:S01]  /*6f30*/  FMUL.FTZ R38, R38, R194 ;  /* 0x000000c226267220 */ /* 0x000fe20000410000 */
[----:B0-----:R-:W-:Y:S01]  /*6f40*/  F2FP.BF16.F32.PACK_AB R152, R11, R10 ;  /* 0x0000000a0b98723e */ /* 0x001fe200000010ff */
        /* <DEDUP_REMOVED lines=10> */
[----:B------:R-:W0:Y:S01]  /*6ff0*/  MUFU.EX2 R198, R198 ;  /* 0x000000c600c67308 */ /* 0x000e220000000800 */
        /* <DEDUP_REMOVED lines=16> */
[----:B0-----:R-:W-:Y:S01]  /*7100*/  F2FP.BF16.F32.PACK_AB R155, R198, R195 ;  /* 0x000000c3c69b723e */ /* 0x001fe200000010ff */
[----:B------:R-:W-:Y:S01]  /*7110*/  BAR.SYNC.DEFER_BLOCKING 0xf, 0x100 ;  /* 0x03c4000000007b1d */ /* 0x000fe20000010000 */
        /* <DEDUP_REMOVED lines=30> */
[----:B0-----:R-:W-:Y:S01]  /*7300*/  F2FP.BF16.F32.PACK_AB R159, R202, R199 ;  /* 0x000000c7ca9f723e */ /* 0x001fe200000010ff */
[-C--:B------:R-:W-:Y:S01]  /*7310*/  FMUL.FTZ R134, R134, R194.reuse ;  /* 0x000000c286867220 */ /* 0x080fe20000410000 */
[-C--:B------:R-:W-:Y:S01]  /*7320*/  FMUL.FTZ R135, R135, R194.reuse ;  /* 0x000000c287877220 */ /* 0x080fe20000410000 */
[-C--:B------:R-:W-:Y:S01]  /*7330*/  FMUL.FTZ R136, R136, R9.reuse ;  /* 0x0000000988887220 */ /* 0x080fe20000410000 */
[-C--:B------:R-:W-:Y:S01]  /*7340*/  FMUL.FTZ R137, R137, R9.reuse ;  /* 0x0000000989897220 */ /* 0x080fe20000410000 */
[-C--:B------:R-:W-:Y:S01]  /*7350*/  FMUL.FTZ R138, R138, R194.reuse ;  /* 0x000000c28a8a7220 */ /* 0x080fe20000410000 */
[----:B------:R-:W-:Y:S01]  /*7360*/  FMUL.FTZ R139, R139, R194 ;  /* 0x000000c28b8b7220 */ /* 0x000fe20000410000 */
        /* <DEDUP_REMOVED lines=12> */
[----:B------:R-:W-:Y:S01]  /*7430*/  FMUL.FTZ R149, R149, R9 ;  /* 0x0000000995957220 */ /* 0x000fe20000410000 */
[-C--:B------:R-:W-:Y:S01]  /*7440*/  FMUL.FTZ R150, R150, R194.reuse ;  /* 0x000000c296967220 */ /* 0x080fe20000410000 */
[----:B------:R-:W-:Y:S01]  /*7450*/  FMUL.FTZ R151, R151, R194 ;  /* 0x000000c297977220 */ /* 0x000fe20000410000 */
[----:B------:R1:W-:Y:S01]  /*7460*/  STSM.16.M88.4 [R184+0x36400], R152 ;  /* 0x03640098b8007844 */ /* 0x0003e20000000200 */
[----:B------:R-:W2:Y:S01]  /*7470*/  MUFU.EX2 R175, R175 ;  /* 0x000000af00af7308 */ /* 0x000ea20000000800 */
[----:B0-----:R-:W-:Y:S01]  /*7480*/  F2FP.BF16.F32.PACK_AB R161, R171, R170 ;  /* 0x000000aaaba1723e */ /* 0x001fe200000010ff */
[----:B------:R-:W-:Y:S01]  /*7490*/  ULEA UR10, UR36, UR5, 0xc ;  /* 0x00000005240a7291 */ /* 0x000fe2000f8e603f */
[----:B------:R1:W-:Y:S01]  /*74a0*/  STSM.16.M88.4 [R186], R156 ;  /* 0x0000009cba007844 */ /* 0x0003e20000000200 */
[----:B------:R-:W-:Y:S01]  /*74b0*/  FFMA.FTZ R6, R9, R6, R10 ;  /* 0x0000000609067223 */ /* 0x000fe2000001000a */
[----:B------:R-:W-:Y:S01]  /*74c0*/  FFMA.FTZ R7, R194, R7, R193 ;  /* 0x00000007c2077223 */ /* 0x000fe200000100c1 */
[----:B------:R-:W-:-:S02]  /*74d0*/  UIADD3 UR14, UR10, 0x80, URZ ;  /* 0x000000800a0e7890 */ /* 0x000fc4000fffe03f */
[----:B------:R-:W-:Y:S01]  /*74e0*/  MUFU.EX2 R176, R176 ;  /* 0x000000b000b07308 */ /* 0x000fe20000000800 */
[----:B------:R-:W-:Y:S01]  /*74f0*/  FADD.FTZ R11, R11, R6 ;  /* 0x000000060b0b7221 */ /* 0x000fe20000010000 */
[----:B------:R-:W-:-:S03]  /*7500*/  FADD.FTZ R196, R196, R7 ;  /* 0x00000007c4c47221 */ /* 0x000fc60000010000 */
[----:B------:R-:W-:Y:S01]  /*7510*/  FADD.FTZ R12, R12, R11 ;  /* 0x0000000b0c0c7221 */ /* 0x000fe20000010000 */
[----:B------:R-:W-:Y:S02]  /*7520*/  FADD.FTZ R195, R195, R196 ;  /* 0x000000c4c3c37221 */ /* 0x000fe40000010000 */
[----:B------:R-:W0:Y:S01]  /*7530*/  MUFU.EX2 R177, R177 ;  /* 0x000000b100b17308 */ /* 0x000e220000000800 */
[----:B--2---:R-:W-:Y:S01]  /*7540*/  F2FP.BF16.F32.PACK_AB R163, R175, R174 ;  /* 0x000000aeafa3723e */ /* 0x004fe200000010ff */
[----:B------:R-:W-:Y:S01]  /*7550*/  FADD.FTZ R13, R13, R12 ;  /* 0x0000000c0d0d7221 */ /* 0x000fe20000010000 */
[----:B------:R-:W-:-:S03]  /*7560*/  FADD.FTZ R198, R198, R195 ;  /* 0x000000c3c6c67221 */ /* 0x000fc60000010000 */
[----:B------:R1:W-:Y:S01]  /*7570*/  STSM.16.M88.4 [R23], R160 ;  /* 0x000000a017007844 */ /* 0x0003e20000000200 */
[----:B------:R-:W-:Y:S01]  /*7580*/  FADD.FTZ R14, R14, R13 ;  /* 0x0000000d0e0e7221 */ /* 0x000fe20000010000 */
[----:B------:R-:W-:Y:S01]  /*7590*/  MUFU.EX2 R180, R180 ;  /* 0x000000b400b47308 */ /* 0x000fe20000000800 */
[----:B------:R-:W-:Y:S02]  /*75a0*/  FADD.FTZ R197, R197, R198 ;  /* 0x000000c6c5c57221 */ /* 0x000fe40000010000 */
[----:B------:R-:W-:Y:S02]  /*75b0*/  FADD.FTZ R15, R15, R14 ;  /* 0x0000000e0f0f7221 */ /* 0x000fe40000010000 */
[----:B------:R-:W-:Y:S02]  /*75c0*/  FADD.FTZ R200, R200, R197 ;  /* 0x000000c5c8c87221 */ /* 0x000fe40000010000 */
[----:B------:R-:W-:Y:S01]  /*75d0*/  FADD.FTZ R20, R20, R15 ;  /* 0x0000000f14147221 */ /* 0x000fe20000010000 */
[----:B------:R-:W2:Y:S01]  /*75e0*/  MUFU.EX2 R181, R181 ;  /* 0x000000b500b57308 */ /* 0x000ea20000000800 */
[----:B0-----:R-:W-:Y:S01]  /*75f0*/  F2FP.BF16.F32.PACK_AB R164, R177, R176 ;  /* 0x000000b0b1a4723e */ /* 0x001fe200000010ff */
[----:B------:R-:W-:Y:S01]  /*7600*/  FADD.FTZ R199, R199, R200 ;  /* 0x000000c8c7c77221 */ /* 0x000fe20000010000 */
[----:B------:R-:W-:-:S03]  /*7610*/  FADD.FTZ R21, R21, R20 ;  /* 0x0000001415157221 */ /* 0x000fc60000010000 */
[----:B------:R-:W-:Y:S01]  /*7620*/  FADD.FTZ R199, R202, R199 ;  /* 0x000000c7cac77221 */ /* 0x000fe20000010000 */
[----:B------:R-:W-:Y:S01]  /*7630*/  FADD.FTZ R168, R168, R21 ;  /* 0x00000015a8a87221 */ /* 0x000fe20000010000 */
[----:B------:R-:W-:Y:S02]  /*7640*/  MUFU.EX2 R178, R178 ;  /* 0x000000b200b27308 */ /* 0x000fe40000000800 */
[----:B------:R-:W-:Y:S01]  /*7650*/  FADD.FTZ R170, R170, R199 ;  /* 0x000000c7aaaa7221 */ /* 0x000fe20000010000 */
[----:B------:R-:W-:-:S03]  /*7660*/  FADD.FTZ R169, R169, R168 ;  /* 0x000000a8a9a97221 */ /* 0x000fc60000010000 */
[----:B------:R-:W-:Y:S01]  /*7670*/  FADD.FTZ R171, R171, R170 ;  /* 0x000000aaabab7221 */ /* 0x000fe20000010000 */
[----:B------:R-:W-:Y:S01]  /*7680*/  FADD.FTZ R172, R172, R169 ;  /* 0x000000a9acac7221 */ /* 0x000fe20000010000 */
[----:B------:R-:W0:Y:S01]  /*7690*/  MUFU.EX2 R179, R179 ;  /* 0x000000b300b37308 */ /* 0x000e220000000800 */
[----:B--2---:R-:W-:Y:S01]  /*76a0*/  F2FP.BF16.F32.PACK_AB R166, R181, R180 ;  /* 0x000000b4b5a6723e */ /* 0x004fe200000010ff */
[----:B------:R-:W-:Y:S01]  /*76b0*/  FADD.FTZ R174, R174, R171 ;  /* 0x000000abaeae7221 */ /* 0x000fe20000010000 */
[----:B------:R-:W-:-:S03]  /*76c0*/  FADD.FTZ R173, R173, R172 ;  /* 0x000000acadad7221 */ /* 0x000fc60000010000 */
[----:B------:R-:W-:Y:S01]  /*76d0*/  FADD.FTZ R175, R175, R174 ;  /* 0x000000aeafaf7221 */ /* 0x000fe20000010000 */
[----:B------:R-:W-:Y:S01]  /*76e0*/  FADD.FTZ R176, R176, R173 ;  /* 0x000000adb0b07221 */ /* 0x000fe20000010000 */
[----:B------:R-:W-:Y:S03]  /*76f0*/  MUFU.EX2 R182, R182 ;  /* 0x000000b600b67308 */ /* 0x000fe60000000800 */
[----:B------:R-:W-:-:S04]  /*7700*/  FADD.FTZ R177, R177, R176 ;  /* 0x000000b0b1b17221 */ /* 0x000fc80000010000 */
[----:B------:R-:W-:Y:S01]  /*7710*/  FADD.FTZ R6, R180, R177 ;  /* 0x000000b1b4067221 */ /* 0x000fe20000010000 */
[----:B------:R-:W2:Y:S01]  /*7720*/  MUFU.EX2 R183, R183 ;  /* 0x000000b700b77308 */ /* 0x000ea20000000800 */
[----:B0-----:R-:W-:Y:S01]  /*7730*/  F2FP.BF16.F32.PACK_AB R165, R179, R178 ;  /* 0x000000b2b3a5723e */ /* 0x001fe200000010ff */
[----:B------:R-:W-:Y:S01]  /*7740*/  FADD.FTZ R178, R178, R175 ;  /* 0x000000afb2b27221 */ /* 0x000fe20000010000 */
[----:B------:R-:W-:-:S03]  /*7750*/  FADD.FTZ R6, R181, R6 ;  /* 0x00000006b5067221 */ /* 0x000fc60000010000 */
[----:B------:R-:W-:Y:S01]  /*7760*/  FADD.FTZ R179, R179, R178 ;  /* 0x000000b2b3b37221 */ /* 0x000fe20000010000 */
[----:B--2---:R-:W-:-:S03]  /*7770*/  F2FP.BF16.F32.PACK_AB R167, R183, R182 ;  /* 0x000000b6b7a7723e */ /* 0x004fc600000010ff */
[----:B------:R-:W-:Y:S02]  /*7780*/  FADD.FTZ R182, R182, R179 ;  /* 0x000000b3b6b67221 */ /* 0x000fe40000010000 */
[----:B------:R1:W-:Y:S01]  /*7790*/  STSM.16.M88.4 [R185], R164 ;  /* 0x000000a4b9007844 */ /* 0x0003e20000000200 */
[----:B------:R-:W-:Y:S01]  /*77a0*/  WARPGROUP.ARRIVE ;  /* 0x00000000000079c5 */ /* 0x000fe20000000000 */
[----:B------:R-:W-:-:S05]  /*77b0*/  FADD.FTZ R7, R183, R182 ;  /* 0x000000b6b7077221 */ /* 0x000fca0000010000 */
[----:B------:R-:W-:Y:S01]  /*77c0*/  HGMMA.64x256x16.F32.BF16 R24, R152, gdesc[UR8].tnspB, R24, gsb0 ;  /* 0x43e0000898187df0 */ /* 0x000fe20008001818 */
        /* <DEDUP_REMOVED lines=22> */
[----:B0-----:R-:W0:Y:S02]  /*7930*/  FENCE.VIEW.ASYNC.S ;  /* 0x00000000000073c6 */ /* 0x001e240000000000 */
[----:B0-----:R-:W-:Y:S01]  /*7940*/  NOP ;  /* 0x0000000000007918 */ /* 0x001fe20000000000 */
[----:B------:R-:W-:Y:S06]  /*7950*/  BAR.ARV 0xe, 0x100 ;  /* 0x0384000000007b1d */ /* 0x000fec0000002000 */
[----:B-1----:R-:W-:Y:S05]  /*7960*/  @!P0 BRA `(.L_x_3430) ;  /* 0x0000000000048947 */ /* 0x002fea0003800000 */
[----:B------:R-:W-:Y:S01]  /*7970*/  BPT.TRAP 0x1 ;  /* 0x000000040000795c */ /* 0x000fe20000300000 */
.L_x_3430:
[----:B------:R-:W-:Y:S01]  /*7980*/  UIADD3 UR7, UR7, 0x38860, URZ ;  /* 0x0003886007077890 */ /* 0x000fe2000fffe03f */
[----:B------:R-:W-:Y:S01]  /*7990*/  IMAD.MOV.U32 R193, RZ, RZ, R5 ;  /* 0x000000ffffc17224 */ /* 0x000fe200078e0005 */
[----:B------:R-:W-:Y:S01]  /*79a0*/  UMOV UR10, UR36 ;  /* 0x00000024000a7c82 */ /* 0x000fe20008000000 */
[----:B------:R-:W-:Y:S01]  /*79b0*/  IMAD.MOV.U32 R9, RZ, RZ, R3 ;  /* 0x000000ffff097224 */ /* 0x000fe200078e0003 */
[----:B------:R-:W-:-:S09]  /*79c0*/  UPRMT UR7, UR37, 0x654, UR7 ;  /* 0x0000065425077896 */ /* 0x000fd20008000007 */
[----:B------:R-:W-:Y:S01]  /*79d0*/  SYNCS.ARRIVE.TRANS64.RED.A1T0 RZ, [UR7], RZ ;  /* 0x000000ffffff79a7 */ /* 0x000fe20008100407 */
[----:B------:R-:W-:Y:S05]  /*79e0*/  @P1 BRA `(.L_x_3431) ;  /* 0xffffffd400601947 */ /* 0x000fea000383ffff */
.L_x_3420:
[----:B------:R-:W0:Y:S01]  /*79f0*/  SHFL.BFLY PT, R9, R6, 0x2, 0x1f ;  /* 0x0c401f0006097f89 */ /* 0x000e2200000e0000 */
[----:B------:R-:W-:Y:S02]  /*7a00*/  IMAD.MOV R14, RZ, RZ, -R22 ;  /* 0x000000ffff0e7224 */ /* 0x000fe400078e0a16 */
[----:B------:R-:W-:Y:S01]  /*7a10*/  VIADD R206, R206, 0x1 ;  /* 0x00000001cece7836 */ /* 0x000fe20000000000 */
[----:B------:R-:W1:Y:S01]  /*7a20*/  SHFL.BFLY PT, R8, R7, 0x2, 0x1f ;  /* 0x0c401f0007087f89 */ /* 0x000e6200000e0000 */
[----:B------:R-:W-:Y:S08]  /*7a30*/  BAR.ARV 0x8, 0x100 ;  /* 0x0204000000007b1d */ /* 0x000ff00000002000 */
[----:B------:R-:W-:Y:S01]  /*7a40*/  BAR.SYNC.DEFER_BLOCKING 0xf, 0x100 ;  /* 0x03c4000000007b1d */ /* 0x000fe20000010000 */
[----:B------:R-:W-:Y:S01]  /*7a50*/  ISETP.NE.AND P2, PT, R19, R14, PT ;  /* 0x0000000e1300720c */ /* 0x000fe20003f45270 */
[----:B0-----:R-:W-:Y:S01]  /*7a60*/  FADD.FTZ R0, R9, R6 ;  /* 0x0000000609007221 */ /* 0x001fe20000010000 */
[----:B------:R-:W-:-:S02]  /*7a70*/  IMAD.MOV.U32 R6, RZ, RZ, RZ ;  /* 0x000000ffff067224 */ /* 0x000fc400078e00ff */
[----:B-1----:R-:W-:Y:S02]  /*7a80*/  FADD.FTZ R11, R8, R7 ;  /* 0x00000007080b7221 */ /* 0x002fe40000010000 */
[----:B------:R-:W0:Y:S01]  /*7a90*/  SHFL.BFLY PT, R9, R0, 0x1, 0x1f ;  /* 0x0c201f0000097f89 */ /* 0x000e2200000e0000 */
[----:B------:R-:W-:Y:S02]  /*7aa0*/  IMAD.MOV.U32 R8, RZ, RZ, RZ ;  /* 0x000000ffff087224 */ /* 0x000fe400078e00ff */
[----:B------:R-:W-:Y:S01]  /*7ab0*/  IMAD.U32 R7, RZ, RZ, UR36 ;  /* 0x00000024ff077e24 */ /* 0x000fe2000f8e00ff */
[----:B------:R-:W1:Y:S01]  /*7ac0*/  SHFL.BFLY PT, R12, R11, 0x1, 0x1f ;  /* 0x0c201f000b0c7f89 */ /* 0x000e6200000e0000 */
[----:B------:R-:W-:-:S04]  /*7ad0*/  UIADD3 UR36, UR36, 0x1, URZ ;  /* 0x0000000124247890 */ /* 0x000fc8000fffe03f */
[----:B------:R-:W-:-:S04]  /*7ae0*/  UISETP.NE.AND UP0, UPT, UR36, 0x2, UPT ;  /* 0x000000022400788c */ /* 0x000fc8000bf05270 */
[----:B------:R-:W-:Y:S02]  /*7af0*/  USEL UR4, URZ, 0x1, UP0 ;  /* 0x000000013f047887 */ /* 0x000fe40008000000 */
[----:B------:R-:W-:-:S04]  /*7b00*/  USEL UR36, UR36, URZ, UP0 ;  /* 0x0000003f24247287 */ /* 0x000fc80008000000 */
[----:B------:R-:W-:Y:S01]  /*7b10*/  LOP3.LUT R2, R2, UR4, RZ, 0x3c, !PT ;  /* 0x0000000402027c12 */ /* 0x000fe2000f8e3cff */
[----:B0-----:R-:W-:Y:S01]  /*7b20*/  FADD.FTZ R10, R0, R9 ;  /* 0x00000009000a7221 */ /* 0x001fe20000010000 */
[----:B------:R-:W-:Y:S02]  /*7b30*/  @!P2 IMAD R0, R7, 0x40, R16 ;  /* 0x000000400700a824 */ /* 0x000fe400078e0210 */
[----:B-1----:R-:W-:Y:S02]  /*7b40*/  FADD.FTZ R9, R11, R12 ;  /* 0x0000000c0b097221 */ /* 0x002fe40000010000 */
[----:B------:R-:W-:Y:S01]  /*7b50*/  FSETP.NE.FTZ.AND P0, PT, R10, RZ, PT ;  /* 0x000000ff0a00720b */ /* 0x000fe20003f15000 */
[----:B------:R-:W-:Y:S01]  /*7b60*/  IMAD.MOV.U32 R12, RZ, RZ, -0x800000 ;  /* 0xff800000ff0c7424 */ /* 0x000fe200078e00ff */
[----:B------:R-:W-:Y:S02]  /*7b70*/  @!P2 LEA R0, R0, UR38, 0x2 ;  /* 0x000000260000ac11 */ /* 0x000fe4000f8e10ff */
[----:B------:R-:W-:-:S09]  /*7b80*/  FSETP.NE.FTZ.AND P1, PT, R9, RZ, PT ;  /* 0x000000ff0900720b */ /* 0x000fd20003f35000 */
[----:B------:R-:W0:Y:S08]  /*7b90*/  @P0 MUFU.RCP R8, R10 ;  /* 0x0000000a00080308 */ /* 0x000e300000001000 */
        /* <DEDUP_REMOVED lines=69> */
[C---:B0-----:R-:W-:Y:S01]  /*7ff0*/  @P0 FMUL.FTZ R8, R4.reuse, 0.69314718246459960938 ;  /* 0x3f31721804080820 */ /* 0x041fe20000410000 */
[----:B------:R-:W-:Y:S01]  /*8000*/  @P1 FMUL.FTZ R4, R4, 0.69314718246459960938 ;  /* 0x3f31721804041820 */ /* 0x000fe20000410000 */
[----:B--2---:R-:W-:Y:S01]  /*8010*/  @P0 FMUL.FTZ R11, R10, 0.69314718246459960938 ;  /* 0x3f3172180a0b0820 */ /* 0x004fe20000410000 */
[----:B---3--:R-:W-:Y:S01]  /*8020*/  @P1 FMUL.FTZ R9, R9, 0.69314718246459960938 ;  /* 0x3f31721809091820 */ /* 0x008fe20000410000 */
[----:B-1----:R-:W-:-:S02]  /*8030*/  IMAD.MOV.U32 R0, RZ, RZ, -0x800000 ;  /* 0xff800000ff007424 */ /* 0x002fc400078e00ff */
        /* <DEDUP_REMOVED lines=66> */
[----:B------:R-:W-:Y:S06]  /*8460*/  BAR.ARV 0xe, 0x100 ;  /* 0x0384000000007b1d */ /* 0x000fec0000002000 */
.L_x_3406:
[----:B------:R-:W0:Y:S01]  /*8470*/  S2UR UR6, SR_SWINHI ;  /* 0x00000000000679c3 */ /* 0x000e220000002f00 */
[----:B------:R-:W-:-:S07]  /*8480*/  IMAD R3, R214, 0x40, R18 ;  /* 0x00000040d6037824 */ /* 0x000fce00078e0212 */
[----:B------:R-:W-:Y:S01]  /*8490*/  BAR.SYNC.DEFER_BLOCKING 0x1, 0x100 ;  /* 0x0044000000007b1d */ /* 0x000fe20000010000 */
        /* <DEDUP_REMOVED lines=15> */
[----:B------:R-:W-:Y:S01]  /*8590*/  F2FP.BF16.F32.PACK_AB R146, R149, R148 ;  /* 0x000000949592723e */ /* 0x000fe200000010ff */
[----:B------:R-:W-:Y:S01]  /*85a0*/  IMAD.U32 R73, RZ, RZ, UR5 ;  /* 0x00000005ff497e24 */ /* 0x000fe2000f8e00ff */
[----:B------:R-:W-:Y:S01]  /*85b0*/  F2FP.BF16.F32.PACK_AB R147, R151, R150 ;  /* 0x000000969793723e */ /* 0x000fe200000010ff */
[----:B------:R-:W-:Y:S01]  /*85c0*/  ULDC UR4, c[0x0][0xc] ;  /* 0x0000030000047ab9 */ /* 0x000fe20000000800 */
[----:B------:R-:W-:Y:S01]  /*85d0*/  IMAD.WIDE R4, R218, 0x2, R72 ;  /* 0x00000002da047825 */ /* 0x000fe200078e0248 */
[----:B------:R-:W-:-:S03]  /*85e0*/  UIADD3 UR39, UR4, UR39, URZ ;  /* 0x0000002704277290 */ /* 0x000fc6000fffe03f */
[----:B------:R-:W-:Y:S01]  /*85f0*/  IMAD.WIDE R72, R3, 0x2, R72 ;  /* 0x0000000203487825 */ /* 0x000fe200078e0248 */
[C---:B------:R-:W-:Y:S02]  /*8600*/  IADD3 R40, P1, R4.reuse, 0x20, RZ ;  /* 0x0000002004287810 */ /* 0x040fe40007f3e0ff */
[----:B------:R-:W-:Y:S02]  /*8610*/  IADD3 R48, P3, R4, 0x2000, RZ ;  /* 0x0000200004307810 */ /* 0x000fe40007f7e0ff */
[----:B------:R-:W-:Y:S01]  /*8620*/  LOP3.LUT R37, R40, 0x380, RZ, 0xc0, !PT ;  /* 0x0000038028257812 */ /* 0x000fe200078ec0ff */
[--C-:B------:R-:W-:Y:S01]  /*8630*/  IMAD.X R123, RZ, RZ, R5.reuse, P1 ;  /* 0x000000ffff7b7224 */ /* 0x100fe200008e0605 */
[----:B------:R-:W-:Y:S01]  /*8640*/  IADD3 R44, P0, R4, 0x40, RZ ;  /* 0x00000040042c7810 */ /* 0x000fe20007f1e0ff */
[--C-:B------:R-:W-:Y:S01]  /*8650*/  IMAD.X R135, RZ, RZ, R5.reuse, P3 ;  /* 0x000000ffff877224 */ /* 0x100fe200018e0605 */
[----:B------:R-:W-:Y:S02]  /*8660*/  SHF.R.U64 R37, R37, 0x3, RZ ;  /* 0x0000000325257819 */ /* 0x000fe400000012ff */
[----:B------:R-:W-:Y:S01]  /*8670*/  LOP3.LUT R45, R48, 0x380, RZ, 0xc0, !PT ;  /* 0x00000380302d7812 */ /* 0x000fe200078ec0ff */
[----:B------:R-:W-:Y:S01]  /*8680*/  IMAD.X R127, RZ, RZ, R5, P0 ;  /* 0x000000ffff7f7224 */ /* 0x000fe200000e0605 */
[----:B------:R-:W-:-:S02]  /*8690*/  LOP3.LUT R122, R37, R40, RZ, 0x3c, !PT ;  /* 0x00000028257a7212 */ /* 0x000fc400078e3cff */
[----:B------:R-:W-:Y:S02]  /*86a0*/  LOP3.LUT R37, R44, 0x380, RZ, 0xc0, !PT ;  /* 0x000003802c257812 */ /* 0x000fe400078ec0ff */
[----:B------:R-:W-:Y:S02]  /*86b0*/  SHF.R.U64 R45, R45, 0x3, RZ ;  /* 0x000000032d2d7819 */ /* 0x000fe400000012ff */
[C---:B------:R-:W-:Y:S02]  /*86c0*/  IADD3 R10, P1, R4.reuse, 0x4000, RZ ;  /* 0x00004000040a7810 */ /* 0x040fe40007f3e0ff */
[----:B------:R-:W-:Y:S02]  /*86d0*/  SHF.R.U64 R37, R37, 0x3, RZ ;  /* 0x0000000325257819 */ /* 0x000fe400000012ff */
[C---:B------:R-:W-:Y:S01]  /*86e0*/  IADD3 R52, P6, R4.reuse, 0x2020, RZ ;  /* 0x0000202004347810 */ /* 0x040fe20007fde0ff */
[----:B------:R-:W-:Y:S01]  /*86f0*/  IMAD.X R11, RZ, RZ, R5, P1 ;  /* 0x000000ffff0b7224 */ /* 0x000fe200008e0605 */
[----:B------:R-:W-:-:S02]  /*8700*/  IADD3 R8, P5, R4, 0x2040, RZ ;  /* 0x0000204004087810 */ /* 0x000fc40007fbe0ff */
[----:B------:R-:W-:Y:S01]  /*8710*/  LOP3.LUT R134, R45, R48, RZ, 0x3c, !PT ;  /* 0x000000302d867212 */ /* 0x000fe200078e3cff */
[--C-:B------:R-:W-:Y:S01]  /*8720*/  IMAD.X R139, RZ, RZ, R5.reuse, P6 ;  /* 0x000000ffff8b7224 */ /* 0x100fe200030e0605 */
[----:B------:R-:W-:Y:S01]  /*8730*/  LOP3.LUT R45, R10, 0x380, RZ, 0xc0, !PT ;  /* 0x000003800a2d7812 */ /* 0x000fe200078ec0ff */
[--C-:B------:R-:W-:Y:S01]  /*8740*/  IMAD.X R143, RZ, RZ, R5.reuse, P5 ;  /* 0x000000ffff8f7224 */ /* 0x100fe200028e0605 */
[----:B------:R-:W-:Y:S02]  /*8750*/  IADD3 R41, P4, R4, 0x60, RZ ;  /* 0x0000006004297810 */ /* 0x000fe40007f9e0ff */
[----:B------:R-:W-:Y:S02]  /*8760*/  LOP3.LUT R126, R37, R44, RZ, 0x3c, !PT ;  /* 0x0000002c257e7212 */ /* 0x000fe400078e3cff */
[----:B------:R-:W-:Y:S01]  /*8770*/  LOP3.LUT R37, R8, 0x380, RZ, 0xc0, !PT ;  /* 0x0000038008257812 */ /* 0x000fe200078ec0ff */
[----:B------:R-:W-:Y:S01]  /*8780*/  IMAD.X R131, RZ, RZ, R5, P4 ;  /* 0x000000ffff837224 */ /* 0x000fe200020e0605 */
[----:B------:R-:W-:-:S02]  /*8790*/  SHF.R.U64 R45, R45, 0x3, RZ ;  /* 0x000000032d2d7819 */ /* 0x000fc400000012ff */
[C---:B------:R-:W-:Y:S02]  /*87a0*/  IADD3 R28, P6, R4.reuse, 0x6000, RZ ;  /* 0x00006000041c7810 */ /* 0x040fe40007fde0ff */
[----:B------:R-:W-:Y:S02]  /*87b0*/  SHF.R.U64 R37, R37, 0x3, RZ ;  /* 0x0000000325257819 */ /* 0x000fe400000012ff */
[----:B------:R-:W-:Y:S01]  /*87c0*/  IADD3 R14, P4, R4, 0x4040, RZ ;  /* 0x00004040040e7810 */ /* 0x000fe20007f9e0ff */
[--C-:B------:R-:W-:Y:S01]  /*87d0*/  IMAD.X R101, RZ, RZ, R5.reuse, P6 ;  /* 0x000000ffff657224 */ /* 0x100fe200030e0605 */
[----:B------:R-:W-:Y:S02]  /*87e0*/  LOP3.LUT R10, R45, R10, RZ, 0x3c, !PT ;  /* 0x0000000a2d0a7212 */ /* 0x000fe400078e3cff */
[----:B------:R-:W-:Y:S01]  /*87f0*/  LOP3.LUT R45, R28, 0x380, RZ, 0xc0, !PT ;  /* 0x000003801c2d7812 */ /* 0x000fe200078ec0ff */
[----:B------:R-:W-:Y:S01]  /*8800*/  IMAD.X R53, RZ, RZ, R5, P4 ;  /* 0x000000ffff357224 */ /* 0x000fe200020e0605 */
[----:B------:R-:W-:-:S02]  /*8810*/  LOP3.LUT R49, R52, 0x380, RZ, 0xc0, !PT ;  /* 0x0000038034317812 */ /* 0x000fc400078ec0ff */
[----:B------:R-:W-:Y:S02]  /*8820*/  LOP3.LUT R142, R37, R8, RZ, 0x3c, !PT ;  /* 0x00000008258e7212 */ /* 0x000fe400078e3cff */
[----:B------:R-:W-:Y:S02]  /*8830*/  LOP3.LUT R25, R4, 0x380, RZ, 0xc0, !PT ;  /* 0x0000038004197812 */ /* 0x000fe400078ec0ff */
[----:B------:R-:W-:Y:S02]  /*8840*/  LOP3.LUT R37, R14, 0x380, RZ, 0xc0, !PT ;  /* 0x000003800e257812 */ /* 0x000fe400078ec0ff */
[C---:B------:R-:W-:Y:S02]  /*8850*/  IADD3 R36, P2, R4.reuse, 0x2060, RZ ;  /* 0x0000206004247810 */ /* 0x040fe40007f5e0ff */
[----:B------:R-:W-:Y:S02]  /*8860*/  SHF.R.U64 R45, R45, 0x3, RZ ;  /* 0x000000032d2d7819 */ /* 0x000fe400000012ff */
[C---:B------:R-:W-:Y:S01]  /*8870*/  IADD3 R3, P1, R4.reuse, 0x6060, RZ ;  /* 0x0000606004037810 */ /* 0x040fe20007f3e0ff */
[----:B------:R-:W-:Y:S01]  /*8880*/  IMAD.X R9, RZ, RZ, R5, P2 ;  /* 0x000000ffff097224 */ /* 0x000fe200010e0605 */
[----:B------:R-:W-:-:S02]  /*8890*/  IADD3 R24, P3, R4, 0x4060, RZ ;  /* 0x0000406004187810 */ /* 0x000fc40007f7e0ff */
[----:B------:R-:W-:Y:S01]  /*88a0*/  SHF.R.U64 R49, R49, 0x3, RZ ;  /* 0x0000000331317819 */ /* 0x000fe200000012ff */
[--C-:B------:R-:W-:Y:S01]  /*88b0*/  IMAD.X R29, RZ, RZ, R5.reuse, P1 ;  /* 0x000000ffff1d7224 */ /* 0x100fe200008e0605 */
[----:B------:R-:W-:Y:S01]  /*88c0*/  SHF.R.U64 R25, R25, 0x3, RZ ;  /* 0x0000000319197819 */ /* 0x000fe200000012ff */
[----:B------:R-:W-:Y:S01]  /*88d0*/  IMAD.X R69, RZ, RZ, R5, P3 ;  /* 0x000000ffff457224 */ /* 0x000fe200018e0605 */
[----:B------:R-:W-:Y:S02]  /*88e0*/  SHF.R.U64 R37, R37, 0x3, RZ ;  /* 0x0000000325257819 */ /* 0x000fe400000012ff */
[----:B------:R-:W-:Y:S02]  /*88f0*/  LOP3.LUT R100, R45, R28, RZ, 0x3c, !PT ;  /* 0x0000001c2d647212 */ /* 0x000fe400078e3cff */
[----:B------:R-:W-:Y:S02]  /*8900*/  LOP3.LUT R40, R41, 0x380, RZ, 0xc0, !PT ;  /* 0x0000038029287812 */ /* 0x000fe400078ec0ff */
[----:B------:R-:W-:-:S02]  /*8910*/  LOP3.LUT R28, R3, 0x380, RZ, 0xc0, !PT ;  /* 0x00000380031c7812 */ /* 0x000fc400078ec0ff */
[C---:B------:R-:W-:Y:S02]  /*8920*/  IADD3 R32, P0, R4.reuse, 0x4020, RZ ;  /* 0x0000402004207810 */ /* 0x040fe40007f1e0ff */
[C---:B------:R-:W-:Y:S02]  /*8930*/  IADD3 R20, P5, R4.reuse, 0x6020, RZ ;  /* 0x0000602004147810 */ /* 0x040fe40007fbe0ff */
[----:B------:R-:W-:Y:S01]  /*8940*/  IADD3 R6, P2, R4, 0x6040, RZ ;  /* 0x0000604004067810 */ /* 0x000fe20007f5e0ff */
[--C-:B------:R-:W-:Y:S01]  /*8950*/  IMAD.X R33, RZ, RZ, R5.reuse, P0 ;  /* 0x000000ffff217224 */ /* 0x100fe200000e0605 */
[----:B------:R-:W-:Y:S01]  /*8960*/  LOP3.LUT R138, R49, R52, RZ, 0x3c, !PT ;  /* 0x00000034318a7212 */ /* 0x000fe200078e3cff */
[--C-:B------:R-:W-:Y:S01]  /*8970*/  IMAD.X R119, RZ, RZ, R5.reuse, P5 ;  /* 0x000000ffff777224 */ /* 0x100fe200028e0605 */
[----:B------:R-:W-:Y:S01]  /*8980*/  LOP3.LUT R4, R25, R4, RZ, 0x3c, !PT ;  /* 0x0000000419047212 */ /* 0x000fe200078e3cff */
[----:B------:R-:W-:Y:S01]  /*8990*/  IMAD.X R25, RZ, RZ, R5, P2 ;  /* 0x000000ffff197224 */ /* 0x000fe200010e0605 */
[----:B------:R-:W-:-:S02]  /*89a0*/  LOP3.LUT R52, R37, R14, RZ, 0x3c, !PT ;  /* 0x0000000e25347212 */ /* 0x000fc400078e3cff */
[----:B------:R-:W-:Y:S02]  /*89b0*/  IADD3 R37, P3, R72, 0x2000, RZ ;  /* 0x0000200048257810 */ /* 0x000fe40007f7e0ff */
[----:B------:R-:W-:Y:S02]  /*89c0*/  SHF.R.U64 R40, R40, 0x3, RZ ;  /* 0x0000000328287819 */ /* 0x000fe400000012ff */
[----:B------:R-:W-:Y:S02]  /*89d0*/  SHF.R.U64 R28, R28, 0x3, RZ ;  /* 0x000000031c1c7819 */ /* 0x000fe400000012ff */
[----:B------:R-:W-:Y:S02]  /*89e0*/  MOV R57, R4 ;  /* 0x0000000400397202 */ /* 0x000fe40000000f00 */
[----:B------:R-:W-:Y:S01]  /*89f0*/  F2FP.BF16.F32.PACK_AB R4, R15, R21 ;  /* 0x000000150f04723e */ /* 0x000fe200000010ff */
[----:B------:R-:W-:Y:S01]  /*8a00*/  IMAD.X R21, RZ, RZ, R73, P3 ;  /* 0x000000ffff157224 */ /* 0x000fe200018e0649 */
[----:B------:R-:W-:-:S02]  /*8a10*/  LOP3.LUT R130, R40, R41, RZ, 0x3c, !PT ;  /* 0x0000002928827212 */ /* 0x000fc400078e3cff */
[----:B------:R-:W-:Y:S02]  /*8a20*/  LOP3.LUT R28, R28, R3, RZ, 0x3c, !PT ;  /* 0x000000031c1c7212 */ /* 0x000fe400078e3cff */
[----:B------:R-:W-:Y:S02]  /*8a30*/  LOP3.LUT R41, R36, 0x380, RZ, 0xc0, !PT ;  /* 0x0000038024297812 */ /* 0x000fe400078ec0ff */
[----:B------:R-:W-:Y:S02]  /*8a40*/  IADD3 R3, P3, R72, 0x9000, RZ ;  /* 0x0000900048037810 */ /* 0x000fe40007f7e0ff */
[----:B------:R-:W-:Y:S02]  /*8a50*/  LOP3.LUT R49, R32, 0x380, RZ, 0xc0, !PT ;  /* 0x0000038020317812 */ /* 0x000fe400078ec0ff */
[----:B------:R-:W-:Y:S02]  /*8a60*/  SHF.R.U64 R41, R41, 0x3, RZ ;  /* 0x0000000329297819 */ /* 0x000fe400000012ff */
[----:B------:R-:W-:-:S02]  /*8a70*/  LOP3.LUT R56, R3, 0x380, RZ, 0xc0, !PT ;  /* 0x0000038003387812 */ /* 0x000fc400078ec0ff */
[----:B------:R-:W-:Y:S02]  /*8a80*/  SHF.R.U64 R49, R49, 0x3, RZ ;  /* 0x0000000331317819 */ /* 0x000fe400000012ff */
[----:B------:R-:W-:Y:S02]  /*8a90*/  LOP3.LUT R8, R41, R36, RZ, 0x3c, !PT ;  /* 0x0000002429087212 */ /* 0x000fe400078e3cff */
[----:B------:R-:W-:Y:S02]  /*8aa0*/  SHF.R.U64 R56, R56, 0x3, RZ ;  /* 0x0000000338387819 */ /* 0x000fe400000012ff */
[----:B------:R-:W-:Y:S02]  /*8ab0*/  LOP3.LUT R41, R24, 0x380, RZ, 0xc0, !PT ;  /* 0x0000038018297812 */ /* 0x000fe400078ec0ff */
[----:B------:R-:W-:Y:S02]  /*8ac0*/  LOP3.LUT R32, R49, R32, RZ, 0x3c, !PT ;  /* 0x0000002031207212 */ /* 0x000fe400078e3cff */
[----:B------:R-:W-:-:S02]  /*8ad0*/  LOP3.LUT R56, R56, R3, RZ, 0x3c, !PT ;  /* 0x0000000338387212 */ /* 0x000fc400078e3cff */
[----:B------:R-:W-:Y:S01]  /*8ae0*/  LOP3.LUT R49, R20, 0x380, RZ, 0xc0, !PT ;  /* 0x0000038014317812 */ /* 0x000fe200078ec0ff */
[----:B------:R-:W0:Y:S01]  /*8af0*/  SHFL.IDX PT, R3, R213, RZ, 0x1f ;  /* 0x00001fffd5037589 */ /* 0x000e2200000e0000 */
[----:B------:R-:W-:Y:S02]  /*8b00*/  SHF.R.U64 R41, R41, 0x3, RZ ;  /* 0x0000000329297819 */ /* 0x000fe400000012ff */
[----:B------:R-:W-:Y:S02]  /*8b10*/  SHF.R.U64 R49, R49, 0x3, RZ ;  /* 0x0000000331317819 */ /* 0x000fe400000012ff */
[----:B------:R-:W-:Y:S02]  /*8b20*/  LOP3.LUT R68, R41, R24, RZ, 0x3c, !PT ;  /* 0x0000001829447212 */ /* 0x000fe400078e3cff */
[----:B------:R-:W-:Y:S02]  /*8b30*/  IADD3 R41, P2, R72, 0x1000, RZ ;  /* 0x0000100048297810 */ /* 0x000fe40007f5e0ff */
[----:B------:R-:W-:-:S02]  /*8b40*/  LOP3.LUT R45, R6, 0x380, RZ, 0xc0, !PT ;  /* 0x00000380062d7812 */ /* 0x000fc400078ec0ff */
[----:B------:R-:W-:Y:S01]  /*8b50*/  LOP3.LUT R118, R49, R20, RZ, 0x3c, !PT ;  /* 0x0000001431767212 */ /* 0x000fe200078e3cff */
[----:B------:R-:W-:Y:S01]  /*8b60*/  IMAD.X R15, RZ, RZ, R73, P2 ;  /* 0x000000ffff0f7224 */ /* 0x000fe200010e0649 */
[----:B------:R-:W-:Y:S02]  /*8b70*/  LOP3.LUT R14, R41, 0x380, RZ, 0xc0, !PT ;  /* 0x00000380290e7812 */ /* 0x000fe400078ec0ff */
[----:B------:R-:W-:Y:S02]  /*8b80*/  LOP3.LUT R20, R37, 0x380, RZ, 0xc0, !PT ;  /* 0x0000038025147812 */ /* 0x000fe400078ec0ff */
[----:B------:R-:W-:Y:S02]  /*8b90*/  SHF.R.U64 R45, R45, 0x3, RZ ;  /* 0x000000032d2d7819 */ /* 0x000fe400000012ff */
[----:B------:R-:W-:Y:S02]  /*8ba0*/  SHF.R.U64 R14, R14, 0x3, RZ ;  /* 0x000000030e0e7819 */ /* 0x000fe400000012ff */
[----:B------:R-:W-:-:S02]  /*8bb0*/  SHF.R.U64 R20, R20, 0x3, RZ ;  /* 0x0000000314147819 */ /* 0x000fc400000012ff */
[----:B------:R-:W-:Y:S02]  /*8bc0*/  LOP3.LUT R24, R45, R6, RZ, 0x3c, !PT ;  /* 0x000000062d187212 */ /* 0x000fe400078e3cff */
[----:B------:R-:W-:Y:S02]  /*8bd0*/  F2FP.BF16.F32.PACK_AB R6, R7, R193 ;  /* 0x000000c10706723e */ /* 0x000fe400000010ff */
[----:B------:R-:W-:Y:S02]  /*8be0*/  LOP3.LUT R14, R14, R41, RZ, 0x3c, !PT ;  /* 0x000000290e0e7212 */ /* 0x000fe400078e3cff */
[----:B------:R-:W-:Y:S02]  /*8bf0*/  LOP3.LUT R20, R20, R37, RZ, 0x3c, !PT ;  /* 0x0000002514147212 */ /* 0x000fe400078e3cff */
[----:B------:R-:W-:Y:S02]  /*8c00*/  F2FP.BF16.F32.PACK_AB R5, R27, R26 ;  /* 0x0000001a1b05723e */ /* 0x000fe400000010ff */
[----:B------:R-:W-:-:S02]  /*8c10*/  F2FP.BF16.F32.PACK_AB R7, R31, R30 ;  /* 0x0000001e1f07723e */ /* 0x000fc400000010ff */
[C---:B------:R-:W-:Y:S02]  /*8c20*/  IADD3 R37, P4, R72.reuse, 0x3000, RZ ;  /* 0x0000300048257810 */ /* 0x040fe40007f9e0ff */
[C---:B------:R-:W-:Y:S01]  /*8c30*/  IADD3 R41, P5, R72.reuse, 0x4000, RZ ;  /* 0x0000400048297810 */ /* 0x040fe20007fbe0ff */
[----:B------:R1:W-:Y:S01]  /*8c40*/  STSM.16.M88.4 [R57], R4 ;  /* 0x0000000439007844 */ /* 0x0003e20000000200 */
[C---:B------:R-:W-:Y:S02]  /*8c50*/  IADD3 R45, P6, R72.reuse, 0x5000, RZ ;  /* 0x00005000482d7810 */ /* 0x040fe40007fde0ff */
[C---:B------:R-:W-:Y:S02]  /*8c60*/  IADD3 R49, P0, R72.reuse, 0x6000, RZ ;  /* 0x0000600048317810 */ /* 0x040fe40007f1e0ff */
[C---:B------:R-:W-:Y:S02]  /*8c70*/  IADD3 R65, P1, R72.reuse, 0x7000, RZ ;  /* 0x0000700048417810 */ /* 0x040fe40007f3e0ff */
[----:B------:R-:W-:-:S02]  /*8c80*/  IADD3 R61, P2, R72, 0x8000, RZ ;  /* 0x00008000483d7810 */ /* 0x000fc40007f5e0ff */
[----:B------:R-:W-:Y:S02]  /*8c90*/  LOP3.LUT R36, R37, 0x380, RZ, 0xc0, !PT ;  /* 0x0000038025247812 */ /* 0x000fe400078ec0ff */
[----:B------:R-:W-:Y:S02]  /*8ca0*/  LOP3.LUT R40, R41, 0x380, RZ, 0xc0, !PT ;  /* 0x0000038029287812 */ /* 0x000fe400078ec0ff */
[----:B------:R-:W-:Y:S02]  /*8cb0*/  LOP3.LUT R44, R45, 0x380, RZ, 0xc0, !PT ;  /* 0x000003802d2c7812 */ /* 0x000fe400078ec0ff */
[----:B------:R-:W-:Y:S01]  /*8cc0*/  LOP3.LUT R48, R49, 0x380, RZ, 0xc0, !PT ;  /* 0x0000038031307812 */ /* 0x000fe200078ec0ff */
[----:B-1----:R-:W-:Y:S01]  /*8cd0*/  IMAD.X R57, RZ, RZ, R73, P3 ;  /* 0x000000ffff397224 */ /* 0x002fe200018e0649 */
[----:B------:R-:W-:Y:S02]  /*8ce0*/  LOP3.LUT R64, R65, 0x380, RZ, 0xc0, !PT ;  /* 0x0000038041407812 */ /* 0x000fe400078ec0ff */
[----:B------:R-:W-:-:S02]  /*8cf0*/  LOP3.LUT R60, R61, 0x380, RZ, 0xc0, !PT ;  /* 0x000003803d3c7812 */ /* 0x000fc400078ec0ff */
[----:B0-----:R-:W-:Y:S02]  /*8d00*/  ISETP.NE.AND P3, PT, R3, RZ, PT ;  /* 0x000000ff0300720c */ /* 0x001fe40003f65270 */
[----:B------:R-:W-:Y:S02]  /*8d10*/  LOP3.LUT R3, R72, 0x380, RZ, 0xc0, !PT ;  /* 0x0000038048037812 */ /* 0x000fe400078ec0ff */
        /* <DEDUP_REMOVED lines=24> */
[----:B------:R-:W-:Y:S02]  /*8ea0*/  IADD3 R77, P2, R72, 0xf000, RZ ;  /* 0x0000f000484d7810 */ /* 0x000fe40007f5e0ff */
[----:B------:R-:W-:-:S02]  /*8eb0*/  MOV R27, R126 ;  /* 0x0000007e001b7202 */ /* 0x000fc40000000f00 */
[----:B------:R-:W-:Y:S02]  /*8ec0*/  LOP3.LUT R72, R3, R72, RZ, 0x3c, !PT ;  /* 0x0000004803487212 */ /* 0x000fe400078e3cff */
[----:B------:R-:W-:Y:S02]  /*8ed0*/  MOV R26, R122 ;  /* 0x0000007a001a7202 */ /* 0x000fe40000000f00 */
[----:B------:R-:W-:Y:S02]  /*8ee0*/  MOV R127, R8 ;  /* 0x00000008007f7202 */ /* 0x000fe40000000f00 */
[----:B------:R-:W-:Y:S02]  /*8ef0*/  MOV R3, R10 ;  /* 0x0000000a00037202 */ /* 0x000fe40000000f00 */
[----:B------:R-:W-:Y:S02]  /*8f00*/  F2FP.BF16.F32.PACK_AB R4, R210, R211 ;  /* 0x000000d3d204723e */ /* 0x000fe400000010ff */
        /* <DEDUP_REMOVED lines=8> */
[----:B------:R-:W-:Y:S02]  /*8f90*/  MOV R38, R24 ;  /* 0x0000001800267202 */ /* 0x000fe40000000f00 */
[----:B------:R-:W-:Y:S01]  /*8fa0*/  MOV R130, R130 ;  /* 0x0000008200827202 */ /* 0x000fe20000000f00 */
[----:B------:R1:W-:Y:S01]  /*8fb0*/  STSM.16.M88.4 [R27], R8 ;  /* 0x000000081b007844 */ /* 0x0003e20000000200 */
[----:B------:R-:W-:Y:S02]  /*8fc0*/  MOV R39, R28 ;  /* 0x0000001c00277202 */ /* 0x000fe40000000f00 */
[----:B------:R-:W-:Y:S02]  /*8fd0*/  F2FP.BF16.F32.PACK_AB R24, R201, R202 ;  /* 0x000000cac918723e */ /* 0x000fe400000010ff */
[----:B------:R-:W-:Y:S02]  /*8fe0*/  F2FP.BF16.F32.PACK_AB R25, R51, R50 ;  /* 0x000000323319723e */ /* 0x000fe400000010ff */
[----:B------:R-:W-:-:S02]  /*8ff0*/  MOV R134, R134 ;  /* 0x0000008600867202 */ /* 0x000fc40000000f00 */
[----:B0-----:R-:W-:Y:S02]  /*9000*/  F2FP.BF16.F32.PACK_AB R26, R199, R200 ;  /* 0x000000c8c71a723e */ /* 0x001fe400000010ff */
[----:B------:R-:W-:Y:S02]  /*9010*/  F2FP.BF16.F32.PACK_AB R28, R197, R198 ;  /* 0x000000c6c51c723e */ /* 0x000fe400000010ff */
[----:B------:R-:W-:Y:S02]  /*9020*/  F2FP.BF16.F32.PACK_AB R29, R59, R58 ;  /* 0x0000003a3b1d723e */ /* 0x000fe400000010ff */
[----:B------:R-:W-:Y:S02]  /*9030*/  F2FP.BF16.F32.PACK_AB R30, R195, R196 ;  /* 0x000000c4c31e723e */ /* 0x000fe400000010ff */
[----:B-1----:R-:W-:Y:S02]  /*9040*/  F2FP.BF16.F32.PACK_AB R27, R55, R54 ;  /* 0x00000036371b723e */ /* 0x002fe400000010ff */
[----:B------:R-:W-:-:S02]  /*9050*/  F2FP.BF16.F32.PACK_AB R31, R63, R62 ;  /* 0x0000003e3f1f723e */ /* 0x000fc400000010ff */
[----:B------:R-:W-:Y:S01]  /*9060*/  MOV R138, R138 ;  /* 0x0000008a008a7202 */ /* 0x000fe20000000f00 */
[----:B------:R-:W-:Y:S01]  /*9070*/  STSM.16.M88.4 [R130], R24 ;  /* 0x0000001882007844 */ /* 0x000fe20000000200 */
[----:B------:R-:W-:Y:S02]  /*9080*/  F2FP.BF16.F32.PACK_AB R4, R183, R194 ;  /* 0x000000c2b704723e */ /* 0x000fe400000010ff */
[----:B------:R-:W-:Y:S01]  /*9090*/  F2FP.BF16.F32.PACK_AB R5, R67, R66 ;  /* 0x000000424305723e */ /* 0x000fe200000010ff */
[----:B------:R-:W-:Y:S01]  /*90a0*/  STSM.16.M88.4 [R134], R28 ;  /* 0x0000001c86007844 */ /* 0x000fe20000000200 */
[----:B------:R-:W-:Y:S02]  /*90b0*/  F2FP.BF16.F32.PACK_AB R6, R181, R182 ;  /* 0x000000b6b506723e */ /* 0x000fe400000010ff */
[----:B------:R-:W-:Y:S02]  /*90c0*/  F2FP.BF16.F32.PACK_AB R7, R71, R70 ;  /* 0x000000464707723e */ /* 0x000fe400000010ff */
[----:B------:R-:W-:-:S02]  /*90d0*/  MOV R142, R142 ;  /* 0x0000008e008e7202 */ /* 0x000fc40000000f00 */
[----:B------:R-:W-:Y:S01]  /*90e0*/  F2FP.BF16.F32.PACK_AB R8, R179, R180 ;  /* 0x000000b4b308723e */ /* 0x000fe200000010ff */
[----:B------:R-:W-:Y:S01]  /*90f0*/  STSM.16.M88.4 [R138], R4 ;  /* 0x000000048a007844 */ /* 0x000fe20000000200 */
[----:B------:R-:W-:Y:S02]  /*9100*/  F2FP.BF16.F32.PACK_AB R9, R75, R74 ;  /* 0x0000004a4b09723e */ /* 0x000fe400000010ff */
[----:B------:R-:W-:Y:S02]  /*9110*/  F2FP.BF16.F32.PACK_AB R10, R177, R178 ;  /* 0x000000b2b10a723e */ /* 0x000fe400000010ff */
[----:B------:R-:W-:Y:S02]  /*9120*/  F2FP.BF16.F32.PACK_AB R11, R79, R78 ;  /* 0x0000004e4f0b723e */ /* 0x000fe400000010ff */
[----:B------:R-:W-:Y:S02]  /*9130*/  MOV R122, R32 ;  /* 0x00000020007a7202 */ /* 0x000fe40000000f00 */
[----:B------:R-:W-:Y:S01]  /*9140*/  MOV R123, R52 ;  /* 0x00000034007b7202 */ /* 0x000fe20000000f00 */
[----:B------:R0:W-:Y:S01]  /*9150*/  STSM.16.M88.4 [R142], R8 ;  /* 0x000000088e007844 */ /* 0x0001e20000000200 */
[----:B------:R-:W-:-:S02]  /*9160*/  F2FP.BF16.F32.PACK_AB R32, R175, R176 ;  /* 0x000000b0af20723e */ /* 0x000fc400000010ff */
[----:B------:R-:W-:Y:S02]  /*9170*/  F2FP.BF16.F32.PACK_AB R33, R83, R82 ;  /* 0x000000525321723e */ /* 0x000fe400000010ff */
[----:B------:R-:W-:Y:S02]  /*9180*/  F2FP.BF16.F32.PACK_AB R34, R173, R174 ;  /* 0x000000aead22723e */ /* 0x000fe400000010ff */
[----:B------:R-:W-:Y:S02]  /*9190*/  F2FP.BF16.F32.PACK_AB R35, R87, R86 ;  /* 0x000000565723723e */ /* 0x000fe400000010ff */
[----:B------:R-:W-:Y:S02]  /*91a0*/  MOV R126, R68 ;  /* 0x00000044007e7202 */ /* 0x000fe40000000f00 */
[----:B------:R-:W-:Y:S01]  /*91b0*/  F2FP.BF16.F32.PACK_AB R52, R171, R172 ;  /* 0x000000acab34723e */ /* 0x000fe200000010ff */
[----:B------:R-:W-:Y:S01]  /*91c0*/  STSM.16.M88.4 [R127], R32 ;  /* 0x000000207f007844 */ /* 0x000fe20000000200 */
[----:B------:R-:W-:-:S02]  /*91d0*/  F2FP.BF16.F32.PACK_AB R53, R91, R90 ;  /* 0x0000005a5b35723e */ /* 0x000fc400000010ff */
[----:B------:R-:W-:Y:S01]  /*91e0*/  F2FP.BF16.F32.PACK_AB R54, R169, R170 ;  /* 0x000000aaa936723e */ /* 0x000fe200000010ff */
[----:B0-----:R-:W0:Y:S01]  /*91f0*/  LDC R10, c[0x0][0xd44] ;  /* 0x00035100ff0a7b82 */ /* 0x001e220000000800 */
[----:B------:R-:W-:Y:S02]  /*9200*/  F2FP.BF16.F32.PACK_AB R55, R95, R94 ;  /* 0x0000005e5f37723e */ /* 0x000fe400000010ff */
[----:B------:R-:W-:Y:S02]  /*9210*/  F2FP.BF16.F32.PACK_AB R68, R167, R168 ;  /* 0x000000a8a744723e */ /* 0x000fe400000010ff */
[----:B------:R-:W-:Y:S01]  /*9220*/  F2FP.BF16.F32.PACK_AB R69, R99, R98 ;  /* 0x000000626345723e */ /* 0x000fe200000010ff */
[----:B------:R1:W-:Y:S01]  /*9230*/  STSM.16.M88.4 [R3], R52 ;  /* 0x0000003403007844 */ /* 0x0003e20000000200 */
[----:B------:R-:W-:Y:S02]  /*9240*/  F2FP.BF16.F32.PACK_AB R70, R155, R159 ;  /* 0x0000009f9b46723e */ /* 0x000fe400000010ff */
[----:B------:R-:W-:-:S02]  /*9250*/  F2FP.BF16.F32.PACK_AB R71, R103, R102 ;  /* 0x000000666747723e */ /* 0x000fc400000010ff */
[----:B------:R-:W-:Y:S02]  /*9260*/  F2FP.BF16.F32.PACK_AB R4, R105, R104 ;  /* 0x000000686904723e */ /* 0x000fe400000010ff */
[----:B------:R-:W-:Y:S01]  /*9270*/  F2FP.BF16.F32.PACK_AB R5, R107, R106 ;  /* 0x0000006a6b05723e */ /* 0x000fe200000010ff */
[----:B------:R2:W-:Y:S01]  /*9280*/  STSM.16.M88.4 [R122], R68 ;  /* 0x000000447a007844 */ /* 0x0005e20000000200 */
[----:B------:R-:W-:Y:S02]  /*9290*/  F2FP.BF16.F32.PACK_AB R6, R109, R108 ;  /* 0x0000006c6d06723e */ /* 0x000fe400000010ff */
[----:B------:R-:W-:Y:S02]  /*92a0*/  F2FP.BF16.F32.PACK_AB R7, R111, R110 ;  /* 0x0000006e6f07723e */ /* 0x000fe400000010ff */
[----:B------:R-:W-:Y:S02]  /*92b0*/  MOV R100, R100 ;  /* 0x0000006400647202 */ /* 0x000fe40000000f00 */
[----:B------:R-:W-:Y:S01]  /*92c0*/  MOV R118, R118 ;  /* 0x0000007600767202 */ /* 0x000fe20000000f00 */
[----:B------:R3:W-:Y:S01]  /*92d0*/  STSM.16.M88.4 [R123], R4 ;  /* 0x000000047b007844 */ /* 0x0007e20000000200 */
[----:B------:R-:W-:Y:S01]  /*92e0*/  F2FP.BF16.F32.PACK_AB R130, R133, R132 ;  /* 0x000000848582723e */ /* 0x000fe200000010ff */
[----:B-1----:R-:W-:Y:S01]  /*92f0*/  IMAD.MOV R3, RZ, RZ, -R187 ;  /* 0x000000ffff037224 */ /* 0x002fe200078e0abb */
[----:B------:R-:W-:Y:S01]  /*9300*/  F2FP.BF16.F32.PACK_AB R131, R162, R161 ;  /* 0x000000a1a283723e */ /* 0x000fe200000010ff */
[----:B------:R1:W-:Y:S01]  /*9310*/  STSM.16.M88.4 [R126], R112 ;  /* 0x000000707e007844 */ /* 0x0003e20000000200 */
[----:B------:R-:W-:Y:S01]  /*9320*/  F2FP.BF16.F32.PACK_AB R138, R141, R140 ;  /* 0x0000008c8d8a723e */ /* 0x000fe200000010ff */
[----:B0-----:R-:W-:Y:S01]  /*9330*/  IMAD R10, R10, R3, UR40 ;  /* 0x000000280a0a7e24 */ /* 0x001fe2000f8e0203 */
[----:B------:R-:W-:-:S02]  /*9340*/  F2FP.BF16.F32.PACK_AB R139, R166, R165 ;  /* 0x000000a5a68b723e */ /* 0x000fc400000010ff */
[----:B--2---:R-:W-:Y:S02]  /*9350*/  F2FP.BF16.F32.PACK_AB R122, R125, R124 ;  /* 0x0000007c7d7a723e */ /* 0x004fe400000010ff */
[----:B------:R-:W-:Y:S02]  /*9360*/  LOP3.LUT R96, R97, 0x380, RZ, 0xc0, !PT ;  /* 0x0000038061607812 */ /* 0x000fe400078ec0ff */
[----:B------:R-:W-:Y:S02]  /*9370*/  LOP3.LUT R92, R93, 0x380, RZ, 0xc0, !PT ;  /* 0x000003805d5c7812 */ /* 0x000fe400078ec0ff */
[----:B------:R-:W-:Y:S02]  /*9380*/  LOP3.LUT R88, R89, 0x380, RZ, 0xc0, !PT ;  /* 0x0000038059587812 */ /* 0x000fe400078ec0ff */
[----:B---3--:R-:W-:Y:S02]  /*9390*/  F2FP.BF16.F32.PACK_AB R123, R157, R156 ;  /* 0x0000009c9d7b723e */ /* 0x008fe400000010ff */
[----:B------:R-:W-:-:S02]  /*93a0*/  LOP3.LUT R84, R85, 0x380, RZ, 0xc0, !PT ;  /* 0x0000038055547812 */ /* 0x000fc400078ec0ff */
[----:B------:R-:W-:Y:S01]  /*93b0*/  LOP3.LUT R80, R81, 0x380, RZ, 0xc0, !PT ;  /* 0x0000038051507812 */ /* 0x000fe200078ec0ff */
[----:B------:R1:W-:Y:S01]  /*93c0*/  STSM.16.M88.4 [R100], R120 ;  /* 0x0000007864007844 */ /* 0x0003e20000000200 */
[----:B------:R-:W-:Y:S02]  /*93d0*/  LOP3.LUT R76, R77, 0x380, RZ, 0xc0, !PT ;  /* 0x000003804d4c7812 */ /* 0x000fe400078ec0ff */
[----:B------:R-:W-:Y:S01]  /*93e0*/  SHF.R.U64 R96, R96, 0x3, RZ ;  /* 0x0000000360607819 */ /* 0x000fe200000012ff */
[----:B------:R1:W-:Y:S01]  /*93f0*/  STSM.16.M88.4 [R118], R128 ;  /* 0x0000008076007844 */ /* 0x0003e20000000200 */
[----:B------:R-:W-:Y:S02]  /*9400*/  SHF.R.U64 R92, R92, 0x3, RZ ;  /* 0x000000035c5c7819 */ /* 0x000fe400000012ff */
[----:B------:R-:W-:Y:S01]  /*9410*/  SHF.R.U64 R88, R88, 0x3, RZ ;  /* 0x0000000358587819 */ /* 0x000fe200000012ff */
[----:B------:R1:W-:Y:S01]  /*9420*/  STSM.16.M88.4 [R38], R136 ;  /* 0x0000008826007844 */ /* 0x0003e20000000200 */
[----:B------:R-:W-:-:S02]  /*9430*/  SHF.R.U64 R84, R84, 0x3, RZ ;  /* 0x0000000354547819 */ /* 0x000fc400000012ff */
[----:B------:R-:W-:Y:S01]  /*9440*/  SHF.R.U64 R80, R80, 0x3, RZ ;  /* 0x0000000350507819 */ /* 0x000fe200000012ff */
[----:B------:R1:W-:Y:S01]  /*9450*/  STSM.16.M88.4 [R39], R144 ;  /* 0x0000009027007844 */ /* 0x0003e20000000200 */
        /* <DEDUP_REMOVED lines=12> */
[----:B------:R-:W-:Y:S02]  /*9520*/  IADD3.X R85, RZ, R73, RZ, P0, !PT ;  /* 0x00000049ff557210 */ /* 0x000fe400007fe4ff */
[----:B------:R-:W-:Y:S02]  /*9530*/  SHF.R.S32.HI R24, RZ, 0x1f, R187 ;  /* 0x0000001fff187819 */ /* 0x000fe400000114bb */
[----:B------:R-:W-:Y:S01]  /*9540*/  SHF.R.S32.HI R11, RZ, 0x1f, R10 ;  /* 0x0000001fff0b7819 */ /* 0x000fe2000001140a */
[----:B------:R-:W-:Y:S06]  /*9550*/  BAR.SYNC.DEFER_BLOCKING 0x1, 0x100 ;  /* 0x0044000000007b1d */ /* 0x000fec0000010000 */
[----:B-1----:R-:W-:Y:S05]  /*9560*/  @P3 BRA `(.L_x_3432) ;  /* 0x0000000000c03947 */ /* 0x002fea0003800000 */
[----:B------:R-:W0:Y:S01]  /*9570*/  LDC R8, c[0x0][0xce8] ;  /* 0x00033a00ff087b82 */ /* 0x000e220000000800 */
[----:B------:R-:W-:Y:S01]  /*9580*/  IMAD R3, RZ, RZ, -UR40 ;  /* 0x80000028ff037e24 */ /* 0x000fe2000f8e02ff */
[----:B------:R-:W-:Y:S01]  /*9590*/  ULDC.64 UR4, c[0x0][0xc90] ;  /* 0x0003240000047ab9 */ /* 0x000fe20000000a00 */
[----:B------:R-:W-:-:S05]  /*95a0*/  IMAD.MOV R28, RZ, RZ, -R22 ;  /* 0x000000ffff1c7224 */ /* 0x000fca00078e0a16 */
[----:B------:R-:W1:Y:S01]  /*95b0*/  LDC R4, c[0x0][0xd38] ;  /* 0x00034e00ff047b82 */ /* 0x000e620000000800 */
[----:B0-----:R-:W-:Y:S01]  /*95c0*/  ISETP.NE.AND P0, PT, R8, 0x1, PT ;  /* 0x000000010800780c */ /* 0x001fe20003f05270 */
[----:B-1----:R-:W-:Y:S02]  /*95d0*/  IMAD R13, R4, R3, UR41 ;  /* 0x00000029040d7e24 */ /* 0x002fe4000f8e0203 */
[----:B------:R-:W-:Y:S02]  /*95e0*/  IMAD R3, R11, UR4, RZ ;  /* 0x000000040b037c24 */ /* 0x000fe4000f8e02ff */
[----:B------:R-:W-:-:S08]  /*95f0*/  IMAD R25, R13, 0x40, R217 ;  /* 0x000000400d197824 */ /* 0x000fd000078e02d9 */
[----:B------:R-:W0:Y:S01]  /*9600*/  @P0 LDC R6, c[0x0][0xcec] ;  /* 0x00033b00ff060b82 */ /* 0x000e220000000800 */
[C---:B------:R-:W-:Y:S02]  /*9610*/  IMAD R7, R10.reuse, UR5, R3 ;  /* 0x000000050a077c24 */ /* 0x040fe4000f8e0203 */
[----:B------:R-:W-:Y:S02]  /*9620*/  IMAD.MOV.U32 R3, RZ, RZ, R25 ;  /* 0x000000ffff037224 */ /* 0x000fe400078e0019 */
[----:B------:R-:W-:Y:S01]  /*9630*/  IMAD.WIDE.U32 R4, R10, UR4, RZ ;  /* 0x000000040a047c25 */ /* 0x000fe2000f8e00ff */
[----:B------:R-:W-:Y:S02]  /*9640*/  ULDC.64 UR4, c[0x0][0xc98] ;  /* 0x0003260000047ab9 */ /* 0x000fe40000000a00 */
[----:B------:R-:W1:Y:S01]  /*9650*/  @P0 LDC R9, c[0x0][0xcf0] ;  /* 0x00033c00ff090b82 */ /* 0x000e620000000800 */
[----:B------:R-:W-:Y:S02]  /*9660*/  IMAD.IADD R5, R5, 0x1, R7 ;  /* 0x0000000105057824 */ /* 0x000fe400078e0207 */
[----:B------:R-:W-:-:S02]  /*9670*/  IMAD R26, R13, 0x40, R16 ;  /* 0x000000400d1a7824 */ /* 0x000fc400078e0210 */
[----:B------:R-:W-:-:S04]  /*9680*/  IMAD.WIDE.U32 R4, R187, UR4, R4 ;  /* 0x00000004bb047c25 */ /* 0x000fc8000f8e0004 */
[----:B0-----:R-:W-:-:S05]  /*9690*/  @P0 IMAD.HI.U32 R6, R25, R6, RZ ;  /* 0x0000000619060227 */ /* 0x001fca00078e00ff */
[----:B-1----:R-:W-:Y:S01]  /*96a0*/  @P0 SHF.R.U32.HI R3, RZ, R9, R6 ;  /* 0x00000009ff030219 */ /* 0x002fe20000011606 */
[----:B------:R-:W-:-:S03]  /*96b0*/  IMAD R6, R24, UR4, RZ ;  /* 0x0000000418067c24 */ /* 0x000fc6000f8e02ff */
[--C-:B------:R-:W-:Y:S01]  /*96c0*/  SHF.R.S32.HI R9, RZ, 0x1f, R3.reuse ;  /* 0x0000001fff097819 */ /* 0x100fe20000011403 */
[----:B------:R-:W-:Y:S01]  /*96d0*/  IMAD.MOV R7, RZ, RZ, -R3 ;  /* 0x000000ffff077224 */ /* 0x000fe200078e0a03 */
[----:B------:R-:W-:Y:S01]  /*96e0*/  IADD3 R4, P0, R3, R4, RZ ;  /* 0x0000000403047210 */ /* 0x000fe20007f1e0ff */
[----:B------:R-:W-:Y:S01]  /*96f0*/  IMAD R6, R187, UR5, R6 ;  /* 0x00000005bb067c24 */ /* 0x000fe2000f8e0206 */
[----:B------:R-:W-:Y:S01]  /*9700*/  ULDC.64 UR4, c[0x0][0xc88] ;  /* 0x0003220000047ab9 */ /* 0x000fe20000000a00 */
[----:B------:R-:W-:-:S03]  /*9710*/  IMAD R7, R8, R7, R25 ;  /* 0x0000000708077224 */ /* 0x000fc600078e0219 */
[----:B------:R-:W-:Y:S02]  /*9720*/  IADD3.X R5, R9, R5, R6, P0, !PT ;  /* 0x0000000509057210 */ /* 0x000fe400007fe406 */
[----:B------:R-:W-:Y:S01]  /*9730*/  SHF.R.S32.HI R3, RZ, 0x1f, R7 ;  /* 0x0000001fff037819 */ /* 0x000fe20000011407 */
[----:B------:R-:W-:-:S04]  /*9740*/  IMAD.WIDE.U32 R4, R7, UR4, R4 ;  /* 0x0000000407047c25 */ /* 0x000fc8000f8e0004 */
[----:B------:R-:W-:-:S04]  /*9750*/  IMAD R6, R3, UR4, RZ ;  /* 0x0000000403067c24 */ /* 0x000fc8000f8e02ff */
[----:B------:R-:W-:Y:S01]  /*9760*/  IMAD R3, R7, UR5, R6 ;  /* 0x0000000507037c24 */ /* 0x000fe2000f8e0206 */
[----:B------:R-:W-:Y:S02]  /*9770*/  ULDC.64 UR4, c[0x0][0xc50] ;  /* 0x0003140000047ab9 */ /* 0x000fe40000000a00 */
[----:B------:R-:W-:Y:S01]  /*9780*/  LEA R9, P0, R4, UR4, 0x2 ;  /* 0x0000000404097c11 */ /* 0x000fe2000f8010ff */
[----:B------:R-:W-:Y:S01]  /*9790*/  IMAD.IADD R3, R5, 0x1, R3 ;  /* 0x0000000105037824 */ /* 0x000fe200078e0203 */
[----:B------:R-:W-:-:S03]  /*97a0*/  ULDC UR4, c[0x0][0xb88] ;  /* 0x0002e20000047ab9 */ /* 0x000fc60000000800 */
[----:B------:R-:W-:Y:S01]  /*97b0*/  SHFL.IDX PT, R6, R9, 0x1, 0x1c1f ;  /* 0x003c1f0009067f89 */ /* 0x000fe200000e0000 */
[----:B------:R-:W-:Y:S01]  /*97c0*/  LEA.HI.X R25, R4, UR5, R3, 0x2, P0 ;  /* 0x0000000504197c11 */ /* 0x000fe200080f1403 */
[----:B------:R-:W-:Y:S01]  /*97d0*/  IMAD R3, R8, UR4, RZ ;  /* 0x0000000408037c24 */ /* 0x000fe2000f8e02ff */
[----:B------:R-:W-:Y:S01]  /*97e0*/  ISETP.NE.AND P0, PT, R19, R28, PT ;  /* 0x0000001c1300720c */ /* 0x000fe20003f05270 */
[----:B------:R-:W-:Y:S01]  /*97f0*/  SHFL.IDX PT, R4, R9, RZ, 0x1c1f ;  /* 0x001c1fff09047589 */ /* 0x000fe200000e0000 */
[C---:B------:R-:W-:Y:S02]  /*9800*/  VIADD R8, R26.reuse, 0x8 ;  /* 0x000000081a087836 */ /* 0x040fe40000000000 */
[-C--:B------:R-:W-:Y:S01]  /*9810*/  ISETP.GE.OR P1, PT, R26, R3.reuse, P0 ;  /* 0x000000031a00720c */ /* 0x080fe20000726670 */
[----:B------:R-:W0:Y:S02]  /*9820*/  SHFL.IDX PT, R5, R25, RZ, 0x1c1f ;  /* 0x001c1fff19057589 */ /* 0x000e2400000e0000 */
[----:B------:R-:W-:-:S02]  /*9830*/  ISETP.GE.OR P0, PT, R8, R3, P0 ;  /* 0x000000030800720c */ /* 0x000fc40000706670 */
[----:B------:R-:W1:Y:S08]  /*9840*/  SHFL.IDX PT, R7, R25, 0x1, 0x1c1f ;  /* 0x003c1f0019077f89 */ /* 0x000e7000000e0000 */
[----:B0-----:R0:W-:Y:S04]  /*9850*/  @!P1 ST.E desc[UR42][R4.64], R12 ;  /* 0x0000000c04009985 */ /* 0x0011e8000c10192a */
[----:B-1----:R0:W-:Y:S02]  /*9860*/  @!P0 ST.E desc[UR42][R6.64], R0 ;  /* 0x0000000006008985 */ /* 0x0021e4000c10192a */
.L_x_3432:
[----:B------:R-:W1:Y:S01]  /*9870*/  LDC R27, c[0x0][0xce8] ;  /* 0x00033a00ff1b7b82 */ /* 0x000e620000000800 */
[----:B------:R-:W-:Y:S01]  /*9880*/  ULDC UR8, c[0x0][0xbc8] ;  /* 0x0002f20000087ab9 */ /* 0x000fe20000000800 */
[----:B0-----:R0:W5:Y:S01]  /*9890*/  LD.E.128 R4, desc[UR42][R20.64] ;  /* 0x0000002a14047980 */ /* 0x001162000c101d00 */
[----:B------:R-:W-:Y:S01]  /*98a0*/  ISETP.GE.AND P0, PT, R192, UR8, PT ;  /* 0x00000008c0007c0c */ /* 0x000fe2000bf06270 */
[----:B------:R-:W-:Y:S01]  /*98b0*/  ULDC.64 UR4, c[0x0][0xbe8] ;  /* 0x0002fa0000047ab9 */ /* 0x000fe20000000a00 */
[----:B------:R-:W-:Y:S01]  /*98c0*/  ULDC.64 UR6, c[0x0][0xb80] ;  /* 0x0002e00000067ab9 */ /* 0x000fe20000000a00 */
[----:B------:R-:W5:Y:S01]  /*98d0*/  LD.E.128 R72, desc[UR42][R72.64] ;  /* 0x0000002a48487980 */ /* 0x000f62000c101d00 */
[----:B------:R-:W-:Y:S02]  /*98e0*/  SEL R3, RZ, 0xffffffff, P0 ;  /* 0xffffffffff037807 */ /* 0x000fe40000000000 */
[----:B------:R-:W-:Y:S01]  /*98f0*/  ISETP.GE.AND P0, PT, R191, UR8, PT ;  /* 0x00000008bf007c0c */ /* 0x000fe2000bf06270 */
[----:B------:R-:W5:Y:S01]  /*9900*/  LD.E.128 R12, desc[UR42][R14.64] ;  /* 0x0000002a0e0c7980 */ /* 0x000f62000c101d00 */
[----:B0-----:R-:W0:Y:S01]  /*9910*/  LDC R21, c[0x0][0xd38] ;  /* 0x00034e00ff157b82 */ /* 0x001e220000000800 */
[----:B------:R-:W-:-:S02]  /*9920*/  ISETP.GE.AND P1, PT, R18, UR8, PT ;  /* 0x0000000812007c0c */ /* 0x000fc4000bf26270 */
[----:B------:R-:W5:Y:S04]  /*9930*/  LD.E.128 R36, desc[UR42][R36.64] ;  /* 0x0000002a24247980 */ /* 0x000f68000c101d00 */
[----:B------:R-:W5:Y:S04]  /*9940*/  LD.E.128 R40, desc[UR42][R40.64] ;  /* 0x0000002a28287980 */ /* 0x000f68000c101d00 */
[----:B------:R-:W5:Y:S01]  /*9950*/  LD.E.128 R44, desc[UR42][R44.64] ;  /* 0x0000002a2c2c7980 */ /* 0x000f62000c101d00 */
[----:B-1----:R-:W-:Y:S01]  /*9960*/  ISETP.NE.AND P2, PT, R27, 0x1, PT ;  /* 0x000000011b00780c */ /* 0x002fe20003f45270 */
[----:B------:R-:W-:Y:S01]  /*9970*/  IMAD.SHL.U32 R9, R3, 0x2, RZ ;  /* 0x0000000203097824 */ /* 0x000fe200078e00ff */
[----:B------:R-:W-:Y:S01]  /*9980*/  SEL R3, RZ, 0xffffffff, P0 ;  /* 0xffffffffff037807 */ /* 0x000fe20000000000 */
[----:B------:R-:W5:Y:S01]  /*9990*/  LD.E.128 R48, desc[UR42][R48.64] ;  /* 0x0000002a30307980 */ /* 0x000f62000c101d00 */
[----:B------:R-:W-:-:S03]  /*99a0*/  SEL R0, RZ, 0x1, P1 ;  /* 0x00000001ff007807 */ /* 0x000fc60000800000 */
[----:B------:R-:W-:Y:S01]  /*99b0*/  IMAD.SHL.U32 R3, R3, 0x4, RZ ;  /* 0x0000000403037824 */ /* 0x000fe200078e00ff */
[----:B------:R-:W-:Y:S01]  /*99c0*/  LOP3.LUT R0, R9, 0x2, R0, 0xe2, !PT ;  /* 0x0000000209007812 */ /* 0x000fe200078ee200 */
[----:B------:R-:W5:Y:S04]  /*99d0*/  LD.E.128 R64, desc[UR42][R64.64] ;  /* 0x0000002a40407980 */ /* 0x000f68000c101d00 */
[----:B------:R-:W1:Y:S01]  /*99e0*/  @P2 LDC R29, c[0x0][0xcec] ;  /* 0x00033b00ff1d2b82 */ /* 0x000e620000000800 */
[----:B------:R-:W-:Y:S01]  /*99f0*/  ISETP.GE.AND P0, PT, R190, UR8, PT ;  /* 0x00000008be007c0c */ /* 0x000fe2000bf06270 */
[----:B------:R-:W-:Y:S01]  /*9a00*/  IMAD R8, R11, UR4, RZ ;  /* 0x000000040b087c24 */ /* 0x000fe2000f8e02ff */
[----:B------:R-:W-:Y:S01]  /*9a10*/  LOP3.LUT R3, R3, 0x4, R0, 0xe2, !PT ;  /* 0x0000000403037812 */ /* 0x000fe200078ee200 */
[----:B------:R-:W5:Y:S04]  /*9a20*/  LD.E.128 R60, desc[UR42][R60.64] ;  /* 0x0000002a3c3c7980 */ /* 0x000f68000c101d00 */
[----:B------:R-:W2:Y:S01]  /*9a30*/  @P2 LDC R31, c[0x0][0xcf0] ;  /* 0x00033c00ff1f2b82 */ /* 0x000ea20000000800 */
[----:B------:R-:W-:Y:S01]  /*9a40*/  SEL R0, RZ, 0xffffffff, P0 ;  /* 0xffffffffff007807 */ /* 0x000fe20000000000 */
[----:B------:R-:W-:Y:S01]  /*9a50*/  IMAD R20, RZ, RZ, -UR40 ;  /* 0x80000028ff147e24 */ /* 0x000fe2000f8e02ff */
[----:B------:R-:W5:Y:S01]  /*9a60*/  LD.E.128 R56, desc[UR42][R56.64] ;  /* 0x0000002a38387980 */ /* 0x000f62000c101d00 */
[----:B------:R-:W-:-:S02]  /*9a70*/  IMAD R11, R10, UR5, R8 ;  /* 0x000000050a0b7c24 */ /* 0x000fc4000f8e0208 */
[----:B------:R-:W-:Y:S01]  /*9a80*/  IMAD.WIDE.U32 R8, R10, UR4, RZ ;  /* 0x000000040a087c25 */ /* 0x000fe2000f8e00ff */
[----:B------:R-:W-:Y:S01]  /*9a90*/  ISETP.GE.AND P0, PT, R189, UR8, PT ;  /* 0x00000008bd007c0c */ /* 0x000fe2000bf06270 */
[----:B------:R-:W-:Y:S01]  /*9aa0*/  ULDC.64 UR4, c[0x0][0xbf0] ;  /* 0x0002fc0000047ab9 */ /* 0x000fe20000000a00 */
[----:B------:R-:W5:Y:S01]  /*9ab0*/  LD.E.128 R96, desc[UR42][R96.64] ;  /* 0x0000002a60607980 */ /* 0x000f62000c101d00 */
[----:B------:R-:W-:Y:S02]  /*9ac0*/  IMAD.SHL.U32 R10, R0, 0x8, RZ ;  /* 0x00000008000a7824 */ /* 0x000fe400078e00ff */
[----:B0-----:R-:W-:Y:S01]  /*9ad0*/  IMAD R25, R21, R20, UR41 ;  /* 0x0000002915197e24 */ /* 0x001fe2000f8e0214 */
[----:B------:R-:W5:Y:S01]  /*9ae0*/  LD.E.128 R92, desc[UR42][R92.64] ;  /* 0x0000002a5c5c7980 */ /* 0x000f62000c101d00 */
[----:B------:R-:W-:Y:S01]  /*9af0*/  IMAD R0, R212, 0x20, R214 ;  /* 0x00000020d4007824 */ /* 0x000fe200078e02d6 */
[----:B------:R-:W-:Y:S02]  /*9b00*/  LOP3.LUT R10, R10, 0x8, R3, 0xe2, !PT ;  /* 0x000000080a0a7812 */ /* 0x000fe400078ee203 */
[----:B------:R-:W5:Y:S01]  /*9b10*/  LD.E.128 R88, desc[UR42][R88.64] ;  /* 0x0000002a58587980 */ /* 0x000f62000c101d00 */
[----:B------:R-:W-:Y:S01]  /*9b20*/  IMAD R26, R25, 0x40, R0 ;  /* 0x00000040191a7824 */ /* 0x000fe200078e0200 */
[----:B------:R-:W-:Y:S01]  /*9b30*/  SEL R3, RZ, 0xffffffff, P0 ;  /* 0xffffffffff037807 */ /* 0x000fe20000000000 */
[----:B------:R-:W-:Y:S01]  /*9b40*/  IMAD.IADD R9, R9, 0x1, R11 ;  /* 0x0000000109097824 */ /* 0x000fe200078e020b */
[----:B------:R-:W5:Y:S01]  /*9b50*/  LD.E.128 R84, desc[UR42][R84.64] ;  /* 0x0000002a54547980 */ /* 0x000f62000c101d00 */
[----:B------:R-:W-:-:S02]  /*9b60*/  IMAD R20, R24, UR4, RZ ;  /* 0x0000000418147c24 */ /* 0x000fc4000f8e02ff */
[----:B-1----:R-:W-:Y:S01]  /*9b70*/  @P2 IMAD.HI.U32 R0, R26, R29, RZ ;  /* 0x0000001d1a002227 */ /* 0x002fe200078e00ff */
[----:B------:R-:W5:Y:S03]  /*9b80*/  LD.E.128 R80, desc[UR42][R80.64] ;  /* 0x0000002a50507980 */ /* 0x000f66000c101d00 */
[----:B------:R-:W-:Y:S01]  /*9b90*/  IMAD.SHL.U32 R21, R3, 0x10, RZ ;  /* 0x0000001003157824 */ /* 0x000fe200078e00ff */
[----:B------:R-:W5:Y:S01]  /*9ba0*/  LD.E.128 R76, desc[UR42][R76.64] ;  /* 0x0000002a4c4c7980 */ /* 0x000f62000c101d00 */
[----:B------:R-:W-:Y:S01]  /*9bb0*/  IMAD.MOV.U32 R3, RZ, RZ, R26 ;  /* 0x000000ffff037224 */ /* 0x000fe200078e001a */
[----:B--2---:R-:W-:Y:S01]  /*9bc0*/  @P2 SHF.R.U32.HI R3, RZ, R31, R0 ;  /* 0x0000001fff032219 */ /* 0x004fe20000011600 */
[C---:B------:R-:W-:Y:S02]  /*9bd0*/  IMAD R11, R187.reuse, UR5, R20 ;  /* 0x00000005bb0b7c24 */ /* 0x040fe4000f8e0214 */
[----:B------:R-:W-:Y:S01]  /*9be0*/  IMAD.WIDE.U32 R8, R187, UR4, R8 ;  /* 0x00000004bb087c25 */ /* 0x000fe2000f8e0008 */
[----:B------:R-:W-:Y:S01]  /*9bf0*/  LOP3.LUT R10, R21, 0x10, R10, 0xe2, !PT ;  /* 0x00000010150a7812 */ /* 0x000fe200078ee20a */
[----:B------:R-:W-:Y:S01]  /*9c00*/  ULDC.64 UR4, c[0x0][0xbe0] ;  /* 0x0002f80000047ab9 */ /* 0x000fe20000000a00 */
[----:B------:R-:W-:Y:S01]  /*9c10*/  ISETP.GE.AND P0, PT, R188, UR8, PT ;  /* 0x00000008bc007c0c */ /* 0x000fe2000bf06270 */
[----:B------:R-:W-:Y:S01]  /*9c20*/  IMAD.IADD R9, R9, 0x1, R11 ;  /* 0x0000000109097824 */ /* 0x000fe200078e020b */
[--C-:B------:R-:W-:Y:S01]  /*9c30*/  SHF.R.S32.HI R11, RZ, 0x1f, R3.reuse ;  /* 0x0000001fff0b7819 */ /* 0x100fe20000011403 */
[----:B------:R-:W-:Y:S01]  /*9c40*/  IMAD.MOV R21, RZ, RZ, -R3 ;  /* 0x000000ffff157224 */ /* 0x000fe200078e0a03 */
[----:B------:R-:W-:Y:S01]  /*9c50*/  SEL R0, RZ, 0xffffffff, P0 ;  /* 0xffffffffff007807 */ /* 0x000fe20000000000 */
[----:B------:R-:W-:Y:S01]  /*9c60*/  @!PT LDS RZ, [RZ] ;  /* 0x00000000fffff984 */ /* 0x000fe20000000800 */
[----:B------:R-:W-:Y:S01]  /*9c70*/  @!PT LDS RZ, [RZ] ;  /* 0x00000000fffff984 */ /* 0x000fe20000000800 */
[----:B------:R-:W-:Y:S01]  /*9c80*/  @!PT LDS RZ, [RZ] ;  /* 0x00000000fffff984 */ /* 0x000fe20000000800 */
[----:B------:R-:W-:Y:S01]  /*9c90*/  @!PT LDS RZ, [RZ] ;  /* 0x00000000fffff984 */ /* 0x000fe20000000800 */
[----:B------:R0:W-:Y:S06]  /*9ca0*/  MEMBAR.ALL.CTA ;  /* 0x0000000000007992 */ /* 0x0001ec0000008000 */
[----:B0-----:R-:W0:Y:S01]  /*9cb0*/  FENCE.VIEW.ASYNC.S ;  /* 0x00000000000073c6 */ /* 0x001e220000000000 */
[----:B------:R-:W-:-:S02]  /*9cc0*/  IMAD R20, R11, UR4, RZ ;  /* 0x000000040b147c24 */ /* 0x000fc4000f8e02ff */
[----:B------:R-:W-:Y:S02]  /*9cd0*/  IMAD R11, R27, R21, R26 ;  /* 0x000000151b0b7224 */ /* 0x000fe400078e021a */
[----:B------:R-:W-:-:S03]  /*9ce0*/  IMAD.SHL.U32 R29, R0, 0x20, RZ ;  /* 0x00000020001d7824 */ /* 0x000fc600078e00ff */
[----:B------:R-:W-:Y:S01]  /*9cf0*/  SHF.R.S32.HI R0, RZ, 0x1f, R11 ;  /* 0x0000001fff007819 */ /* 0x000fe2000001140b */
[C---:B------:R-:W-:Y:S02]  /*9d00*/  IMAD R21, R3.reuse, UR5, R20 ;  /* 0x0000000503157c24 */ /* 0x040fe4000f8e0214 */
[----:B------:R-:W-:Y:S01]  /*9d10*/  IMAD.WIDE.U32 R8, R3, UR4, R8 ;  /* 0x0000000403087c25 */ /* 0x000fe2000f8e0008 */
[----:B------:R-:W-:Y:S01]  /*9d20*/  ULDC.64 UR4, c[0x0][0xbd8] ;  /* 0x0002f60000047ab9 */ /* 0x000fe20000000a00 */
[----:B------:R-:W-:Y:S02]  /*9d30*/  ISETP.GE.AND P0, PT, R216, UR8, PT ;  /* 0x00000008d8007c0c */ /* 0x000fe4000bf06270 */
[----:B------:R-:W-:Y:S02]  /*9d40*/  IMAD R0, R0, UR4, RZ ;  /* 0x0000000400007c24 */ /* 0x000fe4000f8e02ff */
[----:B------:R-:W-:Y:S02]  /*9d50*/  IMAD.IADD R9, R9, 0x1, R21 ;  /* 0x0000000109097824 */ /* 0x000fe400078e0215 */
[----:B------:R-:W-:Y:S01]  /*9d60*/  IMAD R21, R11, UR5, R0 ;  /* 0x000000050b157c24 */ /* 0x000fe2000f8e0200 */
[----:B------:R-:W-:Y:S01]  /*9d70*/  ULDC UR5, c[0x0][0xb88] ;  /* 0x0002e20000057ab9 */ /* 0x000fe20000000800 */
[----:B------:R-:W-:Y:S01]  /*9d80*/  SEL R3, RZ, 0x40, P0 ;  /* 0x00000040ff037807 */ /* 0x000fe20000000000 */
[----:B------:R-:W-:Y:S01]  /*9d90*/  IMAD R31, R27, UR5, RZ ;  /* 0x000000051b1f7c24 */ /* 0x000fe2000f8e02ff */
[----:B------:R-:W-:Y:S01]  /*9da0*/  ISETP.GE.AND P0, PT, R215, UR8, PT ;  /* 0x00000008d7007c0c */ /* 0x000fe2000bf06270 */
[----:B------:R-:W-:-:S02]  /*9db0*/  IMAD R30, R25, 0x40, R214 ;  /* 0x00000040191e7824 */ /* 0x000fc400078e02d6 */
[----:B------:R-:W-:Y:S01]  /*9dc0*/  IMAD.WIDE.U32 R8, R11, UR4, R8 ;  /* 0x000000040b087c25 */ /* 0x000fe2000f8e0008 */
[----:B------:R-:W-:Y:S01]  /*9dd0*/  SEL R0, RZ, 0x80, P0 ;  /* 0x00000080ff007807 */ /* 0x000fe20000000000 */
[----:B------:R-:W-:Y:S01]  /*9de0*/  UIADD3 UR4, UR38, 0x38820, URZ ;  /* 0x0003882026047890 */ /* 0x000fe2000fffe03f */
[----:B------:R-:W-:Y:S01]  /*9df0*/  ISETP.GE.AND P0, PT, R30, R31, PT ;  /* 0x0000001f1e00720c */ /* 0x000fe20003f06270 */
[----:B------:R-:W-:Y:S01]  /*9e00*/  IMAD.IADD R9, R9, 0x1, R21 ;  /* 0x0000000109097824 */ /* 0x000fe200078e0215 */
[C---:B------:R-:W-:Y:S01]  /*9e10*/  LEA R28, P1, R8.reuse, UR6, 0x1 ;  /* 0x00000006081c7c11 */ /* 0x040fe2000f8208ff */
[----:B------:R-:W-:Y:S01]  /*9e20*/  UPRMT UR4, URZ, 0x654, UR4 ;  /* 0x000006543f047896 */ /* 0x000fe20008000004 */
[----:B------:R-:W-:Y:S02]  /*9e30*/  LOP3.LUT R10, R29, 0x20, R10, 0xe2, !PT ;  /* 0x000000201d0a7812 */ /* 0x000fe400078ee20a */
[----:B------:R-:W-:Y:S01]  /*9e40*/  LEA.HI.X R29, R8, UR7, R9, 0x1, P1 ;  /* 0x00000007081d7c11 */ /* 0x000fe200088f0c09 */
[----:B------:R-:W-:Y:S01]  /*9e50*/  BSSY B0, `(.L_x_3433) ;  /* 0x0000026000007945 */ /* 0x000fe20003800000 */
[----:B------:R-:W-:-:S02]  /*9e60*/  LOP3.LUT R3, R10, R3, RZ, 0xfc, !PT ;  /* 0x000000030a037212 */ /* 0x000fc400078efcff */
[----:B0-----:R0:W1:Y:S02]  /*9e70*/  SHFL.IDX PT, R10, R28, RZ, 0x181f ;  /* 0x00181fff1c0a7589 */ /* 0x00106400000e0000 */
[----:B------:R-:W-:Y:S02]  /*9e80*/  SYNCS.ARRIVE.TRANS64.RED.A1T0 RZ, [UR4], RZ ;  /* 0x000000ffffff79a7 */ /* 0x000fe40008100404 */
[----:B------:R0:W2:Y:S01]  /*9e90*/  SHFL.IDX PT, R11, R29, RZ, 0x181f ;  /* 0x00181fff1d0b7589 */ /* 0x0000a200000e0000 */
[----:B------:R-:W-:Y:S01]  /*9ea0*/  LOP3.LUT R0, R3, R0, RZ, 0xfc, !PT ;  /* 0x0000000003007212 */ /* 0x000fe200078efcff */
[----:B------:R-:W-:Y:S06]  /*9eb0*/  @P0 BRA `(.L_x_3434) ;  /* 0x00000000007c0947 */ /* 0x000fec0003800000 */
[----:B------:R-:W-:Y:S02]  /*9ec0*/  ISETP.GE.AND P1, PT, R192, UR8, PT ;  /* 0x00000008c0007c0c */ /* 0x000fe4000bf26270 */
[----:B------:R-:W-:Y:S02]  /*9ed0*/  ISETP.GE.AND P0, PT, R18, UR8, PT ;  /* 0x0000000812007c0c */ /* 0x000fe4000bf06270 */
[----:B------:R-:W-:Y:S02]  /*9ee0*/  ISETP.GE.AND P5, PT, R191, UR8, PT ;  /* 0x00000008bf007c0c */ /* 0x000fe4000bfa6270 */
[----:B------:R-:W-:-:S07]  /*9ef0*/  ISETP.GE.AND P3, PT, R190, UR8, PT ;  /* 0x00000008be007c0c */ /* 0x000fce000bf66270 */
[-C--:B-1----:R-:W-:Y:S02]  /*9f00*/  @!P1 LEA R20, P2, R192, R10.reuse, 0x1 ;  /* 0x0000000ac0149211 */ /* 0x082fe400078408ff */
        /* <DEDUP_REMOVED lines=26> */
.L_x_3434:
[----:B------:R-:W-:Y:S05]  /*a0b0*/  BSYNC B0 ;  /* 0x0000000000007941 */ /* 0x000fea0003800000 */
.L_x_3433:
[----:B---3-5:R-:W-:Y:S01]  /*a0c0*/  VIADD R4, R30, 0x20 ;  /* 0x000000201e047836 */ /* 0x028fe20000000000 */
[----:B------:R3:W4:Y:S01]  /*a0d0*/  SHFL.IDX PT, R7, R29, 0x1, 0x181f ;  /* 0x00381f001d077f89 */ /* 0x00072200000e0000 */
[----:B------:R-:W-:Y:S03]  /*a0e0*/  BSSY B0, `(.L_x_3435) ;  /* 0x0000023000007945 */ /* 0x000fe60003800000 */
        /* <DEDUP_REMOVED lines=8> */
[-C--:B0-----:R-:W-:Y:S02]  /*a170*/  @!P2 LEA R8, P0, R192, R6.reuse, 0x1 ;  /* 0x00000006c008a211 */ /* 0x081fe400078008ff */
        /* <DEDUP_REMOVED lines=25> */
.L_x_3436:
[----:B------:R-:W-:Y:S05]  /*a310*/  BSYNC B0 ;  /* 0x0000000000007941 */ /* 0x000fea0003800000 */
.L_x_3435:
[----:B------:R-:W5:Y:S02]  /*a320*/  LDC R0, c[0x0][0xd34] ;  /* 0x00034d00ff007b82 */ /* 0x000f640000000800 */
[----:B-----5:R-:W-:-:S13]  /*a330*/  ISETP.LE.AND P0, PT, R0, UR39, PT ;  /* 0x0000002700007c0c */ /* 0x020fda000bf03270 */
[----:B------:R-:W-:Y:S05]  /*a340*/  @!P0 BRA `(.L_x_3437) ;  /* 0xffffff6800f88947 */ /* 0x000fea000383ffff */
[----:B------:R-:W-:Y:S05]  /*a350*/  EXIT ;  /* 0x000000000000794d */ /* 0x000fea0003800000 */
.L_x_3399:
        /* <DEDUP_REMOVED lines=11> */
[----:B------:R-:W-:Y:S01]  /*a410*/  ULDC UR7, c[0x0][0x3b8] ;  /* 0x0000ee0000077ab9 */ /* 0x000fe20000000800 */
[----:B------:R-:W-:Y:S01]  /*a420*/  LOP3.LUT R16, R16, 0xffffffdf, RZ, 0xc0, !PT ;  /* 0xffffffdf10107812 */ /* 0x000fe200078ec0ff */
[----:B------:R-:W-:Y:S01]  /*a430*/  ULDC.64 UR4, c[0x0][0x418] ;  /* 0x0001060000047ab9 */ /* 0x000fe20000000a00 */
[----:B------:R-:W-:Y:S01]  /*a440*/  LOP3.LUT R15, R29, 0x38, RZ, 0xc0, !PT ;  /* 0x000000381d0f7812 */ /* 0x000fe200078ec0ff */
[----:B------:R-:W-:Y:S01]  /*a450*/  UISETP.NE.U32.AND UP0, UPT, UR4, URZ, UPT ;  /* 0x0000003f0400728c */ /* 0x000fe2000bf05070 */
[----:B------:R-:W-:Y:S01]  /*a460*/  IMAD.SHL.U32 R24, R5, 0x10, RZ ;  /* 0x0000001005187824 */ /* 0x000fe200078e00ff */
[----:B------:R-:W-:Y:S01]  /*a470*/  LOP3.LUT R17, R17, 0xfffdffff, RZ, 0xc0, !PT ;  /* 0xfffdffff11117812 */ /* 0x000fe200078ec0ff */
[----:B------:R-:W-:Y:S01]  /*a480*/  ULDC UR4, c[0x0][0x424] ;  /* 0x0001090000047ab9 */ /* 0x000fe20000000800 */
[C---:B------:R-:W-:Y:S01]  /*a490*/  LOP3.LUT R0, R15.reuse, 0x40, RZ, 0xfc, !PT ;  /* 0x000000400f007812 */ /* 0x040fe200078efcff */
[----:B------:R-:W-:Y:S01]  /*a4a0*/  UISETP.NE.AND.EX UP0, UPT, UR5, URZ, UPT, UP0 ;  /* 0x0000003f0500728c */ /* 0x000fe2000bf05300 */
[C---:B------:R-:W-:Y:S01]  /*a4b0*/  LOP3.LUT R2, R15.reuse, 0x80, RZ, 0xfc, !PT ;  /* 0x000000800f027812 */ /* 0x040fe200078efcff */
[----:B------:R-:W0:Y:S01]  /*a4c0*/  S2UR UR5, SR_CgaCtaId ;  /* 0x00000000000579c3 */ /* 0x000e220000008800 */
[C---:B------:R-:W-:Y:S01]  /*a4d0*/  ISETP.GE.AND P0, PT, R0.reuse, UR6, PT ;  /* 0x0000000600007c0c */ /* 0x040fe2000bf06270 */
[----:B------:R-:W-:Y:S01]  /*a4e0*/  USEL UR4, UR4, 0x1, UP0 ;  /* 0x0000000104047887 */ /* 0x000fe20008000000 */
[----:B------:R-:W-:Y:S01]  /*a4f0*/  ISETP.GE.AND P5, PT, R0, UR7, PT ;  /* 0x0000000700007c0c */ /* 0x000fe2000bfa6270 */
[----:B------:R-:W-:Y:S01]  /*a500*/  UMOV UR37, 0x400 ;  /* 0x0000040000257882 */ /* 0x000fe20000000000 */
[C---:B------:R-:W-:Y:S01]  /*a510*/  ISETP.GE.AND P4, PT, R2.reuse, UR6, PT ;  /* 0x0000000602007c0c */ /* 0x040fe2000bf86270 */
[----:B------:R-:W-:Y:S01]  /*a520*/  IMAD.MOV.U32 R23, RZ, RZ, 0x1 ;  /* 0x00000001ff177424 */ /* 0x000fe200078e00ff */
[----:B------:R-:W-:Y:S01]  /*a530*/  ISETP.GE.AND P3, PT, R2, UR7, PT ;  /* 0x0000000702007c0c */ /* 0x000fe2000bf66270 */
[----:B------:R-:W-:Y:S01]  /*a540*/  ULDC UR36, c[0x0][0x448] ;  /* 0x0001120000247ab9 */ /* 0x000fe20000000800 */
[C---:B------:R-:W-:Y:S01]  /*a550*/  LOP3.LUT R3, R15.reuse, 0x180, RZ, 0xfc, !PT ;  /* 0x000001800f037812 */ /* 0x040fe200078efcff */
[----:B------:R-:W-:Y:S01]  /*a560*/  ULDC UR38, c[0x0][0xc] ;  /* 0x0000030000267ab9 */ /* 0x000fe20000000800 */
[----:B------:R-:W-:-:S02]  /*a570*/  ISETP.GE.AND P6, PT, R15, UR6, PT ;  /* 0x000000060f007c0c */ /* 0x000fc4000bfc6270 */
[C---:B------:R-:W-:Y:S02]  /*a580*/  ISETP.GE.AND P2, PT, R3.reuse, UR7, PT ;  /* 0x0000000703007c0c */ /* 0x040fe4000bf46270 */
[----:B------:R-:W-:Y:S02]  /*a590*/  @P0 LOP3.LUT R16, R16, 0x20, RZ, 0xfc, !PT ;  /* 0x0000002010100812 */ /* 0x000fe400078efcff */
[----:B------:R-:W-:Y:S02]  /*a5a0*/  SEL R6, RZ, 0x40, P2 ;  /* 0x00000040ff067807 */ /* 0x000fe40001000000 */
[----:B------:R-:W-:Y:S02]  /*a5b0*/  LOP3.LUT R16, R16, 0xffbfffff, RZ, 0xc0, !PT ;  /* 0xffbfffff10107812 */ /* 0x000fe400078ec0ff */
[----:B------:R-:W-:Y:S02]  /*a5c0*/  ISETP.GE.AND P2, PT, R0, UR6, PT ;  /* 0x0000000600007c0c */ /* 0x000fe4000bf46270 */
[----:B------:R-:W-:Y:S01]  /*a5d0*/  @P5 LOP3.LUT R16, R16, 0x400000, RZ, 0xfc, !PT ;  /* 0x0040000010105812 */ /* 0x000fe200078efcff */
[----:B0-----:R-:W-:Y:S01]  /*a5e0*/  ULEA UR37, UR5, UR37, 0x18 ;  /* 0x0000002505257291 */ /* 0x001fe2000f8ec03f */
[----:B------:R-:W-:-:S02]  /*a5f0*/  ISETP.GE.AND P0, PT, R3, UR6, PT ;  /* 0x0000000603007c0c */ /* 0x000fc4000bf06270 */
[----:B------:R-:W-:Y:S02]  /*a600*/  LOP3.LUT R16, R16, 0xffffffef, RZ, 0xc0, !PT ;  /* 0xffffffef10107812 */ /* 0x000fe400078ec0ff */
[C---:B------:R-:W-:Y:S02]  /*a610*/  LOP3.LUT R4, R15.reuse, 0x1c0, RZ, 0xfc, !PT ;  /* 0x000001c00f047812 */ /* 0x040fe400078efcff */
[----:B------:R-:W-:Y:S02]  /*a620*/  @P4 LOP3.LUT R16, R16, 0x10, RZ, 0xfc, !PT ;  /* 0x0000001010104812 */ /* 0x000fe400078efcff */
[----:B------:R-:W-:Y:S02]  /*a630*/  SEL R3, RZ, 0xffffffff, P2 ;  /* 0xffffffffff037807 */ /* 0x000fe40001000000 */
[----:B------:R-:W-:Y:S02]  /*a640*/  LOP3.LUT R16, R16, 0xffdfffff, RZ, 0xc0, !PT ;  /* 0xffdfffff10107812 */ /* 0x000fe400078ec0ff */
[----:B------:R-:W-:Y:S01]  /*a650*/  ISETP.GE.AND P2, PT, R15, UR7, PT ;  /* 0x000000070f007c0c */ /* 0x000fe2000bf46270 */
[----:B------:R-:W-:Y:S01]  /*a660*/  IMAD.SHL.U32 R9, R3, 0x2, RZ ;  /* 0x0000000203097824 */ /* 0x000fe200078e00ff */
[----:B------:R-:W-:-:S02]  /*a670*/  @P3 LOP3.LUT R16, R16, 0x200000, RZ, 0xfc, !PT ;  /* 0x0020000010103812 */ /* 0x000fc400078efcff */
[----:B------:R-:W-:Y:S02]  /*a680*/  ISETP.GE.AND P1, PT, R4, UR6, PT ;  /* 0x0000000604007c0c */ /* 0x000fe4000bf26270 */
[----:B------:R-:W-:Y:S02]  /*a690*/  LOP3.LUT R16, R16, 0xfffffdff, RZ, 0xc0, !PT ;  /* 0xfffffdff10107812 */ /* 0x000fe400078ec0ff */
[----:B------:R-:W-:Y:S02]  /*a6a0*/  LOP3.LUT R12, R15, 0xc0, RZ, 0xfc, !PT ;  /* 0x000000c00f0c7812 */ /* 0x000fe400078efcff */
[----:B------:R-:W-:Y:S02]  /*a6b0*/  @P6 LOP3.LUT R16, R16, 0x200, RZ, 0xfc, !PT ;  /* 0x0000020010106812 */ /* 0x000fe400078efcff */
[----:B------:R-:W-:Y:S02]  /*a6c0*/  SEL R7, RZ, 0x40, P0 ;  /* 0x00000040ff077807 */ /* 0x000fe40000000000 */
[----:B------:R-:W-:-:S02]  /*a6d0*/  SEL R0, RZ, 0x80, P1 ;  /* 0x00000080ff007807 */ /* 0x000fc40000800000 */
[----:B------:R-:W-:Y:S02]  /*a6e0*/  ISETP.GE.AND P0, PT, R4, UR7, PT ;  /* 0x0000000704007c0c */ /* 0x000fe4000bf06270 */
[----:B------:R-:W-:Y:S02]  /*a6f0*/  ISETP.GE.AND P1, PT, R12, UR6, PT ;  /* 0x000000060c007c0c */ /* 0x000fe4000bf26270 */
[----:B------:R-:W-:Y:S02]  /*a700*/  SEL R4, RZ, 0xffffffff, P5 ;  /* 0xffffffffff047807 */ /* 0x000fe40002800000 */
[----:B------:R-:W-:Y:S02]  /*a710*/  LOP3.LUT R16, R16, 0xff7fffff, RZ, 0xc0, !PT ;  /* 0xff7fffff10107812 */ /* 0x000fe400078ec0ff */
[----:B------:R-:W-:Y:S01]  /*a720*/  LOP3.LUT R13, R15, 0x100, RZ, 0xfc, !PT ;  /* 0x000001000f0d7812 */ /* 0x000fe200078efcff */
[----:B------:R-:W-:Y:S01]  /*a730*/  IMAD.SHL.U32 R10, R4, 0x2, RZ ;  /* 0x00000002040a7824 */ /* 0x000fe200078e00ff */
[----:B------:R-:W-:-:S02]  /*a740*/  @P2 LOP3.LUT R16, R16, 0x800000, RZ, 0xfc, !PT ;  /* 0x0080000010102812 */ /* 0x000fc400078efcff */
[----:B------:R-:W-:Y:S02]  /*a750*/  SEL R4, RZ, 0xffffff80, P0 ;  /* 0xffffff80ff047807 */ /* 0x000fe40000000000 */
[----:B------:R-:W-:Y:S02]  /*a760*/  ISETP.GE.AND P0, PT, R12, UR7, PT ;  /* 0x000000070c007c0c */ /* 0x000fe4000bf06270 */
[----:B------:R-:W-:Y:S02]  /*a770*/  LOP3.LUT R16, R16, 0xfffffff7, RZ, 0xc0, !PT ;  /* 0xfffffff710107812 */ /* 0x000fe400078ec0ff */
[----:B------:R-:W-:Y:S02]  /*a780*/  SEL R12, RZ, 0x8, P0 ;  /* 0x00000008ff0c7807 */ /* 0x000fe40000000000 */
[----:B------:R-:W-:Y:S02]  /*a790*/  @P1 LOP3.LUT R16, R16, 0x8, RZ, 0xfc, !PT ;  /* 0x0000000810101812 */ /* 0x000fe400078efcff */
[----:B------:R-:W-:-:S02]  /*a7a0*/  SEL R3, RZ, 0x1, P2 ;  /* 0x00000001ff037807 */ /* 0x000fc40001000000 */
[----:B------:R-:W-:Y:S02]  /*a7b0*/  LOP3.LUT R16, R16, 0xffefffff, RZ, 0xc0, !PT ;  /* 0xffefffff10107812 */ /* 0x000fe400078ec0ff */
[----:B------:R-:W-:Y:S02]  /*a7c0*/  LOP3.LUT R10, R10, 0x2, R3, 0xe2, !PT ;  /* 0x000000020a0a7812 */ /* 0x000fe400078ee203 */
[----:B------:R-:W-:Y:S02]  /*a7d0*/  @P0 LOP3.LUT R16, R16, 0x100000, RZ, 0xfc, !PT ;  /* 0x0010000010100812 */ /* 0x000fe400078efcff */
[----:B------:R-:W-:Y:S02]  /*a7e0*/  ISETP.GE.AND P0, PT, R13, UR6, PT ;  /* 0x000000060d007c0c */ /* 0x000fe4000bf06270 */
[----:B------:R-:W-:Y:S02]  /*a7f0*/  SEL R11, RZ, 0x4, P3 ;  /* 0x00000004ff0b7807 */ /* 0x000fe40001800000 */
[----:B------:R-:W-:-:S02]  /*a800*/  LOP3.LUT R16, R16, 0xfffffffb, RZ, 0xc0, !PT ;  /* 0xfffffffb10107812 */ /* 0x000fc400078ec0ff */
[----:B------:R-:W-:Y:S02]  /*a810*/  SEL R2, RZ, 0x1, P6 ;  /* 0x00000001ff027807 */ /* 0x000fe40003000000 */
[----:B------:R-:W-:Y:S02]  /*a820*/  LOP3.LUT R14, R15, 0x140, RZ, 0xfc, !PT ;  /* 0x000001400f0e7812 */ /* 0x000fe400078efcff */
[----:B------:R-:W-:Y:S02]  /*a830*/  LOP3.LUT R12, R12, R10, R11, 0xfe, !PT ;  /* 0x0000000a0c0c7212 */ /* 0x000fe400078efe0b */
[----:B------:R-:W-:Y:S02]  /*a840*/  SEL R10, RZ, 0x10, P0 ;  /* 0x00000010ff0a7807 */ /* 0x000fe40000000000 */
[----:B------:R-:W-:Y:S02]  /*a850*/  @P0 LOP3.LUT R16, R16, 0x4, RZ, 0xfc, !PT ;  /* 0x0000000410100812 */ /* 0x000fe400078efcff */
[----:B------:R-:W-:-:S02]  /*a860*/  LOP3.LUT R2, R9, 0x2, R2, 0xe2, !PT ;  /* 0x0000000209027812 */ /* 0x000fc400078ee202 */
[----:B------:R-:W-:Y:S02]  /*a870*/  SEL R3, RZ, 0x4, P4 ;  /* 0x00000004ff037807 */ /* 0x000fe40002000000 */
[----:B------:R-:W-:Y:S02]  /*a880*/  ISETP.GE.AND P0, PT, R14, UR6, PT ;  /* 0x000000060e007c0c */ /* 0x000fe4000bf06270 */
[----:B------:R-:W-:Y:S02]  /*a890*/  SEL R8, RZ, 0x8, P1 ;  /* 0x00000008ff087807 */ /* 0x000fe40000800000 */
[----:B------:R-:W-:Y:S02]  /*a8a0*/  LOP3.LUT R16, R16, 0xfffffffd, RZ, 0xc0, !PT ;  /* 0xfffffffd10107812 */ /* 0x000fe400078ec0ff */
[----:B------:R-:W-:Y:S02]  /*a8b0*/  LOP3.LUT R9, R8, R2, R3, 0xfe, !PT ;  /* 0x0000000208097212 */ /* 0x000fe400078efe03 */
[----:B------:R-:W0:Y:S01]  /*a8c0*/  LDC.64 R2, c[0x0][0x2f0] ;  /* 0x0000bc00ff027b82 */ /* 0x000e220000000a00 */
[----:B------:R-:W-:-:S02]  /*a8d0*/  SEL R11, RZ, 0x20, P0 ;  /* 0x00000020ff0b7807 */ /* 0x000fc40000000000 */
[----:B------:R-:W-:Y:S02]  /*a8e0*/  LOP3.LUT R8, R29, 0x1f8, RZ, 0xc0, !PT ;  /* 0x000001f81d087812 */ /* 0x000fe400078ec0ff */
[----:B------:R-:W-:Y:S02]  /*a8f0*/  @P0 LOP3.LUT R16, R16, 0x2, RZ, 0xfc, !PT ;  /* 0x0000000210100812 */ /* 0x000fe400078efcff */
[----:B------:R-:W-:Y:S02]  /*a900*/  ISETP.GE.AND P0, PT, R13, UR7, PT ;  /* 0x000000070d007c0c */ /* 0x000fe4000bf06270 */
[----:B------:R-:W-:Y:S02]  /*a910*/  LOP3.LUT R16, R16, 0xfff7ffff, RZ, 0xc0, !PT ;  /* 0xfff7ffff10107812 */ /* 0x000fe400078ec0ff */
[----:B------:R-:W-:Y:S02]  /*a920*/  SEL R13, RZ, 0x10, P0 ;  /* 0x00000010ff0d7807 */ /* 0x000fe40000000000 */
[----:B------:R-:W-:-:S02]  /*a930*/  LOP3.LUT R10, R11, R9, R10, 0xfe, !PT ;  /* 0x000000090b0a7212 */ /* 0x000fc400078efe0a */
[----:B------:R-:W-:Y:S02]  /*a940*/  LOP3.LUT R8, R8, 0x38, R5, 0x78, !PT ;  /* 0x0000003808087812 */ /* 0x000fe400078e7805 */
[----:B------:R-:W-:Y:S02]  /*a950*/  LOP3.LUT R7, R10, R7, RZ, 0xfc, !PT ;  /* 0x000000070a077212 */ /* 0x000fe400078efcff */
[----:B------:R-:W-:Y:S02]  /*a960*/  LOP3.LUT R29, R8, 0x200, R29, 0xf8, !PT ;  /* 0x00000200081d7812 */ /* 0x000fe400078ef81d */
[----:B------:R-:W-:Y:S02]  /*a970*/  @P0 LOP3.LUT R16, R16, 0x80000, RZ, 0xfc, !PT ;  /* 0x0008000010100812 */ /* 0x000fe400078efcff */
[----:B------:R-:W-:Y:S01]  /*a980*/  ISETP.GE.AND P0, PT, R14, UR7, PT ;  /* 0x000000070e007c0c */ /* 0x000fe2000bf06270 */
[----:B0-----:R-:W-:Y:S01]  /*a990*/  IMAD R18, R2, UR4, RZ ;  /* 0x0000000402127c24 */ /* 0x001fe2000f8e02ff */
[----:B------:R-:W-:Y:S01]  /*a9a0*/  LOP3.LUT R16, R16, 0xfffbffff, RZ, 0xc0, !PT ;  /* 0xfffbffff10107812 */ /* 0x000fe200078ec0ff */
[----:B------:R-:W-:Y:S01]  /*a9b0*/  ULDC UR7, c[0x0][0x2b8] ;  /* 0x0000ae0000077ab9 */ /* 0x000fe20000000800 */
[----:B------:R-:W-:Y:S01]  /*a9c0*/  SEL R2, RZ, 0x20, P0 ;  /* 0x00000020ff027807 */ /* 0x000fe20000000000 */
[----:B------:R-:W-:Y:S01]  /*a9d0*/  VIADD R14, R18, 0x3f ;  /* 0x0000003f120e7836 */ /* 0x000fe20000000000 */
[----:B------:R-:W-:Y:S01]  /*a9e0*/  STL [R1+0x20], R18 ;  /* 0x0000201201007387 */ /* 0x000fe20000100800 */
[----:B------:R-:W-:Y:S01]  /*a9f0*/  LOP3.LUT R0, R7, R0, RZ, 0xfc, !PT ;  /* 0x0000000007007212 */ /* 0x000fe200078efcff */
[----:B------:R-:W-:Y:S01]  /*aa00*/  ULDC UR4, c[0x0][0x288] ;  /* 0x0000a20000047ab9 */ /* 0x000fe20000000800 */
[----:B------:R-:W-:Y:S01]  /*aa10*/  LOP3.LUT R13, R2, R12, R13, 0xfe, !PT ;  /* 0x0000000c020d7212 */ /* 0x000fe200078efe0d */
[----:B------:R-:W-:Y:S01]  /*aa20*/  UIMAD UR36, UR36, UR4, URZ ;  /* 0x00000004242472a4 */ /* 0x000fe2000f8e023f */
[----:B------:R-:W-:-:S02]  /*aa30*/  SHF.R.S32.HI R9, RZ, 0x1f, R14 ;  /* 0x0000001fff097819 */ /* 0x000fc4000001140e */
[----:B------:R-:W-:Y:S01]  /*aa40*/  LOP3.LUT R13, R13, R6, RZ, 0xfc, !PT ;  /* 0x000000060d0d7212 */ /* 0x000fe200078efcff */
[----:B------:R-:W-:Y:S01]  /*aa50*/  IMAD.U32 R6, RZ, RZ, UR8 ;  /* 0x00000008ff067e24 */ /* 0x000fe2000f8e00ff */
[----:B------:R-:W-:Y:S02]  /*aa60*/  SHF.R.U32.HI R2, RZ, 0x3, R5 ;  /* 0x00000003ff027819 */ /* 0x000fe40000011605 */
[----:B------:R-:W-:Y:S02]  /*aa70*/  LEA.HI R9, R9, R14, RZ, 0x6 ;  /* 0x0000000e09097211 */ /* 0x000fe400078f30ff */
[----:B------:R-:W-:Y:S01]  /*aa80*/  LOP3.LUT R2, R2, 0xf, RZ, 0xc0, !PT ;  /* 0x0000000f02027812 */ /* 0x000fe200078ec0ff */
[----:B------:R0:W-:Y:S01]  /*aa90*/  STL [R1+0xc], R6 ;  /* 0x00000c0601007387 */ /* 0x0001e20000100800 */
[----:B------:R-:W-:Y:S02]  /*aaa0*/  LOP3.LUT R5, R37, 0x2, RZ, 0xfc, !PT ;  /* 0x0000000225057812 */ /* 0x000fe400078efcff */
[----:B------:R-:W-:-:S02]  /*aab0*/  LOP3.LUT R5, R9, 0xffffffc0, RZ, 0xc0, !PT ;  /* 0xffffffc009057812 */ /* 0x000fc400078ec0ff */
[----:B------:R-:W-:Y:S02]  /*aac0*/  LOP3.LUT R24, R2, 0x70, R24, 0xf8, !PT ;  /* 0x0000007002187812 */ /* 0x000fe400078ef818 */
[----:B------:R-:W-:Y:S02]  /*aad0*/  @P0 LOP3.LUT R16, R16, 0x40000, RZ, 0xfc, !PT ;  /* 0x0004000010100812 */ /* 0x000fe400078efcff */
[----:B------:R-:W-:Y:S02]  /*aae0*/  IADD3 R36, R18, 0x40, -R5 ;  /* 0x0000004012247810 */ /* 0x000fe40007ffe805 */
[----:B0-----:R-:W-:Y:S02]  /*aaf0*/  LEA.HI.SX32 R6, R9, 0xfffffffe, 0x1a ;  /* 0xfffffffe09067811 */ /* 0x001fe400078fd2ff */
[----:B------:R-:W-:Y:S01]  /*ab00*/  LOP3.LUT R16, R16, 0xffffbfff, RZ, 0xc0, !PT ;  /* 0xffffbfff10107812 */ /* 0x000fe200078ec0ff */
[----:B------:R-:W-:Y:S01]  /*ab10*/  IMAD.IADD R36, R36, 0x1, -R2 ;  /* 0x0000000124247824 */ /* 0x000fe200078e0a02 */
[C---:B------:R-:W-:Y:S01]  /*ab20*/  LOP3.LUT R4, R13.reuse, 0x80, R4, 0xc8, !PT ;  /* 0x000000800d047812 */ /* 0x040fe200078ec804 */
[----:B------:R0:W-:Y:S01]  /*ab30*/  STL [R1+0x28], R6 ;  /* 0x0000280601007387 */ /* 0x0001e20000100800 */
[----:B------:R-:W-:-:S02]  /*ab40*/  LOP3.LUT R13, R13, 0x40, RZ, 0xc0, !PT ;  /* 0x000000400d0d7812 */ /* 0x000fc400078ec0ff */
[----:B------:R-:W-:Y:S02]  /*ab50*/  SHF.R.U32.HI R4, RZ, 0x3, R4 ;  /* 0x00000003ff047819 */ /* 0x000fe40000011604 */
[----:B------:R-:W-:Y:S02]  /*ab60*/  SHF.R.U32.HI R2, RZ, 0x2, R13 ;  /* 0x00000002ff027819 */ /* 0x000fe4000001160d */
[----:B------:R-:W-:Y:S02]  /*ab70*/  LOP3.LUT R31, R7, 0x40, RZ, 0xc0, !PT ;  /* 0x00000040071f7812 */ /* 0x000fe400078ec0ff */
[----:B------:R-:W-:Y:S02]  /*ab80*/  LOP3.LUT R30, R0, 0x80, RZ, 0xc0, !PT ;  /* 0x00000080001e7812 */ /* 0x000fe400078ec0ff */
[----:B0-----:R-:W-:Y:S02]  /*ab90*/  IADD3 R6, R24, -0x40, R5 ;  /* 0xffffffc018067810 */ /* 0x001fe40007ffe005 */
[----:B------:R-:W-:-:S02]  /*aba0*/  SHF.R.U32.HI R31, RZ, 0x2, R31 ;  /* 0x00000002ff1f7819 */ /* 0x000fc4000001161f */
[----:B------:R-:W-:Y:S01]  /*abb0*/  ISETP.GE.AND P0, PT, R6, R18, PT ;  /* 0x000000120600720c */ /* 0x000fe20003f06270 */
[----:B------:R-:W-:Y:S01]  /*abc0*/  STL [R1+0x24], R6 ;  /* 0x0000240601007387 */ /* 0x000fe20000100800 */
[----:B------:R-:W-:Y:S01]  /*abd0*/  SHF.R.U32.HI R30, RZ, 0x3, R30 ;  /* 0x00000003ff1e7819 */ /* 0x000fe2000001161e */
[----:B------:R-:W-:Y:S01]  /*abe0*/  IMAD.MOV.U32 R18, RZ, RZ, RZ ;  /* 0x000000ffff127224 */ /* 0x000fe200078e00ff */
[----:B------:R-:W-:Y:S01]  /*abf0*/  ISETP.LT.U32.AND P1, PT, R24, 0x40, !P0 ;  /* 0x000000401800780c */ /* 0x000fe20004721070 */
[----:B------:R0:W-:Y:S01]  /*ac00*/  STL [R1+0x8], R2 ;  /* 0x0000080201007387 */ /* 0x0001e20000100800 */
[----:B------:R-:W-:-:S03]  /*ac10*/  ISETP.GE.AND P0, PT, R15, UR6, PT ;  /* 0x000000060f007c0c */ /* 0x000fc6000bf06270 */
[----:B------:R1:W-:Y:S01]  /*ac20*/  STL [R1+0x4], R4 ;  /* 0x0000040401007387 */ /* 0x0003e20000100800 */
[C---:B------:R-:W-:Y:S02]  /*ac30*/  ISETP.LT.OR P3, PT, R36.reuse, 0x1, P0 ;  /* 0x000000012400780c */ /* 0x040fe40000761670 */
[----:B------:R-:W-:Y:S01]  /*ac40*/  ISETP.LT.OR P2, PT, R36, 0x11, P0 ;  /* 0x000000112400780c */ /* 0x000fe20000741670 */
[----:B------:R1:W-:Y:S01]  /*ac50*/  STL [R1+0x1c], RZ ;  /* 0x00001cff01007387 */ /* 0x0003e20000100800 */
[----:B0-----:R-:W-:-:S03]  /*ac60*/  PRMT R2, R0, 0x8880, RZ ;  /* 0x0000888000027816 */ /* 0x001fc600000000ff */
[----:B------:R-:W-:Y:S02]  /*ac70*/  @P1 LOP3.LUT R16, R16, 0x4000, RZ, 0xfc, !PT ;  /* 0x0000400010101812 */ /* 0x000fe400078efcff */
[C---:B------:R-:W-:Y:S02]  /*ac80*/  ISETP.LT.OR P1, PT, R36.reuse, 0x21, P0 ;  /* 0x000000212400780c */ /* 0x040fe40000721670 */
[----:B------:R-:W-:Y:S02]  /*ac90*/  ISETP.LT.OR P0, PT, R36, 0x31, P0 ;  /* 0x000000312400780c */ /* 0x000fe40000701670 */
[----:B------:R-:W-:Y:S02]  /*aca0*/  @P3 LOP3.LUT R17, R17, 0x20000, RZ, 0xfc, !PT ;  /* 0x0002000011113812 */ /* 0x000fe400078efcff */
[----:B------:R-:W-:Y:S02]  /*acb0*/  LOP3.LUT R16, R16, 0xdfffffff, RZ, 0xc0, !PT ;  /* 0xdfffffff10107812 */ /* 0x000fe400078ec0ff */
[----:B------:R-:W-:-:S04]  /*acc0*/  LOP3.LUT R17, R17, 0xfffeffff, RZ, 0xc0, !PT ;  /* 0xfffeffff11117812 */ /* 0x000fc800078ec0ff */
[----:B------:R-:W-:-:S04]  /*acd0*/  @P2 LOP3.LUT R17, R17, 0x10000, RZ, 0xfc, !PT ;  /* 0x0001000011112812 */ /* 0x000fc800078efcff */
[----:B------:R-:W-:-:S04]  /*ace0*/  LOP3.LUT R17, R17, 0xffff7fff, RZ, 0xc0, !PT ;  /* 0xffff7fff11117812 */ /* 0x000fc800078ec0ff */
[----:B------:R-:W-:-:S04]  /*acf0*/  @P1 LOP3.LUT R17, R17, 0x8000, RZ, 0xfc, !PT ;  /* 0x0000800011111812 */ /* 0x000fc800078efcff */
        /* <DEDUP_REMOVED lines=16> */
[----:B------:R-:W-:-:S04]  /*ae00*/  LOP3.LUT R17, R17, 0xfeffffff, RZ, 0xc0, !PT ;  /* 0xfeffffff11117812 */ /* 0x000fc800078ec0ff */
[----:B------:R-:W-:Y:S02]  /*ae10*/  @P1 LOP3.LUT R17, R17, 0x1000000, RZ, 0xfc, !PT ;  /* 0x0100000011111812 */ /* 0x000fe400078efcff */
[----:B------:R-:W-:Y:S02]  /*ae20*/  ISETP.LT.OR P1, PT, R36, 0x21, !P0 ;  /* 0x000000212400780c */ /* 0x000fe40004721670 */
[----:B------:R-:W-:-:S04]  /*ae30*/  LOP3.LUT R17, R17, 0xfffff7ff, RZ, 0xc0, !PT ;  /* 0xfffff7ff11117812 */ /* 0x000fc800078ec0ff */
        /* <DEDUP_REMOVED lines=31> */
[----:B------:R-:W-:-:S02]  /*b030*/  @P1 LOP3.LUT R16, R16, 0x20000000, RZ, 0xfc, !PT ;  /* 0x2000000010101812 */ /* 0x000fc400078efcff */
[C---:B------:R-:W-:Y:S02]  /*b040*/  ISETP.LT.OR P1, PT, R36.reuse, 0x1, !P0 ;  /* 0x000000012400780c */ /* 0x040fe40004721670 */
[----:B------:R-:W-:Y:S02]  /*b050*/  LOP3.LUT R17, R17, 0xffdfffff, RZ, 0xc0, !PT ;  /* 0xffdfffff11117812 */ /* 0x000fe400078ec0ff */
[C---:B------:R-:W-:Y:S02]  /*b060*/  ISETP.LT.OR P3, PT, R36.reuse, 0x11, !P0 ;  /* 0x000000112400780c */ /* 0x040fe40004761670 */
[----:B------:R-:W-:Y:S02]  /*b070*/  @P2 LOP3.LUT R17, R17, 0x200000, RZ, 0xfc, !PT ;  /* 0x0020000011112812 */ /* 0x000fe400078efcff */
[----:B------:R-:W-:Y:S02]  /*b080*/  ISETP.LT.OR P2, PT, R36, 0x21, !P0 ;  /* 0x000000212400780c */ /* 0x000fe40004741670 */
[----:B------:R-:W-:-:S02]  /*b090*/  LOP3.LUT R17, R17, 0xffffffef, RZ, 0xc0, !PT ;  /* 0xffffffef11117812 */ /* 0x000fc400078ec0ff */
[----:B------:R-:W-:Y:S02]  /*b0a0*/  LOP3.LUT R16, R16, 0xefffffff, RZ, 0xc0, !PT ;  /* 0xefffffff10107812 */ /* 0x000fe400078ec0ff */
[----:B------:R-:W-:Y:S02]  /*b0b0*/  @P1 LOP3.LUT R17, R17, 0x10, RZ, 0xfc, !PT ;  /* 0x0000001011111812 */ /* 0x000fe400078efcff */
[----:B------:R-:W-:Y:S02]  /*b0c0*/  ISETP.LT.OR P1, PT, R36, 0x31, !P0 ;  /* 0x000000312400780c */ /* 0x000fe40004721670 */
[----:B------:R-:W-:Y:S02]  /*b0d0*/  LOP3.LUT R17, R17, 0xfffffffe, RZ, 0xc0, !PT ;  /* 0xfffffffe11117812 */ /* 0x000fe400078ec0ff */
[----:B------:R-:W-:Y:S02]  /*b0e0*/  LOP3.LUT P0, RZ, R0, 0x40, RZ, 0xc0, !PT ;  /* 0x0000004000ff7812 */ /* 0x000fe4000780c0ff */
[----:B------:R-:W-:-:S02]  /*b0f0*/  @P3 LOP3.LUT R17, R17, 0x1, RZ, 0xfc, !PT ;  /* 0x0000000111113812 */ /* 0x000fc400078efcff */
[----:B------:R-:W-:Y:S02]  /*b100*/  ISETP.LT.OR P3, PT, R36, 0x11, !P0 ;  /* 0x000000112400780c */ /* 0x000fe40004761670 */
[----:B------:R-:W-:Y:S02]  /*b110*/  LOP3.LUT R17, R17, 0xffefffff, RZ, 0xc0, !PT ;  /* 0xffefffff11117812 */ /* 0x000fe400078ec0ff */
[----:B------:R-:W-:Y:S02]  /*b120*/  @P2 LOP3.LUT R16, R16, 0x10000000, RZ, 0xfc, !PT ;  /* 0x1000000010102812 */ /* 0x000fe400078efcff */
[----:B------:R-:W-:Y:S02]  /*b130*/  @P1 LOP3.LUT R17, R17, 0x100000, RZ, 0xfc, !PT ;  /* 0x0010000011111812 */ /* 0x000fe400078efcff */
[C---:B------:R-:W-:Y:S02]  /*b140*/  ISETP.LT.OR P1, PT, R36.reuse, 0x1, !P0 ;  /* 0x000000012400780c */ /* 0x040fe40004721670 */
[----:B------:R-:W-:-:S02]  /*b150*/  ISETP.LT.OR P2, PT, R36, 0x21, !P0 ;  /* 0x000000212400780c */ /* 0x000fc40004741670 */
[----:B------:R-:W-:Y:S02]  /*b160*/  LOP3.LUT R16, R16, 0x7fffffff, RZ, 0xc0, !PT ;  /* 0x7fffffff10107812 */ /* 0x000fe400078ec0ff */
[----:B------:R-:W-:Y:S02]  /*b170*/  LOP3.LUT R17, R17, 0xfffffff7, RZ, 0xc0, !PT ;  /* 0xfffffff711117812 */ /* 0x000fe400078ec0ff */
[----:B------:R-:W-:Y:S02]  /*b180*/  @P3 LOP3.LUT R16, R16, 0x80000000, RZ, 0xfc, !PT ;  /* 0x8000000010103812 */ /* 0x000fe400078efcff */
[----:B------:R-:W-:Y:S02]  /*b190*/  LEA R0, R29, UR37, 0x1 ;  /* 0x000000251d007c11 */ /* 0x000fe4000f8e08ff */
[----:B------:R-:W-:Y:S02]  /*b1a0*/  LOP3.LUT R16, R16, 0xf7ffffff, RZ, 0xc0, !PT ;  /* 0xf7ffffff10107812 */ /* 0x000fe400078ec0ff */
[----:B------:R-:W-:-:S02]  /*b1b0*/  @P1 LOP3.LUT R17, R17, 0x8, RZ, 0xfc, !PT ;  /* 0x0000000811111812 */ /* 0x000fc400078efcff */
[----:B------:R-:W-:Y:S02]  /*b1c0*/  ISETP.LT.OR P1, PT, R36, 0x31, !P0 ;  /* 0x000000312400780c */ /* 0x000fe40004721670 */
[----:B------:R-:W-:Y:S02]  /*b1d0*/  ISETP.GT.AND P0, PT, R2, -0x1, PT ;  /* 0xffffffff0200780c */ /* 0x000fe40003f04270 */
[----:B------:R-:W-:Y:S02]  /*b1e0*/  @P2 LOP3.LUT R16, R16, 0x8000000, RZ, 0xfc, !PT ;  /* 0x0800000010102812 */ /* 0x000fe400078efcff */
[----:B------:R-:W-:Y:S02]  /*b1f0*/  ISETP.LT.OR P2, PT, R36, 0x11, P0 ;  /* 0x000000112400780c */ /* 0x000fe40000741670 */
[----:B------:R-:W-:Y:S02]  /*b200*/  LOP3.LUT R17, R17, 0xfff7ffff, RZ, 0xc0, !PT ;  /* 0xfff7ffff11117812 */ /* 0x000fe400078ec0ff */
[----:B------:R-:W-:-:S02]  /*b210*/  LOP3.LUT R16, R16, 0xbfffffff, RZ, 0xc0, !PT ;  /* 0xbfffffff10107812 */ /* 0x000fc400078ec0ff */
[C---:B------:R-:W-:Y:S02]  /*b220*/  ISETP.LT.OR P3, PT, R36.reuse, 0x1, P0 ;  /* 0x000000012400780c */ /* 0x040fe40000761670 */
[----:B------:R-:W-:Y:S02]  /*b230*/  @P1 LOP3.LUT R17, R17, 0x80000, RZ, 0xfc, !PT ;  /* 0x0008000011111812 */ /* 0x000fe400078efcff */
[C---:B------:R-:W-:Y:S02]  /*b240*/  ISETP.LT.OR P1, PT, R36.reuse, 0x21, P0 ;  /* 0x000000212400780c */ /* 0x040fe40000721670 */
[----:B------:R-:W-:Y:S02]  /*b250*/  ISETP.LT.OR P0, PT, R36, 0x31, P0 ;  /* 0x000000312400780c */ /* 0x000fe40000701670 */
[----:B------:R-:W-:Y:S02]  /*b260*/  @P2 LOP3.LUT R16, R16, 0x40000000, RZ, 0xfc, !PT ;  /* 0x4000000010102812 */ /* 0x000fe400078efcff */
[----:B------:R-:W-:-:S02]  /*b270*/  ISETP.GE.AND P2, PT, R15, R3, PT ;  /* 0x000000030f00720c */ /* 0x000fc40003f46270 */
[----:B------:R-:W-:Y:S02]  /*b280*/  LOP3.LUT R16, R16, 0xfbffffff, RZ, 0xc0, !PT ;  /* 0xfbffffff10107812 */ /* 0x000fe400078ec0ff */
[----:B------:R-:W-:-:S03]  /*b290*/  LOP3.LUT R17, R17, 0xfffffffb, RZ, 0xc0, !PT ;  /* 0xfffffffb11117812 */ /* 0x000fc600078ec0ff */
[----:B------:R-:W-:Y:S02]  /*b2a0*/  @P1 LOP3.LUT R16, R16, 0x4000000, RZ, 0xfc, !PT ;  /* 0x0400000010101812 */ /* 0x000fe400078efcff */
[----:B------:R-:W-:Y:S02]  /*b2b0*/  @P3 LOP3.LUT R17, R17, 0x4, RZ, 0xfc, !PT ;  /* 0x0000000411113812 */ /* 0x000fe400078efcff */
[----:B------:R-:W-:Y:S02]  /*b2c0*/  ISETP.GE.AND P1, PT, R36, 0x1, PT ;  /* 0x000000012400780c */ /* 0x000fe40003f26270 */
[----:B------:R-:W-:Y:S02]  /*b2d0*/  LOP3.LUT R16, R16, 0xfffffffe, RZ, 0xc0, !PT ;  /* 0xfffffffe10107812 */ /* 0x000fe400078ec0ff */
[----:B------:R-:W-:Y:S02]  /*b2e0*/  LOP3.LUT R17, R17, 0xfffbffff, RZ, 0xc0, !PT ;  /* 0xfffbffff11117812 */ /* 0x000fe400078ec0ff */
[----:B------:R-:W-:-:S02]  /*b2f0*/  @P2 LOP3.LUT R16, R16, 0x1, RZ, 0xfc, !PT ;  /* 0x0000000110102812 */ /* 0x000fc400078efcff */
[----:B------:R-:W-:Y:S02]  /*b300*/  @P0 LOP3.LUT R17, R17, 0x40000, RZ, 0xfc, !PT ;  /* 0x0004000011110812 */ /* 0x000fe400078efcff */
[----:B------:R-:W-:Y:S02]  /*b310*/  ISETP.GE.AND P0, PT, R36, 0x11, PT ;  /* 0x000000112400780c */ /* 0x000fe40003f06270 */
[----:B------:R-:W-:Y:S02]  /*b320*/  LOP3.LUT R16, R16, 0xfffdffff, RZ, 0xc0, !PT ;  /* 0xfffdffff10107812 */ /* 0x000fe400078ec0ff */
[----:B------:R-:W-:Y:S02]  /*b330*/  ISETP.GE.AND P2, PT, R36, 0x21, PT ;  /* 0x000000212400780c */ /* 0x000fe40003f46270 */
[----:B------:R-:W-:Y:S02]  /*b340*/  @P1 LOP3.LUT R16, R16, 0x20000, RZ, 0xfc, !PT ;  /* 0x0002000010101812 */ /* 0x000fe400078efcff */
[----:B------:R-:W-:-:S02]  /*b350*/  ISETP.GE.AND P1, PT, R36, 0x31, PT ;  /* 0x000000312400780c */ /* 0x000fc40003f26270 */
        /* <DEDUP_REMOVED lines=9> */
.L_x_3475:
[----:B------:R-:W2:Y:S01]  /*b3f0*/  LDL R2, [R1+0xc] ;  /* 0x00000c0001027983 */ /* 0x000ea20000100800 */
[----:B0-----:R-:W0:Y:S01]  /*b400*/  LDC R0, c[0x0][0xd38] ;  /* 0x00034e00ff007b82 */ /* 0x001e220000000800 */
        /* <DEDUP_REMOVED lines=23> */
[----:B0--3--:R-:W-:Y:S05]  /*b580*/  @!P0 BRA `(.L_x_3439) ;  /* 0x0000000000408947 */ /* 0x009fea0003800000 */
[----:B------:R-:W-:Y:S01]  /*b590*/  MOV R2, 0x0 ;  /* 0x0000000000027802 */ /* 0x000fe20000000f00 */
        /* <DEDUP_REMOVED lines=15> */
.L_x_3439:
        /* <DEDUP_REMOVED lines=9> */
[----:B------:R-:W-:Y:S01]  /*b720*/  MOV R4, UR6 ;  /* 0x0000000600047c02 */ /* 0x000fe20008000f00 */
        /* <DEDUP_REMOVED lines=9> */
[----:B-1---5:R-:W-:Y:S05]  /*b7c0*/  CALL.ABS.NOINC R2 ;  /* 0x0000000002007343 */ /* 0x022fea0003c00000 */
.L_x_3441:
        /* <DEDUP_REMOVED lines=15> */
.L_x_3440:
        /* <DEDUP_REMOVED lines=13> */
.L_x_3493:
[----:B------:R-:W2:Y:S01]  /*b990*/  LDL R0, [R1+0x24] ;  /* 0x0000240001007983 */ /* 0x000ea20000100800 */
[----:B------:R-:W-:Y:S01]  /*b9a0*/  ISETP.NE.AND P0, PT, R10, 0x1, PT ;  /* 0x000000010a00780c */ /* 0x000fe20003f05270 */
[----:B------:R-:W-:Y:S01]  /*b9b0*/  IMAD.MOV.U32 R35, RZ, RZ, RZ ;  /* 0x000000ffff237224 */ /* 0x000fe200078e00ff */
[C---:B------:R-:W-:Y:S02]  /*b9c0*/  LOP3.LUT P1, RZ, R16.reuse, 0x4000, RZ, 0xc0, !PT ;  /* 0x0000400010ff7812 */ /* 0x040fe4000782c0ff */
[----:B-----5:R-:W-:Y:S02]  /*b9d0*/  SHF.R.S32.HI R33, RZ, 0x1f, R28 ;  /* 0x0000001fff217819 */ /* 0x020fe4000001141c */
[----:B------:R-:W-:-:S07]  /*b9e0*/  LOP3.LUT R16, R16, 0xffffefff, RZ, 0xc0, !PT ;  /* 0xffffefff10107812 */ /* 0x000fce00078ec0ff */
[----:B------:R-:W0:Y:S01]  /*b9f0*/  @P0 LDC R5, c[0x0][0x434] ;  /* 0x00010d00ff050b82 */ /* 0x000e220000000800 */
[----:B------:R-:W-:-:S07]  /*ba00*/  @P0 LOP3.LUT R16, R16, 0x1000, RZ, 0xfc, !PT ;  /* 0x0000100010100812 */ /* 0x000fce00078efcff */
[----:B------:R-:W3:Y:S08]  /*ba10*/  @P0 LDC R7, c[0x0][0x438] ;  /* 0x00010e00ff070b82 */ /* 0x000ef00000000800 */
[----:B-1----:R-:W1:Y:S02]  /*ba20*/  @P1 LDC.64 R2, c[0x0][0x428] ;  /* 0x00010a00ff021b82 */ /* 0x002e640000000a00 */
[----:B-1----:R-:W-:-:S04]  /*ba30*/  @P1 IMAD R8, R33, R2, RZ ;  /* 0x0000000221081224 */ /* 0x002fc800078e02ff */
[----:B------:R-:W-:Y:S02]  /*ba40*/  @P1 IMAD R8, R28, R3, R8 ;  /* 0x000000031c081224 */ /* 0x000fe400078e0208 */
[----:B--2---:R-:W-:-:S04]  /*ba50*/  IMAD.IADD R0, R0, 0x1, R32 ;  /* 0x0000000100007824 */ /* 0x004fc800078e0220 */
[----:B0-----:R-:W-:-:S04]  /*ba60*/  @P0 IMAD.HI.U32 R4, R0, R5, RZ ;  /* 0x0000000500040227 */ /* 0x001fc800078e00ff */
[----:B------:R-:W-:Y:S01]  /*ba70*/  IMAD.MOV.U32 R6, RZ, RZ, R0 ;  /* 0x000000ffff067224 */ /* 0x000fe200078e0000 */
[----:B---3--:R-:W-:Y:S02]  /*ba80*/  @P0 SHF.R.U32.HI R6, RZ, R7, R4 ;  /* 0x00000007ff060219 */ /* 0x008fe40000011604 */
[----:B------:R-:W0:Y:S02]  /*ba90*/  @P1 LDC.64 R4, c[0x0][0x418] ;  /* 0x00010600ff041b82 */ /* 0x000e240000000a00 */
[----:B------:R-:W-:-:S03]  /*baa0*/  @P1 SHF.R.S32.HI R7, RZ, 0x1f, R6 ;  /* 0x0000001fff071819 */ /* 0x000fc60000011406 */
[----:B------:R-:W-:-:S04]  /*bab0*/  @P1 IMAD.WIDE.U32 R2, R28, R2, R6 ;  /* 0x000000021c021225 */ /* 0x000fc800078e0006 */
[----:B------:R-:W-:Y:S01]  /*bac0*/  @P1 IMAD.IADD R8, R3, 0x1, R8 ;  /* 0x0000000103081824 */ /* 0x000fe200078e0208 */
[----:B0-----:R-:W-:-:S04]  /*bad0*/  @P1 LEA R4, P0, R2, R4, 0x2 ;  /* 0x0000000402041211 */ /* 0x001fc800078010ff */
[----:B------:R-:W-:-:S05]  /*bae0*/  @P1 LEA.HI.X R5, R2, R5, R8, 0x2, P0 ;  /* 0x0000000502051211 */ /* 0x000fca00000f1408 */
[----:B------:R0:W5:Y:S01]  /*baf0*/  @P1 LDG.E R35, desc[UR42][R4.64] ;  /* 0x0000002a04231981 */ /* 0x000162000c1e1900 */
[----:B------:R-:W-:Y:S01]  /*bb00*/  IMAD.MOV R3, RZ, RZ, -R6 ;  /* 0x000000ffff037224 */ /* 0x000fe200078e0a06 */
[----:B------:R-:W-:Y:S02]  /*bb10*/  LOP3.LUT R9, R37, 0x2, RZ, 0xfc, !PT ;  /* 0x0000000225097812 */ /* 0x000fe400078efcff */
[----:B------:R-:W-:Y:S01]  /*bb20*/  LOP3.LUT R16, R16, 0xfffffbff, RZ, 0xc0, !PT ;  /* 0xfffffbff10107812 */ /* 0x000fe200078ec0ff */
[----:B------:R-:W-:Y:S01]  /*bb30*/  IMAD R0, R10, R3, R0 ;  /* 0x000000030a007224 */ /* 0x000fe200078e0200 */
[----:B------:R-:W-:Y:S02]  /*bb40*/  ISETP.NE.AND P0, PT, R9, 0x3, PT ;  /* 0x000000030900780c */ /* 0x000fe40003f05270 */
[----:B------:R-:W-:Y:S02]  /*bb50*/  SHF.R.S32.HI R26, RZ, 0x1f, R19 ;  /* 0x0000001fff1a7819 */ /* 0x000fe40000011413 */
[----:B------:R0:W-:Y:S09]  /*bb60*/  STL [R1], R0 ;  /* 0x0000000001007387 */ /* 0x0001f20000100800 */
[----:B------:R-:W-:Y:S01]  /*bb70*/  @P0 LOP3.LUT R16, R16, 0x400, RZ, 0xfc, !PT ;  /* 0x0000040010100812 */ /* 0x000fe200078efcff */
[----:B0-----:R-:W-:Y:S06]  /*bb80*/  @!P0 BRA `(.L_x_3443) ;  /* 0x0000000000048947 */ /* 0x001fec0003800000 */
[----:B------:R-:W-:Y:S01]  /*bb90*/  BPT.TRAP 0x1 ;  /* 0x000000040000795c */ /* 0x000fe20000300000 */
.L_x_3443:
[----:B------:R-:W-:Y:S01]  /*bba0*/  LEA R25, R18, UR37, 0x3 ;  /* 0x0000002512197c11 */ /* 0x000fe2000f8e18ff */
[----:B------:R-:W-:Y:S01]  /*bbb0*/  BSSY B0, `(.L_x_3444) ;  /* 0x0000004000007945 */ /* 0x000fe20003800000 */
[----:B------:R-:W-:-:S04]  /*bbc0*/  SHF.L.U32 R0, R23, 0x1f, RZ ;  /* 0x0000001f17007819 */ /* 0x000fc800000006ff */
[----:B------:R-:W0:Y:S02]  /*bbd0*/  SYNCS.PHASECHK.TRANS64.TRYWAIT P0, [R25+URZ+0x38840], R0 ;  /* 0x03884000190075a7 */ /* 0x000e24000800017f */
[----:B0-----:R-:W-:Y:S05]  /*bbe0*/  @!P0 BRA `(.L_x_3445) ;  /* 0x0000003800148947 */ /* 0x001fea0003800000 */
.L_x_3494:
[----:B------:R-:W-:Y:S05]  /*bbf0*/  BSYNC B0 ;  /* 0x0000000000007941 */ /* 0x000fea0003800000 */
.L_x_3444:
[----:B------:R-:W0:Y:S01]  /*bc00*/  LDL R2, [R1] ;  /* 0x0000000001027983 */ /* 0x000e220000100800 */
[----:B------:R-:W-:Y:S01]  /*bc10*/  ULDC.64 UR4, c[0x0][0x300] ;  /* 0x0000c00000047ab9 */ /* 0x000fe20000000a00 */
[----:B-----5:R-:W-:Y:S01]  /*bc20*/  SHF.R.S32.HI R4, RZ, 0x1f, R35 ;  /* 0x0000001fff047819 */ /* 0x020fe20000011423 */
[----:B------:R-:W-:Y:S01]  /*bc30*/  IMAD R5, R18, 0x1000, R29 ;  /* 0x0000100012057824 */ /* 0x000fe200078e021d */
[----:B------:R-:W1:Y:S01]  /*bc40*/  S2R R7, SR_TID.X ;  /* 0x0000000000077919 */ /* 0x000e620000002100 */
[----:B------:R-:W-:Y:S01]  /*bc50*/  LOP3.LUT P1, RZ, R16, 0x1, RZ, 0xc0, !PT ;  /* 0x0000000110ff7812 */ /* 0x000fe2000782c0ff */
[----:B-1----:R-:W-:-:S05]  /*bc60*/  IMAD.SHL.U32 R7, R7, 0x8, RZ ;  /* 0x0000000807077824 */ /* 0x002fca00078e00ff */
[----:B------:R-:W-:Y:S02]  /*bc70*/  LOP3.LUT R7, R7, 0x38, RZ, 0xc0, !PT ;  /* 0x0000003807077812 */ /* 0x000fe400078ec0ff */
[----:B0-----:R-:W-:-:S05]  /*bc80*/  SHF.R.S32.HI R0, RZ, 0x1f, R2 ;  /* 0x0000001fff007819 */ /* 0x001fca0000011402 */
[----:B------:R0:W-:Y:S04]  /*bc90*/  STL [R1+0x14], R0 ;  /* 0x0000140001007387 */ /* 0x0001e80000100800 */
[----:B------:R1:W-:Y:S01]  /*bca0*/  STL [R1+0x18], R4 ;  /* 0x0000180401007387 */ /* 0x0003e20000100800 */
[----:B0-----:R-:W-:-:S04]  /*bcb0*/  IMAD R0, R0, UR4, RZ ;  /* 0x0000000400007c24 */ /* 0x001fc8000f8e02ff */
        /* <DEDUP_REMOVED lines=12> */
[----:B------:R-:W-:-:S03]  /*bd80*/  ULDC.64 UR4, c[0x0][0x2e8] ;  /* 0x0000ba0000047ab9 */ /* 0x000fc60000000a00 */
[----:B-1----:R-:W-:Y:S01]  /*bd90*/  IMAD.IADD R4, R3, 0x1, R0 ;  /* 0x0000000103047824 */ /* 0x002fe200078e0200 */
[----:B------:R-:W-:Y:S01]  /*bda0*/  LEA R0, P0, R2, UR4, 0x1 ;  /* 0x0000000402007c11 */ /* 0x000fe2000f8008ff */
[----:B------:R-:W-:-:S03]  /*bdb0*/  UMOV UR4, 0xffffffff ;  /* 0xffffffff00047882 */ /* 0x000fc60000000000 */
[----:B------:R-:W-:Y:S01]  /*bdc0*/  LEA.HI.X R4, R2, UR5, R4, 0x1, P0 ;  /* 0x0000000502047c11 */ /* 0x000fe200080f0c04 */
[----:B------:R-:W-:Y:S08]  /*bdd0*/  BRA.DIV UR4, `(.L_x_3446) ;  /* 0x0000003604ac7947 */ /* 0x000ff0000b800000 */
[----:B------:R-:W0:Y:S01]  /*bde0*/  SHFL.IDX PT, R3, R0, RZ, 0x181f ;  /* 0x00181fff00037589 */ /* 0x000e2200000e0000 */
[C---:B------:R-:W-:Y:S02]  /*bdf0*/  ISETP.GE.AND P2, PT, R36.reuse, 0x1, PT ;  /* 0x000000012400780c */ /* 0x040fe40003f46270 */
[----:B------:R-:W-:Y:S01]  /*be00*/  ISETP.GE.AND P3, PT, R36, 0x11, PT ;  /* 0x000000112400780c */ /* 0x000fe20003f66270 */
[----:B------:R-:W1:Y:S10]  /*be10*/  SHFL.IDX PT, R2, R4, RZ, 0x181f ;  /* 0x00181fff04027589 */ /* 0x000e7400000e0000 */
[----:B------:R-:W-:-:S02]  /*be20*/  @P2 LEA R6, R5, UR37, 0x1 ;  /* 0x0000002505062c11 */ /* 0x000fc4000f8e08ff */
[----:B0-----:R-:W-:-:S05]  /*be30*/  @P2 LEA R3, P0, R7, R3, 0x1 ;  /* 0x0000000307032211 */ /* 0x001fca00078008ff */
[----:B-1----:R-:W-:-:S05]  /*be40*/  @P2 IMAD.X R2, RZ, RZ, R2, P0 ;  /* 0x000000ffff022224 */ /* 0x002fca00000e0602 */
[----:B------:R-:W-:-:S04]  /*be50*/  @P2 LOP3.LUT R3, R3, R2, RZ, 0x3c, !PT ;  /* 0x0000000203032212 */ /* 0x000fc800078e3cff */
[----:B------:R-:W-:-:S04]  /*be60*/  @P2 LOP3.LUT R2, R3, R2, RZ, 0x3c, !PT ;  /* 0x0000000203022212 */ /* 0x000fc800078e3cff */
[----:B------:R-:W-:-:S05]  /*be70*/  @P2 LOP3.LUT R3, R3, R2, RZ, 0x3c, !PT ;  /* 0x0000000203032212 */ /* 0x000fca00078e3cff */
[----:B------:R-:W-:Y:S01]  /*be80*/  @!PT LDS RZ, [RZ] ;  /* 0x00000000fffff984 */ /* 0x000fe20000000800 */
[----:B------:R0:W-:Y:S01]  /*be90*/  @P2 LDGSTS.E.BYPASS.LTC128B.128 [R6+0x22400], desc[UR42][R2.64], !P1 ;  /* 0x2240000002062fae */ /* 0x0001e2000c901d6a */
[----:B------:R-:W-:-:S03]  /*bea0*/  ISETP.GE.AND P2, PT, R36, 0x21, PT ;  /* 0x000000212400780c */ /* 0x000fc60003f46270 */
[----:B0-----:R-:W0:Y:S01]  /*beb0*/  SHFL.IDX PT, R3, R0, 0x1, 0x181f ;  /* 0x00381f0000037f89 */ /* 0x001e2200000e0000 */
[----:B------:R-:W-:-:S03]  /*bec0*/  @P3 LEA R6, R5, UR37, 0x1 ;  /* 0x0000002505063c11 */ /* 0x000fc6000f8e08ff */
[----:B------:R-:W1:Y:S01]  /*bed0*/  SHFL.IDX PT, R2, R4, 0x1, 0x181f ;  /* 0x00381f0004027f89 */ /* 0x000e6200000e0000 */
[----:B0-----:R-:W-:-:S05]  /*bee0*/  @P3 LEA R3, P0, R7, R3, 0x1 ;  /* 0x0000000307033211 */ /* 0x001fca00078008ff */
[----:B-1----:R-:W-:-:S05]  /*bef0*/  @P3 IMAD.X R2, RZ, RZ, R2, P0 ;  /* 0x000000ffff023224 */ /* 0x002fca00000e0602 */
[----:B------:R-:W-:-:S04]  /*bf00*/  @P3 LOP3.LUT R3, R3, R2, RZ, 0x3c, !PT ;  /* 0x0000000203033212 */ /* 0x000fc800078e3cff */
[----:B------:R-:W-:-:S04]  /*bf10*/  @P3 LOP3.LUT R2, R3, R2, RZ, 0x3c, !PT ;  /* 0x0000000203023212 */ /* 0x000fc800078e3cff */
[----:B------:R-:W-:-:S05]  /*bf20*/  @P3 LOP3.LUT R3, R3, R2, RZ, 0x3c, !PT ;  /* 0x0000000203033212 */ /* 0x000fca00078e3cff */
[----:B------:R0:W-:Y:S04]  /*bf30*/  @P3 LDGSTS.E.BYPASS.LTC128B.128 [R6+0x22c00], desc[UR42][R2.64], !P1 ;  /* 0x22c0000002063fae */ /* 0x0001e8000c901d6a */
[----:B0-----:R-:W0:Y:S01]  /*bf40*/  SHFL.IDX PT, R3, R0, 0x2, 0x181f ;  /* 0x00581f0000037f89 */ /* 0x001e2200000e0000 */
[----:B------:R-:W-:-:S03]  /*bf50*/  @P2 LEA R6, R5, UR37, 0x1 ;  /* 0x0000002505062c11 */ /* 0x000fc6000f8e08ff */
[----:B------:R-:W1:Y:S04]  /*bf60*/  SHFL.IDX PT, R2, R4, 0x2, 0x181f ;  /* 0x00581f0004027f89 */ /* 0x000e6800000e0000 */
[----:B------:R-:W2:Y:S04]  /*bf70*/  SHFL.IDX PT, R4, R4, 0x3, 0x181f ;  /* 0x00781f0004047f89 */ /* 0x000ea800000e0000 */
[----:B------:R-:W3:Y:S01]  /*bf80*/  SHFL.IDX PT, R0, R0, 0x3, 0x181f ;  /* 0x00781f0000007f89 */ /* 0x000ee200000e0000 */
[----:B0-----:R-:W-:-:S05]  /*bf90*/  @P2 LEA R3, P0, R7, R3, 0x1 ;  /* 0x0000000307032211 */ /* 0x001fca00078008ff */
[----:B-1----:R-:W-:-:S05]  /*bfa0*/  @P2 IMAD.X R2, RZ, RZ, R2, P0 ;  /* 0x000000ffff022224 */ /* 0x002fca00000e0602 */
[----:B------:R-:W-:-:S04]  /*bfb0*/  @P2 LOP3.LUT R3, R3, R2, RZ, 0x3c, !PT ;  /* 0x0000000203032212 */ /* 0x000fc800078e3cff */
[----:B------:R-:W-:-:S04]  /*bfc0*/  @P2 LOP3.LUT R2, R3, R2, RZ, 0x3c, !PT ;  /* 0x0000000203022212 */ /* 0x000fc800078e3cff */
[----:B------:R-:W-:-:S05]  /*bfd0*/  @P2 LOP3.LUT R3, R3, R2, RZ, 0x3c, !PT ;  /* 0x0000000203032212 */ /* 0x000fca00078e3cff */
[----:B--23--:R1:W-:Y:S02]  /*bfe0*/  @P2 LDGSTS.E.BYPASS.LTC128B.128 [R6+0x23400], desc[UR42][R2.64], !P1 ;  /* 0x2340000002062fae */ /* 0x00c3e4000c901d6a */
.L_x_3504:
[----:B------:R-:W-:-:S13]  /*bff0*/  ISETP.GE.AND P2, PT, R36, 0x31, PT ;  /* 0x000000312400780c */ /* 0x000fda0003f46270 */
[----:B01----:R-:W-:Y:S02]  /*c000*/  @P2 LEA R2, P0, R7, R0, 0x1 ;  /* 0x0000000007022211 */ /* 0x003fe400078008ff */
[----:B------:R-:W-:-:S03]  /*c010*/  @P2 LEA R5, R5, UR37, 0x1 ;  /* 0x0000002505052c11 */ /* 0x000fc6000f8e08ff */
[----:B------:R-:W-:Y:S01]  /*c020*/  @P2 IMAD.X R3, RZ, RZ, R4, P0 ;  /* 0x000000ffff032224 */ /* 0x000fe200000e0604 */
[----:B------:R-:W-:-:S04]  /*c030*/  PLOP3.LUT P0, PT, PT, PT, PT, 0x80, 0x0 ;  /* 0x000000000000781c */ /* 0x000fc80003f0f070 */
[----:B------:R-:W-:Y:S01]  /*c040*/  @!PT LDS RZ, [RZ] ;  /* 0x00000000fffff984 */ /* 0x000fe20000000800 */
[----:B------:R-:W-:Y:S01]  /*c050*/  @!PT LDS RZ, [RZ] ;  /* 0x00000000fffff984 */ /* 0x000fe20000000800 */
[----:B------:R-:W-:Y:S01]  /*c060*/  @!PT LDS RZ, [RZ] ;  /* 0x00000000fffff984 */ /* 0x000fe20000000800 */
[----:B------:R0:W-:Y:S01]  /*c070*/  @P2 LDGSTS.E.BYPASS.LTC128B.128 [R5+0x23c00], desc[UR42][R2.64], !P1 ;  /* 0x23c0000002052fae */ /* 0x0001e2000c901d6a */
[----:B------:R-:W-:-:S08]  /*c080*/  NOP ;  /* 0x0000000000007918 */ /* 0x000fd00000000000 */
.L_x_3447:
[----:B------:R-:W-:Y:S02]  /*c090*/  PLOP3.LUT P1, PT, P1, P0, PT, 0xa2, 0x0 ;  /* 0x000000000000781c */ /* 0x000fe40000f21472 */
[----:B------:R-:W-:-:S08]  /*c0a0*/  @P0 R2UR P1, UR4, R25 ;  /* 0x00000000190402ca */ /* 0x000fd00000020000 */
[----:B------:R-:W-:-:S05]  /*c0b0*/  @P0 PLOP3.LUT P0, PT, P1, PT, PT, 0x80, 0x0 ;  /* 0x000000000000081c */ /* 0x000fca0000f0f070 */
[----:B------:R-:W-:Y:S01]  /*c0c0*/  @!P1 SYNCS.ARRIVE.TRANS64.RED.A0T1 RZ, [UR4+0x38830], RZ ;  /* 0x038830ffffff99a7 */ /* 0x000fe20008200404 */
[----:B------:R-:W-:Y:S07]  /*c0d0*/  @!P1 ARRIVES.LDGSTSBAR.64.TRANSCNT [UR4+0x38830] ;  /* 0x03883000ff0099b0 */ /* 0x000fee0008000a84 */
[----:B------:R-:W-:Y:S05]  /*c0e0*/  @P0 BRA.U.ANY `(.L_x_3447) ;  /* 0xfffffffd00e80947 */ /* 0x000fea000393ffff */
[----:B------:R-:W-:Y:S01]  /*c0f0*/  NOP ;  /* 0x0000000000007918 */ /* 0x000fe20000000000 */
[----:B------:R-:W-:-:S04]  /*c100*/  LOP3.LUT R0, R37, 0x2, RZ, 0xfc, !PT ;  /* 0x0000000225007812 */ /* 0x000fc800078efcff */
[----:B------:R-:W-:-:S13]  /*c110*/  ISETP.NE.AND P2, PT, R0, 0x3, PT ;  /* 0x000000030000780c */ /* 0x000fda0003f45270 */
[----:B------:R-:W-:Y:S05]  /*c120*/  @!P2 BRA `(.L_x_3448) ;  /* 0x000000000004a947 */ /* 0x000fea0003800000 */
[----:B------:R-:W-:Y:S01]  /*c130*/  BPT.TRAP 0x1 ;  /* 0x000000040000795c */ /* 0x000fe20000300000 */
.L_x_3448:
[----:B------:R1:W-:Y:S02]  /*c140*/  SYNCS.ARRIVE.TRANS64.A1T0 RZ, [R25+URZ+0x38830], RZ ;  /* 0x038830ff19ff79a7 */ /* 0x0003e4000810003f */
[----:B------:R-:W-:Y:S05]  /*c150*/  WARPSYNC.ALL ;  /* 0x0000000000007948 */ /* 0x000fea0003800000 */
[----:B------:R-:W-:Y:S01]  /*c160*/  UIADD3 UR4, UR37, 0x20400, URZ ;  /* 0x0002040025047890 */ /* 0x000fe2000fffe03f */
[----:B------:R-:W-:-:S03]  /*c170*/  SHF.R.S32.HI R0, RZ, 0x1f, R27 ;  /* 0x0000001fff007819 */ /* 0x000fc6000001141b */
[----:B------:R-:W-:Y:S02]  /*c180*/  ULOP3.LUT UP0, URZ, UR4, 0x3ff, URZ, 0xc0, !UPT ;  /* 0x000003ff043f7892 */ /* 0x000fe4000f80c03f */
[----:B------:R2:W-:Y:S01]  /*c190*/  STL [R1+0x10], R0 ;  /* 0x0000100001007387 */ /* 0x0005e20000100800 */
[----:B------:R-:W-:Y:S03]  /*c1a0*/  BAR.SYNC.DEFER_BLOCKING 0x8, 0x100 ;  /* 0x0204000000007b1d */ /* 0x000fe60000010000 */
[----:B------:R-:W-:-:S13]  /*c1b0*/  PLOP3.LUT P0, PT, PT, PT, UP0, 0x80, 0x0 ;  /* 0x000000000000781c */ /* 0x000fda0003f0f008 */
[----:B--2---:R-:W-:Y:S05]  /*c1c0*/  @!P0 BRA `(.L_x_3449) ;  /* 0x0000000000408947 */ /* 0x004fea0003800000 */
        /* <DEDUP_REMOVED lines=16> */
.L_x_3449:
[----:B0-----:R-:W2:Y:S01]  /*c2d0*/  LDL R2, [R1+0x10] ;  /* 0x0000100001027983 */ /* 0x001ea20000100800 */
[----:B------:R-:W0:Y:S03]  /*c2e0*/  LDC R3, c[0x0][0x448] ;  /* 0x00011200ff037b82 */ /* 0x000e260000000800 */
[----:B------:R-:W3:Y:S01]  /*c2f0*/  LDL R21, [R1+0xc] ;  /* 0x00000c0001157983 */ /* 0x000ee20000100800 */
[----:B------:R-:W-:Y:S01]  /*c300*/  IMAD.MOV R5, RZ, RZ, -R34 ;  /* 0x000000ffff057224 */ /* 0x000fe200078e0a22 */
[----:B------:R-:W-:Y:S01]  /*c310*/  ULDC UR4, c[0x0][0xd38] ;  /* 0x00034e0000047ab9 */ /* 0x000fe20000000800 */
[----:B------:R-:W-:Y:S01]  /*c320*/  LOP3.LUT R16, R16, 0xffffdfff, RZ, 0xc0, !PT ;  /* 0xffffdfff10107812 */ /* 0x000fe200078ec0ff */
[----:B------:R-:W4:Y:S01]  /*c330*/  S2R R9, SR_TID.X ;  /* 0x0000000000097919 */ /* 0x000f220000002100 */
[----:B------:R-:W-:Y:S01]  /*c340*/  LEA R8, R29, UR37, 0x1 ;  /* 0x000000251d087c11 */ /* 0x000fe2000f8e08ff */
[----:B------:R-:W5:Y:S01]  /*c350*/  S2R R10, SR_TID.X ;  /* 0x00000000000a7919 */ /* 0x000f620000002100 */
[----:B0-----:R-:W-:-:S13]  /*c360*/  ISETP.NE.AND P0, PT, R3, 0x1, PT ;  /* 0x000000010300780c */ /* 0x001fda0003f05270 */
[----:B------:R-:W0:Y:S01]  /*c370*/  @P0 LDC R0, c[0x0][0x450] ;  /* 0x00011400ff000b82 */ /* 0x000e220000000800 */
[----:B------:R-:W-:Y:S01]  /*c380*/  @P0 LOP3.LUT R16, R16, 0x2000, RZ, 0xfc, !PT ;  /* 0x0000200010100812 */ /* 0x000fe200078efcff */
[----:B----4-:R-:W-:-:S03]  /*c390*/  IMAD.SHL.U32 R9, R9, 0x8, RZ ;  /* 0x0000000809097824 */ /* 0x010fc600078e00ff */
[----:B------:R-:W-:Y:S02]  /*c3a0*/  LOP3.LUT P1, RZ, R16, 0x1000000, RZ, 0xc0, !PT ;  /* 0x0100000010ff7812 */ /* 0x000fe4000782c0ff */
[----:B-----5:R-:W-:Y:S02]  /*c3b0*/  SHF.R.U32.HI R10, RZ, 0x3, R10 ;  /* 0x00000003ff0a7819 */ /* 0x020fe4000001160a */
[----:B------:R-:W-:Y:S02]  /*c3c0*/  LOP3.LUT R9, R9, 0x38, RZ, 0xc0, !PT ;  /* 0x0000003809097812 */ /* 0x000fe400078ec0ff */
[----:B------:R-:W-:Y:S01]  /*c3d0*/  LOP3.LUT R10, R10, 0xf, RZ, 0xc0, !PT ;  /* 0x0000000f0a0a7812 */ /* 0x000fe200078ec0ff */
[----:B--2---:R-:W-:Y:S02]  /*c3e0*/  IMAD.MOV.U32 R20, RZ, RZ, R2 ;  /* 0x000000ffff147224 */ /* 0x004fe400078e0002 */
[----:B------:R-:W2:Y:S01]  /*c3f0*/  @P0 LDC R2, c[0x0][0x44c] ;  /* 0x00011300ff020b82 */ /* 0x000ea20000000800 */
[----:B---3--:R-:W-:Y:S01]  /*c400*/  IMAD R5, R5, UR4, R21 ;  /* 0x0000000405057c24 */ /* 0x008fe2000f8e0215 */
[----:B------:R-:W-:-:S02]  /*c410*/  ULDC.64 UR4, c[0x0][0x2d8] ;  /* 0x0000b60000047ab9 */ /* 0x000fc40000000a00 */
[----:B------:R-:W-:Y:S02]  /*c420*/  IMAD R6, R26, UR4, RZ ;  /* 0x000000041a067c24 */ /* 0x000fe4000f8e02ff */
[----:B------:R-:W-:Y:S02]  /*c430*/  IMAD R34, R5, 0x40, R24 ;  /* 0x0000004005227824 */ /* 0x000fe400078e0218 */
[----:B------:R-:W-:Y:S02]  /*c440*/  IMAD R6, R19, UR5, R6 ;  /* 0x0000000513067c24 */ /* 0x000fe4000f8e0206 */
[----:B------:R-:W-:Y:S02]  /*c450*/  IMAD.MOV.U32 R4, RZ, RZ, R34 ;  /* 0x000000ffff047224 */ /* 0x000fe400078e0022 */
[----:B--2---:R-:W-:-:S05]  /*c460*/  @P0 IMAD.HI.U32 R2, R34, R2, RZ ;  /* 0x0000000222020227 */ /* 0x004fca00078e00ff */
[----:B0-----:R-:W-:-:S05]  /*c470*/  @P0 SHF.R.U32.HI R4, RZ, R0, R2 ;  /* 0x00000000ff040219 */ /* 0x001fca0000011602 */
[----:B------:R-:W-:-:S04]  /*c480*/  IMAD.MOV R0, RZ, RZ, -R4 ;  /* 0x000000ffff007224 */ /* 0x000fc800078e0a04 */
[----:B------:R-:W-:Y:S02]  /*c490*/  IMAD R0, R3, R0, R34 ;  /* 0x0000000003007224 */ /* 0x000fe400078e0222 */
[----:B------:R-:W-:Y:S01]  /*c4a0*/  IMAD.WIDE.U32 R2, R19, UR4, RZ ;  /* 0x0000000413027c25 */ /* 0x000fe2000f8e00ff */
[----:B------:R-:W-:-:S03]  /*c4b0*/  ULDC.64 UR4, c[0x0][0x2e0] ;  /* 0x0000b80000047ab9 */ /* 0x000fc60000000a00 */
[----:B------:R-:W-:Y:S02]  /*c4c0*/  IMAD.IADD R3, R3, 0x1, R6 ;  /* 0x0000000103037824 */ /* 0x000fe400078e0206 */
[----:B------:R-:W-:Y:S02]  /*c4d0*/  IMAD R6, R20, UR4, RZ ;  /* 0x0000000414067c24 */ /* 0x000fe4000f8e02ff */
[----:B------:R-:W-:-:S04]  /*c4e0*/  IMAD.WIDE.U32 R2, R27, UR4, R2 ;  /* 0x000000041b027c25 */ /* 0x000fc8000f8e0002 */
[----:B------:R-:W-:Y:S01]  /*c4f0*/  IMAD R6, R27, UR5, R6 ;  /* 0x000000051b067c24 */ /* 0x000fe2000f8e0206 */
[----:B------:R-:W-:-:S03]  /*c500*/  ULDC.64 UR4, c[0x0][0x2d0] ;  /* 0x0000b40000047ab9 */ /* 0x000fc60000000a00 */
[----:B------:R-:W-:Y:S01]  /*c510*/  IMAD.IADD R3, R3, 0x1, R6 ;  /* 0x0000000103037824 */ /* 0x000fe200078e0206 */
        /* <DEDUP_REMOVED lines=17> */
[----:B------:R-:W-:Y:S02]  /*c630*/  LEA R5, R5, R10, 0x6 ;  /* 0x0000000a05057211 */ /* 0x000fe400078e30ff */
[----:B------:R-:W-:Y:S01]  /*c640*/  LOP3.LUT R16, R16, 0xfffffeff, RZ, 0xc0, !PT ;  /* 0xfffffeff10107812 */ /* 0x000fe200078ec0ff */
[----:B------:R-:W2:Y:S01]  /*c650*/  SHFL.IDX PT, R3, R2, RZ, 0x181f ;  /* 0x00181fff02037589 */ /* 0x000ea200000e0000 */
[----:B------:R-:W-:-:S13]  /*c660*/  ISETP.GE.AND P2, PT, R5, UR36, PT ;  /* 0x0000002405007c0c */ /* 0x000fda000bf46270 */
[----:B------:R-:W-:-:S04]  /*c670*/  @P2 LOP3.LUT R16, R16, 0x100, RZ, 0xfc, !PT ;  /* 0x0000010010102812 */ /* 0x000fc800078efcff */
[----:B------:R-:W-:Y:S02]  /*c680*/  LOP3.LUT R16, R16, 0xffffff7f, RZ, 0xc0, !PT ;  /* 0xffffff7f10107812 */ /* 0x000fe400078ec0ff */
[----:B0-----:R-:W-:-:S05]  /*c690*/  @!P2 LEA R4, P0, R9, R4, 0x1 ;  /* 0x000000040904a211 */ /* 0x001fca00078008ff */
[----:B--2---:R-:W-:Y:S02]  /*c6a0*/  @!P2 IMAD.X R3, RZ, RZ, R3, P0 ;  /* 0x000000ffff03a224 */ /* 0x004fe400000e0603 */
[----:B------:R-:W-:Y:S02]  /*c6b0*/  @!P2 IMAD.MOV.U32 R6, RZ, RZ, R4 ;  /* 0x000000ffff06a224 */ /* 0x000fe400078e0004 */
[----:B------:R-:W-:Y:S02]  /*c6c0*/  @!P2 IMAD.MOV.U32 R7, RZ, RZ, R3 ;  /* 0x000000ffff07a224 */ /* 0x000fe400078e0003 */
[----:B------:R-:W-:-:S03]  /*c6d0*/  VIADD R3, R5, 0x10 ;  /* 0x0000001005037836 */ /* 0x000fc60000000000 */
[----:B------:R-:W-:Y:S01]  /*c6e0*/  @!PT LDS RZ, [RZ] ;  /* 0x00000000fffff984 */ /* 0x000fe20000000800 */
[----:B------:R0:W-:Y:S02]  /*c6f0*/  @!P2 LDGSTS.E.BYPASS.LTC128B.128 [R8+0x20400], desc[UR42][R6.64], !P1 ;  /* 0x204000000608afae */ /* 0x0001e4000c901d6a */
[----:B------:R-:W-:Y:S02]  /*c700*/  ISETP.GE.AND P2, PT, R3, UR36, PT ;  /* 0x0000002403007c0c */ /* 0x000fe4000bf46270 */
[----:B------:R-:W-:Y:S04]  /*c710*/  SHFL.IDX PT, R3, R2, 0x1, 0x181f ;  /* 0x00381f0002037f89 */ /* 0x000fe800000e0000 */
[----:B0-----:R-:W0:Y:S07]  /*c720*/  SHFL.IDX PT, R6, R0, 0x1, 0x181f ;  /* 0x00381f0000067f89 */ /* 0x001e2e00000e0000 */
[----:B------:R-:W-:-:S04]  /*c730*/  @P2 LOP3.LUT R16, R16, 0x80, RZ, 0xfc, !PT ;  /* 0x0000008010102812 */ /* 0x000fc800078efcff */
[----:B------:R-:W-:Y:S02]  /*c740*/  LOP3.LUT R16, R16, 0xffffffbf, RZ, 0xc0, !PT ;  /* 0xffffffbf10107812 */ /* 0x000fe400078ec0ff */
[----:B0-----:R-:W-:-:S05]  /*c750*/  @!P2 LEA R6, P0, R9, R6, 0x1 ;  /* 0x000000060906a211 */ /* 0x001fca00078008ff */
[----:B------:R-:W-:-:S04]  /*c760*/  @!P2 IMAD.X R3, RZ, RZ, R3, P0 ;  /* 0x000000ffff03a224 */ /* 0x000fc800000e0603 */
[----:B------:R-:W-:Y:S02]  /*c770*/  @!P2 IMAD.MOV.U32 R7, RZ, RZ, R3 ;  /* 0x000000ffff07a224 */ /* 0x000fe400078e0003 */
[----:B------:R-:W-:-:S03]  /*c780*/  VIADD R3, R5, 0x20 ;  /* 0x0000002005037836 */ /* 0x000fc60000000000 */
[----:B------:R0:W-:Y:S02]  /*c790*/  @!P2 LDGSTS.E.BYPASS.LTC128B.128 [R8+0x20c00], desc[UR42][R6.64], !P1 ;  /* 0x20c000000608afae */ /* 0x0001e4000c901d6a */
[----:B------:R-:W-:Y:S02]  /*c7a0*/  ISETP.GE.AND P2, PT, R3, UR36, PT ;  /* 0x0000002403007c0c */ /* 0x000fe4000bf46270 */
[----:B------:R-:W-:Y:S04]  /*c7b0*/  SHFL.IDX PT, R3, R2, 0x2, 0x181f ;  /* 0x00581f0002037f89 */ /* 0x000fe800000e0000 */
[----:B0-----:R-:W0:Y:S07]  /*c7c0*/  SHFL.IDX PT, R6, R0, 0x2, 0x181f ;  /* 0x00581f0000067f89 */ /* 0x001e2e00000e0000 */
[----:B------:R-:W-:Y:S01]  /*c7d0*/  @P2 LOP3.LUT R16, R16, 0x40, RZ, 0xfc, !PT ;  /* 0x0000004010102812 */ /* 0x000fe200078efcff */
[----:B------:R-:W2:Y:S01]  /*c7e0*/  SHFL.IDX PT, R0, R0, 0x3, 0x181f ;  /* 0x00781f0000007f89 */ /* 0x000ea200000e0000 */
[----:B0-----:R-:W-:-:S05]  /*c7f0*/  @!P2 LEA R6, P0, R9, R6, 0x1 ;  /* 0x000000060906a211 */ /* 0x001fca00078008ff */
[----:B------:R-:W-:-:S04]  /*c800*/  @!P2 IMAD.X R3, RZ, RZ, R3, P0 ;  /* 0x000000ffff03a224 */ /* 0x000fc800000e0603 */
[----:B------:R-:W-:Y:S02]  /*c810*/  @!P2 IMAD.MOV.U32 R7, RZ, RZ, R3 ;  /* 0x000000ffff07a224 */ /* 0x000fe400078e0003 */
[----:B------:R0:W3:Y:S04]  /*c820*/  SHFL.IDX PT, R3, R2, 0x3, 0x181f ;  /* 0x00781f0002037f89 */ /* 0x0000e800000e0000 */
[----:B--2---:R0:W-:Y:S02]  /*c830*/  @!P2 LDGSTS.E.BYPASS.LTC128B.128 [R8+0x21400], desc[UR42][R6.64], !P1 ;  /* 0x214000000608afae */ /* 0x0041e4000c901d6a */
.L_x_3513:
[----:B------:R-:W-:Y:S01]  /*c840*/  VIADD R5, R5, 0x30 ;  /* 0x0000003005057836 */ /* 0x000fe20000000000 */
[----:B------:R-:W-:-:S04]  /*c850*/  LOP3.LUT R16, R16, 0xfffff7ff, RZ, 0xc0, !PT ;  /* 0xfffff7ff10107812 */ /* 0x000fc800078ec0ff */
[----:B------:R-:W-:-:S13]  /*c860*/  ISETP.GE.AND P2, PT, R5, UR36, PT ;  /* 0x0000002405007c0c */ /* 0x000fda000bf46270 */
[----:B0-----:R-:W-:Y:S02]  /*c870*/  @!P2 LEA R2, P0, R9, R0, 0x1 ;  /* 0x000000000902a211 */ /* 0x001fe400078008ff */
[----:B------:R-:W-:-:S03]  /*c880*/  @P2 LOP3.LUT R16, R16, 0x800, RZ, 0xfc, !PT ;  /* 0x0000080010102812 */ /* 0x000fc600078efcff */
        /* <DEDUP_REMOVED lines=8> */
[----:B------:R-:W-:Y:S01]  /*c910*/  NOP ;  /* 0x0000000000007918 */ /* 0x000fe20000000000 */
[----:B------:R-:W-:Y:S02]  /*c920*/  UIADD3 UR4, UR37, 0x26400, URZ ;  /* 0x0002640025047890 */ /* 0x000fe4000fffe03f */
[----:B------:R-:W-:Y:S02]  /*c930*/  SYNCS.ARRIVE.TRANS64.A1T0 RZ, [UR37+0x38800], RZ ;  /* 0x038800ffffff79a7 */ /* 0x000fe40008100025 */
[----:B------:R-:W-:-:S06]  /*c940*/  ULOP3.LUT UP0, URZ, UR4, 0x3ff, URZ, 0xc0, !UPT ;  /* 0x000003ff043f7892 */ /* 0x000fcc000f80c03f */
[----:B------:R-:W-:-:S13]  /*c950*/  PLOP3.LUT P0, PT, PT, PT, UP0, 0x80, 0x0 ;  /* 0x000000000000781c */ /* 0x000fda0003f0f008 */
[----:B0-----:R-:W-:Y:S05]  /*c960*/  @!P0 BRA `(.L_x_3451) ;  /* 0x0000000000408947 */ /* 0x001fea0003800000 */
        /* <DEDUP_REMOVED lines=16> */
.L_x_3451:
[----:B------:R-:W2:Y:S01]  /*ca70*/  LDL.LU R20, [R1+0x10] ;  /* 0x0000100001147983 */ /* 0x000ea20000300800 */
[----:B------:R-:W0:Y:S01]  /*ca80*/  LDC R2, c[0x0][0x448] ;  /* 0x00011200ff027b82 */ /* 0x000e220000000800 */
[----:B------:R-:W-:Y:S01]  /*ca90*/  ULDC.64 UR4, c[0x0][0x3d8] ;  /* 0x0000f60000047ab9 */ /* 0x000fe20000000a00 */
[----:B------:R-:W-:Y:S01]  /*caa0*/  IMAD.MOV.U32 R0, RZ, RZ, R34 ;  /* 0x000000ffff007224 */ /* 0x000fe200078e0022 */
[----:B------:R3:W5:Y:S01]  /*cab0*/  LDL R9, [R1+0x8] ;  /* 0x0000080001097983 */ /* 0x0007620000100800 */
[----:B------:R-:W-:Y:S01]  /*cac0*/  IMAD R4, R26, UR4, RZ ;  /* 0x000000041a047c24 */ /* 0x000fe2000f8e02ff */
[C---:B------:R-:W-:Y:S02]  /*cad0*/  LOP3.LUT P5, RZ, R16.reuse, 0x200000, RZ, 0xc0, !PT ;  /* 0x0020000010ff7812 */ /* 0x040fe400078ac0ff */
[----:B------:R3:W5:Y:S01]  /*cae0*/  LDL R8, [R1+0x4] ;  /* 0x0000040001087983 */ /* 0x0007620000100800 */
[----:B------:R-:W-:Y:S01]  /*caf0*/  IMAD R4, R19, UR5, R4 ;  /* 0x0000000513047c24 */ /* 0x000fe2000f8e0204 */
[----:B------:R-:W-:-:S02]  /*cb00*/  LOP3.LUT P4, RZ, R16, 0x100000, RZ, 0xc0, !PT ;  /* 0x0010000010ff7812 */ /* 0x000fc4000788c0ff */
[C---:B------:R-:W-:Y:S02]  /*cb10*/  LOP3.LUT P3, RZ, R16.reuse, 0x80000, RZ, 0xc0, !PT ;  /* 0x0008000010ff7812 */ /* 0x040fe4000786c0ff */
[----:B------:R-:W-:Y:S02]  /*cb20*/  LOP3.LUT P2, RZ, R16, 0x40000, RZ, 0xc0, !PT ;  /* 0x0004000010ff7812 */ /* 0x000fe4000784c0ff */
[----:B0-----:R-:W-:-:S13]  /*cb30*/  ISETP.NE.AND P6, PT, R2, 0x1, PT ;  /* 0x000000010200780c */ /* 0x001fda0003fc5270 */
[----:B------:R-:W0:Y:S08]  /*cb40*/  @P6 LDC R3, c[0x0][0x44c] ;  /* 0x00011300ff036b82 */ /* 0x000e300000000800 */
[----:B------:R-:W4:Y:S01]  /*cb50*/  @P6 LDC R2, c[0x0][0x450] ;  /* 0x00011400ff026b82 */ /* 0x000f220000000800 */
[----:B0-----:R-:W-:-:S05]  /*cb60*/  @P6 IMAD.HI.U32 R3, R34, R3, RZ ;  /* 0x0000000322036227 */ /* 0x001fca00078e00ff */
[----:B----4-:R-:W-:Y:S01]  /*cb70*/  @P6 SHF.R.U32.HI R0, RZ, R2, R3 ;  /* 0x00000002ff006219 */ /* 0x010fe20000011603 */
[----:B------:R-:W-:Y:S01]  /*cb80*/  IMAD.WIDE.U32 R2, R19, UR4, RZ ;  /* 0x0000000413027c25 */ /* 0x000fe2000f8e00ff */
[----:B------:R-:W-:-:S03]  /*cb90*/  ULDC.64 UR4, c[0x0][0x3e0] ;  /* 0x0000f80000047ab9 */ /* 0x000fc60000000a00 */
[----:B------:R-:W-:Y:S01]  /*cba0*/  IMAD.IADD R3, R3, 0x1, R4 ;  /* 0x0000000103037824 */ /* 0x000fe200078e0204 */
[----:B------:R-:W0:Y:S01]  /*cbb0*/  S2R R21, SR_TID.X ;  /* 0x0000000000157919 */ /* 0x000e220000002100 */
[----:B------:R-:W-:Y:S01]  /*cbc0*/  IMAD.WIDE.U32 R2, R27, UR4, R2 ;  /* 0x000000041b027c25 */ /* 0x000fe2000f8e0002 */
[----:B------:R-:W-:-:S03]  /*cbd0*/  SHF.R.S32.HI R5, RZ, 0x1f, R0 ;  /* 0x0000001fff057819 */ /* 0x000fc60000011400 */
[----:B0-----:R-:W-:-:S05]  /*cbe0*/  IMAD.SHL.U32 R21, R21, 0x8, RZ ;  /* 0x0000000815157824 */ /* 0x001fca00078e00ff */
[----:B------:R-:W-:Y:S01]  /*cbf0*/  LOP3.LUT R21, R21, 0x38, RZ, 0xc0, !PT ;  /* 0x0000003815157812 */ /* 0x000fe200078ec0ff */
[----:B--2---:R-:W-:Y:S01]  /*cc00*/  IMAD R4, R20, UR4, RZ ;  /* 0x0000000414047c24 */ /* 0x004fe2000f8e02ff */
[----:B------:R-:W-:-:S03]  /*cc10*/  ULDC UR4, c[0x0][0x448] ;  /* 0x0001120000047ab9 */ /* 0x000fc60000000800 */
[----:B------:R-:W-:-:S04]  /*cc20*/  IMAD R4, R27, UR5, R4 ;  /* 0x000000051b047c24 */ /* 0x000fc8000f8e0204 */
[----:B------:R-:W-:Y:S02]  /*cc30*/  IMAD.IADD R3, R3, 0x1, R4 ;  /* 0x0000000103037824 */ /* 0x000fe400078e0204 */
[----:B------:R-:W-:-:S04]  /*cc40*/  IMAD.MOV R4, RZ, RZ, -R0 ;  /* 0x000000ffff047224 */ /* 0x000fc800078e0a00 */
[----:B------:R-:W-:Y:S01]  /*cc50*/  IMAD R4, R4, UR4, R34 ;  /* 0x0000000404047c24 */ /* 0x000fe2000f8e0222 */
[----:B------:R-:W-:Y:S02]  /*cc60*/  ULDC.64 UR4, c[0x0][0x3d0] ;  /* 0x0000f40000047ab9 */ /* 0x000fe40000000a00 */
        /* <DEDUP_REMOVED lines=9> */
[----:B------:R-:W-:-:S03]  /*cd00*/  ULDC.64 UR4, c[0x0][0x390] ;  /* 0x0000e40000047ab9 */ /* 0x000fc60000000a00 */
[----:B------:R-:W-:Y:S01]  /*cd10*/  IMAD.IADD R4, R3, 0x1, R0 ;  /* 0x0000000103047824 */ /* 0x000fe200078e0200 */
[----:B------:R-:W-:Y:S01]  /*cd20*/  LEA R0, P0, R2, UR4, 0x1 ;  /* 0x0000000402007c11 */ /* 0x000fe2000f8008ff */
[----:B------:R-:W-:-:S03]  /*cd30*/  UMOV UR4, 0xffffffff ;  /* 0xffffffff00047882 */ /* 0x000fc60000000000 */
[----:B------:R-:W-:Y:S02]  /*cd40*/  LEA.HI.X R4, R2, UR5, R4, 0x1, P0 ;  /* 0x0000000502047c11 */ /* 0x000fe400080f0c04 */
[----:B------:R-:W-:Y:S01]  /*cd50*/  LEA R20, R29, UR37, 0x1 ;  /* 0x000000251d147c11 */ /* 0x000fe2000f8e08ff */
[----:B---3--:R-:W-:Y:S06]  /*cd60*/  BRA.DIV UR4, `(.L_x_3452) ;  /* 0x0000003204607947 */ /* 0x008fec000b800000 */
[----:B------:R-:W-:Y:S01]  /*cd70*/  LOP3.LUT P1, RZ, R16, 0x40, RZ, 0xc0, !PT ;  /* 0x0000004010ff7812 */ /* 0x000fe2000782c0ff */
[----:B------:R-:W0:Y:S01]  /*cd80*/  SHFL.IDX PT, R3, R0, RZ, 0x181f ;  /* 0x00181fff00037589 */ /* 0x000e2200000e0000 */
[----:B------:R-:W-:Y:S02]  /*cd90*/  LOP3.LUT R22, R22, 0xfbffffff, RZ, 0xc0, !PT ;  /* 0xfbffffff16167812 */ /* 0x000fe400078ec0ff */
[----:B------:R-:W-:Y:S01]  /*cda0*/  LOP3.LUT P6, RZ, R16, 0x400000, RZ, 0xc0, !PT ;  /* 0x0040000010ff7812 */ /* 0x000fe200078cc0ff */
[----:B------:R-:W2:Y:S04]  /*cdb0*/  SHFL.IDX PT, R2, R4, RZ, 0x181f ;  /* 0x00181fff04027589 */ /* 0x000ea800000e0000 */
[----:B------:R-:W3:Y:S04]  /*cdc0*/  SHFL.IDX PT, R14, R0, 0x1, 0x181f ;  /* 0x00381f00000e7f89 */ /* 0x000ee800000e0000 */
[----:B------:R-:W-:Y:S01]  /*cdd0*/  @P1 LOP3.LUT R22, R22, 0x4000000, RZ, 0xfc, !PT ;  /* 0x0400000016161812 */ /* 0x000fe200078efcff */
[----:B------:R-:W4:Y:S01]  /*cde0*/  SHFL.IDX PT, R5, R4, 0x1, 0x181f ;  /* 0x00381f0004057f89 */ /* 0x000f2200000e0000 */
[----:B------:R-:W-:-:S02]  /*cdf0*/  LOP3.LUT P1, RZ, R16, 0x80, RZ, 0xc0, !PT ;  /* 0x0000008010ff7812 */ /* 0x000fc4000782c0ff */
[----:B------:R-:W-:-:S11]  /*ce00*/  LOP3.LUT R22, R22, 0xf7ffffff, RZ, 0xc0, !PT ;  /* 0xf7ffffff16167812 */ /* 0x000fd600078ec0ff */
[----:B------:R-:W-:Y:S02]  /*ce10*/  @P1 LOP3.LUT R22, R22, 0x8000000, RZ, 0xfc, !PT ;  /* 0x0800000016161812 */ /* 0x000fe400078efcff */
[----:B------:R-:W-:-:S13]  /*ce20*/  LOP3.LUT P1, RZ, R16, 0x100, RZ, 0xc0, !PT ;  /* 0x0000010010ff7812 */ /* 0x000fda000782c0ff */
[----:B0-----:R-:W-:-:S05]  /*ce30*/  @!P1 LEA R3, P0, R21, R3, 0x1 ;  /* 0x0000000315039211 */ /* 0x001fca00078008ff */
[----:B--2---:R-:W-:Y:S01]  /*ce40*/  @!P1 IMAD.X R2, RZ, RZ, R2, P0 ;  /* 0x000000ffff029224 */ /* 0x004fe200000e0602 */
[----:B------:R-:W-:-:S04]  /*ce50*/  LOP3.LUT P0, RZ, R16, 0x800000, RZ, 0xc0, !PT ;  /* 0x0080000010ff7812 */ /* 0x000fc8000780c0ff */
[----:B------:R-:W-:-:S04]  /*ce60*/  @!P1 LOP3.LUT R3, R3, R2, RZ, 0x3c, !PT ;  /* 0x0000000203039212 */ /* 0x000fc800078e3cff */
[----:B------:R-:W-:-:S04]  /*ce70*/  @!P1 LOP3.LUT R2, R3, R2, RZ, 0x3c, !PT ;  /* 0x0000000203029212 */ /* 0x000fc800078e3cff */
[----:B------:R-:W-:-:S05]  /*ce80*/  @!P1 LOP3.LUT R3, R3, R2, RZ, 0x3c, !PT ;  /* 0x0000000203039212 */ /* 0x000fca00078e3cff */
[----:B------:R-:W-:Y:S01]  /*ce90*/  @!P1 LDGSTS.E.BYPASS.LTC128B.128 [R20+0x26400], desc[UR42][R2.64], !P0 ;  /* 0x2640000002149fae */ /* 0x000fe2000c101d6a */
[----:B-----5:R-:W-:-:S03]  /*cea0*/  @!P1 ISETP.NE.U32.AND P0, PT, R9, RZ, PT ;  /* 0x000000ff0900920c */ /* 0x020fc60003f05070 */
[----:B------:R-:W-:Y:S04]  /*ceb0*/  @!P1 LDGSTS.E.BYPASS.LTC128B.128 [R20+0x28400], desc[UR42][R2.64+0x80], !P6 ;  /* 0x2840008002149fae */ /* 0x000fe8000f101d6a */
[----:B------:R-:W-:Y:S04]  /*cec0*/  @!P1 LDGSTS.E.BYPASS.LTC128B.128 [R20+0x2a400], desc[UR42][R2.64+0x100], !P5 ;  /* 0x2a40010002149fae */ /* 0x000fe8000e901d6a */
[----:B------:R-:W-:Y:S04]  /*ced0*/  @!P1 LDGSTS.E.BYPASS.LTC128B.128 [R20+0x2c400], desc[UR42][R2.64+0x180], !P4 ;  /* 0x2c40018002149fae */ /* 0x000fe8000e101d6a */
[----:B------:R-:W-:Y:S04]  /*cee0*/  @!P1 LDGSTS.E.BYPASS.LTC128B.128 [R20+0x2e400], desc[UR42][R2.64+0x200], !P3 ;  /* 0x2e40020002149fae */ /* 0x000fe8000d901d6a */
[----:B------:R-:W-:Y:S04]  /*cef0*/  @!P1 LDGSTS.E.BYPASS.LTC128B.128 [R20+0x30400], desc[UR42][R2.64+0x280], !P2 ;  /* 0x3040028002149fae */ /* 0x000fe8000d101d6a */
[----:B------:R-:W-:Y:S01]  /*cf00*/  @!P1 LDGSTS.E.BYPASS.LTC128B.128 [R20+0x32400], desc[UR42][R2.64+0x300], P0 ;  /* 0x3240030002149fae */ /* 0x000fe20008101d6a */
[----:B------:R-:W-:-:S13]  /*cf10*/  @!P1 ISETP.NE.U32.AND P0, PT, R8, RZ, PT ;  /* 0x000000ff0800920c */ /* 0x000fda0003f05070 */
[----:B------:R0:W-:Y:S01]  /*cf20*/  @!P1 LDGSTS.E.BYPASS.LTC128B.128 [R20+0x34400], desc[UR42][R2.64+0x380], P0 ;  /* 0x3440038002149fae */ /* 0x0001e20008101d6a */
[----:B------:R-:W-:-:S13]  /*cf30*/  LOP3.LUT P1, RZ, R22, 0x8000000, RZ, 0xc0, !PT ;  /* 0x0800000016ff7812 */ /* 0x000fda000782c0ff */
[----:B---3--:R-:W-:Y:S02]  /*cf40*/  @!P1 LEA R6, P0, R21, R14, 0x1 ;  /* 0x0000000e15069211 */ /* 0x008fe400078008ff */
[----:B------:R-:W2:Y:S03]  /*cf50*/  SHFL.IDX PT, R14, R0, 0x2, 0x181f ;  /* 0x00581f00000e7f89 */ /* 0x000ea600000e0000 */
[----:B----4-:R-:W-:Y:S01]  /*cf60*/  @!P1 IMAD.X R7, RZ, RZ, R5, P0 ;  /* 0x000000ffff079224 */ /* 0x010fe200000e0605 */
[----:B------:R-:W-:Y:S01]  /*cf70*/  LOP3.LUT P0, RZ, R16, 0x800000, RZ, 0xc0, !PT ;  /* 0x0080000010ff7812 */ /* 0x000fe2000780c0ff */
[----:B0-----:R-:W-:Y:S01]  /*cf80*/  @!P1 IMAD.MOV.U32 R2, RZ, RZ, R6 ;  /* 0x000000ffff029224 */ /* 0x001fe200078e0006 */
[----:B------:R-:W0:Y:S01]  /*cf90*/  SHFL.IDX PT, R5, R4, 0x2, 0x181f ;  /* 0x00581f0004057f89 */ /* 0x000e2200000e0000 */
[----:B------:R-:W-:-:S03]  /*cfa0*/  @!P1 IMAD.MOV.U32 R3, RZ, RZ, R7 ;  /* 0x000000ffff039224 */ /* 0x000fc600078e0007 */
[----:B------:R-:W3:Y:S07]  /*cfb0*/  SHFL.IDX PT, R4, R4, 0x3, 0x181f ;  /* 0x00781f0004047f89 */ /* 0x000eee00000e0000 */
[----:B------:R-:W-:Y:S01]  /*cfc0*/  @!P1 LDGSTS.E.BYPASS.LTC128B.128 [R20+0x26c00], desc[UR42][R2.64], !P0 ;  /* 0x26c0000002149fae */ /* 0x000fe2000c101d6a */
[----:B------:R-:W-:-:S03]  /*cfd0*/  @!P1 ISETP.NE.U32.AND P0, PT, R9, RZ, PT ;  /* 0x000000ff0900920c */ /* 0x000fc60003f05070 */
        /* <DEDUP_REMOVED lines=9> */
[----:B--2---:R-:W-:Y:S02]  /*d070*/  @!P1 LEA R6, P0, R21, R14, 0x1 ;  /* 0x0000000e15069211 */ /* 0x004fe400078008ff */
[----:B------:R2:W1:Y:S03]  /*d080*/  SHFL.IDX PT, R14, R0, 0x3, 0x181f ;  /* 0x00781f00000e7f89 */ /* 0x00046600000e0000 */
[----:B0-----:R-:W-:Y:S01]  /*d090*/  @!P1 IMAD.X R7, RZ, RZ, R5, P0 ;  /* 0x000000ffff079224 */ /* 0x001fe200000e0605 */
[----:B------:R-:W-:Y:S01]  /*d0a0*/  LOP3.LUT P0, RZ, R16, 0x800000, RZ, 0xc0, !PT ;  /* 0x0080000010ff7812 */ /* 0x000fe2000780c0ff */
[----:B----4-:R-:W-:Y:S02]  /*d0b0*/  @!P1 IMAD.MOV.U32 R2, RZ, RZ, R6 ;  /* 0x000000ffff029224 */ /* 0x010fe400078e0006 */
[----:B------:R-:W-:-:S10]  /*d0c0*/  @!P1 IMAD.MOV.U32 R3, RZ, RZ, R7 ;  /* 0x000000ffff039224 */ /* 0x000fd400078e0007 */
[----:B------:R2:W-:Y:S01]  /*d0d0*/  @!P1 LDGSTS.E.BYPASS.LTC128B.128 [R20+0x27400], desc[UR42][R2.64], !P0 ;  /* 0x2740000002149fae */ /* 0x0005e2000c101d6a */
[----:B------:R-:W-:-:S03]  /*d0e0*/  @!P1 ISETP.NE.U32.AND P0, PT, R9, RZ, PT ;  /* 0x000000ff0900920c */ /* 0x000fc60003f05070 */
[----:B------:R2:W-:Y:S04]  /*d0f0*/  @!P1 LDGSTS.E.BYPASS.LTC128B.128 [R20+0x29400], desc[UR42][R2.64+0x80], !P6 ;  /* 0x2940008002149fae */ /* 0x0005e8000f101d6a */
[----:B------:R2:W-:Y:S04]  /*d100*/  @!P1 LDGSTS.E.BYPASS.LTC128B.128 [R20+0x2b400], desc[UR42][R2.64+0x100], !P5 ;  /* 0x2b40010002149fae */ /* 0x0005e8000e901d6a */
[----:B------:R2:W-:Y:S04]  /*d110*/  @!P1 LDGSTS.E.BYPASS.LTC128B.128 [R20+0x2d400], desc[UR42][R2.64+0x180], !P4 ;  /* 0x2d40018002149fae */ /* 0x0005e8000e101d6a */
[----:B------:R2:W-:Y:S04]  /*d120*/  @!P1 LDGSTS.E.BYPASS.LTC128B.128 [R20+0x2f400], desc[UR42][R2.64+0x200], !P3 ;  /* 0x2f40020002149fae */ /* 0x0005e8000d901d6a */
[----:B------:R2:W-:Y:S04]  /*d130*/  @!P1 LDGSTS.E.BYPASS.LTC128B.128 [R20+0x31400], desc[UR42][R2.64+0x280], !P2 ;  /* 0x3140028002149fae */ /* 0x0005e8000d101d6a */
[----:B------:R2:W-:Y:S01]  /*d140*/  @!P1 LDGSTS.E.BYPASS.LTC128B.128 [R20+0x33400], desc[UR42][R2.64+0x300], P0 ;  /* 0x3340030002149fae */ /* 0x0005e20008101d6a */
[----:B------:R-:W-:-:S13]  /*d150*/  @!P1 ISETP.NE.U32.AND P0, PT, R8, RZ, PT ;  /* 0x000000ff0800920c */ /* 0x000fda0003f05070 */
[----:B-1-3--:R2:W-:Y:S02]  /*d160*/  @!P1 LDGSTS.E.BYPASS.LTC128B.128 [R20+0x35400], desc[UR42][R2.64+0x380], P0 ;  /* 0x3540038002149fae */ /* 0x00a5e40008101d6a */
.L_x_3523:
[----:B--2---:R-:W2:Y:S01]  /*d170*/  LDL R0, [R1+0x1c] ;  /* 0x00001c0001007983 */ /* 0x004ea20000100800 */
[C---:B------:R-:W-:Y:S02]  /*d180*/  LOP3.LUT P1, RZ, R16.reuse, 0x800, RZ, 0xc0, !PT ;  /* 0x0000080010ff7812 */ /* 0x040fe4000782c0ff */
[----:B------:R-:W-:-:S11]  /*d190*/  LOP3.LUT P6, RZ, R16, 0x400000, RZ, 0xc0, !PT ;  /* 0x0040000010ff7812 */ /* 0x000fd600078cc0ff */
[----:B0-----:R-:W-:-:S05]  /*d1a0*/  @!P1 LEA R2, P0, R21, R14, 0x1 ;  /* 0x0000000e15029211 */ /* 0x001fca00078008ff */
[----:B------:R-:W-:Y:S01]  /*d1b0*/  @!P1 IMAD.X R3, RZ, RZ, R4, P0 ;  /* 0x000000ffff039224 */ /* 0x000fe200000e0604 */
[----:B------:R-:W-:-:S13]  /*d1c0*/  LOP3.LUT P0, RZ, R16, 0x800000, RZ, 0xc0, !PT ;  /* 0x0080000010ff7812 */ /* 0x000fda000780c0ff */
[----:B------:R-:W-:Y:S01]  /*d1d0*/  @!PT LDS RZ, [RZ] ;  /* 0x00000000fffff984 */ /* 0x000fe20000000800 */
[----:B------:R-:W-:Y:S01]  /*d1e0*/  @!PT LDS RZ, [RZ] ;  /* 0x00000000fffff984 */ /* 0x000fe20000000800 */
[----:B------:R-:W-:Y:S01]  /*d1f0*/  @!PT LDS RZ, [RZ] ;  /* 0x00000000fffff984 */ /* 0x000fe20000000800 */
        /* <DEDUP_REMOVED lines=9> */
[----:B------:R0:W-:Y:S01]  /*d290*/  @!P1 LDGSTS.E.BYPASS.LTC128B.128 [R20+0x35c00], desc[UR42][R2.64+0x380], P0 ;  /* 0x35c0038002149fae */ /* 0x0001e20008101d6a */
        /* <DEDUP_REMOVED lines=8> */
[----:B------:R-:W1:Y:S03]  /*d320*/  SYNCS.PHASECHK.TRANS64.TRYWAIT P0, [UR37+0x38820], R0 ;  /* 0x03882000ff0075a7 */ /* 0x000e660008000165 */
[----:B01----:R-:W-:Y:S05]  /*d330*/  @!P0 BRA `(.L_x_3454) ;  /* 0x0000003000d48947 */ /* 0x003fea0003800000 */
.L_x_3524:
[----:B------:R-:W-:Y:S05]  /*d340*/  BSYNC B0 ;  /* 0x0000000000007941 */ /* 0x000fea0003800000 */
.L_x_3453:
[----:B------:R-:W-:-:S04]  /*d350*/  LOP3.LUT R2, R37, 0x2, RZ, 0xfc, !PT ;  /* 0x0000000225027812 */ /* 0x000fc800078efcff */
[----:B------:R-:W-:-:S13]  /*d360*/  ISETP.NE.AND P0, PT, R2, 0x3, PT ;  /* 0x000000030200780c */ /* 0x000fda0003f05270 */
[----:B------:R-:W-:Y:S05]  /*d370*/  @!P0 BRA `(.L_x_3455) ;  /* 0x0000000000048947 */ /* 0x000fea0003800000 */
[----:B------:R-:W-:Y:S01]  /*d380*/  BPT.TRAP 0x1 ;  /* 0x000000040000795c */ /* 0x000fe20000300000 */
.L_x_3455:
[----:B0-----:R-:W-:Y:S01]  /*d390*/  SHF.L.U32 R0, R23, 0x1f, RZ ;  /* 0x0000001f17007819 */ /* 0x001fe200000006ff */
[----:B------:R-:W-:Y:S03]  /*d3a0*/  BSSY B0, `(.L_x_3456) ;  /* 0x0000003000007945 */ /* 0x000fe60003800000 */
[----:B------:R-:W0:Y:S02]  /*d3b0*/  SYNCS.PHASECHK.TRANS64.TRYWAIT P0, [R25+URZ+0x38860], R0 ;  /* 0x03886000190075a7 */ /* 0x000e24000800017f */
[----:B0-----:R-:W-:Y:S05]  /*d3c0*/  @!P0 BRA `(.L_x_3457) ;  /* 0x0000003000c88947 */ /* 0x001fea0003800000 */
.L_x_3525:
[----:B------:R-:W-:Y:S05]  /*d3d0*/  BSYNC B0 ;  /* 0x0000000000007941 */ /* 0x000fea0003800000 */
.L_x_3456:
[----:B------:R-:W0:Y:S01]  /*d3e0*/  LDL.LU R3, [R1+0x14] ;  /* 0x0000140001037983 */ /* 0x000e220000300800 */
[----:B------:R-:W-:-:S03]  /*d3f0*/  ULDC.64 UR4, c[0x0][0x328] ;  /* 0x0000ca0000047ab9 */ /* 0x000fc60000000a00 */
[----:B------:R-:W2:Y:S04]  /*d400*/  LDL.LU R2, [R1] ;  /* 0x0000000001027983 */ /* 0x000ea80000300800 */
[----:B------:R-:W3:Y:S01]  /*d410*/  LDL.LU R4, [R1+0x18] ;  /* 0x0000180001047983 */ /* 0x000ee20000300800 */
[----:B------:R-:W-:Y:S02]  /*d420*/  IMAD R9, R18, 0x8000, R29 ;  /* 0x0000800012097824 */ /* 0x000fe400078e021d */
[----:B0-----:R-:W-:-:S04]  /*d430*/  IMAD R0, R3, UR4, RZ ;  /* 0x0000000403007c24 */ /* 0x001fc8000f8e02ff */
[C---:B--2---:R-:W-:Y:S02]  /*d440*/  IMAD R5, R2.reuse, UR5, R0 ;  /* 0x0000000502057c24 */ /* 0x044fe4000f8e0200 */
[----:B------:R-:W-:Y:S01]  /*d450*/  IMAD.WIDE.U32 R2, R2, UR4, RZ ;  /* 0x0000000402027c25 */ /* 0x000fe2000f8e00ff */
[----:B------:R-:W-:-:S03]  /*d460*/  ULDC.64 UR4, c[0x0][0x338] ;  /* 0x0000ce0000047ab9 */ /* 0x000fc60000000a00 */
[----:B------:R-:W-:Y:S02]  /*d470*/  IMAD.IADD R3, R3, 0x1, R5 ;  /* 0x0000000103037824 */ /* 0x000fe400078e0205 */
[----:B---3--:R-:W-:Y:S02]  /*d480*/  IMAD R0, R4, UR4, RZ ;  /* 0x0000000404007c24 */ /* 0x008fe4000f8e02ff */
        /* <DEDUP_REMOVED lines=13> */
[C---:B------:R-:W-:Y:S01]  /*d560*/  LOP3.LUT P6, RZ, R17.reuse, 0x200, RZ, 0xc0, !PT ;  /* 0x0000020011ff7812 */ /* 0x040fe200078cc0ff */
[----:B------:R-:W0:Y:S01]  /*d570*/  S2R R2, SR_TID.X ;  /* 0x0000000000027919 */ /* 0x000e220000002100 */
[----:B------:R-:W-:Y:S02]  /*d580*/  LOP3.LUT R17, R17, 0xfbffffff, RZ, 0xc0, !PT ;  /* 0xfbffffff11117812 */ /* 0x000fe400078ec0ff */
[----:B------:R-:W-:Y:S01]  /*d590*/  LOP3.LUT R22, R22, 0xfffffffe, RZ, 0xc0, !PT ;  /* 0xfffffffe16167812 */ /* 0x000fe200078ec0ff */
[----:B------:R-:W1:Y:S01]  /*d5a0*/  SHFL.IDX PT, R14, R8, RZ, 0x181f ;  /* 0x00181fff080e7589 */ /* 0x000e6200000e0000 */
[----:B------:R-:W-:Y:S02]  /*d5b0*/  LEA R9, R9, UR37, 0x1 ;  /* 0x0000002509097c11 */ /* 0x000fe4000f8e08ff */
[C---:B------:R-:W-:Y:S01]  /*d5c0*/  LOP3.LUT P4, RZ, R16.reuse, 0x20000000, RZ, 0xc0, !PT ;  /* 0x2000000010ff7812 */ /* 0x040fe2000788c0ff */
[----:B------:R-:W2:Y:S01]  /*d5d0*/  SHFL.IDX PT, R3, R10, RZ, 0x181f ;  /* 0x00181fff0a037589 */ /* 0x000ea200000e0000 */
[----:B------:R-:W-:-:S02]  /*d5e0*/  LOP3.LUT P3, RZ, R16, 0x10000000, RZ, 0xc0, !PT ;  /* 0x1000000010ff7812 */ /* 0x000fc4000786c0ff */
[C---:B------:R-:W-:Y:S01]  /*d5f0*/  LOP3.LUT P2, RZ, R16.reuse, 0x8000000, RZ, 0xc0, !PT ;  /* 0x0800000010ff7812 */ /* 0x040fe2000784c0ff */
[----:B------:R-:W-:Y:S01]  /*d600*/  SHFL.IDX PT, R20, R10, 0x2, 0x181f ;  /* 0x00581f000a147f89 */ /* 0x000fe200000e0000 */
[----:B------:R-:W-:Y:S02]  /*d610*/  @P6 LOP3.LUT R17, R17, 0x4000000, RZ, 0xfc, !PT ;  /* 0x0400000011116812 */ /* 0x000fe400078efcff */
[----:B------:R-:W-:Y:S02]  /*d620*/  LOP3.LUT P1, RZ, R16, 0x4000000, RZ, 0xc0, !PT ;  /* 0x0400000010ff7812 */ /* 0x000fe4000782c0ff */
[C---:B------:R-:W-:Y:S02]  /*d630*/  LOP3.LUT P6, RZ, R17.reuse, 0x8000, RZ, 0xc0, !PT ;  /* 0x0000800011ff7812 */ /* 0x040fe400078cc0ff */
[----:B------:R-:W-:-:S11]  /*d640*/  LOP3.LUT R17, R17, 0xf7ffffff, RZ, 0xc0, !PT ;  /* 0xf7ffffff11117812 */ /* 0x000fd600078ec0ff */
[----:B------:R-:W-:Y:S02]  /*d650*/  @P6 LOP3.LUT R17, R17, 0x8000000, RZ, 0xfc, !PT ;  /* 0x0800000011116812 */ /* 0x000fe400078efcff */
[----:B------:R-:W-:Y:S01]  /*d660*/  LOP3.LUT P6, RZ, R16, 0x40000000, RZ, 0xc0, !PT ;  /* 0x4000000010ff7812 */ /* 0x000fe200078cc0ff */
[----:B0-----:R-:W-:Y:S01]  /*d670*/  IMAD.SHL.U32 R2, R2, 0x8, RZ ;  /* 0x0000000802027824 */ /* 0x001fe200078e00ff */
[----:B------:R-:W-:-:S04]  /*d680*/  LOP3.LUT R17, R17, 0xefffffff, RZ, 0xc0, !PT ;  /* 0xefffffff11117812 */ /* 0x000fc800078ec0ff */
[----:B------:R-:W-:-:S05]  /*d690*/  LOP3.LUT R2, R2, 0x38, RZ, 0xc0, !PT ;  /* 0x0000003802027812 */ /* 0x000fca00078ec0ff */
[----:B------:R-:W-:Y:S02]  /*d6a0*/  IMAD.SHL.U32 R0, R2, 0x2, RZ ;  /* 0x0000000202007824 */ /* 0x000fe400078e00ff */
[----:B------:R-:W-:Y:S01]  /*d6b0*/  @P6 LOP3.LUT R17, R17, 0x10000000, RZ, 0xfc, !PT ;  /* 0x1000000011116812 */ /* 0x000fe200078efcff */
[----:B------:R-:W0:Y:S01]  /*d6c0*/  SHFL.IDX PT, R2, R8, 0x1, 0x181f ;  /* 0x00381f0008027f89 */ /* 0x000e2200000e0000 */
[----:B------:R-:W-:Y:S02]  /*d6d0*/  LOP3.LUT P6, RZ, R16, 0x80000000, RZ, 0xc0, !PT ;  /* 0x8000000010ff7812 */ /* 0x000fe400078cc0ff */
[----:B------:R-:W-:Y:S02]  /*d6e0*/  LOP3.LUT R17, R17, 0xdfffffff, RZ, 0xc0, !PT ;  /* 0xdfffffff11117812 */ /* 0x000fe400078ec0ff */
[----:B-1----:R-:W-:Y:S02]  /*d6f0*/  IADD3 R4, P0, R14, R0, RZ ;  /* 0x000000000e047210 */ /* 0x002fe40007f1e0ff */
[----:B------:R-:W-:Y:S03]  /*d700*/  SHFL.IDX PT, R14, R8, 0x2, 0x181f ;  /* 0x00581f00080e7f89 */ /* 0x000fe600000e0000 */
[----:B--2---:R-:W-:-:S02]  /*d710*/  IMAD.X R5, RZ, RZ, R3, P0 ;  /* 0x000000ffff057224 */ /* 0x004fc400000e0603 */
[----:B------:R-:W1:Y:S02]  /*d720*/  SHFL.IDX PT, R3, R10, 0x1, 0x181f ;  /* 0x00381f000a037f89 */ /* 0x000e6400000e0000 */
[----:B------:R-:W-:Y:S02]  /*d730*/  @P6 LOP3.LUT R17, R17, 0x20000000, RZ, 0xfc, !PT ;  /* 0x2000000011116812 */ /* 0x000fe400078efcff */
[----:B------:R-:W2:Y:S02]  /*d740*/  SHFL.IDX PT, R10, R10, 0x3, 0x181f ;  /* 0x00781f000a0a7f89 */ /* 0x000ea400000e0000 */
[C---:B------:R-:W-:Y:S02]  /*d750*/  LOP3.LUT P6, RZ, R17.reuse, 0x1, RZ, 0xc0, !PT ;  /* 0x0000000111ff7812 */ /* 0x040fe400078cc0ff */
[----:B------:R-:W-:Y:S02]  /*d760*/  LOP3.LUT R17, R17, 0xbfffffff, RZ, 0xc0, !PT ;  /* 0xbfffffff11117812 */ /* 0x000fe400078ec0ff */
[----:B0-----:R-:W-:-:S09]  /*d770*/  IADD3 R6, P0, R2, R0, RZ ;  /* 0x0000000002067210 */ /* 0x001fd20007f1e0ff */
[----:B------:R-:W-:-:S04]  /*d780*/  @P6 LOP3.LUT R17, R17, 0x40000000, RZ, 0xfc, !PT ;  /* 0x4000000011116812 */ /* 0x000fc800078efcff */
[C---:B------:R-:W-:Y:S01]  /*d790*/  LOP3.LUT P6, RZ, R17.reuse, 0x2, RZ, 0xc0, !PT ;  /* 0x0000000211ff7812 */ /* 0x040fe200078cc0ff */
[----:B-1----:R-:W-:Y:S01]  /*d7a0*/  IMAD.X R7, RZ, RZ, R3, P0 ;  /* 0x000000ffff077224 */ /* 0x002fe200000e0603 */
[----:B------:R-:W-:-:S11]  /*d7b0*/  LOP3.LUT R17, R17, 0x7fffffff, RZ, 0xc0, !PT ;  /* 0x7fffffff11117812 */ /* 0x000fd600078ec0ff */
[----:B------:R-:W-:-:S04]  /*d7c0*/  @P6 LOP3.LUT R17, R17, 0x80000000, RZ, 0xfc, !PT ;  /* 0x8000000011116812 */ /* 0x000fc800078efcff */
[C---:B------:R-:W-:Y:S02]  /*d7d0*/  LOP3.LUT P6, RZ, R17.reuse, 0x80, RZ, 0xc0, !PT ;  /* 0x0000008011ff7812 */ /* 0x040fe400078cc0ff */
[C---:B------:R-:W-:Y:S02]  /*d7e0*/  LOP3.LUT P0, RZ, R17.reuse, 0x4, RZ, 0xc0, !PT ;  /* 0x0000000411ff7812 */ /* 0x040fe4000780c0ff */
[----:B------:R-:W-:-:S09]  /*d7f0*/  LOP3.LUT P5, RZ, R17, 0x40, RZ, 0xc0, !PT ;  /* 0x0000004011ff7812 */ /* 0x000fd200078ac0ff */
[----:B------:R-:W-:Y:S02]  /*d800*/  @P6 LOP3.LUT R22, R22, 0x1, RZ, 0xfc, !PT ;  /* 0x0000000116166812 */ /* 0x000fe400078efcff */
[----:B------:R-:W-:Y:S02]  /*d810*/  LOP3.LUT P6, RZ, R17, 0x400, RZ, 0xc0, !PT ;  /* 0x0000040011ff7812 */ /* 0x000fe400078cc0ff */
[----:B------:R-:W-:-:S11]  /*d820*/  LOP3.LUT R22, R22, 0xfffffffd, RZ, 0xc0, !PT ;  /* 0xfffffffd16167812 */ /* 0x000fd600078ec0ff */
        /* <DEDUP_REMOVED lines=25> */
[----:B------:R-:W-:-:S13]  /*d9c0*/  LOP3.LUT P6, RZ, R17, 0x20000, RZ, 0xc0, !PT ;  /* 0x0002000011ff7812 */ /* 0x000fda00078cc0ff */
[----:B------:R0:W-:Y:S01]  /*d9d0*/  LDGSTS.E.BYPASS.LTC128B.128 [R9+0x400], desc[UR42][R4.64], !P6 ;  /* 0x0040000004097fae */ /* 0x0001e2000f101d6a */
        /* <DEDUP_REMOVED lines=12> */
[----:B------:R-:W-:-:S03]  /*daa0*/  LOP3.LUT P6, RZ, R22, 0x8, RZ, 0xc0, !PT ;  /* 0x0000000816ff7812 */ /* 0x000fc600078cc0ff */
[----:B------:R0:W-:Y:S01]  /*dab0*/  LDGSTS.E.BYPASS.LTC128B.128 [R9+0xe400], desc[UR42][R4.64+0x380], !P0 ;  /* 0x0e40038004097fae */ /* 0x0001e2000c101d6a */
[----:B------:R-:W-:-:S03]  /*dac0*/  IADD3 R2, P0, R14, R0, RZ ;  /* 0x000000000e027210 */ /* 0x000fc60007f1e0ff */
[----:B------:R0:W1:Y:S02]  /*dad0*/  SHFL.IDX PT, R14, R8, 0x3, 0x181f ;  /* 0x00781f00080e7f89 */ /* 0x00006400000e0000 */
[----:B------:R-:W-:Y:S01]  /*dae0*/  IMAD.X R3, RZ, RZ, R20, P0 ;  /* 0x000000ffff037224 */ /* 0x000fe200000e0614 */
[----:B------:R-:W-:-:S03]  /*daf0*/  LOP3.LUT P0, RZ, R17, 0x1000, RZ, 0xc0, !PT ;  /* 0x0000100011ff7812 */ /* 0x000fc6000780c0ff */
        /* <DEDUP_REMOVED lines=18> */
[----:B------:R0:W-:Y:S10]  /*dc20*/  LDGSTS.E.BYPASS.LTC128B.128 [R9+0x3400], desc[UR42][R2.64+0x80], !P0 ;  /* 0x0340008002097fae */ /* 0x0001f4000c101d6a */
[----:B------:R0:W-:Y:S04]  /*dc30*/  LDGSTS.E.BYPASS.LTC128B.128 [R9+0x5400], desc[UR42][R2.64+0x100], !P6 ;  /* 0x0540010002097fae */ /* 0x0001e8000f101d6a */
[----:B------:R0:W-:Y:S04]  /*dc40*/  LDGSTS.E.BYPASS.LTC128B.128 [R9+0x7400], desc[UR42][R2.64+0x180], !P5 ;  /* 0x0740018002097fae */ /* 0x0001e8000e901d6a */
[----:B------:R0:W-:Y:S04]  /*dc50*/  LDGSTS.E.BYPASS.LTC128B.128 [R9+0x9400], desc[UR42][R2.64+0x200], !P4 ;  /* 0x0940020002097fae */ /* 0x0001e8000e101d6a */
[----:B------:R0:W-:Y:S04]  /*dc60*/  LDGSTS.E.BYPASS.LTC128B.128 [R9+0xb400], desc[UR42][R2.64+0x280], !P3 ;  /* 0x0b40028002097fae */ /* 0x0001e8000d901d6a */
[----:B------:R0:W-:Y:S04]  /*dc70*/  LDGSTS.E.BYPASS.LTC128B.128 [R9+0xd400], desc[UR42][R2.64+0x300], !P2 ;  /* 0x0d40030002097fae */ /* 0x0001e8000d101d6a */
[----:B-12---:R0:W-:Y:S02]  /*dc80*/  LDGSTS.E.BYPASS.LTC128B.128 [R9+0xf400], desc[UR42][R2.64+0x380], !P1 ;  /* 0x0f40038002097fae */ /* 0x0061e4000c901d6a */
.L_x_3535:
[C---:B------:R-:W-:Y:S02]  /*dc90*/  LOP3.LUT P6, RZ, R17.reuse, 0x800000, RZ, 0xc0, !PT ;  /* 0x0080000011ff7812 */ /* 0x040fe400078cc0ff */
[----:B0-----:R-:W-:Y:S02]  /*dca0*/  IADD3 R2, P0, R14, R0, RZ ;  /* 0x000000000e027210 */ /* 0x001fe40007f1e0ff */
[----:B------:R-:W-:Y:S02]  /*dcb0*/  P2R R4, PR, RZ, 0x40 ;  /* 0x00000040ff047803 */ /* 0x000fe40000000000 */
[C---:B------:R-:W-:Y:S01]  /*dcc0*/  LOP3.LUT P6, RZ, R17.reuse, 0x2000000, RZ, 0xc0, !PT ;  /* 0x0200000011ff7812 */ /* 0x040fe200078cc0ff */
[----:B------:R-:W-:Y:S01]  /*dcd0*/  IMAD.X R3, RZ, RZ, R10, P0 ;  /* 0x000000ffff037224 */ /* 0x000fe200000e060a */
        /* <DEDUP_REMOVED lines=20> */
.L_x_3459:
[----:B------:R-:W-:Y:S02]  /*de20*/  PLOP3.LUT P1, PT, P1, P0, PT, 0xa2, 0x0 ;  /* 0x000000000000781c */ /* 0x000fe40000f21472 */
[----:B------:R-:W-:-:S08]  /*de30*/  @P0 R2UR P1, UR4, R25 ;  /* 0x00000000190402ca */ /* 0x000fd00000020000 */
[----:B------:R-:W-:-:S05]  /*de40*/  @P0 PLOP3.LUT P0, PT, P1, PT, PT, 0x80, 0x0 ;  /* 0x000000000000081c */ /* 0x000fca0000f0f070 */
[----:B------:R-:W-:Y:S01]  /*de50*/  @!P1 SYNCS.ARRIVE.TRANS64.RED.A0T1 RZ, [UR4+0x38850], RZ ;  /* 0x038850ffffff99a7 */ /* 0x000fe20008200404 */
[----:B------:R-:W-:Y:S07]  /*de60*/  @!P1 ARRIVES.LDGSTSBAR.64.TRANSCNT [UR4+0x38850] ;  /* 0x03885000ff0099b0 */ /* 0x000fee0008000a84 */
[----:B------:R-:W-:Y:S05]  /*de70*/  @P0 BRA.U.ANY `(.L_x_3459) ;  /* 0xfffffffd00e80947 */ /* 0x000fea000393ffff */
[----:B------:R-:W-:Y:S01]  /*de80*/  NOP ;  /* 0x0000000000007918 */ /* 0x000fe20000000000 */
[----:B0-----:R-:W-:-:S04]  /*de90*/  LOP3.LUT R2, R37, 0x2, RZ, 0xfc, !PT ;  /* 0x0000000225027812 */ /* 0x001fc800078efcff */
[----:B------:R-:W-:-:S13]  /*dea0*/  ISETP.NE.AND P2, PT, R2, 0x3, PT ;  /* 0x000000030200780c */ /* 0x000fda0003f45270 */
[----:B------:R-:W-:Y:S05]  /*deb0*/  @!P2 BRA `(.L_x_3460) ;  /* 0x000000000004a947 */ /* 0x000fea0003800000 */
[----:B------:R-:W-:Y:S01]  /*dec0*/  BPT.TRAP 0x1 ;  /* 0x000000040000795c */ /* 0x000fe20000300000 */
.L_x_3460:
[----:B------:R-:W2:Y:S01]  /*ded0*/  LDL R3, [R1+0x20] ;  /* 0x0000200001037983 */ /* 0x000ea20000100800 */
[----:B------:R-:W-:Y:S01]  /*dee0*/  VIADD R18, R18, 0x1 ;  /* 0x0000000112127836 */ /* 0x000fe20000000000 */
[----:B------:R0:W-:Y:S04]  /*def0*/  SYNCS.ARRIVE.TRANS64.A1T0 RZ, [R25+URZ+0x38850], RZ ;  /* 0x038850ff19ff79a7 */ /* 0x0001e8000810003f */
[----:B------:R-:W-:-:S04]  /*df00*/  ISETP.NE.AND P0, PT, R18, 0x2, PT ;  /* 0x000000021200780c */ /* 0x000fc80003f05270 */
[----:B------:R-:W-:Y:S02]  /*df10*/  SEL R18, R18, RZ, P0 ;  /* 0x000000ff12127207 */ /* 0x000fe40000000000 */
[----:B------:R-:W-:-:S04]  /*df20*/  SEL R2, RZ, 0x1, P0 ;  /* 0x00000001ff027807 */ /* 0x000fc80000000000 */
[----:B------:R-:W-:Y:S02]  /*df30*/  LOP3.LUT R23, R23, R2, RZ, 0x3c, !PT ;  /* 0x0000000217177212 */ /* 0x000fe400078e3cff */
[----:B--2---:R-:W-:-:S13]  /*df40*/  ISETP.GE.AND P0, PT, R3, 0x41, PT ;  /* 0x000000410300780c */ /* 0x004fda0003f06270 */
[----:B0-----:R-:W-:Y:S05]  /*df50*/  @!P0 BRA `(.L_x_3461) ;  /* 0x0000000c00848947 */ /* 0x001fea0003800000 */
[----:B------:R0:W5:Y:S01]  /*df60*/  LDL R9, [R1+0x28] ;  /* 0x0000280001097983 */ /* 0x0001620000100800 */
[----:B------:R-:W-:Y:S01]  /*df70*/  BSSY B0, `(.L_x_3461) ;  /* 0x00000df000007945 */ /* 0x000fe20003800000 */
.L_x_3474:
[----:B------:R-:W1:Y:S01]  /*df80*/  LDC R2, c[0x0][0x430] ;  /* 0x00010c00ff027b82 */ /* 0x000e620000000800 */
[C---:B------:R-:W-:Y:S01]  /*df90*/  ISETP.GT.U32.AND P0, PT, R24.reuse, 0x3f, PT ;  /* 0x0000003f1800780c */ /* 0x040fe20003f04070 */
[----:B-----5:R-:W-:Y:S01]  /*dfa0*/  IMAD R3, R9, 0x40, R32 ;  /* 0x0000004009037824 */ /* 0x020fe200078e0220 */
[----:B------:R-:W-:Y:S01]  /*dfb0*/  LOP3.LUT R11, R37, 0x2, RZ, 0xfc, !PT ;  /* 0x00000002250b7812 */ /* 0x000fe200078efcff */
[----:B------:R-:W-:Y:S02]  /*dfc0*/  ULDC UR4, c[0x0][0x430] ;  /* 0x00010c0000047ab9 */ /* 0x000fe40000000800 */
[----:B---3--:R-:W-:-:S04]  /*dfd0*/  IMAD.IADD R8, R24, 0x1, R3 ;  /* 0x0000000118087824 */ /* 0x008fc800078e0203 */
[----:B------:R-:W-:-:S04]  /*dfe0*/  IMAD.MOV.U32 R10, RZ, RZ, R8 ;  /* 0x000000ffff0a7224 */ /* 0x000fc800078e0008 */
[----:B------:R-:W2:Y:S01]  /*dff0*/  @!P0 LDC.64 R4, c[0x0][0x428] ;  /* 0x00010a00ff048b82 */ /* 0x000ea20000000a00 */
[----:B-1----:R-:W-:-:S13]  /*e000*/  ISETP.NE.AND P1, PT, R2, 0x1, PT ;  /* 0x000000010200780c */ /* 0x002fda0003f25270 */
[----:B------:R-:W1:Y:S08]  /*e010*/  @P1 LDC R7, c[0x0][0x434] ;  /* 0x00010d00ff071b82 */ /* 0x000e700000000800 */
[----:B------:R-:W3:Y:S01]  /*e020*/  @P1 LDC R2, c[0x0][0x438] ;  /* 0x00010e00ff021b82 */ /* 0x000ee20000000800 */
[----:B-1----:R-:W-:-:S07]  /*e030*/  @P1 IMAD.HI.U32 R3, R8, R7, RZ ;  /* 0x0000000708031227 */ /* 0x002fce00078e00ff */
[----:B------:R-:W1:Y:S01]  /*e040*/  @!P0 LDC.64 R6, c[0x0][0x418] ;  /* 0x00010600ff068b82 */ /* 0x000e620000000a00 */
[----:B---3--:R-:W-:Y:S01]  /*e050*/  @P1 SHF.R.U32.HI R10, RZ, R2, R3 ;  /* 0x00000002ff0a1219 */ /* 0x008fe20000011603 */
[----:B--2---:R-:W-:-:S03]  /*e060*/  @!P0 IMAD R2, R33, R4, RZ ;  /* 0x0000000421028224 */ /* 0x004fc600078e02ff */
[----:B------:R-:W-:Y:S01]  /*e070*/  @!P0 SHF.R.S32.HI R3, RZ, 0x1f, R10 ;  /* 0x0000001fff038819 */ /* 0x000fe2000001140a */
[----:B------:R-:W-:Y:S02]  /*e080*/  @!P0 IMAD R5, R28, R5, R2 ;  /* 0x000000051c058224 */ /* 0x000fe400078e0202 */
[----:B------:R-:W-:-:S04]  /*e090*/  @!P0 IMAD.MOV.U32 R2, RZ, RZ, R10 ;  /* 0x000000ffff028224 */ /* 0x000fc800078e000a */
[----:B------:R-:W-:-:S04]  /*e0a0*/  @!P0 IMAD.WIDE.U32 R2, R28, R4, R2 ;  /* 0x000000041c028225 */ /* 0x000fc800078e0002 */
[----:B------:R-:W-:Y:S02]  /*e0b0*/  @!P0 IMAD.IADD R5, R5, 0x1, R3 ;  /* 0x0000000105058824 */ /* 0x000fe400078e0203 */
[----:B------:R-:W-:Y:S01]  /*e0c0*/  IMAD.MOV.U32 R4, RZ, RZ, RZ ;  /* 0x000000ffff047224 */ /* 0x000fe200078e00ff */
[----:B-1----:R-:W-:-:S04]  /*e0d0*/  @!P0 LEA R6, P1, R2, R6, 0x2 ;  /* 0x0000000602068211 */ /* 0x002fc800078210ff */
[----:B------:R-:W-:-:S05]  /*e0e0*/  @!P0 LEA.HI.X R7, R2, R7, R5, 0x2, P1 ;  /* 0x0000000702078211 */ /* 0x000fca00008f1405 */
[----:B------:R1:W5:Y:S01]  /*e0f0*/  @!P0 LDG.E R4, desc[UR42][R6.64] ;  /* 0x0000002a06048981 */ /* 0x000362000c1e1900 */
[----:B------:R-:W-:Y:S02]  /*e100*/  ISETP.NE.AND P2, PT, R11, 0x3, PT ;  /* 0x000000030b00780c */ /* 0x000fe40003f45270 */
[----:B------:R-:W-:-:S05]  /*e110*/  IADD3 R5, -R10, RZ, RZ ;  /* 0x000000ff0a057210 */ /* 0x000fca0007ffe1ff */
[----:B------:R-:W-:-:S06]  /*e120*/  IMAD R5, R5, UR4, R8 ;  /* 0x0000000405057c24 */ /* 0x000fcc000f8e0208 */
[----:B-1----:R-:W-:Y:S05]  /*e130*/  @!P2 BRA `(.L_x_3462) ;  /* 0x000000000004a947 */ /* 0x002fea0003800000 */
[----:B------:R-:W-:Y:S01]  /*e140*/  BPT.TRAP 0x1 ;  /* 0x000000040000795c */ /* 0x000fe20000300000 */
.L_x_3462:
[----:B------:R-:W-:Y:S01]  /*e150*/  LEA R8, R18, UR37, 0x3 ;  /* 0x0000002512087c11 */ /* 0x000fe2000f8e18ff */
[----:B------:R-:W-:Y:S01]  /*e160*/  BSSY B1, `(.L_x_3463) ;  /* 0x0000005000017945 */ /* 0x000fe20003800000 */
[----:B------:R-:W-:Y:S02]  /*e170*/  SHF.L.U32 R20, R23, 0x1f, RZ ;  /* 0x0000001f17147819 */ /* 0x000fe400000006ff */
[----:B------:R-:W-:Y:S02]  /*e180*/  SHF.R.S32.HI R7, RZ, 0x1f, R5 ;  /* 0x0000001fff077819 */ /* 0x000fe40000011405 */
[----:B------:R-:W1:Y:S02]  /*e190*/  SYNCS.PHASECHK.TRANS64.TRYWAIT P0, [R8+URZ+0x38840], R20 ;  /* 0x03884014080075a7 */ /* 0x000e64000800017f */
[----:B-1----:R-:W-:Y:S05]  /*e1a0*/  @!P0 BRA `(.L_x_3464) ;  /* 0x0000002c00748947 */ /* 0x002fea0003800000 */
.L_x_3536:
[----:B------:R-:W-:Y:S05]  /*e1b0*/  BSYNC B1 ;  /* 0x0000000000017941 */ /* 0x000fea0003800000 */
.L_x_3463:
[----:B------:R-:W-:Y:S01]  /*e1c0*/  ULDC.64 UR4, c[0x0][0x300] ;  /* 0x0000c00000047ab9 */ /* 0x000fe20000000a00 */
[----:B-----5:R-:W-:Y:S01]  /*e1d0*/  SHF.R.S32.HI R10, RZ, 0x1f, R4 ;  /* 0x0000001fff0a7819 */ /* 0x020fe20000011404 */
[----:B------:R-:W-:Y:S01]  /*e1e0*/  IMAD R6, R7, UR4, RZ ;  /* 0x0000000407067c24 */ /* 0x000fe2000f8e02ff */
[----:B------:R-:W-:Y:S01]  /*e1f0*/  LOP3.LUT P1, RZ, R16, 0x1, RZ, 0xc0, !PT ;  /* 0x0000000110ff7812 */ /* 0x000fe2000782c0ff */
[----:B------:R-:W-:-:S04]  /*e200*/  IMAD.WIDE.U32 R2, R5, UR4, RZ ;  /* 0x0000000405027c25 */ /* 0x000fc8000f8e00ff */
        /* <DEDUP_REMOVED lines=16> */
[----:B------:R-:W-:Y:S01]  /*e310*/  IMAD R6, R18, 0x1000, R29 ;  /* 0x0000100012067824 */ /* 0x000fe200078e021d */
[----:B------:R-:W-:Y:S06]  /*e320*/  BRA.DIV UR4, `(.L_x_3465) ;  /* 0x0000002e04287947 */ /* 0x000fec000b800000 */
[----:B------:R-:W2:Y:S01]  /*e330*/  SHFL.IDX PT, R2, R21, RZ, 0x181f ;  /* 0x00181fff15027589 */ /* 0x000ea200000e0000 */
[----:B------:R-:W-:-:S03]  /*e340*/  LEA R25, R6, UR37, 0x1 ;  /* 0x0000002506197c11 */ /* 0x000fc6000f8e08ff */
[----:B------:R-:W3:Y:S01]  /*e350*/  SHFL.IDX PT, R3, R27, RZ, 0x181f ;  /* 0x00181fff1b037589 */ /* 0x000ee200000e0000 */
[----:B--2---:R-:W-:-:S05]  /*e360*/  IADD3 R2, P0, R2, R0, RZ ;  /* 0x0000000002027210 */ /* 0x004fca0007f1e0ff */
[----:B---3--:R-:W-:-:S05]  /*e370*/  IMAD.X R3, RZ, RZ, R3, P0 ;  /* 0x000000ffff037224 */ /* 0x008fca00000e0603 */
[----:B------:R-:W-:Y:S01]  /*e380*/  @!PT LDS RZ, [RZ] ;  /* 0x00000000fffff984 */ /* 0x000fe20000000800 */
[----:B------:R2:W-:Y:S04]  /*e390*/  LDGSTS.E.BYPASS.LTC128B.128 [R25+0x22400], desc[UR42][R2.64], !P1 ;  /* 0x2240000002197fae */ /* 0x0005e8000c901d6a */
[----:B--2---:R-:W2:Y:S04]  /*e3a0*/  SHFL.IDX PT, R2, R21, 0x1, 0x181f ;  /* 0x00381f0015027f89 */ /* 0x004ea800000e0000 */
[----:B------:R-:W3:Y:S01]  /*e3b0*/  SHFL.IDX PT, R3, R27, 0x1, 0x181f ;  /* 0x00381f001b037f89 */ /* 0x000ee200000e0000 */
[----:B--2---:R-:W-:-:S05]  /*e3c0*/  IADD3 R2, P0, R2, R0, RZ ;  /* 0x0000000002027210 */ /* 0x004fca0007f1e0ff */
[----:B---3--:R-:W-:-:S05]  /*e3d0*/  IMAD.X R3, RZ, RZ, R3, P0 ;  /* 0x000000ffff037224 */ /* 0x008fca00000e0603 */
[----:B------:R2:W-:Y:S04]  /*e3e0*/  LDGSTS.E.BYPASS.LTC128B.128 [R25+0x22c00], desc[UR42][R2.64], !P1 ;  /* 0x22c0000002197fae */ /* 0x0005e8000c901d6a */
[----:B--2---:R-:W2:Y:S04]  /*e3f0*/  SHFL.IDX PT, R2, R21, 0x2, 0x181f ;  /* 0x00581f0015027f89 */ /* 0x004ea800000e0000 */
[----:B------:R-:W3:Y:S04]  /*e400*/  SHFL.IDX PT, R3, R27, 0x2, 0x181f ;  /* 0x00581f001b037f89 */ /* 0x000ee800000e0000 */
[----:B------:R-:W4:Y:S01]  /*e410*/  SHFL.IDX PT, R27, R27, 0x3, 0x181f ;  /* 0x00781f001b1b7f89 */ /* 0x000f2200000e0000 */
[----:B--2---:R-:W-:-:S05]  /*e420*/  IADD3 R2, P0, R2, R0, RZ ;  /* 0x0000000002027210 */ /* 0x004fca0007f1e0ff */
[----:B---3--:R-:W-:-:S05]  /*e430*/  IMAD.X R3, RZ, RZ, R3, P0 ;  /* 0x000000ffff037224 */ /* 0x008fca00000e0603 */
[----:B------:R2:W-:Y:S04]  /*e440*/  LDGSTS.E.BYPASS.LTC128B.128 [R25+0x23400], desc[UR42][R2.64], !P1 ;  /* 0x2340000002197fae */ /* 0x0005e8000c901d6a */
[----:B--2-4-:R2:W3:Y:S02]  /*e450*/  SHFL.IDX PT, R2, R21, 0x3, 0x181f ;  /* 0x00781f0015027f89 */ /* 0x0144e400000e0000 */
.L_x_3546:
[----:B---3--:R-:W-:-:S05]  /*e460*/  IADD3 R2, P0, R2, R0, RZ ;  /* 0x0000000002027210 */ /* 0x008fca0007f1e0ff */
[----:B------:R-:W-:Y:S01]  /*e470*/  IMAD.X R3, RZ, RZ, R27, P0 ;  /* 0x000000ffff037224 */ /* 0x000fe200000e061b */
[----:B------:R-:W-:-:S04]  /*e480*/  PLOP3.LUT P0, PT, PT, PT, PT, 0x80, 0x0 ;  /* 0x000000000000781c */ /* 0x000fc80003f0f070 */
[----:B------:R-:W-:Y:S01]  /*e490*/  @!PT LDS RZ, [RZ] ;  /* 0x00000000fffff984 */ /* 0x000fe20000000800 */
[----:B------:R-:W-:Y:S01]  /*e4a0*/  @!PT LDS RZ, [RZ] ;  /* 0x00000000fffff984 */ /* 0x000fe20000000800 */
[----:B------:R-:W-:Y:S01]  /*e4b0*/  @!PT LDS RZ, [RZ] ;  /* 0x00000000fffff984 */ /* 0x000fe20000000800 */
[----:B------:R3:W-:Y:S01]  /*e4c0*/  LDGSTS.E.BYPASS.LTC128B.128 [R25+0x23c00], desc[UR42][R2.64], !P1 ;  /* 0x23c0000002197fae */ /* 0x0007e2000c901d6a */
[----:B------:R-:W-:-:S08]  /*e4d0*/  NOP ;  /* 0x0000000000007918 */ /* 0x000fd00000000000 */
.L_x_3466:
[----:B------:R-:W-:Y:S02]  /*e4e0*/  PLOP3.LUT P1, PT, P1, P0, PT, 0xa2, 0x0 ;  /* 0x000000000000781c */ /* 0x000fe40000f21472 */
[----:B------:R-:W-:-:S08]  /*e4f0*/  @P0 R2UR P1, UR4, R8 ;  /* 0x00000000080402ca */ /* 0x000fd00000020000 */
[----:B------:R-:W-:-:S05]  /*e500*/  @P0 PLOP3.LUT P0, PT, P1, PT, PT, 0x80, 0x0 ;  /* 0x000000000000081c */ /* 0x000fca0000f0f070 */
[----:B------:R-:W-:Y:S01]  /*e510*/  @!P1 SYNCS.ARRIVE.TRANS64.RED.A0T1 RZ, [UR4+0x38830], RZ ;  /* 0x038830ffffff99a7 */ /* 0x000fe20008200404 */
[----:B------:R-:W-:Y:S07]  /*e520*/  @!P1 ARRIVES.LDGSTSBAR.64.TRANSCNT [UR4+0x38830] ;  /* 0x03883000ff0099b0 */ /* 0x000fee0008000a84 */
[----:B------:R-:W-:Y:S05]  /*e530*/  @P0 BRA.U.ANY `(.L_x_3466) ;  /* 0xfffffffd00e80947 */ /* 0x000fea000393ffff */
[----:B------:R-:W-:Y:S01]  /*e540*/  NOP ;  /* 0x0000000000007918 */ /* 0x000fe20000000000 */
[----:B---3--:R-:W-:-:S04]  /*e550*/  LOP3.LUT R2, R37, 0x2, RZ, 0xfc, !PT ;  /* 0x0000000225027812 */ /* 0x008fc800078efcff */
[----:B------:R-:W-:-:S13]  /*e560*/  ISETP.NE.AND P2, PT, R2, 0x3, PT ;  /* 0x000000030200780c */ /* 0x000fda0003f45270 */
[----:B------:R-:W-:Y:S05]  /*e570*/  @!P2 BRA `(.L_x_3467) ;  /* 0x000000000004a947 */ /* 0x000fea0003800000 */
[----:B------:R-:W-:Y:S01]  /*e580*/  BPT.TRAP 0x1 ;  /* 0x000000040000795c */ /* 0x000fe20000300000 */
.L_x_3467:
[----:B------:R3:W-:Y:S01]  /*e590*/  SYNCS.ARRIVE.TRANS64.A1T0 RZ, [R8+URZ+0x38830], RZ ;  /* 0x038830ff08ff79a7 */ /* 0x0007e2000810003f */
[----:B------:R-:W-:Y:S05]  /*e5a0*/  @!P2 BRA `(.L_x_3468) ;  /* 0x000000000004a947 */ /* 0x000fea0003800000 */
[----:B------:R-:W-:Y:S01]  /*e5b0*/  BPT.TRAP 0x1 ;  /* 0x000000040000795c */ /* 0x000fe20000300000 */
.L_x_3468:
[----:B------:R-:W4:Y:S01]  /*e5c0*/  SYNCS.PHASECHK.TRANS64.TRYWAIT P0, [R8+URZ+0x38860], R20 ;  /* 0x03886014080075a7 */ /* 0x000f22000800017f */
[----:B------:R-:W-:Y:S04]  /*e5d0*/  BSSY B1, `(.L_x_3469) ;  /* 0x0000002000017945 */ /* 0x000fe80003800000 */
[----:B----4-:R-:W-:Y:S05]  /*e5e0*/  @!P0 BRA `(.L_x_3470) ;  /* 0x0000002c00948947 */ /* 0x010fea0003800000 */
.L_x_3547:
[----:B------:R-:W-:Y:S05]  /*e5f0*/  BSYNC B1 ;  /* 0x0000000000017941 */ /* 0x000fea0003800000 */
.L_x_3469:
[----:B------:R-:W-:Y:S01]  /*e600*/  ULDC.64 UR4, c[0x0][0x328] ;  /* 0x0000ca0000047ab9 */ /* 0x000fe20000000a00 */
[C---:B------:R-:W-:Y:S01]  /*e610*/  LOP3.LUT P5, RZ, R16.reuse, 0x8, RZ, 0xc0, !PT ;  /* 0x0000000810ff7812 */ /* 0x040fe200078ac0ff */
[----:B------:R-:W-:Y:S01]  /*e620*/  IMAD R2, R7, UR4, RZ ;  /* 0x0000000407027c24 */ /* 0x000fe2000f8e02ff */
[----:B------:R-:W-:Y:S01]  /*e630*/  LOP3.LUT P4, RZ, R16, 0x4, RZ, 0xc0, !PT ;  /* 0x0000000410ff7812 */ /* 0x000fe2000788c0ff */
[----:B--2---:R-:W-:Y:S01]  /*e640*/  IMAD R21, R18, 0x7000, R6 ;  /* 0x0000700012157824 */ /* 0x004fe200078e0206 */
        /* <DEDUP_REMOVED lines=17> */
[----:B-1--4-:R-:W-:Y:S01]  /*e760*/  LEA.HI.X R20, R2, UR5, R3, 0x1, P0 ;  /* 0x0000000502147c11 */ /* 0x012fe200080f0c03 */
[----:B------:R-:W-:Y:S08]  /*e770*/  BRA.DIV UR4, `(.L_x_3471) ;  /* 0x0000002e04447947 */ /* 0x000ff0000b800000 */
[----:B------:R-:W1:Y:S01]  /*e780*/  SHFL.IDX PT, R14, R10, RZ, 0x181f ;  /* 0x00181fff0a0e7589 */ /* 0x000e6200000e0000 */
[C---:B------:R-:W-:Y:S02]  /*e790*/  LOP3.LUT P1, RZ, R16.reuse, 0x200, RZ, 0xc0, !PT ;  /* 0x0000020010ff7812 */ /* 0x040fe4000782c0ff */
[C---:B------:R-:W-:Y:S01]  /*e7a0*/  LOP3.LUT P2, RZ, R16.reuse, 0x20, RZ, 0xc0, !PT ;  /* 0x0000002010ff7812 */ /* 0x040fe2000784c0ff */
[----:B------:R-:W2:Y:S01]  /*e7b0*/  SHFL.IDX PT, R3, R20, RZ, 0x181f ;  /* 0x00181fff14037589 */ /* 0x000ea200000e0000 */
[----:B------:R-:W-:Y:S02]  /*e7c0*/  LOP3.LUT P6, RZ, R16, 0x10, RZ, 0xc0, !PT ;  /* 0x0000001010ff7812 */ /* 0x000fe400078cc0ff */
[----:B------:R-:W-:Y:S01]  /*e7d0*/  LEA R21, R21, UR37, 0x1 ;  /* 0x0000002515157c11 */ /* 0x000fe2000f8e08ff */
[----:B------:R-:W4:Y:S01]  /*e7e0*/  SHFL.IDX PT, R2, R10, 0x1, 0x181f ;  /* 0x00381f000a027f89 */ /* 0x000f2200000e0000 */
[----:B------:R-:W-:-:S09]  /*e7f0*/  LOP3.LUT R17, R17, 0xf7ffffff, RZ, 0xc0, !PT ;  /* 0xf7ffffff11117812 */ /* 0x000fd200078ec0ff */
[----:B------:R-:W-:Y:S02]  /*e800*/  @P6 LOP3.LUT R17, R17, 0x8000000, RZ, 0xfc, !PT ;  /* 0x0800000011116812 */ /* 0x000fe400078efcff */
[-C--:B-1----:R-:W-:Y:S02]  /*e810*/  IADD3 R4, P0, R14, R0.reuse, RZ ;  /* 0x000000000e047210 */ /* 0x082fe40007f1e0ff */
[----:B------:R-:W1:Y:S03]  /*e820*/  SHFL.IDX PT, R14, R10, 0x2, 0x181f ;  /* 0x00581f000a0e7f89 */ /* 0x000e6600000e0000 */
[----:B--2---:R-:W-:Y:S02]  /*e830*/  IMAD.X R5, RZ, RZ, R3, P0 ;  /* 0x000000ffff057224 */ /* 0x004fe400000e0603 */
[----:B------:R-:W2:Y:S01]  /*e840*/  SHFL.IDX PT, R3, R20, 0x1, 0x181f ;  /* 0x00381f0014037f89 */ /* 0x000ea200000e0000 */
[----:B----4-:R-:W-:-:S03]  /*e850*/  IADD3 R6, P0, R2, R0, RZ ;  /* 0x0000000002067210 */ /* 0x010fc60007f1e0ff */
[----:B------:R4:W-:Y:S01]  /*e860*/  LDGSTS.E.BYPASS.LTC128B.128 [R21+0x400], desc[UR42][R4.64], !P1 ;  /* 0x0040000004157fae */ /* 0x0009e2000c901d6a */
[----:B------:R-:W-:-:S03]  /*e870*/  ISETP.NE.U32.AND P1, PT, R30, RZ, PT ;  /* 0x000000ff1e00720c */ /* 0x000fc60003f25070 */
[----:B------:R4:W-:Y:S04]  /*e880*/  LDGSTS.E.BYPASS.LTC128B.128 [R21+0x2400], desc[UR42][R4.64+0x80], !P2 ;  /* 0x0240008004157fae */ /* 0x0009e8000d101d6a */
[----:B------:R4:W-:Y:S01]  /*e890*/  LDGSTS.E.BYPASS.LTC128B.128 [R21+0x4400], desc[UR42][R4.64+0x100], !P6 ;  /* 0x0440010004157fae */ /* 0x0009e2000f101d6a */
[----:B------:R-:W-:-:S03]  /*e8a0*/  LOP3.LUT P6, RZ, R16, 0x200, RZ, 0xc0, !PT ;  /* 0x0000020010ff7812 */ /* 0x000fc600078cc0ff */
[----:B------:R4:W-:Y:S01]  /*e8b0*/  LDGSTS.E.BYPASS.LTC128B.128 [R21+0x6400], desc[UR42][R4.64+0x180], !P5 ;  /* 0x0640018004157fae */ /* 0x0009e2000e901d6a */
[----:B-1----:R-:W-:-:S03]  /*e8c0*/  IADD3 R2, P2, R14, R0, RZ ;  /* 0x000000000e027210 */ /* 0x002fc60007f5e0ff */
[----:B------:R4:W-:Y:S01]  /*e8d0*/  LDGSTS.E.BYPASS.LTC128B.128 [R21+0x8400], desc[UR42][R4.64+0x200], !P4 ;  /* 0x0840020004157fae */ /* 0x0009e2000e101d6a */
[----:B--2---:R-:W-:Y:S01]  /*e8e0*/  IMAD.X R7, RZ, RZ, R3, P0 ;  /* 0x000000ffff077224 */ /* 0x004fe200000e0603 */
[----:B------:R-:W-:Y:S02]  /*e8f0*/  ISETP.NE.U32.AND P0, PT, R31, RZ, PT ;  /* 0x000000ff1f00720c */ /* 0x000fe40003f05070 */
[----:B------:R-:W1:Y:S04]  /*e900*/  SHFL.IDX PT, R3, R20, 0x2, 0x181f ;  /* 0x00581f0014037f89 */ /* 0x000e6800000e0000 */
[----:B------:R4:W-:Y:S04]  /*e910*/  LDGSTS.E.BYPASS.LTC128B.128 [R21+0xa400], desc[UR42][R4.64+0x280], !P3 ;  /* 0x0a40028004157fae */ /* 0x0009e8000d901d6a */
[----:B------:R4:W2:Y:S04]  /*e920*/  SHFL.IDX PT, R14, R10, 0x3, 0x181f ;  /* 0x00781f000a0e7f89 */ /* 0x0008a800000e0000 */
[----:B------:R4:W-:Y:S04]  /*e930*/  LDGSTS.E.BYPASS.LTC128B.128 [R21+0xc400], desc[UR42][R4.64+0x300], P0 ;  /* 0x0c40030004157fae */ /* 0x0009e80008101d6a */
[----:B------:R4:W-:Y:S04]  /*e940*/  LDGSTS.E.BYPASS.LTC128B.128 [R21+0xe400], desc[UR42][R4.64+0x380], P1 ;  /* 0x0e40038004157fae */ /* 0x0009e80008901d6a */
[----:B------:R4:W-:Y:S01]  /*e950*/  LDGSTS.E.BYPASS.LTC128B.128 [R21+0xc00], desc[UR42][R6.64], !P6 ;  /* 0x00c0000006157fae */ /* 0x0009e2000f101d6a */
[----:B------:R-:W-:-:S02]  /*e960*/  LOP3.LUT P6, RZ, R17, 0x8000000, RZ, 0xc0, !PT ;  /* 0x0800000011ff7812 */ /* 0x000fc400078cc0ff */
[----:B------:R-:W-:Y:S01]  /*e970*/  LOP3.LUT R17, R17, 0xfbffffff, RZ, 0xc0, !PT ;  /* 0xfbffffff11117812 */ /* 0x000fe200078ec0ff */
[----:B-1----:R-:W-:Y:S01]  /*e980*/  IMAD.X R3, RZ, RZ, R3, P2 ;  /* 0x000000ffff037224 */ /* 0x002fe200010e0603 */
[----:B------:R-:W-:Y:S01]  /*e990*/  LOP3.LUT P2, RZ, R16, 0x20, RZ, 0xc0, !PT ;  /* 0x0000002010ff7812 */ /* 0x000fe2000784c0ff */
[----:B------:R-:W1:-:S12]  /*e9a0*/  SHFL.IDX PT, R20, R20, 0x3, 0x181f ;  /* 0x00781f0014147f89 */ /* 0x000e5800000e0000 */
[----:B------:R4:W-:Y:S01]  /*e9b0*/  LDGSTS.E.BYPASS.LTC128B.128 [R21+0x2c00], desc[UR42][R6.64+0x80], !P2 ;  /* 0x02c0008006157fae */ /* 0x0009e2000d101d6a */
[----:B------:R-:W-:Y:S02]  /*e9c0*/  @P2 LOP3.LUT R17, R17, 0x4000000, RZ, 0xfc, !PT ;  /* 0x0400000011112812 */ /* 0x000fe400078efcff */
[----:B------:R-:W-:Y:S01]  /*e9d0*/  LOP3.LUT P2, RZ, R16, 0x200, RZ, 0xc0, !PT ;  /* 0x0000020010ff7812 */ /* 0x000fe2000784c0ff */
[----:B------:R4:W-:Y:S04]  /*e9e0*/  LDGSTS.E.BYPASS.LTC128B.128 [R21+0x4c00], desc[UR42][R6.64+0x100], !P6 ;  /* 0x04c0010006157fae */ /* 0x0009e8000f101d6a */
[----:B------:R4:W-:Y:S04]  /*e9f0*/  LDGSTS.E.BYPASS.LTC128B.128 [R21+0x6c00], desc[UR42][R6.64+0x180], !P5 ;  /* 0x06c0018006157fae */ /* 0x0009e8000e901d6a */
[----:B------:R4:W-:Y:S04]  /*ea00*/  LDGSTS.E.BYPASS.LTC128B.128 [R21+0x8c00], desc[UR42][R6.64+0x200], !P4 ;  /* 0x08c0020006157fae */ /* 0x0009e8000e101d6a */
[----:B------:R4:W-:Y:S04]  /*ea10*/  LDGSTS.E.BYPASS.LTC128B.128 [R21+0xac00], desc[UR42][R6.64+0x280], !P3 ;  /* 0x0ac0028006157fae */ /* 0x0009e8000d901d6a */
[----:B------:R4:W-:Y:S04]  /*ea20*/  LDGSTS.E.BYPASS.LTC128B.128 [R21+0xcc00], desc[UR42][R6.64+0x300], P0 ;  /* 0x0cc0030006157fae */ /* 0x0009e80008101d6a */
[----:B------:R4:W-:Y:S04]  /*ea30*/  LDGSTS.E.BYPASS.LTC128B.128 [R21+0xec00], desc[UR42][R6.64+0x380], P1 ;  /* 0x0ec0038006157fae */ /* 0x0009e80008901d6a */
[----:B------:R4:W-:Y:S01]  /*ea40*/  LDGSTS.E.BYPASS.LTC128B.128 [R21+0x1400], desc[UR42][R2.64], !P2 ;  /* 0x0140000002157fae */ /* 0x0009e2000d101d6a */
[----:B------:R-:W-:-:S13]  /*ea50*/  LOP3.LUT P2, RZ, R17, 0x4000000, RZ, 0xc0, !PT ;  /* 0x0400000011ff7812 */ /* 0x000fda000784c0ff */
[----:B------:R4:W-:Y:S04]  /*ea60*/  LDGSTS.E.BYPASS.LTC128B.128 [R21+0x3400], desc[UR42][R2.64+0x80], !P2 ;  /* 0x0340008002157fae */ /* 0x0009e8000d101d6a */
[----:B------:R4:W-:Y:S04]  /*ea70*/  LDGSTS.E.BYPASS.LTC128B.128 [R21+0x5400], desc[UR42][R2.64+0x100], !P6 ;  /* 0x0540010002157fae */ /* 0x0009e8000f101d6a */
[----:B------:R4:W-:Y:S04]  /*ea80*/  LDGSTS.E.BYPASS.LTC128B.128 [R21+0x7400], desc[UR42][R2.64+0x180], !P5 ;  /* 0x0740018002157fae */ /* 0x0009e8000e901d6a */
[----:B------:R4:W-:Y:S04]  /*ea90*/  LDGSTS.E.BYPASS.LTC128B.128 [R21+0x9400], desc[UR42][R2.64+0x200], !P4 ;  /* 0x0940020002157fae */ /* 0x0009e8000e101d6a */
[----:B------:R4:W-:Y:S04]  /*eaa0*/  LDGSTS.E.BYPASS.LTC128B.128 [R21+0xb400], desc[UR42][R2.64+0x280], !P3 ;  /* 0x0b40028002157fae */ /* 0x0009e8000d901d6a */
[----:B------:R4:W-:Y:S04]  /*eab0*/  LDGSTS.E.BYPASS.LTC128B.128 [R21+0xd400], desc[UR42][R2.64+0x300], P0 ;  /* 0x0d40030002157fae */ /* 0x0009e80008101d6a */
[----:B-12---:R4:W-:Y:S02]  /*eac0*/  LDGSTS.E.BYPASS.LTC128B.128 [R21+0xf400], desc[UR42][R2.64+0x380], P1 ;  /* 0x0f40038002157fae */ /* 0x0069e40008901d6a */
.L_x_3557:
[----:B----4-:R-:W-:Y:S02]  /*ead0*/  P2R R4, PR, RZ, 0x2 ;  /* 0x00000002ff047803 */ /* 0x010fe40000000000 */
        /* <DEDUP_REMOVED lines=19> */
.L_x_3472:
[----:B------:R-:W-:Y:S02]  /*ec10*/  PLOP3.LUT P1, PT, P1, P0, PT, 0xa2, 0x0 ;  /* 0x000000000000781c */ /* 0x000fe40000f21472 */
[----:B------:R-:W-:-:S08]  /*ec20*/  @P0 R2UR P1, UR4, R8 ;  /* 0x00000000080402ca */ /* 0x000fd00000020000 */
[----:B------:R-:W-:-:S05]  /*ec30*/  @P0 PLOP3.LUT P0, PT, P1, PT, PT, 0x80, 0x0 ;  /* 0x000000000000081c */ /* 0x000fca0000f0f070 */
[----:B------:R-:W-:Y:S01]  /*ec40*/  @!P1 SYNCS.ARRIVE.TRANS64.RED.A0T1 RZ, [UR4+0x38850], RZ ;  /* 0x038850ffffff99a7 */ /* 0x000fe20008200404 */
[----:B------:R-:W-:Y:S07]  /*ec50*/  @!P1 ARRIVES.LDGSTSBAR.64.TRANSCNT [UR4+0x38850] ;  /* 0x03885000ff0099b0 */ /* 0x000fee0008000a84 */
[----:B------:R-:W-:Y:S05]  /*ec60*/  @P0 BRA.U.ANY `(.L_x_3472) ;  /* 0xfffffffd00e80947 */ /* 0x000fea000393ffff */
[----:B------:R-:W-:Y:S01]  /*ec70*/  NOP ;  /* 0x0000000000007918 */ /* 0x000fe20000000000 */
[----:B-1----:R-:W-:-:S04]  /*ec80*/  LOP3.LUT R2, R37, 0x2, RZ, 0xfc, !PT ;  /* 0x0000000225027812 */ /* 0x002fc800078efcff */
[----:B------:R-:W-:-:S13]  /*ec90*/  ISETP.NE.AND P2, PT, R2, 0x3, PT ;  /* 0x000000030200780c */ /* 0x000fda0003f45270 */
[----:B------:R-:W-:Y:S05]  /*eca0*/  @!P2 BRA `(.L_x_3473) ;  /* 0x000000000004a947 */ /* 0x000fea0003800000 */
[----:B------:R-:W-:Y:S01]  /*ecb0*/  BPT.TRAP 0x1 ;  /* 0x000000040000795c */ /* 0x000fe20000300000 */
.L_x_3473:
[----:B------:R-:W-:Y:S01]  /*ecc0*/  VIADD R18, R18, 0x1 ;  /* 0x0000000112127836 */ /* 0x000fe20000000000 */
[----:B------:R1:W-:Y:S04]  /*ecd0*/  SYNCS.ARRIVE.TRANS64.A1T0 RZ, [R8+URZ+0x38850], RZ ;  /* 0x038850ff08ff79a7 */ /* 0x0003e8000810003f */
[----:B------:R-:W-:-:S04]  /*ece0*/  ISETP.NE.AND P0, PT, R18, 0x2, PT ;  /* 0x000000021200780c */ /* 0x000fc80003f05270 */
[----:B------:R-:W-:Y:S02]  /*ecf0*/  SEL R18, R18, RZ, P0 ;  /* 0x000000ff12127207 */ /* 0x000fe40000000000 */
[----:B------:R-:W-:Y:S02]  /*ed00*/  SEL R2, RZ, 0x1, P0 ;  /* 0x00000001ff027807 */ /* 0x000fe40000000000 */
[----:B------:R-:W-:Y:S02]  /*ed10*/  ISETP.GT.AND P0, PT, R9, RZ, PT ;  /* 0x000000ff0900720c */ /* 0x000fe40003f04270 */
[----:B------:R-:W-:Y:S01]  /*ed20*/  LOP3.LUT R23, R23, R2, RZ, 0x3c, !PT ;  /* 0x0000000217177212 */ /* 0x000fe200078e3cff */
[----:B------:R-:W-:-:S04]  /*ed30*/  VIADD R2, R9, 0xffffffff ;  /* 0xffffffff09027836 */ /* 0x000fc80000000000 */
[----:B------:R-:W-:-:S06]  /*ed40*/  IMAD.MOV.U32 R9, RZ, RZ, R2 ;  /* 0x000000ffff097224 */ /* 0x000fcc00078e0002 */
[----:B-1----:R-:W-:Y:S05]  /*ed50*/  @P0 BRA `(.L_x_3474) ;  /* 0xfffffff000880947 */ /* 0x002fea000383ffff */
[----:B------:R-:W-:Y:S05]  /*ed60*/  BSYNC B0 ;  /* 0x0000000000007941 */ /* 0x000fea0003800000 */
.L_x_3461:
[----:B------:R-:W2:Y:S01]  /*ed70*/  LDL.LU R2, [R1+0xc] ;  /* 0x00000c0001027983 */ /* 0x000ea20000300800 */
[----:B------:R-:W-:-:S03]  /*ed80*/  ULDC UR4, c[0x0][0xd34] ;  /* 0x00034d0000047ab9 */ /* 0x000fc60000000800 */
[----:B------:R-:W4:Y:S01]  /*ed90*/  LDL.LU R0, [R1+0x1c] ;  /* 0x00001c0001007983 */ /* 0x000f220000300800 */
[----:B--2---:R-:W-:Y:S02]  /*eda0*/  VIADD R2, R2, UR38 ;  /* 0x0000002602027c36 */ /* 0x004fe40008000000 */
[----:B----4-:R-:W-:-:S03]  /*edb0*/  VIADD R0, R0, 0x1 ;  /* 0x0000000100007836 */ /* 0x010fc60000000000 */
[----:B------:R1:W-:Y:S01]  /*edc0*/  STL [R1+0xc], R2 ;  /* 0x00000c0201007387 */ /* 0x0003e20000100800 */
[----:B------:R-:W-:-:S03]  /*edd0*/  ISETP.GE.AND P0, PT, R2, UR4, PT ;  /* 0x0000000402007c0c */ /* 0x000fc6000bf06270 */
[----:B------:R1:W-:Y:S10]  /*ede0*/  STL [R1+0x1c], R0 ;  /* 0x00001c0001007387 */ /* 0x0003f40000100800 */
[----:B-1----:R-:W-:Y:S05]  /*edf0*/  @!P0 BRA `(.L_x_3475) ;  /* 0xffffffc4007c8947 */ /* 0x002fea000383ffff */
[----:B------:R-:W-:-:S07]  /*ee00*/  LOP3.LUT R0, R0, 0x1, RZ, 0xc, !PT ;  /* 0x0000000100007812 */ /* 0x000fce00078e0cff */
.L_x_3438:
[----:B------:R-:W1:Y:S01]  /*ee10*/  S2R R3, SR_CgaCtaId ;  /* 0x0000000000037919 */ /* 0x000e620000008800 */
[----:B------:R-:W-:Y:S01]  /*ee20*/  MOV R2, 0x400 ;  /* 0x0000040000027802 */ /* 0x000fe20000000f00 */
[----:B------:R-:W-:Y:S01]  /*ee30*/  BSSY B0, `(.L_x_3476) ;  /* 0x0000005000007945 */ /* 0x000fe20003800000 */
[----:B------:R-:W-:Y:S02]  /*ee40*/  SHF.L.U32 R0, R0, 0x1f, RZ ;  /* 0x0000001f00007819 */ /* 0x000fe400000006ff */
[----:B-1----:R-:W-:-:S04]  /*ee50*/  LEA R5, R3, R2, 0x18 ;  /* 0x0000000203057211 */ /* 0x002fc800078ec0ff */
[----:B------:R-:W1:Y:S02]  /*ee60*/  SYNCS.PHASECHK.TRANS64.TRYWAIT P0, [R5+URZ+0x38820], R0 ;  /* 0x03882000050075a7 */ /* 0x000e64000800017f */
[----:B-1----:R-:W-:Y:S05]  /*ee70*/  @!P0 BRA `(.L_x_3477) ;  /* 0x0000002c00488947 */ /* 0x002fea0003800000 */
.L_x_3558:
[----:B------:R-:W-:Y:S05]  /*ee80*/  BSYNC B0 ;  /* 0x0000000000007941 */ /* 0x000fea0003800000 */
.L_x_3476:
[----:B------:R-:W-:-:S03]  /*ee90*/  UMOV UR4, 0xffffffff ;  /* 0xffffffff00047882 */ /* 0x000fc60000000000 */
[----:B------:R-:W-:Y:S05]  /*eea0*/  BRA.DIV UR4, `(.L_x_3478) ;  /* 0x0000002e04507947 */ /* 0x000fea000b800000 */
[----:B-1----:R-:W1:Y:S02]  /*eeb0*/  S2R R0, SR_TID.X ;  /* 0x0000000000007919 */ /* 0x002e640000002100 */
[----:B-1----:R-:W-:-:S04]  /*eec0*/  SHF.R.U32.HI R0, RZ, 0x5, R0 ;  /* 0x00000005ff007819 */ /* 0x002fc80000011600 */
[----:B------:R-:W-:-:S05]  /*eed0*/  LOP3.LUT R0, R0, 0x3, RZ, 0xc0, !PT ;  /* 0x0000000300007812 */ /* 0x000fca00078ec0ff */
[----:B------:R1:W2:Y:S02]  /*eee0*/  SHFL.IDX PT, R14, R0, RZ, 0x1f ;  /* 0x00001fff000e7589 */ /* 0x0002a400000e0000 */
.L_x_3561:
[----:B--2---:R-:W-:Y:S01]  /*eef0*/  ISETP.NE.AND P0, PT, R14, RZ, PT ;  /* 0x000000ff0e00720c */ /* 0x004fe20003f05270 */
[----:B------:R-:W-:-:S12]  /*ef00*/  BSSY B0, `(.L_x_3479) ;  /* 0x0000023000007945 */ /* 0x000fd80003800000 */
[----:B------:R-:W-:Y:S05]  /*ef10*/  @P0 BRA `(.L_x_3480) ;  /* 0x0000000000840947 */ /* 0x000fea0003800000 */
[----:B------:R-:W-:-:S03]  /*ef20*/  UMOV UR4, 0xffffffff ;  /* 0xffffffff00047882 */ /* 0x000fc60000000000 */
[----:B------:R-:W-:Y:S05]  /*ef30*/  BRA.DIV UR4, `(.L_x_3481) ;  /* 0x0000002e04607947 */ /* 0x000fea000b800000 */
[----:B------:R-:W-:-:S13]  /*ef40*/  ELECT P6, URZ, PT ;  /* 0x00000000003f782f */ /* 0x000fda00038c0000 */
.L_x_3564:
[----:B------:R-:W-:Y:S05]  /*ef50*/  @!P6 BRA `(.L_x_3480) ;  /* 0x000000000074e947 */ /* 0x000fea0003800000 */
[----:B------:R-:W-:-:S04]  /*ef60*/  LOP3.LUT R37, R37, 0x2, RZ, 0xfc, !PT ;  /* 0x0000000225257812 */ /* 0x000fc800078efcff */
[----:B------:R-:W-:-:S13]  /*ef70*/  ISETP.NE.AND P0, PT, R37, 0x3, PT ;  /* 0x000000032500780c */ /* 0x000fda0003f05270 */
[----:B------:R-:W-:Y:S05]  /*ef80*/  @!P0 BRA `(.L_x_3482) ;  /* 0x0000000000048947 */ /* 0x000fea0003800000 */
[----:B------:R-:W-:Y:S01]  /*ef90*/  BPT.TRAP 0x1 ;  /* 0x000000040000795c */ /* 0x000fe20000300000 */
.L_x_3482:
[C---:B------:R-:W-:Y:S01]  /*efa0*/  IMAD R3, R18.reuse, 0x8, R5 ;  /* 0x0000000812037824 */ /* 0x040fe200078e0205 */
[----:B------:R-:W-:Y:S01]  /*efb0*/  SHF.L.U32 R2, R23, 0x1f, RZ ;  /* 0x0000001f17027819 */ /* 0x000fe200000006ff */
[----:B------:R-:W-:-:S03]  /*efc0*/  VIADD R18, R18, 0x1 ;  /* 0x0000000112127836 */ /* 0x000fc60000000000 */
[----:B------:R-:W2:Y:S02]  /*efd0*/  SYNCS.PHASECHK.TRANS64.TRYWAIT P1, [R3+URZ+0x38840], R2 ;  /* 0x03884002030075a7 */ /* 0x000ea4000802017f */
[----:B------:R-:W-:-:S04]  /*efe0*/  ISETP.NE.AND P2, PT, R18, 0x2, PT ;  /* 0x000000021200780c */ /* 0x000fc80003f45270 */
[----:B-1----:R-:W-:Y:S01]  /*eff0*/  SEL R0, RZ, 0x1, P2 ;  /* 0x00000001ff007807 */ /* 0x002fe20001000000 */
[----:B--2---:R-:W-:Y:S08]  /*f000*/  @!P1 BRA `(.L_x_3483) ;  /* 0x0000002c004c9947 */ /* 0x004ff00003800000 */
.L_x_3565:
[----:B------:R-:W-:Y:S02]  /*f010*/  SEL R18, R18, RZ, P2 ;  /* 0x000000ff12127207 */ /* 0x000fe40001000000 */
[----:B------:R-:W-:Y:S01]  /*f020*/  LOP3.LUT R0, R23, R0, RZ, 0x3c, !PT ;  /* 0x0000000017007212 */ /* 0x000fe200078e3cff */
[----:B------:R-:W-:Y:S06]  /*f030*/  @!P0 BRA `(.L_x_3484) ;  /* 0x0000000000048947 */ /* 0x000fec0003800000 */
[----:B------:R-:W-:Y:S01]  /*f040*/  BPT.TRAP 0x1 ;  /* 0x000000040000795c */ /* 0x000fe20000300000 */
.L_x_3484:
[----:B------:R-:W-:Y:S01]  /*f050*/  IMAD R5, R18, 0x8, R5 ;  /* 0x0000000812057824 */ /* 0x000fe200078e0205 */
[----:B------:R-:W-:-:S04]  /*f060*/  SHF.L.U32 R0, R0, 0x1f, RZ ;  /* 0x0000001f00007819 */ /* 0x000fc800000006ff */
[----:B------:R-:W2:Y:S02]  /*f070*/  SYNCS.PHASECHK.TRANS64.TRYWAIT P1, [R5+URZ+0x38840], R0 ;  /* 0x03884000050075a7 */ /* 0x000ea4000802017f */
[----:B--2---:R-:W-:Y:S05]  /*f080*/  @!P1 BRA `(.L_x_3485) ;  /* 0x0000002c00409947 */ /* 0x004fea0003800000 */
.L_x_3566:
[----:B------:R-:W-:Y:S05]  /*f090*/  @!P0 BRA `(.L_x_3486) ;  /* 0x0000000000048947 */ /* 0x000fea0003800000 */
[----:B------:R-:W-:Y:S01]  /*f0a0*/  BPT.TRAP 0x1 ;  /* 0x000000040000795c */ /* 0x000fe20000300000 */
.L_x_3486:
[----:B------:R-:W4:Y:S02]  /*f0b0*/  SYNCS.PHASECHK.TRANS64.TRYWAIT P1, [R3+URZ+0x38860], R2 ;  /* 0x03886002030075a7 */ /* 0x000f24000802017f */
[----:B----4-:R-:W-:Y:S05]  /*f0c0*/  @!P1 BRA `(.L_x_3487) ;  /* 0x0000002c00449947 */ /* 0x010fea0003800000 */
.L_x_3567:
[----:B------:R-:W-:Y:S05]  /*f0d0*/  @!P0 BRA `(.L_x_3488) ;  /* 0x0000000000048947 */ /* 0x000fea0003800000 */
[----:B------:R-:W-:Y:S01]  /*f0e0*/  BPT.TRAP 0x1 ;  /* 0x000000040000795c */ /* 0x000fe20000300000 */
.L_x_3488:
[----:B------:R0:W0:Y:S02]  /*f0f0*/  SYNCS.PHASECHK.TRANS64.TRYWAIT P0, [R5+URZ+0x38860], R0 ;  /* 0x03886000050075a7 */ /* 0x000024000800017f */
[----:B0-----:R-:W-:Y:S05]  /*f100*/  @!P0 NANOSLEEP.SYNCS 0x989680 ;  /* 0x009896800000895d */ /* 0x001fea0003900000 */
[----:B------:R-:W0:Y:S02]  /*f110*/  @!P0 SYNCS.PHASECHK.TRANS64 P0, [R5+URZ+0x38860], R0 ;  /* 0x03886000050085a7 */ /* 0x000e24000800007f */
[----:B0-----:R-:W-:Y:S05]  /*f120*/  @!P0 BRA `(.L_x_3488) ;  /* 0xfffffffc00f08947 */ /* 0x001fea000383ffff */
.L_x_3480:
[----:B------:R-:W-:Y:S05]  /*f130*/  BSYNC B0 ;  /* 0x0000000000007941 */ /* 0x000fea0003800000 */
.L_x_3479:
[----:B------:R-:W-:Y:S05]  /*f140*/  EXIT ;  /* 0x000000000000794d */ /* 0x000fea0003800000 */
.L_x_3408:
[----:B0-----:R-:W-:-:S04]  /*f150*/  IMAD.U32 R0, RZ, RZ, UR38 ;  /* 0x00000026ff007e24 */ /* 0x001fc8000f8e00ff */
[----:B------:R0:W1:Y:S03]  /*f160*/  SYNCS.PHASECHK.TRANS64.TRYWAIT P1, [R0+URZ+0x38800], R3 ;  /* 0x03880003000075a7 */ /* 0x000066000802017f */
[----:B-1----:R-:W-:Y:S05]  /*f170*/  @!P1 NANOSLEEP.SYNCS 0x989680 ;  /* 0x009896800000995d */ /* 0x002fea0003900000 */
[----:B------:R-:W1:Y:S02]  /*f180*/  @!P1 SYNCS.PHASECHK.TRANS64 P1, [R0+URZ+0x38800], R3 ;  /* 0x03880003000095a7 */ /* 0x000e64000802007f */
[----:B-1----:R-:W-:Y:S05]  /*f190*/  @!P1 BRA `(.L_x_3408) ;  /* 0xfffffffc00ec9947 */ /* 0x002fea000383ffff */
[----:B------:R-:W-:Y:S05]  /*f1a0*/  BRA `(.L_x_3489) ;  /* 0xffffff3800387947 */ /* 0x000fea000383ffff */
.L_x_3412:
[----:B--2---:R2:W3:Y:S02]  /*f1b0*/  SYNCS.PHASECHK.TRANS64.TRYWAIT P1, [R8+URZ+0x38830], R5 ;  /* 0x03883005080075a7 */ /* 0x0044e4000802017f */
[----:B---3--:R-:W-:Y:S05]  /*f1c0*/  @!P1 NANOSLEEP.SYNCS 0x989680 ;  /* 0x009896800000995d */ /* 0x008fea0003900000 */
[----:B------:R-:W3:Y:S02]  /*f1d0*/  @!P1 SYNCS.PHASECHK.TRANS64 P1, [R8+URZ+0x38830], R5 ;  /* 0x03883005080095a7 */ /* 0x000ee4000802007f */
[----:B---3--:R-:W-:Y:S05]  /*f1e0*/  @!P1 BRA `(.L_x_3412) ;  /* 0xfffffffc00f09947 */ /* 0x008fea000383ffff */
[----:B------:R-:W-:Y:S05]  /*f1f0*/  BRA `(.L_x_3411) ;  /* 0xffffff3800507947 */ /* 0x000fea000383ffff */
.L_x_3413:
[----:B0-----:R-:W-:-:S04]  /*f200*/  IMAD.U32 R4, RZ, RZ, UR38 ;  /* 0x00000026ff047e24 */ /* 0x001fc8000f8e00ff */
[----:B------:R0:W3:Y:S03]  /*f210*/  SYNCS.PHASECHK.TRANS64.TRYWAIT P1, [R4+URZ+0x38810], R3 ;  /* 0x03881003040075a7 */ /* 0x0000e6000802017f */
[----:B---3--:R-:W-:Y:S05]  /*f220*/  @!P1 NANOSLEEP.SYNCS 0x989680 ;  /* 0x009896800000995d */ /* 0x008fea0003900000 */
[----:B------:R-:W3:Y:S02]  /*f230*/  @!P1 SYNCS.PHASECHK.TRANS64 P1, [R4+URZ+0x38810], R3 ;  /* 0x03881003040095a7 */ /* 0x000ee4000802007f */
[----:B---3--:R-:W-:Y:S05]  /*f240*/  @!P1 BRA `(.L_x_3413) ;  /* 0xfffffffc00ec9947 */ /* 0x008fea000383ffff */
[----:B------:R-:W-:Y:S05]  /*f250*/  BRA `(.L_x_3490) ;  /* 0xffffff3800d87947 */ /* 0x000fea000383ffff */
.L_x_3417:
[----:B----4-:R4:W0:Y:S02]  /*f260*/  SYNCS.PHASECHK.TRANS64.TRYWAIT P1, [R8+URZ+0x38850], R5 ;  /* 0x03885005080075a7 */ /* 0x010824000802017f */
[----:B0-----:R-:W-:Y:S05]  /*f270*/  @!P1 NANOSLEEP.SYNCS 0x989680 ;  /* 0x009896800000995d */ /* 0x001fea0003900000 */
[----:B------:R-:W0:Y:S02]  /*f280*/  @!P1 SYNCS.PHASECHK.TRANS64 P1, [R8+URZ+0x38850], R5 ;  /* 0x03885005080095a7 */ /* 0x000e24000802007f */
[----:B0-----:R-:W-:Y:S05]  /*f290*/  @!P1 BRA `(.L_x_3417) ;  /* 0xfffffffc00f09947 */ /* 0x001fea000383ffff */
[----:B------:R-:W-:Y:S05]  /*f2a0*/  BRA `(.L_x_3416) ;  /* 0xffffff3800e47947 */ /* 0x000fea000383ffff */
.L_x_3424:
[----:B-1----:R-:W-:-:S04]  /*f2b0*/  IMAD.U32 R4, RZ, RZ, UR7 ;  /* 0x00000007ff047e24 */ /* 0x002fc8000f8e00ff */
[----:B------:R1:W2:Y:S03]  /*f2c0*/  SYNCS.PHASECHK.TRANS64.TRYWAIT P2, [R4+URZ+0x38830], R3 ;  /* 0x03883003040075a7 */ /* 0x0002a6000804017f */
[----:B--2---:R-:W-:Y:S05]  /*f2d0*/  @!P2 NANOSLEEP.SYNCS 0x989680 ;  /* 0x009896800000a95d */ /* 0x004fea0003900000 */
[----:B------:R-:W2:Y:S02]  /*f2e0*/  @!P2 SYNCS.PHASECHK.TRANS64 P2, [R4+URZ+0x38830], R3 ;  /* 0x038830030400a5a7 */ /* 0x000ea4000804007f */
[----:B--2---:R-:W-:Y:S05]  /*f2f0*/  @!P2 BRA `(.L_x_3424) ;  /* 0xfffffffc00eca947 */ /* 0x004fea000383ffff */
[----:B------:R-:W-:Y:S05]  /*f300*/  BRA `(.L_x_3423) ;  /* 0xffffff5c005c7947 */ /* 0x000fea000383ffff */
.L_x_3428:
[----:B-1----:R-:W-:-:S04]  /*f310*/  IMAD.U32 R4, RZ, RZ, UR7 ;  /* 0x00000007ff047e24 */ /* 0x002fc8000f8e00ff */
[----:B------:R1:W3:Y:S03]  /*f320*/  SYNCS.PHASECHK.TRANS64.TRYWAIT P2, [R4+URZ+0x38850], R3 ;  /* 0x03885003040075a7 */ /* 0x0002e6000804017f */
[----:B---3--:R-:W-:Y:S05]  /*f330*/  @!P2 NANOSLEEP.SYNCS 0x989680 ;  /* 0x009896800000a95d */ /* 0x008fea0003900000 */
[----:B------:R-:W3:Y:S02]  /*f340*/  @!P2 SYNCS.PHASECHK.TRANS64 P2, [R4+URZ+0x38850], R3 ;  /* 0x038850030400a5a7 */ /* 0x000ee4000804007f */
[----:B---3--:R-:W-:Y:S05]  /*f350*/  @!P2 BRA `(.L_x_3428) ;  /* 0xfffffffc00eca947 */ /* 0x008fea000383ffff */
[----:B------:R-:W-:Y:S05]  /*f360*/  BRA `(.L_x_3427) ;  /* 0xffffff5c00d87947 */ /* 0x000fea000383ffff */
.L_x_3442:
        /* <DEDUP_REMOVED lines=8> */
[----:B-1---5:R-:W-:Y:S05]  /*f3f0*/  WARPSYNC.COLLECTIVE R15, `(.L_x_3492) ;  /* 0x000000000f087348 */ /* 0x022fea0003c00000 */
[----:B------:R0:W2:Y:S02]  /*f400*/  SHFL.IDX P6, R14, R13, R12, R11 ;  /* 0x0000000c0d0e7389 */ /* 0x0000a400000c000b */
[----:B012--5:R-:W-:Y:S01]  /*f410*/  ENDCOLLECTIVE ;  /* 0x000000000000791b */ /* 0x027fe20003800000 */
.L_x_3492:
[----:B------:R-:W-:Y:S05]  /*f420*/  BSYNC B0 ;  /* 0x0000000000007941 */ /* 0x000fea0003800000 */
.L_x_3491:
[----:B------:R-:W-:Y:S05]  /*f430*/  BRA `(.L_x_3493) ;  /* 0xffffffc400547947 */ /* 0x000fea000383ffff */
.L_x_3445:
[----:B0-----:R0:W1:Y:S02]  /*f440*/  SYNCS.PHASECHK.TRANS64.TRYWAIT P0, [R25+URZ+0x38840], R0 ;  /* 0x03884000190075a7 */ /* 0x001064000800017f */
[----:B-1----:R-:W-:Y:S05]  /*f450*/  @!P0 NANOSLEEP.SYNCS 0x989680 ;  /* 0x009896800000895d */ /* 0x002fea0003900000 */
[----:B------:R-:W1:Y:S02]  /*f460*/  @!P0 SYNCS.PHASECHK.TRANS64 P0, [R25+URZ+0x38840], R0 ;  /* 0x03884000190085a7 */ /* 0x000e64000800007f */
[----:B-1----:R-:W-:Y:S05]  /*f470*/  @!P0 BRA `(.L_x_3445) ;  /* 0xfffffffc00f08947 */ /* 0x002fea000383ffff */
[----:B------:R-:W-:Y:S05]  /*f480*/  BRA `(.L_x_3494) ;  /* 0xffffffc400d87947 */ /* 0x000fea000383ffff */
.L_x_3446:
        /* <DEDUP_REMOVED lines=8> */
.L_x_3496:
[----:B------:R-:W-:Y:S05]  /*f510*/  BSYNC B0 ;  /* 0x0000000000007941 */ /* 0x000fea0003800000 */
.L_x_3495:
[----:B------:R-:W-:Y:S01]  /*f520*/  IMAD.MOV.U32 R13, RZ, RZ, R0 ;  /* 0x000000ffff0d7224 */ /* 0x000fe200078e0000 */
[----:B------:R-:W-:Y:S01]  /*f530*/  ISETP.GE.AND P2, PT, R36, 0x1, PT ;  /* 0x000000012400780c */ /* 0x000fe20003f46270 */
[----:B------:R-:W-:Y:S02]  /*f540*/  IMAD.MOV.U32 R12, RZ, RZ, RZ ;  /* 0x000000ffff0c7224 */ /* 0x000fe400078e00ff */
[----:B------:R-:W-:Y:S02]  /*f550*/  IMAD.MOV.U32 R11, RZ, RZ, 0x181f ;  /* 0x0000181fff0b7424 */ /* 0x000fe400078e00ff */
[----:B------:R-:W-:Y:S02]  /*f560*/  IMAD.MOV.U32 R15, RZ, RZ, -0x1 ;  /* 0xffffffffff0f7424 */ /* 0x000fe400078e00ff */
[----:B------:R-:W-:-:S07]  /*f570*/  IMAD.MOV.U32 R2, RZ, RZ, R14 ;  /* 0x000000ffff027224 */ /* 0x000fce00078e000e */
[----:B------:R-:W-:Y:S05]  /*f580*/  WARPSYNC.COLLECTIVE R15, `(.L_x_3497) ;  /* 0x000000000f087348 */ /* 0x000fea0003c00000 */
[----:B------:R0:W1:Y:S02]  /*f590*/  SHFL.IDX P6, R14, R13, R12, R11 ;  /* 0x0000000c0d0e7389 */ /* 0x00006400000c000b */
[----:B01----:R-:W-:Y:S01]  /*f5a0*/  ENDCOLLECTIVE ;  /* 0x000000000000791b */ /* 0x003fe20003800000 */
.L_x_3497:
[----:B------:R-:W-:Y:S01]  /*f5b0*/  @P2 LEA R6, R5, UR37, 0x1 ;  /* 0x0000002505062c11 */ /* 0x000fe2000f8e08ff */
[----:B------:R-:W-:Y:S02]  /*f5c0*/  IMAD.MOV.U32 R13, RZ, RZ, R4 ;  /* 0x000000ffff0d7224 */ /* 0x000fe400078e0004 */
[----:B------:R-:W-:Y:S02]  /*f5d0*/  IMAD.MOV.U32 R12, RZ, RZ, 0x1 ;  /* 0x00000001ff0c7424 */ /* 0x000fe400078e00ff */
[----:B------:R-:W-:-:S07]  /*f5e0*/  IMAD.MOV.U32 R3, RZ, RZ, R14 ;  /* 0x000000ffff037224 */ /* 0x000fce00078e000e */
[----:B------:R-:W-:Y:S05]  /*f5f0*/  WARPSYNC.COLLECTIVE R15, `(.L_x_3498) ;  /* 0x000000000f087348 */ /* 0x000fea0003c00000 */
[----:B------:R0:W1:Y:S02]  /*f600*/  SHFL.IDX P6, R14, R13, R12, R11 ;  /* 0x0000000c0d0e7389 */ /* 0x00006400000c000b */
[----:B01----:R-:W-:Y:S01]  /*f610*/  ENDCOLLECTIVE ;  /* 0x000000000000791b */ /* 0x003fe20003800000 */
.L_x_3498:
        /* <DEDUP_REMOVED lines=9> */
[----:B------:R0:W-:Y:S01]  /*f6b0*/  @P2 LDGSTS.E.BYPASS.LTC128B.128 [R6+0x22400], desc[UR42][R2.64], !P1 ;  /* 0x2240000002062fae */ /* 0x0001e2000c901d6a */
[----:B------:R-:W-:Y:S01]  /*f6c0*/  ISETP.GE.AND P2, PT, R36, 0x11, PT ;  /* 0x000000112400780c */ /* 0x000fe20003f46270 */
[----:B0-----:R-:W-:-:S12]  /*f6d0*/  IMAD.MOV.U32 R2, RZ, RZ, R14 ;  /* 0x000000ffff027224 */ /* 0x001fd800078e000e */
[----:B------:R-:W-:Y:S05]  /*f6e0*/  WARPSYNC.COLLECTIVE R15, `(.L_x_3499) ;  /* 0x000000000f087348 */ /* 0x000fea0003c00000 */
[----:B------:R0:W1:Y:S02]  /*f6f0*/  SHFL.IDX P6, R14, R13, R12, R11 ;  /* 0x0000000c0d0e7389 */ /* 0x00006400000c000b */
[----:B01----:R-:W-:Y:S01]  /*f700*/  ENDCOLLECTIVE ;  /* 0x000000000000791b */ /* 0x003fe20003800000 */
.L_x_3499:
[----:B------:R-:W-:Y:S01]  /*f710*/  @P2 LEA R6, R5, UR37, 0x1 ;  /* 0x0000002505062c11 */ /* 0x000fe2000f8e08ff */
[----:B------:R-:W-:Y:S02]  /*f720*/  IMAD.MOV.U32 R13, RZ, RZ, R4 ;  /* 0x000000ffff0d7224 */ /* 0x000fe400078e0004 */
[----:B------:R-:W-:Y:S02]  /*f730*/  IMAD.MOV.U32 R12, RZ, RZ, 0x2 ;  /* 0x00000002ff0c7424 */ /* 0x000fe400078e00ff */
[----:B------:R-:W-:-:S07]  /*f740*/  IMAD.MOV.U32 R3, RZ, RZ, R14 ;  /* 0x000000ffff037224 */ /* 0x000fce00078e000e */
[----:B------:R-:W-:Y:S05]  /*f750*/  WARPSYNC.COLLECTIVE R15, `(.L_x_3500) ;  /* 0x000000000f087348 */ /* 0x000fea0003c00000 */
[----:B------:R0:W1:Y:S02]  /*f760*/  SHFL.IDX P6, R14, R13, R12, R11 ;  /* 0x0000000c0d0e7389 */ /* 0x00006400000c000b */
[----:B01----:R-:W-:Y:S01]  /*f770*/  ENDCOLLECTIVE ;  /* 0x000000000000791b */ /* 0x003fe20003800000 */
.L_x_3500:
        /* <DEDUP_REMOVED lines=15> */
.L_x_3501:
[----:B------:R-:W-:Y:S01]  /*f870*/  @P2 LEA R6, R5, UR37, 0x1 ;  /* 0x0000002505062c11 */ /* 0x000fe2000f8e08ff */
[----:B------:R-:W-:Y:S02]  /*f880*/  IMAD.MOV.U32 R13, RZ, RZ, R4 ;  /* 0x000000ffff0d7224 */ /* 0x000fe400078e0004 */
[----:B------:R-:W-:Y:S02]  /*f890*/  IMAD.MOV.U32 R12, RZ, RZ, 0x3 ;  /* 0x00000003ff0c7424 */ /* 0x000fe400078e00ff */
[----:B------:R-:W-:-:S07]  /*f8a0*/  IMAD.MOV.U32 R3, RZ, RZ, R14 ;  /* 0x000000ffff037224 */ /* 0x000fce00078e000e */
[----:B------:R-:W-:Y:S05]  /*f8b0*/  WARPSYNC.COLLECTIVE R15, `(.L_x_3502) ;  /* 0x000000000f087348 */ /* 0x000fea0003c00000 */
[----:B------:R0:W1:Y:S02]  /*f8c0*/  SHFL.IDX P6, R14, R13, R12, R11 ;  /* 0x0000000c0d0e7389 */ /* 0x00006400000c000b */
[----:B01----:R-:W-:Y:S01]  /*f8d0*/  ENDCOLLECTIVE ;  /* 0x000000000000791b */ /* 0x003fe20003800000 */
.L_x_3502:
        /* <DEDUP_REMOVED lines=10> */
.L_x_3503:
[----:B------:R-:W-:Y:S01]  /*f980*/  @!PT LDS RZ, [RZ] ;  /* 0x00000000fffff984 */ /* 0x000fe20000000800 */
[----:B------:R-:W-:Y:S01]  /*f990*/  @!PT LDS RZ, [RZ] ;  /* 0x00000000fffff984 */ /* 0x000fe20000000800 */
[----:B------:R-:W-:Y:S01]  /*f9a0*/  @!PT LDS RZ, [RZ] ;  /* 0x00000000fffff984 */ /* 0x000fe20000000800 */
[----:B------:R0:W-:Y:S01]  /*f9b0*/  @P2 LDGSTS.E.BYPASS.LTC128B.128 [R6+0x23400], desc[UR42][R2.64], !P1 ;  /* 0x2340000002062fae */ /* 0x0001e2000c901d6a */
[----:B------:R-:W-:Y:S01]  /*f9c0*/  IMAD.MOV.U32 R0, RZ, RZ, R14 ;  /* 0x000000ffff007224 */ /* 0x000fe200078e000e */
[----:B------:R-:W-:Y:S06]  /*f9d0*/  BRA `(.L_x_3504) ;  /* 0xffffffc400847947 */ /* 0x000fec000383ffff */
.L_x_3450:
[----:B------:R-:W-:Y:S01]  /*f9e0*/  IMAD.MOV.U32 R13, RZ, RZ, R2 ;  /* 0x000000ffff0d7224 */ /* 0x000fe200078e0002 */
[----:B------:R-:W-:Y:S01]  /*f9f0*/  LOP3.LUT R16, R16, 0xfffffeff, RZ, 0xc0, !PT ;  /* 0xfffffeff10107812 */ /* 0x000fe200078ec0ff */
[----:B------:R-:W-:Y:S02]  /*fa00*/  IMAD.MOV.U32 R12, RZ, RZ, RZ ;  /* 0x000000ffff0c7224 */ /* 0x000fe400078e00ff */
[----:B------:R-:W-:Y:S02]  /*fa10*/  IMAD.MOV.U32 R11, RZ, RZ, 0x181f ;  /* 0x0000181fff0b7424 */ /* 0x000fe400078e00ff */
[----:B------:R-:W-:Y:S02]  /*fa20*/  IMAD.MOV.U32 R15, RZ, RZ, -0x1 ;  /* 0xffffffffff0f7424 */ /* 0x000fe400078e00ff */
[----:B------:R-:W-:-:S07]  /*fa30*/  IMAD R5, R5, 0x40, R10 ;  /* 0x0000004005057824 */ /* 0x000fce00078e020a */
[----:B-1----:R-:W-:Y:S05]  /*fa40*/  WARPSYNC.COLLECTIVE R15, `(.L_x_3505) ;  /* 0x000000000f087348 */ /* 0x002fea0003c00000 */
[----:B------:R0:W2:Y:S02]  /*fa50*/  SHFL.IDX P6, R14, R13, R12, R11 ;  /* 0x0000000c0d0e7389 */ /* 0x0000a400000c000b */
[----:B012---:R-:W-:Y:S01]  /*fa60*/  ENDCOLLECTIVE ;  /* 0x000000000000791b */ /* 0x007fe20003800000 */
.L_x_3505:
[----:B------:R-:W-:Y:S01]  /*fa70*/  ISETP.GE.AND P2, PT, R5, UR36, PT ;  /* 0x0000002405007c0c */ /* 0x000fe2000bf46270 */
[----:B------:R-:W-:-:S12]  /*fa80*/  IMAD.MOV.U32 R13, RZ, RZ, R0 ;  /* 0x000000ffff0d7224 */ /* 0x000fd800078e0000 */
[----:B------:R-:W-:-:S04]  /*fa90*/  @P2 LOP3.LUT R16, R16, 0x100, RZ, 0xfc, !PT ;  /* 0x0000010010102812 */ /* 0x000fc800078efcff */
[----:B------:R-:W-:Y:S01]  /*faa0*/  LOP3.LUT R16, R16, 0xffffff7f, RZ, 0xc0, !PT ;  /* 0xffffff7f10107812 */ /* 0x000fe200078ec0ff */
[----:B------:R-:W-:-:S07]  /*fab0*/  IMAD.MOV.U32 R3, RZ, RZ, R14 ;  /* 0x000000ffff037224 */ /* 0x000fce00078e000e */
[----:B------:R-:W-:Y:S05]  /*fac0*/  WARPSYNC.COLLECTIVE R15, `(.L_x_3506) ;  /* 0x000000000f087348 */ /* 0x000fea0003c00000 */
[----:B------:R0:W1:Y:S02]  /*fad0*/  SHFL.IDX P6, R14, R13, R12, R11 ;  /* 0x0000000c0d0e7389 */ /* 0x00006400000c000b */
[----:B01----:R-:W-:Y:S01]  /*fae0*/  ENDCOLLECTIVE ;  /* 0x000000000000791b */ /* 0x003fe20003800000 */
.L_x_3506:
[----:B------:R-:W-:Y:S02]  /*faf0*/  IMAD.MOV.U32 R13, RZ, RZ, R2 ;  /* 0x000000ffff0d7224 */ /* 0x000fe400078e0002 */
[----:B------:R-:W-:Y:S02]  /*fb00*/  IMAD.MOV.U32 R12, RZ, RZ, 0x1 ;  /* 0x00000001ff0c7424 */ /* 0x000fe400078e00ff */
[----:B------:R-:W-:-:S07]  /*fb10*/  IMAD.MOV.U32 R4, RZ, RZ, R14 ;  /* 0x000000ffff047224 */ /* 0x000fce00078e000e */
[----:B------:R-:W-:Y:S05]  /*fb20*/  WARPSYNC.COLLECTIVE R15, `(.L_x_3507) ;  /* 0x000000000f087348 */ /* 0x000fea0003c00000 */
[----:B------:R0:W1:Y:S02]  /*fb30*/  SHFL.IDX P6, R14, R13, R12, R11 ;  /* 0x0000000c0d0e7389 */ /* 0x00006400000c000b */
[----:B01----:R-:W-:Y:S01]  /*fb40*/  ENDCOLLECTIVE ;  /* 0x000000000000791b */ /* 0x003fe20003800000 */
.L_x_3507:
        /* <DEDUP_REMOVED lines=9> */
[----:B------:R0:W-:Y:S02]  /*fbe0*/  @!P2 LDGSTS.E.BYPASS.LTC128B.128 [R8+0x20400], desc[UR42][R6.64], !P1 ;  /* 0x204000000608afae */ /* 0x0001e4000c901d6a */
[----:B------:R-:W-:Y:S01]  /*fbf0*/  ISETP.GE.AND P2, PT, R3, UR36, PT ;  /* 0x0000002403007c0c */ /* 0x000fe2000bf46270 */
[----:B------:R-:W-:-:S12]  /*fc00*/  IMAD.MOV.U32 R3, RZ, RZ, R14 ;  /* 0x000000ffff037224 */ /* 0x000fd800078e000e */
[----:B0-----:R-:W-:Y:S05]  /*fc10*/  WARPSYNC.COLLECTIVE R15, `(.L_x_3508) ;  /* 0x000000000f087348 */ /* 0x001fea0003c00000 */
[----:B------:R1:W2:Y:S02]  /*fc20*/  SHFL.IDX P6, R14, R13, R12, R11 ;  /* 0x0000000c0d0e7389 */ /* 0x0002a400000c000b */
[----:B012---:R-:W-:Y:S01]  /*fc30*/  ENDCOLLECTIVE ;  /* 0x000000000000791b */ /* 0x007fe20003800000 */
.L_x_3508:
[----:B------:R-:W-:-:S04]  /*fc40*/  @P2 LOP3.LUT R16, R16, 0x80, RZ, 0xfc, !PT ;  /* 0x0000008010102812 */ /* 0x000fc800078efcff */
[----:B------:R-:W-:Y:S01]  /*fc50*/  LOP3.LUT R16, R16, 0xffffffbf, RZ, 0xc0, !PT ;  /* 0xffffffbf10107812 */ /* 0x000fe200078ec0ff */
[----:B------:R-:W-:Y:S02]  /*fc60*/  IMAD.MOV.U32 R13, RZ, RZ, R2 ;  /* 0x000000ffff0d7224 */ /* 0x000fe400078e0002 */
[----:B------:R-:W-:Y:S02]  /*fc70*/  IMAD.MOV.U32 R12, RZ, RZ, 0x2 ;  /* 0x00000002ff0c7424 */ /* 0x000fe400078e00ff */
[----:B------:R-:W-:-:S07]  /*fc80*/  IMAD.MOV.U32 R6, RZ, RZ, R14 ;  /* 0x000000ffff067224 */ /* 0x000fce00078e000e */
[----:B------:R-:W-:Y:S05]  /*fc90*/  WARPSYNC.COLLECTIVE R15, `(.L_x_3509) ;  /* 0x000000000f087348 */ /* 0x000fea0003c00000 */
[----:B------:R0:W1:Y:S02]  /*fca0*/  SHFL.IDX P6, R14, R13, R12, R11 ;  /* 0x0000000c0d0e7389 */ /* 0x00006400000c000b */
[----:B01----:R-:W-:Y:S01]  /*fcb0*/  ENDCOLLECTIVE ;  /* 0x000000000000791b */ /* 0x003fe20003800000 */
.L_x_3509:
[----:B------:R-:W-:-:S05]  /*fcc0*/  @!P2 LEA R6, P0, R9, R6, 0x1 ;  /* 0x000000060906a211 */ /* 0x000fca00078008ff */
[----:B------:R-:W-:-:S04]  /*fcd0*/  @!P2 IMAD.X R3, RZ, RZ, R3, P0 ;  /* 0x000000ffff03a224 */ /* 0x000fc800000e0603 */
        /* <DEDUP_REMOVED lines=12> */
.L_x_3510:
[----:B------:R-:W-:Y:S01]  /*fda0*/  @P2 LOP3.LUT R16, R16, 0x40, RZ, 0xfc, !PT ;  /* 0x0000004010102812 */ /* 0x000fe200078efcff */
[----:B------:R-:W-:Y:S02]  /*fdb0*/  IMAD.MOV.U32 R13, RZ, RZ, R2 ;  /* 0x000000ffff0d7224 */ /* 0x000fe400078e0002 */
[----:B------:R-:W-:Y:S02]  /*fdc0*/  IMAD.MOV.U32 R12, RZ, RZ, 0x3 ;  /* 0x00000003ff0c7424 */ /* 0x000fe400078e00ff */
[----:B------:R-:W-:-:S07]  /*fdd0*/  IMAD.MOV.U32 R6, RZ, RZ, R14 ;  /* 0x000000ffff067224 */ /* 0x000fce00078e000e */
[----:B------:R-:W-:Y:S05]  /*fde0*/  WARPSYNC.COLLECTIVE R15, `(.L_x_3511) ;  /* 0x000000000f087348 */ /* 0x000fea0003c00000 */
[----:B------:R0:W1:Y:S02]  /*fdf0*/  SHFL.IDX P6, R14, R13, R12, R11 ;  /* 0x0000000c0d0e7389 */ /* 0x00006400000c000b */
[----:B01----:R-:W-:Y:S01]  /*fe00*/  ENDCOLLECTIVE ;  /* 0x000000000000791b */ /* 0x003fe20003800000 */
.L_x_3511:
[----:B------:R-:W-:-:S05]  /*fe10*/  @!P2 LEA R6, P0, R9, R6, 0x1 ;  /* 0x000000060906a211 */ /* 0x000fca00078008ff */
[----:B------:R-:W-:-:S04]  /*fe20*/  @!P2 IMAD.X R3, RZ, RZ, R3, P0 ;  /* 0x000000ffff03a224 */ /* 0x000fc800000e0603 */
[----:B------:R-:W-:Y:S02]  /*fe30*/  @!P2 IMAD.MOV.U32 R7, RZ, RZ, R3 ;  /* 0x000000ffff07a224 */ /* 0x000fe400078e0003 */
[----:B------:R-:W-:-:S03]  /*fe40*/  IMAD.MOV.U32 R13, RZ, RZ, R0 ;  /* 0x000000ffff0d7224 */ /* 0x000fc600078e0000 */
[----:B------:R-:W-:Y:S01]  /*fe50*/  @!PT LDS RZ, [RZ] ;  /* 0x00000000fffff984 */ /* 0x000fe20000000800 */
[----:B------:R-:W-:Y:S01]  /*fe60*/  @!PT LDS RZ, [RZ] ;  /* 0x00000000fffff984 */ /* 0x000fe20000000800 */
[----:B------:R-:W-:Y:S01]  /*fe70*/  @!PT LDS RZ, [RZ] ;  /* 0x00000000fffff984 */ /* 0x000fe20000000800 */
[----:B------:R0:W-:Y:S01]  /*fe80*/  @!P2 LDGSTS.E.BYPASS.LTC128B.128 [R8+0x21400], desc[UR42][R6.64], !P1 ;  /* 0x214000000608afae */ /* 0x0001e2000c901d6a */
[----:B------:R-:W-:-:S07]  /*fe90*/  IMAD.MOV.U32 R3, RZ, RZ, R14 ;  /* 0x000000ffff037224 */ /* 0x000fce00078e000e */
[----:B0-----:R-:W-:Y:S05]  /*fea0*/  WARPSYNC.COLLECTIVE R15, `(.L_x_3512) ;  /* 0x000000000f087348 */ /* 0x001fea0003c00000 */
[----:B------:R1:W2:Y:S02]  /*feb0*/  SHFL.IDX P6, R14, R13, R12, R11 ;  /* 0x0000000c0d0e7389 */ /* 0x0002a400000c000b */
[----:B012---:R-:W-:Y:S01]  /*fec0*/  ENDCOLLECTIVE ;  /* 0x000000000000791b */ /* 0x007fe20003800000 */
.L_x_3512:
[----:B------:R-:W-:Y:S01]  /*fed0*/  IMAD.MOV.U32 R0, RZ, RZ, R14 ;  /* 0x000000ffff007224 */ /* 0x000fe200078e000e */
[----:B------:R-:W-:Y:S06]  /*fee0*/  BRA `(.L_x_3513) ;  /* 0xffffffc800547947 */ /* 0x000fec000383ffff */
.L_x_3452:
[----:B------:R-:W-:Y:S01]  /*fef0*/  BSSY B0, `(.L_x_3514) ;  /* 0x0000008000007945 */ /* 0x000fe20003800000 */
[----:B------:R-:W-:Y:S02]  /*ff00*/  IMAD.MOV.U32 R13, RZ, RZ, R4 ;  /* 0x000000ffff0d7224 */ /* 0x000fe400078e0004 */
[----:B------:R-:W-:Y:S02]  /*ff10*/  IMAD.MOV.U32 R12, RZ, RZ, RZ ;  /* 0x000000ffff0c7224 */ /* 0x000fe400078e00ff */
[----:B------:R-:W-:Y:S02]  /*ff20*/  IMAD.MOV.U32 R11, RZ, RZ, 0x181f ;  /* 0x0000181fff0b7424 */ /* 0x000fe400078e00ff */
[----:B------:R-:W-:-:S07]  /*ff30*/  IMAD.MOV.U32 R15, RZ, RZ, -0x1 ;  /* 0xffffffffff0f7424 */ /* 0x000fce00078e00ff */
[----:B-1---5:R-:W-:Y:S05]  /*ff40*/  WARPSYNC.COLLECTIVE R15, `(.L_x_3515) ;  /* 0x000000000f087348 */ /* 0x022fea0003c00000 */
[----:B------:R0:W2:Y:S02]  /*ff50*/  SHFL.IDX P6, R14, R13, R12, R11 ;  /* 0x0000000c0d0e7389 */ /* 0x0000a400000c000b */
[----:B012--5:R-:W-:Y:S01]  /*ff60*/  ENDCOLLECTIVE ;  /* 0x000000000000791b */ /* 0x027fe20003800000 */
.L_x_3515:
[----:B------:R-:W-:Y:S05]  /*ff70*/  BSYNC B0 ;  /* 0x0000000000007941 */ /* 0x000fea0003800000 */
.L_x_3514:
[----:B------:R-:W-:Y:S01]  /*ff80*/  IMAD.MOV.U32 R13, RZ, RZ, R0 ;  /* 0x000000ffff0d7224 */ /* 0x000fe200078e0000 */
[----:B------:R-:W-:Y:S01]  /*ff90*/  LOP3.LUT P1, RZ, R16, 0x100, RZ, 0xc0, !PT ;  /* 0x0000010010ff7812 */ /* 0x000fe2000782c0ff */
[----:B------:R-:W-:Y:S01]  /*ffa0*/  IMAD.MOV.U32 R12, RZ, RZ, RZ ;  /* 0x000000ffff0c7224 */ /* 0x000fe200078e00ff */
[----:B------:R-:W-:Y:S01]  /*ffb0*/  LOP3.LUT R22, R22, 0xfbffffff, RZ, 0xc0, !PT ;  /* 0xfbffffff16167812 */ /* 0x000fe200078ec0ff */
[----:B------:R-:W-:Y:S02]  /*ffc0*/  IMAD.MOV.U32 R11, RZ, RZ, 0x181f ;  /* 0x0000181fff0b7424 */ /* 0x000fe400078e00ff */
[----:B------:R-:W-:Y:S01]  /*ffd0*/  IMAD.MOV.U32 R15, RZ, RZ, -0x1 ;  /* 0xffffffffff0f7424 */ /* 0x000fe200078e00ff */
[----:B------:R-:W-:Y:S01]  /*ffe0*/  @P5 LOP3.LUT R22, R22, 0x4000000, RZ, 0xfc, !PT ;  /* 0x0400000016165812 */ /* 0x000fe200078efcff */
[----:B------:R-:W-:-:S07]  /*fff0*/  IMAD.MOV.U32 R2, RZ, RZ, R14 ;  /* 0x000000ffff027224 */ /* 0x000fce00078e000e */
[----:B------:R-:W-:Y:S05]  /*10000*/  WARPSYNC.COLLECTIVE R15, `(.L_x_3516) ;  /* 0x000000000f087348 */ /* 0x000fea0003c00000 */
[----:B------:R0:W1:Y:S02]  /*10010*/  SHFL.IDX P6, R14, R13, R12, R11 ;  /* 0x0000000c0d0e7389 */ /* 0x00006400000c000b */
[----:B01----:R-:W-:Y:S01]  /*10020*/  ENDCOLLECTIVE ;  /* 0x000000000000791b */ /* 0x003fe20003800000 */
.L_x_3516:
[----:B------:R-:W-:Y:S01]  /*10030*/  IMAD.MOV.U32 R13, RZ, RZ, R4 ;  /* 0x000000ffff0d7224 */ /* 0x000fe200078e0004 */
[----:B------:R-:W-:Y:S01]  /*10040*/  MOV R12, 0x1 ;  /* 0x00000001000c7802 */ /* 0x000fe20000000f00 */
[----:B------:R-:W-:Y:S01]  /*10050*/  IMAD.MOV.U32 R3, RZ, RZ, R14 ;  /* 0x000000ffff037224 */ /* 0x000fe200078e000e */
[----:B------:R-:W-:-:S04]  /*10060*/  LOP3.LUT P6, RZ, R16, 0x400000, RZ, 0xc0, !PT ;  /* 0x0040000010ff7812 */ /* 0x000fc800078cc0ff */
[----:B------:R-:W-:-:S05]  /*10070*/  @!P1 LEA R3, P0, R21, R3, 0x1 ;  /* 0x0000000315039211 */ /* 0x000fca00078008ff */
[----:B------:R-:W-:Y:S01]  /*10080*/  @!P1 IMAD.X R2, RZ, RZ, R2, P0 ;  /* 0x000000ffff029224 */ /* 0x000fe200000e0602 */
[----:B------:R-:W-:-:S04]  /*10090*/  LOP3.LUT P0, RZ, R16, 0x800000, RZ, 0xc0, !PT ;  /* 0x0080000010ff7812 */ /* 0x000fc8000780c0ff */
[----:B------:R-:W-:-:S04]  /*100a0*/  @!P1 LOP3.LUT R3, R3, R2, RZ, 0x3c, !PT ;  /* 0x0000000203039212 */ /* 0x000fc800078e3cff */
[----:B------:R-:W-:-:S04]  /*100b0*/  @!P1 LOP3.LUT R2, R3, R2, RZ, 0x3c, !PT ;  /* 0x0000000203029212 */ /* 0x000fc800078e3cff */
[----:B------:R-:W-:-:S05]  /*100c0*/  @!P1 LOP3.LUT R3, R3, R2, RZ, 0x3c, !PT ;  /* 0x0000000203039212 */ /* 0x000fca00078e3cff */
[----:B------:R-:W-:Y:S01]  /*100d0*/  @!PT LDS RZ, [RZ] ;  /* 0x00000000fffff984 */ /* 0x000fe20000000800 */
[----:B------:R-:W-:Y:S01]  /*100e0*/  @!PT LDS RZ, [RZ] ;  /* 0x00000000fffff984 */ /* 0x000fe20000000800 */
[----:B------:R-:W-:Y:S01]  /*100f0*/  @!PT LDS RZ, [RZ] ;  /* 0x00000000fffff984 */ /* 0x000fe20000000800 */
[----:B------:R0:W-:Y:S01]  /*10100*/  @!P1 LDGSTS.E.BYPASS.LTC128B.128 [R20+0x26400], desc[UR42][R2.64], !P0 ;  /* 0x2640000002149fae */ /* 0x0001e2000c101d6a */
[----:B------:R-:W-:-:S03]  /*10110*/  @!P1 ISETP.NE.U32.AND P0, PT, R9, RZ, PT ;  /* 0x000000ff0900920c */ /* 0x000fc60003f05070 */
[----:B------:R0:W-:Y:S10]  /*10120*/  @!P1 LDGSTS.E.BYPASS.LTC128B.128 [R20+0x28400], desc[UR42][R2.64+0x80], !P6 ;  /* 0x2840008002149fae */ /* 0x0001f4000f101d6a */
[----:B0-----:R-:W-:Y:S05]  /*10130*/  WARPSYNC.COLLECTIVE R15, `(.L_x_3517) ;  /* 0x000000000f087348 */ /* 0x001fea0003c00000 */
[----:B------:R1:W2:Y:S02]  /*10140*/  SHFL.IDX P6, R14, R13, R12, R11 ;  /* 0x0000000c0d0e7389 */ /* 0x0002a400000c000b */
[----:B012---:R-:W-:Y:S01]  /*10150*/  ENDCOLLECTIVE ;  /* 0x000000000000791b */ /* 0x007fe20003800000 */
.L_x_3517:
[----:B------:R-:W-:Y:S01]  /*10160*/  @!PT LDS RZ, [RZ] ;  /* 0x00000000fffff984 */ /* 0x000fe20000000800 */
[----:B------:R-:W-:Y:S01]  /*10170*/  @!PT LDS RZ, [RZ] ;  /* 0x00000000fffff984 */ /* 0x000fe20000000800 */
[----:B------:R-:W-:Y:S01]  /*10180*/  @!PT LDS RZ, [RZ] ;  /* 0x00000000fffff984 */ /* 0x000fe20000000800 */
[----:B------:R0:W-:Y:S01]  /*10190*/  @!P1 LDGSTS.E.BYPASS.LTC128B.128 [R20+0x2a400], desc[UR42][R2.64+0x100], !P5 ;  /* 0x2a40010002149fae */ /* 0x0001e2000e901d6a */
[----:B------:R-:W-:-:S03]  /*101a0*/  LOP3.LUT P5, RZ, R16, 0x800000, RZ, 0xc0, !PT ;  /* 0x0080000010ff7812 */ /* 0x000fc600078ac0ff */
[----:B------:R0:W-:Y:S04]  /*101b0*/  @!P1 LDGSTS.E.BYPASS.LTC128B.128 [R20+0x2c400], desc[UR42][R2.64+0x180], !P4 ;  /* 0x2c40018002149fae */ /* 0x0001e8000e101d6a */
[----:B------:R0:W-:Y:S01]  /*101c0*/  @!P1 LDGSTS.E.BYPASS.LTC128B.128 [R20+0x2e400], desc[UR42][R2.64+0x200], !P3 ;  /* 0x2e40020002149fae */ /* 0x0001e2000d901d6a */
[----:B------:R-:W-:-:S03]  /*101d0*/  IMAD.MOV.U32 R13, RZ, RZ, R0 ;  /* 0x000000ffff0d7224 */ /* 0x000fc600078e0000 */
[----:B------:R0:W-:Y:S04]  /*101e0*/  @!P1 LDGSTS.E.BYPASS.LTC128B.128 [R20+0x30400], desc[UR42][R2.64+0x280], !P2 ;  /* 0x3040028002149fae */ /* 0x0001e8000d101d6a */
[----:B------:R0:W-:Y:S01]  /*101f0*/  @!P1 LDGSTS.E.BYPASS.LTC128B.128 [R20+0x32400], desc[UR42][R2.64+0x300], P0 ;  /* 0x3240030002149fae */ /* 0x0001e20008101d6a */
[----:B------:R-:W-:Y:S01]  /*10200*/  @!P1 ISETP.NE.U32.AND P0, PT, R8, RZ, PT ;  /* 0x000000ff0800920c */ /* 0x000fe20003f05070 */
[----:B------:R-:W-:-:S12]  /*10210*/  IMAD.MOV.U32 R5, RZ, RZ, R14 ;  /* 0x000000ffff057224 */ /* 0x000fd800078e000e */
[----:B0-----:R-:W-:Y:S05]  /*10220*/  WARPSYNC.COLLECTIVE R15, `(.L_x_3518) ;  /* 0x000000000f087348 */ /* 0x001fea0003c00000 */
[----:B------:R1:W2:Y:S02]  /*10230*/  SHFL.IDX P6, R14, R13, R12, R11 ;  /* 0x0000000c0d0e7389 */ /* 0x0002a400000c000b */
[----:B012---:R-:W-:Y:S01]  /*10240*/  ENDCOLLECTIVE ;  /* 0x000000000000791b */ /* 0x007fe20003800000 */
.L_x_3518:
[----:B------:R-:W-:Y:S01]  /*10250*/  @!PT LDS RZ, [RZ] ;  /* 0x00000000fffff984 */ /* 0x000fe20000000800 */
[----:B------:R-:W-:Y:S01]  /*10260*/  @!PT LDS RZ, [RZ] ;  /* 0x00000000fffff984 */ /* 0x000fe20000000800 */
[----:B------:R-:W-:Y:S01]  /*10270*/  @!PT LDS RZ, [RZ] ;  /* 0x00000000fffff984 */ /* 0x000fe20000000800 */
[----:B------:R0:W-:Y:S01]  /*10280*/  @!P1 LDGSTS.E.BYPASS.LTC128B.128 [R20+0x34400], desc[UR42][R2.64+0x380], P0 ;  /* 0x3440038002149fae */ /* 0x0001e20008101d6a */
[C---:B------:R-:W-:Y:S01]  /*10290*/  LOP3.LUT P1, RZ, R16.reuse, 0x40, RZ, 0xc0, !PT ;  /* 0x0000004010ff7812 */ /* 0x040fe2000782c0ff */
[----:B------:R-:W-:Y:S02]  /*102a0*/  IMAD.MOV.U32 R13, RZ, RZ, R4 ;  /* 0x000000ffff0d7224 */ /* 0x000fe400078e0004 */
[----:B------:R-:W-:Y:S01]  /*102b0*/  IMAD.MOV.U32 R12, RZ, RZ, 0x2 ;  /* 0x00000002ff0c7424 */ /* 0x000fe200078e00ff */
[----:B------:R-:W-:-:S13]  /*102c0*/  LOP3.LUT P6, RZ, R16, 0x80, RZ, 0xc0, !PT ;  /* 0x0000008010ff7812 */ /* 0x000fda00078cc0ff */
[----:B------:R-:W-:-:S05]  /*102d0*/  @!P6 LEA R6, P0, R21, R14, 0x1 ;  /* 0x0000000e1506e211 */ /* 0x000fca00078008ff */
[----:B------:R-:W-:Y:S01]  /*102e0*/  @!P6 IMAD.X R7, RZ, RZ, R5, P0 ;  /* 0x000000ffff07e224 */ /* 0x000fe200000e0605 */
[----:B------:R-:W-:Y:S01]  /*102f0*/  LOP3.LUT P0, RZ, R16, 0x400000, RZ, 0xc0, !PT ;  /* 0x0040000010ff7812 */ /* 0x000fe2000780c0ff */
[----:B0-----:R-:W-:Y:S02]  /*10300*/  @!P6 IMAD.MOV.U32 R2, RZ, RZ, R6 ;  /* 0x000000ffff02e224 */ /* 0x001fe400078e0006 */
[----:B------:R-:W-:-:S05]  /*10310*/  @!P6 IMAD.MOV.U32 R3, RZ, RZ, R7 ;  /* 0x000000ffff03e224 */ /* 0x000fca00078e0007 */
[----:B------:R0:W-:Y:S01]  /*10320*/  @!P6 LDGSTS.E.BYPASS.LTC128B.128 [R20+0x26c00], desc[UR42][R2.64], !P5 ;  /* 0x26c000000214efae */ /* 0x0001e2000e901d6a */
[----:B------:R-:W-:-:S04]  /*10330*/  LOP3.LUT P5, RZ, R22, 0x4000000, RZ, 0xc0, !PT ;  /* 0x0400000016ff7812 */ /* 0x000fc800078ac0ff */
[----:B------:R0:W-:Y:S01]  /*10340*/  @!P6 LDGSTS.E.BYPASS.LTC128B.128 [R20+0x28c00], desc[UR42][R2.64+0x80], !P0 ;  /* 0x28c000800214efae */ /* 0x0001e2000c101d6a */
[----:B------:R-:W-:-:S08]  /*10350*/  @!P6 ISETP.NE.U32.AND P0, PT, R9, RZ, PT ;  /* 0x000000ff0900e20c */ /* 0x000fd00003f05070 */
[----:B------:R0:W-:Y:S04]  /*10360*/  @!P6 LDGSTS.E.BYPASS.LTC128B.128 [R20+0x2ac00], desc[UR42][R2.64+0x100], !P5 ;  /* 0x2ac001000214efae */ /* 0x0001e8000e901d6a */
[----:B------:R0:W-:Y:S04]  /*10370*/  @!P6 LDGSTS.E.BYPASS.LTC128B.128 [R20+0x2cc00], desc[UR42][R2.64+0x180], !P4 ;  /* 0x2cc001800214efae */ /* 0x0001e8000e101d6a */
[----:B------:R0:W-:Y:S04]  /*10380*/  @!P6 LDGSTS.E.BYPASS.LTC128B.128 [R20+0x2ec00], desc[UR42][R2.64+0x200], !P3 ;  /* 0x2ec002000214efae */ /* 0x0001e8000d901d6a */
[----:B------:R0:W-:Y:S04]  /*10390*/  @!P6 LDGSTS.E.BYPASS.LTC128B.128 [R20+0x30c00], desc[UR42][R2.64+0x280], !P2 ;  /* 0x30c002800214efae */ /* 0x0001e8000d101d6a */
[----:B------:R0:W-:Y:S01]  /*103a0*/  @!P6 LDGSTS.E.BYPASS.LTC128B.128 [R20+0x32c00], desc[UR42][R2.64+0x300], P0 ;  /* 0x32c003000214efae */ /* 0x0001e20008101d6a */
[----:B------:R-:W-:-:S13]  /*103b0*/  @!P6 ISETP.NE.U32.AND P0, PT, R8, RZ, PT ;  /* 0x000000ff0800e20c */ /* 0x000fda0003f05070 */
[----:B------:R0:W-:Y:S02]  /*103c0*/  @!P6 LDGSTS.E.BYPASS.LTC128B.128 [R20+0x34c00], desc[UR42][R2.64+0x380], P0 ;  /* 0x34c003800214efae */ /* 0x0001e40008101d6a */
[----:B0-----:R-:W-:Y:S05]  /*103d0*/  WARPSYNC.COLLECTIVE R15, `(.L_x_3519) ;  /* 0x000000000f087348 */ /* 0x001fea0003c00000 */
[----:B------:R1:W2:Y:S02]  /*103e0*/  SHFL.IDX P6, R14, R13, R12, R11 ;  /* 0x0000000c0d0e7389 */ /* 0x0002a400000c000b */
[----:B012---:R-:W-:Y:S01]  /*103f0*/  ENDCOLLECTIVE ;  /* 0x000000000000791b */ /* 0x007fe20003800000 */
.L_x_3519:
[----:B------:R-:W-:Y:S02]  /*10400*/  IMAD.MOV.U32 R13, RZ, RZ, R0 ;  /* 0x000000ffff0d7224 */ /* 0x000fe400078e0000 */
[----:B------:R-:W-:-:S07]  /*10410*/  IMAD.MOV.U32 R5, RZ, RZ, R14 ;  /* 0x000000ffff057224 */ /* 0x000fce00078e000e */
[----:B------:R-:W-:Y:S05]  /*10420*/  WARPSYNC.COLLECTIVE R15, `(.L_x_3520) ;  /* 0x000000000f087348 */ /* 0x000fea0003c00000 */
[----:B------:R0:W1:Y:S02]  /*10430*/  SHFL.IDX P6, R14, R13, R12, R11 ;  /* 0x0000000c0d0e7389 */ /* 0x00006400000c000b */
[----:B01----:R-:W-:Y:S01]  /*10440*/  ENDCOLLECTIVE ;  /* 0x000000000000791b */ /* 0x003fe20003800000 */
.L_x_3520:
[----:B------:R-:W-:Y:S02]  /*10450*/  IMAD.MOV.U32 R13, RZ, RZ, R4 ;  /* 0x000000ffff0d7224 */ /* 0x000fe400078e0004 */
[----:B------:R-:W-:Y:S01]  /*10460*/  IMAD.MOV.U32 R12, RZ, RZ, 0x3 ;  /* 0x00000003ff0c7424 */ /* 0x000fe200078e00ff */
[----:B------:R-:W-:Y:S02]  /*10470*/  @!P1 LEA R6, P0, R21, R14, 0x1 ;  /* 0x0000000e15069211 */ /* 0x000fe400078008ff */
[----:B------:R-:W-:-:S03]  /*10480*/  LOP3.LUT P6, RZ, R16, 0x400000, RZ, 0xc0, !PT ;  /* 0x0040000010ff7812 */ /* 0x000fc600078cc0ff */
[----:B------:R-:W-:Y:S01]  /*10490*/  @!P1 IMAD.X R7, RZ, RZ, R5, P0 ;  /* 0x000000ffff079224 */ /* 0x000fe200000e0605 */
[----:B------:R-:W-:Y:S01]  /*104a0*/  LOP3.LUT P0, RZ, R16, 0x800000, RZ, 0xc0, !PT ;  /* 0x0080000010ff7812 */ /* 0x000fe2000780c0ff */
[----:B------:R-:W-:Y:S02]  /*104b0*/  @!P1 IMAD.MOV.U32 R2, RZ, RZ, R6 ;  /* 0x000000ffff029224 */ /* 0x000fe400078e0006 */
[----:B------:R-:W-:-:S10]  /*104c0*/  @!P1 IMAD.MOV.U32 R3, RZ, RZ, R7 ;  /* 0x000000ffff039224 */ /* 0x000fd400078e0007 */
        /* <DEDUP_REMOVED lines=9> */
.L_x_3521:
[----:B------:R-:W-:Y:S01]  /*10560*/  @!PT LDS RZ, [RZ] ;  /* 0x00000000fffff984 */ /* 0x000fe20000000800 */
[----:B------:R-:W-:Y:S01]  /*10570*/  @!PT LDS RZ, [RZ] ;  /* 0x00000000fffff984 */ /* 0x000fe20000000800 */
[----:B------:R-:W-:Y:S01]  /*10580*/  @!PT LDS RZ, [RZ] ;  /* 0x00000000fffff984 */ /* 0x000fe20000000800 */
[----:B------:R0:W-:Y:S04]  /*10590*/  @!P1 LDGSTS.E.BYPASS.LTC128B.128 [R20+0x2b400], desc[UR42][R2.64+0x100], !P5 ;  /* 0x2b40010002149fae */ /* 0x0001e8000e901d6a */
        /* <DEDUP_REMOVED lines=10> */
.L_x_3522:
[----:B------:R-:W-:Y:S01]  /*10640*/  @!PT LDS RZ, [RZ] ;  /* 0x00000000fffff984 */ /* 0x000fe20000000800 */
[----:B------:R-:W-:Y:S01]  /*10650*/  @!PT LDS RZ, [RZ] ;  /* 0x00000000fffff984 */ /* 0x000fe20000000800 */
[----:B------:R-:W-:Y:S01]  /*10660*/  @!PT LDS RZ, [RZ] ;  /* 0x00000000fffff984 */ /* 0x000fe20000000800 */
[----:B------:R0:W-:Y:S01]  /*10670*/  @!P1 LDGSTS.E.BYPASS.LTC128B.128 [R20+0x35400], desc[UR42][R2.64+0x380], P0 ;  /* 0x3540038002149fae */ /* 0x0001e20008101d6a */
[----:B------:R-:W-:Y:S05]  /*10680*/  BRA `(.L_x_3523) ;  /* 0xffffffc800b87947 */ /* 0x000fea000383ffff */
.L_x_3454:
[----:B0-----:R-:W-:-:S04]  /*10690*/  IMAD.U32 R3, RZ, RZ, UR37 ;  /* 0x00000025ff037e24 */ /* 0x001fc8000f8e00ff */
[----:B------:R0:W1:Y:S03]  /*106a0*/  SYNCS.PHASECHK.TRANS64.TRYWAIT P0, [R3+URZ+0x38820], R0 ;  /* 0x03882000030075a7 */ /* 0x000066000800017f */
[----:B-1----:R-:W-:Y:S05]  /*106b0*/  @!P0 NANOSLEEP.SYNCS 0x989680 ;  /* 0x009896800000895d */ /* 0x002fea0003900000 */
[----:B------:R-:W1:Y:S02]  /*106c0*/  @!P0 SYNCS.PHASECHK.TRANS64 P0, [R3+URZ+0x38820], R0 ;  /* 0x03882000030085a7 */ /* 0x000e64000800007f */
[----:B-1----:R-:W-:Y:S05]  /*106d0*/  @!P0 BRA `(.L_x_3454) ;  /* 0xfffffffc00ec8947 */ /* 0x002fea000383ffff */
[----:B------:R-:W-:Y:S05]  /*106e0*/  BRA `(.L_x_3524) ;  /* 0xffffffcc00147947 */ /* 0x000fea000383ffff */
.L_x_3457:
[----:B0-----:R0:W1:Y:S02]  /*106f0*/  SYNCS.PHASECHK.TRANS64.TRYWAIT P0, [R25+URZ+0x38860], R0 ;  /* 0x03886000190075a7 */ /* 0x001064000800017f */
[----:B-1----:R-:W-:Y:S05]  /*10700*/  @!P0 NANOSLEEP.SYNCS 0x989680 ;  /* 0x009896800000895d */ /* 0x002fea0003900000 */
[----:B------:R-:W1:Y:S02]  /*10710*/  @!P0 SYNCS.PHASECHK.TRANS64 P0, [R25+URZ+0x38860], R0 ;  /* 0x03886000190085a7 */ /* 0x000e64000800007f */
[----:B-1----:R-:W-:Y:S05]  /*10720*/  @!P0 BRA `(.L_x_3457) ;  /* 0xfffffffc00f08947 */ /* 0x002fea000383ffff */
[----:B------:R-:W-:Y:S05]  /*10730*/  BRA `(.L_x_3525) ;  /* 0xffffffcc00247947 */ /* 0x000fea000383ffff */
.L_x_3458:
        /* <DEDUP_REMOVED lines=8> */
.L_x_3527:
[----:B------:R-:W-:Y:S05]  /*107c0*/  BSYNC B0 ;  /* 0x0000000000007941 */ /* 0x000fea0003800000 */
.L_x_3526:
[----:B------:R-:W0:Y:S01]  /*107d0*/  S2R R6, SR_TID.X ;  /* 0x0000000000067919 */ /* 0x000e220000002100 */
[----:B------:R-:W-:Y:S01]  /*107e0*/  IMAD.MOV.U32 R13, RZ, RZ, R8 ;  /* 0x000000ffff0d7224 */ /* 0x000fe200078e0008 */
[----:B------:R-:W-:Y:S01]  /*107f0*/  LOP3.LUT P5, RZ, R17, 0x100, RZ, 0xc0, !PT ;  /* 0x0000010011ff7812 */ /* 0x000fe200078ac0ff */
[----:B------:R-:W-:Y:S01]  /*10800*/  IMAD.MOV.U32 R12, RZ, RZ, RZ ;  /* 0x000000ffff0c7224 */ /* 0x000fe200078e00ff */
[----:B------:R-:W-:Y:S01]  /*10810*/  LEA R9, R9, UR37, 0x1 ;  /* 0x0000002509097c11 */ /* 0x000fe2000f8e08ff */
[----:B------:R-:W-:Y:S01]  /*10820*/  IMAD.MOV.U32 R11, RZ, RZ, 0x181f ;  /* 0x0000181fff0b7424 */ /* 0x000fe200078e00ff */
[----:B------:R-:W-:Y:S01]  /*10830*/  P2R R4, PR, RZ, 0x20 ;  /* 0x00000020ff047803 */ /* 0x000fe20000000000 */
[----:B------:R-:W-:Y:S01]  /*10840*/  IMAD.MOV.U32 R15, RZ, RZ, -0x1 ;  /* 0xffffffffff0f7424 */ /* 0x000fe200078e00ff */
[C---:B------:R-:W-:Y:S01]  /*10850*/  LOP3.LUT P5, RZ, R17.reuse, 0x20000, RZ, 0xc0, !PT ;  /* 0x0002000011ff7812 */ /* 0x040fe200078ac0ff */
[----:B------:R-:W-:Y:S01]  /*10860*/  IMAD.MOV.U32 R3, RZ, RZ, R14 ;  /* 0x000000ffff037224 */ /* 0x000fe200078e000e */
[----:B------:R-:W-:-:S13]  /*10870*/  LOP3.LUT P4, RZ, R17, 0x20, RZ, 0xc0, !PT ;  /* 0x0000002011ff7812 */ /* 0x000fda000788c0ff */
[----:B0-----:R-:W-:Y:S05]  /*10880*/  WARPSYNC.COLLECTIVE R15, `(.L_x_3528) ;  /* 0x000000000f087348 */ /* 0x001fea0003c00000 */
[----:B------:R1:W2:Y:S02]  /*10890*/  SHFL.IDX P6, R14, R13, R12, R11 ;  /* 0x0000000c0d0e7389 */ /* 0x0002a400000c000b */
[----:B012---:R-:W-:Y:S01]  /*108a0*/  ENDCOLLECTIVE ;  /* 0x000000000000791b */ /* 0x007fe20003800000 */
.L_x_3528:
[C---:B------:R-:W-:Y:S02]  /*108b0*/  LOP3.LUT P3, RZ, R17.reuse, 0x10, RZ, 0xc0, !PT ;  /* 0x0000001011ff7812 */ /* 0x040fe4000786c0ff */
[C---:B------:R-:W-:Y:S02]  /*108c0*/  LOP3.LUT P2, RZ, R17.reuse, 0x8, RZ, 0xc0, !PT ;  /* 0x0000000811ff7812 */ /* 0x040fe4000784c0ff */
[C---:B------:R-:W-:Y:S01]  /*108d0*/  LOP3.LUT P1, RZ, R17.reuse, 0x4, RZ, 0xc0, !PT ;  /* 0x0000000411ff7812 */ /* 0x040fe2000782c0ff */
[----:B------:R-:W-:Y:S02]  /*108e0*/  IMAD.MOV.U32 R13, RZ, RZ, R10 ;  /* 0x000000ffff0d7224 */ /* 0x000fe400078e000a */
[----:B------:R-:W-:Y:S02]  /*108f0*/  IMAD.MOV.U32 R12, RZ, RZ, 0x1 ;  /* 0x00000001ff0c7424 */ /* 0x000fe400078e00ff */
[----:B------:R-:W-:Y:S01]  /*10900*/  IMAD.SHL.U32 R6, R6, 0x8, RZ ;  /* 0x0000000806067824 */ /* 0x000fe200078e00ff */
[----:B------:R-:W-:-:S04]  /*10910*/  LOP3.LUT P6, RZ, R17, 0x800, RZ, 0xc0, !PT ;  /* 0x0000080011ff7812 */ /* 0x000fc800078cc0ff */
        /* <DEDUP_REMOVED lines=15> */
.L_x_3529:
[----:B------:R-:W-:Y:S01]  /*10a10*/  @!PT LDS RZ, [RZ] ;  /* 0x00000000fffff984 */ /* 0x000fe20000000800 */
[----:B------:R-:W-:Y:S01]  /*10a20*/  @!PT LDS RZ, [RZ] ;  /* 0x00000000fffff984 */ /* 0x000fe20000000800 */
[----:B------:R-:W-:Y:S01]  /*10a30*/  @!PT LDS RZ, [RZ] ;  /* 0x00000000fffff984 */ /* 0x000fe20000000800 */
[----:B------:R-:W-:Y:S01]  /*10a40*/  LDGSTS.E.BYPASS.LTC128B.128 [R9+0x6400], desc[UR42][R2.64+0x180], !P5 ;  /* 0x0640018002097fae */ /* 0x000fe2000e901d6a */
[----:B------:R-:W-:-:S03]  /*10a50*/  LOP3.LUT P5, RZ, R17, 0x80, RZ, 0xc0, !PT ;  /* 0x0000008011ff7812 */ /* 0x000fc600078ac0ff */
[----:B------:R-:W-:Y:S01]  /*10a60*/  LDGSTS.E.BYPASS.LTC128B.128 [R9+0x8400], desc[UR42][R2.64+0x200], !P4 ;  /* 0x0840020002097fae */ /* 0x000fe2000e101d6a */
[----:B------:R-:W-:Y:S02]  /*10a70*/  P2R R4, PR, RZ, 0x20 ;  /* 0x00000020ff047803 */ /* 0x000fe40000000000 */
[C---:B------:R-:W-:Y:S01]  /*10a80*/  LOP3.LUT P5, RZ, R17.reuse, 0x10000, RZ, 0xc0, !PT ;  /* 0x0001000011ff7812 */ /* 0x040fe200078ac0ff */
[----:B------:R-:W-:Y:S01]  /*10a90*/  LDGSTS.E.BYPASS.LTC128B.128 [R9+0xa400], desc[UR42][R2.64+0x280], !P3 ;  /* 0x0a40028002097fae */ /* 0x000fe2000d901d6a */
[C---:B------:R-:W-:Y:S01]  /*10aa0*/  LOP3.LUT P4, RZ, R17.reuse, 0x2, RZ, 0xc0, !PT ;  /* 0x0000000211ff7812 */ /* 0x040fe2000788c0ff */
[----:B------:R-:W-:Y:S01]  /*10ab0*/  IMAD.MOV.U32 R13, RZ, RZ, R8 ;  /* 0x000000ffff0d7224 */ /* 0x000fe200078e0008 */
[----:B------:R-:W-:Y:S01]  /*10ac0*/  LOP3.LUT P3, RZ, R17, 0x1, RZ, 0xc0, !PT ;  /* 0x0000000111ff7812 */ /* 0x000fe2000786c0ff */
[----:B------:R-:W-:Y:S01]  /*10ad0*/  LDGSTS.E.BYPASS.LTC128B.128 [R9+0xc400], desc[UR42][R2.64+0x300], !P2 ;  /* 0x0c40030002097fae */ /* 0x000fe2000d101d6a */
[----:B------:R-:W-:-:S03]  /*10ae0*/  LOP3.LUT P2, RZ, R16, 0x80000000, RZ, 0xc0, !PT ;  /* 0x8000000010ff7812 */ /* 0x000fc6000784c0ff */
[----:B------:R0:W-:Y:S01]  /*10af0*/  LDGSTS.E.BYPASS.LTC128B.128 [R9+0xe400], desc[UR42][R2.64+0x380], !P1 ;  /* 0x0e40038002097fae */ /* 0x0001e2000c901d6a */
[----:B------:R-:W-:Y:S01]  /*10b00*/  LOP3.LUT P1, RZ, R16, 0x40000000, RZ, 0xc0, !PT ;  /* 0x4000000010ff7812 */ /* 0x000fe2000782c0ff */
[----:B0-----:R-:W-:-:S12]  /*10b10*/  IMAD.MOV.U32 R3, RZ, RZ, R14 ;  /* 0x000000ffff037224 */ /* 0x001fd800078e000e */
[----:B------:R-:W-:Y:S05]  /*10b20*/  WARPSYNC.COLLECTIVE R15, `(.L_x_3530) ;  /* 0x000000000f087348 */ /* 0x000fea0003c00000 */
[----:B------:R0:W1:Y:S02]  /*10b30*/  SHFL.IDX P6, R14, R13, R12, R11 ;  /* 0x0000000c0d0e7389 */ /* 0x00006400000c000b */
[----:B01----:R-:W-:Y:S01]  /*10b40*/  ENDCOLLECTIVE ;  /* 0x000000000000791b */ /* 0x003fe20003800000 */
.L_x_3530:
        /* <DEDUP_REMOVED lines=17> */
.L_x_3531:
[----:B------:R-:W-:Y:S01]  /*10c60*/  @!PT LDS RZ, [RZ] ;  /* 0x00000000fffff984 */ /* 0x000fe20000000800 */
[----:B------:R-:W-:Y:S01]  /*10c70*/  @!PT LDS RZ, [RZ] ;  /* 0x00000000fffff984 */ /* 0x000fe20000000800 */
[----:B------:R-:W-:Y:S01]  /*10c80*/  @!PT LDS RZ, [RZ] ;  /* 0x00000000fffff984 */ /* 0x000fe20000000800 */
[----:B------:R0:W-:Y:S01]  /*10c90*/  LDGSTS.E.BYPASS.LTC128B.128 [R9+0x6c00], desc[UR42][R2.64+0x180], !P5 ;  /* 0x06c0018002097fae */ /* 0x0001e2000e901d6a */
[----:B------:R-:W-:-:S03]  /*10ca0*/  LOP3.LUT P5, RZ, R17, 0x40, RZ, 0xc0, !PT ;  /* 0x0000004011ff7812 */ /* 0x000fc600078ac0ff */
[----:B------:R0:W-:Y:S01]  /*10cb0*/  LDGSTS.E.BYPASS.LTC128B.128 [R9+0x8c00], desc[UR42][R2.64+0x200], !P4 ;  /* 0x08c0020002097fae */ /* 0x0001e2000e101d6a */
[----:B------:R-:W-:Y:S02]  /*10cc0*/  P2R R4, PR, RZ, 0x20 ;  /* 0x00000020ff047803 */ /* 0x000fe40000000000 */
[----:B------:R-:W-:Y:S01]  /*10cd0*/  LOP3.LUT P5, RZ, R17, 0x8000, RZ, 0xc0, !PT ;  /* 0x0000800011ff7812 */ /* 0x000fe200078ac0ff */
[----:B------:R0:W-:Y:S01]  /*10ce0*/  LDGSTS.E.BYPASS.LTC128B.128 [R9+0xac00], desc[UR42][R2.64+0x280], !P3 ;  /* 0x0ac0028002097fae */ /* 0x0001e2000d901d6a */
[C---:B------:R-:W-:Y:S01]  /*10cf0*/  LOP3.LUT P4, RZ, R16.reuse, 0x20000000, RZ, 0xc0, !PT ;  /* 0x2000000010ff7812 */ /* 0x040fe2000788c0ff */
[----:B------:R-:W-:Y:S01]  /*10d00*/  IMAD.MOV.U32 R13, RZ, RZ, R8 ;  /* 0x000000ffff0d7224 */ /* 0x000fe200078e0008 */
[C---:B------:R-:W-:Y:S01]  /*10d10*/  LOP3.LUT P3, RZ, R16.reuse, 0x10000000, RZ, 0xc0, !PT ;  /* 0x1000000010ff7812 */ /* 0x040fe2000786c0ff */
[----:B------:R0:W-:Y:S01]  /*10d20*/  LDGSTS.E.BYPASS.LTC128B.128 [R9+0xcc00], desc[UR42][R2.64+0x300], !P2 ;  /* 0x0cc0030002097fae */ /* 0x0001e2000d101d6a */
[----:B------:R-:W-:-:S03]  /*10d30*/  LOP3.LUT P2, RZ, R16, 0x8000000, RZ, 0xc0, !PT ;  /* 0x0800000010ff7812 */ /* 0x000fc6000784c0ff */
[----:B------:R0:W-:Y:S01]  /*10d40*/  LDGSTS.E.BYPASS.LTC128B.128 [R9+0xec00], desc[UR42][R2.64+0x380], !P1 ;  /* 0x0ec0038002097fae */ /* 0x0001e2000c901d6a */
[----:B------:R-:W-:Y:S01]  /*10d50*/  LOP3.LUT P1, RZ, R16, 0x4000000, RZ, 0xc0, !PT ;  /* 0x0400000010ff7812 */ /* 0x000fe2000782c0ff */
[----:B------:R-:W-:-:S12]  /*10d60*/  IMAD.MOV.U32 R20, RZ, RZ, R14 ;  /* 0x000000ffff147224 */ /* 0x000fd800078e000e */
[----:B0-----:R-:W-:Y:S05]  /*10d70*/  WARPSYNC.COLLECTIVE R15, `(.L_x_3532) ;  /* 0x000000000f087348 */ /* 0x001fea0003c00000 */
[----:B------:R1:W2:Y:S02]  /*10d80*/  SHFL.IDX P6, R14, R13, R12, R11 ;  /* 0x0000000c0d0e7389 */ /* 0x0002a400000c000b */
[----:B012---:R-:W-:Y:S01]  /*10d90*/  ENDCOLLECTIVE ;  /* 0x000000000000791b */ /* 0x007fe20003800000 */
.L_x_3532:
        /* <DEDUP_REMOVED lines=16> */
.L_x_3533:
        /* <DEDUP_REMOVED lines=13> */
.L_x_3534:
[----:B------:R-:W-:Y:S05]  /*10f70*/  BRA `(.L_x_3535) ;  /* 0xffffffcc00447947 */ /* 0x000fea000383ffff */
.L_x_3464:
[----:B-1----:R1:W2:Y:S02]  /*10f80*/  SYNCS.PHASECHK.TRANS64.TRYWAIT P0, [R8+URZ+0x38840], R20 ;  /* 0x03884014080075a7 */ /* 0x0022a4000800017f */
[----:B--2---:R-:W-:Y:S05]  /*10f90*/  @!P0 NANOSLEEP.SYNCS 0x989680 ;  /* 0x009896800000895d */ /* 0x004fea0003900000 */
[----:B------:R-:W2:Y:S02]  /*10fa0*/  @!P0 SYNCS.PHASECHK.TRANS64 P0, [R8+URZ+0x38840], R20 ;  /* 0x03884014080085a7 */ /* 0x000ea4000800007f */
[----:B--2---:R-:W-:Y:S05]  /*10fb0*/  @!P0 BRA `(.L_x_3464) ;  /* 0xfffffffc00f08947 */ /* 0x004fea000383ffff */
[----:B------:R-:W-:Y:S05]  /*10fc0*/  BRA `(.L_x_3536) ;  /* 0xffffffd000787947 */ /* 0x000fea000383ffff */
.L_x_3465:
        /* <DEDUP_REMOVED lines=8> */
.L_x_3538:
[----:B------:R-:W-:Y:S05]  /*11050*/  BSYNC B1 ;  /* 0x0000000000017941 */ /* 0x000fea0003800000 */
.L_x_3537:
        /* <DEDUP_REMOVED lines=9> */
.L_x_3539:
[----:B------:R-:W-:Y:S02]  /*110f0*/  IMAD.MOV.U32 R13, RZ, RZ, R27 ;  /* 0x000000ffff0d7224 */ /* 0x000fe400078e001b */
[----:B------:R-:W-:Y:S02]  /*11100*/  IMAD.MOV.U32 R12, RZ, RZ, 0x1 ;  /* 0x00000001ff0c7424 */ /* 0x000fe400078e00ff */
[----:B------:R-:W-:-:S07]  /*11110*/  IMAD.MOV.U32 R2, RZ, RZ, R14 ;  /* 0x000000ffff027224 */ /* 0x000fce00078e000e */
[----:B------:R-:W-:Y:S05]  /*11120*/  WARPSYNC.COLLECTIVE R15, `(.L_x_3540) ;  /* 0x000000000f087348 */ /* 0x000fea0003c00000 */
[----:B------:R0:W1:Y:S02]  /*11130*/  SHFL.IDX P6, R14, R13, R12, R11 ;  /* 0x0000000c0d0e7389 */ /* 0x00006400000c000b */
[----:B01----:R-:W-:Y:S01]  /*11140*/  ENDCOLLECTIVE ;  /* 0x000000000000791b */ /* 0x003fe20003800000 */
.L_x_3540:
        /* <DEDUP_REMOVED lines=11> */
.L_x_3541:
[----:B------:R-:W-:Y:S02]  /*11200*/  IMAD.MOV.U32 R13, RZ, RZ, R27 ;  /* 0x000000ffff0d7224 */ /* 0x000fe400078e001b */
[----:B------:R-:W-:Y:S02]  /*11210*/  IMAD.MOV.U32 R12, RZ, RZ, 0x2 ;  /* 0x00000002ff0c7424 */ /* 0x000fe400078e00ff */
[----:B------:R-:W-:-:S07]  /*11220*/  IMAD.MOV.U32 R2, RZ, RZ, R14 ;  /* 0x000000ffff027224 */ /* 0x000fce00078e000e */
[----:B------:R-:W-:Y:S05]  /*11230*/  WARPSYNC.COLLECTIVE R15, `(.L_x_3542) ;  /* 0x000000000f087348 */ /* 0x000fea0003c00000 */
[----:B------:R0:W1:Y:S02]  /*11240*/  SHFL.IDX P6, R14, R13, R12, R11 ;  /* 0x0000000c0d0e7389 */ /* 0x00006400000c000b */
[----:B01----:R-:W-:Y:S01]  /*11250*/  ENDCOLLECTIVE ;  /* 0x000000000000791b */ /* 0x003fe20003800000 */
.L_x_3542:
        /* <DEDUP_REMOVED lines=11> */
.L_x_3543:
[----:B------:R-:W-:Y:S02]  /*11310*/  IMAD.MOV.U32 R13, RZ, RZ, R27 ;  /* 0x000000ffff0d7224 */ /* 0x000fe400078e001b */
[----:B------:R-:W-:Y:S02]  /*11320*/  IMAD.MOV.U32 R12, RZ, RZ, 0x3 ;  /* 0x00000003ff0c7424 */ /* 0x000fe400078e00ff */
[----:B------:R-:W-:-:S07]  /*11330*/  IMAD.MOV.U32 R2, RZ, RZ, R14 ;  /* 0x000000ffff027224 */ /* 0x000fce00078e000e */
[----:B------:R-:W-:Y:S05]  /*11340*/  WARPSYNC.COLLECTIVE R15, `(.L_x_3544) ;  /* 0x000000000f087348 */ /* 0x000fea0003c00000 */
[----:B------:R0:W1:Y:S02]  /*11350*/  SHFL.IDX P6, R14, R13, R12, R11 ;  /* 0x0000000c0d0e7389 */ /* 0x00006400000c000b */
[----:B01----:R-:W-:Y:S01]  /*11360*/  ENDCOLLECTIVE ;  /* 0x000000000000791b */ /* 0x003fe20003800000 */
.L_x_3544:
[----:B------:R-:W-:-:S05]  /*11370*/  IADD3 R2, P0, R2, R0, RZ ;  /* 0x0000000002027210 */ /* 0x000fca0007f1e0ff */
        /* <DEDUP_REMOVED lines=10> */
.L_x_3545:
[----:B------:R-:W-:Y:S01]  /*11420*/  IMAD.MOV.U32 R2, RZ, RZ, R14 ;  /* 0x000000ffff027224 */ /* 0x000fe200078e000e */
[----:B------:R-:W-:Y:S06]  /*11430*/  BRA `(.L_x_3546) ;  /* 0xffffffd000087947 */ /* 0x000fec000383ffff */
.L_x_3470:
[----:B----4-:R4:W0:Y:S02]  /*11440*/  SYNCS.PHASECHK.TRANS64.TRYWAIT P0, [R8+URZ+0x38860], R20 ;  /* 0x03886014080075a7 */ /* 0x010824000800017f */
[----:B0-----:R-:W-:Y:S05]  /*11450*/  @!P0 NANOSLEEP.SYNCS 0x989680 ;  /* 0x009896800000895d */ /* 0x001fea0003900000 */
[----:B------:R-:W0:Y:S02]  /*11460*/  @!P0 SYNCS.PHASECHK.TRANS64 P0, [R8+URZ+0x38860], R20 ;  /* 0x03886014080085a7 */ /* 0x000e24000800007f */
[----:B0-----:R-:W-:Y:S05]  /*11470*/  @!P0 BRA `(.L_x_3470) ;  /* 0xfffffffc00f08947 */ /* 0x001fea000383ffff */
[----:B------:R-:W-:Y:S05]  /*11480*/  BRA `(.L_x_3547) ;  /* 0xffffffd000587947 */ /* 0x000fea000383ffff */
.L_x_3471:
[----:B------:R-:W-:Y:S01]  /*11490*/  BSSY B1, `(.L_x_3548) ;  /* 0x0000008000017945 */ /* 0x000fe20003800000 */
[----:B------:R-:W-:Y:S02]  /*114a0*/  IMAD.MOV.U32 R13, RZ, RZ, R20 ;  /* 0x000000ffff0d7224 */ /* 0x000fe400078e0014 */
[----:B------:R-:W-:Y:S02]  /*114b0*/  IMAD.MOV.U32 R12, RZ, RZ, RZ ;  /* 0x000000ffff0c7224 */ /* 0x000fe400078e00ff */
[----:B------:R-:W-:Y:S02]  /*114c0*/  IMAD.MOV.U32 R11, RZ, RZ, 0x181f ;  /* 0x0000181fff0b7424 */ /* 0x000fe400078e00ff */
[----:B------:R-:W-:-:S07]  /*114d0*/  IMAD.MOV.U32 R15, RZ, RZ, -0x1 ;  /* 0xffffffffff0f7424 */ /* 0x000fce00078e00ff */
[----:B0--3--:R-:W-:Y:S05]  /*114e0*/  WARPSYNC.COLLECTIVE R15, `(.L_x_3549) ;  /* 0x000000000f087348 */ /* 0x009fea0003c00000 */
[----:B------:R1:W2:Y:S02]  /*114f0*/  SHFL.IDX P6, R14, R13, R12, R11 ;  /* 0x0000000c0d0e7389 */ /* 0x0002a400000c000b */
[----:B0123--:R-:W-:Y:S01]  /*11500*/  ENDCOLLECTIVE ;  /* 0x000000000000791b */ /* 0x00ffe20003800000 */
.L_x_3549:
[----:B------:R-:W-:Y:S05]  /*11510*/  BSYNC B1 ;  /* 0x0000000000017941 */ /* 0x000fea0003800000 */
.L_x_3548:
        /* <DEDUP_REMOVED lines=12> */
.L_x_3550:
[----:B------:R-:W-:Y:S02]  /*115e0*/  IMAD.MOV.U32 R13, RZ, RZ, R20 ;  /* 0x000000ffff0d7224 */ /* 0x000fe400078e0014 */
[----:B------:R-:W-:Y:S01]  /*115f0*/  IMAD.MOV.U32 R12, RZ, RZ, 0x1 ;  /* 0x00000001ff0c7424 */ /* 0x000fe200078e00ff */
[----:B------:R-:W-:Y:S02]  /*11600*/  LOP3.LUT P6, RZ, R16, 0x200, RZ, 0xc0, !PT ;  /* 0x0000020010ff7812 */ /* 0x000fe400078cc0ff */
[----:B------:R-:W-:-:S05]  /*11610*/  IADD3 R2, P0, R14, R0, RZ ;  /* 0x000000000e027210 */ /* 0x000fca0007f1e0ff */
[----:B------:R-:W-:Y:S01]  /*11620*/  IMAD.X R3, RZ, RZ, R3, P0 ;  /* 0x000000ffff037224 */ /* 0x000fe200000e0603 */
        /* <DEDUP_REMOVED lines=8> */
.L_x_3551:
        /* <DEDUP_REMOVED lines=17> */
.L_x_3552:
        /* <DEDUP_REMOVED lines=18> */
.L_x_3553:
        /* <DEDUP_REMOVED lines=14> */
.L_x_3554:
        /* <DEDUP_REMOVED lines=16> */
.L_x_3555:
[----:B------:R-:W-:Y:S01]  /*11ac0*/  @!PT LDS RZ, [RZ] ;  /* 0x00000000fffff984 */ /* 0x000fe20000000800 */
[----:B------:R-:W-:Y:S01]  /*11ad0*/  @!PT LDS RZ, [RZ] ;  /* 0x00000000fffff984 */ /* 0x000fe20000000800 */
[----:B------:R-:W-:Y:S01]  /*11ae0*/  @!PT LDS RZ, [RZ] ;  /* 0x00000000fffff984 */ /* 0x000fe20000000800 */
[----:B------:R0:W-:Y:S04]  /*11af0*/  LDGSTS.E.BYPASS.LTC128B.128 [R21+0x7400], desc[UR42][R2.64+0x180], !P5 ;  /* 0x0740018002157fae */ /* 0x0001e8000e901d6a */
[----:B------:R0:W-:Y:S04]  /*11b00*/  LDGSTS.E.BYPASS.LTC128B.128 [R21+0x9400], desc[UR42][R2.64+0x200], !P4 ;  /* 0x0940020002157fae */ /* 0x0001e8000e101d6a */
[----:B------:R0:W-:Y:S01]  /*11b10*/  LDGSTS.E.BYPASS.LTC128B.128 [R21+0xb400], desc[UR42][R2.64+0x280], !P3 ;  /* 0x0b40028002157fae */ /* 0x0001e2000d901d6a */
[----:B------:R-:W-:-:S03]  /*11b20*/  IMAD.MOV.U32 R13, RZ, RZ, R10 ;  /* 0x000000ffff0d7224 */ /* 0x000fc600078e000a */
[----:B------:R0:W-:Y:S04]  /*11b30*/  LDGSTS.E.BYPASS.LTC128B.128 [R21+0xd400], desc[UR42][R2.64+0x300], P0 ;  /* 0x0d40030002157fae */ /* 0x0001e80008101d6a */
[----:B------:R0:W-:Y:S01]  /*11b40*/  LDGSTS.E.BYPASS.LTC128B.128 [R21+0xf400], desc[UR42][R2.64+0x380], P1 ;  /* 0x0f40038002157fae */ /* 0x0001e20008901d6a */
[----:B------:R-:W-:-:S07]  /*11b50*/  IMAD.MOV.U32 R20, RZ, RZ, R14 ;  /* 0x000000ffff147224 */ /* 0x000fce00078e000e */
[----:B0-----:R-:W-:Y:S05]  /*11b60*/  WARPSYNC.COLLECTIVE R15, `(.L_x_3556) ;  /* 0x000000000f087348 */ /* 0x001fea0003c00000 */
[----:B------:R1:W2:Y:S02]  /*11b70*/  SHFL.IDX P6, R14, R13, R12, R11 ;  /* 0x0000000c0d0e7389 */ /* 0x0002a400000c000b */
[----:B012---:R-:W-:Y:S01]  /*11b80*/  ENDCOLLECTIVE ;  /* 0x000000000000791b */ /* 0x007fe20003800000 */
.L_x_3556:
[----:B------:R-:W-:Y:S05]  /*11b90*/  BRA `(.L_x_3557) ;  /* 0xffffffcc00cc7947 */ /* 0x000fea000383ffff */
.L_x_3477:
[----:B-1----:R1:W2:Y:S02]  /*11ba0*/  SYNCS.PHASECHK.TRANS64.TRYWAIT P0, [R5+URZ+0x38820], R0 ;  /* 0x03882000050075a7 */ /* 0x0022a4000800017f */
[----:B--2---:R-:W-:Y:S05]  /*11bb0*/  @!P0 NANOSLEEP.SYNCS 0x989680 ;  /* 0x009896800000895d */ /* 0x004fea0003900000 */
[----:B------:R-:W2:Y:S02]  /*11bc0*/  @!P0 SYNCS.PHASECHK.TRANS64 P0, [R5+URZ+0x38820], R0 ;  /* 0x03882000050085a7 */ /* 0x000ea4000800007f */
[----:B--2---:R-:W-:Y:S05]  /*11bd0*/  @!P0 BRA `(.L_x_3477) ;  /* 0xfffffffc00f08947 */ /* 0x004fea000383ffff */
[----:B------:R-:W-:Y:S05]  /*11be0*/  BRA `(.L_x_3558) ;  /* 0xffffffd000a47947 */ /* 0x000fea000383ffff */
.L_x_3478:
        /* <DEDUP_REMOVED lines=11> */
.L_x_3560:
[----:B------:R-:W-:Y:S05]  /*11ca0*/  BSYNC B0 ;  /* 0x0000000000007941 */ /* 0x000fea0003800000 */
.L_x_3559:
[----:B------:R-:W-:Y:S05]  /*11cb0*/  BRA `(.L_x_3561) ;  /* 0xffffffd0008c7947 */ /* 0x000fea000383ffff */
.L_x_3481:
[----:B------:R-:W-:Y:S01]  /*11cc0*/  BSSY B1, `(.L_x_3562) ;  /* 0x0000006000017945 */ /* 0x000fe20003800000 */
[----:B------:R-:W-:-:S07]  /*11cd0*/  IMAD.MOV.U32 R15, RZ, RZ, -0x1 ;  /* 0xffffffffff0f7424 */ /* 0x000fce00078e00ff */
[----:B01-3--:R-:W-:Y:S05]  /*11ce0*/  WARPSYNC.COLLECTIVE R15, `(.L_x_3563) ;  /* 0x000000000f0c7348 */ /* 0x00bfea0003c00000 */
[----:B------:R-:W-:Y:S02]  /*11cf0*/  ELECT P6, UR62, PT ;  /* 0x00000000003e782f */ /* 0x000fe400038c0000 */
[----:B------:R-:W-:Y:S01]  /*11d00*/  MOV R14, UR62 ;  /* 0x0000003e000e7c02 */ /* 0x000fe20008000f00 */
[----:B01-3--:R-:W-:Y:S10]  /*11d10*/  ENDCOLLECTIVE ;  /* 0x000000000000791b */ /* 0x00bff40003800000 */
.L_x_3563:
[----:B------:R-:W-:Y:S05]  /*11d20*/  BSYNC B1 ;  /* 0x0000000000017941 */ /* 0x000fea0003800000 */
.L_x_3562:
[----:B------:R-:W-:Y:S05]  /*11d30*/  BRA `(.L_x_3564) ;  /* 0xffffffd000847947 */ /* 0x000fea000383ffff */
.L_x_3483:
[----:B-1----:R1:W2:Y:S02]  /*11d40*/  SYNCS.PHASECHK.TRANS64.TRYWAIT P1, [R3+URZ+0x38840], R2 ;  /* 0x03884002030075a7 */ /* 0x0022a4000802017f */
[----:B--2---:R-:W-:Y:S05]  /*11d50*/  @!P1 NANOSLEEP.SYNCS 0x989680 ;  /* 0x009896800000995d */ /* 0x004fea0003900000 */
[----:B------:R-:W2:Y:S02]  /*11d60*/  @!P1 SYNCS.PHASECHK.TRANS64 P1, [R3+URZ+0x38840], R2 ;  /* 0x03884002030095a7 */ /* 0x000ea4000802007f */
[----:B--2---:R-:W-:Y:S05]  /*11d70*/  @!P1 BRA `(.L_x_3483) ;  /* 0xfffffffc00f09947 */ /* 0x004fea000383ffff */
[----:B------:R-:W-:Y:S05]  /*11d80*/  BRA `(.L_x_3565) ;  /* 0xffffffd000a07947 */ /* 0x000fea000383ffff */
.L_x_3485:
[----:B--2---:R2:W4:Y:S02]  /*11d90*/  SYNCS.PHASECHK.TRANS64.TRYWAIT P1, [R5+URZ+0x38840], R0 ;  /* 0x03884000050075a7 */ /* 0x004524000802017f */
[----:B----4-:R-:W-:Y:S05]  /*11da0*/  @!P1 NANOSLEEP.SYNCS 0x989680 ;  /* 0x009896800000995d */ /* 0x010fea0003900000 */
[----:B------:R-:W4:Y:S02]  /*11db0*/  @!P1 SYNCS.PHASECHK.TRANS64 P1, [R5+URZ+0x38840], R0 ;  /* 0x03884000050095a7 */ /* 0x000f24000802007f */
[----:B----4-:R-:W-:Y:S05]  /*11dc0*/  @!P1 BRA `(.L_x_3485) ;  /* 0xfffffffc00f09947 */ /* 0x010fea000383ffff */
[----:B------:R-:W-:Y:S05]  /*11dd0*/  BRA `(.L_x_3566) ;  /* 0xffffffd000ac7947 */ /* 0x000fea000383ffff */
.L_x_3487:
[----:B----4-:R4:W0:Y:S02]  /*11de0*/  SYNCS.PHASECHK.TRANS64.TRYWAIT P1, [R3+URZ+0x38860], R2 ;  /* 0x03886002030075a7 */ /* 0x010824000802017f */
[----:B0-----:R-:W-:Y:S05]  /*11df0*/  @!P1 NANOSLEEP.SYNCS 0x989680 ;  /* 0x009896800000995d */ /* 0x001fea0003900000 */
[----:B------:R-:W0:Y:S02]  /*11e00*/  @!P1 SYNCS.PHASECHK.TRANS64 P1, [R3+URZ+0x38860], R2 ;  /* 0x03886002030095a7 */ /* 0x000e24000802007f */
[----:B0-----:R-:W-:Y:S05]  /*11e10*/  @!P1 BRA `(.L_x_3487) ;  /* 0xfffffffc00f09947 */ /* 0x001fea000383ffff */
[----:B------:R-:W-:Y:S05]  /*11e20*/  BRA `(.L_x_3567) ;  /* 0xffffffd000a87947 */ /* 0x000fea000383ffff */
.L_x_3568:
        /* <DEDUP_REMOVED lines=13> */
.L_x_15531:


//--------------------- .text._ZN7cutlass13device_kernelIN5flash11enable_sm90INS1_16FlashAttnFwdSm90INS1_25CollectiveMainloopFwdSm90ILi2EN4cute5tupleIJNS5_1CILi1EEES8_S8_EEENS6_IJNS7_ILi64EEESA_SA_EEELi512ENS_10bfloat16_tEfNS_4arch4Sm90ELb0ELb0ELb0ELb1ELb1ELb0ELb0ELb0ELb0ELb1ELb0ELb0EEENS1_21CollectiveEpilogueFwdINS6_IJSA_NS7_ILi512EEESA_EEES9_SC_SE_Li256ELb1ELb1ELb0ELb0EEENS1_36VarlenDynamicPersistentTileSchedulerILi64ELi64ELi256ELi128ELb0ELb1ELb1ELb0ELb1ELb1EEEEEEEEEvNT_6ParamsE --------------------------
	.section	.text._ZN7cutlass13device_kernelIN5flash11enable_sm90INS1_16FlashAttnFwdSm90INS1_25CollectiveMainloopFwdSm90ILi2EN4cute5tupleIJNS5_1CILi1EEES8_S8_EEENS6_IJNS7_ILi64EEESA_SA_EEELi512ENS_10bfloat16_tEfNS_4arch4Sm90ELb0ELb0ELb0ELb1ELb1ELb0ELb0ELb0ELb0ELb1ELb0ELb0EEENS1_21CollectiveEpilogueFwdINS6_IJSA_NS7_ILi512EEESA_EEES9_SC_SE_Li256ELb1ELb1ELb0ELb0EEENS1_36VarlenDynamicPersistentTileSchedulerILi64ELi64ELi256ELi128ELb0ELb1ELb1ELb0ELb1ELb1EEEEEEEEEvNT_6ParamsE,"ax",@progbits
	.align	128
.text._ZN7cutlass13device_kernelIN5flash11enable_sm90INS1_16FlashAttnFwdSm90INS1_25CollectiveMainloopFwdSm90ILi2EN4cute5tupleIJNS5_1CILi1EEES8_S8_EEENS6_IJNS7_ILi64EEESA_SA_EEELi512ENS_10bfloat16_tEfNS_4arch4Sm90ELb0ELb0ELb0ELb1ELb1ELb0ELb0ELb0ELb0ELb1ELb0ELb0EEENS1_21CollectiveEpilogueFwdINS6_IJSA_NS7_ILi512EEESA_EEES9_SC_SE_Li256ELb1ELb1ELb0ELb0EEENS1_36VarlenDynamicPersistentTileSchedulerILi64ELi64ELi256ELi128ELb0ELb1ELb1ELb0ELb1ELb1EEEEEEEEEvNT_6ParamsE:
        .type           _ZN7cutlass13device_kernelIN5flash11enable_sm90INS1_16FlashAttnFwdSm90INS1_25CollectiveMainloopFwdSm90ILi2EN4cute5tupleIJNS5_1CILi1EEES8_S8_EEENS6_IJNS7_ILi64EEESA_SA_EEELi512ENS_10bfloat16_tEfNS_4arch4Sm90ELb0ELb0ELb0ELb1ELb1ELb0ELb0ELb0ELb0ELb1ELb0ELb0EEENS1_21CollectiveEpilogueFwdINS6_IJSA_NS7_ILi512EEESA_EEES9_SC_SE_Li256ELb1ELb1ELb0ELb0EEENS1_36VarlenDynamicPersistentTileSchedulerILi64ELi64ELi256ELi128ELb0ELb1ELb1ELb0ELb1ELb1EEEEEEEEEvNT_6ParamsE,@function
        .size           _ZN7cutlass13device_kernelIN5flash11enable_sm90INS1_16FlashAttnFwdSm90INS1_25CollectiveMainloopFwdSm90ILi2EN4cute5tupleIJNS5_1CILi1EEES8_S8_EEENS6_IJNS7_ILi64EEESA_SA_EEELi512ENS_10bfloat16_tEfNS_4arch4Sm90ELb0ELb0ELb0ELb1ELb1ELb0ELb0ELb0ELb0ELb1ELb0ELb0EEENS1_21CollectiveEpilogueFwdINS6_IJSA_NS7_ILi512EEESA_EEES9_SC_SE_Li256ELb1ELb1ELb0ELb0EEENS1_36VarlenDynamicPersistentTileSchedulerILi64ELi64ELi256ELi128ELb0ELb1ELb1ELb0ELb1ELb1EEEEEEEEEvNT_6ParamsE,(.L_x_15532 - _ZN7cutlass13device_kernelIN5flash11enable_sm90INS1_16FlashAttnFwdSm90INS1_25CollectiveMainloopFwdSm90ILi2EN4cute5tupleIJNS5_1CILi1EEES8_S8_EEENS6_IJNS7_ILi64EEESA_SA_EEELi512ENS_10bfloat16_tEfNS_4arch4Sm90ELb0ELb0ELb0ELb1ELb1ELb0ELb0ELb0ELb0ELb1ELb0ELb0EEENS1_21CollectiveEpilogueFwdINS6_IJSA_NS7_ILi512EEESA_EEES9_SC_SE_Li256ELb1ELb1ELb0ELb0EEENS1_36VarlenDynamicPersistentTileSchedulerILi64ELi64ELi256ELi128ELb0ELb1ELb1ELb0ELb1ELb1EEEEEEEEEvNT_6ParamsE)
        .other          _ZN7cutlass13device_kernelIN5flash11enable_sm90INS1_16FlashAttnFwdSm90INS1_25CollectiveMainloopFwdSm90ILi2EN4cute5tupleIJNS5_1CILi1EEES8_S8_EEENS6_IJNS7_ILi64EEESA_SA_EEELi512ENS_10bfloat16_tEfNS_4arch4Sm90ELb0ELb0ELb0ELb1ELb1ELb0ELb0ELb0ELb0ELb1ELb0ELb0EEENS1_21CollectiveEpilogueFwdINS6_IJSA_NS7_ILi512EEESA_EEES9_SC_SE_Li256ELb1ELb1ELb0ELb0EEENS1_36VarlenDynamicPersistentTileSchedulerILi64ELi64ELi256ELi128ELb0ELb1ELb1ELb0ELb1ELb1EEEEEEEEEvNT_6ParamsE,@"STO_CUDA_ENTRY STV_DEFAULT"
_ZN7cutlass13device_kernelIN5flash11enable_sm90INS1_16FlashAttnFwdSm90INS1_25CollectiveMainloopFwdSm90ILi2EN4cute5tupleIJNS5_1CILi1EEES8_S8_EEENS6_IJNS7_ILi64EEESA_SA_EEELi512ENS_10bfloat16_tEfNS_4arch4Sm90ELb0ELb0ELb0ELb1ELb1ELb0ELb0ELb0ELb0ELb1ELb0ELb0EEENS1_21CollectiveEpilogueFwdINS6_IJSA_NS7_ILi512EEESA_EEES9_SC_SE_Li256ELb1ELb1ELb0ELb0EEENS1_36VarlenDynamicPersistentTileSchedulerILi64ELi64ELi256ELi128ELb0ELb1ELb1ELb0ELb1ELb1EEEEEEEEEvNT_6ParamsE:
        /* <DEDUP_REMOVED lines=41> */
.L_x_3569:
        /* <DEDUP_REMOVED lines=22> */
.L_x_3570:
        /* <DEDUP_REMOVED lines=18> */
.L_x_3571:
        /* <DEDUP_REMOVED lines=22> */
.L_x_3572:
        /* <DEDUP_REMOVED lines=23> */
.L_x_3573:
        /* <DEDUP_REMOVED lines=8> */
.L_x_3575:
[----:B------:R-:W-:-:S08]  /*0860*/  NOP ;  /* 0x0000000000007918 */ /* 0x000fd00000000000 */
[----:B------:R-:W0:Y:S02]  /*0870*/  USETMAXREG.TRY_ALLOC.CTAPOOL UP0, 0xe8 ;  /* 0x000000e8000079c8 */ /* 0x000e240008000600 */
[----:B0-----:R-:W-:-:S13]  /*0880*/  PLOP3.LUT P0, PT, PT, PT, UP0, 0x80, 0x0 ;  /* 0x000000000000781c */ /* 0x001fda0003f0f008 */
[----:B------:R-:W-:Y:S05]  /*0890*/  @!P0 BRA `(.L_x_3575) ;  /* 0xfffffffc00f08947 */ /* 0x000fea000383ffff */
[----:B------:R-:W0:Y:S01]  /*08a0*/  S2R R2, SR_TID.X ;  /* 0x0000000000027919 */ /* 0x000e220000002100 */
[----:B------:R-:W1:Y:S01]  /*08b0*/  S2UR UR40, SR_CgaCtaId ;  /* 0x00000000002879c3 */ /* 0x000e620000008800 */
[----:B------:R-:W-:Y:S01]  /*08c0*/  UMOV UR41, 0x400 ;  /* 0x0000040000297882 */ /* 0x000fe20000000000 */
[----:B------:R-:W-:Y:S01]  /*08d0*/  ULDC UR4, c[0x0][0xc3c] ;  /* 0x00030f0000047ab9 */ /* 0x000fe20000000800 */
[----:B-1----:R-:W-:Y:S01]  /*08e0*/  ULEA UR41, UR40, UR41, 0x18 ;  /* 0x0000002928297291 */ /* 0x002fe2000f8ec03f */
[----:B0-----:R-:W-:-:S04]  /*08f0*/  LOP3.LUT R0, R2, 0xffffff80, RZ, 0xc0, !PT ;  /* 0xffffff8002007812 */ /* 0x001fc800078ec0ff */
[----:B------:R-:W-:-:S13]  /*0900*/  ISETP.NE.AND P0, PT, R0, 0x80, PT ;  /* 0x000000800000780c */ /* 0x000fda0003f05270 */
[----:B------:R-:W-:Y:S06]  /*0910*/  @!P0 BAR.ARV 0x8, 0x100 ;  /* 0x0204000000008b1d */ /* 0x000fec0000002000 */
[----:B------:R-:W-:-:S13]  /*0920*/  ISETP.GE.U32.AND P0, PT, R2, 0x100, PT ;  /* 0x000001000200780c */ /* 0x000fda0003f06070 */
[----:B------:R-:W-:Y:S08]  /*0930*/  @P0 BAR.ARV 0xf, 0x100 ;  /* 0x03c4000000000b1d */ /* 0x000ff00000002000 */
[----:B------:R-:W-:Y:S06]  /*0940*/  BAR.SYNC.DEFER_BLOCKING 0x5, 0x180 ;  /* 0x0146000000007b1d */ /* 0x000fec0000010000 */
[----:B------:R-:W0:Y:S02]  /*0950*/  LDS.128 R4, [UR41+0x28cd0] ;  /* 0x028cd029ff047984 */ /* 0x000e240008000c00 */
[----:B------:R-:W-:Y:S06]  /*0960*/  BAR.ARV 0x4, 0x180 ;  /* 0x0106000000007b1d */ /* 0x000fec0000002000 */
[----:B0-----:R-:W-:-:S13]  /*0970*/  ISETP.GE.AND P0, PT, R7, UR4, PT ;  /* 0x0000000407007c0c */ /* 0x001fda000bf06270 */
[----:B------:R-:W-:Y:S05]  /*0980*/  @P0 EXIT ;  /* 0x000000000000094d */ /* 0x000fea0003800000 */
[----:B------:R-:W-:Y:S01]  /*0990*/  VIADD R197, R2, 0xffffff80 ;  /* 0xffffff8002c57836 */ /* 0x000fe20000000000 */
[----:B------:R-:W-:Y:S01]  /*09a0*/  R2UR UR5, R5 ;  /* 0x00000000050572ca */ /* 0x000fe200000e0000 */
[----:B------:R-:W-:Y:S01]  /*09b0*/  IMAD.MOV.U32 R23, RZ, RZ, 0x20 ;  /* 0x00000020ff177424 */ /* 0x000fe200078e00ff */
[----:B------:R-:W-:Y:S01]  /*09c0*/  R2UR UR7, R7 ;  /* 0x00000000070772ca */ /* 0x000fe200000e0000 */
[----:B------:R-:W-:Y:S01]  /*09d0*/  ULOP3.LUT UR46, UR39, 0x1, URZ, 0xfc, !UPT ;  /* 0x00000001272e7892 */ /* 0x000fe2000f8efc3f */
[----:B------:R-:W-:Y:S01]  /*09e0*/  SHF.R.S32.HI R0, RZ, 0x1f, R197 ;  /* 0x0000001fff007819 */ /* 0x000fe200000114c5 */
[----:B------:R-:W-:Y:S01]  /*09f0*/  UMOV UR36, URZ ;  /* 0x0000003f00247c82 */ /* 0x000fe20008000000 */
[----:B------:R-:W-:Y:S01]  /*0a00*/  R2UR UR6, R6 ;  /* 0x00000000060672ca */ /* 0x000fe200000e0000 */
[----:B------:R-:W-:Y:S01]  /*0a10*/  UMOV UR37, URZ ;  /* 0x0000003f00257c82 */ /* 0x000fe20008000000 */
[CC--:B------:R-:W-:Y:S01]  /*0a20*/  LEA.HI R2, R0.reuse, R197.reuse, RZ, 0x4 ;  /* 0x000000c500027211 */ /* 0x0c0fe200078f20ff */
[----:B------:R-:W-:Y:S01]  /*0a30*/  UMOV UR38, URZ ;  /* 0x0000003f00267c82 */ /* 0x000fe20008000000 */
[----:B------:R-:W-:-:S02]  /*0a40*/  LEA.HI R5, R0, R197, RZ, 0x5 ;  /* 0x000000c500057211 */ /* 0x000fc400078f28ff */
[----:B------:R-:W-:Y:S02]  /*0a50*/  SHF.R.S32.HI R3, RZ, 0x4, R2 ;  /* 0x00000004ff037819 */ /* 0x000fe40000011402 */
[----:B------:R-:W-:Y:S02]  /*0a60*/  LEA.HI R7, R0, R197, RZ, 0x2 ;  /* 0x000000c500077211 */ /* 0x000fe400078f10ff */
[----:B------:R-:W-:Y:S02]  /*0a70*/  LEA.HI R4, R2, R3, RZ, 0x1 ;  /* 0x0000000302047211 */ /* 0x000fe400078f08ff */
[--C-:B------:R-:W-:Y:S02]  /*0a80*/  SHF.R.S32.HI R11, RZ, 0x5, R5.reuse ;  /* 0x00000005ff0b7819 */ /* 0x100fe40000011405 */
[----:B------:R-:W-:Y:S02]  /*0a90*/  LOP3.LUT R4, R4, 0x1ffffffe, RZ, 0xc0, !PT ;  /* 0x1ffffffe04047812 */ /* 0x000fe400078ec0ff */
[----:B------:R-:W-:-:S02]  /*0aa0*/  SHF.R.S32.HI R6, RZ, 0x1f, R5 ;  /* 0x0000001fff067819 */ /* 0x000fc40000011405 */
[----:B------:R-:W-:Y:S01]  /*0ab0*/  LOP3.LUT R8, R7, 0xfffffffc, RZ, 0xc0, !PT ;  /* 0xfffffffc07087812 */ /* 0x000fe200078ec0ff */
[----:B------:R-:W-:Y:S01]  /*0ac0*/  IMAD.IADD R9, R3, 0x1, -R4 ;  /* 0x0000000103097824 */ /* 0x000fe200078e0a04 */
[----:B------:R-:W-:Y:S02]  /*0ad0*/  LOP3.LUT R4, R2, 0xfffffff0, RZ, 0xc0, !PT ;  /* 0xfffffff002047812 */ /* 0x000fe400078ec0ff */
[----:B------:R-:W-:Y:S01]  /*0ae0*/  LEA.HI R3, R0, R197, RZ, 0x7 ;  /* 0x000000c500037211 */ /* 0x000fe200078f38ff */
[C---:B------:R-:W-:Y:S01]  /*0af0*/  IMAD.IADD R10, R197.reuse, 0x1, -R8 ;  /* 0x00000001c50a7824 */ /* 0x040fe200078e0a08 */
[----:B------:R-:W-:Y:S01]  /*0b00*/  LEA.HI R6, R6, R11, RZ, 0x2 ;  /* 0x0000000b06067211 */ /* 0x000fe200078f10ff */
[----:B------:R-:W-:Y:S01]  /*0b10*/  IMAD.IADD R7, R197, 0x1, -R4 ;  /* 0x00000001c5077824 */ /* 0x000fe200078e0a04 */
[----:B------:R-:W-:Y:S01]  /*0b20*/  LOP3.LUT R2, R3, 0xffffff80, RZ, 0xc0, !PT ;  /* 0xffffff8003027812 */ /* 0x000fe200078ec0ff */
[----:B------:R-:W-:Y:S01]  /*0b30*/  IMAD.SHL.U32 R9, R9, 0x8, RZ ;  /* 0x0000000809097824 */ /* 0x000fe200078e00ff */
[----:B------:R-:W-:-:S02]  /*0b40*/  SHF.R.S32.HI R192, RZ, 0x7, R3 ;  /* 0x00000007ffc07819 */ /* 0x000fc40000011403 */
[--C-:B------:R-:W-:Y:S01]  /*0b50*/  SHF.R.S32.HI R4, RZ, 0x1f, R7.reuse ;  /* 0x0000001fff047819 */ /* 0x100fe20000011407 */
[----:B------:R-:W-:Y:S01]  /*0b60*/  IMAD.IADD R2, R197, 0x1, -R2 ;  /* 0x00000001c5027824 */ /* 0x000fe200078e0a02 */
[----:B------:R-:W-:Y:S01]  /*0b70*/  LOP3.LUT R6, R6, 0x3ffffc, RZ, 0xc0, !PT ;  /* 0x003ffffc06067812 */ /* 0x000fe200078ec0ff */
[----:B------:R-:W-:Y:S01]  /*0b80*/  IMAD R15, R192, 0x100, R7 ;  /* 0x00000100c00f7824 */ /* 0x000fe200078e0207 */
[----:B------:R-:W-:Y:S02]  /*0b90*/  LEA.HI R8, R4, R7, RZ, 0x3 ;  /* 0x0000000704087211 */ /* 0x000fe400078f18ff */
[----:B------:R-:W-:Y:S01]  /*0ba0*/  LEA.HI R12, R10, R10, RZ, 0x1 ;  /* 0x0000000a0a0c7211 */ /* 0x000fe200078f08ff */
[----:B------:R-:W-:Y:S01]  /*0bb0*/  IMAD.IADD R4, R11, 0x1, -R6 ;  /* 0x000000010b047824 */ /* 0x000fe200078e0a06 */
[----:B------:R-:W-:Y:S02]  /*0bc0*/  SHF.R.S32.HI R5, RZ, 0x1f, R2 ;  /* 0x0000001fff057819 */ /* 0x000fe40000011402 */
[----:B------:R-:W-:Y:S01]  /*0bd0*/  LOP3.LUT R13, R12, 0x1ffffffe, RZ, 0xc0, !PT ;  /* 0x1ffffffe0c0d7812 */ /* 0x000fe200078ec0ff */
[----:B------:R-:W-:Y:S01]  /*0be0*/  IMAD R196, R4, 0x10, R15 ;  /* 0x0000001004c47824 */ /* 0x000fe200078e020f */
[----:B------:R-:W-:-:S02]  /*0bf0*/  LEA.HI R4, R5, R2, RZ, 0x2 ;  /* 0x0000000205047211 */ /* 0x000fc400078f10ff */
[C---:B------:R-:W-:Y:S01]  /*0c00*/  LOP3.LUT R6, R8.reuse, 0xfffffff8, RZ, 0xc0, !PT ;  /* 0xfffffff808067812 */ /* 0x040fe200078ec0ff */
[----:B------:R-:W-:Y:S01]  /*0c10*/  IMAD.SHL.U32 R8, R8, 0x40, RZ ;  /* 0x0000004008087824 */ /* 0x000fe200078e00ff */
[----:B------:R-:W-:Y:S01]  /*0c20*/  IADD3 R195, R10, -R13, RZ ;  /* 0x8000000d0ac37210 */ /* 0x000fe20007ffe0ff */
[----:B------:R-:W-:Y:S01]  /*0c30*/  IMAD.U32 R196, R196, 0x40, R9 ;  /* 0x00000040c4c47824 */ /* 0x000fe200078e0009 */
[----:B------:R-:W-:Y:S01]  /*0c40*/  LOP3.LUT R13, R4, 0x7ffffffc, RZ, 0xc0, !PT ;  /* 0x7ffffffc040d7812 */ /* 0x000fe200078ec0ff */
[----:B------:R-:W-:Y:S01]  /*0c50*/  IMAD.IADD R7, R7, 0x1, -R6 ;  /* 0x0000000107077824 */ /* 0x000fe200078e0a06 */
[----:B------:R-:W-:Y:S02]  /*0c60*/  LEA.HI R6, R5, R2, RZ, 0x5 ;  /* 0x0000000205067211 */ /* 0x000fe400078f28ff */
[----:B------:R-:W-:Y:S01]  /*0c70*/  LOP3.LUT R8, R8, 0x7ffffe00, RZ, 0xc0, !PT ;  /* 0x7ffffe0008087812 */ /* 0x000fe200078ec0ff */
[----:B------:R-:W-:Y:S01]  /*0c80*/  IMAD.IADD R13, R2, 0x1, -R13 ;  /* 0x00000001020d7824 */ /* 0x000fe200078e0a0d */
[----:B------:R-:W-:Y:S01]  /*0c90*/  SHF.R.S32.HI R5, RZ, 0x2, R4 ;  /* 0x00000002ff057819 */ /* 0x000fe20000011404 */
[----:B------:R-:W-:Y:S01]  /*0ca0*/  IMAD.SHL.U32 R2, R7, 0x40, RZ ;  /* 0x0000004007027824 */ /* 0x000fe200078e00ff */
[----:B------:R-:W-:Y:S01]  /*0cb0*/  LEA.HI R0, R0, R197, RZ, 0x3 ;  /* 0x000000c500007211 */ /* 0x000fe200078f18ff */
[----:B------:R-:W-:Y:S01]  /*0cc0*/  IMAD R8, R11, 0x400, R8 ;  /* 0x000004000b087824 */ /* 0x000fe200078e0208 */
[----:B------:R-:W-:Y:S01]  /*0cd0*/  SHF.R.S32.HI R4, RZ, 0x1f, R4 ;  /* 0x0000001fff047819 */ /* 0x000fe20000011404 */
[----:B------:R-:W-:Y:S01]  /*0ce0*/  IMAD.SHL.U32 R17, R13, 0x2, RZ ;  /* 0x000000020d117824 */ /* 0x000fe200078e00ff */
[----:B------:R-:W-:-:S02]  /*0cf0*/  LOP3.LUT R2, R2, 0x1c0, RZ, 0xc0, !PT ;  /* 0x000001c002027812 */ /* 0x000fc400078ec0ff */
[----:B------:R-:W-:Y:S02]  /*0d00*/  LOP3.LUT R190, R0, 0xfffffff8, RZ, 0xc0, !PT ;  /* 0xfffffff800be7812 */ /* 0x000fe400078ec0ff */
[----:B------:R-:W-:Y:S02]  /*0d10*/  LOP3.LUT R9, R2, 0x8, R9, 0xf8, !PT ;  /* 0x0000000802097812 */ /* 0x000fe400078ef809 */
[----:B------:R-:W-:Y:S01]  /*0d20*/  SHF.R.U32.HI R2, RZ, 0x3, R2 ;  /* 0x00000003ff027819 */ /* 0x000fe20000011602 */
[----:B------:R-:W-:Y:S01]  /*0d30*/  IMAD.IADD R190, R197, 0x1, -R190 ;  /* 0x00000001c5be7824 */ /* 0x000fe200078e0abe */
[----:B------:R-:W-:Y:S02]  /*0d40*/  LEA.HI R4, R4, R5, RZ, 0x3 ;  /* 0x0000000504047211 */ /* 0x000fe400078f18ff */
[----:B------:R-:W-:Y:S01]  /*0d50*/  LOP3.LUT R9, R9, R2, RZ, 0x3c, !PT ;  /* 0x0000000209097212 */ /* 0x000fe200078e3cff */
[----:B------:R-:W-:Y:S01]  /*0d60*/  IMAD.SHL.U32 R2, R190, 0x8, RZ ;  /* 0x00000008be027824 */ /* 0x000fe200078e00ff */
[----:B------:R-:W-:-:S02]  /*0d70*/  R2P PR, R7, 0x6 ;  /* 0x0000000607007804 */ /* 0x000fc40000000000 */
[----:B------:R-:W-:Y:S01]  /*0d80*/  IADD3 R8, R8, R9, RZ ;  /* 0x0000000908087210 */ /* 0x000fe20007ffe0ff */
[----:B------:R-:W-:Y:S01]  /*0d90*/  VIADD R189, R2, 0x40 ;  /* 0x0000004002bd7836 */ /* 0x000fe20000000000 */
[----:B------:R-:W-:Y:S01]  /*0da0*/  LOP3.LUT R4, R4, 0xfffffff8, RZ, 0xc0, !PT ;  /* 0xfffffff804047812 */ /* 0x000fe200078ec0ff */
[C---:B------:R-:W-:Y:S01]  /*0db0*/  VIADD R188, R2.reuse, 0x80 ;  /* 0x0000008002bc7836 */ /* 0x040fe20000000000 */
[----:B------:R-:W-:Y:S01]  /*0dc0*/  LEA.HI R3, R3, R192, RZ, 0x1 ;  /* 0x000000c003037211 */ /* 0x000fe200078f08ff */
[----:B------:R-:W-:Y:S01]  /*0dd0*/  VIADD R187, R2, 0xc0 ;  /* 0x000000c002bb7836 */ /* 0x000fe20000000000 */
[----:B------:R-:W-:Y:S01]  /*0de0*/  LEA R19, R8, UR41, 0x1 ;  /* 0x0000002908137c11 */ /* 0x000fe2000f8e08ff */
[----:B------:R-:W-:Y:S01]  /*0df0*/  IMAD.IADD R5, R5, 0x1, -R4 ;  /* 0x0000000105057824 */ /* 0x000fe200078e0a04 */
[----:B------:R-:W-:Y:S01]  /*0e00*/  SHF.R.S32.HI R6, RZ, 0x5, R6 ;  /* 0x00000005ff067819 */ /* 0x000fe20000011406 */
[C---:B------:R-:W-:Y:S01]  /*0e10*/  VIADD R186, R2.reuse, 0x100 ;  /* 0x0000010002ba7836 */ /* 0x040fe20000000000 */
[----:B------:R-:W-:Y:S01]  /*0e20*/  LOP3.LUT R3, R3, 0xfffffe, RZ, 0xc0, !PT ;  /* 0x00fffffe03037812 */ /* 0x000fe200078ec0ff */
[----:B------:R-:W-:Y:S01]  /*0e30*/  VIADD R184, R19, 0x26800 ;  /* 0x0002680013b87836 */ /* 0x000fe20000000000 */
[----:B------:R-:W-:Y:S01]  /*0e40*/  SEL R23, R23, 0xffffffe0, !P1 ;  /* 0xffffffe017177807 */ /* 0x000fe20004800000 */
[C---:B------:R-:W-:Y:S01]  /*0e50*/  VIADD R185, R2.reuse, 0x140 ;  /* 0x0000014002b97836 */ /* 0x040fe20000000000 */
[C---:B------:R-:W-:Y:S01]  /*0e60*/  IADD3 R194, R2.reuse, 0x180, RZ ;  /* 0x0000018002c27810 */ /* 0x040fe20007ffe0ff */
[----:B------:R-:W-:Y:S01]  /*0e70*/  VIADD R193, R2, 0x1c0 ;  /* 0x000001c002c17836 */ /* 0x000fe20000000000 */
[----:B------:R-:W-:Y:S01]  /*0e80*/  SHF.R.S32.HI R191, RZ, 0x3, R0 ;  /* 0x00000003ffbf7819 */ /* 0x000fe20000011400 */
[----:B------:R-:W-:Y:S01]  /*0e90*/  VIADD R22, R19, 0x26840 ;  /* 0x0002684013167836 */ /* 0x000fe20000000000 */
[----:B------:R-:W-:Y:S01]  /*0ea0*/  SHF.R.S32.HI R204, RZ, 0x1f, R189 ;  /* 0x0000001fffcc7819 */ /* 0x000fe200000114bd */
[----:B------:R-:W-:Y:S01]  /*0eb0*/  IMAD R16, R6, 0x10, R5 ;  /* 0x0000001006107824 */ /* 0x000fe200078e0205 */
[----:B------:R-:W-:Y:S01]  /*0ec0*/  SHF.R.S32.HI R203, RZ, 0x1f, R188 ;  /* 0x0000001fffcb7819 */ /* 0x000fe200000114bc */
[----:B------:R-:W-:Y:S01]  /*0ed0*/  IMAD.IADD R3, R192, 0x1, -R3 ;  /* 0x00000001c0037824 */ /* 0x000fe200078e0a03 */
        /* <DEDUP_REMOVED lines=10> */
.L_x_3625:
[----:B------:R-:W-:Y:S01]  /*0f80*/  ULDC.64 UR8, c[0x0][0xc88] ;  /* 0x0003220000087ab9 */ /* 0x000fe20000000a00 */
[----:B------:R-:W-:Y:S01]  /*0f90*/  ULDC.64 UR10, c[0x0][0xa20] ;  /* 0x00028800000a7ab9 */ /* 0x000fe20000000a00 */
[----:B------:R-:W-:Y:S01]  /*0fa0*/  UIMAD.WIDE UR8, UR7, 0x4, UR8 ;  /* 0x00000004070878a5 */ /* 0x000fe2000f8e0208 */
[----:B------:R-:W-:-:S05]  /*0fb0*/  ULDC UR4, c[0x0][0x424] ;  /* 0x0001090000047ab9 */ /* 0x000fca0000000800 */
[----:B0-2-4-:R-:W-:Y:S01]  /*0fc0*/  MOV R4, UR8 ;  /* 0x0000000800047c02 */ /* 0x015fe20008000f00 */
[----:B------:R-:W-:Y:S01]  /*0fd0*/  IMAD.U32 R5, RZ, RZ, UR9 ;  /* 0x00000009ff057e24 */ /* 0x000fe2000f8e00ff */
[----:B------:R-:W-:-:S04]  /*0fe0*/  ULDC.64 UR8, c[0x0][0xa28] ;  /* 0x00028a0000087ab9 */ /* 0x000fc80000000a00 */
[----:B------:R-:W2:Y:S01]  /*0ff0*/  LDG.E R4, desc[UR50][R4.64] ;  /* 0x0000003204047981 */ /* 0x000ea2000c1e1900 */
[----:B------:R-:W-:Y:S02]  /*1000*/  UISETP.NE.U32.AND UP0, UPT, UR8, URZ, UPT ;  /* 0x0000003f0800728c */ /* 0x000fe4000bf05070 */
[----:B------:R-:W-:Y:S02]  /*1010*/  UISETP.NE.U32.AND UP1, UPT, UR10, URZ, UPT ;  /* 0x0000003f0a00728c */ /* 0x000fe4000bf25070 */
[----:B------:R-:W-:Y:S02]  /*1020*/  UISETP.NE.AND.EX UP0, UPT, UR9, URZ, UPT, UP0 ;  /* 0x0000003f0900728c */ /* 0x000fe4000bf05300 */
[----:B------:R-:W-:-:S04]  /*1030*/  UISETP.NE.AND.EX UP1, UPT, UR11, URZ, UPT, UP1 ;  /* 0x0000003f0b00728c */ /* 0x000fc8000bf25310 */
[----:B------:R-:W-:Y:S02]  /*1040*/  PLOP3.LUT P0, PT, PT, PT, UP0, 0x80, 0x0 ;  /* 0x000000000000781c */ /* 0x000fe40003f0f008 */
[----:B------:R-:W-:Y:S02]  /*1050*/  PLOP3.LUT P1, PT, PT, PT, UP1, 0x80, 0x0 ;  /* 0x000000000000781c */ /* 0x000fe40003f2f018 */
[----:B--2---:R-:W-:-:S13]  /*1060*/  R2UR UR42, R4 ;  /* 0x00000000042a72ca */ /* 0x004fda00000e0000 */
[----:B------:R-:W-:Y:S02]  /*1070*/  USHF.R.S32.HI UR43, URZ, 0x1f, UR42 ;  /* 0x0000001f3f2b7899 */ /* 0x000fe4000801142a */
[----:B------:R-:W-:Y:S02]  /*1080*/  @UP0 ULEA UR8, UP2, UR42, UR8, 0x2 ;  /* 0x000000082a080291 */ /* 0x000fe4000f84103f */
[----:B------:R-:W-:Y:S02]  /*1090*/  @UP1 ULEA UR10, UP3, UR42, UR10, 0x2 ;  /* 0x0000000a2a0a1291 */ /* 0x000fe4000f86103f */
[----:B------:R-:W-:Y:S02]  /*10a0*/  @UP0 ULEA.HI.X UR9, UR42, UR9, UR43, 0x2, UP2 ;  /* 0x000000092a090291 */ /* 0x000fe400090f142b */
[----:B------:R-:W-:Y:S01]  /*10b0*/  @UP1 ULEA.HI.X UR11, UR42, UR11, UR43, 0x2, UP3 ;  /* 0x0000000b2a0b1291 */ /* 0x000fe200098f142b */
[----:B------:R-:W-:Y:S02]  /*10c0*/  IMAD.U32 R4, RZ, RZ, UR8 ;  /* 0x00000008ff047e24 */ /* 0x000fe4000f8e00ff */
[----:B-1----:R-:W-:-:S02]  /*10d0*/  IMAD.U32 R6, RZ, RZ, UR10 ;  /* 0x0000000aff067e24 */ /* 0x002fc4000f8e00ff */
[----:B------:R-:W-:Y:S01]  /*10e0*/  IMAD.U32 R5, RZ, RZ, UR9 ;  /* 0x00000009ff057e24 */ /* 0x000fe2000f8e00ff */
[----:B------:R-:W-:Y:S01]  /*10f0*/  ULDC.64 UR8, c[0x0][0x418] ;  /* 0x0001060000087ab9 */ /* 0x000fe20000000a00 */
[----:B---3--:R-:W-:-:S03]  /*1100*/  IMAD.U32 R7, RZ, RZ, UR11 ;  /* 0x0000000bff077e24 */ /* 0x008fc6000f8e00ff */
[----:B------:R-:W2:Y:S04]  /*1110*/  @P0 LDG.E R4, desc[UR50][R4.64] ;  /* 0x0000003204040981 */ /* 0x000ea8000c1e1900 */
[----:B------:R-:W3:Y:S01]  /*1120*/  @P1 LDG.E R6, desc[UR50][R6.64] ;  /* 0x0000003206061981 */ /* 0x000ee2000c1e1900 */
[----:B------:R-:W-:Y:S01]  /*1130*/  UISETP.NE.U32.AND UP0, UPT, UR8, URZ, UPT ;  /* 0x0000003f0800728c */ /* 0x000fe2000bf05070 */
[----:B------:R-:W-:Y:S01]  /*1140*/  CS2R R20, SRZ ;  /* 0x0000000000147805 */ /* 0x000fe2000001ff00 */
[----:B------:R-:W-:Y:S01]  /*1150*/  UMOV UR44, UR5 ;  /* 0x00000005002c7c82 */ /* 0x000fe20008000000 */
[----:B------:R-:W-:Y:S01]  /*1160*/  ULDC UR5, c[0x0][0x2f0] ;  /* 0x0000bc0000057ab9 */ /* 0x000fe20000000800 */
[----:B------:R-:W-:Y:S01]  /*1170*/  UISETP.NE.AND.EX UP0, UPT, UR9, URZ, UPT, UP0 ;  /* 0x0000003f0900728c */ /* 0x000fe2000bf05300 */
[----:B------:R-:W-:Y:S01]  /*1180*/  IMAD.MOV.U32 R0, RZ, RZ, RZ ;  /* 0x000000ffff007224 */ /* 0x000fe200078e00ff */
[----:B------:R-:W-:Y:S01]  /*1190*/  UMOV UR49, URZ ;  /* 0x0000003f00317c82 */ /* 0x000fe20008000000 */
[----:B------:R-:W-:Y:S01]  /*11a0*/  UMOV UR45, UR6 ;  /* 0x00000006002d7c82 */ /* 0x000fe20008000000 */
[----:B------:R-:W-:Y:S01]  /*11b0*/  USEL UR4, UR4, 0x1, UP0 ;  /* 0x0000000104047887 */ /* 0x000fe20008000000 */
[----:B------:R-:W-:Y:S01]  /*11c0*/  IMAD.MOV.U32 R150, RZ, RZ, RZ ;  /* 0x000000ffff967224 */ /* 0x000fe200078e00ff */
[----:B------:R-:W-:Y:S01]  /*11d0*/  UISETP.NE.AND UP0, UPT, UR47, 0x1, UPT ;  /* 0x000000012f00788c */ /* 0x000fe2000bf05270 */
[----:B------:R-:W-:Y:S01]  /*11e0*/  CS2R R148, SRZ ;  /* 0x0000000000947805 */ /* 0x000fe2000001ff00 */
[----:B------:R-:W-:Y:S01]  /*11f0*/  UIMAD UR4, UR4, UR5, URZ ;  /* 0x00000005040472a4 */ /* 0x000fe2000f8e023f */
        /* <DEDUP_REMOVED lines=54> */
[----:B------:R-:W-:Y:S01]  /*1560*/  IMAD.MOV.U32 R168, RZ, RZ, RZ ;  /* 0x000000ffffa87224 */ /* 0x000fe200078e00ff */
[----:B--2---:R-:W-:-:S02]  /*1570*/  @P0 R2UR UR49, R4 ;  /* 0x00000000043102ca */ /* 0x004fc400000e0000 */
[----:B---3--:R-:W-:Y:S01]  /*1580*/  @P1 R2UR UR4, R6 ;  /* 0x00000000060412ca */ /* 0x008fe200000e0000 */
[----:B------:R-:W-:-:S14]  /*1590*/  @P1 BRA `(.L_x_3576) ;  /* 0x0000000000341947 */ /* 0x000fdc0003800000 */
[----:B------:R-:W-:Y:S02]  /*15a0*/  ULDC.64 UR6, c[0x0][0xa08] ;  /* 0x0002820000067ab9 */ /* 0x000fe40000000a00 */
[----:B------:R-:W-:-:S04]  /*15b0*/  ISETP.NE.U32.AND P0, PT, RZ, UR6, PT ;  /* 0x00000006ff007c0c */ /* 0x000fc8000bf05070 */
[----:B------:R-:W-:-:S13]  /*15c0*/  ISETP.NE.AND.EX P0, PT, RZ, UR7, PT, P0 ;  /* 0x00000007ff007c0c */ /* 0x000fda000bf05300 */
[----:B------:R-:W-:Y:S05]  /*15d0*/  @!P0 BRA `(.L_x_3576) ;  /* 0x0000000000248947 */ /* 0x000fea0003800000 */
[----:B------:R-:W-:Y:S02]  /*15e0*/  ULDC.64 UR4, c[0x0][0xa08] ;  /* 0x0002820000047ab9 */ /* 0x000fe40000000a00 */
[----:B------:R-:W-:-:S06]  /*15f0*/  UIMAD.WIDE UR4, UR42, 0x4, UR4 ;  /* 0x000000042a0478a5 */ /* 0x000fcc000f8e0204 */
[----:B------:R-:W-:Y:S01]  /*1600*/  MOV R4, UR4 ;  /* 0x0000000400047c02 */ /* 0x000fe20008000f00 */
[----:B------:R-:W-:-:S05]  /*1610*/  IMAD.U32 R5, RZ, RZ, UR5 ;  /* 0x00000005ff057e24 */ /* 0x000fca000f8e00ff */
[----:B------:R-:W2:Y:S04]  /*1620*/  LDG.E R6, desc[UR50][R4.64] ;  /* 0x0000003204067981 */ /* 0x000ea8000c1e1900 */
[----:B------:R-:W3:Y:S01]  /*1630*/  LDG.E R3, desc[UR50][R4.64+0x4] ;  /* 0x0000043204037981 */ /* 0x000ee2000c1e1900 */
[----:B--2---:R-:W-:Y:S02]  /*1640*/  R2UR UR4, R6 ;  /* 0x00000000060472ca */ /* 0x004fe400000e0000 */
[----:B---3--:R-:W-:-:S13]  /*1650*/  R2UR UR5, R3 ;  /* 0x00000000030572ca */ /* 0x008fda00000e0000 */
[----:B------:R-:W-:-:S12]  /*1660*/  UIADD3 UR4, -UR4, UR5, URZ ;  /* 0x0000000504047290 */ /* 0x000fd8000fffe13f */
.L_x_3576:
[----:B------:R-:W-:Y:S01]  /*1670*/  UIADD3 UR49, -UR49, UR4, URZ ;  /* 0x0000000431317290 */ /* 0x000fe2000fffe13f */
[----:B------:R-:W-:Y:S02]  /*1680*/  PLOP3.LUT P0, PT, PT, PT, UP0, 0x80, 0x0 ;  /* 0x000000000000781c */ /* 0x000fe40003f0f008 */
[----:B------:R-:W-:Y:S01]  /*1690*/  CS2R R38, SRZ ;  /* 0x0000000000267805 */ /* 0x000fe2000001ff00 */
[----:B------:R-:W-:Y:S01]  /*16a0*/  IMAD.MOV.U32 R8, RZ, RZ, RZ ;  /* 0x000000ffff087224 */ /* 0x000fe200078e00ff */
[----:B------:R-:W-:Y:S01]  /*16b0*/  UIADD3 UR4, UR49, 0x3f, URZ ;  /* 0x0000003f31047890 */ /* 0x000fe2000fffe03f */
[----:B------:R-:W-:Y:S02]  /*16c0*/  CS2R R166, SRZ ;  /* 0x0000000000a67805 */ /* 0x000fe4000001ff00 */
[----:B------:R-:W-:Y:S01]  /*16d0*/  CS2R R34, SRZ ;  /* 0x0000000000227805 */ /* 0x000fe2000001ff00 */
[----:B------:R-:W-:Y:S01]  /*16e0*/  IMAD.MOV.U32 R169, RZ, RZ, RZ ;  /* 0x000000ffffa97224 */ /* 0x000fe200078e00ff */
[----:B------:R-:W-:Y:S01]  /*16f0*/  USHF.R.S32.HI UR5, URZ, 0x1f, UR4 ;  /* 0x0000001f3f057899 */ /* 0x000fe20008011404 */
[----:B------:R-:W-:Y:S01]  /*1700*/  CS2R R30, SRZ ;  /* 0x00000000001e7805 */ /* 0x000fe2000001ff00 */
[----:B------:R-:W-:Y:S01]  /*1710*/  IMAD.MOV.U32 R28, RZ, RZ, RZ ;  /* 0x000000ffff1c7224 */ /* 0x000fe200078e00ff */
[----:B------:R-:W-:Y:S01]  /*1720*/  CS2R R170, SRZ ;  /* 0x0000000000aa7805 */ /* 0x000fe2000001ff00 */
[----:B------:R-:W-:Y:S01]  /*1730*/  ULEA.HI UR5, UR5, UR4, URZ, 0x6 ;  /* 0x0000000405057291 */ /* 0x000fe2000f8f303f */
[----:B------:R-:W-:Y:S01]  /*1740*/  CS2R R26, SRZ ;  /* 0x00000000001a7805 */ /* 0x000fe2000001ff00 */
[----:B------:R-:W-:-:S02]  /*1750*/  IMAD.MOV.U32 R172, RZ, RZ, RZ ;  /* 0x000000ffffac7224 */ /* 0x000fc400078e00ff */
[----:B------:R-:W-:Y:S01]  /*1760*/  USHF.R.S32.HI UR48, URZ, 0x6, UR5 ;  /* 0x000000063f307899 */ /* 0x000fe20008011405 */
[----:B------:R-:W-:Y:S11]  /*1770*/  @!P0 BRA `(.L_x_3577) ;  /* 0x0000001800448947 */ /* 0x000ff60003800000 */
[----:B------:R-:W-:Y:S01]  /*1780*/  UISETP.GE.AND UP0, UPT, UR49, 0x1, UPT ;  /* 0x000000013100788c */ /* 0x000fe2000bf06270 */
[----:B------:R-:W-:-:S05]  /*1790*/  PLOP3.LUT P0, PT, PT, PT, PT, 0x80, 0x0 ;  /* 0x000000000000781c */ /* 0x000fca0003f0f070 */
[----:B------:R-:W-:-:S13]  /*17a0*/  PLOP3.LUT P1, PT, PT, PT, UP0, 0x80, 0x0 ;  /* 0x000000000000781c */ /* 0x000fda0003f2f008 */
[----:B------:R-:W-:Y:S05]  /*17b0*/  @!P1 BRA `(.L_x_3578) ;  /* 0x0000005000d49947 */ /* 0x000fea0003800000 */
        /* <DEDUP_REMOVED lines=14> */
.L_x_3579:
[----:B------:R-:W-:Y:S01]  /*18a0*/  ULEA UR16, UR38, UR41, 0x3 ;  /* 0x0000002926107291 */ /* 0x000fe2000f8e183f */
[----:B------:R-:W-:-:S05]  /*18b0*/  IMAD.U32 R0, RZ, RZ, UR37 ;  /* 0x00000025ff007e24 */ /* 0x000fca000f8e00ff */
[----:B------:R-:W-:-:S04]  /*18c0*/  SHF.L.U32 R0, R0, 0x1f, RZ ;  /* 0x0000001f00007819 */ /* 0x000fc800000006ff */
[----:B------:R-:W0:Y:S02]  /*18d0*/  SYNCS.PHASECHK.TRANS64.TRYWAIT P1, [UR16+0x28c50], R0 ;  /* 0x028c5000ff0075a7 */ /* 0x000e240008020150 */
[----:B0-----:R-:W-:Y:S05]  /*18e0*/  @!P1 BRA `(.L_x_3580) ;  /* 0x000000d400849947 */ /* 0x001fea0003800000 */
.L_x_3710:
        /* <DEDUP_REMOVED lines=40> */
.L_x_3581:
        /* <DEDUP_REMOVED lines=8> */
.L_x_3588:
[----:B------:R-:W-:Y:S01]  /*1bf0*/  BAR.SYNC.DEFER_BLOCKING 0xe, 0x100 ;  /* 0x0384000000007b1d */ /* 0x000fe20000010000 */
[----:B01----:R-:W-:Y:S01]  /*1c00*/  IMAD.U32 R3, RZ, RZ, UR38 ;  /* 0x00000026ff037e24 */ /* 0x003fe2000f8e00ff */
[----:B------:R-:W-:Y:S01]  /*1c10*/  UIADD3 UR38, UR38, 0x1, URZ ;  /* 0x0000000126267890 */ /* 0x000fe2000fffe03f */
[C---:B------:R-:W-:Y:S02]  /*1c20*/  ISETP.GT.AND P2, PT, R0.reuse, RZ, PT ;  /* 0x000000ff0000720c */ /* 0x040fe40003f44270 */
[----:B------:R-:W-:Y:S01]  /*1c30*/  IMAD R3, R3, 0x40, R16 ;  /* 0x0000004003037824 */ /* 0x000fe200078e0210 */
[----:B------:R-:W-:Y:S01]  /*1c40*/  UISETP.NE.AND UP0, UPT, UR38, 0x2, UPT ;  /* 0x000000022600788c */ /* 0x000fe2000bf05270 */
[----:B------:R-:W-:-:S03]  /*1c50*/  IADD3 R0, R0, -0x1, RZ ;  /* 0xffffffff00007810 */ /* 0x000fc60007ffe0ff */
        /* <DEDUP_REMOVED lines=136> */
.L_x_3583:
[----:B------:R-:W-:Y:S01]  /*24e0*/  ULEA UR21, UR38, UR41, 0x3 ;  /* 0x0000002926157291 */ /* 0x000fe2000f8e183f */
[----:B------:R-:W-:-:S05]  /*24f0*/  IMAD.U32 R3, RZ, RZ, UR37 ;  /* 0x00000025ff037e24 */ /* 0x000fca000f8e00ff */
[----:B------:R-:W-:-:S04]  /*2500*/  SHF.L.U32 R3, R3, 0x1f, RZ ;  /* 0x0000001f03037819 */ /* 0x000fc800000006ff */
[----:B------:R0:W1:Y:S01]  /*2510*/  SYNCS.PHASECHK.TRANS64.TRYWAIT P1, [UR21+0x28c50], R3 ;  /* 0x028c5003ff0075a7 */ /* 0x0000620008020155 */
[----:B------:R-:W-:Y:S05]  /*2520*/  @!P0 BRA `(.L_x_3584) ;  /* 0x0000000000048947 */ /* 0x000fea0003800000 */
[----:B------:R-:W-:Y:S01]  /*2530*/  BPT.TRAP 0x1 ;  /* 0x000000040000795c */ /* 0x000fe20000300000 */
.L_x_3584:
[----:B-1----:R-:W-:Y:S05]  /*2540*/  @P1 BRA `(.L_x_3585) ;  /* 0x0000000000081947 */ /* 0x002fea0003800000 */
[----:B------:R-:W1:Y:S02]  /*2550*/  SYNCS.PHASECHK.TRANS64.TRYWAIT P1, [UR21+0x28c50], R3 ;  /* 0x028c5003ff0075a7 */ /* 0x000e640008020155 */
[----:B-1----:R-:W-:Y:S05]  /*2560*/  @!P1 BRA `(.L_x_3586) ;  /* 0x000000c8007c9947 */ /* 0x002fea0003800000 */
.L_x_3585:
        /* <DEDUP_REMOVED lines=31> */
.L_x_3587:
[----:B------:R-:W-:-:S04]  /*2760*/  UIADD3 UR6, UR21, 0x28c60, URZ ;  /* 0x00028c6015067890 */ /* 0x000fc8000fffe03f */
[----:B------:R-:W-:-:S09]  /*2770*/  UPRMT UR6, UR40, 0x654, UR6 ;  /* 0x0000065428067896 */ /* 0x000fd20008000006 */
[----:B------:R-:W-:Y:S01]  /*2780*/  SYNCS.ARRIVE.TRANS64.RED.A1T0 RZ, [UR6], RZ ;  /* 0x000000ffffff79a7 */ /* 0x000fe20008100406 */
[----:B------:R-:W-:Y:S05]  /*2790*/  @P2 BRA `(.L_x_3588) ;  /* 0xfffffff400142947 */ /* 0x000fea000383ffff */
.L_x_3582:
[----:B------:R-:W-:Y:S01]  /*27a0*/  BAR.SYNC.DEFER_BLOCKING 0xe, 0x100 ;  /* 0x0384000000007b1d */ /* 0x000fe20000010000 */
[----:B01----:R-:W-:Y:S01]  /*27b0*/  IMAD.U32 R3, RZ, RZ, UR38 ;  /* 0x00000026ff037e24 */ /* 0x003fe2000f8e00ff */
[----:B------:R-:W-:Y:S01]  /*27c0*/  UIADD3 UR38, UR38, 0x1, URZ ;  /* 0x0000000126267890 */ /* 0x000fe2000fffe03f */
[----:B------:R-:W-:Y:S02]  /*27d0*/  PLOP3.LUT P0, PT, PT, PT, PT, 0x8, 0x0 ;  /* 0x000000000000781c */ /* 0x000fe40003f0e170 */
[----:B------:R-:W-:Y:S01]  /*27e0*/  CS2R R20, SRZ ;  /* 0x0000000000147805 */ /* 0x000fe2000001ff00 */
        /* <DEDUP_REMOVED lines=135> */
[----:B------:R-:W-:Y:S01]  /*3060*/  FMUL.FTZ R0, R151, R0 ;  /* 0x0000000097007220 */ /* 0x000fe20000410000 */
[----:B------:R-:W-:Y:S06]  /*3070*/  BAR.ARV 0xf, 0x100 ;  /* 0x03c4000000007b1d */ /* 0x000fec0000002000 */
[----:B------:R-:W-:Y:S05]  /*3080*/  BRA `(.L_x_3578) ;  /* 0x0000003800a07947 */ /* 0x000fea0003800000 */
.L_x_3577:
[----:B------:R-:W-:Y:S01]  /*3090*/  UISETP.GE.AND UP0, UPT, UR49, 0x1, UPT ;  /* 0x000000013100788c */ /* 0x000fe2000bf06270 */
[----:B------:R-:W-:-:S05]  /*30a0*/  PLOP3.LUT P0, PT, PT, PT, PT, 0x80, 0x0 ;  /* 0x000000000000781c */ /* 0x000fca0003f0f070 */
[----:B------:R-:W-:-:S13]  /*30b0*/  PLOP3.LUT P1, PT, PT, PT, UP0, 0x80, 0x0 ;  /* 0x000000000000781c */ /* 0x000fda0003f2f008 */
[----:B------:R-:W-:Y:S05]  /*30c0*/  @!P1 BRA `(.L_x_3578) ;  /* 0x0000003800909947 */ /* 0x000fea0003800000 */
        /* <DEDUP_REMOVED lines=29> */
.L_x_3589:
        /* <DEDUP_REMOVED lines=9> */
.L_x_3711:
[----:B------:R-:W-:Y:S05]  /*3330*/  @!P0 BRA `(.L_x_3591) ;  /* 0x0000000000048947 */ /* 0x000fea0003800000 */
[----:B------:R-:W-:Y:S01]  /*3340*/  BPT.TRAP 0x1 ;  /* 0x000000040000795c */ /* 0x000fe20000300000 */
.L_x_3591:
[----:B------:R-:W-:Y:S02]  /*3350*/  IMAD.U32 R7, RZ, RZ, UR38 ;  /* 0x00000026ff077e24 */ /* 0x000fe4000f8e00ff */
[----:B------:R-:W-:-:S03]  /*3360*/  IMAD.U32 R8, RZ, RZ, UR37 ;  /* 0x00000025ff087e24 */ /* 0x000fc6000f8e00ff */
[----:B------:R-:W-:Y:S02]  /*3370*/  LEA R7, R7, UR41, 0x3 ;  /* 0x0000002907077c11 */ /* 0x000fe4000f8e18ff */
[----:B------:R-:W-:-:S04]  /*3380*/  SHF.L.U32 R8, R8, 0x1f, RZ ;  /* 0x0000001f08087819 */ /* 0x000fc800000006ff */
[----:B------:R1:W2:Y:S01]  /*3390*/  SYNCS.PHASECHK.TRANS64.TRYWAIT P1, [R7+URZ+0x28c30], R8 ;  /* 0x028c3008070075a7 */ /* 0x0002a2000802017f */
[----:B------:R-:W-:Y:S05]  /*33a0*/  @!P0 BRA `(.L_x_3592) ;  /* 0x0000000000048947 */ /* 0x000fea0003800000 */
[----:B------:R-:W-:Y:S01]  /*33b0*/  BPT.TRAP 0x1 ;  /* 0x000000040000795c */ /* 0x000fe20000300000 */
.L_x_3592:
[----:B--2---:R-:W-:Y:S05]  /*33c0*/  @P1 BRA `(.L_x_3593) ;  /* 0x0000000000081947 */ /* 0x004fea0003800000 */
[----:B------:R-:W2:Y:S02]  /*33d0*/  SYNCS.PHASECHK.TRANS64.TRYWAIT P1, [R7+URZ+0x28c30], R8 ;  /* 0x028c3008070075a7 */ /* 0x000ea4000802017f */
[----:B--2---:R-:W-:Y:S05]  /*33e0*/  @!P1 BRA `(.L_x_3594) ;  /* 0x000000bc000c9947 */ /* 0x004fea0003800000 */
.L_x_3593:
        /* <DEDUP_REMOVED lines=42> */
.L_x_3595:
[----:B------:R-:W-:Y:S01]  /*3690*/  UIMAD UR6, UR48, -0x40, UR49 ;  /* 0xffffffc0300678a4 */ /* 0x000fe2000f8e0231 */
[----:B------:R-:W-:-:S05]  /*36a0*/  ULDC UR20, c[0x0][0x988] ;  /* 0x0002620000147ab9 */ /* 0x000fca0000000800 */
[----:B------:R-:W-:Y:S01]  /*36b0*/  IMAD.U32 R4, RZ, RZ, UR6 ;  /* 0x00000006ff047e24 */ /* 0x000fe2000f8e00ff */
        /* <DEDUP_REMOVED lines=55> */
[----:B------:R-:W-:Y:S01]  /*3a30*/  FSEL R43, R43, -INF , P2 ;  /* 0xff8000002b2b7808 */ /* 0x000fe20001000000 */
[----:B------:R-:W-:Y:S01]  /*3a40*/  BAR.SYNC.DEFER_BLOCKING 0xf, 0x100 ;  /* 0x03c4000000007b1d */ /* 0x000fe20000010000 */
[----:B------:R-:W-:Y:S02]  /*3a50*/  ISETP.GT.AND P2, PT, R3, 0x39, PT ;  /* 0x000000390300780c */ /* 0x000fe40003f44270 */
[----:B------:R-:W-:Y:S02]  /*3a60*/  FSEL R52, R52, -INF , P3 ;  /* 0xff80000034347808 */ /* 0x000fe40001800000 */
[----:B------:R-:W-:-:S02]  /*3a70*/  FMNMX.FTZ R3, R49, R4, !PT ;  /* 0x0000000431037209 */ /* 0x000fc40007810000 */
[----:B------:R-:W-:Y:S02]  /*3a80*/  FSEL R53, R53, -INF , P2 ;  /* 0xff80000035357808 */ /* 0x000fe40001000000 */
[----:B------:R-:W-:Y:S02]  /*3a90*/  FMNMX.FTZ R4, R52, R3, !PT ;  /* 0x0000000334047209 */ /* 0x000fe40007810000 */
[----:B------:R-:W-:Y:S02]  /*3aa0*/  FSEL R46, R46, -INF , P1 ;  /* 0xff8000002e2e7808 */ /* 0x000fe40000800000 */
[----:B------:R-:W-:Y:S02]  /*3ab0*/  FMNMX.FTZ R6, R53, R4, !PT ;  /* 0x0000000435067209 */ /* 0x000fe40007810000 */
[----:B------:R-:W-:Y:S02]  /*3ac0*/  FSEL R47, R47, -INF , P6 ;  /* 0xff8000002f2f7808 */ /* 0x000fe40003000000 */
[----:B------:R-:W-:Y:S01]  /*3ad0*/  FSEL R50, R50, -INF , P5 ;  /* 0xff80000032327808 */ /* 0x000fe20002800000 */
[----:B------:R-:W0:Y:S01]  /*3ae0*/  SHFL.BFLY PT, R3, R6, 0x2, 0x1f ;  /* 0x0c401f0006037f89 */ /* 0x000e2200000e0000 */
[----:B------:R-:W-:-:S02]  /*3af0*/  FSEL R51, R51, -INF , P4 ;  /* 0xff80000033337808 */ /* 0x000fc40002000000 */
        /* <DEDUP_REMOVED lines=12> */
[----:B------:R-:W-:Y:S02]  /*3bc0*/  FMNMX.FTZ R4, R42, R5, !PT ;  /* 0x000000052a047209 */ /* 0x000fe40007810000 */
        /* <DEDUP_REMOVED lines=19> */
[----:B------:R-:W-:Y:S01]  /*3d00*/  FMNMX.FTZ R4, R55, R4, !PT ;  /* 0x0000000437047209 */ /* 0x000fe20007810000 */
[----:B------:R-:W0:Y:S01]  /*3d10*/  MUFU.EX2 R25, R25 ;  /* 0x0000001900197308 */ /* 0x000e220000000800 */
[--C-:B------:R-:W-:Y:S01]  /*3d20*/  FFMA.FTZ R41, R41, UR20, -R6.reuse ;  /* 0x0000001429297c23 */ /* 0x100fe20008010806 */
[--C-:B------:R-:W-:Y:S01]  /*3d30*/  FFMA.FTZ R44, R44, UR20, -R6.reuse ;  /* 0x000000142c2c7c23 */ /* 0x100fe20008010806 */
[--C-:B------:R-:W-:Y:S01]  /*3d40*/  FFMA.FTZ R45, R45, UR20, -R6.reuse ;  /* 0x000000142d2d7c23 */ /* 0x100fe20008010806 */
[----:B------:R-:W3:Y:S01]  /*3d50*/  SHFL.BFLY PT, R5, R4, 0x2, 0x1f ;  /* 0x0c401f0004057f89 */ /* 0x000ee200000e0000 */
[--C-:B------:R-:W-:Y:S01]  /*3d60*/  FFMA.FTZ R48, R48, UR20, -R6.reuse ;  /* 0x0000001430307c23 */ /* 0x100fe20008010806 */
[--C-:B------:R-:W-:Y:S01]  /*3d70*/  FFMA.FTZ R49, R49, UR20, -R6.reuse ;  /* 0x0000001431317c23 */ /* 0x100fe20008010806 */
[--C-:B------:R-:W-:Y:S01]  /*3d80*/  FFMA.FTZ R52, R52, UR20, -R6.reuse ;  /* 0x0000001434347c23 */ /* 0x100fe20008010806 */
[----:B------:R-:W-:Y:S01]  /*3d90*/  MUFU.EX2 R28, R28 ;  /* 0x0000001c001c7308 */ /* 0x000fe20000000800 */
[----:B------:R-:W-:-:S07]  /*3da0*/  FFMA.FTZ R6, R53, UR20, -R6 ;  /* 0x0000001435067c23 */ /* 0x000fce0008010806 */
[----:B------:R-:W4:Y:S01]  /*3db0*/  MUFU.EX2 R29, R29 ;  /* 0x0000001d001d7308 */ /* 0x000f220000000800 */
[----:B0-----:R-:W-:Y:S01]  /*3dc0*/  FADD.FTZ R11, R24, R25 ;  /* 0x00000019180b7221 */ /* 0x001fe20000010000 */
[----:B------:R-:W-:-:S06]  /*3dd0*/  F2FP.BF16.F32.PACK_AB R152, R25, R24 ;  /* 0x000000181998723e */ /* 0x000fcc00000010ff */
[----:B------:R-:W-:Y:S01]  /*3de0*/  MUFU.EX2 R32, R32 ;  /* 0x0000002000207308 */ /* 0x000fe20000000800 */
[----:B---3--:R-:W-:-:S07]  /*3df0*/  FMNMX.FTZ R5, R4, R5, !PT ;  /* 0x0000000504057209 */ /* 0x008fce0007810000 */
[----:B------:R-:W0:Y:S01]  /*3e00*/  MUFU.EX2 R33, R33 ;  /* 0x0000002100217308 */ /* 0x000e220000000800 */
[----:B------:R-:W3:Y:S01]  /*3e10*/  SHFL.BFLY PT, R4, R5, 0x1, 0x1f ;  /* 0x0c201f0005047f89 */ /* 0x000ee200000e0000 */
[----:B----4-:R-:W-:-:S06]  /*3e20*/  F2FP.BF16.F32.PACK_AB R154, R29, R28 ;  /* 0x0000001c1d9a723e */ /* 0x010fcc00000010ff */
[----:B------:R-:W-:Y:S08]  /*3e30*/  MUFU.EX2 R36, R36 ;  /* 0x0000002400247308 */ /* 0x000ff00000000800 */
[----:B------:R-:W4:Y:S01]  /*3e40*/  MUFU.EX2 R37, R37 ;  /* 0x0000002500257308 */ /* 0x000f220000000800 */
[----:B0-----:R-:W-:-:S07]  /*3e50*/  F2FP.BF16.F32.PACK_AB R156, R33, R32 ;  /* 0x00000020219c723e */ /* 0x001fce00000010ff */
[----:B------:R-:W-:Y:S01]  /*3e60*/  MUFU.EX2 R40, R40 ;  /* 0x0000002800287308 */ /* 0x000fe20000000800 */
[----:B---3--:R-:W-:-:S04]  /*3e70*/  FMNMX.FTZ R4, R5, R4, !PT ;  /* 0x0000000405047209 */ /* 0x008fc80007810000 */
[C---:B------:R-:W-:Y:S01]  /*3e80*/  FSETP.NEU.FTZ.AND P1, PT, R4.reuse, -INF , PT ;  /* 0xff8000000400780b */ /* 0x040fe20003f3d000 */
[----:B------:R-:W-:Y:S02]  /*3e90*/  FMUL.FTZ R5, R4, UR20 ;  /* 0x0000001404057c20 */ /* 0x000fe40008410000 */
[----:B------:R-:W0:Y:S01]  /*3ea0*/  MUFU.EX2 R41, R41 ;  /* 0x0000002900297308 */ /* 0x000e220000000800 */
[----:B----4-:R-:W-:Y:S02]  /*3eb0*/  F2FP.BF16.F32.PACK_AB R158, R37, R36 ;  /* 0x00000024259e723e */ /* 0x010fe400000010ff */
[----:B------:R-:W-:-:S05]  /*3ec0*/  FSEL R9, R5, RZ, P1 ;  /* 0x000000ff05097208 */ /* 0x000fca0000800000 */
        /* <DEDUP_REMOVED lines=13> */
[--C-:B------:R-:W-:Y:S01]  /*3fa0*/  FFMA.FTZ R50, R50, UR20, -R9.reuse ;  /* 0x0000001432327c23 */ /* 0x100fe20008010809 */
[----:B------:R-:W3:Y:S01]  /*3fb0*/  MUFU.EX2 R27, R27 ;  /* 0x0000001b001b7308 */ /* 0x000ee20000000800 */
[--C-:B------:R-:W-:Y:S01]  /*3fc0*/  FFMA.FTZ R51, R51, UR20, -R9.reuse ;  /* 0x0000001433337c23 */ /* 0x100fe20008010809 */
[--C-:B------:R-:W-:Y:S01]  /*3fd0*/  FFMA.FTZ R54, R54, UR20, -R9.reuse ;  /* 0x0000001436367c23 */ /* 0x100fe20008010809 */
[----:B------:R-:W-:Y:S01]  /*3fe0*/  FFMA.FTZ R9, R55, UR20, -R9 ;  /* 0x0000001437097c23 */ /* 0x000fe20008010809 */
[----:B0-----:R-:W-:-:S04]  /*3ff0*/  F2FP.BF16.F32.PACK_AB R160, R41, R40 ;  /* 0x0000002829a0723e */ /* 0x001fc800000010ff */
[----:B------:R-:W-:Y:S08]  /*4000*/  MUFU.EX2 R30, R30 ;  /* 0x0000001e001e7308 */ /* 0x000ff00000000800 */
[----:B------:R-:W0:Y:S01]  /*4010*/  MUFU.EX2 R31, R31 ;  /* 0x0000001f001f7308 */ /* 0x000e220000000800 */
[----:B---3--:R-:W-:-:S07]  /*4020*/  F2FP.BF16.F32.PACK_AB R153, R27, R26 ;  /* 0x0000001a1b99723e */ /* 0x008fce00000010ff */
[----:B------:R-:W3:Y:S08]  /*4030*/  MUFU.EX2 R34, R34 ;  /* 0x0000002200227308 */ /* 0x000ef00000000800 */
[----:B------:R4:W-:Y:S01]  /*4040*/  MUFU.EX2 R5, R6 ;  /* 0x0000000600057308 */ /* 0x0009e20000000800 */
[----:B0-----:R-:W-:-:S05]  /*4050*/  F2FP.BF16.F32.PACK_AB R155, R31, R30 ;  /* 0x0000001e1f9b723e */ /* 0x001fca00000010ff */
[----:B------:R0:W-:Y:S02]  /*4060*/  STSM.16.M88.4 [R19+0x26800], R152 ;  /* 0x0268009813007844 */ /* 0x0001e40000000200 */
[----:B------:R-:W5:Y:S01]  /*4070*/  MUFU.EX2 R35, R35 ;  /* 0x0000002300237308 */ /* 0x000f620000000800 */
[----:B----4-:R-:W-:Y:S01]  /*4080*/  FADD.FTZ R6, R28, R11 ;  /* 0x0000000b1c067221 */ /* 0x010fe20000010000 */
[----:B------:R-:W-:-:S03]  /*4090*/  FADD.FTZ R11, R26, R27 ;  /* 0x0000001b1a0b7221 */ /* 0x000fc60000010000 */
[----:B------:R-:W-:Y:S01]  /*40a0*/  FADD.FTZ R13, R29, R6 ;  /* 0x000000061d0d7221 */ /* 0x000fe20000010000 */
[----:B------:R-:W-:Y:S02]  /*40b0*/  FADD.FTZ R6, R30, R11 ;  /* 0x0000000b1e067221 */ /* 0x000fe40000010000 */
[----:B------:R-:W4:Y:S01]  /*40c0*/  MUFU.EX2 R38, R38 ;  /* 0x0000002600267308 */ /* 0x000f220000000800 */
[----:B------:R-:W-:Y:S01]  /*40d0*/  FADD.FTZ R10, R32, R13 ;  /* 0x0000000d200a7221 */ /* 0x000fe20000010000 */
[----:B------:R-:W-:-:S03]  /*40e0*/  FADD.FTZ R11, R31, R6 ;  /* 0x000000061f0b7221 */ /* 0x000fc60000010000 */
[----:B------:R-:W-:Y:S01]  /*40f0*/  FADD.FTZ R13, R33, R10 ;  /* 0x0000000a210d7221 */ /* 0x000fe20000010000 */
[----:B---3--:R-:W-:Y:S02]  /*4100*/  FADD.FTZ R6, R34, R11 ;  /* 0x0000000b22067221 */ /* 0x008fe40000010000 */
[----:B------:R-:W3:Y:S01]  /*4110*/  MUFU.EX2 R39, R39 ;  /* 0x0000002700277308 */ /* 0x000ee20000000800 */
[----:B------:R-:W-:Y:S01]  /*4120*/  FADD.FTZ R10, R36, R13 ;  /* 0x0000000d240a7221 */ /* 0x000fe20000010000 */
[C---:B-----5:R-:W-:Y:S01]  /*4130*/  FADD.FTZ R11, R35.reuse, R6 ;  /* 0x00000006230b7221 */ /* 0x060fe20000010000 */
[----:B------:R-:W-:Y:S02]  /*4140*/  F2FP.BF16.F32.PACK_AB R157, R35, R34 ;  /* 0x00000022239d723e */ /* 0x000fe400000010ff */
[----:B------:R-:W-:-:S03]  /*4150*/  FADD.FTZ R13, R37, R10 ;  /* 0x0000000a250d7221 */ /* 0x000fc60000010000 */
[----:B------:R-:W5:Y:S01]  /*4160*/  MUFU.EX2 R42, R42 ;  /* 0x0000002a002a7308 */ /* 0x000f620000000800 */
[----:B----4-:R-:W-:Y:S01]  /*4170*/  FADD.FTZ R6, R38, R11 ;  /* 0x0000000b26067221 */ /* 0x010fe20000010000 */
[----:B------:R-:W-:-:S04]  /*4180*/  FADD.FTZ R10, R40, R13 ;  /* 0x0000000d280a7221 */ /* 0x000fc80000010000 */
[----:B------:R-:W-:Y:S02]  /*4190*/  FADD.FTZ R13, R41, R10 ;  /* 0x0000000a290d7221 */ /* 0x000fe40000010000 */
[----:B------:R-:W4:Y:S01]  /*41a0*/  MUFU.EX2 R43, R43 ;  /* 0x0000002b002b7308 */ /* 0x000f220000000800 */
[C---:B---3--:R-:W-:Y:S01]  /*41b0*/  FADD.FTZ R11, R39.reuse, R6 ;  /* 0x00000006270b7221 */ /* 0x048fe20000010000 */
[----:B------:R-:W-:-:S05]  /*41c0*/  F2FP.BF16.F32.PACK_AB R159, R39, R38 ;  /* 0x00000026279f723e */ /* 0x000fca00000010ff */
[----:B------:R0:W-:Y:S01]  /*41d0*/  STSM.16.M88.4 [R184], R156 ;  /* 0x0000009cb8007844 */ /* 0x0001e20000000200 */
[----:B------:R-:W3:Y:S01]  /*41e0*/  MUFU.EX2 R44, R44 ;  /* 0x0000002c002c7308 */ /* 0x000ee20000000800 */
[----:B-----5:R-:W-:-:S07]  /*41f0*/  FADD.FTZ R6, R42, R11 ;  /* 0x0000000b2a067221 */ /* 0x020fce0000010000 */
[----:B------:R-:W5:Y:S01]  /*4200*/  MUFU.EX2 R46, R46 ;  /* 0x0000002e002e7308 */ /* 0x000f620000000800 */
[C---:B----4-:R-:W-:Y:S01]  /*4210*/  FADD.FTZ R11, R43.reuse, R6 ;  /* 0x000000062b0b7221 */ /* 0x050fe20000010000 */
[----:B------:R-:W-:-:S06]  /*4220*/  F2FP.BF16.F32.PACK_AB R161, R43, R42 ;  /* 0x0000002a2ba1723e */ /* 0x000fcc00000010ff */
[----:B------:R-:W4:Y:S01]  /*4230*/  MUFU.EX2 R45, R45 ;  /* 0x0000002d002d7308 */ /* 0x000f220000000800 */
[----:B---3--:R-:W-:-:S07]  /*4240*/  FADD.FTZ R6, R44, R13 ;  /* 0x0000000d2c067221 */ /* 0x008fce0000010000 */
[----:B------:R-:W3:Y:S01]  /*4250*/  MUFU.EX2 R47, R47 ;  /* 0x0000002f002f7308 */ /* 0x000ee20000000800 */
[----:B-----5:R-:W-:-:S07]  /*4260*/  FADD.FTZ R10, R46, R11 ;  /* 0x0000000b2e0a7221 */ /* 0x020fce0000010000 */
[----:B------:R-:W-:Y:S01]  /*4270*/  MUFU.EX2 R48, R48 ;  /* 0x0000003000307308 */ /* 0x000fe20000000800 */
[C---:B----4-:R-:W-:Y:S01]  /*4280*/  F2FP.BF16.F32.PACK_AB R162, R45.reuse, R44 ;  /* 0x0000002c2da2723e */ /* 0x050fe200000010ff */
[----:B------:R-:W-:-:S06]  /*4290*/  FADD.FTZ R45, R45, R6 ;  /* 0x000000062d2d7221 */ /* 0x000fcc0000010000 */
[----:B------:R-:W4:Y:S01]  /*42a0*/  MUFU.EX2 R49, R49 ;  /* 0x0000003100317308 */ /* 0x000f220000000800 */
[C---:B---3--:R-:W-:Y:S01]  /*42b0*/  F2FP.BF16.F32.PACK_AB R163, R47.reuse, R46 ;  /* 0x0000002e2fa3723e */ /* 0x048fe200000010ff */
[----:B------:R-:W-:-:S04]  /*42c0*/  FADD.FTZ R47, R47, R10 ;  /* 0x0000000a2f2f7221 */ /* 0x000fc80000010000 */
[----:B------:R0:W-:Y:S02]  /*42d0*/  STSM.16.M88.4 [R22], R160 ;  /* 0x000000a016007844 */ /* 0x0001e40000000200 */
[----:B------:R-:W-:Y:S08]  /*42e0*/  MUFU.EX2 R50, R50 ;  /* 0x0000003200327308 */ /* 0x000ff00000000800 */
[----:B------:R-:W3:Y:S01]  /*42f0*/  MUFU.EX2 R51, R51 ;  /* 0x0000003300337308 */ /* 0x000ee20000000800 */
[----:B----4-:R-:W-:Y:S01]  /*4300*/  F2FP.BF16.F32.PACK_AB R164, R49, R48 ;  /* 0x0000003031a4723e */ /* 0x010fe200000010ff */
[----:B------:R-:W-:-:S04]  /*4310*/  FADD.FTZ R48, R48, R45 ;  /* 0x0000002d30307221 */ /* 0x000fc80000010000 */
[----:B------:R-:W-:Y:S02]  /*4320*/  FADD.FTZ R49, R49, R48 ;  /* 0x0000003031317221 */ /* 0x000fe40000010000 */
[----:B------:R-:W4:Y:S08]  /*4330*/  MUFU.EX2 R52, R52 ;  /* 0x0000003400347308 */ /* 0x000f300000000800 */
[----:B------:R-:W5:Y:S01]  /*4340*/  MUFU.EX2 R54, R54 ;  /* 0x0000003600367308 */ /* 0x000f620000000800 */
[----:B---3--:R-:W-:Y:S01]  /*4350*/  F2FP.BF16.F32.PACK_AB R165, R51, R50 ;  /* 0x0000003233a5723e */ /* 0x008fe200000010ff */
[----:B------:R-:W-:-:S04]  /*4360*/  FADD.FTZ R50, R50, R47 ;  /* 0x0000002f32327221 */ /* 0x000fc80000010000 */
[----:B------:R-:W-:Y:S02]  /*4370*/  FADD.FTZ R51, R51, R50 ;  /* 0x0000003233337221 */ /* 0x000fe40000010000 */
[----:B------:R-:W3:Y:S01]  /*4380*/  MUFU.EX2 R9, R9 ;  /* 0x0000000900097308 */ /* 0x000ee20000000800 */
[----:B----4-:R-:W-:Y:S01]  /*4390*/  F2FP.BF16.F32.PACK_AB R166, R5, R52 ;  /* 0x0000003405a6723e */ /* 0x010fe200000010ff */
[----:B------:R-:W-:-:S04]  /*43a0*/  FADD.FTZ R52, R52, R49 ;  /* 0x0000003134347221 */ /* 0x000fc80000010000 */
[----:B------:R-:W-:Y:S01]  /*43b0*/  FADD.FTZ R5, R5, R52 ;  /* 0x0000003405057221 */ /* 0x000fe20000010000 */
[----:B-----5:R-:W-:Y:S01]  /*43c0*/  FADD.FTZ R6, R54, R51 ;  /* 0x0000003336067221 */ /* 0x020fe20000010000 */
[----:B---3--:R-:W-:-:S03]  /*43d0*/  F2FP.BF16.F32.PACK_AB R167, R9, R54 ;  /* 0x0000003609a7723e */ /* 0x008fc600000010ff */
[----:B------:R-:W-:Y:S02]  /*43e0*/  FADD.FTZ R6, R9, R6 ;  /* 0x0000000609067221 */ /* 0x000fe40000010000 */
[----:B------:R0:W-:Y:S01]  /*43f0*/  STSM.16.M88.4 [R23], R164 ;  /* 0x000000a417007844 */ /* 0x0001e20000000200 */
[----:B------:R-:W-:Y:S05]  /*4400*/  @!P0 BRA `(.L_x_3596) ;  /* 0x0000000000048947 */ /* 0x000fea0003800000 */
[----:B------:R-:W-:Y:S01]  /*4410*/  BPT.TRAP 0x1 ;  /* 0x000000040000795c */ /* 0x000fe20000300000 */
.L_x_3596:
[----:B------:R3:W4:Y:S01]  /*4420*/  SYNCS.PHASECHK.TRANS64.TRYWAIT P1, [R7+URZ+0x28c50], R8 ;  /* 0x028c5008070075a7 */ /* 0x000722000802017f */
[----:B------:R-:W-:Y:S05]  /*4430*/  @!P0 BRA `(.L_x_3597) ;  /* 0x0000000000048947 */ /* 0x000fea0003800000 */
[----:B------:R-:W-:Y:S01]  /*4440*/  BPT.TRAP 0x1 ;  /* 0x000000040000795c */ /* 0x000fe20000300000 */
.L_x_3597:
[----:B------:R-:W-:Y:S01]  /*4450*/  ULOP3.LUT UR52, UR52, 0x2000000, URZ, 0xfc, !UPT ;  /* 0x0200000034347892 */ /* 0x000fe2000f8efc3f */
[----:B----4-:R-:W-:Y:S11]  /*4460*/  @P1 BRA `(.L_x_3598) ;  /* 0x0000000000081947 */ /* 0x010ff60003800000 */
[----:B------:R-:W4:Y:S02]  /*4470*/  SYNCS.PHASECHK.TRANS64.TRYWAIT P1, [R7+URZ+0x28c50], R8 ;  /* 0x028c5008070075a7 */ /* 0x000f24000802017f */
[----:B----4-:R-:W-:Y:S05]  /*4480*/  @!P1 BRA `(.L_x_3599) ;  /* 0x000000a800f89947 */ /* 0x010fea0003800000 */
.L_x_3598:
        /* <DEDUP_REMOVED lines=34> */
.L_x_3600:
        /* <DEDUP_REMOVED lines=8> */
[----:B-1234-:R-:W-:Y:S01]  /*4730*/  MOV R8, R3 ;  /* 0x0000000300087202 */ /* 0x01efe20000000f00 */
[----:B------:R-:W-:Y:S01]  /*4740*/  UIADD3 UR48, UR48, -0x2, URZ ;  /* 0xfffffffe30307890 */ /* 0x000fe2000fffe03f */
[----:B------:R-:W-:Y:S01]  /*4750*/  UMOV UR22, UR38 ;  /* 0x0000002600167c82 */ /* 0x000fe20008000000 */
[----:B------:R-:W-:-:S10]  /*4760*/  ULDC UR20, c[0x0][0x988] ;  /* 0x0002620000147ab9 */ /* 0x000fd40000000800 */
.L_x_3612:
        /* <DEDUP_REMOVED lines=8> */
[----:B01-3--:R-:W-:Y:S11]  /*47f0*/  @!P0 BRA `(.L_x_3602) ;  /* 0x0000000000048947 */ /* 0x00bff60003800000 */
[----:B------:R-:W-:Y:S01]  /*4800*/  BPT.TRAP 0x1 ;  /* 0x000000040000795c */ /* 0x000fe20000300000 */
.L_x_3602:
[----:B------:R-:W-:Y:S01]  /*4810*/  ULEA UR21, UR38, UR41, 0x3 ;  /* 0x0000002926157291 */ /* 0x000fe2000f8e183f */
[----:B------:R-:W-:-:S05]  /*4820*/  IMAD.U32 R7, RZ, RZ, UR37 ;  /* 0x00000025ff077e24 */ /* 0x000fca000f8e00ff */
[----:B------:R-:W-:-:S04]  /*4830*/  SHF.L.U32 R7, R7, 0x1f, RZ ;  /* 0x0000001f07077819 */ /* 0x000fc800000006ff */
[----:B------:R1:W2:Y:S01]  /*4840*/  SYNCS.PHASECHK.TRANS64.TRYWAIT P2, [UR21+0x28c30], R7 ;  /* 0x028c3007ff0075a7 */ /* 0x0002a20008040155 */
[----:B------:R-:W-:Y:S05]  /*4850*/  @!P0 BRA `(.L_x_3603) ;  /* 0x0000000000048947 */ /* 0x000fea0003800000 */
[----:B------:R-:W-:Y:S01]  /*4860*/  BPT.TRAP 0x1 ;  /* 0x000000040000795c */ /* 0x000fe20000300000 */
.L_x_3603:
[----:B--2---:R-:W-:Y:S05]  /*4870*/  @P2 BRA `(.L_x_3604) ;  /* 0x0000000000082947 */ /* 0x004fea0003800000 */
[----:B------:R-:W2:Y:S02]  /*4880*/  SYNCS.PHASECHK.TRANS64.TRYWAIT P2, [UR21+0x28c30], R7 ;  /* 0x028c3007ff0075a7 */ /* 0x000ea40008040155 */
[----:B--2---:R-:W-:Y:S05]  /*4890*/  @!P2 BRA `(.L_x_3605) ;  /* 0x000000a80008a947 */ /* 0x004fea0003800000 */
.L_x_3604:
        /* <DEDUP_REMOVED lines=28> */
.L_x_3606:
[----:B--2---:R-:W-:Y:S01]  /*4a60*/  FMNMX.FTZ R4, R152, R8, !PT ;  /* 0x0000000898047209 */ /* 0x004fe20007810000 */
[----:B------:R-:W-:-:S03]  /*4a70*/  UIADD3 UR6, UR21, 0x28c40, URZ ;  /* 0x00028c4015067890 */ /* 0x000fc6000fffe03f */
[----:B------:R-:W-:Y:S01]  /*4a80*/  FMNMX.FTZ R3, R153, R4, !PT ;  /* 0x0000000499037209 */ /* 0x000fe20007810000 */
        /* <DEDUP_REMOVED lines=16> */
[----:B------:R-:W-:-:S03]  /*4b90*/  FMNMX.FTZ R4, R154, R9, !PT ;  /* 0x000000099a047209 */ /* 0x000fc60007810000 */
[----:B------:R-:W0:Y:S02]  /*4ba0*/  SHFL.BFLY PT, R3, R10, 0x2, 0x1f ;  /* 0x0c401f000a037f89 */ /* 0x000e2400000e0000 */
[----:B0-----:R-:W-:Y:S02]  /*4bb0*/  FMNMX.FTZ R12, R10, R3, !PT ;  /* 0x000000030a0c7209 */ /* 0x001fe40007810000 */
[----:B------:R-:W-:-:S03]  /*4bc0*/  FMNMX.FTZ R3, R155, R4, !PT ;  /* 0x000000049b037209 */ /* 0x000fc60007810000 */
[----:B------:R-:W0:Y:S01]  /*4bd0*/  SHFL.BFLY PT, R11, R12, 0x1, 0x1f ;  /* 0x0c201f000c0b7f89 */ /* 0x000e2200000e0000 */
[----:B------:R-:W-:-:S04]  /*4be0*/  FMNMX.FTZ R4, R158, R3, !PT ;  /* 0x000000039e047209 */ /* 0x000fc80007810000 */
[----:B------:R-:W-:-:S04]  /*4bf0*/  FMNMX.FTZ R3, R159, R4, !PT ;  /* 0x000000049f037209 */ /* 0x000fc80007810000 */
[----:B------:R-:W-:Y:S02]  /*4c00*/  FMNMX.FTZ R4, R162, R3, !PT ;  /* 0x00000003a2047209 */ /* 0x000fe40007810000 */
[----:B0-----:R-:W-:Y:S02]  /*4c10*/  FMNMX.FTZ R3, R12, R11, !PT ;  /* 0x0000000b0c037209 */ /* 0x001fe40007810000 */
[----:B------:R-:W-:-:S03]  /*4c20*/  FMNMX.FTZ R11, R163, R4, !PT ;  /* 0x00000004a30b7209 */ /* 0x000fc60007810000 */
[C---:B------:R-:W-:Y:S01]  /*4c30*/  FMUL.FTZ R205, R3.reuse, UR20 ;  /* 0x0000001403cd7c20 */ /* 0x040fe20008410000 */
[----:B------:R-:W-:Y:S01]  /*4c40*/  FMNMX.FTZ R4, R166, R11, !PT ;  /* 0x0000000ba6047209 */ /* 0x000fe20007810000 */
[----:B------:R-:W-:Y:S02]  /*4c50*/  FADD.FTZ R8, -R3, R8 ;  /* 0x0000000803087221 */ /* 0x000fe40000010100 */
[--C-:B------:R-:W-:Y:S01]  /*4c60*/  FFMA.FTZ R21, R157, UR20, -R205.reuse ;  /* 0x000000149d157c23 */ /* 0x100fe200080108cd */
[----:B------:R-:W-:Y:S01]  /*4c70*/  FMNMX.FTZ R11, R167, R4, !PT ;  /* 0x00000004a70b7209 */ /* 0x000fe20007810000 */
[--C-:B------:R-:W-:Y:S01]  /*4c80*/  FFMA.FTZ R10, R156, UR20, -R205.reuse ;  /* 0x000000149c0a7c23 */ /* 0x100fe200080108cd */
[--C-:B------:R-:W-:Y:S01]  /*4c90*/  FFMA.FTZ R156, R160, UR20, -R205.reuse ;  /* 0x00000014a09c7c23 */ /* 0x100fe200080108cd */
[----:B------:R-:W-:Y:S01]  /*4ca0*/  FMUL.FTZ R8, R8, UR20 ;  /* 0x0000001408087c20 */ /* 0x000fe20008410000 */
        /* <DEDUP_REMOVED lines=8> */
[----:B------:R-:W-:Y:S01]  /*4d30*/  FMNMX.FTZ R4, R174, R13, !PT ;  /* 0x0000000dae047209 */ /* 0x000fe20007810000 */
[--C-:B------:R-:W-:Y:S01]  /*4d40*/  FFMA.FTZ R12, R164, UR20, -R205.reuse ;  /* 0x00000014a40c7c23 */ /* 0x100fe200080108cd */
[--C-:B------:R-:W-:Y:S01]  /*4d50*/  FFMA.FTZ R164, R176, UR20, -R205.reuse ;  /* 0x00000014b0a47c23 */ /* 0x100fe200080108cd */
[--C-:B------:R-:W-:Y:S01]  /*4d60*/  FFMA.FTZ R161, R169, UR20, -R205.reuse ;  /* 0x00000014a9a17c23 */ /* 0x100fe200080108cd */
[----:B------:R-:W-:Y:S01]  /*4d70*/  FMNMX.FTZ R13, R175, R4, !PT ;  /* 0x00000004af0d7209 */ /* 0x000fe20007810000 */
[----:B------:R-:W2:Y:S01]  /*4d80*/  MUFU.EX2 R11, R11 ;  /* 0x0000000b000b7308 */ /* 0x000ea20000000800 */
[--C-:B------:R-:W-:Y:S01]  /*4d90*/  FFMA.FTZ R169, R177, UR20, -R205.reuse ;  /* 0x00000014b1a97c23 */ /* 0x100fe200080108cd */
[--C-:B------:R-:W-:Y:S01]  /*4da0*/  FFMA.FTZ R20, R180, UR20, -R205.reuse ;  /* 0x00000014b4147c23 */ /* 0x100fe200080108cd */
[----:B------:R-:W-:Y:S01]  /*4db0*/  FMNMX.FTZ R4, R178, R13, !PT ;  /* 0x0000000db2047209 */ /* 0x000fe20007810000 */
[----:B------:R-:W-:-:S03]  /*4dc0*/  FFMA.FTZ R181, R181, UR20, -R205 ;  /* 0x00000014b5b57c23 */ /* 0x000fc600080108cd */
[----:B------:R-:W-:Y:S01]  /*4dd0*/  FMNMX.FTZ R13, R179, R4, !PT ;  /* 0x00000004b30d7209 */ /* 0x000fe20007810000 */
[----:B------:R-:W3:Y:S01]  /*4de0*/  MUFU.EX2 R152, R152 ;  /* 0x0000009800987308 */ /* 0x000ee20000000800 */
[-C--:B0-----:R-:W-:Y:S01]  /*4df0*/  FMUL.FTZ R24, R24, R8.reuse ;  /* 0x0000000818187220 */ /* 0x081fe20000410000 */
[-C--:B------:R-:W-:Y:S01]  /*4e00*/  FMUL.FTZ R25, R25, R8.reuse ;  /* 0x0000000819197220 */ /* 0x080fe20000410000 */
[----:B------:R-:W-:Y:S01]  /*4e10*/  FMNMX.FTZ R4, R182, R13, !PT ;  /* 0x0000000db6047209 */ /* 0x000fe20007810000 */
[--C-:B------:R-:W-:Y:S01]  /*4e20*/  FFMA.FTZ R13, R165, UR20, -R205.reuse ;  /* 0x00000014a50d7c23 */ /* 0x100fe200080108cd */
[----:B------:R-:W-:Y:S01]  /*4e30*/  FFMA.FTZ R165, R173, UR20, -R205 ;  /* 0x00000014ada57c23 */ /* 0x000fe200080108cd */
[----:B------:R-:W-:Y:S01]  /*4e40*/  FMUL.FTZ R28, R28, R8 ;  /* 0x000000081c1c7220 */ /* 0x000fe20000410000 */
[----:B------:R-:W-:Y:S01]  /*4e50*/  FMNMX.FTZ R4, R183, R4, !PT ;  /* 0x00000004b7047209 */ /* 0x000fe20007810000 */
[----:B------:R-:W0:Y:S01]  /*4e60*/  MUFU.EX2 R10, R10 ;  /* 0x0000000a000a7308 */ /* 0x000e220000000800 */
[-C--:B------:R-:W-:Y:S01]  /*4e70*/  FMUL.FTZ R29, R29, R8.reuse ;  /* 0x000000081d1d7220 */ /* 0x080fe20000410000 */
[-C--:B------:R-:W-:Y:S01]  /*4e80*/  FMUL.FTZ R32, R32, R8.reuse ;  /* 0x0000000820207220 */ /* 0x080fe20000410000 */
[-C--:B------:R-:W-:Y:S01]  /*4e90*/  FMUL.FTZ R33, R33, R8.reuse ;  /* 0x0000000821217220 */ /* 0x080fe20000410000 */
[----:B------:R-:W4:Y:S01]  /*4ea0*/  SHFL.BFLY PT, R153, R4, 0x2, 0x1f ;  /* 0x0c401f0004997f89 */ /* 0x000f2200000e0000 */
        /* <DEDUP_REMOVED lines=23> */
[----:B----4-:R-:W-:Y:S01]  /*5020*/  FMNMX.FTZ R153, R4, R153, !PT ;  /* 0x0000009904997209 */ /* 0x010fe20007810000 */
[-C--:B------:R-:W-:Y:S01]  /*5030*/  FMUL.FTZ R76, R76, R8.reuse ;  /* 0x000000084c4c7220 */ /* 0x080fe20000410000 */
[-C--:B------:R-:W-:Y:S01]  /*5040*/  FMUL.FTZ R77, R77, R8.reuse ;  /* 0x000000084d4d7220 */ /* 0x080fe20000410000 */
[-C--:B------:R-:W-:Y:S01]  /*5050*/  FMUL.FTZ R80, R80, R8.reuse ;  /* 0x0000000850507220 */ /* 0x080fe20000410000 */
[----:B------:R-:W-:Y:S01]  /*5060*/  MUFU.EX2 R12, R12 ;  /* 0x0000000c000c7308 */ /* 0x000fe20000000800 */
[----:B------:R-:W4:Y:S01]  /*5070*/  SHFL.BFLY PT, R4, R153, 0x1, 0x1f ;  /* 0x0c201f0099047f89 */ /* 0x000f2200000e0000 */
        /* <DEDUP_REMOVED lines=23> */
[----:B----4-:R-:W-:Y:S01]  /*51f0*/  FMNMX.FTZ R4, R153, R4, !PT ;  /* 0x0000000499047209 */ /* 0x010fe20007810000 */
        /* <DEDUP_REMOVED lines=9> */
[----:B------:R-:W-:Y:S01]  /*5290*/  FFMA.FTZ R168, R154, UR20, -R157 ;  /* 0x000000149aa87c23 */ /* 0x000fe2000801089d */
[----:B------:R-:W-:-:S02]  /*52a0*/  IMAD.MOV R154, RZ, RZ, -R18 ;  /* 0x000000ffff9a7224 */ /* 0x000fc400078e0a12 */
[--C-:B------:R-:W-:Y:S01]  /*52b0*/  FFMA.FTZ R153, R155, UR20, -R157.reuse ;  /* 0x000000149b997c23 */ /* 0x100fe2000801089d */
[--C-:B------:R-:W-:Y:S01]  /*52c0*/  FFMA.FTZ R155, R158, UR20, -R157.reuse ;  /* 0x000000149e9b7c23 */ /* 0x100fe2000801089d */
[--C-:B------:R-:W-:Y:S01]  /*52d0*/  FFMA.FTZ R172, R159, UR20, -R157.reuse ;  /* 0x000000149fac7c23 */ /* 0x100fe2000801089d */
[----:B------:R-:W-:Y:S01]  /*52e0*/  MUFU.EX2 R173, R173 ;  /* 0x000000ad00ad7308 */ /* 0x000fe20000000800 */
[----:B------:R-:W-:Y:S01]  /*52f0*/  ISETP.NE.AND P2, PT, R17, R154, PT ;  /* 0x0000009a1100720c */ /* 0x000fe20003f45270 */
[--C-:B------:R-:W-:Y:S01]  /*5300*/  FFMA.FTZ R158, R162, UR20, -R157.reuse ;  /* 0x00000014a29e7c23 */ /* 0x100fe2000801089d */
[--C-:B------:R-:W-:Y:S01]  /*5310*/  FFMA.FTZ R162, R167, UR20, -R157.reuse ;  /* 0x00000014a7a27c23 */ /* 0x100fe2000801089d */
[--C-:B------:R-:W-:Y:S01]  /*5320*/  FFMA.FTZ R167, R171, UR20, -R157.reuse ;  /* 0x00000014aba77c23 */ /* 0x100fe2000801089d */
[----:B------:R-:W-:Y:S02]  /*5330*/  IMAD.U32 R171, RZ, RZ, UR22 ;  /* 0x00000016ffab7e24 */ /* 0x000fe4000f8e00ff */
[--C-:B------:R-:W-:Y:S01]  /*5340*/  FFMA.FTZ R163, R163, UR20, -R157.reuse ;  /* 0x00000014a3a37c23 */ /* 0x100fe2000801089d */
[--C-:B------:R-:W-:Y:S01]  /*5350*/  FFMA.FTZ R159, R166, UR20, -R157.reuse ;  /* 0x00000014a69f7c23 */ /* 0x100fe2000801089d */
[----:B------:R-:W4:Y:S01]  /*5360*/  MUFU.EX2 R168, R168 ;  /* 0x000000a800a87308 */ /* 0x000f220000000800 */
[--C-:B------:R-:W-:Y:S01]  /*5370*/  FFMA.FTZ R166, R170, UR20, -R157.reuse ;  /* 0x00000014aaa67c23 */ /* 0x100fe2000801089d */
[--C-:B------:R-:W-:Y:S01]  /*5380*/  FFMA.FTZ R179, R179, UR20, -R157.reuse ;  /* 0x00000014b3b37c23 */ /* 0x100fe2000801089d */
[--C-:B------:R-:W-:Y:S01]  /*5390*/  FFMA.FTZ R182, R182, UR20, -R157.reuse ;  /* 0x00000014b6b67c23 */ /* 0x100fe2000801089d */
[----:B------:R-:W-:Y:S01]  /*53a0*/  FFMA.FTZ R183, R183, UR20, -R157 ;  /* 0x00000014b7b77c23 */ /* 0x000fe2000801089d */
[----:B------:R-:W-:Y:S01]  /*53b0*/  FMUL.FTZ R132, R132, R8 ;  /* 0x0000000884847220 */ /* 0x000fe20000410000 */
[----:B------:R-:W-:-:S02]  /*53c0*/  @!P2 IMAD R154, R171, 0x40, R16 ;  /* 0x00000040ab9aa824 */ /* 0x000fc400078e0210 */
[----:B--2---:R-:W-:Y:S01]  /*53d0*/  FFMA.FTZ R171, R8, R5, R11 ;  /* 0x0000000508ab7223 */ /* 0x004fe2000001000b */
[----:B------:R-:W2:Y:S01]  /*53e0*/  MUFU.EX2 R153, R153 ;  /* 0x0000009900997308 */ /* 0x000ea20000000800 */
[----:B------:R-:W-:Y:S01]  /*53f0*/  FFMA.FTZ R5, R174, UR20, -R157 ;  /* 0x00000014ae057c23 */ /* 0x000fe2000801089d */
[-C--:B------:R-:W-:Y:S01]  /*5400*/  FMUL.FTZ R133, R133, R8.reuse ;  /* 0x0000000885857220 */ /* 0x080fe20000410000 */
[C---:B---3--:R-:W-:Y:S01]  /*5410*/  FADD.FTZ R171, R152.reuse, R171 ;  /* 0x000000ab98ab7221 */ /* 0x048fe20000010000 */
[----:B------:R-:W-:Y:S01]  /*5420*/  F2FP.BF16.F32.PACK_AB R152, R152, R11 ;  /* 0x0000000b9898723e */ /* 0x000fe200000010ff */
[-C--:B------:R-:W-:Y:S01]  /*5430*/  FMUL.FTZ R136, R136, R8.reuse ;  /* 0x0000000888887220 */ /* 0x080fe20000410000 */
[----:B------:R-:W-:Y:S01]  /*5440*/  FMUL.FTZ R137, R137, R8 ;  /* 0x0000000889897220 */ /* 0x000fe20000410000 */
[----:B0-----:R-:W-:Y:S01]  /*5450*/  FADD.FTZ R176, R10, R171 ;  /* 0x000000ab0ab07221 */ /* 0x001fe20000010000 */
[----:B------:R-:W0:Y:S01]  /*5460*/  MUFU.EX2 R155, R155 ;  /* 0x0000009b009b7308 */ /* 0x000e220000000800 */
[----:B----4-:R-:W-:Y:S01]  /*5470*/  FFMA.FTZ R170, R173, R6, R168 ;  /* 0x00000006adaa7223 */ /* 0x010fe200000100a8 */
[--C-:B------:R-:W-:Y:S01]  /*5480*/  FFMA.FTZ R6, R175, UR20, -R157.reuse ;  /* 0x00000014af067c23 */ /* 0x100fe2000801089d */
[----:B------:R-:W-:Y:S01]  /*5490*/  FADD.FTZ R175, R21, R176 ;  /* 0x000000b015af7221 */ /* 0x000fe20000010000 */
[-C--:B------:R-:W-:Y:S01]  /*54a0*/  FMUL.FTZ R140, R140, R8.reuse ;  /* 0x000000088c8c7220 */ /* 0x080fe20000410000 */
[-C--:B------:R-:W-:Y:S01]  /*54b0*/  FMUL.FTZ R141, R141, R8.reuse ;  /* 0x000000088d8d7220 */ /* 0x080fe20000410000 */
[-C--:B------:R-:W-:Y:S01]  /*54c0*/  FMUL.FTZ R144, R144, R8.reuse ;  /* 0x0000000890907220 */ /* 0x080fe20000410000 */
[-C--:B------:R-:W-:Y:S01]  /*54d0*/  FMUL.FTZ R145, R145, R8.reuse ;  /* 0x0000000891917220 */ /* 0x080fe20000410000 */
[----:B------:R-:W3:Y:S01]  /*54e0*/  MUFU.EX2 R172, R172 ;  /* 0x000000ac00ac7308 */ /* 0x000ee20000000800 */
[C---:B--2---:R-:W-:Y:S01]  /*54f0*/  FADD.FTZ R174, R153.reuse, R170 ;  /* 0x000000aa99ae7221 */ /* 0x044fe20000010000 */
[----:B------:R-:W-:Y:S01]  /*5500*/  FFMA.FTZ R170, R178, UR20, -R157 ;  /* 0x00000014b2aa7c23 */ /* 0x000fe2000801089d */
[----:B------:R-:W-:Y:S01]  /*5510*/  @!P2 LEA R157, R154, UR41, 0x2 ;  /* 0x000000299a9dac11 */ /* 0x000fe2000f8e10ff */
[----:B------:R-:W-:Y:S01]  /*5520*/  FMUL.FTZ R148, R148, R8 ;  /* 0x0000000894947220 */ /* 0x000fe20000410000 */
[----:B------:R-:W-:Y:S01]  /*5530*/  F2FP.BF16.F32.PACK_AB R153, R153, R168 ;  /* 0x000000a89999723e */ /* 0x000fe200000010ff */
[----:B------:R-:W-:Y:S01]  /*5540*/  FMUL.FTZ R149, R149, R8 ;  /* 0x0000000895957220 */ /* 0x000fe20000410000 */
[-C--:B------:R-:W-:Y:S01]  /*5550*/  FMUL.FTZ R26, R26, R173.reuse ;  /* 0x000000ad1a1a7220 */ /* 0x080fe20000410000 */
[----:B------:R-:W2:Y:S01]  /*5560*/  MUFU.EX2 R158, R158 ;  /* 0x0000009e009e7308 */ /* 0x000ea20000000800 */
[----:B0-----:R-:W-:Y:S01]  /*5570*/  FADD.FTZ R171, R155, R174 ;  /* 0x000000ae9bab7221 */ /* 0x001fe20000010000 */
[----:B------:R-:W-:Y:S01]  /*5580*/  FADD.FTZ R174, R156, R175 ;  /* 0x000000af9cae7221 */ /* 0x000fe20000010000 */
[----:B------:R-:W-:Y:S01]  /*5590*/  @!P2 STS [R157+0x28800], R8 ;  /* 0x028800089d00a388 */ /* 0x000fe20000000800 */
[----:B------:R-:W-:Y:S01]  /*55a0*/  F2FP.BF16.F32.PACK_AB R156, R15, R156 ;  /* 0x0000009c0f9c723e */ /* 0x000fe200000010ff */
[-C--:B------:R-:W-:Y:S01]  /*55b0*/  FMUL.FTZ R27, R27, R173.reuse ;  /* 0x000000ad1b1b7220 */ /* 0x080fe20000410000 */
[----:B------:R-:W-:Y:S01]  /*55c0*/  FMUL.FTZ R30, R30, R173 ;  /* 0x000000ad1e1e7220 */ /* 0x000fe20000410000 */
[----:B------:R0:W-:Y:S01]  /*55d0*/  @!P2 STS [R157+0x28820], R173 ;  /* 0x028820ad9d00a388 */ /* 0x0001e20000000800 */
[----:B------:R-:W4:Y:S01]  /*55e0*/  MUFU.EX2 R163, R163 ;  /* 0x000000a300a37308 */ /* 0x000f220000000800 */
        /* <DEDUP_REMOVED lines=8> */
[----:B--2---:R-:W-:Y:S01]  /*5670*/  FADD.FTZ R154, R158, R171 ;  /* 0x000000ab9e9a7221 */ /* 0x004fe20000010000 */
[----:B------:R-:W-:Y:S01]  /*5680*/  FADD.FTZ R171, R15, R174 ;  /* 0x000000ae0fab7221 */ /* 0x000fe20000010000 */
[-C--:B------:R-:W-:Y:S01]  /*5690*/  FMUL.FTZ R42, R42, R173.reuse ;  /* 0x000000ad2a2a7220 */ /* 0x080fe20000410000 */
[-C--:B------:R-:W-:Y:S01]  /*56a0*/  FMUL.FTZ R43, R43, R173.reuse ;  /* 0x000000ad2b2b7220 */ /* 0x080fe20000410000 */
[-C--:B------:R-:W-:Y:S01]  /*56b0*/  FMUL.FTZ R46, R46, R173.reuse ;  /* 0x000000ad2e2e7220 */ /* 0x080fe20000410000 */
[----:B------:R-:W-:Y:S01]  /*56c0*/  FADD.FTZ R174, R12, R171 ;  /* 0x000000ab0cae7221 */ /* 0x000fe20000010000 */
[-C--:B------:R-:W-:Y:S01]  /*56d0*/  FMUL.FTZ R47, R47, R173.reuse ;  /* 0x000000ad2f2f7220 */ /* 0x080fe20000410000 */
[----:B------:R-:W2:Y:S01]  /*56e0*/  MUFU.EX2 R162, R162 ;  /* 0x000000a200a27308 */ /* 0x000ea20000000800 */
[----:B----4-:R-:W-:Y:S01]  /*56f0*/  FADD.FTZ R154, R163, R154 ;  /* 0x0000009aa39a7221 */ /* 0x010fe20000010000 */
[----:B------:R-:W-:Y:S01]  /*5700*/  FADD.FTZ R11, R13, R174 ;  /* 0x000000ae0d0b7221 */ /* 0x000fe20000010000 */
[----:B0-----:R-:W-:Y:S01]  /*5710*/  F2FP.BF16.F32.PACK_AB R157, R163, R158 ;  /* 0x0000009ea39d723e */ /* 0x001fe200000010ff */
[-C--:B------:R-:W-:Y:S01]  /*5720*/  FMUL.FTZ R50, R50, R173.reuse ;  /* 0x000000ad32327220 */ /* 0x080fe20000410000 */
[----:B------:R-:W-:Y:S01]  /*5730*/  F2FP.BF16.F32.PACK_AB R158, R13, R12 ;  /* 0x0000000c0d9e723e */ /* 0x000fe200000010ff */
[-C--:B------:R-:W-:Y:S01]  /*5740*/  FMUL.FTZ R51, R51, R173.reuse ;  /* 0x000000ad33337220 */ /* 0x080fe20000410000 */
[-C--:B------:R-:W-:Y:S01]  /*5750*/  FMUL.FTZ R54, R54, R173.reuse ;  /* 0x000000ad36367220 */ /* 0x080fe20000410000 */
[----:B------:R-:W0:Y:S01]  /*5760*/  MUFU.EX2 R166, R166 ;  /* 0x000000a600a67308 */ /* 0x000e220000000800 */
[----:B---3--:R-:W-:Y:S01]  /*5770*/  FADD.FTZ R171, R159, R154 ;  /* 0x0000009a9fab7221 */ /* 0x008fe20000010000 */
[----:B------:R-:W-:Y:S01]  /*5780*/  F2FP.BF16.F32.PACK_AB R154, R21, R10 ;  /* 0x0000000a159a723e */ /* 0x000fe200000010ff */
[----:B------:R-:W-:Y:S01]  /*5790*/  BAR.SYNC.DEFER_BLOCKING 0xf, 0x100 ;  /* 0x03c4000000007b1d */ /* 0x000fe20000010000 */
[----:B------:R-:W-:Y:S01]  /*57a0*/  FADD.FTZ R10, R160, R11 ;  /* 0x0000000ba00a7221 */ /* 0x000fe20000010000 */
[----:B------:R-:W-:Y:S01]  /*57b0*/  F2FP.BF16.F32.PACK_AB R160, R161, R160 ;  /* 0x000000a0a1a0723e */ /* 0x000fe200000010ff */
[-C--:B------:R-:W-:Y:S01]  /*57c0*/  FMUL.FTZ R55, R55, R173.reuse ;  /* 0x000000ad37377220 */ /* 0x080fe20000410000 */
[----:B------:R-:W-:Y:S01]  /*57d0*/  FMUL.FTZ R58, R58, R173 ;  /* 0x000000ad3a3a7220 */ /* 0x000fe20000410000 */
[----:B------:R-:W-:Y:S01]  /*57e0*/  FADD.FTZ R11, R161, R10 ;  /* 0x0000000aa10b7221 */ /* 0x000fe20000010000 */
[----:B------:R-:W3:Y:S01]  /*57f0*/  MUFU.EX2 R167, R167 ;  /* 0x000000a700a77308 */ /* 0x000ee20000000800 */
[C---:B--2---:R-:W-:Y:S01]  /*5800*/  FADD.FTZ R171, R162.reuse, R171 ;  /* 0x000000aba2ab7221 */ /* 0x044fe20000010000 */
[----:B------:R-:W-:Y:S01]  /*5810*/  F2FP.BF16.F32.PACK_AB R159, R162, R159 ;  /* 0x0000009fa29f723e */ /* 0x000fe200000010ff */
[----:B------:R-:W-:Y:S01]  /*5820*/  FADD.FTZ R10, R14, R11 ;  /* 0x0000000b0e0a7221 */ /* 0x000fe20000010000 */
        /* <DEDUP_REMOVED lines=13> */
[C---:B---3--:R-:W-:Y:S01]  /*5900*/  FADD.FTZ R168, R167.reuse, R168 ;  /* 0x000000a8a7a87221 */ /* 0x048fe20000010000 */
[----:B------:R-:W-:Y:S01]  /*5910*/  F2FP.BF16.F32.PACK_AB R161, R167, R166 ;  /* 0x000000a6a7a1723e */ /* 0x000fe200000010ff */
[----:B------:R3:W-:Y:S01]  /*5920*/  STSM.16.M88.4 [R19+0x26800], R152 ;  /* 0x0268009813007844 */ /* 0x0007e20000000200 */
[-C--:B------:R-:W-:Y:S01]  /*5930*/  FMUL.FTZ R79, R79, R173.reuse ;  /* 0x000000ad4f4f7220 */ /* 0x080fe20000410000 */
[-C--:B------:R-:W-:Y:S01]  /*5940*/  FMUL.FTZ R82, R82, R173.reuse ;  /* 0x000000ad52527220 */ /* 0x080fe20000410000 */
[-C--:B------:R-:W-:Y:S01]  /*5950*/  FMUL.FTZ R83, R83, R173.reuse ;  /* 0x000000ad53537220 */ /* 0x080fe20000410000 */
[----:B------:R3:W-:Y:S01]  /*5960*/  STSM.16.M88.4 [R184], R156 ;  /* 0x0000009cb8007844 */ /* 0x0007e20000000200 */
[----:B------:R-:W4:Y:S01]  /*5970*/  MUFU.EX2 R6, R6 ;  /* 0x0000000600067308 */ /* 0x000f220000000800 */
[----:B--2---:R-:W-:Y:S01]  /*5980*/  FADD.FTZ R11, R5, R168 ;  /* 0x000000a8050b7221 */ /* 0x004fe20000010000 */
[-C--:B------:R-:W-:Y:S01]  /*5990*/  FMUL.FTZ R86, R86, R173.reuse ;  /* 0x000000ad56567220 */ /* 0x080fe20000410000 */
[-C--:B------:R-:W-:Y:S01]  /*59a0*/  FMUL.FTZ R87, R87, R173.reuse ;  /* 0x000000ad57577220 */ /* 0x080fe20000410000 */
[-C--:B------:R-:W-:Y:S01]  /*59b0*/  FMUL.FTZ R90, R90, R173.reuse ;  /* 0x000000ad5a5a7220 */ /* 0x080fe20000410000 */
[-C--:B------:R-:W-:Y:S01]  /*59c0*/  FMUL.FTZ R91, R91, R173.reuse ;  /* 0x000000ad5b5b7220 */ /* 0x080fe20000410000 */
[-C--:B------:R-:W-:Y:S01]  /*59d0*/  FMUL.FTZ R94, R94, R173.reuse ;  /* 0x000000ad5e5e7220 */ /* 0x080fe20000410000 */
[-C--:B------:R-:W-:Y:S01]  /*59e0*/  FMUL.FTZ R95, R95, R173.reuse ;  /* 0x000000ad5f5f7220 */ /* 0x080fe20000410000 */
[----:B------:R-:W2:Y:S01]  /*59f0*/  MUFU.EX2 R164, R164 ;  /* 0x000000a400a47308 */ /* 0x000ea20000000800 */
[C---:B0-----:R-:W-:Y:S01]  /*5a00*/  FADD.FTZ R13, R165.reuse, R10 ;  /* 0x0000000aa50d7221 */ /* 0x041fe20000010000 */
[----:B------:R-:W-:Y:S01]  /*5a10*/  F2FP.BF16.F32.PACK_AB R162, R165, R14 ;  /* 0x0000000ea5a2723e */ /* 0x000fe200000010ff */
        /* <DEDUP_REMOVED lines=40> */
[----:B------:R-:W-:-:S05]  /*5ca0*/  FMUL.FTZ R151, R151, R173 ;  /* 0x000000ad97977220 */ /* 0x000fca0000410000 */
[----:B------:R-:W2:Y:S01]  /*5cb0*/  MUFU.EX2 R182, R182 ;  /* 0x000000b600b67308 */ /* 0x000ea20000000800 */
[C---:B0-----:R-:W-:Y:S01]  /*5cc0*/  F2FP.BF16.F32.PACK_AB R166, R9.reuse, R20 ;  /* 0x0000001409a6723e */ /* 0x041fe200000010ff */
[----:B------:R-:W-:-:S06]  /*5cd0*/  FADD.FTZ R5, R9, R6 ;  /* 0x0000000609057221 */ /* 0x000fcc0000010000 */
[----:B------:R-:W0:Y:S01]  /*5ce0*/  MUFU.EX2 R183, R183 ;  /* 0x000000b700b77308 */ /* 0x000e220000000800 */
[C---:B----4-:R-:W-:Y:S01]  /*5cf0*/  FADD.FTZ R13, R179.reuse, R12 ;  /* 0x0000000cb30d7221 */ /* 0x050fe20000010000 */
[----:B------:R-:W-:-:S03]  /*5d00*/  F2FP.BF16.F32.PACK_AB R165, R179, R170 ;  /* 0x000000aab3a5723e */ /* 0x000fc600000010ff */
[----:B--2---:R-:W-:Y:S01]  /*5d10*/  FADD.FTZ R10, R182, R13 ;  /* 0x0000000db60a7221 */ /* 0x004fe20000010000 */
[----:B0-----:R-:W-:-:S03]  /*5d20*/  F2FP.BF16.F32.PACK_AB R167, R183, R182 ;  /* 0x000000b6b7a7723e */ /* 0x001fc600000010ff */
[----:B------:R-:W-:Y:S02]  /*5d30*/  FADD.FTZ R6, R183, R10 ;  /* 0x0000000ab7067221 */ /* 0x000fe40000010000 */
[----:B------:R3:W-:Y:S01]  /*5d40*/  STSM.16.M88.4 [R23], R164 ;  /* 0x000000a417007844 */ /* 0x0007e20000000200 */
[----:B------:R-:W-:Y:S05]  /*5d50*/  @!P0 BRA `(.L_x_3607) ;  /* 0x0000000000048947 */ /* 0x000fea0003800000 */
[----:B------:R-:W-:Y:S01]  /*5d60*/  BPT.TRAP 0x1 ;  /* 0x000000040000795c */ /* 0x000fe20000300000 */
.L_x_3607:
[----:B------:R0:W2:Y:S01]  /*5d70*/  SYNCS.PHASECHK.TRANS64.TRYWAIT P2, [UR21+0x28c50], R7 ;  /* 0x028c5007ff0075a7 */ /* 0x0000a20008040155 */
[----:B------:R-:W-:Y:S05]  /*5d80*/  @!P0 BRA `(.L_x_3608) ;  /* 0x0000000000048947 */ /* 0x000fea0003800000 */
[----:B------:R-:W-:Y:S01]  /*5d90*/  BPT.TRAP 0x1 ;  /* 0x000000040000795c */ /* 0x000fe20000300000 */
.L_x_3608:
[----:B--2---:R-:W-:Y:S05]  /*5da0*/  @P2 BRA `(.L_x_3609) ;  /* 0x0000000000082947 */ /* 0x004fea0003800000 */
[----:B------:R-:W2:Y:S02]  /*5db0*/  SYNCS.PHASECHK.TRANS64.TRYWAIT P2, [UR21+0x28c50], R7 ;  /* 0x028c5007ff0075a7 */ /* 0x000ea40008040155 */
[----:B--2---:R-:W-:Y:S05]  /*5dc0*/  @!P2 BRA `(.L_x_3610) ;  /* 0x0000009000d4a947 */ /* 0x004fea0003800000 */
.L_x_3609:
        /* <DEDUP_REMOVED lines=34> */
.L_x_3611:
[----:B------:R-:W-:Y:S01]  /*5ff0*/  UIADD3 UR21, UR21, 0x28c60, URZ ;  /* 0x00028c6015157890 */ /* 0x000fe2000fffe03f */
[----:B------:R-:W-:Y:S01]  /*6000*/  IMAD.MOV.U32 R9, RZ, RZ, R4 ;  /* 0x000000ffff097224 */ /* 0x000fe200078e0004 */
[----:B------:R-:W-:Y:S01]  /*6010*/  UMOV UR22, UR38 ;  /* 0x0000002600167c82 */ /* 0x000fe20008000000 */
[----:B--2---:R-:W-:Y:S01]  /*6020*/  IMAD.MOV.U32 R8, RZ, RZ, R3 ;  /* 0x000000ffff087224 */ /* 0x004fe200078e0003 */
[----:B------:R-:W-:-:S09]  /*6030*/  UPRMT UR21, UR40, 0x654, UR21 ;  /* 0x0000065428157896 */ /* 0x000fd20008000015 */
[----:B------:R-:W-:Y:S01]  /*6040*/  SYNCS.ARRIVE.TRANS64.RED.A1T0 RZ, [UR21], RZ ;  /* 0x000000ffffff79a7 */ /* 0x000fe20008100415 */
[----:B------:R-:W-:Y:S05]  /*6050*/  @P1 BRA `(.L_x_3612) ;  /* 0xffffffe400c41947 */ /* 0x000fea000383ffff */
.L_x_3601:
[----:B------:R-:W5:Y:S01]  /*6060*/  SHFL.BFLY PT, R0, R5, 0x2, 0x1f ;  /* 0x0c401f0005007f89 */ /* 0x000f6200000e0000 */
[----:B------:R-:W-:Y:S01]  /*6070*/  IMAD.MOV R10, RZ, RZ, -R18 ;  /* 0x000000ffff0a7224 */ /* 0x000fe200078e0a12 */
[----:B------:R-:W-:Y:S01]  /*6080*/  UIADD3 UR36, UR36, 0x1, URZ ;  /* 0x0000000124247890 */ /* 0x000fe2000fffe03f */
[----:B------:R-:W-:Y:S01]  /*6090*/  IMAD.U32 R13, RZ, RZ, UR20 ;  /* 0x00000014ff0d7e24 */ /* 0x000fe2000f8e00ff */
[----:B01234-:R-:W0:Y:S01]  /*60a0*/  SHFL.BFLY PT, R7, R6, 0x2, 0x1f ;  /* 0x0c401f0006077f89 */ /* 0x01fe2200000e0000 */
[----:B------:R-:W-:Y:S01]  /*60b0*/  IMAD.MOV.U32 R21, RZ, RZ, -0x800000 ;  /* 0xff800000ff157424 */ /* 0x000fe200078e00ff */
[----:B------:R-:W-:Y:S08]  /*60c0*/  BAR.ARV 0x8, 0x100 ;  /* 0x0204000000007b1d */ /* 0x000ff00000002000 */
[----:B------:R-:W-:Y:S01]  /*60d0*/  BAR.SYNC.DEFER_BLOCKING 0xf, 0x100 ;  /* 0x03c4000000007b1d */ /* 0x000fe20000010000 */
[----:B------:R-:W-:Y:S01]  /*60e0*/  ISETP.NE.AND P0, PT, R17, R10, PT ;  /* 0x0000000a1100720c */ /* 0x000fe20003f05270 */
[----:B------:R-:W-:-:S02]  /*60f0*/  IMAD.MOV.U32 R20, RZ, RZ, -0x800000 ;  /* 0xff800000ff147424 */ /* 0x000fc400078e00ff */
[----:B-----5:R-:W-:Y:S01]  /*6100*/  FADD.FTZ R0, R0, R5 ;  /* 0x0000000500007221 */ /* 0x020fe20000010000 */
[----:B0-----:R-:W-:-:S04]  /*6110*/  FADD.FTZ R8, R7, R6 ;  /* 0x0000000607087221 */ /* 0x001fc80000010000 */
[----:B------:R-:W0:Y:S01]  /*6120*/  SHFL.BFLY PT, R9, R0, 0x1, 0x1f ;  /* 0x0c201f0000097f89 */ /* 0x000e2200000e0000 */
[----:B------:R-:W-:-:S03]  /*6130*/  IMAD.MOV.U32 R7, RZ, RZ, RZ ;  /* 0x000000ffff077224 */ /* 0x000fc600078e00ff */
[----:B------:R-:W1:Y:S01]  /*6140*/  SHFL.BFLY PT, R11, R8, 0x1, 0x1f ;  /* 0x0c201f00080b7f89 */ /* 0x000e6200000e0000 */
[----:B0-----:R-:W-:Y:S01]  /*6150*/  FADD.FTZ R9, R0, R9 ;  /* 0x0000000900097221 */ /* 0x001fe20000010000 */
[----:B------:R-:W-:Y:S02]  /*6160*/  IMAD.MOV.U32 R0, RZ, RZ, RZ ;  /* 0x000000ffff007224 */ /* 0x000fe400078e00ff */
[----:B-1----:R-:W-:Y:S02]  /*6170*/  FADD.FTZ R5, R8, R11 ;  /* 0x0000000b08057221 */ /* 0x002fe40000010000 */
[----:B------:R-:W-:Y:S02]  /*6180*/  FSETP.NE.FTZ.AND P1, PT, R9, RZ, PT ;  /* 0x000000ff0900720b */ /* 0x000fe40003f35000 */
[----:B------:R-:W-:Y:S01]  /*6190*/  MOV R11, UR38 ;  /* 0x00000026000b7c02 */ /* 0x000fe20008000f00 */
[----:B------:R-:W-:Y:S01]  /*61a0*/  UIADD3 UR38, UR38, 0x1, URZ ;  /* 0x0000000126267890 */ /* 0x000fe2000fffe03f */
[----:B------:R-:W-:-:S03]  /*61b0*/  FSETP.NE.FTZ.AND P2, PT, R5, RZ, PT ;  /* 0x000000ff0500720b */ /* 0x000fc60003f55000 */
[----:B------:R-:W-:Y:S01]  /*61c0*/  @!P0 IMAD R6, R11, 0x40, R16 ;  /* 0x000000400b068824 */ /* 0x000fe200078e0210 */
[----:B------:R-:W-:Y:S01]  /*61d0*/  UISETP.NE.AND UP0, UPT, UR38, 0x2, UPT ;  /* 0x000000022600788c */ /* 0x000fe2000bf05270 */
[----:B------:R-:W-:-:S03]  /*61e0*/  IMAD.U32 R11, RZ, RZ, UR20 ;  /* 0x00000014ff0b7e24 */ /* 0x000fc6000f8e00ff */
[----:B------:R-:W-:Y:S01]  /*61f0*/  @!P0 LEA R6, R6, UR41, 0x2 ;  /* 0x0000002906068c11 */ /* 0x000fe2000f8e10ff */
[----:B------:R-:W0:Y:S01]  /*6200*/  @P1 MUFU.RCP R7, R9 ;  /* 0x0000000900071308 */ /* 0x000e220000001000 */
[----:B------:R-:W-:Y:S02]  /*6210*/  USEL UR4, URZ, 0x1, UP0 ;  /* 0x000000013f047887 */ /* 0x000fe40008000000 */
[----:B------:R-:W-:Y:S02]  /*6220*/  USEL UR38, UR38, URZ, UP0 ;  /* 0x0000003f26267287 */ /* 0x000fe40008000000 */
[----:B------:R-:W-:-:S03]  /*6230*/  ULOP3.LUT UR37, UR37, UR4, URZ, 0x3c, !UPT ;  /* 0x0000000425257292 */ /* 0x000fc6000f8e3c3f */
[----:B------:R-:W1:Y:S08]  /*6240*/  @P2 MUFU.RCP R0, R5 ;  /* 0x0000000500002308 */ /* 0x000e700000001000 */
[----:B------:R-:W-:Y:S01]  /*6250*/  @P2 MUFU.LG2 R5, R5 ;  /* 0x0000000500052308 */ /* 0x000fe20000000c00 */
[-C--:B0-----:R-:W-:Y:S01]  /*6260*/  FMUL.FTZ R171, R28, R7.reuse ;  /* 0x000000071cab7220 */ /* 0x081fe20000410000 */
[-C--:B------:R-:W-:Y:S01]  /*6270*/  FMUL.FTZ R28, R29, R7.reuse ;  /* 0x000000071d1c7220 */ /* 0x080fe20000410000 */
[----:B------:R-:W-:Y:S01]  /*6280*/  @!P0 STS [R6+0x28800], R7 ;  /* 0x0288000706008388 */ /* 0x000fe20000000800 */
[-C--:B------:R-:W-:Y:S01]  /*6290*/  FMUL.FTZ R172, R24, R7.reuse ;  /* 0x0000000718ac7220 */ /* 0x080fe20000410000 */
[-C--:B------:R-:W-:Y:S01]  /*62a0*/  FMUL.FTZ R170, R25, R7.reuse ;  /* 0x0000000719aa7220 */ /* 0x080fe20000410000 */
[-C--:B------:R-:W-:Y:S01]  /*62b0*/  FMUL.FTZ R169, R32, R7.reuse ;  /* 0x0000000720a97220 */ /* 0x080fe20000410000 */
[-C--:B------:R-:W-:Y:S01]  /*62c0*/  FMUL.FTZ R166, R33, R7.reuse ;  /* 0x0000000721a67220 */ /* 0x080fe20000410000 */
[----:B------:R-:W0:Y:S01]  /*62d0*/  @P1 MUFU.LG2 R29, R9 ;  /* 0x00000009001d1308 */ /* 0x000e220000000c00 */
        /* <DEDUP_REMOVED lines=59> */
[----:B-1----:R-:W-:Y:S01]  /*6690*/  @P1 FMUL.FTZ R6, R11, 0.69314718246459960938 ;  /* 0x3f3172180b061820 */ /* 0x002fe20000410000 */
[----:B------:R-:W-:Y:S01]  /*66a0*/  @P2 FMUL.FTZ R7, R13, 0.69314718246459960938 ;  /* 0x3f3172180d072820 */ /* 0x000fe20000410000 */
[----:B0-----:R-:W-:Y:S01]  /*66b0*/  @P1 FMUL.FTZ R29, R29, 0.69314718246459960938 ;  /* 0x3f3172181d1d1820 */ /* 0x001fe20000410000 */
[----:B------:R-:W-:Y:S01]  /*66c0*/  @P2 FMUL.FTZ R32, R5, 0.69314718246459960938 ;  /* 0x3f31721805202820 */ /* 0x000fe20000410000 */
        /* <DEDUP_REMOVED lines=63> */
[----:B------:R-:W-:Y:S06]  /*6ac0*/  BAR.ARV 0xe, 0x100 ;  /* 0x0384000000007b1d */ /* 0x000fec0000002000 */
[----:B------:R-:W-:Y:S01]  /*6ad0*/  PLOP3.LUT P0, PT, PT, PT, PT, 0x8, 0x0 ;  /* 0x000000000000781c */ /* 0x000fe20003f0e170 */
[----:B------:R-:W-:Y:S01]  /*6ae0*/  FMUL.FTZ R0, R151, R0 ;  /* 0x0000000097007220 */ /* 0x000fe20000410000 */
[----:B------:R-:W-:Y:S01]  /*6af0*/  @P1 FFMA.FTZ R21, R6, R3, R29 ;  /* 0x0000000306151223 */ /* 0x000fe2000001001d */
[----:B------:R-:W-:-:S10]  /*6b00*/  @P2 FFMA.FTZ R20, R7, R4, R32 ;  /* 0x0000000407142223 */ /* 0x000fd40000010020 */
.L_x_3578:
[----:B------:R-:W0:Y:S08]  /*6b10*/  S2UR UR40, SR_CgaCtaId ;  /* 0x00000000002879c3 */ /* 0x000e300000008800 */
[----:B------:R-:W-:Y:S06]  /*6b20*/  BAR.SYNC.DEFER_BLOCKING 0x5, 0x180 ;  /* 0x0146000000007b1d */ /* 0x000fec0000010000 */
[----:B------:R-:W-:Y:S01]  /*6b30*/  UMOV UR41, 0x400 ;  /* 0x0000040000297882 */ /* 0x000fe20000000000 */
[----:B------:R-:W-:Y:S01]  /*6b40*/  BSSY B0, `(.L_x_3613) ;  /* 0x00002f9000007945 */ /* 0x000fe20003800000 */
[----:B0-----:R-:W-:-:S09]  /*6b50*/  ULEA UR41, UR40, UR41, 0x18 ;  /* 0x0000002928297291 */ /* 0x001fd2000f8ec03f */
[----:B------:R-:W0:Y:S02]  /*6b60*/  LDS.128 R4, [UR41+0x28cd0] ;  /* 0x028cd029ff047984 */ /* 0x000e240008000c00 */
[----:B0-----:R-:W-:Y:S02]  /*6b70*/  R2UR UR5, R5 ;  /* 0x00000000050572ca */ /* 0x001fe400000e0000 */
[----:B------:R-:W-:Y:S02]  /*6b80*/  R2UR UR6, R6 ;  /* 0x00000000060672ca */ /* 0x000fe400000e0000 */
[----:B------:R-:W-:Y:S01]  /*6b90*/  R2UR UR7, R7 ;  /* 0x00000000070772ca */ /* 0x000fe200000e0000 */
[----:B------:R-:W-:Y:S06]  /*6ba0*/  BAR.ARV 0x4, 0x180 ;  /* 0x0106000000007b1d */ /* 0x000fec0000002000 */
[----:B------:R-:W-:Y:S08]  /*6bb0*/  @P0 BRA `(.L_x_3614) ;  /* 0x0000002000300947 */ /* 0x000ff00003800000 */
[----:B------:R-:W0:Y:S08]  /*6bc0*/  S2UR UR4, SR_SWINHI ;  /* 0x00000000000479c3 */ /* 0x000e300000002f00 */
[----:B------:R-:W-:Y:S01]  /*6bd0*/  BAR.SYNC.DEFER_BLOCKING 0x1, 0x100 ;  /* 0x0044000000007b1d */ /* 0x000fe20000010000 */
        /* <DEDUP_REMOVED lines=17> */
[----:B------:R-:W-:Y:S01]  /*6cf0*/  ULDC.64 UR8, c[0x0][0xc00] ;  /* 0x0003000000087ab9 */ /* 0x000fe20000000a00 */
[----:B------:R-:W-:Y:S01]  /*6d00*/  F2FP.BF16.F32.PACK_AB R67, R71, R70 ;  /* 0x000000464743723e */ /* 0x000fe200000010ff */
[----:B------:R-:W-:Y:S01]  /*6d10*/  UISETP.NE.U32.AND UP0, UPT, UR8, URZ, UPT ;  /* 0x0000003f0800728c */ /* 0x000fe2000bf05070 */
[----:B------:R-:W-:Y:S01]  /*6d20*/  IMAD.WIDE R4, R196, 0x2, R174 ;  /* 0x00000002c4047825 */ /* 0x000fe200078e02ae */
[----:B------:R-:W-:-:S02]  /*6d30*/  F2FP.BF16.F32.PACK_AB R73, R75, R74 ;  /* 0x0000004a4b49723e */ /* 0x000fc400000010ff */
[----:B------:R-:W-:Y:S01]  /*6d40*/  F2FP.BF16.F32.PACK_AB R80, R81, R80 ;  /* 0x000000505150723e */ /* 0x000fe200000010ff */
[----:B------:R-:W-:Y:S01]  /*6d50*/  UISETP.NE.AND.EX UP0, UPT, UR9, URZ, UPT, UP0 ;  /* 0x0000003f0900728c */ /* 0x000fe2000bf05300 */
[C---:B------:R-:W-:Y:S02]  /*6d60*/  IADD3 R173, P1, R4.reuse, 0x20, RZ ;  /* 0x0000002004ad7810 */ /* 0x040fe40007f3e0ff */
[C---:B------:R-:W-:Y:S01]  /*6d70*/  IADD3 R177, P0, R4.reuse, 0x40, RZ ;  /* 0x0000004004b17810 */ /* 0x040fe20007f1e0ff */
[----:B------:R-:W-:Y:S01]  /*6d80*/  ULDC.64 UR8, c[0x0][0xc00] ;  /* 0x0003000000087ab9 */ /* 0x000fe20000000a00 */
[----:B------:R-:W-:Y:S01]  /*6d90*/  LOP3.LUT R36, R173, 0x380, RZ, 0xc0, !PT ;  /* 0x00000380ad247812 */ /* 0x000fe200078ec0ff */
[----:B------:R-:W-:Y:S01]  /*6da0*/  IMAD.X R37, RZ, RZ, R5, P1 ;  /* 0x000000ffff257224 */ /* 0x000fe200008e0605 */
[----:B------:R-:W-:Y:S01]  /*6db0*/  IADD3 R183, P6, R4, 0x2020, RZ ;  /* 0x0000202004b77810 */ /* 0x000fe20007fde0ff */
[----:B------:R-:W-:Y:S01]  /*6dc0*/  UIMAD.WIDE UR8, UR42, 0x4, UR8 ;  /* 0x000000042a0878a5 */ /* 0x000fe2000f8e0208 */
[----:B------:R-:W-:-:S02]  /*6dd0*/  IADD3.X R41, RZ, R5, RZ, P0, !PT ;  /* 0x00000005ff297210 */ /* 0x000fc400007fe4ff */
[----:B------:R-:W-:Y:S01]  /*6de0*/  SHF.R.U64 R36, R36, 0x3, RZ ;  /* 0x0000000324247819 */ /* 0x000fe200000012ff */
[--C-:B------:R-:W-:Y:S01]  /*6df0*/  IMAD.X R53, RZ, RZ, R5.reuse, P6 ;  /* 0x000000ffff357224 */ /* 0x100fe200030e0605 */
[C---:B------:R-:W-:Y:S02]  /*6e00*/  IADD3 R6, P0, R4.reuse, 0x4020, RZ ;  /* 0x0000402004067810 */ /* 0x040fe40007f1e0ff */
[C---:B------:R-:W-:Y:S02]  /*6e10*/  LOP3.LUT R29, R4.reuse, 0x380, RZ, 0xc0, !PT ;  /* 0x00000380041d7812 */ /* 0x040fe400078ec0ff */
        /* <DEDUP_REMOVED lines=8> */
[--C-:B------:R-:W-:Y:S01]  /*6ea0*/  IMAD.X R95, RZ, RZ, R5.reuse, P5 ;  /* 0x000000ffff5f7224 */ /* 0x100fe200028e0605 */
[----:B------:R-:W-:Y:S01]  /*6eb0*/  IADD3 R7, P6, R4, 0x6000, RZ ;  /* 0x0000600004077810 */ /* 0x000fe20007fde0ff */
[--C-:B------:R-:W-:Y:S01]  /*6ec0*/  IMAD.X R99, RZ, RZ, R5.reuse, P2 ;  /* 0x000000ffff637224 */ /* 0x100fe200010e0605 */
[----:B------:R-:W-:Y:S01]  /*6ed0*/  LOP3.LUT R36, R36, R173, RZ, 0x3c, !PT ;  /* 0x000000ad24247212 */ /* 0x000fe200078e3cff */
[----:B------:R-:W-:Y:S01]  /*6ee0*/  IMAD.X R103, RZ, RZ, R5, P1 ;  /* 0x000000ffff677224 */ /* 0x000fe200008e0605 */
[----:B------:R-:W-:-:S02]  /*6ef0*/  LOP3.LUT R173, R6, 0x380, RZ, 0xc0, !PT ;  /* 0x0000038006ad7812 */ /* 0x000fc400078ec0ff */
[----:B------:R-:W-:Y:S02]  /*6f00*/  SHF.R.U64 R29, R29, 0x3, RZ ;  /* 0x000000031d1d7819 */ /* 0x000fe400000012ff */
[----:B------:R-:W-:Y:S02]  /*6f10*/  LOP3.LUT R118, R7, 0x380, RZ, 0xc0, !PT ;  /* 0x0000038007767812 */ /* 0x000fe400078ec0ff */
[C---:B------:R-:W-:Y:S02]  /*6f20*/  IADD3 R110, P4, R4.reuse, 0x4040, RZ ;  /* 0x00004040046e7810 */ /* 0x040fe40007f9e0ff */
[C---:B------:R-:W-:Y:S02]  /*6f30*/  IADD3 R114, P3, R4.reuse, 0x4060, RZ ;  /* 0x0000406004727810 */ /* 0x040fe40007f7e0ff */
[C---:B------:R-:W-:Y:S01]  /*6f40*/  IADD3 R3, P5, R4.reuse, 0x6020, RZ ;  /* 0x0000602004037810 */ /* 0x040fe20007fbe0ff */
[--C-:B------:R-:W-:Y:S01]  /*6f50*/  IMAD.X R111, RZ, RZ, R5.reuse, P4 ;  /* 0x000000ffff6f7224 */ /* 0x100fe200020e0605 */
[C---:B------:R-:W-:Y:S01]  /*6f60*/  IADD3 R32, P2, R4.reuse, 0x6040, RZ ;  /* 0x0000604004207810 */ /* 0x040fe20007f5e0ff */
[--C-:B------:R-:W-:Y:S01]  /*6f70*/  IMAD.X R115, RZ, RZ, R5.reuse, P3 ;  /* 0x000000ffff737224 */ /* 0x100fe200018e0605 */
[----:B------:R-:W-:Y:S01]  /*6f80*/  IADD3 R151, P1, R4, 0x6060, RZ ;  /* 0x0000606004977810 */ /* 0x000fe20007f3e0ff */
[----:B------:R-:W-:Y:S01]  /*6f90*/  IMAD.X R123, RZ, RZ, R5, P5 ;  /* 0x000000ffff7b7224 */ /* 0x000fe200028e0605 */
[----:B------:R-:W-:-:S02]  /*6fa0*/  SHF.R.U64 R173, R173, 0x3, RZ ;  /* 0x00000003adad7819 */ /* 0x000fc400000012ff */
[----:B------:R-:W-:Y:S01]  /*6fb0*/  LOP3.LUT R4, R29, R4, RZ, 0x3c, !PT ;  /* 0x000000041d047212 */ /* 0x000fe200078e3cff */
[--C-:B------:R-:W-:Y:S01]  /*6fc0*/  IMAD.X R29, RZ, RZ, R5.reuse, P2 ;  /* 0x000000ffff1d7224 */ /* 0x100fe200010e0605 */
[----:B------:R-:W-:Y:S01]  /*6fd0*/  LOP3.LUT R40, R177, 0x380, RZ, 0xc0, !PT ;  /* 0x00000380b1287812 */ /* 0x000fe200078ec0ff */
[----:B------:R-:W-:Y:S01]  /*6fe0*/  IMAD.X R33, RZ, RZ, R5, P1 ;  /* 0x000000ffff217224 */ /* 0x000fe200008e0605 */
[----:B------:R-:W-:Y:S02]  /*6ff0*/  LOP3.LUT R44, R179, 0x380, RZ, 0xc0, !PT ;  /* 0x00000380b32c7812 */ /* 0x000fe400078ec0ff */
[----:B------:R-:W-:Y:S02]  /*7000*/  SHF.R.U64 R118, R118, 0x3, RZ ;  /* 0x0000000376767819 */ /* 0x000fe400000012ff */
[----:B------:R-:W-:Y:S02]  /*7010*/  LOP3.LUT R48, R181, 0x380, RZ, 0xc0, !PT ;  /* 0x00000380b5307812 */ /* 0x000fe400078ec0ff */
[----:B------:R-:W-:-:S02]  /*7020*/  LOP3.LUT R106, R173, R6, RZ, 0x3c, !PT ;  /* 0x00000006ad6a7212 */ /* 0x000fc400078e3cff */
[-C--:B------:R-:W-:Y:S02]  /*7030*/  IADD3.X R119, RZ, R5.reuse, RZ, P6, !PT ;  /* 0x00000005ff777210 */ /* 0x080fe400037fe4ff */
[----:B------:R-:W-:Y:S02]  /*7040*/  SHF.R.U64 R40, R40, 0x3, RZ ;  /* 0x0000000328287819 */ /* 0x000fe400000012ff */
[----:B------:R-:W-:Y:S02]  /*7050*/  LOP3.LUT R52, R183, 0x380, RZ, 0xc0, !PT ;  /* 0x00000380b7347812 */ /* 0x000fe400078ec0ff */
[----:B------:R-:W-:Y:S02]  /*7060*/  MOV R173, R4 ;  /* 0x0000000400ad7202 */ /* 0x000fe40000000f00 */
[----:B------:R-:W-:Y:S02]  /*7070*/  SHF.R.U64 R44, R44, 0x3, RZ ;  /* 0x000000032c2c7819 */ /* 0x000fe400000012ff */
[----:B------:R-:W-:-:S02]  /*7080*/  LOP3.LUT R94, R205, 0x380, RZ, 0xc0, !PT ;  /* 0x00000380cd5e7812 */ /* 0x000fc400078ec0ff */
[----:B------:R-:W-:Y:S02]  /*7090*/  LOP3.LUT R118, R118, R7, RZ, 0x3c, !PT ;  /* 0x0000000776767212 */ /* 0x000fe400078e3cff */
[----:B------:R-:W-:Y:S02]  /*70a0*/  F2FP.BF16.F32.PACK_AB R5, R27, R26 ;  /* 0x0000001a1b05723e */ /* 0x000fe400000010ff */
[----:B------:R-:W-:Y:S02]  /*70b0*/  LOP3.LUT R98, R207, 0x380, RZ, 0xc0, !PT ;  /* 0x00000380cf627812 */ /* 0x000fe400078ec0ff */
[----:B------:R-:W-:Y:S02]  /*70c0*/  F2FP.BF16.F32.PACK_AB R4, R170, R172 ;  /* 0x000000acaa04723e */ /* 0x000fe400000010ff */
[----:B------:R-:W-:Y:S02]  /*70d0*/  LOP3.LUT R26, R3, 0x380, RZ, 0xc0, !PT ;  /* 0x00000380031a7812 */ /* 0x000fe400078ec0ff */
[----:B------:R-:W-:-:S02]  /*70e0*/  LOP3.LUT R27, R32, 0x380, RZ, 0xc0, !PT ;  /* 0x00000380201b7812 */ /* 0x000fc400078ec0ff */
[----:B------:R-:W-:Y:S02]  /*70f0*/  F2FP.BF16.F32.PACK_AB R6, R28, R171 ;  /* 0x000000ab1c06723e */ /* 0x000fe400000010ff */
[----:B------:R-:W-:Y:S02]  /*7100*/  F2FP.BF16.F32.PACK_AB R7, R31, R30 ;  /* 0x0000001e1f07723e */ /* 0x000fe400000010ff */
[----:B------:R-:W-:Y:S02]  /*7110*/  SHF.R.U64 R48, R48, 0x3, RZ ;  /* 0x0000000330307819 */ /* 0x000fe400000012ff */
[----:B------:R-:W-:Y:S01]  /*7120*/  LOP3.LUT R102, R209, 0x380, RZ, 0xc0, !PT ;  /* 0x00000380d1667812 */ /* 0x000fe200078ec0ff */
[----:B------:R0:W-:Y:S01]  /*7130*/  STSM.16.M88.4 [R173], R4 ;  /* 0x00000004ad007844 */ /* 0x0001e20000000200 */
[----:B------:R-:W-:Y:S02]  /*7140*/  LOP3.LUT R40, R40, R177, RZ, 0x3c, !PT ;  /* 0x000000b128287212 */ /* 0x000fe400078e3cff */
[----:B------:R-:W-:-:S02]  /*7150*/  SHF.R.U64 R52, R52, 0x3, RZ ;  /* 0x0000000334347819 */ /* 0x000fc400000012ff */
[----:B------:R-:W-:Y:S02]  /*7160*/  LOP3.LUT R44, R44, R179, RZ, 0x3c, !PT ;  /* 0x000000b32c2c7212 */ /* 0x000fe400078e3cff */
[----:B------:R-:W-:Y:S02]  /*7170*/  SHF.R.U64 R94, R94, 0x3, RZ ;  /* 0x000000035e5e7819 */ /* 0x000fe400000012ff */
[----:B------:R-:W-:Y:S02]  /*7180*/  LOP3.LUT R177, R110, 0x380, RZ, 0xc0, !PT ;  /* 0x000003806eb17812 */ /* 0x000fe400078ec0ff */
[----:B------:R-:W-:Y:S02]  /*7190*/  SHF.R.U64 R98, R98, 0x3, RZ ;  /* 0x0000000362627819 */ /* 0x000fe400000012ff */
[----:B------:R-:W-:Y:S02]  /*71a0*/  LOP3.LUT R179, R114, 0x380, RZ, 0xc0, !PT ;  /* 0x0000038072b37812 */ /* 0x000fe400078ec0ff */
[----:B------:R-:W-:-:S02]  /*71b0*/  SHF.R.U64 R26, R26, 0x3, RZ ;  /* 0x000000031a1a7819 */ /* 0x000fc400000012ff */
[----:B------:R-:W-:Y:S02]  /*71c0*/  SHF.R.U64 R27, R27, 0x3, RZ ;  /* 0x000000031b1b7819 */ /* 0x000fe400000012ff */
[----:B------:R-:W-:Y:S02]  /*71d0*/  LOP3.LUT R48, R48, R181, RZ, 0x3c, !PT ;  /* 0x000000b530307212 */ /* 0x000fe400078e3cff */
[----:B------:R-:W-:Y:S02]  /*71e0*/  SHF.R.U64 R102, R102, 0x3, RZ ;  /* 0x0000000366667819 */ /* 0x000fe400000012ff */
[----:B------:R-:W-:Y:S02]  /*71f0*/  LOP3.LUT R52, R52, R183, RZ, 0x3c, !PT ;  /* 0x000000b734347212 */ /* 0x000fe400078e3cff */
[----:B------:R-:W-:Y:S02]  /*7200*/  MOV R36, R36 ;  /* 0x0000002400247202 */ /* 0x000fe40000000f00 */
[----:B0-----:R-:W-:-:S02]  /*7210*/  F2FP.BF16.F32.PACK_AB R4, R166, R169 ;  /* 0x000000a9a604723e */ /* 0x001fc400000010ff */
[----:B------:R-:W-:Y:S02]  /*7220*/  F2FP.BF16.F32.PACK_AB R5, R35, R34 ;  /* 0x000000222305723e */ /* 0x000fe400000010ff */
[----:B------:R-:W-:Y:S02]  /*7230*/  F2FP.BF16.F32.PACK_AB R6, R8, R167 ;  /* 0x000000a70806723e */ /* 0x000fe400000010ff */
[----:B------:R-:W-:Y:S02]  /*7240*/  F2FP.BF16.F32.PACK_AB R7, R39, R38 ;  /* 0x000000262707723e */ /* 0x000fe400000010ff */
[----:B------:R-:W-:Y:S02]  /*7250*/  LOP3.LUT R94, R94, R205, RZ, 0x3c, !PT ;  /* 0x000000cd5e5e7212 */ /* 0x000fe400078e3cff */
[----:B------:R-:W-:Y:S01]  /*7260*/  SHF.R.U64 R177, R177, 0x3, RZ ;  /* 0x00000003b1b17819 */ /* 0x000fe200000012ff */
[----:B------:R0:W-:Y:S01]  /*7270*/  STSM.16.M88.4 [R36], R4 ;  /* 0x0000000424007844 */ /* 0x0001e20000000200 */
[----:B------:R-:W-:-:S02]  /*7280*/  MOV R40, R40 ;  /* 0x0000002800287202 */ /* 0x000fc40000000f00 */
[----:B------:R-:W-:Y:S02]  /*7290*/  F2FP.BF16.F32.PACK_AB R8, R164, R168 ;  /* 0x000000a8a408723e */ /* 0x000fe400000010ff */
[----:B------:R-:W-:Y:S02]  /*72a0*/  LOP3.LUT R98, R98, R207, RZ, 0x3c, !PT ;  /* 0x000000cf62627212 */ /* 0x000fe400078e3cff */
[----:B------:R-:W-:Y:S01]  /*72b0*/  SHF.R.U64 R179, R179, 0x3, RZ ;  /* 0x00000003b3b37819 */ /* 0x000fe200000012ff */
[----:B------:R1:W-:Y:S01]  /*72c0*/  STSM.16.M88.4 [R40], R8 ;  /* 0x0000000828007844 */ /* 0x0003e20000000200 */
[----:B------:R-:W-:Y:S02]  /*72d0*/  LOP3.LUT R170, R151, 0x380, RZ, 0xc0, !PT ;  /* 0x0000038097aa7812 */ /* 0x000fe400078ec0ff */
[----:B------:R-:W-:Y:S02]  /*72e0*/  LOP3.LUT R122, R26, R3, RZ, 0x3c, !PT ;  /* 0x000000031a7a7212 */ /* 0x000fe400078e3cff */
[----:B------:R-:W-:-:S02]  /*72f0*/  LOP3.LUT R28, R27, R32, RZ, 0x3c, !PT ;  /* 0x000000201b1c7212 */ /* 0x000fc400078e3cff */
[----:B------:R-:W-:Y:S01]  /*7300*/  MOV R44, R44 ;  /* 0x0000002c002c7202 */ /* 0x000fe20000000f00 */
[----:B0-----:R-:W-:Y:S01]  /*7310*/  IMAD.U32 R4, RZ, RZ, UR8 ;  /* 0x00000008ff047e24 */ /* 0x001fe2000f8e00ff */
[----:B------:R-:W-:Y:S01]  /*7320*/  LOP3.LUT R102, R102, R209, RZ, 0x3c, !PT ;  /* 0x000000d166667212 */ /* 0x000fe200078e3cff */
[----:B------:R-:W-:Y:S01]  /*7330*/  IMAD.U32 R5, RZ, RZ, UR9 ;  /* 0x00000009ff057e24 */ /* 0x000fe2000f8e00ff */
[----:B------:R-:W-:Y:S01]  /*7340*/  MOV R48, R48 ;  /* 0x0000003000307202 */ /* 0x000fe20000000f00 */
[----:B------:R0:W-:Y:S01]  /*7350*/  STSM.16.M88.4 [R44], R12 ;  /* 0x0000000c2c007844 */ /* 0x0001e20000000200 */
[----:B------:R-:W-:Y:S01]  /*7360*/  F2FP.BF16.F32.PACK_AB R26, R61, R60 ;  /* 0x0000003c3d1a723e */ /* 0x000fe200000010ff */
[----:B------:R-:W-:Y:S01]  /*7370*/  ULDC.64 UR8, c[0x0][0xc08] ;  /* 0x0003020000087ab9 */ /* 0x000fe20000000a00 */
[----:B------:R-:W-:Y:S02]  /*7380*/  F2FP.BF16.F32.PACK_AB R27, R63, R62 ;  /* 0x0000003e3f1b723e */ /* 0x000fe400000010ff */
[----:B------:R-:W-:-:S02]  /*7390*/  MOV R52, R52 ;  /* 0x0000003400347202 */ /* 0x000fc40000000f00 */
[----:B------:R-:W-:Y:S01]  /*73a0*/  LOP3.LUT R110, R177, R110, RZ, 0x3c, !PT ;  /* 0x0000006eb16e7212 */ /* 0x000fe200078e3cff */
[----:B------:R2:W-:Y:S01]  /*73b0*/  STSM.16.M88.4 [R48], R24 ;  /* 0x0000001830007844 */ /* 0x0005e20000000200 */
[----:B------:R-:W-:Y:S02]  /*73c0*/  MOV R94, R94 ;  /* 0x0000005e005e7202 */ /* 0x000fe40000000f00 */
[----:B------:R-:W-:Y:S01]  /*73d0*/  F2FP.BF16.F32.PACK_AB R74, R77, R76 ;  /* 0x0000004c4d4a723e */ /* 0x000fe200000010ff */
[----:B------:R-:W-:Y:S01]  /*73e0*/  STSM.16.M88.4 [R52], R64 ;  /* 0x0000004034007844 */ /* 0x000fe20000000200 */
[----:B------:R-:W-:Y:S02]  /*73f0*/  F2FP.BF16.F32.PACK_AB R75, R79, R78 ;  /* 0x0000004e4f4b723e */ /* 0x000fe400000010ff */
[----:B------:R-:W-:Y:S02]  /*7400*/  F2FP.BF16.F32.PACK_AB R81, R83, R82 ;  /* 0x000000525351723e */ /* 0x000fe400000010ff */
[----:B------:R-:W-:Y:S01]  /*7410*/  F2FP.BF16.F32.PACK_AB R88, R89, R88 ;  /* 0x000000585958723e */ /* 0x000fe200000010ff */
[----:B------:R-:W-:Y:S01]  /*7420*/  STSM.16.M88.4 [R94], R72 ;  /* 0x000000485e007844 */ /* 0x000fe20000000200 */
[----:B------:R-:W-:-:S02]  /*7430*/  LOP3.LUT R114, R179, R114, RZ, 0x3c, !PT ;  /* 0x00000072b3727212 */ /* 0x000fc400078e3cff */
[----:B------:R-:W-:Y:S02]  /*7440*/  SHF.R.U64 R170, R170, 0x3, RZ ;  /* 0x00000003aaaa7819 */ /* 0x000fe400000012ff */
[----:B------:R-:W-:Y:S02]  /*7450*/  MOV R31, R98 ;  /* 0x00000062001f7202 */ /* 0x000fe40000000f00 */
[----:B------:R-:W-:Y:S02]  /*7460*/  F2FP.BF16.F32.PACK_AB R82, R85, R84 ;  /* 0x000000545552723e */ /* 0x000fe400000010ff */
[----:B------:R-:W-:Y:S02]  /*7470*/  F2FP.BF16.F32.PACK_AB R83, R87, R86 ;  /* 0x000000565753723e */ /* 0x000fe400000010ff */
[----:B------:R-:W-:Y:S02]  /*7480*/  F2FP.BF16.F32.PACK_AB R89, R91, R90 ;  /* 0x0000005a5b59723e */ /* 0x000fe400000010ff */
[----:B------:R-:W-:Y:S01]  /*7490*/  MOV R102, R102 ;  /* 0x0000006600667202 */ /* 0x000fe20000000f00 */
[----:B------:R-:W-:Y:S01]  /*74a0*/  STSM.16.M88.4 [R31], R80 ;  /* 0x000000501f007844 */ /* 0x000fe20000000200 */
[----:B------:R-:W-:-:S02]  /*74b0*/  F2FP.BF16.F32.PACK_AB R90, R93, R92 ;  /* 0x0000005c5d5a723e */ /* 0x000fc400000010ff */
[----:B------:R-:W-:Y:S02]  /*74c0*/  F2FP.BF16.F32.PACK_AB R91, R46, R42 ;  /* 0x0000002a2e5b723e */ /* 0x000fe400000010ff */
[----:B------:R-:W-:Y:S02]  /*74d0*/  F2FP.BF16.F32.PACK_AB R96, R97, R96 ;  /* 0x000000606160723e */ /* 0x000fe400000010ff */
[----:B------:R-:W-:Y:S01]  /*74e0*/  MOV R30, R106 ;  /* 0x0000006a001e7202 */ /* 0x000fe20000000f00 */
[----:B------:R-:W-:Y:S01]  /*74f0*/  STSM.16.M88.4 [R102], R88 ;  /* 0x0000005866007844 */ /* 0x000fe20000000200 */
[----:B------:R-:W-:Y:S02]  /*7500*/  F2FP.BF16.F32.PACK_AB R97, R54, R50 ;  /* 0x000000323661723e */ /* 0x000fe400000010ff */
[----:B------:R-:W-:Y:S02]  /*7510*/  F2FP.BF16.F32.PACK_AB R98, R101, R100 ;  /* 0x000000646562723e */ /* 0x000fe400000010ff */
[----:B------:R-:W-:-:S02]  /*7520*/  F2FP.BF16.F32.PACK_AB R99, R58, R56 ;  /* 0x000000383a63723e */ /* 0x000fc400000010ff */
[----:B------:R-:W-:Y:S02]  /*7530*/  F2FP.BF16.F32.PACK_AB R104, R105, R104 ;  /* 0x000000686968723e */ /* 0x000fe400000010ff */
[----:B------:R-:W-:Y:S01]  /*7540*/  MOV R110, R110 ;  /* 0x0000006e006e7202 */ /* 0x000fe20000000f00 */
[----:B------:R-:W-:Y:S01]  /*7550*/  STSM.16.M88.4 [R30], R96 ;  /* 0x000000601e007844 */ /* 0x000fe20000000200 */
[----:B------:R-:W-:Y:S02]  /*7560*/  F2FP.BF16.F32.PACK_AB R105, R153, R152 ;  /* 0x000000989969723e */ /* 0x000fe400000010ff */
[----:B------:R-:W-:Y:S02]  /*7570*/  F2FP.BF16.F32.PACK_AB R106, R109, R108 ;  /* 0x0000006c6d6a723e */ /* 0x000fe400000010ff */
[----:B------:R-:W-:Y:S02]  /*7580*/  F2FP.BF16.F32.PACK_AB R107, R156, R154 ;  /* 0x0000009a9c6b723e */ /* 0x000fe400000010ff */
[----:B------:R-:W-:-:S02]  /*7590*/  F2FP.BF16.F32.PACK_AB R157, R158, R157 ;  /* 0x0000009d9e9d723e */ /* 0x000fc400000010ff */
[----:B------:R-:W-:Y:S01]  /*75a0*/  LOP3.LUT R32, R170, R151, RZ, 0x3c, !PT ;  /* 0x00000097aa207212 */ /* 0x000fe200078e3cff */
[----:B------:R-:W-:Y:S01]  /*75b0*/  STSM.16.M88.4 [R110], R104 ;  /* 0x000000686e007844 */ /* 0x000fe20000000200 */
[----:B------:R-:W-:Y:S02]  /*75c0*/  MOV R114, R114 ;  /* 0x0000007200727202 */ /* 0x000fe40000000f00 */
[----:B------:R-:W-:Y:S02]  /*75d0*/  MOV R3, R122 ;  /* 0x0000007a00037202 */ /* 0x000fe40000000f00 */
[----:B------:R-:W-:Y:S02]  /*75e0*/  F2FP.BF16.F32.PACK_AB R156, R113, R112 ;  /* 0x00000070719c723e */ /* 0x000fe400000010ff */
[----:B------:R-:W-:Y:S02]  /*75f0*/  F2FP.BF16.F32.PACK_AB R158, R117, R116 ;  /* 0x00000074759e723e */ /* 0x000fe400000010ff */
[----:B------:R-:W-:-:S02]  /*7600*/  F2FP.BF16.F32.PACK_AB R159, R160, R159 ;  /* 0x0000009fa09f723e */ /* 0x000fc400000010ff */
[----:B------:R-:W-:Y:S02]  /*7610*/  F2FP.BF16.F32.PACK_AB R120, R121, R120 ;  /* 0x000000787978723e */ /* 0x000fe400000010ff */
[----:B------:R-:W-:Y:S01]  /*7620*/  F2FP.BF16.F32.PACK_AB R128, R129, R128 ;  /* 0x000000808180723e */ /* 0x000fe200000010ff */
[----:B------:R-:W-:Y:S01]  /*7630*/  STSM.16.M88.4 [R114], R156 ;  /* 0x0000009c72007844 */ /* 0x000fe20000000200 */
[----:B------:R-:W-:Y:S02]  /*7640*/  MOV R118, R118 ;  /* 0x0000007600767202 */ /* 0x000fe40000000f00 */
[----:B------:R-:W-:Y:S02]  /*7650*/  F2FP.BF16.F32.PACK_AB R121, R163, R161 ;  /* 0x000000a1a379723e */ /* 0x000fe400000010ff */
[----:B------:R-:W-:Y:S02]  /*7660*/  F2FP.BF16.F32.PACK_AB R122, R125, R124 ;  /* 0x0000007c7d7a723e */ /* 0x000fe400000010ff */
[----:B------:R-:W-:-:S02]  /*7670*/  F2FP.BF16.F32.PACK_AB R123, R127, R126 ;  /* 0x0000007e7f7b723e */ /* 0x000fc400000010ff */
[----:B------:R-:W-:Y:S02]  /*7680*/  F2FP.BF16.F32.PACK_AB R129, R131, R130 ;  /* 0x000000828381723e */ /* 0x000fe400000010ff */
[----:B------:R-:W-:Y:S01]  /*7690*/  F2FP.BF16.F32.PACK_AB R136, R137, R136 ;  /* 0x000000888988723e */ /* 0x000fe200000010ff */
[----:B------:R-:W-:Y:S01]  /*76a0*/  STSM.16.M88.4 [R118], R120 ;  /* 0x0000007876007844 */ /* 0x000fe20000000200 */
[----:B------:R-:W-:Y:S02]  /*76b0*/  F2FP.BF16.F32.PACK_AB R130, R133, R132 ;  /* 0x000000848582723e */ /* 0x000fe400000010ff */
[----:B------:R-:W-:Y:S02]  /*76c0*/  F2FP.BF16.F32.PACK_AB R131, R135, R134 ;  /* 0x000000868783723e */ /* 0x000fe400000010ff */
[----:B------:R-:W-:Y:S02]  /*76d0*/  F2FP.BF16.F32.PACK_AB R137, R139, R138 ;  /* 0x0000008a8b89723e */ /* 0x000fe400000010ff */
[----:B------:R-:W-:Y:S01]  /*76e0*/  F2FP.BF16.F32.PACK_AB R144, R145, R144 ;  /* 0x000000909190723e */ /* 0x000fe200000010ff */
[----:B------:R-:W-:Y:S01]  /*76f0*/  STSM.16.M88.4 [R3], R128 ;  /* 0x0000008003007844 */ /* 0x000fe20000000200 */
[----:B------:R-:W-:-:S02]  /*7700*/  MOV R28, R28 ;  /* 0x0000001c001c7202 */ /* 0x000fc40000000f00 */
[----:B------:R-:W-:Y:S02]  /*7710*/  F2FP.BF16.F32.PACK_AB R138, R141, R140 ;  /* 0x0000008c8d8a723e */ /* 0x000fe400000010ff */
[----:B------:R-:W-:Y:S02]  /*7720*/  F2FP.BF16.F32.PACK_AB R139, R143, R142 ;  /* 0x0000008e8f8b723e */ /* 0x000fe400000010ff */
[----:B------:R-:W-:Y:S02]  /*7730*/  F2FP.BF16.F32.PACK_AB R145, R147, R146 ;  /* 0x000000929391723e */ /* 0x000fe400000010ff */
[----:B------:R-:W-:Y:S01]  /*7740*/  MOV R32, R32 ;  /* 0x0000002000207202 */ /* 0x000fe20000000f00 */
[----:B------:R3:W-:Y:S01]  /*7750*/  STSM.16.M88.4 [R28], R136 ;  /* 0x000000881c007844 */ /* 0x0007e20000000200 */
[----:B------:R-:W-:Y:S02]  /*7760*/  F2FP.BF16.F32.PACK_AB R146, R149, R148 ;  /* 0x000000949592723e */ /* 0x000fe400000010ff */
[----:B------:R-:W-:Y:S01]  /*7770*/  F2FP.BF16.F32.PACK_AB R147, R0, R150 ;  /* 0x000000960093723e */ /* 0x000fe200000010ff */
[----:B------:R-:W-:Y:S01]  /*7780*/  UISETP.NE.U32.AND UP1, UPT, UR8, URZ, UPT ;  /* 0x0000003f0800728c */ /* 0x000fe2000bf25070 */
[----:B------:R-:W-:-:S03]  /*7790*/  PLOP3.LUT P0, PT, PT, PT, UP0, 0x80, 0x0 ;  /* 0x000000000000781c */ /* 0x000fc60003f0f008 */
[----:B------:R4:W-:Y:S01]  /*77a0*/  STSM.16.M88.4 [R32], R144 ;  /* 0x0000009020007844 */ /* 0x0009e20000000200 */
[----:B------:R-:W-:Y:S01]  /*77b0*/  BAR.SYNC.DEFER_BLOCKING 0x1, 0x100 ;  /* 0x0044000000007b1d */ /* 0x000fe20000010000 */
[----:B------:R-:W-:-:S06]  /*77c0*/  UISETP.NE.AND.EX UP1, UPT, UR9, URZ, UPT, UP1 ;  /* 0x0000003f0900728c */ /* 0x000fcc000bf25310 */
[----:B------:R-:W-:-:S05]  /*77d0*/  PLOP3.LUT P6, PT, PT, PT, UP1, 0x80, 0x0 ;  /* 0x000000000000781c */ /* 0x000fca0003fcf018 */
[----:B------:R-:W-:-:S04]  /*77e0*/  @UP1 ULEA UR8, UP2, UR42, UR8, 0x2 ;  /* 0x000000082a081291 */ /* 0x000fc8000f84103f */
[----:B------:R-:W-:Y:S01]  /*77f0*/  @UP1 ULEA.HI.X UR9, UR42, UR9, UR43, 0x2, UP2 ;  /* 0x000000092a091291 */ /* 0x000fe200090f142b */
[----:B------:R-:W-:Y:S01]  /*7800*/  ULDC UR4, c[0x0][0xa88] ;  /* 0x0002a20000047ab9 */ /* 0x000fe20000000800 */
[----:B-1----:R-:W-:Y:S02]  /*7810*/  IMAD.U32 R10, RZ, RZ, UR8 ;  /* 0x00000008ff0a7e24 */ /* 0x002fe4000f8e00ff */
[----:B------:R-:W-:Y:S01]  /*7820*/  IMAD.U32 R0, RZ, RZ, UR4 ;  /* 0x00000004ff007e24 */ /* 0x000fe2000f8e00ff */
[----:B------:R-:W4:Y:S01]  /*7830*/  @P0 LDG.E R6, desc[UR50][R4.64] ;  /* 0x0000003204060981 */ /* 0x000f22000c1e1900 */
[----:B------:R-:W-:Y:S02]  /*7840*/  IMAD.U32 R11, RZ, RZ, UR9 ;  /* 0x00000009ff0b7e24 */ /* 0x000fe4000f8e00ff */
[----:B------:R-:W-:-:S03]  /*7850*/  IMAD R7, R191, 0x40, R2 ;  /* 0x00000040bf077824 */ /* 0x000fc600078e0202 */
[----:B------:R1:W5:Y:S01]  /*7860*/  @P6 LDG.E R0, desc[UR50][R10.64] ;  /* 0x000000320a006981 */ /* 0x000362000c1e1900 */
[----:B------:R-:W-:-:S03]  /*7870*/  IMAD.WIDE R174, R7, 0x2, R174 ;  /* 0x0000000207ae7825 */ /* 0x000fc600078e02ae */
[C---:B------:R-:W-:Y:S02]  /*7880*/  IADD3 R9, P2, R174.reuse, 0x1000, RZ ;  /* 0x00001000ae097810 */ /* 0x040fe40007f5e0ff */
[C---:B0-----:R-:W-:Y:S02]  /*7890*/  IADD3 R13, P1, R174.reuse, 0x2000, RZ ;  /* 0x00002000ae0d7810 */ /* 0x041fe40007f3e0ff */
[----:B------:R-:W-:Y:S02]  /*78a0*/  P2R R7, PR, RZ, 0x4 ;  /* 0x00000004ff077803 */ /* 0x000fe40000000000 */
[C---:B--2---:R-:W-:Y:S02]  /*78b0*/  IADD3 R25, P2, R174.reuse, 0x3000, RZ ;  /* 0x00003000ae197810 */ /* 0x044fe40007f5e0ff */
[C---:B------:R-:W-:Y:S02]  /*78c0*/  IADD3 R29, P3, R174.reuse, 0x4000, RZ ;  /* 0x00004000ae1d7810 */ /* 0x040fe40007f7e0ff */
[----:B------:R-:W-:-:S02]  /*78d0*/  IADD3 R33, P4, R174, 0x5000, RZ ;  /* 0x00005000ae217810 */ /* 0x000fc40007f9e0ff */
[----:B------:R-:W-:Y:S02]  /*78e0*/  IADD3 R37, P5, R174, 0x6000, RZ ;  /* 0x00006000ae257810 */ /* 0x000fe40007fbe0ff */
[----:B------:R-:W-:Y:S02]  /*78f0*/  LOP3.LUT R8, R9, 0x380, RZ, 0xc0, !PT ;  /* 0x0000038009087812 */ /* 0x000fe400078ec0ff */
[----:B------:R-:W-:Y:S02]  /*7900*/  LOP3.LUT R12, R13, 0x380, RZ, 0xc0, !PT ;  /* 0x000003800d0c7812 */ /* 0x000fe400078ec0ff */
[----:B------:R-:W-:Y:S02]  /*7910*/  LOP3.LUT R24, R25, 0x380, RZ, 0xc0, !PT ;  /* 0x0000038019187812 */ /* 0x000fe400078ec0ff */
[----:B---3--:R-:W-:Y:S02]  /*7920*/  LOP3.LUT R28, R29, 0x380, RZ, 0xc0, !PT ;  /* 0x000003801d1c7812 */ /* 0x008fe400078ec0ff */
[----:B----4-:R-:W-:-:S02]  /*7930*/  LOP3.LUT R32, R33, 0x380, RZ, 0xc0, !PT ;  /* 0x0000038021207812 */ /* 0x010fc400078ec0ff */
[----:B------:R-:W-:Y:S01]  /*7940*/  LOP3.LUT R36, R37, 0x380, RZ, 0xc0, !PT ;  /* 0x0000038025247812 */ /* 0x000fe200078ec0ff */
[----:B------:R-:W-:Y:S01]  /*7950*/  UMOV UR4, URZ ;  /* 0x0000003f00047c82 */ /* 0x000fe20008000000 */
[----:B------:R-:W-:Y:S02]  /*7960*/  SHF.R.U64 R8, R8, 0x3, RZ ;  /* 0x0000000308087819 */ /* 0x000fe400000012ff */
[----:B------:R-:W-:Y:S02]  /*7970*/  SHF.R.U64 R12, R12, 0x3, RZ ;  /* 0x000000030c0c7819 */ /* 0x000fe400000012ff */
[----:B------:R-:W-:Y:S02]  /*7980*/  SHF.R.U64 R24, R24, 0x3, RZ ;  /* 0x0000000318187819 */ /* 0x000fe400000012ff */
[----:B------:R-:W-:Y:S02]  /*7990*/  SHF.R.U64 R28, R28, 0x3, RZ ;  /* 0x000000031c1c7819 */ /* 0x000fe400000012ff */
[----:B------:R-:W-:-:S02]  /*79a0*/  SHF.R.U64 R32, R32, 0x3, RZ ;  /* 0x0000000320207819 */ /* 0x000fc400000012ff */
[----:B------:R-:W-:Y:S02]  /*79b0*/  SHF.R.U64 R36, R36, 0x3, RZ ;  /* 0x0000000324247819 */ /* 0x000fe400000012ff */
[----:B------:R-:W-:Y:S02]  /*79c0*/  LOP3.LUT R8, R8, R9, RZ, 0x3c, !PT ;  /* 0x0000000908087212 */ /* 0x000fe400078e3cff */
[----:B------:R-:W-:Y:S02]  /*79d0*/  LOP3.LUT R12, R12, R13, RZ, 0x3c, !PT ;  /* 0x0000000d0c0c7212 */ /* 0x000fe400078e3cff */
[----:B------:R-:W-:Y:S02]  /*79e0*/  LOP3.LUT R24, R24, R25, RZ, 0x3c, !PT ;  /* 0x0000001918187212 */ /* 0x000fe400078e3cff */
[----:B------:R-:W-:Y:S02]  /*79f0*/  LOP3.LUT R28, R28, R29, RZ, 0x3c, !PT ;  /* 0x0000001d1c1c7212 */ /* 0x000fe400078e3cff */
[----:B------:R-:W-:-:S02]  /*7a00*/  LOP3.LUT R32, R32, R33, RZ, 0x3c, !PT ;  /* 0x0000002120207212 */ /* 0x000fc400078e3cff */
[----:B------:R-:W-:Y:S02]  /*7a10*/  LOP3.LUT R36, R36, R37, RZ, 0x3c, !PT ;  /* 0x0000002524247212 */ /* 0x000fe400078e3cff */
[----:B------:R-:W-:Y:S01]  /*7a20*/  @P0 R2UR UR4, R6 ;  /* 0x00000000060402ca */ /* 0x000fe200000e0000 */
[----:B-1----:R-:W-:-:S14]  /*7a30*/  @P6 BRA `(.L_x_3615) ;  /* 0x0000000000106947 */ /* 0x002fdc0003800000 */
[----:B------:R-:W-:Y:S05]  /*7a40*/  @!P0 BRA `(.L_x_3615) ;  /* 0x00000000000c8947 */ /* 0x000fea0003800000 */
[----:B------:R-:W2:Y:S04]  /*7a50*/  LDG.E R3, desc[UR50][R4.64] ;  /* 0x0000003204037981 */ /* 0x000ea8000c1e1900 */
[----:B-----5:R-:W2:Y:S02]  /*7a60*/  LDG.E R0, desc[UR50][R4.64+0x4] ;  /* 0x0000043204007981 */ /* 0x020ea4000c1e1900 */
[----:B--2---:R-:W-:-:S07]  /*7a70*/  IADD3 R0, -R3, R0, RZ ;  /* 0x0000000003007210 */ /* 0x004fce0007ffe1ff */
.L_x_3615:
[----:B------:R-:W0:Y:S01]  /*7a80*/  SHFL.IDX PT, R3, R192, RZ, 0x1f ;  /* 0x00001fffc0037589 */ /* 0x000e2200000e0000 */
[----:B------:R-:W-:Y:S01]  /*7a90*/  ISETP.NE.AND P6, PT, R7, RZ, PT ;  /* 0x000000ff0700720c */ /* 0x000fe20003fc5270 */
[--C-:B------:R-:W-:Y:S01]  /*7aa0*/  IMAD.X R13, RZ, RZ, R175.reuse, P1 ;  /* 0x000000ffff0d7224 */ /* 0x100fe200008e06af */
[C---:B------:R-:W-:Y:S01]  /*7ab0*/  IADD3 R41, P0, R174.reuse, 0x7000, RZ ;  /* 0x00007000ae297810 */ /* 0x040fe20007f1e0ff */
[--C-:B------:R-:W-:Y:S01]  /*7ac0*/  IMAD.X R25, RZ, RZ, R175.reuse, P2 ;  /* 0x000000ffff197224 */ /* 0x100fe200010e06af */
[C---:B------:R-:W-:Y:S01]  /*7ad0*/  IADD3 R49, P1, R174.reuse, 0x9000, RZ ;  /* 0x00009000ae317810 */ /* 0x040fe20007f3e0ff */
[--C-:B------:R-:W-:Y:S01]  /*7ae0*/  IMAD.X R9, RZ, RZ, R175.reuse, P6 ;  /* 0x000000ffff097224 */ /* 0x100fe200030e06af */
[----:B------:R-:W-:Y:S01]  /*7af0*/  IADD3 R45, P6, R174, 0x8000, RZ ;  /* 0x00008000ae2d7810 */ /* 0x000fe20007fde0ff */
[--C-:B------:R-:W-:Y:S01]  /*7b00*/  IMAD.X R29, RZ, RZ, R175.reuse, P3 ;  /* 0x000000ffff1d7224 */ /* 0x100fe200018e06af */
[----:B------:R-:W-:Y:S01]  /*7b10*/  LOP3.LUT R40, R41, 0x380, RZ, 0xc0, !PT ;  /* 0x0000038029287812 */ /* 0x000fe200078ec0ff */
[--C-:B------:R-:W-:Y:S01]  /*7b20*/  IMAD.X R33, RZ, RZ, R175.reuse, P4 ;  /* 0x000000ffff217224 */ /* 0x100fe200020e06af */
[----:B------:R-:W-:Y:S01]  /*7b30*/  LOP3.LUT R44, R45, 0x380, RZ, 0xc0, !PT ;  /* 0x000003802d2c7812 */ /* 0x000fe200078ec0ff */
[--C-:B------:R-:W-:Y:S01]  /*7b40*/  IMAD.X R37, RZ, RZ, R175.reuse, P5 ;  /* 0x000000ffff257224 */ /* 0x100fe200028e06af */
[----:B------:R-:W-:Y:S01]  /*7b50*/  LOP3.LUT R48, R49, 0x380, RZ, 0xc0, !PT ;  /* 0x0000038031307812 */ /* 0x000fe200078ec0ff */
[----:B------:R-:W-:Y:S01]  /*7b60*/  USHF.R.S32.HI UR14, URZ, 0x1f, UR4 ;  /* 0x0000001f3f0e7899 */ /* 0x000fe20008011404 */
[----:B------:R-:W-:Y:S01]  /*7b70*/  SHF.R.U64 R44, R44, 0x3, RZ ;  /* 0x000000032c2c7819 */ /* 0x000fe200000012ff */
[----:B------:R-:W-:Y:S01]  /*7b80*/  USHF.R.S32.HI UR15, URZ, 0x1f, UR45 ;  /* 0x0000001f3f0f7899 */ /* 0x000fe2000801142d */
[----:B------:R-:W-:Y:S01]  /*7b90*/  SHF.R.U64 R40, R40, 0x3, RZ ;  /* 0x0000000328287819 */ /* 0x000fe200000012ff */
[----:B------:R-:W-:Y:S01]  /*7ba0*/  USEL UR42, UR42, URZ, !UP0 ;  /* 0x0000003f2a2a7287 */ /* 0x000fe2000c000000 */
[----:B------:R-:W-:Y:S01]  /*7bb0*/  SHF.R.U64 R48, R48, 0x3, RZ ;  /* 0x0000000330307819 */ /* 0x000fe200000012ff */
[----:B------:R-:W-:Y:S01]  /*7bc0*/  USEL UR43, UR43, URZ, !UP0 ;  /* 0x0000003f2b2b7287 */ /* 0x000fe2000c000000 */
[----:B------:R-:W-:Y:S01]  /*7bd0*/  LOP3.LUT R44, R44, R45, RZ, 0x3c, !PT ;  /* 0x0000002d2c2c7212 */ /* 0x000fe200078e3cff */
[--C-:B------:R-:W-:Y:S01]  /*7be0*/  IMAD.X R45, RZ, RZ, R175.reuse, P6 ;  /* 0x000000ffff2d7224 */ /* 0x100fe200030e06af */
[----:B------:R-:W-:Y:S01]  /*7bf0*/  LOP3.LUT R40, R40, R41, RZ, 0x3c, !PT ;  /* 0x0000002928287212 */ /* 0x000fe200078e3cff */
[----:B------:R-:W-:Y:S01]  /*7c00*/  IMAD.X R41, RZ, RZ, R175, P0 ;  /* 0x000000ffff297224 */ /* 0x000fe200000e06af */
[----:B0-----:R-:W-:-:S02]  /*7c10*/  ISETP.NE.AND P6, PT, R3, RZ, PT ;  /* 0x000000ff0300720c */ /* 0x001fc40003fc5270 */
[----:B------:R-:W-:Y:S01]  /*7c20*/  LOP3.LUT R48, R48, R49, RZ, 0x3c, !PT ;  /* 0x0000003130307212 */ /* 0x000fe200078e3cff */
[----:B------:R-:W-:Y:S01]  /*7c30*/  IMAD.X R49, RZ, RZ, R175, P1 ;  /* 0x000000ffff317224 */ /* 0x000fe200008e06af */
[C---:B------:R-:W-:Y:S02]  /*7c40*/  IADD3 R57, P2, R174.reuse, 0xa000, RZ ;  /* 0x0000a000ae397810 */ /* 0x040fe40007f5e0ff */
[C---:B------:R-:W-:Y:S02]  /*7c50*/  IADD3 R53, P3, R174.reuse, 0xb000, RZ ;  /* 0x0000b000ae357810 */ /* 0x040fe40007f7e0ff */
[C---:B------:R-:W-:Y:S02]  /*7c60*/  IADD3 R65, P4, R174.reuse, 0xc000, RZ ;  /* 0x0000c000ae417810 */ /* 0x040fe40007f9e0ff */
[C---:B------:R-:W-:Y:S02]  /*7c70*/  IADD3 R61, P5, R174.reuse, 0xd000, RZ ;  /* 0x0000d000ae3d7810 */ /* 0x040fe40007fbe0ff */
[----:B------:R-:W-:-:S02]  /*7c80*/  IADD3 R73, P0, R174, 0xe000, RZ ;  /* 0x0000e000ae497810 */ /* 0x000fc40007f1e0ff */
[----:B------:R-:W-:Y:S02]  /*7c90*/  IADD3 R4, P1, R174, 0xf000, RZ ;  /* 0x0000f000ae047810 */ /* 0x000fe40007f3e0ff */
[----:B------:R-:W-:Y:S02]  /*7ca0*/  LOP3.LUT R56, R57, 0x380, RZ, 0xc0, !PT ;  /* 0x0000038039387812 */ /* 0x000fe400078ec0ff */
[----:B------:R-:W-:Y:S01]  /*7cb0*/  LOP3.LUT R52, R53, 0x380, RZ, 0xc0, !PT ;  /* 0x0000038035347812 */ /* 0x000fe200078ec0ff */
[----:B------:R-:W-:Y:S01]  /*7cc0*/  IMAD.X R69, RZ, RZ, R175, P1 ;  /* 0x000000ffff457224 */ /* 0x000fe200008e06af */
[----:B------:R-:W-:Y:S02]  /*7cd0*/  LOP3.LUT R64, R65, 0x380, RZ, 0xc0, !PT ;  /* 0x0000038041407812 */ /* 0x000fe400078ec0ff */
[----:B------:R-:W-:Y:S02]  /*7ce0*/  LOP3.LUT R60, R61, 0x380, RZ, 0xc0, !PT ;  /* 0x000003803d3c7812 */ /* 0x000fe400078ec0ff */
[----:B------:R-:W-:-:S02]  /*7cf0*/  LOP3.LUT R72, R73, 0x380, RZ, 0xc0, !PT ;  /* 0x0000038049487812 */ /* 0x000fc400078ec0ff */
[----:B------:R-:W-:Y:S02]  /*7d00*/  LOP3.LUT R5, R174, 0x380, RZ, 0xc0, !PT ;  /* 0x00000380ae057812 */ /* 0x000fe400078ec0ff */
        /* <DEDUP_REMOVED lines=8> */
[----:B------:R-:W-:Y:S02]  /*7d90*/  LOP3.LUT R56, R56, R57, RZ, 0x3c, !PT ;  /* 0x0000003938387212 */ /* 0x000fe400078e3cff */
        /* <DEDUP_REMOVED lines=8> */
[----:B------:R-:W-:-:S02]  /*7e20*/  IADD3.X R57, RZ, R175, RZ, P2, !PT ;  /* 0x000000afff397210 */ /* 0x000fc400017fe4ff */
[----:B------:R-:W-:Y:S02]  /*7e30*/  LOP3.LUT R174, R5, R174, RZ, 0x3c, !PT ;  /* 0x000000ae05ae7212 */ /* 0x000fe400078e3cff */
[----:B------:R-:W-:Y:S01]  /*7e40*/  LOP3.LUT R68, R3, R4, RZ, 0x3c, !PT ;  /* 0x0000000403447212 */ /* 0x000fe200078e3cff */
[----:B------:R-:W-:Y:S06]  /*7e50*/  @P6 BRA `(.L_x_3616) ;  /* 0x0000000000c46947 */ /* 0x000fec0003800000 */
[----:B------:R-:W0:Y:S01]  /*7e60*/  LDC R11, c[0x0][0xbe8] ;  /* 0x0002fa00ff0b7b82 */ /* 0x000e220000000800 */
[----:B------:R-:W-:Y:S01]  /*7e70*/  IMAD.U32 R10, RZ, RZ, UR44 ;  /* 0x0000002cff0a7e24 */ /* 0x000fe2000f8e00ff */
[----:B------:R-:W-:Y:S01]  /*7e80*/  ULDC.64 UR12, c[0x0][0xb90] ;  /* 0x0002e400000c7ab9 */ /* 0x000fe20000000a00 */
[----:B------:R-:W-:Y:S01]  /*7e90*/  UMOV UR8, UR4 ;  /* 0x0000000400087c82 */ /* 0x000fe20008000000 */
[----:B------:R-:W-:Y:S01]  /*7ea0*/  UIMAD UR10, UR15, UR12, URZ ;  /* 0x0000000c0f0a72a4 */ /* 0x000fe2000f8e023f */
[----:B------:R-:W-:Y:S01]  /*7eb0*/  IMAD R10, R10, 0x40, R195 ;  /* 0x000000400a0a7824 */ /* 0x000fe200078e02c3 */
[----:B------:R-:W-:Y:S01]  /*7ec0*/  UMOV UR9, UR14 ;  /* 0x0000000e00097c82 */ /* 0x000fe20008000000 */
[----:B------:R-:W-:Y:S01]  /*7ed0*/  IMAD.U32 R15, RZ, RZ, UR44 ;  /* 0x0000002cff0f7e24 */ /* 0x000fe2000f8e00ff */
[----:B------:R-:W-:Y:S01]  /*7ee0*/  UIMAD.WIDE.U32 UR8, UR45, UR12, UR8 ;  /* 0x0000000c2d0872a5 */ /* 0x000fe2000f8e0008 */
[----:B------:R-:W-:Y:S01]  /*7ef0*/  IMAD.MOV.U32 R4, RZ, RZ, R10 ;  /* 0x000000ffff047224 */ /* 0x000fe200078e000a */
[----:B------:R-:W-:Y:S01]  /*7f00*/  UIMAD UR10, UR45, UR13, UR10 ;  /* 0x0000000d2d0a72a4 */ /* 0x000fe2000f8e020a */
[----:B------:R-:W-:-:S02]  /*7f10*/  IMAD.MOV R30, RZ, RZ, -R18 ;  /* 0x000000ffff1e7224 */ /* 0x000fc400078e0a12 */
[----:B------:R-:W-:Y:S01]  /*7f20*/  ULDC.64 UR12, c[0x0][0xb98] ;  /* 0x0002e600000c7ab9 */ /* 0x000fe20000000a00 */
[----:B------:R-:W-:Y:S01]  /*7f30*/  UIADD3 UR9, UR9, UR10, URZ ;  /* 0x0000000a09097290 */ /* 0x000fe2000fffe03f */
[----:B------:R-:W-:Y:S01]  /*7f40*/  IMAD R15, R15, 0x40, R16 ;  /* 0x000000400f0f7824 */ /* 0x000fe200078e0210 */
[----:B------:R-:W-:Y:S02]  /*7f50*/  UIMAD UR11, UR43, UR12, URZ ;  /* 0x0000000c2b0b72a4 */ /* 0x000fe4000f8e023f */
[----:B------:R-:W-:Y:S02]  /*7f60*/  UIMAD.WIDE.U32 UR8, UR42, UR12, UR8 ;  /* 0x0000000c2a0872a5 */ /* 0x000fe4000f8e0008 */
[----:B------:R-:W-:Y:S01]  /*7f70*/  UIMAD UR11, UR42, UR13, UR11 ;  /* 0x0000000d2a0b72a4 */ /* 0x000fe2000f8e020b */
[----:B0-----:R-:W-:Y:S01]  /*7f80*/  ISETP.NE.AND P0, PT, R11, 0x1, PT ;  /* 0x000000010b00780c */ /* 0x001fe20003f05270 */
[----:B-----5:R-:W-:-:S12]  /*7f90*/  IMAD R26, R0, R11, RZ ;  /* 0x0000000b001a7224 */ /* 0x020fd800078e02ff */
[----:B------:R-:W0:Y:S08]  /*7fa0*/  @P0 LDC R3, c[0x0][0xbec] ;  /* 0x0002fb00ff030b82 */ /* 0x000e300000000800 */
[----:B------:R-:W1:Y:S01]  /*7fb0*/  @P0 LDC R6, c[0x0][0xbf0] ;  /* 0x0002fc00ff060b82 */ /* 0x000e620000000800 */
[----:B0-----:R-:W-:-:S05]  /*7fc0*/  @P0 IMAD.HI.U32 R3, R10, R3, RZ ;  /* 0x000000030a030227 */ /* 0x001fca00078e00ff */
[----:B-1----:R-:W-:-:S04]  /*7fd0*/  @P0 SHF.R.U32.HI R4, RZ, R6, R3 ;  /* 0x00000006ff040219 */ /* 0x002fc80000011603 */
[--C-:B------:R-:W-:Y:S01]  /*7fe0*/  SHF.R.S32.HI R5, RZ, 0x1f, R4.reuse ;  /* 0x0000001fff057819 */ /* 0x100fe20000011404 */
[----:B------:R-:W-:Y:S01]  /*7ff0*/  IMAD.MOV R6, RZ, RZ, -R4 ;  /* 0x000000ffff067224 */ /* 0x000fe200078e0a04 */
[----:B------:R-:W-:-:S03]  /*8000*/  IADD3 R4, P0, R4, UR8, RZ ;  /* 0x0000000804047c10 */ /* 0x000fc6000ff1e0ff */
[----:B------:R-:W-:Y:S01]  /*8010*/  IMAD R3, R11, R6, R10 ;  /* 0x000000060b037224 */ /* 0x000fe200078e020a */
[----:B------:R-:W-:-:S04]  /*8020*/  MOV R10, UR11 ;  /* 0x0000000b000a7c02 */ /* 0x000fc80008000f00 */
[----:B------:R-:W-:Y:S02]  /*8030*/  SHF.R.S32.HI R6, RZ, 0x1f, R3 ;  /* 0x0000001fff067819 */ /* 0x000fe40000011403 */
[----:B------:R-:W-:Y:S01]  /*8040*/  IADD3.X R5, R5, UR9, R10, P0, !PT ;  /* 0x0000000905057c10 */ /* 0x000fe200087fe40a */
[----:B------:R-:W-:Y:S02]  /*8050*/  ULDC.64 UR8, c[0x0][0xb88] ;  /* 0x0002e20000087ab9 */ /* 0x000fe40000000a00 */
[----:B------:R-:W-:Y:S02]  /*8060*/  IMAD R6, R6, UR8, RZ ;  /* 0x0000000806067c24 */ /* 0x000fe4000f8e02ff */
[----:B------:R-:W-:-:S04]  /*8070*/  IMAD.WIDE.U32 R4, R3, UR8, R4 ;  /* 0x0000000803047c25 */ /* 0x000fc8000f8e0004 */
[----:B------:R-:W-:Y:S01]  /*8080*/  IMAD R3, R3, UR9, R6 ;  /* 0x0000000903037c24 */ /* 0x000fe2000f8e0206 */
[----:B------:R-:W-:Y:S02]  /*8090*/  ULDC.64 UR8, c[0x0][0xb50] ;  /* 0x0002d40000087ab9 */ /* 0x000fe40000000a00 */
[----:B------:R-:W-:Y:S01]  /*80a0*/  LEA R10, P0, R4, UR8, 0x2 ;  /* 0x00000008040a7c11 */ /* 0x000fe2000f8010ff */
[----:B------:R-:W-:-:S04]  /*80b0*/  IMAD.IADD R3, R5, 0x1, R3 ;  /* 0x0000000105037824 */ /* 0x000fc800078e0203 */
[----:B------:R-:W-:Y:S01]  /*80c0*/  SHFL.IDX PT, R6, R10, 0x1, 0x1c1f ;  /* 0x003c1f000a067f89 */ /* 0x000fe200000e0000 */
[----:B------:R-:W-:Y:S01]  /*80d0*/  LEA.HI.X R14, R4, UR9, R3, 0x2, P0 ;  /* 0x00000009040e7c11 */ /* 0x000fe200080f1403 */
[----:B------:R-:W-:Y:S01]  /*80e0*/  VIADD R3, R15, 0x8 ;  /* 0x000000080f037836 */ /* 0x000fe20000000000 */
[----:B------:R-:W-:Y:S01]  /*80f0*/  ISETP.NE.AND P0, PT, R17, R30, PT ;  /* 0x0000001e1100720c */ /* 0x000fe20003f05270 */
[----:B------:R-:W-:Y:S03]  /*8100*/  SHFL.IDX PT, R4, R10, RZ, 0x1c1f ;  /* 0x001c1fff0a047589 */ /* 0x000fe600000e0000 */
[-C--:B------:R-:W-:Y:S01]  /*8110*/  ISETP.GE.OR P1, PT, R15, R26.reuse, P0 ;  /* 0x0000001a0f00720c */ /* 0x080fe20000726670 */
[----:B------:R-:W0:Y:S01]  /*8120*/  SHFL.IDX PT, R5, R14, RZ, 0x1c1f ;  /* 0x001c1fff0e057589 */ /* 0x000e2200000e0000 */
[----:B------:R-:W-:-:S03]  /*8130*/  ISETP.GE.OR P0, PT, R3, R26, P0 ;  /* 0x0000001a0300720c */ /* 0x000fc60000706670 */
[----:B------:R-:W1:Y:S08]  /*8140*/  SHFL.IDX PT, R7, R14, 0x1, 0x1c1f ;  /* 0x003c1f000e077f89 */ /* 0x000e7000000e0000 */
[----:B0-----:R0:W-:Y:S04]  /*8150*/  @!P1 ST.E desc[UR50][R4.64], R21 ;  /* 0x0000001504009985 */ /* 0x0011e8000c101932 */
[----:B-1----:R0:W-:Y:S02]  /*8160*/  @!P0 ST.E desc[UR50][R6.64], R20 ;  /* 0x0000001406008985 */ /* 0x0021e4000c101932 */
.L_x_3616:
[----:B------:R-:W1:Y:S01]  /*8170*/  LDC R81, c[0x0][0xbe8] ;  /* 0x0002fa00ff517b82 */ /* 0x000e620000000800 */
[----:B------:R-:W-:Y:S01]  /*8180*/  ULDC UR16, c[0x0][0xac8] ;  /* 0x0002b20000107ab9 */ /* 0x000fe20000000800 */
[----:B------:R-:W-:Y:S01]  /*8190*/  ULDC.64 UR12, c[0x0][0xaa0] ;  /* 0x0002a800000c7ab9 */ /* 0x000fe20000000a00 */
[----:B------:R-:W-:Y:S01]  /*81a0*/  ISETP.GE.AND P0, PT, R189, UR16, PT ;  /* 0x00000010bd007c0c */ /* 0x000fe2000bf06270 */
[----:B0-----:R0:W5:Y:S03]  /*81b0*/  LD.E.128 R4, desc[UR50][R174.64] ;  /* 0x00000032ae047980 */ /* 0x001166000c101d00 */
[----:B------:R-:W-:Y:S01]  /*81c0*/  SEL R20, RZ, 0xffffffff, P0 ;  /* 0xffffffffff147807 */ /* 0x000fe20000000000 */
[----:B------:R-:W5:Y:S01]  /*81d0*/  LD.E.128 R8, desc[UR50][R8.64] ;  /* 0x0000003208087980 */ /* 0x000f62000c101d00 */
[----:B------:R-:W-:-:S03]  /*81e0*/  ISETP.GE.AND P0, PT, R188, UR16, PT ;  /* 0x00000010bc007c0c */ /* 0x000fc6000bf06270 */
[----:B------:R-:W5:Y:S04]  /*81f0*/  LD.E.128 R12, desc[UR50][R12.64] ;  /* 0x000000320c0c7980 */ /* 0x000f68000c101d00 */
[----:B------:R-:W5:Y:S04]  /*8200*/  LD.E.128 R24, desc[UR50][R24.64] ;  /* 0x0000003218187980 */ /* 0x000f68000c101d00 */
[----:B------:R-:W5:Y:S01]  /*8210*/  LD.E.128 R28, desc[UR50][R28.64] ;  /* 0x000000321c1c7980 */ /* 0x000f62000c101d00 */
[----:B-1----:R-:W-:Y:S01]  /*8220*/  ISETP.NE.AND P2, PT, R81, 0x1, PT ;  /* 0x000000015100780c */ /* 0x002fe20003f45270 */
[----:B------:R-:W-:Y:S01]  /*8230*/  IMAD.SHL.U32 R76, R20, 0x2, RZ ;  /* 0x00000002144c7824 */ /* 0x000fe200078e00ff */
[----:B------:R-:W-:Y:S01]  /*8240*/  ISETP.GE.AND P1, PT, R2, UR16, PT ;  /* 0x0000001002007c0c */ /* 0x000fe2000bf26270 */
[----:B------:R-:W5:Y:S01]  /*8250*/  LD.E.128 R32, desc[UR50][R32.64] ;  /* 0x0000003220207980 */ /* 0x000f62000c101d00 */
[----:B------:R-:W-:-:S02]  /*8260*/  SEL R20, RZ, 0xffffffff, P0 ;  /* 0xffffffffff147807 */ /* 0x000fc40000000000 */
[----:B------:R-:W-:Y:S01]  /*8270*/  SEL R3, RZ, 0x1, P1 ;  /* 0x00000001ff037807 */ /* 0x000fe20000800000 */
[----:B------:R-:W5:Y:S04]  /*8280*/  LD.E.128 R36, desc[UR50][R36.64] ;  /* 0x0000003224247980 */ /* 0x000f68000c101d00 */
[----:B------:R-:W5:Y:S02]  /*8290*/  LD.E.128 R40, desc[UR50][R40.64] ;  /* 0x0000003228287980 */ /* 0x000f64000c101d00 */
[----:B------:R-:W1:Y:S01]  /*82a0*/  @P2 LDC R77, c[0x0][0xbec] ;  /* 0x0002fb00ff4d2b82 */ /* 0x000e620000000800 */
[----:B------:R-:W-:Y:S01]  /*82b0*/  IMAD.SHL.U32 R20, R20, 0x4, RZ ;  /* 0x0000000414147824 */ /* 0x000fe200078e00ff */
[----:B------:R-:W-:Y:S01]  /*82c0*/  UIMAD UR10, UR14, UR12, URZ ;  /* 0x0000000c0e0a72a4 */ /* 0x000fe2000f8e023f */
[----:B------:R-:W5:Y:S04]  /*82d0*/  LD.E.128 R44, desc[UR50][R44.64] ;  /* 0x000000322c2c7980 */ /* 0x000f68000c101d00 */
[----:B------:R-:W5:Y:S01]  /*82e0*/  LD.E.128 R48, desc[UR50][R48.64] ;  /* 0x0000003230307980 */ /* 0x000f62000c101d00 */
[----:B------:R-:W2:Y:S01]  /*82f0*/  @P2 LDC R79, c[0x0][0xbf0] ;  /* 0x0002fc00ff4f2b82 */ /* 0x000ea20000000800 */
[----:B------:R-:W-:-:S02]  /*8300*/  LOP3.LUT R3, R76, 0x2, R3, 0xe2, !PT ;  /* 0x000000024c037812 */ /* 0x000fc400078ee203 */
[----:B------:R-:W-:Y:S01]  /*8310*/  ISETP.GE.AND P0, PT, R187, UR16, PT ;  /* 0x00000010bb007c0c */ /* 0x000fe2000bf06270 */
[----:B------:R-:W-:Y:S01]  /*8320*/  UIMAD.WIDE.U32 UR8, UR4, UR12, URZ ;  /* 0x0000000c040872a5 */ /* 0x000fe2000f8e003f */
[----:B------:R-:W-:Y:S01]  /*8330*/  LOP3.LUT R20, R20, 0x4, R3, 0xe2, !PT ;  /* 0x0000000414147812 */ /* 0x000fe200078ee203 */
[----:B------:R-:W-:Y:S01]  /*8340*/  UIMAD UR10, UR4, UR13, UR10 ;  /* 0x0000000d040a72a4 */ /* 0x000fe2000f8e020a */
[----:B------:R-:W-:Y:S01]  /*8350*/  SEL R21, RZ, 0xffffffff, P0 ;  /* 0xffffffffff157807 */ /* 0x000fe20000000000 */
[----:B------:R-:W-:Y:S01]  /*8360*/  IMAD R3, R190, 0x20, R191 ;  /* 0x00000020be037824 */ /* 0x000fe200078e02bf */
[----:B------:R-:W-:Y:S01]  /*8370*/  ULDC.64 UR12, c[0x0][0xae8] ;  /* 0x0002ba00000c7ab9 */ /* 0x000fe20000000a00 */
[----:B------:R-:W-:Y:S01]  /*8380*/  IMAD.U32 R82, RZ, RZ, UR44 ;  /* 0x0000002cff527e24 */ /* 0x000fe2000f8e00ff */
[----:B------:R-:W-:Y:S01]  /*8390*/  ISETP.GE.AND P0, PT, R186, UR16, PT ;  /* 0x00000010ba007c0c */ /* 0x000fe2000bf06270 */
[----:B------:R-:W-:Y:S01]  /*83a0*/  UIADD3 UR9, UR9, UR10, URZ ;  /* 0x0000000a09097290 */ /* 0x000fe2000fffe03f */
[----:B------:R-:W-:Y:S01]  /*83b0*/  SHF.L.U32 R21, R21, 0x3, RZ ;  /* 0x0000000315157819 */ /* 0x000fe200000006ff */
[----:B------:R-:W-:Y:S01]  /*83c0*/  UIMAD UR4, UR15, UR12, URZ ;  /* 0x0000000c0f0472a4 */ /* 0x000fe2000f8e023f */
[----:B------:R-:W-:Y:S01]  /*83d0*/  IMAD R82, R82, 0x40, R3 ;  /* 0x0000004052527824 */ /* 0x000fe200078e0203 */
[----:B------:R-:W-:Y:S01]  /*83e0*/  SEL R3, RZ, 0xffffffff, P0 ;  /* 0xffffffffff037807 */ /* 0x000fe20000000000 */
[----:B------:R-:W-:Y:S01]  /*83f0*/  UIMAD.WIDE.U32 UR8, UR45, UR12, UR8 ;  /* 0x0000000c2d0872a5 */ /* 0x000fe2000f8e0008 */
[----:B------:R-:W-:Y:S01]  /*8400*/  LOP3.LUT R21, R21, 0x8, R20, 0xe2, !PT ;  /* 0x0000000815157812 */ /* 0x000fe200078ee214 */
[----:B------:R-:W-:Y:S01]  /*8410*/  UIMAD UR4, UR45, UR13, UR4 ;  /* 0x0000000d2d0472a4 */ /* 0x000fe2000f8e0204 */
[----:B-1----:R-:W-:Y:S01]  /*8420*/  @P2 IMAD.HI.U32 R20, R82, R77, RZ ;  /* 0x0000004d52142227 */ /* 0x002fe200078e00ff */
[----:B------:R-:W-:Y:S01]  /*8430*/  ULDC.64 UR10, c[0x0][0xaf0] ;  /* 0x0002bc00000a7ab9 */ /* 0x000fe20000000a00 */
[----:B------:R-:W5:Y:S01]  /*8440*/  LD.E.128 R56, desc[UR50][R56.64] ;  /* 0x0000003238387980 */ /* 0x000f62000c101d00 */
[----:B------:R-:W-:Y:S01]  /*8450*/  UIMAD UR43, UR43, UR10, URZ ;  /* 0x0000000a2b2b72a4 */ /* 0x000fe2000f8e023f */
[----:B------:R-:W-:Y:S01]  /*8460*/  IMAD.SHL.U32 R76, R3, 0x10, RZ ;  /* 0x00000010034c7824 */ /* 0x000fe200078e00ff */
[----:B------:R-:W-:Y:S01]  /*8470*/  UIADD3 UR9, UR9, UR4, URZ ;  /* 0x0000000409097290 */ /* 0x000fe2000fffe03f */
[----:B------:R-:W-:Y:S01]  /*8480*/  IMAD.MOV.U32 R3, RZ, RZ, R82 ;  /* 0x000000ffff037224 */ /* 0x000fe200078e0052 */
[----:B--2---:R-:W-:Y:S01]  /*8490*/  @P2 SHF.R.U32.HI R3, RZ, R79, R20 ;  /* 0x0000004fff032219 */ /* 0x004fe20000011614 */
[----:B------:R-:W-:Y:S01]  /*84a0*/  UIMAD UR4, UR42, UR11, UR43 ;  /* 0x0000000b2a0472a4 */ /* 0x000fe2000f8e022b */
[----:B------:R-:W5:Y:S01]  /*84b0*/  LD.E.128 R52, desc[UR50][R52.64] ;  /* 0x0000003234347980 */ /* 0x000f62000c101d00 */
[----:B------:R-:W-:Y:S01]  /*84c0*/  UIMAD.WIDE.U32 UR42, UR42, UR10, UR8 ;  /* 0x0000000a2a2a72a5 */ /* 0x000fe2000f8e0008 */
[--C-:B------:R-:W-:Y:S01]  /*84d0*/  SHF.R.S32.HI R77, RZ, 0x1f, R3.reuse ;  /* 0x0000001fff4d7819 */ /* 0x100fe20000011403 */
[----:B------:R-:W-:Y:S01]  /*84e0*/  IMAD.MOV R79, RZ, RZ, -R3 ;  /* 0x000000ffff4f7224 */ /* 0x000fe200078e0a03 */
[----:B------:R-:W-:Y:S01]  /*84f0*/  ISETP.GE.AND P0, PT, R185, UR16, PT ;  /* 0x00000010b9007c0c */ /* 0x000fe2000bf06270 */
[----:B------:R-:W-:Y:S01]  /*8500*/  UIADD3 UR4, UR43, UR4, URZ ;  /* 0x000000042b047290 */ /* 0x000fe2000fffe03f */
[----:B------:R-:W5:Y:S01]  /*8510*/  LD.E.128 R64, desc[UR50][R64.64] ;  /* 0x0000003240407980 */ /* 0x000f62000c101d00 */
[----:B------:R-:W-:Y:S01]  /*8520*/  ULDC.64 UR8, c[0x0][0xae0] ;  /* 0x0002b80000087ab9 */ /* 0x000fe20000000a00 */
[----:B------:R-:W-:Y:S01]  /*8530*/  SEL R78, RZ, 0xffffffff, P0 ;  /* 0xffffffffff4e7807 */ /* 0x000fe20000000000 */
[----:B------:R-:W-:Y:S01]  /*8540*/  IMAD R80, R77, UR8, RZ ;  /* 0x000000084d507c24 */ /* 0x000fe2000f8e02ff */
[----:B------:R-:W-:Y:S01]  /*8550*/  LOP3.LUT R76, R76, 0x10, R21, 0xe2, !PT ;  /* 0x000000104c4c7812 */ /* 0x000fe200078ee215 */
[----:B------:R-:W-:Y:S01]  /*8560*/  IMAD R77, R81, R79, R82 ;  /* 0x0000004f514d7224 */ /* 0x000fe200078e0252 */
[----:B------:R-:W5:Y:S01]  /*8570*/  LD.E.128 R60, desc[UR50][R60.64] ;  /* 0x000000323c3c7980 */ /* 0x000f62000c101d00 */
[----:B------:R-:W-:-:S02]  /*8580*/  IMAD.U32 R21, RZ, RZ, UR43 ;  /* 0x0000002bff157e24 */ /* 0x000fc4000f8e00ff */
[----:B------:R-:W-:Y:S01]  /*8590*/  IMAD.U32 R20, RZ, RZ, UR42 ;  /* 0x0000002aff147e24 */ /* 0x000fe2000f8e00ff */
[----:B------:R-:W5:Y:S01]  /*85a0*/  LD.E.128 R72, desc[UR50][R72.64] ;  /* 0x0000003248487980 */ /* 0x000f62000c101d00 */
[----:B------:R-:W-:Y:S02]  /*85b0*/  IMAD.U32 R21, RZ, RZ, UR4 ;  /* 0x00000004ff157e24 */ /* 0x000fe4000f8e00ff */
[----:B------:R-:W-:Y:S01]  /*85c0*/  IMAD.SHL.U32 R83, R78, 0x20, RZ ;  /* 0x000000204e537824 */ /* 0x000fe200078e00ff */
[----:B------:R-:W5:Y:S01]  /*85d0*/  LD.E.128 R68, desc[UR50][R68.64] ;  /* 0x0000003244447980 */ /* 0x000f62000c101d00 */
[----:B------:R-:W-:Y:S01]  /*85e0*/  SHF.R.S32.HI R78, RZ, 0x1f, R77 ;  /* 0x0000001fff4e7819 */ /* 0x000fe2000001144d */
[C---:B------:R-:W-:Y:S01]  /*85f0*/  IMAD R79, R3.reuse, UR9, R80 ;  /* 0x00000009034f7c24 */ /* 0x040fe2000f8e0250 */
[----:B------:R-:W-:Y:S01]  /*8600*/  ISETP.GE.AND P0, PT, R194, UR16, PT ;  /* 0x00000010c2007c0c */ /* 0x000fe2000bf06270 */
[----:B------:R-:W-:Y:S01]  /*8610*/  @!PT LDS RZ, [RZ] ;  /* 0x00000000fffff984 */ /* 0x000fe20000000800 */
[----:B------:R-:W-:Y:S01]  /*8620*/  @!PT LDS RZ, [RZ] ;  /* 0x00000000fffff984 */ /* 0x000fe20000000800 */
[----:B------:R-:W-:Y:S01]  /*8630*/  @!PT LDS RZ, [RZ] ;  /* 0x00000000fffff984 */ /* 0x000fe20000000800 */
[----:B------:R-:W-:Y:S01]  /*8640*/  @!PT LDS RZ, [RZ] ;  /* 0x00000000fffff984 */ /* 0x000fe20000000800 */
[----:B------:R1:W-:Y:S06]  /*8650*/  MEMBAR.ALL.CTA ;  /* 0x0000000000007992 */ /* 0x0003ec0000008000 */
[----:B-1----:R-:W1:Y:S01]  /*8660*/  FENCE.VIEW.ASYNC.S ;  /* 0x00000000000073c6 */ /* 0x002e620000000000 */
[----:B------:R-:W-:Y:S01]  /*8670*/  IMAD.WIDE.U32 R20, R3, UR8, R20 ;  /* 0x0000000803147c25 */ /* 0x000fe2000f8e0014 */
[----:B------:R-:W-:Y:S01]  /*8680*/  MOV R86, UR44 ;  /* 0x0000002c00567c02 */ /* 0x000fe20008000f00 */
[----:B------:R-:W-:Y:S01]  /*8690*/  ULDC.64 UR8, c[0x0][0xad8] ;  /* 0x0002b60000087ab9 */ /* 0x000fe20000000a00 */
[----:B------:R-:W-:Y:S01]  /*86a0*/  SEL R3, RZ, 0x40, P0 ;  /* 0x00000040ff037807 */ /* 0x000fe20000000000 */
[----:B------:R-:W-:Y:S01]  /*86b0*/  IMAD.IADD R21, R21, 0x1, R79 ;  /* 0x0000000115157824 */ /* 0x000fe200078e024f */
[----:B------:R-:W-:Y:S01]  /*86c0*/  ISETP.GE.AND P0, PT, R193, UR16, PT ;  /* 0x00000010c1007c0c */ /* 0x000fe2000bf06270 */
[----:B------:R-:W-:Y:S01]  /*86d0*/  IMAD R78, R78, UR8, RZ ;  /* 0x000000084e4e7c24 */ /* 0x000fe2000f8e02ff */
[----:B------:R-:W-:Y:S01]  /*86e0*/  UIADD3 UR4, UR41, 0x28c20, URZ ;  /* 0x00028c2029047890 */ /* 0x000fe2000fffe03f */
[----:B-----5:R-:W-:Y:S01]  /*86f0*/  IMAD R87, R0, R81, RZ ;  /* 0x0000005100577224 */ /* 0x020fe200078e02ff */
[----:B------:R-:W-:Y:S01]  /*8700*/  SEL R0, RZ, 0x80, P0 ;  /* 0x00000080ff007807 */ /* 0x000fe20000000000 */
[----:B------:R-:W-:Y:S01]  /*8710*/  IMAD R86, R86, 0x40, R191 ;  /* 0x0000004056567824 */ /* 0x000fe200078e02bf */
[----:B------:R-:W-:Y:S01]  /*8720*/  UPRMT UR4, URZ, 0x654, UR4 ;  /* 0x000006543f047896 */ /* 0x000fe20008000004 */
[----:B------:R-:W-:Y:S01]  /*8730*/  IMAD R79, R77, UR9, R78 ;  /* 0x000000094d4f7c24 */ /* 0x000fe2000f8e024e */
[----:B------:R-:W-:Y:S01]  /*8740*/  LOP3.LUT R76, R83, 0x20, R76, 0xe2, !PT ;  /* 0x00000020534c7812 */ /* 0x000fe200078ee24c */
[----:B------:R-:W-:Y:S01]  /*8750*/  IMAD.WIDE.U32 R20, R77, UR8, R20 ;  /* 0x000000084d147c25 */ /* 0x000fe2000f8e0014 */
[----:B------:R-:W-:Y:S01]  /*8760*/  ISETP.GE.AND P0, PT, R86, R87, PT ;  /* 0x000000575600720c */ /* 0x000fe20003f06270 */
[----:B------:R-:W-:Y:S01]  /*8770*/  ULDC.64 UR8, c[0x0][0xa80] ;  /* 0x0002a00000087ab9 */ /* 0x000fe20000000a00 */
[----:B------:R-:W-:Y:S01]  /*8780*/  LOP3.LUT R3, R76, R3, RZ, 0xfc, !PT ;  /* 0x000000034c037212 */ /* 0x000fe200078efcff */
[----:B------:R-:W-:Y:S01]  /*8790*/  IMAD.IADD R21, R21, 0x1, R79 ;  /* 0x0000000115157824 */ /* 0x000fe200078e024f */
[----:B------:R-:W-:Y:S01]  /*87a0*/  LEA R84, P1, R20, UR8, 0x1 ;  /* 0x0000000814547c11 */ /* 0x000fe2000f8208ff */
[----:B------:R-:W-:Y:S01]  /*87b0*/  BSSY B1, `(.L_x_3617) ;  /* 0x0000026000017945 */ /* 0x000fe20003800000 */
[----:B------:R-:W-:-:S02]  /*87c0*/  LOP3.LUT R0, R3, R0, RZ, 0xfc, !PT ;  /* 0x0000000003007212 */ /* 0x000fc400078efcff */
[----:B------:R-:W-:Y:S01]  /*87d0*/  LEA.HI.X R85, R20, UR9, R21, 0x1, P1 ;  /* 0x0000000914557c11 */ /* 0x000fe200088f0c15 */
[----:B-1----:R-:W-:Y:S01]  /*87e0*/  SYNCS.ARRIVE.TRANS64.RED.A1T0 RZ, [UR4], RZ ;  /* 0x000000ffffff79a7 */ /* 0x002fe20008100404 */
[----:B------:R0:W1:Y:S04]  /*87f0*/  SHFL.IDX PT, R76, R84, RZ, 0x181f ;  /* 0x00181fff544c7589 */ /* 0x00006800000e0000 */
[----:B------:R0:W2:Y:S01]  /*8800*/  SHFL.IDX PT, R77, R85, RZ, 0x181f ;  /* 0x00181fff554d7589 */ /* 0x0000a200000e0000 */
[----:B------:R-:W-:Y:S05]  /*8810*/  @P0 BRA `(.L_x_3618) ;  /* 0x00000000007c0947 */ /* 0x000fea0003800000 */
        /* <DEDUP_REMOVED lines=8> */
[----:B------:R1:W-:Y:S01]  /*88a0*/  @!P0 ST.E.128 desc[UR50][R20.64], R4 ;  /* 0x0000000414008985 */ /* 0x0003e2000c101d32 */
        /* <DEDUP_REMOVED lines=11> */
[-C--:B------:R-:W-:Y:S02]  /*8960*/  @!P1 LEA R6, P6, R185, R76.reuse, 0x1 ;  /* 0x0000004cb9069211 */ /* 0x080fe400078c08ff */
[-C--:B--2---:R-:W-:Y:S02]  /*8970*/  @P0 LEA R12, P3, R194, R76.reuse, 0x1 ;  /* 0x0000004cc20c0211 */ /* 0x084fe400078608ff */
        /* <DEDUP_REMOVED lines=9> */
.L_x_3618:
[----:B------:R-:W-:Y:S05]  /*8a10*/  BSYNC B1 ;  /* 0x0000000000017941 */ /* 0x000fea0003800000 */
.L_x_3617:
[----:B---3--:R-:W-:Y:S01]  /*8a20*/  VIADD R4, R86, 0x20 ;  /* 0x0000002056047836 */ /* 0x008fe20000000000 */
[----:B------:R4:W3:Y:S04]  /*8a30*/  SHFL.IDX PT, R7, R85, 0x1, 0x181f ;  /* 0x00381f0055077f89 */ /* 0x0008e800000e0000 */
[----:B------:R-:W-:Y:S01]  /*8a40*/  ISETP.GE.AND P0, PT, R4, R87, PT ;  /* 0x000000570400720c */ /* 0x000fe20003f06270 */
[----:B------:R4:W0:-:S12]  /*8a50*/  SHFL.IDX PT, R6, R84, 0x1, 0x181f ;  /* 0x00381f0054067f89 */ /* 0x00081800000e0000 */
[----:B----4-:R-:W-:Y:S05]  /*8a60*/  @P0 BRA `(.L_x_3619) ;  /* 0x0000001000180947 */ /* 0x010fea0003800000 */
[----:B------:R-:W-:Y:S02]  /*8a70*/  ISETP.GE.AND P0, PT, R2, UR16, PT ;  /* 0x0000001002007c0c */ /* 0x000fe4000bf06270 */
[----:B------:R-:W-:Y:S02]  /*8a80*/  ISETP.GE.AND P5, PT, R189, UR16, PT ;  /* 0x00000010bd007c0c */ /* 0x000fe4000bfa6270 */
[----:B------:R-:W-:Y:S02]  /*8a90*/  ISETP.GE.AND P3, PT, R188, UR16, PT ;  /* 0x00000010bc007c0c */ /* 0x000fe4000bf66270 */
[----:B------:R-:W-:Y:S02]  /*8aa0*/  ISETP.GE.AND P2, PT, R187, UR16, PT ;  /* 0x00000010bb007c0c */ /* 0x000fe4000bf46270 */
[----:B------:R-:W-:-:S05]  /*8ab0*/  ISETP.GE.AND P1, PT, R186, UR16, PT ;  /* 0x00000010ba007c0c */ /* 0x000fca000bf26270 */
[----:B0--3--:R-:W-:Y:S02]  /*8ac0*/  @!P0 IMAD.WIDE R4, R2, 0x2, R6 ;  /* 0x0000000202048825 */ /* 0x009fe400078e0206 */
[-C--:B------:R-:W-:Y:S02]  /*8ad0*/  @!P5 LEA R12, P4, R189, R6.reuse, 0x1 ;  /* 0x00000006bd0cd211 */ /* 0x080fe400078808ff */
[----:B------:R-:W-:Y:S01]  /*8ae0*/  @!P3 LEA R14, P6, R188, R6, 0x1 ;  /* 0x00000006bc0eb211 */ /* 0x000fe200078c08ff */
[----:B------:R0:W-:Y:S01]  /*8af0*/  @!P0 ST.E.128 desc[UR50][R4.64], R8 ;  /* 0x0000000804008985 */ /* 0x0001e2000c101d32 */
[----:B------:R-:W-:Y:S02]  /*8b00*/  ISETP.GE.AND P0, PT, R185, UR16, PT ;  /* 0x00000010b9007c0c */ /* 0x000fe4000bf06270 */
[----:B------:R-:W-:Y:S02]  /*8b10*/  @!P5 LEA.HI.X R13, R189, R7, R204, 0x1, P4 ;  /* 0x00000007bd0dd211 */ /* 0x000fe400020f0ccc */
[----:B------:R-:W-:-:S02]  /*8b20*/  LOP3.LUT P4, RZ, R3, 0x40, RZ, 0xc0, !PT ;  /* 0x0000004003ff7812 */ /* 0x000fc4000788c0ff */
[----:B------:R-:W-:Y:S01]  /*8b30*/  @!P3 LEA.HI.X R15, R188, R7, R203, 0x1, P6 ;  /* 0x00000007bc0fb211 */ /* 0x000fe200030f0ccb */
[----:B------:R4:W-:Y:S01]  /*8b40*/  @!P5 ST.E.128 desc[UR50][R12.64], R24 ;  /* 0x000000180c00d985 */ /* 0x0009e2000c101d32 */
[----:B------:R-:W-:-:S03]  /*8b50*/  @!P2 LEA R20, P5, R187, R6, 0x1 ;  /* 0x00000006bb14a211 */ /* 0x000fc600078a08ff */
[----:B------:R4:W-:Y:S01]  /*8b60*/  @!P3 ST.E.128 desc[UR50][R14.64], R32 ;  /* 0x000000200e00b985 */ /* 0x0009e2000c101d32 */
[----:B------:R-:W-:Y:S02]  /*8b70*/  @!P2 LEA.HI.X R21, R187, R7, R202, 0x1, P5 ;  /* 0x00000007bb15a211 */ /* 0x000fe400028f0cca */
[----:B0-----:R-:W-:-:S03]  /*8b80*/  @!P1 LEA R4, P6, R186, R6, 0x1 ;  /* 0x00000006ba049211 */ /* 0x001fc600078c08ff */
[----:B------:R4:W-:Y:S01]  /*8b90*/  @!P2 ST.E.128 desc[UR50][R20.64], R40 ;  /* 0x000000281400a985 */ /* 0x0009e2000c101d32 */
[CC--:B------:R-:W-:Y:S02]  /*8ba0*/  @!P0 LEA R8, P3, R185.reuse, R6.reuse, 0x1 ;  /* 0x00000006b9088211 */ /* 0x0c0fe400078608ff */
[----:B------:R-:W-:Y:S02]  /*8bb0*/  @P4 LEA R10, P5, R194, R6, 0x1 ;  /* 0x00000006c20a4211 */ /* 0x000fe400078a08ff */
[-C--:B------:R-:W-:Y:S02]  /*8bc0*/  @!P1 LEA.HI.X R5, R186, R7.reuse, R201, 0x1, P6 ;  /* 0x00000007ba059211 */ /* 0x080fe400030f0cc9 */
[-C--:B------:R-:W-:Y:S02]  /*8bd0*/  @!P0 LEA.HI.X R9, R185, R7.reuse, R200, 0x1, P3 ;  /* 0x00000007b9098211 */ /* 0x080fe400018f0cc8 */
[----:B------:R-:W-:Y:S01]  /*8be0*/  @P4 LEA.HI.X R11, R194, R7, R199, 0x1, P5 ;  /* 0x00000007c20b4211 */ /* 0x000fe200028f0cc7 */
[----:B------:R4:W-:Y:S04]  /*8bf0*/  @!P1 ST.E.128 desc[UR50][R4.64], R48 ;  /* 0x0000003004009985 */ /* 0x0009e8000c101d32 */
[----:B------:R4:W-:Y:S01]  /*8c00*/  @!P0 ST.E.128 desc[UR50][R8.64], R52 ;  /* 0x0000003408008985 */ /* 0x0009e2000c101d32 */
[----:B------:R-:W-:-:S03]  /*8c10*/  LOP3.LUT P0, RZ, R0, 0x80, RZ, 0xc0, !PT ;  /* 0x0000008000ff7812 */ /* 0x000fc6000780c0ff */
[----:B------:R4:W-:Y:S10]  /*8c20*/  @P4 ST.E.128 desc[UR50][R10.64], R60 ;  /* 0x0000003c0a004985 */ /* 0x0009f4000c101d32 */
[----:B------:R-:W-:Y:S05]  /*8c30*/  @!P0 BRA `(.L_x_3619) ;  /* 0x0000000c00a48947 */ /* 0x000fea0003800000 */
[----:B----4-:R-:W-:-:S04]  /*8c40*/  LEA R4, P0, R193, R6, 0x1 ;  /* 0x00000006c1047211 */ /* 0x010fc800078008ff */
[----:B------:R-:W-:-:S05]  /*8c50*/  LEA.HI.X R5, R193, R7, R198, 0x1, P0 ;  /* 0x00000007c1057211 */ /* 0x000fca00000f0cc6 */
[----:B------:R0:W-:Y:S01]  /*8c60*/  ST.E.128 desc[UR50][R4.64], R68 ;  /* 0x0000004404007985 */ /* 0x0001e2000c101d32 */
[----:B------:R-:W-:Y:S05]  /*8c70*/  BRA `(.L_x_3619) ;  /* 0x0000000c00947947 */ /* 0x000fea0003800000 */
.L_x_3614:
[----:B------:R-:W-:Y:S01]  /*8c80*/  ULDC.64 UR10, c[0x0][0xc00] ;  /* 0x00030000000a7ab9 */ /* 0x000fe20000000a00 */
[----:B------:R-:W-:Y:S01]  /*8c90*/  USHF.L.U32 UR9, UR42, 0x2, URZ ;  /* 0x000000022a097899 */ /* 0x000fe2000800063f */
[----:B------:R-:W0:Y:S01]  /*8ca0*/  LDC R11, c[0x0][0xbe8] ;  /* 0x0002fa00ff0b7b82 */ /* 0x000e220000000800 */
[----:B------:R-:W-:Y:S02]  /*8cb0*/  UISETP.NE.U32.AND UP0, UPT, UR10, URZ, UPT ;  /* 0x0000003f0a00728c */ /* 0x000fe4000bf05070 */
[----:B------:R-:W-:Y:S02]  /*8cc0*/  USHF.L.U64.HI UR12, UR42, 0x2, UR43 ;  /* 0x000000022a0c7899 */ /* 0x000fe4000801022b */
[----:B------:R-:W-:Y:S02]  /*8cd0*/  UISETP.NE.AND.EX UP0, UPT, UR11, URZ, UPT, UP0 ;  /* 0x0000003f0b00728c */ /* 0x000fe4000bf05300 */
[----:B------:R-:W-:-:S04]  /*8ce0*/  UIADD3 UR4, UP1, UR9, UR10, URZ ;  /* 0x0000000a09047290 */ /* 0x000fc8000ff3e03f */
[----:B------:R-:W-:Y:S01]  /*8cf0*/  PLOP3.LUT P1, PT, PT, PT, UP0, 0x80, 0x0 ;  /* 0x000000000000781c */ /* 0x000fe20003f2f008 */
[----:B------:R-:W-:Y:S01]  /*8d00*/  UIADD3.X UR8, UR12, UR11, URZ, UP1, !UPT ;  /* 0x0000000b0c087290 */ /* 0x000fe20008ffe43f */
[----:B------:R-:W-:Y:S02]  /*8d10*/  IMAD.U32 R4, RZ, RZ, UR4 ;  /* 0x00000004ff047e24 */ /* 0x000fe4000f8e00ff */
[----:B------:R-:W-:Y:S02]  /*8d20*/  ULDC.64 UR10, c[0x0][0xc08] ;  /* 0x00030200000a7ab9 */ /* 0x000fe40000000a00 */
[----:B------:R-:W-:Y:S01]  /*8d30*/  UISETP.NE.U32.AND UP1, UPT, UR10, URZ, UPT ;  /* 0x0000003f0a00728c */ /* 0x000fe2000bf25070 */
[----:B------:R-:W-:-:S03]  /*8d40*/  IMAD.U32 R5, RZ, RZ, UR8 ;  /* 0x00000008ff057e24 */ /* 0x000fc6000f8e00ff */
[----:B------:R-:W-:-:S03]  /*8d50*/  UISETP.NE.AND.EX UP1, UPT, UR11, URZ, UPT, UP1 ;  /* 0x0000003f0b00728c */ /* 0x000fc6000bf25310 */
[----:B------:R-:W2:Y:S01]  /*8d60*/  @P1 LDG.E R3, desc[UR50][R4.64] ;  /* 0x0000003204031981 */ /* 0x000ea2000c1e1900 */
[----:B------:R-:W-:Y:S02]  /*8d70*/  ULDC UR4, c[0x0][0xa88] ;  /* 0x0002a20000047ab9 */ /* 0x000fe40000000800 */
[----:B------:R-:W-:Y:S01]  /*8d80*/  PLOP3.LUT P2, PT, PT, PT, UP1, 0x80, 0x0 ;  /* 0x000000000000781c */ /* 0x000fe20003f4f018 */
[----:B------:R-:W-:-:S04]  /*8d90*/  IMAD.U32 R0, RZ, RZ, UR4 ;  /* 0x00000004ff007e24 */ /* 0x000fc8000f8e00ff */
[----:B------:R-:W-:-:S04]  /*8da0*/  @UP1 UIADD3 UR8, UP2, UR9, UR10, URZ ;  /* 0x0000000a09081290 */ /* 0x000fc8000ff5e03f */
[----:B------:R-:W-:Y:S02]  /*8db0*/  @UP1 UIADD3.X UR9, UR12, UR11, URZ, UP2, !UPT ;  /* 0x0000000b0c091290 */ /* 0x000fe400097fe43f */
[----:B------:R-:W-:-:S04]  /*8dc0*/  IMAD.U32 R6, RZ, RZ, UR8 ;  /* 0x00000008ff067e24 */ /* 0x000fc8000f8e00ff */
[----:B------:R-:W-:-:S05]  /*8dd0*/  IMAD.U32 R7, RZ, RZ, UR9 ;  /* 0x00000009ff077e24 */ /* 0x000fca000f8e00ff */
[----:B------:R1:W5:Y:S01]  /*8de0*/  @P2 LDG.E R0, desc[UR50][R6.64] ;  /* 0x0000003206002981 */ /* 0x000362000c1e1900 */
[----:B------:R-:W-:Y:S01]  /*8df0*/  UMOV UR4, URZ ;  /* 0x0000003f00047c82 */ /* 0x000fe20008000000 */
[----:B------:R-:W-:Y:S01]  /*8e00*/  USHF.R.S32.HI UR12, URZ, 0x1f, UR45 ;  /* 0x0000001f3f0c7899 */ /* 0x000fe2000801142d */
[----:B------:R-:W-:Y:S02]  /*8e10*/  ISETP.GE.AND P0, PT, R197, 0x40, PT ;  /* 0x00000040c500780c */ /* 0x000fe40003f06270 */
[----:B--2---:R-:W-:-:S13]  /*8e20*/  @P1 R2UR UR4, R3 ;  /* 0x00000000030412ca */ /* 0x004fda00000e0000 */
[----:B------:R-:W-:Y:S01]  /*8e30*/  USHF.R.S32.HI UR11, URZ, 0x1f, UR4 ;  /* 0x0000001f3f0b7899 */ /* 0x000fe20008011404 */
[----:B01----:R-:W-:Y:S11]  /*8e40*/  @P2 BRA `(.L_x_3620) ;  /* 0x0000000000102947 */ /* 0x003ff60003800000 */
[----:B------:R-:W-:Y:S05]  /*8e50*/  @!P1 BRA `(.L_x_3620) ;  /* 0x00000000000c9947 */ /* 0x000fea0003800000 */
[----:B------:R-:W2:Y:S04]  /*8e60*/  LDG.E R3, desc[UR50][R4.64] ;  /* 0x0000003204037981 */ /* 0x000ea8000c1e1900 */
[----:B-----5:R-:W2:Y:S02]  /*8e70*/  LDG.E R0, desc[UR50][R4.64+0x4] ;  /* 0x0000043204007981 */ /* 0x020ea4000c1e1900 */
[----:B--2---:R-:W-:-:S07]  /*8e80*/  IMAD.IADD R0, R0, 0x1, -R3 ;  /* 0x0000000100007824 */ /* 0x004fce00078e0a03 */
.L_x_3620:
[----:B------:R-:W-:Y:S01]  /*8e90*/  USEL UR42, UR42, URZ, !UP0 ;  /* 0x0000003f2a2a7287 */ /* 0x000fe2000c000000 */
[----:B------:R-:W-:Y:S01]  /*8ea0*/  BSSY B1, `(.L_x_3621) ;  /* 0x000002d000017945 */ /* 0x000fe20003800000 */
[----:B------:R-:W-:-:S03]  /*8eb0*/  USEL UR43, UR43, URZ, !UP0 ;  /* 0x0000003f2b2b7287 */ /* 0x000fc6000c000000 */
[----:B------:R-:W-:Y:S09]  /*8ec0*/  @P0 BRA `(.L_x_3622) ;  /* 0x0000000000a80947 */ /* 0x000ff20003800000 */
[----:B------:R-:W0:Y:S01]  /*8ed0*/  S2R R4, SR_TID.X ;  /* 0x0000000000047919 */ /* 0x000e220000002100 */
[----:B------:R-:W1:Y:S01]  /*8ee0*/  LDC R6, c[0x0][0xbe8] ;  /* 0x0002fa00ff067b82 */ /* 0x000e620000000800 */
[----:B------:R-:W-:-:S05]  /*8ef0*/  MOV R3, UR44 ;  /* 0x0000002c00037c02 */ /* 0x000fca0008000f00 */
[----:B0-----:R-:W-:Y:S02]  /*8f00*/  IMAD R3, R3, 0x40, R4 ;  /* 0x0000004003037824 */ /* 0x001fe400078e0204 */
[----:B-1---5:R-:W-:Y:S02]  /*8f10*/  IMAD R4, R0, R6, RZ ;  /* 0x0000000600047224 */ /* 0x022fe400078e02ff */
[----:B------:R-:W-:-:S05]  /*8f20*/  VIADD R5, R3, 0xffffff80 ;  /* 0xffffff8003057836 */ /* 0x000fca0000000000 */
[----:B------:R-:W-:-:S13]  /*8f30*/  ISETP.GE.AND P0, PT, R5, R4, PT ;  /* 0x000000040500720c */ /* 0x000fda0003f06270 */
[----:B------:R-:W-:Y:S05]  /*8f40*/  @P0 BRA `(.L_x_3622) ;  /* 0x0000000000880947 */ /* 0x000fea0003800000 */
[----:B------:R-:W-:Y:S01]  /*8f50*/  ISETP.NE.AND P0, PT, R6, 0x1, PT ;  /* 0x000000010600780c */ /* 0x000fe20003f05270 */
[----:B------:R-:W-:Y:S01]  /*8f60*/  ULDC.64 UR14, c[0x0][0xb90] ;  /* 0x0002e400000e7ab9 */ /* 0x000fe20000000a00 */
[----:B------:R-:W-:Y:S01]  /*8f70*/  UMOV UR8, UR4 ;  /* 0x0000000400087c82 */ /* 0x000fe20008000000 */
[----:B------:R-:W-:Y:S01]  /*8f80*/  UIMAD UR10, UR12, UR14, URZ ;  /* 0x0000000e0c0a72a4 */ /* 0x000fe2000f8e023f */
[----:B------:R-:W-:Y:S02]  /*8f90*/  UMOV UR9, UR11 ;  /* 0x0000000b00097c82 */ /* 0x000fe40008000000 */
[----:B------:R-:W-:Y:S02]  /*8fa0*/  UIMAD.WIDE.U32 UR8, UR45, UR14, UR8 ;  /* 0x0000000e2d0872a5 */ /* 0x000fe4000f8e0008 */
[----:B------:R-:W-:-:S03]  /*8fb0*/  UIMAD UR10, UR45, UR15, UR10 ;  /* 0x0000000f2d0a72a4 */ /* 0x000fc6000f8e020a */
[----:B------:R-:W-:Y:S02]  /*8fc0*/  ULDC.64 UR14, c[0x0][0xb98] ;  /* 0x0002e600000e7ab9 */ /* 0x000fe40000000a00 */
[----:B------:R-:W0:Y:S01]  /*8fd0*/  @P0 LDC R4, c[0x0][0xbec] ;  /* 0x0002fb00ff040b82 */ /* 0x000e220000000800 */
[----:B------:R-:W-:Y:S02]  /*8fe0*/  UIADD3 UR9, UR9, UR10, URZ ;  /* 0x0000000a09097290 */ /* 0x000fe4000fffe03f */
[----:B------:R-:W-:Y:S02]  /*8ff0*/  UIMAD UR10, UR43, UR14, URZ ;  /* 0x0000000e2b0a72a4 */ /* 0x000fe4000f8e023f */
[----:B------:R-:W-:Y:S02]  /*9000*/  UIMAD.WIDE.U32 UR8, UR42, UR14, UR8 ;  /* 0x0000000e2a0872a5 */ /* 0x000fe4000f8e0008 */
[----:B------:R-:W-:Y:S01]  /*9010*/  UIMAD UR10, UR42, UR15, UR10 ;  /* 0x0000000f2a0a72a4 */ /* 0x000fe2000f8e020a */
[----:B------:R-:W1:Y:S02]  /*9020*/  @P0 LDC R8, c[0x0][0xbf0] ;  /* 0x0002fc00ff080b82 */ /* 0x000e640000000800 */
[----:B------:R-:W-:Y:S01]  /*9030*/  ULDC.64 UR14, c[0x0][0xb88] ;  /* 0x0002e200000e7ab9 */ /* 0x000fe20000000a00 */
[----:B0-----:R-:W-:-:S04]  /*9040*/  @P0 IMAD.HI.U32 R3, R5, R4, RZ ;  /* 0x0000000405030227 */ /* 0x001fc800078e00ff */
[----:B------:R-:W-:Y:S01]  /*9050*/  IMAD.MOV.U32 R4, RZ, RZ, R5 ;  /* 0x000000ffff047224 */ /* 0x000fe200078e0005 */
[----:B-1----:R-:W-:Y:S01]  /*9060*/  @P0 SHF.R.U32.HI R4, RZ, R8, R3 ;  /* 0x00000008ff040219 */ /* 0x002fe20000011603 */
[----:B------:R-:W-:-:S04]  /*9070*/  IMAD.U32 R8, RZ, RZ, UR10 ;  /* 0x0000000aff087e24 */ /* 0x000fc8000f8e00ff */
[----:B------:R-:W-:-:S04]  /*9080*/  IMAD.MOV R3, RZ, RZ, -R4 ;  /* 0x000000ffff037224 */ /* 0x000fc800078e0a04 */
[----:B------:R-:W-:Y:S01]  /*9090*/  IMAD R3, R6, R3, R5 ;  /* 0x0000000306037224 */ /* 0x000fe200078e0205 */
[----:B------:R-:W-:Y:S02]  /*90a0*/  SHF.R.S32.HI R5, RZ, 0x1f, R4 ;  /* 0x0000001fff057819 */ /* 0x000fe40000011404 */
[----:B------:R-:W-:Y:S02]  /*90b0*/  IADD3 R4, P0, R4, UR8, RZ ;  /* 0x0000000804047c10 */ /* 0x000fe4000ff1e0ff */
[----:B------:R-:W-:Y:S02]  /*90c0*/  SHF.R.S32.HI R6, RZ, 0x1f, R3 ;  /* 0x0000001fff067819 */ /* 0x000fe40000011403 */
[----:B------:R-:W-:Y:S01]  /*90d0*/  IADD3.X R5, R5, UR9, R8, P0, !PT ;  /* 0x0000000905057c10 */ /* 0x000fe200087fe408 */
[----:B------:R-:W-:Y:S02]  /*90e0*/  ULDC.64 UR8, c[0x0][0xb50] ;  /* 0x0002d40000087ab9 */ /* 0x000fe40000000a00 */
[----:B------:R-:W-:-:S02]  /*90f0*/  IMAD R6, R6, UR14, RZ ;  /* 0x0000000e06067c24 */ /* 0x000fc4000f8e02ff */
[----:B------:R-:W-:-:S04]  /*9100*/  IMAD.WIDE.U32 R4, R3, UR14, R4 ;  /* 0x0000000e03047c25 */ /* 0x000fc8000f8e0004 */
[----:B------:R-:W-:Y:S01]  /*9110*/  IMAD R7, R3, UR15, R6 ;  /* 0x0000000f03077c24 */ /* 0x000fe2000f8e0206 */
[----:B------:R-:W-:-:S03]  /*9120*/  LEA R6, P0, R4, UR8, 0x2 ;  /* 0x0000000804067c11 */ /* 0x000fc6000f8010ff */
[----:B------:R-:W-:-:S05]  /*9130*/  IMAD.IADD R3, R5, 0x1, R7 ;  /* 0x0000000105037824 */ /* 0x000fca00078e0207 */
[----:B------:R-:W-:Y:S01]  /*9140*/  LEA.HI.X R7, R4, UR9, R3, 0x2, P0 ;  /* 0x0000000904077c11 */ /* 0x000fe200080f1403 */
[----:B------:R-:W-:-:S05]  /*9150*/  IMAD.MOV.U32 R3, RZ, RZ, -0x800000 ;  /* 0xff800000ff037424 */ /* 0x000fca00078e00ff */
[----:B------:R0:W-:Y:S02]  /*9160*/  STG.E desc[UR50][R6.64], R3 ;  /* 0x0000000306007986 */ /* 0x0001e4000c101932 */
.L_x_3622:
[----:B------:R-:W-:Y:S05]  /*9170*/  BSYNC B1 ;  /* 0x0000000000017941 */ /* 0x000fea0003800000 */
.L_x_3621:
[----:B------:R-:W-:Y:S01]  /*9180*/  ISETP.NE.AND P0, PT, R11, 0x1, PT ;  /* 0x000000010b00780c */ /* 0x000fe20003f05270 */
[----:B------:R-:W-:Y:S01]  /*9190*/  ULDC UR13, c[0x0][0xac8] ;  /* 0x0002b200000d7ab9 */ /* 0x000fe20000000800 */
[----:B------:R-:W-:Y:S01]  /*91a0*/  ULDC.64 UR14, c[0x0][0xaa0] ;  /* 0x0002a800000e7ab9 */ /* 0x000fe20000000a00 */
[----:B------:R-:W-:Y:S01]  /*91b0*/  ISETP.GE.AND P1, PT, R189, UR13, PT ;  /* 0x0000000dbd007c0c */ /* 0x000fe2000bf26270 */
[----:B------:R-:W-:Y:S01]  /*91c0*/  UIMAD UR10, UR11, UR14, URZ ;  /* 0x0000000e0b0a72a4 */ /* 0x000fe2000f8e023f */
[----:B------:R-:W-:Y:S01]  /*91d0*/  ISETP.GE.AND P2, PT, R2, UR13, PT ;  /* 0x0000000d02007c0c */ /* 0x000fe2000bf46270 */
[----:B------:R-:W-:Y:S01]  /*91e0*/  UIMAD.WIDE.U32 UR8, UR4, UR14, URZ ;  /* 0x0000000e040872a5 */ /* 0x000fe2000f8e003f */
[----:B------:R-:W-:Y:S01]  /*91f0*/  SEL R4, RZ, 0xffffffff, P1 ;  /* 0xffffffffff047807 */ /* 0x000fe20000800000 */
[----:B------:R-:W-:Y:S01]  /*9200*/  UIMAD UR10, UR4, UR15, UR10 ;  /* 0x0000000f040a72a4 */ /* 0x000fe2000f8e020a */
[----:B0-----:R-:W-:Y:S01]  /*9210*/  SEL R3, RZ, 0x1, P2 ;  /* 0x00000001ff037807 */ /* 0x001fe20001000000 */
[----:B------:R-:W-:Y:S01]  /*9220*/  IMAD.U32 R26, RZ, RZ, UR44 ;  /* 0x0000002cff1a7e24 */ /* 0x000fe2000f8e00ff */
[----:B------:R-:W-:Y:S01]  /*9230*/  ULDC.64 UR14, c[0x0][0xae8] ;  /* 0x0002ba00000e7ab9 */ /* 0x000fe20000000a00 */
[----:B------:R-:W-:Y:S01]  /*9240*/  IMAD.SHL.U32 R4, R4, 0x2, RZ ;  /* 0x0000000204047824 */ /* 0x000fe200078e00ff */
[----:B------:R-:W0:Y:S01]  /*9250*/  @P0 LDC R5, c[0x0][0xbec] ;  /* 0x0002fb00ff050b82 */ /* 0x000e220000000800 */
[----:B------:R-:W-:Y:S01]  /*9260*/  ISETP.GE.AND P2, PT, R188, UR13, PT ;  /* 0x0000000dbc007c0c */ /* 0x000fe2000bf46270 */
[----:B------:R-:W-:Y:S01]  /*9270*/  UIADD3 UR9, UR9, UR10, URZ ;  /* 0x0000000a09097290 */ /* 0x000fe2000fffe03f */
[----:B------:R-:W-:Y:S01]  /*9280*/  MOV R8, UR44 ;  /* 0x0000002c00087c02 */ /* 0x000fe20008000f00 */
[----:B------:R-:W-:Y:S01]  /*9290*/  UIMAD UR4, UR12, UR14, URZ ;  /* 0x0000000e0c0472a4 */ /* 0x000fe2000f8e023f */
[----:B------:R-:W-:Y:S01]  /*92a0*/  LOP3.LUT R4, R4, 0x2, R3, 0xe2, !PT ;  /* 0x0000000204047812 */ /* 0x000fe200078ee203 */
[----:B------:R-:W-:Y:S01]  /*92b0*/  IMAD R3, R190, 0x20, R191 ;  /* 0x00000020be037824 */ /* 0x000fe200078e02bf */
[----:B------:R-:W-:Y:S01]  /*92c0*/  SEL R6, RZ, 0xffffffff, P2 ;  /* 0xffffffffff067807 */ /* 0x000fe20001000000 */
[----:B------:R-:W1:Y:S01]  /*92d0*/  @P0 LDC R7, c[0x0][0xbf0] ;  /* 0x0002fc00ff070b82 */ /* 0x000e620000000800 */
[----:B------:R-:W-:Y:S01]  /*92e0*/  UIMAD UR4, UR45, UR15, UR4 ;  /* 0x0000000f2d0472a4 */ /* 0x000fe2000f8e0204 */
[----:B------:R-:W-:Y:S01]  /*92f0*/  IMAD R8, R8, 0x40, R3 ;  /* 0x0000004008087824 */ /* 0x000fe200078e0203 */
[----:B------:R-:W-:Y:S01]  /*9300*/  UIMAD.WIDE.U32 UR8, UR45, UR14, UR8 ;  /* 0x0000000e2d0872a5 */ /* 0x000fe2000f8e0008 */
[----:B------:R-:W-:Y:S01]  /*9310*/  ISETP.GE.AND P1, PT, R187, UR13, PT ;  /* 0x0000000dbb007c0c */ /* 0x000fe2000bf26270 */
[----:B------:R-:W-:Y:S01]  /*9320*/  ULDC.64 UR10, c[0x0][0xaf0] ;  /* 0x0002bc00000a7ab9 */ /* 0x000fe20000000a00 */
[----:B------:R-:W-:Y:S01]  /*9330*/  IMAD.SHL.U32 R9, R6, 0x4, RZ ;  /* 0x0000000406097824 */ /* 0x000fe200078e00ff */
[----:B------:R-:W-:Y:S01]  /*9340*/  UIMAD UR43, UR43, UR10, URZ ;  /* 0x0000000a2b2b72a4 */ /* 0x000fe2000f8e023f */
[----:B------:R-:W-:Y:S01]  /*9350*/  SEL R10, RZ, 0xffffffff, P1 ;  /* 0xffffffffff0a7807 */ /* 0x000fe20000800000 */
[----:B------:R-:W-:Y:S01]  /*9360*/  UIADD3 UR9, UR9, UR4, URZ ;  /* 0x0000000409097290 */ /* 0x000fe2000fffe03f */
[----:B------:R-:W-:Y:S01]  /*9370*/  IMAD.MOV.U32 R3, RZ, RZ, R8 ;  /* 0x000000ffff037224 */ /* 0x000fe200078e0008 */
[----:B------:R-:W-:Y:S01]  /*9380*/  UIMAD UR4, UR42, UR11, UR43 ;  /* 0x0000000b2a0472a4 */ /* 0x000fe2000f8e022b */
[----:B------:R-:W-:Y:S01]  /*9390*/  LOP3.LUT R9, R9, 0x4, R4, 0xe2, !PT ;  /* 0x0000000409097812 */ /* 0x000fe200078ee204 */
[----:B------:R-:W-:Y:S01]  /*93a0*/  UIMAD.WIDE.U32 UR42, UR42, UR10, UR8 ;  /* 0x0000000a2a2a72a5 */ /* 0x000fe2000f8e0008 */
[----:B------:R-:W-:Y:S01]  /*93b0*/  IMAD.SHL.U32 R10, R10, 0x8, RZ ;  /* 0x000000080a0a7824 */ /* 0x000fe200078e00ff */
[----:B------:R-:W-:Y:S01]  /*93c0*/  ISETP.GE.AND P2, PT, R193, UR13, PT ;  /* 0x0000000dc1007c0c */ /* 0x000fe2000bf46270 */
[----:B0-----:R-:W-:Y:S01]  /*93d0*/  @P0 IMAD.HI.U32 R6, R8, R5, RZ ;  /* 0x0000000508060227 */ /* 0x001fe200078e00ff */
[----:B------:R-:W-:Y:S01]  /*93e0*/  UIADD3 UR4, UR43, UR4, URZ ;  /* 0x000000042b047290 */ /* 0x000fe2000fffe03f */
[----:B------:R-:W-:Y:S01]  /*93f0*/  BSSY B1, `(.L_x_3623) ;  /* 0x0000049000017945 */ /* 0x000fe20003800000 */
[----:B------:R-:W-:Y:S01]  /*9400*/  LOP3.LUT R10, R10, 0x8, R9, 0xe2, !PT ;  /* 0x000000080a0a7812 */ /* 0x000fe200078ee209 */
[----:B------:R-:W-:Y:S01]  /*9410*/  ULDC.64 UR8, c[0x0][0xae0] ;  /* 0x0002b80000087ab9 */ /* 0x000fe20000000a00 */
[----:B------:R-:W-:-:S02]  /*9420*/  IMAD.U32 R5, RZ, RZ, UR43 ;  /* 0x0000002bff057e24 */ /* 0x000fc4000f8e00ff */
[----:B------:R-:W-:Y:S01]  /*9430*/  IMAD.U32 R4, RZ, RZ, UR42 ;  /* 0x0000002aff047e24 */ /* 0x000fe2000f8e00ff */
[----:B-1----:R-:W-:Y:S01]  /*9440*/  @P0 SHF.R.U32.HI R3, RZ, R7, R6 ;  /* 0x00000007ff030219 */ /* 0x002fe20000011606 */
[----:B------:R-:W-:Y:S01]  /*9450*/  IMAD.U32 R5, RZ, RZ, UR4 ;  /* 0x00000004ff057e24 */ /* 0x000fe2000f8e00ff */
[----:B------:R-:W-:Y:S01]  /*9460*/  ISETP.GE.AND P0, PT, R186, UR13, PT ;  /* 0x0000000dba007c0c */ /* 0x000fe2000bf06270 */
[----:B-----5:R-:W-:Y:S01]  /*9470*/  IMAD R25, R0, R11, RZ ;  /* 0x0000000b00197224 */ /* 0x020fe200078e02ff */
[--C-:B------:R-:W-:Y:S01]  /*9480*/  SHF.R.S32.HI R6, RZ, 0x1f, R3.reuse ;  /* 0x0000001fff067819 */ /* 0x100fe20000011403 */
[----:B------:R-:W-:Y:S01]  /*9490*/  IMAD.MOV R7, RZ, RZ, -R3 ;  /* 0x000000ffff077224 */ /* 0x000fe200078e0a03 */
[----:B------:R-:W-:Y:S01]  /*94a0*/  SEL R9, RZ, 0xffffffff, P0 ;  /* 0xffffffffff097807 */ /* 0x000fe20000000000 */
[----:B------:R-:W-:Y:S01]  /*94b0*/  IMAD.WIDE.U32 R4, R3, UR8, R4 ;  /* 0x0000000803047c25 */ /* 0x000fe2000f8e0004 */
[----:B------:R-:W-:-:S03]  /*94c0*/  ISETP.GE.AND P0, PT, R185, UR13, PT ;  /* 0x0000000db9007c0c */ /* 0x000fc6000bf06270 */
[----:B------:R-:W-:Y:S02]  /*94d0*/  IMAD R6, R6, UR8, RZ ;  /* 0x0000000806067c24 */ /* 0x000fe4000f8e02ff */
[----:B------:R-:W-:Y:S01]  /*94e0*/  IMAD R7, R11, R7, R8 ;  /* 0x000000070b077224 */ /* 0x000fe200078e0208 */
[----:B------:R-:W-:Y:S01]  /*94f0*/  SEL R8, RZ, 0xffffffff, P0 ;  /* 0xffffffffff087807 */ /* 0x000fe20000000000 */
[----:B------:R-:W-:Y:S01]  /*9500*/  IMAD.SHL.U32 R13, R9, 0x10, RZ ;  /* 0x00000010090d7824 */ /* 0x000fe200078e00ff */
[----:B------:R-:W-:Y:S01]  /*9510*/  ISETP.GE.AND P0, PT, R194, UR13, PT ;  /* 0x0000000dc2007c0c */ /* 0x000fe2000bf06270 */
[----:B------:R-:W-:Y:S01]  /*9520*/  IMAD R9, R3, UR9, R6 ;  /* 0x0000000903097c24 */ /* 0x000fe2000f8e0206 */
[----:B------:R-:W-:Y:S01]  /*9530*/  SHF.R.S32.HI R3, RZ, 0x1f, R7 ;  /* 0x0000001fff037819 */ /* 0x000fe20000011407 */
[----:B------:R-:W-:Y:S01]  /*9540*/  ULDC.64 UR8, c[0x0][0xad8] ;  /* 0x0002b60000087ab9 */ /* 0x000fe20000000a00 */
[----:B------:R-:W-:Y:S01]  /*9550*/  IMAD R26, R26, 0x40, R191 ;  /* 0x000000401a1a7824 */ /* 0x000fe200078e02bf */
[----:B------:R-:W-:Y:S01]  /*9560*/  LOP3.LUT R10, R13, 0x10, R10, 0xe2, !PT ;  /* 0x000000100d0a7812 */ /* 0x000fe200078ee20a */
[----:B------:R-:W-:Y:S01]  /*9570*/  IMAD.IADD R5, R5, 0x1, R9 ;  /* 0x0000000105057824 */ /* 0x000fe200078e0209 */
[----:B------:R-:W-:Y:S01]  /*9580*/  SHF.L.U32 R13, R8, 0x5, RZ ;  /* 0x00000005080d7819 */ /* 0x000fe200000006ff */
[----:B------:R-:W-:-:S02]  /*9590*/  IMAD R0, R3, UR8, RZ ;  /* 0x0000000803007c24 */ /* 0x000fc4000f8e02ff */
[----:B------:R-:W-:Y:S01]  /*95a0*/  IMAD.WIDE.U32 R4, R7, UR8, R4 ;  /* 0x0000000807047c25 */ /* 0x000fe2000f8e0004 */
[----:B------:R-:W-:-:S03]  /*95b0*/  LOP3.LUT R10, R13, 0x20, R10, 0xe2, !PT ;  /* 0x000000200d0a7812 */ /* 0x000fc600078ee20a */
[----:B------:R-:W-:Y:S01]  /*95c0*/  IMAD R3, R7, UR9, R0 ;  /* 0x0000000907037c24 */ /* 0x000fe2000f8e0200 */
[----:B------:R-:W-:Y:S01]  /*95d0*/  SEL R7, RZ, 0x40, P0 ;  /* 0x00000040ff077807 */ /* 0x000fe20000000000 */
[----:B------:R-:W-:Y:S01]  /*95e0*/  ULDC.64 UR8, c[0x0][0xa80] ;  /* 0x0002a00000087ab9 */ /* 0x000fe20000000a00 */
[----:B------:R-:W-:Y:S01]  /*95f0*/  ISETP.GE.AND P0, PT, R26, R25, PT ;  /* 0x000000191a00720c */ /* 0x000fe20003f06270 */
[----:B------:R-:W-:Y:S01]  /*9600*/  IMAD.IADD R3, R5, 0x1, R3 ;  /* 0x0000000105037824 */ /* 0x000fe200078e0203 */
[----:B------:R-:W-:Y:S02]  /*9610*/  LEA R20, P1, R4, UR8, 0x1 ;  /* 0x0000000804147c11 */ /* 0x000fe4000f8208ff */
[----:B------:R-:W-:Y:S02]  /*9620*/  LOP3.LUT R21, R10, R7, RZ, 0xfc, !PT ;  /* 0x000000070a157212 */ /* 0x000fe400078efcff */
[----:B------:R-:W-:Y:S01]  /*9630*/  LEA.HI.X R3, R4, UR9, R3, 0x1, P1 ;  /* 0x0000000904037c11 */ /* 0x000fe200088f0c03 */
[----:B------:R0:W1:Y:S01]  /*9640*/  SHFL.IDX PT, R6, R20, RZ, 0x181f ;  /* 0x00181fff14067589 */ /* 0x00006200000e0000 */
[----:B------:R-:W-:-:S03]  /*9650*/  SEL R0, RZ, 0x80, P2 ;  /* 0x00000080ff007807 */ /* 0x000fc60001000000 */
[----:B------:R0:W2:Y:S01]  /*9660*/  SHFL.IDX PT, R7, R3, RZ, 0x181f ;  /* 0x00181fff03077589 */ /* 0x0000a200000e0000 */
        /* <DEDUP_REMOVED lines=9> */
[----:B------:R-:W-:Y:S01]  /*9700*/  @!P5 LEA R10, P4, R188, R6, 0x1 ;  /* 0x00000006bc0ad211 */ /* 0x000fe200078808ff */
[----:B------:R-:W-:Y:S01]  /*9710*/  @!P1 ST.E.128 desc[UR50][R4.64], RZ ;  /* 0x000000ff04009985 */ /* 0x000fe2000c101d32 */
[----:B------:R-:W-:Y:S02]  /*9720*/  ISETP.GE.AND P1, PT, R185, UR13, PT ;  /* 0x0000000db9007c0c */ /* 0x000fe4000bf26270 */
[----:B------:R-:W-:Y:S01]  /*9730*/  LOP3.LUT P0, RZ, R21, 0x40, RZ, 0xc0, !PT ;  /* 0x0000004015ff7812 */ /* 0x000fe2000780c0ff */
[----:B------:R1:W-:Y:S01]  /*9740*/  @!P2 ST.E.128 desc[UR50][R8.64], RZ ;  /* 0x000000ff0800a985 */ /* 0x0003e2000c101d32 */
[----:B------:R-:W-:-:S02]  /*9750*/  ISETP.GE.AND P2, PT, R186, UR13, PT ;  /* 0x0000000dba007c0c */ /* 0x000fc4000bf46270 */
[-C--:B------:R-:W-:Y:S02]  /*9760*/  @!P5 LEA.HI.X R11, R188, R7.reuse, R203, 0x1, P4 ;  /* 0x00000007bc0bd211 */ /* 0x080fe400020f0ccb */
[----:B------:R-:W-:Y:S02]  /*9770*/  LOP3.LUT P4, RZ, R24, 0x80, RZ, 0xc0, !PT ;  /* 0x0000008018ff7812 */ /* 0x000fe4000788c0ff */
[CC--:B------:R-:W-:Y:S01]  /*9780*/  @!P3 LEA R12, P6, R187.reuse, R6.reuse, 0x1 ;  /* 0x00000006bb0cb211 */ /* 0x0c0fe200078c08ff */
[----:B------:R3:W-:Y:S03]  /*9790*/  @!P5 ST.E.128 desc[UR50][R10.64], RZ ;  /* 0x000000ff0a00d985 */ /* 0x0007e6000c101d32 */
[----:B------:R-:W-:Y:S02]  /*97a0*/  @!P3 LEA.HI.X R13, R187, R7, R202, 0x1, P6 ;  /* 0x00000007bb0db211 */ /* 0x000fe400030f0cca */
[----:B-1----:R-:W-:-:S02]  /*97b0*/  @!P1 LEA R8, P6, R185, R6, 0x1 ;  /* 0x00000006b9089211 */ /* 0x002fc400078c08ff */
[-C--:B------:R-:W-:Y:S01]  /*97c0*/  @!P2 LEA R4, P5, R186, R6.reuse, 0x1 ;  /* 0x00000006ba04a211 */ /* 0x080fe200078a08ff */
[----:B------:R3:W-:Y:S01]  /*97d0*/  @!P3 ST.E.128 desc[UR50][R12.64], RZ ;  /* 0x000000ff0c00b985 */ /* 0x0007e2000c101d32 */
[-C--:B------:R-:W-:Y:S02]  /*97e0*/  @P0 LEA R14, P3, R194, R6.reuse, 0x1 ;  /* 0x00000006c20e0211 */ /* 0x080fe400078608ff */
[-C--:B------:R-:W-:Y:S02]  /*97f0*/  @!P2 LEA.HI.X R5, R186, R7.reuse, R201, 0x1, P5 ;  /* 0x00000007ba05a211 */ /* 0x080fe400028f0cc9 */
[----:B------:R-:W-:Y:S02]  /*9800*/  @P4 LEA R6, P5, R193, R6, 0x1 ;  /* 0x00000006c1064211 */ /* 0x000fe400078a08ff */
[-C--:B------:R-:W-:Y:S01]  /*9810*/  @!P1 LEA.HI.X R9, R185, R7.reuse, R200, 0x1, P6 ;  /* 0x00000007b9099211 */ /* 0x080fe200030f0cc8 */
[----:B------:R3:W-:Y:S01]  /*9820*/  @!P2 ST.E.128 desc[UR50][R4.64], RZ ;  /* 0x000000ff0400a985 */ /* 0x0007e2000c101d32 */
[----:B------:R-:W-:-:S02]  /*9830*/  @P0 LEA.HI.X R15, R194, R7, R199, 0x1, P3 ;  /* 0x00000007c20f0211 */ /* 0x000fc400018f0cc7 */
[----:B------:R-:W-:Y:S01]  /*9840*/  @P4 LEA.HI.X R7, R193, R7, R198, 0x1, P5 ;  /* 0x00000007c1074211 */ /* 0x000fe200028f0cc6 */
[----:B------:R3:W-:Y:S04]  /*9850*/  @!P1 ST.E.128 desc[UR50][R8.64], RZ ;  /* 0x000000ff08009985 */ /* 0x0007e8000c101d32 */
[----:B------:R3:W-:Y:S04]  /*9860*/  @P0 ST.E.128 desc[UR50][R14.64], RZ ;  /* 0x000000ff0e000985 */ /* 0x0007e8000c101d32 */
[----:B------:R3:W-:Y:S02]  /*9870*/  @P4 ST.E.128 desc[UR50][R6.64], RZ ;  /* 0x000000ff06004985 */ /* 0x0007e4000c101d32 */
.L_x_3624:
[----:B------:R-:W-:Y:S05]  /*9880*/  BSYNC B1 ;  /* 0x0000000000017941 */ /* 0x000fea0003800000 */
.L_x_3623:
[----:B------:R-:W-:Y:S01]  /*9890*/  VIADD R0, R26, 0x20 ;  /* 0x000000201a007836 */ /* 0x000fe20000000000 */
[----:B--23--:R2:W3:Y:S04]  /*98a0*/  SHFL.IDX PT, R7, R3, 0x1, 0x181f ;  /* 0x00381f0003077f89 */ /* 0x00c4e800000e0000 */
[----:B------:R-:W-:Y:S01]  /*98b0*/  ISETP.GE.AND P0, PT, R0, R25, PT ;  /* 0x000000190000720c */ /* 0x000fe20003f06270 */
[----:B-1----:R2:W1:-:S12]  /*98c0*/  SHFL.IDX PT, R6, R20, 0x1, 0x181f ;  /* 0x00381f0014067f89 */ /* 0x00245800000e0000 */
[----:B--2---:R-:W-:Y:S05]  /*98d0*/  @P0 BRA `(.L_x_3619) ;  /* 0x00000000007c0947 */ /* 0x004fea0003800000 */
[----:B------:R-:W-:Y:S02]  /*98e0*/  ISETP.GE.AND P2, PT, R189, UR13, PT ;  /* 0x0000000dbd007c0c */ /* 0x000fe4000bf46270 */
[----:B------:R-:W-:Y:S02]  /*98f0*/  ISETP.GE.AND P3, PT, R2, UR13, PT ;  /* 0x0000000d02007c0c */ /* 0x000fe4000bf66270 */
[----:B------:R-:W-:Y:S02]  /*9900*/  ISETP.GE.AND P5, PT, R188, UR13, PT ;  /* 0x0000000dbc007c0c */ /* 0x000fe4000bfa6270 */
[----:B------:R-:W-:Y:S02]  /*9910*/  ISETP.GE.AND P4, PT, R187, UR13, PT ;  /* 0x0000000dbb007c0c */ /* 0x000fe4000bf86270 */
[----:B------:R-:W-:-:S05]  /*9920*/  LOP3.LUT P1, RZ, R21, 0x40, RZ, 0xc0, !PT ;  /* 0x0000004015ff7812 */ /* 0x000fca000782c0ff */
[CC--:B-1----:R-:W-:Y:S02]  /*9930*/  @!P2 LEA R8, P0, R189.reuse, R6.reuse, 0x1 ;  /* 0x00000006bd08a211 */ /* 0x0c2fe400078008ff */
[----:B---3--:R-:W-:Y:S02]  /*9940*/  @!P3 IMAD.WIDE R4, R2, 0x2, R6 ;  /* 0x000000020204b825 */ /* 0x008fe400078e0206 */
[-C--:B------:R-:W-:Y:S02]  /*9950*/  @!P2 LEA.HI.X R9, R189, R7.reuse, R204, 0x1, P0 ;  /* 0x00000007bd09a211 */ /* 0x080fe400000f0ccc */
[----:B------:R-:W-:Y:S01]  /*9960*/  @!P5 LEA R10, P0, R188, R6, 0x1 ;  /* 0x00000006bc0ad211 */ /* 0x000fe200078008ff */
[----:B------:R1:W-:Y:S01]  /*9970*/  @!P3 ST.E.128 desc[UR50][R4.64], RZ ;  /* 0x000000ff0400b985 */ /* 0x0003e2000c101d32 */
[----:B------:R-:W-:Y:S02]  /*9980*/  ISETP.GE.AND P3, PT, R186, UR13, PT ;  /* 0x0000000dba007c0c */ /* 0x000fe4000bf66270 */
[----:B------:R-:W-:Y:S01]  /*9990*/  @!P5 LEA.HI.X R11, R188, R7, R203, 0x1, P0 ;  /* 0x00000007bc0bd211 */ /* 0x000fe200000f0ccb */
[----:B------:R2:W-:Y:S01]  /*99a0*/  @!P2 ST.E.128 desc[UR50][R8.64], RZ ;  /* 0x000000ff0800a985 */ /* 0x0005e2000c101d32 */
[----:B------:R-:W-:-:S02]  /*99b0*/  ISETP.GE.AND P2, PT, R185, UR13, PT ;  /* 0x0000000db9007c0c */ /* 0x000fc4000bf46270 */
[----:B------:R-:W-:Y:S01]  /*99c0*/  LOP3.LUT P0, RZ, R24, 0x80, RZ, 0xc0, !PT ;  /* 0x0000008018ff7812 */ /* 0x000fe2000780c0ff */
[----:B------:R2:W-:Y:S01]  /*99d0*/  @!P5 ST.E.128 desc[UR50][R10.64], RZ ;  /* 0x000000ff0a00d985 */ /* 0x0005e2000c101d32 */
[----:B------:R-:W-:-:S04]  /*99e0*/  @!P4 LEA R12, P6, R187, R6, 0x1 ;  /* 0x00000006bb0cc211 */ /* 0x000fc800078c08ff */
[----:B------:R-:W-:Y:S02]  /*99f0*/  @!P4 LEA.HI.X R13, R187, R7, R202, 0x1, P6 ;  /* 0x00000007bb0dc211 */ /* 0x000fe400030f0cca */
[----:B------:R-:W-:-:S03]  /*9a00*/  @!P3 LEA R14, P5, R186, R6, 0x1 ;  /* 0x00000006ba0eb211 */ /* 0x000fc600078a08ff */
[----:B------:R2:W-:Y:S01]  /*9a10*/  @!P4 ST.E.128 desc[UR50][R12.64], RZ ;  /* 0x000000ff0c00c985 */ /* 0x0005e2000c101d32 */
[-C--:B-1----:R-:W-:Y:S02]  /*9a20*/  @!P2 LEA R4, P6, R185, R6.reuse, 0x1 ;  /* 0x00000006b904a211 */ /* 0x082fe400078c08ff */
[-C--:B0-----:R-:W-:Y:S02]  /*9a30*/  @P1 LEA R20, P4, R194, R6.reuse, 0x1 ;  /* 0x00000006c2141211 */ /* 0x081fe400078808ff */
        /* <DEDUP_REMOVED lines=9> */
.L_x_3619:
[----:B------:R-:W-:Y:S05]  /*9ad0*/  BSYNC B0 ;  /* 0x0000000000007941 */ /* 0x000fea0003800000 */
.L_x_3613:
[----:B------:R-:W-:Y:S02]  /*9ae0*/  ULDC UR4, c[0x0][0xc3c] ;  /* 0x00030f0000047ab9 */ /* 0x000fe40000000800 */
[----:B------:R-:W-:-:S06]  /*9af0*/  UISETP.GE.AND UP0, UPT, UR7, UR4, UPT ;  /* 0x000000040700728c */ /* 0x000fcc000bf06270 */
[----:B------:R-:W-:-:S13]  /*9b00*/  PLOP3.LUT P0, PT, PT, PT, UP0, 0x80, 0x0 ;  /* 0x000000000000781c */ /* 0x000fda0003f0f008 */
[----:B------:R-:W-:Y:S05]  /*9b10*/  @!P0 BRA `(.L_x_3625) ;  /* 0xffffff7400188947 */ /* 0x000fea000383ffff */
[----:B------:R-:W-:Y:S05]  /*9b20*/  EXIT ;  /* 0x000000000000794d */ /* 0x000fea0003800000 */
.L_x_3574:
[----:B------:R-:W-:-:S08]  /*9b30*/  NOP ;  /* 0x0000000000007918 */ /* 0x000fd00000000000 */
[----:B------:R-:W0:-:S00]  /*9b40*/  USETMAXREG.DEALLOC.CTAPOOL 0x28 ;  /* 0x00000028000079c8 */ /* 0x000e0000080e0500 */
        /* <DEDUP_REMOVED lines=14> */
.L_x_3626:
        /* <DEDUP_REMOVED lines=40> */
.L_x_3632:
        /* <DEDUP_REMOVED lines=12> */
.L_x_3631:
[----:B------:R-:W-:Y:S05]  /*9f70*/  BSYNC B0 ;  /* 0x0000000000007941 */ /* 0x000fea0003800000 */
.L_x_3630:
        /* <DEDUP_REMOVED lines=21> */
.L_x_3628:
        /* <DEDUP_REMOVED lines=15> */
.L_x_3633:
        /* <DEDUP_REMOVED lines=24> */
[--C-:B------:R-:W-:Y:S02]  /*a340*/  IMAD.MOV R17, RZ, RZ, -R2.reuse ;  /* 0x000000ffff117224 */ /* 0x100fe400078e0a02 */
[----:B------:R-:W-:Y:S02]  /*a350*/  IMAD.MOV.U32 R18, RZ, RZ, R2 ;  /* 0x000000ffff127224 */ /* 0x000fe400078e0002 */
[----:B------:R-:W-:Y:S01]  /*a360*/  IMAD R17, R10, R17, R11 ;  /* 0x000000110a117224 */ /* 0x000fe200078e020b */
[----:B------:R-:W-:Y:S06]  /*a370*/  BRA `(.L_x_3634) ;  /* 0x0000000000147947 */ /* 0x000fec0003800000 */
.L_x_3629:
[----:B------:R-:W-:Y:S01]  /*a380*/  ULDC UR4, c[0x0][0xc3c] ;  /* 0x00030f0000047ab9 */ /* 0x000fe20000000800 */
[----:B------:R-:W-:Y:S01]  /*a390*/  IMAD.MOV.U32 R17, RZ, RZ, RZ ;  /* 0x000000ffff117224 */ /* 0x000fe200078e00ff */
[----:B------:R-:W-:Y:S01]  /*a3a0*/  MOV R16, UR6 ;  /* 0x0000000600107c02 */ /* 0x000fe20008000f00 */
[----:B------:R-:W-:Y:S02]  /*a3b0*/  IMAD.MOV.U32 R18, RZ, RZ, RZ ;  /* 0x000000ffff127224 */ /* 0x000fe400078e00ff */
[----:B------:R-:W-:-:S07]  /*a3c0*/  IMAD.U32 R19, RZ, RZ, UR4 ;  /* 0x00000004ff137e24 */ /* 0x000fce000f8e00ff */
.L_x_3634:
[----:B------:R-:W-:-:S13]  /*a3d0*/  ISETP.NE.AND P0, PT, R5, RZ, PT ;  /* 0x000000ff0500720c */ /* 0x000fda0003f05270 */
[----:B------:R-:W0:Y:S01]  /*a3e0*/  @!P0 S2R R3, SR_CgaCtaId ;  /* 0x0000000000038919 */ /* 0x000e220000008800 */
[----:B------:R-:W-:-:S04]  /*a3f0*/  @!P0 MOV R0, 0x400 ;  /* 0x0000040000008802 */ /* 0x000fc80000000f00 */
[----:B0-----:R-:W-:-:S05]  /*a400*/  @!P0 LEA R0, R3, R0, 0x18 ;  /* 0x0000000003008211 */ /* 0x001fca00078ec0ff */
[----:B------:R1:W-:Y:S01]  /*a410*/  @!P0 STS.128 [R0+0x28cd0], R16 ;  /* 0x028cd01000008388 */ /* 0x0003e20000000c00 */
[----:B------:R-:W-:Y:S06]  /*a420*/  BAR.ARV 0x5, 0x180 ;  /* 0x0146000000007b1d */ /* 0x000fec0000002000 */
.L_x_3627:
[----:B------:R2:W-:Y:S01]  /*a430*/  STL [R1+0x24], RZ ;  /* 0x000024ff01007387 */ /* 0x0005e20000100800 */
[----:B------:R-:W-:Y:S01]  /*a440*/  ULDC UR4, c[0x0][0xc3c] ;  /* 0x00030f0000047ab9 */ /* 0x000fe20000000800 */
[----:B------:R-:W-:Y:S01]  /*a450*/  IMAD.MOV.U32 R25, RZ, RZ, 0x1 ;  /* 0x00000001ff197424 */ /* 0x000fe200078e00ff */
[----:B0-----:R-:W-:Y:S01]  /*a460*/  ISETP.GE.AND P0, PT, R19, UR4, PT ;  /* 0x0000000413007c0c */ /* 0x001fe2000bf06270 */
[----:B------:R-:W-:-:S12]  /*a470*/  IMAD.MOV.U32 R24, RZ, RZ, RZ ;  /* 0x000000ffff187224 */ /* 0x000fd800078e00ff */
[----:B--2---:R-:W-:Y:S05]  /*a480*/  @P0 BRA `(.L_x_3635) ;  /* 0x0000004400b40947 */ /* 0x004fea0003800000 */
[----:B------:R-:W0:Y:S01]  /*a490*/  S2R R4, SR_TID.X ;  /* 0x0000000000047919 */ /* 0x000e220000002100 */
[----:B------:R-:W2:Y:S01]  /*a4a0*/  S2UR UR5, SR_CgaCtaId ;  /* 0x00000000000579c3 */ /* 0x000ea20000008800 */
[----:B------:R-:W-:Y:S01]  /*a4b0*/  UMOV UR4, 0x400 ;  /* 0x0000040000047882 */ /* 0x000fe20000000000 */
[----:B------:R-:W-:Y:S01]  /*a4c0*/  BSSY B8, `(.L_x_3635) ;  /* 0x0000469000087945 */ /* 0x000fe20003800000 */
[----:B------:R3:W-:Y:S01]  /*a4d0*/  STL [R1+0x24], RZ ;  /* 0x000024ff01007387 */ /* 0x0007e20000100800 */
[----:B------:R-:W-:Y:S01]  /*a4e0*/  IMAD.MOV.U32 R25, RZ, RZ, 0x1 ;  /* 0x00000001ff197424 */ /* 0x000fe200078e00ff */
[----:B------:R-:W-:Y:S01]  /*a4f0*/  ULOP3.LUT UR36, UR39, 0x2, URZ, 0xfc, !UPT ;  /* 0x0000000227247892 */ /* 0x000fe2000f8efc3f */
[----:B------:R-:W-:Y:S01]  /*a500*/  IMAD.MOV.U32 R24, RZ, RZ, RZ ;  /* 0x000000ffff187224 */ /* 0x000fe200078e00ff */
[----:B------:R-:W-:Y:S01]  /*a510*/  ULDC UR37, c[0x0][0xc] ;  /* 0x0000030000257ab9 */ /* 0x000fe20000000800 */
[----:B--2---:R-:W-:-:S06]  /*a520*/  ULEA UR4, UR5, UR4, 0x18 ;  /* 0x0000000405047291 */ /* 0x004fcc000f8ec03f */
[----:B------:R-:W-:Y:S01]  /*a530*/  IMAD.U32 R23, RZ, RZ, UR4 ;  /* 0x00000004ff177e24 */ /* 0x000fe2000f8e00ff */
[C---:B0-----:R-:W-:Y:S01]  /*a540*/  LOP3.LUT R3, R4.reuse, 0x7f, RZ, 0xc0, !PT ;  /* 0x0000007f04037812 */ /* 0x041fe200078ec0ff */
[----:B-1----:R-:W-:-:S03]  /*a550*/  IMAD.SHL.U32 R0, R4, 0x8, RZ ;  /* 0x0000000804007824 */ /* 0x002fc600078e00ff */
[----:B------:R-:W-:Y:S02]  /*a560*/  SHF.R.U32.HI R37, RZ, 0x3, R3 ;  /* 0x00000003ff257819 */ /* 0x000fe40000011603 */
[C---:B------:R-:W-:Y:S02]  /*a570*/  LOP3.LUT R2, R0.reuse, 0x1f8, RZ, 0xc0, !PT ;  /* 0x000001f800027812 */ /* 0x040fe400078ec0ff */
[----:B------:R-:W-:Y:S02]  /*a580*/  LOP3.LUT R3, R0, 0x38, RZ, 0xc0, !PT ;  /* 0x0000003800037812 */ /* 0x000fe400078ec0ff */
[----:B------:R-:W-:Y:S01]  /*a590*/  LOP3.LUT R33, R2, 0x38, R4, 0x78, !PT ;  /* 0x0000003802217812 */ /* 0x000fe200078e7804 */
[----:B------:R-:W-:Y:S01]  /*a5a0*/  IMAD.SHL.U32 R2, R4, 0x10, RZ ;  /* 0x0000001004027824 */ /* 0x000fe200078e00ff */
[----:B------:R-:W-:Y:S02]  /*a5b0*/  LOP3.LUT R4, R3, 0x80, RZ, 0xfc, !PT ;  /* 0x0000008003047812 */ /* 0x000fe400078efcff */
[----:B------:R-:W-:-:S02]  /*a5c0*/  LOP3.LUT R33, R33, 0x200, R0, 0xf8, !PT ;  /* 0x0000020021217812 */ /* 0x000fc400078ef800 */
[----:B------:R-:W-:Y:S02]  /*a5d0*/  LOP3.LUT R0, R37, 0x70, R2, 0xf8, !PT ;  /* 0x0000007025007812 */ /* 0x000fe400078ef802 */
[C---:B------:R-:W-:Y:S02]  /*a5e0*/  LOP3.LUT R0, R3.reuse, 0xc0, RZ, 0xfc, !PT ;  /* 0x000000c003007812 */ /* 0x040fe400078efcff */
[----:B------:R-:W-:Y:S02]  /*a5f0*/  LOP3.LUT R0, R3, 0x140, RZ, 0xfc, !PT ;  /* 0x0000014003007812 */ /* 0x000fe400078efcff */
[----:B------:R-:W-:Y:S02]  /*a600*/  LEA R0, R33, R23, 0x1 ;  /* 0x0000001721007211 */ /* 0x000fe400078e08ff */
[C---:B------:R-:W-:Y:S02]  /*a610*/  LOP3.LUT R2, R3.reuse, 0x40, RZ, 0xfc, !PT ;  /* 0x0000004003027812 */ /* 0x040fe400078efcff */
[C---:B------:R-:W-:Y:S01]  /*a620*/  LOP3.LUT R2, R3.reuse, 0x100, RZ, 0xfc, !PT ;  /* 0x0000010003027812 */ /* 0x040fe200078efcff */
[----:B------:R3:W-:Y:S01]  /*a630*/  STL [R1+0x2c], R0 ;  /* 0x00002c0001007387 */ /* 0x0007e20000100800 */
[----:B------:R-:W-:-:S02]  /*a640*/  LOP3.LUT R4, R3, 0x180, RZ, 0xfc, !PT ;  /* 0x0000018003047812 */ /* 0x000fc400078efcff */
[----:B------:R-:W-:-:S07]  /*a650*/  LOP3.LUT R2, R3, 0x1c0, RZ, 0xfc, !PT ;  /* 0x000001c003027812 */ /* 0x000fce00078efcff */
.L_x_3696:
[----:B------:R-:W0:Y:S02]  /*a660*/  LDC.64 R30, c[0x0][0xc88] ;  /* 0x00032200ff1e7b82 */ /* 0x000e240000000a00 */
[----:B0-----:R-:W-:-:S06]  /*a670*/  IMAD.WIDE R30, R19, 0x4, R30 ;  /* 0x00000004131e7825 */ /* 0x001fcc00078e021e */
[----:B---3--:R0:W3:Y:S01]  /*a680*/  LDG.E R30, desc[UR50][R30.64] ;  /* 0x000000321e1e7981 */ /* 0x0080e2000c1e1900 */
[----:B------:R-:W-:Y:S05]  /*a690*/  YIELD ;  /* 0x0000000000007946 */ /* 0x000fea0003800000 */
[----:B------:R-:W-:Y:S01]  /*a6a0*/  ULDC.64 UR4, c[0x0][0xa28] ;  /* 0x00028a0000047ab9 */ /* 0x000fe20000000a00 */
[----:B------:R-:W-:Y:S01]  /*a6b0*/  ULDC.64 UR6, c[0x0][0xa18] ;  /* 0x0002860000067ab9 */ /* 0x000fe20000000a00 */
[----:B------:R-:W-:Y:S01]  /*a6c0*/  ISETP.NE.U32.AND P0, PT, RZ, UR4, PT ;  /* 0x00000004ff007c0c */ /* 0x000fe2000bf05070 */
[----:B0-----:R-:W-:-:S03]  /*a6d0*/  IMAD.MOV.U32 R31, RZ, RZ, RZ ;  /* 0x000000ffff1f7224 */ /* 0x001fc600078e00ff */
[----:B------:R-:W-:Y:S02]  /*a6e0*/  ISETP.NE.AND.EX P0, PT, RZ, UR5, PT, P0 ;  /* 0x00000005ff007c0c */ /* 0x000fe4000bf05300 */
[----:B---3--:R-:W-:-:S11]  /*a6f0*/  SHF.R.S32.HI R0, RZ, 0x1f, R30 ;  /* 0x0000001fff007819 */ /* 0x008fd6000001141e */
        /* <DEDUP_REMOVED lines=8> */
[----:B------:R-:W-:Y:S01]  /*a780*/  LOP3.LUT R22, R22, 0xfffffeff, RZ, 0xc0, !PT ;  /* 0xfffffeff16167812 */ /* 0x000fe200078ec0ff */
[----:B0-----:R-:W-:Y:S01]  /*a790*/  IMAD.MOV.U32 R0, RZ, RZ, RZ ;  /* 0x000000ffff007224 */ /* 0x001fe200078e00ff */
[----:B------:R-:W-:Y:S02]  /*a7a0*/  ISETP.NE.AND.EX P2, PT, RZ, UR5, PT, P0 ;  /* 0x00000005ff007c0c */ /* 0x000fe4000bf45300 */
[----:B------:R-:W-:Y:S02]  /*a7b0*/  ISETP.NE.U32.AND P0, PT, RZ, UR6, PT ;  /* 0x00000006ff007c0c */ /* 0x000fe4000bf05070 */
[----:B-1----:R-:W-:Y:S02]  /*a7c0*/  IADD3 R2, P1, R26, UR4, RZ ;  /* 0x000000041a027c10 */ /* 0x002fe4000ff3e0ff */
[----:B------:R-:W-:-:S02]  /*a7d0*/  ISETP.NE.AND.EX P0, PT, RZ, UR7, PT, P0 ;  /* 0x00000007ff007c0c */ /* 0x000fc4000bf05300 */
[----:B------:R-:W-:Y:S01]  /*a7e0*/  IADD3.X R3, R27, UR5, RZ, P1, !PT ;  /* 0x000000051b037c10 */ /* 0x000fe20008ffe4ff */
[----:B------:R-:W-:-:S04]  /*a7f0*/  ULDC.64 UR4, c[0x0][0x418] ;  /* 0x0001060000047ab9 */ /* 0x000fc80000000a00 */
[----:B------:R-:W-:Y:S01]  /*a800*/  @P2 LOP3.LUT R22, R22, 0x100, RZ, 0xfc, !PT ;  /* 0x0000010016162812 */ /* 0x000fe200078efcff */
[----:B--2---:R-:W2:Y:S05]  /*a810*/  @P2 LDG.E R0, desc[UR50][R2.64] ;  /* 0x0000003202002981 */ /* 0x004eaa000c1e1900 */
[----:B------:R-:W-:-:S04]  /*a820*/  @P0 IADD3 R4, P1, R26, UR6, RZ ;  /* 0x000000061a040c10 */ /* 0x000fc8000ff3e0ff */
[----:B------:R-:W-:Y:S01]  /*a830*/  @P0 IADD3.X R5, R27, UR7, RZ, P1, !PT ;  /* 0x000000071b050c10 */ /* 0x000fe20008ffe4ff */
[----:B--2---:R0:W-:Y:S04]  /*a840*/  STL [R1], R0 ;  /* 0x0000000001007387 */ /* 0x0041e80000100800 */
        /* <DEDUP_REMOVED lines=9> */
[----:B----4-:R-:W-:Y:S05]  /*a8e0*/  @P0 BRA `(.L_x_3636) ;  /* 0x0000000000200947 */ /* 0x010fea0003800000 */
[----:B------:R-:W-:Y:S02]  /*a8f0*/  ULDC UR4, c[0x0][0x288] ;  /* 0x0000a20000047ab9 */ /* 0x000fe40000000800 */
[----:B0-----:R-:W-:-:S05]  /*a900*/  IMAD.U32 R0, RZ, RZ, UR4 ;  /* 0x00000004ff007e24 */ /* 0x001fca000f8e00ff */
[----:B------:R1:W-:Y:S01]  /*a910*/  STL [R1+0xc], R0 ;  /* 0x00000c0001007387 */ /* 0x0003e20000100800 */
[----:B------:R-:W-:Y:S05]  /*a920*/  @!P2 BRA `(.L_x_3636) ;  /* 0x000000000010a947 */ /* 0x000fea0003800000 */
[----:B------:R-:W2:Y:S04]  /*a930*/  LDG.E R5, desc[UR50][R2.64] ;  /* 0x0000003202057981 */ /* 0x000ea8000c1e1900 */
[----:B-1----:R-:W2:Y:S02]  /*a940*/  LDG.E R0, desc[UR50][R2.64+0x4] ;  /* 0x0000043202007981 */ /* 0x002ea4000c1e1900 */
[----:B--2---:R-:W-:-:S05]  /*a950*/  IMAD.IADD R0, R0, 0x1, -R5 ;  /* 0x0000000100007824 */ /* 0x004fca00078e0a05 */
[----:B------:R2:W-:Y:S02]  /*a960*/  STL [R1+0xc], R0 ;  /* 0x00000c0001007387 */ /* 0x0005e40000100800 */
.L_x_3636:
        /* <DEDUP_REMOVED lines=9> */
.L_x_3637:
[----:B------:R-:W-:Y:S02]  /*aa00*/  ULDC.64 UR4, c[0x0][0xa08] ;  /* 0x0002820000047ab9 */ /* 0x000fe40000000a00 */
[----:B------:R-:W-:-:S04]  /*aa10*/  ISETP.NE.U32.AND P0, PT, RZ, UR4, PT ;  /* 0x00000004ff007c0c */ /* 0x000fc8000bf05070 */
[----:B------:R-:W-:-:S13]  /*aa20*/  ISETP.NE.AND.EX P0, PT, RZ, UR5, PT, P0 ;  /* 0x00000005ff007c0c */ /* 0x000fda000bf05300 */
[----:B------:R-:W-:Y:S05]  /*aa30*/  @!P0 BRA `(.L_x_3638) ;  /* 0x0000000000148947 */ /* 0x000fea0003800000 */
[----:B------:R-:W3:Y:S02]  /*aa40*/  LDC.64 R2, c[0x0][0xa08] ;  /* 0x00028200ff027b82 */ /* 0x000ee40000000a00 */
[----:B---3--:R-:W-:-:S05]  /*aa50*/  IMAD.WIDE R2, R28, 0x4, R2 ;  /* 0x000000041c027825 */ /* 0x008fca00078e0202 */
[----:B------:R-:W3:Y:S04]  /*aa60*/  LDG.E R36, desc[UR50][R2.64] ;  /* 0x0000003202247981 */ /* 0x000ee8000c1e1900 */
[----:B------:R-:W3:Y:S02]  /*aa70*/  LDG.E R5, desc[UR50][R2.64+0x4] ;  /* 0x0000043202057981 */ /* 0x000ee4000c1e1900 */
[----:B---3--:R-:W-:-:S07]  /*aa80*/  IMAD.IADD R36, R5, 0x1, -R36 ;  /* 0x0000000105247824 */ /* 0x008fce00078e0a24 */
.L_x_3638:
[----:B-----5:R-:W-:Y:S01]  /*aa90*/  IMAD.IADD R36, R36, 0x1, -R31 ;  /* 0x0000000124247824 */ /* 0x020fe200078e0a1f */
[----:B------:R-:W-:Y:S04]  /*aaa0*/  BSSY B7, `(.L_x_3639) ;  /* 0x000036c000077945 */ /* 0x000fe80003800000 */
[C---:B012---:R-:W-:Y:S02]  /*aab0*/  IADD3 R0, R36.reuse, 0x3f, RZ ;  /* 0x0000003f24007810 */ /* 0x047fe40007ffe0ff */
[----:B------:R-:W-:Y:S02]  /*aac0*/  ISETP.GT.AND P0, PT, R36, RZ, PT ;  /* 0x000000ff2400720c */ /* 0x000fe40003f04270 */
[----:B---3--:R-:W-:-:S04]  /*aad0*/  SHF.R.S32.HI R3, RZ, 0x1f, R0 ;  /* 0x0000001fff037819 */ /* 0x008fc80000011400 */
[----:B------:R-:W-:-:S04]  /*aae0*/  LEA.HI R3, R3, R0, RZ, 0x6 ;  /* 0x0000000003037211 */ /* 0x000fc800078f30ff */
[----:B------:R-:W-:-:S05]  /*aaf0*/  SHF.R.S32.HI R34, RZ, 0x6, R3 ;  /* 0x00000006ff227819 */ /* 0x000fca0000011403 */
        /* <DEDUP_REMOVED lines=19> */
.L_x_3640:
        /* <DEDUP_REMOVED lines=9> */
[----:B------:R-:W-:Y:S01]  /*acc0*/  MOV R13, RZ ;  /* 0x000000ff000d7202 */ /* 0x000fe20000000f00 */
[----:B------:R-:W1:Y:S01]  /*acd0*/  LDC.64 R2, c[0x4][R2] ;  /* 0x0100000002027b82 */ /* 0x000e620000000a00 */
[----:B------:R-:W-:Y:S02]  /*ace0*/  IMAD.U32 R5, RZ, RZ, UR7 ;  /* 0x00000007ff057e24 */ /* 0x000fe4000f8e00ff */
[----:B------:R-:W-:Y:S02]  /*acf0*/  IMAD.U32 R6, RZ, RZ, UR8 ;  /* 0x00000008ff067e24 */ /* 0x000fe4000f8e00ff */
[----:B------:R-:W-:-:S02]  /*ad00*/  IMAD.U32 R7, RZ, RZ, UR9 ;  /* 0x00000009ff077e24 */ /* 0x000fc4000f8e00ff */
[----:B------:R-:W-:Y:S02]  /*ad10*/  IMAD.U32 R10, RZ, RZ, UR4 ;  /* 0x00000004ff0a7e24 */ /* 0x000fe4000f8e00ff */
[----:B------:R-:W-:Y:S02]  /*ad20*/  IMAD.U32 R11, RZ, RZ, UR5 ;  /* 0x00000005ff0b7e24 */ /* 0x000fe4000f8e00ff */
[----:B------:R-:W-:Y:S02]  /*ad30*/  IMAD.MOV.U32 R8, RZ, RZ, 0x70 ;  /* 0x00000070ff087424 */ /* 0x000fe400078e00ff */
[----:B------:R-:W-:-:S07]  /*ad40*/  IMAD.MOV.U32 R12, RZ, RZ, 0x1 ;  /* 0x00000001ff0c7424 */ /* 0x000fce00078e00ff */
[----:B------:R-:W-:-:S07]  /*ad50*/  LEPC R20, `(.L_x_3643) ;  /* 0x000000001014794e */ /* 0x000fce0000000000 */
[----:B01----:R-:W-:Y:S05]  /*ad60*/  CALL.ABS.NOINC R2 ;  /* 0x0000000002007343 */ /* 0x003fea0003c00000 */
.L_x_3643:
[----:B------:R-:W-:Y:S05]  /*ad70*/  BSYNC B6 ;  /* 0x0000000000067941 */ /* 0x000fea0003800000 */
.L_x_3642:
        /* <DEDUP_REMOVED lines=9> */
[----:B------:R-:W-:Y:S01]  /*ae10*/  IMAD.U32 R4, RZ, RZ, UR6 ;  /* 0x00000006ff047e24 */ /* 0x000fe2000f8e00ff */
[----:B------:R-:W-:Y:S01]  /*ae20*/  MOV R13, RZ ;  /* 0x000000ff000d7202 */ /* 0x000fe20000000f00 */
[----:B------:R-:W-:Y:S02]  /*ae30*/  IMAD.U32 R5, RZ, RZ, UR7 ;  /* 0x00000007ff057e24 */ /* 0x000fe4000f8e00ff */
[----:B------:R-:W-:Y:S02]  /*ae40*/  IMAD.U32 R6, RZ, RZ, UR8 ;  /* 0x00000008ff067e24 */ /* 0x000fe4000f8e00ff */
[----:B------:R-:W-:-:S02]  /*ae50*/  IMAD.U32 R7, RZ, RZ, UR9 ;  /* 0x00000009ff077e24 */ /* 0x000fc4000f8e00ff */
[----:B------:R-:W-:Y:S02]  /*ae60*/  IMAD.U32 R10, RZ, RZ, UR4 ;  /* 0x00000004ff0a7e24 */ /* 0x000fe4000f8e00ff */
[----:B------:R-:W-:Y:S02]  /*ae70*/  IMAD.U32 R11, RZ, RZ, UR5 ;  /* 0x00000005ff0b7e24 */ /* 0x000fe4000f8e00ff */
[----:B------:R-:W-:Y:S02]  /*ae80*/  IMAD.MOV.U32 R8, RZ, RZ, 0x70 ;  /* 0x00000070ff087424 */ /* 0x000fe400078e00ff */
[----:B-1----:R-:W-:-:S07]  /*ae90*/  IMAD.MOV.U32 R12, RZ, RZ, 0x1 ;  /* 0x00000001ff0c7424 */ /* 0x002fce00078e00ff */
[----:B------:R-:W-:-:S07]  /*aea0*/  LEPC R20, `(.L_x_3646) ;  /* 0x000000001014794e */ /* 0x000fce0000000000 */
[----:B0-2---:R-:W-:Y:S05]  /*aeb0*/  CALL.ABS.NOINC R2 ;  /* 0x0000000002007343 */ /* 0x005fea0003c00000 */
.L_x_3646:
[----:B------:R0:W1:Y:S01]  /*aec0*/  LDC.64 R2, c[0x4][R29] ;  /* 0x010000001d027b82 */ /* 0x0000620000000a00 */
[----:B------:R-:W-:Y:S01]  /*aed0*/  ULDC.64 UR6, c[0x4][0xf0] ;  /* 0x01003c0000067ab9 */ /* 0x000fe20000000a00 */
[----:B------:R-:W-:Y:S01]  /*aee0*/  ULDC.64 UR8, c[0x4][0xf8] ;  /* 0x01003e0000087ab9 */ /* 0x000fe20000000a00 */
[----:B------:R-:W-:Y:S01]  /*aef0*/  ULDC.64 UR4, c[0x4][0x50] ;  /* 0x0100140000047ab9 */ /* 0x000fe20000000a00 */
        /* <DEDUP_REMOVED lines=8> */
[----:B0-----:R-:W-:-:S07]  /*af80*/  IMAD.MOV.U32 R12, RZ, RZ, 0x1 ;  /* 0x00000001ff0c7424 */ /* 0x001fce00078e00ff */
[----:B------:R-:W-:-:S07]  /*af90*/  LEPC R20, `(.L_x_3645) ;  /* 0x000000001014794e */ /* 0x000fce0000000000 */
[----:B-1----:R-:W-:Y:S05]  /*afa0*/  CALL.ABS.NOINC R2 ;  /* 0x0000000002007343 */ /* 0x002fea0003c00000 */
.L_x_3645:
[----:B------:R-:W-:Y:S05]  /*afb0*/  BSYNC B6 ;  /* 0x0000000000067941 */ /* 0x000fea0003800000 */
.L_x_3644:
[----:B------:R-:W1:Y:S01]  /*afc0*/  S2R R21, SR_TID.X ;  /* 0x0000000000157919 */ /* 0x000e620000002100 */
[----:B------:R-:W-:Y:S01]  /*afd0*/  ULDC.64 UR4, c[0x0][0x9f8] ;  /* 0x00027e0000047ab9 */ /* 0x000fe20000000a00 */
[----:B------:R-:W2:Y:S01]  /*afe0*/  LDC R20, c[0x0][0x430] ;  /* 0x00010c00ff147b82 */ /* 0x000ea20000000800 */
[----:B------:R-:W-:Y:S01]  /*aff0*/  ISETP.NE.U32.AND P0, PT, RZ, UR4, PT ;  /* 0x00000004ff007c0c */ /* 0x000fe2000bf05070 */
[----:B------:R-:W3:Y:S03]  /*b000*/  S2R R2, SR_TID.X ;  /* 0x0000000000027919 */ /* 0x000ee60000002100 */
[----:B------:R-:W-:-:S13]  /*b010*/  ISETP.NE.AND.EX P0, PT, RZ, UR5, PT, P0 ;  /* 0x00000005ff007c0c */ /* 0x000fda000bf05300 */
[----:B------:R-:W-:Y:S01]  /*b020*/  @P0 IADD3 R26, P1, R26, UR4, RZ ;  /* 0x000000041a1a0c10 */ /* 0x000fe2000ff3e0ff */
[----:B------:R-:W-:-:S03]  /*b030*/  ULDC UR4, c[0x0][0x320] ;  /* 0x0000c80000047ab9 */ /* 0x000fc60000000800 */
[----:B------:R-:W-:-:S05]  /*b040*/  @P0 IADD3.X R27, R27, UR5, RZ, P1, !PT ;  /* 0x000000051b1b0c10 */ /* 0x000fca0008ffe4ff */
[----:B------:R4:W5:Y:S01]  /*b050*/  @P0 LDG.E R28, desc[UR50][R26.64] ;  /* 0x000000321a1c0981 */ /* 0x000962000c1e1900 */
[----:B------:R-:W-:Y:S01]  /*b060*/  LOP3.LUT R22, R22, 0xffffffbf, RZ, 0xc0, !PT ;  /* 0xffffffbf16167812 */ /* 0x000fe200078ec0ff */
[----:B------:R-:W-:Y:S01]  /*b070*/  UMOV UR5, 0xffffffff ;  /* 0xffffffff00057882 */ /* 0x000fe20000000000 */
[----:B-1----:R-:W-:Y:S02]  /*b080*/  IMAD.SHL.U32 R29, R21, 0x8, RZ ;  /* 0x00000008151d7824 */ /* 0x002fe400078e00ff */
[----:B---3--:R-:W-:-:S03]  /*b090*/  IMAD.SHL.U32 R21, R2, 0x8, RZ ;  /* 0x0000000802157824 */ /* 0x008fc600078e00ff */
[----:B------:R-:W-:Y:S01]  /*b0a0*/  LOP3.LUT R29, R29, 0x38, RZ, 0xc0, !PT ;  /* 0x000000381d1d7812 */ /* 0x000fe200078ec0ff */
[----:B------:R-:W-:-:S03]  /*b0b0*/  IMAD.SHL.U32 R9, R2, 0x10, RZ ;  /* 0x0000001002097824 */ /* 0x000fc600078e00ff */
[C---:B------:R-:W-:Y:S02]  /*b0c0*/  LOP3.LUT R35, R29.reuse, 0x40, RZ, 0xfc, !PT ;  /* 0x000000401d237812 */ /* 0x040fe400078efcff */
[----:B------:R-:W-:Y:S02]  /*b0d0*/  LOP3.LUT R32, R29, 0x180, RZ, 0xfc, !PT ;  /* 0x000001801d207812 */ /* 0x000fe400078efcff */
[----:B------:R-:W1:Y:S01]  /*b0e0*/  S2R R29, SR_TID.X ;  /* 0x00000000001d7919 */ /* 0x000e620000002100 */
[----:B------:R-:W-:Y:S02]  /*b0f0*/  ISETP.GE.AND P0, PT, R35, UR4, PT ;  /* 0x0000000423007c0c */ /* 0x000fe4000bf06270 */
[----:B------:R-:W-:Y:S02]  /*b100*/  ISETP.GE.AND P1, PT, R32, UR4, PT ;  /* 0x0000000420007c0c */ /* 0x000fe4000bf26270 */
[----:B------:R-:W-:Y:S02]  /*b110*/  LOP3.LUT R21, R21, 0x38, RZ, 0xc0, !PT ;  /* 0x0000003815157812 */ /* 0x000fe400078ec0ff */
[----:B------:R-:W-:-:S02]  /*b120*/  LOP3.LUT R9, R37, 0x70, R9, 0xf8, !PT ;  /* 0x0000007025097812 */ /* 0x000fc400078ef809 */
[C---:B------:R-:W-:Y:S02]  /*b130*/  ISETP.GE.AND P2, PT, R21.reuse, UR4, PT ;  /* 0x0000000415007c0c */ /* 0x040fe4000bf46270 */
[----:B------:R-:W-:Y:S02]  /*b140*/  LOP3.LUT R21, R21, 0x140, RZ, 0xfc, !PT ;  /* 0x0000014015157812 */ /* 0x000fe400078efcff */
[----:B------:R-:W-:Y:S02]  /*b150*/  SEL R0, RZ, 0x40, P1 ;  /* 0x00000040ff007807 */ /* 0x000fe40000800000 */
[----:B------:R-:W-:-:S04]  /*b160*/  @P0 LOP3.LUT R22, R22, 0x40, RZ, 0xfc, !PT ;  /* 0x0000004016160812 */ /* 0x000fc800078efcff */
[----:B------:R-:W-:-:S04]  /*b170*/  LOP3.LUT R22, R22, 0xffffff7f, RZ, 0xc0, !PT ;  /* 0xffffff7f16167812 */ /* 0x000fc800078ec0ff */
[----:B------:R-:W-:Y:S02]  /*b180*/  @P2 LOP3.LUT R22, R22, 0x80, RZ, 0xfc, !PT ;  /* 0x0000008016162812 */ /* 0x000fe400078efcff */
[----:B------:R-:W-:Y:S02]  /*b190*/  ISETP.GE.AND P2, PT, R21, UR4, PT ;  /* 0x0000000415007c0c */ /* 0x000fe4000bf46270 */
[----:B------:R-:W-:Y:S01]  /*b1a0*/  LOP3.LUT R22, R22, 0xffffffdf, RZ, 0xc0, !PT ;  /* 0xffffffdf16167812 */ /* 0x000fe200078ec0ff */
[C---:B-1----:R-:W-:Y:S02]  /*b1b0*/  IMAD.SHL.U32 R32, R29.reuse, 0x8, RZ ;  /* 0x000000081d207824 */ /* 0x042fe400078e00ff */
[----:B------:R-:W-:-:S03]  /*b1c0*/  IMAD.SHL.U32 R29, R29, 0x8, RZ ;  /* 0x000000081d1d7824 */ /* 0x000fc600078e00ff */
[----:B------:R-:W-:Y:S02]  /*b1d0*/  LOP3.LUT R32, R32, 0x38, RZ, 0xc0, !PT ;  /* 0x0000003820207812 */ /* 0x000fe400078ec0ff */
[----:B------:R-:W-:Y:S02]  /*b1e0*/  LOP3.LUT R29, R29, 0x38, RZ, 0xc0, !PT ;  /* 0x000000381d1d7812 */ /* 0x000fe400078ec0ff */
[C---:B------:R-:W-:Y:S02]  /*b1f0*/  LOP3.LUT R35, R32.reuse, 0x80, RZ, 0xfc, !PT ;  /* 0x0000008020237812 */ /* 0x040fe400078efcff */
[----:B------:R-:W-:Y:S02]  /*b200*/  LOP3.LUT R32, R32, 0x1c0, RZ, 0xfc, !PT ;  /* 0x000001c020207812 */ /* 0x000fe400078efcff */
[----:B------:R-:W-:Y:S02]  /*b210*/  ISETP.GE.AND P5, PT, R35, UR4, PT ;  /* 0x0000000423007c0c */ /* 0x000fe4000bfa6270 */
[----:B------:R-:W-:-:S02]  /*b220*/  LOP3.LUT R29, R29, 0xc0, RZ, 0xfc, !PT ;  /* 0x000000c01d1d7812 */ /* 0x000fc400078efcff */
[----:B------:R-:W-:Y:S01]  /*b230*/  ISETP.GE.AND P0, PT, R32, UR4, PT ;  /* 0x0000000420007c0c */ /* 0x000fe2000bf06270 */
[----:B------:R-:W-:Y:S01]  /*b240*/  IMAD.SHL.U32 R32, R2, 0x8, RZ ;  /* 0x0000000802207824 */ /* 0x000fe200078e00ff */
[----:B------:R-:W-:Y:S02]  /*b250*/  ISETP.GE.AND P4, PT, R29, UR4, PT ;  /* 0x000000041d007c0c */ /* 0x000fe4000bf86270 */
[----:B------:R-:W-:Y:S02]  /*b260*/  LEA R29, R34, 0xffffffc0, 0x6 ;  /* 0xffffffc0221d7811 */ /* 0x000fe400078e30ff */
[----:B------:R-:W-:Y:S02]  /*b270*/  LOP3.LUT R32, R32, 0x38, RZ, 0xc0, !PT ;  /* 0x0000003820207812 */ /* 0x000fe400078ec0ff */
[----:B------:R-:W-:Y:S01]  /*b280*/  SEL R7, RZ, 0x80, P0 ;  /* 0x00000080ff077807 */ /* 0x000fe20000000000 */
[----:B------:R-:W-:Y:S01]  /*b290*/  IMAD.IADD R35, R9, 0x1, R29 ;  /* 0x0000000109237824 */ /* 0x000fe200078e021d */
[----:B------:R-:W-:-:S02]  /*b2a0*/  @P5 LOP3.LUT R22, R22, 0x20, RZ, 0xfc, !PT ;  /* 0x0000002016165812 */ /* 0x000fc400078efcff */
[----:B------:R-:W-:Y:S02]  /*b2b0*/  LOP3.LUT R32, R32, 0x100, RZ, 0xfc, !PT ;  /* 0x0000010020207812 */ /* 0x000fe400078efcff */
[----:B------:R-:W-:Y:S02]  /*b2c0*/  LOP3.LUT R22, R22, 0xffffffef, RZ, 0xc0, !PT ;  /* 0xffffffef16167812 */ /* 0x000fe400078ec0ff */
[----:B------:R-:W-:Y:S02]  /*b2d0*/  ISETP.GE.AND P3, PT, R32, UR4, PT ;  /* 0x0000000420007c0c */ /* 0x000fe4000bf66270 */
[----:B------:R-:W-:-:S04]  /*b2e0*/  @P4 LOP3.LUT R22, R22, 0x10, RZ, 0xfc, !PT ;  /* 0x0000001016164812 */ /* 0x000fc800078efcff */
[----:B------:R-:W-:-:S04]  /*b2f0*/  LOP3.LUT R22, R22, 0xfffffffb, RZ, 0xc0, !PT ;  /* 0xfffffffb16167812 */ /* 0x000fc800078ec0ff */
[----:B------:R-:W-:-:S04]  /*b300*/  LOP3.LUT R22, R22, 0xfffffff7, RZ, 0xc0, !PT ;  /* 0xfffffff716167812 */ /* 0x000fc800078ec0ff */
[----:B------:R-:W-:-:S04]  /*b310*/  @P3 LOP3.LUT R22, R22, 0x8, RZ, 0xfc, !PT ;  /* 0x0000000816163812 */ /* 0x000fc800078efcff */
[----:B------:R-:W-:Y:S01]  /*b320*/  @P2 LOP3.LUT R22, R22, 0x4, RZ, 0xfc, !PT ;  /* 0x0000000416162812 */ /* 0x000fe200078efcff */
[----:B--2-4-:R-:W-:Y:S06]  /*b330*/  BRA.DIV UR5, `(.L_x_3647) ;  /* 0x0000003e05907947 */ /* 0x014fec000b800000 */
.L_x_3714:
[----:B------:R-:W-:Y:S01]  /*b340*/  ISETP.NE.AND P1, PT, R20, 0x1, PT ;  /* 0x000000011400780c */ /* 0x000fe20003f25270 */
[----:B0-----:R-:W-:Y:S01]  /*b350*/  IMAD.MOV.U32 R34, RZ, RZ, RZ ;  /* 0x000000ffff227224 */ /* 0x001fe200078e00ff */
[C---:B------:R-:W-:Y:S01]  /*b360*/  ISETP.GE.AND P0, PT, R35.reuse, R36, PT ;  /* 0x000000242300720c */ /* 0x040fe20003f06270 */
[----:B------:R-:W-:Y:S01]  /*b370*/  IMAD.IADD R35, R35, 0x1, R31 ;  /* 0x0000000123237824 */ /* 0x000fe200078e021f */
[----:B-----5:R-:W-:Y:S02]  /*b380*/  SHF.R.S32.HI R32, RZ, 0x1f, R28 ;  /* 0x0000001fff207819 */ /* 0x020fe4000001141c */
[----:B------:R-:W-:Y:S02]  /*b390*/  ISETP.GT.U32.OR P0, PT, R9, 0x3f, P0 ;  /* 0x0000003f0900780c */ /* 0x000fe40000704470 */
[----:B------:R-:W-:Y:S02]  /*b3a0*/  MOV R6, R35 ;  /* 0x0000002300067202 */ /* 0x000fe40000000f00 */
[----:B------:R-:W-:-:S02]  /*b3b0*/  LOP3.LUT P6, RZ, R22, 0x80, RZ, 0xc0, !PT ;  /* 0x0000008016ff7812 */ /* 0x000fc400078cc0ff */
[----:B------:R-:W-:Y:S01]  /*b3c0*/  LOP3.LUT R22, R22, 0xfffff7ff, RZ, 0xc0, !PT ;  /* 0xfffff7ff16167812 */ /* 0x000fe200078ec0ff */
[----:B------:R-:W0:Y:S03]  /*b3d0*/  @P1 LDC R3, c[0x0][0x434] ;  /* 0x00010d00ff031b82 */ /* 0x000e260000000800 */
[----:B------:R-:W-:-:S05]  /*b3e0*/  @P1 LOP3.LUT R22, R22, 0x800, RZ, 0xfc, !PT ;  /* 0x0000080016161812 */ /* 0x000fca00078efcff */
[----:B------:R-:W1:Y:S08]  /*b3f0*/  @P1 LDC R2, c[0x0][0x438] ;  /* 0x00010e00ff021b82 */ /* 0x000e700000000800 */
[----:B------:R-:W2:Y:S01]  /*b400*/  @!P0 LDC.64 R4, c[0x0][0x428] ;  /* 0x00010a00ff048b82 */ /* 0x000ea20000000a00 */
[----:B0-----:R-:W-:-:S05]  /*b410*/  @P1 IMAD.HI.U32 R3, R35, R3, RZ ;  /* 0x0000000323031227 */ /* 0x001fca00078e00ff */
[----:B-1----:R-:W-:-:S04]  /*b420*/  @P1 SHF.R.U32.HI R6, RZ, R2, R3 ;  /* 0x00000002ff061219 */ /* 0x002fc80000011603 */
[--C-:B------:R-:W-:Y:S01]  /*b430*/  @!P0 SHF.R.S32.HI R3, RZ, 0x1f, R6.reuse ;  /* 0x0000001fff038819 */ /* 0x100fe20000011406 */
[----:B------:R-:W-:Y:S02]  /*b440*/  @!P0 IMAD.MOV.U32 R2, RZ, RZ, R6 ;  /* 0x000000ffff028224 */ /* 0x000fe400078e0006 */
[-C--:B--2---:R-:W-:Y:S02]  /*b450*/  @!P0 IMAD R8, R32, R4.reuse, RZ ;  /* 0x0000000420088224 */ /* 0x084fe400078e02ff */
[----:B------:R-:W-:-:S04]  /*b460*/  @!P0 IMAD.WIDE.U32 R2, R28, R4, R2 ;  /* 0x000000041c028225 */ /* 0x000fc800078e0002 */
[----:B------:R-:W-:Y:S02]  /*b470*/  @!P0 IMAD R8, R28, R5, R8 ;  /* 0x000000051c088224 */ /* 0x000fe400078e0208 */
[----:B------:R-:W0:Y:S02]  /*b480*/  @!P0 LDC.64 R4, c[0x0][0x418] ;  /* 0x00010600ff048b82 */ /* 0x000e240000000a00 */
[----:B------:R-:W-:Y:S01]  /*b490*/  @!P0 IMAD.IADD R8, R3, 0x1, R8 ;  /* 0x0000000103088824 */ /* 0x000fe200078e0208 */
[----:B------:R-:W-:Y:S02]  /*b4a0*/  SEL R3, RZ, 0x1, P6 ;  /* 0x00000001ff037807 */ /* 0x000fe40003000000 */
[----:B0-----:R-:W-:-:S04]  /*b4b0*/  @!P0 LEA R4, P1, R2, R4, 0x2 ;  /* 0x0000000402048211 */ /* 0x001fc800078210ff */
[----:B------:R-:W-:Y:S02]  /*b4c0*/  @!P0 LEA.HI.X R5, R2, R5, R8, 0x2, P1 ;  /* 0x0000000502058211 */ /* 0x000fe400008f1408 */
[----:B------:R-:W-:-:S03]  /*b4d0*/  LOP3.LUT P1, RZ, R22, 0x40, RZ, 0xc0, !PT ;  /* 0x0000004016ff7812 */ /* 0x000fc6000782c0ff */
[----:B------:R0:W5:Y:S01]  /*b4e0*/  @!P0 LDG.E R34, desc[UR50][R4.64] ;  /* 0x0000003204228981 */ /* 0x000162000c1e1900 */
[----:B------:R-:W-:Y:S02]  /*b4f0*/  SEL R2, RZ, 0xffffffff, P1 ;  /* 0xffffffffff027807 */ /* 0x000fe40000800000 */
[----:B------:R-:W-:Y:S02]  /*b500*/  ISETP.GT.U32.AND P1, PT, R9, 0x3f, PT ;  /* 0x0000003f0900780c */ /* 0x000fe40003f24070 */
[----:B------:R-:W-:Y:S01]  /*b510*/  LOP3.LUT R22, R22, 0xfffffbff, RZ, 0xc0, !PT ;  /* 0xfffffbff16167812 */ /* 0x000fe200078ec0ff */
[----:B------:R-:W-:Y:S01]  /*b520*/  IMAD.SHL.U32 R2, R2, 0x2, RZ ;  /* 0x0000000202027824 */ /* 0x000fe200078e00ff */
[----:B------:R-:W-:Y:S02]  /*b530*/  SHF.R.S32.HI R26, RZ, 0x1f, R18 ;  /* 0x0000001fff1a7819 */ /* 0x000fe40000011412 */
[----:B0-----:R-:W-:Y:S02]  /*b540*/  SEL R4, RZ, 0x8, P4 ;  /* 0x00000008ff047807 */ /* 0x001fe40002000000 */
[----:B------:R-:W-:-:S02]  /*b550*/  LOP3.LUT R2, R2, 0x2, R3, 0xe2, !PT ;  /* 0x0000000202027812 */ /* 0x000fc400078ee203 */
[----:B------:R-:W-:-:S04]  /*b560*/  SEL R3, RZ, 0x4, P5 ;  /* 0x00000004ff037807 */ /* 0x000fc80002800000 */
[----:B------:R-:W-:Y:S02]  /*b570*/  LOP3.LUT R2, R4, R2, R3, 0xfe, !PT ;  /* 0x0000000204027212 */ /* 0x000fe400078efe03 */
[----:B------:R-:W-:Y:S02]  /*b580*/  SEL R3, RZ, 0x10, P3 ;  /* 0x00000010ff037807 */ /* 0x000fe40001800000 */
[----:B------:R-:W-:-:S04]  /*b590*/  SEL R4, RZ, 0x20, P2 ;  /* 0x00000020ff047807 */ /* 0x000fc80001000000 */
[----:B------:R-:W-:-:S04]  /*b5a0*/  LOP3.LUT R2, R4, R2, R3, 0xfe, !PT ;  /* 0x0000000204027212 */ /* 0x000fc800078efe03 */
[----:B------:R-:W-:Y:S01]  /*b5b0*/  LOP3.LUT R10, R2, R0, RZ, 0xfc, !PT ;  /* 0x00000000020a7212 */ /* 0x000fe200078efcff */
[----:B------:R-:W-:Y:S02]  /*b5c0*/  IMAD.MOV R0, RZ, RZ, -R6 ;  /* 0x000000ffff007224 */ /* 0x000fe400078e0a06 */
[----:B------:R-:W-:Y:S02]  /*b5d0*/  IMAD.U32 R2, RZ, RZ, UR36 ;  /* 0x00000024ff027e24 */ /* 0x000fe4000f8e00ff */
[----:B------:R-:W-:Y:S01]  /*b5e0*/  IMAD R35, R20, R0, R35 ;  /* 0x0000000014237224 */ /* 0x000fe200078e0223 */
[----:B------:R-:W-:Y:S01]  /*b5f0*/  LOP3.LUT R0, R10, R7, RZ, 0xfc, !PT ;  /* 0x000000070a007212 */ /* 0x000fe200078efcff */
[----:B------:R0:W-:Y:S01]  /*b600*/  STL [R1+0x28], R10 ;  /* 0x0000280a01007387 */ /* 0x0001e20000100800 */
[----:B------:R-:W-:-:S03]  /*b610*/  ISETP.NE.AND P0, PT, R2, 0x3, PT ;  /* 0x000000030200780c */ /* 0x000fc60003f05270 */
[----:B------:R0:W-:Y:S10]  /*b620*/  STL [R1+0x4], R0 ;  /* 0x0000040001007387 */ /* 0x0001f40000100800 */
[----:B------:R-:W-:-:S04]  /*b630*/  @P0 LOP3.LUT R22, R22, 0x400, RZ, 0xfc, !PT ;  /* 0x0000040016160812 */ /* 0x000fc800078efcff */
[----:B------:R-:W-:-:S04]  /*b640*/  LOP3.LUT R22, R22, 0xfffffffe, RZ, 0xc0, !PT ;  /* 0xfffffffe16167812 */ /* 0x000fc800078ec0ff */
[----:B------:R-:W-:Y:S01]  /*b650*/  @P1 LOP3.LUT R22, R22, 0x1, RZ, 0xfc, !PT ;  /* 0x0000000116161812 */ /* 0x000fe200078efcff */
[----:B0-----:R-:W-:Y:S06]  /*b660*/  @!P0 BRA `(.L_x_3648) ;  /* 0x0000000000048947 */ /* 0x001fec0003800000 */
[----:B------:R-:W-:Y:S01]  /*b670*/  BPT.TRAP 0x1 ;  /* 0x000000040000795c */ /* 0x000fe20000300000 */
.L_x_3648:
[----:B------:R-:W-:Y:S01]  /*b680*/  IMAD R27, R24, 0x8, R23 ;  /* 0x00000008181b7824 */ /* 0x000fe200078e0217 */
[----:B------:R-:W-:Y:S01]  /*b690*/  SHF.L.U32 R0, R25, 0x1f, RZ ;  /* 0x0000001f19007819 */ /* 0x000fe200000006ff */
[----:B------:R-:W-:Y:S03]  /*b6a0*/  BSSY B0, `(.L_x_3649) ;  /* 0x0000003000007945 */ /* 0x000fe60003800000 */
[----:B------:R-:W0:Y:S02]  /*b6b0*/  SYNCS.PHASECHK.TRANS64.TRYWAIT P0, [R27+URZ+0x28c40], R0 ;  /* 0x028c40001b0075a7 */ /* 0x000e24000800017f */
[----:B0-----:R-:W-:Y:S05]  /*b6c0*/  @!P0 BRA `(.L_x_3650) ;  /* 0x0000003800dc8947 */ /* 0x001fea0003800000 */
.L_x_3715:
[----:B------:R-:W-:Y:S05]  /*b6d0*/  BSYNC B0 ;  /* 0x0000000000007941 */ /* 0x000fea0003800000 */
.L_x_3649:
[----:B0-----:R-:W-:Y:S01]  /*b6e0*/  SHF.R.S32.HI R0, RZ, 0x1f, R35 ;  /* 0x0000001fff007819 */ /* 0x001fe20000011423 */
[----:B------:R-:W-:Y:S01]  /*b6f0*/  ULDC.64 UR4, c[0x0][0x300] ;  /* 0x0000c00000047ab9 */ /* 0x000fe20000000a00 */
[----:B-----5:R-:W-:Y:S01]  /*b700*/  SHF.R.S32.HI R4, RZ, 0x1f, R34 ;  /* 0x0000001fff047819 */ /* 0x020fe20000011422 */
[----:B------:R-:W-:Y:S01]  /*b710*/  IMAD.WIDE.U32 R2, R35, UR4, RZ ;  /* 0x0000000423027c25 */ /* 0x000fe2000f8e00ff */
[----:B------:R-:W-:Y:S01]  /*b720*/  IADD3 R29, -R37, R36, -R29 ;  /* 0x00000024251d7210 */ /* 0x000fe20007ffe91d */
[----:B------:R0:W-:Y:S01]  /*b730*/  STL [R1+0x1c], R0 ;  /* 0x00001c0001007387 */ /* 0x0001e20000100800 */
[----:B------:R-:W-:-:S03]  /*b740*/  LOP3.LUT R22, R22, 0xfffffffd, RZ, 0xc0, !PT ;  /* 0xfffffffd16167812 */ /* 0x000fc600078ec0ff */
[----:B------:R1:W-:Y:S01]  /*b750*/  STL [R1+0x20], R4 ;  /* 0x0000200401007387 */ /* 0x0003e20000100800 */
[----:B0-----:R-:W-:-:S04]  /*b760*/  IMAD R0, R0, UR4, RZ ;  /* 0x0000000400007c24 */ /* 0x001fc8000f8e02ff */
[----:B------:R-:W-:Y:S01]  /*b770*/  IMAD R0, R35, UR5, R0 ;  /* 0x0000000523007c24 */ /* 0x000fe2000f8e0200 */
[----:B------:R-:W-:-:S03]  /*b780*/  ULDC.64 UR4, c[0x0][0x310] ;  /* 0x0000c40000047ab9 */ /* 0x000fc60000000a00 */
[----:B------:R-:W-:Y:S02]  /*b790*/  IMAD.IADD R3, R3, 0x1, R0 ;  /* 0x0000000103037824 */ /* 0x000fe400078e0200 */
[----:B------:R-:W-:Y:S02]  /*b7a0*/  IMAD R0, R4, UR4, RZ ;  /* 0x0000000404007c24 */ /* 0x000fe4000f8e02ff */
[----:B-1----:R-:W0:Y:S01]  /*b7b0*/  S2R R4, SR_TID.X ;  /* 0x0000000000047919 */ /* 0x002e220000002100 */
[----:B------:R-:W-:-:S04]  /*b7c0*/  IMAD.WIDE.U32 R2, R34, UR4, R2 ;  /* 0x0000000422027c25 */ /* 0x000fc8000f8e0002 */
[----:B------:R-:W-:Y:S01]  /*b7d0*/  IMAD R0, R34, UR5, R0 ;  /* 0x0000000522007c24 */ /* 0x000fe2000f8e0200 */
[----:B------:R-:W-:-:S04]  /*b7e0*/  ULDC.64 UR4, c[0x0][0x308] ;  /* 0x0000c20000047ab9 */ /* 0x000fc80000000a00 */
[----:B------:R-:W-:Y:S01]  /*b7f0*/  IADD3 R3, R3, R0, RZ ;  /* 0x0000000003037210 */ /* 0x000fe20007ffe0ff */
[----:B------:R-:W-:-:S04]  /*b800*/  IMAD R0, R26, UR4, RZ ;  /* 0x000000041a007c24 */ /* 0x000fc8000f8e02ff */
[C---:B------:R-:W-:Y:S02]  /*b810*/  IMAD R0, R18.reuse, UR5, R0 ;  /* 0x0000000512007c24 */ /* 0x040fe4000f8e0200 */
[----:B------:R-:W-:Y:S01]  /*b820*/  IMAD.WIDE.U32 R2, R18, UR4, R2 ;  /* 0x0000000412027c25 */ /* 0x000fe2000f8e0002 */
[----:B------:R-:W-:-:S03]  /*b830*/  ULDC.64 UR4, c[0x0][0x2e8] ;  /* 0x0000ba0000047ab9 */ /* 0x000fc60000000a00 */
[----:B------:R-:W-:Y:S01]  /*b840*/  IMAD.IADD R5, R3, 0x1, R0 ;  /* 0x0000000103057824 */ /* 0x000fe200078e0200 */
[----:B------:R-:W-:Y:S01]  /*b850*/  LEA R0, P0, R2, UR4, 0x1 ;  /* 0x0000000402007c11 */ /* 0x000fe2000f8008ff */
[----:B------:R-:W-:-:S03]  /*b860*/  ULDC UR4, c[0x0][0x2f4] ;  /* 0x0000bd0000047ab9 */ /* 0x000fc60000000800 */
[----:B------:R-:W-:Y:S01]  /*b870*/  LEA.HI.X R5, R2, UR5, R5, 0x1, P0 ;  /* 0x0000000502057c11 */ /* 0x000fe200080f0c05 */
[----:B------:R-:W-:Y:S01]  /*b880*/  UMOV UR5, 0xffffffff ;  /* 0xffffffff00057882 */ /* 0x000fe20000000000 */
[----:B------:R-:W-:Y:S01]  /*b890*/  ISETP.GE.AND P0, PT, R29, 0x1, PT ;  /* 0x000000011d00780c */ /* 0x000fe20003f06270 */
[----:B0-----:R-:W-:Y:S02]  /*b8a0*/  IMAD.SHL.U32 R7, R4, 0x8, RZ ;  /* 0x0000000804077824 */ /* 0x001fe400078e00ff */
[----:B------:R-:W-:-:S03]  /*b8b0*/  IMAD R4, R24, 0x1000, R33 ;  /* 0x0000100018047824 */ /* 0x000fc600078e0221 */
[----:B------:R-:W-:-:S04]  /*b8c0*/  LOP3.LUT R7, R7, 0x38, RZ, 0xc0, !PT ;  /* 0x0000003807077812 */ /* 0x000fc800078ec0ff */
[----:B------:R-:W-:-:S13]  /*b8d0*/  ISETP.GE.AND P2, PT, R7, UR4, PT ;  /* 0x0000000407007c0c */ /* 0x000fda000bf46270 */
[----:B------:R-:W-:Y:S01]  /*b8e0*/  @P2 LOP3.LUT R22, R22, 0x2, RZ, 0xfc, !PT ;  /* 0x0000000216162812 */ /* 0x000fe200078efcff */
[----:B------:R-:W-:Y:S06]  /*b8f0*/  BRA.DIV UR5, `(.L_x_3651) ;  /* 0x0000003a05647947 */ /* 0x000fec000b800000 */
[----:B------:R-:W0:Y:S01]  /*b900*/  SHFL.IDX PT, R3, R0, RZ, 0x181f ;  /* 0x00181fff00037589 */ /* 0x000e2200000e0000 */
[----:B------:R-:W-:-:S03]  /*b910*/  @P0 IMAD R6, R4, 0x2, R23 ;  /* 0x0000000204060824 */ /* 0x000fc600078e0217 */
[----:B------:R-:W1:Y:S01]  /*b920*/  SHFL.IDX PT, R2, R5, RZ, 0x181f ;  /* 0x00181fff05027589 */ /* 0x000e6200000e0000 */
        /* <DEDUP_REMOVED lines=16> */
[----:B------:R0:W-:Y:S01]  /*ba30*/  @P0 LDGSTS.E.BYPASS.LTC128B.128 [R6+0x22c00], desc[UR50][R2.64], !P2 ;  /* 0x22c0000002060fae */ /* 0x0001e2000d101d72 */
[----:B------:R-:W-:-:S03]  /*ba40*/  ISETP.GE.AND P0, PT, R29, 0x21, PT ;  /* 0x000000211d00780c */ /* 0x000fc60003f06270 */
[----:B0-----:R-:W0:Y:S10]  /*ba50*/  SHFL.IDX PT, R3, R0, 0x2, 0x181f ;  /* 0x00581f0000037f89 */ /* 0x001e3400000e0000 */
[----:B------:R-:W-:Y:S01]  /*ba60*/  @P0 LEA R6, R4, R23, 0x1 ;  /* 0x0000001704060211 */ /* 0x000fe200078e08ff */
        /* <DEDUP_REMOVED lines=9> */
.L_x_3725:
[----:B------:R-:W-:-:S13]  /*bb00*/  ISETP.GE.AND P0, PT, R29, 0x31, PT ;  /* 0x000000311d00780c */ /* 0x000fda0003f06270 */
[----:B0-----:R-:W-:Y:S01]  /*bb10*/  @P0 LEA R2, P1, R7, R0, 0x1 ;  /* 0x0000000007020211 */ /* 0x001fe200078208ff */
[----:B------:R-:W-:-:S04]  /*bb20*/  @P0 IMAD R4, R4, 0x2, R23 ;  /* 0x0000000204040824 */ /* 0x000fc800078e0217 */
[----:B------:R-:W-:-:S05]  /*bb30*/  @P0 IMAD.X R3, RZ, RZ, R5, P1 ;  /* 0x000000ffff030224 */ /* 0x000fca00008e0605 */
[----:B------:R-:W-:Y:S01]  /*bb40*/  @!PT LDS RZ, [RZ] ;  /* 0x00000000fffff984 */ /* 0x000fe20000000800 */
[----:B------:R-:W-:Y:S01]  /*bb50*/  @!PT LDS RZ, [RZ] ;  /* 0x00000000fffff984 */ /* 0x000fe20000000800 */
[----:B------:R-:W-:Y:S01]  /*bb60*/  @!PT LDS RZ, [RZ] ;  /* 0x00000000fffff984 */ /* 0x000fe20000000800 */
[----:B------:R0:W-:Y:S01]  /*bb70*/  @P0 LDGSTS.E.BYPASS.LTC128B.128 [R4+0x23c00], desc[UR50][R2.64], !P2 ;  /* 0x23c0000002040fae */ /* 0x0001e2000d101d72 */
[----:B------:R-:W-:Y:S01]  /*bb80*/  PLOP3.LUT P0, PT, PT, PT, PT, 0x80, 0x0 ;  /* 0x000000000000781c */ /* 0x000fe20003f0f070 */
[----:B------:R-:W-:-:S12]  /*bb90*/  NOP ;  /* 0x0000000000007918 */ /* 0x000fd80000000000 */
.L_x_3652:
[----:B------:R-:W-:Y:S02]  /*bba0*/  PLOP3.LUT P1, PT, P1, P0, PT, 0xa2, 0x0 ;  /* 0x000000000000781c */ /* 0x000fe40000f21472 */
[----:B------:R-:W-:-:S08]  /*bbb0*/  @P0 R2UR P1, UR4, R27 ;  /* 0x000000001b0402ca */ /* 0x000fd00000020000 */
[----:B------:R-:W-:-:S05]  /*bbc0*/  @P0 PLOP3.LUT P0, PT, P1, PT, PT, 0x80, 0x0 ;  /* 0x000000000000081c */ /* 0x000fca0000f0f070 */
[----:B------:R-:W-:Y:S01]  /*bbd0*/  @!P1 SYNCS.ARRIVE.TRANS64.RED.A0T1 RZ, [UR4+0x28c30], RZ ;  /* 0x028c30ffffff99a7 */ /* 0x000fe20008200404 */
[----:B------:R-:W-:Y:S07]  /*bbe0*/  @!P1 ARRIVES.LDGSTSBAR.64.TRANSCNT [UR4+0x28c30] ;  /* 0x028c3000ff0099b0 */ /* 0x000fee0008000a84 */
[----:B------:R-:W-:Y:S05]  /*bbf0*/  @P0 BRA.U.ANY `(.L_x_3652) ;  /* 0xfffffffd00e80947 */ /* 0x000fea000393ffff */
[----:B------:R-:W-:Y:S01]  /*bc00*/  NOP ;  /* 0x0000000000007918 */ /* 0x000fe20000000000 */
[----:B------:R-:W-:-:S05]  /*bc10*/  IMAD.U32 R0, RZ, RZ, UR36 ;  /* 0x00000024ff007e24 */ /* 0x000fca000f8e00ff */
[----:B------:R-:W-:-:S13]  /*bc20*/  ISETP.NE.AND P2, PT, R0, 0x3, PT ;  /* 0x000000030000780c */ /* 0x000fda0003f45270 */
[----:B------:R-:W-:Y:S05]  /*bc30*/  @!P2 BRA `(.L_x_3653) ;  /* 0x000000000004a947 */ /* 0x000fea0003800000 */
[----:B------:R-:W-:Y:S01]  /*bc40*/  BPT.TRAP 0x1 ;  /* 0x000000040000795c */ /* 0x000fe20000300000 */
.L_x_3653:
[----:B------:R1:W5:Y:S01]  /*bc50*/  LDL.LU R0, [R1+0x8] ;  /* 0x0000080001007983 */ /* 0x0003620000300800 */
[----:B------:R-:W-:Y:S01]  /*bc60*/  LOP3.LUT P0, RZ, R22, 0x100, RZ, 0xc0, !PT ;  /* 0x0000010016ff7812 */ /* 0x000fe2000780c0ff */
[----:B------:R1:W-:Y:S02]  /*bc70*/  SYNCS.ARRIVE.TRANS64.A1T0 RZ, [R27+URZ+0x28c30], RZ ;  /* 0x028c30ff1bff79a7 */ /* 0x0003e4000810003f */
[----:B0-----:R1:W5:Y:S04]  /*bc80*/  LDL.LU R4, [R1] ;  /* 0x0000000001047983 */ /* 0x0013680000300800 */
[----:B------:R1:W5:Y:S01]  /*bc90*/  LDL R3, [R1+0x4] ;  /* 0x0000040001037983 */ /* 0x0003620000100800 */
[----:B------:R-:W-:-:S07]  /*bca0*/  SEL R2, R30, RZ, !P0 ;  /* 0x000000ff1e027207 */ /* 0x000fce0004000000 */
[----:B------:R-:W-:Y:S05]  /*bcb0*/  WARPSYNC.ALL ;  /* 0x0000000000007948 */ /* 0x000fea0003800000 */
[----:B------:R0:W-:Y:S01]  /*bcc0*/  STL [R1+0x18], R2 ;  /* 0x0000180201007387 */ /* 0x0001e20000100800 */
[----:B------:R-:W-:Y:S01]  /*bcd0*/  ULDC.64 UR4, c[0x0][0x298] ;  /* 0x0000a60000047ab9 */ /* 0x000fe20000000a00 */
[----:B------:R-:W-:Y:S01]  /*bce0*/  BSSY B6, `(.L_x_3654) ;  /* 0x0000020000067945 */ /* 0x000fe20003800000 */
[----:B0-----:R-:W-:Y:S01]  /*bcf0*/  VIADD R2, R23, 0x20400 ;  /* 0x0002040017027836 */ /* 0x001fe20000000000 */
[----:B------:R-:W-:Y:S01]  /*bd00*/  BAR.SYNC.DEFER_BLOCKING 0x8, 0x100 ;  /* 0x0204000000007b1d */ /* 0x000fe20000010000 */
[----:B-----5:R-:W-:-:S03]  /*bd10*/  SEL R0, R0, RZ, !P0 ;  /* 0x000000ff00007207 */ /* 0x020fc60004000000 */
[----:B------:R-:W-:Y:S02]  /*bd20*/  LOP3.LUT P0, RZ, R2, 0x3ff, RZ, 0xc0, !PT ;  /* 0x000003ff02ff7812 */ /* 0x000fe4000780c0ff */
[----:B------:R0:W-:Y:S01]  /*bd30*/  STL [R1+0x8], R0 ;  /* 0x0000080001007387 */ /* 0x0001e20000100800 */
[----:B------:R-:W-:-:S04]  /*bd40*/  PRMT R30, R3, 0x8880, RZ ;  /* 0x00008880031e7816 */ /* 0x000fc800000000ff */
[----:B------:R-:W-:Y:S02]  /*bd50*/  PRMT R30, R30, 0x7710, RZ ;  /* 0x000077101e1e7816 */ /* 0x000fe400000000ff */
[----:B0-----:R-:W-:-:S05]  /*bd60*/  SHF.R.S32.HI R0, RZ, 0x1f, R4 ;  /* 0x0000001fff007819 */ /* 0x001fca0000011404 */
[----:B------:R-:W-:-:S04]  /*bd70*/  IMAD R0, R0, UR4, RZ ;  /* 0x0000000400007c24 */ /* 0x000fc8000f8e02ff */
[C---:B------:R-:W-:Y:S02]  /*bd80*/  IMAD R0, R4.reuse, UR5, R0 ;  /* 0x0000000504007c24 */ /* 0x040fe4000f8e0200 */
[----:B------:R-:W-:-:S04]  /*bd90*/  IMAD.WIDE.U32 R4, R4, UR4, RZ ;  /* 0x0000000404047c25 */ /* 0x000fc8000f8e00ff */
[----:B------:R-:W-:Y:S01]  /*bda0*/  IMAD.IADD R0, R5, 0x1, R0 ;  /* 0x0000000105007824 */ /* 0x000fe200078e0200 */
[----:B------:R0:W-:Y:S04]  /*bdb0*/  STL.64 [R1+0x10], R4 ;  /* 0x0000100401007387 */ /* 0x0001e80000100a00 */
[----:B------:R0:W-:Y:S01]  /*bdc0*/  STL [R1], R0 ;  /* 0x0000000001007387 */ /* 0x0001e20000100800 */
        /* <DEDUP_REMOVED lines=17> */
.L_x_3655:
[----:B------:R-:W-:Y:S05]  /*bee0*/  BSYNC B6 ;  /* 0x0000000000067941 */ /* 0x000fea0003800000 */
.L_x_3654:
[----:B0-----:R-:W2:Y:S01]  /*bef0*/  LDL.LU R0, [R1] ;  /* 0x0000000001007983 */ /* 0x001ea20000300800 */
[----:B------:R-:W-:Y:S01]  /*bf00*/  ULDC.64 UR4, c[0x0][0x2d8] ;  /* 0x0000b60000047ab9 */ /* 0x000fe20000000a00 */
[----:B------:R-:W0:Y:S02]  /*bf10*/  LDC R7, c[0x0][0x448] ;  /* 0x00011200ff077b82 */ /* 0x000e240000000800 */
[----:B------:R-:W2:Y:S04]  /*bf20*/  LDL.LU.64 R2, [R1+0x10] ;  /* 0x0000100001027983 */ /* 0x000ea80000300a00 */
[----:B------:R-:W3:Y:S04]  /*bf30*/  LDL.LU R21, [R1+0x8] ;  /* 0x0000080001157983 */ /* 0x000ee80000300800 */
[----:B------:R-:W4:Y:S04]  /*bf40*/  LDL.LU R20, [R1+0x18] ;  /* 0x0000180001147983 */ /* 0x000f280000300800 */
[----:B------:R0:W5:Y:S04]  /*bf50*/  LDL R10, [R1+0xc] ;  /* 0x00000c00010a7983 */ /* 0x0001680000100800 */
[----:B------:R0:W5:Y:S02]  /*bf60*/  LDL R8, [R1+0x2c] ;  /* 0x00002c0001087983 */ /* 0x0001640000100800 */
[----:B0-----:R-:W-:-:S13]  /*bf70*/  ISETP.NE.AND P0, PT, R7, 0x1, PT ;  /* 0x000000010700780c */ /* 0x001fda0003f05270 */
[----:B------:R-:W0:Y:S01]  /*bf80*/  @P0 LDC R6, c[0x0][0x44c] ;  /* 0x00011300ff060b82 */ /* 0x000e220000000800 */
[----:B------:R-:W1:Y:S02]  /*bf90*/  S2R R9, SR_TID.X ;  /* 0x0000000000097919 */ /* 0x000e640000002100 */
[----:B-1----:R-:W-:-:S05]  /*bfa0*/  IMAD.SHL.U32 R9, R9, 0x8, RZ ;  /* 0x0000000809097824 */ /* 0x002fca00078e00ff */
[----:B------:R-:W-:Y:S01]  /*bfb0*/  LOP3.LUT R9, R9, 0x38, RZ, 0xc0, !PT ;  /* 0x0000003809097812 */ /* 0x000fe200078ec0ff */
[----:B--2---:R-:W-:Y:S02]  /*bfc0*/  IMAD.MOV.U32 R3, RZ, RZ, R0 ;  /* 0x000000ffff037224 */ /* 0x004fe400078e0000 */
[----:B------:R-:W-:Y:S02]  /*bfd0*/  IMAD R0, R26, UR4, RZ ;  /* 0x000000041a007c24 */ /* 0x000fe4000f8e02ff */
[----:B------:R-:W-:-:S04]  /*bfe0*/  IMAD.WIDE.U32 R2, R18, UR4, R2 ;  /* 0x0000000412027c25 */ /* 0x000fc8000f8e0002 */
[----:B------:R-:W-:Y:S01]  /*bff0*/  IMAD R0, R18, UR5, R0 ;  /* 0x0000000512007c24 */ /* 0x000fe2000f8e0200 */
[----:B------:R-:W-:-:S03]  /*c000*/  ULDC.64 UR4, c[0x0][0x2e0] ;  /* 0x0000b80000047ab9 */ /* 0x000fc60000000a00 */
[----:B------:R-:W-:Y:S02]  /*c010*/  IMAD.IADD R3, R3, 0x1, R0 ;  /* 0x0000000103037824 */ /* 0x000fe400078e0200 */
[----:B---3--:R-:W-:Y:S02]  /*c020*/  IMAD R0, R21, UR4, RZ ;  /* 0x0000000415007c24 */ /* 0x008fe4000f8e02ff */
[----:B----4-:R-:W-:-:S04]  /*c030*/  IMAD.WIDE.U32 R2, R20, UR4, R2 ;  /* 0x0000000414027c25 */ /* 0x010fc8000f8e0002 */
[----:B------:R-:W-:Y:S01]  /*c040*/  IMAD R0, R20, UR5, R0 ;  /* 0x0000000514007c24 */ /* 0x000fe2000f8e0200 */
[----:B------:R-:W-:Y:S01]  /*c050*/  ULDC.64 UR4, c[0x0][0x2d0] ;  /* 0x0000b40000047ab9 */ /* 0x000fe20000000a00 */
[----:B------:R-:W1:Y:S02]  /*c060*/  S2R R20, SR_TID.X ;  /* 0x0000000000147919 */ /* 0x000e640000002100 */
[----:B------:R-:W-:Y:S02]  /*c070*/  IMAD.IADD R3, R3, 0x1, R0 ;  /* 0x0000000103037824 */ /* 0x000fe400078e0200 */
[----:B------:R-:W2:Y:S01]  /*c080*/  @P0 LDC R0, c[0x0][0x450] ;  /* 0x00011400ff000b82 */ /* 0x000ea20000000800 */
[----:B-1----:R-:W-:-:S04]  /*c090*/  SHF.L.U32 R20, R20, 0x4, RZ ;  /* 0x0000000414147819 */ /* 0x002fc800000006ff */
[----:B------:R-:W-:-:S05]  /*c0a0*/  LOP3.LUT R20, R37, 0x70, R20, 0xf8, !PT ;  /* 0x0000007025147812 */ /* 0x000fca00078ef814 */
[----:B------:R-:W-:-:S04]  /*c0b0*/  IMAD R5, R17, 0x40, R20 ;  /* 0x0000004011057824 */ /* 0x000fc800078e0214 */
[----:B0-----:R-:W-:-:S04]  /*c0c0*/  @P0 IMAD.HI.U32 R6, R5, R6, RZ ;  /* 0x0000000605060227 */ /* 0x001fc800078e00ff */
[----:B------:R-:W-:Y:S01]  /*c0d0*/  IMAD.MOV.U32 R4, RZ, RZ, R5 ;  /* 0x000000ffff047224 */ /* 0x000fe200078e0005 */
[----:B--2---:R-:W-:-:S05]  /*c0e0*/  @P0 SHF.R.U32.HI R4, RZ, R0, R6 ;  /* 0x00000000ff040219 */ /* 0x004fca0000011606 */
        /* <DEDUP_REMOVED lines=15> */
[----:B------:R-:W-:-:S04]  /*c1e0*/  ULDC UR4, c[0x0][0x2b8] ;  /* 0x0000ae0000047ab9 */ /* 0x000fc80000000800 */
[----:B------:R-:W-:Y:S01]  /*c1f0*/  LEA.HI.X R4, R2, UR5, R4, 0x1, P0 ;  /* 0x0000000502047c11 */ /* 0x000fe200080f0c04 */
[----:B------:R-:W-:Y:S01]  /*c200*/  UMOV UR5, 0xffffffff ;  /* 0xffffffff00057882 */ /* 0x000fe20000000000 */
[----:B------:R-:W-:Y:S02]  /*c210*/  ISETP.GE.AND P1, PT, R9, UR4, PT ;  /* 0x0000000409007c0c */ /* 0x000fe4000bf26270 */
[----:B------:R-:W-:Y:S11]  /*c220*/  BRA.DIV UR5, `(.L_x_3656) ;  /* 0x0000003605687947 */ /* 0x000ff6000b800000 */
[----:B------:R-:W0:Y:S01]  /*c230*/  SHFL.IDX PT, R3, R0, RZ, 0x181f ;  /* 0x00181fff00037589 */ /* 0x000e2200000e0000 */
[----:B-----5:R-:W-:Y:S02]  /*c240*/  IMAD R5, R10, R7, RZ ;  /* 0x000000070a057224 */ /* 0x020fe400078e02ff */
[----:B------:R-:W-:Y:S01]  /*c250*/  IMAD R17, R17, 0x40, R37 ;  /* 0x0000004011117824 */ /* 0x000fe200078e0225 */
[----:B------:R-:W1:Y:S04]  /*c260*/  SHFL.IDX PT, R2, R4, RZ, 0x181f ;  /* 0x00181fff04027589 */ /* 0x000e6800000e0000 */
[----:B------:R-:W-:-:S13]  /*c270*/  ISETP.GE.AND P0, PT, R17, R5, PT ;  /* 0x000000051100720c */ /* 0x000fda0003f06270 */
[----:B0-----:R-:W-:-:S05]  /*c280*/  @!P0 LEA R3, P2, R9, R3, 0x1 ;  /* 0x0000000309038211 */ /* 0x001fca00078408ff */
[----:B-1----:R-:W-:-:S05]  /*c290*/  @!P0 IMAD.X R2, RZ, RZ, R2, P2 ;  /* 0x000000ffff028224 */ /* 0x002fca00010e0602 */
[----:B------:R-:W-:-:S04]  /*c2a0*/  @!P0 LOP3.LUT R3, R3, R2, RZ, 0x3c, !PT ;  /* 0x0000000203038212 */ /* 0x000fc800078e3cff */
[----:B------:R-:W-:-:S04]  /*c2b0*/  @!P0 LOP3.LUT R2, R3, R2, RZ, 0x3c, !PT ;  /* 0x0000000203028212 */ /* 0x000fc800078e3cff */
[----:B------:R-:W-:-:S05]  /*c2c0*/  @!P0 LOP3.LUT R3, R3, R2, RZ, 0x3c, !PT ;  /* 0x0000000203038212 */ /* 0x000fca00078e3cff */
[----:B------:R-:W-:Y:S01]  /*c2d0*/  @!PT LDS RZ, [RZ] ;  /* 0x00000000fffff984 */ /* 0x000fe20000000800 */
[----:B------:R0:W-:Y:S02]  /*c2e0*/  @!P0 LDGSTS.E.BYPASS.LTC128B.128 [R8+0x20400], desc[UR50][R2.64], !P1 ;  /* 0x2040000002088fae */ /* 0x0001e4000c901d72 */
[----:B0-----:R-:W-:Y:S02]  /*c2f0*/  IADD3 R2, R17, 0x10, RZ ;  /* 0x0000001011027810 */ /* 0x001fe40007ffe0ff */
[----:B------:R-:W0:Y:S02]  /*c300*/  SHFL.IDX PT, R3, R0, 0x1, 0x181f ;  /* 0x00381f0000037f89 */ /* 0x000e2400000e0000 */
[----:B------:R-:W-:Y:S02]  /*c310*/  ISETP.GE.AND P0, PT, R2, R5, PT ;  /* 0x000000050200720c */ /* 0x000fe40003f06270 */
[----:B------:R-:W1:Y:S11]  /*c320*/  SHFL.IDX PT, R2, R4, 0x1, 0x181f ;  /* 0x00381f0004027f89 */ /* 0x000e7600000e0000 */
[----:B0-----:R-:W-:-:S05]  /*c330*/  @!P0 LEA R3, P2, R9, R3, 0x1 ;  /* 0x0000000309038211 */ /* 0x001fca00078408ff */
[----:B-1----:R-:W-:-:S05]  /*c340*/  @!P0 IMAD.X R2, RZ, RZ, R2, P2 ;  /* 0x000000ffff028224 */ /* 0x002fca00010e0602 */
[----:B------:R-:W-:-:S04]  /*c350*/  @!P0 LOP3.LUT R3, R3, R2, RZ, 0x3c, !PT ;  /* 0x0000000203038212 */ /* 0x000fc800078e3cff */
[----:B------:R-:W-:-:S04]  /*c360*/  @!P0 LOP3.LUT R2, R3, R2, RZ, 0x3c, !PT ;  /* 0x0000000203028212 */ /* 0x000fc800078e3cff */
[----:B------:R-:W-:-:S05]  /*c370*/  @!P0 LOP3.LUT R3, R3, R2, RZ, 0x3c, !PT ;  /* 0x0000000203038212 */ /* 0x000fca00078e3cff */
[----:B------:R0:W-:Y:S02]  /*c380*/  @!P0 LDGSTS.E.BYPASS.LTC128B.128 [R8+0x20c00], desc[UR50][R2.64], !P1 ;  /* 0x20c0000002088fae */ /* 0x0001e4000c901d72 */
[----:B0-----:R-:W-:Y:S02]  /*c390*/  VIADD R2, R17, 0x20 ;  /* 0x0000002011027836 */ /* 0x001fe40000000000 */
[----:B------:R-:W0:Y:S03]  /*c3a0*/  SHFL.IDX PT, R3, R0, 0x2, 0x181f ;  /* 0x00581f0000037f89 */ /* 0x000e2600000e0000 */
[----:B------:R-:W-:Y:S01]  /*c3b0*/  ISETP.GE.AND P0, PT, R2, R5, PT ;  /* 0x000000050200720c */ /* 0x000fe20003f06270 */
[----:B------:R-:W-:Y:S04]  /*c3c0*/  SHFL.IDX PT, R0, R0, 0x3, 0x181f ;  /* 0x00781f0000007f89 */ /* 0x000fe800000e0000 */
[----:B------:R-:W1:Y:S04]  /*c3d0*/  SHFL.IDX PT, R2, R4, 0x2, 0x181f ;  /* 0x00581f0004027f89 */ /* 0x000e6800000e0000 */
[----:B------:R-:W2:Y:S04]  /*c3e0*/  SHFL.IDX PT, R4, R4, 0x3, 0x181f ;  /* 0x00781f0004047f89 */ /* 0x000ea800000e0000 */
[----:B0-----:R-:W-:-:S05]  /*c3f0*/  @!P0 LEA R3, P2, R9, R3, 0x1 ;  /* 0x0000000309038211 */ /* 0x001fca00078408ff */
[----:B-1----:R-:W-:-:S05]  /*c400*/  @!P0 IMAD.X R2, RZ, RZ, R2, P2 ;  /* 0x000000ffff028224 */ /* 0x002fca00010e0602 */
[----:B------:R-:W-:-:S04]  /*c410*/  @!P0 LOP3.LUT R3, R3, R2, RZ, 0x3c, !PT ;  /* 0x0000000203038212 */ /* 0x000fc800078e3cff */
[----:B------:R-:W-:-:S04]  /*c420*/  @!P0 LOP3.LUT R2, R3, R2, RZ, 0x3c, !PT ;  /* 0x0000000203028212 */ /* 0x000fc800078e3cff */
[----:B------:R-:W-:-:S05]  /*c430*/  @!P0 LOP3.LUT R3, R3, R2, RZ, 0x3c, !PT ;  /* 0x0000000203038212 */ /* 0x000fca00078e3cff */
[----:B--2---:R0:W-:Y:S02]  /*c440*/  @!P0 LDGSTS.E.BYPASS.LTC128B.128 [R8+0x21400], desc[UR50][R2.64], !P1 ;  /* 0x2140000002088fae */ /* 0x0041e4000c901d72 */
.L_x_3734:
[----:B------:R-:W-:-:S05]  /*c450*/  VIADD R17, R17, 0x30 ;  /* 0x0000003011117836 */ /* 0x000fca0000000000 */
[----:B------:R-:W-:-:S13]  /*c460*/  ISETP.GE.AND P0, PT, R17, R5, PT ;  /* 0x000000051100720c */ /* 0x000fda0003f06270 */
[----:B01----:R-:W-:-:S05]  /*c470*/  @!P0 LEA R2, P2, R9, R0, 0x1 ;  /* 0x0000000009028211 */ /* 0x003fca00078408ff */
[----:B------:R-:W-:-:S05]  /*c480*/  @!P0 IMAD.X R3, RZ, RZ, R4, P2 ;  /* 0x000000ffff038224 */ /* 0x000fca00010e0604 */
[----:B------:R-:W-:Y:S01]  /*c490*/  @!PT LDS RZ, [RZ] ;  /* 0x00000000fffff984 */ /* 0x000fe20000000800 */
[----:B------:R-:W-:Y:S01]  /*c4a0*/  @!PT LDS RZ, [RZ] ;  /* 0x00000000fffff984 */ /* 0x000fe20000000800 */
[----:B------:R-:W-:Y:S01]  /*c4b0*/  @!PT LDS RZ, [RZ] ;  /* 0x00000000fffff984 */ /* 0x000fe20000000800 */
[----:B------:R0:W-:Y:S01]  /*c4c0*/  @!P0 LDGSTS.E.BYPASS.LTC128B.128 [R8+0x21c00], desc[UR50][R2.64], !P1 ;  /* 0x21c0000002088fae */ /* 0x0001e2000c901d72 */
[----:B------:R-:W-:Y:S01]  /*c4d0*/  PLOP3.LUT P0, PT, PT, PT, PT, 0x80, 0x0 ;  /* 0x000000000000781c */ /* 0x000fe20003f0f070 */
[----:B------:R-:W-:-:S12]  /*c4e0*/  NOP ;  /* 0x0000000000007918 */ /* 0x000fd80000000000 */
.L_x_3657:
        /* <DEDUP_REMOVED lines=18> */
.L_x_3735:
[----:B------:R-:W-:Y:S05]  /*c610*/  BSYNC B0 ;  /* 0x0000000000007941 */ /* 0x000fea0003800000 */
.L_x_3658:
[----:B------:R-:W-:-:S05]  /*c620*/  IMAD.U32 R2, RZ, RZ, UR36 ;  /* 0x00000024ff027e24 */ /* 0x000fca000f8e00ff */
[----:B------:R-:W-:-:S13]  /*c630*/  ISETP.NE.AND P0, PT, R2, 0x3, PT ;  /* 0x000000030200780c */ /* 0x000fda0003f05270 */
[----:B------:R-:W-:Y:S05]  /*c640*/  @!P0 BRA `(.L_x_3660) ;  /* 0x0000000000048947 */ /* 0x000fea0003800000 */
[----:B------:R-:W-:Y:S01]  /*c650*/  BPT.TRAP 0x1 ;  /* 0x000000040000795c */ /* 0x000fe20000300000 */
.L_x_3660:
[----:B0-----:R-:W-:Y:S01]  /*c660*/  SHF.L.U32 R0, R25, 0x1f, RZ ;  /* 0x0000001f19007819 */ /* 0x001fe200000006ff */
[----:B------:R-:W-:Y:S03]  /*c670*/  BSSY B0, `(.L_x_3661) ;  /* 0x0000003000007945 */ /* 0x000fe60003800000 */
[----:B------:R-:W0:Y:S02]  /*c680*/  SYNCS.PHASECHK.TRANS64.TRYWAIT P0, [R27+URZ+0x28c60], R0 ;  /* 0x028c60001b0075a7 */ /* 0x000e24000800017f */
[----:B0-----:R-:W-:Y:S05]  /*c690*/  @!P0 BRA `(.L_x_3662) ;  /* 0x0000003400a48947 */ /* 0x001fea0003800000 */
.L_x_3736:
[----:B------:R-:W-:Y:S05]  /*c6a0*/  BSYNC B0 ;  /* 0x0000000000007941 */ /* 0x000fea0003800000 */
.L_x_3661:
[----:B------:R-:W0:Y:S01]  /*c6b0*/  LDL.LU R2, [R1+0x1c] ;  /* 0x00001c0001027983 */ /* 0x000e220000300800 */
[----:B------:R-:W-:-:S03]  /*c6c0*/  ULDC.64 UR4, c[0x0][0x328] ;  /* 0x0000ca0000047ab9 */ /* 0x000fc60000000a00 */
[----:B------:R-:W2:Y:S01]  /*c6d0*/  LDL.LU R4, [R1+0x20] ;  /* 0x0000200001047983 */ /* 0x000ea20000300800 */
[----:B------:R-:W-:Y:S02]  /*c6e0*/  IMAD R5, R24, 0x8000, R33 ;  /* 0x0000800018057824 */ /* 0x000fe400078e0221 */
[----:B0-----:R-:W-:Y:S02]  /*c6f0*/  IMAD R0, R2, UR4, RZ ;  /* 0x0000000402007c24 */ /* 0x001fe4000f8e02ff */
[----:B------:R-:W-:-:S04]  /*c700*/  IMAD.WIDE.U32 R2, R35, UR4, RZ ;  /* 0x0000000423027c25 */ /* 0x000fc8000f8e00ff */
[----:B------:R-:W-:Y:S01]  /*c710*/  IMAD R0, R35, UR5, R0 ;  /* 0x0000000523007c24 */ /* 0x000fe2000f8e0200 */
[----:B------:R-:W-:-:S04]  /*c720*/  ULDC.64 UR4, c[0x0][0x338] ;  /* 0x0000ce0000047ab9 */ /* 0x000fc80000000a00 */
[----:B------:R-:W-:Y:S01]  /*c730*/  IADD3 R3, R3, R0, RZ ;  /* 0x0000000003037210 */ /* 0x000fe20007ffe0ff */
[----:B--2---:R-:W-:Y:S02]  /*c740*/  IMAD R0, R4, UR4, RZ ;  /* 0x0000000404007c24 */ /* 0x004fe4000f8e02ff */
        /* <DEDUP_REMOVED lines=13> */
[----:B------:R-:W2:Y:S01]  /*c820*/  LDL R3, [R1+0x4] ;  /* 0x0000040001037983 */ /* 0x000ea20000100800 */
[----:B------:R-:W-:Y:S01]  /*c830*/  IMAD R5, R5, 0x2, R23 ;  /* 0x0000000205057824 */ /* 0x000fe200078e0217 */
[C---:B------:R-:W-:Y:S01]  /*c840*/  LOP3.LUT P5, RZ, R30.reuse, 0x2, RZ, 0xc0, !PT ;  /* 0x000000021eff7812 */ /* 0x040fe200078ac0ff */
[----:B------:R-:W0:Y:S01]  /*c850*/  S2R R7, SR_TID.X ;  /* 0x0000000000077919 */ /* 0x000e220000002100 */
[C---:B------:R-:W-:Y:S02]  /*c860*/  LOP3.LUT P4, RZ, R30.reuse, 0x4, RZ, 0xc0, !PT ;  /* 0x000000041eff7812 */ /* 0x040fe4000788c0ff */
[----:B------:R-:W-:Y:S01]  /*c870*/  LOP3.LUT P3, RZ, R30, 0x8, RZ, 0xc0, !PT ;  /* 0x000000081eff7812 */ /* 0x000fe2000786c0ff */
[----:B------:R-:W1:Y:S01]  /*c880*/  SHFL.IDX PT, R2, R4, RZ, 0x181f ;  /* 0x00181fff04027589 */ /* 0x000e6200000e0000 */
[----:B------:R-:W-:Y:S02]  /*c890*/  LOP3.LUT R22, R22, 0xfffffeff, RZ, 0xc0, !PT ;  /* 0xfffffeff16167812 */ /* 0x000fe400078ec0ff */
[----:B------:R-:W-:Y:S01]  /*c8a0*/  LOP3.LUT P2, RZ, R30, 0x10, RZ, 0xc0, !PT ;  /* 0x000000101eff7812 */ /* 0x000fe2000784c0ff */
[----:B0-----:R-:W-:-:S05]  /*c8b0*/  IMAD.SHL.U32 R7, R7, 0x8, RZ ;  /* 0x0000000807077824 */ /* 0x001fca00078e00ff */
[----:B------:R-:W-:-:S05]  /*c8c0*/  LOP3.LUT R7, R7, 0x38, RZ, 0xc0, !PT ;  /* 0x0000003807077812 */ /* 0x000fca00078ec0ff */
[----:B------:R-:W-:Y:S01]  /*c8d0*/  IMAD.SHL.U32 R0, R7, 0x2, RZ ;  /* 0x0000000207007824 */ /* 0x000fe200078e00ff */
[----:B------:R-:W-:-:S04]  /*c8e0*/  LOP3.LUT R7, R30, 0x1, RZ, 0xc0, !PT ;  /* 0x000000011e077812 */ /* 0x000fc800078ec0ff */
[----:B-1----:R-:W-:Y:S02]  /*c8f0*/  IADD3 R2, P0, R2, R0, RZ ;  /* 0x0000000002027210 */ /* 0x002fe40007f1e0ff */
[----:B------:R-:W-:-:S13]  /*c900*/  ISETP.NE.U32.AND P1, PT, R7, 0x1, PT ;  /* 0x000000010700780c */ /* 0x000fda0003f25070 */
[----:B------:R-:W-:-:S04]  /*c910*/  @P1 LOP3.LUT R22, R22, 0x100, RZ, 0xfc, !PT ;  /* 0x0000010016161812 */ /* 0x000fc800078efcff */
[----:B------:R-:W-:Y:S01]  /*c920*/  LOP3.LUT R22, R22, 0xfffffdff, RZ, 0xc0, !PT ;  /* 0xfffffdff16167812 */ /* 0x000fe200078ec0ff */
[----:B--2---:R-:W-:Y:S02]  /*c930*/  IMAD.MOV.U32 R8, RZ, RZ, R3 ;  /* 0x000000ffff087224 */ /* 0x004fe400078e0003 */
[----:B------:R-:W0:Y:S03]  /*c940*/  SHFL.IDX PT, R3, R6, RZ, 0x181f ;  /* 0x00181fff06037589 */ /* 0x000e2600000e0000 */
[----:B------:R-:W-:Y:S01]  /*c950*/  PRMT R7, R8, 0x8880, RZ ;  /* 0x0000888008077816 */ /* 0x000fe200000000ff */
[----:B0-----:R-:W-:Y:S01]  /*c960*/  IMAD.X R3, RZ, RZ, R3, P0 ;  /* 0x000000ffff037224 */ /* 0x001fe200000e0603 */
[----:B------:R-:W-:Y:S02]  /*c970*/  ISETP.LT.OR P0, PT, R29, 0x1, P1 ;  /* 0x000000011d00780c */ /* 0x000fe40000f01670 */
[----:B------:R-:W-:-:S04]  /*c980*/  LOP3.LUT P1, RZ, R30, 0x20, RZ, 0xc0, !PT ;  /* 0x000000201eff7812 */ /* 0x000fc8000782c0ff */
[----:B------:R-:W-:-:S07]  /*c990*/  ISETP.LT.OR P6, PT, R29, 0x1, !P1 ;  /* 0x000000011d00780c */ /* 0x000fce0004fc1670 */
[----:B------:R-:W-:Y:S01]  /*c9a0*/  @!PT LDS RZ, [RZ] ;  /* 0x00000000fffff984 */ /* 0x000fe20000000800 */
[----:B------:R-:W-:Y:S01]  /*c9b0*/  LDGSTS.E.BYPASS.LTC128B.128 [R5+0x400], desc[UR50][R2.64], !P0 ;  /* 0x0040000002057fae */ /* 0x000fe2000c101d72 */
[----:B------:R-:W-:-:S13]  /*c9c0*/  ISETP.LT.OR P0, PT, R29, 0x1, !P5 ;  /* 0x000000011d00780c */ /* 0x000fda0006f01670 */
[----:B------:R-:W-:Y:S01]  /*c9d0*/  LDGSTS.E.BYPASS.LTC128B.128 [R5+0x2400], desc[UR50][R2.64+0x80], !P0 ;  /* 0x0240008002057fae */ /* 0x000fe2000c101d72 */
[----:B------:R-:W-:-:S13]  /*c9e0*/  ISETP.LT.OR P0, PT, R29, 0x1, !P4 ;  /* 0x000000011d00780c */ /* 0x000fda0006701670 */
[----:B------:R-:W-:Y:S01]  /*c9f0*/  LDGSTS.E.BYPASS.LTC128B.128 [R5+0x4400], desc[UR50][R2.64+0x100], !P0 ;  /* 0x0440010002057fae */ /* 0x000fe2000c101d72 */
[----:B------:R-:W-:-:S13]  /*ca00*/  ISETP.LT.OR P0, PT, R29, 0x1, !P3 ;  /* 0x000000011d00780c */ /* 0x000fda0005f01670 */
[----:B------:R-:W-:Y:S01]  /*ca10*/  LDGSTS.E.BYPASS.LTC128B.128 [R5+0x6400], desc[UR50][R2.64+0x180], !P0 ;  /* 0x0640018002057fae */ /* 0x000fe2000c101d72 */
[----:B------:R-:W-:-:S13]  /*ca20*/  ISETP.LT.OR P0, PT, R29, 0x1, !P2 ;  /* 0x000000011d00780c */ /* 0x000fda0005701670 */
[----:B------:R-:W-:Y:S01]  /*ca30*/  LDGSTS.E.BYPASS.LTC128B.128 [R5+0x8400], desc[UR50][R2.64+0x200], !P0 ;  /* 0x0840020002057fae */ /* 0x000fe2000c101d72 */
[----:B------:R-:W-:-:S03]  /*ca40*/  LOP3.LUT P0, RZ, R30, 0x40, RZ, 0xc0, !PT ;  /* 0x000000401eff7812 */ /* 0x000fc6000780c0ff */
[----:B------:R-:W-:Y:S01]  /*ca50*/  LDGSTS.E.BYPASS.LTC128B.128 [R5+0xa400], desc[UR50][R2.64+0x280], !P6 ;  /* 0x0a40028002057fae */ /* 0x000fe2000f101d72 */
[----:B------:R-:W-:-:S13]  /*ca60*/  ISETP.LT.OR P6, PT, R29, 0x1, !P0 ;  /* 0x000000011d00780c */ /* 0x000fda00047c1670 */
[----:B------:R-:W-:Y:S01]  /*ca70*/  LDGSTS.E.BYPASS.LTC128B.128 [R5+0xc400], desc[UR50][R2.64+0x300], !P6 ;  /* 0x0c40030002057fae */ /* 0x000fe2000f101d72 */
[----:B------:R-:W-:-:S03]  /*ca80*/  ISETP.GT.AND P6, PT, R7, -0x1, PT ;  /* 0xffffffff0700780c */ /* 0x000fc60003fc4270 */
[----:B------:R-:W-:Y:S10]  /*ca90*/  SHFL.IDX PT, R7, R6, 0x2, 0x181f ;  /* 0x00581f0006077f89 */ /* 0x000ff400000e0000 */
[----:B------:R-:W-:-:S02]  /*caa0*/  @P6 LOP3.LUT R22, R22, 0x200, RZ, 0xfc, !PT ;  /* 0x0000020016166812 */ /* 0x000fc400078efcff */
[----:B------:R-:W-:-:S13]  /*cab0*/  ISETP.LT.OR P6, PT, R29, 0x1, P6 ;  /* 0x000000011d00780c */ /* 0x000fda00037c1670 */
[----:B------:R0:W-:Y:S04]  /*cac0*/  LDGSTS.E.BYPASS.LTC128B.128 [R5+0xe400], desc[UR50][R2.64+0x380], !P6 ;  /* 0x0e40038002057fae */ /* 0x0001e8000f101d72 */
[----:B0-----:R-:W0:Y:S04]  /*cad0*/  SHFL.IDX PT, R2, R4, 0x1, 0x181f ;  /* 0x00381f0004027f89 */ /* 0x001e2800000e0000 */
[----:B------:R-:W1:Y:S04]  /*cae0*/  SHFL.IDX PT, R3, R6, 0x1, 0x181f ;  /* 0x00381f0006037f89 */ /* 0x000e6800000e0000 */
[----:B------:R-:W-:Y:S01]  /*caf0*/  SHFL.IDX PT, R6, R6, 0x3, 0x181f ;  /* 0x00781f0006067f89 */ /* 0x000fe200000e0000 */
[----:B0-----:R-:W-:-:S04]  /*cb00*/  IADD3 R2, P6, R2, R0, RZ ;  /* 0x0000000002027210 */ /* 0x001fc80007fde0ff */
[----:B-1----:R-:W-:Y:S02]  /*cb10*/  IADD3.X R3, RZ, R3, RZ, P6, !PT ;  /* 0x00000003ff037210 */ /* 0x002fe400037fe4ff */
[----:B------:R-:W-:-:S04]  /*cb20*/  LOP3.LUT P6, RZ, R22, 0x100, RZ, 0xc0, !PT ;  /* 0x0000010016ff7812 */ /* 0x000fc800078cc0ff */
[----:B------:R-:W-:-:S13]  /*cb30*/  ISETP.LT.OR P6, PT, R29, 0x11, P6 ;  /* 0x000000111d00780c */ /* 0x000fda00037c1670 */
        /* <DEDUP_REMOVED lines=13> */
[----:B------:R-:W-:-:S04]  /*cc10*/  LOP3.LUT P6, RZ, R22, 0x200, RZ, 0xc0, !PT ;  /* 0x0000020016ff7812 */ /* 0x000fc800078cc0ff */
[----:B------:R-:W-:-:S13]  /*cc20*/  ISETP.LT.OR P6, PT, R29, 0x11, P6 ;  /* 0x000000111d00780c */ /* 0x000fda00037c1670 */
[----:B------:R0:W-:Y:S04]  /*cc30*/  LDGSTS.E.BYPASS.LTC128B.128 [R5+0xec00], desc[UR50][R2.64+0x380], !P6 ;  /* 0x0ec0038002057fae */ /* 0x0001e8000f101d72 */
[----:B0-----:R-:W0:Y:S02]  /*cc40*/  SHFL.IDX PT, R2, R4, 0x2, 0x181f ;  /* 0x00581f0004027f89 */ /* 0x001e2400000e0000 */
[----:B0-----:R-:W-:-:S05]  /*cc50*/  IADD3 R2, P6, R2, R0, RZ ;  /* 0x0000000002027210 */ /* 0x001fca0007fde0ff */
[----:B------:R-:W-:Y:S01]  /*cc60*/  IMAD.X R3, RZ, RZ, R7, P6 ;  /* 0x000000ffff037224 */ /* 0x000fe200030e0607 */
        /* <DEDUP_REMOVED lines=18> */
[----:B0-----:R0:W1:Y:S02]  /*cd90*/  SHFL.IDX PT, R2, R4, 0x3, 0x181f ;  /* 0x00781f0004027f89 */ /* 0x00106400000e0000 */
.L_x_3746:
[C---:B------:R-:W-:Y:S02]  /*cda0*/  LOP3.LUT P6, RZ, R22.reuse, 0x100, RZ, 0xc0, !PT ;  /* 0x0000010016ff7812 */ /* 0x040fe400078cc0ff */
[----:B------:R-:W-:Y:S02]  /*cdb0*/  LOP3.LUT R22, R22, 0xffffefff, RZ, 0xc0, !PT ;  /* 0xffffefff16167812 */ /* 0x000fe400078ec0ff */
[C---:B------:R-:W-:Y:S02]  /*cdc0*/  ISETP.LT.OR P6, PT, R29.reuse, 0x31, P6 ;  /* 0x000000311d00780c */ /* 0x040fe400037c1670 */
[----:B------:R-:W-:-:S11]  /*cdd0*/  ISETP.LT.OR P5, PT, R29, 0x31, !P5 ;  /* 0x000000311d00780c */ /* 0x000fd60006fa1670 */
[----:B------:R-:W-:Y:S02]  /*cde0*/  @P6 LOP3.LUT R22, R22, 0x1000, RZ, 0xfc, !PT ;  /* 0x0000100016166812 */ /* 0x000fe400078efcff */
[C---:B------:R-:W-:Y:S02]  /*cdf0*/  ISETP.LT.OR P6, PT, R29.reuse, 0x31, !P4 ;  /* 0x000000311d00780c */ /* 0x040fe400067c1670 */
[----:B------:R-:W-:Y:S02]  /*ce00*/  LOP3.LUT R22, R22, 0xffffbfff, RZ, 0xc0, !PT ;  /* 0xffffbfff16167812 */ /* 0x000fe400078ec0ff */
[C---:B------:R-:W-:Y:S02]  /*ce10*/  ISETP.LT.OR P4, PT, R29.reuse, 0x31, !P2 ;  /* 0x000000311d00780c */ /* 0x040fe40005781670 */
[----:B------:R-:W-:Y:S02]  /*ce20*/  LOP3.LUT R22, R22, 0xfffffeff, RZ, 0xc0, !PT ;  /* 0xfffffeff16167812 */ /* 0x000fe400078ec0ff */
[----:B------:R-:W-:-:S02]  /*ce30*/  ISETP.LT.OR P2, PT, R29, 0x31, !P0 ;  /* 0x000000311d00780c */ /* 0x000fc40004741670 */
[----:B------:R-:W-:Y:S02]  /*ce40*/  @P5 LOP3.LUT R22, R22, 0x100, RZ, 0xfc, !PT ;  /* 0x0000010016165812 */ /* 0x000fe400078efcff */
[----:B-1----:R-:W-:Y:S02]  /*ce50*/  IADD3 R2, P0, R2, R0, RZ ;  /* 0x0000000002027210 */ /* 0x002fe40007f1e0ff */
[----:B------:R-:W-:Y:S02]  /*ce60*/  @P6 LOP3.LUT R22, R22, 0x4000, RZ, 0xfc, !PT ;  /* 0x0000400016166812 */ /* 0x000fe400078efcff */
[----:B------:R-:W-:Y:S01]  /*ce70*/  ISETP.LT.OR P5, PT, R29, 0x31, !P3 ;  /* 0x000000311d00780c */ /* 0x000fe20005fa1670 */
[----:B------:R-:W-:Y:S01]  /*ce80*/  IMAD.X R3, RZ, RZ, R6, P0 ;  /* 0x000000ffff037224 */ /* 0x000fe200000e0606 */
[C---:B------:R-:W-:Y:S02]  /*ce90*/  LOP3.LUT P6, RZ, R22.reuse, 0x1000, RZ, 0xc0, !PT ;  /* 0x0000100016ff7812 */ /* 0x040fe400078cc0ff */
[----:B------:R-:W-:-:S02]  /*cea0*/  LOP3.LUT P0, RZ, R22, 0x100, RZ, 0xc0, !PT ;  /* 0x0000010016ff7812 */ /* 0x000fc4000780c0ff */
[----:B------:R-:W-:Y:S02]  /*ceb0*/  ISETP.LT.OR P3, PT, R29, 0x31, !P1 ;  /* 0x000000311d00780c */ /* 0x000fe40004f61670 */
[----:B------:R-:W-:-:S04]  /*cec0*/  LOP3.LUT P1, RZ, R22, 0x200, RZ, 0xc0, !PT ;  /* 0x0000020016ff7812 */ /* 0x000fc8000782c0ff */
[----:B------:R-:W-:-:S03]  /*ced0*/  ISETP.LT.OR P1, PT, R29, 0x31, P1 ;  /* 0x000000311d00780c */ /* 0x000fc60000f21670 */
[----:B------:R-:W-:Y:S01]  /*cee0*/  @!PT LDS RZ, [RZ] ;  /* 0x00000000fffff984 */ /* 0x000fe20000000800 */
[----:B------:R-:W-:Y:S01]  /*cef0*/  @!PT LDS RZ, [RZ] ;  /* 0x00000000fffff984 */ /* 0x000fe20000000800 */
[----:B------:R-:W-:Y:S01]  /*cf00*/  @!PT LDS RZ, [RZ] ;  /* 0x00000000fffff984 */ /* 0x000fe20000000800 */
[----:B------:R1:W-:Y:S01]  /*cf10*/  LDGSTS.E.BYPASS.LTC128B.128 [R5+0x1c00], desc[UR50][R2.64], !P6 ;  /* 0x01c0000002057fae */ /* 0x0003e2000f101d72 */
[----:B------:R-:W-:-:S03]  /*cf20*/  LOP3.LUT P6, RZ, R22, 0x4000, RZ, 0xc0, !PT ;  /* 0x0000400016ff7812 */ /* 0x000fc600078cc0ff */
        /* <DEDUP_REMOVED lines=9> */
.L_x_3664:
        /* <DEDUP_REMOVED lines=11> */
.L_x_3665:
[----:B------:R-:W-:Y:S01]  /*d070*/  ISETP.GE.AND P0, PT, R36, 0x41, PT ;  /* 0x000000412400780c */ /* 0x000fe20003f06270 */
[----:B------:R1:W-:Y:S01]  /*d080*/  SYNCS.ARRIVE.TRANS64.A1T0 RZ, [R27+URZ+0x28c50], RZ ;  /* 0x028c50ff1bff79a7 */ /* 0x0003e2000810003f */
[----:B------:R-:W-:Y:S11]  /*d090*/  BSSY B0, `(.L_x_3666) ;  /* 0x00000f5000007945 */ /* 0x000ff60003800000 */
[----:B-1----:R-:W-:Y:S05]  /*d0a0*/  @!P0 BRA `(.L_x_3667) ;  /* 0x0000000c00cc8947 */ /* 0x002fea0003800000 */
[----:B0-----:R-:W2:Y:S04]  /*d0b0*/  LDL.LU R4, [R1+0x28] ;  /* 0x0000280001047983 */ /* 0x001ea80000300800 */
[----:B------:R-:W3:Y:S04]  /*d0c0*/  LDL.LU R3, [R1+0x4] ;  /* 0x0000040001037983 */ /* 0x000ee80000300800 */
[----:B------:R-:W4:Y:S01]  /*d0d0*/  LDL.LU R2, [R1+0x30] ;  /* 0x0000300001027983 */ /* 0x000f220000300800 */
[----:B--2---:R-:W-:Y:S02]  /*d0e0*/  LOP3.LUT R30, R4, 0x40, RZ, 0xc0, !PT ;  /* 0x00000040041e7812 */ /* 0x004fe400078ec0ff */
[----:B---3--:R-:W-:-:S02]  /*d0f0*/  LOP3.LUT R29, R3, 0x80, RZ, 0xc0, !PT ;  /* 0x00000080031d7812 */ /* 0x008fc400078ec0ff */
[----:B------:R-:W-:Y:S01]  /*d100*/  SHF.R.U32.HI R30, RZ, 0x2, R30 ;  /* 0x00000002ff1e7819 */ /* 0x000fe2000001161e */
[----:B----4-:R-:W-:Y:S01]  /*d110*/  VIADD R7, R2, 0xfffffffe ;  /* 0xfffffffe02077836 */ /* 0x010fe20000000000 */
[----:B------:R-:W-:-:S07]  /*d120*/  SHF.R.U32.HI R29, RZ, 0x3, R29 ;  /* 0x00000003ff1d7819 */ /* 0x000fce000001161d */
.L_x_3680:
[----:B------:R-:W0:Y:S01]  /*d130*/  S2R R2, SR_TID.X ;  /* 0x0000000000027919 */ /* 0x000e220000002100 */
[----:B-1----:R-:W1:Y:S01]  /*d140*/  LDC R3, c[0x0][0x430] ;  /* 0x00010c00ff037b82 */ /* 0x002e620000000800 */
[----:B--23--:R-:W-:Y:S01]  /*d150*/  IMAD R6, R7, 0x40, R31 ;  /* 0x0000004007067824 */ /* 0x00cfe200078e021f */
[----:B------:R-:W-:Y:S05]  /*d160*/  YIELD ;  /* 0x0000000000007946 */ /* 0x000fea0003800000 */
[----:B------:R-:W-:Y:S01]  /*d170*/  IMAD.U32 R11, RZ, RZ, UR36 ;  /* 0x00000024ff0b7e24 */ /* 0x000fe2000f8e00ff */
[----:B------:R-:W-:Y:S01]  /*d180*/  ULDC UR4, c[0x0][0x430] ;  /* 0x00010c0000047ab9 */ /* 0x000fe20000000800 */
[----:B------:R-:W-:Y:S01]  /*d190*/  VIADD R24, R24, 0x1 ;  /* 0x0000000118187836 */ /* 0x000fe20000000000 */
[----:B-1----:R-:W-:Y:S01]  /*d1a0*/  ISETP.NE.AND P0, PT, R3, 0x1, PT ;  /* 0x000000010300780c */ /* 0x002fe20003f05270 */
[----:B0-----:R-:W-:-:S05]  /*d1b0*/  IMAD.SHL.U32 R4, R2, 0x10, RZ ;  /* 0x0000001002047824 */ /* 0x001fca00078e00ff */
[----:B------:R-:W-:-:S07]  /*d1c0*/  LOP3.LUT R4, R37, 0x70, R4, 0xf8, !PT ;  /* 0x0000007025047812 */ /* 0x000fce00078ef804 */
[----:B------:R-:W0:Y:S01]  /*d1d0*/  @P0 LDC R3, c[0x0][0x434] ;  /* 0x00010d00ff030b82 */ /* 0x000e220000000800 */
[C---:B------:R-:W-:Y:S01]  /*d1e0*/  ISETP.GT.U32.AND P1, PT, R4.reuse, 0x3f, PT ;  /* 0x0000003f0400780c */ /* 0x040fe20003f24070 */
[----:B------:R-:W-:-:S06]  /*d1f0*/  IMAD.IADD R6, R4, 0x1, R6 ;  /* 0x0000000104067824 */ /* 0x000fcc00078e0206 */
[----:B------:R-:W1:Y:S01]  /*d200*/  @P0 LDC R2, c[0x0][0x438] ;  /* 0x00010e00ff020b82 */ /* 0x000e620000000800 */
[----:B------:R-:W-:-:S07]  /*d210*/  IMAD.MOV.U32 R10, RZ, RZ, R6 ;  /* 0x000000ffff0a7224 */ /* 0x000fce00078e0006 */
[----:B------:R-:W2:Y:S01]  /*d220*/  @!P1 LDC.64 R4, c[0x0][0x428] ;  /* 0x00010a00ff049b82 */ /* 0x000ea20000000a00 */
[----:B0-----:R-:W-:-:S07]  /*d230*/  @P0 IMAD.HI.U32 R3, R6, R3, RZ ;  /* 0x0000000306030227 */ /* 0x001fce00078e00ff */
[----:B------:R-:W0:Y:S01]  /*d240*/  @!P1 LDC.64 R8, c[0x0][0x418] ;  /* 0x00010600ff089b82 */ /* 0x000e220000000a00 */
[----:B-1----:R-:W-:-:S04]  /*d250*/  @P0 SHF.R.U32.HI R10, RZ, R2, R3 ;  /* 0x00000002ff0a0219 */ /* 0x002fc80000011603 */
[----:B------:R-:W-:Y:S02]  /*d260*/  @!P1 SHF.R.S32.HI R3, RZ, 0x1f, R10 ;  /* 0x0000001fff039819 */ /* 0x000fe4000001140a */
[----:B------:R-:W-:-:S05]  /*d270*/  @!P1 MOV R2, R10 ;  /* 0x0000000a00029202 */ /* 0x000fca0000000f00 */
[----:B--2---:R-:W-:-:S04]  /*d280*/  @!P1 IMAD.WIDE.U32 R2, R28, R4, R2 ;  /* 0x000000041c029225 */ /* 0x004fc800078e0002 */
[----:B------:R-:W-:Y:S01]  /*d290*/  @!P1 IMAD R4, R32, R4, RZ ;  /* 0x0000000420049224 */ /* 0x000fe200078e02ff */
[----:B0-----:R-:W-:-:S03]  /*d2a0*/  @!P1 LEA R8, P0, R2, R8, 0x2 ;  /* 0x0000000802089211 */ /* 0x001fc600078010ff */
[----:B------:R-:W-:Y:S02]  /*d2b0*/  @!P1 IMAD R5, R28, R5, R4 ;  /* 0x000000051c059224 */ /* 0x000fe400078e0204 */
[----:B------:R-:W-:Y:S02]  /*d2c0*/  IMAD.MOV.U32 R4, RZ, RZ, RZ ;  /* 0x000000ffff047224 */ /* 0x000fe400078e00ff */
[----:B------:R-:W-:Y:S02]  /*d2d0*/  @!P1 IMAD.IADD R3, R5, 0x1, R3 ;  /* 0x0000000105039824 */ /* 0x000fe400078e0203 */
[----:B------:R-:W-:-:S03]  /*d2e0*/  IMAD.MOV R5, RZ, RZ, -R10 ;  /* 0x000000ffff057224 */ /* 0x000fc600078e0a0a */
[----:B------:R-:W-:Y:S01]  /*d2f0*/  @!P1 LEA.HI.X R9, R2, R9, R3, 0x2, P0 ;  /* 0x0000000902099211 */ /* 0x000fe200000f1403 */
[----:B------:R-:W-:Y:S01]  /*d300*/  IMAD R5, R5, UR4, R6 ;  /* 0x0000000405057c24 */ /* 0x000fe2000f8e0206 */
[----:B------:R-:W-:-:S03]  /*d310*/  ISETP.NE.AND P0, PT, R24, 0x2, PT ;  /* 0x000000021800780c */ /* 0x000fc60003f05270 */
[----:B------:R0:W5:Y:S01]  /*d320*/  @!P1 LDG.E R4, desc[UR50][R8.64] ;  /* 0x0000003208049981 */ /* 0x000162000c1e1900 */
[----:B------:R-:W-:Y:S02]  /*d330*/  ISETP.NE.AND P1, PT, R11, 0x3, PT ;  /* 0x000000030b00780c */ /* 0x000fe40003f25270 */
[----:B------:R-:W-:Y:S02]  /*d340*/  SEL R2, RZ, 0x1, P0 ;  /* 0x00000001ff027807 */ /* 0x000fe40000000000 */
[----:B------:R-:W-:Y:S02]  /*d350*/  SEL R24, R24, RZ, P0 ;  /* 0x000000ff18187207 */ /* 0x000fe40000000000 */
[----:B------:R-:W-:Y:S01]  /*d360*/  LOP3.LUT R25, R25, R2, RZ, 0x3c, !PT ;  /* 0x0000000219197212 */ /* 0x000fe200078e3cff */
[----:B------:R-:W-:Y:S02]  /*d370*/  IMAD.MOV.U32 R2, RZ, RZ, R7 ;  /* 0x000000ffff027224 */ /* 0x000fe400078e0007 */
[----:B------:R-:W-:-:S03]  /*d380*/  VIADD R7, R7, 0xffffffff ;  /* 0xffffffff07077836 */ /* 0x000fc60000000000 */
[----:B------:R-:W-:Y:S01]  /*d390*/  ISETP.GT.AND P3, PT, R2, RZ, PT ;  /* 0x000000ff0200720c */ /* 0x000fe20003f64270 */
[----:B0-----:R-:W-:-:S12]  /*d3a0*/  @!P1 BRA `(.L_x_3668) ;  /* 0x0000000000049947 */ /* 0x001fd80003800000 */
[----:B------:R-:W-:Y:S01]  /*d3b0*/  BPT.TRAP 0x1 ;  /* 0x000000040000795c */ /* 0x000fe20000300000 */
.L_x_3668:
[----:B------:R-:W-:Y:S01]  /*d3c0*/  IMAD R6, R24, 0x8, R23 ;  /* 0x0000000818067824 */ /* 0x000fe200078e0217 */
[----:B------:R-:W-:Y:S01]  /*d3d0*/  SHF.L.U32 R17, R25, 0x1f, RZ ;  /* 0x0000001f19117819 */ /* 0x000fe200000006ff */
[----:B------:R-:W-:Y:S01]  /*d3e0*/  BSSY B1, `(.L_x_3669) ;  /* 0x0000004000017945 */ /* 0x000fe20003800000 */
[----:B------:R-:W-:Y:S02]  /*d3f0*/  SHF.R.S32.HI R9, RZ, 0x1f, R5 ;  /* 0x0000001fff097819 */ /* 0x000fe40000011405 */
[----:B------:R-:W0:Y:S02]  /*d400*/  SYNCS.PHASECHK.TRANS64.TRYWAIT P0, [R6+URZ+0x28c40], R17 ;  /* 0x028c4011060075a7 */ /* 0x000e24000800017f */
[----:B0-----:R-:W-:Y:S05]  /*d410*/  @!P0 BRA `(.L_x_3670) ;  /* 0x0000003000848947 */ /* 0x001fea0003800000 */
.L_x_3747:
[----:B------:R-:W-:Y:S05]  /*d420*/  BSYNC B1 ;  /* 0x0000000000017941 */ /* 0x000fea0003800000 */
.L_x_3669:
[----:B------:R-:W-:Y:S01]  /*d430*/  ULDC.64 UR4, c[0x0][0x300] ;  /* 0x0000c00000047ab9 */ /* 0x000fe20000000a00 */
[----:B-----5:R-:W-:Y:S01]  /*d440*/  SHF.R.S32.HI R10, RZ, 0x1f, R4 ;  /* 0x0000001fff0a7819 */ /* 0x020fe20000011404 */
[----:B------:R-:W-:Y:S01]  /*d450*/  IMAD R8, R9, UR4, RZ ;  /* 0x0000000409087c24 */ /* 0x000fe2000f8e02ff */
[----:B------:R-:W-:Y:S01]  /*d460*/  LOP3.LUT P1, RZ, R22, 0x2, RZ, 0xc0, !PT ;  /* 0x0000000216ff7812 */ /* 0x000fe2000782c0ff */
[----:B------:R-:W-:-:S04]  /*d470*/  IMAD.WIDE.U32 R2, R5, UR4, RZ ;  /* 0x0000000405027c25 */ /* 0x000fc8000f8e00ff */
[----:B------:R-:W-:Y:S01]  /*d480*/  IMAD R8, R5, UR5, R8 ;  /* 0x0000000505087c24 */ /* 0x000fe2000f8e0208 */
[----:B------:R-:W-:-:S04]  /*d490*/  ULDC.64 UR4, c[0x0][0x310] ;  /* 0x0000c40000047ab9 */ /* 0x000fc80000000a00 */
[----:B------:R-:W-:Y:S01]  /*d4a0*/  IADD3 R3, R3, R8, RZ ;  /* 0x0000000803037210 */ /* 0x000fe20007ffe0ff */
[----:B------:R-:W-:-:S04]  /*d4b0*/  IMAD R8, R10, UR4, RZ ;  /* 0x000000040a087c24 */ /* 0x000fc8000f8e02ff */
        /* <DEDUP_REMOVED lines=14> */
[----:B------:R-:W1:Y:S01]  /*d5a0*/  SHFL.IDX PT, R2, R20, RZ, 0x181f ;  /* 0x00181fff14027589 */ /* 0x000e6200000e0000 */
[----:B------:R-:W-:-:S03]  /*d5b0*/  IMAD R21, R8, 0x2, R23 ;  /* 0x0000000208157824 */ /* 0x000fc600078e0217 */
[----:B------:R-:W2:Y:S01]  /*d5c0*/  SHFL.IDX PT, R3, R27, RZ, 0x181f ;  /* 0x00181fff1b037589 */ /* 0x000ea200000e0000 */
[----:B-1----:R-:W-:-:S05]  /*d5d0*/  IADD3 R2, P0, R2, R0, RZ ;  /* 0x0000000002027210 */ /* 0x002fca0007f1e0ff */
[----:B--2---:R-:W-:-:S05]  /*d5e0*/  IMAD.X R3, RZ, RZ, R3, P0 ;  /* 0x000000ffff037224 */ /* 0x004fca00000e0603 */
[----:B------:R-:W-:Y:S01]  /*d5f0*/  @!PT LDS RZ, [RZ] ;  /* 0x00000000fffff984 */ /* 0x000fe20000000800 */
[----:B------:R1:W-:Y:S04]  /*d600*/  LDGSTS.E.BYPASS.LTC128B.128 [R21+0x22400], desc[UR50][R2.64], !P1 ;  /* 0x2240000002157fae */ /* 0x0003e8000c901d72 */
[----:B-1----:R-:W1:Y:S04]  /*d610*/  SHFL.IDX PT, R2, R20, 0x1, 0x181f ;  /* 0x00381f0014027f89 */ /* 0x002e6800000e0000 */
[----:B------:R-:W2:Y:S01]  /*d620*/  SHFL.IDX PT, R3, R27, 0x1, 0x181f ;  /* 0x00381f001b037f89 */ /* 0x000ea200000e0000 */
[----:B-1----:R-:W-:-:S05]  /*d630*/  IADD3 R2, P0, R2, R0, RZ ;  /* 0x0000000002027210 */ /* 0x002fca0007f1e0ff */
[----:B--2---:R-:W-:-:S05]  /*d640*/  IMAD.X R3, RZ, RZ, R3, P0 ;  /* 0x000000ffff037224 */ /* 0x004fca00000e0603 */
[----:B------:R1:W-:Y:S04]  /*d650*/  LDGSTS.E.BYPASS.LTC128B.128 [R21+0x22c00], desc[UR50][R2.64], !P1 ;  /* 0x22c0000002157fae */ /* 0x0003e8000c901d72 */
[----:B-1----:R-:W1:Y:S04]  /*d660*/  SHFL.IDX PT, R2, R20, 0x2, 0x181f ;  /* 0x00581f0014027f89 */ /* 0x002e6800000e0000 */
[----:B------:R-:W2:Y:S04]  /*d670*/  SHFL.IDX PT, R3, R27, 0x2, 0x181f ;  /* 0x00581f001b037f89 */ /* 0x000ea800000e0000 */
[----:B------:R-:W3:Y:S01]  /*d680*/  SHFL.IDX PT, R27, R27, 0x3, 0x181f ;  /* 0x00781f001b1b7f89 */ /* 0x000ee200000e0000 */
[----:B-1----:R-:W-:-:S05]  /*d690*/  IADD3 R2, P0, R2, R0, RZ ;  /* 0x0000000002027210 */ /* 0x002fca0007f1e0ff */
[----:B--2---:R-:W-:-:S05]  /*d6a0*/  IMAD.X R3, RZ, RZ, R3, P0 ;  /* 0x000000ffff037224 */ /* 0x004fca00000e0603 */
[----:B------:R1:W-:Y:S04]  /*d6b0*/  LDGSTS.E.BYPASS.LTC128B.128 [R21+0x23400], desc[UR50][R2.64], !P1 ;  /* 0x2340000002157fae */ /* 0x0003e8000c901d72 */
[----:B-1-3--:R1:W2:Y:S02]  /*d6c0*/  SHFL.IDX PT, R2, R20, 0x3, 0x181f ;  /* 0x00781f0014027f89 */ /* 0x00a2a400000e0000 */
.L_x_3757:
        /* <DEDUP_REMOVED lines=8> */
.L_x_3672:
[----:B------:R-:W-:Y:S02]  /*d750*/  PLOP3.LUT P1, PT, P1, P0, PT, 0xa2, 0x0 ;  /* 0x000000000000781c */ /* 0x000fe40000f21472 */
[----:B------:R-:W-:-:S08]  /*d760*/  @P0 R2UR P1, UR4, R6 ;  /* 0x00000000060402ca */ /* 0x000fd00000020000 */
[----:B------:R-:W-:-:S05]  /*d770*/  @P0 PLOP3.LUT P0, PT, P1, PT, PT, 0x80, 0x0 ;  /* 0x000000000000081c */ /* 0x000fca0000f0f070 */
[----:B------:R-:W-:Y:S01]  /*d780*/  @!P1 SYNCS.ARRIVE.TRANS64.RED.A0T1 RZ, [UR4+0x28c30], RZ ;  /* 0x028c30ffffff99a7 */ /* 0x000fe20008200404 */
[----:B------:R-:W-:Y:S07]  /*d790*/  @!P1 ARRIVES.LDGSTSBAR.64.TRANSCNT [UR4+0x28c30] ;  /* 0x028c3000ff0099b0 */ /* 0x000fee0008000a84 */
[----:B------:R-:W-:Y:S05]  /*d7a0*/  @P0 BRA.U.ANY `(.L_x_3672) ;  /* 0xfffffffd00e80947 */ /* 0x000fea000393ffff */
[----:B------:R-:W-:Y:S01]  /*d7b0*/  NOP ;  /* 0x0000000000007918 */ /* 0x000fe20000000000 */
[----:B--2---:R-:W-:-:S04]  /*d7c0*/  MOV R2, UR36 ;  /* 0x0000002400027c02 */ /* 0x004fc80008000f00 */
[----:B------:R-:W-:-:S13]  /*d7d0*/  ISETP.NE.AND P2, PT, R2, 0x3, PT ;  /* 0x000000030200780c */ /* 0x000fda0003f45270 */
[----:B------:R-:W-:Y:S05]  /*d7e0*/  @!P2 BRA `(.L_x_3673) ;  /* 0x000000000004a947 */ /* 0x000fea0003800000 */
[----:B------:R-:W-:Y:S01]  /*d7f0*/  BPT.TRAP 0x1 ;  /* 0x000000040000795c */ /* 0x000fe20000300000 */
.L_x_3673:
[----:B------:R2:W-:Y:S01]  /*d800*/  SYNCS.ARRIVE.TRANS64.A1T0 RZ, [R6+URZ+0x28c30], RZ ;  /* 0x028c30ff06ff79a7 */ /* 0x0005e2000810003f */
[----:B------:R-:W-:Y:S05]  /*d810*/  @!P2 BRA `(.L_x_3674) ;  /* 0x000000000004a947 */ /* 0x000fea0003800000 */
[----:B------:R-:W-:Y:S01]  /*d820*/  BPT.TRAP 0x1 ;  /* 0x000000040000795c */ /* 0x000fe20000300000 */
.L_x_3674:
[----:B------:R-:W3:Y:S01]  /*d830*/  SYNCS.PHASECHK.TRANS64.TRYWAIT P0, [R6+URZ+0x28c60], R17 ;  /* 0x028c6011060075a7 */ /* 0x000ee2000800017f */
[----:B------:R-:W-:Y:S04]  /*d840*/  BSSY B1, `(.L_x_3675) ;  /* 0x0000002000017945 */ /* 0x000fe80003800000 */
[----:B---3--:R-:W-:Y:S05]  /*d850*/  @!P0 BRA `(.L_x_3676) ;  /* 0x0000003000a48947 */ /* 0x008fea0003800000 */
.L_x_3758:
[----:B------:R-:W-:Y:S05]  /*d860*/  BSYNC B1 ;  /* 0x0000000000017941 */ /* 0x000fea0003800000 */
.L_x_3675:
[----:B------:R-:W-:Y:S01]  /*d870*/  ULDC.64 UR4, c[0x0][0x328] ;  /* 0x0000ca0000047ab9 */ /* 0x000fe20000000a00 */
[C---:B------:R-:W-:Y:S01]  /*d880*/  LOP3.LUT P5, RZ, R22.reuse, 0x8, RZ, 0xc0, !PT ;  /* 0x0000000816ff7812 */ /* 0x040fe200078ac0ff */
[----:B------:R-:W-:Y:S01]  /*d890*/  IMAD R9, R9, UR4, RZ ;  /* 0x0000000409097c24 */ /* 0x000fe2000f8e02ff */
[----:B------:R-:W-:Y:S01]  /*d8a0*/  LOP3.LUT P4, RZ, R22, 0x4, RZ, 0xc0, !PT ;  /* 0x0000000416ff7812 */ /* 0x000fe2000788c0ff */
[----:B------:R-:W-:-:S04]  /*d8b0*/  IMAD.WIDE.U32 R2, R5, UR4, RZ ;  /* 0x0000000405027c25 */ /* 0x000fc8000f8e00ff */
[----:B------:R-:W-:Y:S01]  /*d8c0*/  IMAD R9, R5, UR5, R9 ;  /* 0x0000000505097c24 */ /* 0x000fe2000f8e0209 */
[----:B------:R-:W-:Y:S01]  /*d8d0*/  ULDC.64 UR4, c[0x0][0x338] ;  /* 0x0000ce0000047ab9 */ /* 0x000fe20000000a00 */
[----:B0--3--:R-:W-:Y:S02]  /*d8e0*/  IMAD R17, R24, 0x7000, R8 ;  /* 0x0000700018117824 */ /* 0x009fe400078e0208 */
        /* <DEDUP_REMOVED lines=16> */
[C---:B------:R-:W-:Y:S01]  /*d9f0*/  LOP3.LUT P1, RZ, R22.reuse, 0x80, RZ, 0xc0, !PT ;  /* 0x0000008016ff7812 */ /* 0x040fe2000782c0ff */
[----:B------:R-:W-:Y:S01]  /*da00*/  IMAD R17, R17, 0x2, R23 ;  /* 0x0000000211117824 */ /* 0x000fe200078e0217 */
[C---:B------:R-:W-:Y:S01]  /*da10*/  LOP3.LUT P2, RZ, R22.reuse, 0x40, RZ, 0xc0, !PT ;  /* 0x0000004016ff7812 */ /* 0x040fe2000784c0ff */
[----:B------:R-:W3:Y:S01]  /*da20*/  SHFL.IDX PT, R3, R10, RZ, 0x181f ;  /* 0x00181fff0a037589 */ /* 0x000ee200000e0000 */
[----:B------:R-:W-:-:S03]  /*da30*/  LOP3.LUT R22, R22, 0xffffbfff, RZ, 0xc0, !PT ;  /* 0xffffbfff16167812 */ /* 0x000fc600078ec0ff */
[----:B------:R-:W4:Y:S01]  /*da40*/  SHFL.IDX PT, R14, R9, 0x1, 0x181f ;  /* 0x00381f00090e7f89 */ /* 0x000f2200000e0000 */
[----:B------:R-:W-:-:S03]  /*da50*/  @P3 LOP3.LUT R22, R22, 0x4000, RZ, 0xfc, !PT ;  /* 0x0000400016163812 */ /* 0x000fc600078efcff */
[----:B------:R-:W5:Y:S01]  /*da60*/  SHFL.IDX PT, R5, R10, 0x1, 0x181f ;  /* 0x00381f000a057f89 */ /* 0x000f6200000e0000 */
[C---:B------:R-:W-:Y:S02]  /*da70*/  LOP3.LUT P3, RZ, R22.reuse, 0x20, RZ, 0xc0, !PT ;  /* 0x0000002016ff7812 */ /* 0x040fe4000786c0ff */
[C---:B------:R-:W-:Y:S01]  /*da80*/  LOP3.LUT P6, RZ, R22.reuse, 0x10, RZ, 0xc0, !PT ;  /* 0x0000001016ff7812 */ /* 0x040fe200078cc0ff */
[----:B------:R-:W-:Y:S01]  /*da90*/  SHFL.IDX PT, R8, R10, 0x2, 0x181f ;  /* 0x00581f000a087f89 */ /* 0x000fe200000e0000 */
[----:B------:R-:W-:-:S03]  /*daa0*/  LOP3.LUT R22, R22, 0xfffeffff, RZ, 0xc0, !PT ;  /* 0xfffeffff16167812 */ /* 0x000fc600078ec0ff */
[----:B------:R-:W-:Y:S01]  /*dab0*/  SHFL.IDX PT, R10, R10, 0x3, 0x181f ;  /* 0x00781f000a0a7f89 */ /* 0x000fe200000e0000 */
[----:B0-----:R-:W-:-:S05]  /*dac0*/  IADD3 R2, P0, R2, R0, RZ ;  /* 0x0000000002027210 */ /* 0x001fca0007f1e0ff */
[----:B------:R-:W-:Y:S01]  /*dad0*/  @P3 LOP3.LUT R22, R22, 0x10000, RZ, 0xfc, !PT ;  /* 0x0001000016163812 */ /* 0x000fe200078efcff */
[----:B---3--:R-:W-:Y:S01]  /*dae0*/  IMAD.X R3, RZ, RZ, R3, P0 ;  /* 0x000000ffff037224 */ /* 0x008fe200000e0603 */
[----:B------:R-:W-:-:S04]  /*daf0*/  ISETP.NE.U32.AND P0, PT, R30, RZ, PT ;  /* 0x000000ff1e00720c */ /* 0x000fc80003f05070 */
[----:B------:R-:W-:Y:S01]  /*db00*/  LDGSTS.E.BYPASS.LTC128B.128 [R17+0x400], desc[UR50][R2.64], !P1 ;  /* 0x0040000002117fae */ /* 0x000fe2000c901d72 */
[----:B------:R-:W-:-:S03]  /*db10*/  ISETP.NE.U32.AND P1, PT, R29, RZ, PT ;  /* 0x000000ff1d00720c */ /* 0x000fc60003f25070 */
[----:B------:R-:W-:Y:S01]  /*db20*/  LDGSTS.E.BYPASS.LTC128B.128 [R17+0x2400], desc[UR50][R2.64+0x80], !P2 ;  /* 0x0240008002117fae */ /* 0x000fe2000d101d72 */
[----:B----4-:R-:W-:-:S03]  /*db30*/  IADD3 R4, P2, R14, R0, RZ ;  /* 0x000000000e047210 */ /* 0x010fc60007f5e0ff */
[----:B------:R-:W-:Y:S01]  /*db40*/  LDGSTS.E.BYPASS.LTC128B.128 [R17+0x4400], desc[UR50][R2.64+0x100], !P3 ;  /* 0x0440010002117fae */ /* 0x000fe2000d901d72 */
[C---:B------:R-:W-:Y:S01]  /*db50*/  LOP3.LUT P3, RZ, R22.reuse, 0x80, RZ, 0xc0, !PT ;  /* 0x0000008016ff7812 */ /* 0x040fe2000786c0ff */
[----:B-----5:R-:W-:Y:S01]  /*db60*/  IMAD.X R5, RZ, RZ, R5, P2 ;  /* 0x000000ffff057224 */ /* 0x020fe200010e0605 */
[C---:B------:R-:W-:Y:S01]  /*db70*/  LOP3.LUT P2, RZ, R22.reuse, 0x40, RZ, 0xc0, !PT ;  /* 0x0000004016ff7812 */ /* 0x040fe2000784c0ff */
[----:B------:R-:W-:Y:S04]  /*db80*/  LDGSTS.E.BYPASS.LTC128B.128 [R17+0x6400], desc[UR50][R2.64+0x180], !P6 ;  /* 0x0640018002117fae */ /* 0x000fe8000f101d72 */
[----:B------:R-:W-:Y:S04]  /*db90*/  LDGSTS.E.BYPASS.LTC128B.128 [R17+0x8400], desc[UR50][R2.64+0x200], !P5 ;  /* 0x0840020002117fae */ /* 0x000fe8000e901d72 */
[----:B------:R-:W-:Y:S04]  /*dba0*/  LDGSTS.E.BYPASS.LTC128B.128 [R17+0xa400], desc[UR50][R2.64+0x280], !P4 ;  /* 0x0a40028002117fae */ /* 0x000fe8000e101d72 */
[----:B------:R-:W0:Y:S04]  /*dbb0*/  SHFL.IDX PT, R14, R9, 0x2, 0x181f ;  /* 0x00581f00090e7f89 */ /* 0x000e2800000e0000 */
[----:B------:R-:W-:Y:S04]  /*dbc0*/  LDGSTS.E.BYPASS.LTC128B.128 [R17+0xc400], desc[UR50][R2.64+0x300], P0 ;  /* 0x0c40030002117fae */ /* 0x000fe80008101d72 */
[----:B------:R0:W-:Y:S04]  /*dbd0*/  LDGSTS.E.BYPASS.LTC128B.128 [R17+0xe400], desc[UR50][R2.64+0x380], P1 ;  /* 0x0e40038002117fae */ /* 0x0001e80008901d72 */
[----:B------:R3:W-:Y:S01]  /*dbe0*/  LDGSTS.E.BYPASS.LTC128B.128 [R17+0xc00], desc[UR50][R4.64], !P3 ;  /* 0x00c0000004117fae */ /* 0x0007e2000d901d72 */
[----:B------:R-:W-:-:S02]  /*dbf0*/  LOP3.LUT P3, RZ, R22, 0x10000, RZ, 0xc0, !PT ;  /* 0x0001000016ff7812 */ /* 0x000fc4000786c0ff */
[----:B------:R-:W-:Y:S01]  /*dc00*/  LOP3.LUT R22, R22, 0xffff7fff, RZ, 0xc0, !PT ;  /* 0xffff7fff16167812 */ /* 0x000fe200078ec0ff */
[----:B------:R3:W-:Y:S01]  /*dc10*/  LDGSTS.E.BYPASS.LTC128B.128 [R17+0x2c00], desc[UR50][R4.64+0x80], !P2 ;  /* 0x02c0008004117fae */ /* 0x0007e2000d101d72 */
[----:B0-----:R-:W-:-:S09]  /*dc20*/  IADD3 R2, P2, R14, R0, RZ ;  /* 0x000000000e027210 */ /* 0x001fd20007f5e0ff */
[----:B------:R-:W-:Y:S01]  /*dc30*/  @P3 LOP3.LUT R22, R22, 0x8000, RZ, 0xfc, !PT ;  /* 0x0000800016163812 */ /* 0x000fe200078efcff */
[----:B------:R3:W-:Y:S01]  /*dc40*/  LDGSTS.E.BYPASS.LTC128B.128 [R17+0x4c00], desc[UR50][R4.64+0x100], !P3 ;  /* 0x04c0010004117fae */ /* 0x0007e2000d901d72 */
[----:B------:R-:W-:Y:S02]  /*dc50*/  IMAD.X R3, RZ, RZ, R8, P2 ;  /* 0x000000ffff037224 */ /* 0x000fe400010e0608 */
[C---:B------:R-:W-:Y:S01]  /*dc60*/  LOP3.LUT P3, RZ, R22.reuse, 0x80, RZ, 0xc0, !PT ;  /* 0x0000008016ff7812 */ /* 0x040fe2000786c0ff */
[----:B------:R3:W-:Y:S01]  /*dc70*/  LDGSTS.E.BYPASS.LTC128B.128 [R17+0x6c00], desc[UR50][R4.64+0x180], !P6 ;  /* 0x06c0018004117fae */ /* 0x0007e2000f101d72 */
[----:B------:R-:W-:-:S03]  /*dc80*/  LOP3.LUT P2, RZ, R22, 0x40, RZ, 0xc0, !PT ;  /* 0x0000004016ff7812 */ /* 0x000fc6000784c0ff */
[----:B------:R3:W-:Y:S04]  /*dc90*/  LDGSTS.E.BYPASS.LTC128B.128 [R17+0x8c00], desc[UR50][R4.64+0x200], !P5 ;  /* 0x08c0020004117fae */ /* 0x0007e8000e901d72 */
[----:B------:R3:W-:Y:S04]  /*dca0*/  LDGSTS.E.BYPASS.LTC128B.128 [R17+0xac00], desc[UR50][R4.64+0x280], !P4 ;  /* 0x0ac0028004117fae */ /* 0x0007e8000e101d72 */
[----:B------:R3:W-:Y:S04]  /*dcb0*/  LDGSTS.E.BYPASS.LTC128B.128 [R17+0xcc00], desc[UR50][R4.64+0x300], P0 ;  /* 0x0cc0030004117fae */ /* 0x0007e80008101d72 */
[----:B------:R3:W-:Y:S04]  /*dcc0*/  LDGSTS.E.BYPASS.LTC128B.128 [R17+0xec00], desc[UR50][R4.64+0x380], P1 ;  /* 0x0ec0038004117fae */ /* 0x0007e80008901d72 */
[----:B------:R3:W-:Y:S01]  /*dcd0*/  LDGSTS.E.BYPASS.LTC128B.128 [R17+0x1400], desc[UR50][R2.64], !P3 ;  /* 0x0140000002117fae */ /* 0x0007e2000d901d72 */
[----:B------:R-:W-:-:S03]  /*dce0*/  LOP3.LUT P3, RZ, R22, 0x8000, RZ, 0xc0, !PT ;  /* 0x0000800016ff7812 */ /* 0x000fc6000786c0ff */
[----:B------:R3:W-:Y:S04]  /*dcf0*/  LDGSTS.E.BYPASS.LTC128B.128 [R17+0x3400], desc[UR50][R2.64+0x80], !P2 ;  /* 0x0340008002117fae */ /* 0x0007e8000d101d72 */
[----:B------:R3:W0:Y:S06]  /*dd00*/  SHFL.IDX PT, R14, R9, 0x3, 0x181f ;  /* 0x00781f00090e7f89 */ /* 0x00062c00000e0000 */
[----:B------:R3:W-:Y:S01]  /*dd10*/  LDGSTS.E.BYPASS.LTC128B.128 [R17+0x5400], desc[UR50][R2.64+0x100], !P3 ;  /* 0x0540010002117fae */ /* 0x0007e2000d901d72 */
[----:B------:R-:W-:-:S03]  /*dd20*/  LOP3.LUT P3, RZ, R22, 0x4000, RZ, 0xc0, !PT ;  /* 0x0000400016ff7812 */ /* 0x000fc6000786c0ff */
[----:B------:R3:W-:Y:S04]  /*dd30*/  LDGSTS.E.BYPASS.LTC128B.128 [R17+0x7400], desc[UR50][R2.64+0x180], !P6 ;  /* 0x0740018002117fae */ /* 0x0007e8000f101d72 */
[----:B------:R3:W-:Y:S04]  /*dd40*/  LDGSTS.E.BYPASS.LTC128B.128 [R17+0x9400], desc[UR50][R2.64+0x200], !P5 ;  /* 0x0940020002117fae */ /* 0x0007e8000e901d72 */
[----:B------:R3:W-:Y:S04]  /*dd50*/  LDGSTS.E.BYPASS.LTC128B.128 [R17+0xb400], desc[UR50][R2.64+0x280], !P4 ;  /* 0x0b40028002117fae */ /* 0x0007e8000e101d72 */
[----:B------:R3:W-:Y:S04]  /*dd60*/  LDGSTS.E.BYPASS.LTC128B.128 [R17+0xd400], desc[UR50][R2.64+0x300], P0 ;  /* 0x0d40030002117fae */ /* 0x0007e80008101d72 */
[----:B0-----:R3:W-:Y:S02]  /*dd70*/  LDGSTS.E.BYPASS.LTC128B.128 [R17+0xf400], desc[UR50][R2.64+0x380], P1 ;  /* 0x0f40038002117fae */ /* 0x0017e40008901d72 */
.L_x_3768:
[----:B------:R-:W-:Y:S02]  /*dd80*/  LOP3.LUT R22, R22, 0xffff7fff, RZ, 0xc0, !PT ;  /* 0xffff7fff16167812 */ /* 0x000fe400078ec0ff */
[----:B---3--:R-:W-:Y:S02]  /*dd90*/  IADD3 R2, P2, R14, R0, RZ ;  /* 0x000000000e027210 */ /* 0x008fe40007f5e0ff */
[----:B------:R-:W-:-:S03]  /*dda0*/  @P1 LOP3.LUT R22, R22, 0x8000, RZ, 0xfc, !PT ;  /* 0x0000800016161812 */ /* 0x000fc600078efcff */
[----:B------:R-:W-:Y:S01]  /*ddb0*/  IMAD.X R3, RZ, RZ, R10, P2 ;  /* 0x000000ffff037224 */ /* 0x000fe200010e060a */
[C---:B------:R-:W-:Y:S02]  /*ddc0*/  LOP3.LUT P1, RZ, R22.reuse, 0x80, RZ, 0xc0, !PT ;  /* 0x0000008016ff7812 */ /* 0x040fe4000782c0ff */
[----:B------:R-:W-:-:S04]  /*ddd0*/  LOP3.LUT R22, R22, 0xffffbfff, RZ, 0xc0, !PT ;  /* 0xffffbfff16167812 */ /* 0x000fc800078ec0ff */
[----:B------:R-:W-:-:S04]  /*dde0*/  @P3 LOP3.LUT R22, R22, 0x4000, RZ, 0xfc, !PT ;  /* 0x0000400016163812 */ /* 0x000fc800078efcff */
[C---:B------:R-:W-:Y:S02]  /*ddf0*/  LOP3.LUT P3, RZ, R22.reuse, 0x40, RZ, 0xc0, !PT ;  /* 0x0000004016ff7812 */ /* 0x040fe4000786c0ff */
[C---:B------:R-:W-:Y:S01]  /*de00*/  LOP3.LUT P2, RZ, R22.reuse, 0x20, RZ, 0xc0, !PT ;  /* 0x0000002016ff7812 */ /* 0x040fe2000784c0ff */
[----:B------:R-:W-:Y:S01]  /*de10*/  @!PT LDS RZ, [RZ] ;  /* 0x00000000fffff984 */ /* 0x000fe20000000800 */
[----:B------:R-:W-:Y:S01]  /*de20*/  @!PT LDS RZ, [RZ] ;  /* 0x00000000fffff984 */ /* 0x000fe20000000800 */
[----:B------:R-:W-:Y:S01]  /*de30*/  @!PT LDS RZ, [RZ] ;  /* 0x00000000fffff984 */ /* 0x000fe20000000800 */
[----:B------:R0:W-:Y:S01]  /*de40*/  LDGSTS.E.BYPASS.LTC128B.128 [R17+0x1c00], desc[UR50][R2.64], !P1 ;  /* 0x01c0000002117fae */ /* 0x0001e2000c901d72 */
[C---:B------:R-:W-:Y:S02]  /*de50*/  LOP3.LUT P6, RZ, R22.reuse, 0x10, RZ, 0xc0, !PT ;  /* 0x0000001016ff7812 */ /* 0x040fe400078cc0ff */
[----:B------:R-:W-:-:S07]  /*de60*/  LOP3.LUT P1, RZ, R22, 0x8000, RZ, 0xc0, !PT ;  /* 0x0000800016ff7812 */ /* 0x000fce000782c0ff */
[----:B------:R0:W-:Y:S01]  /*de70*/  LDGSTS.E.BYPASS.LTC128B.128 [R17+0x3c00], desc[UR50][R2.64+0x80], !P3 ;  /* 0x03c0008002117fae */ /* 0x0001e2000d901d72 */
[----:B------:R-:W-:-:S03]  /*de80*/  LOP3.LUT P3, RZ, R22, 0x4000, RZ, 0xc0, !PT ;  /* 0x0000400016ff7812 */ /* 0x000fc6000786c0ff */
        /* <DEDUP_REMOVED lines=8> */
.L_x_3678:
[----:B------:R-:W-:Y:S02]  /*df10*/  PLOP3.LUT P1, PT, P1, P0, PT, 0xa2, 0x0 ;  /* 0x000000000000781c */ /* 0x000fe40000f21472 */
[----:B------:R-:W-:-:S08]  /*df20*/  @P0 R2UR P1, UR4, R6 ;  /* 0x00000000060402ca */ /* 0x000fd00000020000 */
[----:B------:R-:W-:-:S05]  /*df30*/  @P0 PLOP3.LUT P0, PT, P1, PT, PT, 0x80, 0x0 ;  /* 0x000000000000081c */ /* 0x000fca0000f0f070 */
[----:B------:R-:W-:Y:S01]  /*df40*/  @!P1 SYNCS.ARRIVE.TRANS64.RED.A0T1 RZ, [UR4+0x28c50], RZ ;  /* 0x028c50ffffff99a7 */ /* 0x000fe20008200404 */
[----:B------:R-:W-:Y:S07]  /*df50*/  @!P1 ARRIVES.LDGSTSBAR.64.TRANSCNT [UR4+0x28c50] ;  /* 0x028c5000ff0099b0 */ /* 0x000fee0008000a84 */
[----:B------:R-:W-:Y:S05]  /*df60*/  @P0 BRA.U.ANY `(.L_x_3678) ;  /* 0xfffffffd00e80947 */ /* 0x000fea000393ffff */
[----:B------:R-:W-:Y:S01]  /*df70*/  NOP ;  /* 0x0000000000007918 */ /* 0x000fe20000000000 */
[----:B0-----:R-:W-:-:S04]  /*df80*/  MOV R2, UR36 ;  /* 0x0000002400027c02 */ /* 0x001fc80008000f00 */
[----:B------:R-:W-:-:S13]  /*df90*/  ISETP.NE.AND P2, PT, R2, 0x3, PT ;  /* 0x000000030200780c */ /* 0x000fda0003f45270 */
[----:B------:R-:W-:Y:S05]  /*dfa0*/  @!P2 BRA `(.L_x_3679) ;  /* 0x000000000004a947 */ /* 0x000fea0003800000 */
[----:B------:R-:W-:Y:S01]  /*dfb0*/  BPT.TRAP 0x1 ;  /* 0x000000040000795c */ /* 0x000fe20000300000 */
.L_x_3679:
[----:B------:R3:W-:Y:S01]  /*dfc0*/  SYNCS.ARRIVE.TRANS64.A1T0 RZ, [R6+URZ+0x28c50], RZ ;  /* 0x028c50ff06ff79a7 */ /* 0x0007e2000810003f */
[----:B------:R-:W-:Y:S05]  /*dfd0*/  @P3 BRA `(.L_x_3680) ;  /* 0xfffffff000543947 */ /* 0x000fea000383ffff */
.L_x_3667:
[----:B------:R-:W-:Y:S05]  /*dfe0*/  BSYNC B0 ;  /* 0x0000000000007941 */ /* 0x000fea0003800000 */
.L_x_3666:
[----:B------:R-:W4:Y:S01]  /*dff0*/  S2R R2, SR_TID.X ;  /* 0x0000000000027919 */ /* 0x000f220000002100 */
[----:B------:R-:W-:Y:S01]  /*e000*/  VIADD R24, R24, 0x1 ;  /* 0x0000000118187836 */ /* 0x000fe20000000000 */
[----:B------:R-:W-:Y:S04]  /*e010*/  BSSY B0, `(.L_x_3681) ;  /* 0x0000013000007945 */ /* 0x000fe80003800000 */
[----:B------:R-:W-:-:S04]  /*e020*/  ISETP.NE.AND P0, PT, R24, 0x2, PT ;  /* 0x000000021800780c */ /* 0x000fc80003f05270 */
[----:B------:R-:W-:-:S04]  /*e030*/  SEL R0, RZ, 0x1, P0 ;  /* 0x00000001ff007807 */ /* 0x000fc80000000000 */
[----:B------:R-:W-:Y:S02]  /*e040*/  LOP3.LUT R25, R25, R0, RZ, 0x3c, !PT ;  /* 0x0000000019197212 */ /* 0x000fe400078e3cff */
[----:B----4-:R-:W-:-:S04]  /*e050*/  LOP3.LUT R2, R2, 0x7f, RZ, 0xc0, !PT ;  /* 0x0000007f02027812 */ /* 0x010fc800078ec0ff */
[----:B------:R-:W-:-:S13]  /*e060*/  ISETP.NE.AND P1, PT, R2, RZ, PT ;  /* 0x000000ff0200720c */ /* 0x000fda0003f25270 */
[----:B------:R-:W-:Y:S05]  /*e070*/  @P1 BRA `(.L_x_3682) ;  /* 0x0000000000301947 */ /* 0x000fea0003800000 */
[----:B------:R-:W4:Y:S01]  /*e080*/  S2R R5, SR_LANEID ;  /* 0x0000000000057919 */ /* 0x000f220000000000 */
[----:B------:R-:W-:Y:S01]  /*e090*/  VOTEU.ANY UR4, UPT, PT ;  /* 0x0000000000047886 */ /* 0x000fe200038e0100 */
[----:B------:R-:W5:Y:S01]  /*e0a0*/  LDC.64 R2, c[0x0][0xc60] ;  /* 0x00031800ff027b82 */ /* 0x000f620000000a00 */
[----:B------:R-:W4:Y:S02]  /*e0b0*/  FLO.U32 R0, UR4 ;  /* 0x0000000400007d00 */ /* 0x000f2400080e0000 */
[----:B----4-:R-:W-:-:S06]  /*e0c0*/  ISETP.EQ.U32.AND P1, PT, R0, R5, PT ;  /* 0x000000050000720c */ /* 0x010fcc0003f22070 */
[----:B------:R-:W5:Y:S07]  /*e0d0*/  POPC R5, UR4 ;  /* 0x0000000400057d09 */ /* 0x000f6e0008000000 */
[----:B-----5:R-:W4:Y:S01]  /*e0e0*/  @P1 ATOMG.E.ADD.STRONG.GPU PT, R3, desc[UR50][R2.64], R5 ;  /* 0x00000005020319a8 */ /* 0x020f2200081ee1f2 */
[----:B0-----:R-:W0:Y:S02]  /*e0f0*/  S2R R4, SR_LTMASK ;  /* 0x0000000000047919 */ /* 0x001e240000003900 */
[----:B0-----:R-:W-:-:S04]  /*e100*/  LOP3.LUT R4, R4, UR4, RZ, 0xc0, !PT ;  /* 0x0000000404047c12 */ /* 0x001fc8000f8ec0ff */
[----:B------:R-:W0:Y:S01]  /*e110*/  POPC R7, R4 ;  /* 0x0000000400077309 */ /* 0x000e220000000000 */
[----:B----4-:R-:W0:Y:S02]  /*e120*/  SHFL.IDX PT, R0, R3, R0, 0x1f ;  /* 0x00001f0003007589 */ /* 0x010e2400000e0000 */
[----:B0-----:R-:W-:-:S07]  /*e130*/  IADD3 R16, R0, UR37, R7 ;  /* 0x0000002500107c10 */ /* 0x001fce000fffe007 */
.L_x_3682:
[----:B------:R-:W-:Y:S05]  /*e140*/  BSYNC B0 ;  /* 0x0000000000007941 */ /* 0x000fea0003800000 */
.L_x_3681:
[----:B------:R-:W-:-:S07]  /*e150*/  SEL R24, R24, RZ, P0 ;  /* 0x000000ff18187207 */ /* 0x000fce0000000000 */
.L_x_3641:
[----:B------:R-:W-:Y:S05]  /*e160*/  BSYNC B7 ;  /* 0x0000000000077941 */ /* 0x000fea0003800000 */
.L_x_3639:
[----:B------:R-:W-:-:S13]  /*e170*/  LOP3.LUT P0, RZ, R22, 0x2000, RZ, 0xc0, !PT ;  /* 0x0000200016ff7812 */ /* 0x000fda000780c0ff */
[----:B------:R-:W-:Y:S05]  /*e180*/  @!P0 BRA `(.L_x_3683) ;  /* 0x0000000000248947 */ /* 0x000fea0003800000 */
[----:B------:R-:W-:Y:S05]  /*e190*/  WARPSYNC.ALL ;  /* 0x0000000000007948 */ /* 0x000fea0003800000 */
[----:B------:R-:W4:Y:S08]  /*e1a0*/  S2UR UR5, SR_CgaCtaId ;  /* 0x00000000000579c3 */ /* 0x000f300000008800 */
[----:B------:R-:W-:Y:S06]  /*e1b0*/  BAR.SYNC.DEFER_BLOCKING 0x5, 0x180 ;  /* 0x0146000000007b1d */ /* 0x000fec0000010000 */
[----:B------:R-:W-:-:S02]  /*e1c0*/  UMOV UR4, 0x400 ;  /* 0x0000040000047882 */ /* 0x000fc40000000000 */
[----:B----4-:R-:W-:-:S06]  /*e1d0*/  ULEA UR4, UR5, UR4, 0x18 ;  /* 0x0000000405047291 */ /* 0x010fcc000f8ec03f */
[----:B------:R-:W-:-:S05]  /*e1e0*/  IMAD.U32 R23, RZ, RZ, UR4 ;  /* 0x00000004ff177e24 */ /* 0x000fca000f8e00ff */
[----:B------:R4:W0:Y:S01]  /*e1f0*/  LDS.128 R16, [R23+0x28cd0] ;  /* 0x028cd00017107984 */ /* 0x0008220000000c00 */
[----:B------:R-:W-:Y:S06]  /*e200*/  BAR.ARV 0x4, 0x180 ;  /* 0x0106000000007b1d */ /* 0x000fec0000002000 */
[----:B------:R-:W-:Y:S05]  /*e210*/  BRA `(.L_x_3684) ;  /* 0x0000000800407947 */ /* 0x000fea0003800000 */
.L_x_3683:
[----:B------:R-:W4:Y:S01]  /*e220*/  S2R R0, SR_TID.X ;  /* 0x0000000000007919 */ /* 0x000f220000002100 */
[----:B------:R-:W-:Y:S01]  /*e230*/  UMOV UR4, 0xffffffff ;  /* 0xffffffff00047882 */ /* 0x000fe20000000000 */
[----:B----4-:R-:W-:-:S04]  /*e240*/  LOP3.LUT R8, R0, 0x1f, RZ, 0xc0, !PT ;  /* 0x0000001f00087812 */ /* 0x010fc800078ec0ff */
[----:B------:R-:W-:Y:S01]  /*e250*/  ISETP.NE.AND P0, PT, R8, 0x1f, PT ;  /* 0x0000001f0800780c */ /* 0x000fe20003f05270 */
[----:B------:R-:W-:-:S12]  /*e260*/  BRA.DIV UR4, `(.L_x_3685) ;  /* 0x0000003204107947 */ /* 0x000fd8000b800000 */
[----:B------:R-:W-:Y:S01]  /*e270*/  IMAD.IADD R5, R19, 0x1, R8 ;  /* 0x0000000113057824 */ /* 0x000fe200078e0208 */
[----:B------:R-:W-:-:S04]  /*e280*/  ULDC UR4, c[0x0][0xc3c] ;  /* 0x00030f0000047ab9 */ /* 0x000fc80000000800 */
[----:B------:R-:W-:-:S13]  /*e290*/  ISETP.GE.OR P1, PT, R5, UR4, !P0 ;  /* 0x0000000405007c0c */ /* 0x000fda000c726670 */
[----:B------:R-:W4:Y:S02]  /*e2a0*/  @!P1 LDC.64 R2, c[0x0][0xc80] ;  /* 0x00032000ff029b82 */ /* 0x000f240000000a00 */
[----:B----4-:R-:W-:-:S06]  /*e2b0*/  @!P1 IMAD.WIDE R2, R5, 0x4, R2 ;  /* 0x0000000405029825 */ /* 0x010fcc00078e0202 */
[----:B------:R-:W4:Y:S01]  /*e2c0*/  @!P1 LDG.E R2, desc[UR50][R2.64] ;  /* 0x0000003202029981 */ /* 0x000f22000c1e1900 */
[----:B------:R-:W-:Y:S01]  /*e2d0*/  IMAD.MOV.U32 R5, RZ, RZ, RZ ;  /* 0x000000ffff057224 */ /* 0x000fe200078e00ff */
[C---:B------:R-:W-:Y:S02]  /*e2e0*/  ISETP.GE.U32.AND P2, PT, R8.reuse, 0x2, PT ;  /* 0x000000020800780c */ /* 0x040fe40003f46070 */
[C---:B------:R-:W-:Y:S01]  /*e2f0*/  ISETP.GE.U32.AND P3, PT, R8.reuse, 0x4, PT ;  /* 0x000000040800780c */ /* 0x040fe20003f66070 */
[----:B------:R-:W-:Y:S01]  /*e300*/  SHFL.IDX PT, R0, R16, RZ, 0x1f ;  /* 0x00001fff10007589 */ /* 0x000fe200000e0000 */
[C---:B------:R-:W-:Y:S02]  /*e310*/  ISETP.GE.U32.AND P4, PT, R8.reuse, 0x8, PT ;  /* 0x000000080800780c */ /* 0x040fe40003f86070 */
[C---:B------:R-:W-:Y:S01]  /*e320*/  ISETP.GE.U32.AND P5, PT, R8.reuse, 0x10, PT ;  /* 0x000000100800780c */ /* 0x040fe20003fa6070 */
[----:B0-----:R-:W-:Y:S01]  /*e330*/  SHFL.IDX PT, R4, R16, 0x1, 0x1f ;  /* 0x00201f0010047f89 */ /* 0x001fe200000e0000 */
[----:B----4-:R-:W-:Y:S01]  /*e340*/  @!P1 IMAD.MOV.U32 R5, RZ, RZ, R2 ;  /* 0x000000ffff059224 */ /* 0x010fe200078e0002 */
[----:B------:R-:W-:-:S04]  /*e350*/  ISETP.NE.AND P1, PT, R8, RZ, PT ;  /* 0x000000ff0800720c */ /* 0x000fc80003f25270 */
[----:B------:R-:W2:Y:S02]  /*e360*/  SHFL.UP PT, R14, R5, 0x1, RZ ;  /* 0x04200000050e7989 */ /* 0x000ea400000e00ff */
[----:B--23--:R-:W-:-:S05]  /*e370*/  SEL R6, R14, RZ, P1 ;  /* 0x000000ff0e067207 */ /* 0x00cfca0000800000 */
        /* <DEDUP_REMOVED lines=13> */
[----:B------:R0:W2:Y:S02]  /*e450*/  SHFL.IDX PT, R14, R2, 0x1f, 0x1f ;  /* 0x03e01f00020e7f89 */ /* 0x0000a400000e0000 */
.L_x_3778:
[----:B------:R-:W-:Y:S02]  /*e460*/  ULDC UR4, c[0x0][0xc38] ;  /* 0x00030e0000047ab9 */ /* 0x000fe40000000800 */
[----:B------:R-:W-:-:S04]  /*e470*/  IMAD.U32 R7, RZ, RZ, UR4 ;  /* 0x00000004ff077e24 */ /* 0x000fc8000f8e00ff */
[----:B--2---:R-:W-:-:S04]  /*e480*/  IMAD R14, R14, R7, RZ ;  /* 0x000000070e0e7224 */ /* 0x004fc800078e02ff */
[----:B------:R-:W-:-:S05]  /*e490*/  IMAD.IADD R9, R4, 0x1, R14 ;  /* 0x0000000104097824 */ /* 0x000fca00078e020e */
[----:B------:R-:W-:-:S13]  /*e4a0*/  ISETP.GT.AND P6, PT, R9, R0, PT ;  /* 0x000000000900720c */ /* 0x000fda0003fc4270 */
[----:B------:R-:W-:Y:S05]  /*e4b0*/  @P6 BRA `(.L_x_3686) ;  /* 0x00000000009c6947 */ /* 0x000fea0003800000 */
.L_x_3691:
        /* <DEDUP_REMOVED lines=14> */
.L_x_3689:
[----:B------:R-:W-:Y:S05]  /*e5a0*/  BSYNC B0 ;  /* 0x0000000000007941 */ /* 0x000fea0003800000 */
.L_x_3688:
        /* <DEDUP_REMOVED lines=18> */
.L_x_3786:
[----:B------:R-:W-:Y:S02]  /*e6d0*/  ULDC UR4, c[0x0][0xc38] ;  /* 0x00030e0000047ab9 */ /* 0x000fe40000000800 */
[----:B------:R-:W-:-:S04]  /*e6e0*/  IMAD.U32 R7, RZ, RZ, UR4 ;  /* 0x00000004ff077e24 */ /* 0x000fc8000f8e00ff */
[----:B--2---:R-:W-:-:S04]  /*e6f0*/  IMAD R14, R14, R7, RZ ;  /* 0x000000070e0e7224 */ /* 0x004fc800078e02ff */
[----:B------:R-:W-:-:S05]  /*e700*/  IMAD.IADD R9, R14, 0x1, R9 ;  /* 0x000000010e097824 */ /* 0x000fca00078e0209 */
[----:B------:R-:W-:-:S13]  /*e710*/  ISETP.GT.AND P6, PT, R9, R0, PT ;  /* 0x000000000900720c */ /* 0x000fda0003fc4270 */
[----:B------:R-:W-:Y:S05]  /*e720*/  @!P6 BRA `(.L_x_3691) ;  /* 0xfffffffc0064e947 */ /* 0x000fea000383ffff */
.L_x_3686:
        /* <DEDUP_REMOVED lines=8> */
.L_x_3790:
[----:B------:R-:W-:Y:S01]  /*e7b0*/  ISETP.NE.AND P0, PT, R3, RZ, PT ;  /* 0x000000ff0300720c */ /* 0x000fe20003f05270 */
[----:B------:R-:W-:-:S12]  /*e7c0*/  IMAD.MOV.U32 R14, RZ, RZ, RZ ;  /* 0x000000ffff0e7224 */ /* 0x000fd800078e00ff */
[----:B------:R-:W-:Y:S05]  /*e7d0*/  @!P0 BRA `(.L_x_3693) ;  /* 0x0000000000108947 */ /* 0x000fea0003800000 */
[----:B------:R-:W-:Y:S01]  /*e7e0*/  UMOV UR4, 0xffffffff ;  /* 0xffffffff00047882 */ /* 0x000fe20000000000 */
[----:B------:R-:W-:Y:S02]  /*e7f0*/  VIADD R12, R4, 0xffffffff ;  /* 0xffffffff040c7836 */ /* 0x000fe40000000000 */
[----:B------:R-:W-:Y:S05]  /*e800*/  BRA.DIV UR4, `(.L_x_3694) ;  /* 0x0000003204d07947 */ /* 0x000fea000b800000 */
[----:B------:R4:W0:Y:S02]  /*e810*/  SHFL.IDX PT, R14, R2, R12, 0x1f ;  /* 0x00001f0c020e7589 */ /* 0x00082400000e0000 */
.L_x_3693:
[----:B---3--:R-:W-:Y:S01]  /*e820*/  IABS R6, R5 ;  /* 0x0000000500067213 */ /* 0x008fe20000000000 */
[----:B0-----:R-:W-:Y:S01]  /*e830*/  IMAD R16, R14, R7, R16 ;  /* 0x000000070e107224 */ /* 0x001fe200078e0210 */
[----:B------:R-:W-:Y:S02]  /*e840*/  IADD3 R19, R4, R19, RZ ;  /* 0x0000001304137210 */ /* 0x000fe40007ffe0ff */
[----:B------:R-:W0:Y:S01]  /*e850*/  I2F.RP R8, R6 ;  /* 0x0000000600087306 */ /* 0x000e220000209400 */
[----:B------:R-:W-:-:S05]  /*e860*/  IMAD.IADD R10, R0, 0x1, -R16 ;  /* 0x00000001000a7824 */ /* 0x000fca00078e0a10 */
[----:B------:R-:W-:Y:S02]  /*e870*/  IABS R0, R10 ;  /* 0x0000000a00007213 */ /* 0x000fe40000000000 */
[----:B0-----:R-:W4:Y:S02]  /*e880*/  MUFU.RCP R8, R8 ;  /* 0x0000000800087308 */ /* 0x001f240000001000 */
[----:B----4-:R-:W-:-:S06]  /*e890*/  VIADD R2, R8, 0xffffffe ;  /* 0x0ffffffe08027836 */ /* 0x010fcc0000000000 */
[----:B------:R0:W3:Y:S02]  /*e8a0*/  F2I.FTZ.U32.TRUNC.NTZ R3, R2 ;  /* 0x0000000200037305 */ /* 0x0000e4000021f000 */
[----:B0-----:R-:W-:Y:S01]  /*e8b0*/  IMAD.MOV.U32 R2, RZ, RZ, RZ ;  /* 0x000000ffff027224 */ /* 0x001fe200078e00ff */
[----:B---3--:R-:W-:-:S05]  /*e8c0*/  IADD3 R7, RZ, -R3, RZ ;  /* 0x80000003ff077210 */ /* 0x008fca0007ffe0ff */
[----:B------:R-:W-:-:S04]  /*e8d0*/  IMAD R7, R7, R6, RZ ;  /* 0x0000000607077224 */ /* 0x000fc800078e02ff */
[----:B------:R-:W-:Y:S01]  /*e8e0*/  IMAD.HI.U32 R3, R3, R7, R2 ;  /* 0x0000000703037227 */ /* 0x000fe200078e0002 */
[----:B------:R-:W-:-:S05]  /*e8f0*/  IABS R7, R5 ;  /* 0x0000000500077213 */ /* 0x000fca0000000000 */
[----:B------:R-:W-:Y:S02]  /*e900*/  IMAD.MOV R7, RZ, RZ, -R7 ;  /* 0x000000ffff077224 */ /* 0x000fe400078e0a07 */
        /* <DEDUP_REMOVED lines=16> */
.L_x_3687:
[----:B------:R-:W-:Y:S01]  /*ea10*/  UMOV UR4, URZ ;  /* 0x0000003f00047c82 */ /* 0x000fe20008000000 */
[----:B------:R-:W-:Y:S01]  /*ea20*/  UMOV UR5, URZ ;  /* 0x0000003f00057c82 */ /* 0x000fe20008000000 */
[----:B------:R-:W-:Y:S01]  /*ea30*/  ULDC UR6, c[0x0][0xc3c] ;  /* 0x00030f0000067ab9 */ /* 0x000fe20000000800 */
[----:B------:R-:W-:Y:S02]  /*ea40*/  IMAD.MOV.U32 R16, RZ, RZ, R0 ;  /* 0x000000ffff107224 */ /* 0x000fe400078e0000 */
[----:B------:R-:W-:Y:S02]  /*ea50*/  IMAD.U32 R17, RZ, RZ, UR4 ;  /* 0x00000004ff117e24 */ /* 0x000fe4000f8e00ff */
[----:B------:R-:W-:Y:S02]  /*ea60*/  IMAD.U32 R18, RZ, RZ, UR5 ;  /* 0x00000005ff127e24 */ /* 0x000fe4000f8e00ff */
[----:B------:R-:W-:-:S07]  /*ea70*/  IMAD.U32 R19, RZ, RZ, UR6 ;  /* 0x00000006ff137e24 */ /* 0x000fce000f8e00ff */
.L_x_3695:
        /* <DEDUP_REMOVED lines=10> */
.L_x_3684:
[----:B------:R-:W-:Y:S02]  /*eb20*/  ULDC UR4, c[0x0][0xc3c] ;  /* 0x00030f0000047ab9 */ /* 0x000fe40000000800 */
[----:B0-----:R-:W-:-:S13]  /*eb30*/  ISETP.GE.AND P0, PT, R19, UR4, PT ;  /* 0x0000000413007c0c */ /* 0x001fda000bf06270 */
[----:B------:R-:W-:Y:S05]  /*eb40*/  @!P0 BRA `(.L_x_3696) ;  /* 0xffffffb800c48947 */ /* 0x000fea000383ffff */
[----:B------:R-:W-:Y:S05]  /*eb50*/  BSYNC B8 ;  /* 0x0000000000087941 */ /* 0x000fea0003800000 */
.L_x_3635:
[----:B-1----:R-:W5:Y:S01]  /*eb60*/  LDL.LU R0, [R1+0x24] ;  /* 0x0000240001007983 */ /* 0x002f620000300800 */
[----:B------:R-:W-:Y:S01]  /*eb70*/  BSSY B0, `(.L_x_3697) ;  /* 0x000000b000007945 */ /* 0x000fe20003800000 */
[----:B------:R-:W0:Y:S01]  /*eb80*/  S2R R5, SR_CgaCtaId ;  /* 0x0000000000057919 */ /* 0x000e220000008800 */
[----:B-----5:R-:W-:-:S05]  /*eb90*/  VIADD R0, R0, 0x1 ;  /* 0x0000000100007836 */ /* 0x020fca0000000000 */
[----:B------:R-:W-:-:S04]  /*eba0*/  LEA.HI R2, R0, R0, RZ, 0x1 ;  /* 0x0000000000027211 */ /* 0x000fc800078f08ff */
[----:B------:R-:W-:Y:S02]  /*ebb0*/  LOP3.LUT R3, R2, 0xfffffffe, RZ, 0xc0, !PT ;  /* 0xfffffffe02037812 */ /* 0x000fe400078ec0ff */
[----:B------:R-:W-:-:S03]  /*ebc0*/  MOV R2, 0x400 ;  /* 0x0000040000027802 */ /* 0x000fc60000000f00 */
[----:B------:R-:W-:Y:S01]  /*ebd0*/  IMAD.IADD R0, R0, 0x1, -R3 ;  /* 0x0000000100007824 */ /* 0x000fe200078e0a03 */
[----:B0-----:R-:W-:-:S04]  /*ebe0*/  LEA R5, R5, R2, 0x18 ;  /* 0x0000000205057211 */ /* 0x001fc800078ec0ff */
[----:B------:R-:W-:-:S04]  /*ebf0*/  SHF.L.U32 R0, R0, 0x1f, RZ ;  /* 0x0000001f00007819 */ /* 0x000fc800000006ff */
[----:B------:R-:W0:Y:S02]  /*ec00*/  SYNCS.PHASECHK.TRANS64.TRYWAIT P0, [R5+URZ+0x28c20], R0 ;  /* 0x028c2000050075a7 */ /* 0x000e24000800017f */
[----:B0-----:R-:W-:Y:S05]  /*ec10*/  @!P0 BRA `(.L_x_3698) ;  /* 0x0000002c00f08947 */ /* 0x001fea0003800000 */
.L_x_3793:
[----:B------:R-:W-:Y:S05]  /*ec20*/  BSYNC B0 ;  /* 0x0000000000007941 */ /* 0x000fea0003800000 */
.L_x_3697:
[----:B------:R-:W-:-:S03]  /*ec30*/  UMOV UR4, 0xffffffff ;  /* 0xffffffff00047882 */ /* 0x000fc60000000000 */
[----:B------:R-:W-:Y:S05]  /*ec40*/  BRA.DIV UR4, `(.L_x_3699) ;  /* 0x0000002e04f87947 */ /* 0x000fea000b800000 */
[----:B0-----:R-:W0:Y:S02]  /*ec50*/  S2R R0, SR_TID.X ;  /* 0x0000000000007919 */ /* 0x001e240000002100 */
[----:B0-----:R-:W-:-:S04]  /*ec60*/  SHF.R.U32.HI R0, RZ, 0x5, R0 ;  /* 0x00000005ff007819 */ /* 0x001fc80000011600 */
[----:B------:R-:W-:-:S05]  /*ec70*/  LOP3.LUT R0, R0, 0x3, RZ, 0xc0, !PT ;  /* 0x0000000300007812 */ /* 0x000fca00078ec0ff */
[----:B------:R0:W1:Y:S02]  /*ec80*/  SHFL.IDX PT, R14, R0, RZ, 0x1f ;  /* 0x00001fff000e7589 */ /* 0x00006400000e0000 */
.L_x_3796:
[----:B-1----:R-:W-:Y:S01]  /*ec90*/  ISETP.NE.AND P0, PT, R14, RZ, PT ;  /* 0x000000ff0e00720c */ /* 0x002fe20003f05270 */
[----:B------:R-:W-:-:S12]  /*eca0*/  BSSY B0, `(.L_x_3700) ;  /* 0x0000024000007945 */ /* 0x000fd80003800000 */
[----:B------:R-:W-:Y:S05]  /*ecb0*/  @P0 BRA `(.L_x_3701) ;  /* 0x0000000000880947 */ /* 0x000fea0003800000 */
[----:B------:R-:W-:-:S03]  /*ecc0*/  UMOV UR4, 0xffffffff ;  /* 0xffffffff00047882 */ /* 0x000fc60000000000 */
[----:B------:R-:W-:Y:S05]  /*ecd0*/  BRA.DIV UR4, `(.L_x_3702) ;  /* 0x0000003204087947 */ /* 0x000fea000b800000 */
[----:B------:R-:W-:-:S13]  /*ece0*/  ELECT P6, URZ, PT ;  /* 0x00000000003f782f */ /* 0x000fda00038c0000 */
.L_x_3799:
[----:B------:R-:W-:Y:S05]  /*ecf0*/  @!P6 BRA `(.L_x_3701) ;  /* 0x000000000078e947 */ /* 0x000fea0003800000 */
[----:B------:R-:W-:-:S06]  /*ed00*/  ULOP3.LUT UR4, UR39, 0x2, URZ, 0xfc, !UPT ;  /* 0x0000000227047892 */ /* 0x000fcc000f8efc3f */
[----:B0-----:R-:W-:-:S05]  /*ed10*/  IMAD.U32 R0, RZ, RZ, UR4 ;  /* 0x00000004ff007e24 */ /* 0x001fca000f8e00ff */
[----:B------:R-:W-:-:S13]  /*ed20*/  ISETP.NE.AND P0, PT, R0, 0x3, PT ;  /* 0x000000030000780c */ /* 0x000fda0003f05270 */
[----:B------:R-:W-:Y:S05]  /*ed30*/  @!P0 BRA `(.L_x_3703) ;  /* 0x0000000000048947 */ /* 0x000fea0003800000 */
[----:B------:R-:W-:Y:S01]  /*ed40*/  BPT.TRAP 0x1 ;  /* 0x000000040000795c */ /* 0x000fe20000300000 */
.L_x_3703:
[C---:B------:R-:W-:Y:S01]  /*ed50*/  LEA R3, R24.reuse, R5, 0x3 ;  /* 0x0000000518037211 */ /* 0x040fe200078e18ff */
[----:B------:R-:W-:Y:S01]  /*ed60*/  VIADD R24, R24, 0x1 ;  /* 0x0000000118187836 */ /* 0x000fe20000000000 */
[----:B------:R-:W-:-:S04]  /*ed70*/  SHF.L.U32 R2, R25, 0x1f, RZ ;  /* 0x0000001f19027819 */ /* 0x000fc800000006ff */
[----:B------:R-:W0:Y:S01]  /*ed80*/  SYNCS.PHASECHK.TRANS64.TRYWAIT P1, [R3+URZ+0x28c40], R2 ;  /* 0x028c4002030075a7 */ /* 0x000e22000802017f */
[----:B------:R-:W-:-:S04]  /*ed90*/  ISETP.NE.AND P2, PT, R24, 0x2, PT ;  /* 0x000000021800780c */ /* 0x000fc80003f45270 */
[----:B------:R-:W-:Y:S01]  /*eda0*/  SEL R0, RZ, 0x1, P2 ;  /* 0x00000001ff007807 */ /* 0x000fe20001000000 */
[----:B0-----:R-:W-:Y:S08]  /*edb0*/  @!P1 BRA `(.L_x_3704) ;  /* 0x0000002c00f09947 */ /* 0x001ff00003800000 */
.L_x_3800:
[----:B------:R-:W-:Y:S02]  /*edc0*/  SEL R24, R24, RZ, P2 ;  /* 0x000000ff18187207 */ /* 0x000fe40001000000 */
[----:B------:R-:W-:Y:S01]  /*edd0*/  LOP3.LUT R0, R25, R0, RZ, 0x3c, !PT ;  /* 0x0000000019007212 */ /* 0x000fe200078e3cff */
[----:B------:R-:W-:Y:S06]  /*ede0*/  @!P0 BRA `(.L_x_3705) ;  /* 0x0000000000048947 */ /* 0x000fec0003800000 */
[----:B------:R-:W-:Y:S01]  /*edf0*/  BPT.TRAP 0x1 ;  /* 0x000000040000795c */ /* 0x000fe20000300000 */
.L_x_3705:
[----:B------:R-:W-:Y:S01]  /*ee00*/  IMAD R5, R24, 0x8, R5 ;  /* 0x0000000818057824 */ /* 0x000fe200078e0205 */
[----:B------:R-:W-:-:S04]  /*ee10*/  SHF.L.U32 R0, R0, 0x1f, RZ ;  /* 0x0000001f00007819 */ /* 0x000fc800000006ff */
[----:B------:R-:W1:Y:S02]  /*ee20*/  SYNCS.PHASECHK.TRANS64.TRYWAIT P1, [R5+URZ+0x28c40], R0 ;  /* 0x028c4000050075a7 */ /* 0x000e64000802017f */
[----:B-1----:R-:W-:Y:S05]  /*ee30*/  @!P1 BRA `(.L_x_3706) ;  /* 0x0000002c00e49947 */ /* 0x002fea0003800000 */
.L_x_3801:
[----:B------:R-:W-:Y:S05]  /*ee40*/  @!P0 BRA `(.L_x_3707) ;  /* 0x0000000000048947 */ /* 0x000fea0003800000 */
[----:B------:R-:W-:Y:S01]  /*ee50*/  BPT.TRAP 0x1 ;  /* 0x000000040000795c */ /* 0x000fe20000300000 */
.L_x_3707:
[----:B------:R-:W5:Y:S02]  /*ee60*/  SYNCS.PHASECHK.TRANS64.TRYWAIT P1, [R3+URZ+0x28c60], R2 ;  /* 0x028c6002030075a7 */ /* 0x000f64000802017f */
[----:B-----5:R-:W-:Y:S05]  /*ee70*/  @!P1 BRA `(.L_x_3708) ;  /* 0x0000002c00e89947 */ /* 0x020fea0003800000 */
.L_x_3802:
[----:B------:R-:W-:Y:S05]  /*ee80*/  @!P0 BRA `(.L_x_3709) ;  /* 0x0000000000048947 */ /* 0x000fea0003800000 */
[----:B------:R-:W-:Y:S01]  /*ee90*/  BPT.TRAP 0x1 ;  /* 0x000000040000795c */ /* 0x000fe20000300000 */
.L_x_3709:
[----:B------:R0:W0:Y:S02]  /*eea0*/  SYNCS.PHASECHK.TRANS64.TRYWAIT P0, [R5+URZ+0x28c60], R0 ;  /* 0x028c6000050075a7 */ /* 0x000024000800017f */
[----:B0-----:R-:W-:Y:S05]  /*eeb0*/  @!P0 NANOSLEEP.SYNCS 0x989680 ;  /* 0x009896800000895d */ /* 0x001fea0003900000 */
[----:B------:R-:W0:Y:S02]  /*eec0*/  @!P0 SYNCS.PHASECHK.TRANS64 P0, [R5+URZ+0x28c60], R0 ;  /* 0x028c6000050085a7 */ /* 0x000e24000800007f */
[----:B0-----:R-:W-:Y:S05]  /*eed0*/  @!P0 BRA `(.L_x_3709) ;  /* 0xfffffffc00f08947 */ /* 0x001fea000383ffff */
.L_x_3701:
[----:B------:R-:W-:Y:S05]  /*eee0*/  BSYNC B0 ;  /* 0x0000000000007941 */ /* 0x000fea0003800000 */
.L_x_3700:
[----:B------:R-:W-:Y:S05]  /*eef0*/  EXIT ;  /* 0x000000000000794d */ /* 0x000fea0003800000 */
.L_x_3580:
[----:B0-----:R-:W-:-:S04]  /*ef00*/  IMAD.U32 R3, RZ, RZ, UR16 ;  /* 0x00000010ff037e24 */ /* 0x001fc8000f8e00ff */
[----:B------:R0:W1:Y:S03]  /*ef10*/  SYNCS.PHASECHK.TRANS64.TRYWAIT P1, [R3+URZ+0x28c50], R0 ;  /* 0x028c5000030075a7 */ /* 0x000066000802017f */
[----:B-1----:R-:W-:Y:S05]  /*ef20*/  @!P1 NANOSLEEP.SYNCS 0x989680 ;  /* 0x009896800000995d */ /* 0x002fea0003900000 */
[----:B------:R-:W1:Y:S02]  /*ef30*/  @!P1 SYNCS.PHASECHK.TRANS64 P1, [R3+URZ+0x28c50], R0 ;  /* 0x028c5000030095a7 */ /* 0x000e64000802007f */
[----:B-1----:R-:W-:Y:S05]  /*ef40*/  @!P1 BRA `(.L_x_3580) ;  /* 0xfffffffc00ec9947 */ /* 0x002fea000383ffff */
[----:B------:R-:W-:Y:S05]  /*ef50*/  BRA `(.L_x_3710) ;  /* 0xffffff2800647947 */ /* 0x000fea000383ffff */
.L_x_3586:
[----:B-1----:R-:W-:-:S04]  /*ef60*/  IMAD.U32 R4, RZ, RZ, UR21 ;  /* 0x00000015ff047e24 */ /* 0x002fc8000f8e00ff */
[----:B------:R1:W2:Y:S03]  /*ef70*/  SYNCS.PHASECHK.TRANS64.TRYWAIT P1, [R4+URZ+0x28c50], R3 ;  /* 0x028c5003040075a7 */ /* 0x0002a6000802017f */
[----:B--2---:R-:W-:Y:S05]  /*ef80*/  @!P1 NANOSLEEP.SYNCS 0x989680 ;  /* 0x009896800000995d */ /* 0x004fea0003900000 */
[----:B------:R-:W2:Y:S02]  /*ef90*/  @!P1 SYNCS.PHASECHK.TRANS64 P1, [R4+URZ+0x28c50], R3 ;  /* 0x028c5003040095a7 */ /* 0x000ea4000802007f */
[----:B--2---:R-:W-:Y:S05]  /*efa0*/  @!P1 BRA `(.L_x_3586) ;  /* 0xfffffffc00ec9947 */ /* 0x004fea000383ffff */
[----:B------:R-:W-:Y:S05]  /*efb0*/  BRA `(.L_x_3585) ;  /* 0xffffff34006c7947 */ /* 0x000fea000383ffff */
.L_x_3590:
[----:B0-----:R-:W-:-:S04]  /*efc0*/  IMAD.U32 R3, RZ, RZ, UR41 ;  /* 0x00000029ff037e24 */ /* 0x001fc8000f8e00ff */
[----:B------:R0:W1:Y:S03]  /*efd0*/  SYNCS.PHASECHK.TRANS64.TRYWAIT P1, [R3+URZ+0x28c00], R0 ;  /* 0x028c0000030075a7 */ /* 0x000066000802017f */
[----:B-1----:R-:W-:Y:S05]  /*efe0*/  @!P1 NANOSLEEP.SYNCS 0x989680 ;  /* 0x009896800000995d */ /* 0x002fea0003900000 */
[----:B------:R-:W1:Y:S02]  /*eff0*/  @!P1 SYNCS.PHASECHK.TRANS64 P1, [R3+URZ+0x28c00], R0 ;  /* 0x028c0000030095a7 */ /* 0x000e64000802007f */
[----:B-1----:R-:W-:Y:S05]  /*f000*/  @!P1 BRA `(.L_x_3590) ;  /* 0xfffffffc00ec9947 */ /* 0x002fea000383ffff */
[----:B------:R-:W-:Y:S05]  /*f010*/  BRA `(.L_x_3711) ;  /* 0xffffff4000c47947 */ /* 0x000fea000383ffff */
.L_x_3594:
[----:B--2---:R2:W3:Y:S02]  /*f020*/  SYNCS.PHASECHK.TRANS64.TRYWAIT P1, [R7+URZ+0x28c30], R8 ;  /* 0x028c3008070075a7 */ /* 0x0044e4000802017f */
[----:B---3--:R-:W-:Y:S05]  /*f030*/  @!P1 NANOSLEEP.SYNCS 0x989680 ;  /* 0x009896800000995d */ /* 0x008fea0003900000 */
[----:B------:R-:W3:Y:S02]  /*f040*/  @!P1 SYNCS.PHASECHK.TRANS64 P1, [R7+URZ+0x28c30], R8 ;  /* 0x028c3008070095a7 */ /* 0x000ee4000802007f */
[----:B---3--:R-:W-:Y:S05]  /*f050*/  @!P1 BRA `(.L_x_3594) ;  /* 0xfffffffc00f09947 */ /* 0x008fea000383ffff */
[----:B------:R-:W-:Y:S05]  /*f060*/  BRA `(.L_x_3593) ;  /* 0xffffff4000e07947 */ /* 0x000fea000383ffff */
.L_x_3599:
[----:B----4-:R4:W0:Y:S02]  /*f070*/  SYNCS.PHASECHK.TRANS64.TRYWAIT P1, [R7+URZ+0x28c50], R8 ;  /* 0x028c5008070075a7 */ /* 0x010824000802017f */
[----:B0-----:R-:W-:Y:S05]  /*f080*/  @!P1 NANOSLEEP.SYNCS 0x989680 ;  /* 0x009896800000995d */ /* 0x001fea0003900000 */
[----:B------:R-:W0:Y:S02]  /*f090*/  @!P1 SYNCS.PHASECHK.TRANS64 P1, [R7+URZ+0x28c50], R8 ;  /* 0x028c5008070095a7 */ /* 0x000e24000802007f */
[----:B0-----:R-:W-:Y:S05]  /*f0a0*/  @!P1 BRA `(.L_x_3599) ;  /* 0xfffffffc00f09947 */ /* 0x001fea000383ffff */
[----:B------:R-:W-:Y:S05]  /*f0b0*/  BRA `(.L_x_3598) ;  /* 0xffffff5000f47947 */ /* 0x000fea000383ffff */
.L_x_3605:
[----:B--2---:R-:W-:-:S04]  /*f0c0*/  IMAD.U32 R4, RZ, RZ, UR21 ;  /* 0x00000015ff047e24 */ /* 0x004fc8000f8e00ff */
[----:B------:R2:W3:Y:S03]  /*f0d0*/  SYNCS.PHASECHK.TRANS64.TRYWAIT P2, [R4+URZ+0x28c30], R7 ;  /* 0x028c3007040075a7 */ /* 0x0004e6000804017f */
[----:B---3--:R-:W-:Y:S05]  /*f0e0*/  @!P2 NANOSLEEP.SYNCS 0x989680 ;  /* 0x009896800000a95d */ /* 0x008fea0003900000 */
[----:B------:R-:W3:Y:S02]  /*f0f0*/  @!P2 SYNCS.PHASECHK.TRANS64 P2, [R4+URZ+0x28c30], R7 ;  /* 0x028c30070400a5a7 */ /* 0x000ee4000804007f */
[----:B---3--:R-:W-:Y:S05]  /*f100*/  @!P2 BRA `(.L_x_3605) ;  /* 0xfffffffc00eca947 */ /* 0x008fea000383ffff */
[----:B------:R-:W-:Y:S05]  /*f110*/  BRA `(.L_x_3604) ;  /* 0xffffff5400e07947 */ /* 0x000fea000383ffff */
.L_x_3610:
[----:B--2---:R-:W-:-:S04]  /*f120*/  IMAD.U32 R8, RZ, RZ, UR21 ;  /* 0x00000015ff087e24 */ /* 0x004fc8000f8e00ff */
[----:B------:R2:W4:Y:S03]  /*f130*/  SYNCS.PHASECHK.TRANS64.TRYWAIT P2, [R8+URZ+0x28c50], R7 ;  /* 0x028c5007080075a7 */ /* 0x000526000804017f */
[----:B----4-:R-:W-:Y:S05]  /*f140*/  @!P2 NANOSLEEP.SYNCS 0x989680 ;  /* 0x009896800000a95d */ /* 0x010fea0003900000 */
[----:B------:R-:W4:Y:S02]  /*f150*/  @!P2 SYNCS.PHASECHK.TRANS64 P2, [R8+URZ+0x28c50], R7 ;  /* 0x028c50070800a5a7 */ /* 0x000f24000804007f */
[----:B----4-:R-:W-:Y:S05]  /*f160*/  @!P2 BRA `(.L_x_3610) ;  /* 0xfffffffc00eca947 */ /* 0x010fea000383ffff */
[----:B------:R-:W-:Y:S05]  /*f170*/  BRA `(.L_x_3609) ;  /* 0xffffff6c00147947 */ /* 0x000fea000383ffff */
.L_x_3647:
[----:B------:R-:W-:Y:S01]  /*f180*/  SHF.R.U32.HI R2, RZ, 0x5, R2 ;  /* 0x00000005ff027819 */ /* 0x000fe20000011602 */
[----:B------:R-:W-:Y:S01]  /*f190*/  BSSY B0, `(.L_x_3712) ;  /* 0x0000009000007945 */ /* 0x000fe20003800000 */
[----:B------:R-:W-:Y:S01]  /*f1a0*/  MOV R12, RZ ;  /* 0x000000ff000c7202 */ /* 0x000fe20000000f00 */
[----:B------:R-:W-:Y:S01]  /*f1b0*/  IMAD.MOV.U32 R11, RZ, RZ, 0x1f ;  /* 0x0000001fff0b7424 */ /* 0x000fe200078e00ff */
[----:B------:R-:W-:Y:S01]  /*f1c0*/  LOP3.LUT R2, R2, 0x3, RZ, 0xc0, !PT ;  /* 0x0000000302027812 */ /* 0x000fe200078ec0ff */
[----:B------:R-:W-:-:S04]  /*f1d0*/  IMAD.MOV.U32 R15, RZ, RZ, -0x1 ;  /* 0xffffffffff0f7424 */ /* 0x000fc800078e00ff */
[----:B------:R-:W-:-:S07]  /*f1e0*/  IMAD.MOV.U32 R13, RZ, RZ, R2 ;  /* 0x000000ffff0d7224 */ /* 0x000fce00078e0002 */
[----:B0----5:R-:W-:Y:S05]  /*f1f0*/  WARPSYNC.COLLECTIVE R15, `(.L_x_3713) ;  /* 0x000000000f087348 */ /* 0x021fea0003c00000 */
[----:B------:R1:W2:Y:S02]  /*f200*/  SHFL.IDX P6, R14, R13, R12, R11 ;  /* 0x0000000c0d0e7389 */ /* 0x0002a400000c000b */
[----:B012--5:R-:W-:Y:S01]  /*f210*/  ENDCOLLECTIVE ;  /* 0x000000000000791b */ /* 0x027fe20003800000 */
.L_x_3713:
[----:B------:R-:W-:Y:S05]  /*f220*/  BSYNC B0 ;  /* 0x0000000000007941 */ /* 0x000fea0003800000 */
.L_x_3712:
[----:B------:R-:W-:Y:S05]  /*f230*/  BRA `(.L_x_3714) ;  /* 0xffffffc000407947 */ /* 0x000fea000383ffff */
.L_x_3650:
[----:B0-----:R0:W1:Y:S02]  /*f240*/  SYNCS.PHASECHK.TRANS64.TRYWAIT P0, [R27+URZ+0x28c40], R0 ;  /* 0x028c40001b0075a7 */ /* 0x001064000800017f */
[----:B-1----:R-:W-:Y:S05]  /*f250*/  @!P0 NANOSLEEP.SYNCS 0x989680 ;  /* 0x009896800000895d */ /* 0x002fea0003900000 */
[----:B------:R-:W1:Y:S02]  /*f260*/  @!P0 SYNCS.PHASECHK.TRANS64 P0, [R27+URZ+0x28c40], R0 ;  /* 0x028c40001b0085a7 */ /* 0x000e64000800007f */
[----:B-1----:R-:W-:Y:S05]  /*f270*/  @!P0 BRA `(.L_x_3650) ;  /* 0xfffffffc00f08947 */ /* 0x002fea000383ffff */
[----:B------:R-:W-:Y:S05]  /*f280*/  BRA `(.L_x_3715) ;  /* 0xffffffc400107947 */ /* 0x000fea000383ffff */
.L_x_3651:
        /* <DEDUP_REMOVED lines=8> */
.L_x_3717:
[----:B------:R-:W-:Y:S05]  /*f310*/  BSYNC B0 ;  /* 0x0000000000007941 */ /* 0x000fea0003800000 */
.L_x_3716:
        /* <DEDUP_REMOVED lines=9> */
.L_x_3718:
[----:B------:R-:W-:Y:S02]  /*f3b0*/  IMAD.MOV.U32 R13, RZ, RZ, R5 ;  /* 0x000000ffff0d7224 */ /* 0x000fe400078e0005 */
[----:B------:R-:W-:Y:S02]  /*f3c0*/  IMAD.MOV.U32 R12, RZ, RZ, 0x1 ;  /* 0x00000001ff0c7424 */ /* 0x000fe400078e00ff */
[----:B------:R-:W-:-:S07]  /*f3d0*/  IMAD.MOV.U32 R3, RZ, RZ, R14 ;  /* 0x000000ffff037224 */ /* 0x000fce00078e000e */
[----:B------:R-:W-:Y:S05]  /*f3e0*/  WARPSYNC.COLLECTIVE R15, `(.L_x_3719) ;  /* 0x000000000f087348 */ /* 0x000fea0003c00000 */
[----:B------:R0:W1:Y:S02]  /*f3f0*/  SHFL.IDX P6, R14, R13, R12, R11 ;  /* 0x0000000c0d0e7389 */ /* 0x00006400000c000b */
[----:B01----:R-:W-:Y:S01]  /*f400*/  ENDCOLLECTIVE ;  /* 0x000000000000791b */ /* 0x003fe20003800000 */
.L_x_3719:
        /* <DEDUP_REMOVED lines=15> */
.L_x_3720:
[----:B------:R-:W-:Y:S02]  /*f500*/  @P0 IMAD R6, R4, 0x2, R23 ;  /* 0x0000000204060824 */ /* 0x000fe400078e0217 */
[----:B------:R-:W-:Y:S02]  /*f510*/  IMAD.MOV.U32 R13, RZ, RZ, R5 ;  /* 0x000000ffff0d7224 */ /* 0x000fe400078e0005 */
[----:B------:R-:W-:Y:S02]  /*f520*/  IMAD.MOV.U32 R12, RZ, RZ, 0x2 ;  /* 0x00000002ff0c7424 */ /* 0x000fe400078e00ff */
[----:B------:R-:W-:-:S07]  /*f530*/  IMAD.MOV.U32 R3, RZ, RZ, R14 ;  /* 0x000000ffff037224 */ /* 0x000fce00078e000e */
[----:B------:R-:W-:Y:S05]  /*f540*/  WARPSYNC.COLLECTIVE R15, `(.L_x_3721) ;  /* 0x000000000f087348 */ /* 0x000fea0003c00000 */
[----:B------:R0:W1:Y:S02]  /*f550*/  SHFL.IDX P6, R14, R13, R12, R11 ;  /* 0x0000000c0d0e7389 */ /* 0x00006400000c000b */
[----:B01----:R-:W-:Y:S01]  /*f560*/  ENDCOLLECTIVE ;  /* 0x000000000000791b */ /* 0x003fe20003800000 */
.L_x_3721:
        /* <DEDUP_REMOVED lines=15> */
.L_x_3722:
[----:B------:R-:W-:Y:S02]  /*f660*/  @P0 IMAD R6, R4, 0x2, R23 ;  /* 0x0000000204060824 */ /* 0x000fe400078e0217 */
[----:B------:R-:W-:Y:S02]  /*f670*/  IMAD.MOV.U32 R13, RZ, RZ, R5 ;  /* 0x000000ffff0d7224 */ /* 0x000fe400078e0005 */
[----:B------:R-:W-:Y:S02]  /*f680*/  IMAD.MOV.U32 R12, RZ, RZ, 0x3 ;  /* 0x00000003ff0c7424 */ /* 0x000fe400078e00ff */
[----:B------:R-:W-:-:S07]  /*f690*/  IMAD.MOV.U32 R3, RZ, RZ, R14 ;  /* 0x000000ffff037224 */ /* 0x000fce00078e000e */
[----:B------:R-:W-:Y:S05]  /*f6a0*/  WARPSYNC.COLLECTIVE R15, `(.L_x_3723) ;  /* 0x000000000f087348 */ /* 0x000fea0003c00000 */
[----:B------:R0:W1:Y:S02]  /*f6b0*/  SHFL.IDX P6, R14, R13, R12, R11 ;  /* 0x0000000c0d0e7389 */ /* 0x00006400000c000b */
[----:B01----:R-:W-:Y:S01]  /*f6c0*/  ENDCOLLECTIVE ;  /* 0x000000000000791b */ /* 0x003fe20003800000 */
.L_x_3723:
[----:B------:R-:W-:-:S04]  /*f6d0*/  @P0 LEA R3, P1, R7, R3, 0x1 ;  /* 0x0000000307030211 */ /* 0x000fc800078208ff */
[----:B------:R-:W-:-:S04]  /*f6e0*/  @P0 IADD3.X R2, RZ, R2, RZ, P1, !PT ;  /* 0x00000002ff020210 */ /* 0x000fc80000ffe4ff */
[----:B------:R-:W-:Y:S01]  /*f6f0*/  @P0 LOP3.LUT R3, R3, R2, RZ, 0x3c, !PT ;  /* 0x0000000203030212 */ /* 0x000fe200078e3cff */
[----:B------:R-:W-:-:S03]  /*f700*/  IMAD.MOV.U32 R13, RZ, RZ, R0 ;  /* 0x000000ffff0d7224 */ /* 0x000fc600078e0000 */
[----:B------:R-:W-:-:S04]  /*f710*/  @P0 LOP3.LUT R2, R3, R2, RZ, 0x3c, !PT ;  /* 0x0000000203020212 */ /* 0x000fc800078e3cff */
[----:B------:R-:W-:Y:S01]  /*f720*/  @P0 LOP3.LUT R3, R3, R2, RZ, 0x3c, !PT ;  /* 0x0000000203030212 */ /* 0x000fe200078e3cff */
[----:B------:R-:W-:-:S04]  /*f730*/  IMAD.MOV.U32 R5, RZ, RZ, R14 ;  /* 0x000000ffff057224 */ /* 0x000fc800078e000e */
[----:B------:R-:W-:Y:S01]  /*f740*/  @!PT LDS RZ, [RZ] ;  /* 0x00000000fffff984 */ /* 0x000fe20000000800 */
[----:B------:R-:W-:Y:S01]  /*f750*/  @!PT LDS RZ, [RZ] ;  /* 0x00000000fffff984 */ /* 0x000fe20000000800 */
[----:B------:R-:W-:Y:S01]  /*f760*/  @!PT LDS RZ, [RZ] ;  /* 0x00000000fffff984 */ /* 0x000fe20000000800 */
[----:B------:R0:W-:Y:S03]  /*f770*/  @P0 LDGSTS.E.BYPASS.LTC128B.128 [R6+0x23400], desc[UR50][R2.64], !P2 ;  /* 0x2340000002060fae */ /* 0x0001e6000d101d72 */
[----:B0-----:R-:W-:Y:S05]  /*f780*/  WARPSYNC.COLLECTIVE R15, `(.L_x_3724) ;  /* 0x000000000f087348 */ /* 0x001fea0003c00000 */
[----:B------:R1:W2:Y:S02]  /*f790*/  SHFL.IDX P6, R14, R13, R12, R11 ;  /* 0x0000000c0d0e7389 */ /* 0x0002a400000c000b */
[----:B012---:R-:W-:Y:S01]  /*f7a0*/  ENDCOLLECTIVE ;  /* 0x000000000000791b */ /* 0x007fe20003800000 */
.L_x_3724:
[----:B------:R-:W-:Y:S01]  /*f7b0*/  IMAD.MOV.U32 R0, RZ, RZ, R14 ;  /* 0x000000ffff007224 */ /* 0x000fe200078e000e */
[----:B------:R-:W-:Y:S06]  /*f7c0*/  BRA `(.L_x_3725) ;  /* 0xffffffc000cc7947 */ /* 0x000fec000383ffff */
.L_x_3656:
[----:B------:R-:W-:Y:S01]  /*f7d0*/  IMAD.MOV.U32 R13, RZ, RZ, R4 ;  /* 0x000000ffff0d7224 */ /* 0x000fe200078e0004 */
[----:B------:R-:W-:Y:S01]  /*f7e0*/  MOV R11, 0x181f ;  /* 0x0000181f000b7802 */ /* 0x000fe20000000f00 */
[----:B------:R-:W-:Y:S02]  /*f7f0*/  IMAD.MOV.U32 R12, RZ, RZ, RZ ;  /* 0x000000ffff0c7224 */ /* 0x000fe400078e00ff */
[----:B------:R-:W-:Y:S02]  /*f800*/  IMAD.MOV.U32 R15, RZ, RZ, -0x1 ;  /* 0xffffffffff0f7424 */ /* 0x000fe400078e00ff */
[----:B-----5:R-:W-:Y:S02]  /*f810*/  IMAD R5, R10, R7, RZ ;  /* 0x000000070a057224 */ /* 0x020fe400078e02ff */
[----:B------:R-:W-:-:S07]  /*f820*/  IMAD R17, R17, 0x40, R37 ;  /* 0x0000004011117824 */ /* 0x000fce00078e0225 */
[----:B------:R-:W-:Y:S05]  /*f830*/  WARPSYNC.COLLECTIVE R15, `(.L_x_3726) ;  /* 0x000000000f087348 */ /* 0x000fea0003c00000 */
[----:B------:R0:W1:Y:S02]  /*f840*/  SHFL.IDX P6, R14, R13, R12, R11 ;  /* 0x0000000c0d0e7389 */ /* 0x00006400000c000b */
[----:B01----:R-:W-:Y:S01]  /*f850*/  ENDCOLLECTIVE ;  /* 0x000000000000791b */ /* 0x003fe20003800000 */
.L_x_3726:
[C---:B------:R-:W-:Y:S01]  /*f860*/  VIADD R6, R17.reuse, 0x10 ;  /* 0x0000001011067836 */ /* 0x040fe20000000000 */
[----:B------:R-:W-:Y:S01]  /*f870*/  ISETP.GE.AND P0, PT, R17, R5, PT ;  /* 0x000000051100720c */ /* 0x000fe20003f06270 */
[----:B------:R-:W-:Y:S02]  /*f880*/  IMAD.MOV.U32 R13, RZ, RZ, R0 ;  /* 0x000000ffff0d7224 */ /* 0x000fe400078e0000 */
[----:B------:R-:W-:-:S10]  /*f890*/  IMAD.MOV.U32 R2, RZ, RZ, R14 ;  /* 0x000000ffff027224 */ /* 0x000fd400078e000e */
[----:B------:R-:W-:Y:S05]  /*f8a0*/  WARPSYNC.COLLECTIVE R15, `(.L_x_3727) ;  /* 0x000000000f087348 */ /* 0x000fea0003c00000 */
[----:B------:R0:W1:Y:S02]  /*f8b0*/  SHFL.IDX P6, R14, R13, R12, R11 ;  /* 0x0000000c0d0e7389 */ /* 0x00006400000c000b */
[----:B01----:R-:W-:Y:S01]  /*f8c0*/  ENDCOLLECTIVE ;  /* 0x000000000000791b */ /* 0x003fe20003800000 */
.L_x_3727:
[----:B------:R-:W-:Y:S01]  /*f8d0*/  IMAD.MOV.U32 R13, RZ, RZ, R4 ;  /* 0x000000ffff0d7224 */ /* 0x000fe200078e0004 */
[----:B------:R-:W-:Y:S01]  /*f8e0*/  MOV R12, 0x1 ;  /* 0x00000001000c7802 */ /* 0x000fe20000000f00 */
[----:B------:R-:W-:-:S07]  /*f8f0*/  IMAD.MOV.U32 R3, RZ, RZ, R14 ;  /* 0x000000ffff037224 */ /* 0x000fce00078e000e */
[----:B------:R-:W-:Y:S05]  /*f900*/  WARPSYNC.COLLECTIVE R15, `(.L_x_3728) ;  /* 0x000000000f087348 */ /* 0x000fea0003c00000 */
[----:B------:R0:W1:Y:S02]  /*f910*/  SHFL.IDX P6, R14, R13, R12, R11 ;  /* 0x0000000c0d0e7389 */ /* 0x00006400000c000b */
[----:B01----:R-:W-:Y:S01]  /*f920*/  ENDCOLLECTIVE ;  /* 0x000000000000791b */ /* 0x003fe20003800000 */
.L_x_3728:
        /* <DEDUP_REMOVED lines=9> */
[----:B------:R0:W-:Y:S01]  /*f9c0*/  @!P0 LDGSTS.E.BYPASS.LTC128B.128 [R8+0x20400], desc[UR50][R2.64], !P1 ;  /* 0x2040000002088fae */ /* 0x0001e2000c901d72 */
[----:B------:R-:W-:Y:S01]  /*f9d0*/  ISETP.GE.AND P0, PT, R6, R5, PT ;  /* 0x000000050600720c */ /* 0x000fe20003f06270 */
[----:B0-----:R-:W-:-:S12]  /*f9e0*/  IMAD.MOV.U32 R2, RZ, RZ, R14 ;  /* 0x000000ffff027224 */ /* 0x001fd800078e000e */
[----:B------:R-:W-:Y:S05]  /*f9f0*/  WARPSYNC.COLLECTIVE R15, `(.L_x_3729) ;  /* 0x000000000f087348 */ /* 0x000fea0003c00000 */
[----:B------:R0:W1:Y:S02]  /*fa00*/  SHFL.IDX P6, R14, R13, R12, R11 ;  /* 0x0000000c0d0e7389 */ /* 0x00006400000c000b */
[----:B01----:R-:W-:Y:S01]  /*fa10*/  ENDCOLLECTIVE ;  /* 0x000000000000791b */ /* 0x003fe20003800000 */
.L_x_3729:
[----:B------:R-:W-:Y:S02]  /*fa20*/  IMAD.MOV.U32 R13, RZ, RZ, R4 ;  /* 0x000000ffff0d7224 */ /* 0x000fe400078e0004 */
[----:B------:R-:W-:Y:S02]  /*fa30*/  IMAD.MOV.U32 R12, RZ, RZ, 0x2 ;  /* 0x00000002ff0c7424 */ /* 0x000fe400078e00ff */
[----:B------:R-:W-:-:S07]  /*fa40*/  IMAD.MOV.U32 R3, RZ, RZ, R14 ;  /* 0x000000ffff037224 */ /* 0x000fce00078e000e */
[----:B------:R-:W-:Y:S05]  /*fa50*/  WARPSYNC.COLLECTIVE R15, `(.L_x_3730) ;  /* 0x000000000f087348 */ /* 0x000fea0003c00000 */
[----:B------:R0:W1:Y:S02]  /*fa60*/  SHFL.IDX P6, R14, R13, R12, R11 ;  /* 0x0000000c0d0e7389 */ /* 0x00006400000c000b */
[----:B01----:R-:W-:Y:S01]  /*fa70*/  ENDCOLLECTIVE ;  /* 0x000000000000791b */ /* 0x003fe20003800000 */
.L_x_3730:
[----:B------:R-:W-:-:S05]  /*fa80*/  @!P0 LEA R3, P2, R9, R3, 0x1 ;  /* 0x0000000309038211 */ /* 0x000fca00078408ff */
[----:B------:R-:W-:-:S05]  /*fa90*/  @!P0 IMAD.X R2, RZ, RZ, R2, P2 ;  /* 0x000000ffff028224 */ /* 0x000fca00010e0602 */
[----:B------:R-:W-:Y:S02]  /*faa0*/  @!P0 LOP3.LUT R3, R3, R2, RZ, 0x3c, !PT ;  /* 0x0000000203038212 */ /* 0x000fe400078e3cff */
[----:B------:R-:W-:Y:S02]  /*fab0*/  MOV R13, R0 ;  /* 0x00000000000d7202 */ /* 0x000fe40000000f00 */
[----:B------:R-:W-:-:S04]  /*fac0*/  @!P0 LOP3.LUT R2, R3, R2, RZ, 0x3c, !PT ;  /* 0x0000000203028212 */ /* 0x000fc800078e3cff */
[----:B------:R-:W-:-:S05]  /*fad0*/  @!P0 LOP3.LUT R3, R3, R2, RZ, 0x3c, !PT ;  /* 0x0000000203038212 */ /* 0x000fca00078e3cff */
[----:B------:R-:W-:Y:S01]  /*fae0*/  @!PT LDS RZ, [RZ] ;  /* 0x00000000fffff984 */ /* 0x000fe20000000800 */
[----:B------:R-:W-:Y:S01]  /*faf0*/  @!PT LDS RZ, [RZ] ;  /* 0x00000000fffff984 */ /* 0x000fe20000000800 */
[----:B------:R-:W-:Y:S01]  /*fb00*/  @!PT LDS RZ, [RZ] ;  /* 0x00000000fffff984 */ /* 0x000fe20000000800 */
[----:B------:R0:W-:Y:S02]  /*fb10*/  @!P0 LDGSTS.E.BYPASS.LTC128B.128 [R8+0x20c00], desc[UR50][R2.64], !P1 ;  /* 0x20c0000002088fae */ /* 0x0001e4000c901d72 */
[----:B0-----:R-:W-:-:S05]  /*fb20*/  VIADD R2, R17, 0x20 ;  /* 0x0000002011027836 */ /* 0x001fca0000000000 */
[----:B------:R-:W-:Y:S01]  /*fb30*/  ISETP.GE.AND P0, PT, R2, R5, PT ;  /* 0x000000050200720c */ /* 0x000fe20003f06270 */
[----:B------:R-:W-:-:S12]  /*fb40*/  IMAD.MOV.U32 R2, RZ, RZ, R14 ;  /* 0x000000ffff027224 */ /* 0x000fd800078e000e */
[----:B------:R-:W-:Y:S05]  /*fb50*/  WARPSYNC.COLLECTIVE R15, `(.L_x_3731) ;  /* 0x000000000f087348 */ /* 0x000fea0003c00000 */
[----:B------:R0:W1:Y:S02]  /*fb60*/  SHFL.IDX P6, R14, R13, R12, R11 ;  /* 0x0000000c0d0e7389 */ /* 0x00006400000c000b */
[----:B01----:R-:W-:Y:S01]  /*fb70*/  ENDCOLLECTIVE ;  /* 0x000000000000791b */ /* 0x003fe20003800000 */
.L_x_3731:
[----:B------:R-:W-:Y:S02]  /*fb80*/  IMAD.MOV.U32 R13, RZ, RZ, R4 ;  /* 0x000000ffff0d7224 */ /* 0x000fe400078e0004 */
[----:B------:R-:W-:Y:S02]  /*fb90*/  IMAD.MOV.U32 R12, RZ, RZ, 0x3 ;  /* 0x00000003ff0c7424 */ /* 0x000fe400078e00ff */
[----:B------:R-:W-:-:S07]  /*fba0*/  IMAD.MOV.U32 R3, RZ, RZ, R14 ;  /* 0x000000ffff037224 */ /* 0x000fce00078e000e */
[----:B------:R-:W-:Y:S05]  /*fbb0*/  WARPSYNC.COLLECTIVE R15, `(.L_x_3732) ;  /* 0x000000000f087348 */ /* 0x000fea0003c00000 */
[----:B------:R0:W1:Y:S02]  /*fbc0*/  SHFL.IDX P6, R14, R13, R12, R11 ;  /* 0x0000000c0d0e7389 */ /* 0x00006400000c000b */
[----:B01----:R-:W-:Y:S01]  /*fbd0*/  ENDCOLLECTIVE ;  /* 0x000000000000791b */ /* 0x003fe20003800000 */
.L_x_3732:
[----:B------:R-:W-:-:S05]  /*fbe0*/  @!P0 LEA R3, P2, R9, R3, 0x1 ;  /* 0x0000000309038211 */ /* 0x000fca00078408ff */
[----:B------:R-:W-:-:S05]  /*fbf0*/  @!P0 IMAD.X R2, RZ, RZ, R2, P2 ;  /* 0x000000ffff028224 */ /* 0x000fca00010e0602 */
[----:B------:R-:W-:Y:S01]  /*fc00*/  @!P0 LOP3.LUT R3, R3, R2, RZ, 0x3c, !PT ;  /* 0x0000000203038212 */ /* 0x000fe200078e3cff */
[----:B------:R-:W-:-:S03]  /*fc10*/  IMAD.MOV.U32 R13, RZ, RZ, R0 ;  /* 0x000000ffff0d7224 */ /* 0x000fc600078e0000 */
[----:B------:R-:W-:-:S04]  /*fc20*/  @!P0 LOP3.LUT R2, R3, R2, RZ, 0x3c, !PT ;  /* 0x0000000203028212 */ /* 0x000fc800078e3cff */
[----:B------:R-:W-:Y:S01]  /*fc30*/  @!P0 LOP3.LUT R3, R3, R2, RZ, 0x3c, !PT ;  /* 0x0000000203038212 */ /* 0x000fe200078e3cff */
[----:B------:R-:W-:-:S07]  /*fc40*/  IMAD.MOV.U32 R4, RZ, RZ, R14 ;  /* 0x000000ffff047224 */ /* 0x000fce00078e000e */
[----:B------:R-:W-:Y:S05]  /*fc50*/  WARPSYNC.COLLECTIVE R15, `(.L_x_3733) ;  /* 0x000000000f087348 */ /* 0x000fea0003c00000 */
[----:B------:R0:W1:Y:S02]  /*fc60*/  SHFL.IDX P6, R14, R13, R12, R11 ;  /* 0x0000000c0d0e7389 */ /* 0x00006400000c000b */
[----:B01----:R-:W-:Y:S01]  /*fc70*/  ENDCOLLECTIVE ;  /* 0x000000000000791b */ /* 0x003fe20003800000 */
.L_x_3733:
[----:B------:R-:W-:Y:S01]  /*fc80*/  @!PT LDS RZ, [RZ] ;  /* 0x00000000fffff984 */ /* 0x000fe20000000800 */
[----:B------:R-:W-:Y:S01]  /*fc90*/  @!PT LDS RZ, [RZ] ;  /* 0x00000000fffff984 */ /* 0x000fe20000000800 */
[----:B------:R-:W-:Y:S01]  /*fca0*/  @!PT LDS RZ, [RZ] ;  /* 0x00000000fffff984 */ /* 0x000fe20000000800 */
[----:B------:R1:W-:Y:S01]  /*fcb0*/  @!P0 LDGSTS.E.BYPASS.LTC128B.128 [R8+0x21400], desc[UR50][R2.64], !P1 ;  /* 0x2140000002088fae */ /* 0x0003e2000c901d72 */
[----:B------:R-:W-:Y:S01]  /*fcc0*/  IMAD.MOV.U32 R0, RZ, RZ, R14 ;  /* 0x000000ffff007224 */ /* 0x000fe200078e000e */
[----:B------:R-:W-:Y:S06]  /*fcd0*/  BRA `(.L_x_3734) ;  /* 0xffffffc400dc7947 */ /* 0x000fec000383ffff */
.L_x_3659:
[----:B0-----:R0:W1:Y:S02]  /*fce0*/  SYNCS.PHASECHK.TRANS64.TRYWAIT P0, [R23+URZ+0x28c20], R0 ;  /* 0x028c2000170075a7 */ /* 0x001064000800017f */
[----:B-1----:R-:W-:Y:S05]  /*fcf0*/  @!P0 NANOSLEEP.SYNCS 0x989680 ;  /* 0x009896800000895d */ /* 0x002fea0003900000 */
[----:B------:R-:W1:Y:S02]  /*fd00*/  @!P0 SYNCS.PHASECHK.TRANS64 P0, [R23+URZ+0x28c20], R0 ;  /* 0x028c2000170085a7 */ /* 0x000e64000800007f */
[----:B-1----:R-:W-:Y:S05]  /*fd10*/  @!P0 BRA `(.L_x_3659) ;  /* 0xfffffffc00f08947 */ /* 0x002fea000383ffff */
[----:B------:R-:W-:Y:S05]  /*fd20*/  BRA `(.L_x_3735) ;  /* 0xffffffc800387947 */ /* 0x000fea000383ffff */
.L_x_3662:
[----:B0-----:R0:W1:Y:S02]  /*fd30*/  SYNCS.PHASECHK.TRANS64.TRYWAIT P0, [R27+URZ+0x28c60], R0 ;  /* 0x028c60001b0075a7 */ /* 0x001064000800017f */
[----:B-1----:R-:W-:Y:S05]  /*fd40*/  @!P0 NANOSLEEP.SYNCS 0x989680 ;  /* 0x009896800000895d */ /* 0x002fea0003900000 */
[----:B------:R-:W1:Y:S02]  /*fd50*/  @!P0 SYNCS.PHASECHK.TRANS64 P0, [R27+URZ+0x28c60], R0 ;  /* 0x028c60001b0085a7 */ /* 0x000e64000800007f */
[----:B-1----:R-:W-:Y:S05]  /*fd60*/  @!P0 BRA `(.L_x_3662) ;  /* 0xfffffffc00f08947 */ /* 0x002fea000383ffff */
[----:B------:R-:W-:Y:S05]  /*fd70*/  BRA `(.L_x_3736) ;  /* 0xffffffc800487947 */ /* 0x000fea000383ffff */
.L_x_3663:
        /* <DEDUP_REMOVED lines=8> */
.L_x_3738:
[----:B------:R-:W-:Y:S05]  /*fe00*/  BSYNC B0 ;  /* 0x0000000000007941 */ /* 0x000fea0003800000 */
.L_x_3737:
[----:B------:R0:W5:Y:S01]  /*fe10*/  LDL R8, [R1+0x4] ;  /* 0x0000040001087983 */ /* 0x0001620000100800 */
[----:B------:R-:W-:Y:S01]  /*fe20*/  IMAD.MOV.U32 R13, RZ, RZ, R4 ;  /* 0x000000ffff0d7224 */ /* 0x000fe200078e0004 */
[C---:B------:R-:W-:Y:S01]  /*fe30*/  LOP3.LUT P5, RZ, R30.reuse, 0x2, RZ, 0xc0, !PT ;  /* 0x000000021eff7812 */ /* 0x040fe200078ac0ff */
[----:B------:R-:W-:Y:S01]  /*fe40*/  IMAD.MOV.U32 R12, RZ, RZ, RZ ;  /* 0x000000ffff0c7224 */ /* 0x000fe200078e00ff */
[----:B------:R-:W1:Y:S01]  /*fe50*/  S2R R7, SR_TID.X ;  /* 0x0000000000077919 */ /* 0x000e620000002100 */
[----:B------:R-:W-:Y:S01]  /*fe60*/  IMAD.MOV.U32 R11, RZ, RZ, 0x181f ;  /* 0x0000181fff0b7424 */ /* 0x000fe200078e00ff */
[C---:B------:R-:W-:Y:S01]  /*fe70*/  LOP3.LUT P4, RZ, R30.reuse, 0x4, RZ, 0xc0, !PT ;  /* 0x000000041eff7812 */ /* 0x040fe2000788c0ff */
[----:B------:R-:W-:Y:S01]  /*fe80*/  IMAD.MOV.U32 R15, RZ, RZ, -0x1 ;  /* 0xffffffffff0f7424 */ /* 0x000fe200078e00ff */
[----:B------:R-:W-:Y:S01]  /*fe90*/  LOP3.LUT P3, RZ, R30, 0x8, RZ, 0xc0, !PT ;  /* 0x000000081eff7812 */ /* 0x000fe2000786c0ff */
[----:B------:R-:W-:Y:S01]  /*fea0*/  IMAD.MOV.U32 R3, RZ, RZ, R14 ;  /* 0x000000ffff037224 */ /* 0x000fe200078e000e */
[----:B------:R-:W-:Y:S01]  /*feb0*/  LOP3.LUT R22, R22, 0xfffffeff, RZ, 0xc0, !PT ;  /* 0xfffffeff16167812 */ /* 0x000fe200078ec0ff */
[----:B0-----:R-:W-:-:S10]  /*fec0*/  IMAD R5, R5, 0x2, R23 ;  /* 0x0000000205057824 */ /* 0x001fd400078e0217 */
[----:B-1---5:R-:W-:Y:S05]  /*fed0*/  WARPSYNC.COLLECTIVE R15, `(.L_x_3739) ;  /* 0x000000000f087348 */ /* 0x022fea0003c00000 */
[----:B------:R0:W2:Y:S02]  /*fee0*/  SHFL.IDX P6, R14, R13, R12, R11 ;  /* 0x0000000c0d0e7389 */ /* 0x0000a400000c000b */
[----:B012--5:R-:W-:Y:S01]  /*fef0*/  ENDCOLLECTIVE ;  /* 0x000000000000791b */ /* 0x027fe20003800000 */
.L_x_3739:
[----:B------:R-:W-:Y:S01]  /*ff00*/  LOP3.LUT P2, RZ, R30, 0x10, RZ, 0xc0, !PT ;  /* 0x000000101eff7812 */ /* 0x000fe2000784c0ff */
[----:B------:R-:W-:Y:S02]  /*ff10*/  IMAD.MOV.U32 R13, RZ, RZ, R6 ;  /* 0x000000ffff0d7224 */ /* 0x000fe400078e0006 */
[----:B------:R-:W-:Y:S02]  /*ff20*/  IMAD.MOV.U32 R12, RZ, RZ, 0x1 ;  /* 0x00000001ff0c7424 */ /* 0x000fe400078e00ff */
[----:B------:R-:W-:Y:S01]  /*ff30*/  IMAD.SHL.U32 R7, R7, 0x8, RZ ;  /* 0x0000000807077824 */ /* 0x000fe200078e00ff */
[----:B------:R-:W-:-:S04]  /*ff40*/  MOV R2, R14 ;  /* 0x0000000e00027202 */ /* 0x000fc80000000f00 */
[----:B------:R-:W-:-:S05]  /*ff50*/  LOP3.LUT R7, R7, 0x38, RZ, 0xc0, !PT ;  /* 0x0000003807077812 */ /* 0x000fca00078ec0ff */
[----:B------:R-:W-:Y:S01]  /*ff60*/  IMAD.SHL.U32 R0, R7, 0x2, RZ ;  /* 0x0000000207007824 */ /* 0x000fe200078e00ff */
[----:B------:R-:W-:-:S04]  /*ff70*/  LOP3.LUT R7, R30, 0x1, RZ, 0xc0, !PT ;  /* 0x000000011e077812 */ /* 0x000fc800078ec0ff */
[----:B------:R-:W-:Y:S02]  /*ff80*/  IADD3 R2, P0, R2, R0, RZ ;  /* 0x0000000002027210 */ /* 0x000fe40007f1e0ff */
[----:B------:R-:W-:-:S03]  /*ff90*/  ISETP.NE.U32.AND P1, PT, R7, 0x1, PT ;  /* 0x000000010700780c */ /* 0x000fc60003f25070 */
[----:B------:R-:W-:Y:S01]  /*ffa0*/  IMAD.X R3, RZ, RZ, R3, P0 ;  /* 0x000000ffff037224 */ /* 0x000fe200000e0603 */
[----:B------:R-:W-:-:S09]  /*ffb0*/  ISETP.LT.OR P0, PT, R29, 0x1, P1 ;  /* 0x000000011d00780c */ /* 0x000fd20000f01670 */
[----:B------:R-:W-:Y:S02]  /*ffc0*/  @P1 LOP3.LUT R22, R22, 0x100, RZ, 0xfc, !PT ;  /* 0x0000010016161812 */ /* 0x000fe400078efcff */
[----:B------:R-:W-:Y:S02]  /*ffd0*/  LOP3.LUT P1, RZ, R30, 0x20, RZ, 0xc0, !PT ;  /* 0x000000201eff7812 */ /* 0x000fe4000782c0ff */
[----:B------:R-:W-:Y:S01]  /*ffe0*/  @!PT LDS RZ, [RZ] ;  /* 0x00000000fffff984 */ /* 0x000fe20000000800 */
[----:B------:R-:W-:Y:S01]  /*fff0*/  @!PT LDS RZ, [RZ] ;  /* 0x00000000fffff984 */ /* 0x000fe20000000800 */
[----:B------:R-:W-:Y:S01]  /*10000*/  @!PT LDS RZ, [RZ] ;  /* 0x00000000fffff984 */ /* 0x000fe20000000800 */
[----:B------:R0:W-:Y:S01]  /*10010*/  LDGSTS.E.BYPASS.LTC128B.128 [R5+0x400], desc[UR50][R2.64], !P0 ;  /* 0x0040000002057fae */ /* 0x0001e2000c101d72 */
[C---:B------:R-:W-:Y:S02]  /*10020*/  ISETP.LT.OR P0, PT, R29.reuse, 0x1, !P5 ;  /* 0x000000011d00780c */ /* 0x040fe40006f01670 */
[----:B------:R-:W-:Y:S02]  /*10030*/  ISETP.LT.OR P6, PT, R29, 0x1, !P1 ;  /* 0x000000011d00780c */ /* 0x000fe40004fc1670 */
[----:B------:R-:W-:-:S09]  /*10040*/  LOP3.LUT R22, R22, 0xfffffdff, RZ, 0xc0, !PT ;  /* 0xfffffdff16167812 */ /* 0x000fd200078ec0ff */
[----:B------:R0:W-:Y:S01]  /*10050*/  LDGSTS.E.BYPASS.LTC128B.128 [R5+0x2400], desc[UR50][R2.64+0x80], !P0 ;  /* 0x0240008002057fae */ /* 0x0001e2000c101d72 */
[----:B------:R-:W-:-:S13]  /*10060*/  ISETP.LT.OR P0, PT, R29, 0x1, !P4 ;  /* 0x000000011d00780c */ /* 0x000fda0006701670 */
[----:B------:R0:W-:Y:S01]  /*10070*/  LDGSTS.E.BYPASS.LTC128B.128 [R5+0x4400], desc[UR50][R2.64+0x100], !P0 ;  /* 0x0440010002057fae */ /* 0x0001e2000c101d72 */
[----:B------:R-:W-:-:S13]  /*10080*/  ISETP.LT.OR P0, PT, R29, 0x1, !P3 ;  /* 0x000000011d00780c */ /* 0x000fda0005f01670 */
[----:B------:R0:W-:Y:S01]  /*10090*/  LDGSTS.E.BYPASS.LTC128B.128 [R5+0x6400], desc[UR50][R2.64+0x180], !P0 ;  /* 0x0640018002057fae */ /* 0x0001e2000c101d72 */
[----:B------:R-:W-:-:S13]  /*100a0*/  ISETP.LT.OR P0, PT, R29, 0x1, !P2 ;  /* 0x000000011d00780c */ /* 0x000fda0005701670 */
[----:B------:R0:W-:Y:S01]  /*100b0*/  LDGSTS.E.BYPASS.LTC128B.128 [R5+0x8400], desc[UR50][R2.64+0x200], !P0 ;  /* 0x0840020002057fae */ /* 0x0001e2000c101d72 */
[----:B------:R-:W-:-:S03]  /*100c0*/  LOP3.LUT P0, RZ, R30, 0x40, RZ, 0xc0, !PT ;  /* 0x000000401eff7812 */ /* 0x000fc6000780c0ff */
[----:B------:R0:W-:Y:S01]  /*100d0*/  LDGSTS.E.BYPASS.LTC128B.128 [R5+0xa400], desc[UR50][R2.64+0x280], !P6 ;  /* 0x0a40028002057fae */ /* 0x0001e2000f101d72 */
[----:B------:R-:W-:-:S13]  /*100e0*/  ISETP.LT.OR P6, PT, R29, 0x1, !P0 ;  /* 0x000000011d00780c */ /* 0x000fda00047c1670 */
[----:B------:R0:W-:Y:S01]  /*100f0*/  LDGSTS.E.BYPASS.LTC128B.128 [R5+0xc400], desc[UR50][R2.64+0x300], !P6 ;  /* 0x0c40030002057fae */ /* 0x0001e2000f101d72 */
[----:B------:R-:W-:-:S04]  /*10100*/  PRMT R7, R8, 0x8880, RZ ;  /* 0x0000888008077816 */ /* 0x000fc800000000ff */
[----:B------:R-:W-:-:S13]  /*10110*/  ISETP.GT.AND P6, PT, R7, -0x1, PT ;  /* 0xffffffff0700780c */ /* 0x000fda0003fc4270 */
[----:B------:R-:W-:Y:S02]  /*10120*/  @P6 LOP3.LUT R22, R22, 0x200, RZ, 0xfc, !PT ;  /* 0x0000020016166812 */ /* 0x000fe400078efcff */
[----:B------:R-:W-:-:S13]  /*10130*/  ISETP.LT.OR P6, PT, R29, 0x1, P6 ;  /* 0x000000011d00780c */ /* 0x000fda00037c1670 */
[----:B------:R0:W-:Y:S02]  /*10140*/  LDGSTS.E.BYPASS.LTC128B.128 [R5+0xe400], desc[UR50][R2.64+0x380], !P6 ;  /* 0x0e40038002057fae */ /* 0x0001e4000f101d72 */
[----:B0-----:R-:W-:Y:S05]  /*10150*/  WARPSYNC.COLLECTIVE R15, `(.L_x_3740) ;  /* 0x000000000f087348 */ /* 0x001fea0003c00000 */
[----:B------:R1:W2:Y:S02]  /*10160*/  SHFL.IDX P6, R14, R13, R12, R11 ;  /* 0x0000000c0d0e7389 */ /* 0x0002a400000c000b */
[----:B012---:R-:W-:Y:S01]  /*10170*/  ENDCOLLECTIVE ;  /* 0x000000000000791b */ /* 0x007fe20003800000 */
.L_x_3740:
[----:B------:R-:W-:Y:S02]  /*10180*/  IMAD.MOV.U32 R13, RZ, RZ, R4 ;  /* 0x000000ffff0d7224 */ /* 0x000fe400078e0004 */
[----:B------:R-:W-:-:S07]  /*10190*/  IMAD.MOV.U32 R3, RZ, RZ, R14 ;  /* 0x000000ffff037224 */ /* 0x000fce00078e000e */
[----:B------:R-:W-:Y:S05]  /*101a0*/  WARPSYNC.COLLECTIVE R15, `(.L_x_3741) ;  /* 0x000000000f087348 */ /* 0x000fea0003c00000 */
[----:B------:R0:W1:Y:S02]  /*101b0*/  SHFL.IDX P6, R14, R13, R12, R11 ;  /* 0x0000000c0d0e7389 */ /* 0x00006400000c000b */
[----:B01----:R-:W-:Y:S01]  /*101c0*/  ENDCOLLECTIVE ;  /* 0x000000000000791b */ /* 0x003fe20003800000 */
.L_x_3741:
[----:B------:R-:W-:Y:S02]  /*101d0*/  IMAD.MOV.U32 R13, RZ, RZ, R6 ;  /* 0x000000ffff0d7224 */ /* 0x000fe400078e0006 */
[----:B------:R-:W-:Y:S02]  /*101e0*/  IMAD.MOV.U32 R12, RZ, RZ, 0x2 ;  /* 0x00000002ff0c7424 */ /* 0x000fe400078e00ff */
[----:B------:R-:W-:-:S05]  /*101f0*/  IMAD.MOV.U32 R2, RZ, RZ, R14 ;  /* 0x000000ffff027224 */ /* 0x000fca00078e000e */
[----:B------:R-:W-:-:S04]  /*10200*/  IADD3 R2, P6, R2, R0, RZ ;  /* 0x0000000002027210 */ /* 0x000fc80007fde0ff */
[----:B------:R-:W-:Y:S02]  /*10210*/  IADD3.X R3, RZ, R3, RZ, P6, !PT ;  /* 0x00000003ff037210 */ /* 0x000fe400037fe4ff */
[----:B------:R-:W-:-:S04]  /*10220*/  LOP3.LUT P6, RZ, R22, 0x100, RZ, 0xc0, !PT ;  /* 0x0000010016ff7812 */ /* 0x000fc800078cc0ff */
[----:B------:R-:W-:-:S13]  /*10230*/  ISETP.LT.OR P6, PT, R29, 0x11, P6 ;  /* 0x000000111d00780c */ /* 0x000fda00037c1670 */
[----:B------:R-:W-:Y:S01]  /*10240*/  @!PT LDS RZ, [RZ] ;  /* 0x00000000fffff984 */ /* 0x000fe20000000800 */
[----:B------:R-:W-:Y:S01]  /*10250*/  @!PT LDS RZ, [RZ] ;  /* 0x00000000fffff984 */ /* 0x000fe20000000800 */
[----:B------:R-:W-:Y:S01]  /*10260*/  @!PT LDS RZ, [RZ] ;  /* 0x00000000fffff984 */ /* 0x000fe20000000800 */
[----:B------:R0:W-:Y:S01]  /*10270*/  LDGSTS.E.BYPASS.LTC128B.128 [R5+0xc00], desc[UR50][R2.64], !P6 ;  /* 0x00c0000002057fae */ /* 0x0001e2000f101d72 */
[----:B------:R-:W-:-:S13]  /*10280*/  ISETP.LT.OR P6, PT, R29, 0x11, !P5 ;  /* 0x000000111d00780c */ /* 0x000fda0006fc1670 */
        /* <DEDUP_REMOVED lines=11> */
[----:B------:R-:W-:-:S04]  /*10340*/  LOP3.LUT P6, RZ, R22, 0x200, RZ, 0xc0, !PT ;  /* 0x0000020016ff7812 */ /* 0x000fc800078cc0ff */
[----:B------:R-:W-:-:S13]  /*10350*/  ISETP.LT.OR P6, PT, R29, 0x11, P6 ;  /* 0x000000111d00780c */ /* 0x000fda00037c1670 */
[----:B------:R0:W-:Y:S02]  /*10360*/  LDGSTS.E.BYPASS.LTC128B.128 [R5+0xec00], desc[UR50][R2.64+0x380], !P6 ;  /* 0x0ec0038002057fae */ /* 0x0001e4000f101d72 */
[----:B0-----:R-:W-:Y:S05]  /*10370*/  WARPSYNC.COLLECTIVE R15, `(.L_x_3742) ;  /* 0x000000000f087348 */ /* 0x001fea0003c00000 */
[----:B------:R1:W2:Y:S02]  /*10380*/  SHFL.IDX P6, R14, R13, R12, R11 ;  /* 0x0000000c0d0e7389 */ /* 0x0002a400000c000b */
[----:B012---:R-:W-:Y:S01]  /*10390*/  ENDCOLLECTIVE ;  /* 0x000000000000791b */ /* 0x007fe20003800000 */
.L_x_3742:
[----:B------:R-:W-:Y:S02]  /*103a0*/  IMAD.MOV.U32 R13, RZ, RZ, R4 ;  /* 0x000000ffff0d7224 */ /* 0x000fe400078e0004 */
[----:B------:R-:W-:-:S07]  /*103b0*/  IMAD.MOV.U32 R7, RZ, RZ, R14 ;  /* 0x000000ffff077224 */ /* 0x000fce00078e000e */
[----:B------:R-:W-:Y:S05]  /*103c0*/  WARPSYNC.COLLECTIVE R15, `(.L_x_3743) ;  /* 0x000000000f087348 */ /* 0x000fea0003c00000 */
[----:B------:R0:W1:Y:S02]  /*103d0*/  SHFL.IDX P6, R14, R13, R12, R11 ;  /* 0x0000000c0d0e7389 */ /* 0x00006400000c000b */
[----:B01----:R-:W-:Y:S01]  /*103e0*/  ENDCOLLECTIVE ;  /* 0x000000000000791b */ /* 0x003fe20003800000 */
.L_x_3743:
[----:B------:R-:W-:Y:S02]  /*103f0*/  IMAD.MOV.U32 R13, RZ, RZ, R6 ;  /* 0x000000ffff0d7224 */ /* 0x000fe400078e0006 */
[----:B------:R-:W-:Y:S02]  /*10400*/  IMAD.MOV.U32 R12, RZ, RZ, 0x3 ;  /* 0x00000003ff0c7424 */ /* 0x000fe400078e00ff */
[----:B------:R-:W-:-:S05]  /*10410*/  IMAD.MOV.U32 R2, RZ, RZ, R14 ;  /* 0x000000ffff027224 */ /* 0x000fca00078e000e */
[----:B------:R-:W-:-:S05]  /*10420*/  IADD3 R2, P6, R2, R0, RZ ;  /* 0x0000000002027210 */ /* 0x000fca0007fde0ff */
[----:B------:R-:W-:Y:S01]  /*10430*/  IMAD.X R3, RZ, RZ, R7, P6 ;  /* 0x000000ffff037224 */ /* 0x000fe200030e0607 */
        /* <DEDUP_REMOVED lines=24> */
.L_x_3744:
[----:B------:R-:W-:Y:S01]  /*105c0*/  IMAD.MOV.U32 R13, RZ, RZ, R4 ;  /* 0x000000ffff0d7224 */ /* 0x000fe200078e0004 */
[----:B------:R-:W-:-:S07]  /*105d0*/  MOV R6, R14 ;  /* 0x0000000e00067202 */ /* 0x000fce0000000f00 */
[----:B------:R-:W-:Y:S05]  /*105e0*/  WARPSYNC.COLLECTIVE R15, `(.L_x_3745) ;  /* 0x000000000f087348 */ /* 0x000fea0003c00000 */
[----:B------:R0:W1:Y:S02]  /*105f0*/  SHFL.IDX P6, R14, R13, R12, R11 ;  /* 0x0000000c0d0e7389 */ /* 0x00006400000c000b */
[----:B01----:R-:W-:Y:S01]  /*10600*/  ENDCOLLECTIVE ;  /* 0x000000000000791b */ /* 0x003fe20003800000 */
.L_x_3745:
[----:B------:R-:W-:Y:S01]  /*10610*/  IMAD.MOV.U32 R2, RZ, RZ, R14 ;  /* 0x000000ffff027224 */ /* 0x000fe200078e000e */
[----:B------:R-:W-:Y:S06]  /*10620*/  BRA `(.L_x_3746) ;  /* 0xffffffc400dc7947 */ /* 0x000fec000383ffff */
.L_x_3670:
[----:B0-----:R0:W1:Y:S02]  /*10630*/  SYNCS.PHASECHK.TRANS64.TRYWAIT P0, [R6+URZ+0x28c40], R17 ;  /* 0x028c4011060075a7 */ /* 0x001064000800017f */
[----:B-1----:R-:W-:Y:S05]  /*10640*/  @!P0 NANOSLEEP.SYNCS 0x989680 ;  /* 0x009896800000895d */ /* 0x002fea0003900000 */
[----:B------:R-:W1:Y:S02]  /*10650*/  @!P0 SYNCS.PHASECHK.TRANS64 P0, [R6+URZ+0x28c40], R17 ;  /* 0x028c4011060085a7 */ /* 0x000e64000800007f */
[----:B-1----:R-:W-:Y:S05]  /*10660*/  @!P0 BRA `(.L_x_3670) ;  /* 0xfffffffc00f08947 */ /* 0x002fea000383ffff */
[----:B------:R-:W-:Y:S05]  /*10670*/  BRA `(.L_x_3747) ;  /* 0xffffffcc00687947 */ /* 0x000fea000383ffff */
.L_x_3671:
        /* <DEDUP_REMOVED lines=8> */
.L_x_3749:
[----:B------:R-:W-:Y:S05]  /*10700*/  BSYNC B1 ;  /* 0x0000000000017941 */ /* 0x000fea0003800000 */
.L_x_3748:
[----:B------:R-:W-:Y:S01]  /*10710*/  IMAD.MOV.U32 R13, RZ, RZ, R20 ;  /* 0x000000ffff0d7224 */ /* 0x000fe200078e0014 */
[----:B------:R-:W-:Y:S01]  /*10720*/  MOV R12, RZ ;  /* 0x000000ff000c7202 */ /* 0x000fe20000000f00 */
[----:B------:R-:W-:Y:S02]  /*10730*/  IMAD.MOV.U32 R11, RZ, RZ, 0x181f ;  /* 0x0000181fff0b7424 */ /* 0x000fe400078e00ff */
[----:B------:R-:W-:Y:S02]  /*10740*/  IMAD.MOV.U32 R15, RZ, RZ, -0x1 ;  /* 0xffffffffff0f7424 */ /* 0x000fe400078e00ff */
[----:B------:R-:W-:Y:S02]  /*10750*/  IMAD.MOV.U32 R3, RZ, RZ, R14 ;  /* 0x000000ffff037224 */ /* 0x000fe400078e000e */
[----:B------:R-:W-:-:S07]  /*10760*/  IMAD R21, R8, 0x2, R23 ;  /* 0x0000000208157824 */ /* 0x000fce00078e0217 */
[----:B------:R-:W-:Y:S05]  /*10770*/  WARPSYNC.COLLECTIVE R15, `(.L_x_3750) ;  /* 0x000000000f087348 */ /* 0x000fea0003c00000 */
[----:B------:R0:W1:Y:S02]  /*10780*/  SHFL.IDX P6, R14, R13, R12, R11 ;  /* 0x0000000c0d0e7389 */ /* 0x00006400000c000b */
[----:B01----:R-:W-:Y:S01]  /*10790*/  ENDCOLLECTIVE ;  /* 0x000000000000791b */ /* 0x003fe20003800000 */
.L_x_3750:
[----:B------:R-:W-:Y:S02]  /*107a0*/  IMAD.MOV.U32 R13, RZ, RZ, R27 ;  /* 0x000000ffff0d7224 */ /* 0x000fe400078e001b */
[----:B------:R-:W-:Y:S02]  /*107b0*/  IMAD.MOV.U32 R12, RZ, RZ, 0x1 ;  /* 0x00000001ff0c7424 */ /* 0x000fe400078e00ff */
[----:B------:R-:W-:-:S07]  /*107c0*/  IMAD.MOV.U32 R2, RZ, RZ, R14 ;  /* 0x000000ffff027224 */ /* 0x000fce00078e000e */
[----:B------:R-:W-:Y:S05]  /*107d0*/  WARPSYNC.COLLECTIVE R15, `(.L_x_3751) ;  /* 0x000000000f087348 */ /* 0x000fea0003c00000 */
[----:B------:R0:W1:Y:S02]  /*107e0*/  SHFL.IDX P6, R14, R13, R12, R11 ;  /* 0x0000000c0d0e7389 */ /* 0x00006400000c000b */
[----:B01----:R-:W-:Y:S01]  /*107f0*/  ENDCOLLECTIVE ;  /* 0x000000000000791b */ /* 0x003fe20003800000 */
.L_x_3751:
[----:B------:R-:W-:-:S05]  /*10800*/  IADD3 R2, P0, R2, R0, RZ ;  /* 0x0000000002027210 */ /* 0x000fca0007f1e0ff */
[----:B------:R-:W-:-:S05]  /*10810*/  IMAD.X R3, RZ, RZ, R3, P0 ;  /* 0x000000ffff037224 */ /* 0x000fca00000e0603 */
[----:B------:R-:W-:Y:S01]  /*10820*/  @!PT LDS RZ, [RZ] ;  /* 0x00000000fffff984 */ /* 0x000fe20000000800 */
[----:B------:R-:W-:Y:S01]  /*10830*/  @!PT LDS RZ, [RZ] ;  /* 0x00000000fffff984 */ /* 0x000fe20000000800 */
[----:B------:R-:W-:Y:S01]  /*10840*/  @!PT LDS RZ, [RZ] ;  /* 0x00000000fffff984 */ /* 0x000fe20000000800 */
[----:B------:R0:W-:Y:S01]  /*10850*/  LDGSTS.E.BYPASS.LTC128B.128 [R21+0x22400], desc[UR50][R2.64], !P1 ;  /* 0x2240000002157fae */ /* 0x0001e2000c901d72 */
[----:B------:R-:W-:Y:S01]  /*10860*/  MOV R13, R20 ;  /* 0x00000014000d7202 */ /* 0x000fe20000000f00 */
[----:B0-----:R-:W-:-:S07]  /*10870*/  IMAD.MOV.U32 R3, RZ, RZ, R14 ;  /* 0x000000ffff037224 */ /* 0x001fce00078e000e */
[----:B------:R-:W-:Y:S05]  /*10880*/  WARPSYNC.COLLECTIVE R15, `(.L_x_3752) ;  /* 0x000000000f087348 */ /* 0x000fea0003c00000 */
[----:B------:R0:W1:Y:S02]  /*10890*/  SHFL.IDX P6, R14, R13, R12, R11 ;  /* 0x0000000c0d0e7389 */ /* 0x00006400000c000b */
[----:B01----:R-:W-:Y:S01]  /*108a0*/  ENDCOLLECTIVE ;  /* 0x000000000000791b */ /* 0x003fe20003800000 */
.L_x_3752:
[----:B------:R-:W-:Y:S02]  /*108b0*/  IMAD.MOV.U32 R13, RZ, RZ, R27 ;  /* 0x000000ffff0d7224 */ /* 0x000fe400078e001b */
[----:B------:R-:W-:Y:S02]  /*108c0*/  IMAD.MOV.U32 R12, RZ, RZ, 0x2 ;  /* 0x00000002ff0c7424 */ /* 0x000fe400078e00ff */
[----:B------:R-:W-:-:S07]  /*108d0*/  IMAD.MOV.U32 R2, RZ, RZ, R14 ;  /* 0x000000ffff027224 */ /* 0x000fce00078e000e */
[----:B------:R-:W-:Y:S05]  /*108e0*/  WARPSYNC.COLLECTIVE R15, `(.L_x_3753) ;  /* 0x000000000f087348 */ /* 0x000fea0003c00000 */
[----:B------:R0:W1:Y:S02]  /*108f0*/  SHFL.IDX P6, R14, R13, R12, R11 ;  /* 0x0000000c0d0e7389 */ /* 0x00006400000c000b */
[----:B01----:R-:W-:Y:S01]  /*10900*/  ENDCOLLECTIVE ;  /* 0x000000000000791b */ /* 0x003fe20003800000 */
.L_x_3753:
        /* <DEDUP_REMOVED lines=11> */
.L_x_3754:
[----:B------:R-:W-:Y:S01]  /*109c0*/  MOV R13, R27 ;  /* 0x0000001b000d7202 */ /* 0x000fe20000000f00 */
[----:B------:R-:W-:Y:S02]  /*109d0*/  IMAD.MOV.U32 R12, RZ, RZ, 0x3 ;  /* 0x00000003ff0c7424 */ /* 0x000fe400078e00ff */
[----:B------:R-:W-:-:S07]  /*109e0*/  IMAD.MOV.U32 R2, RZ, RZ, R14 ;  /* 0x000000ffff027224 */ /* 0x000fce00078e000e */
[----:B------:R-:W-:Y:S05]  /*109f0*/  WARPSYNC.COLLECTIVE R15, `(.L_x_3755) ;  /* 0x000000000f087348 */ /* 0x000fea0003c00000 */
[----:B------:R0:W1:Y:S02]  /*10a00*/  SHFL.IDX P6, R14, R13, R12, R11 ;  /* 0x0000000c0d0e7389 */ /* 0x00006400000c000b */
[----:B01----:R-:W-:Y:S01]  /*10a10*/  ENDCOLLECTIVE ;  /* 0x000000000000791b */ /* 0x003fe20003800000 */
.L_x_3755:
        /* <DEDUP_REMOVED lines=11> */
.L_x_3756:
[----:B------:R-:W-:Y:S01]  /*10ad0*/  IMAD.MOV.U32 R2, RZ, RZ, R14 ;  /* 0x000000ffff027224 */ /* 0x000fe200078e000e */
[----:B------:R-:W-:Y:S06]  /*10ae0*/  BRA `(.L_x_3757) ;  /* 0xffffffc800f87947 */ /* 0x000fec000383ffff */
.L_x_3676:
[----:B---3--:R3:W4:Y:S02]  /*10af0*/  SYNCS.PHASECHK.TRANS64.TRYWAIT P0, [R6+URZ+0x28c60], R17 ;  /* 0x028c6011060075a7 */ /* 0x008724000800017f */
[----:B----4-:R-:W-:Y:S05]  /*10b00*/  @!P0 NANOSLEEP.SYNCS 0x989680 ;  /* 0x009896800000895d */ /* 0x010fea0003900000 */
[----:B------:R-:W4:Y:S02]  /*10b10*/  @!P0 SYNCS.PHASECHK.TRANS64 P0, [R6+URZ+0x28c60], R17 ;  /* 0x028c6011060085a7 */ /* 0x000f24000800007f */
[----:B----4-:R-:W-:Y:S05]  /*10b20*/  @!P0 BRA `(.L_x_3676) ;  /* 0xfffffffc00f08947 */ /* 0x010fea000383ffff */
[----:B------:R-:W-:Y:S05]  /*10b30*/  BRA `(.L_x_3758) ;  /* 0xffffffcc00487947 */ /* 0x000fea000383ffff */
.L_x_3677:
[----:B------:R-:W-:Y:S01]  /*10b40*/  BSSY B1, `(.L_x_3759) ;  /* 0x0000008000017945 */ /* 0x000fe20003800000 */
[----:B------:R-:W-:Y:S02]  /*10b50*/  IMAD.MOV.U32 R13, RZ, RZ, R10 ;  /* 0x000000ffff0d7224 */ /* 0x000fe400078e000a */
[----:B------:R-:W-:Y:S02]  /*10b60*/  IMAD.MOV.U32 R12, RZ, RZ, RZ ;  /* 0x000000ffff0c7224 */ /* 0x000fe400078e00ff */
[----:B------:R-:W-:Y:S02]  /*10b70*/  IMAD.MOV.U32 R11, RZ, RZ, 0x181f ;  /* 0x0000181fff0b7424 */ /* 0x000fe400078e00ff */
[----:B------:R-:W-:-:S07]  /*10b80*/  IMAD.MOV.U32 R15, RZ, RZ, -0x1 ;  /* 0xffffffffff0f7424 */ /* 0x000fce00078e00ff */
[----:B-12---:R-:W-:Y:S05]  /*10b90*/  WARPSYNC.COLLECTIVE R15, `(.L_x_3760) ;  /* 0x000000000f087348 */ /* 0x006fea0003c00000 */
[----:B------:R0:W3:Y:S02]  /*10ba0*/  SHFL.IDX P6, R14, R13, R12, R11 ;  /* 0x0000000c0d0e7389 */ /* 0x0000e400000c000b */
[----:B0123--:R-:W-:Y:S01]  /*10bb0*/  ENDCOLLECTIVE ;  /* 0x000000000000791b */ /* 0x00ffe20003800000 */
.L_x_3760:
[----:B------:R-:W-:Y:S05]  /*10bc0*/  BSYNC B1 ;  /* 0x0000000000017941 */ /* 0x000fea0003800000 */
.L_x_3759:
[----:B------:R-:W-:Y:S01]  /*10bd0*/  IMAD.MOV.U32 R13, RZ, RZ, R9 ;  /* 0x000000ffff0d7224 */ /* 0x000fe200078e0009 */
[----:B------:R-:W-:Y:S01]  /*10be0*/  MOV R3, R14 ;  /* 0x0000000e00037202 */ /* 0x000fe20000000f00 */
[----:B------:R-:W-:Y:S01]  /*10bf0*/  IMAD.MOV.U32 R12, RZ, RZ, RZ ;  /* 0x000000ffff0c7224 */ /* 0x000fe200078e00ff */
[C---:B------:R-:W-:Y:S01]  /*10c00*/  LOP3.LUT P2, RZ, R22.reuse, 0x40, RZ, 0xc0, !PT ;  /* 0x0000004016ff7812 */ /* 0x040fe2000784c0ff */
[----:B------:R-:W-:Y:S01]  /*10c10*/  IMAD.MOV.U32 R11, RZ, RZ, 0x181f ;  /* 0x0000181fff0b7424 */ /* 0x000fe200078e00ff */
[C---:B------:R-:W-:Y:S01]  /*10c20*/  LOP3.LUT P1, RZ, R22.reuse, 0x20, RZ, 0xc0, !PT ;  /* 0x0000002016ff7812 */ /* 0x040fe2000782c0ff */
[----:B------:R-:W-:Y:S01]  /*10c30*/  IMAD.MOV.U32 R15, RZ, RZ, -0x1 ;  /* 0xffffffffff0f7424 */ /* 0x000fe200078e00ff */
[----:B------:R-:W-:Y:S01]  /*10c40*/  LOP3.LUT R22, R22, 0xffffbfff, RZ, 0xc0, !PT ;  /* 0xffffbfff16167812 */ /* 0x000fe200078ec0ff */
[----:B------:R-:W-:-:S10]  /*10c50*/  IMAD R17, R17, 0x2, R23 ;  /* 0x0000000211117824 */ /* 0x000fd400078e0217 */
[----:B------:R-:W-:Y:S05]  /*10c60*/  WARPSYNC.COLLECTIVE R15, `(.L_x_3761) ;  /* 0x000000000f087348 */ /* 0x000fea0003c00000 */
[----:B------:R0:W1:Y:S02]  /*10c70*/  SHFL.IDX P6, R14, R13, R12, R11 ;  /* 0x0000000c0d0e7389 */ /* 0x00006400000c000b */
[----:B01----:R-:W-:Y:S01]  /*10c80*/  ENDCOLLECTIVE ;  /* 0x000000000000791b */ /* 0x003fe20003800000 */
.L_x_3761:
[----:B------:R-:W-:-:S04]  /*10c90*/  @P3 LOP3.LUT R22, R22, 0x4000, RZ, 0xfc, !PT ;  /* 0x0000400016163812 */ /* 0x000fc800078efcff */
[C---:B------:R-:W-:Y:S01]  /*10ca0*/  LOP3.LUT P3, RZ, R22.reuse, 0x10, RZ, 0xc0, !PT ;  /* 0x0000001016ff7812 */ /* 0x040fe2000786c0ff */
[----:B------:R-:W-:Y:S01]  /*10cb0*/  IMAD.MOV.U32 R13, RZ, RZ, R10 ;  /* 0x000000ffff0d7224 */ /* 0x000fe200078e000a */
[----:B------:R-:W-:Y:S01]  /*10cc0*/  MOV R12, 0x1 ;  /* 0x00000001000c7802 */ /* 0x000fe20000000f00 */
[----:B------:R-:W-:Y:S01]  /*10cd0*/  IMAD.MOV.U32 R2, RZ, RZ, R14 ;  /* 0x000000ffff027224 */ /* 0x000fe200078e000e */
[C---:B------:R-:W-:Y:S02]  /*10ce0*/  LOP3.LUT P6, RZ, R22.reuse, 0x80, RZ, 0xc0, !PT ;  /* 0x0000008016ff7812 */ /* 0x040fe400078cc0ff */
[----:B------:R-:W-:Y:S02]  /*10cf0*/  LOP3.LUT R22, R22, 0xfffeffff, RZ, 0xc0, !PT ;  /* 0xfffeffff16167812 */ /* 0x000fe400078ec0ff */
[----:B------:R-:W-:-:S05]  /*10d00*/  IADD3 R2, P0, R2, R0, RZ ;  /* 0x0000000002027210 */ /* 0x000fca0007f1e0ff */
[----:B------:R-:W-:Y:S01]  /*10d10*/  @P3 LOP3.LUT R22, R22, 0x10000, RZ, 0xfc, !PT ;  /* 0x0001000016163812 */ /* 0x000fe200078efcff */
[----:B------:R-:W-:Y:S01]  /*10d20*/  IMAD.X R3, RZ, RZ, R3, P0 ;  /* 0x000000ffff037224 */ /* 0x000fe200000e0603 */
[----:B------:R-:W-:-:S04]  /*10d30*/  ISETP.NE.U32.AND P0, PT, R30, RZ, PT ;  /* 0x000000ff1e00720c */ /* 0x000fc80003f05070 */
[----:B------:R-:W-:Y:S01]  /*10d40*/  @!PT LDS RZ, [RZ] ;  /* 0x00000000fffff984 */ /* 0x000fe20000000800 */
[----:B------:R-:W-:Y:S01]  /*10d50*/  @!PT LDS RZ, [RZ] ;  /* 0x00000000fffff984 */ /* 0x000fe20000000800 */
[----:B------:R-:W-:Y:S01]  /*10d60*/  @!PT LDS RZ, [RZ] ;  /* 0x00000000fffff984 */ /* 0x000fe20000000800 */
[----:B------:R0:W-:Y:S09]  /*10d70*/  LDGSTS.E.BYPASS.LTC128B.128 [R17+0x400], desc[UR50][R2.64], !P6 ;  /* 0x0040000002117fae */ /* 0x0001f2000f101d72 */
[----:B0-----:R-:W-:Y:S05]  /*10d80*/  WARPSYNC.COLLECTIVE R15, `(.L_x_3762) ;  /* 0x000000000f087348 */ /* 0x001fea0003c00000 */
[----:B------:R1:W2:Y:S02]  /*10d90*/  SHFL.IDX P6, R14, R13, R12, R11 ;  /* 0x0000000c0d0e7389 */ /* 0x0002a400000c000b */
[----:B012---:R-:W-:Y:S01]  /*10da0*/  ENDCOLLECTIVE ;  /* 0x000000000000791b */ /* 0x007fe20003800000 */
.L_x_3762:
[----:B------:R-:W-:Y:S01]  /*10db0*/  @!PT LDS RZ, [RZ] ;  /* 0x00000000fffff984 */ /* 0x000fe20000000800 */
[----:B------:R-:W-:Y:S01]  /*10dc0*/  @!PT LDS RZ, [RZ] ;  /* 0x00000000fffff984 */ /* 0x000fe20000000800 */
[----:B------:R-:W-:Y:S01]  /*10dd0*/  @!PT LDS RZ, [RZ] ;  /* 0x00000000fffff984 */ /* 0x000fe20000000800 */
[----:B------:R0:W-:Y:S04]  /*10de0*/  LDGSTS.E.BYPASS.LTC128B.128 [R17+0x2400], desc[UR50][R2.64+0x80], !P2 ;  /* 0x0240008002117fae */ /* 0x0001e8000d101d72 */
[----:B------:R0:W-:Y:S01]  /*10df0*/  LDGSTS.E.BYPASS.LTC128B.128 [R17+0x4400], desc[UR50][R2.64+0x100], !P1 ;  /* 0x0440010002117fae */ /* 0x0001e2000c901d72 */
[----:B------:R-:W-:-:S03]  /*10e00*/  ISETP.NE.U32.AND P1, PT, R29, RZ, PT ;  /* 0x000000ff1d00720c */ /* 0x000fc60003f25070 */
[----:B------:R0:W-:Y:S01]  /*10e10*/  LDGSTS.E.BYPASS.LTC128B.128 [R17+0x6400], desc[UR50][R2.64+0x180], !P3 ;  /* 0x0640018002117fae */ /* 0x0001e2000d901d72 */
[----:B------:R-:W-:Y:S01]  /*10e20*/  LOP3.LUT P3, RZ, R22, 0x80, RZ, 0xc0, !PT ;  /* 0x0000008016ff7812 */ /* 0x000fe2000786c0ff */
[----:B------:R-:W-:Y:S02]  /*10e30*/  IMAD.MOV.U32 R13, RZ, RZ, R9 ;  /* 0x000000ffff0d7224 */ /* 0x000fe400078e0009 */
[----:B------:R0:W-:Y:S04]  /*10e40*/  LDGSTS.E.BYPASS.LTC128B.128 [R17+0x8400], desc[UR50][R2.64+0x200], !P5 ;  /* 0x0840020002117fae */ /* 0x0001e8000e901d72 */
[----:B------:R0:W-:Y:S01]  /*10e50*/  LDGSTS.E.BYPASS.LTC128B.128 [R17+0xa400], desc[UR50][R2.64+0x280], !P4 ;  /* 0x0a40028002117fae */ /* 0x0001e2000e101d72 */
[----:B------:R-:W-:-:S03]  /*10e60*/  IMAD.MOV.U32 R5, RZ, RZ, R14 ;  /* 0x000000ffff057224 */ /* 0x000fc600078e000e */
[----:B------:R0:W-:Y:S04]  /*10e70*/  LDGSTS.E.BYPASS.LTC128B.128 [R17+0xc400], desc[UR50][R2.64+0x300], P0 ;  /* 0x0c40030002117fae */ /* 0x0001e80008101d72 */
[----:B0-----:R-:W-:Y:S05]  /*10e80*/  WARPSYNC.COLLECTIVE R15, `(.L_x_3763) ;  /* 0x000000000f087348 */ /* 0x001fea0003c00000 */
[----:B------:R1:W2:Y:S02]  /*10e90*/  SHFL.IDX P6, R14, R13, R12, R11 ;  /* 0x0000000c0d0e7389 */ /* 0x0002a400000c000b */
[----:B012---:R-:W-:Y:S01]  /*10ea0*/  ENDCOLLECTIVE ;  /* 0x000000000000791b */ /* 0x007fe20003800000 */
.L_x_3763:
[----:B------:R-:W-:Y:S01]  /*10eb0*/  @!PT LDS RZ, [RZ] ;  /* 0x00000000fffff984 */ /* 0x000fe20000000800 */
[----:B------:R-:W-:Y:S01]  /*10ec0*/  @!PT LDS RZ, [RZ] ;  /* 0x00000000fffff984 */ /* 0x000fe20000000800 */
[----:B------:R-:W-:Y:S01]  /*10ed0*/  @!PT LDS RZ, [RZ] ;  /* 0x00000000fffff984 */ /* 0x000fe20000000800 */
[----:B------:R0:W-:Y:S01]  /*10ee0*/  LDGSTS.E.BYPASS.LTC128B.128 [R17+0xe400], desc[UR50][R2.64+0x380], P1 ;  /* 0x0e40038002117fae */ /* 0x0001e20008901d72 */
[----:B------:R-:W-:Y:S02]  /*10ef0*/  IMAD.MOV.U32 R13, RZ, RZ, R10 ;  /* 0x000000ffff0d7224 */ /* 0x000fe400078e000a */
[----:B------:R-:W-:Y:S01]  /*10f00*/  IMAD.MOV.U32 R12, RZ, RZ, 0x2 ;  /* 0x00000002ff0c7424 */ /* 0x000fe200078e00ff */
[----:B0-----:R-:W-:Y:S02]  /*10f10*/  IADD3 R2, P2, R14, R0, RZ ;  /* 0x000000000e027210 */ /* 0x001fe40007f5e0ff */
[----:B------:R-:W-:-:S03]  /*10f20*/  LOP3.LUT P6, RZ, R22, 0x20, RZ, 0xc0, !PT ;  /* 0x0000002016ff7812 */ /* 0x000fc600078cc0ff */
[----:B------:R-:W-:Y:S01]  /*10f30*/  IMAD.X R3, RZ, RZ, R5, P2 ;  /* 0x000000ffff037224 */ /* 0x000fe200010e0605 */
[----:B------:R-:W-:-:S04]  /*10f40*/  LOP3.LUT P2, RZ, R22, 0x40, RZ, 0xc0, !PT ;  /* 0x0000004016ff7812 */ /* 0x000fc8000784c0ff */
[----:B------:R0:W-:Y:S01]  /*10f50*/  LDGSTS.E.BYPASS.LTC128B.128 [R17+0xc00], desc[UR50][R2.64], !P3 ;  /* 0x00c0000002117fae */ /* 0x0001e2000d901d72 */
[C---:B------:R-:W-:Y:S02]  /*10f60*/  LOP3.LUT P3, RZ, R22.reuse, 0x10000, RZ, 0xc0, !PT ;  /* 0x0001000016ff7812 */ /* 0x040fe4000786c0ff */
[----:B------:R-:W-:-:S06]  /*10f70*/  LOP3.LUT R22, R22, 0xffff7fff, RZ, 0xc0, !PT ;  /* 0xffff7fff16167812 */ /* 0x000fcc00078ec0ff */
[----:B------:R0:W-:Y:S04]  /*10f80*/  LDGSTS.E.BYPASS.LTC128B.128 [R17+0x2c00], desc[UR50][R2.64+0x80], !P2 ;  /* 0x02c0008002117fae */ /* 0x0001e8000d101d72 */
[----:B------:R0:W-:Y:S01]  /*10f90*/  LDGSTS.E.BYPASS.LTC128B.128 [R17+0x4c00], desc[UR50][R2.64+0x100], !P6 ;  /* 0x04c0010002117fae */ /* 0x0001e2000f101d72 */
[----:B------:R-:W-:-:S07]  /*10fa0*/  @P3 LOP3.LUT R22, R22, 0x8000, RZ, 0xfc, !PT ;  /* 0x0000800016163812 */ /* 0x000fce00078efcff */
[----:B0-----:R-:W-:Y:S05]  /*10fb0*/  WARPSYNC.COLLECTIVE R15, `(.L_x_3764) ;  /* 0x000000000f087348 */ /* 0x001fea0003c00000 */
[----:B------:R1:W2:Y:S02]  /*10fc0*/  SHFL.IDX P6, R14, R13, R12, R11 ;  /* 0x0000000c0d0e7389 */ /* 0x0002a400000c000b */
[----:B012---:R-:W-:Y:S01]  /*10fd0*/  ENDCOLLECTIVE ;  /* 0x000000000000791b */ /* 0x007fe20003800000 */
.L_x_3764:
[----:B------:R-:W-:Y:S01]  /*10fe0*/  @!PT LDS RZ, [RZ] ;  /* 0x00000000fffff984 */ /* 0x000fe20000000800 */
[----:B------:R-:W-:Y:S01]  /*10ff0*/  @!PT LDS RZ, [RZ] ;  /* 0x00000000fffff984 */ /* 0x000fe20000000800 */
[----:B------:R-:W-:Y:S01]  /*11000*/  @!PT LDS RZ, [RZ] ;  /* 0x00000000fffff984 */ /* 0x000fe20000000800 */
[----:B------:R0:W-:Y:S01]  /*11010*/  LDGSTS.E.BYPASS.LTC128B.128 [R17+0x6c00], desc[UR50][R2.64+0x180], !P3 ;  /* 0x06c0018002117fae */ /* 0x0001e2000d901d72 */
[----:B------:R-:W-:-:S03]  /*11020*/  LOP3.LUT P3, RZ, R22, 0x80, RZ, 0xc0, !PT ;  /* 0x0000008016ff7812 */ /* 0x000fc6000786c0ff */
        /* <DEDUP_REMOVED lines=9> */
.L_x_3765:
[----:B------:R-:W-:Y:S01]  /*110c0*/  MOV R13, R10 ;  /* 0x0000000a000d7202 */ /* 0x000fe20000000f00 */
        /* <DEDUP_REMOVED lines=9> */
[----:B------:R-:W-:-:S08]  /*11160*/  LOP3.LUT P3, RZ, R22, 0x8000, RZ, 0xc0, !PT ;  /* 0x0000800016ff7812 */ /* 0x000fd0000786c0ff */
[----:B------:R0:W-:Y:S04]  /*11170*/  LDGSTS.E.BYPASS.LTC128B.128 [R17+0x3400], desc[UR50][R2.64+0x80], !P2 ;  /* 0x0340008002117fae */ /* 0x0001e8000d101d72 */
[----:B------:R0:W-:Y:S02]  /*11180*/  LDGSTS.E.BYPASS.LTC128B.128 [R17+0x5400], desc[UR50][R2.64+0x100], !P6 ;  /* 0x0540010002117fae */ /* 0x0001e4000f101d72 */
[----:B0-----:R-:W-:Y:S05]  /*11190*/  WARPSYNC.COLLECTIVE R15, `(.L_x_3766) ;  /* 0x000000000f087348 */ /* 0x001fea0003c00000 */
[----:B------:R1:W2:Y:S02]  /*111a0*/  SHFL.IDX P6, R14, R13, R12, R11 ;  /* 0x0000000c0d0e7389 */ /* 0x0002a400000c000b */
[----:B012---:R-:W-:Y:S01]  /*111b0*/  ENDCOLLECTIVE ;  /* 0x000000000000791b */ /* 0x007fe20003800000 */
.L_x_3766:
        /* <DEDUP_REMOVED lines=14> */
.L_x_3767:
[----:B------:R-:W-:Y:S05]  /*112a0*/  BRA `(.L_x_3768) ;  /* 0xffffffc800b47947 */ /* 0x000fea000383ffff */
.L_x_3685:
[----:B------:R-:W-:Y:S01]  /*112b0*/  BSSY B0, `(.L_x_3769) ;  /* 0x0000008000007945 */ /* 0x000fe20003800000 */
[----:B------:R-:W-:Y:S02]  /*112c0*/  IMAD.MOV.U32 R13, RZ, RZ, R16 ;  /* 0x000000ffff0d7224 */ /* 0x000fe400078e0010 */
[----:B------:R-:W-:Y:S02]  /*112d0*/  IMAD.MOV.U32 R12, RZ, RZ, RZ ;  /* 0x000000ffff0c7224 */ /* 0x000fe400078e00ff */
[----:B------:R-:W-:Y:S02]  /*112e0*/  IMAD.MOV.U32 R11, RZ, RZ, 0x1f ;  /* 0x0000001fff0b7424 */ /* 0x000fe400078e00ff */
[----:B------:R-:W-:-:S07]  /*112f0*/  IMAD.MOV.U32 R15, RZ, RZ, -0x1 ;  /* 0xffffffffff0f7424 */ /* 0x000fce00078e00ff */
[----:B0123--:R-:W-:Y:S05]  /*11300*/  WARPSYNC.COLLECTIVE R15, `(.L_x_3770) ;  /* 0x000000000f087348 */ /* 0x00ffea0003c00000 */
[----:B------:R4:W0:Y:S02]  /*11310*/  SHFL.IDX P6, R14, R13, R12, R11 ;  /* 0x0000000c0d0e7389 */ /* 0x00082400000c000b */
[----:B01234-:R-:W-:Y:S01]  /*11320*/  ENDCOLLECTIVE ;  /* 0x000000000000791b */ /* 0x01ffe20003800000 */
.L_x_3770:
[----:B------:R-:W-:Y:S05]  /*11330*/  BSYNC B0 ;  /* 0x0000000000007941 */ /* 0x000fea0003800000 */
.L_x_3769:
[----:B------:R-:W-:Y:S01]  /*11340*/  MOV R13, R16 ;  /* 0x00000010000d7202 */ /* 0x000fe20000000f00 */
        /* <DEDUP_REMOVED lines=8> */
.L_x_3771:
[----:B------:R-:W-:Y:S02]  /*113d0*/  ULDC UR4, c[0x0][0xc3c] ;  /* 0x00030f0000047ab9 */ /* 0x000fe40000000800 */
[----:B------:R-:W-:-:S13]  /*113e0*/  ISETP.GE.OR P1, PT, R5, UR4, !P0 ;  /* 0x0000000405007c0c */ /* 0x000fda000c726670 */
[----:B------:R-:W0:Y:S01]  /*113f0*/  @!P1 LDC.64 R2, c[0x0][0xc80] ;  /* 0x00032000ff029b82 */ /* 0x000e220000000a00 */
[----:B------:R-:W-:Y:S01]  /*11400*/  MOV R11, RZ ;  /* 0x000000ff000b7202 */ /* 0x000fe20000000f00 */
        /* <DEDUP_REMOVED lines=14> */
.L_x_3772:
[----:B------:R-:W-:Y:S01]  /*114f0*/  IMAD.MOV.U32 R12, RZ, RZ, 0x2 ;  /* 0x00000002ff0c7424 */ /* 0x000fe200078e00ff */
[----:B------:R-:W-:-:S05]  /*11500*/  SEL R6, R14, RZ, P1 ;  /* 0x000000ff0e067207 */ /* 0x000fca0000800000 */
[----:B------:R-:W-:-:S04]  /*11510*/  IMAD.IADD R6, R5, 0x1, R6 ;  /* 0x0000000105067824 */ /* 0x000fc800078e0206 */
[----:B------:R-:W-:-:S07]  /*11520*/  IMAD.MOV.U32 R13, RZ, RZ, R6 ;  /* 0x000000ffff0d7224 */ /* 0x000fce00078e0006 */
[----:B------:R-:W-:Y:S05]  /*11530*/  WARPSYNC.COLLECTIVE R15, `(.L_x_3773) ;  /* 0x000000000f087348 */ /* 0x000fea0003c00000 */
[----:B------:R0:W1:Y:S02]  /*11540*/  SHFL.UP P6, R14, R13, R12, R11 ;  /* 0x0400000c0d0e7389 */ /* 0x00006400000c000b */
[----:B01----:R-:W-:Y:S01]  /*11550*/  ENDCOLLECTIVE ;  /* 0x000000000000791b */ /* 0x003fe20003800000 */
.L_x_3773:
[----:B------:R-:W-:Y:S01]  /*11560*/  IMAD.MOV.U32 R12, RZ, RZ, 0x4 ;  /* 0x00000004ff0c7424 */ /* 0x000fe200078e00ff */
[----:B------:R-:W-:-:S05]  /*11570*/  SEL R7, R14, RZ, P2 ;  /* 0x000000ff0e077207 */ /* 0x000fca0001000000 */
[----:B------:R-:W-:-:S04]  /*11580*/  IMAD.IADD R7, R6, 0x1, R7 ;  /* 0x0000000106077824 */ /* 0x000fc800078e0207 */
[----:B------:R-:W-:-:S07]  /*11590*/  IMAD.MOV.U32 R13, RZ, RZ, R7 ;  /* 0x000000ffff0d7224 */ /* 0x000fce00078e0007 */
[----:B------:R-:W-:Y:S05]  /*115a0*/  WARPSYNC.COLLECTIVE R15, `(.L_x_3774) ;  /* 0x000000000f087348 */ /* 0x000fea0003c00000 */
[----:B------:R0:W1:Y:S02]  /*115b0*/  SHFL.UP P6, R14, R13, R12, R11 ;  /* 0x0400000c0d0e7389 */ /* 0x00006400000c000b */
[----:B01----:R-:W-:Y:S01]  /*115c0*/  ENDCOLLECTIVE ;  /* 0x000000000000791b */ /* 0x003fe20003800000 */
.L_x_3774:
[----:B------:R-:W-:Y:S02]  /*115d0*/  MOV R12, 0x8 ;  /* 0x00000008000c7802 */ /* 0x000fe40000000f00 */
[----:B------:R-:W-:-:S05]  /*115e0*/  SEL R2, R14, RZ, P3 ;  /* 0x000000ff0e027207 */ /* 0x000fca0001800000 */
[----:B------:R-:W-:-:S04]  /*115f0*/  IMAD.IADD R2, R7, 0x1, R2 ;  /* 0x0000000107027824 */ /* 0x000fc800078e0202 */
[----:B------:R-:W-:-:S07]  /*11600*/  IMAD.MOV.U32 R13, RZ, RZ, R2 ;  /* 0x000000ffff0d7224 */ /* 0x000fce00078e0002 */
[----:B------:R-:W-:Y:S05]  /*11610*/  WARPSYNC.COLLECTIVE R15, `(.L_x_3775) ;  /* 0x000000000f087348 */ /* 0x000fea0003c00000 */
[----:B------:R0:W1:Y:S02]  /*11620*/  SHFL.UP P6, R14, R13, R12, R11 ;  /* 0x0400000c0d0e7389 */ /* 0x00006400000c000b */
[----:B01----:R-:W-:Y:S01]  /*11630*/  ENDCOLLECTIVE ;  /* 0x000000000000791b */ /* 0x003fe20003800000 */
.L_x_3775:
[----:B------:R-:W-:Y:S01]  /*11640*/  IMAD.MOV.U32 R12, RZ, RZ, 0x10 ;  /* 0x00000010ff0c7424 */ /* 0x000fe200078e00ff */
[----:B------:R-:W-:-:S05]  /*11650*/  SEL R3, R14, RZ, P4 ;  /* 0x000000ff0e037207 */ /* 0x000fca0002000000 */
[----:B------:R-:W-:-:S04]  /*11660*/  IMAD.IADD R3, R2, 0x1, R3 ;  /* 0x0000000102037824 */ /* 0x000fc800078e0203 */
[----:B------:R-:W-:-:S07]  /*11670*/  IMAD.MOV.U32 R13, RZ, RZ, R3 ;  /* 0x000000ffff0d7224 */ /* 0x000fce00078e0003 */
[----:B------:R-:W-:Y:S05]  /*11680*/  WARPSYNC.COLLECTIVE R15, `(.L_x_3776) ;  /* 0x000000000f087348 */ /* 0x000fea0003c00000 */
[----:B------:R0:W1:Y:S02]  /*11690*/  SHFL.UP P6, R14, R13, R12, R11 ;  /* 0x0400000c0d0e7389 */ /* 0x00006400000c000b */
[----:B01----:R-:W-:Y:S01]  /*116a0*/  ENDCOLLECTIVE ;  /* 0x000000000000791b */ /* 0x003fe20003800000 */
.L_x_3776:
        /* <DEDUP_REMOVED lines=8> */
.L_x_3777:
[----:B------:R-:W-:Y:S05]  /*11730*/  BRA `(.L_x_3778) ;  /* 0xffffffcc00487947 */ /* 0x000fea000383ffff */
.L_x_3690:
        /* <DEDUP_REMOVED lines=8> */
.L_x_3780:
[----:B------:R-:W-:Y:S05]  /*117c0*/  BSYNC B0 ;  /* 0x0000000000007941 */ /* 0x000fea0003800000 */
.L_x_3779:
        /* <DEDUP_REMOVED lines=8> */
.L_x_3781:
[----:B------:R-:W-:Y:S02]  /*11850*/  MOV R12, 0x4 ;  /* 0x00000004000c7802 */ /* 0x000fe40000000f00 */
[----:B------:R-:W-:-:S05]  /*11860*/  SEL R2, R14, RZ, P2 ;  /* 0x000000ff0e027207 */ /* 0x000fca0001000000 */
[----:B------:R-:W-:-:S04]  /*11870*/  IMAD.IADD R2, R13, 0x1, R2 ;  /* 0x000000010d027824 */ /* 0x000fc800078e0202 */
[----:B------:R-:W-:-:S07]  /*11880*/  IMAD.MOV.U32 R13, RZ, RZ, R2 ;  /* 0x000000ffff0d7224 */ /* 0x000fce00078e0002 */
[----:B------:R-:W-:Y:S05]  /*11890*/  WARPSYNC.COLLECTIVE R15, `(.L_x_3782) ;  /* 0x000000000f087348 */ /* 0x000fea0003c00000 */
[----:B------:R0:W1:Y:S02]  /*118a0*/  SHFL.UP P6, R14, R13, R12, R11 ;  /* 0x0400000c0d0e7389 */ /* 0x00006400000c000b */
[----:B01----:R-:W-:Y:S01]  /*118b0*/  ENDCOLLECTIVE ;  /* 0x000000000000791b */ /* 0x003fe20003800000 */
.L_x_3782:
[----:B------:R-:W-:Y:S01]  /*118c0*/  IMAD.MOV.U32 R12, RZ, RZ, 0x8 ;  /* 0x00000008ff0c7424 */ /* 0x000fe200078e00ff */
[----:B------:R-:W-:-:S05]  /*118d0*/  SEL R3, R14, RZ, P3 ;  /* 0x000000ff0e037207 */ /* 0x000fca0001800000 */
[----:B------:R-:W-:-:S04]  /*118e0*/  IMAD.IADD R3, R2, 0x1, R3 ;  /* 0x0000000102037824 */ /* 0x000fc800078e0203 */
[----:B------:R-:W-:-:S07]  /*118f0*/  IMAD.MOV.U32 R13, RZ, RZ, R3 ;  /* 0x000000ffff0d7224 */ /* 0x000fce00078e0003 */
[----:B------:R-:W-:Y:S05]  /*11900*/  WARPSYNC.COLLECTIVE R15, `(.L_x_3783) ;  /* 0x000000000f087348 */ /* 0x000fea0003c00000 */
[----:B------:R0:W1:Y:S02]  /*11910*/  SHFL.UP P6, R14, R13, R12, R11 ;  /* 0x0400000c0d0e7389 */ /* 0x00006400000c000b */
[----:B01----:R-:W-:Y:S01]  /*11920*/  ENDCOLLECTIVE ;  /* 0x000000000000791b */ /* 0x003fe20003800000 */
.L_x_3783:
[----:B------:R-:W-:Y:S01]  /*11930*/  IMAD.MOV.U32 R12, RZ, RZ, 0x10 ;  /* 0x00000010ff0c7424 */ /* 0x000fe200078e00ff */
[----:B------:R-:W-:-:S05]  /*11940*/  SEL R4, R14, RZ, P4 ;  /* 0x000000ff0e047207 */ /* 0x000fca0002000000 */
[----:B------:R-:W-:-:S04]  /*11950*/  IMAD.IADD R4, R3, 0x1, R4 ;  /* 0x0000000103047824 */ /* 0x000fc800078e0204 */
[----:B------:R-:W-:-:S07]  /*11960*/  IMAD.MOV.U32 R13, RZ, RZ, R4 ;  /* 0x000000ffff0d7224 */ /* 0x000fce00078e0004 */
[----:B------:R-:W-:Y:S05]  /*11970*/  WARPSYNC.COLLECTIVE R15, `(.L_x_3784) ;  /* 0x000000000f087348 */ /* 0x000fea0003c00000 */
[----:B------:R0:W1:Y:S02]  /*11980*/  SHFL.UP P6, R14, R13, R12, R11 ;  /* 0x0400000c0d0e7389 */ /* 0x00006400000c000b */
[----:B01----:R-:W-:Y:S01]  /*11990*/  ENDCOLLECTIVE ;  /* 0x000000000000791b */ /* 0x003fe20003800000 */
.L_x_3784:
[----:B------:R-:W-:Y:S01]  /*119a0*/  MOV R12, 0x1f ;  /* 0x0000001f000c7802 */ /* 0x000fe20000000f00 */
[----:B------:R-:W-:Y:S01]  /*119b0*/  IMAD.MOV.U32 R11, RZ, RZ, 0x1f ;  /* 0x0000001fff0b7424 */ /* 0x000fe200078e00ff */
[----:B------:R-:W-:-:S05]  /*119c0*/  SEL R3, R14, RZ, P5 ;  /* 0x000000ff0e037207 */ /* 0x000fca0002800000 */
[----:B------:R-:W-:-:S04]  /*119d0*/  IMAD.IADD R2, R4, 0x1, R3 ;  /* 0x0000000104027824 */ /* 0x000fc800078e0203 */
[----:B------:R-:W-:-:S07]  /*119e0*/  IMAD.MOV.U32 R13, RZ, RZ, R2 ;  /* 0x000000ffff0d7224 */ /* 0x000fce00078e0002 */
[----:B------:R-:W-:Y:S05]  /*119f0*/  WARPSYNC.COLLECTIVE R15, `(.L_x_3785) ;  /* 0x000000000f087348 */ /* 0x000fea0003c00000 */
[----:B------:R0:W1:Y:S02]  /*11a00*/  SHFL.IDX P6, R14, R13, R12, R11 ;  /* 0x0000000c0d0e7389 */ /* 0x00006400000c000b */
[----:B01----:R-:W-:Y:S01]  /*11a10*/  ENDCOLLECTIVE ;  /* 0x000000000000791b */ /* 0x003fe20003800000 */
.L_x_3785:
[----:B------:R-:W-:Y:S05]  /*11a20*/  BRA `(.L_x_3786) ;  /* 0xffffffcc00287947 */ /* 0x000fea000383ffff */
.L_x_3692:
[----:B------:R-:W-:Y:S01]  /*11a30*/  BSSY B0, `(.L_x_3787) ;  /* 0x0000006000007945 */ /* 0x000fe20003800000 */
[----:B------:R-:W-:Y:S01]  /*11a40*/  PLOP3.LUT P6, PT, P6, PT, PT, 0x8, 0x0 ;  /* 0x000000000000781c */ /* 0x000fe200037ce170 */
[----:B------:R-:W-:-:S12]  /*11a50*/  IMAD.MOV.U32 R15, RZ, RZ, -0x1 ;  /* 0xffffffffff0f7424 */ /* 0x000fd800078e00ff */
[----:B01----:R-:W-:Y:S05]  /*11a60*/  WARPSYNC.COLLECTIVE R15, `(.L_x_3788) ;  /* 0x000000000f087348 */ /* 0x003fea0003c00000 */
[----:B------:R-:W-:Y:S01]  /*11a70*/  VOTE.ANY R14, PT, P6 ;  /* 0x00000000000e7806 */ /* 0x000fe200030e0100 */
[----:B01----:R-:W-:Y:S06]  /*11a80*/  ENDCOLLECTIVE ;  /* 0x000000000000791b */ /* 0x003fec0003800000 */
.L_x_3788:
[----:B------:R-:W-:Y:S05]  /*11a90*/  BSYNC B0 ;  /* 0x0000000000007941 */ /* 0x000fea0003800000 */
.L_x_3787:
        /* <DEDUP_REMOVED lines=9> */
.L_x_3789:
[----:B------:R-:W-:Y:S01]  /*11b30*/  IMAD.MOV.U32 R5, RZ, RZ, R14 ;  /* 0x000000ffff057224 */ /* 0x000fe200078e000e */
[----:B------:R-:W-:Y:S06]  /*11b40*/  BRA `(.L_x_3790) ;  /* 0xffffffcc00187947 */ /* 0x000fec000383ffff */
.L_x_3694:
[----:B------:R-:W-:Y:S01]  /*11b50*/  BSSY B0, `(.L_x_3791) ;  /* 0x0000007000007945 */ /* 0x000fe20003800000 */
[----:B------:R-:W-:Y:S01]  /*11b60*/  MOV R13, R2 ;  /* 0x00000002000d7202 */ /* 0x000fe20000000f00 */
[----:B------:R-:W-:Y:S02]  /*11b70*/  IMAD.MOV.U32 R11, RZ, RZ, 0x1f ;  /* 0x0000001fff0b7424 */ /* 0x000fe400078e00ff */
[----:B------:R-:W-:-:S07]  /*11b80*/  IMAD.MOV.U32 R15, RZ, RZ, -0x1 ;  /* 0xffffffffff0f7424 */ /* 0x000fce00078e00ff */
[----:B0123--:R-:W-:Y:S05]  /*11b90*/  WARPSYNC.COLLECTIVE R15, `(.L_x_3792) ;  /* 0x000000000f087348 */ /* 0x00ffea0003c00000 */
[----:B------:R4:W0:Y:S02]  /*11ba0*/  SHFL.IDX P6, R14, R13, R12, R11 ;  /* 0x0000000c0d0e7389 */ /* 0x00082400000c000b */
[----:B01234-:R-:W-:Y:S01]  /*11bb0*/  ENDCOLLECTIVE ;  /* 0x000000000000791b */ /* 0x01ffe20003800000 */
.L_x_3792:
[----:B------:R-:W-:Y:S05]  /*11bc0*/  BSYNC B0 ;  /* 0x0000000000007941 */ /* 0x000fea0003800000 */
.L_x_3791:
[----:B------:R-:W-:Y:S05]  /*11bd0*/  BRA `(.L_x_3693) ;  /* 0xffffffcc00107947 */ /* 0x000fea000383ffff */
.L_x_3698:
[----:B0-----:R0:W1:Y:S02]  /*11be0*/  SYNCS.PHASECHK.TRANS64.TRYWAIT P0, [R5+URZ+0x28c20], R0 ;  /* 0x028c2000050075a7 */ /* 0x001064000800017f */
[----:B-1----:R-:W-:Y:S05]  /*11bf0*/  @!P0 NANOSLEEP.SYNCS 0x989680 ;  /* 0x009896800000895d */ /* 0x002fea0003900000 */
[----:B------:R-:W1:Y:S02]  /*11c00*/  @!P0 SYNCS.PHASECHK.TRANS64 P0, [R5+URZ+0x28c20], R0 ;  /* 0x028c2000050085a7 */ /* 0x000e64000800007f */
[----:B-1----:R-:W-:Y:S05]  /*11c10*/  @!P0 BRA `(.L_x_3698) ;  /* 0xfffffffc00f08947 */ /* 0x002fea000383ffff */
[----:B------:R-:W-:Y:S05]  /*11c20*/  BRA `(.L_x_3793) ;  /* 0xffffffcc00fc7947 */ /* 0x000fea000383ffff */
.L_x_3699:
        /* <DEDUP_REMOVED lines=8> */
[----:B0-234-:R-:W-:Y:S05]  /*11cb0*/  WARPSYNC.COLLECTIVE R15, `(.L_x_3795) ;  /* 0x000000000f087348 */ /* 0x01dfea0003c00000 */
[----:B------:R1:W0:Y:S02]  /*11cc0*/  SHFL.IDX P6, R14, R13, R12, R11 ;  /* 0x0000000c0d0e7389 */ /* 0x00022400000c000b */
[----:B01234-:R-:W-:Y:S01]  /*11cd0*/  ENDCOLLECTIVE ;  /* 0x000000000000791b */ /* 0x01ffe20003800000 */
.L_x_3795:
[----:B------:R-:W-:Y:S05]  /*11ce0*/  BSYNC B0 ;  /* 0x0000000000007941 */ /* 0x000fea0003800000 */
.L_x_3794:
[----:B------:R-:W-:Y:S05]  /*11cf0*/  BRA `(.L_x_3796) ;  /* 0xffffffcc00e47947 */ /* 0x000fea000383ffff */
.L_x_3702:
[----:B------:R-:W-:Y:S01]  /*11d00*/  BSSY B1, `(.L_x_3797) ;  /* 0x0000006000017945 */ /* 0x000fe20003800000 */
[----:B------:R-:W-:-:S07]  /*11d10*/  IMAD.MOV.U32 R15, RZ, RZ, -0x1 ;  /* 0xffffffffff0f7424 */ /* 0x000fce00078e00ff */
[----:B0-234-:R-:W-:Y:S05]  /*11d20*/  WARPSYNC.COLLECTIVE R15, `(.L_x_3798) ;  /* 0x000000000f0c7348 */ /* 0x01dfea0003c00000 */
[----:B------:R-:W-:Y:S02]  /*11d30*/  ELECT P6, UR62, PT ;  /* 0x00000000003e782f */ /* 0x000fe400038c0000 */
[----:B------:R-:W-:Y:S01]  /*11d40*/  MOV R14, UR62 ;  /* 0x0000003e000e7c02 */ /* 0x000fe20008000f00 */
[----:B0-234-:R-:W-:Y:S10]  /*11d50*/  ENDCOLLECTIVE ;  /* 0x000000000000791b */ /* 0x01dff40003800000 */
.L_x_3798:
[----:B------:R-:W-:Y:S05]  /*11d60*/  BSYNC B1 ;  /* 0x0000000000017941 */ /* 0x000fea0003800000 */
.L_x_3797:
[----:B------:R-:W-:Y:S05]  /*11d70*/  BRA `(.L_x_3799) ;  /* 0xffffffcc00dc7947 */ /* 0x000fea000383ffff */
.L_x_3704:
[----:B0-----:R0:W1:Y:S02]  /*11d80*/  SYNCS.PHASECHK.TRANS64.TRYWAIT P1, [R3+URZ+0x28c40], R2 ;  /* 0x028c4002030075a7 */ /* 0x001064000802017f */
[----:B-1----:R-:W-:Y:S05]  /*11d90*/  @!P1 NANOSLEEP.SYNCS 0x989680 ;  /* 0x009896800000995d */ /* 0x002fea0003900000 */
[----:B------:R-:W1:Y:S02]  /*11da0*/  @!P1 SYNCS.PHASECHK.TRANS64 P1, [R3+URZ+0x28c40], R2 ;  /* 0x028c4002030095a7 */ /* 0x000e64000802007f */
[----:B-1----:R-:W-:Y:S05]  /*11db0*/  @!P1 BRA `(.L_x_3704) ;  /* 0xfffffffc00f09947 */ /* 0x002fea000383ffff */
[----:B------:R-:W-:Y:S05]  /*11dc0*/  BRA `(.L_x_3800) ;  /* 0xffffffcc00fc7947 */ /* 0x000fea000383ffff */
.L_x_3706:
[----:B-1----:R1:W0:Y:S02]  /*11dd0*/  SYNCS.PHASECHK.TRANS64.TRYWAIT P1, [R5+URZ+0x28c40], R0 ;  /* 0x028c4000050075a7 */ /* 0x002224000802017f */
[----:B0-----:R-:W-:Y:S05]  /*11de0*/  @!P1 NANOSLEEP.SYNCS 0x989680 ;  /* 0x009896800000995d */ /* 0x001fea0003900000 */
[----:B------:R-:W0:Y:S02]  /*11df0*/  @!P1 SYNCS.PHASECHK.TRANS64 P1, [R5+URZ+0x28c40], R0 ;  /* 0x028c4000050095a7 */ /* 0x000e24000802007f */
[----:B0-----:R-:W-:Y:S05]  /*11e00*/  @!P1 BRA `(.L_x_3706) ;  /* 0xfffffffc00f09947 */ /* 0x001fea000383ffff */
[----:B------:R-:W-:Y:S05]  /*11e10*/  BRA `(.L_x_3801) ;  /* 0xffffffd000087947 */ /* 0x000fea000383ffff */
.L_x_3708:
[----:B------:R0:W0:Y:S02]  /*11e20*/  SYNCS.PHASECHK.TRANS64.TRYWAIT P1, [R3+URZ+0x28c60], R2 ;  /* 0x028c6002030075a7 */ /* 0x000024000802017f */
[----:B0-----:R-:W-:Y:S05]  /*11e30*/  @!P1 NANOSLEEP.SYNCS 0x989680 ;  /* 0x009896800000995d */ /* 0x001fea0003900000 */
[----:B------:R-:W0:Y:S02]  /*11e40*/  @!P1 SYNCS.PHASECHK.TRANS64 P1, [R3+URZ+0x28c60], R2 ;  /* 0x028c6002030095a7 */ /* 0x000e24000802007f */
[----:B0-----:R-:W-:Y:S05]  /*11e50*/  @!P1 BRA `(.L_x_3708) ;  /* 0xfffffffc00f09947 */ /* 0x001fea000383ffff */
[----:B------:R-:W-:Y:S05]  /*11e60*/  BRA `(.L_x_3802) ;  /* 0xffffffd000047947 */ /* 0x000fea000383ffff */
.L_x_3803:
        /* <DEDUP_REMOVED lines=9> */
.L_x_15532:


//--------------------- .text._ZN7cutlass13device_kernelIN5flash11enable_sm90INS1_16FlashAttnFwdSm90INS1_25CollectiveMainloopFwdSm90ILi2EN4cute5tupleIJNS5_1CILi1EEES8_S8_EEENS6_IJNS7_ILi64EEESA_SA_EEELi512ENS_10bfloat16_tEfNS_4arch4Sm90ELb0ELb0ELb0ELb1ELb1ELb1ELb0ELb0ELb0ELb1ELb0ELb0EEENS1_21CollectiveEpilogueFwdINS6_IJSA_NS7_ILi512EEESA_EEES9_SC_SE_Li256ELb1ELb1ELb0ELb0EEENS1_36VarlenDynamicPersistentTileSchedulerILi64ELi64ELi256ELi128ELb0ELb1ELb1ELb0ELb1ELb1EEEEEEEEEvNT_6ParamsE --------------------------
	.section	.text._ZN7cutlass13device_kernelIN5flash11enable_sm90INS1_16FlashAttnFwdSm90INS1_25CollectiveMainloopFwdSm90ILi2EN4cute5tupleIJNS5_1CILi1EEES8_S8_EEENS6_IJNS7_ILi64EEESA_SA_EEELi512ENS_10bfloat16_tEfNS_4arch4Sm90ELb0ELb0ELb0ELb1ELb1ELb1ELb0ELb0ELb0ELb1ELb0ELb0EEENS1_21CollectiveEpilogueFwdINS6_IJSA_NS7_ILi512EEESA_EEES9_SC_SE_Li256ELb1ELb1ELb0ELb0EEENS1_36VarlenDynamicPersistentTileSchedulerILi64ELi64ELi256ELi128ELb0ELb1ELb1ELb0ELb1ELb1EEEEEEEEEvNT_6ParamsE,"ax",@progbits
	.align	128
.text._ZN7cutlass13device_kernelIN5flash11enable_sm90INS1_16FlashAttnFwdSm90INS1_25CollectiveMainloopFwdSm90ILi2EN4cute5tupleIJNS5_1CILi1EEES8_S8_EEENS6_IJNS7_ILi64EEESA_SA_EEELi512ENS_10bfloat16_tEfNS_4arch4Sm90ELb0ELb0ELb0ELb1ELb1ELb1ELb0ELb0ELb0ELb1ELb0ELb0EEENS1_21CollectiveEpilogueFwdINS6_IJSA_NS7_ILi512EEESA_EEES9_SC_SE_Li256ELb1ELb1ELb0ELb0EEENS1_36VarlenDynamicPersistentTileSchedulerILi64ELi64ELi256ELi128ELb0ELb1ELb1ELb0ELb1ELb1EEEEEEEEEvNT_6ParamsE:
        .type           _ZN7cutlass13device_kernelIN5flash11enable_sm90INS1_16FlashAttnFwdSm90INS1_25CollectiveMainloopFwdSm90ILi2EN4cute5tupleIJNS5_1CILi1EEES8_S8_EEENS6_IJNS7_ILi64EEESA_SA_EEELi512ENS_10bfloat16_tEfNS_4arch4Sm90ELb0ELb0ELb0ELb1ELb1ELb1ELb0ELb0ELb0ELb1ELb0ELb0EEENS1_21CollectiveEpilogueFwdINS6_IJSA_NS7_ILi512EEESA_EEES9_SC_SE_Li256ELb1ELb1ELb0ELb0EEENS1_36VarlenDynamicPersistentTileSchedulerILi64ELi64ELi256ELi128ELb0ELb1ELb1ELb0ELb1ELb1EEEEEEEEEvNT_6ParamsE,@function
        .size           _ZN7cutlass13device_kernelIN5flash11enable_sm90INS1_16FlashAttnFwdSm90INS1_25CollectiveMainloopFwdSm90ILi2EN4cute5tupleIJNS5_1CILi1EEES8_S8_EEENS6_IJNS7_ILi64EEESA_SA_EEELi512ENS_10bfloat16_tEfNS_4arch4Sm90ELb0ELb0ELb0ELb1ELb1ELb1ELb0ELb0ELb0ELb1ELb0ELb0EEENS1_21CollectiveEpilogueFwdINS6_IJSA_NS7_ILi512EEESA_EEES9_SC_SE_Li256ELb1ELb1ELb0ELb0EEENS1_36VarlenDynamicPersistentTileSchedulerILi64ELi64ELi256ELi128ELb0ELb1ELb1ELb0ELb1ELb1EEEEEEEEEvNT_6ParamsE,(.L_x_15533 - _ZN7cutlass13device_kernelIN5flash11enable_sm90INS1_16FlashAttnFwdSm90INS1_25CollectiveMainloopFwdSm90ILi2EN4cute5tupleIJNS5_1CILi1EEES8_S8_EEENS6_IJNS7_ILi64EEESA_SA_EEELi512ENS_10bfloat16_tEfNS_4arch4Sm90ELb0ELb0ELb0ELb1ELb1ELb1ELb0ELb0ELb0ELb1ELb0ELb0EEENS1_21CollectiveEpilogueFwdINS6_IJSA_NS7_ILi512EEESA_EEES9_SC_SE_Li256ELb1ELb1ELb0ELb0EEENS1_36VarlenDynamicPersistentTileSchedulerILi64ELi64ELi256ELi128ELb0ELb1ELb1ELb0ELb1ELb1EEEEEEEEEvNT_6ParamsE)
        .other          _ZN7cutlass13device_kernelIN5flash11enable_sm90INS1_16FlashAttnFwdSm90INS1_25CollectiveMainloopFwdSm90ILi2EN4cute5tupleIJNS5_1CILi1EEES8_S8_EEENS6_IJNS7_ILi64EEESA_SA_EEELi512ENS_10bfloat16_tEfNS_4arch4Sm90ELb0ELb0ELb0ELb1ELb1ELb1ELb0ELb0ELb0ELb1ELb0ELb0EEENS1_21CollectiveEpilogueFwdINS6_IJSA_NS7_ILi512EEESA_EEES9_SC_SE_Li256ELb1ELb1ELb0ELb0EEENS1_36VarlenDynamicPersistentTileSchedulerILi64ELi64ELi256ELi128ELb0ELb1ELb1ELb0ELb1ELb1EEEEEEEEEvNT_6ParamsE,@"STO_CUDA_ENTRY STV_DEFAULT"
_ZN7cutlass13device_kernelIN5flash11enable_sm90INS1_16FlashAttnFwdSm90INS1_25CollectiveMainloopFwdSm90ILi2EN4cute5tupleIJNS5_1CILi1EEES8_S8_EEENS6_IJNS7_ILi64EEESA_SA_EEELi512ENS_10bfloat16_tEfNS_4arch4Sm90ELb0ELb0ELb0ELb1ELb1ELb1ELb0ELb0ELb0ELb1ELb0ELb0EEENS1_21CollectiveEpilogueFwdINS6_IJSA_NS7_ILi512EEESA_EEES9_SC_SE_Li256ELb1ELb1ELb0ELb0EEENS1_36VarlenDynamicPersistentTileSchedulerILi64ELi64ELi256ELi128ELb0ELb1ELb1ELb0ELb1ELb1EEEEEEEEEvNT_6ParamsE:
[----:B------:R-:W0:Y:S02]  /*0000*/  LDC R1, c[0x0][0x28] ;  /* 0x00000a00ff017b82 */ /* 0x000e240000000800 */
[----:B0-----:R-:W-:Y:S01]  /*0010*/  VIADD R1, R1, 0xffffffa0 ;  /* 0xffffffa001017836 */ /* 0x001fe20000000000 */
[----:B------:R-:W0:Y:S01]  /*0020*/  S2R R0, SR_TID.X ;  /* 0x0000000000007919 */ /* 0x000e220000002100 */
[----:B------:R-:W-:Y:S01]  /*0030*/  ELECT P0, URZ, PT ;  /* 0x00000000003f782f */ /* 0x000fe20003800000 */
[----:B------:R-:W-:Y:S01]  /*0040*/  BSSY B0, `(.L_x_3804) ;  /* 0x000000d000007945 */ /* 0x000fe20003800000 */
[----:B0-----:R-:W-:-:S05]  /*0050*/  SHF.R.U32.HI R2, RZ, 0x5, R0 ;  /* 0x00000005ff027819 */ /* 0x001fca0000011600 */
[----:B------:R-:W0:Y:S02]  /*0060*/  SHFL.IDX PT, R3, R2, RZ, 0x1f ;  /* 0x00001fff02037589 */ /* 0x000e2400000e0000 */
[----:B0-----:R-:W-:-:S13]  /*0070*/  ISETP.EQ.AND P0, PT, R3, RZ, P0 ;  /* 0x000000ff0300720c */ /* 0x001fda0000702270 */
        /* <DEDUP_REMOVED lines=9> */
.L_x_3805:
[----:B------:R-:W-:Y:S05]  /*0110*/  BSYNC B0 ;  /* 0x0000000000007941 */ /* 0x000fea0003800000 */
.L_x_3804:
[----:B------:R-:W-:Y:S01]  /*0120*/  SHF.R.U32.HI R4, RZ, 0x7, R0 ;  /* 0x00000007ff047819 */ /* 0x000fe20000011600 */
[----:B------:R-:W-:Y:S01]  /*0130*/  VOTEU.ANY UP0, P0 ;  /* 0x00000000003f7886 */ /* 0x000fe20000000100 */
[----:B------:R-:W0:Y:S01]  /*0140*/  SHFL.IDX PT, R3, R2, RZ, 0x1f ;  /* 0x00001fff02037589 */ /* 0x000e2200000e0000 */
[----:B------:R-:W-:Y:S01]  /*0150*/  UMOV UR4, 0x80 ;  /* 0x0000008000047882 */ /* 0x000fe20000000000 */
[----:B------:R-:W-:Y:S01]  /*0160*/  UMOV UR7, 0x100 ;  /* 0x0000010000077882 */ /* 0x000fe20000000000 */
[----:B------:R-:W-:Y:S01]  /*0170*/  VOTEU.ANY UP1, P0 ;  /* 0x00000000003f7886 */ /* 0x000fe20000020100 */
[----:B------:R-:W1:Y:S01]  /*0180*/  SHFL.IDX PT, R4, R4, RZ, 0x1f ;  /* 0x00001fff04047589 */ /* 0x000e6200000e0000 */
[----:B------:R-:W2:Y:S01]  /*0190*/  @UP0 S2UR UR8, SR_CgaCtaId ;  /* 0x00000000000809c3 */ /* 0x000ea20000008800 */
[----:B------:R-:W-:Y:S01]  /*01a0*/  @UP0 UMOV UR6, 0x400 ;  /* 0x0000040000060882 */ /* 0x000fe20000000000 */
[----:B------:R-:W-:-:S04]  /*01b0*/  @UP0 UIADD3 UR4, -UR4, 0x100000, URZ ;  /* 0x0010000004040890 */ /* 0x000fc8000fffe13f */
[----:B------:R-:W-:Y:S02]  /*01c0*/  @UP0 USHF.L.U32 UR5, UR4, 0xb, URZ ;  /* 0x0000000b04050899 */ /* 0x000fe4000800063f */
[----:B------:R-:W-:Y:S01]  /*01d0*/  @UP0 USHF.L.U32 UR4, UR4, 0x1, URZ ;  /* 0x0000000104040899 */ /* 0x000fe2000800063f */
[----:B0-----:R-:W-:Y:S01]  /*01e0*/  ISETP.NE.AND P1, PT, R3, RZ, PT ;  /* 0x000000ff0300720c */ /* 0x001fe20003f25270 */
[----:B-1----:R0:W-:Y:S01]  /*01f0*/  STL [R1+0x50], R4 ;  /* 0x0000500401007387 */ /* 0x0021e20000100800 */
[----:B--2---:R-:W-:Y:S02]  /*0200*/  @UP0 ULEA UR8, UR8, UR6, 0x18 ;  /* 0x0000000608080291 */ /* 0x004fe4000f8ec03f */
[----:B------:R-:W-:-:S04]  /*0210*/  @UP0 UIADD3 UR6, -UR7, 0x100000, URZ ;  /* 0x0010000007060890 */ /* 0x000fc8000fffe13f */
[----:B------:R-:W-:Y:S02]  /*0220*/  @UP0 USHF.L.U32 UR7, UR6, 0xb, URZ ;  /* 0x0000000b06070899 */ /* 0x000fe4000800063f */
[----:B------:R-:W-:Y:S01]  /*0230*/  @UP0 USHF.L.U32 UR6, UR6, 0x1, URZ ;  /* 0x0000000106060899 */ /* 0x000fe2000800063f */
[----:B------:R-:W-:Y:S01]  /*0240*/  VOTEU.ANY UP0, P0 ;  /* 0x00000000003f7886 */ /* 0x000fe20000000100 */
[----:B------:R-:W1:Y:S04]  /*0250*/  FENCE.VIEW.ASYNC.S ;  /* 0x00000000000073c6 */ /* 0x000e680000000000 */
[----:B-1----:R0:W1:Y:S06]  /*0260*/  @UP0 SYNCS.EXCH.64 URZ, [UR8+0x28c00], UR4 ;  /* 0x028c0004083f05b2 */ /* 0x00206c0008000100 */
[----:B------:R0:W2:Y:S02]  /*0270*/  @UP1 SYNCS.EXCH.64 URZ, [UR8+0x28c20], UR6 ;  /* 0x028c2006083f15b2 */ /* 0x0000a40008000100 */
        /* <DEDUP_REMOVED lines=10> */
[----:B0-----:R0:W3:Y:S01]  /*0320*/  SYNCS.EXCH.64 URZ, [UR6+0x28c30], UR4 ;  /* 0x028c3004063f75b2 */ /* 0x0010e20008000100 */
[----:B------:R0:W4:Y:S01]  /*0330*/  SYNCS.EXCH.64 URZ, [UR6+0x28c40], UR4 ;  /* 0x028c4004063f75b2 */ /* 0x0001220008000100 */
[----:B------:R0:W0:Y:S01]  /*0340*/  SYNCS.EXCH.64 URZ, [UR6+0x28c38], UR4 ;  /* 0x028c3804063f75b2 */ /* 0x0000220008000100 */
[----:B------:R0:W0:Y:S01]  /*0350*/  SYNCS.EXCH.64 URZ, [UR6+0x28c48], UR4 ;  /* 0x028c4804063f75b2 */ /* 0x0000220008000100 */
[----:B------:R-:W-:Y:S01]  /*0360*/  NOP ;  /* 0x0000000000007918 */ /* 0x000fe20000000000 */
.L_x_3806:
        /* <DEDUP_REMOVED lines=22> */
.L_x_3807:
        /* <DEDUP_REMOVED lines=18> */
.L_x_3808:
        /* <DEDUP_REMOVED lines=22> */
.L_x_3809:
        /* <DEDUP_REMOVED lines=22> */
.L_x_3810:
[----:B------:R-:W-:Y:S01]  /*08b0*/  ISETP.NE.AND P0, PT, R4, RZ, PT ;  /* 0x000000ff0400720c */ /* 0x000fe20003f05270 */
[----:B------:R-:W-:Y:S01]  /*08c0*/  IMAD.MOV.U32 R37, RZ, RZ, 0x1 ;  /* 0x00000001ff257424 */ /* 0x000fe200078e00ff */
[----:B------:R-:W-:Y:S01]  /*08d0*/  NOP ;  /* 0x0000000000007918 */ /* 0x000fe20000000000 */
[----:B------:R-:W-:Y:S01]  /*08e0*/  ULDC.64 UR40, c[0x0][0x208] ;  /* 0x0000820000287ab9 */ /* 0x000fe20000000a00 */
[----:B------:R-:W-:Y:S02]  /*08f0*/  BSSY B9, `(.L_x_3811) ;  /* 0x0001656000097945 */ /* 0x000fe40003800000 */
[----:B------:R-:W-:Y:S01]  /*0900*/  SEL R37, R37, 0x2, !P0 ;  /* 0x0000000225257807 */ /* 0x000fe20004000000 */
[----:B01234-:R-:W-:Y:S06]  /*0910*/  BAR.SYNC.DEFER_BLOCKING 0x0 ;  /* 0x0000000000007b1d */ /* 0x01ffec0000010000 */
[----:B------:R-:W-:Y:S05]  /*0920*/  @!P0 BRA `(.L_x_3812) ;  /* 0x000000f400388947 */ /* 0x000fea0003800000 */
.L_x_3813:
[----:B------:R-:W-:-:S08]  /*0930*/  NOP ;  /* 0x0000000000007918 */ /* 0x000fd00000000000 */
[----:B------:R-:W0:Y:S02]  /*0940*/  USETMAXREG.TRY_ALLOC.CTAPOOL UP0, 0xe8 ;  /* 0x000000e8000079c8 */ /* 0x000e240008000600 */
[----:B0-----:R-:W-:-:S13]  /*0950*/  PLOP3.LUT P0, PT, PT, PT, UP0, 0x80, 0x0 ;  /* 0x000000000000781c */ /* 0x001fda0003f0f008 */
[----:B------:R-:W-:Y:S05]  /*0960*/  @!P0 BRA `(.L_x_3813) ;  /* 0xfffffffc00f08947 */ /* 0x000fea000383ffff */
[----:B------:R-:W-:Y:S01]  /*0970*/  SHF.R.U32.HI R2, RZ, 0x7, R0 ;  /* 0x00000007ff027819 */ /* 0x000fe20000011600 */
[----:B------:R-:W0:Y:S03]  /*0980*/  S2UR UR4, SR_CgaCtaId ;  /* 0x00000000000479c3 */ /* 0x000e260000008800 */
[----:B------:R-:W-:Y:S02]  /*0990*/  ISETP.NE.AND P0, PT, R2, 0x1, PT ;  /* 0x000000010200780c */ /* 0x000fe40003f05270 */
[----:B------:R-:W-:-:S11]  /*09a0*/  MOV R2, 0x400 ;  /* 0x0000040000027802 */ /* 0x000fd60000000f00 */
[----:B------:R-:W-:Y:S06]  /*09b0*/  @!P0 BAR.ARV 0x8, 0x100 ;  /* 0x0204000000008b1d */ /* 0x000fec0000002000 */
[----:B------:R-:W-:Y:S01]  /*09c0*/  ISETP.GE.U32.AND P0, PT, R0, 0x100, PT ;  /* 0x000001000000780c */ /* 0x000fe20003f06070 */
[----:B0-----:R-:W-:Y:S01]  /*09d0*/  IMAD.U32 R193, RZ, RZ, UR4 ;  /* 0x00000004ffc17e24 */ /* 0x001fe2000f8e00ff */
[----:B------:R-:W-:-:S04]  /*09e0*/  ULDC UR4, c[0x0][0xc3c] ;  /* 0x00030f0000047ab9 */ /* 0x000fc80000000800 */
[----:B------:R-:W-:-:S07]  /*09f0*/  LEA R2, R193, R2, 0x18 ;  /* 0x00000002c1027211 */ /* 0x000fce00078ec0ff */
[----:B------:R-:W-:Y:S08]  /*0a00*/  @P0 BAR.ARV 0xf, 0x100 ;  /* 0x03c4000000000b1d */ /* 0x000ff00000002000 */
[----:B------:R-:W-:Y:S06]  /*0a10*/  BAR.SYNC.DEFER_BLOCKING 0x5, 0x180 ;  /* 0x0146000000007b1d */ /* 0x000fec0000010000 */
[----:B------:R-:W0:Y:S02]  /*0a20*/  LDS.128 R24, [R2+0x28cd0] ;  /* 0x028cd00002187984 */ /* 0x000e240000000c00 */
[----:B------:R-:W-:Y:S06]  /*0a30*/  BAR.ARV 0x4, 0x180 ;  /* 0x0106000000007b1d */ /* 0x000fec0000002000 */
[----:B0-----:R-:W-:-:S13]  /*0a40*/  ISETP.GE.AND P0, PT, R27, UR4, PT ;  /* 0x000000041b007c0c */ /* 0x001fda000bf06270 */
[----:B------:R-:W-:Y:S05]  /*0a50*/  @P0 BRA `(.L_x_3814) ;  /* 0x0000016000fc0947 */ /* 0x000fea0003800000 */
[----:B------:R-:W-:Y:S01]  /*0a60*/  VIADD R19, R0, 0xffffff80 ;  /* 0xffffff8000137836 */ /* 0x000fe20000000000 */
[----:B------:R-:W-:Y:S01]  /*0a70*/  LOP3.LUT R186, R37, 0x1, RZ, 0xfc, !PT ;  /* 0x0000000125ba7812 */ /* 0x000fe200078efcff */
[----:B------:R-:W-:Y:S01]  /*0a80*/  IMAD.MOV.U32 R219, RZ, RZ, 0x20 ;  /* 0x00000020ffdb7424 */ /* 0x000fe200078e00ff */
[----:B------:R-:W-:Y:S01]  /*0a90*/  CS2R R22, SRZ ;  /* 0x0000000000167805 */ /* 0x000fe2000001ff00 */
[----:B------:R-:W-:Y:S01]  /*0aa0*/  IMAD.MOV.U32 R187, RZ, RZ, RZ ;  /* 0x000000ffffbb7224 */ /* 0x000fe200078e00ff */
[----:B------:R-:W-:Y:S01]  /*0ab0*/  SHF.R.S32.HI R0, RZ, 0x1f, R19 ;  /* 0x0000001fff007819 */ /* 0x000fe20000011413 */
[----:B------:R-:W-:-:S03]  /*0ac0*/  IMAD.MOV.U32 R18, RZ, RZ, RZ ;  /* 0x000000ffff127224 */ /* 0x000fc600078e00ff */
[CC--:B------:R-:W-:Y:S02]  /*0ad0*/  LEA.HI R3, R0.reuse, R19.reuse, RZ, 0x7 ;  /* 0x0000001300037211 */ /* 0x0c0fe400078f38ff */
[-C--:B------:R-:W-:Y:S02]  /*0ae0*/  LEA.HI R6, R0, R19.reuse, RZ, 0x4 ;  /* 0x0000001300067211 */ /* 0x080fe400078f20ff */
[----:B------:R-:W-:Y:S02]  /*0af0*/  LOP3.LUT R4, R3, 0xffffff80, RZ, 0xc0, !PT ;  /* 0xffffff8003047812 */ /* 0x000fe400078ec0ff */
[----:B------:R-:W-:Y:S02]  /*0b00*/  LOP3.LUT R5, R6, 0xfffffff0, RZ, 0xc0, !PT ;  /* 0xfffffff006057812 */ /* 0x000fe400078ec0ff */
[----:B------:R-:W-:Y:S01]  /*0b10*/  LEA.HI R7, R0, R19, RZ, 0x5 ;  /* 0x0000001300077211 */ /* 0x000fe200078f28ff */
[C---:B------:R-:W-:Y:S01]  /*0b20*/  IMAD.IADD R4, R19.reuse, 0x1, -R4 ;  /* 0x0000000113047824 */ /* 0x040fe200078e0a04 */
[----:B------:R-:W-:Y:S01]  /*0b30*/  SHF.R.S32.HI R11, RZ, 0x4, R6 ;  /* 0x00000004ff0b7819 */ /* 0x000fe20000011406 */
[----:B------:R-:W-:Y:S01]  /*0b40*/  IMAD.IADD R9, R19, 0x1, -R5 ;  /* 0x0000000113097824 */ /* 0x000fe200078e0a05 */
[----:B------:R-:W-:-:S02]  /*0b50*/  SHF.R.S32.HI R213, RZ, 0x5, R7 ;  /* 0x00000005ffd57819 */ /* 0x000fc40000011407 */
[----:B------:R-:W-:Y:S02]  /*0b60*/  SHF.R.S32.HI R5, RZ, 0x1f, R4 ;  /* 0x0000001fff057819 */ /* 0x000fe40000011404 */
[----:B------:R-:W-:Y:S02]  /*0b70*/  SHF.R.S32.HI R12, RZ, 0x1f, R7 ;  /* 0x0000001fff0c7819 */ /* 0x000fe40000011407 */
[----:B------:R-:W-:Y:S02]  /*0b80*/  SHF.R.S32.HI R8, RZ, 0x1f, R9 ;  /* 0x0000001fff087819 */ /* 0x000fe40000011409 */
[----:B------:R-:W-:Y:S02]  /*0b90*/  LEA.HI R7, R6, R11, RZ, 0x1 ;  /* 0x0000000b06077211 */ /* 0x000fe400078f08ff */
[----:B------:R-:W-:Y:S02]  /*0ba0*/  LEA.HI R6, R5, R4, RZ, 0x2 ;  /* 0x0000000405067211 */ /* 0x000fe400078f10ff */
[----:B------:R-:W-:-:S02]  /*0bb0*/  LEA.HI R13, R12, R213, RZ, 0x2 ;  /* 0x000000d50c0d7211 */ /* 0x000fc400078f10ff */
[----:B------:R-:W-:Y:S02]  /*0bc0*/  LEA.HI R10, R8, R9, RZ, 0x3 ;  /* 0x00000009080a7211 */ /* 0x000fe400078f18ff */
[----:B------:R-:W-:Y:S02]  /*0bd0*/  LOP3.LUT R14, R7, 0x1ffffffe, RZ, 0xc0, !PT ;  /* 0x1ffffffe070e7812 */ /* 0x000fe400078ec0ff */
[--C-:B------:R-:W-:Y:S02]  /*0be0*/  SHF.R.S32.HI R7, RZ, 0x2, R6.reuse ;  /* 0x00000002ff077819 */ /* 0x100fe40000011406 */
[----:B------:R-:W-:Y:S01]  /*0bf0*/  SHF.R.S32.HI R8, RZ, 0x1f, R6 ;  /* 0x0000001fff087819 */ /* 0x000fe20000011406 */
[----:B------:R-:W-:Y:S01]  /*0c00*/  IMAD.IADD R14, R11, 0x1, -R14 ;  /* 0x000000010b0e7824 */ /* 0x000fe200078e0a0e */
[----:B------:R-:W-:Y:S02]  /*0c10*/  SHF.R.S32.HI R15, RZ, 0x7, R3 ;  /* 0x00000007ff0f7819 */ /* 0x000fe40000011403 */
[----:B------:R-:W-:Y:S01]  /*0c20*/  LOP3.LUT R16, R13, 0x3ffffc, RZ, 0xc0, !PT ;  /* 0x003ffffc0d107812 */ /* 0x000fe200078ec0ff */
[----:B------:R-:W-:Y:S01]  /*0c30*/  IMAD.SHL.U32 R14, R14, 0x8, RZ ;  /* 0x000000080e0e7824 */ /* 0x000fe200078e00ff */
[----:B------:R-:W-:Y:S01]  /*0c40*/  LEA.HI R8, R8, R7, RZ, 0x3 ;  /* 0x0000000708087211 */ /* 0x000fe200078f18ff */
[----:B------:R-:W-:Y:S01]  /*0c50*/  IMAD R13, R15, 0x100, R9 ;  /* 0x000001000f0d7824 */ /* 0x000fe200078e0209 */
[----:B------:R-:W-:Y:S01]  /*0c60*/  LOP3.LUT R12, R10, 0xfffffff8, RZ, 0xc0, !PT ;  /* 0xfffffff80a0c7812 */ /* 0x000fe200078ec0ff */
[----:B------:R-:W-:Y:S01]  /*0c70*/  IMAD.IADD R16, R213, 0x1, -R16 ;  /* 0x00000001d5107824 */ /* 0x000fe200078e0a10 */
[----:B------:R-:W-:Y:S01]  /*0c80*/  LOP3.LUT R8, R8, 0xfffffff8, RZ, 0xc0, !PT ;  /* 0xfffffff808087812 */ /* 0x000fe200078ec0ff */
[----:B------:R-:W-:Y:S01]  /*0c90*/  IMAD.SHL.U32 R10, R10, 0x40, RZ ;  /* 0x000000400a0a7824 */ /* 0x000fe200078e00ff */
[----:B------:R-:W-:Y:S01]  /*0ca0*/  LEA.HI R5, R5, R4, RZ, 0x5 ;  /* 0x0000000405057211 */ /* 0x000fe200078f28ff */
[----:B------:R-:W-:Y:S01]  /*0cb0*/  IMAD R13, R16, 0x10, R13 ;  /* 0x00000010100d7824 */ /* 0x000fe200078e020d */
[----:B------:R-:W-:Y:S01]  /*0cc0*/  LEA.HI R3, R3, R15, RZ, 0x1 ;  /* 0x0000000f03037211 */ /* 0x000fe200078f08ff */
[----:B------:R-:W-:Y:S01]  /*0cd0*/  IMAD.IADD R8, R7, 0x1, -R8 ;  /* 0x0000000107087824 */ /* 0x000fe200078e0a08 */
[----:B------:R-:W-:Y:S01]  /*0ce0*/  SHF.R.S32.HI R5, RZ, 0x5, R5 ;  /* 0x00000005ff057819 */ /* 0x000fe20000011405 */
[----:B------:R-:W-:Y:S01]  /*0cf0*/  IMAD.U32 R7, R13, 0x40, R14 ;  /* 0x000000400d077824 */ /* 0x000fe200078e000e */
[----:B------:R-:W-:Y:S01]  /*0d00*/  LOP3.LUT R10, R10, 0x7ffffe00, RZ, 0xc0, !PT ;  /* 0x7ffffe000a0a7812 */ /* 0x000fe200078ec0ff */
[----:B------:R-:W-:Y:S01]  /*0d10*/  IMAD.IADD R12, R9, 0x1, -R12 ;  /* 0x00000001090c7824 */ /* 0x000fe200078e0a0c */
[----:B------:R-:W-:Y:S01]  /*0d20*/  LOP3.LUT R3, R3, 0xfffffe, RZ, 0xc0, !PT ;  /* 0x00fffffe03037812 */ /* 0x000fe200078ec0ff */
[----:B------:R-:W-:Y:S01]  /*0d30*/  IMAD R198, R5, 0x10, R8 ;  /* 0x0000001005c67824 */ /* 0x000fe200078e0208 */
[----:B------:R0:W-:Y:S01]  /*0d40*/  STL [R1+0x5c], R7 ;  /* 0x00005c0701007387 */ /* 0x0001e20000100800 */
[C---:B------:R-:W-:Y:S01]  /*0d50*/  IMAD.SHL.U32 R9, R12.reuse, 0x40, RZ ;  /* 0x000000400c097824 */ /* 0x040fe200078e00ff */
[----:B------:R-:W-:Y:S01]  /*0d60*/  R2P PR, R12, 0x6 ;  /* 0x000000060c007804 */ /* 0x000fe20000000000 */
[----:B------:R-:W-:Y:S01]  /*0d70*/  IMAD R10, R213, 0x400, R10 ;  /* 0x00000400d50a7824 */ /* 0x000fe200078e020a */
[----:B------:R-:W-:Y:S01]  /*0d80*/  STL [R1+0x34], RZ ;  /* 0x000034ff01007387 */ /* 0x000fe20000100800 */
[----:B------:R-:W-:Y:S01]  /*0d90*/  IMAD.IADD R3, R15, 0x1, -R3 ;  /* 0x000000010f037824 */ /* 0x000fe200078e0a03 */
[----:B------:R-:W-:-:S02]  /*0da0*/  LOP3.LUT R9, R9, 0x1c0, RZ, 0xc0, !PT ;  /* 0x000001c009097812 */ /* 0x000fc400078ec0ff */
[----:B------:R-:W-:Y:S01]  /*0db0*/  SEL R219, R219, 0xffffffe0, !P1 ;  /* 0xffffffe0dbdb7807 */ /* 0x000fe20004800000 */
[----:B------:R-:W-:Y:S01]  /*0dc0*/  IMAD.SHL.U32 R216, R3, 0x100, RZ ;  /* 0x0000010003d87824 */ /* 0x000fe200078e00ff */
[----:B0-----:R-:W-:Y:S02]  /*0dd0*/  LOP3.LUT R7, R6, 0x7ffffffc, RZ, 0xc0, !PT ;  /* 0x7ffffffc06077812 */ /* 0x001fe400078ec0ff */
[----:B------:R-:W-:Y:S02]  /*0de0*/  LOP3.LUT R14, R9, 0x8, R14, 0xf8, !PT ;  /* 0x00000008090e7812 */ /* 0x000fe400078ef80e */
[----:B------:R-:W-:Y:S01]  /*0df0*/  SHF.R.U32.HI R9, RZ, 0x3, R9 ;  /* 0x00000003ff097819 */ /* 0x000fe20000011609 */
[----:B------:R-:W-:Y:S01]  /*0e00*/  IMAD.IADD R7, R4, 0x1, -R7 ;  /* 0x0000000104077824 */ /* 0x000fe200078e0a07 */
[CC--:B------:R-:W-:Y:S02]  /*0e10*/  LEA.HI R4, R0.reuse, R19.reuse, RZ, 0x3 ;  /* 0x0000001300047211 */ /* 0x0c0fe400078f18ff */
[----:B------:R-:W-:Y:S01]  /*0e20*/  LEA.HI R0, R0, R19, RZ, 0x2 ;  /* 0x0000001300007211 */ /* 0x000fe200078f10ff */
[----:B------:R-:W-:Y:S01]  /*0e30*/  IMAD.SHL.U32 R214, R7, 0x2, RZ ;  /* 0x0000000207d67824 */ /* 0x000fe200078e00ff */
[----:B------:R-:W-:-:S02]  /*0e40*/  SHF.R.S32.HI R5, RZ, 0x3, R4 ;  /* 0x00000003ff057819 */ /* 0x000fc40000011404 */
[----:B------:R-:W-:Y:S02]  /*0e50*/  LOP3.LUT R4, R4, 0xfffffff8, RZ, 0xc0, !PT ;  /* 0xfffffff804047812 */ /* 0x000fe400078ec0ff */
[----:B------:R-:W-:Y:S02]  /*0e60*/  LOP3.LUT R9, R14, R9, RZ, 0x3c, !PT ;  /* 0x000000090e097212 */ /* 0x000fe400078e3cff */
[----:B------:R-:W-:Y:S01]  /*0e70*/  SHF.R.S32.HI R192, RZ, 0x2, R0 ;  /* 0x00000002ffc07819 */ /* 0x000fe20000011400 */
[----:B------:R-:W-:Y:S01]  /*0e80*/  IMAD.IADD R11, R19, 0x1, -R4 ;  /* 0x00000001130b7824 */ /* 0x000fe200078e0a04 */
[----:B------:R-:W-:Y:S01]  /*0e90*/  SHF.R.S32.HI R5, RZ, 0x1f, R0 ;  /* 0x0000001fff057819 */ /* 0x000fe20000011400 */
[----:B------:R-:W-:Y:S01]  /*0ea0*/  IMAD.IADD R9, R10, 0x1, R9 ;  /* 0x000000010a097824 */ /* 0x000fe200078e0209 */
[----:B------:R-:W-:Y:S01]  /*0eb0*/  LOP3.LUT R0, R0, 0xfffffffc, RZ, 0xc0, !PT ;  /* 0xfffffffc00007812 */ /* 0x000fe200078ec0ff */
[----:B------:R-:W-:Y:S01]  /*0ec0*/  IMAD.SHL.U32 R196, R11, 0x8, RZ ;  /* 0x000000080bc47824 */ /* 0x000fe200078e00ff */
[----:B------:R-:W-:Y:S01]  /*0ed0*/  LEA.HI R5, R5, R192, RZ, 0x3 ;  /* 0x000000c005057211 */ /* 0x000fe200078f18ff */
[----:B------:R-:W-:-:S02]  /*0ee0*/  VIADD R10, R192, 0x20 ;  /* 0x00000020c00a7836 */ /* 0x000fc40000000000 */
[----:B------:R-:W-:Y:S01]  /*0ef0*/  IMAD.IADD R8, R19, 0x1, -R0 ;  /* 0x0000000113087824 */ /* 0x000fe200078e0a00 */
[C---:B------:R-:W-:Y:S01]  /*0f00*/  IADD3 R20, R196.reuse, 0x140, RZ ;  /* 0x00000140c4147810 */ /* 0x040fe20007ffe0ff */
[C---:B------:R-:W-:Y:S01]  /*0f10*/  VIADD R29, R196.reuse, 0x40 ;  /* 0x00000040c41d7836 */ /* 0x040fe20000000000 */
[----:B------:R-:W-:Y:S01]  /*0f20*/  SHF.R.S32.HI R6, RZ, 0x1f, R10 ;  /* 0x0000001fff067819 */ /* 0x000fe2000001140a */
[----:B------:R-:W-:Y:S01]  /*0f30*/  VIADD R28, R196, 0x80 ;  /* 0x00000080c41c7836 */ /* 0x000fe20000000000 */
[----:B------:R-:W-:Y:S01]  /*0f40*/  LEA.HI R0, R8, R8, RZ, 0x1 ;  /* 0x0000000808007211 */ /* 0x000fe200078f08ff */
[C---:B------:R-:W-:Y:S01]  /*0f50*/  VIADD R24, R196.reuse, 0xc0 ;  /* 0x000000c0c4187836 */ /* 0x040fe20000000000 */
[----:B------:R-:W-:Y:S01]  /*0f60*/  SHF.R.S32.HI R30, RZ, 0x1f, R29 ;  /* 0x0000001fff1e7819 */ /* 0x000fe2000001141d */
[----:B------:R-:W-:Y:S01]  /*0f70*/  VIADD R21, R196, 0x100 ;  /* 0x00000100c4157836 */ /* 0x000fe20000000000 */
[----:B------:R-:W-:Y:S01]  /*0f80*/  SHF.R.S32.HI R29, RZ, 0x1f, R28 ;  /* 0x0000001fff1d7819 */ /* 0x000fe2000001141c */
[----:B------:R-:W-:Y:S01]  /*0f90*/  IMAD.SHL.U32 R4, R10, 0x40, RZ ;  /* 0x000000400a047824 */ /* 0x000fe200078e00ff */
[----:B------:R-:W-:Y:S01]  /*0fa0*/  LOP3.LUT R0, R0, 0x1ffffffe, RZ, 0xc0, !PT ;  /* 0x1ffffffe00007812 */ /* 0x000fe200078ec0ff */
[----:B------:R-:W-:Y:S01]  /*0fb0*/  IMAD.SHL.U32 R184, R8, 0x4, RZ ;  /* 0x0000000408b87824 */ /* 0x000fe200078e00ff */
[----:B------:R-:W-:Y:S01]  /*0fc0*/  LEA.HI R6, R6, R10, RZ, 0x3 ;  /* 0x0000000a06067211 */ /* 0x000fe200078f18ff */
[----:B------:R-:W-:Y:S01]  /*0fd0*/  IMAD.SHL.U32 R16, R8, 0x8, RZ ;  /* 0x0000000808107824 */ /* 0x000fe200078e00ff */
[----:B------:R-:W-:Y:S01]  /*0fe0*/  SHF.R.S32.HI R28, RZ, 0x1f, R24 ;  /* 0x0000001fff1c7819 */ /* 0x000fe20000011418 */
[C---:B------:R-:W-:Y:S01]  /*0ff0*/  VIADD R15, R196.reuse, 0x180 ;  /* 0x00000180c40f7836 */ /* 0x040fe20000000000 */
[----:B------:R-:W-:Y:S01]  /*1000*/  SHF.R.S32.HI R24, RZ, 0x1f, R21 ;  /* 0x0000001fff187819 */ /* 0x000fe20000011415 */
[----:B------:R-:W-:Y:S01]  /*1010*/  VIADD R14, R196, 0x1c0 ;  /* 0x000001c0c40e7836 */ /* 0x000fe20000000000 */
[----:B------:R-:W-:Y:S01]  /*1020*/  LOP3.LUT R5, R5, 0xfffffff8, RZ, 0xc0, !PT ;  /* 0xfffffff805057812 */ /* 0x000fe200078ec0ff */
[----:B------:R-:W-:Y:S01]  /*1030*/  VIADD R197, R184, 0x10 ;  /* 0x00000010b8c57836 */ /* 0x000fe20000000000 */
[----:B------:R-:W-:Y:S01]  /*1040*/  LOP3.LUT R4, R4, 0x1c0, RZ, 0xc0, !PT ;  /* 0x000001c004047812 */ /* 0x000fe200078ec0ff */
[C---:B------:R-:W-:Y:S01]  /*1050*/  VIADD R201, R16.reuse, 0x160 ;  /* 0x0000016010c97836 */ /* 0x040fe20000000000 */
[----:B------:R-:W-:Y:S01]  /*1060*/  SHF.R.S32.HI R21, RZ, 0x1f, R20 ;  /* 0x0000001fff157819 */ /* 0x000fe20000011414 */
[----:B------:R-:W-:Y:S01]  /*1070*/  VIADD R200, R16, 0x180 ;  /* 0x0000018010c87836 */ /* 0x000fe20000000000 */
[----:B------:R-:W-:Y:S01]  /*1080*/  SHF.R.S32.HI R20, RZ, 0x1f, R15 ;  /* 0x0000001fff147819 */ /* 0x000fe2000001140f */
[----:B------:R-:W-:Y:S01]  /*1090*/  IMAD.IADD R3, R8, 0x1, -R0 ;  /* 0x0000000108037824 */ /* 0x000fe200078e0a00 */
[----:B------:R-:W-:Y:S01]  /*10a0*/  SHF.R.S32.HI R15, RZ, 0x1f, R14 ;  /* 0x0000001fff0f7819 */ /* 0x000fe2000001140e */
[----:B------:R-:W-:Y:S01]  /*10b0*/  IMAD.SHL.U32 R6, R6, 0x40, RZ ;  /* 0x0000004006067824 */ /* 0x000fe200078e00ff */
[----:B------:R-:W-:Y:S01]  /*10c0*/  LOP3.LUT R0, R4, 0x38, R16, 0xf8, !PT ;  /* 0x0000003804007812 */ /* 0x000fe200078ef810 */
[----:B------:R-:W-:Y:S01]  /*10d0*/  IMAD.SHL.U32 R14, R197, 0x2, RZ ;  /* 0x00000002c50e7824 */ /* 0x000fe200078e00ff */
[----:B------:R-:W-:Y:S01]  /*10e0*/  SHF.R.U32.HI R13, RZ, 0x3, R4 ;  /* 0x00000003ff0d7819 */ /* 0x000fe20000011604 */
[----:B------:R-:W-:Y:S01]  /*10f0*/  IMAD.IADD R194, R192, 0x1, -R5 ;  /* 0x00000001c0c27824 */ /* 0x000fe200078e0a05 */
[----:B------:R-:W-:Y:S01]  /*1100*/  SHF.R.S32.HI R4, RZ, 0x1f, R201 ;  /* 0x0000001fff047819 */ /* 0x000fe200000114c9 */
[C---:B------:R-:W-:Y:S01]  /*1110*/  VIADD R199, R16.reuse, 0x1a0 ;  /* 0x000001a010c77836 */ /* 0x040fe20000000000 */
[----:B------:R-:W-:Y:S01]  /*1120*/  SHF.R.S32.HI R5, RZ, 0x1f, R200 ;  /* 0x0000001fff057819 */ /* 0x000fe200000114c8 */
[----:B------:R-:W-:Y:S01]  /*1130*/  VIADD R212, R16, 0x1c0 ;  /* 0x000001c010d47836 */ /* 0x000fe20000000000 */
[----:B------:R-:W-:Y:S01]  /*1140*/  LOP3.LUT R6, R6, 0xfffffe00, RZ, 0xc0, !PT ;  /* 0xfffffe0006067812 */ /* 0x000fe200078ec0ff */
[----:B------:R-:W-:Y:S01]  /*1150*/  VIADD R211, R16, 0x1e0 ;  /* 0x000001e010d37836 */ /* 0x000fe20000000000 */
[----:B------:R0:W-:Y:S01]  /*1160*/  STL [R1+0x48], R14 ;  /* 0x0000480e01007387 */ /* 0x0001e20000100800 */
[----:B------:R-:W-:Y:S01]  /*1170*/  SHF.R.S32.HI R8, RZ, 0x1f, R199 ;  /* 0x0000001fff087819 */ /* 0x000fe200000114c7 */
[----:B------:R-:W-:Y:S01]  /*1180*/  IMAD R217, R9, 0x2, R2 ;  /* 0x0000000209d97824 */ /* 0x000fe200078e0202 */
[----:B------:R-:W-:Y:S01]  /*1190*/  SHF.L.U64.HI R5, R200, 0x1, R5 ;  /* 0x00000001c8057819 */ /* 0x000fe20000010205 */
[----:B------:R-:W-:Y:S01]  /*11a0*/  STL [R1+0x54], R6 ;  /* 0x0000540601007387 */ /* 0x000fe20000100800 */
[----:B------:R-:W-:Y:S01]  /*11b0*/  SHF.R.S32.HI R11, RZ, 0x1f, R212 ;  /* 0x0000001fff0b7819 */ /* 0x000fe200000114d4 */
[C---:B------:R-:W-:Y:S01]  /*11c0*/  VIADD R210, R16.reuse, 0x40 ;  /* 0x0000004010d27836 */ /* 0x040fe20000000000 */
[----:B------:R-:W-:Y:S01]  /*11d0*/  SHF.R.S32.HI R10, RZ, 0x1f, R211 ;  /* 0x0000001fff0a7819 */ /* 0x000fe200000114d3 */
[C---:B------:R-:W-:Y:S01]  /*11e0*/  VIADD R209, R16.reuse, 0x60 ;  /* 0x0000006010d17836 */ /* 0x040fe20000000000 */
[----:B------:R-:W-:Y:S01]  /*11f0*/  SHF.R.S32.HI R12, RZ, 0x1f, R197 ;  /* 0x0000001fff0c7819 */ /* 0x000fe200000114c5 */
[C---:B------:R-:W-:Y:S01]  /*1200*/  VIADD R208, R16.reuse, 0x80 ;  /* 0x0000008010d07836 */ /* 0x040fe20000000000 */
[----:B0-----:R-:W-:Y:S01]  /*1210*/  SHF.L.U64.HI R14, R201, 0x1, R4 ;  /* 0x00000001c90e7819 */ /* 0x001fe20000010204 */
[C---:B------:R-:W-:Y:S01]  /*1220*/  VIADD R207, R16.reuse, 0xa0 ;  /* 0x000000a010cf7836 */ /* 0x040fe20000000000 */
[----:B------:R-:W-:Y:S01]  /*1230*/  SHF.L.U64.HI R4, R199, 0x1, R8 ;  /* 0x00000001c7047819 */ /* 0x000fe20000010208 */
[----:B------:R-:W-:Y:S01]  /*1240*/  VIADD R206, R16, 0xc0 ;  /* 0x000000c010ce7836 */ /* 0x000fe20000000000 */
[----:B------:R-:W-:Y:S01]  /*1250*/  SHF.L.U64.HI R8, R212, 0x1, R11 ;  /* 0x00000001d4087819 */ /* 0x000fe2000001020b */
[----:B------:R-:W-:Y:S01]  /*1260*/  STL [R1], R14 ;  /* 0x0000000e01007387 */ /* 0x000fe20000100800 */
[C---:B------:R-:W-:Y:S01]  /*1270*/  VIADD R205, R16.reuse, 0xe0 ;  /* 0x000000e010cd7836 */ /* 0x040fe20000000000 */
[----:B------:R-:W-:Y:S01]  /*1280*/  SHF.R.S32.HI R221, RZ, 0x1f, R210 ;  /* 0x0000001fffdd7819 */ /* 0x000fe200000114d2 */
[C---:B------:R-:W-:Y:S01]  /*1290*/  VIADD R204, R16.reuse, 0x100 ;  /* 0x0000010010cc7836 */ /* 0x040fe20000000000 */
[----:B------:R0:W-:Y:S01]  /*12a0*/  STL [R1+0x4], R5 ;  /* 0x0000040501007387 */ /* 0x0001e20000100800 */
[C---:B------:R-:W-:Y:S01]  /*12b0*/  VIADD R203, R16.reuse, 0x120 ;  /* 0x0000012010cb7836 */ /* 0x040fe20000000000 */
[----:B------:R-:W-:Y:S01]  /*12c0*/  SHF.R.S32.HI R222, RZ, 0x1f, R209 ;  /* 0x0000001fffde7819 */ /* 0x000fe200000114d1 */
[C---:B------:R-:W-:Y:S01]  /*12d0*/  VIADD R202, R16.reuse, 0x140 ;  /* 0x0000014010ca7836 */ /* 0x040fe20000000000 */
[----:B------:R1:W-:Y:S01]  /*12e0*/  STL [R1+0x8], R4 ;  /* 0x0000080401007387 */ /* 0x0003e20000100800 */
[C---:B------:R-:W-:Y:S01]  /*12f0*/  VIADD R220, R217.reuse, 0x26800 ;  /* 0x00026800d9dc7836 */ /* 0x040fe20000000000 */
[----:B------:R-:W-:Y:S01]  /*1300*/  SHF.R.S32.HI R223, RZ, 0x1f, R208 ;  /* 0x0000001fffdf7819 */ /* 0x000fe200000114d0 */
[----:B------:R-:W-:Y:S01]  /*1310*/  VIADD R19, R16, 0x20 ;  /* 0x0000002010137836 */ /* 0x000fe20000000000 */
[----:B------:R-:W-:Y:S01]  /*1320*/  STL [R1+0xc], R8 ;  /* 0x00000c0801007387 */ /* 0x000fe20000100800 */
[----:B------:R-:W-:Y:S01]  /*1330*/  VIADD R218, R217, 0x26840 ;  /* 0x00026840d9da7836 */ /* 0x000fe20000000000 */
[----:B0-----:R-:W-:Y:S01]  /*1340*/  SHF.L.U64.HI R5, R211, 0x1, R10 ;  /* 0x00000001d3057819 */ /* 0x001fe2000001020a */
[C---:B------:R-:W-:Y:S01]  /*1350*/  @P2 VIADD R218, R220.reuse, 0xffffffc0 ;  /* 0xffffffc0dcda2836 */ /* 0x040fe20000000000 */
[----:B------:R-:W-:Y:S01]  /*1360*/  SHF.R.S32.HI R224, RZ, 0x1f, R207 ;  /* 0x0000001fffe07819 */ /* 0x000fe200000114cf */
[----:B------:R-:W-:Y:S01]  /*1370*/  IMAD.IADD R220, R220, 0x1, R219 ;  /* 0x00000001dcdc7824 */ /* 0x000fe200078e02db */
[----:B-1----:R-:W-:Y:S01]  /*1380*/  SHF.L.U64.HI R4, R197, 0x1, R12 ;  /* 0x00000001c5047819 */ /* 0x002fe2000001020c */
[----:B------:R0:W-:Y:S01]  /*1390*/  STL [R1+0x10], R5 ;  /* 0x0000100501007387 */ /* 0x0001e20000100800 */
[----:B------:R-:W-:Y:S01]  /*13a0*/  SHF.R.S32.HI R225, RZ, 0x1f, R206 ;  /* 0x0000001fffe17819 */ /* 0x000fe200000114ce */
[----:B------:R-:W-:Y:S01]  /*13b0*/  IMAD.IADD R219, R219, 0x1, R218 ;  /* 0x00000001dbdb7824 */ /* 0x000fe200078e02da */
[----:B------:R-:W-:Y:S01]  /*13c0*/  SHF.R.S32.HI R226, RZ, 0x1f, R205 ;  /* 0x0000001fffe27819 */ /* 0x000fe200000114cd */
[----:B------:R1:W-:Y:S01]  /*13d0*/  STL [R1+0x44], R4 ;  /* 0x0000440401007387 */ /* 0x0003e20000100800 */
[----:B------:R-:W-:-:S02]  /*13e0*/  SHF.R.S32.HI R227, RZ, 0x1f, R204 ;  /* 0x0000001fffe37819 */ /* 0x000fc400000114cc */
[----:B------:R-:W-:Y:S02]  /*13f0*/  SHF.R.S32.HI R228, RZ, 0x1f, R203 ;  /* 0x0000001fffe47819 */ /* 0x000fe400000114cb */
[----:B------:R-:W-:Y:S02]  /*1400*/  SHF.R.S32.HI R229, RZ, 0x1f, R202 ;  /* 0x0000001fffe57819 */ /* 0x000fe400000114ca */
[----:B0-----:R-:W-:Y:S01]  /*1410*/  LOP3.LUT R5, R6, R0, R13, 0xf6, !PT ;  /* 0x0000000006057212 */ /* 0x001fe200078ef60d */
[----:B------:R-:W-:Y:S01]  /*1420*/  IMAD R0, R3, 0x8, R198 ;  /* 0x0000000803007824 */ /* 0x000fe200078e02c6 */
[----:B------:R-:W-:Y:S02]  /*1430*/  SHF.R.S32.HI R17, RZ, 0x1f, R16 ;  /* 0x0000001fff117819 */ /* 0x000fe40000011410 */
[----:B------:R-:W-:Y:S01]  /*1440*/  SHF.R.S32.HI R195, RZ, 0x1f, R19 ;  /* 0x0000001fffc37819 */ /* 0x000fe20000011413 */
[----:B-1----:R-:W-:Y:S01]  /*1450*/  IMAD R4, R5, 0x2, R2 ;  /* 0x0000000205047824 */ /* 0x002fe200078e0202 */
[----:B------:R-:W-:-:S02]  /*1460*/  SHF.L.U64.HI R221, R210, 0x1, R221 ;  /* 0x00000001d2dd7819 */ /* 0x000fc400000102dd */
[----:B------:R-:W-:Y:S02]  /*1470*/  SHF.L.U64.HI R222, R209, 0x1, R222 ;  /* 0x00000001d1de7819 */ /* 0x000fe400000102de */
[----:B------:R0:W-:Y:S01]  /*1480*/  STL [R1+0x4c], R4 ;  /* 0x00004c0401007387 */ /* 0x0001e20000100800 */
[----:B------:R-:W-:Y:S02]  /*1490*/  SHF.L.U64.HI R223, R208, 0x1, R223 ;  /* 0x00000001d0df7819 */ /* 0x000fe400000102df */
[----:B------:R-:W-:Y:S01]  /*14a0*/  SHF.L.U64.HI R224, R207, 0x1, R224 ;  /* 0x00000001cfe07819 */ /* 0x000fe200000102e0 */
[----:B------:R0:W-:Y:S01]  /*14b0*/  STL [R1+0x58], R0 ;  /* 0x0000580001007387 */ /* 0x0001e20000100800 */
[----:B------:R-:W-:Y:S02]  /*14c0*/  SHF.L.U64.HI R225, R206, 0x1, R225 ;  /* 0x00000001cee17819 */ /* 0x000fe400000102e1 */
[----:B------:R-:W-:Y:S02]  /*14d0*/  SHF.L.U64.HI R226, R205, 0x1, R226 ;  /* 0x00000001cde27819 */ /* 0x000fe400000102e2 */
[----:B------:R-:W-:-:S02]  /*14e0*/  SHF.L.U64.HI R227, R204, 0x1, R227 ;  /* 0x00000001cce37819 */ /* 0x000fc400000102e3 */
[----:B------:R-:W-:Y:S02]  /*14f0*/  SHF.L.U64.HI R228, R203, 0x1, R228 ;  /* 0x00000001cbe47819 */ /* 0x000fe400000102e4 */
[----:B------:R-:W-:-:S07]  /*1500*/  SHF.L.U64.HI R229, R202, 0x1, R229 ;  /* 0x00000001cae57819 */ /* 0x000fce00000102e5 */
.L_x_3942:
        /* <DEDUP_REMOVED lines=8> */
[----:B------:R-:W-:Y:S02]  /*1590*/  ISETP.NE.U32.AND P1, PT, RZ, UR8, PT ;  /* 0x00000008ff007c0c */ /* 0x000fe4000bf25070 */
[----:B------:R-:W-:Y:S02]  /*15a0*/  ISETP.NE.AND.EX P2, PT, RZ, UR5, PT, P2 ;  /* 0x00000005ff007c0c */ /* 0x000fe4000bf45320 */
[----:B------:R-:W-:Y:S02]  /*15b0*/  ISETP.NE.AND.EX P1, PT, RZ, UR9, PT, P1 ;  /* 0x00000009ff007c0c */ /* 0x000fe4000bf25310 */
[----:B------:R-:W-:-:S04]  /*15c0*/  ISETP.NE.U32.AND P0, PT, RZ, UR6, PT ;  /* 0x00000006ff007c0c */ /* 0x000fc8000bf05070 */
[----:B------:R-:W-:Y:S02]  /*15d0*/  ISETP.NE.AND.EX P0, PT, RZ, UR7, PT, P0 ;  /* 0x00000007ff007c0c */ /* 0x000fe4000bf05300 */
[----:B--2---:R-:W-:Y:S01]  /*15e0*/  SHF.R.S32.HI R3, RZ, 0x1f, R0 ;  /* 0x0000001fff037819 */ /* 0x004fe20000011400 */
[----:B------:R-:W-:Y:S02]  /*15f0*/  STL [R1+0x20], R0 ;  /* 0x0000200001007387 */ /* 0x000fe40000100800 */
[C---:B------:R-:W-:Y:S01]  /*1600*/  @P2 LEA R4, P3, R0.reuse, UR4, 0x2 ;  /* 0x0000000400042c11 */ /* 0x040fe2000f8610ff */
[C---:B------:R-:W-:Y:S01]  /*1610*/  IMAD.SHL.U32 R31, R0.reuse, 0x4, RZ ;  /* 0x00000004001f7824 */ /* 0x040fe200078e00ff */
[C-C-:B------:R-:W-:Y:S01]  /*1620*/  SHF.L.U64.HI R30, R0.reuse, 0x2, R3.reuse ;  /* 0x00000002001e7819 */ /* 0x140fe20000010203 */
[----:B------:R0:W-:Y:S01]  /*1630*/  STL [R1+0x40], R3 ;  /* 0x0000400301007387 */ /* 0x0001e20000100800 */
[----:B------:R-:W-:Y:S01]  /*1640*/  @P2 LEA.HI.X R5, R0, UR5, R3, 0x2, P3 ;  /* 0x0000000500052c11 */ /* 0x000fe200098f1403 */
[----:B------:R-:W-:Y:S01]  /*1650*/  ULDC UR4, c[0x0][0x288] ;  /* 0x0000a20000047ab9 */ /* 0x000fe20000000800 */
[----:B------:R-:W-:Y:S01]  /*1660*/  IADD3 R8, P4, R31, UR6, RZ ;  /* 0x000000061f087c10 */ /* 0x000fe2000ff9e0ff */
[----:B-1----:R1:W-:Y:S01]  /*1670*/  STL [R1+0x18], R31 ;  /* 0x0000181f01007387 */ /* 0x0023e20000100800 */
[----:B0-----:R-:W-:-:S02]  /*1680*/  IMAD.MOV.U32 R3, RZ, RZ, RZ ;  /* 0x000000ffff037224 */ /* 0x001fc400078e00ff */
[----:B------:R-:W-:Y:S01]  /*1690*/  IADD3.X R9, R30, UR7, RZ, P4, !PT ;  /* 0x000000071e097c10 */ /* 0x000fe2000a7fe4ff */
[----:B------:R-:W-:Y:S01]  /*16a0*/  IMAD.U32 R27, RZ, RZ, UR4 ;  /* 0x00000004ff1b7e24 */ /* 0x000fe2000f8e00ff */
[----:B------:R1:W-:Y:S01]  /*16b0*/  STL [R1+0x1c], R30 ;  /* 0x00001c1e01007387 */ /* 0x0003e20000100800 */
[----:B------:R-:W-:-:S03]  /*16c0*/  ULDC.64 UR4, c[0x0][0x418] ;  /* 0x0001060000047ab9 */ /* 0x000fc60000000a00 */
[----:B------:R1:W5:Y:S01]  /*16d0*/  @P2 LDG.E R3, desc[UR40][R4.64] ;  /* 0x0000002804032981 */ /* 0x000362000c1e1900 */
[----:B------:R-:W-:-:S03]  /*16e0*/  @P1 IADD3 R6, P2, R31, UR8, RZ ;  /* 0x000000081f061c10 */ /* 0x000fc6000ff5e0ff */
[----:B------:R1:W5:Y:S01]  /*16f0*/  @P0 LDG.E R29, desc[UR40][R8.64] ;  /* 0x00000028081d0981 */ /* 0x000362000c1e1900 */
[----:B---3--:R-:W-:-:S03]  /*1700*/  @P1 IADD3.X R7, R30, UR9, RZ, P2, !PT ;  /* 0x000000091e071c10 */ /* 0x008fc600097fe4ff */
[----:B------:R1:W-:Y:S01]  /*1710*/  STL [R1+0x38], R25 ;  /* 0x0000381901007387 */ /* 0x0003e20000100800 */
[----:B------:R-:W-:Y:S01]  /*1720*/  UISETP.NE.U32.AND UP0, UPT, UR4, URZ, UPT ;  /* 0x0000003f0400728c */ /* 0x000fe2000bf05070 */
[----:B------:R-:W-:Y:S02]  /*1730*/  ULDC.64 UR8, c[0x0][0xa20] ;  /* 0x0002880000087ab9 */ /* 0x000fe40000000a00 */
[----:B------:R1:W5:Y:S01]  /*1740*/  @P1 LDG.E R27, desc[UR40][R6.64] ;  /* 0x00000028061b1981 */ /* 0x000362000c1e1900 */
[----:B------:R-:W-:Y:S01]  /*1750*/  UISETP.NE.AND.EX UP0, UPT, UR5, URZ, UPT, UP0 ;  /* 0x0000003f0500728c */ /* 0x000fe2000bf05300 */
[----:B------:R-:W-:Y:S01]  /*1760*/  ISETP.NE.U32.AND P2, PT, RZ, UR8, PT ;  /* 0x00000008ff007c0c */ /* 0x000fe2000bf45070 */
[----:B------:R-:W-:Y:S01]  /*1770*/  ULDC UR4, c[0x0][0x424] ;  /* 0x0001090000047ab9 */ /* 0x000fe20000000800 */
[----:B------:R1:W-:Y:S01]  /*1780*/  STL [R1+0x14], R26 ;  /* 0x0000141a01007387 */ /* 0x0003e20000100800 */
[----:B------:R-:W-:Y:S01]  /*1790*/  USEL UR4, UR4, 0x1, UP0 ;  /* 0x0000000104047887 */ /* 0x000fe20008000000 */
[----:B------:R-:W-:Y:S01]  /*17a0*/  ISETP.NE.AND.EX P2, PT, RZ, UR9, PT, P2 ;  /* 0x00000009ff007c0c */ /* 0x000fe2000bf45320 */
[----:B------:R-:W-:Y:S01]  /*17b0*/  ULDC UR5, c[0x0][0x2f0] ;  /* 0x0000bc0000057ab9 */ /* 0x000fe20000000800 */
[----:B------:R-:W-:Y:S01]  /*17c0*/  IMAD.MOV.U32 R41, RZ, RZ, R0 ;  /* 0x000000ffff297224 */ /* 0x000fe200078e0000 */
[----:B------:R-:W-:-:S03]  /*17d0*/  UIMAD UR4, UR4, UR5, URZ ;  /* 0x00000005040472a4 */ /* 0x000fc6000f8e023f */
[----:B------:R-:W-:Y:S01]  /*17e0*/  ULDC UR5, c[0x0][0x348] ;  /* 0x0000d20000057ab9 */ /* 0x000fe20000000800 */
[----:B------:R-:W-:Y:S08]  /*17f0*/  @P1 BRA `(.L_x_3815) ;  /* 0x0000000000241947 */ /* 0x000ff00003800000 */
[----:B------:R-:W-:Y:S02]  /*1800*/  ULDC.64 UR6, c[0x0][0xa00] ;  /* 0x0002800000067ab9 */ /* 0x000fe40000000a00 */
[----:B------:R-:W-:-:S04]  /*1810*/  ISETP.NE.U32.AND P1, PT, RZ, UR6, PT ;  /* 0x00000006ff007c0c */ /* 0x000fc8000bf25070 */
[----:B------:R-:W-:-:S13]  /*1820*/  ISETP.NE.AND.EX P1, PT, RZ, UR7, PT, P1 ;  /* 0x00000007ff007c0c */ /* 0x000fda000bf25310 */
[----:B------:R-:W-:Y:S05]  /*1830*/  @!P1 BRA `(.L_x_3815) ;  /* 0x0000000000149947 */ /* 0x000fea0003800000 */
[----:B-1----:R-:W0:Y:S02]  /*1840*/  LDC.64 R4, c[0x0][0xa00] ;  /* 0x00028000ff047b82 */ /* 0x002e240000000a00 */
[----:B0-----:R-:W-:-:S05]  /*1850*/  IMAD.WIDE R4, R41, 0x4, R4 ;  /* 0x0000000429047825 */ /* 0x001fca00078e0204 */
[----:B-----5:R-:W2:Y:S04]  /*1860*/  LDG.E R27, desc[UR40][R4.64] ;  /* 0x00000028041b7981 */ /* 0x020ea8000c1e1900 */
[----:B------:R-:W2:Y:S02]  /*1870*/  LDG.E R0, desc[UR40][R4.64+0x4] ;  /* 0x0000042804007981 */ /* 0x000ea4000c1e1900 */
[----:B--2---:R-:W-:-:S07]  /*1880*/  IMAD.IADD R27, R0, 0x1, -R27 ;  /* 0x00000001001b7824 */ /* 0x004fce00078e0a1b */
.L_x_3815:
[----:B------:R-:W-:Y:S02]  /*1890*/  IMAD.U32 R40, RZ, RZ, UR5 ;  /* 0x00000005ff287e24 */ /* 0x000fe4000f8e00ff */
[----:B------:R-:W-:Y:S01]  /*18a0*/  IMAD.U32 R28, RZ, RZ, UR4 ;  /* 0x00000004ff1c7e24 */ /* 0x000fe2000f8e00ff */
[----:B------:R-:W-:Y:S06]  /*18b0*/  @!P2 BRA `(.L_x_3816) ;  /* 0x000000000010a947 */ /* 0x000fec0003800000 */
[----:B-1----:R-:W-:-:S04]  /*18c0*/  IADD3 R4, P0, R31, UR8, RZ ;  /* 0x000000081f047c10 */ /* 0x002fc8000ff1e0ff */
[----:B------:R-:W-:-:S05]  /*18d0*/  IADD3.X R5, R30, UR9, RZ, P0, !PT ;  /* 0x000000091e057c10 */ /* 0x000fca00087fe4ff */
[----:B------:R0:W5:Y:S01]  /*18e0*/  LDG.E R28, desc[UR40][R4.64] ;  /* 0x00000028041c7981 */ /* 0x000162000c1e1900 */
[----:B------:R-:W-:Y:S05]  /*18f0*/  BRA `(.L_x_3817) ;  /* 0x0000000000107947 */ /* 0x000fea0003800000 */
.L_x_3816:
[----:B------:R-:W-:Y:S05]  /*1900*/  @!P0 BRA `(.L_x_3817) ;  /* 0x00000000000c8947 */ /* 0x000fea0003800000 */
[----:B-1----:R-:W2:Y:S04]  /*1910*/  LDG.E R5, desc[UR40][R8.64] ;  /* 0x0000002808057981 */ /* 0x002ea8000c1e1900 */
[----:B------:R-:W2:Y:S02]  /*1920*/  LDG.E R28, desc[UR40][R8.64+0x4] ;  /* 0x00000428081c7981 */ /* 0x000ea4000c1e1900 */
[----:B--2---:R-:W-:-:S07]  /*1930*/  IMAD.IADD R28, R28, 0x1, -R5 ;  /* 0x000000011c1c7824 */ /* 0x004fce00078e0a05 */
.L_x_3817:
[----:B------:R-:W-:Y:S02]  /*1940*/  ULDC.64 UR4, c[0x0][0xa10] ;  /* 0x0002840000047ab9 */ /* 0x000fe40000000a00 */
[----:B------:R-:W-:-:S04]  /*1950*/  ISETP.NE.U32.AND P0, PT, RZ, UR4, PT ;  /* 0x00000004ff007c0c */ /* 0x000fc8000bf05070 */
[----:B------:R-:W-:Y:S01]  /*1960*/  ISETP.NE.AND.EX P0, PT, RZ, UR5, PT, P0 ;  /* 0x00000005ff007c0c */ /* 0x000fe2000bf05300 */
[----:B------:R-:W-:-:S12]  /*1970*/  ULDC.64 UR4, c[0x0][0xa30] ;  /* 0x00028c0000047ab9 */ /* 0x000fd80000000a00 */
[----:B01----:R-:W0:Y:S02]  /*1980*/  @P0 LDC.64 R4, c[0x0][0xa10] ;  /* 0x00028400ff040b82 */ /* 0x003e240000000a00 */
[----:B0-----:R-:W-:-:S05]  /*1990*/  @P0 IMAD.WIDE R4, R41, 0x4, R4 ;  /* 0x0000000429040825 */ /* 0x001fca00078e0204 */
[----:B------:R-:W2:Y:S04]  /*19a0*/  @P0 LDG.E R0, desc[UR40][R4.64] ;  /* 0x0000002804000981 */ /* 0x000ea8000c1e1900 */
[----:B------:R-:W2:Y:S01]  /*19b0*/  @P0 LDG.E R9, desc[UR40][R4.64+0x4] ;  /* 0x0000042804090981 */ /* 0x000ea2000c1e1900 */
[----:B------:R-:W-:Y:S01]  /*19c0*/  ISETP.NE.U32.AND P1, PT, RZ, UR4, PT ;  /* 0x00000004ff007c0c */ /* 0x000fe2000bf25070 */
[----:B-----5:R-:W-:-:S03]  /*19d0*/  IMAD.MOV.U32 R24, RZ, RZ, R28 ;  /* 0x000000ffff187224 */ /* 0x020fc600078e001c */
[----:B------:R-:W-:-:S13]  /*19e0*/  ISETP.NE.AND.EX P1, PT, RZ, UR5, PT, P1 ;  /* 0x00000005ff007c0c */ /* 0x000fda000bf25310 */
[----:B------:R-:W-:-:S04]  /*19f0*/  @P1 IADD3 R6, P2, R31, UR4, RZ ;  /* 0x000000041f061c10 */ /* 0x000fc8000ff5e0ff */
[----:B------:R-:W-:-:S05]  /*1a00*/  @P1 IADD3.X R7, R30, UR5, RZ, P2, !PT ;  /* 0x000000051e071c10 */ /* 0x000fca00097fe4ff */
[----:B------:R0:W5:Y:S01]  /*1a10*/  @P1 LDG.E R24, desc[UR40][R6.64] ;  /* 0x0000002806181981 */ /* 0x000162000c1e1900 */
[----:B------:R-:W-:Y:S01]  /*1a20*/  IMAD.IADD R11, R28, 0x1, -R3 ;  /* 0x000000011c0b7824 */ /* 0x000fe200078e0a03 */
[----:B------:R-:W-:-:S03]  /*1a30*/  PLOP3.LUT P3, PT, PT, PT, PT, 0x80, 0x0 ;  /* 0x000000000000781c */ /* 0x000fc60003f6f070 */
[----:B------:R-:W-:-:S05]  /*1a40*/  IMAD.MOV R39, RZ, RZ, -R11 ;  /* 0x000000ffff277224 */ /* 0x000fca00078e0a0b */
[----:B------:R-:W-:Y:S01]  /*1a50*/  VIMNMX R39, RZ, R39, !PT ;  /* 0x00000027ff277248 */ /* 0x000fe20007fe0100 */
[----:B--2---:R-:W-:-:S04]  /*1a60*/  @P0 IMAD.IADD R40, R9, 0x1, -R0 ;  /* 0x0000000109280824 */ /* 0x004fc800078e0a00 */
[----:B------:R-:W-:-:S04]  /*1a70*/  IMAD.IADD R168, R11, 0x1, R40 ;  /* 0x000000010ba87824 */ /* 0x000fc800078e0228 */
[----:B------:R-:W-:-:S05]  /*1a80*/  VIADD R0, R168, 0x3f ;  /* 0x0000003fa8007836 */ /* 0x000fca0000000000 */
[----:B------:R-:W-:-:S04]  /*1a90*/  SHF.R.S32.HI R3, RZ, 0x1f, R0 ;  /* 0x0000001fff037819 */ /* 0x000fc80000011400 */
[----:B------:R-:W-:-:S04]  /*1aa0*/  LEA.HI R3, R3, R0, RZ, 0x6 ;  /* 0x0000000003037211 */ /* 0x000fc800078f30ff */
[----:B------:R-:W-:Y:S02]  /*1ab0*/  LOP3.LUT R5, R3, 0xffffffc0, RZ, 0xc0, !PT ;  /* 0xffffffc003057812 */ /* 0x000fe400078ec0ff */
[----:B------:R-:W-:Y:S02]  /*1ac0*/  SHF.R.S32.HI R215, RZ, 0x6, R3 ;  /* 0x00000006ffd77819 */ /* 0x000fe40000011403 */
[----:B------:R-:W-:-:S04]  /*1ad0*/  VIADDMNMX R0, R5, -R11, R40, PT ;  /* 0x8000000b05007246 */ /* 0x000fc80003800128 */
[----:B------:R-:W-:Y:S02]  /*1ae0*/  ISETP.GT.AND P0, PT, R0, R39, PT ;  /* 0x000000270000720c */ /* 0x000fe40003f04270 */
[----:B------:R-:W-:-:S05]  /*1af0*/  SHF.R.U32.HI R39, RZ, 0x6, R39 ;  /* 0x00000006ff277819 */ /* 0x000fca0000011627 */
[----:B------:R-:W-:-:S06]  /*1b00*/  IMAD.MOV.U32 R38, RZ, RZ, R39 ;  /* 0x000000ffff267224 */ /* 0x000fcc00078e0027 */
[----:B------:R-:W-:-:S05]  /*1b10*/  @P0 VIADD R0, R0, 0x3f ;  /* 0x0000003f00000836 */ /* 0x000fca0000000000 */
[----:B------:R-:W-:-:S04]  /*1b20*/  @P0 SHF.R.S32.HI R5, RZ, 0x1f, R0 ;  /* 0x0000001fff050819 */ /* 0x000fc80000011400 */
[----:B------:R-:W-:-:S04]  /*1b30*/  @P0 LEA.HI R5, R5, R0, RZ, 0x6 ;  /* 0x0000000005050211 */ /* 0x000fc800078f30ff */
[----:B------:R-:W-:-:S04]  /*1b40*/  @P0 SHF.R.S32.HI R38, RZ, 0x6, R5 ;  /* 0x00000006ff260819 */ /* 0x000fc80000011405 */
        /* <DEDUP_REMOVED lines=22> */
.L_x_3820:
[----:B------:R-:W-:Y:S05]  /*1cb0*/  BSYNC B6 ;  /* 0x0000000000067941 */ /* 0x000fea0003800000 */
.L_x_3819:
        /* <DEDUP_REMOVED lines=19> */
[----:B-1---5:R-:W-:Y:S05]  /*1df0*/  CALL.ABS.NOINC R14 ;  /* 0x000000000e007343 */ /* 0x022fea0003c00000 */
.L_x_3822:
[----:B------:R-:W-:Y:S05]  /*1e00*/  BSYNC B6 ;  /* 0x0000000000067941 */ /* 0x000fea0003800000 */
.L_x_3821:
[----:B------:R-:W-:Y:S01]  /*1e10*/  ULDC.64 UR4, c[0x0][0x9f8] ;  /* 0x00027e0000047ab9 */ /* 0x000fe20000000a00 */
[----:B------:R-:W0:Y:S01]  /*1e20*/  LDC.64 R4, c[0x0][0x3f8] ;  /* 0x0000fe00ff047b82 */ /* 0x000e220000000a00 */
[----:B------:R-:W-:-:S04]  /*1e30*/  ISETP.NE.U32.AND P0, PT, RZ, UR4, PT ;  /* 0x00000004ff007c0c */ /* 0x000fc8000bf05070 */
[----:B------:R-:W-:-:S03]  /*1e40*/  ISETP.NE.AND.EX P0, PT, RZ, UR5, PT, P0 ;  /* 0x00000005ff007c0c */ /* 0x000fc6000bf05300 */
[----:B------:R-:W1:Y:S08]  /*1e50*/  LDC.64 R46, c[0x0][0x408] ;  /* 0x00010200ff2e7b82 */ /* 0x000e700000000a00 */
[----:B------:R-:W2:Y:S02]  /*1e60*/  LDC R51, c[0x0][0x3f4] ;  /* 0x0000fd00ff337b82 */ /* 0x000ea40000000800 */
[----:B------:R-:W-:Y:S01]  /*1e70*/  @P0 IADD3 R6, P1, R31, UR4, RZ ;  /* 0x000000041f060c10 */ /* 0x000fe2000ff3e0ff */
[----:B------:R-:W3:Y:S01]  /*1e80*/  S2R R12, SR_TID.X ;  /* 0x00000000000c7919 */ /* 0x000ee20000002100 */
[----:B------:R-:W-:-:S02]  /*1e90*/  SHF.R.S32.HI R3, RZ, 0x1f, R192 ;  /* 0x0000001fff037819 */ /* 0x000fc400000114c0 */
[----:B------:R-:W-:Y:S01]  /*1ea0*/  SHF.R.S32.HI R185, RZ, 0x1f, R184 ;  /* 0x0000001fffb97819 */ /* 0x000fe200000114b8 */
[----:B------:R-:W-:Y:S01]  /*1eb0*/  IMAD.SHL.U32 R44, R194, 0x40, RZ ;  /* 0x00000040c22c7824 */ /* 0x000fe200078e00ff */
[----:B------:R-:W-:Y:S01]  /*1ec0*/  @P0 IADD3.X R7, R30, UR5, RZ, P1, !PT ;  /* 0x000000051e070c10 */ /* 0x000fe20008ffe4ff */
[-C--:B0-----:R-:W-:Y:S01]  /*1ed0*/  IMAD.WIDE.U32 R32, R192, R4.reuse, R16 ;  /* 0x00000004c0207225 */ /* 0x081fe200078e0010 */
[----:B------:R-:W-:Y:S01]  /*1ee0*/  SHF.L.U64.HI R42, R4, 0x6, R5 ;  /* 0x00000006042a7819 */ /* 0x000fe20000010205 */
[----:B------:R-:W-:Y:S02]  /*1ef0*/  ULDC UR4, c[0x0][0x2f4] ;  /* 0x0000bd0000047ab9 */ /* 0x000fe40000000800 */
[----:B------:R0:W4:Y:S01]  /*1f00*/  @P0 LDG.E R41, desc[UR40][R6.64] ;  /* 0x0000002806290981 */ /* 0x000122000c1e1900 */
[C---:B------:R-:W-:Y:S01]  /*1f10*/  IMAD R0, R3.reuse, R4, RZ ;  /* 0x0000000403007224 */ /* 0x040fe200078e02ff */
[----:B------:R-:W-:Y:S01]  /*1f20*/  LOP3.LUT R44, R44, 0x1c0, RZ, 0xc0, !PT ;  /* 0x000001c02c2c7812 */ /* 0x000fe200078ec0ff */
[----:B-1----:R-:W-:Y:S01]  /*1f30*/  IMAD R3, R3, R46, RZ ;  /* 0x0000002e03037224 */ /* 0x002fe200078e02ff */
[----:B------:R-:W1:Y:S01]  /*1f40*/  S2R R30, SR_TID.X ;  /* 0x00000000001e7919 */ /* 0x000e620000002100 */
[----:B------:R-:W-:Y:S01]  /*1f50*/  IMAD R9, R192, R5, R0 ;  /* 0x00000005c0097224 */ /* 0x000fe200078e0200 */
[----:B------:R-:W-:Y:S01]  /*1f60*/  SHF.L.U64.HI R45, R46, 0x6, R47 ;  /* 0x000000062e2d7819 */ /* 0x000fe2000001022f */
[----:B------:R-:W-:Y:S01]  /*1f70*/  IMAD.WIDE.U32 R20, R192, R4, R184 ;  /* 0x00000004c0147225 */ /* 0x000fe200078e00b8 */
[----:B------:R-:W-:-:S02]  /*1f80*/  ISETP.GE.AND P2, PT, R16, UR4, PT ;  /* 0x0000000410007c0c */ /* 0x000fc4000bf46270 */
[----:B0----5:R-:W-:Y:S01]  /*1f90*/  SHF.R.S32.HI R7, RZ, 0x1f, R24 ;  /* 0x0000001fff077819 */ /* 0x021fe20000011418 */
[----:B------:R-:W-:Y:S01]  /*1fa0*/  IMAD R11, R192, R47, R3 ;  /* 0x0000002fc00b7224 */ /* 0x000fe200078e0203 */
[C---:B--2---:R-:W-:Y:S01]  /*1fb0*/  ISETP.GE.AND P0, PT, R16.reuse, R51, PT ;  /* 0x000000331000720c */ /* 0x044fe20003f06270 */
[----:B------:R-:W-:Y:S01]  /*1fc0*/  IMAD.IADD R21, R21, 0x1, R9 ;  /* 0x0000000115157824 */ /* 0x000fe200078e0209 */
[----:B------:R-:W-:Y:S01]  /*1fd0*/  SHF.R.S32.HI R48, RZ, 0x1f, R26 ;  /* 0x0000001fff307819 */ /* 0x000fe2000001141a */
[----:B------:R-:W-:Y:S01]  /*1fe0*/  IMAD R8, R7, R4, RZ ;  /* 0x0000000407087224 */ /* 0x000fe200078e02ff */
[----:B------:R-:W-:Y:S01]  /*1ff0*/  SEL R3, R51, RZ, P0 ;  /* 0x000000ff33037207 */ /* 0x000fe20000000000 */
[----:B------:R-:W-:Y:S01]  /*2000*/  IMAD.IADD R33, R9, 0x1, R33 ;  /* 0x0000000109217824 */ /* 0x000fe200078e0221 */
[----:B------:R-:W-:Y:S01]  /*2010*/  ISETP.GE.AND P1, PT, R19, UR4, PT ;  /* 0x0000000413007c0c */ /* 0x000fe2000bf26270 */
[----:B------:R-:W-:Y:S01]  /*2020*/  IMAD R7, R7, R46, RZ ;  /* 0x0000002e07077224 */ /* 0x000fe200078e02ff */
[----:B------:R-:W-:Y:S01]  /*2030*/  P2R R63, PR, RZ, 0x4 ;  /* 0x00000004ff3f7803 */ /* 0x000fe20000000000 */
[----:B------:R-:W-:Y:S01]  /*2040*/  IMAD.IADD R3, R16, 0x1, R3 ;  /* 0x0000000110037824 */ /* 0x000fe200078e0203 */
[----:B---3--:R-:W-:Y:S01]  /*2050*/  SHF.R.U32.HI R12, RZ, 0x7, R12 ;  /* 0x00000007ff0c7819 */ /* 0x008fe2000001160c */
[----:B------:R-:W-:-:S03]  /*2060*/  IMAD.WIDE.U32 R20, R24, R4, R20 ;  /* 0x0000000418147225 */ /* 0x000fc600078e0014 */
[----:B------:R-:W-:Y:S01]  /*2070*/  SHF.R.S32.HI R6, RZ, 0x1f, R3 ;  /* 0x0000001fff067819 */ /* 0x000fe20000011403 */
[----:B------:R-:W-:-:S03]  /*2080*/  IMAD.WIDE.U32 R32, R24, R4, R32 ;  /* 0x0000000418207225 */ /* 0x000fc600078e0020 */
[----:B------:R-:W-:Y:S01]  /*2090*/  LEA.HI R3, R6, R3, RZ, 0x3 ;  /* 0x0000000306037211 */ /* 0x000fe200078f18ff */
[----:B------:R-:W-:Y:S01]  /*20a0*/  IMAD.SHL.U32 R43, R4, 0x40, RZ ;  /* 0x00000040042b7824 */ /* 0x000fe200078e00ff */
[----:B------:R-:W-:Y:S01]  /*20b0*/  LOP3.LUT R4, R44, 0x18, R16, 0xf8, !PT ;  /* 0x000000182c047812 */ /* 0x000fe200078ef810 */
[----:B------:R-:W-:Y:S01]  /*20c0*/  IMAD R7, R24, R47, R7 ;  /* 0x0000002f18077224 */ /* 0x000fe200078e0207 */
[----:B------:R-:W-:Y:S01]  /*20d0*/  SHF.R.U32.HI R47, RZ, 0x3, R44 ;  /* 0x00000003ff2f7819 */ /* 0x000fe2000001162c */
[-C--:B------:R-:W-:Y:S01]  /*20e0*/  IMAD.WIDE.U32 R34, R192, R46.reuse, R184 ;  /* 0x0000002ec0227225 */ /* 0x080fe200078e00b8 */
[----:B------:R-:W-:Y:S02]  /*20f0*/  LOP3.LUT R56, R3, 0xfffffff8, RZ, 0xc0, !PT ;  /* 0xfffffff803387812 */ /* 0x000fe400078ec0ff */
[----:B------:R-:W-:Y:S01]  /*2100*/  LOP3.LUT R4, R4, R47, RZ, 0x3c, !PT ;  /* 0x0000002f04047212 */ /* 0x000fe200078e3cff */
[----:B-1----:R-:W-:Y:S01]  /*2110*/  VIADD R30, R30, 0xffffff80 ;  /* 0xffffff801e1e7836 */ /* 0x002fe20000000000 */
[----:B------:R-:W-:Y:S01]  /*2120*/  SHF.R.S32.HI R61, RZ, 0x1f, R56 ;  /* 0x0000001fff3d7819 */ /* 0x000fe20000011438 */
[----:B------:R-:W-:-:S03]  /*2130*/  IMAD.WIDE.U32 R36, R192, R46, R16 ;  /* 0x0000002ec0247225 */ /* 0x000fc600078e0010 */
[----:B------:R-:W-:Y:S01]  /*2140*/  SHF.R.S32.HI R10, RZ, 0x1f, R30 ;  /* 0x0000001fff0a7819 */ /* 0x000fe2000001141e */
[----:B------:R-:W-:Y:S01]  /*2150*/  IMAD R52, R213, 0x200, R4 ;  /* 0x00000200d5347824 */ /* 0x000fe200078e0204 */
[----:B------:R-:W-:Y:S01]  /*2160*/  LOP3.LUT R4, R44, 0x38, R3, 0xf8, !PT ;  /* 0x000000382c047812 */ /* 0x000fe200078ef803 */
[----:B------:R-:W-:Y:S01]  /*2170*/  IMAD.IADD R35, R35, 0x1, R11 ;  /* 0x0000000123237824 */ /* 0x000fe200078e020b */
[----:B------:R-:W-:Y:S01]  /*2180*/  LEA.HI R10, R10, R30, RZ, 0x2 ;  /* 0x0000001e0a0a7211 */ /* 0x000fe200078f10ff */
[----:B------:R-:W-:Y:S01]  /*2190*/  IMAD.IADD R37, R11, 0x1, R37 ;  /* 0x000000010b257824 */ /* 0x000fe200078e0225 */
[----:B------:R-:W-:Y:S01]  /*21a0*/  LOP3.LUT R4, R4, R47, RZ, 0x3c, !PT ;  /* 0x0000002f04047212 */ /* 0x000fe200078e3cff */
[----:B------:R-:W-:Y:S01]  /*21b0*/  IMAD R9, R24, R5, R8 ;  /* 0x0000000518097224 */ /* 0x000fe200078e0208 */
[----:B------:R-:W-:Y:S01]  /*21c0*/  LOP3.LUT R10, R10, 0xfffffffc, RZ, 0xc0, !PT ;  /* 0xfffffffc0a0a7812 */ /* 0x000fe200078ec0ff */
[----:B------:R-:W-:-:S04]  /*21d0*/  IMAD.WIDE.U32 R34, R24, R46, R34 ;  /* 0x0000002e18227225 */ /* 0x000fc800078e0022 */
[----:B------:R-:W-:-:S04]  /*21e0*/  IMAD.WIDE.U32 R36, R24, R46, R36 ;  /* 0x0000002e18247225 */ /* 0x000fc800078e0024 */
[----:B------:R-:W-:Y:S02]  /*21f0*/  IMAD.IADD R10, R30, 0x1, -R10 ;  /* 0x000000011e0a7824 */ /* 0x000fe400078e0a0a */
[----:B------:R-:W-:Y:S02]  /*2200*/  IMAD.IADD R0, R29, 0x1, R28 ;  /* 0x000000011d007824 */ /* 0x000fe400078e021c */
[----:B------:R-:W-:Y:S02]  /*2210*/  IMAD.SHL.U32 R46, R46, 0x40, RZ ;  /* 0x000000402e2e7824 */ /* 0x000fe400078e00ff */
[----:B------:R-:W-:Y:S02]  /*2220*/  VIADD R49, R12, 0x8 ;  /* 0x000000080c317836 */ /* 0x000fe40000000000 */
[----:B------:R-:W-:Y:S02]  /*2230*/  IMAD R50, R10, 0x40, R192 ;  /* 0x000000400a327824 */ /* 0x000fe400078e02c0 */
[----:B------:R-:W-:-:S02]  /*2240*/  IMAD.SHL.U32 R51, R51, 0x2, RZ ;  /* 0x0000000233337824 */ /* 0x000fc400078e00ff */
[----:B------:R-:W-:Y:S02]  /*2250*/  IMAD.IADD R53, R21, 0x1, R9 ;  /* 0x0000000115357824 */ /* 0x000fe400078e0209 */
[----:B------:R-:W-:Y:S02]  /*2260*/  IMAD.IADD R54, R9, 0x1, R33 ;  /* 0x0000000109367824 */ /* 0x000fe400078e0221 */
[----:B------:R-:W-:Y:S02]  /*2270*/  IMAD.IADD R55, R35, 0x1, R7 ;  /* 0x0000000123377824 */ /* 0x000fe400078e0207 */
[----:B------:R-:W-:Y:S02]  /*2280*/  IMAD.IADD R57, R7, 0x1, R37 ;  /* 0x0000000107397824 */ /* 0x000fe400078e0225 */
[----:B------:R-:W-:Y:S01]  /*2290*/  IMAD R62, R213, 0x200, R4 ;  /* 0x00000200d53e7824 */ /* 0x000fe200078e0204 */
[----:B----4-:R-:W-:-:S07]  /*22a0*/  SHF.R.S32.HI R60, RZ, 0x1f, R41 ;  /* 0x0000001fff3c7819 */ /* 0x010fce0000011429 */
.L_x_3855:
[----:B0-----:R-:W0:Y:S01]  /*22b0*/  LDC R66, c[0x0][0x430] ;  /* 0x00010c00ff427b82 */ /* 0x001e220000000800 */
[----:B------:R-:W-:Y:S02]  /*22c0*/  VIADD R38, R38, 0xffffffff ;  /* 0xffffffff26267836 */ /* 0x000fe40000000000 */
[----:B------:R-:W-:Y:S02]  /*22d0*/  IMAD.MOV.U32 R65, RZ, RZ, RZ ;  /* 0x000000ffff417224 */ /* 0x000fe400078e00ff */
        /* <DEDUP_REMOVED lines=8> */
[----:B--2---:R-:W2:Y:S08]  /*2360*/  @!P2 LDC.64 R4, c[0x0][0x418] ;  /* 0x00010600ff04ab82 */ /* 0x004eb00000000a00 */
[----:B------:R-:W3:Y:S08]  /*2370*/  @P3 LDC R9, c[0x0][0x434] ;  /* 0x00010d00ff093b82 */ /* 0x000ef00000000800 */
[----:B------:R-:W4:Y:S01]  /*2380*/  @P3 LDC R10, c[0x0][0x438] ;  /* 0x00010e00ff0a3b82 */ /* 0x000f220000000800 */
[----:B---3--:R-:W-:-:S05]  /*2390*/  @P3 IMAD.HI.U32 R9, R12, R9, RZ ;  /* 0x000000090c093227 */ /* 0x008fca00078e00ff */
[----:B----4-:R-:W-:Y:S01]  /*23a0*/  @P3 SHF.R.U32.HI R8, RZ, R10, R9 ;  /* 0x0000000aff083219 */ /* 0x010fe20000011609 */
[----:B0-----:R-:W-:-:S03]  /*23b0*/  @!P2 IMAD R10, R60, R6, RZ ;  /* 0x000000063c0aa224 */ /* 0x001fc600078e02ff */
[----:B------:R-:W-:Y:S01]  /*23c0*/  @!P2 SHF.R.S32.HI R9, RZ, 0x1f, R8 ;  /* 0x0000001fff09a819 */ /* 0x000fe20000011408 */
[C---:B------:R-:W-:Y:S02]  /*23d0*/  @!P2 IMAD R11, R41.reuse, R7, R10 ;  /* 0x00000007290ba224 */ /* 0x040fe400078e020a */
[----:B------:R-:W-:-:S04]  /*23e0*/  @!P2 IMAD.WIDE.U32 R6, R41, R6, R8 ;  /* 0x000000062906a225 */ /* 0x000fc800078e0008 */
[----:B------:R-:W-:Y:S01]  /*23f0*/  @!P2 IMAD.IADD R7, R7, 0x1, R11 ;  /* 0x000000010707a824 */ /* 0x000fe200078e020b */
[----:B--2---:R-:W-:-:S04]  /*2400*/  @!P2 LEA R4, P3, R6, R4, 0x2 ;  /* 0x000000040604a211 */ /* 0x004fc800078610ff */
[----:B------:R-:W-:Y:S02]  /*2410*/  @!P2 LEA.HI.X R5, R6, R5, R7, 0x2, P3 ;  /* 0x000000050605a211 */ /* 0x000fe400018f1407 */
[----:B-1----:R-:W-:Y:S01]  /*2420*/  ISETP.GE.AND P3, PT, R77, 0x1, PT ;  /* 0x000000014d00780c */ /* 0x002fe20003f66270 */
[----:B------:R-:W-:Y:S02]  /*2430*/  IMAD.MOV R7, RZ, RZ, -R8 ;  /* 0x000000ffff077224 */ /* 0x000fe400078e0a08 */
[----:B------:R-:W-:Y:S01]  /*2440*/  IMAD.SHL.U32 R73, R22, 0x1000, RZ ;  /* 0x0000100016497824 */ /* 0x000fe200078e00ff */
[----:B------:R-:W-:Y:S05]  /*2450*/  YIELD ;  /* 0x0000000000007946 */ /* 0x000fea0003800000 */
[----:B------:R-:W-:Y:S01]  /*2460*/  IMAD R66, R66, R7, R12 ;  /* 0x0000000742427224 */ /* 0x000fe200078e020c */
[----:B------:R-:W-:Y:S01]  /*2470*/  BSSY B0, `(.L_x_3823) ;  /* 0x00001bb000007945 */ /* 0x000fe20003800000 */
[----:B------:R-:W-:Y:S01]  /*2480*/  IMAD.IADD R7, R52, 0x1, R73 ;  /* 0x0000000134077824 */ /* 0x000fe200078e0249 */
[----:B------:R0:W5:Y:S01]  /*2490*/  @!P2 LDG.E R65, desc[UR40][R4.64] ;  /* 0x000000280441a981 */ /* 0x000162000c1e1900 */
[----:B------:R-:W-:-:S02]  /*24a0*/  ISETP.GT.AND P2, PT, R38, R39, PT ;  /* 0x000000272600720c */ /* 0x000fc40003f44270 */
[----:B------:R-:W-:Y:S01]  /*24b0*/  IMAD R72, R7, 0x2, R2 ;  /* 0x0000000207487824 */ /* 0x000fe200078e0202 */
[----:B------:R-:W-:Y:S10]  /*24c0*/  @!P3 BRA `(.L_x_3824) ;  /* 0x0000001400fcb947 */ /* 0x000ff40003800000 */
[----:B------:R-:W-:Y:S01]  /*24d0*/  SHF.R.S32.HI R68, RZ, 0x1f, R66 ;  /* 0x0000001fff447819 */ /* 0x000fe20000011442 */
[----:B------:R-:W-:Y:S01]  /*24e0*/  ULDC.64 UR4, c[0x0][0x300] ;  /* 0x0000c00000047ab9 */ /* 0x000fe20000000a00 */
[----:B-----5:R-:W-:Y:S01]  /*24f0*/  SHF.R.S32.HI R67, RZ, 0x1f, R65 ;  /* 0x0000001fff437819 */ /* 0x020fe20000011441 */
[----:B0-----:R-:W-:Y:S01]  /*2500*/  IMAD.WIDE.U32 R4, R66, UR4, RZ ;  /* 0x0000000442047c25 */ /* 0x001fe2000f8e00ff */
[----:B------:R-:W-:Y:S01]  /*2510*/  ULDC.U8 UR6, c[0x0][0x410] ;  /* 0x0001040000067ab9 */ /* 0x000fe20000000000 */
[----:B------:R-:W-:Y:S02]  /*2520*/  SHF.R.S32.HI R15, RZ, 0x1f, R38 ;  /* 0x0000001fff0f7819 */ /* 0x000fe40000011426 */
[----:B------:R-:W-:Y:S01]  /*2530*/  IMAD R7, R68, UR4, RZ ;  /* 0x0000000444077c24 */ /* 0x000fe2000f8e02ff */
[----:B------:R-:W-:Y:S01]  /*2540*/  ISETP.NE.AND P3, PT, RZ, UR6, PT ;  /* 0x00000006ff007c0c */ /* 0x000fe2000bf65270 */
[----:B------:R-:W-:Y:S02]  /*2550*/  IMAD R8, R42, R38, RZ ;  /* 0x000000262a087224 */ /* 0x000fe400078e02ff */
[----:B------:R-:W-:Y:S01]  /*2560*/  IMAD R7, R66, UR5, R7 ;  /* 0x0000000542077c24 */ /* 0x000fe2000f8e0207 */
[----:B------:R-:W-:Y:S01]  /*2570*/  ULDC.64 UR4, c[0x0][0x310] ;  /* 0x0000c40000047ab9 */ /* 0x000fe20000000a00 */
[----:B------:R-:W-:-:S02]  /*2580*/  IMAD R11, R15, R43, R8 ;  /* 0x0000002b0f0b7224 */ /* 0x000fc400078e0208 */
[----:B------:R-:W-:Y:S02]  /*2590*/  IMAD R6, R67, UR4, RZ ;  /* 0x0000000443067c24 */ /* 0x000fe4000f8e02ff */
        /* <DEDUP_REMOVED lines=11> */
[----:B------:R-:W-:-:S03]  /*2650*/  IMAD.WIDE.U32 R4, R43, R38, RZ ;  /* 0x000000262b047225 */ /* 0x000fc600078e00ff */
[----:B------:R-:W-:Y:S01]  /*2660*/  LEA.HI.X R70, R6, UR5, R7, 0x1, P4 ;  /* 0x0000000506467c11 */ /* 0x000fe2000a0f0c07 */
[----:B------:R-:W-:Y:S01]  /*2670*/  IMAD.IADD R11, R5, 0x1, R11 ;  /* 0x00000001050b7824 */ /* 0x000fe200078e020b */
[----:B------:R-:W-:Y:S07]  /*2680*/  @!P3 BRA `(.L_x_3825) ;  /* 0x0000000800ccb947 */ /* 0x000fee0003800000 */
[----:B------:R-:W-:Y:S01]  /*2690*/  IMAD R69, R38, -0x40, R40 ;  /* 0xffffffc026457824 */ /* 0x000fe200078e0228 */
[----:B------:R-:W-:Y:S01]  /*26a0*/  BSSY B1, `(.L_x_3826) ;  /* 0x000001e000017945 */ /* 0x000fe20003800000 */
[----:B------:R-:W-:Y:S02]  /*26b0*/  CS2R R8, SRZ ;  /* 0x0000000000087805 */ /* 0x000fe4000001ff00 */
[----:B------:R-:W-:Y:S02]  /*26c0*/  CS2R R30, SRZ ;  /* 0x00000000001e7805 */ /* 0x000fe4000001ff00 */
[----:B------:R-:W-:Y:S02]  /*26d0*/  CS2R R28, SRZ ;  /* 0x00000000001c7805 */ /* 0x000fe4000001ff00 */
[----:B------:R-:W-:Y:S02]  /*26e0*/  VIMNMX R69, R69, 0x40, PT ;  /* 0x0000004045457848 */ /* 0x000fe40003fe0100 */
[----:B------:R-:W-:-:S02]  /*26f0*/  CS2R R58, SRZ ;  /* 0x00000000003a7805 */ /* 0x000fc4000001ff00 */
[----:B------:R-:W-:-:S13]  /*2700*/  ISETP.GE.AND P4, PT, R192, R69, PT ;  /* 0x00000045c000720c */ /* 0x000fda0003f86270 */
[----:B------:R-:W-:Y:S05]  /*2710*/  @P4 BRA `(.L_x_3827) ;  /* 0x0000000000584947 */ /* 0x000fea0003800000 */
[----:B------:R-:W-:Y:S01]  /*2720*/  IMAD.MOV.U32 R6, RZ, RZ, R34 ;  /* 0x000000ffff067224 */ /* 0x000fe200078e0022 */
[----:B------:R-:W-:Y:S01]  /*2730*/  ULDC.64 UR4, c[0x0][0x3e8] ;  /* 0x0000fa0000047ab9 */ /* 0x000fe20000000a00 */
[----:B------:R-:W-:Y:S01]  /*2740*/  IMAD.MOV.U32 R7, RZ, RZ, R55 ;  /* 0x000000ffff077224 */ /* 0x000fe200078e0037 */
[----:B------:R-:W-:Y:S01]  /*2750*/  ULDC.64 UR6, c[0x0][0x400] ;  /* 0x0001000000067ab9 */ /* 0x000fe20000000a00 */
[----:B------:R-:W-:Y:S01]  /*2760*/  IMAD R5, R45, R38, RZ ;  /* 0x000000262d057224 */ /* 0x000fe200078e02ff */
[----:B------:R-:W-:Y:S01]  /*2770*/  CS2R R28, SRZ ;  /* 0x00000000001c7805 */ /* 0x000fe2000001ff00 */
[----:B------:R-:W-:Y:S01]  /*2780*/  IMAD.WIDE.U32 R8, R38, R46, R6 ;  /* 0x0000002e26087225 */ /* 0x000fe200078e0006 */
[----:B------:R-:W-:-:S03]  /*2790*/  IADD3 R7, P3, R20, R4, RZ ;  /* 0x0000000414077210 */ /* 0x000fc60007f7e0ff */
[----:B------:R-:W-:Y:S01]  /*27a0*/  IMAD R5, R15, R46, R5 ;  /* 0x0000002e0f057224 */ /* 0x000fe200078e0205 */
[----:B------:R-:W-:Y:S01]  /*27b0*/  LEA R4, P5, R8, UR6, 0x1 ;  /* 0x0000000608047c11 */ /* 0x000fe2000f8a08ff */
[----:B------:R-:W-:Y:S01]  /*27c0*/  IMAD.X R10, R11, 0x1, R53, P3 ;  /* 0x000000010b0a7824 */ /* 0x000fe200018e0635 */
[----:B------:R-:W-:Y:S01]  /*27d0*/  LEA R6, P3, R7, UR4, 0x1 ;  /* 0x0000000407067c11 */ /* 0x000fe2000f8608ff */
[----:B------:R-:W-:-:S03]  /*27e0*/  IMAD.IADD R5, R9, 0x1, R5 ;  /* 0x0000000109057824 */ /* 0x000fc600078e0205 */
[----:B------:R-:W-:Y:S02]  /*27f0*/  LEA.HI.X R7, R7, UR5, R10, 0x1, P3 ;  /* 0x0000000507077c11 */ /* 0x000fe400098f0c0a */
[----:B------:R-:W-:Y:S02]  /*2800*/  LEA.HI.X R5, R8, UR7, R5, 0x1, P5 ;  /* 0x0000000708057c11 */ /* 0x000fe4000a8f0c05 */
[----:B------:R-:W-:Y:S02]  /*2810*/  CS2R R8, SRZ ;  /* 0x0000000000087805 */ /* 0x000fe4000001ff00 */
[-C--:B------:R-:W-:Y:S02]  /*2820*/  ISETP.GE.AND P5, PT, R184, R77.reuse, PT ;  /* 0x0000004db800720c */ /* 0x080fe40003fa6270 */
[----:B------:R-:W-:-:S11]  /*2830*/  ISETP.GE.AND P3, PT, R197, R77, PT ;  /* 0x0000004dc500720c */ /* 0x000fd60003f66270 */
[----:B------:R0:W5:Y:S04]  /*2840*/  @!P5 LDG.E.64 R30, desc[UR40][R6.64] ;  /* 0x00000028061ed981 */ /* 0x000168000c1e1b00 */
[----:B------:R0:W5:Y:S04]  /*2850*/  @!P3 LDG.E.64 R8, desc[UR40][R6.64+0x20] ;  /* 0x000020280608b981 */ /* 0x000168000c1e1b00 */
[----:B------:R0:W5:Y:S04]  /*2860*/  @!P5 LDG.E.64 R58, desc[UR40][R4.64] ;  /* 0x00000028043ad981 */ /* 0x000168000c1e1b00 */
[----:B------:R0:W5:Y:S02]  /*2870*/  @!P3 LDG.E.64 R28, desc[UR40][R4.64+0x20] ;  /* 0x00002028041cb981 */ /* 0x000164000c1e1b00 */
.L_x_3827:
[----:B------:R-:W-:Y:S05]  /*2880*/  BSYNC B1 ;  /* 0x0000000000017941 */ /* 0x000fea0003800000 */
.L_x_3826:
[----:B------:R-:W-:Y:S01]  /*2890*/  ISETP.NE.AND P3, PT, R186, 0x3, PT ;  /* 0x00000003ba00780c */ /* 0x000fe20003f65270 */
[----:B0----5:R-:W-:Y:S02]  /*28a0*/  IMAD.MOV.U32 R4, RZ, RZ, R8 ;  /* 0x000000ffff047224 */ /* 0x021fe400078e0008 */
[----:B------:R-:W-:Y:S02]  /*28b0*/  IMAD.MOV.U32 R5, RZ, RZ, R9 ;  /* 0x000000ffff057224 */ /* 0x000fe400078e0009 */
[----:B------:R-:W-:Y:S02]  /*28c0*/  IMAD.MOV.U32 R6, RZ, RZ, R30 ;  /* 0x000000ffff067224 */ /* 0x000fe400078e001e */
        /* <DEDUP_REMOVED lines=11> */
[----:B------:R-:W-:Y:S06]  /*2980*/  @!P3 BRA `(.L_x_3828) ;  /* 0x000000000004b947 */ /* 0x000fec0003800000 */
[----:B------:R-:W-:Y:S01]  /*2990*/  BPT.TRAP 0x1 ;  /* 0x000000040000795c */ /* 0x000fe20000300000 */
.L_x_3828:
[----:B------:R-:W-:Y:S01]  /*29a0*/  IMAD R64, R22, 0x8, R2 ;  /* 0x0000000816407824 */ /* 0x000fe200078e0202 */
[----:B------:R-:W-:Y:S01]  /*29b0*/  SHF.L.U32 R75, R187, 0x1f, RZ ;  /* 0x0000001fbb4b7819 */ /* 0x000fe200000006ff */
[----:B------:R-:W-:Y:S03]  /*29c0*/  BSSY B1, `(.L_x_3829) ;  /* 0x0000003000017945 */ /* 0x000fe60003800000 */
[----:B------:R-:W0:Y:S02]  /*29d0*/  SYNCS.PHASECHK.TRANS64.TRYWAIT P5, [R64+URZ+0x28c90], R75 ;  /* 0x028c904b400075a7 */ /* 0x000e2400080a017f */
[----:B0-----:R-:W-:Y:S05]  /*29e0*/  @!P5 BRA `(.L_x_3830) ;  /* 0x000001440020d947 */ /* 0x001fea0003800000 */
.L_x_4071:
[----:B------:R-:W-:Y:S05]  /*29f0*/  BSYNC B1 ;  /* 0x0000000000017941 */ /* 0x000fea0003800000 */
.L_x_3829:
[----:B------:R-:W-:-:S03]  /*2a00*/  UMOV UR4, 0xffffffff ;  /* 0xffffffff00047882 */ /* 0x000fc60000000000 */
[----:B------:R-:W-:Y:S05]  /*2a10*/  BRA.DIV UR4, `(.L_x_3831) ;  /* 0x0000014604287947 */ /* 0x000fea000b800000 */
[----:B------:R-:W1:Y:S04]  /*2a20*/  SHFL.IDX PT, R70, R70, RZ, 0x1c1f ;  /* 0x001c1fff46467589 */ /* 0x000e6800000e0000 */
[----:B------:R2:W3:Y:S02]  /*2a30*/  SHFL.IDX PT, R14, R71, RZ, 0x1c1f ;  /* 0x001c1fff470e7589 */ /* 0x0004e400000e0000 */
.L_x_4075:
[----:B------:R-:W-:Y:S05]  /*2a40*/  @P4 BRA `(.L_x_3832) ;  /* 0x0000001400744947 */ /* 0x000fea0003800000 */
[----:B------:R-:W-:Y:S01]  /*2a50*/  ISETP.NE.AND P5, PT, R63, RZ, PT ;  /* 0x000000ff3f00720c */ /* 0x000fe20003fa5270 */
[----:B------:R-:W-:-:S12]  /*2a60*/  BSSY B1, `(.L_x_3833) ;  /* 0x0000038000017945 */ /* 0x000fd80003800000 */
[----:B------:R-:W-:Y:S05]  /*2a70*/  @P5 BRA `(.L_x_3834) ;  /* 0x0000000000d85947 */ /* 0x000fea0003800000 */
[----:B------:R4:W0:Y:S01]  /*2a80*/  LDS.128 R4, [R72+0x22400] ;  /* 0x0224000048047984 */ /* 0x0008220000000c00 */
[----:B------:R-:W-:Y:S01]  /*2a90*/  ISETP.GE.AND P5, PT, R184, R77, PT ;  /* 0x0000004db800720c */ /* 0x000fe20003fa6270 */
[----:B------:R-:W-:Y:S01]  /*2aa0*/  BSSY B2, `(.L_x_3835) ;  /* 0x0000032000027945 */ /* 0x000fe20003800000 */
[----:B---3--:R-:W-:-:S04]  /*2ab0*/  LEA R10, P4, R16, R14, 0x1 ;  /* 0x0000000e100a7211 */ /* 0x008fc800078808ff */
[----:B-1----:R-:W-:-:S07]  /*2ac0*/  LEA.HI.X R11, R16, R70, R17, 0x1, P4 ;  /* 0x00000046100b7211 */ /* 0x002fce00020f0c11 */
[----:B----4-:R-:W-:Y:S05]  /*2ad0*/  @P5 BRA `(.L_x_3836) ;  /* 0x0000000000b85947 */ /* 0x010fea0003800000 */
[----:B------:R-:W-:Y:S01]  /*2ae0*/  SHF.R.U32.HI R76, RZ, 0x10, R59 ;  /* 0x00000010ff4c7819 */ /* 0x000fe2000001163b */
[----:B0-----:R-:W-:Y:S01]  /*2af0*/  IMAD.U32 R15, R7, 0x10000, RZ ;  /* 0x00010000070f7824 */ /* 0x001fe200078e00ff */
[----:B--2---:R-:W-:Y:S01]  /*2b00*/  SHF.R.U32.HI R71, RZ, 0x10, R31 ;  /* 0x00000010ff477819 */ /* 0x004fe2000001161f */
[----:B------:R-:W-:Y:S01]  /*2b10*/  IMAD.U32 R12, R6, 0x10000, RZ ;  /* 0x00010000060c7824 */ /* 0x000fe200078e00ff */
[----:B------:R-:W-:Y:S02]  /*2b20*/  SHF.R.U64 R72, R58, 0x10, R59 ;  /* 0x000000103a487819 */ /* 0x000fe4000000123b */
[----:B------:R-:W-:Y:S02]  /*2b30*/  SHF.R.U64 R74, R30, 0x10, R31 ;  /* 0x000000101e4a7819 */ /* 0x000fe4000000121f */
[----:B------:R-:W-:Y:S02]  /*2b40*/  PRMT R76, R81, 0x5432, R76 ;  /* 0x00005432514c7816 */ /* 0x000fe4000000004c */
[----:B------:R-:W-:-:S02]  /*2b50*/  PRMT R59, R78, 0x5410, R71 ;  /* 0x000054104e3b7816 */ /* 0x000fc40000000047 */
[----:B------:R-:W-:Y:S02]  /*2b60*/  PRMT R72, R79, 0x5432, R72 ;  /* 0x000054324f487816 */ /* 0x000fe40000000048 */
[----:B------:R-:W-:Y:S01]  /*2b70*/  LOP3.LUT R13, R6, 0xffff0000, RZ, 0xc0, !PT ;  /* 0xffff0000060d7812 */ /* 0x000fe200078ec0ff */
[----:B------:R-:W-:Y:S01]  /*2b80*/  IMAD.U32 R71, R59, 0x10000, RZ ;  /* 0x000100003b477824 */ /* 0x000fe200078e00ff */
[----:B------:R-:W-:Y:S02]  /*2b90*/  LOP3.LUT R30, R7, 0xffff0000, RZ, 0xc0, !PT ;  /* 0xffff0000071e7812 */ /* 0x000fe400078ec0ff */
[----:B------:R-:W-:Y:S01]  /*2ba0*/  PRMT R31, R78, 0x5432, R74 ;  /* 0x000054324e1f7816 */ /* 0x000fe2000000004a */
[----:B------:R-:W-:Y:S01]  /*2bb0*/  IMAD.U32 R78, R76, 0x10000, RZ ;  /* 0x000100004c4e7824 */ /* 0x000fe200078e00ff */
[----:B------:R-:W-:Y:S02]  /*2bc0*/  LOP3.LUT R7, R5, 0xffff0000, RZ, 0xc0, !PT ;  /* 0xffff000005077812 */ /* 0x000fe400078ec0ff */
[----:B------:R-:W-:Y:S01]  /*2bd0*/  LOP3.LUT R74, R72, 0xffff0000, RZ, 0xc0, !PT ;  /* 0xffff0000484a7812 */ /* 0x000fe200078ec0ff */
[----:B------:R-:W-:Y:S01]  /*2be0*/  FMUL.FTZ R81, R13, R78 ;  /* 0x0000004e0d517220 */ /* 0x000fe20000410000 */
[----:B------:R-:W-:Y:S01]  /*2bf0*/  SHF.L.U32 R6, R5, 0x10, RZ ;  /* 0x0000001005067819 */ /* 0x000fe200000006ff */
[-C--:B------:R-:W-:Y:S01]  /*2c00*/  FMUL.FTZ R13, R13, R71.reuse ;  /* 0x000000470d0d7220 */ /* 0x080fe20000410000 */
[----:B------:R-:W-:Y:S01]  /*2c10*/  LOP3.LUT R58, R31, 0xffff0000, RZ, 0xc0, !PT ;  /* 0xffff00001f3a7812 */ /* 0x000fe200078ec0ff */
[----:B------:R-:W-:Y:S01]  /*2c20*/  FMUL.FTZ R79, R7, R74 ;  /* 0x0000004a074f7220 */ /* 0x000fe20000410000 */
[----:B------:R-:W-:Y:S01]  /*2c30*/  LOP3.LUT R76, R76, 0xffff0000, RZ, 0xc0, !PT ;  /* 0xffff00004c4c7812 */ /* 0x000fe200078ec0ff */
[----:B------:R-:W-:Y:S01]  /*2c40*/  IMAD.U32 R5, R4, 0x10000, RZ ;  /* 0x0001000004057824 */ /* 0x000fe200078e00ff */
[----:B------:R-:W-:Y:S01]  /*2c50*/  LOP3.LUT R59, R59, 0xffff0000, RZ, 0xc0, !PT ;  /* 0xffff00003b3b7812 */ /* 0x000fe200078ec0ff */
[----:B------:R-:W-:Y:S01]  /*2c60*/  FFMA.FTZ R81, R12, R71, -R81 ;  /* 0x000000470c517223 */ /* 0x000fe20000010851 */
[-C--:B------:R-:W-:Y:S01]  /*2c70*/  FMUL.FTZ R7, R7, R58.reuse ;  /* 0x0000003a07077220 */ /* 0x080fe20000410000 */
[----:B------:R-:W-:Y:S01]  /*2c80*/  LOP3.LUT R4, R4, 0xffff0000, RZ, 0xc0, !PT ;  /* 0xffff000004047812 */ /* 0x000fe200078ec0ff */
[----:B------:R-:W-:Y:S01]  /*2c90*/  FFMA.FTZ R79, R6, R58, -R79 ;  /* 0x0000003a064f7223 */ /* 0x000fe2000001084f */
[----:B------:R-:W-:Y:S01]  /*2ca0*/  FFMA.FTZ R12, R12, R78, R13 ;  /* 0x0000004e0c0c7223 */ /* 0x000fe2000001000d */
[----:B------:R-:W-:-:S02]  /*2cb0*/  IMAD.U32 R72, R72, 0x10000, RZ ;  /* 0x0001000048487824 */ /* 0x000fc400078e00ff */
[C---:B------:R-:W-:Y:S01]  /*2cc0*/  FMUL.FTZ R58, R30.reuse, R76 ;  /* 0x0000004c1e3a7220 */ /* 0x040fe20000410000 */
[----:B------:R-:W-:Y:S02]  /*2cd0*/  IMAD.U32 R31, R31, 0x10000, RZ ;  /* 0x000100001f1f7824 */ /* 0x000fe400078e00ff */
[----:B------:R-:W-:Y:S01]  /*2ce0*/  FMUL.FTZ R13, R30, R59 ;  /* 0x0000003b1e0d7220 */ /* 0x000fe20000410000 */
[----:B------:R-:W-:Y:S01]  /*2cf0*/  FFMA.FTZ R74, R6, R74, R7 ;  /* 0x0000004a064a7223 */ /* 0x000fe20000010007 */
        /* <DEDUP_REMOVED lines=11> */
[----:B------:R-:W-:-:S07]  /*2db0*/  IMAD.MOV.U32 R7, RZ, RZ, R13 ;  /* 0x000000ffff077224 */ /* 0x000fce00078e000d */
.L_x_3836:
[----:B------:R-:W-:Y:S05]  /*2dc0*/  BSYNC B2 ;  /* 0x0000000000027941 */ /* 0x000fea0003800000 */
.L_x_3835:
[----:B0-----:R4:W-:Y:S02]  /*2dd0*/  ST.E.128 desc[UR40][R10.64], R4 ;  /* 0x000000040a007985 */ /* 0x0019e4000c101d28 */
.L_x_3834:
[----:B------:R-:W-:Y:S05]  /*2de0*/  BSYNC B1 ;  /* 0x0000000000017941 */ /* 0x000fea0003800000 */
.L_x_3833:
[----:B------:R-:W-:Y:S05]  /*2df0*/  @P1 BRA `(.L_x_3832) ;  /* 0x0000001000881947 */ /* 0x000fea0003800000 */
[----:B----4-:R-:W-:Y:S01]  /*2e00*/  IMAD.MOV.U32 R4, RZ, RZ, 0x20 ;  /* 0x00000020ff047424 */ /* 0x010fe200078e00ff */
[----:B------:R-:W-:Y:S01]  /*2e10*/  LOP3.LUT P4, RZ, R194, 0x4, RZ, 0xc0, !PT ;  /* 0x00000004c2ff7812 */ /* 0x000fe2000788c0ff */
[----:B------:R-:W-:Y:S01]  /*2e20*/  BSSY B1, `(.L_x_3837) ;  /* 0x0000037000017945 */ /* 0x000fe20003800000 */
[----:B------:R-:W-:Y:S02]  /*2e30*/  ISETP.GE.AND P5, PT, R197, R77, PT ;  /* 0x0000004dc500720c */ /* 0x000fe40003fa6270 */
[----:B------:R-:W-:Y:S02]  /*2e40*/  SEL R4, R4, 0xffffffe0, !P4 ;  /* 0xffffffe004047807 */ /* 0x000fe40006000000 */
[C---:B---3--:R-:W-:Y:S02]  /*2e50*/  LEA R10, P4, R19.reuse, R14, 0x1 ;  /* 0x0000000e130a7211 */ /* 0x048fe400078808ff */
[----:B------:R-:W-:Y:S02]  /*2e60*/  IADD3 R73, R4, R52, R73 ;  /* 0x0000003404497210 */ /* 0x000fe40007ffe049 */
[----:B-1----:R-:W-:-:S03]  /*2e70*/  LEA.HI.X R11, R19, R70, R195, 0x1, P4 ;  /* 0x00000046130b7211 */ /* 0x002fc600020f0cc3 */
[----:B------:R-:W-:-:S06]  /*2e80*/  IMAD R4, R73, 0x2, R2 ;  /* 0x0000000249047824 */ /* 0x000fcc00078e0202 */
[----:B------:R-:W1:Y:S01]  /*2e90*/  LDS.128 R4, [R4+0x22400] ;  /* 0x0224000004047984 */ /* 0x000e620000000c00 */
[----:B------:R-:W-:Y:S05]  /*2ea0*/  @P5 BRA `(.L_x_3838) ;  /* 0x0000000000b85947 */ /* 0x000fea0003800000 */
[----:B------:R-:W-:Y:S01]  /*2eb0*/  SHF.R.U64 R14, R8, 0x10, R9 ;  /* 0x00000010080e7819 */ /* 0x000fe20000001209 */
[----:B-1----:R-:W-:Y:S01]  /*2ec0*/  IMAD.U32 R12, R7, 0x10000, RZ ;  /* 0x00010000070c7824 */ /* 0x002fe200078e00ff */
[--C-:B------:R-:W-:Y:S01]  /*2ed0*/  SHF.R.U64 R30, R28, 0x10, R29.reuse ;  /* 0x000000101c1e7819 */ /* 0x100fe2000000121d */
[----:B------:R-:W-:Y:S01]  /*2ee0*/  IMAD.U32 R8, R6, 0x10000, RZ ;  /* 0x0001000006087824 */ /* 0x000fe200078e00ff */
        /* <DEDUP_REMOVED lines=8> */
[----:B------:R-:W-:Y:S01]  /*2f70*/  LOP3.LUT R7, R5, 0xffff0000, RZ, 0xc0, !PT ;  /* 0xffff000005077812 */ /* 0x000fe200078ec0ff */
[----:B------:R-:W-:Y:S01]  /*2f80*/  IMAD.U32 R29, R28, 0x10000, RZ ;  /* 0x000100001c1d7824 */ /* 0x000fe200078e00ff */
[C---:B------:R-:W-:Y:S01]  /*2f90*/  LOP3.LUT R31, R30.reuse, 0xffff0000, RZ, 0xc0, !PT ;  /* 0xffff00001e1f7812 */ /* 0x040fe200078ec0ff */
[----:B------:R-:W-:Y:S01]  /*2fa0*/  IMAD.U32 R30, R30, 0x10000, RZ ;  /* 0x000100001e1e7824 */ /* 0x000fe200078e00ff */
[C---:B------:R-:W-:Y:S01]  /*2fb0*/  LOP3.LUT R15, R14.reuse, 0xffff0000, RZ, 0xc0, !PT ;  /* 0xffff00000e0f7812 */ /* 0x040fe200078ec0ff */
[----:B------:R-:W-:Y:S01]  /*2fc0*/  IMAD.U32 R14, R14, 0x10000, RZ ;  /* 0x000100000e0e7824 */ /* 0x000fe200078e00ff */
[----:B------:R-:W-:Y:S01]  /*2fd0*/  LOP3.LUT R9, R6, 0xffff0000, RZ, 0xc0, !PT ;  /* 0xffff000006097812 */ /* 0x000fe200078ec0ff */
[C---:B--2---:R-:W-:Y:S01]  /*2fe0*/  FMUL.FTZ R71, R7.reuse, R31 ;  /* 0x0000001f07477220 */ /* 0x044fe20000410000 */
[----:B------:R-:W-:Y:S01]  /*2ff0*/  LOP3.LUT R58, R58, 0xffff0000, RZ, 0xc0, !PT ;  /* 0xffff00003a3a7812 */ /* 0x000fe200078ec0ff */
[----:B------:R-:W-:Y:S01]  /*3000*/  FMUL.FTZ R70, R7, R15 ;  /* 0x0000000f07467220 */ /* 0x000fe20000410000 */
[----:B------:R-:W-:Y:S01]  /*3010*/  LOP3.LUT R28, R28, 0xffff0000, RZ, 0xc0, !PT ;  /* 0xffff00001c1c7812 */ /* 0x000fe200078ec0ff */
[C---:B------:R-:W-:Y:S01]  /*3020*/  FMUL.FTZ R7, R9.reuse, R59 ;  /* 0x0000003b09077220 */ /* 0x040fe20000410000 */
[----:B------:R-:W-:Y:S01]  /*3030*/  FMUL.FTZ R9, R9, R29 ;  /* 0x0000001d09097220 */ /* 0x000fe20000410000 */
[----:B------:R-:W-:-:S02]  /*3040*/  IMAD.U32 R6, R5, 0x10000, RZ ;  /* 0x0001000005067824 */ /* 0x000fc400078e00ff */
[----:B------:R-:W-:Y:S01]  /*3050*/  FFMA.FTZ R29, R8, R29, -R7 ;  /* 0x0000001d081d7223 */ /* 0x000fe20000010807 */
[----:B------:R-:W-:Y:S02]  /*3060*/  IMAD.U32 R5, R4, 0x10000, RZ ;  /* 0x0001000004057824 */ /* 0x000fe400078e00ff */
[----:B------:R-:W-:Y:S01]  /*3070*/  FFMA.FTZ R8, R8, R59, R9 ;  /* 0x0000003b08087223 */ /* 0x000fe20000010009 */
[----:B------:R-:W-:Y:S01]  /*3080*/  LOP3.LUT R4, R4, 0xffff0000, RZ, 0xc0, !PT ;  /* 0xffff000004047812 */ /* 0x000fe200078ec0ff */
[C---:B------:R-:W-:Y:S01]  /*3090*/  FMUL.FTZ R9, R13.reuse, R58 ;  /* 0x0000003a0d097220 */ /* 0x040fe20000410000 */
[-C--:B------:R-:W-:Y:S01]  /*30a0*/  FMUL.FTZ R13, R13, R28.reuse ;  /* 0x0000001c0d0d7220 */ /* 0x080fe20000410000 */
[C---:B------:R-:W-:Y:S01]  /*30b0*/  FFMA.FTZ R71, R6.reuse, R15, -R71 ;  /* 0x0000000f06477223 */ /* 0x040fe20000010847 */
[----:B------:R-:W-:Y:S01]  /*30c0*/  FFMA.FTZ R70, R6, R31, R70 ;  /* 0x0000001f06467223 */ /* 0x000fe20000010046 */
[----:B------:R-:W-:Y:S01]  /*30d0*/  FFMA.FTZ R9, R12, R28, -R9 ;  /* 0x0000001c0c097223 */ /* 0x000fe20000010809 */
[C---:B------:R-:W-:Y:S01]  /*30e0*/  FMUL.FTZ R6, R4.reuse, R30 ;  /* 0x0000001e04067220 */ /* 0x040fe20000410000 */
[----:B------:R-:W-:Y:S01]  /*30f0*/  FMUL.FTZ R7, R4, R14 ;  /* 0x0000000e04077220 */ /* 0x000fe20000410000 */
[----:B------:R-:W-:Y:S01]  /*3100*/  FFMA.FTZ R12, R12, R58, R13 ;  /* 0x0000003a0c0c7223 */ /* 0x000fe2000001000d */
[----:B------:R-:W-:Y:S01]  /*3110*/  F2FP.BF16.F32.PACK_AB R8, R8, R29 ;  /* 0x0000001d0808723e */ /* 0x000fe200000010ff */
[C---:B------:R-:W-:Y:S01]  /*3120*/  FFMA.FTZ R6, R5.reuse, R14, -R6 ;  /* 0x0000000e05067223 */ /* 0x040fe20000010806 */
[----:B------:R-:W-:Y:S01]  /*3130*/  FFMA.FTZ R7, R5, R30, R7 ;  /* 0x0000001e05077223 */ /* 0x000fe20000010007 */
[----:B------:R-:W-:-:S02]  /*3140*/  F2FP.BF16.F32.PACK_AB R5, R70, R71 ;  /* 0x000000474605723e */ /* 0x000fc400000010ff */
[----:B------:R-:W-:Y:S02]  /*3150*/  F2FP.BF16.F32.PACK_AB R9, R12, R9 ;  /* 0x000000090c09723e */ /* 0x000fe400000010ff */
[----:B------:R-:W-:Y:S01]  /*3160*/  F2FP.BF16.F32.PACK_AB R4, R7, R6 ;  /* 0x000000060704723e */ /* 0x000fe200000010ff */
[----:B------:R-:W-:Y:S02]  /*3170*/  IMAD.MOV.U32 R6, RZ, RZ, R8 ;  /* 0x000000ffff067224 */ /* 0x000fe400078e0008 */
[----:B------:R-:W-:-:S07]  /*3180*/  IMAD.MOV.U32 R7, RZ, RZ, R9 ;  /* 0x000000ffff077224 */ /* 0x000fce00078e0009 */
.L_x_3838:
[----:B------:R-:W-:Y:S05]  /*3190*/  BSYNC B1 ;  /* 0x0000000000017941 */ /* 0x000fea0003800000 */
.L_x_3837:
[----:B-1----:R1:W-:Y:S01]  /*31a0*/  ST.E.128 desc[UR40][R10.64], R4 ;  /* 0x000000040a007985 */ /* 0x0023e2000c101d28 */
[----:B------:R-:W-:Y:S05]  /*31b0*/  BRA `(.L_x_3832) ;  /* 0x0000000c00987947 */ /* 0x000fea0003800000 */
.L_x_3825:
[----:B------:R-:W-:-:S05]  /*31c0*/  IMAD R69, R38, -0x40, R40 ;  /* 0xffffffc026457824 */ /* 0x000fca00078e0228 */
[----:B------:R-:W-:-:S04]  /*31d0*/  VIMNMX R69, R69, 0x40, PT ;  /* 0x0000004045457848 */ /* 0x000fc80003fe0100 */
[----:B------:R-:W-:-:S04]  /*31e0*/  ISETP.GE.AND P4, PT, R192, R69, PT ;  /* 0x00000045c000720c */ /* 0x000fc80003f86270 */
[----:B------:R-:W-:-:S13]  /*31f0*/  ISETP.GE.OR P3, PT, R16, R77, P4 ;  /* 0x0000004d1000720c */ /* 0x000fda0002766670 */
[----:B------:R-:W0:Y:S01]  /*3200*/  @!P3 LDC.64 R12, c[0x0][0x3e8] ;  /* 0x0000fa00ff0cbb82 */ /* 0x000e220000000a00 */
[----:B------:R-:W-:Y:S01]  /*3210*/  @!P3 IADD3 R6, P5, R32, R4, RZ ;  /* 0x000000042006b210 */ /* 0x000fe20007fbe0ff */
[----:B------:R-:W-:Y:S02]  /*3220*/  @!P3 IMAD R4, R45, R38, RZ ;  /* 0x000000262d04b224 */ /* 0x000fe400078e02ff */
[----:B------:R-:W-:Y:S02]  /*3230*/  @!P3 IMAD.MOV.U32 R5, RZ, RZ, R57 ;  /* 0x000000ffff05b224 */ /* 0x000fe400078e0039 */
[----:B------:R-:W-:Y:S02]  /*3240*/  @!P3 IMAD R15, R15, R46, R4 ;  /* 0x0000002e0f0fb224 */ /* 0x000fe400078e0204 */
[----:B------:R-:W1:Y:S01]  /*3250*/  @!P3 LDC.64 R8, c[0x0][0x400] ;  /* 0x00010000ff08bb82 */ /* 0x000e620000000a00 */
[----:B------:R-:W-:Y:S02]  /*3260*/  @!P3 IMAD.X R7, R11, 0x1, R54, P5 ;  /* 0x000000010b07b824 */ /* 0x000fe400028e0636 */
[----:B------:R-:W-:-:S04]  /*3270*/  @!P3 IMAD.MOV.U32 R4, RZ, RZ, R36 ;  /* 0x000000ffff04b224 */ /* 0x000fc800078e0024 */
[----:B------:R-:W-:Y:S01]  /*3280*/  @!P3 IMAD.WIDE.U32 R10, R38, R46, R4 ;  /* 0x0000002e260ab225 */ /* 0x000fe200078e0004 */
[----:B------:R-:W-:-:S03]  /*3290*/  CS2R R4, SRZ ;  /* 0x0000000000047805 */ /* 0x000fc6000001ff00 */
[----:B------:R-:W-:Y:S01]  /*32a0*/  @!P3 IMAD.IADD R11, R15, 0x1, R11 ;  /* 0x000000010f0bb824 */ /* 0x000fe200078e020b */
[----:B0-----:R-:W-:-:S04]  /*32b0*/  @!P3 LEA R12, P5, R6, R12, 0x1 ;  /* 0x0000000c060cb211 */ /* 0x001fc800078a08ff */
[----:B------:R-:W-:Y:S02]  /*32c0*/  @!P3 LEA.HI.X R13, R6, R13, R7, 0x1, P5 ;  /* 0x0000000d060db211 */ /* 0x000fe400028f0c07 */
[----:B------:R-:W-:Y:S02]  /*32d0*/  CS2R R6, SRZ ;  /* 0x0000000000067805 */ /* 0x000fe4000001ff00 */
[C---:B-1----:R-:W-:Y:S02]  /*32e0*/  @!P3 LEA R8, P5, R10.reuse, R8, 0x1 ;  /* 0x000000080a08b211 */ /* 0x042fe400078a08ff */
[----:B------:R-:W-:Y:S02]  /*32f0*/  CS2R R30, SRZ ;  /* 0x00000000001e7805 */ /* 0x000fe4000001ff00 */
[----:B------:R-:W-:Y:S01]  /*3300*/  CS2R R28, SRZ ;  /* 0x00000000001c7805 */ /* 0x000fe2000001ff00 */
[----:B------:R-:W2:Y:S01]  /*3310*/  @!P3 LDG.E.128 R4, desc[UR40][R12.64] ;  /* 0x000000280c04b981 */ /* 0x000ea2000c1e1d00 */
[----:B------:R-:W-:-:S05]  /*3320*/  @!P3 LEA.HI.X R9, R10, R9, R11, 0x1, P5 ;  /* 0x000000090a09b211 */ /* 0x000fca00028f0c0b */
[----:B------:R-:W3:Y:S01]  /*3330*/  @!P3 LDG.E.128 R28, desc[UR40][R8.64] ;  /* 0x00000028081cb981 */ /* 0x000ee2000c1e1d00 */
[----:B------:R-:W-:Y:S02]  /*3340*/  ISETP.NE.AND P3, PT, R186, 0x3, PT ;  /* 0x00000003ba00780c */ /* 0x000fe40003f65270 */
[----:B------:R-:W-:Y:S01]  /*3350*/  ISETP.GE.AND P5, PT, R16, R77, PT ;  /* 0x0000004d1000720c */ /* 0x000fe20003fa6270 */
[----:B--2---:R-:W-:Y:S02]  /*3360*/  IMAD.MOV.U32 R10, RZ, RZ, R4 ;  /* 0x000000ffff0a7224 */ /* 0x004fe400078e0004 */
[----:B------:R-:W-:Y:S02]  /*3370*/  IMAD.MOV.U32 R11, RZ, RZ, R5 ;  /* 0x000000ffff0b7224 */ /* 0x000fe400078e0005 */
[----:B------:R-:W-:Y:S02]  /*3380*/  IMAD.MOV.U32 R14, RZ, RZ, R6 ;  /* 0x000000ffff0e7224 */ /* 0x000fe400078e0006 */
[----:B------:R-:W-:Y:S01]  /*3390*/  IMAD.MOV.U32 R15, RZ, RZ, R7 ;  /* 0x000000ffff0f7224 */ /* 0x000fe200078e0007 */
[----:B------:R-:W-:Y:S01]  /*33a0*/  PRMT R79, R10, 0x5410, R11 ;  /* 0x000054100a4f7816 */ /* 0x000fe2000000000b */
[----:B---3--:R-:W-:Y:S01]  /*33b0*/  IMAD.MOV.U32 R8, RZ, RZ, R30 ;  /* 0x000000ffff087224 */ /* 0x008fe200078e001e */
[----:B------:R-:W-:Y:S01]  /*33c0*/  PRMT R83, R83, 0x5410, R14 ;  /* 0x0000541053537816 */ /* 0x000fe2000000000e */
[----:B------:R-:W-:Y:S01]  /*33d0*/  IMAD.MOV.U32 R9, RZ, RZ, R31 ;  /* 0x000000ffff097224 */ /* 0x000fe200078e001f */
[----:B------:R-:W-:Y:S01]  /*33e0*/  PRMT R87, R87, 0x5410, R15 ;  /* 0x0000541057577816 */ /* 0x000fe2000000000f */
[----:B------:R-:W-:-:S02]  /*33f0*/  IMAD.MOV.U32 R10, RZ, RZ, R28 ;  /* 0x000000ffff0a7224 */ /* 0x000fc400078e001c */
[----:B------:R-:W-:Y:S01]  /*3400*/  IMAD.MOV.U32 R11, RZ, RZ, R29 ;  /* 0x000000ffff0b7224 */ /* 0x000fe200078e001d */
[----:B------:R-:W-:Y:S02]  /*3410*/  PRMT R82, R9, 0x5410, R8 ;  /* 0x0000541009527816 */ /* 0x000fe40000000008 */
[----:B------:R-:W-:Y:S02]  /*3420*/  PRMT R86, R86, 0x5410, R10 ;  /* 0x0000541056567816 */ /* 0x000fe4000000000a */
[----:B------:R-:W-:Y:S01]  /*3430*/  PRMT R83, R11, 0x7610, R83 ;  /* 0x000076100b537816 */ /* 0x000fe20000000053 */
[----:B------:R-:W-:Y:S06]  /*3440*/  @!P3 BRA `(.L_x_3839) ;  /* 0x000000000004b947 */ /* 0x000fec0003800000 */
[----:B------:R-:W-:Y:S01]  /*3450*/  BPT.TRAP 0x1 ;  /* 0x000000040000795c */ /* 0x000fe20000300000 */
.L_x_3839:
[----:B------:R-:W-:Y:S01]  /*3460*/  IMAD R64, R22, 0x8, R2 ;  /* 0x0000000816407824 */ /* 0x000fe200078e0202 */
[----:B------:R-:W-:Y:S01]  /*3470*/  SHF.L.U32 R75, R187, 0x1f, RZ ;  /* 0x0000001fbb4b7819 */ /* 0x000fe200000006ff */
[----:B------:R-:W-:Y:S03]  /*3480*/  BSSY B1, `(.L_x_3840) ;  /* 0x0000003000017945 */ /* 0x000fe60003800000 */
[----:B------:R-:W0:Y:S02]  /*3490*/  SYNCS.PHASECHK.TRANS64.TRYWAIT P6, [R64+URZ+0x28c90], R75 ;  /* 0x028c904b400075a7 */ /* 0x000e2400080c017f */
[----:B0-----:R-:W-:Y:S05]  /*34a0*/  @!P6 BRA `(.L_x_3841) ;  /* 0x0000013800cce947 */ /* 0x001fea0003800000 */
.L_x_4076:
[----:B------:R-:W-:Y:S05]  /*34b0*/  BSYNC B1 ;  /* 0x0000000000017941 */ /* 0x000fea0003800000 */
.L_x_3840:
[----:B------:R-:W-:-:S03]  /*34c0*/  UMOV UR4, 0xffffffff ;  /* 0xffffffff00047882 */ /* 0x000fc60000000000 */
[----:B------:R-:W-:Y:S05]  /*34d0*/  BRA.DIV UR4, `(.L_x_3842) ;  /* 0x0000013a04d47947 */ /* 0x000fea000b800000 */
[----:B------:R-:W1:Y:S04]  /*34e0*/  SHFL.IDX PT, R70, R70, RZ, 0x1c1f ;  /* 0x001c1fff46467589 */ /* 0x000e6800000e0000 */
[----:B------:R-:W2:Y:S02]  /*34f0*/  SHFL.IDX PT, R71, R71, RZ, 0x1c1f ;  /* 0x001c1fff47477589 */ /* 0x000ea400000e0000 */
.L_x_4080:
[----:B------:R-:W3:Y:S02]  /*3500*/  LDC R72, c[0x0][0x2f4] ;  /* 0x0000bd00ff487b82 */ /* 0x000ee40000000800 */
[----:B---3--:R-:W-:-:S13]  /*3510*/  ISETP.GE.OR P4, PT, R16, R72, P4 ;  /* 0x000000481000720c */ /* 0x008fda0002786670 */
[----:B------:R-:W-:Y:S05]  /*3520*/  @P4 BRA `(.L_x_3832) ;  /* 0x0000000800bc4947 */ /* 0x000fea0003800000 */
[----:B------:R-:W-:Y:S01]  /*3530*/  IMAD.IADD R8, R72, 0x1, -R51 ;  /* 0x0000000148087824 */ /* 0x000fe200078e0a33 */
[C---:B--2---:R-:W-:Y:S01]  /*3540*/  LEA R58, P4, R56.reuse, R71, 0x1 ;  /* 0x00000047383a7211 */ /* 0x044fe200078808ff */
[----:B------:R-:W-:Y:S03]  /*3550*/  BSSY B1, `(.L_x_3843) ;  /* 0x000006e000017945 */ /* 0x000fe60003800000 */
[----:B------:R-:W-:Y:S02]  /*3560*/  SEL R8, R51, R8, !P0 ;  /* 0x0000000833087207 */ /* 0x000fe40004000000 */
[----:B-1----:R-:W-:Y:S02]  /*3570*/  LEA.HI.X R59, R56, R70, R61, 0x1, P4 ;  /* 0x00000046383b7211 */ /* 0x002fe400020f0c3d */
[----:B------:R-:W-:-:S04]  /*3580*/  SHF.R.S32.HI R9, RZ, 0x1f, R8 ;  /* 0x0000001fff097819 */ /* 0x000fc80000011408 */
[----:B------:R-:W-:-:S04]  /*3590*/  LEA.HI R9, R9, R8, RZ, 0x4 ;  /* 0x0000000809097211 */ /* 0x000fc800078f20ff */
[----:B------:R-:W-:Y:S01]  /*35a0*/  SHF.R.S32.HI R8, RZ, 0x4, R9 ;  /* 0x00000004ff087819 */ /* 0x000fe20000011409 */
[----:B------:R-:W-:-:S03]  /*35b0*/  IMAD.IADD R9, R62, 0x1, R73 ;  /* 0x000000013e097824 */ /* 0x000fc600078e0249 */
[----:B------:R-:W-:Y:S01]  /*35c0*/  LEA.HI.SX32 R8, R3, R8, 0x1d ;  /* 0x0000000803087211 */ /* 0x000fe200078feaff */
[----:B------:R-:W-:-:S04]  /*35d0*/  IMAD R9, R9, 0x2, R2 ;  /* 0x0000000209097824 */ /* 0x000fc800078e0202 */
[----:B------:R-:W-:-:S05]  /*35e0*/  IMAD.SHL.U32 R77, R8, 0x8, RZ ;  /* 0x00000008084d7824 */ /* 0x000fca00078e00ff */
[----:B------:R-:W-:-:S04]  /*35f0*/  LOP3.LUT R8, R44, 0x38, R77, 0xf8, !PT ;  /* 0x000000382c087812 */ /* 0x000fc800078ef84d */
[----:B------:R-:W-:-:S05]  /*3600*/  LOP3.LUT R8, R8, R47, RZ, 0x3c, !PT ;  /* 0x0000002f08087212 */ /* 0x000fca00078e3cff */
[----:B------:R-:W-:-:S04]  /*3610*/  IMAD R8, R213, 0x200, R8 ;  /* 0x00000200d5087824 */ /* 0x000fc800078e0208 */
[----:B------:R-:W-:Y:S02]  /*3620*/  IMAD.IADD R73, R73, 0x1, R8 ;  /* 0x0000000149497824 */ /* 0x000fe400078e0208 */
[----:B------:R-:W1:Y:S02]  /*3630*/  LDS.128 R8, [R9+0x22400] ;  /* 0x0224000009087984 */ /* 0x000e640000000c00 */
[----:B------:R-:W-:-:S05]  /*3640*/  IMAD R73, R73, 0x2, R2 ;  /* 0x0000000249497824 */ /* 0x000fca00078e0202 */
[----:B------:R2:W3:Y:S01]  /*3650*/  LDS.128 R12, [R73+0x22400] ;  /* 0x02240000490c7984 */ /* 0x0004e20000000c00 */
[----:B------:R-:W-:Y:S05]  /*3660*/  @P5 BRA `(.L_x_3844) ;  /* 0x0000000400705947 */ /* 0x000fea0003800000 */
[----:B------:R-:W-:Y:S02]  /*3670*/  SHF.R.U32.HI R74, RZ, 0x10, R5 ;  /* 0x00000010ff4a7819 */ /* 0x000fe40000011605 */
[----:B------:R-:W-:Y:S02]  /*3680*/  SHF.R.U32.HI R81, RZ, 0x10, R29 ;  /* 0x00000010ff517819 */ /* 0x000fe4000001161d */
[----:B--2---:R-:W-:Y:S01]  /*3690*/  SHF.R.U64 R73, R4, 0x10, R5 ;  /* 0x0000001004497819 */ /* 0x004fe20000001205 */
[----:B-1----:R-:W-:Y:S01]  /*36a0*/  IMAD.U32 R5, R8, 0x10000, RZ ;  /* 0x0001000008057824 */ /* 0x002fe200078e00ff */
[----:B------:R-:W-:Y:S01]  /*36b0*/  SHF.R.U64 R76, R6, 0x10, R7 ;  /* 0x00000010064c7819 */ /* 0x000fe20000001207 */
[----:B------:R-:W-:Y:S01]  /*36c0*/  IMAD.U32 R6, R9, 0x10000, RZ ;  /* 0x0001000009067824 */ /* 0x000fe200078e00ff */
[----:B------:R-:W-:Y:S01]  /*36d0*/  PRMT R74, R79, 0x5432, R74 ;  /* 0x000054324f4a7816 */ /* 0x000fe2000000004a */
[----:B------:R-:W-:Y:S01]  /*36e0*/  IMAD.U32 R4, R10, 0x10000, RZ ;  /* 0x000100000a047824 */ /* 0x000fe200078e00ff */
[----:B------:R-:W-:-:S02]  /*36f0*/  PRMT R81, R83, 0x5410, R81 ;  /* 0x0000541053517816 */ /* 0x000fc40000000051 */
[--C-:B------:R-:W-:Y:S01]  /*3700*/  SHF.R.U64 R84, R30, 0x10, R31.reuse ;  /* 0x000000101e547819 */ /* 0x100fe2000000121f */
[----:B---3--:R-:W-:Y:S01]  /*3710*/  IMAD.U32 R30, R15, 0x10000, RZ ;  /* 0x000100000f1e7824 */ /* 0x008fe200078e00ff */
[----:B------:R-:W-:Y:S02]  /*3720*/  SHF.R.U32.HI R85, RZ, 0x10, R31 ;  /* 0x00000010ff557819 */ /* 0x000fe4000001161f */
[----:B------:R-:W-:Y:S02]  /*3730*/  SHF.R.U32.HI R78, RZ, 0x10, R7 ;  /* 0x00000010ff4e7819 */ /* 0x000fe40000011607 */
[----:B------:R-:W-:Y:S01]  /*3740*/  SHF.R.U64 R80, R28, 0x10, R29 ;  /* 0x000000101c507819 */ /* 0x000fe2000000121d */
[----:B------:R-:W-:Y:S01]  /*3750*/  IMAD.U32 R28, R13, 0x10000, RZ ;  /* 0x000100000d1c7824 */ /* 0x000fe200078e00ff */
[----:B------:R-:W-:Y:S01]  /*3760*/  PRMT R73, R79, 0x5410, R73 ;  /* 0x000054104f497816 */ /* 0x000fe20000000049 */
[----:B------:R-:W-:Y:S01]  /*3770*/  IMAD.U32 R79, R74, 0x10000, RZ ;  /* 0x000100004a4f7824 */ /* 0x000fe200078e00ff */
[----:B------:R-:W-:Y:S01]  /*3780*/  PRMT R76, R83, 0x5432, R76 ;  /* 0x00005432534c7816 */ /* 0x000fe2000000004c */
[----:B------:R-:W-:Y:S01]  /*3790*/  IMAD.U32 R83, R81, 0x10000, RZ ;  /* 0x0001000051537824 */ /* 0x000fe200078e00ff */
[----:B------:R-:W-:-:S02]  /*37a0*/  PRMT R84, R82, 0x5432, R84 ;  /* 0x0000543252547816 */ /* 0x000fc40000000054 */
[----:B------:R-:W-:Y:S02]  /*37b0*/  PRMT R85, R82, 0x5410, R85 ;  /* 0x0000541052557816 */ /* 0x000fe40000000055 */
[----:B------:R-:W-:Y:S01]  /*37c0*/  LOP3.LUT R29, R13, 0xffff0000, RZ, 0xc0, !PT ;  /* 0xffff00000d1d7812 */ /* 0x000fe200078ec0ff */
[----:B------:R-:W-:Y:S01]  /*37d0*/  IMAD.U32 R13, R12, 0x10000, RZ ;  /* 0x000100000c0d7824 */ /* 0x000fe200078e00ff */
[----:B------:R-:W-:Y:S01]  /*37e0*/  PRMT R78, R87, 0x5432, R78 ;  /* 0x00005432574e7816 */ /* 0x000fe2000000004e */
[C---:B------:R-:W-:Y:S01]  /*37f0*/  FMUL.FTZ R87, R28.reuse, R83 ;  /* 0x000000531c577220 */ /* 0x040fe20000410000 */
[----:B------:R-:W-:Y:S01]  /*3800*/  LOP3.LUT R82, R81, 0xffff0000, RZ, 0xc0, !PT ;  /* 0xffff000051527812 */ /* 0x000fe200078ec0ff */
[-C--:B------:R-:W-:Y:S01]  /*3810*/  FMUL.FTZ R81, R28, R79.reuse ;  /* 0x0000004f1c517220 */ /* 0x080fe20000410000 */
[----:B------:R-:W-:Y:S01]  /*3820*/  LOP3.LUT R7, R9, 0xffff0000, RZ, 0xc0, !PT ;  /* 0xffff000009077812 */ /* 0x000fe200078ec0ff */
[----:B------:R-:W-:Y:S01]  /*3830*/  FFMA.FTZ R87, R6, R79, -R87 ;  /* 0x0000004f06577223 */ /* 0x000fe20000010857 */
[----:B------:R-:W-:Y:S01]  /*3840*/  PRMT R80, R86, 0x5432, R80 ;  /* 0x0000543256507816 */ /* 0x000fe20000000050 */
[----:B------:R-:W-:Y:S01]  /*3850*/  FMUL.FTZ R86, R29, R82 ;  /* 0x000000521d567220 */ /* 0x000fe20000410000 */
[----:B------:R-:W-:Y:S01]  /*3860*/  LOP3.LUT R74, R74, 0xffff0000, RZ, 0xc0, !PT ;  /* 0xffff00004a4a7812 */ /* 0x000fe200078ec0ff */
[----:B------:R-:W-:Y:S01]  /*3870*/  FFMA.FTZ R81, R6, R83, R81 ;  /* 0x0000005306517223 */ /* 0x000fe20000010051 */
[----:B------:R-:W-:Y:S01]  /*3880*/  SHF.L.U32 R6, R78, 0x10, RZ ;  /* 0x000000104e067819 */ /* 0x000fe200000006ff */
[----:B------:R-:W-:Y:S01]  /*3890*/  IMAD.U32 R28, R85, 0x10000, RZ ;  /* 0x00010000551c7824 */ /* 0x000fe200078e00ff */
[----:B------:R-:W-:Y:S01]  /*38a0*/  LOP3.LUT R31, R15, 0xffff0000, RZ, 0xc0, !PT ;  /* 0xffff00000f1f7812 */ /* 0x000fe200078ec0ff */
[-C--:B------:R-:W-:Y:S01]  /*38b0*/  FMUL.FTZ R88, R29, R74.reuse ;  /* 0x0000004a1d587220 */ /* 0x080fe20000410000 */
[----:B------:R-:W-:Y:S01]  /*38c0*/  FFMA.FTZ R86, R7, R74, -R86 ;  /* 0x0000004a07567223 */ /* 0x000fe20000010856 */
[----:B------:R-:W-:Y:S01]  /*38d0*/  LOP3.LUT R74, R85, 0xffff0000, RZ, 0xc0, !PT ;  /* 0xffff0000554a7812 */ /* 0x000fe200078ec0ff */
[----:B------:R-:W-:-:S02]  /*38e0*/  IMAD.U32 R9, R11, 0x10000, RZ ;  /* 0x000100000b097824 */ /* 0x000fc400078e00ff */
[C---:B------:R-:W-:Y:S01]  /*38f0*/  FMUL.FTZ R90, R30.reuse, R28 ;  /* 0x0000001c1e5a7220 */ /* 0x040fe20000410000 */
[----:B------:R-:W-:Y:S01]  /*3900*/  FMUL.FTZ R29, R30, R6 ;  /* 0x000000061e1d7220 */ /* 0x000fe20000410000 */
[----:B------:R-:W-:Y:S01]  /*3910*/  LOP3.LUT R78, R78, 0xffff0000, RZ, 0xc0, !PT ;  /* 0xffff00004e4e7812 */ /* 0x000fe200078ec0ff */
[----:B------:R-:W-:Y:S01]  /*3920*/  FMUL.FTZ R30, R31, R74 ;  /* 0x0000004a1f1e7220 */ /* 0x000fe20000410000 */
[----:B------:R-:W-:Y:S01]  /*3930*/  LOP3.LUT R11, R11, 0xffff0000, RZ, 0xc0, !PT ;  /* 0xffff00000b0b7812 */ /* 0x000fe200078ec0ff */
[C---:B------:R-:W-:Y:S01]  /*3940*/  FFMA.FTZ R90, R9.reuse, R6, -R90 ;  /* 0x00000006095a7223 */ /* 0x040fe2000001085a */
[----:B------:R-:W-:Y:S01]  /*3950*/  FFMA.FTZ R79, R9, R28, R29 ;  /* 0x0000001c094f7223 */ /* 0x000fe2000001001d */
[----:B------:R-:W-:Y:S01]  /*3960*/  LOP3.LUT R12, R12, 0xffff0000, RZ, 0xc0, !PT ;  /* 0xffff00000c0c7812 */ /* 0x000fe200078ec0ff */
[C---:B------:R-:W-:Y:S01]  /*3970*/  IMAD.U32 R28, R80.reuse, 0x10000, RZ ;  /* 0x00010000501c7824 */ /* 0x040fe200078e00ff */
[----:B------:R-:W-:Y:S01]  /*3980*/  LOP3.LUT R9, R80, 0xffff0000, RZ, 0xc0, !PT ;  /* 0xffff000050097812 */ /* 0x000fe200078ec0ff */
[----:B------:R-:W-:Y:S01]  /*3990*/  FFMA.FTZ R88, R7, R82, R88 ;  /* 0x0000005207587223 */ /* 0x000fe20000010058 */
[----:B------:R-:W-:-:S02]  /*39a0*/  IMAD.U32 R6, R73, 0x10000, RZ ;  /* 0x0001000049067824 */ /* 0x000fc400078e00ff */
[-C--:B------:R-:W-:Y:S01]  /*39b0*/  FMUL.FTZ R82, R31, R78.reuse ;  /* 0x0000004e1f527220 */ /* 0x080fe20000410000 */
[----:B------:R-:W-:Y:S01]  /*39c0*/  FFMA.FTZ R31, R11, R78, -R30 ;  /* 0x0000004e0b1f7223 */ /* 0x000fe2000001081e */
[----:B------:R-:W-:Y:S01]  /*39d0*/  LOP3.LUT R73, R73, 0xffff0000, RZ, 0xc0, !PT ;  /* 0xffff000049497812 */ /* 0x000fe200078ec0ff */
[C---:B------:R-:W-:Y:S01]  /*39e0*/  FMUL.FTZ R30, R13.reuse, R28 ;  /* 0x0000001c0d1e7220 */ /* 0x040fe20000410000 */
[----:B------:R-:W-:Y:S01]  /*39f0*/  LOP3.LUT R8, R8, 0xffff0000, RZ, 0xc0, !PT ;  /* 0xffff000008087812 */ /* 0x000fe200078ec0ff */
[----:B------:R-:W-:Y:S01]  /*3a00*/  FMUL.FTZ R13, R13, R6 ;  /* 0x000000060d0d7220 */ /* 0x000fe20000410000 */
[----:B------:R-:W-:Y:S01]  /*3a10*/  FMUL.FTZ R7, R12, R9 ;  /* 0x000000090c077220 */ /* 0x000fe20000410000 */
[----:B------:R-:W-:Y:S02]  /*3a20*/  IMAD.U32 R15, R14, 0x10000, RZ ;  /* 0x000100000e0f7824 */ /* 0x000fe400078e00ff */
[----:B------:R-:W-:Y:S01]  /*3a30*/  FFMA.FTZ R82, R11, R74, R82 ;  /* 0x0000004a0b527223 */ /* 0x000fe20000010052 */
[C---:B------:R-:W-:Y:S01]  /*3a40*/  FFMA.FTZ R30, R5.reuse, R6, -R30 ;  /* 0x00000006051e7223 */ /* 0x040fe2000001081e */
[-C--:B------:R-:W-:Y:S01]  /*3a50*/  FMUL.FTZ R29, R12, R73.reuse ;  /* 0x000000490c1d7220 */ /* 0x080fe20000410000 */
[----:B------:R-:W-:Y:S01]  /*3a60*/  LOP3.LUT R14, R14, 0xffff0000, RZ, 0xc0, !PT ;  /* 0xffff00000e0e7812 */ /* 0x000fe200078ec0ff */
[----:B------:R-:W-:Y:S01]  /*3a70*/  FFMA.FTZ R13, R5, R28, R13 ;  /* 0x0000001c050d7223 */ /* 0x000fe2000001000d */
[----:B------:R-:W-:Y:S01]  /*3a80*/  FFMA.FTZ R73, R8, R73, -R7 ;  /* 0x0000004908497223 */ /* 0x000fe20000010807 */
[C---:B------:R-:W-:Y:S01]  /*3a90*/  IMAD.U32 R6, R84.reuse, 0x10000, RZ ;  /* 0x0001000054067824 */ /* 0x040fe200078e00ff */
[----:B------:R-:W-:Y:S01]  /*3aa0*/  LOP3.LUT R11, R84, 0xffff0000, RZ, 0xc0, !PT ;  /* 0xffff0000540b7812 */ /* 0x000fe200078ec0ff */
[C---:B------:R-:W-:Y:S01]  /*3ab0*/  IMAD.U32 R5, R76.reuse, 0x10000, RZ ;  /* 0x000100004c057824 */ /* 0x040fe200078e00ff */
[----:B------:R-:W-:Y:S01]  /*3ac0*/  LOP3.LUT R7, R76, 0xffff0000, RZ, 0xc0, !PT ;  /* 0xffff00004c077812 */ /* 0x000fe200078ec0ff */
[----:B------:R-:W-:Y:S01]  /*3ad0*/  FFMA.FTZ R8, R8, R9, R29 ;  /* 0x0000000908087223 */ /* 0x000fe2000001001d */
[CC--:B------:R-:W-:Y:S01]  /*3ae0*/  FMUL.FTZ R9, R15.reuse, R6.reuse ;  /* 0x000000060f097220 */ /* 0x0c0fe20000410000 */
[----:B------:R-:W-:Y:S01]  /*3af0*/  LOP3.LUT R10, R10, 0xffff0000, RZ, 0xc0, !PT ;  /* 0xffff00000a0a7812 */ /* 0x000fe200078ec0ff */
        /* <DEDUP_REMOVED lines=19> */
.L_x_3844:
[----:B------:R-:W-:Y:S05]  /*3c30*/  BSYNC B1 ;  /* 0x0000000000017941 */ /* 0x000fea0003800000 */
.L_x_3843:
[----:B-1----:R1:W-:Y:S01]  /*3c40*/  ST.E.128 desc[UR40][R58.64], R8 ;  /* 0x000000083a007985 */ /* 0x0023e2000c101d28 */
[----:B------:R-:W-:Y:S01]  /*3c50*/  ISETP.GE.AND P4, PT, R77, R72, PT ;  /* 0x000000484d00720c */ /* 0x000fe20003f86270 */
[----:B------:R-:W-:Y:S02]  /*3c60*/  IMAD.MOV.U32 R4, RZ, RZ, R71 ;  /* 0x000000ffff047224 */ /* 0x000fe400078e0047 */
[----:B------:R-:W-:-:S10]  /*3c70*/  IMAD.MOV.U32 R5, RZ, RZ, R70 ;  /* 0x000000ffff057224 */ /* 0x000fd400078e0046 */
[----:B------:R-:W-:Y:S05]  /*3c80*/  @P4 BRA `(.L_x_3832) ;  /* 0x0000000000e44947 */ /* 0x000fea0003800000 */
[----:B------:R-:W-:-:S05]  /*3c90*/  IMAD.WIDE R4, R77, 0x2, R4 ;  /* 0x000000024d047825 */ /* 0x000fca00078e0204 */
[----:B---3--:R3:W-:Y:S01]  /*3ca0*/  ST.E.128 desc[UR40][R4.64], R12 ;  /* 0x0000000c04007985 */ /* 0x0087e2000c101d28 */
[----:B------:R-:W-:Y:S05]  /*3cb0*/  BRA `(.L_x_3832) ;  /* 0x0000000000d87947 */ /* 0x000fea0003800000 */
.L_x_3824:
[----:B------:R-:W-:-:S13]  /*3cc0*/  ISETP.NE.AND P3, PT, R186, 0x3, PT ;  /* 0x00000003ba00780c */ /* 0x000fda0003f65270 */
[----:B------:R-:W-:Y:S05]  /*3cd0*/  @!P3 BRA `(.L_x_3845) ;  /* 0x000000000004b947 */ /* 0x000fea0003800000 */
[----:B------:R-:W-:Y:S01]  /*3ce0*/  BPT.TRAP 0x1 ;  /* 0x000000040000795c */ /* 0x000fe20000300000 */
.L_x_3845:
[----:B------:R-:W-:Y:S01]  /*3cf0*/  IMAD R64, R22, 0x8, R2 ;  /* 0x0000000816407824 */ /* 0x000fe200078e0202 */
[----:B------:R-:W-:Y:S01]  /*3d00*/  SHF.L.U32 R75, R187, 0x1f, RZ ;  /* 0x0000001fbb4b7819 */ /* 0x000fe200000006ff */
[----:B------:R-:W-:Y:S01]  /*3d10*/  BSSY B1, `(.L_x_3846) ;  /* 0x0000004000017945 */ /* 0x000fe20003800000 */
[----:B------:R-:W-:Y:S02]  /*3d20*/  SHF.R.S32.HI R68, RZ, 0x1f, R66 ;  /* 0x0000001fff447819 */ /* 0x000fe40000011442 */
[----:B------:R-:W1:Y:S02]  /*3d30*/  SYNCS.PHASECHK.TRANS64.TRYWAIT P4, [R64+URZ+0x28c90], R75 ;  /* 0x028c904b400075a7 */ /* 0x000e64000808017f */
[----:B-1----:R-:W-:Y:S05]  /*3d40*/  @!P4 BRA `(.L_x_3847) ;  /* 0x000001340004c947 */ /* 0x002fea0003800000 */
.L_x_4081:
[----:B------:R-:W-:Y:S05]  /*3d50*/  BSYNC B1 ;  /* 0x0000000000017941 */ /* 0x000fea0003800000 */
.L_x_3846:
[----:B------:R-:W-:Y:S01]  /*3d60*/  ULDC.64 UR4, c[0x0][0x300] ;  /* 0x0000c00000047ab9 */ /* 0x000fe20000000a00 */
[----:B-----5:R-:W-:Y:S01]  /*3d70*/  SHF.R.S32.HI R67, RZ, 0x1f, R65 ;  /* 0x0000001fff437819 */ /* 0x020fe20000011441 */
[----:B------:R-:W-:Y:S02]  /*3d80*/  IMAD R7, R68, UR4, RZ ;  /* 0x0000000444077c24 */ /* 0x000fe4000f8e02ff */
[----:B0-----:R-:W-:-:S04]  /*3d90*/  IMAD.WIDE.U32 R4, R66, UR4, RZ ;  /* 0x0000000442047c25 */ /* 0x001fc8000f8e00ff */
        /* <DEDUP_REMOVED lines=9> */
[----:B------:R-:W-:-:S02]  /*3e30*/  ISETP.GT.AND P4, PT, R69, R192, PT ;  /* 0x000000c04500720c */ /* 0x000fc40003f84270 */
        /* <DEDUP_REMOVED lines=10> */
[----:B------:R0:W2:Y:S04]  /*3ee0*/  SHFL.IDX PT, R10, R13, RZ, 0x1c1f ;  /* 0x001c1fff0d0a7589 */ /* 0x0000a800000e0000 */
[----:B------:R0:W3:Y:S02]  /*3ef0*/  SHFL.IDX PT, R14, R6, RZ, 0x1c1f ;  /* 0x001c1fff060e7589 */ /* 0x0000e400000e0000 */
.L_x_4085:
[----:B------:R-:W-:Y:S05]  /*3f00*/  @!P4 BRA `(.L_x_3832) ;  /* 0x000000000044c947 */ /* 0x000fea0003800000 */
[----:B------:R-:W-:Y:S02]  /*3f10*/  ULDC UR4, c[0x0][0x2f4] ;  /* 0x0000bd0000047ab9 */ /* 0x000fe40000000800 */
[----:B------:R-:W-:-:S13]  /*3f20*/  ISETP.GE.AND P4, PT, R16, UR4, PT ;  /* 0x0000000410007c0c */ /* 0x000fda000bf86270 */
[----:B0-----:R-:W0:Y:S01]  /*3f30*/  @!P4 LDS.128 R4, [R72+0x22400] ;  /* 0x022400004804c984 */ /* 0x001e220000000c00 */
[----:B---3--:R-:W-:-:S04]  /*3f40*/  @!P4 LEA R8, P5, R16, R14, 0x1 ;  /* 0x0000000e1008c211 */ /* 0x008fc800078a08ff */
[----:B--2---:R-:W-:-:S05]  /*3f50*/  @!P4 LEA.HI.X R9, R16, R10, R17, 0x1, P5 ;  /* 0x0000000a1009c211 */ /* 0x004fca00028f0c11 */
[----:B0-----:R4:W-:Y:S01]  /*3f60*/  @!P4 ST.E.128 desc[UR40][R8.64], R4 ;  /* 0x000000040800c985 */ /* 0x0019e2000c101d28 */
[----:B------:R-:W-:-:S13]  /*3f70*/  ISETP.GE.AND P4, PT, R19, UR4, PT ;  /* 0x0000000413007c0c */ /* 0x000fda000bf86270 */
[----:B------:R-:W-:Y:S05]  /*3f80*/  @P4 BRA `(.L_x_3832) ;  /* 0x0000000000244947 */ /* 0x000fea0003800000 */
[----:B------:R-:W-:Y:S01]  /*3f90*/  LOP3.LUT P4, RZ, R194, 0x4, RZ, 0xc0, !PT ;  /* 0x00000004c2ff7812 */ /* 0x000fe2000788c0ff */
[----:B----4-:R-:W-:-:S12]  /*3fa0*/  VIADD R4, R52, 0x20 ;  /* 0x0000002034047836 */ /* 0x010fd80000000000 */
[----:B------:R-:W-:Y:S01]  /*3fb0*/  @P4 VIADD R4, R52, 0xffffffe0 ;  /* 0xffffffe034044836 */ /* 0x000fe20000000000 */
[----:B------:R-:W-:-:S03]  /*3fc0*/  LEA R8, P4, R19, R14, 0x1 ;  /* 0x0000000e13087211 */ /* 0x000fc600078808ff */
[----:B------:R-:W-:Y:S01]  /*3fd0*/  IMAD.IADD R73, R73, 0x1, R4 ;  /* 0x0000000149497824 */ /* 0x000fe200078e0204 */
[----:B------:R-:W-:-:S03]  /*3fe0*/  LEA.HI.X R9, R19, R10, R195, 0x1, P4 ;  /* 0x0000000a13097211 */ /* 0x000fc600020f0cc3 */
[----:B------:R-:W-:-:S06]  /*3ff0*/  IMAD R4, R73, 0x2, R2 ;  /* 0x0000000249047824 */ /* 0x000fcc00078e0202 */
[----:B------:R-:W0:Y:S04]  /*4000*/  LDS.128 R4, [R4+0x22400] ;  /* 0x0224000004047984 */ /* 0x000e280000000c00 */
[----:B0-----:R0:W-:Y:S02]  /*4010*/  ST.E.128 desc[UR40][R8.64], R4 ;  /* 0x0000000408007985 */ /* 0x0011e4000c101d28 */
.L_x_3832:
[----:B------:R-:W-:Y:S05]  /*4020*/  BSYNC B0 ;  /* 0x0000000000007941 */ /* 0x000fea0003800000 */
.L_x_3823:
[----:B01-34-:R-:W0:Y:S01]  /*4030*/  S2R R4, SR_TID.X ;  /* 0x0000000000047919 */ /* 0x01be220000002100 */
[----:B------:R-:W-:Y:S01]  /*4040*/  @!PT LDS RZ, [RZ] ;  /* 0x00000000fffff984 */ /* 0x000fe20000000800 */
[----:B------:R-:W-:Y:S01]  /*4050*/  @!PT LDS RZ, [RZ] ;  /* 0x00000000fffff984 */ /* 0x000fe20000000800 */
[----:B------:R-:W-:Y:S01]  /*4060*/  @!PT LDS RZ, [RZ] ;  /* 0x00000000fffff984 */ /* 0x000fe20000000800 */
[----:B------:R-:W-:Y:S01]  /*4070*/  @!PT LDS RZ, [RZ] ;  /* 0x00000000fffff984 */ /* 0x000fe20000000800 */
[----:B------:R1:W-:Y:S06]  /*4080*/  MEMBAR.ALL.CTA ;  /* 0x0000000000007992 */ /* 0x0003ec0000008000 */
[----:B-1----:R-:W1:Y:S01]  /*4090*/  FENCE.VIEW.ASYNC.S ;  /* 0x00000000000073c6 */ /* 0x002e620000000000 */
[----:B------:R-:W-:Y:S05]  /*40a0*/  WARPSYNC.ALL ;  /* 0x0000000000007948 */ /* 0x000fea0003800000 */
[----:B------:R-:W-:Y:S01]  /*40b0*/  BSSY B0, `(.L_x_3849) ;  /* 0x0000009000007945 */ /* 0x000fe20003800000 */
[----:B0-----:R-:W-:Y:S01]  /*40c0*/  LOP3.LUT R4, R4, 0x7f, RZ, 0xc0, !PT ;  /* 0x0000007f04047812 */ /* 0x001fe200078ec0ff */
[----:B-1----:R0:W-:Y:S03]  /*40d0*/  BAR.SYNC.DEFER_BLOCKING R49, 0x80 ;  /* 0x000200310000751d */ /* 0x0021e60000010000 */
[----:B------:R-:W-:-:S13]  /*40e0*/  ISETP.NE.AND P4, PT, R4, RZ, PT ;  /* 0x000000ff0400720c */ /* 0x000fda0003f85270 */
[----:B------:R-:W-:-:S05]  /*40f0*/  @!P4 VIADD R4, R64, 0x28ca0 ;  /* 0x00028ca04004c836 */ /* 0x000fca0000000000 */
[----:B------:R-:W-:-:S04]  /*4100*/  @!P4 PRMT R4, RZ, 0x654, R4 ;  /* 0x00000654ff04c816 */ /* 0x000fc80000000004 */
[----:B------:R0:W-:Y:S01]  /*4110*/  @!P4 SYNCS.ARRIVE.TRANS64.RED.A1T0 RZ, [R4+URZ], RZ ;  /* 0x000000ff04ffc9a7 */ /* 0x0001e2000810043f */
[----:B------:R-:W-:Y:S05]  /*4120*/  @!P3 BRA `(.L_x_3850) ;  /* 0x000000000004b947 */ /* 0x000fea0003800000 */
[----:B------:R-:W-:Y:S01]  /*4130*/  BPT.TRAP 0x1 ;  /* 0x000000040000795c */ /* 0x000fe20000300000 */
.L_x_3850:
[----:B------:R-:W-:Y:S05]  /*4140*/  BSYNC B0 ;  /* 0x0000000000007941 */ /* 0x000fea0003800000 */
.L_x_3849:
[----:B------:R-:W1:Y:S01]  /*4150*/  SYNCS.PHASECHK.TRANS64.TRYWAIT P3, [R64+URZ+0x28cb0], R75 ;  /* 0x028cb04b400075a7 */ /* 0x000e62000806017f */
[----:B------:R-:W-:Y:S04]  /*4160*/  BSSY B0, `(.L_x_3851) ;  /* 0x0000002000007945 */ /* 0x000fe80003800000 */
[----:B-1----:R-:W-:Y:S05]  /*4170*/  @!P3 BRA `(.L_x_3852) ;  /* 0x000001300050b947 */ /* 0x002fea0003800000 */
.L_x_4086:
[----:B------:R-:W-:Y:S05]  /*4180*/  BSYNC B0 ;  /* 0x0000000000007941 */ /* 0x000fea0003800000 */
.L_x_3851:
[----:B------:R-:W-:Y:S01]  /*4190*/  ULDC.64 UR4, c[0x0][0x328] ;  /* 0x0000ca0000047ab9 */ /* 0x000fe20000000a00 */
[----:B------:R-:W-:Y:S01]  /*41a0*/  BSSY B0, `(.L_x_3853) ;  /* 0x0000072000007945 */ /* 0x000fe20003800000 */
[----:B------:R-:W-:Y:S02]  /*41b0*/  IMAD R7, R68, UR4, RZ ;  /* 0x0000000444077c24 */ /* 0x000fe4000f8e02ff */
[----:B0-----:R-:W-:-:S04]  /*41c0*/  IMAD.WIDE.U32 R4, R66, UR4, RZ ;  /* 0x0000000442047c25 */ /* 0x001fc8000f8e00ff */
[----:B------:R-:W-:Y:S01]  /*41d0*/  IMAD R7, R66, UR5, R7 ;  /* 0x0000000542077c24 */ /* 0x000fe2000f8e0207 */
[----:B------:R-:W-:Y:S02]  /*41e0*/  ULDC.64 UR4, c[0x0][0x338] ;  /* 0x0000ce0000047ab9 */ /* 0x000fe40000000a00 */
        /* <DEDUP_REMOVED lines=11> */
[----:B------:R-:W-:-:S04]  /*42a0*/  LEA R11, P3, R4, UR4, 0x1 ;  /* 0x00000004040b7c11 */ /* 0x000fc8000f8608ff */
[----:B--2---:R-:W-:Y:S02]  /*42b0*/  LEA.HI.X R10, R4, UR5, R5, 0x1, P3 ;  /* 0x00000005040a7c11 */ /* 0x004fe400098f0c05 */
[----:B------:R-:W-:Y:S01]  /*42c0*/  ISETP.GT.AND P3, PT, R69, R192, PT ;  /* 0x000000c04500720c */ /* 0x000fe20003f64270 */
[----:B------:R-:W0:Y:S04]  /*42d0*/  SHFL.IDX PT, R11, R11, RZ, 0x1c1f ;  /* 0x001c1fff0b0b7589 */ /* 0x000e2800000e0000 */
[----:B------:R-:W2:Y:S08]  /*42e0*/  SHFL.IDX PT, R10, R10, RZ, 0x1c1f ;  /* 0x001c1fff0a0a7589 */ /* 0x000eb000000e0000 */
[----:B------:R-:W-:Y:S05]  /*42f0*/  @!P3 BRA `(.L_x_3854) ;  /* 0x000000040070b947 */ /* 0x000fea0003800000 */
[----:B------:R-:W-:Y:S01]  /*4300*/  ULDC UR4, c[0x0][0x320] ;  /* 0x0000c80000047ab9 */ /* 0x000fe20000000800 */
[----:B------:R-:W3:Y:S01]  /*4310*/  LDL R30, [R1] ;  /* 0x00000000011e7983 */ /* 0x000ee20000100800 */
[----:B------:R-:W-:Y:S01]  /*4320*/  ISETP.GE.AND P5, PT, R16, UR4, PT ;  /* 0x0000000410007c0c */ /* 0x000fe2000bfa6270 */
[----:B------:R-:W-:Y:S02]  /*4330*/  IMAD R9, R22, 0x8000, R52 ;  /* 0x0000800016097824 */ /* 0x000fe400078e0234 */
[----:B------:R-:W4:Y:S02]  /*4340*/  LDL R29, [R1+0x4] ;  /* 0x00000400011d7983 */ /* 0x000f240000100800 */
[C---:B------:R-:W-:Y:S02]  /*4350*/  IMAD R12, R9.reuse, 0x2, R2 ;  /* 0x00000002090c7824 */ /* 0x040fe400078e0202 */
[----:B------:R-:W5:Y:S04]  /*4360*/  LDL R28, [R1+0x8] ;  /* 0x00000800011c7983 */ /* 0x000f680000100800 */
[----:B------:R-:W5:Y:S04]  /*4370*/  LDL R15, [R1+0xc] ;  /* 0x00000c00010f7983 */ /* 0x000f680000100800 */
[----:B------:R-:W1:Y:S01]  /*4380*/  @!P5 LDS.128 R4, [R12+0x400] ;  /* 0x000400000c04d984 */ /* 0x000e620000000c00 */
[----:B------:R-:W-:Y:S01]  /*4390*/  LOP3.LUT P3, RZ, R194, 0x4, RZ, 0xc0, !PT ;  /* 0x00000004c2ff7812 */ /* 0x000fe2000786c0ff */
[----:B------:R-:W-:-:S02]  /*43a0*/  VIADD R13, R9, 0x20 ;  /* 0x00000020090d7836 */ /* 0x000fc40000000000 */
[----:B------:R-:W5:Y:S10]  /*43b0*/  LDL R14, [R1+0x10] ;  /* 0x00001000010e7983 */ /* 0x000f740000100800 */
[----:B------:R-:W-:Y:S01]  /*43c0*/  @P3 VIADD R13, R9, 0xffffffe0 ;  /* 0xffffffe0090d3836 */ /* 0x000fe20000000000 */
[----:B0-----:R-:W-:-:S03]  /*43d0*/  @!P5 LEA R8, P3, R16, R11, 0x1 ;  /* 0x0000000b1008d211 */ /* 0x001fc600078608ff */
[----:B------:R-:W-:Y:S01]  /*43e0*/  IMAD R13, R13, 0x2, R2 ;  /* 0x000000020d0d7824 */ /* 0x000fe200078e0202 */
[----:B--2---:R-:W-:Y:S02]  /*43f0*/  @!P5 LEA.HI.X R9, R16, R10, R17, 0x1, P3 ;  /* 0x0000000a1009d211 */ /* 0x004fe400018f0c11 */
[----:B------:R-:W-:-:S03]  /*4400*/  ISETP.GE.AND P3, PT, R19, UR4, PT ;  /* 0x0000000413007c0c */ /* 0x000fc6000bf66270 */
[----:B-1----:R0:W-:Y:S10]  /*4410*/  @!P5 ST.E.128 desc[UR40][R8.64], R4 ;  /* 0x000000040800d985 */ /* 0x0021f4000c101d28 */
[----:B------:R-:W1:Y:S01]  /*4420*/  @!P3 LDS.128 R4, [R13+0x400] ;  /* 0x000400000d04b984 */ /* 0x000e620000000c00 */
[----:B0-----:R-:W-:-:S04]  /*4430*/  @!P3 LEA R8, P5, R19, R11, 0x1 ;  /* 0x0000000b1308b211 */ /* 0x001fc800078a08ff */
[----:B------:R-:W-:Y:S02]  /*4440*/  @!P3 LEA.HI.X R9, R19, R10, R195, 0x1, P5 ;  /* 0x0000000a1309b211 */ /* 0x000fe400028f0cc3 */
[----:B------:R-:W-:-:S03]  /*4450*/  ISETP.GE.AND P5, PT, R210, UR4, PT ;  /* 0x00000004d2007c0c */ /* 0x000fc6000bfa6270 */
[----:B-1----:R0:W-:Y:S10]  /*4460*/  @!P3 ST.E.128 desc[UR40][R8.64], R4 ;  /* 0x000000040800b985 */ /* 0x0021f4000c101d28 */
[----:B------:R-:W1:Y:S01]  /*4470*/  @!P5 LDS.128 R4, [R12+0x2400] ;  /* 0x002400000c04d984 */ /* 0x000e620000000c00 */
[----:B0-----:R-:W-:-:S05]  /*4480*/  @!P5 LEA R8, P3, R210, R11, 0x1 ;  /* 0x0000000bd208d211 */ /* 0x001fca00078608ff */
[----:B------:R-:W-:Y:S01]  /*4490*/  @!P5 IMAD.X R9, R10, 0x1, R221, P3 ;  /* 0x000000010a09d824 */ /* 0x000fe200018e06dd */
[----:B------:R-:W-:-:S04]  /*44a0*/  ISETP.GE.AND P3, PT, R209, UR4, PT ;  /* 0x00000004d1007c0c */ /* 0x000fc8000bf66270 */
[----:B-1----:R0:W-:Y:S09]  /*44b0*/  @!P5 ST.E.128 desc[UR40][R8.64], R4 ;  /* 0x000000040800d985 */ /* 0x0021f2000c101d28 */
        /* <DEDUP_REMOVED lines=42> */
[----:B---3--:R-:W-:Y:S01]  /*4760*/  @!P3 IMAD.X R9, R10, 0x1, R30, P5 ;  /* 0x000000010a09b824 */ /* 0x008fe200028e061e */
[----:B------:R-:W-:-:S04]  /*4770*/  ISETP.GE.AND P5, PT, R200, UR4, PT ;  /* 0x00000004c8007c0c */ /* 0x000fc8000bfa6270 */
[----:B-1----:R0:W-:Y:S09]  /*4780*/  @!P3 ST.E.128 desc[UR40][R8.64], R4 ;  /* 0x000000040800b985 */ /* 0x0021f2000c101d28 */
[----:B------:R-:W1:Y:S01]  /*4790*/  @!P5 LDS.128 R4, [R12+0xc400] ;  /* 0x00c400000c04d984 */ /* 0x000e620000000c00 */
[----:B0-----:R-:W-:-:S05]  /*47a0*/  @!P5 LEA R8, P3, R200, R11, 0x1 ;  /* 0x0000000bc808d211 */ /* 0x001fca00078608ff */
[----:B----4-:R-:W-:Y:S01]  /*47b0*/  @!P5 IMAD.X R9, R10, 0x1, R29, P3 ;  /* 0x000000010a09d824 */ /* 0x010fe200018e061d */
[----:B------:R-:W-:-:S04]  /*47c0*/  ISETP.GE.AND P3, PT, R199, UR4, PT ;  /* 0x00000004c7007c0c */ /* 0x000fc8000bf66270 */
[----:B-1----:R0:W-:Y:S09]  /*47d0*/  @!P5 ST.E.128 desc[UR40][R8.64], R4 ;  /* 0x000000040800d985 */ /* 0x0021f2000c101d28 */
[----:B------:R-:W1:Y:S01]  /*47e0*/  @!P3 LDS.128 R4, [R13+0xc400] ;  /* 0x00c400000d04b984 */ /* 0x000e620000000c00 */
[----:B0-----:R-:W-:-:S05]  /*47f0*/  @!P3 LEA R8, P5, R199, R11, 0x1 ;  /* 0x0000000bc708b211 */ /* 0x001fca00078a08ff */
[----:B-----5:R-:W-:Y:S01]  /*4800*/  @!P3 IMAD.X R9, R10, 0x1, R28, P5 ;  /* 0x000000010a09b824 */ /* 0x020fe200028e061c */
        /* <DEDUP_REMOVED lines=9> */
[----:B------:R-:W-:-:S05]  /*48a0*/  @!P3 IMAD.X R9, R10, 0x1, R14, P5 ;  /* 0x000000010a09b824 */ /* 0x000fca00028e060e */
[----:B-1----:R3:W-:Y:S03]  /*48b0*/  @!P3 ST.E.128 desc[UR40][R8.64], R4 ;  /* 0x000000040800b985 */ /* 0x0027e6000c101d28 */
.L_x_3854:
[----:B------:R-:W-:Y:S05]  /*48c0*/  BSYNC B0 ;  /* 0x0000000000007941 */ /* 0x000fea0003800000 */
.L_x_3853:
[----:B------:R-:W-:Y:S01]  /*48d0*/  @!PT LDS RZ, [RZ] ;  /* 0x00000000fffff984 */ /* 0x000fe20000000800 */
[----:B------:R-:W-:Y:S01]  /*48e0*/  @!PT LDS RZ, [RZ] ;  /* 0x00000000fffff984 */ /* 0x000fe20000000800 */
[----:B------:R-:W-:Y:S01]  /*48f0*/  @!PT LDS RZ, [RZ] ;  /* 0x00000000fffff984 */ /* 0x000fe20000000800 */
[----:B------:R-:W-:Y:S01]  /*4900*/  @!PT LDS RZ, [RZ] ;  /* 0x00000000fffff984 */ /* 0x000fe20000000800 */
[----:B------:R4:W-:Y:S06]  /*4910*/  MEMBAR.ALL.CTA ;  /* 0x0000000000007992 */ /* 0x0009ec0000008000 */
[----:B----4-:R-:W4:Y:S01]  /*4920*/  FENCE.VIEW.ASYNC.S ;  /* 0x00000000000073c6 */ /* 0x010f220000000000 */
[----:B-1----:R-:W-:Y:S01]  /*4930*/  @!P4 VIADD R64, R64, 0x28cc0 ;  /* 0x00028cc04040c836 */ /* 0x002fe20000000000 */
[----:B----4-:R1:W-:Y:S04]  /*4940*/  BAR.SYNC.DEFER_BLOCKING R49, 0x80 ;  /* 0x000200310000751d */ /* 0x0103e80000010000 */
[----:B------:R-:W-:Y:S01]  /*4950*/  @!P4 PRMT R64, RZ, 0x654, R64 ;  /* 0x00000654ff40c816 */ /* 0x000fe20000000040 */
[----:B------:R-:W-:Y:S01]  /*4960*/  VIADD R22, R22, 0x1 ;  /* 0x0000000116167836 */ /* 0x000fe20000000000 */
[----:B------:R-:W-:-:S02]  /*4970*/  PLOP3.LUT P3, PT, PT, PT, PT, 0x8, 0x0 ;  /* 0x000000000000781c */ /* 0x000fc40003f6e170 */
[----:B------:R1:W-:Y:S02]  /*4980*/  @!P4 SYNCS.ARRIVE.TRANS64.RED.A1T0 RZ, [R64+URZ], RZ ;  /* 0x000000ff40ffc9a7 */ /* 0x0003e4000810043f */
[----:B------:R-:W-:-:S04]  /*4990*/  ISETP.NE.AND P4, PT, R22, 0x2, PT ;  /* 0x000000021600780c */ /* 0x000fc80003f85270 */
[----:B---3--:R-:W-:Y:S02]  /*49a0*/  SEL R4, RZ, 0x1, P4 ;  /* 0x00000001ff047807 */ /* 0x008fe40002000000 */
[----:B------:R-:W-:Y:S02]  /*49b0*/  SEL R22, R22, RZ, P4 ;  /* 0x000000ff16167207 */ /* 0x000fe40002000000 */
[----:B------:R-:W-:Y:S01]  /*49c0*/  LOP3.LUT R187, R187, R4, RZ, 0x3c, !PT ;  /* 0x00000004bbbb7212 */ /* 0x000fe200078e3cff */
[----:B-1----:R-:W-:Y:S06]  /*49d0*/  @P2 BRA `(.L_x_3855) ;  /* 0xffffffd800342947 */ /* 0x002fec000383ffff */
.L_x_3818:
[----:B------:R-:W3:Y:S01]  /*49e0*/  LDL R4, [R1+0x50] ;  /* 0x0000500001047983 */ /* 0x000ee20000100800 */
[----:B------:R-:W-:Y:S01]  /*49f0*/  BSSY B0, `(.L_x_3856) ;  /* 0x0000047000007945 */ /* 0x000fe20003800000 */
[----:B------:R-:W-:Y:S01]  /*4a00*/  IMAD.MOV.U32 R0, RZ, RZ, RZ ;  /* 0x000000ffff007224 */ /* 0x000fe200078e00ff */
        /* <DEDUP_REMOVED lines=30> */
[----:B------:R-:W-:-:S02]  /*4bf0*/  CS2R R94, SRZ ;  /* 0x00000000005e7805 */ /* 0x000fc4000001ff00 */
[----:B------:R-:W-:Y:S01]  /*4c00*/  CS2R R92, SRZ ;  /* 0x00000000005c7805 */ /* 0x000fe2000001ff00 */
[----:B------:R-:W-:Y:S01]  /*4c10*/  IMAD.MOV.U32 R91, RZ, RZ, RZ ;  /* 0x000000ffff5b7224 */ /* 0x000fe200078e00ff */
[----:B------:R-:W-:Y:S01]  /*4c20*/  CS2R R88, SRZ ;  /* 0x0000000000587805 */ /* 0x000fe2000001ff00 */
[----:B------:R-:W-:Y:S01]  /*4c30*/  IMAD.MOV.U32 R37, RZ, RZ, RZ ;  /* 0x000000ffff257224 */ /* 0x000fe200078e00ff */
[----:B------:R-:W-:Y:S02]  /*4c40*/  CS2R R86, SRZ ;  /* 0x0000000000567805 */ /* 0x000fe4000001ff00 */
[----:B------:R-:W-:Y:S01]  /*4c50*/  CS2R R84, SRZ ;  /* 0x0000000000547805 */ /* 0x000fe2000001ff00 */
[----:B------:R-:W-:Y:S01]  /*4c60*/  IMAD.MOV.U32 R83, RZ, RZ, RZ ;  /* 0x000000ffff537224 */ /* 0x000fe200078e00ff */
[----:B------:R-:W-:Y:S01]  /*4c70*/  CS2R R80, SRZ ;  /* 0x0000000000507805 */ /* 0x000fe2000001ff00 */
[----:B------:R-:W-:Y:S01]  /*4c80*/  IMAD.MOV.U32 R33, RZ, RZ, RZ ;  /* 0x000000ffff217224 */ /* 0x000fe200078e00ff */
[----:B------:R-:W-:-:S02]  /*4c90*/  CS2R R78, SRZ ;  /* 0x00000000004e7805 */ /* 0x000fc4000001ff00 */
[----:B------:R-:W-:Y:S02]  /*4ca0*/  CS2R R76, SRZ ;  /* 0x00000000004c7805 */ /* 0x000fe4000001ff00 */
[----:B------:R-:W-:Y:S02]  /*4cb0*/  MOV R75, RZ ;  /* 0x000000ff004b7202 */ /* 0x000fe40000000f00 */
[----:B------:R-:W-:Y:S02]  /*4cc0*/  CS2R R28, SRZ ;  /* 0x00000000001c7805 */ /* 0x000fe4000001ff00 */
[----:B------:R-:W-:Y:S01]  /*4cd0*/  CS2R R72, SRZ ;  /* 0x0000000000487805 */ /* 0x000fe2000001ff00 */
[----:B------:R-:W-:Y:S01]  /*4ce0*/  IMAD.MOV.U32 R71, RZ, RZ, RZ ;  /* 0x000000ffff477224 */ /* 0x000fe200078e00ff */
[----:B------:R-:W-:Y:S01]  /*4cf0*/  CS2R R68, SRZ ;  /* 0x0000000000447805 */ /* 0x000fe2000001ff00 */
[----:B------:R-:W-:Y:S01]  /*4d00*/  IMAD.MOV.U32 R15, RZ, RZ, RZ ;  /* 0x000000ffff0f7224 */ /* 0x000fe200078e00ff */
[----:B------:R-:W-:Y:S01]  /*4d10*/  CS2R R12, SRZ ;  /* 0x00000000000c7805 */ /* 0x000fe2000001ff00 */
[----:B------:R-:W-:Y:S01]  /*4d20*/  IMAD.MOV.U32 R67, RZ, RZ, RZ ;  /* 0x000000ffff437224 */ /* 0x000fe200078e00ff */
[----:B------:R-:W-:-:S02]  /*4d30*/  CS2R R64, SRZ ;  /* 0x0000000000407805 */ /* 0x000fc4000001ff00 */
[----:B------:R-:W-:Y:S01]  /*4d40*/  CS2R R62, SRZ ;  /* 0x00000000003e7805 */ /* 0x000fe2000001ff00 */
[----:B------:R-:W-:Y:S01]  /*4d50*/  IMAD.MOV.U32 R155, RZ, RZ, RZ ;  /* 0x000000ffff9b7224 */ /* 0x000fe200078e00ff */
[----:B------:R-:W-:Y:S02]  /*4d60*/  CS2R R156, SRZ ;  /* 0x00000000009c7805 */ /* 0x000fe4000001ff00 */
[----:B------:R-:W-:Y:S02]  /*4d70*/  CS2R R58, SRZ ;  /* 0x00000000003a7805 */ /* 0x000fe4000001ff00 */
[----:B------:R-:W-:Y:S02]  /*4d80*/  CS2R R158, SRZ ;  /* 0x00000000009e7805 */ /* 0x000fe4000001ff00 */
[----:B------:R-:W-:Y:S02]  /*4d90*/  CS2R R54, SRZ ;  /* 0x0000000000367805 */ /* 0x000fe4000001ff00 */
[----:B------:R-:W-:-:S02]  /*4da0*/  CS2R R160, SRZ ;  /* 0x0000000000a07805 */ /* 0x000fc4000001ff00 */
[----:B------:R-:W-:Y:S01]  /*4db0*/  CS2R R50, SRZ ;  /* 0x0000000000327805 */ /* 0x000fe2000001ff00 */
[----:B------:R-:W-:Y:S01]  /*4dc0*/  IMAD.MOV.U32 R162, RZ, RZ, RZ ;  /* 0x000000ffffa27224 */ /* 0x000fe200078e00ff */
[----:B------:R-:W-:Y:S02]  /*4dd0*/  CS2R R46, SRZ ;  /* 0x00000000002e7805 */ /* 0x000fe4000001ff00 */
[----:B------:R-:W-:Y:S01]  /*4de0*/  CS2R R42, SRZ ;  /* 0x00000000002a7805 */ /* 0x000fe2000001ff00 */
[----:B------:R-:W-:Y:S02]  /*4df0*/  IMAD.MOV.U32 R153, RZ, RZ, RZ ;  /* 0x000000ffff997224 */ /* 0x000fe400078e00ff */
[----:B------:R-:W-:Y:S02]  /*4e00*/  IMAD.MOV.U32 R39, RZ, RZ, RZ ;  /* 0x000000ffff277224 */ /* 0x000fe400078e00ff */
[----:B0-----:R-:W-:Y:S01]  /*4e10*/  IMAD.MOV.U32 R11, RZ, RZ, RZ ;  /* 0x000000ffff0b7224 */ /* 0x001fe200078e00ff */
[----:B---3--:R-:W-:Y:S01]  /*4e20*/  ISETP.NE.AND P0, PT, R4, 0x1, PT ;  /* 0x000000010400780c */ /* 0x008fe20003f05270 */
[----:B------:R-:W-:-:S12]  /*4e30*/  @P3 BRA `(.L_x_3857) ;  /* 0x0000000000083947 */ /* 0x000fd80003800000 */
[----:B------:R-:W0:Y:S02]  /*4e40*/  FENCE.VIEW.ASYNC.G ;  /* 0x00000000000073c6 */ /* 0x000e240000000100 */
[----:B0-----:R-:W-:Y:S06]  /*4e50*/  BAR.ARV 0xc, 0x180 ;  /* 0x0306000000007b1d */ /* 0x001fec0000002000 */
.L_x_3857:
[----:B------:R-:W-:Y:S05]  /*4e60*/  BSYNC B0 ;  /* 0x0000000000007941 */ /* 0x000fea0003800000 */
.L_x_3856:
[----:B------:R-:W-:Y:S01]  /*4e70*/  BSSY B7, `(.L_x_3858) ;  /* 0x00007ca000077945 */ /* 0x000fe20003800000 */
[----:B------:R-:W-:Y:S01]  /*4e80*/  IMAD.MOV.U32 R14, RZ, RZ, RZ ;  /* 0x000000ffff0e7224 */ /* 0x000fe200078e00ff */
[----:B------:R-:W-:Y:S01]  /*4e90*/  CS2R R8, SRZ ;  /* 0x0000000000087805 */ /* 0x000fe2000001ff00 */
[----:B------:R-:W-:Y:S01]  /*4ea0*/  IMAD.MOV.U32 R36, RZ, RZ, RZ ;  /* 0x000000ffff247224 */ /* 0x000fe200078e00ff */
[----:B------:R-:W-:Y:S01]  /*4eb0*/  CS2R R6, SRZ ;  /* 0x0000000000067805 */ /* 0x000fe2000001ff00 */
[----:B------:R-:W-:Y:S02]  /*4ec0*/  IMAD.MOV.U32 R35, RZ, RZ, RZ ;  /* 0x000000ffff237224 */ /* 0x000fe400078e00ff */
[----:B--2---:R-:W-:Y:S02]  /*4ed0*/  IMAD.MOV.U32 R10, RZ, RZ, RZ ;  /* 0x000000ffff0a7224 */ /* 0x004fe400078e00ff */
[----:B------:R-:W-:Y:S02]  /*4ee0*/  IMAD.MOV.U32 R32, RZ, RZ, RZ ;  /* 0x000000ffff207224 */ /* 0x000fe400078e00ff */
[----:B------:R-:W-:-:S02]  /*4ef0*/  IMAD.MOV.U32 R31, RZ, RZ, RZ ;  /* 0x000000ffff1f7224 */ /* 0x000fc400078e00ff */
[----:B------:R-:W-:Y:S02]  /*4f00*/  IMAD.MOV.U32 R152, RZ, RZ, RZ ;  /* 0x000000ffff987224 */ /* 0x000fe400078e00ff */
[----:B------:R-:W-:Y:S02]  /*4f10*/  IMAD.MOV.U32 R154, RZ, RZ, RZ ;  /* 0x000000ffff9a7224 */ /* 0x000fe400078e00ff */
[----:B------:R-:W-:Y:S02]  /*4f20*/  IMAD.MOV.U32 R3, RZ, RZ, RZ ;  /* 0x000000ffff037224 */ /* 0x000fe400078e00ff */
[----:B------:R-:W-:Y:S01]  /*4f30*/  IMAD.MOV.U32 R5, RZ, RZ, RZ ;  /* 0x000000ffff057224 */ /* 0x000fe200078e00ff */
[----:B------:R-:W-:Y:S06]  /*4f40*/  @!P0 BRA `(.L_x_3859) ;  /* 0x0000001800b88947 */ /* 0x000fec0003800000 */
[----:B------:R-:W-:Y:S02]  /*4f50*/  ISETP.GE.AND P1, PT, R168, 0x1, PT ;  /* 0x00000001a800780c */ /* 0x000fe40003f26270 */
[----:B------:R-:W-:-:S11]  /*4f60*/  PLOP3.LUT P0, PT, PT, PT, PT, 0x80, 0x0 ;  /* 0x000000000000781c */ /* 0x000fd60003f0f070 */
[----:B------:R-:W-:Y:S05]  /*4f70*/  @!P1 BRA `(.L_x_3860) ;  /* 0x0000007800e49947 */ /* 0x000fea0003800000 */
[----:B------:R-:W0:Y:S01]  /*4f80*/  S2R R26, SR_TID.X ;  /* 0x00000000001a7919 */ /* 0x000e220000002100 */
[----:B------:R-:W-:Y:S01]  /*4f90*/  ISETP.NE.AND P0, PT, R186, 0x3, PT ;  /* 0x00000003ba00780c */ /* 0x000fe20003f05270 */
[----:B0-----:R-:W-:-:S05]  /*4fa0*/  VIADD R26, R26, 0xffffff80 ;  /* 0xffffff801a1a7836 */ /* 0x001fca0000000000 */
[----:B------:R-:W-:-:S04]  /*4fb0*/  SHF.R.S32.HI R4, RZ, 0x1f, R26 ;  /* 0x0000001fff047819 */ /* 0x000fc8000001141a */
[----:B------:R-:W-:-:S04]  /*4fc0*/  LEA.HI R4, R4, R26, RZ, 0x7 ;  /* 0x0000001a04047211 */ /* 0x000fc800078f38ff */
[----:B------:R-:W-:-:S05]  /*4fd0*/  SHF.R.S32.HI R4, RZ, 0x7, R4 ;  /* 0x00000007ff047819 */ /* 0x000fca0000011404 */
[----:B------:R-:W0:Y:S02]  /*4fe0*/  SHFL.IDX PT, R0, R4, RZ, 0x1f ;  /* 0x00001fff04007589 */ /* 0x000e2400000e0000 */
[----:B0-----:R-:W-:-:S04]  /*4ff0*/  LEA.HI R3, R0, R0, RZ, 0x1 ;  /* 0x0000000000037211 */ /* 0x001fc800078f08ff */
[----:B------:R-:W-:-:S05]  /*5000*/  LOP3.LUT R3, R3, 0x1fffe, RZ, 0xc0, !PT ;  /* 0x0001fffe03037812 */ /* 0x000fca00078ec0ff */
[----:B------:R-:W-:-:S04]  /*5010*/  IMAD.IADD R3, R0, 0x1, -R3 ;  /* 0x0000000100037824 */ /* 0x000fc800078e0a03 */
[----:B------:R-:W-:-:S04]  /*5020*/  IMAD R3, R3, 0x8000, R2 ;  /* 0x0000800003037824 */ /* 0x000fc800078e0202 */
[----:B------:R-:W-:-:S05]  /*5030*/  VIADD R3, R3, 0x400 ;  /* 0x0000040003037836 */ /* 0x000fca0000000000 */
[----:B------:R-:W-:-:S04]  /*5040*/  SHF.R.U32.HI R3, RZ, 0x4, R3 ;  /* 0x00000004ff037819 */ /* 0x000fc80000011603 */
[----:B------:R-:W-:-:S04]  /*5050*/  LOP3.LUT R0, R3, 0x3fff, RZ, 0xc0, !PT ;  /* 0x00003fff03007812 */ /* 0x000fc800078ec0ff */
[----:B------:R-:W-:Y:S01]  /*5060*/  LOP3.LUT R0, R0, 0x2000000, RZ, 0xfc, !PT ;  /* 0x0200000000007812 */ /* 0x000fe200078efcff */
[----:B------:R-:W-:Y:S06]  /*5070*/  @!P0 BRA `(.L_x_3861) ;  /* 0x0000000000048947 */ /* 0x000fec0003800000 */
[----:B------:R-:W-:Y:S01]  /*5080*/  BPT.TRAP 0x1 ;  /* 0x000000040000795c */ /* 0x000fe20000300000 */
.L_x_3861:
[----:B------:R-:W-:Y:S01]  /*5090*/  IMAD R3, R18, 0x8, R2 ;  /* 0x0000000812037824 */ /* 0x000fe200078e0202 */
[----:B------:R-:W-:Y:S01]  /*50a0*/  SHF.L.U32 R6, R23, 0x1f, RZ ;  /* 0x0000001f17067819 */ /* 0x000fe200000006ff */
[----:B------:R-:W-:Y:S01]  /*50b0*/  VIADD R4, R2, 0x26800 ;  /* 0x0002680002047836 */ /* 0x000fe20000000000 */
[----:B------:R-:W-:Y:S02]  /*50c0*/  BSSY B0, `(.L_x_3862) ;  /* 0x0000008000007945 */ /* 0x000fe40003800000 */
[----:B------:R-:W0:Y:S02]  /*50d0*/  SYNCS.PHASECHK.TRANS64.TRYWAIT P1, [R3+URZ+0x28c50], R6 ;  /* 0x028c5006030075a7 */ /* 0x000e24000802017f */
[----:B------:R-:W-:Y:S01]  /*50e0*/  SHF.R.U32.HI R5, RZ, 0x4, R4 ;  /* 0x00000004ff057819 */ /* 0x000fe20000011604 */
[----:B------:R-:W-:-:S03]  /*50f0*/  IMAD R4, R18, 0x1000, R0 ;  /* 0x0000100012047824 */ /* 0x000fc600078e0200 */
[----:B------:R-:W-:-:S04]  /*5100*/  LOP3.LUT R5, R5, 0x3fff, RZ, 0xc0, !PT ;  /* 0x00003fff05057812 */ /* 0x000fc800078ec0ff */
[----:B------:R-:W-:Y:S01]  /*5110*/  LOP3.LUT R10, R5, 0x10000, RZ, 0xfc, !PT ;  /* 0x00010000050a7812 */ /* 0x000fe200078efcff */
[----:B------:R-:W-:Y:S01]  /*5120*/  IMAD.MOV.U32 R5, RZ, RZ, 0x40000040 ;  /* 0x40000040ff057424 */ /* 0x000fe200078e00ff */
[----:B0-----:R-:W-:Y:S06]  /*5130*/  @!P1 BRA `(.L_x_3863) ;  /* 0x0000012000749947 */ /* 0x001fec0003800000 */
.L_x_4087:
[----:B------:R-:W-:Y:S05]  /*5140*/  BSYNC B0 ;  /* 0x0000000000007941 */ /* 0x000fea0003800000 */
.L_x_3862:
[----:B------:R-:W-:Y:S01]  /*5150*/  BAR.SYNC.DEFER_BLOCKING 0xe, 0x100 ;  /* 0x0384000000007b1d */ /* 0x000fe20000010000 */
[----:B------:R-:W-:Y:S01]  /*5160*/  IMAD.MOV.U32 R11, RZ, RZ, 0x40000040 ;  /* 0x40000040ff0b7424 */ /* 0x000fe200078e00ff */
[C---:B------:R-:W-:Y:S01]  /*5170*/  R2UR UR6, R4.reuse ;  /* 0x00000000040672ca */ /* 0x040fe200000e0000 */
[----:B0-----:R-:W-:Y:S01]  /*5180*/  VIADD R6, R4, 0x80 ;  /* 0x0000008004067836 */ /* 0x001fe20000000000 */
[----:B------:R-:W-:Y:S01]  /*5190*/  R2UR UR7, R5 ;  /* 0x00000000050772ca */ /* 0x000fe200000e0000 */
[----:B------:R-:W-:Y:S01]  /*51a0*/  IMAD.MOV.U32 R7, RZ, RZ, 0x40000040 ;  /* 0x40000040ff077424 */ /* 0x000fe200078e00ff */
[C---:B------:R-:W-:Y:S01]  /*51b0*/  R2UR UR4, R10.reuse ;  /* 0x000000000a0472ca */ /* 0x040fe200000e0000 */
[----:B------:R-:W-:Y:S01]  /*51c0*/  VIADD R8, R10, 0x2 ;  /* 0x000000020a087836 */ /* 0x000fe20000000000 */
[----:B------:R-:W-:Y:S01]  /*51d0*/  R2UR UR5, R11 ;  /* 0x000000000b0572ca */ /* 0x000fe200000e0000 */
[----:B------:R-:W-:Y:S02]  /*51e0*/  IMAD.MOV.U32 R9, RZ, RZ, 0x40000040 ;  /* 0x40000040ff097424 */ /* 0x000fe400078e00ff */
[----:B------:R-:W-:-:S05]  /*51f0*/  IMAD.MOV.U32 R5, RZ, RZ, 0x40000040 ;  /* 0x40000040ff057424 */ /* 0x000fca00078e00ff */
[----:B------:R-:W-:Y:S01]  /*5200*/  R2UR UR15, R5 ;  /* 0x00000000050f72ca */ /* 0x000fe200000e0000 */
[----:B------:R-:W-:-:S05]  /*5210*/  IMAD.MOV.U32 R5, RZ, RZ, 0x40000040 ;  /* 0x40000040ff057424 */ /* 0x000fca00078e00ff */
[----:B------:R-:W-:Y:S01]  /*5220*/  R2UR UR13, R5 ;  /* 0x00000000050d72ca */ /* 0x000fe200000e0000 */
[----:B-----5:R-:W-:-:S06]  /*5230*/  WARPGROUP.ARRIVE ;  /* 0x00000000000079c5 */ /* 0x020fcc0000000000 */
[----:B------:R-:W-:Y:S01]  /*5240*/  HGMMA.64x256x16.F32.BF16 R24, gdesc[UR4].tnspB, RZ, !UPT, gsb0 ;  /* 0x43e00000041879f0 */ /* 0x000fe2000c0018ff */
[----:B------:R-:W-:Y:S01]  /*5250*/  R2UR UR6, R6 ;  /* 0x00000000060672ca */ /* 0x000fe200000e0000 */
[----:B------:R-:W-:Y:S01]  /*5260*/  VIADD R6, R4, 0x100 ;  /* 0x0000010004067836 */ /* 0x000fe20000000000 */
[----:B------:R-:W-:Y:S01]  /*5270*/  R2UR UR7, R7 ;  /* 0x00000000070772ca */ /* 0x000fe200000e0000 */
[----:B------:R-:W-:Y:S01]  /*5280*/  IMAD.MOV.U32 R7, RZ, RZ, 0x40000040 ;  /* 0x40000040ff077424 */ /* 0x000fe200078e00ff */
[----:B------:R-:W-:Y:S01]  /*5290*/  R2UR UR4, R8 ;  /* 0x00000000080472ca */ /* 0x000fe200000e0000 */
[----:B------:R-:W-:Y:S01]  /*52a0*/  VIADD R4, R4, 0x180 ;  /* 0x0000018004047836 */ /* 0x000fe20000000000 */
[----:B------:R-:W-:Y:S02]  /*52b0*/  R2UR UR5, R9 ;  /* 0x00000000090572ca */ /* 0x000fe400000e0000 */
[----:B------:R-:W-:Y:S01]  /*52c0*/  R2UR UR10, R6 ;  /* 0x00000000060a72ca */ /* 0x000fe200000e0000 */
[----:B------:R-:W-:Y:S01]  /*52d0*/  VIADD R6, R10, 0x4 ;  /* 0x000000040a067836 */ /* 0x000fe20000000000 */
[----:B------:R-:W-:Y:S01]  /*52e0*/  R2UR UR11, R7 ;  /* 0x00000000070b72ca */ /* 0x000fe200000e0000 */
[----:B------:R-:W-:Y:S01]  /*52f0*/  IMAD.MOV.U32 R7, RZ, RZ, 0x40000040 ;  /* 0x40000040ff077424 */ /* 0x000fe200078e00ff */
[----:B------:R-:W-:Y:S01]  /*5300*/  R2UR UR14, R4 ;  /* 0x00000000040e72ca */ /* 0x000fe200000e0000 */
[----:B------:R-:W-:Y:S01]  /*5310*/  VIADD R4, R10, 0x6 ;  /* 0x000000060a047836 */ /* 0x000fe20000000000 */
[----:B------:R-:W-:-:S02]  /*5320*/  R2UR UR8, R6 ;  /* 0x00000000060872ca */ /* 0x000fc400000e0000 */
[----:B------:R-:W-:Y:S02]  /*5330*/  R2UR UR9, R7 ;  /* 0x00000000070972ca */ /* 0x000fe400000e0000 */
[----:B------:R-:W-:Y:S01]  /*5340*/  R2UR UR12, R4 ;  /* 0x00000000040c72ca */ /* 0x000fe200000e0000 */
[----:B------:R-:W-:Y:S02]  /*5350*/  WARPGROUP.DEPBAR.LE gsb0, 0x0 ;  /* 0x00008000000079c5 */ /* 0x000fe40000010000 */
        /* <DEDUP_REMOVED lines=14> */
.L_x_3864:
[----:B------:R-:W-:Y:S01]  /*5440*/  ISETP.GE.AND P1, PT, R168, 0x41, PT ;  /* 0x00000041a800780c */ /* 0x000fe20003f26270 */
[----:B------:R-:W-:Y:S01]  /*5450*/  VIADD R10, R3, 0x28c60 ;  /* 0x00028c60030a7836 */ /* 0x000fe20000000000 */
[----:B------:R-:W-:Y:S04]  /*5460*/  BSSY B0, `(.L_x_3865) ;  /* 0x00000cd000007945 */ /* 0x000fe80003800000 */
[----:B------:R-:W-:-:S04]  /*5470*/  PRMT R10, R193, 0x654, R10 ;  /* 0x00000654c10a7816 */ /* 0x000fc8000000000a */
[----:B------:R0:W-:Y:S03]  /*5480*/  SYNCS.ARRIVE.TRANS64.RED.A1T0 RZ, [R10+URZ], RZ ;  /* 0x000000ff0aff79a7 */ /* 0x0001e6000810043f */
[----:B------:R-:W-:Y:S05]  /*5490*/  @!P1 BRA `(.L_x_3866) ;  /* 0x0000000c00249947 */ /* 0x000fea0003800000 */
[----:B------:R-:W-:-:S07]  /*54a0*/  VIADD R215, R215, 0xfffffffe ;  /* 0xfffffffed7d77836 */ /* 0x000fce0000000000 */
.L_x_3873:
[----:B------:R-:W-:Y:S01]  /*54b0*/  BAR.SYNC.DEFER_BLOCKING 0xe, 0x100 ;  /* 0x0384000000007b1d */ /* 0x000fe20000010000 */
[C---:B------:R-:W-:Y:S01]  /*54c0*/  IMAD R3, R18.reuse, 0x40, R198 ;  /* 0x0000004012037824 */ /* 0x040fe200078e02c6 */
[----:B------:R-:W-:Y:S01]  /*54d0*/  ISETP.GT.AND P2, PT, R215, RZ, PT ;  /* 0x000000ffd700720c */ /* 0x000fe20003f44270 */
[----:B------:R-:W-:Y:S02]  /*54e0*/  VIADD R18, R18, 0x1 ;  /* 0x0000000112127836 */ /* 0x000fe40000000000 */
[----:B------:R-:W-:Y:S02]  /*54f0*/  IMAD R3, R3, 0x4, R2 ;  /* 0x0000000403037824 */ /* 0x000fe400078e0202 */
[----:B------:R-:W-:Y:S01]  /*5500*/  VIADD R215, R215, 0xffffffff ;  /* 0xffffffffd7d77836 */ /* 0x000fe20000000000 */
[----:B------:R-:W-:-:S04]  /*5510*/  ISETP.NE.AND P1, PT, R18, 0x2, PT ;  /* 0x000000021200780c */ /* 0x000fc80003f25270 */
[----:B------:R-:W-:Y:S01]  /*5520*/  SEL R18, R18, RZ, P1 ;  /* 0x000000ff12127207 */ /* 0x000fe20000800000 */
[----:B01----:R-:W0:Y:S04]  /*5530*/  LDS R10, [R3+0x28800] ;  /* 0x02880000030a7984 */ /* 0x003e280000000800 */
        /* <DEDUP_REMOVED lines=130> */
[----:B------:R-:W-:Y:S01]  /*5d60*/  LOP3.LUT R23, R23, R10, RZ, 0x3c, !PT ;  /* 0x0000000a17177212 */ /* 0x000fe200078e3cff */
[----:B------:R-:W-:Y:S06]  /*5d70*/  @!P0 BRA `(.L_x_3867) ;  /* 0x0000000000048947 */ /* 0x000fec0003800000 */
[----:B------:R-:W-:Y:S01]  /*5d80*/  BPT.TRAP 0x1 ;  /* 0x000000040000795c */ /* 0x000fe20000300000 */
.L_x_3867:
[----:B------:R-:W-:Y:S01]  /*5d90*/  IMAD R3, R18, 0x8, R2 ;  /* 0x0000000812037824 */ /* 0x000fe200078e0202 */
[----:B------:R-:W-:-:S04]  /*5da0*/  SHF.L.U32 R10, R23, 0x1f, RZ ;  /* 0x0000001f170a7819 */ /* 0x000fc800000006ff */
[----:B------:R0:W1:Y:S01]  /*5db0*/  SYNCS.PHASECHK.TRANS64.TRYWAIT P1, [R3+URZ+0x28c50], R10 ;  /* 0x028c500a030075a7 */ /* 0x000062000802017f */
[----:B------:R-:W-:Y:S05]  /*5dc0*/  @!P0 BRA `(.L_x_3868) ;  /* 0x0000000000048947 */ /* 0x000fea0003800000 */
[----:B------:R-:W-:Y:S01]  /*5dd0*/  BPT.TRAP 0x1 ;  /* 0x000000040000795c */ /* 0x000fe20000300000 */
.L_x_3868:
[----:B------:R-:W-:Y:S04]  /*5de0*/  BSSY B1, `(.L_x_3869) ;  /* 0x0000004000017945 */ /* 0x000fe80003800000 */
[----:B-1----:R-:W-:Y:S05]  /*5df0*/  @P1 BRA `(.L_x_3870) ;  /* 0x0000000000081947 */ /* 0x002fea0003800000 */
[----:B------:R-:W1:Y:S02]  /*5e00*/  SYNCS.PHASECHK.TRANS64.TRYWAIT P1, [R3+URZ+0x28c50], R10 ;  /* 0x028c500a030075a7 */ /* 0x000e64000802017f */
[----:B-1----:R-:W-:Y:S05]  /*5e10*/  @!P1 BRA `(.L_x_3871) ;  /* 0x0000011400509947 */ /* 0x002fea0003800000 */
.L_x_3870:
[----:B------:R-:W-:Y:S05]  /*5e20*/  BSYNC B1 ;  /* 0x0000000000017941 */ /* 0x000fea0003800000 */
.L_x_3869:
[----:B01----:R-:W-:Y:S01]  /*5e30*/  IMAD R10, R18, 0x1000, R0 ;  /* 0x00001000120a7824 */ /* 0x003fe200078e0200 */
[----:B------:R-:W-:Y:S01]  /*5e40*/  WARPGROUP.ARRIVE ;  /* 0x00000000000079c5 */ /* 0x000fe20000000000 */
[----:B------:R-:W-:Y:S01]  /*5e50*/  IMAD.MOV.U32 R11, RZ, RZ, 0x40000040 ;  /* 0x40000040ff0b7424 */ /* 0x000fe200078e00ff */
[----:B------:R-:W-:Y:S01]  /*5e60*/  R2UR UR8, R8 ;  /* 0x00000000080872ca */ /* 0x000fe200000e0000 */
[C---:B------:R-:W-:Y:S01]  /*5e70*/  VIADD R12, R10.reuse, 0x80 ;  /* 0x000000800a0c7836 */ /* 0x040fe20000000000 */
[----:B------:R-:W-:Y:S01]  /*5e80*/  R2UR UR6, R10 ;  /* 0x000000000a0672ca */ /* 0x000fe200000e0000 */
[----:B------:R-:W-:Y:S01]  /*5e90*/  IMAD.MOV.U32 R13, RZ, RZ, 0x40000040 ;  /* 0x40000040ff0d7424 */ /* 0x000fe200078e00ff */
[C---:B------:R-:W-:Y:S02]  /*5ea0*/  R2UR UR7, R11.reuse ;  /* 0x000000000b0772ca */ /* 0x040fe400000e0000 */
[----:B------:R-:W-:Y:S02]  /*5eb0*/  R2UR UR10, R12 ;  /* 0x000000000c0a72ca */ /* 0x000fe400000e0000 */
[C---:B------:R-:W-:Y:S01]  /*5ec0*/  IADD3 R12, R10.reuse, 0x100, RZ ;  /* 0x000001000a0c7810 */ /* 0x040fe20007ffe0ff */
[----:B------:R-:W-:Y:S01]  /*5ed0*/  VIADD R10, R10, 0x180 ;  /* 0x000001800a0a7836 */ /* 0x000fe20000000000 */
[----:B------:R-:W-:-:S02]  /*5ee0*/  R2UR UR5, R11 ;  /* 0x000000000b0572ca */ /* 0x000fc400000e0000 */
[----:B------:R-:W-:Y:S02]  /*5ef0*/  R2UR UR11, R13 ;  /* 0x000000000d0b72ca */ /* 0x000fe400000e0000 */
[----:B------:R-:W-:Y:S01]  /*5f00*/  R2UR UR18, R10 ;  /* 0x000000000a1272ca */ /* 0x000fe200000e0000 */
[----:B------:R-:W-:Y:S01]  /*5f10*/  VIADD R10, R2, 0x26800 ;  /* 0x00026800020a7836 */ /* 0x000fe20000000000 */
[----:B------:R-:W-:Y:S02]  /*5f20*/  R2UR UR9, R9 ;  /* 0x00000000090972ca */ /* 0x000fe400000e0000 */
[----:B------:R-:W-:Y:S02]  /*5f30*/  R2UR UR14, R12 ;  /* 0x000000000c0e72ca */ /* 0x000fe400000e0000 */
[----:B------:R-:W-:Y:S02]  /*5f40*/  SHF.R.U32.HI R10, RZ, 0x4, R10 ;  /* 0x00000004ff0a7819 */ /* 0x000fe4000001160a */
[----:B------:R-:W-:-:S02]  /*5f50*/  R2UR UR15, R13 ;  /* 0x000000000d0f72ca */ /* 0x000fc400000e0000 */
[----:B------:R-:W-:Y:S02]  /*5f60*/  LOP3.LUT R10, R10, 0x3fff, RZ, 0xc0, !PT ;  /* 0x00003fff0a0a7812 */ /* 0x000fe400078ec0ff */
[----:B------:R-:W-:Y:S02]  /*5f70*/  R2UR UR12, R6 ;  /* 0x00000000060c72ca */ /* 0x000fe400000e0000 */
[----:B------:R-:W-:Y:S02]  /*5f80*/  LOP3.LUT R10, R10, 0x10000, RZ, 0xfc, !PT ;  /* 0x000100000a0a7812 */ /* 0x000fe400078efcff */
[----:B------:R-:W-:Y:S02]  /*5f90*/  R2UR UR13, R7 ;  /* 0x00000000070d72ca */ /* 0x000fe400000e0000 */
[----:B------:R-:W-:Y:S02]  /*5fa0*/  R2UR UR4, R10 ;  /* 0x000000000a0472ca */ /* 0x000fe400000e0000 */
[----:B------:R-:W-:-:S02]  /*5fb0*/  R2UR UR19, R11 ;  /* 0x000000000b1372ca */ /* 0x000fc400000e0000 */
[----:B------:R-:W-:Y:S02]  /*5fc0*/  R2UR UR16, R4 ;  /* 0x00000000041072ca */ /* 0x000fe400000e0000 */
[----:B------:R-:W-:-:S07]  /*5fd0*/  R2UR UR17, R5 ;  /* 0x00000000051172ca */ /* 0x000fce00000e0000 */
        /* <DEDUP_REMOVED lines=17> */
.L_x_3872:
[----:B------:R-:W-:-:S05]  /*60f0*/  VIADD R10, R3, 0x28c60 ;  /* 0x00028c60030a7836 */ /* 0x000fca0000000000 */
[----:B------:R-:W-:-:S04]  /*6100*/  PRMT R10, R193, 0x654, R10 ;  /* 0x00000654c10a7816 */ /* 0x000fc8000000000a */
[----:B------:R1:W-:Y:S01]  /*6110*/  SYNCS.ARRIVE.TRANS64.RED.A1T0 RZ, [R10+URZ], RZ ;  /* 0x000000ff0aff79a7 */ /* 0x0003e2000810043f */
[----:B------:R-:W-:Y:S05]  /*6120*/  @P2 BRA `(.L_x_3873) ;  /* 0xfffffff000e02947 */ /* 0x000fea000383ffff */
.L_x_3866:
[----:B------:R-:W-:Y:S05]  /*6130*/  BSYNC B0 ;  /* 0x0000000000007941 */ /* 0x000fea0003800000 */
.L_x_3865:
[----:B------:R-:W-:Y:S01]  /*6140*/  BAR.SYNC.DEFER_BLOCKING 0xe, 0x100 ;  /* 0x0384000000007b1d */ /* 0x000fe20000010000 */
[C---:B------:R-:W-:Y:S01]  /*6150*/  IMAD R3, R18.reuse, 0x40, R198 ;  /* 0x0000004012037824 */ /* 0x040fe200078e02c6 */
[----:B------:R-:W-:Y:S01]  /*6160*/  PLOP3.LUT P0, PT, PT, PT, PT, 0x8, 0x0 ;  /* 0x000000000000781c */ /* 0x000fe20003f0e170 */
[----:B------:R-:W-:Y:S02]  /*6170*/  VIADD R18, R18, 0x1 ;  /* 0x0000000112127836 */ /* 0x000fe40000000000 */
[----:B------:R-:W-:Y:S02]  /*6180*/  IMAD R3, R3, 0x4, R2 ;  /* 0x0000000403037824 */ /* 0x000fe400078e0202 */
[----:B------:R-:W-:Y:S01]  /*6190*/  IMAD.MOV.U32 R21, RZ, RZ, RZ ;  /* 0x000000ffff157224 */ /* 0x000fe200078e00ff */
[----:B------:R-:W-:-:S04]  /*61a0*/  ISETP.NE.AND P1, PT, R18, 0x2, PT ;  /* 0x000000021200780c */ /* 0x000fc80003f25270 */
[----:B------:R-:W-:Y:S01]  /*61b0*/  SEL R18, R18, RZ, P1 ;  /* 0x000000ff12127207 */ /* 0x000fe20000800000 */
[----:B------:R-:W2:Y:S04]  /*61c0*/  LDS R2, [R3+0x28800] ;  /* 0x0288000003027984 */ /* 0x000ea80000000800 */
[----:B------:R-:W3:Y:S01]  /*61d0*/  LDS R0, [R3+0x28820] ;  /* 0x0288200003007984 */ /* 0x000ee20000000800 */
[-C--:B--2---:R-:W-:Y:S01]  /*61e0*/  FMUL.FTZ R152, R29, R2.reuse ;  /* 0x000000021d987220 */ /* 0x084fe20000410000 */
[-C--:B01----:R-:W-:Y:S01]  /*61f0*/  FMUL.FTZ R10, R33, R2.reuse ;  /* 0x00000002210a7220 */ /* 0x083fe20000410000 */
[-C--:B------:R-:W-:Y:S01]  /*6200*/  FMUL.FTZ R14, R37, R2.reuse ;  /* 0x00000002250e7220 */ /* 0x080fe20000410000 */
[----:B------:R-:W-:Y:S01]  /*6210*/  FMUL.FTZ R20, R41, R2 ;  /* 0x0000000229147220 */ /* 0x000fe20000410000 */
[-C--:B---3--:R-:W-:Y:S01]  /*6220*/  FMUL.FTZ R5, R26, R0.reuse ;  /* 0x000000001a057220 */ /* 0x088fe20000410000 */
        /* <DEDUP_REMOVED lines=64> */
[-C--:B------:R-:W-:Y:S01]  /*6630*/  FMUL.FTZ R154, R28, R2.reuse ;  /* 0x000000021c9a7220 */ /* 0x080fe20000410000 */
[-C--:B------:R-:W-:Y:S01]  /*6640*/  FMUL.FTZ R153, R40, R2.reuse ;  /* 0x0000000228997220 */ /* 0x080fe20000410000 */
[----:B------:R-:W-:Y:S01]  /*6650*/  FMUL.FTZ R8, R24, R2 ;  /* 0x0000000218087220 */ /* 0x000fe20000410000 */
[----:B------:R-:W-:Y:S01]  /*6660*/  LOP3.LUT R23, R23, R0, RZ, 0x3c, !PT ;  /* 0x0000000017177212 */ /* 0x000fe200078e3cff */
        /* <DEDUP_REMOVED lines=60> */
.L_x_3859:
[----:B------:R-:W-:Y:S02]  /*6a30*/  ISETP.GE.AND P1, PT, R168, 0x1, PT ;  /* 0x00000001a800780c */ /* 0x000fe40003f26270 */
[----:B------:R-:W-:-:S11]  /*6a40*/  PLOP3.LUT P0, PT, PT, PT, PT, 0x80, 0x0 ;  /* 0x000000000000781c */ /* 0x000fd60003f0f070 */
[----:B------:R-:W-:Y:S05]  /*6a50*/  @!P1 BRA `(.L_x_3860) ;  /* 0x00000060002c9947 */ /* 0x000fea0003800000 */
[----:B------:R-:W0:Y:S01]  /*6a60*/  S2R R26, SR_TID.X ;  /* 0x00000000001a7919 */ /* 0x000e220000002100 */
[----:B------:R-:W-:Y:S01]  /*6a70*/  BSSY B6, `(.L_x_3874) ;  /* 0x0000020000067945 */ /* 0x000fe20003800000 */
[----:B0-----:R-:W-:-:S05]  /*6a80*/  VIADD R26, R26, 0xffffff80 ;  /* 0xffffff801a1a7836 */ /* 0x001fca0000000000 */
[----:B------:R-:W-:-:S04]  /*6a90*/  SHF.R.S32.HI R4, RZ, 0x1f, R26 ;  /* 0x0000001fff047819 */ /* 0x000fc8000001141a */
[----:B------:R-:W-:-:S04]  /*6aa0*/  LEA.HI R4, R4, R26, RZ, 0x7 ;  /* 0x0000001a04047211 */ /* 0x000fc800078f38ff */
[----:B------:R-:W-:-:S05]  /*6ab0*/  SHF.R.S32.HI R4, RZ, 0x7, R4 ;  /* 0x00000007ff047819 */ /* 0x000fca0000011404 */
[----:B------:R-:W0:Y:S02]  /*6ac0*/  SHFL.IDX PT, R0, R4, RZ, 0x1f ;  /* 0x00001fff04007589 */ /* 0x000e2400000e0000 */
[----:B0-----:R-:W-:-:S04]  /*6ad0*/  LEA.HI R3, R0, R0, RZ, 0x1 ;  /* 0x0000000000037211 */ /* 0x001fc800078f08ff */
[----:B------:R-:W-:-:S05]  /*6ae0*/  LOP3.LUT R3, R3, 0x1fffe, RZ, 0xc0, !PT ;  /* 0x0001fffe03037812 */ /* 0x000fca00078ec0ff */
[----:B------:R-:W-:Y:S02]  /*6af0*/  IMAD.IADD R3, R0, 0x1, -R3 ;  /* 0x0000000100037824 */ /* 0x000fe400078e0a03 */
[----:B------:R-:W-:Y:S02]  /*6b00*/  VIADD R0, R2, 0x26800 ;  /* 0x0002680002007836 */ /* 0x000fe40000000000 */
[----:B------:R-:W-:-:S03]  /*6b10*/  IMAD R3, R3, 0x8000, R2 ;  /* 0x0000800003037824 */ /* 0x000fc600078e0202 */
[----:B------:R-:W-:Y:S01]  /*6b20*/  LOP3.LUT P0, RZ, R0, 0x3ff, RZ, 0xc0, !PT ;  /* 0x000003ff00ff7812 */ /* 0x000fe2000780c0ff */
[----:B------:R-:W-:-:S05]  /*6b30*/  VIADD R3, R3, 0x400 ;  /* 0x0000040003037836 */ /* 0x000fca0000000000 */
[----:B------:R-:W-:-:S04]  /*6b40*/  SHF.R.U32.HI R3, RZ, 0x4, R3 ;  /* 0x00000004ff037819 */ /* 0x000fc80000011603 */
[----:B------:R-:W-:-:S03]  /*6b50*/  LOP3.LUT R56, R3, 0x3fff, RZ, 0xc0, !PT ;  /* 0x00003fff03387812 */ /* 0x000fc600078ec0ff */
        /* <DEDUP_REMOVED lines=17> */
.L_x_3875:
[----:B------:R-:W-:Y:S05]  /*6c70*/  BSYNC B6 ;  /* 0x0000000000067941 */ /* 0x000fea0003800000 */
.L_x_3874:
[----:B------:R-:W-:Y:S02]  /*6c80*/  ULDC UR4, c[0x0][0x3f4] ;  /* 0x0000fd0000047ab9 */ /* 0x000fe40000000800 */
[----:B------:R-:W-:-:S13]  /*6c90*/  ISETP.LT.AND P0, PT, RZ, UR4, PT ;  /* 0x00000004ff007c0c */ /* 0x000fda000bf01270 */
[----:B------:R-:W-:Y:S05]  /*6ca0*/  @P0 BRA `(.L_x_3876) ;  /* 0x0000000000400947 */ /* 0x000fea0003800000 */
[----:B------:R-:W2:Y:S02]  /*6cb0*/  LDL R20, [R1+0x34] ;  /* 0x0000340001147983 */ /* 0x000ea40000100800 */
[----:B--2---:R-:W-:-:S04]  /*6cc0*/  LEA.HI R0, R20, R20, RZ, 0x1 ;  /* 0x0000001414007211 */ /* 0x004fc800078f08ff */
        /* <DEDUP_REMOVED lines=8> */
.L_x_3879:
[----:B-1----:R1:W2:Y:S02]  /*6d50*/  SYNCS.PHASECHK.TRANS64.TRYWAIT P0, [R2+URZ+0x28c00], R3 ;  /* 0x028c0003020075a7 */ /* 0x0022a4000800017f */
[----:B--2---:R-:W-:Y:S05]  /*6d60*/  @!P0 NANOSLEEP.SYNCS 0x989680 ;  /* 0x009896800000895d */ /* 0x004fea0003900000 */
[----:B------:R-:W2:Y:S02]  /*6d70*/  @!P0 SYNCS.PHASECHK.TRANS64 P0, [R2+URZ+0x28c00], R3 ;  /* 0x028c0003020085a7 */ /* 0x000ea4000800007f */
[----:B--2---:R-:W-:Y:S05]  /*6d80*/  @!P0 BRA `(.L_x_3879) ;  /* 0xfffffffc00f08947 */ /* 0x004fea000383ffff */
.L_x_3878:
[----:B------:R-:W-:Y:S05]  /*6d90*/  BSYNC B0 ;  /* 0x0000000000007941 */ /* 0x000fea0003800000 */
.L_x_3877:
[----:B------:R-:W-:Y:S05]  /*6da0*/  BRA `(.L_x_3880) ;  /* 0x0000002000b87947 */ /* 0x000fea0003800000 */
.L_x_3876:
[----:B-----5:R-:W-:Y:S01]  /*6db0*/  SHF.R.S32.HI R0, RZ, 0x1f, R24 ;  /* 0x0000001fff007819 */ /* 0x020fe20000011418 */
[----:B------:R-:W-:Y:S01]  /*6dc0*/  VIADD R4, R2, 0x20400 ;  /* 0x0002040002047836 */ /* 0x000fe20000000000 */
[----:B------:R-:W-:Y:S01]  /*6dd0*/  ULDC.64 UR4, c[0x0][0x3f8] ;  /* 0x0000fe0000047ab9 */ /* 0x000fe20000000a00 */
[----:B------:R-:W-:Y:S01]  /*6de0*/  ULDC.64 UR6, c[0x0][0x408] ;  /* 0x0001020000067ab9 */ /* 0x000fe20000000a00 */
[----:B------:R-:W-:Y:S01]  /*6df0*/  BSSY B6, `(.L_x_3881) ;  /* 0x0000021000067945 */ /* 0x000fe20003800000 */
[----:B------:R-:W-:Y:S01]  /*6e00*/  IMAD R3, R0, UR4, RZ ;  /* 0x0000000400037c24 */ /* 0x000fe2000f8e02ff */
[----:B------:R-:W-:Y:S01]  /*6e10*/  LOP3.LUT P0, RZ, R4, 0x3ff, RZ, 0xc0, !PT ;  /* 0x000003ff04ff7812 */ /* 0x000fe2000780c0ff */
[----:B------:R-:W-:Y:S02]  /*6e20*/  IMAD R9, R0, UR6, RZ ;  /* 0x0000000600097c24 */ /* 0x000fe4000f8e02ff */
[----:B------:R-:W-:-:S04]  /*6e30*/  IMAD.WIDE.U32 R4, R24, UR4, RZ ;  /* 0x0000000418047c25 */ /* 0x000fc8000f8e00ff */
[C---:B------:R-:W-:Y:S01]  /*6e40*/  IMAD R3, R24.reuse, UR5, R3 ;  /* 0x0000000518037c24 */ /* 0x040fe2000f8e0203 */
[----:B------:R-:W-:Y:S01]  /*6e50*/  ULDC.64 UR4, c[0x0][0x3e8] ;  /* 0x0000fa0000047ab9 */ /* 0x000fe20000000a00 */
[----:B------:R-:W-:-:S04]  /*6e60*/  IMAD.WIDE.U32 R6, R24, UR6, RZ ;  /* 0x0000000618067c25 */ /* 0x000fc8000f8e00ff */
[----:B------:R-:W-:Y:S01]  /*6e70*/  IMAD R9, R24, UR7, R9 ;  /* 0x0000000718097c24 */ /* 0x000fe2000f8e0209 */
[----:B------:R-:W-:Y:S01]  /*6e80*/  ULDC.64 UR6, c[0x0][0x400] ;  /* 0x0001000000067ab9 */ /* 0x000fe20000000a00 */
[----:B------:R-:W-:Y:S01]  /*6e90*/  IMAD.IADD R3, R3, 0x1, R5 ;  /* 0x0000000103037824 */ /* 0x000fe200078e0205 */
[----:B------:R-:W-:Y:S01]  /*6ea0*/  LEA R24, P1, R4, UR4, 0x1 ;  /* 0x0000000404187c11 */ /* 0x000fe2000f8208ff */
[----:B------:R-:W-:Y:S01]  /*6eb0*/  IMAD.IADD R29, R9, 0x1, R7 ;  /* 0x00000001091d7824 */ /* 0x000fe200078e0207 */
[----:B------:R-:W-:Y:S02]  /*6ec0*/  LEA R28, P2, R6, UR6, 0x1 ;  /* 0x00000006061c7c11 */ /* 0x000fe4000f8408ff */
[----:B------:R-:W-:Y:S02]  /*6ed0*/  LEA.HI.X R26, R4, UR5, R3, 0x1, P1 ;  /* 0x00000005041a7c11 */ /* 0x000fe400088f0c03 */
[----:B------:R-:W-:Y:S01]  /*6ee0*/  LEA.HI.X R29, R6, UR7, R29, 0x1, P2 ;  /* 0x00000007061d7c11 */ /* 0x000fe200090f0c1d */
[----:B------:R-:W-:Y:S08]  /*6ef0*/  @!P0 BRA `(.L_x_3882) ;  /* 0x0000000000408947 */ /* 0x000ff00003800000 */
        /* <DEDUP_REMOVED lines=16> */
.L_x_3882:
[----:B------:R-:W-:Y:S05]  /*7000*/  BSYNC B6 ;  /* 0x0000000000067941 */ /* 0x000fea0003800000 */
.L_x_3881:
        /* <DEDUP_REMOVED lines=10> */
[----:B------:R0:W4:Y:S02]  /*70b0*/  SHFL.IDX PT, R14, R28, RZ, 0x1c1f ;  /* 0x001c1fff1c0e7589 */ /* 0x00012400000e0000 */
.L_x_4093:
[----:B------:R-:W5:Y:S01]  /*70c0*/  LDL R7, [R1+0x34] ;  /* 0x0000340001077983 */ /* 0x000f620000100800 */
[----:B------:R-:W-:Y:S01]  /*70d0*/  ULDC UR4, c[0x0][0x448] ;  /* 0x0001120000047ab9 */ /* 0x000fe20000000800 */
[----:B------:R-:W-:Y:S01]  /*70e0*/  BSSY B1, `(.L_x_3886) ;  /* 0x0000022000017945 */ /* 0x000fe20003800000 */
[----:B0-----:R-:W-:Y:S01]  /*70f0*/  IMAD R24, R27, UR4, RZ ;  /* 0x000000041b187c24 */ /* 0x001fe2000f8e02ff */
[----:B------:R-:W-:Y:S02]  /*7100*/  CS2R R10, SRZ ;  /* 0x00000000000a7805 */ /* 0x000fe4000001ff00 */
[----:B------:R-:W-:Y:S02]  /*7110*/  CS2R R12, SRZ ;  /* 0x00000000000c7805 */ /* 0x000fe4000001ff00 */
[----:B------:R-:W-:Y:S02]  /*7120*/  CS2R R8, SRZ ;  /* 0x0000000000087805 */ /* 0x000fe4000001ff00 */
[----:B------:R-:W-:Y:S01]  /*7130*/  ISETP.GE.AND P0, PT, R4, R24, PT ;  /* 0x000000180400720c */ /* 0x000fe20003f06270 */
[----:B------:R-:W-:-:S05]  /*7140*/  IMAD.SHL.U32 R4, R194, 0x40, RZ ;  /* 0x00000040c2047824 */ /* 0x000fca00078e00ff */
[----:B------:R-:W-:Y:S02]  /*7150*/  LOP3.LUT R31, R4, 0x1c0, RZ, 0xc0, !PT ;  /* 0x000001c0041f7812 */ /* 0x000fe400078ec0ff */
[----:B-----5:R-:W-:-:S04]  /*7160*/  LEA.HI R6, R7, R7, RZ, 0x1 ;  /* 0x0000000707067211 */ /* 0x020fc800078f08ff */
[----:B------:R-:W-:-:S05]  /*7170*/  LOP3.LUT R6, R6, 0xfffffffe, RZ, 0xc0, !PT ;  /* 0xfffffffe06067812 */ /* 0x000fca00078ec0ff */
[----:B------:R-:W-:-:S05]  /*7180*/  IMAD.IADD R6, R7, 0x1, -R6 ;  /* 0x0000000107067824 */ /* 0x000fca00078e0a06 */
[----:B------:R-:W-:Y:S02]  /*7190*/  SHF.L.U32 R29, R6, 0x1f, RZ ;  /* 0x0000001f061d7819 */ /* 0x000fe400000006ff */
[----:B------:R-:W-:Y:S01]  /*71a0*/  CS2R R6, SRZ ;  /* 0x0000000000067805 */ /* 0x000fe2000001ff00 */
[----:B------:R-:W-:Y:S06]  /*71b0*/  @P0 BRA `(.L_x_3887) ;  /* 0x0000000000500947 */ /* 0x000fec0003800000 */
[----:B------:R-:W4:Y:S01]  /*71c0*/  LDL R30, [R1+0x48] ;  /* 0x00004800011e7983 */ /* 0x000f220000100800 */
[----:B------:R-:W-:-:S03]  /*71d0*/  ULDC UR4, c[0x0][0x3f4] ;  /* 0x0000fd0000047ab9 */ /* 0x000fc60000000800 */
[----:B------:R-:W4:Y:S01]  /*71e0*/  LDL R28, [R1+0x44] ;  /* 0x00004400011c7983 */ /* 0x000f220000100800 */
[----:B------:R-:W-:Y:S01]  /*71f0*/  ISETP.GE.AND P3, PT, R197, UR4, PT ;  /* 0x00000004c5007c0c */ /* 0x000fe2000bf66270 */
[----:B--2---:R-:W-:Y:S01]  /*7200*/  IMAD.MOV.U32 R8, RZ, RZ, R0 ;  /* 0x000000ffff087224 */ /* 0x004fe200078e0000 */
[----:B------:R-:W-:Y:S01]  /*7210*/  ISETP.GE.AND P2, PT, R184, UR4, PT ;  /* 0x00000004b8007c0c */ /* 0x000fe2000bf46270 */
[----:B-1----:R-:W-:Y:S02]  /*7220*/  IMAD.MOV.U32 R9, RZ, RZ, R3 ;  /* 0x000000ffff097224 */ /* 0x002fe400078e0003 */
[----:B---3--:R-:W-:Y:S01]  /*7230*/  IMAD.MOV.U32 R15, RZ, RZ, R5 ;  /* 0x000000ffff0f7224 */ /* 0x008fe200078e0005 */
[----:B------:R-:W-:-:S09]  /*7240*/  CS2R R10, SRZ ;  /* 0x00000000000a7805 */ /* 0x000fd2000001ff00 */
[----:B------:R-:W-:Y:S01]  /*7250*/  @!P2 IMAD.WIDE R20, R184, 0x2, R8 ;  /* 0x00000002b814a825 */ /* 0x000fe200078e0208 */
[----:B------:R-:W-:-:S04]  /*7260*/  CS2R R8, SRZ ;  /* 0x0000000000087805 */ /* 0x000fc8000001ff00 */
[----:B------:R0:W5:Y:S01]  /*7270*/  @!P2 LD.E.64 R12, desc[UR40][R20.64] ;  /* 0x00000028140ca980 */ /* 0x000162000c101b00 */
[-C--:B----4-:R-:W-:Y:S02]  /*7280*/  @!P3 IADD3 R26, P0, R0, R30.reuse, RZ ;  /* 0x0000001e001ab210 */ /* 0x090fe40007f1e0ff */
[----:B------:R-:W-:Y:S01]  /*7290*/  @!P3 IADD3 R4, P1, R14, R30, RZ ;  /* 0x0000001e0e04b210 */ /* 0x000fe20007f3e0ff */
[----:B------:R-:W-:-:S04]  /*72a0*/  @!P2 IMAD.WIDE R14, R184, 0x2, R14 ;  /* 0x00000002b80ea825 */ /* 0x000fc800078e020e */
[--C-:B------:R-:W-:Y:S01]  /*72b0*/  @!P3 IMAD.X R27, R3, 0x1, R28.reuse, P0 ;  /* 0x00000001031bb824 */ /* 0x100fe200000e061c */
[----:B------:R0:W5:Y:S01]  /*72c0*/  @!P2 LD.E.64 R6, desc[UR40][R14.64] ;  /* 0x000000280e06a980 */ /* 0x000162000c101b00 */
[----:B------:R-:W-:-:S03]  /*72d0*/  @!P3 IMAD.X R5, R5, 0x1, R28, P1 ;  /* 0x000000010505b824 */ /* 0x000fc600008e061c */
[----:B------:R0:W5:Y:S04]  /*72e0*/  @!P3 LD.E.64 R10, desc[UR40][R26.64] ;  /* 0x000000281a0ab980 */ /* 0x000168000c101b00 */
[----:B------:R0:W5:Y:S02]  /*72f0*/  @!P3 LD.E.64 R8, desc[UR40][R4.64] ;  /* 0x000000280408b980 */ /* 0x000164000c101b00 */
.L_x_3887:
[----:B------:R-:W-:Y:S05]  /*7300*/  BSYNC B1 ;  /* 0x0000000000017941 */ /* 0x000fea0003800000 */
.L_x_3886:
[----:B------:R-:W4:Y:S01]  /*7310*/  SYNCS.PHASECHK.TRANS64.TRYWAIT P0, [R2+URZ+0x28c00], R29 ;  /* 0x028c001d020075a7 */ /* 0x000f22000800017f */
[----:B-1----:R-:W-:Y:S01]  /*7320*/  LOP3.LUT R3, R31, 0x18, R16, 0xf8, !PT ;  /* 0x000000181f037812 */ /* 0x002fe200078ef810 */
[----:B--2---:R-:W-:Y:S01]  /*7330*/  IMAD R0, R25, -0x40, R24 ;  /* 0xffffffc019007824 */ /* 0x004fe200078e0218 */
[----:B0-----:R-:W-:Y:S01]  /*7340*/  SHF.R.U32.HI R4, RZ, 0x3, R31 ;  /* 0x00000003ff047819 */ /* 0x001fe2000001161f */
[----:B---3-5:R-:W-:Y:S01]  /*7350*/  IMAD.MOV.U32 R5, RZ, RZ, R12 ;  /* 0x000000ffff057224 */ /* 0x028fe200078e000c */
[--C-:B------:R-:W-:Y:S01]  /*7360*/  SHF.R.U64 R26, R12, 0x10, R13.reuse ;  /* 0x000000100c1a7819 */ /* 0x100fe2000000120d */
[----:B----4-:R-:W-:Y:S01]  /*7370*/  IMAD.MOV.U32 R14, RZ, RZ, R13 ;  /* 0x000000ffff0e7224 */ /* 0x010fe200078e000d */
[----:B------:R-:W-:Y:S01]  /*7380*/  LOP3.LUT R28, R3, R4, RZ, 0x3c, !PT ;  /* 0x00000004031c7212 */ /* 0x000fe200078e3cff */
[----:B------:R-:W-:Y:S01]  /*7390*/  IMAD.MOV.U32 R4, RZ, RZ, R11 ;  /* 0x000000ffff047224 */ /* 0x000fe200078e000b */
[----:B------:R-:W-:Y:S01]  /*73a0*/  SHF.R.U32.HI R25, RZ, 0x10, R13 ;  /* 0x00000010ff197819 */ /* 0x000fe2000001160d */
[----:B------:R-:W-:Y:S01]  /*73b0*/  IMAD.MOV.U32 R12, RZ, RZ, R6 ;  /* 0x000000ffff0c7224 */ /* 0x000fe200078e0006 */
[----:B------:R-:W-:Y:S01]  /*73c0*/  SHF.R.U64 R24, R10, 0x10, R11 ;  /* 0x000000100a187819 */ /* 0x000fe2000000120b */
[----:B------:R-:W-:Y:S01]  /*73d0*/  IMAD.MOV.U32 R13, RZ, RZ, R7 ;  /* 0x000000ffff0d7224 */ /* 0x000fe200078e0007 */
[----:B------:R-:W-:Y:S01]  /*73e0*/  SHF.R.U32.HI R21, RZ, 0x10, R11 ;  /* 0x00000010ff157819 */ /* 0x000fe2000001160b */
[----:B------:R-:W-:Y:S01]  /*73f0*/  IMAD.MOV.U32 R11, RZ, RZ, R8 ;  /* 0x000000ffff0b7224 */ /* 0x000fe200078e0008 */
[--C-:B------:R-:W-:Y:S01]  /*7400*/  SHF.R.U64 R15, R6, 0x10, R7.reuse ;  /* 0x00000010060f7819 */ /* 0x100fe20000001207 */
[----:B------:R-:W-:Y:S01]  /*7410*/  IMAD.MOV.U32 R3, RZ, RZ, R10 ;  /* 0x000000ffff037224 */ /* 0x000fe200078e000a */
[----:B------:R-:W-:Y:S01]  /*7420*/  SHF.R.U32.HI R20, RZ, 0x10, R7 ;  /* 0x00000010ff147819 */ /* 0x000fe20000011607 */
[----:B------:R-:W-:Y:S01]  /*7430*/  BSSY B1, `(.L_x_3888) ;  /* 0x0000011000017945 */ /* 0x000fe20003800000 */
[----:B------:R-:W-:-:S02]  /*7440*/  SHF.R.U64 R8, R8, 0x10, R9 ;  /* 0x0000001008087819 */ /* 0x000fc40000001209 */
[----:B------:R-:W-:Y:S02]  /*7450*/  MOV R6, R9 ;  /* 0x0000000900067202 */ /* 0x000fe40000000f00 */
[----:B------:R-:W-:Y:S01]  /*7460*/  SHF.R.U32.HI R7, RZ, 0x10, R9 ;  /* 0x00000010ff077819 */ /* 0x000fe20000011609 */
[----:B------:R-:W-:Y:S01]  /*7470*/  IMAD R9, R213, 0x200, R28 ;  /* 0x00000200d5097824 */ /* 0x000fe200078e021c */
[----:B------:R-:W-:Y:S02]  /*7480*/  VIMNMX R35, R0, 0x40, PT ;  /* 0x0000004000237848 */ /* 0x000fe40003fe0100 */
[----:B------:R-:W-:Y:S01]  /*7490*/  PRMT R31, R5, 0x5410, R26 ;  /* 0x00005410051f7816 */ /* 0x000fe2000000001a */
[----:B------:R-:W-:Y:S01]  /*74a0*/  IMAD R10, R9, 0x2, R2 ;  /* 0x00000002090a7824 */ /* 0x000fe200078e0202 */
[----:B------:R-:W-:Y:S02]  /*74b0*/  PRMT R9, R3, 0x5410, R24 ;  /* 0x0000541003097816 */ /* 0x000fe40000000018 */
[----:B------:R-:W-:Y:S01]  /*74c0*/  PRMT R3, R4, 0x5410, R21 ;  /* 0x0000541004037816 */ /* 0x000fe20000000015 */
[----:B------:R-:W-:Y:S01]  /*74d0*/  VIADD R4, R10, 0x20400 ;  /* 0x000204000a047836 */ /* 0x000fe20000000000 */
[----:B------:R-:W-:Y:S01]  /*74e0*/  LOP3.LUT P2, RZ, R194, 0x4, RZ, 0xc0, !PT ;  /* 0x00000004c2ff7812 */ /* 0x000fe2000784c0ff */
[----:B------:R-:W-:Y:S01]  /*74f0*/  VIADD R0, R10, 0x20440 ;  /* 0x000204400a007836 */ /* 0x000fe20000000000 */
[----:B------:R-:W-:-:S02]  /*7500*/  ISETP.GE.AND P1, PT, R192, R35, PT ;  /* 0x00000023c000720c */ /* 0x000fc40003f26270 */
[----:B------:R-:W-:Y:S02]  /*7510*/  PRMT R32, R14, 0x5410, R25 ;  /* 0x000054100e207816 */ /* 0x000fe40000000019 */
[----:B------:R-:W-:Y:S01]  /*7520*/  PRMT R33, R12, 0x5410, R15 ;  /* 0x000054100c217816 */ /* 0x000fe2000000000f */
[----:B------:R-:W-:Y:S08]  /*7530*/  @!P0 BRA `(.L_x_3889) ;  /* 0x00000100000c8947 */ /* 0x000ff00003800000 */
.L_x_4094:
[----:B------:R-:W-:Y:S05]  /*7540*/  BSYNC B1 ;  /* 0x0000000000017941 */ /* 0x000fea0003800000 */
.L_x_3888:
[----:B------:R-:W-:Y:S01]  /*7550*/  BSSY B1, `(.L_x_3890) ;  /* 0x0000059000017945 */ /* 0x000fe20003800000 */
[----:B------:R-:W-:Y:S01]  /*7560*/  PRMT R11, R11, 0x5410, R8 ;  /* 0x000054100b0b7816 */ /* 0x000fe20000000008 */
[----:B------:R-:W-:Y:S01]  /*7570*/  @P2 VIADD R0, R4, 0xffffffc0 ;  /* 0xffffffc004002836 */ /* 0x000fe20000000000 */
[----:B------:R-:W-:Y:S02]  /*7580*/  PRMT R34, R13, 0x5410, R20 ;  /* 0x000054100d227816 */ /* 0x000fe40000000014 */
[----:B------:R-:W-:Y:S01]  /*7590*/  PRMT R8, R6, 0x5410, R7 ;  /* 0x0000541006087816 */ /* 0x000fe20000000007 */
[----:B------:R-:W-:Y:S06]  /*75a0*/  @P1 BRA `(.L_x_3891) ;  /* 0x00000004004c1947 */ /* 0x000fec0003800000 */
[----:B------:R-:W1:Y:S01]  /*75b0*/  LDC R4, c[0x0][0x3f4] ;  /* 0x0000fd00ff047b82 */ /* 0x000e620000000800 */
[----:B------:R-:W-:Y:S01]  /*75c0*/  BSSY B2, `(.L_x_3892) ;  /* 0x000002a000027945 */ /* 0x000fe20003800000 */
[-C--:B-1----:R-:W-:Y:S02]  /*75d0*/  ISETP.GE.AND P0, PT, R184, R4.reuse, PT ;  /* 0x00000004b800720c */ /* 0x082fe40003f06270 */
[----:B------:R-:W-:-:S11]  /*75e0*/  ISETP.GE.AND P1, PT, R197, R4, PT ;  /* 0x00000004c500720c */ /* 0x000fd60003f26270 */
[----:B------:R-:W-:Y:S05]  /*75f0*/  @P0 BRA `(.L_x_3893) ;  /* 0x0000000000980947 */ /* 0x000fea0003800000 */
[----:B------:R-:W1:Y:S01]  /*7600*/  LDS.128 R4, [R10+0x20400] ;  /* 0x020400000a047984 */ /* 0x000e620000000c00 */
        /* <DEDUP_REMOVED lines=27> */
[-C--:B0-----:R-:W-:Y:S01]  /*77c0*/  FMUL.FTZ R29, R7, R4.reuse ;  /* 0x00000004071d7220 */ /* 0x081fe20000410000 */
        /* <DEDUP_REMOVED lines=9> */
.L_x_3893:
[----:B------:R-:W-:Y:S05]  /*7860*/  BSYNC B2 ;  /* 0x0000000000027941 */ /* 0x000fea0003800000 */
.L_x_3892:
[----:B------:R-:W-:Y:S05]  /*7870*/  @P1 BRA `(.L_x_3891) ;  /* 0x0000000000981947 */ /* 0x000fea0003800000 */
[----:B-1----:R-:W1:Y:S01]  /*7880*/  LDS.128 R4, [R0] ;  /* 0x0000000000047984 */ /* 0x002e620000000c00 */
        /* <DEDUP_REMOVED lines=37> */
.L_x_3891:
[----:B------:R-:W-:Y:S05]  /*7ae0*/  BSYNC B1 ;  /* 0x0000000000017941 */ /* 0x000fea0003800000 */
.L_x_3890:
[----:B-12---:R-:W-:-:S05]  /*7af0*/  VIADD R4, R192, 0x20 ;  /* 0x00000020c0047836 */ /* 0x006fca0000000000 */
[----:B------:R-:W-:-:S13]  /*7b00*/  ISETP.GE.AND P0, PT, R4, R35, PT ;  /* 0x000000230400720c */ /* 0x000fda0003f06270 */
[----:B------:R-:W-:Y:S05]  /*7b10*/  @P0 BRA `(.L_x_3894) ;  /* 0x0000001400380947 */ /* 0x000fea0003800000 */
        /* <DEDUP_REMOVED lines=10> */
[C---:B------:R-:W-:Y:S01]  /*7bc0*/  IMAD.U32 R28, R34.reuse, 0x10000, RZ ;  /* 0x00010000221c7824 */ /* 0x040fe200078e00ff */
[----:B0-----:R-:W-:Y:S02]  /*7bd0*/  LOP3.LUT R29, R34, 0xffff0000, RZ, 0xc0, !PT ;  /* 0xffff0000221d7812 */ /* 0x001fe400078ec0ff */
[----:B------:R-:W-:Y:S01]  /*7be0*/  LOP3.LUT R27, R32, 0xffff0000, RZ, 0xc0, !PT ;  /* 0xffff0000201b7812 */ /* 0x000fe200078ec0ff */
[C---:B-1----:R-:W-:Y:S01]  /*7bf0*/  IMAD.U32 R12, R4.reuse, 0x10000, RZ ;  /* 0x00010000040c7824 */ /* 0x042fe200078e00ff */
[----:B------:R-:W-:Y:S01]  /*7c00*/  LOP3.LUT R4, R4, 0xffff0000, RZ, 0xc0, !PT ;  /* 0xffff000004047812 */ /* 0x000fe200078ec0ff */
[C---:B------:R-:W-:Y:S01]  /*7c10*/  IMAD.U32 R13, R5.reuse, 0x10000, RZ ;  /* 0x00010000050d7824 */ /* 0x040fe200078e00ff */
[----:B------:R-:W-:Y:S01]  /*7c20*/  LOP3.LUT R5, R5, 0xffff0000, RZ, 0xc0, !PT ;  /* 0xffff000005057812 */ /* 0x000fe200078ec0ff */
[C---:B------:R-:W-:Y:S01]  /*7c30*/  IMAD.U32 R14, R6.reuse, 0x10000, RZ ;  /* 0x00010000060e7824 */ /* 0x040fe200078e00ff */
[----:B------:R-:W-:Y:S01]  /*7c40*/  LOP3.LUT R6, R6, 0xffff0000, RZ, 0xc0, !PT ;  /* 0xffff000006067812 */ /* 0x000fe200078ec0ff */
[-C--:B------:R-:W-:Y:S01]  /*7c50*/  FMUL.FTZ R21, R26, R4.reuse ;  /* 0x000000041a157220 */ /* 0x080fe20000410000 */
[C---:B------:R-:W-:Y:S01]  /*7c60*/  FMUL.FTZ R25, R24.reuse, R4 ;  /* 0x0000000418197220 */ /* 0x040fe20000410000 */
[C---:B------:R-:W-:Y:S01]  /*7c70*/  IMAD.U32 R15, R7.reuse, 0x10000, RZ ;  /* 0x00010000070f7824 */ /* 0x040fe200078e00ff */
[----:B------:R-:W-:Y:S01]  /*7c80*/  LOP3.LUT R7, R7, 0xffff0000, RZ, 0xc0, !PT ;  /* 0xffff000007077812 */ /* 0x000fe200078ec0ff */
[-C--:B------:R-:W-:Y:S01]  /*7c90*/  FFMA.FTZ R4, R24, R12.reuse, -R21 ;  /* 0x0000000c18047223 */ /* 0x080fe20000010815 */
[----:B------:R-:W-:Y:S01]  /*7ca0*/  FFMA.FTZ R25, R26, R12, R25 ;  /* 0x0000000c1a197223 */ /* 0x000fe20000010019 */
[-C--:B------:R-:W-:Y:S01]  /*7cb0*/  FMUL.FTZ R20, R33, R5.reuse ;  /* 0x0000000521147220 */ /* 0x080fe20000410000 */
[----:B------:R-:W-:Y:S01]  /*7cc0*/  FMUL.FTZ R12, R31, R5 ;  /* 0x000000051f0c7220 */ /* 0x000fe20000410000 */
[----:B------:R-:W-:-:S02]  /*7cd0*/  IMAD.U32 R26, R32, 0x10000, RZ ;  /* 0x00010000201a7824 */ /* 0x000fc400078e00ff */
[----:B------:R-:W-:Y:S01]  /*7ce0*/  FMUL.FTZ R24, R27, R7 ;  /* 0x000000071b187220 */ /* 0x000fe20000410000 */
[-C--:B------:R-:W-:Y:S01]  /*7cf0*/  FFMA.FTZ R5, R31, R13.reuse, -R20 ;  /* 0x0000000d1f057223 */ /* 0x080fe20000010814 */
[----:B------:R-:W-:Y:S01]  /*7d00*/  FFMA.FTZ R12, R33, R13, R12 ;  /* 0x0000000d210c7223 */ /* 0x000fe2000001000c */
[-C--:B------:R-:W-:Y:S01]  /*7d10*/  FMUL.FTZ R13, R28, R6.reuse ;  /* 0x000000061c0d7220 */ /* 0x080fe20000410000 */
[C---:B------:R-:W-:Y:S01]  /*7d20*/  FMUL.FTZ R21, R26.reuse, R6 ;  /* 0x000000061a157220 */ /* 0x040fe20000410000 */
[C---:B------:R-:W-:Y:S01]  /*7d30*/  FMUL.FTZ R20, R29.reuse, R7 ;  /* 0x000000071d147220 */ /* 0x040fe20000410000 */
[-C--:B------:R-:W-:Y:S01]  /*7d40*/  FFMA.FTZ R24, R29, R15.reuse, R24 ;  /* 0x0000000f1d187223 */ /* 0x080fe20000010018 */
[-C--:B------:R-:W-:Y:S01]  /*7d50*/  FFMA.FTZ R6, R26, R14.reuse, -R13 ;  /* 0x0000000e1a067223 */ /* 0x080fe2000001080d */
[----:B------:R-:W-:Y:S01]  /*7d60*/  FFMA.FTZ R21, R28, R14, R21 ;  /* 0x0000000e1c157223 */ /* 0x000fe20000010015 */
[----:B------:R-:W-:Y:S01]  /*7d70*/  FFMA.FTZ R7, R27, R15, -R20 ;  /* 0x0000000f1b077223 */ /* 0x000fe20000010814 */
[----:B------:R-:W-:-:S02]  /*7d80*/  F2FP.BF16.F32.PACK_AB R4, R25, R4 ;  /* 0x000000041904723e */ /* 0x000fc400000010ff */
[----:B------:R-:W-:Y:S02]  /*7d90*/  F2FP.BF16.F32.PACK_AB R5, R12, R5 ;  /* 0x000000050c05723e */ /* 0x000fe400000010ff */
[----:B------:R-:W-:Y:S02]  /*7da0*/  F2FP.BF16.F32.PACK_AB R6, R21, R6 ;  /* 0x000000061506723e */ /* 0x000fe400000010ff */
[----:B------:R-:W-:-:S05]  /*7db0*/  F2FP.BF16.F32.PACK_AB R7, R24, R7 ;  /* 0x000000071807723e */ /* 0x000fca00000010ff */
[----:B------:R1:W-:Y:S02]  /*7dc0*/  STS.128 [R10+0x21400], R4 ;  /* 0x021400040a007388 */ /* 0x0003e40000000c00 */
.L_x_3896:
[----:B------:R-:W-:Y:S05]  /*7dd0*/  BSYNC B1 ;  /* 0x0000000000017941 */ /* 0x000fea0003800000 */
.L_x_3895:
[----:B------:R-:W-:Y:S05]  /*7de0*/  @P1 BRA `(.L_x_3894) ;  /* 0x0000001000841947 */ /* 0x000fea0003800000 */
[----:B-1----:R-:W1:Y:S01]  /*7df0*/  LDS.128 R4, [R0+0x1000] ;  /* 0x0010000000047984 */ /* 0x002e620000000c00 */
        /* <DEDUP_REMOVED lines=16> */
[----:B------:R-:W-:Y:S01]  /*7f00*/  FFMA.FTZ R4, R14, R10, -R13 ;  /* 0x0000000a0e047223 */ /* 0x000fe2000001080d */
[C---:B------:R-:W-:Y:S01]  /*7f10*/  FMUL.FTZ R13, R20.reuse, R5 ;  /* 0x00000005140d7220 */ /* 0x040fe20000410000 */
[----:B------:R-:W-:Y:S01]  /*7f20*/  FFMA.FTZ R5, R20, R12, -R21 ;  /* 0x0000000c14057223 */ /* 0x000fe20000010815 */
[----:B------:R-:W-:Y:S01]  /*7f30*/  IMAD.U32 R21, R3, 0x10000, RZ ;  /* 0x0001000003157824 */ /* 0x000fe200078e00ff */
[----:B------:R-:W-:Y:S01]  /*7f40*/  LOP3.LUT R7, R7, 0xffff0000, RZ, 0xc0, !PT ;  /* 0xffff000007077812 */ /* 0x000fe200078ec0ff */
[----:B------:R-:W-:Y:S01]  /*7f50*/  FFMA.FTZ R15, R24, R10, R15 ;  /* 0x0000000a180f7223 */ /* 0x000fe2000001000f */
[----:B------:R-:W-:Y:S01]  /*7f60*/  LOP3.LUT R3, R3, 0xffff0000, RZ, 0xc0, !PT ;  /* 0xffff000003037812 */ /* 0x000fe200078ec0ff */
[-C--:B------:R-:W-:Y:S01]  /*7f70*/  FMUL.FTZ R8, R25, R6.reuse ;  /* 0x0000000619087220 */ /* 0x080fe20000410000 */
[----:B------:R-:W-:Y:S01]  /*7f80*/  FMUL.FTZ R10, R21, R6 ;  /* 0x00000006150a7220 */ /* 0x000fe20000410000 */
[-C--:B------:R-:W-:Y:S01]  /*7f90*/  FMUL.FTZ R14, R27, R7.reuse ;  /* 0x000000071b0e7220 */ /* 0x080fe20000410000 */
[----:B------:R-:W-:Y:S01]  /*7fa0*/  FFMA.FTZ R12, R26, R12, R13 ;  /* 0x0000000c1a0c7223 */ /* 0x000fe2000001000d */
[----:B------:R-:W-:Y:S01]  /*7fb0*/  FMUL.FTZ R20, R3, R7 ;  /* 0x0000000703147220 */ /* 0x000fe20000410000 */
[-C--:B------:R-:W-:Y:S01]  /*7fc0*/  FFMA.FTZ R6, R21, R9.reuse, -R8 ;  /* 0x0000000915067223 */ /* 0x080fe20000010808 */
[----:B------:R-:W-:Y:S01]  /*7fd0*/  FFMA.FTZ R9, R25, R9, R10 ;  /* 0x0000000919097223 */ /* 0x000fe2000001000a */
[-C--:B------:R-:W-:Y:S01]  /*7fe0*/  FFMA.FTZ R7, R3, R11.reuse, -R14 ;  /* 0x0000000b03077223 */ /* 0x080fe2000001080e */
[----:B------:R-:W-:Y:S01]  /*7ff0*/  FFMA.FTZ R20, R27, R11, R20 ;  /* 0x0000000b1b147223 */ /* 0x000fe20000010014 */
[----:B------:R-:W-:-:S02]  /*8000*/  F2FP.BF16.F32.PACK_AB R4, R15, R4 ;  /* 0x000000040f04723e */ /* 0x000fc400000010ff */
[----:B------:R-:W-:Y:S02]  /*8010*/  F2FP.BF16.F32.PACK_AB R5, R12, R5 ;  /* 0x000000050c05723e */ /* 0x000fe400000010ff */
[----:B------:R-:W-:Y:S02]  /*8020*/  F2FP.BF16.F32.PACK_AB R6, R9, R6 ;  /* 0x000000060906723e */ /* 0x000fe400000010ff */
[----:B------:R-:W-:-:S05]  /*8030*/  F2FP.BF16.F32.PACK_AB R7, R20, R7 ;  /* 0x000000071407723e */ /* 0x000fca00000010ff */
[----:B------:R3:W-:Y:S01]  /*8040*/  STS.128 [R0+0x1000], R4 ;  /* 0x0010000400007388 */ /* 0x0007e20000000c00 */
[----:B------:R-:W-:Y:S05]  /*8050*/  BRA `(.L_x_3894) ;  /* 0x0000000c00e87947 */ /* 0x000fea0003800000 */
.L_x_3884:
[----:B------:R-:W-:-:S03]  /*8060*/  UMOV UR4, 0xffffffff ;  /* 0xffffffff00047882 */ /* 0x000fc60000000000 */
[----:B------:R-:W-:Y:S05]  /*8070*/  BRA.DIV UR4, `(.L_x_3897) ;  /* 0x000000f604507947 */ /* 0x000fea000b800000 */
[----:B------:R0:W1:Y:S04]  /*8080*/  SHFL.IDX PT, R0, R26, RZ, 0x1c1f ;  /* 0x001c1fff1a007589 */ /* 0x00006800000e0000 */
[----:B------:R0:W2:Y:S04]  /*8090*/  SHFL.IDX PT, R3, R24, RZ, 0x1c1f ;  /* 0x001c1fff18037589 */ /* 0x0000a800000e0000 */
[----:B------:R0:W3:Y:S04]  /*80a0*/  SHFL.IDX PT, R20, R29, RZ, 0x1c1f ;  /* 0x001c1fff1d147589 */ /* 0x0000e800000e0000 */
[----:B------:R0:W4:Y:S02]  /*80b0*/  SHFL.IDX PT, R14, R28, RZ, 0x1c1f ;  /* 0x001c1fff1c0e7589 */ /* 0x00012400000e0000 */
.L_x_4100:
[----:B------:R-:W5:Y:S01]  /*80c0*/  LDL R6, [R1+0x34] ;  /* 0x0000340001067983 */ /* 0x000f620000100800 */
[----:B------:R-:W-:Y:S01]  /*80d0*/  ULDC UR4, c[0x0][0x448] ;  /* 0x0001120000047ab9 */ /* 0x000fe20000000800 */
[----:B------:R-:W1:Y:S01]  /*80e0*/  LDC R21, c[0x0][0x3f4] ;  /* 0x0000fd00ff157b82 */ /* 0x000e620000000800 */
[----:B0-----:R-:W-:Y:S01]  /*80f0*/  IMAD R24, R27, UR4, RZ ;  /* 0x000000041b187c24 */ /* 0x001fe2000f8e02ff */
[----:B------:R-:W-:Y:S01]  /*8100*/  BSSY B1, `(.L_x_3898) ;  /* 0x0000017000017945 */ /* 0x000fe20003800000 */
[----:B------:R-:W-:Y:S02]  /*8110*/  CS2R R8, SRZ ;  /* 0x0000000000087805 */ /* 0x000fe4000001ff00 */
[----:B------:R-:W-:Y:S02]  /*8120*/  CS2R R10, SRZ ;  /* 0x00000000000a7805 */ /* 0x000fe4000001ff00 */
[----:B------:R-:W-:Y:S02]  /*8130*/  ISETP.GE.AND P0, PT, R4, R24, PT ;  /* 0x000000180400720c */ /* 0x000fe40003f06270 */
[----:B-----5:R-:W-:-:S04]  /*8140*/  LEA.HI R5, R6, R6, RZ, 0x1 ;  /* 0x0000000606057211 */ /* 0x020fc800078f08ff */
[----:B------:R-:W-:-:S05]  /*8150*/  LOP3.LUT R5, R5, 0xfffffffe, RZ, 0xc0, !PT ;  /* 0xfffffffe05057812 */ /* 0x000fca00078ec0ff */
[----:B------:R-:W-:Y:S01]  /*8160*/  IMAD.IADD R27, R6, 0x1, -R5 ;  /* 0x00000001061b7824 */ /* 0x000fe200078e0a05 */
[----:B------:R-:W-:Y:S02]  /*8170*/  CS2R R4, SRZ ;  /* 0x0000000000047805 */ /* 0x000fe4000001ff00 */
[----:B------:R-:W-:Y:S02]  /*8180*/  CS2R R6, SRZ ;  /* 0x0000000000067805 */ /* 0x000fe4000001ff00 */
[----:B------:R-:W-:Y:S01]  /*8190*/  SHF.L.U32 R27, R27, 0x1f, RZ ;  /* 0x0000001f1b1b7819 */ /* 0x000fe200000006ff */
[----:B-1----:R-:W-:Y:S06]  /*81a0*/  @P0 BRA `(.L_x_3899) ;  /* 0x0000000000300947 */ /* 0x002fec0003800000 */
[----:B------:R-:W-:Y:S01]  /*81b0*/  ULDC UR4, c[0x0][0x3f4] ;  /* 0x0000fd0000047ab9 */ /* 0x000fe20000000800 */
[C---:B------:R-:W-:Y:S01]  /*81c0*/  IMAD.SHL.U32 R15, R16.reuse, 0x2, RZ ;  /* 0x00000002100f7824 */ /* 0x040fe200078e00ff */
[C---:B------:R-:W-:Y:S02]  /*81d0*/  ISETP.GE.AND P2, PT, R16.reuse, UR4, PT ;  /* 0x0000000410007c0c */ /* 0x040fe4000bf46270 */
[----:B------:R-:W-:Y:S02]  /*81e0*/  SHF.L.U64.HI R5, R16, 0x1, R17 ;  /* 0x0000000110057819 */ /* 0x000fe40000010211 */
[-C--:B--2---:R-:W-:Y:S02]  /*81f0*/  IADD3 R12, P0, R3, R15.reuse, RZ ;  /* 0x0000000f030c7210 */ /* 0x084fe40007f1e0ff */
[----:B----4-:R-:W-:-:S03]  /*8200*/  IADD3 R14, P1, R14, R15, RZ ;  /* 0x0000000f0e0e7210 */ /* 0x010fc60007f3e0ff */
[--C-:B------:R-:W-:Y:S02]  /*8210*/  IMAD.X R13, R0, 0x1, R5.reuse, P0 ;  /* 0x00000001000d7824 */ /* 0x100fe400000e0605 */
[----:B---3--:R-:W-:Y:S01]  /*8220*/  IMAD.X R15, R20, 0x1, R5, P1 ;  /* 0x00000001140f7824 */ /* 0x008fe200008e0605 */
[----:B------:R-:W-:Y:S01]  /*8230*/  CS2R R4, SRZ ;  /* 0x0000000000047805 */ /* 0x000fe2000001ff00 */
[----:B------:R-:W-:Y:S06]  /*8240*/  @P2 BRA `(.L_x_3899) ;  /* 0x0000000000082947 */ /* 0x000fec0003800000 */
[----:B------:R0:W5:Y:S04]  /*8250*/  LD.E.128 R4, desc[UR40][R12.64] ;  /* 0x000000280c047980 */ /* 0x000168000c101d00 */
[----:B------:R0:W5:Y:S02]  /*8260*/  LD.E.128 R8, desc[UR40][R14.64] ;  /* 0x000000280e087980 */ /* 0x000164000c101d00 */
.L_x_3899:
[----:B------:R-:W-:Y:S05]  /*8270*/  BSYNC B1 ;  /* 0x0000000000017941 */ /* 0x000fea0003800000 */
.L_x_3898:
[----:B------:R-:W1:Y:S01]  /*8280*/  SYNCS.PHASECHK.TRANS64.TRYWAIT P1, [R2+URZ+0x28c00], R27 ;  /* 0x028c001b020075a7 */ /* 0x000e62000802017f */
[----:B------:R-:W-:Y:S01]  /*8290*/  IMAD R0, R25, -0x40, R24 ;  /* 0xffffffc019007824 */ /* 0x000fe200078e0218 */
[--C-:B-----5:R-:W-:Y:S01]  /*82a0*/  SHF.R.U32.HI R29, RZ, 0x10, R7.reuse ;  /* 0x00000010ff1d7819 */ /* 0x120fe20000011607 */
[----:B--2---:R-:W-:Y:S01]  /*82b0*/  IMAD.MOV.U32 R3, RZ, RZ, R6 ;  /* 0x000000ffff037224 */ /* 0x004fe200078e0006 */
[--C-:B------:R-:W-:Y:S01]  /*82c0*/  SHF.R.U64 R6, R6, 0x10, R7.reuse ;  /* 0x0000001006067819 */ /* 0x100fe20000001207 */
[----:B0---4-:R-:W-:Y:S01]  /*82d0*/  IMAD.MOV.U32 R14, RZ, RZ, R7 ;  /* 0x000000ffff0e7224 */ /* 0x011fe200078e0007 */
[--C-:B------:R-:W-:Y:S01]  /*82e0*/  SHF.R.U64 R25, R8, 0x10, R9.reuse ;  /* 0x0000001008197819 */ /* 0x100fe20000001209 */
[--C-:B------:R-:W-:Y:S01]  /*82f0*/  IMAD.MOV.U32 R12, RZ, RZ, R9.reuse ;  /* 0x000000ffff0c7224 */ /* 0x100fe200078e0009 */
[----:B------:R-:W-:Y:S01]  /*8300*/  SHF.R.U32.HI R7, RZ, 0x10, R9 ;  /* 0x00000010ff077819 */ /* 0x000fe20000011609 */
[----:B---3--:R-:W-:Y:S01]  /*8310*/  IMAD.MOV.U32 R20, RZ, RZ, R4 ;  /* 0x000000ffff147224 */ /* 0x008fe200078e0004 */
[----:B------:R-:W-:Y:S01]  /*8320*/  VIMNMX R9, R0, 0x40, PT ;  /* 0x0000004000097848 */ /* 0x000fe20003fe0100 */
[--C-:B------:R-:W-:Y:S01]  /*8330*/  IMAD.MOV.U32 R15, RZ, RZ, R5.reuse ;  /* 0x000000ffff0f7224 */ /* 0x100fe200078e0005 */
[--C-:B------:R-:W-:Y:S01]  /*8340*/  SHF.R.U64 R31, R4, 0x10, R5.reuse ;  /* 0x00000010041f7819 */ /* 0x100fe20000001205 */
[----:B------:R-:W-:Y:S01]  /*8350*/  IMAD.MOV.U32 R24, RZ, RZ, R8 ;  /* 0x000000ffff187224 */ /* 0x000fe200078e0008 */
[----:B------:R-:W-:Y:S01]  /*8360*/  SHF.R.U32.HI R26, RZ, 0x10, R5 ;  /* 0x00000010ff1a7819 */ /* 0x000fe20000011605 */
[----:B------:R-:W-:Y:S01]  /*8370*/  IMAD.MOV.U32 R13, RZ, RZ, R10 ;  /* 0x000000ffff0d7224 */ /* 0x000fe200078e000a */
[----:B------:R-:W-:Y:S01]  /*8380*/  ISETP.GE.AND P0, PT, R16, R21, PT ;  /* 0x000000151000720c */ /* 0x000fe20003f06270 */
[--C-:B------:R-:W-:Y:S01]  /*8390*/  IMAD.MOV.U32 R0, RZ, RZ, R11.reuse ;  /* 0x000000ffff007224 */ /* 0x100fe200078e000b */
[----:B------:R-:W-:Y:S01]  /*83a0*/  SHF.R.U64 R4, R10, 0x10, R11 ;  /* 0x000000100a047819 */ /* 0x000fe2000000120b */
[----:B------:R-:W-:Y:S01]  /*83b0*/  BSSY B1, `(.L_x_3900) ;  /* 0x000000e000017945 */ /* 0x000fe20003800000 */
[----:B------:R-:W-:-:S02]  /*83c0*/  IADD3 R28, R192, 0x20, RZ ;  /* 0x00000020c01c7810 */ /* 0x000fc40007ffe0ff */
[----:B------:R-:W-:Y:S02]  /*83d0*/  SHF.R.U32.HI R5, RZ, 0x10, R11 ;  /* 0x00000010ff057819 */ /* 0x000fe4000001160b */
[-C--:B------:R-:W-:Y:S02]  /*83e0*/  ISETP.GE.OR P2, PT, R192, R9.reuse, P0 ;  /* 0x00000009c000720c */ /* 0x080fe40000746670 */
[----:B------:R-:W-:Y:S02]  /*83f0*/  PRMT R20, R20, 0x5410, R31 ;  /* 0x0000541014147816 */ /* 0x000fe4000000001f */
[----:B------:R-:W-:Y:S02]  /*8400*/  ISETP.GE.OR P0, PT, R28, R9, P0 ;  /* 0x000000091c00720c */ /* 0x000fe40000706670 */
[----:B------:R-:W-:Y:S02]  /*8410*/  PRMT R15, R15, 0x5410, R26 ;  /* 0x000054100f0f7816 */ /* 0x000fe4000000001a */
[----:B------:R-:W-:-:S02]  /*8420*/  PRMT R3, R3, 0x5410, R6 ;  /* 0x0000541003037816 */ /* 0x000fc40000000006 */
[----:B------:R-:W-:Y:S02]  /*8430*/  PRMT R14, R14, 0x5410, R29 ;  /* 0x000054100e0e7816 */ /* 0x000fe4000000001d */
[----:B------:R-:W-:Y:S02]  /*8440*/  PRMT R24, R24, 0x5410, R25 ;  /* 0x0000541018187816 */ /* 0x000fe40000000019 */
[----:B------:R-:W-:Y:S02]  /*8450*/  PRMT R12, R12, 0x5410, R7 ;  /* 0x000054100c0c7816 */ /* 0x000fe40000000007 */
[----:B------:R-:W-:Y:S02]  /*8460*/  PRMT R13, R13, 0x5410, R4 ;  /* 0x000054100d0d7816 */ /* 0x000fe40000000004 */
[----:B------:R-:W-:Y:S01]  /*8470*/  PRMT R0, R0, 0x5410, R5 ;  /* 0x0000541000007816 */ /* 0x000fe20000000005 */
[----:B-1----:R-:W-:Y:S06]  /*8480*/  @!P1 BRA `(.L_x_3901) ;  /* 0x000000f000bc9947 */ /* 0x002fec0003800000 */
.L_x_4101:
[----:B------:R-:W-:Y:S05]  /*8490*/  BSYNC B1 ;  /* 0x0000000000017941 */ /* 0x000fea0003800000 */
.L_x_3900:
[----:B------:R-:W-:Y:S04]  /*84a0*/  BSSY B1, `(.L_x_3902) ;  /* 0x000005a000017945 */ /* 0x000fe80003800000 */
[----:B------:R-:W-:Y:S05]  /*84b0*/  @P2 BRA `(.L_x_3903) ;  /* 0x0000000400602947 */ /* 0x000fea0003800000 */
[----:B------:R-:W-:Y:S01]  /*84c0*/  IMAD.SHL.U32 R4, R194, 0x40, RZ ;  /* 0x00000040c2047824 */ /* 0x000fe200078e00ff */
[----:B------:R-:W-:Y:S01]  /*84d0*/  LOP3.LUT R33, R24, 0xffff0000, RZ, 0xc0, !PT ;  /* 0xffff000018217812 */ /* 0x000fe200078ec0ff */
[----:B------:R-:W-:Y:S02]  /*84e0*/  IMAD.IADD R5, R16, 0x1, R21 ;  /* 0x0000000110057824 */ /* 0x000fe400078e0215 */
[----:B------:R-:W-:Y:S01]  /*84f0*/  IMAD.U32 R36, R24, 0x10000, RZ ;  /* 0x0001000018247824 */ /* 0x000fe200078e00ff */
[----:B------:R-:W-:Y:S01]  /*8500*/  LOP3.LUT R6, R4, 0x1c0, RZ, 0xc0, !PT ;  /* 0x000001c004067812 */ /* 0x000fe200078ec0ff */
[----:B------:R-:W-:-:S03]  /*8510*/  IMAD.U32 R34, R20, 0x10000, RZ ;  /* 0x0001000014227824 */ /* 0x000fc600078e00ff */
[C---:B------:R-:W-:Y:S02]  /*8520*/  LOP3.LUT R4, R6.reuse, 0x38, R16, 0xf8, !PT ;  /* 0x0000003806047812 */ /* 0x040fe400078ef810 */
[----:B------:R-:W-:Y:S02]  /*8530*/  SHF.R.U32.HI R7, RZ, 0x3, R6 ;  /* 0x00000003ff077819 */ /* 0x000fe40000011606 */
[----:B------:R-:W-:Y:S02]  /*8540*/  LOP3.LUT R6, R6, 0x38, R5, 0xf8, !PT ;  /* 0x0000003806067812 */ /* 0x000fe400078ef805 */
[-C--:B------:R-:W-:Y:S02]  /*8550*/  LOP3.LUT R4, R4, R7.reuse, RZ, 0x3c, !PT ;  /* 0x0000000704047212 */ /* 0x080fe400078e3cff */
[----:B------:R-:W-:-:S03]  /*8560*/  LOP3.LUT R6, R6, R7, RZ, 0x3c, !PT ;  /* 0x0000000706067212 */ /* 0x000fc600078e3cff */
[C---:B------:R-:W-:Y:S02]  /*8570*/  IMAD R5, R213.reuse, 0x200, R4 ;  /* 0x00000200d5057824 */ /* 0x040fe400078e0204 */
[----:B------:R-:W-:Y:S02]  /*8580*/  IMAD R9, R213, 0x200, R6 ;  /* 0x00000200d5097824 */ /* 0x000fe400078e0206 */
[--C-:B------:R-:W-:Y:S02]  /*8590*/  IMAD R42, R5, 0x2, R2.reuse ;  /* 0x00000002052a7824 */ /* 0x100fe400078e0202 */
[----:B------:R-:W-:-:S03]  /*85a0*/  IMAD R44, R9, 0x2, R2 ;  /* 0x00000002092c7824 */ /* 0x000fc600078e0202 */
[----:B------:R-:W1:Y:S04]  /*85b0*/  LDS.128 R4, [R42+0x20400] ;  /* 0x020400002a047984 */ /* 0x000e680000000c00 */
[----:B------:R-:W2:Y:S01]  /*85c0*/  LDS.128 R8, [R44+0x20400] ;  /* 0x020400002c087984 */ /* 0x000ea20000000c00 */
[C---:B-1----:R-:W-:Y:S01]  /*85d0*/  IMAD.U32 R25, R4.reuse, 0x10000, RZ ;  /* 0x0001000004197824 */ /* 0x042fe200078e00ff */
[----:B------:R-:W-:Y:S01]  /*85e0*/  LOP3.LUT R4, R4, 0xffff0000, RZ, 0xc0, !PT ;  /* 0xffff000004047812 */ /* 0x000fe200078ec0ff */
[C---:B0-----:R-:W-:Y:S01]  /*85f0*/  IMAD.U32 R27, R6.reuse, 0x10000, RZ ;  /* 0x00010000061b7824 */ /* 0x041fe200078e00ff */
[----:B------:R-:W-:Y:S01]  /*8600*/  LOP3.LUT R6, R6, 0xffff0000, RZ, 0xc0, !PT ;  /* 0xffff000006067812 */ /* 0x000fe200078ec0ff */
[C---:B--2---:R-:W-:Y:S01]  /*8610*/  IMAD.U32 R29, R8.reuse, 0x10000, RZ ;  /* 0x00010000081d7824 */ /* 0x044fe200078e00ff */
[----:B------:R-:W-:Y:S01]  /*8620*/  LOP3.LUT R8, R8, 0xffff0000, RZ, 0xc0, !PT ;  /* 0xffff000008087812 */ /* 0x000fe200078ec0ff */
[C---:B------:R-:W-:Y:S01]  /*8630*/  IMAD.U32 R31, R10.reuse, 0x10000, RZ ;  /* 0x000100000a1f7824 */ /* 0x040fe200078e00ff */
[----:B------:R-:W-:Y:S01]  /*8640*/  LOP3.LUT R10, R10, 0xffff0000, RZ, 0xc0, !PT ;  /* 0xffff00000a0a7812 */ /* 0x000fe200078ec0ff */
[C---:B------:R-:W-:Y:S01]  /*8650*/  FMUL.FTZ R38, R29.reuse, R36 ;  /* 0x000000241d267220 */ /* 0x040fe20000410000 */
[-C--:B------:R-:W-:Y:S01]  /*8660*/  FMUL.FTZ R40, R29, R34.reuse ;  /* 0x000000221d287220 */ /* 0x080fe20000410000 */
[----:B------:R-:W-:Y:S01]  /*8670*/  LOP3.LUT R29, R20, 0xffff0000, RZ, 0xc0, !PT ;  /* 0xffff0000141d7812 */ /* 0x000fe200078ec0ff */
[----:B------:R-:W-:Y:S01]  /*8680*/  FMUL.FTZ R35, R8, R33 ;  /* 0x0000002108237220 */ /* 0x000fe20000410000 */
[----:B------:R-:W-:Y:S01]  /*8690*/  FFMA.FTZ R37, R25, R34, -R38 ;  /* 0x0000002219257223 */ /* 0x000fe20000010826 */
[----:B------:R-:W-:-:S02]  /*86a0*/  IMAD.U32 R38, R13, 0x10000, RZ ;  /* 0x000100000d267824 */ /* 0x000fc400078e00ff */
[----:B------:R-:W-:Y:S01]  /*86b0*/  FFMA.FTZ R40, R25, R36, R40 ;  /* 0x0000002419287223 */ /* 0x000fe20000010028 */
[----:B------:R-:W-:Y:S02]  /*86c0*/  IMAD.U32 R34, R3, 0x10000, RZ ;  /* 0x0001000003227824 */ /* 0x000fe400078e00ff */
[-C--:B------:R-:W-:Y:S01]  /*86d0*/  FMUL.FTZ R25, R8, R29.reuse ;  /* 0x0000001d08197220 */ /* 0x080fe20000410000 */
[----:B------:R-:W-:Y:S01]  /*86e0*/  FFMA.FTZ R36, R4, R29, -R35 ;  /* 0x0000001d04247223 */ /* 0x000fe20000010823 */
[----:B------:R-:W-:Y:S01]  /*86f0*/  FMUL.FTZ R8, R31, R38 ;  /* 0x000000261f087220 */ /* 0x000fe20000410000 */
[----:B------:R-:W-:Y:S01]  /*8700*/  LOP3.LUT R35, R13, 0xffff0000, RZ, 0xc0, !PT ;  /* 0xffff00000d237812 */ /* 0x000fe200078ec0ff */
[-C--:B------:R-:W-:Y:S01]  /*8710*/  FMUL.FTZ R31, R31, R34.reuse ;  /* 0x000000221f1f7220 */ /* 0x080fe20000410000 */
[----:B------:R-:W-:Y:S01]  /*8720*/  LOP3.LUT R29, R3, 0xffff0000, RZ, 0xc0, !PT ;  /* 0xffff0000031d7812 */ /* 0x000fe200078ec0ff */
[----:B------:R-:W-:Y:S01]  /*8730*/  FFMA.FTZ R34, R27, R34, -R8 ;  /* 0x000000221b227223 */ /* 0x000fe20000010808 */
[----:B------:R-:W-:-:S02]  /*8740*/  IMAD.U32 R30, R9, 0x10000, RZ ;  /* 0x00010000091e7824 */ /* 0x000fc400078e00ff */
[----:B------:R-:W-:Y:S01]  /*8750*/  FFMA.FTZ R38, R27, R38, R31 ;  /* 0x000000261b267223 */ /* 0x000fe2000001001f */
[----:B------:R-:W-:Y:S01]  /*8760*/  FMUL.FTZ R27, R10, R35 ;  /* 0x000000230a1b7220 */ /* 0x000fe20000410000 */
[----:B------:R-:W-:Y:S02]  /*8770*/  IMAD.U32 R31, R12, 0x10000, RZ ;  /* 0x000100000c1f7824 */ /* 0x000fe400078e00ff */
[----:B------:R-:W-:Y:S01]  /*8780*/  FFMA.FTZ R33, R4, R33, R25 ;  /* 0x0000002104217223 */ /* 0x000fe20000010019 */
[----:B------:R-:W-:Y:S02]  /*8790*/  IMAD.U32 R26, R5, 0x10000, RZ ;  /* 0x00010000051a7824 */ /* 0x000fe400078e00ff */
[-C--:B------:R-:W-:Y:S01]  /*87a0*/  FMUL.FTZ R43, R10, R29.reuse ;  /* 0x0000001d0a2b7220 */ /* 0x080fe20000410000 */
[----:B------:R-:W-:Y:S02]  /*87b0*/  IMAD.U32 R25, R15, 0x10000, RZ ;  /* 0x000100000f197824 */ /* 0x000fe400078e00ff */
[----:B------:R-:W-:Y:S01]  /*87c0*/  FFMA.FTZ R41, R6, R29, -R27 ;  /* 0x0000001d06297223 */ /* 0x000fe2000001081b */
[----:B------:R-:W-:Y:S01]  /*87d0*/  FMUL.FTZ R39, R30, R31 ;  /* 0x0000001f1e277220 */ /* 0x000fe20000410000 */
[----:B------:R-:W-:-:S02]  /*87e0*/  IMAD.U32 R32, R11, 0x10000, RZ ;  /* 0x000100000b207824 */ /* 0x000fc400078e00ff */
[----:B------:R-:W-:Y:S01]  /*87f0*/  FMUL.FTZ R30, R30, R25 ;  /* 0x000000191e1e7220 */ /* 0x000fe20000410000 */
[----:B------:R-:W-:Y:S02]  /*8800*/  IMAD.U32 R29, R0, 0x10000, RZ ;  /* 0x00010000001d7824 */ /* 0x000fe400078e00ff */
[----:B------:R-:W-:Y:S01]  /*8810*/  FFMA.FTZ R43, R6, R35, R43 ;  /* 0x00000023062b7223 */ /* 0x000fe2000001002b */
[----:B------:R-:W-:Y:S02]  /*8820*/  IMAD.U32 R27, R14, 0x10000, RZ ;  /* 0x000100000e1b7824 */ /* 0x000fe400078e00ff */
[----:B------:R-:W-:Y:S01]  /*8830*/  FFMA.FTZ R39, R26, R25, -R39 ;  /* 0x000000191a277223 */ /* 0x000fe20000010827 */
[----:B------:R-:W-:Y:S01]  /*8840*/  IMAD.U32 R28, R7, 0x10000, RZ ;  /* 0x00010000071c7824 */ /* 0x000fe200078e00ff */
[----:B------:R-:W-:Y:S01]  /*8850*/  LOP3.LUT R9, R9, 0xffff0000, RZ, 0xc0, !PT ;  /* 0xffff000009097812 */ /* 0x000fe200078ec0ff */
[C---:B------:R-:W-:Y:S01]  /*8860*/  FMUL.FTZ R35, R32.reuse, R29 ;  /* 0x0000001d20237220 */ /* 0x040fe20000410000 */
        /* <DEDUP_REMOVED lines=12> */
[----:B------:R-:W-:Y:S01]  /*8930*/  LOP3.LUT R7, R7, 0xffff0000, RZ, 0xc0, !PT ;  /* 0xffff000007077812 */ /* 0x000fe200078ec0ff */
[----:B------:R-:W-:Y:S01]  /*8940*/  FMUL.FTZ R9, R9, R4 ;  /* 0x0000000409097220 */ /* 0x000fe20000410000 */
[----:B------:R-:W-:Y:S01]  /*8950*/  FMUL.FTZ R11, R11, R6 ;  /* 0x000000060b0b7220 */ /* 0x000fe20000410000 */
[----:B------:R-:W-:Y:S01]  /*8960*/  FFMA.FTZ R26, R5, R4, -R26 ;  /* 0x00000004051a7223 */ /* 0x000fe2000001081a */
[----:B------:R-:W-:Y:S01]  /*8970*/  F2FP.BF16.F32.PACK_AB R4, R36, R37 ;  /* 0x000000252404723e */ /* 0x000fe200000010ff */
[----:B------:R-:W-:Y:S01]  /*8980*/  FFMA.FTZ R28, R7, R6, -R28 ;  /* 0x00000006071c7223 */ /* 0x000fe2000001081c */
[----:B------:R-:W-:Y:S01]  /*8990*/  FFMA.FTZ R9, R5, R8, R9 ;  /* 0x0000000805097223 */ /* 0x000fe20000010009 */
[----:B------:R-:W-:Y:S01]  /*89a0*/  FFMA.FTZ R32, R7, R10, R11 ;  /* 0x0000000a07207223 */ /* 0x000fe2000001000b */
[----:B------:R-:W-:-:S02]  /*89b0*/  F2FP.BF16.F32.PACK_AB R6, R41, R34 ;  /* 0x000000222906723e */ /* 0x000fc400000010ff */
[----:B------:R-:W-:Y:S02]  /*89c0*/  F2FP.BF16.F32.PACK_AB R5, R26, R39 ;  /* 0x000000271a05723e */ /* 0x000fe400000010ff */
[----:B------:R-:W-:Y:S02]  /*89d0*/  F2FP.BF16.F32.PACK_AB R7, R28, R35 ;  /* 0x000000231c07723e */ /* 0x000fe400000010ff */
[----:B------:R-:W-:Y:S02]  /*89e0*/  F2FP.BF16.F32.PACK_AB R8, R33, R40 ;  /* 0x000000282108723e */ /* 0x000fe400000010ff */
[----:B------:R-:W-:Y:S01]  /*89f0*/  F2FP.BF16.F32.PACK_AB R10, R43, R38 ;  /* 0x000000262b0a723e */ /* 0x000fe200000010ff */
[----:B------:R1:W-:Y:S01]  /*8a00*/  STS.128 [R42+0x20400], R4 ;  /* 0x020400042a007388 */ /* 0x0003e20000000c00 */
[----:B------:R-:W-:Y:S02]  /*8a10*/  F2FP.BF16.F32.PACK_AB R9, R9, R30 ;  /* 0x0000001e0909723e */ /* 0x000fe400000010ff */
[----:B------:R-:W-:-:S05]  /*8a20*/  F2FP.BF16.F32.PACK_AB R11, R32, R25 ;  /* 0x00000019200b723e */ /* 0x000fca00000010ff */
[----:B------:R1:W-:Y:S02]  /*8a30*/  STS.128 [R44+0x20400], R8 ;  /* 0x020400082c007388 */ /* 0x0003e40000000c00 */
.L_x_3903:
[----:B------:R-:W-:Y:S05]  /*8a40*/  BSYNC B1 ;  /* 0x0000000000017941 */ /* 0x000fea0003800000 */
.L_x_3902:
[----:B------:R-:W-:Y:S05]  /*8a50*/  @P0 BRA `(.L_x_3894) ;  /* 0x0000000400680947 */ /* 0x000fea0003800000 */
[----:B-1----:R-:W2:Y:S01]  /*8a60*/  LDL R5, [R1+0x54] ;  /* 0x0000540001057983 */ /* 0x002ea20000100800 */
[C---:B------:R-:W-:Y:S02]  /*8a70*/  VIADD R6, R192.reuse, 0x20 ;  /* 0x00000020c0067836 */ /* 0x040fe40000000000 */
[----:B------:R-:W-:Y:S01]  /*8a80*/  VIADD R7, R192, 0x20 ;  /* 0x00000020c0077836 */ /* 0x000fe20000000000 */
[----:B------:R-:W3:Y:S01]  /*8a90*/  LDL R42, [R1+0x4c] ;  /* 0x00004c00012a7983 */ /* 0x000ee20000100800 */
[----:B------:R-:W-:Y:S02]  /*8aa0*/  IMAD.SHL.U32 R6, R6, 0x40, RZ ;  /* 0x0000004006067824 */ /* 0x000fe400078e00ff */
[----:B------:R-:W-:Y:S02]  /*8ab0*/  IMAD.SHL.U32 R7, R7, 0x40, RZ ;  /* 0x0000004007077824 */ /* 0x000fe400078e00ff */
[----:B------:R-:W-:Y:S01]  /*8ac0*/  IMAD.IADD R4, R16, 0x1, R21 ;  /* 0x0000000110047824 */ /* 0x000fe200078e0215 */
[----:B------:R-:W-:-:S02]  /*8ad0*/  LOP3.LUT R6, R6, 0x1c0, RZ, 0xc0, !PT ;  /* 0x000001c006067812 */ /* 0x000fc400078ec0ff */
[----:B------:R-:W-:Y:S02]  /*8ae0*/  LOP3.LUT R7, R7, 0x1c0, RZ, 0xc0, !PT ;  /* 0x000001c007077812 */ /* 0x000fe400078ec0ff */
[----:B------:R-:W-:Y:S02]  /*8af0*/  SHF.R.U32.HI R6, RZ, 0x3, R6 ;  /* 0x00000003ff067819 */ /* 0x000fe40000011606 */
[----:B------:R-:W-:-:S04]  /*8b00*/  LOP3.LUT R4, R7, 0x38, R4, 0xf8, !PT ;  /* 0x0000003807047812 */ /* 0x000fc800078ef804 */
[----:B------:R-:W-:Y:S01]  /*8b10*/  LOP3.LUT R4, R4, R6, RZ, 0x3c, !PT ;  /* 0x0000000604047212 */ /* 0x000fe200078e3cff */
[----:B------:R-:W-:Y:S02]  /*8b20*/  IMAD.U32 R35, R24, 0x10000, RZ ;  /* 0x0001000018237824 */ /* 0x000fe400078e00ff */
[----:B------:R-:W-:Y:S01]  /*8b30*/  IMAD.U32 R33, R20, 0x10000, RZ ;  /* 0x0001000014217824 */ /* 0x000fe200078e00ff */
[----:B------:R-:W-:Y:S01]  /*8b40*/  LOP3.LUT R38, R24, 0xffff0000, RZ, 0xc0, !PT ;  /* 0xffff000018267812 */ /* 0x000fe200078ec0ff */
[----:B------:R-:W-:Y:S01]  /*8b50*/  IMAD.U32 R40, R12, 0x10000, RZ ;  /* 0x000100000c287824 */ /* 0x000fe200078e00ff */
[----:B------:R-:W-:Y:S01]  /*8b60*/  LOP3.LUT R20, R20, 0xffff0000, RZ, 0xc0, !PT ;  /* 0xffff000014147812 */ /* 0x000fe200078ec0ff */
[----:B------:R-:W-:Y:S02]  /*8b70*/  IMAD.U32 R36, R15, 0x10000, RZ ;  /* 0x000100000f247824 */ /* 0x000fe400078e00ff */
[----:B------:R-:W-:Y:S02]  /*8b80*/  IMAD.U32 R37, R3, 0x10000, RZ ;  /* 0x0001000003257824 */ /* 0x000fe400078e00ff */
[----:B------:R-:W-:Y:S01]  /*8b90*/  IMAD.U32 R39, R13, 0x10000, RZ ;  /* 0x000100000d277824 */ /* 0x000fe200078e00ff */
[----:B------:R-:W-:-:S02]  /*8ba0*/  LOP3.LUT R41, R0, 0xffff0000, RZ, 0xc0, !PT ;  /* 0xffff000000297812 */ /* 0x000fc400078ec0ff */
[----:B------:R-:W-:Y:S01]  /*8bb0*/  LOP3.LUT R15, R15, 0xffff0000, RZ, 0xc0, !PT ;  /* 0xffff00000f0f7812 */ /* 0x000fe200078ec0ff */
[----:B--2---:R-:W-:-:S04]  /*8bc0*/  IMAD.IADD R9, R5, 0x1, R4 ;  /* 0x0000000105097824 */ /* 0x004fc800078e0204 */
[----:B------:R-:W-:Y:S01]  /*8bd0*/  IMAD R21, R9, 0x2, R2 ;  /* 0x0000000209157824 */ /* 0x000fe200078e0202 */
[----:B---3--:R-:W1:Y:S04]  /*8be0*/  LDS.128 R4, [R42+0x20400] ;  /* 0x020400002a047984 */ /* 0x008e680000000c00 */
[----:B------:R-:W2:Y:S01]  /*8bf0*/  LDS.128 R8, [R21+0x20400] ;  /* 0x0204000015087984 */ /* 0x000ea20000000c00 */
[----:B-1----:R-:W-:Y:S02]  /*8c00*/  IMAD.U32 R25, R4, 0x10000, RZ ;  /* 0x0001000004197824 */ /* 0x002fe400078e00ff */
[C---:B--2---:R-:W-:Y:S01]  /*8c10*/  IMAD.U32 R29, R8.reuse, 0x10000, RZ ;  /* 0x00010000081d7824 */ /* 0x044fe200078e00ff */
[----:B------:R-:W-:Y:S01]  /*8c20*/  LOP3.LUT R8, R8, 0xffff0000, RZ, 0xc0, !PT ;  /* 0xffff000008087812 */ /* 0x000fe200078ec0ff */
[----:B------:R-:W-:-:S02]  /*8c30*/  IMAD.U32 R30, R9, 0x10000, RZ ;  /* 0x00010000091e7824 */ /* 0x000fc400078e00ff */
[-C--:B------:R-:W-:Y:S01]  /*8c40*/  FMUL.FTZ R34, R35, R29.reuse ;  /* 0x0000001d23227220 */ /* 0x080fe20000410000 */
[----:B------:R-:W-:Y:S01]  /*8c50*/  FMUL.FTZ R24, R33, R29 ;  /* 0x0000001d21187220 */ /* 0x000fe20000410000 */
[----:B------:R-:W-:Y:S01]  /*8c60*/  LOP3.LUT R4, R4, 0xffff0000, RZ, 0xc0, !PT ;  /* 0xffff000004047812 */ /* 0x000fe200078ec0ff */
[----:B------:R-:W-:Y:S02]  /*8c70*/  IMAD.U32 R26, R5, 0x10000, RZ ;  /* 0x00010000051a7824 */ /* 0x000fe400078e00ff */
[-C--:B------:R-:W-:Y:S01]  /*8c80*/  FFMA.FTZ R34, R33, R25.reuse, -R34 ;  /* 0x0000001921227223 */ /* 0x080fe20000010822 */
[----:B------:R-:W-:Y:S01]  /*8c90*/  FFMA.FTZ R24, R35, R25, R24 ;  /* 0x0000001923187223 */ /* 0x000fe20000010018 */
[----:B------:R-:W-:Y:S01]  /*8ca0*/  FMUL.FTZ R29, R38, R8 ;  /* 0x00000008261d7220 */ /* 0x000fe20000410000 */
[-C--:B------:R-:W-:Y:S01]  /*8cb0*/  FMUL.FTZ R33, R40, R30.reuse ;  /* 0x0000001e28217220 */ /* 0x080fe20000410000 */
[----:B------:R-:W-:Y:S01]  /*8cc0*/  FMUL.FTZ R35, R36, R30 ;  /* 0x0000001e24237220 */ /* 0x000fe20000410000 */
[----:B------:R-:W-:-:S02]  /*8cd0*/  IMAD.U32 R31, R10, 0x10000, RZ ;  /* 0x000100000a1f7824 */ /* 0x000fc400078e00ff */
[C---:B------:R-:W-:Y:S01]  /*8ce0*/  FMUL.FTZ R25, R20.reuse, R8 ;  /* 0x0000000814197220 */ /* 0x040fe20000410000 */
[----:B------:R-:W-:Y:S01]  /*8cf0*/  FFMA.FTZ R29, R20, R4, -R29 ;  /* 0x00000004141d7223 */ /* 0x000fe2000001081d */
[-C--:B------:R-:W-:Y:S01]  /*8d00*/  FFMA.FTZ R33, R36, R26.reuse, -R33 ;  /* 0x0000001a24217223 */ /* 0x080fe20000010821 */
[----:B------:R-:W-:Y:S01]  /*8d10*/  FFMA.FTZ R35, R40, R26, R35 ;  /* 0x0000001a28237223 */ /* 0x000fe20000010023 */
[----:B0-----:R-:W-:Y:S01]  /*8d20*/  IMAD.U32 R27, R6, 0x10000, RZ ;  /* 0x00010000061b7824 */ /* 0x001fe200078e00ff */
[----:B------:R-:W-:Y:S01]  /*8d30*/  LOP3.LUT R10, R10, 0xffff0000, RZ, 0xc0, !PT ;  /* 0xffff00000a0a7812 */ /* 0x000fe200078ec0ff */
[----:B------:R-:W-:Y:S01]  /*8d40*/  FFMA.FTZ R25, R38, R4, R25 ;  /* 0x0000000426197223 */ /* 0x000fe20000010019 */
[----:B------:R-:W-:Y:S01]  /*8d50*/  LOP3.LUT R20, R3, 0xffff0000, RZ, 0xc0, !PT ;  /* 0xffff000003147812 */ /* 0x000fe200078ec0ff */
[-C--:B------:R-:W-:Y:S01]  /*8d60*/  FMUL.FTZ R8, R37, R31.reuse ;  /* 0x0000001f25087220 */ /* 0x080fe20000410000 */
[----:B------:R-:W-:Y:S01]  /*8d70*/  LOP3.LUT R26, R13, 0xffff0000, RZ, 0xc0, !PT ;  /* 0xffff00000d1a7812 */ /* 0x000fe200078ec0ff */
[----:B------:R-:W-:Y:S01]  /*8d80*/  FMUL.FTZ R4, R39, R31 ;  /* 0x0000001f27047220 */ /* 0x000fe20000410000 */
[----:B------:R-:W-:-:S02]  /*8d90*/  IMAD.U32 R32, R11, 0x10000, RZ ;  /* 0x000100000b207824 */ /* 0x000fc400078e00ff */
[----:B------:R-:W-:Y:S01]  /*8da0*/  IMAD.U32 R30, R0, 0x10000, RZ ;  /* 0x00010000001e7824 */ /* 0x000fe200078e00ff */
[----:B------:R-:W-:Y:S01]  /*8db0*/  LOP3.LUT R6, R6, 0xffff0000, RZ, 0xc0, !PT ;  /* 0xffff000006067812 */ /* 0x000fe200078ec0ff */
[-C--:B------:R-:W-:Y:S01]  /*8dc0*/  FFMA.FTZ R8, R39, R27.reuse, R8 ;  /* 0x0000001b27087223 */ /* 0x080fe20000010008 */
[----:B------:R-:W-:Y:S01]  /*8dd0*/  LOP3.LUT R9, R9, 0xffff0000, RZ, 0xc0, !PT ;  /* 0xffff000009097812 */ /* 0x000fe200078ec0ff */
[----:B------:R-:W-:Y:S01]  /*8de0*/  FFMA.FTZ R3, R37, R27, -R4 ;  /* 0x0000001b25037223 */ /* 0x000fe20000010804 */
[----:B------:R-:W-:Y:S01]  /*8df0*/  LOP3.LUT R11, R11, 0xffff0000, RZ, 0xc0, !PT ;  /* 0xffff00000b0b7812 */ /* 0x000fe200078ec0ff */
[-C--:B------:R-:W-:Y:S01]  /*8e00*/  FMUL.FTZ R13, R26, R10.reuse ;  /* 0x0000000a1a0d7220 */ /* 0x080fe20000410000 */
[----:B------:R-:W-:Y:S01]  /*8e10*/  FMUL.FTZ R31, R20, R10 ;  /* 0x0000000a141f7220 */ /* 0x000fe20000410000 */
[----:B------:R-:W-:Y:S01]  /*8e20*/  LOP3.LUT R39, R12, 0xffff0000, RZ, 0xc0, !PT ;  /* 0xffff00000c277812 */ /* 0x000fe200078ec0ff */
[----:B------:R-:W-:Y:S02]  /*8e30*/  IMAD.U32 R28, R7, 0x10000, RZ ;  /* 0x00010000071c7824 */ /* 0x000fe400078e00ff */
[----:B------:R-:W-:Y:S01]  /*8e40*/  FMUL.FTZ R27, R30, R32 ;  /* 0x000000201e1b7220 */ /* 0x000fe20000410000 */
[C---:B------:R-:W-:Y:S01]  /*8e50*/  IMAD.U32 R4, R14.reuse, 0x10000, RZ ;  /* 0x000100000e047824 */ /* 0x040fe200078e00ff */
[----:B------:R-:W-:Y:S01]  /*8e60*/  LOP3.LUT R37, R14, 0xffff0000, RZ, 0xc0, !PT ;  /* 0xffff00000e257812 */ /* 0x000fe200078ec0ff */
[-C--:B------:R-:W-:Y:S01]  /*8e70*/  FFMA.FTZ R10, R20, R6.reuse, -R13 ;  /* 0x00000006140a7223 */ /* 0x080fe2000001080d */
[----:B------:R-:W-:Y:S01]  /*8e80*/  LOP3.LUT R5, R5, 0xffff0000, RZ, 0xc0, !PT ;  /* 0xffff000005057812 */ /* 0x000fe200078ec0ff */
[----:B------:R-:W-:Y:S01]  /*8e90*/  FFMA.FTZ R31, R26, R6, R31 ;  /* 0x000000061a1f7223 */ /* 0x000fe2000001001f */
[----:B------:R-:W-:Y:S01]  /*8ea0*/  LOP3.LUT R7, R7, 0xffff0000, RZ, 0xc0, !PT ;  /* 0xffff000007077812 */ /* 0x000fe200078ec0ff */
[C---:B------:R-:W-:Y:S01]  /*8eb0*/  FMUL.FTZ R13, R4.reuse, R32 ;  /* 0x00000020040d7220 */ /* 0x040fe20000410000 */
[-C--:B------:R-:W-:Y:S01]  /*8ec0*/  FFMA.FTZ R27, R4, R28.reuse, -R27 ;  /* 0x0000001c041b7223 */ /* 0x080fe2000001081b */
        /* <DEDUP_REMOVED lines=17> */
[----:B------:R2:W-:Y:S04]  /*8fe0*/  STS.128 [R42+0x20400], R4 ;  /* 0x020400042a007388 */ /* 0x0005e80000000c00 */
[----:B------:R2:W-:Y:S02]  /*8ff0*/  STS.128 [R21+0x20400], R8 ;  /* 0x0204000815007388 */ /* 0x0005e40000000c00 */
.L_x_3894:
[----:B------:R-:W-:Y:S05]  /*9000*/  BSYNC B0 ;  /* 0x0000000000007941 */ /* 0x000fea0003800000 */
.L_x_3883:
[----:B------:R-:W-:Y:S01]  /*9010*/  @!PT LDS RZ, [RZ] ;  /* 0x00000000fffff984 */ /* 0x000fe20000000800 */
[----:B------:R-:W-:Y:S01]  /*9020*/  @!PT LDS RZ, [RZ] ;  /* 0x00000000fffff984 */ /* 0x000fe20000000800 */
[----:B------:R-:W-:Y:S01]  /*9030*/  @!PT LDS RZ, [RZ] ;  /* 0x00000000fffff984 */ /* 0x000fe20000000800 */
[----:B------:R-:W-:Y:S01]  /*9040*/  @!PT LDS RZ, [RZ] ;  /* 0x00000000fffff984 */ /* 0x000fe20000000800 */
[----:B------:R4:W-:Y:S06]  /*9050*/  MEMBAR.ALL.CTA ;  /* 0x0000000000007992 */ /* 0x0009ec0000008000 */
[----:B----4-:R-:W4:Y:S01]  /*9060*/  FENCE.VIEW.ASYNC.S ;  /* 0x00000000000073c6 */ /* 0x010f220000000000 */
[----:B------:R-:W-:Y:S05]  /*9070*/  WARPSYNC.ALL ;  /* 0x0000000000007948 */ /* 0x000fea0003800000 */
[----:B----4-:R-:W-:Y:S06]  /*9080*/  BAR.SYNC.DEFER_BLOCKING 0xd, 0x80 ;  /* 0x0342000000007b1d */ /* 0x010fec0000010000 */
.L_x_3880:
[----:B------:R-:W-:-:S13]  /*9090*/  ISETP.NE.AND P0, PT, R186, 0x3, PT ;  /* 0x00000003ba00780c */ /* 0x000fda0003f05270 */
[----:B------:R-:W-:Y:S05]  /*90a0*/  @!P0 BRA `(.L_x_3904) ;  /* 0x0000000000048947 */ /* 0x000fea0003800000 */
[----:B------:R-:W-:Y:S01]  /*90b0*/  BPT.TRAP 0x1 ;  /* 0x000000040000795c */ /* 0x000fe20000300000 */
.L_x_3904:
[----:B------:R-:W-:Y:S01]  /*90c0*/  IMAD R14, R18, 0x8, R2 ;  /* 0x00000008120e7824 */ /* 0x000fe200078e0202 */
[----:B------:R-:W-:-:S04]  /*90d0*/  SHF.L.U32 R15, R23, 0x1f, RZ ;  /* 0x0000001f170f7819 */ /* 0x000fc800000006ff */
[----:B------:R4:W0:Y:S01]  /*90e0*/  SYNCS.PHASECHK.TRANS64.TRYWAIT P1, [R14+URZ+0x28c30], R15 ;  /* 0x028c300f0e0075a7 */ /* 0x000822000802017f */
[----:B------:R-:W-:Y:S05]  /*90f0*/  @!P0 BRA `(.L_x_3905) ;  /* 0x0000000000048947 */ /* 0x000fea0003800000 */
[----:B------:R-:W-:Y:S01]  /*9100*/  BPT.TRAP 0x1 ;  /* 0x000000040000795c */ /* 0x000fe20000300000 */
.L_x_3905:
[C---:B---3--:R-:W-:Y:S02]  /*9110*/  VIADD R0, R2.reuse, 0x22400 ;  /* 0x0002240002007836 */ /* 0x048fe40000000000 */
[----:B01----:R-:W-:-:S03]  /*9120*/  VIADD R3, R2, 0x20400 ;  /* 0x0002040002037836 */ /* 0x003fc60000000000 */
[----:B------:R-:W-:Y:S02]  /*9130*/  SHF.R.U32.HI R0, RZ, 0x4, R0 ;  /* 0x00000004ff007819 */ /* 0x000fe40000011600 */
[----:B------:R-:W-:Y:S02]  /*9140*/  SHF.R.U32.HI R3, RZ, 0x4, R3 ;  /* 0x00000004ff037819 */ /* 0x000fe40000011603 */
[----:B------:R-:W-:Y:S02]  /*9150*/  LOP3.LUT R0, R0, 0x3fff, RZ, 0xc0, !PT ;  /* 0x00003fff00007812 */ /* 0x000fe400078ec0ff */
[----:B------:R-:W-:Y:S02]  /*9160*/  LOP3.LUT R3, R3, 0x3fff, RZ, 0xc0, !PT ;  /* 0x00003fff03037812 */ /* 0x000fe400078ec0ff */
[----:B------:R-:W-:Y:S01]  /*9170*/  LOP3.LUT R13, R0, 0x10000, RZ, 0xfc, !PT ;  /* 0x00010000000d7812 */ /* 0x000fe200078efcff */
[----:B------:R-:W-:Y:S06]  /*9180*/  @P1 BRA `(.L_x_3906) ;  /* 0x0000000000081947 */ /* 0x000fec0003800000 */
[----:B------:R-:W0:Y:S02]  /*9190*/  SYNCS.PHASECHK.TRANS64.TRYWAIT P1, [R14+URZ+0x28c30], R15 ;  /* 0x028c300f0e0075a7 */ /* 0x000e24000802017f */
[----:B0-----:R-:W-:Y:S05]  /*91a0*/  @!P1 BRA `(.L_x_3907) ;  /* 0x000000e400889947 */ /* 0x001fea0003800000 */
.L_x_3906:
[----:B--2---:R-:W-:Y:S01]  /*91b0*/  IMAD R10, R18, 0x200, R13 ;  /* 0x00000200120a7824 */ /* 0x004fe200078e020d */
[----:B------:R-:W-:Y:S01]  /*91c0*/  LOP3.LUT R4, R3, 0x10000, RZ, 0xfc, !PT ;  /* 0x0001000003047812 */ /* 0x000fe200078efcff */
[----:B------:R-:W-:Y:S01]  /*91d0*/  IMAD.MOV.U32 R5, RZ, RZ, 0x40000040 ;  /* 0x40000040ff057424 */ /* 0x000fe200078e00ff */
[----:B------:R-:W-:Y:S01]  /*91e0*/  MOV R11, 0x40000040 ;  /* 0x40000040000b7802 */ /* 0x000fe20000000f00 */
[----:B------:R-:W-:Y:S05]  /*91f0*/  WARPSYNC.ALL ;  /* 0x0000000000007948 */ /* 0x000fea0003800000 */
[C---:B------:R-:W-:Y:S01]  /*9200*/  R2UR UR4, R4.reuse ;  /* 0x00000000040472ca */ /* 0x040fe200000e0000 */
[----:B-----5:R-:W-:Y:S01]  /*9210*/  WARPGROUP.ARRIVE ;  /* 0x00000000000079c5 */ /* 0x020fe20000000000 */
[----:B------:R-:W-:Y:S01]  /*9220*/  R2UR UR5, R5 ;  /* 0x00000000050572ca */ /* 0x000fe200000e0000 */
[----:B------:R-:W-:Y:S01]  /*9230*/  VIADD R8, R4, 0x2 ;  /* 0x0000000204087836 */ /* 0x000fe20000000000 */
[C---:B------:R-:W-:Y:S01]  /*9240*/  R2UR UR6, R10.reuse ;  /* 0x000000000a0672ca */ /* 0x040fe200000e0000 */
[----:B------:R-:W-:Y:S01]  /*9250*/  VIADD R6, R10, 0x2 ;  /* 0x000000020a067836 */ /* 0x000fe20000000000 */
[----:B------:R-:W-:Y:S01]  /*9260*/  R2UR UR7, R11 ;  /* 0x000000000b0772ca */ /* 0x000fe200000e0000 */
[----:B------:R-:W-:-:S02]  /*9270*/  IMAD.MOV.U32 R9, RZ, RZ, 0x40000040 ;  /* 0x40000040ff097424 */ /* 0x000fc400078e00ff */
[----:B------:R-:W-:Y:S02]  /*9280*/  IMAD.MOV.U32 R7, RZ, RZ, 0x40000040 ;  /* 0x40000040ff077424 */ /* 0x000fe400078e00ff */
[C---:B------:R-:W-:Y:S02]  /*9290*/  VIADD R20, R10.reuse, 0x4 ;  /* 0x000000040a147836 */ /* 0x040fe40000000000 */
[----:B------:R-:W-:Y:S02]  /*92a0*/  IMAD.MOV.U32 R21, RZ, RZ, 0x40000040 ;  /* 0x40000040ff157424 */ /* 0x000fe400078e00ff */
[----:B------:R-:W-:Y:S02]  /*92b0*/  VIADD R10, R10, 0x6 ;  /* 0x000000060a0a7836 */ /* 0x000fe40000000000 */
[----:B------:R-:W-:Y:S02]  /*92c0*/  IMAD.MOV.U32 R5, RZ, RZ, 0x40000040 ;  /* 0x40000040ff057424 */ /* 0x000fe400078e00ff */
[----:B------:R-:W-:Y:S01]  /*92d0*/  HGMMA.64x64x16.F32.BF16 R24, gdesc[UR4], RZ, !UPT, gsb0 ;  /* 0x00e00000041879f0 */ /* 0x000fe2000c0018ff */
[----:B------:R-:W-:Y:S01]  /*92e0*/  R2UR UR4, R8 ;  /* 0x00000000080472ca */ /* 0x000fe200000e0000 */
[----:B------:R-:W-:Y:S01]  /*92f0*/  IMAD.MOV.U32 R11, RZ, RZ, 0x40000040 ;  /* 0x40000040ff0b7424 */ /* 0x000fe200078e00ff */
[----:B------:R-:W-:-:S02]  /*9300*/  R2UR UR5, R9 ;  /* 0x00000000090572ca */ /* 0x000fc400000e0000 */
[----:B------:R-:W-:Y:S01]  /*9310*/  R2UR UR6, R6 ;  /* 0x00000000060672ca */ /* 0x000fe200000e0000 */
[C---:B------:R-:W-:Y:S01]  /*9320*/  VIADD R6, R4.reuse, 0x4 ;  /* 0x0000000404067836 */ /* 0x040fe20000000000 */
[----:B------:R-:W-:Y:S01]  /*9330*/  R2UR UR7, R7 ;  /* 0x00000000070772ca */ /* 0x000fe200000e0000 */
[----:B------:R-:W-:Y:S02]  /*9340*/  IMAD.MOV.U32 R7, RZ, RZ, 0x40000040 ;  /* 0x40000040ff077424 */ /* 0x000fe400078e00ff */
[----:B------:R-:W-:Y:S01]  /*9350*/  VIADD R4, R4, 0x6 ;  /* 0x0000000604047836 */ /* 0x000fe20000000000 */
[----:B------:R-:W-:Y:S02]  /*9360*/  WARPGROUP.DEPBAR.LE gsb0, 0x0 ;  /* 0x00008000000079c5 */ /* 0x000fe40000010000 */
[----:B------:R-:W-:-:S07]  /*9370*/  WARPGROUP.ARRIVE ;  /* 0x00000000000079c5 */ /* 0x000fce0000000000 */
[----:B------:R-:W-:Y:S01]  /*9380*/  HGMMA.64x64x16.F32.BF16 R24, gdesc[UR4], R24, gsb0 ;  /* 0x00e00000041879f0 */ /* 0x000fe20008001818 */
[----:B------:R-:W-:Y:S02]  /*9390*/  R2UR UR4, R6 ;  /* 0x00000000060472ca */ /* 0x000fe400000e0000 */
[----:B------:R-:W-:Y:S02]  /*93a0*/  R2UR UR5, R7 ;  /* 0x00000000070572ca */ /* 0x000fe400000e0000 */
[----:B------:R-:W-:Y:S02]  /*93b0*/  R2UR UR6, R20 ;  /* 0x00000000140672ca */ /* 0x000fe400000e0000 */
[----:B------:R-:W-:Y:S01]  /*93c0*/  R2UR UR7, R21 ;  /* 0x00000000150772ca */ /* 0x000fe200000e0000 */
[----:B------:R-:W-:Y:S02]  /*93d0*/  WARPGROUP.DEPBAR.LE gsb0, 0x0 ;  /* 0x00008000000079c5 */ /* 0x000fe40000010000 */
[----:B------:R-:W-:-:S10]  /*93e0*/  WARPGROUP.ARRIVE ;  /* 0x00000000000079c5 */ /* 0x000fd40000000000 */
[----:B------:R-:W-:Y:S01]  /*93f0*/  HGMMA.64x64x16.F32.BF16 R24, gdesc[UR4], R24, gsb0 ;  /* 0x00e00000041879f0 */ /* 0x000fe20008001818 */
[----:B------:R-:W-:Y:S02]  /*9400*/  R2UR UR4, R4 ;  /* 0x00000000040472ca */ /* 0x000fe400000e0000 */
[----:B------:R-:W-:Y:S02]  /*9410*/  R2UR UR5, R5 ;  /* 0x00000000050572ca */ /* 0x000fe400000e0000 */
[----:B------:R-:W-:Y:S02]  /*9420*/  R2UR UR6, R10 ;  /* 0x000000000a0672ca */ /* 0x000fe400000e0000 */
[----:B------:R-:W-:Y:S01]  /*9430*/  R2UR UR7, R11 ;  /* 0x000000000b0772ca */ /* 0x000fe200000e0000 */
[----:B------:R-:W-:Y:S02]  /*9440*/  WARPGROUP.DEPBAR.LE gsb0, 0x0 ;  /* 0x00008000000079c5 */ /* 0x000fe40000010000 */
[----:B------:R-:W-:-:S10]  /*9450*/  WARPGROUP.ARRIVE ;  /* 0x00000000000079c5 */ /* 0x000fd40000000000 */
[----:B------:R-:W-:Y:S03]  /*9460*/  HGMMA.64x64x16.F32.BF16 R24, gdesc[UR4], R24, gsb0 ;  /* 0x00e00000041879f0 */ /* 0x000fe60008001818 */
[----:B------:R-:W-:Y:S02]  /*9470*/  WARPGROUP.DEPBAR.LE gsb0, 0x0 ;  /* 0x00008000000079c5 */ /* 0x000fe40000010000 */
[----:B------:R-:W-:Y:S05]  /*9480*/  @!P0 BRA `(.L_x_3908) ;  /* 0x0000000000048947 */ /* 0x000fea0003800000 */
[----:B------:R-:W-:Y:S01]  /*9490*/  BPT.TRAP 0x1 ;  /* 0x000000040000795c */ /* 0x000fe20000300000 */
.L_x_3908:
[----:B------:R-:W-:Y:S01]  /*94a0*/  IMAD R3, R215, -0x40, R168 ;  /* 0xffffffc0d7037824 */ /* 0x000fe200078e02a8 */
[----:B------:R-:W-:-:S04]  /*94b0*/  ULDC UR4, c[0x0][0x988] ;  /* 0x0002620000047ab9 */ /* 0x000fc80000000800 */
[----:B------:R-:W-:-:S04]  /*94c0*/  IADD3 R3, -R214, 0x40, R3 ;  /* 0x00000040d6037810 */ /* 0x000fc80007ffe103 */
        /* <DEDUP_REMOVED lines=19> */
[C---:B------:R-:W-:Y:S02]  /*9600*/  ISETP.GT.AND P4, PT, R3.reuse, 0x19, PT ;  /* 0x000000190300780c */ /* 0x040fe40003f84270 */
        /* <DEDUP_REMOVED lines=38> */
[----:B------:R-:W-:Y:S02]  /*9870*/  FMNMX.FTZ R3, R30, R3, !PT ;  /* 0x000000031e037209 */ /* 0x000fe40007810000 */
[----:B------:R-:W-:Y:S01]  /*9880*/  FSEL R46, R46, -INF , P1 ;  /* 0xff8000002e2e7808 */ /* 0x000fe20000800000 */
[----:B------:R-:W1:Y:S01]  /*9890*/  SHFL.BFLY PT, R0, R21, 0x2, 0x1f ;  /* 0x0c401f0015007f89 */ /* 0x000e6200000e0000 */
        /* <DEDUP_REMOVED lines=9> */
[----:B------:R-:W-:-:S04]  /*9930*/  FMNMX.FTZ R11, R40, R11, !PT ;  /* 0x0000000b280b7209 */ /* 0x000fc80007810000 */
[----:B------:R-:W-:Y:S02]  /*9940*/  FMNMX.FTZ R11, R42, R11, !PT ;  /* 0x0000000b2a0b7209 */ /* 0x000fe40007810000 */
[----:B-1----:R-:W-:Y:S02]  /*9950*/  FMNMX.FTZ R29, R21, R0, !PT ;  /* 0x00000000151d7209 */ /* 0x002fe40007810000 */
[----:B------:R-:W-:-:S03]  /*9960*/  FMNMX.FTZ R11, R44, R11, !PT ;  /* 0x0000000b2c0b7209 */ /* 0x000fc60007810000 */
[----:B------:R-:W1:Y:S01]  /*9970*/  SHFL.BFLY PT, R0, R29, 0x1, 0x1f ;  /* 0x0c201f001d007f89 */ /* 0x000e6200000e0000 */
[----:B------:R-:W-:-:S04]  /*9980*/  FMNMX.FTZ R11, R46, R11, !PT ;  /* 0x0000000b2e0b7209 */ /* 0x000fc80007810000 */
[----:B------:R-:W-:-:S04]  /*9990*/  FMNMX.FTZ R11, R48, R11, !PT ;  /* 0x0000000b300b7209 */ /* 0x000fc80007810000 */
[----:B------:R-:W-:Y:S02]  /*99a0*/  FMNMX.FTZ R11, R50, R11, !PT ;  /* 0x0000000b320b7209 */ /* 0x000fe40007810000 */
[----:B-1----:R-:W-:-:S04]  /*99b0*/  FMNMX.FTZ R0, R29, R0, !PT ;  /* 0x000000001d007209 */ /* 0x002fc80007810000 */
[C---:B------:R-:W-:Y:S01]  /*99c0*/  FSETP.NEU.FTZ.AND P1, PT, R0.reuse, -INF , PT ;  /* 0xff8000000000780b */ /* 0x040fe20003f3d000 */
[----:B------:R-:W-:-:S05]  /*99d0*/  FMUL.FTZ R21, R0, R3 ;  /* 0x0000000300157220 */ /* 0x000fca0000410000 */
[----:B------:R-:W-:-:S05]  /*99e0*/  FSEL R29, R21, RZ, P1 ;  /* 0x000000ff151d7208 */ /* 0x000fca0000800000 */
[-CC-:B------:R-:W-:Y:S01]  /*99f0*/  FFMA.FTZ R21, R24, R3.reuse, -R29.reuse ;  /* 0x0000000318157223 */ /* 0x180fe2000001081d */
[----:B------:R-:W-:Y:S01]  /*9a00*/  FSEL R24, R51, -INF , P4 ;  /* 0xff80000033187808 */ /* 0x000fe20002000000 */
[-CC-:B------:R-:W-:Y:S01]  /*9a10*/  FFMA.FTZ R31, R20, R3.reuse, -R29.reuse ;  /* 0x00000003141f7223 */ /* 0x180fe2000001081d */
[--C-:B------:R-:W-:Y:S01]  /*9a20*/  FFMA.FTZ R25, R25, R3, -R29.reuse ;  /* 0x0000000319197223 */ /* 0x100fe2000001081d */
[----:B------:R-:W-:Y:S01]  /*9a30*/  MUFU.EX2 R152, R21 ;  /* 0x0000001500987308 */ /* 0x000fe20000000800 */
        /* <DEDUP_REMOVED lines=11> */
[-CC-:B------:R-:W-:Y:S01]  /*9af0*/  FFMA.FTZ R66, R66, R3.reuse, -R29.reuse ;  /* 0x0000000342427223 */ /* 0x180fe2000001081d */
[-CC-:B------:R-:W-:Y:S01]  /*9b00*/  FFMA.FTZ R68, R68, R3.reuse, -R29.reuse ;  /* 0x0000000344447223 */ /* 0x180fe2000001081d */
[----:B------:R-:W2:Y:S01]  /*9b10*/  SHFL.BFLY PT, R20, R11, 0x2, 0x1f ;  /* 0x0c401f000b147f89 */ /* 0x000ea200000e0000 */
[-CC-:B------:R-:W-:Y:S01]  /*9b20*/  FFMA.FTZ R70, R70, R3.reuse, -R29.reuse ;  /* 0x0000000346467223 */ /* 0x180fe2000001081d */
[----:B------:R-:W-:Y:S01]  /*9b30*/  MUFU.EX2 R28, R28 ;  /* 0x0000001c001c7308 */ /* 0x000fe20000000800 */
[-CC-:B------:R-:W-:Y:S01]  /*9b40*/  FFMA.FTZ R72, R72, R3.reuse, -R29.reuse ;  /* 0x0000000348487223 */ /* 0x180fe2000001081d */
[-CC-:B------:R-:W-:Y:S01]  /*9b50*/  FFMA.FTZ R52, R52, R3.reuse, -R29.reuse ;  /* 0x0000000334347223 */ /* 0x180fe2000001081d */
[----:B------:R-:W-:-:S05]  /*9b60*/  FFMA.FTZ R29, R76, R3, -R29 ;  /* 0x000000034c1d7223 */ /* 0x000fca000001081d */
[----:B------:R-:W3:Y:S01]  /*9b70*/  MUFU.EX2 R31, R31 ;  /* 0x0000001f001f7308 */ /* 0x000ee20000000800 */
[----:B-1----:R-:W-:Y:S01]  /*9b80*/  FADD.FTZ R43, R152, R25 ;  /* 0x00000019982b7221 */ /* 0x002fe20000010000 */
[----:B------:R-:W-:-:S06]  /*9b90*/  F2FP.BF16.F32.PACK_AB R152, R25, R152 ;  /* 0x000000981998723e */ /* 0x000fcc00000010ff */
[----:B------:R-:W-:Y:S01]  /*9ba0*/  MUFU.EX2 R32, R32 ;  /* 0x0000002000207308 */ /* 0x000fe20000000800 */
[----:B--2---:R-:W-:-:S07]  /*9bb0*/  FMNMX.FTZ R21, R11, R20, !PT ;  /* 0x000000140b157209 */ /* 0x004fce0007810000 */
[----:B------:R-:W1:Y:S01]  /*9bc0*/  MUFU.EX2 R33, R58 ;  /* 0x0000003a00217308 */ /* 0x000e620000000800 */
[----:B---3--:R-:W-:Y:S01]  /*9bd0*/  F2FP.BF16.F32.PACK_AB R154, R31, R28 ;  /* 0x0000001c1f9a723e */ /* 0x008fe200000010ff */
[----:B------:R-:W2:Y:S06]  /*9be0*/  SHFL.BFLY PT, R20, R21, 0x1, 0x1f ;  /* 0x0c201f0015147f89 */ /* 0x000eac00000e0000 */
[----:B------:R-:W-:Y:S08]  /*9bf0*/  MUFU.EX2 R36, R36 ;  /* 0x0000002400247308 */ /* 0x000ff00000000800 */
[----:B------:R-:W3:Y:S01]  /*9c00*/  MUFU.EX2 R35, R60 ;  /* 0x0000003c00237308 */ /* 0x000ee20000000800 */
[----:B-1----:R-:W-:-:S07]  /*9c10*/  F2FP.BF16.F32.PACK_AB R156, R33, R32 ;  /* 0x00000020219c723e */ /* 0x002fce00000010ff */
[----:B------:R-:W-:Y:S01]  /*9c20*/  MUFU.EX2 R62, R62 ;  /* 0x0000003e003e7308 */ /* 0x000fe20000000800 */
[----:B--2---:R-:W-:-:S04]  /*9c30*/  FMNMX.FTZ R20, R21, R20, !PT ;  /* 0x0000001415147209 */ /* 0x004fc80007810000 */
[C---:B------:R-:W-:Y:S01]  /*9c40*/  FSETP.NEU.FTZ.AND P1, PT, R20.reuse, -INF , PT ;  /* 0xff8000001400780b */ /* 0x040fe20003f3d000 */
[----:B------:R-:W-:Y:S02]  /*9c50*/  FMUL.FTZ R39, R20, R3 ;  /* 0x0000000314277220 */ /* 0x000fe40000410000 */
[----:B------:R-:W1:Y:S01]  /*9c60*/  MUFU.EX2 R11, R64 ;  /* 0x00000040000b7308 */ /* 0x000e620000000800 */
[----:B---3--:R-:W-:Y:S02]  /*9c70*/  F2FP.BF16.F32.PACK_AB R158, R35, R36 ;  /* 0x00000024239e723e */ /* 0x008fe400000010ff */
        /* <DEDUP_REMOVED lines=18> */
[-CC-:B------:R-:W-:Y:S01]  /*9da0*/  FFMA.FTZ R54, R54, R3.reuse, -R39.reuse ;  /* 0x0000000336367223 */ /* 0x180fe20000010827 */
[----:B------:R-:W-:Y:S01]  /*9db0*/  FFMA.FTZ R39, R74, R3, -R39 ;  /* 0x000000034a277223 */ /* 0x000fe20000010827 */
[----:B-1----:R-:W-:-:S05]  /*9dc0*/  F2FP.BF16.F32.PACK_AB R160, R11, R62 ;  /* 0x0000003e0ba0723e */ /* 0x002fca00000010ff */
[----:B------:R-:W1:Y:S08]  /*9dd0*/  MUFU.EX2 R30, R30 ;  /* 0x0000001e001e7308 */ /* 0x000e700000000800 */
[----:B------:R3:W5:Y:S01]  /*9de0*/  MUFU.EX2 R155, R10 ;  /* 0x0000000a009b7308 */ /* 0x0007620000000800 */
[----:B--2---:R-:W-:-:S07]  /*9df0*/  F2FP.BF16.F32.PACK_AB R153, R27, R26 ;  /* 0x0000001a1b99723e */ /* 0x004fce00000010ff */
[----:B------:R-:W2:Y:S01]  /*9e00*/  MUFU.EX2 R34, R34 ;  /* 0x0000002200227308 */ /* 0x000ea20000000800 */
[----:B---3--:R-:W-:-:S05]  /*9e10*/  VIADD R10, R14, 0x28c40 ;  /* 0x00028c400e0a7836 */ /* 0x008fca0000000000 */
[----:B------:R-:W-:Y:S02]  /*9e20*/  PRMT R10, R193, 0x654, R10 ;  /* 0x00000654c10a7816 */ /* 0x000fe4000000000a */
[----:B------:R3:W0:Y:S02]  /*9e30*/  MUFU.EX2 R157, R12 ;  /* 0x0000000c009d7308 */ /* 0x0006240000000800 */
[----:B------:R2:W-:Y:S06]  /*9e40*/  SYNCS.ARRIVE.TRANS64.RED.A1T0 RZ, [R10+URZ], RZ ;  /* 0x000000ff0aff79a7 */ /* 0x0005ec000810043f */
[----:B------:R-:W4:Y:S01]  /*9e50*/  MUFU.EX2 R38, R38 ;  /* 0x0000002600267308 */ /* 0x000f220000000800 */
[----:B---3--:R-:W-:Y:S01]  /*9e60*/  FADD.FTZ R12, R28, R43 ;  /* 0x0000002b1c0c7221 */ /* 0x008fe20000010000 */
[----:B------:R-:W-:-:S03]  /*9e70*/  FADD.FTZ R43, R26, R27 ;  /* 0x0000001b1a2b7221 */ /* 0x000fc60000010000 */
[----:B------:R-:W-:Y:S01]  /*9e80*/  FADD.FTZ R45, R31, R12 ;  /* 0x0000000c1f2d7221 */ /* 0x000fe20000010000 */
[----:B-1----:R-:W-:Y:S02]  /*9e90*/  FADD.FTZ R12, R30, R43 ;  /* 0x0000002b1e0c7221 */ /* 0x002fe40000010000 */
[----:B------:R1:W3:Y:S08]  /*9ea0*/  MUFU.EX2 R159, R40 ;  /* 0x00000028009f7308 */ /* 0x0002f00000000800 */
[----:B------:R-:W3:Y:S01]  /*9eb0*/  MUFU.EX2 R42, R42 ;  /* 0x0000002a002a7308 */ /* 0x000ee20000000800 */
[----:B-1----:R-:W-:Y:S01]  /*9ec0*/  FADD.FTZ R40, R32, R45 ;  /* 0x0000002d20287221 */ /* 0x002fe20000010000 */
[C---:B-----5:R-:W-:Y:S01]  /*9ed0*/  FADD.FTZ R45, R155.reuse, R12 ;  /* 0x0000000c9b2d7221 */ /* 0x060fe20000010000 */
[----:B------:R-:W-:Y:S01]  /*9ee0*/  F2FP.BF16.F32.PACK_AB R155, R155, R30 ;  /* 0x0000001e9b9b723e */ /* 0x000fe200000010ff */
[----:B------:R-:W-:Y:S01]  /*9ef0*/  BAR.SYNC.DEFER_BLOCKING 0xf, 0x100 ;  /* 0x03c4000000007b1d */ /* 0x000fe20000010000 */
[----:B------:R-:W-:Y:S01]  /*9f00*/  FADD.FTZ R47, R33, R40 ;  /* 0x00000028212f7221 */ /* 0x000fe20000010000 */
[----:B--2---:R-:W-:-:S03]  /*9f10*/  FADD.FTZ R10, R34, R45 ;  /* 0x0000002d220a7221 */ /* 0x004fc60000010000 */
[----:B------:R-:W-:Y:S01]  /*9f20*/  FADD.FTZ R12, R36, R47 ;  /* 0x0000002f240c7221 */ /* 0x000fe20000010000 */
[----:B------:R-:W1:Y:S01]  /*9f30*/  MUFU.EX2 R161, R44 ;  /* 0x0000002c00a17308 */ /* 0x000e620000000800 */
[C---:B0-----:R-:W-:Y:S01]  /*9f40*/  FADD.FTZ R25, R157.reuse, R10 ;  /* 0x0000000a9d197221 */ /* 0x041fe20000010000 */
[----:B------:R-:W-:Y:S01]  /*9f50*/  F2FP.BF16.F32.PACK_AB R157, R157, R34 ;  /* 0x000000229d9d723e */ /* 0x000fe200000010ff */
[----:B------:R-:W-:Y:S02]  /*9f60*/  FADD.FTZ R45, R35, R12 ;  /* 0x0000000c232d7221 */ /* 0x000fe40000010000 */
[----:B----4-:R-:W-:Y:S02]  /*9f70*/  FADD.FTZ R10, R38, R25 ;  /* 0x00000019260a7221 */ /* 0x010fe40000010000 */
[----:B------:R-:W-:Y:S01]  /*9f80*/  FADD.FTZ R12, R62, R45 ;  /* 0x0000002d3e0c7221 */ /* 0x000fe20000010000 */
[----:B------:R-:W0:Y:S01]  /*9f90*/  MUFU.EX2 R46, R46 ;  /* 0x0000002e002e7308 */ /* 0x000e220000000800 */
[C---:B---3--:R-:W-:Y:S01]  /*9fa0*/  FADD.FTZ R25, R159.reuse, R10 ;  /* 0x0000000a9f197221 */ /* 0x048fe20000010000 */
[----:B------:R-:W-:Y:S01]  /*9fb0*/  F2FP.BF16.F32.PACK_AB R159, R159, R38 ;  /* 0x000000269f9f723e */ /* 0x000fe200000010ff */
[----:B------:R-:W-:-:S02]  /*9fc0*/  FADD.FTZ R31, R11, R12 ;  /* 0x0000000c0b1f7221 */ /* 0x000fc40000010000 */
[----:B------:R-:W-:-:S03]  /*9fd0*/  FADD.FTZ R10, R42, R25 ;  /* 0x000000192a0a7221 */ /* 0x000fc60000010000 */
[----:B------:R-:W2:Y:S01]  /*9fe0*/  MUFU.EX2 R37, R68 ;  /* 0x0000004400257308 */ /* 0x000ea20000000800 */
[C---:B-1----:R-:W-:Y:S01]  /*9ff0*/  FADD.FTZ R11, R161.reuse, R10 ;  /* 0x0000000aa10b7221 */ /* 0x042fe20000010000 */
[----:B------:R-:W-:Y:S01]  /*a000*/  FADD.FTZ R10, R66, R31 ;  /* 0x0000001f420a7221 */ /* 0x000fe20000010000 */
[----:B------:R-:W-:Y:S01]  /*a010*/  F2FP.BF16.F32.PACK_AB R161, R161, R42 ;  /* 0x0000002aa1a1723e */ /* 0x000fe200000010ff */
[----:B------:R1:W-:Y:S04]  /*a020*/  STSM.16.M88.4 [R217+0x26800], R152 ;  /* 0x02680098d9007844 */ /* 0x0003e80000000200 */
[----:B------:R-:W3:Y:S01]  /*a030*/  MUFU.EX2 R41, R48 ;  /* 0x0000003000297308 */ /* 0x000ee20000000800 */
[----:B0-----:R-:W-:Y:S01]  /*a040*/  FADD.FTZ R12, R46, R11 ;  /* 0x0000000b2e0c7221 */ /* 0x001fe20000010000 */
[----:B------:R1:W-:Y:S06]  /*a050*/  STSM.16.M88.4 [R220], R156 ;  /* 0x0000009cdc007844 */ /* 0x0003ec0000000200 */
[----:B------:R-:W-:Y:S01]  /*a060*/  MUFU.EX2 R70, R70 ;  /* 0x0000004600467308 */ /* 0x000fe20000000800 */
[C---:B--2---:R-:W-:Y:S01]  /*a070*/  F2FP.BF16.F32.PACK_AB R162, R37.reuse, R66 ;  /* 0x0000004225a2723e */ /* 0x044fe200000010ff */
[----:B------:R-:W-:-:S06]  /*a080*/  FADD.FTZ R37, R37, R10 ;  /* 0x0000000a25257221 */ /* 0x000fcc0000010000 */
[----:B------:R-:W0:Y:S01]  /*a090*/  MUFU.EX2 R21, R72 ;  /* 0x0000004800157308 */ /* 0x000e220000000800 */
[C---:B---3--:R-:W-:Y:S01]  /*a0a0*/  F2FP.BF16.F32.PACK_AB R163, R41.reuse, R46 ;  /* 0x0000002e29a3723e */ /* 0x048fe200000010ff */
[----:B------:R-:W-:-:S04]  /*a0b0*/  FADD.FTZ R41, R41, R12 ;  /* 0x0000000c29297221 */ /* 0x000fc80000010000 */
[----:B------:R1:W-:Y:S02]  /*a0c0*/  STSM.16.M88.4 [R218], R160 ;  /* 0x000000a0da007844 */ /* 0x0003e40000000200 */
        /* <DEDUP_REMOVED lines=9> */
[----:B------:R-:W-:Y:S02]  /*a160*/  FADD.FTZ R43, R43, R50 ;  /* 0x000000322b2b7221 */ /* 0x000fe40000010000 */
[----:B------:R-:W-:Y:S01]  /*a170*/  MUFU.EX2 R54, R54 ;  /* 0x0000003600367308 */ /* 0x000fe20000000800 */
[----:B0-----:R-:W-:-:S07]  /*a180*/  FADD.FTZ R10, R52, R21 ;  /* 0x00000015340a7221 */ /* 0x001fce0000010000 */
[----:B------:R-:W0:Y:S01]  /*a190*/  MUFU.EX2 R39, R39 ;  /* 0x0000002700277308 */ /* 0x000e220000000800 */
[C---:B---3--:R-:W-:Y:S01]  /*a1a0*/  F2FP.BF16.F32.PACK_AB R166, R29.reuse, R52 ;  /* 0x000000341da6723e */ /* 0x048fe200000010ff */
[----:B------:R-:W-:Y:S01]  /*a1b0*/  FADD.FTZ R10, R29, R10 ;  /* 0x0000000a1d0a7221 */ /* 0x000fe20000010000 */
[----:B0-----:R-:W-:Y:S01]  /*a1c0*/  F2FP.BF16.F32.PACK_AB R167, R39, R54 ;  /* 0x0000003627a7723e */ /* 0x001fe200000010ff */
[----:B------:R-:W-:-:S04]  /*a1d0*/  FADD.FTZ R54, R54, R43 ;  /* 0x0000002b36367221 */ /* 0x000fc80000010000 */
[----:B------:R1:W-:Y:S01]  /*a1e0*/  STSM.16.M88.4 [R219], R164 ;  /* 0x000000a4db007844 */ /* 0x0003e20000000200 */
[----:B------:R-:W-:Y:S01]  /*a1f0*/  FADD.FTZ R11, R39, R54 ;  /* 0x00000036270b7221 */ /* 0x000fe20000010000 */
[----:B------:R-:W-:Y:S06]  /*a200*/  @!P0 BRA `(.L_x_3909) ;  /* 0x0000000000048947 */ /* 0x000fec0003800000 */
[----:B------:R-:W-:Y:S01]  /*a210*/  BPT.TRAP 0x1 ;  /* 0x000000040000795c */ /* 0x000fe20000300000 */
.L_x_3909:
[----:B------:R0:W2:Y:S01]  /*a220*/  SYNCS.PHASECHK.TRANS64.TRYWAIT P1, [R14+URZ+0x28c50], R15 ;  /* 0x028c500f0e0075a7 */ /* 0x0000a2000802017f */
[----:B------:R-:W-:Y:S05]  /*a230*/  @!P0 BRA `(.L_x_3910) ;  /* 0x0000000000048947 */ /* 0x000fea0003800000 */
[----:B------:R-:W-:Y:S01]  /*a240*/  BPT.TRAP 0x1 ;  /* 0x000000040000795c */ /* 0x000fe20000300000 */
.L_x_3910:
[----:B------:R-:W-:Y:S01]  /*a250*/  LOP3.LUT R12, R56, 0x2000000, RZ, 0xfc, !PT ;  /* 0x02000000380c7812 */ /* 0x000fe200078efcff */
[----:B------:R-:W-:Y:S01]  /*a260*/  ULDC UR36, c[0x0][0x988] ;  /* 0x0002620000247ab9 */ /* 0x000fe20000000800 */
[----:B------:R-:W-:Y:S01]  /*a270*/  BSSY B0, `(.L_x_3911) ;  /* 0x0000006000007945 */ /* 0x000fe20003800000 */
[----:B------:R-:W-:Y:S02]  /*a280*/  IMAD.MOV.U32 R25, RZ, RZ, 0x40000040 ;  /* 0x40000040ff197424 */ /* 0x000fe400078e00ff */
[----:B------:R-:W-:Y:S01]  /*a290*/  IMAD R24, R18, 0x1000, R12 ;  /* 0x0000100012187824 */ /* 0x000fe200078e020c */
[----:B--2---:R-:W-:Y:S06]  /*a2a0*/  @P1 BRA `(.L_x_3912) ;  /* 0x0000000000081947 */ /* 0x004fec0003800000 */
[----:B------:R-:W2:Y:S02]  /*a2b0*/  SYNCS.PHASECHK.TRANS64.TRYWAIT P1, [R14+URZ+0x28c50], R15 ;  /* 0x028c500f0e0075a7 */ /* 0x000ea4000802017f */
[----:B--2---:R-:W-:Y:S05]  /*a2c0*/  @!P1 BRA `(.L_x_3913) ;  /* 0x000000d400549947 */ /* 0x004fea0003800000 */
.L_x_3912:
[----:B------:R-:W-:Y:S05]  /*a2d0*/  BSYNC B0 ;  /* 0x0000000000007941 */ /* 0x000fea0003800000 */
.L_x_3911:
[C---:B------:R-:W-:Y:S01]  /*a2e0*/  R2UR UR6, R24.reuse ;  /* 0x00000000180672ca */ /* 0x040fe200000e0000 */
[C---:B------:R-:W-:Y:S01]  /*a2f0*/  VIADD R26, R24.reuse, 0x80 ;  /* 0x00000080181a7836 */ /* 0x040fe20000000000 */
[----:B------:R-:W-:Y:S01]  /*a300*/  R2UR UR7, R25 ;  /* 0x00000000190772ca */ /* 0x000fe200000e0000 */
[C---:B------:R-:W-:Y:S02]  /*a310*/  VIADD R28, R24.reuse, 0x100 ;  /* 0x00000100181c7836 */ /* 0x040fe40000000000 */
[----:B------:R-:W-:Y:S01]  /*a320*/  VIADD R24, R24, 0x180 ;  /* 0x0000018018187836 */ /* 0x000fe20000000000 */
[----:B------:R-:W-:Y:S01]  /*a330*/  R2UR UR10, R26 ;  /* 0x000000001a0a72ca */ /* 0x000fe200000e0000 */
[----:B------:R-:W-:Y:S01]  /*a340*/  IMAD.MOV.U32 R27, RZ, RZ, 0x40000040 ;  /* 0x40000040ff1b7424 */ /* 0x000fe200078e00ff */
[----:B------:R-:W-:Y:S01]  /*a350*/  R2UR UR14, R28 ;  /* 0x000000001c0e72ca */ /* 0x000fe200000e0000 */
[----:B------:R-:W-:Y:S01]  /*a360*/  IMAD.MOV.U32 R29, RZ, RZ, 0x40000040 ;  /* 0x40000040ff1d7424 */ /* 0x000fe200078e00ff */
[----:B------:R-:W-:Y:S01]  /*a370*/  R2UR UR18, R24 ;  /* 0x00000000181272ca */ /* 0x000fe200000e0000 */
[----:B------:R-:W-:Y:S01]  /*a380*/  IMAD.MOV.U32 R25, RZ, RZ, 0x40000040 ;  /* 0x40000040ff197424 */ /* 0x000fe200078e00ff */
[----:B------:R-:W-:-:S02]  /*a390*/  R2UR UR11, R27 ;  /* 0x000000001b0b72ca */ /* 0x000fc400000e0000 */
[----:B------:R-:W-:Y:S02]  /*a3a0*/  R2UR UR15, R29 ;  /* 0x000000001d0f72ca */ /* 0x000fe400000e0000 */
[----:B------:R-:W-:Y:S02]  /*a3b0*/  R2UR UR19, R25 ;  /* 0x00000000191372ca */ /* 0x000fe400000e0000 */
[----:B------:R-:W-:-:S06]  /*a3c0*/  WARPGROUP.ARRIVE ;  /* 0x00000000000079c5 */ /* 0x000fcc0000000000 */
[----:B------:R-:W-:Y:S03]  /*a3d0*/  HGMMA.64x256x16.F32.BF16 R24, R152, gdesc[UR4].tnspB, RZ, !UPT, gsb0 ;  /* 0x43e0000498187df0 */ /* 0x000fe6000c0018ff */
[----:B------:R-:W-:Y:S02]  /*a3e0*/  WARPGROUP.DEPBAR.LE gsb0, 0x0 ;  /* 0x00008000000079c5 */ /* 0x000fe40000010000 */
[----:B------:R-:W-:-:S15]  /*a3f0*/  WARPGROUP.ARRIVE ;  /* 0x00000000000079c5 */ /* 0x000fde0000000000 */
[----:B------:R-:W-:-:S08]  /*a400*/  NOP ;  /* 0x0000000000007918 */ /* 0x000fd00000000000 */
[----:B------:R-:W-:Y:S03]  /*a410*/  HGMMA.64x256x16.F32.BF16 R24, R156, gdesc[UR8].tnspB, R24, gsb0 ;  /* 0x43e000089c187df0 */ /* 0x000fe60008001818 */
        /* <DEDUP_REMOVED lines=14> */
[----:B---3--:R-:W3:Y:S02]  /*a500*/  FENCE.VIEW.ASYNC.S ;  /* 0x00000000000073c6 */ /* 0x008ee40000000000 */
[----:B---3--:R-:W-:Y:S01]  /*a510*/  NOP ;  /* 0x0000000000007918 */ /* 0x008fe20000000000 */
[----:B------:R-:W-:Y:S06]  /*a520*/  BAR.ARV 0xe, 0x100 ;  /* 0x0384000000007b1d */ /* 0x000fec0000002000 */
[----:B------:R-:W-:Y:S05]  /*a530*/  @!P0 BRA `(.L_x_3914) ;  /* 0x0000000000048947 */ /* 0x000fea0003800000 */
[----:B------:R-:W-:Y:S01]  /*a540*/  BPT.TRAP 0x1 ;  /* 0x000000040000795c */ /* 0x000fe20000300000 */
.L_x_3914:
[----:B------:R-:W-:Y:S01]  /*a550*/  ISETP.GE.AND P1, PT, R168, 0x41, PT ;  /* 0x00000041a800780c */ /* 0x000fe20003f26270 */
[----:B0-2---:R-:W-:Y:S01]  /*a560*/  VIADD R14, R14, 0x28c60 ;  /* 0x00028c600e0e7836 */ /* 0x005fe20000000000 */
[----:B------:R-:W-:Y:S04]  /*a570*/  BSSY B0, `(.L_x_3915) ;  /* 0x00001af000007945 */ /* 0x000fe80003800000 */
[----:B------:R-:W-:-:S04]  /*a580*/  PRMT R14, R193, 0x654, R14 ;  /* 0x00000654c10e7816 */ /* 0x000fc8000000000e */
[----:B------:R0:W-:Y:S03]  /*a590*/  SYNCS.ARRIVE.TRANS64.RED.A1T0 RZ, [R14+URZ], RZ ;  /* 0x000000ff0eff79a7 */ /* 0x0001e6000810043f */
[----:B------:R-:W-:Y:S05]  /*a5a0*/  @!P1 BRA `(.L_x_3916) ;  /* 0x0000001800ac9947 */ /* 0x000fea0003800000 */
[----:B------:R-:W-:Y:S02]  /*a5b0*/  VIADD R215, R215, 0xfffffffe ;  /* 0xfffffffed7d77836 */ /* 0x000fe40000000000 */
[----:B------:R-:W-:Y:S02]  /*a5c0*/  IMAD.MOV.U32 R15, RZ, RZ, R20 ;  /* 0x000000ffff0f7224 */ /* 0x000fe400078e0014 */
[----:B------:R-:W-:Y:S02]  /*a5d0*/  IMAD.MOV.U32 R188, RZ, RZ, R0 ;  /* 0x000000ffffbc7224 */ /* 0x000fe400078e0000 */
[----:B------:R-:W-:-:S07]  /*a5e0*/  IMAD.MOV.U32 R189, RZ, RZ, R18 ;  /* 0x000000ffffbd7224 */ /* 0x000fce00078e0012 */
.L_x_3929:
[----:B------:R-:W-:Y:S02]  /*a5f0*/  VIADD R18, R189, 0x1 ;  /* 0x00000001bd127836 */ /* 0x000fe40000000000 */
[----:B------:R-:W-:Y:S02]  /*a600*/  IMAD.MOV.U32 R0, RZ, RZ, R215 ;  /* 0x000000ffff007224 */ /* 0x000fe400078e00d7 */
[----:B------:R-:W-:Y:S01]  /*a610*/  VIADD R215, R215, 0xffffffff ;  /* 0xffffffffd7d77836 */ /* 0x000fe20000000000 */
[----:B------:R-:W-:Y:S02]  /*a620*/  ISETP.NE.AND P2, PT, R18, 0x2, PT ;  /* 0x000000021200780c */ /* 0x000fe40003f45270 */
[----:B------:R-:W-:Y:S02]  /*a630*/  ISETP.GT.AND P1, PT, R0, RZ, PT ;  /* 0x000000ff0000720c */ /* 0x000fe40003f24270 */
[----:B------:R-:W-:Y:S02]  /*a640*/  SEL R0, RZ, 0x1, P2 ;  /* 0x00000001ff007807 */ /* 0x000fe40001000000 */
[----:B------:R-:W-:-:S02]  /*a650*/  SEL R18, R18, RZ, P2 ;  /* 0x000000ff12127207 */ /* 0x000fc40001000000 */
[----:B------:R-:W-:Y:S01]  /*a660*/  LOP3.LUT R23, R23, R0, RZ, 0x3c, !PT ;  /* 0x0000000017177212 */ /* 0x000fe200078e3cff */
[----:B--2---:R-:W-:Y:S06]  /*a670*/  @!P0 BRA `(.L_x_3917) ;  /* 0x0000000000048947 */ /* 0x004fec0003800000 */
[----:B------:R-:W-:Y:S01]  /*a680*/  BPT.TRAP 0x1 ;  /* 0x000000040000795c */ /* 0x000fe20000300000 */
.L_x_3917:
[----:B------:R-:W-:Y:S01]  /*a690*/  IMAD R21, R18, 0x8, R2 ;  /* 0x0000000812157824 */ /* 0x000fe200078e0202 */
[----:B0-----:R-:W-:-:S04]  /*a6a0*/  SHF.L.U32 R14, R23, 0x1f, RZ ;  /* 0x0000001f170e7819 */ /* 0x001fc800000006ff */
[----:B------:R0:W2:Y:S01]  /*a6b0*/  SYNCS.PHASECHK.TRANS64.TRYWAIT P2, [R21+URZ+0x28c30], R14 ;  /* 0x028c300e150075a7 */ /* 0x0000a2000804017f */
[----:B------:R-:W-:Y:S05]  /*a6c0*/  @!P0 BRA `(.L_x_3918) ;  /* 0x0000000000048947 */ /* 0x000fea0003800000 */
[----:B------:R-:W-:Y:S01]  /*a6d0*/  BPT.TRAP 0x1 ;  /* 0x000000040000795c */ /* 0x000fe20000300000 */
.L_x_3918:
[----:B------:R-:W-:Y:S01]  /*a6e0*/  VIADD R0, R2, 0x20400 ;  /* 0x0002040002007836 */ /* 0x000fe20000000000 */
[----:B------:R-:W-:Y:S01]  /*a6f0*/  BSSY B1, `(.L_x_3919) ;  /* 0x0000009000017945 */ /* 0x000fe20003800000 */
[----:B-1----:R-:W-:Y:S02]  /*a700*/  IMAD R156, R18, 0x200, R13 ;  /* 0x00000200129c7824 */ /* 0x002fe400078e020d */
[----:B------:R-:W-:Y:S01]  /*a710*/  IMAD.MOV.U32 R157, RZ, RZ, 0x40000040 ;  /* 0x40000040ff9d7424 */ /* 0x000fe200078e00ff */
[----:B------:R-:W-:-:S04]  /*a720*/  SHF.R.U32.HI R0, RZ, 0x4, R0 ;  /* 0x00000004ff007819 */ /* 0x000fc80000011600 */
[----:B------:R-:W-:-:S04]  /*a730*/  LOP3.LUT R0, R0, 0x3fff, RZ, 0xc0, !PT ;  /* 0x00003fff00007812 */ /* 0x000fc800078ec0ff */
[----:B------:R-:W-:Y:S01]  /*a740*/  LOP3.LUT R152, R0, 0x10000, RZ, 0xfc, !PT ;  /* 0x0001000000987812 */ /* 0x000fe200078efcff */
[----:B--2---:R-:W-:Y:S06]  /*a750*/  @P2 BRA `(.L_x_3920) ;  /* 0x0000000000082947 */ /* 0x004fec0003800000 */
[----:B------:R-:W1:Y:S02]  /*a760*/  SYNCS.PHASECHK.TRANS64.TRYWAIT P2, [R21+URZ+0x28c30], R14 ;  /* 0x028c300e150075a7 */ /* 0x000e64000804017f */
[----:B-1----:R-:W-:Y:S05]  /*a770*/  @!P2 BRA `(.L_x_3921) ;  /* 0x000000d0003ca947 */ /* 0x002fea0003800000 */
.L_x_3920:
[----:B------:R-:W-:Y:S05]  /*a780*/  BSYNC B1 ;  /* 0x0000000000017941 */ /* 0x000fea0003800000 */
.L_x_3919:
[----:B------:R-:W-:Y:S01]  /*a790*/  IMAD.MOV.U32 R153, RZ, RZ, 0x40000040 ;  /* 0x40000040ff997424 */ /* 0x000fe200078e00ff */
[----:B------:R-:W-:Y:S01]  /*a7a0*/  R2UR UR4, R152 ;  /* 0x00000000980472ca */ /* 0x000fe200000e0000 */
[C---:B------:R-:W-:Y:S01]  /*a7b0*/  VIADD R154, R156.reuse, 0x2 ;  /* 0x000000029c9a7836 */ /* 0x040fe20000000000 */
[C---:B------:R-:W-:Y:S01]  /*a7c0*/  R2UR UR6, R156.reuse ;  /* 0x000000009c0672ca */ /* 0x040fe200000e0000 */
[C---:B------:R-:W-:Y:S01]  /*a7d0*/  VIADD R152, R156.reuse, 0x4 ;  /* 0x000000049c987836 */ /* 0x040fe20000000000 */
[----:B------:R-:W-:Y:S01]  /*a7e0*/  R2UR UR7, R157 ;  /* 0x000000009d0772ca */ /* 0x000fe200000e0000 */
[----:B------:R-:W-:Y:S01]  /*a7f0*/  VIADD R156, R156, 0x6 ;  /* 0x000000069c9c7836 */ /* 0x000fe20000000000 */
[----:B------:R-:W-:Y:S01]  /*a800*/  R2UR UR5, R153 ;  /* 0x00000000990572ca */ /* 0x000fe200000e0000 */
[----:B------:R-:W-:Y:S01]  /*a810*/  IMAD.MOV.U32 R155, RZ, RZ, 0x40000040 ;  /* 0x40000040ff9b7424 */ /* 0x000fe200078e00ff */
[----:B------:R-:W-:Y:S01]  /*a820*/  R2UR UR10, R154 ;  /* 0x000000009a0a72ca */ /* 0x000fe200000e0000 */
[----:B------:R-:W-:Y:S01]  /*a830*/  IMAD.MOV.U32 R157, RZ, RZ, 0x40000040 ;  /* 0x40000040ff9d7424 */ /* 0x000fe200078e00ff */
[----:B------:R-:W-:-:S02]  /*a840*/  R2UR UR14, R152 ;  /* 0x00000000980e72ca */ /* 0x000fc400000e0000 */
[----:B------:R-:W-:Y:S02]  /*a850*/  R2UR UR11, R155 ;  /* 0x000000009b0b72ca */ /* 0x000fe400000e0000 */
[----:B------:R-:W-:Y:S02]  /*a860*/  R2UR UR15, R153 ;  /* 0x00000000990f72ca */ /* 0x000fe400000e0000 */
[----:B------:R-:W-:Y:S02]  /*a870*/  R2UR UR18, R156 ;  /* 0x000000009c1272ca */ /* 0x000fe400000e0000 */
[----:B------:R-:W-:Y:S02]  /*a880*/  R2UR UR19, R157 ;  /* 0x000000009d1372ca */ /* 0x000fe400000e0000 */
[----:B------:R-:W-:Y:S01]  /*a890*/  WARPGROUP.ARRIVE ;  /* 0x00000000000079c5 */ /* 0x000fe20000000000 */
[----:B------:R-:W-:Y:S02]  /*a8a0*/  R2UR UR8, R8 ;  /* 0x00000000080872ca */ /* 0x000fe400000e0000 */
[----:B------:R-:W-:-:S02]  /*a8b0*/  R2UR UR9, R9 ;  /* 0x00000000090972ca */ /* 0x000fc400000e0000 */
[----:B------:R-:W-:Y:S01]  /*a8c0*/  R2UR UR12, R6 ;  /* 0x00000000060c72ca */ /* 0x000fe200000e0000 */
[----:B------:R-:W-:Y:S01]  /*a8d0*/  HGMMA.64x64x16.F32.BF16 R152, gdesc[UR4], RZ, !UPT, gsb0 ;  /* 0x00e00000049879f0 */ /* 0x000fe2000c0018ff */
[----:B------:R-:W-:Y:S02]  /*a8e0*/  R2UR UR13, R7 ;  /* 0x00000000070d72ca */ /* 0x000fe400000e0000 */
[----:B------:R-:W-:Y:S02]  /*a8f0*/  R2UR UR16, R4 ;  /* 0x00000000041072ca */ /* 0x000fe400000e0000 */
[----:B------:R-:W-:Y:S01]  /*a900*/  R2UR UR17, R5 ;  /* 0x00000000051172ca */ /* 0x000fe200000e0000 */
        /* <DEDUP_REMOVED lines=12> */
.L_x_3922:
        /* <DEDUP_REMOVED lines=16> */
[----:B------:R-:W2:Y:S02]  /*aad0*/  SHFL.BFLY PT, R3, R0, 0x2, 0x1f ;  /* 0x0c401f0000037f89 */ /* 0x000ea400000e0000 */
[----:B--2---:R-:W-:-:S05]  /*aae0*/  FMNMX.FTZ R0, R0, R3, !PT ;  /* 0x0000000300007209 */ /* 0x004fca0007810000 */
[----:B------:R-:W2:Y:S02]  /*aaf0*/  SHFL.BFLY PT, R3, R0, 0x1, 0x1f ;  /* 0x0c201f0000037f89 */ /* 0x000ea400000e0000 */
[----:B--2---:R-:W-:Y:S01]  /*ab00*/  FMNMX.FTZ R0, R0, R3, !PT ;  /* 0x0000000300007209 */ /* 0x004fe20007810000 */
[----:B------:R-:W-:-:S04]  /*ab10*/  IMAD.U32 R3, RZ, RZ, UR36 ;  /* 0x00000024ff037e24 */ /* 0x000fc8000f8e00ff */
[C---:B------:R-:W-:Y:S01]  /*ab20*/  FMUL.FTZ R20, R0.reuse, R3 ;  /* 0x0000000300147220 */ /* 0x040fe20000410000 */
[----:B------:R-:W-:-:S03]  /*ab30*/  FADD.FTZ R188, -R0, R188 ;  /* 0x000000bc00bc7221 */ /* 0x000fc60000010100 */
        /* <DEDUP_REMOVED lines=16> */
[----:B------:R-:W-:-:S02]  /*ac40*/  IMAD.MOV R20, RZ, RZ, -R216 ;  /* 0x000000ffff147224 */ /* 0x000fc400078e0ad8 */
[----:B------:R-:W-:Y:S01]  /*ac50*/  FMUL.FTZ R188, R188, R3 ;  /* 0x00000003bcbc7220 */ /* 0x000fe20000410000 */
[----:B------:R-:W-:Y:S02]  /*ac60*/  MUFU.EX2 R152, R152 ;  /* 0x0000009800987308 */ /* 0x000fe40000000800 */
[----:B------:R-:W-:Y:S01]  /*ac70*/  ISETP.NE.AND P2, PT, R214, R20, PT ;  /* 0x00000014d600720c */ /* 0x000fe20003f45270 */
[----:B------:R-:W-:-:S05]  /*ac80*/  VIADD R20, R21, 0x28c40 ;  /* 0x00028c4015147836 */ /* 0x000fca0000000000 */
[----:B------:R-:W2:Y:S01]  /*ac90*/  MUFU.EX2 R164, R188 ;  /* 0x000000bc00a47308 */ /* 0x000ea20000000800 */
[----:B------:R-:W-:-:S04]  /*aca0*/  PRMT R20, R193, 0x654, R20 ;  /* 0x00000654c1147816 */ /* 0x000fc80000000014 */
[----:B------:R3:W-:Y:S03]  /*acb0*/  SYNCS.ARRIVE.TRANS64.RED.A1T0 RZ, [R20+URZ], RZ ;  /* 0x000000ff14ff79a7 */ /* 0x0007e6000810043f */
[----:B------:R-:W4:Y:S01]  /*acc0*/  MUFU.EX2 R153, R153 ;  /* 0x0000009900997308 */ /* 0x000f220000000800 */
[----:B---3--:R-:W-:-:S07]  /*acd0*/  FMNMX.FTZ R20, R154, R15, !PT ;  /* 0x0000000f9a147209 */ /* 0x008fce0007810000 */
[----:B------:R-:W3:Y:S01]  /*ace0*/  MUFU.EX2 R156, R156 ;  /* 0x0000009c009c7308 */ /* 0x000ee20000000800 */
[----:B------:R-:W-:Y:S01]  /*acf0*/  FMNMX.FTZ R20, R155, R20, !PT ;  /* 0x000000149b147209 */ /* 0x000fe20007810000 */
[----:B--2---:R-:W-:Y:S01]  /*ad00*/  FFMA.FTZ R10, R164, R10, R152 ;  /* 0x0000000aa40a7223 */ /* 0x004fe20000010098 */
[-C--:B------:R-:W-:Y:S01]  /*ad10*/  FMUL.FTZ R24, R24, R164.reuse ;  /* 0x000000a418187220 */ /* 0x080fe20000410000 */
[----:B------:R-:W-:Y:S01]  /*ad20*/  FMUL.FTZ R25, R25, R164 ;  /* 0x000000a419197220 */ /* 0x000fe20000410000 */
[----:B------:R-:W-:Y:S01]  /*ad30*/  FMNMX.FTZ R20, R158, R20, !PT ;  /* 0x000000149e147209 */ /* 0x000fe20007810000 */
[-C--:B------:R-:W-:Y:S01]  /*ad40*/  FMUL.FTZ R28, R28, R164.reuse ;  /* 0x000000a41c1c7220 */ /* 0x080fe20000410000 */
[----:B------:R-:W-:Y:S01]  /*ad50*/  FMUL.FTZ R29, R29, R164 ;  /* 0x000000a41d1d7220 */ /* 0x000fe20000410000 */
[----:B------:R-:W2:Y:S01]  /*ad60*/  MUFU.EX2 R157, R157 ;  /* 0x0000009d009d7308 */ /* 0x000ea20000000800 */
[----:B------:R-:W-:Y:S01]  /*ad70*/  FMNMX.FTZ R20, R159, R20, !PT ;  /* 0x000000149f147209 */ /* 0x000fe20007810000 */
[C---:B----4-:R-:W-:Y:S01]  /*ad80*/  FADD.FTZ R10, R153.reuse, R10 ;  /* 0x0000000a990a7221 */ /* 0x050fe20000010000 */
[----:B------:R-:W-:Y:S01]  /*ad90*/  F2FP.BF16.F32.PACK_AB R188, R153, R152 ;  /* 0x0000009899bc723e */ /* 0x000fe200000010ff */
[----:B------:R-:W-:Y:S01]  /*ada0*/  FMUL.FTZ R32, R32, R164 ;  /* 0x000000a420207220 */ /* 0x000fe20000410000 */
[----:B------:R-:W-:Y:S01]  /*adb0*/  FMNMX.FTZ R20, R162, R20, !PT ;  /* 0x00000014a2147209 */ /* 0x000fe20007810000 */
[-C--:B------:R-:W-:Y:S01]  /*adc0*/  FMUL.FTZ R33, R33, R164.reuse ;  /* 0x000000a421217220 */ /* 0x080fe20000410000 */
[----:B------:R-:W-:Y:S01]  /*add0*/  FMUL.FTZ R36, R36, R164 ;  /* 0x000000a424247220 */ /* 0x000fe20000410000 */
[----:B------:R-:W4:Y:S01]  /*ade0*/  MUFU.EX2 R152, R160 ;  /* 0x000000a000987308 */ /* 0x000f220000000800 */
[----:B------:R-:W-:Y:S01]  /*adf0*/  FMNMX.FTZ R20, R163, R20, !PT ;  /* 0x00000014a3147209 */ /* 0x000fe20007810000 */
[----:B---3--:R-:W-:Y:S01]  /*ae00*/  FADD.FTZ R10, R156, R10 ;  /* 0x0000000a9c0a7221 */ /* 0x008fe20000010000 */
[-C--:B------:R-:W-:Y:S01]  /*ae10*/  FMUL.FTZ R37, R37, R164.reuse ;  /* 0x000000a425257220 */ /* 0x080fe20000410000 */
[----:B------:R-:W-:Y:S01]  /*ae20*/  FMUL.FTZ R40, R40, R164 ;  /* 0x000000a428287220 */ /* 0x000fe20000410000 */
[----:B------:R-:W-:Y:S01]  /*ae30*/  FMNMX.FTZ R20, R166, R20, !PT ;  /* 0x00000014a6147209 */ /* 0x000fe20007810000 */
[-C--:B------:R-:W-:Y:S01]  /*ae40*/  FMUL.FTZ R41, R41, R164.reuse ;  /* 0x000000a429297220 */ /* 0x080fe20000410000 */
[----:B------:R-:W-:Y:S01]  /*ae50*/  FMUL.FTZ R44, R44, R164 ;  /* 0x000000a42c2c7220 */ /* 0x000fe20000410000 */
[----:B------:R-:W3:Y:S01]  /*ae60*/  MUFU.EX2 R191, R191 ;  /* 0x000000bf00bf7308 */ /* 0x000ee20000000800 */
[----:B------:R-:W-:Y:S01]  /*ae70*/  FMNMX.FTZ R20, R167, R20, !PT ;  /* 0x00000014a7147209 */ /* 0x000fe20007810000 */
[C---:B--2---:R-:W-:Y:S01]  /*ae80*/  FADD.FTZ R10, R157.reuse, R10 ;  /* 0x0000000a9d0a7221 */ /* 0x044fe20000010000 */
[----:B------:R-:W-:Y:S01]  /*ae90*/  F2FP.BF16.F32.PACK_AB R190, R157, R156 ;  /* 0x0000009c9dbe723e */ /* 0x000fe200000010ff */
[----:B------:R-:W-:Y:S01]  /*aea0*/  FMUL.FTZ R45, R45, R164 ;  /* 0x000000a42d2d7220 */ /* 0x000fe20000410000 */
[----:B------:R-:W-:Y:S01]  /*aeb0*/  FMNMX.FTZ R20, R170, R20, !PT ;  /* 0x00000014aa147209 */ /* 0x000fe20007810000 */
[-C--:B------:R-:W-:Y:S01]  /*aec0*/  FMUL.FTZ R48, R48, R164.reuse ;  /* 0x000000a430307220 */ /* 0x080fe20000410000 */
[----:B------:R-:W-:Y:S01]  /*aed0*/  FMUL.FTZ R49, R49, R164 ;  /* 0x000000a431317220 */ /* 0x000fe20000410000 */
[----:B------:R-:W2:Y:S01]  /*aee0*/  MUFU.EX2 R161, R161 ;  /* 0x000000a100a17308 */ /* 0x000ea20000000800 */
[----:B------:R-:W-:Y:S01]  /*aef0*/  FMNMX.FTZ R20, R171, R20, !PT ;  /* 0x00000014ab147209 */ /* 0x000fe20007810000 */
[----:B----4-:R-:W-:Y:S01]  /*af00*/  FADD.FTZ R10, R152, R10 ;  /* 0x0000000a980a7221 */ /* 0x010fe20000010000 */
[-C--:B------:R-:W-:Y:S01]  /*af10*/  FMUL.FTZ R52, R52, R164.reuse ;  /* 0x000000a434347220 */ /* 0x080fe20000410000 */
[----:B------:R-:W-:Y:S01]  /*af20*/  FMUL.FTZ R53, R53, R164 ;  /* 0x000000a435357220 */ /* 0x000fe20000410000 */
[----:B------:R-:W-:Y:S01]  /*af30*/  FMNMX.FTZ R20, R174, R20, !PT ;  /* 0x00000014ae147209 */ /* 0x000fe20007810000 */
[-C--:B------:R-:W-:Y:S01]  /*af40*/  FMUL.FTZ R56, R56, R164.reuse ;  /* 0x000000a438387220 */ /* 0x080fe20000410000 */
[----:B------:R-:W-:Y:S01]  /*af50*/  FMUL.FTZ R57, R57, R164 ;  /* 0x000000a439397220 */ /* 0x000fe20000410000 */
[----:B------:R-:W4:Y:S01]  /*af60*/  MUFU.EX2 R165, R165 ;  /* 0x000000a500a57308 */ /* 0x000f220000000800 */
[----:B------:R-:W-:Y:S01]  /*af70*/  FMNMX.FTZ R20, R175, R20, !PT ;  /* 0x00000014af147209 */ /* 0x000fe20007810000 */
[C---:B---3--:R-:W-:Y:S01]  /*af80*/  FADD.FTZ R10, R191.reuse, R10 ;  /* 0x0000000abf0a7221 */ /* 0x048fe20000010000 */
[----:B------:R-:W-:Y:S01]  /*af90*/  F2FP.BF16.F32.PACK_AB R152, R191, R152 ;  /* 0x00000098bf98723e */ /* 0x000fe200000010ff */
[----:B------:R-:W-:Y:S01]  /*afa0*/  FMUL.FTZ R60, R60, R164 ;  /* 0x000000a43c3c7220 */ /* 0x000fe20000410000 */
[----:B------:R-:W-:Y:S01]  /*afb0*/  FMNMX.FTZ R20, R178, R20, !PT ;  /* 0x00000014b2147209 */ /* 0x000fe20007810000 */
[-C--:B------:R-:W-:Y:S01]  /*afc0*/  FMUL.FTZ R61, R61, R164.reuse ;  /* 0x000000a43d3d7220 */ /* 0x080fe20000410000 */
[----:B------:R-:W-:Y:S01]  /*afd0*/  FMUL.FTZ R64, R64, R164 ;  /* 0x000000a440407220 */ /* 0x000fe20000410000 */
[----:B------:R-:W3:Y:S01]  /*afe0*/  MUFU.EX2 R156, R168 ;  /* 0x000000a8009c7308 */ /* 0x000ee20000000800 */
[----:B------:R-:W-:Y:S01]  /*aff0*/  FMNMX.FTZ R20, R179, R20, !PT ;  /* 0x00000014b3147209 */ /* 0x000fe20007810000 */
[----:B--2---:R-:W-:Y:S01]  /*b000*/  FADD.FTZ R10, R161, R10 ;  /* 0x0000000aa10a7221 */ /* 0x004fe20000010000 */
[-C--:B------:R-:W-:Y:S01]  /*b010*/  FMUL.FTZ R65, R65, R164.reuse ;  /* 0x000000a441417220 */ /* 0x080fe20000410000 */
        /* <DEDUP_REMOVED lines=8> */
[-C--:B------:R-:W-:Y:S01]  /*b0a0*/  FMUL.FTZ R76, R76, R164.reuse ;  /* 0x000000a44c4c7220 */ /* 0x080fe20000410000 */
[-C--:B------:R-:W-:Y:S01]  /*b0b0*/  FMUL.FTZ R77, R77, R164.reuse ;  /* 0x000000a44d4d7220 */ /* 0x080fe20000410000 */
[----:B------:R-:W4:Y:S01]  /*b0c0*/  SHFL.BFLY PT, R153, R20, 0x2, 0x1f ;  /* 0x0c401f0014997f89 */ /* 0x000f2200000e0000 */
[-C--:B------:R-:W-:Y:S01]  /*b0d0*/  FMUL.FTZ R80, R80, R164.reuse ;  /* 0x000000a450507220 */ /* 0x080fe20000410000 */
[----:B------:R-:W5:Y:S01]  /*b0e0*/  MUFU.EX2 R172, R172 ;  /* 0x000000ac00ac7308 */ /* 0x000f620000000800 */
        /* <DEDUP_REMOVED lines=16> */
[----:B-----5:R-:W-:Y:S01]  /*b1f0*/  FADD.FTZ R10, R172, R10 ;  /* 0x0000000aac0a7221 */ /* 0x020fe20000010000 */
[-C--:B------:R-:W-:Y:S01]  /*b200*/  FMUL.FTZ R104, R104, R164.reuse ;  /* 0x000000a468687220 */ /* 0x080fe20000410000 */
[-C--:B------:R-:W-:Y:S01]  /*b210*/  FMUL.FTZ R105, R105, R164.reuse ;  /* 0x000000a469697220 */ /* 0x080fe20000410000 */
[-C--:B------:R-:W-:Y:S01]  /*b220*/  FMUL.FTZ R108, R108, R164.reuse ;  /* 0x000000a46c6c7220 */ /* 0x080fe20000410000 */
[-C--:B------:R-:W-:Y:S01]  /*b230*/  FMUL.FTZ R109, R109, R164.reuse ;  /* 0x000000a46d6d7220 */ /* 0x080fe20000410000 */
[----:B----4-:R-:W-:Y:S01]  /*b240*/  FMNMX.FTZ R20, R20, R153, !PT ;  /* 0x0000009914147209 */ /* 0x010fe20007810000 */
[-C--:B------:R-:W-:Y:S01]  /*b250*/  FMUL.FTZ R112, R112, R164.reuse ;  /* 0x000000a470707220 */ /* 0x080fe20000410000 */
[----:B------:R-:W4:Y:S01]  /*b260*/  MUFU.EX2 R177, R177 ;  /* 0x000000b100b17308 */ /* 0x000f220000000800 */
[----:B---3--:R-:W-:Y:S01]  /*b270*/  FADD.FTZ R10, R173, R10 ;  /* 0x0000000aad0a7221 */ /* 0x008fe20000010000 */
[-C--:B------:R-:W-:Y:S01]  /*b280*/  FMUL.FTZ R113, R113, R164.reuse ;  /* 0x000000a471717220 */ /* 0x080fe20000410000 */
[----:B------:R-:W3:Y:S01]  /*b290*/  SHFL.BFLY PT, R153, R20, 0x1, 0x1f ;  /* 0x0c201f0014997f89 */ /* 0x000ee200000e0000 */
[-C--:B------:R-:W-:Y:S01]  /*b2a0*/  FMUL.FTZ R116, R116, R164.reuse ;  /* 0x000000a474747220 */ /* 0x080fe20000410000 */
[-C--:B------:R-:W-:Y:S01]  /*b2b0*/  FMUL.FTZ R117, R117, R164.reuse ;  /* 0x000000a475757220 */ /* 0x080fe20000410000 */
[-C--:B------:R-:W-:Y:S01]  /*b2c0*/  FMUL.FTZ R120, R120, R164.reuse ;  /* 0x000000a478787220 */ /* 0x080fe20000410000 */
[-C--:B------:R-:W-:Y:S01]  /*b2d0*/  FMUL.FTZ R121, R121, R164.reuse ;  /* 0x000000a479797220 */ /* 0x080fe20000410000 */
[----:B------:R-:W5:Y:S01]  /*b2e0*/  MUFU.EX2 R180, R180 ;  /* 0x000000b400b47308 */ /* 0x000f620000000800 */
[----:B--2---:R-:W-:Y:S01]  /*b2f0*/  FADD.FTZ R10, R160, R10 ;  /* 0x0000000aa00a7221 */ /* 0x004fe20000010000 */
[-C--:B------:R-:W-:Y:S01]  /*b300*/  FMUL.FTZ R124, R124, R164.reuse ;  /* 0x000000a47c7c7220 */ /* 0x080fe20000410000 */
[-C--:B------:R-:W-:Y:S01]  /*b310*/  FMUL.FTZ R125, R125, R164.reuse ;  /* 0x000000a47d7d7220 */ /* 0x080fe20000410000 */
[-C--:B------:R-:W-:Y:S01]  /*b320*/  FMUL.FTZ R128, R128, R164.reuse ;  /* 0x000000a480807220 */ /* 0x080fe20000410000 */
[-C--:B------:R-:W-:Y:S01]  /*b330*/  FMUL.FTZ R129, R129, R164.reuse ;  /* 0x000000a481817220 */ /* 0x080fe20000410000 */
[-C--:B------:R-:W-:Y:S01]  /*b340*/  FMUL.FTZ R132, R132, R164.reuse ;  /* 0x000000a484847220 */ /* 0x080fe20000410000 */
[----:B------:R-:W-:Y:S01]  /*b350*/  FMUL.FTZ R133, R133, R164 ;  /* 0x000000a485857220 */ /* 0x000fe20000410000 */
[----:B------:R-:W2:Y:S01]  /*b360*/  MUFU.EX2 R181, R181 ;  /* 0x000000b500b57308 */ /* 0x000ea20000000800 */
[C---:B----4-:R-:W-:Y:S01]  /*b370*/  FADD.FTZ R10, R177.reuse, R10 ;  /* 0x0000000ab10a7221 */ /* 0x050fe20000010000 */
[----:B------:R-:W-:Y:S01]  /*b380*/  F2FP.BF16.F32.PACK_AB R160, R177, R160 ;  /* 0x000000a0b1a0723e */ /* 0x000fe200000010ff */
[-C--:B------:R-:W-:Y:S01]  /*b390*/  FMUL.FTZ R136, R136, R164.reuse ;  /* 0x000000a488887220 */ /* 0x080fe20000410000 */
[-C--:B------:R-:W-:Y:S01]  /*b3a0*/  FMUL.FTZ R137, R137, R164.reuse ;  /* 0x000000a489897220 */ /* 0x080fe20000410000 */
[-C--:B------:R-:W-:Y:S01]  /*b3b0*/  FMUL.FTZ R140, R140, R164.reuse ;  /* 0x000000a48c8c7220 */ /* 0x080fe20000410000 */
[-C--:B------:R-:W-:Y:S01]  /*b3c0*/  FMUL.FTZ R141, R141, R164.reuse ;  /* 0x000000a48d8d7220 */ /* 0x080fe20000410000 */
[-C--:B------:R-:W-:Y:S01]  /*b3d0*/  FMUL.FTZ R144, R144, R164.reuse ;  /* 0x000000a490907220 */ /* 0x080fe20000410000 */
[-C--:B------:R-:W-:Y:S01]  /*b3e0*/  FMUL.FTZ R145, R145, R164.reuse ;  /* 0x000000a491917220 */ /* 0x080fe20000410000 */
[----:B-----5:R-:W-:Y:S01]  /*b3f0*/  FADD.FTZ R10, R180, R10 ;  /* 0x0000000ab40a7221 */ /* 0x020fe20000010000 */
[----:B------:R-:W-:Y:S01]  /*b400*/  FMUL.FTZ R148, R148, R164 ;  /* 0x000000a494947220 */ /* 0x000fe20000410000 */
[----:B---3--:R-:W-:Y:S01]  /*b410*/  FMNMX.FTZ R20, R20, R153, !PT ;  /* 0x0000009914147209 */ /* 0x008fe20007810000 */
[----:B------:R-:W-:-:S02]  /*b420*/  @!P2 IMAD R153, R189, 0x40, R198 ;  /* 0x00000040bd99a824 */ /* 0x000fc400078e02c6 */
[----:B------:R-:W-:Y:S02]  /*b430*/  FMUL.FTZ R149, R149, R164 ;  /* 0x000000a495957220 */ /* 0x000fe40000410000 */
[----:B------:R-:W-:Y:S01]  /*b440*/  FADD.FTZ R15, -R20, R15 ;  /* 0x0000000f140f7221 */ /* 0x000fe20000010100 */
[----:B------:R-:W-:Y:S02]  /*b450*/  @!P2 IMAD R153, R153, 0x4, R2 ;  /* 0x000000049999a824 */ /* 0x000fe400078e0202 */
[----:B--2---:R-:W-:Y:S01]  /*b460*/  FADD.FTZ R10, R181, R10 ;  /* 0x0000000ab50a7221 */ /* 0x004fe20000010000 */
[----:B------:R-:W-:Y:S02]  /*b470*/  FMUL.FTZ R15, R15, R3 ;  /* 0x000000030f0f7220 */ /* 0x000fe40000410000 */
[----:B------:R-:W-:Y:S04]  /*b480*/  @!P2 STS [R153+0x28800], R164 ;  /* 0x028800a49900a388 */ /* 0x000fe80000000800 */
[----:B------:R-:W2:Y:S02]  /*b490*/  MUFU.EX2 R15, R15 ;  /* 0x0000000f000f7308 */ /* 0x000ea40000000800 */
[----:B--2---:R2:W-:Y:S01]  /*b4a0*/  @!P2 STS [R153+0x28820], R15 ;  /* 0x0288200f9900a388 */ /* 0x0045e20000000800 */
        /* <DEDUP_REMOVED lines=9> */
[----:B--2---:R-:W-:Y:S01]  /*b540*/  FMUL.FTZ R153, R20, R3 ;  /* 0x0000000314997220 */ /* 0x004fe20000410000 */
[-C--:B------:R-:W-:Y:S01]  /*b550*/  FMUL.FTZ R43, R43, R15.reuse ;  /* 0x0000000f2b2b7220 */ /* 0x080fe20000410000 */
[-C--:B------:R-:W-:Y:S01]  /*b560*/  FMUL.FTZ R46, R46, R15.reuse ;  /* 0x0000000f2e2e7220 */ /* 0x080fe20000410000 */
[----:B------:R-:W-:Y:S01]  /*b570*/  FMUL.FTZ R47, R47, R15 ;  /* 0x0000000f2f2f7220 */ /* 0x000fe20000410000 */
        /* <DEDUP_REMOVED lines=17> */
[----:B------:R-:W-:Y:S01]  /*b690*/  FFMA.FTZ R183, R183, R3, -R153 ;  /* 0x00000003b7b77223 */ /* 0x000fe20000010899 */
[-C--:B------:R-:W-:Y:S01]  /*b6a0*/  FMUL.FTZ R50, R50, R15.reuse ;  /* 0x0000000f32327220 */ /* 0x080fe20000410000 */
[-C--:B------:R-:W-:Y:S01]  /*b6b0*/  FMUL.FTZ R51, R51, R15.reuse ;  /* 0x0000000f33337220 */ /* 0x080fe20000410000 */
[-C--:B------:R-:W-:Y:S01]  /*b6c0*/  FMUL.FTZ R54, R54, R15.reuse ;  /* 0x0000000f36367220 */ /* 0x080fe20000410000 */
[----:B------:R-:W-:Y:S01]  /*b6d0*/  FMUL.FTZ R55, R55, R15 ;  /* 0x0000000f37377220 */ /* 0x000fe20000410000 */
[----:B------:R-:W4:Y:S01]  /*b6e0*/  MUFU.EX2 R191, R191 ;  /* 0x000000bf00bf7308 */ /* 0x000f220000000800 */
[----:B--2---:R-:W-:Y:S01]  /*b6f0*/  FFMA.FTZ R11, R15, R11, R189 ;  /* 0x0000000b0f0b7223 */ /* 0x004fe200000100bd */
[-C--:B------:R-:W-:Y:S01]  /*b700*/  FMUL.FTZ R58, R58, R15.reuse ;  /* 0x0000000f3a3a7220 */ /* 0x080fe20000410000 */
[-C--:B------:R-:W-:Y:S01]  /*b710*/  FMUL.FTZ R59, R59, R15.reuse ;  /* 0x0000000f3b3b7220 */ /* 0x080fe20000410000 */
[-C--:B------:R-:W-:Y:S01]  /*b720*/  FMUL.FTZ R62, R62, R15.reuse ;  /* 0x0000000f3e3e7220 */ /* 0x080fe20000410000 */
[-C--:B------:R-:W-:Y:S01]  /*b730*/  FMUL.FTZ R63, R63, R15.reuse ;  /* 0x0000000f3f3f7220 */ /* 0x080fe20000410000 */
[-C--:B------:R-:W-:Y:S01]  /*b740*/  FMUL.FTZ R66, R66, R15.reuse ;  /* 0x0000000f42427220 */ /* 0x080fe20000410000 */
[----:B------:R-:W-:Y:S01]  /*b750*/  FMUL.FTZ R67, R67, R15 ;  /* 0x0000000f43437220 */ /* 0x000fe20000410000 */
[----:B------:R-:W2:Y:S01]  /*b760*/  MUFU.EX2 R155, R155 ;  /* 0x0000009b009b7308 */ /* 0x000ea20000000800 */
        /* <DEDUP_REMOVED lines=8> */
[----:B----4-:R-:W-:Y:S01]  /*b7f0*/  FADD.FTZ R153, R191, R153 ;  /* 0x00000099bf997221 */ /* 0x010fe20000010000 */
[-C--:B------:R-:W-:Y:S01]  /*b800*/  FMUL.FTZ R79, R79, R15.reuse ;  /* 0x0000000f4f4f7220 */ /* 0x080fe20000410000 */
[-C--:B------:R-:W-:Y:S01]  /*b810*/  FMUL.FTZ R82, R82, R15.reuse ;  /* 0x0000000f52527220 */ /* 0x080fe20000410000 */
[-C--:B------:R-:W-:Y:S01]  /*b820*/  FMUL.FTZ R83, R83, R15.reuse ;  /* 0x0000000f53537220 */ /* 0x080fe20000410000 */
[-C--:B------:R-:W-:Y:S01]  /*b830*/  FMUL.FTZ R86, R86, R15.reuse ;  /* 0x0000000f56567220 */ /* 0x080fe20000410000 */
[-C--:B------:R-:W-:Y:S01]  /*b840*/  FMUL.FTZ R87, R87, R15.reuse ;  /* 0x0000000f57577220 */ /* 0x080fe20000410000 */
[----:B------:R-:W-:Y:S01]  /*b850*/  FMUL.FTZ R90, R90, R15 ;  /* 0x0000000f5a5a7220 */ /* 0x000fe20000410000 */
[----:B------:R-:W4:Y:S01]  /*b860*/  MUFU.EX2 R162, R162 ;  /* 0x000000a200a27308 */ /* 0x000f220000000800 */
[C---:B--2---:R-:W-:Y:S01]  /*b870*/  FADD.FTZ R153, R155.reuse, R153 ;  /* 0x000000999b997221 */ /* 0x044fe20000010000 */
[----:B------:R-:W-:Y:S01]  /*b880*/  F2FP.BF16.F32.PACK_AB R191, R155, R191 ;  /* 0x000000bf9bbf723e */ /* 0x000fe200000010ff */
[----:B------:R-:W-:Y:S01]  /*b890*/  BAR.SYNC.DEFER_BLOCKING 0xf, 0x100 ;  /* 0x03c4000000007b1d */ /* 0x000fe20000010000 */
[-C--:B------:R-:W-:Y:S01]  /*b8a0*/  FMUL.FTZ R91, R91, R15.reuse ;  /* 0x0000000f5b5b7220 */ /* 0x080fe20000410000 */
[-C--:B------:R-:W-:Y:S01]  /*b8b0*/  FMUL.FTZ R94, R94, R15.reuse ;  /* 0x0000000f5e5e7220 */ /* 0x080fe20000410000 */
[-C--:B------:R-:W-:Y:S01]  /*b8c0*/  FMUL.FTZ R95, R95, R15.reuse ;  /* 0x0000000f5f5f7220 */ /* 0x080fe20000410000 */
[-C--:B------:R-:W-:Y:S01]  /*b8d0*/  FMUL.FTZ R98, R98, R15.reuse ;  /* 0x0000000f62627220 */ /* 0x080fe20000410000 */
[-C--:B------:R-:W-:Y:S01]  /*b8e0*/  FMUL.FTZ R99, R99, R15.reuse ;  /* 0x0000000f63637220 */ /* 0x080fe20000410000 */
[----:B------:R-:W2:Y:S01]  /*b8f0*/  MUFU.EX2 R157, R157 ;  /* 0x0000009d009d7308 */ /* 0x000ea20000000800 */
[----:B---3--:R-:W-:Y:S01]  /*b900*/  FADD.FTZ R153, R158, R153 ;  /* 0x000000999e997221 */ /* 0x008fe20000010000 */
[-C--:B------:R-:W-:Y:S01]  /*b910*/  FMUL.FTZ R102, R102, R15.reuse ;  /* 0x0000000f66667220 */ /* 0x080fe20000410000 */
        /* <DEDUP_REMOVED lines=12> */
[----:B------:R-:W-:Y:S01]  /*b9e0*/  FMUL.FTZ R122, R122, R15 ;  /* 0x0000000f7a7a7220 */ /* 0x000fe20000410000 */
[----:B------:R-:W4:Y:S01]  /*b9f0*/  MUFU.EX2 R159, R159 ;  /* 0x0000009f009f7308 */ /* 0x000f220000000800 */
[----:B--2---:R-:W-:Y:S01]  /*ba00*/  FADD.FTZ R155, R157, R154 ;  /* 0x0000009a9d9b7221 */ /* 0x004fe20000010000 */
[----:B------:R-:W-:Y:S01]  /*ba10*/  F2FP.BF16.F32.PACK_AB R154, R165, R161 ;  /* 0x000000a1a59a723e */ /* 0x000fe200000010ff */
[----:B------:R2:W-:Y:S01]  /*ba20*/  STSM.16.M88.4 [R217+0x26800], R188 ;  /* 0x026800bcd9007844 */ /* 0x0005e20000000200 */
[-C--:B------:R-:W-:Y:S01]  /*ba30*/  FMUL.FTZ R123, R123, R15.reuse ;  /* 0x0000000f7b7b7220 */ /* 0x080fe20000410000 */
[-C--:B------:R-:W-:Y:S01]  /*ba40*/  FMUL.FTZ R126, R126, R15.reuse ;  /* 0x0000000f7e7e7220 */ /* 0x080fe20000410000 */
[-C--:B------:R-:W-:Y:S01]  /*ba50*/  FMUL.FTZ R127, R127, R15.reuse ;  /* 0x0000000f7f7f7220 */ /* 0x080fe20000410000 */
[----:B------:R-:W-:Y:S01]  /*ba60*/  FMUL.FTZ R130, R130, R15 ;  /* 0x0000000f82827220 */ /* 0x000fe20000410000 */
[----:B------:R-:W5:Y:S01]  /*ba70*/  MUFU.EX2 R166, R166 ;  /* 0x000000a600a67308 */ /* 0x000f620000000800 */
[C---:B---3--:R-:W-:Y:S01]  /*ba80*/  FADD.FTZ R158, R163.reuse, R155 ;  /* 0x0000009ba39e7221 */ /* 0x048fe20000010000 */
[----:B------:R-:W-:Y:S01]  /*ba90*/  F2FP.BF16.F32.PACK_AB R155, R163, R157 ;  /* 0x0000009da39b723e */ /* 0x000fe200000010ff */
[-C--:B------:R-:W-:Y:S01]  /*baa0*/  FMUL.FTZ R131, R131, R15.reuse ;  /* 0x0000000f83837220 */ /* 0x080fe20000410000 */
[-C--:B------:R-:W-:Y:S01]  /*bab0*/  FMUL.FTZ R134, R134, R15.reuse ;  /* 0x0000000f86867220 */ /* 0x080fe20000410000 */
[-C--:B------:R-:W-:Y:S01]  /*bac0*/  FMUL.FTZ R135, R135, R15.reuse ;  /* 0x0000000f87877220 */ /* 0x080fe20000410000 */
[-C--:B------:R-:W-:Y:S01]  /*bad0*/  FMUL.FTZ R138, R138, R15.reuse ;  /* 0x0000000f8a8a7220 */ /* 0x080fe20000410000 */
[----:B------:R2:W-:Y:S01]  /*bae0*/  STSM.16.M88.4 [R220], R152 ;  /* 0x00000098dc007844 */ /* 0x0005e20000000200 */
        /* <DEDUP_REMOVED lines=9> */
[C---:B-----5:R-:W-:Y:S01]  /*bb80*/  FADD.FTZ R158, R166.reuse, R158 ;  /* 0x0000009ea69e7221 */ /* 0x060fe20000010000 */
[----:B------:R-:W-:Y:S01]  /*bb90*/  F2FP.BF16.F32.PACK_AB R157, R166, R159 ;  /* 0x0000009fa69d723e */ /* 0x000fe200000010ff */
[----:B------:R-:W-:-:S05]  /*bba0*/  FMUL.FTZ R151, R151, R15 ;  /* 0x0000000f97977220 */ /* 0x000fca0000410000 */
[----:B------:R-:W5:Y:S01]  /*bbb0*/  MUFU.EX2 R178, R178 ;  /* 0x000000b200b27308 */ /* 0x000f620000000800 */
[----:B---3--:R-:W-:Y:S01]  /*bbc0*/  FADD.FTZ R159, R11, R158 ;  /* 0x0000009e0b9f7221 */ /* 0x008fe20000010000 */
[----:B------:R-:W-:-:S06]  /*bbd0*/  F2FP.BF16.F32.PACK_AB R158, R173, R172 ;  /* 0x000000acad9e723e */ /* 0x000fcc00000010ff */
[----:B------:R-:W3:Y:S01]  /*bbe0*/  MUFU.EX2 R161, R179 ;  /* 0x000000b300a17308 */ /* 0x000ee20000000800 */
[C---:B----4-:R-:W-:Y:S01]  /*bbf0*/  FADD.FTZ R162, R175.reuse, R159 ;  /* 0x0000009fafa27221 */ /* 0x050fe20000010000 */
[----:B------:R-:W-:-:S05]  /*bc00*/  F2FP.BF16.F32.PACK_AB R159, R175, R11 ;  /* 0x0000000baf9f723e */ /* 0x000fca00000010ff */
[----:B------:R2:W-:Y:S01]  /*bc10*/  STSM.16.M88.4 [R218], R156 ;  /* 0x0000009cda007844 */ /* 0x0005e20000000200 */
[----:B------:R-:W4:Y:S01]  /*bc20*/  MUFU.EX2 R163, R182 ;  /* 0x000000b600a37308 */ /* 0x000f220000000800 */
[----:B-----5:R-:W-:-:S07]  /*bc30*/  FADD.FTZ R162, R178, R162 ;  /* 0x000000a2b2a27221 */ /* 0x020fce0000010000 */
[----:B------:R-:W5:Y:S01]  /*bc40*/  MUFU.EX2 R183, R183 ;  /* 0x000000b700b77308 */ /* 0x000f620000000800 */
[C---:B---3--:R-:W-:Y:S01]  /*bc50*/  FADD.FTZ R162, R161.reuse, R162 ;  /* 0x000000a2a1a27221 */ /* 0x048fe20000010000 */
[----:B------:R-:W-:-:S03]  /*bc60*/  F2FP.BF16.F32.PACK_AB R161, R161, R178 ;  /* 0x000000b2a1a1723e */ /* 0x000fc600000010ff */
[----:B----4-:R-:W-:Y:S01]  /*bc70*/  FADD.FTZ R11, R163, R162 ;  /* 0x000000a2a30b7221 */ /* 0x010fe20000010000 */
[----:B------:R-:W-:Y:S02]  /*bc80*/  F2FP.BF16.F32.PACK_AB R162, R181, R180 ;  /* 0x000000b4b5a2723e */ /* 0x000fe400000010ff */
[C---:B-----5:R-:W-:Y:S01]  /*bc90*/  F2FP.BF16.F32.PACK_AB R163, R183.reuse, R163 ;  /* 0x000000a3b7a3723e */ /* 0x060fe200000010ff */
[----:B------:R-:W-:-:S04]  /*bca0*/  FADD.FTZ R11, R183, R11 ;  /* 0x0000000bb70b7221 */ /* 0x000fc80000010000 */
[----:B------:R2:W-:Y:S01]  /*bcb0*/  STSM.16.M88.4 [R219], R160 ;  /* 0x000000a0db007844 */ /* 0x0005e20000000200 */
[----:B------:R-:W-:Y:S05]  /*bcc0*/  @!P0 BRA `(.L_x_3923) ;  /* 0x0000000000048947 */ /* 0x000fea0003800000 */
[----:B------:R-:W-:Y:S01]  /*bcd0*/  BPT.TRAP 0x1 ;  /* 0x000000040000795c */ /* 0x000fe20000300000 */
.L_x_3923:
[----:B------:R3:W4:Y:S01]  /*bce0*/  SYNCS.PHASECHK.TRANS64.TRYWAIT P2, [R21+URZ+0x28c50], R14 ;  /* 0x028c500e150075a7 */ /* 0x000722000804017f */
[----:B------:R-:W-:Y:S05]  /*bcf0*/  @!P0 BRA `(.L_x_3924) ;  /* 0x0000000000048947 */ /* 0x000fea0003800000 */
[----:B------:R-:W-:Y:S01]  /*bd00*/  BPT.TRAP 0x1 ;  /* 0x000000040000795c */ /* 0x000fe20000300000 */
.L_x_3924:
[----:B------:R-:W-:Y:S04]  /*bd10*/  BSSY B1, `(.L_x_3925) ;  /* 0x0000004000017945 */ /* 0x000fe80003800000 */
[----:B----4-:R-:W-:Y:S05]  /*bd20*/  @P2 BRA `(.L_x_3926) ;  /* 0x0000000000082947 */ /* 0x010fea0003800000 */
[----:B------:R-:W4:Y:S02]  /*bd30*/  SYNCS.PHASECHK.TRANS64.TRYWAIT P2, [R21+URZ+0x28c50], R14 ;  /* 0x028c500e150075a7 */ /* 0x000f24000804017f */
[----:B----4-:R-:W-:Y:S05]  /*bd40*/  @!P2 BRA `(.L_x_3927) ;  /* 0x000000b800dca947 */ /* 0x010fea0003800000 */
.L_x_3926:
[----:B------:R-:W-:Y:S05]  /*bd50*/  BSYNC B1 ;  /* 0x0000000000017941 */ /* 0x000fea0003800000 */
.L_x_3925:
[----:B01-34-:R-:W-:Y:S01]  /*bd60*/  IMAD R14, R18, 0x1000, R12 ;  /* 0x00001000120e7824 */ /* 0x01bfe200078e020c */
[----:B------:R-:W-:Y:S01]  /*bd70*/  WARPGROUP.ARRIVE ;  /* 0x00000000000079c5 */ /* 0x000fe20000000000 */
[----:B------:R-:W-:Y:S02]  /*bd80*/  IMAD.MOV.U32 R15, RZ, RZ, 0x40000040 ;  /* 0x40000040ff0f7424 */ /* 0x000fe400078e00ff */
[C---:B------:R-:W-:Y:S01]  /*bd90*/  VIADD R164, R14.reuse, 0x80 ;  /* 0x000000800ea47836 */ /* 0x040fe20000000000 */
[----:B------:R-:W-:Y:S01]  /*bda0*/  R2UR UR6, R14 ;  /* 0x000000000e0672ca */ /* 0x000fe200000e0000 */
[----:B------:R-:W-:Y:S01]  /*bdb0*/  IMAD.MOV.U32 R165, RZ, RZ, 0x40000040 ;  /* 0x40000040ffa57424 */ /* 0x000fe200078e00ff */
[----:B------:R-:W-:Y:S01]  /*bdc0*/  R2UR UR7, R15 ;  /* 0x000000000f0772ca */ /* 0x000fe200000e0000 */
[----:B------:R-:W-:-:S12]  /*bdd0*/  IMAD.MOV.U32 R15, RZ, RZ, 0x40000040 ;  /* 0x40000040ff0f7424 */ /* 0x000fd800078e00ff */
[----:B------:R-:W-:Y:S01]  /*bde0*/  HGMMA.64x256x16.F32.BF16 R24, R188, gdesc[UR4].tnspB, R24, gsb0 ;  /* 0x43e00004bc187df0 */ /* 0x000fe20008001818 */
[----:B------:R-:W-:Y:S02]  /*bdf0*/  R2UR UR6, R164 ;  /* 0x00000000a40672ca */ /* 0x000fe400000e0000 */
[----:B------:R-:W-:Y:S01]  /*be00*/  R2UR UR7, R165 ;  /* 0x00000000a50772ca */ /* 0x000fe200000e0000 */
[----:B------:R-:W-:Y:S02]  /*be10*/  WARPGROUP.DEPBAR.LE gsb0, 0x0 ;  /* 0x00008000000079c5 */ /* 0x000fe40000010000 */
[----:B------:R-:W-:-:S15]  /*be20*/  WARPGROUP.ARRIVE ;  /* 0x00000000000079c5 */ /* 0x000fde0000000000 */
[----:B------:R-:W-:-:S07]  /*be30*/  NOP ;  /* 0x0000000000007918 */ /* 0x000fce0000000000 */
[----:B------:R-:W-:Y:S03]  /*be40*/  HGMMA.64x256x16.F32.BF16 R24, R152, gdesc[UR4].tnspB, R24, gsb0 ;  /* 0x43e0000498187df0 */ /* 0x000fe60008001818 */
[----:B------:R-:W-:Y:S02]  /*be50*/  WARPGROUP.DEPBAR.LE gsb0, 0x0 ;  /* 0x00008000000079c5 */ /* 0x000fe40000010000 */
[C---:B--2---:R-:W-:Y:S01]  /*be60*/  VIADD R152, R14.reuse, 0x100 ;  /* 0x000001000e987836 */ /* 0x044fe20000000000 */
[----:B------:R-:W-:Y:S01]  /*be70*/  MOV R153, 0x40000040 ;  /* 0x4000004000997802 */ /* 0x000fe20000000f00 */
[----:B------:R-:W-:Y:S01]  /*be80*/  WARPGROUP.ARRIVE ;  /* 0x00000000000079c5 */ /* 0x000fe20000000000 */
[----:B------:R-:W-:Y:S02]  /*be90*/  VIADD R14, R14, 0x180 ;  /* 0x000001800e0e7836 */ /* 0x000fe40000000000 */
[----:B------:R-:W-:-:S02]  /*bea0*/  R2UR UR6, R152 ;  /* 0x00000000980672ca */ /* 0x000fc400000e0000 */
[----:B------:R-:W-:-:S15]  /*beb0*/  R2UR UR7, R153 ;  /* 0x00000000990772ca */ /* 0x000fde00000e0000 */
[----:B------:R-:W-:-:S01]  /*bec0*/  NOP ;  /* 0x0000000000007918 */ /* 0x000fc20000000000 */
        /* <DEDUP_REMOVED lines=16> */
[----:B------:R-:W-:Y:S05]  /*bfd0*/  @!P0 BRA `(.L_x_3928) ;  /* 0x0000000000048947 */ /* 0x000fea0003800000 */
[----:B------:R-:W-:Y:S01]  /*bfe0*/  BPT.TRAP 0x1 ;  /* 0x000000040000795c */ /* 0x000fe20000300000 */
.L_x_3928:
[----:B------:R-:W-:Y:S02]  /*bff0*/  VIADD R21, R21, 0x28c60 ;  /* 0x00028c6015157836 */ /* 0x000fe40000000000 */
[----:B------:R-:W-:Y:S02]  /*c000*/  IMAD.MOV.U32 R15, RZ, RZ, R20 ;  /* 0x000000ffff0f7224 */ /* 0x000fe400078e0014 */
[----:B------:R-:W-:Y:S01]  /*c010*/  IMAD.MOV.U32 R188, RZ, RZ, R0 ;  /* 0x000000ffffbc7224 */ /* 0x000fe200078e0000 */
[----:B------:R-:W-:Y:S01]  /*c020*/  PRMT R21, R193, 0x654, R21 ;  /* 0x00000654c1157816 */ /* 0x000fe20000000015 */
[----:B------:R-:W-:-:S03]  /*c030*/  IMAD.MOV.U32 R189, RZ, RZ, R18 ;  /* 0x000000ffffbd7224 */ /* 0x000fc600078e0012 */
[----:B------:R2:W-:Y:S01]  /*c040*/  SYNCS.ARRIVE.TRANS64.RED.A1T0 RZ, [R21+URZ], RZ ;  /* 0x000000ff15ff79a7 */ /* 0x0005e2000810043f */
[----:B------:R-:W-:Y:S05]  /*c050*/  @P1 BRA `(.L_x_3929) ;  /* 0xffffffe400641947 */ /* 0x000fea000383ffff */
.L_x_3916:
[----:B------:R-:W-:Y:S05]  /*c060*/  BSYNC B0 ;  /* 0x0000000000007941 */ /* 0x000fea0003800000 */
.L_x_3915:
[----:B-1----:R-:W3:Y:S01]  /*c070*/  LDL.LU R163, [R1+0x34] ;  /* 0x0000340001a37983 */ /* 0x002ee20000300800 */
[----:B--2---:R-:W-:-:S03]  /*c080*/  IMAD.MOV.U32 R21, RZ, RZ, -0x800000 ;  /* 0xff800000ff157424 */ /* 0x004fc600078e00ff */
[----:B------:R-:W1:Y:S04]  /*c090*/  SHFL.BFLY PT, R5, R10, 0x2, 0x1f ;  /* 0x0c401f000a057f89 */ /* 0x000e6800000e0000 */
[----:B------:R-:W2:Y:S01]  /*c0a0*/  SHFL.BFLY PT, R6, R11, 0x2, 0x1f ;  /* 0x0c401f000b067f89 */ /* 0x000ea200000e0000 */
[----:B-1----:R-:W-:Y:S01]  /*c0b0*/  FADD.FTZ R4, R5, R10 ;  /* 0x0000000a05047221 */ /* 0x002fe20000010000 */
[----:B--2---:R-:W-:-:S04]  /*c0c0*/  FADD.FTZ R6, R6, R11 ;  /* 0x0000000b06067221 */ /* 0x004fc80000010000 */
[----:B------:R-:W1:Y:S04]  /*c0d0*/  SHFL.BFLY PT, R5, R4, 0x1, 0x1f ;  /* 0x0c201f0004057f89 */ /* 0x000e6800000e0000 */
[----:B------:R-:W2:Y:S01]  /*c0e0*/  SHFL.BFLY PT, R7, R6, 0x1, 0x1f ;  /* 0x0c201f0006077f89 */ /* 0x000ea200000e0000 */
[----:B-1----:R-:W-:Y:S01]  /*c0f0*/  FADD.FTZ R5, R4, R5 ;  /* 0x0000000504057221 */ /* 0x002fe20000010000 */
[----:B--2---:R-:W-:Y:S01]  /*c100*/  FADD.FTZ R7, R6, R7 ;  /* 0x0000000706077221 */ /* 0x004fe20000010000 */
[----:B------:R-:W-:Y:S08]  /*c110*/  BAR.ARV 0x8, 0x100 ;  /* 0x0204000000007b1d */ /* 0x000ff00000002000 */
[----:B------:R-:W-:Y:S01]  /*c120*/  BAR.SYNC.DEFER_BLOCKING 0xf, 0x100 ;  /* 0x03c4000000007b1d */ /* 0x000fe20000010000 */
[----:B------:R-:W-:-:S02]  /*c130*/  FSETP.NE.FTZ.AND P0, PT, R5, RZ, PT ;  /* 0x000000ff0500720b */ /* 0x000fc40003f15000 */
[----:B------:R-:W-:-:S11]  /*c140*/  FSETP.NE.FTZ.AND P1, PT, R7, RZ, PT ;  /* 0x000000ff0700720b */ /* 0x000fd60003f35000 */
[----:B------:R-:W1:Y:S01]  /*c150*/  @P0 MUFU.LG2 R8, R5 ;  /* 0x0000000500080308 */ /* 0x000e620000000c00 */
[C---:B------:R-:W-:Y:S01]  /*c160*/  @P0 FMUL.FTZ R9, R3.reuse, 0.69314718246459960938 ;  /* 0x3f31721803090820 */ /* 0x040fe20000410000 */
[----:B------:R-:W-:-:S06]  /*c170*/  @P1 FMUL.FTZ R4, R3, 0.69314718246459960938 ;  /* 0x3f31721803041820 */ /* 0x000fcc0000410000 */
[----:B------:R-:W2:Y:S01]  /*c180*/  @P1 MUFU.LG2 R10, R7 ;  /* 0x00000007000a1308 */ /* 0x000ea20000000c00 */
[----:B-1----:R-:W-:-:S04]  /*c190*/  @P0 FMUL.FTZ R8, R8, 0.69314718246459960938 ;  /* 0x3f31721808080820 */ /* 0x002fc80000410000 */
[----:B------:R-:W-:Y:S01]  /*c1a0*/  @P0 FFMA.FTZ R21, R9, R0, R8 ;  /* 0x0000000009150223 */ /* 0x000fe20000010008 */
[----:B------:R-:W-:Y:S02]  /*c1b0*/  IMAD.MOV.U32 R0, RZ, RZ, -0x800000 ;  /* 0xff800000ff007424 */ /* 0x000fe400078e00ff */
[----:B--2---:R-:W-:-:S04]  /*c1c0*/  @P1 FMUL.FTZ R3, R10, 0.69314718246459960938 ;  /* 0x3f3172180a031820 */ /* 0x004fc80000410000 */
[----:B------:R-:W-:Y:S01]  /*c1d0*/  @P1 FFMA.FTZ R0, R4, R20, R3 ;  /* 0x0000001404001223 */ /* 0x000fe20000010003 */
[----:B------:R-:W-:Y:S02]  /*c1e0*/  IMAD.MOV R3, RZ, RZ, -R216 ;  /* 0x000000ffff037224 */ /* 0x000fe400078e0ad8 */
[----:B------:R-:W-:-:S03]  /*c1f0*/  IMAD.MOV.U32 R4, RZ, RZ, RZ ;  /* 0x000000ffff047224 */ /* 0x000fc600078e00ff */
[----:B------:R-:W-:Y:S01]  /*c200*/  ISETP.NE.AND P2, PT, R214, R3, PT ;  /* 0x00000003d600720c */ /* 0x000fe20003f45270 */
[----:B------:R-:W-:Y:S02]  /*c210*/  IMAD.MOV.U32 R3, RZ, RZ, RZ ;  /* 0x000000ffff037224 */ /* 0x000fe400078e00ff */
[----:B------:R-:W1:Y:S08]  /*c220*/  @P1 MUFU.RCP R4, R7 ;  /* 0x0000000700041308 */ /* 0x000e700000001000 */
[----:B------:R1:W2:Y:S01]  /*c230*/  @P0 MUFU.RCP R3, R5 ;  /* 0x0000000500030308 */ /* 0x0002a20000001000 */
[----:B------:R-:W-:Y:S01]  /*c240*/  PLOP3.LUT P0, PT, PT, PT, PT, 0x8, 0x0 ;  /* 0x000000000000781c */ /* 0x000fe20003f0e170 */
[----:B------:R-:W-:-:S02]  /*c250*/  @!P2 IMAD R9, R18, 0x40, R198 ;  /* 0x000000401209a824 */ /* 0x000fc400078e02c6 */
[----:B------:R-:W-:Y:S02]  /*c260*/  VIADD R18, R18, 0x1 ;  /* 0x0000000112127836 */ /* 0x000fe40000000000 */
[----:B------:R-:W-:-:S03]  /*c270*/  @!P2 IMAD R9, R9, 0x4, R2 ;  /* 0x000000040909a824 */ /* 0x000fc600078e0202 */
[----:B------:R-:W-:Y:S01]  /*c280*/  ISETP.NE.AND P1, PT, R18, 0x2, PT ;  /* 0x000000021200780c */ /* 0x000fe20003f25270 */
[-C--:B-1----:R-:W-:Y:S01]  /*c290*/  FMUL.FTZ R5, R26, R4.reuse ;  /* 0x000000041a057220 */ /* 0x082fe20000410000 */
[----:B------:R-:W-:Y:S01]  /*c2a0*/  @!P2 STS [R9+0x28820], R4 ;  /* 0x028820040900a388 */ /* 0x000fe20000000800 */
[-C--:B------:R-:W-:Y:S01]  /*c2b0*/  FMUL.FTZ R7, R30, R4.reuse ;  /* 0x000000041e077220 */ /* 0x080fe20000410000 */
[----:B------:R-:W-:Y:S01]  /*c2c0*/  SEL R2, RZ, 0x1, P1 ;  /* 0x00000001ff027807 */ /* 0x000fe20000800000 */
[-C--:B------:R-:W-:Y:S01]  /*c2d0*/  FMUL.FTZ R31, R31, R4.reuse ;  /* 0x000000041f1f7220 */ /* 0x080fe20000410000 */
[-C--:B------:R-:W-:Y:S01]  /*c2e0*/  FMUL.FTZ R35, R35, R4.reuse ;  /* 0x0000000423237220 */ /* 0x080fe20000410000 */
[-C--:B------:R-:W-:Y:S01]  /*c2f0*/  FMUL.FTZ R11, R38, R4.reuse ;  /* 0x00000004260b7220 */ /* 0x080fe20000410000 */
        /* <DEDUP_REMOVED lines=124> */
[----:B------:R-:W-:-:S02]  /*cac0*/  LOP3.LUT R23, R23, R2, RZ, 0x3c, !PT ;  /* 0x0000000217177212 */ /* 0x000fc400078e3cff */
[----:B------:R-:W-:Y:S01]  /*cad0*/  SEL R18, R18, RZ, P1 ;  /* 0x000000ff12127207 */ /* 0x000fe20000800000 */
[----:B---3--:R-:W-:-:S05]  /*cae0*/  VIADD R163, R163, 0x1 ;  /* 0x00000001a3a37836 */ /* 0x008fca0000000000 */
[----:B------:R0:W-:Y:S01]  /*caf0*/  STL [R1+0x34], R163 ;  /* 0x000034a301007387 */ /* 0x0001e20000100800 */
[----:B------:R-:W-:Y:S06]  /*cb00*/  BAR.ARV 0xe, 0x100 ;  /* 0x0384000000007b1d */ /* 0x000fec0000002000 */
.L_x_3860:
[----:B------:R-:W-:Y:S05]  /*cb10*/  BSYNC B7 ;  /* 0x0000000000077941 */ /* 0x000fea0003800000 */
.L_x_3858:
[----:B------:R-:W1:Y:S08]  /*cb20*/  S2UR UR4, SR_CgaCtaId ;  /* 0x00000000000479c3 */ /* 0x000e700000008800 */
[----:B------:R-:W-:Y:S01]  /*cb30*/  BAR.SYNC.DEFER_BLOCKING 0x5, 0x180 ;  /* 0x0146000000007b1d */ /* 0x000fe20000010000 */
[----:B------:R-:W-:-:S05]  /*cb40*/  MOV R2, 0x400 ;  /* 0x0000040000027802 */ /* 0x000fca0000000f00 */
[----:B------:R-:W-:Y:S01]  /*cb50*/  BSSY B0, `(.L_x_3930) ;  /* 0x0000327000007945 */ /* 0x000fe20003800000 */
[----:B-1----:R-:W-:-:S05]  /*cb60*/  IMAD.U32 R193, RZ, RZ, UR4 ;  /* 0x00000004ffc17e24 */ /* 0x002fca000f8e00ff */
[----:B------:R-:W-:-:S05]  /*cb70*/  LEA R2, R193, R2, 0x18 ;  /* 0x00000002c1027211 */ /* 0x000fca00078ec0ff */
[----:B-----5:R1:W2:Y:S01]  /*cb80*/  LDS.128 R24, [R2+0x28cd0] ;  /* 0x028cd00002187984 */ /* 0x0202a20000000c00 */
[----:B------:R-:W-:Y:S06]  /*cb90*/  BAR.ARV 0x4, 0x180 ;  /* 0x0106000000007b1d */ /* 0x000fec0000002000 */
[----:B------:R-:W-:Y:S05]  /*cba0*/  @P0 BRA `(.L_x_3931) ;  /* 0x0000002000a00947 */ /* 0x000fea0003800000 */
[----:B------:R-:W3:Y:S01]  /*cbb0*/  LDL R30, [R1+0x5c] ;  /* 0x00005c00011e7983 */ /* 0x000ee20000100800 */
[----:B------:R-:W-:Y:S01]  /*cbc0*/  F2FP.BF16.F32.PACK_AB R5, R3, R5 ;  /* 0x000000050305723e */ /* 0x000fe200000010ff */
[----:B------:R-:W-:Y:S01]  /*cbd0*/  ULDC.64 UR4, c[0x0][0xc00] ;  /* 0x0003000000047ab9 */ /* 0x000fe20000000a00 */
[----:B------:R-:W-:Y:S01]  /*cbe0*/  F2FP.BF16.F32.PACK_AB R4, R6, R8 ;  /* 0x000000080604723e */ /* 0x000fe200000010ff */
[----:B------:R-:W4:Y:S04]  /*cbf0*/  LDL.LU R70, [R1+0x18] ;  /* 0x0000180001467983 */ /* 0x000f280000300800 */
[----:B------:R-:W4:Y:S01]  /*cc00*/  LDL.LU R66, [R1+0x1c] ;  /* 0x00001c0001427983 */ /* 0x000f220000300800 */
[----:B------:R-:W0:Y:S01]  /*cc10*/  S2R R49, SR_SWINHI ;  /* 0x0000000000317919 */ /* 0x000e220000002f00 */
[----:B------:R-:W-:-:S02]  /*cc20*/  F2FP.BF16.F32.PACK_AB R7, R31, R7 ;  /* 0x000000071f07723e */ /* 0x000fc400000010ff */
[----:B------:R-:W-:Y:S02]  /*cc30*/  F2FP.BF16.F32.PACK_AB R6, R152, R154 ;  /* 0x0000009a9806723e */ /* 0x000fe400000010ff */
[----:B------:R-:W-:Y:S02]  /*cc40*/  MOV R44, R2 ;  /* 0x00000002002c7202 */ /* 0x000fe40000000f00 */
[----:B0-----:R-:W-:Y:S02]  /*cc50*/  MOV R45, R49 ;  /* 0x00000031002d7202 */ /* 0x001fe40000000f00 */
        /* <DEDUP_REMOVED lines=12> */
[----:B------:R-:W-:Y:S01]  /*cd20*/  F2FP.BF16.F32.PACK_AB R41, R99, R41 ;  /* 0x000000296329723e */ /* 0x000fe200000010ff */
[----:B------:R-:W-:Y:S01]  /*cd30*/  BAR.SYNC.DEFER_BLOCKING 0x1, 0x100 ;  /* 0x0044000000007b1d */ /* 0x000fe20000010000 */
[----:B---3--:R-:W-:-:S03]  /*cd40*/  IMAD.WIDE R48, R30, 0x2, R44 ;  /* 0x000000021e307825 */ /* 0x008fc600078e022c */
[----:B------:R-:W-:Y:S01]  /*cd50*/  LOP3.LUT R3, R48, 0x380, RZ, 0xc0, !PT ;  /* 0x0000038030037812 */ /* 0x000fe200078ec0ff */
[----:B------:R-:W-:-:S03]  /*cd60*/  IMAD.MOV.U32 R31, RZ, RZ, R49 ;  /* 0x000000ffff1f7224 */ /* 0x000fc600078e0031 */
[----:B------:R-:W-:-:S04]  /*cd70*/  SHF.R.U64 R3, R3, 0x3, RZ ;  /* 0x0000000303037819 */ /* 0x000fc800000012ff */
[----:B------:R-:W-:Y:S02]  /*cd80*/  LOP3.LUT R30, R3, R48, RZ, 0x3c, !PT ;  /* 0x00000030031e7212 */ /* 0x000fe400078e3cff */
[----:B--2---:R-:W-:Y:S02]  /*cd90*/  IADD3 R24, P0, R48, 0x20, RZ ;  /* 0x0000002030187810 */ /* 0x004fe40007f1e0ff */
[----:B------:R-:W-:-:S05]  /*cda0*/  MOV R30, R30 ;  /* 0x0000001e001e7202 */ /* 0x000fca0000000f00 */
[----:B------:R0:W-:Y:S01]  /*cdb0*/  STSM.16.M88.4 [R30], R4 ;  /* 0x000000041e007844 */ /* 0x0001e20000000200 */
[----:B------:R-:W-:Y:S01]  /*cdc0*/  LOP3.LUT R3, R24, 0x380, RZ, 0xc0, !PT ;  /* 0x0000038018037812 */ /* 0x000fe200078ec0ff */
[----:B0-----:R-:W-:Y:S01]  /*cdd0*/  IMAD.X R5, RZ, RZ, R49, P0 ;  /* 0x000000ffff057224 */ /* 0x001fe200000e0631 */
[----:B------:R-:W-:-:S04]  /*cde0*/  IADD3 R7, P0, R48, 0x40, RZ ;  /* 0x0000004030077810 */ /* 0x000fc80007f1e0ff */
[----:B------:R-:W-:-:S04]  /*cdf0*/  LOP3.LUT R6, R7, 0x380, RZ, 0xc0, !PT ;  /* 0x0000038007067812 */ /* 0x000fc800078ec0ff */
[----:B------:R-:W-:Y:S02]  /*ce00*/  SHF.R.U64 R6, R6, 0x3, RZ ;  /* 0x0000000306067819 */ /* 0x000fe400000012ff */
[----:B------:R-:W-:Y:S02]  /*ce10*/  SHF.R.U64 R3, R3, 0x3, RZ ;  /* 0x0000000303037819 */ /* 0x000fe400000012ff */
[----:B------:R-:W-:Y:S01]  /*ce20*/  LOP3.LUT R6, R6, R7, RZ, 0x3c, !PT ;  /* 0x0000000706067212 */ /* 0x000fe200078e3cff */
[----:B------:R-:W-:Y:S01]  /*ce30*/  IMAD.X R7, RZ, RZ, R49, P0 ;  /* 0x000000ffff077224 */ /* 0x000fe200000e0631 */
[----:B------:R-:W-:Y:S02]  /*ce40*/  LOP3.LUT R4, R3, R24, RZ, 0x3c, !PT ;  /* 0x0000001803047212 */ /* 0x000fe400078e3cff */
[----:B------:R-:W-:Y:S02]  /*ce50*/  IADD3 R53, P6, R48, 0x2040, RZ ;  /* 0x0000204030357810 */ /* 0x000fe40007fde0ff */
[----:B------:R-:W-:-:S02]  /*ce60*/  MOV R3, R6 ;  /* 0x0000000600037202 */ /* 0x000fc40000000f00 */
[----:B------:R-:W-:Y:S02]  /*ce70*/  F2FP.BF16.F32.PACK_AB R7, R47, R46 ;  /* 0x0000002e2f07723e */ /* 0x000fe400000010ff */
[C---:B------:R-:W-:Y:S02]  /*ce80*/  IADD3 R47, P5, R48.reuse, 0x2060, RZ ;  /* 0x00002060302f7810 */ /* 0x040fe40007fbe0ff */
[C---:B------:R-:W-:Y:S02]  /*ce90*/  IADD3 R57, P2, R48.reuse, 0x2020, RZ ;  /* 0x0000202030397810 */ /* 0x040fe40007f5e0ff */
[C---:B------:R-:W-:Y:S02]  /*cea0*/  IADD3 R39, P3, R48.reuse, 0x2000, RZ ;  /* 0x0000200030277810 */ /* 0x040fe40007f7e0ff */
[----:B------:R-:W-:Y:S02]  /*ceb0*/  IADD3 R61, P4, R48, 0x60, RZ ;  /* 0x00000060303d7810 */ /* 0x000fe40007f9e0ff */
[----:B------:R-:W-:-:S02]  /*cec0*/  LOP3.LUT R52, R53, 0x380, RZ, 0xc0, !PT ;  /* 0x0000038035347812 */ /* 0x000fc400078ec0ff */
[----:B------:R-:W-:Y:S02]  /*ced0*/  LOP3.LUT R46, R47, 0x380, RZ, 0xc0, !PT ;  /* 0x000003802f2e7812 */ /* 0x000fe400078ec0ff */
[----:B------:R-:W-:Y:S02]  /*cee0*/  LOP3.LUT R56, R57, 0x380, RZ, 0xc0, !PT ;  /* 0x0000038039387812 */ /* 0x000fe400078ec0ff */
[----:B------:R-:W-:Y:S02]  /*cef0*/  MOV R24, R4 ;  /* 0x0000000400187202 */ /* 0x000fe40000000f00 */
[----:B------:R-:W-:Y:S02]  /*cf00*/  LOP3.LUT R38, R39, 0x380, RZ, 0xc0, !PT ;  /* 0x0000038027267812 */ /* 0x000fe400078ec0ff */
[----:B------:R-:W-:Y:S02]  /*cf10*/  F2FP.BF16.F32.PACK_AB R4, R20, R153 ;  /* 0x000000991404723e */ /* 0x000fe400000010ff */
[----:B------:R-:W-:-:S02]  /*cf20*/  F2FP.BF16.F32.PACK_AB R5, R43, R42 ;  /* 0x0000002a2b05723e */ /* 0x000fc400000010ff */
[----:B------:R-:W-:Y:S02]  /*cf30*/  F2FP.BF16.F32.PACK_AB R6, R12, R28 ;  /* 0x0000001c0c06723e */ /* 0x000fe400000010ff */
[----:B------:R-:W-:Y:S02]  /*cf40*/  LOP3.LUT R60, R61, 0x380, RZ, 0xc0, !PT ;  /* 0x000003803d3c7812 */ /* 0x000fe400078ec0ff */
[----:B------:R-:W-:Y:S02]  /*cf50*/  SHF.R.U64 R52, R52, 0x3, RZ ;  /* 0x0000000334347819 */ /* 0x000fe400000012ff */
[----:B------:R-:W-:Y:S02]  /*cf60*/  SHF.R.U64 R46, R46, 0x3, RZ ;  /* 0x000000032e2e7819 */ /* 0x000fe400000012ff */
[----:B------:R-:W-:Y:S01]  /*cf70*/  SHF.R.U64 R56, R56, 0x3, RZ ;  /* 0x0000000338387819 */ /* 0x000fe200000012ff */
[----:B------:R0:W-:Y:S01]  /*cf80*/  STSM.16.M88.4 [R24], R8 ;  /* 0x0000000818007844 */ /* 0x0001e20000000200 */
[----:B------:R-:W-:-:S02]  /*cf90*/  SHF.R.U64 R38, R38, 0x3, RZ ;  /* 0x0000000326267819 */ /* 0x000fc400000012ff */
[----:B------:R-:W-:Y:S01]  /*cfa0*/  SHF.R.U64 R60, R60, 0x3, RZ ;  /* 0x000000033c3c7819 */ /* 0x000fe200000012ff */
[----:B------:R2:W-:Y:S01]  /*cfb0*/  STSM.16.M88.4 [R3], R4 ;  /* 0x0000000403007844 */ /* 0x0005e20000000200 */
        /* <DEDUP_REMOVED lines=11> */
[C---:B0-----:R-:W-:Y:S02]  /*d070*/  IADD3 R9, P0, R48.reuse, 0x4020, RZ ;  /* 0x0000402030097810 */ /* 0x041fe40007f1e0ff */
[C---:B------:R-:W-:Y:S02]  /*d080*/  IADD3 R11, P2, R48.reuse, 0x6000, RZ ;  /* 0x00006000300b7810 */ /* 0x040fe40007f5e0ff */
[C---:B--2---:R-:W-:Y:S02]  /*d090*/  IADD3 R6, P6, R48.reuse, 0x6020, RZ ;  /* 0x0000602030067810 */ /* 0x044fe40007fde0ff */
        /* <DEDUP_REMOVED lines=32> */
[----:B------:R-:W-:Y:S02]  /*d2a0*/  MOV R38, R38 ;  /* 0x0000002600267202 */ /* 0x000fe40000000f00 */
[----:B------:R-:W-:Y:S02]  /*d2b0*/  MOV R39, R46 ;  /* 0x0000002e00277202 */ /* 0x000fe40000000f00 */
[----:B------:R-:W-:Y:S02]  /*d2c0*/  MOV R36, R52 ;  /* 0x0000003400247202 */ /* 0x000fe40000000f00 */
[----:B------:R-:W-:Y:S02]  /*d2d0*/  MOV R20, R6 ;  /* 0x0000000600147202 */ /* 0x000fe40000000f00 */
[----:B------:R-:W-:Y:S02]  /*d2e0*/  MOV R46, R4 ;  /* 0x00000004002e7202 */ /* 0x000fe40000000f00 */
[----:B------:R-:W-:-:S02]  /*d2f0*/  MOV R60, R60 ;  /* 0x0000003c003c7202 */ /* 0x000fc40000000f00 */
[----:B------:R-:W-:Y:S02]  /*d300*/  MOV R24, R8 ;  /* 0x0000000800187202 */ /* 0x000fe40000000f00 */
[----:B------:R-:W-:Y:S02]  /*d310*/  MOV R53, R10 ;  /* 0x0000000a00357202 */ /* 0x000fe40000000f00 */
[----:B------:R-:W-:Y:S02]  /*d320*/  F2FP.BF16.F32.PACK_AB R4, R160, R162 ;  /* 0x000000a2a004723e */ /* 0x000fe400000010ff */
[----:B------:R-:W-:Y:S02]  /*d330*/  F2FP.BF16.F32.PACK_AB R5, R51, R50 ;  /* 0x000000323305723e */ /* 0x000fe400000010ff */
[----:B------:R-:W-:Y:S02]  /*d340*/  F2FP.BF16.F32.PACK_AB R6, R158, R161 ;  /* 0x000000a19e06723e */ /* 0x000fe400000010ff */
[----:B------:R-:W-:-:S02]  /*d350*/  F2FP.BF16.F32.PACK_AB R7, R55, R54 ;  /* 0x000000363707723e */ /* 0x000fc400000010ff */
[----:B------:R-:W-:Y:S02]  /*d360*/  LOP3.LUT R3, R48, 0x380, RZ, 0xc0, !PT ;  /* 0x0000038030037812 */ /* 0x000fe400078ec0ff */
[----:B------:R-:W-:Y:S02]  /*d370*/  F2FP.BF16.F32.PACK_AB R8, R156, R159 ;  /* 0x0000009f9c08723e */ /* 0x000fe400000010ff */
[----:B------:R-:W-:Y:S02]  /*d380*/  F2FP.BF16.F32.PACK_AB R9, R59, R58 ;  /* 0x0000003a3b09723e */ /* 0x000fe400000010ff */
[----:B------:R-:W-:Y:S02]  /*d390*/  F2FP.BF16.F32.PACK_AB R10, R155, R157 ;  /* 0x0000009d9b0a723e */ /* 0x000fe400000010ff */
[----:B------:R-:W-:Y:S02]  /*d3a0*/  F2FP.BF16.F32.PACK_AB R11, R63, R62 ;  /* 0x0000003e3f0b723e */ /* 0x000fe400000010ff */
[----:B------:R-:W-:-:S02]  /*d3b0*/  MOV R56, R56 ;  /* 0x0000003800387202 */ /* 0x000fc40000000f00 */
[----:B------:R-:W-:Y:S02]  /*d3c0*/  MOV R52, R30 ;  /* 0x0000001e00347202 */ /* 0x000fe40000000f00 */
[----:B------:R-:W-:Y:S02]  /*d3d0*/  F2FP.BF16.F32.PACK_AB R12, R65, R64 ;  /* 0x00000040410c723e */ /* 0x000fe400000010ff */
[----:B------:R-:W-:Y:S02]  /*d3e0*/  MOV R47, R34 ;  /* 0x00000022002f7202 */ /* 0x000fe40000000f00 */
[----:B------:R-:W-:Y:S02]  /*d3f0*/  F2FP.BF16.F32.PACK_AB R28, R73, R72 ;  /* 0x00000048491c723e */ /* 0x000fe400000010ff */
[----:B------:R-:W-:Y:S02]  /*d400*/  F2FP.BF16.F32.PACK_AB R30, R77, R76 ;  /* 0x0000004c4d1e723e */ /* 0x000fe400000010ff */
[----:B------:R-:W-:Y:S01]  /*d410*/  F2FP.BF16.F32.PACK_AB R31, R79, R78 ;  /* 0x0000004e4f1f723e */ /* 0x000fe200000010ff */
[----:B------:R-:W-:Y:S01]  /*d420*/  STSM.16.M88.4 [R60], R4 ;  /* 0x000000043c007844 */ /* 0x000fe20000000200 */
[----:B------:R-:W-:-:S02]  /*d430*/  F2FP.BF16.F32.PACK_AB R34, R85, R84 ;  /* 0x000000545522723e */ /* 0x000fc400000010ff */
[----:B------:R-:W-:Y:S01]  /*d440*/  F2FP.BF16.F32.PACK_AB R35, R87, R86 ;  /* 0x000000565723723e */ /* 0x000fe200000010ff */
[----:B------:R0:W-:Y:S01]  /*d450*/  STSM.16.M88.4 [R38], R8 ;  /* 0x0000000826007844 */ /* 0x0001e20000000200 */
[----:B------:R-:W-:-:S03]  /*d460*/  SHF.R.U64 R3, R3, 0x3, RZ ;  /* 0x0000000303037819 */ /* 0x000fc600000012ff */
[----:B------:R-:W-:Y:S01]  /*d470*/  STSM.16.M88.4 [R56], R12 ;  /* 0x0000000c38007844 */ /* 0x000fe20000000200 */
[----:B------:R-:W-:-:S03]  /*d480*/  LOP3.LUT R48, R3, R48, RZ, 0x3c, !PT ;  /* 0x0000003003307212 */ /* 0x000fc600078e3cff */
[----:B------:R2:W-:Y:S01]  /*d490*/  STSM.16.M88.4 [R36], R28 ;  /* 0x0000001c24007844 */ /* 0x0005e20000000200 */
[----:B------:R-:W-:-:S03]  /*d4a0*/  MOV R3, R42 ;  /* 0x0000002a00037202 */ /* 0x000fc60000000f00 */
[----:B------:R3:W-:Y:S01]  /*d4b0*/  STSM.16.M88.4 [R39], R32 ;  /* 0x0000002027007844 */ /* 0x0007e20000000200 */
[----:B------:R-:W-:Y:S02]  /*d4c0*/  F2FP.BF16.F32.PACK_AB R42, R101, R100 ;  /* 0x00000064652a723e */ /* 0x000fe400000010ff */
[----:B------:R-:W-:Y:S02]  /*d4d0*/  F2FP.BF16.F32.PACK_AB R43, R103, R102 ;  /* 0x00000066672b723e */ /* 0x000fe400000010ff */
[----:B0-----:R-:W-:Y:S02]  /*d4e0*/  F2FP.BF16.F32.PACK_AB R38, R93, R92 ;  /* 0x0000005c5d26723e */ /* 0x001fe400000010ff */
[----:B------:R-:W-:Y:S02]  /*d4f0*/  F2FP.BF16.F32.PACK_AB R4, R105, R104 ;  /* 0x000000686904723e */ /* 0x000fe400000010ff */
[----:B------:R-:W-:Y:S02]  /*d500*/  F2FP.BF16.F32.PACK_AB R5, R107, R106 ;  /* 0x0000006a6b05723e */ /* 0x000fe400000010ff */
[----:B--2---:R-:W-:-:S02]  /*d510*/  F2FP.BF16.F32.PACK_AB R36, R89, R88 ;  /* 0x000000585924723e */ /* 0x004fc400000010ff */
[----:B------:R-:W-:Y:S02]  /*d520*/  F2FP.BF16.F32.PACK_AB R6, R109, R108 ;  /* 0x0000006c6d06723e */ /* 0x000fe400000010ff */
[----:B---3--:R-:W-:Y:S02]  /*d530*/  F2FP.BF16.F32.PACK_AB R39, R95, R94 ;  /* 0x0000005e5f27723e */ /* 0x008fe400000010ff */
[----:B------:R-:W-:Y:S02]  /*d540*/  F2FP.BF16.F32.PACK_AB R7, R111, R110 ;  /* 0x0000006e6f07723e */ /* 0x000fe400000010ff */
[----:B------:R-:W-:Y:S02]  /*d550*/  F2FP.BF16.F32.PACK_AB R8, R113, R112 ;  /* 0x000000707108723e */ /* 0x000fe400000010ff */
[----:B------:R-:W-:Y:S02]  /*d560*/  F2FP.BF16.F32.PACK_AB R9, R115, R114 ;  /* 0x000000727309723e */ /* 0x000fe400000010ff */
[----:B------:R-:W-:-:S02]  /*d570*/  F2FP.BF16.F32.PACK_AB R10, R117, R116 ;  /* 0x00000074750a723e */ /* 0x000fc400000010ff */
[----:B------:R-:W-:Y:S01]  /*d580*/  F2FP.BF16.F32.PACK_AB R11, R119, R118 ;  /* 0x00000076770b723e */ /* 0x000fe200000010ff */
[----:B------:R-:W-:Y:S01]  /*d590*/  STSM.16.M88.4 [R3], R36 ;  /* 0x0000002403007844 */ /* 0x000fe20000000200 */
[----:B------:R-:W-:-:S03]  /*d5a0*/  IMAD.X R49, RZ, RZ, R49, P1 ;  /* 0x000000ffff317224 */ /* 0x000fc600008e0631 */
[----:B------:R-:W-:Y:S01]  /*d5b0*/  STSM.16.M88.4 [R24], R40 ;  /* 0x0000002818007844 */ /* 0x000fe20000000200 */
[----:B------:R-:W-:-:S03]  /*d5c0*/  F2FP.BF16.F32.PACK_AB R12, R121, R120 ;  /* 0x00000078790c723e */ /* 0x000fc600000010ff */
[----:B------:R-:W-:Y:S01]  /*d5d0*/  STSM.16.M88.4 [R47], R4 ;  /* 0x000000042f007844 */ /* 0x000fe20000000200 */
[----:B------:R-:W-:Y:S02]  /*d5e0*/  F2FP.BF16.F32.PACK_AB R13, R123, R122 ;  /* 0x0000007a7b0d723e */ /* 0x000fe400000010ff */
[----:B------:R-:W-:Y:S01]  /*d5f0*/  F2FP.BF16.F32.PACK_AB R14, R125, R124 ;  /* 0x0000007c7d0e723e */ /* 0x000fe200000010ff */
[----:B------:R4:W-:Y:S01]  /*d600*/  STSM.16.M88.4 [R52], R8 ;  /* 0x0000000834007844 */ /* 0x0009e20000000200 */
[----:B------:R-:W-:Y:S02]  /*d610*/  F2FP.BF16.F32.PACK_AB R15, R127, R126 ;  /* 0x0000007e7f0f723e */ /* 0x000fe400000010ff */
[----:B------:R-:W-:Y:S02]  /*d620*/  ISETP.NE.U32.AND P0, PT, RZ, UR4, PT ;  /* 0x00000004ff007c0c */ /* 0x000fe4000bf05070 */
[----:B------:R-:W-:Y:S02]  /*d630*/  F2FP.BF16.F32.PACK_AB R28, R129, R128 ;  /* 0x00000080811c723e */ /* 0x000fe400000010ff */
[----:B------:R-:W-:-:S02]  /*d640*/  F2FP.BF16.F32.PACK_AB R29, R131, R130 ;  /* 0x00000082831d723e */ /* 0x000fc400000010ff */
[----:B------:R-:W-:Y:S02]  /*d650*/  F2FP.BF16.F32.PACK_AB R30, R133, R132 ;  /* 0x00000084851e723e */ /* 0x000fe400000010ff */
[----:B------:R-:W-:Y:S02]  /*d660*/  F2FP.BF16.F32.PACK_AB R31, R135, R134 ;  /* 0x00000086871f723e */ /* 0x000fe400000010ff */
[----:B------:R-:W-:Y:S02]  /*d670*/  F2FP.BF16.F32.PACK_AB R32, R137, R136 ;  /* 0x000000888920723e */ /* 0x000fe400000010ff */
[----:B----4-:R-:W-:Y:S02]  /*d680*/  IADD3 R8, P1, R70, UR4, RZ ;  /* 0x0000000446087c10 */ /* 0x010fe4000ff3e0ff */
[----:B------:R-:W-:Y:S02]  /*d690*/  F2FP.BF16.F32.PACK_AB R33, R139, R138 ;  /* 0x0000008a8b21723e */ /* 0x000fe400000010ff */
[----:B------:R-:W-:-:S02]  /*d6a0*/  F2FP.BF16.F32.PACK_AB R34, R141, R140 ;  /* 0x0000008c8d22723e */ /* 0x000fc400000010ff */
[----:B------:R-:W-:Y:S02]  /*d6b0*/  F2FP.BF16.F32.PACK_AB R35, R143, R142 ;  /* 0x0000008e8f23723e */ /* 0x000fe400000010ff */
[----:B------:R-:W-:Y:S02]  /*d6c0*/  MOV R48, R48 ;  /* 0x0000003000307202 */ /* 0x000fe40000000f00 */
[----:B------:R-:W-:Y:S02]  /*d6d0*/  F2FP.BF16.F32.PACK_AB R4, R145, R144 ;  /* 0x000000909104723e */ /* 0x000fe400000010ff */
[----:B------:R-:W-:Y:S02]  /*d6e0*/  F2FP.BF16.F32.PACK_AB R5, R147, R146 ;  /* 0x000000929305723e */ /* 0x000fe400000010ff */
[----:B------:R-:W-:Y:S02]  /*d6f0*/  F2FP.BF16.F32.PACK_AB R6, R149, R148 ;  /* 0x000000949506723e */ /* 0x000fe400000010ff */
[----:B------:R-:W-:Y:S01]  /*d700*/  F2FP.BF16.F32.PACK_AB R7, R151, R150 ;  /* 0x000000969707723e */ /* 0x000fe200000010ff */
[----:B------:R-:W-:Y:S01]  /*d710*/  STSM.16.M88.4 [R53], R12 ;  /* 0x0000000c35007844 */ /* 0x000fe20000000200 */
[----:B------:R-:W-:-:S02]  /*d720*/  ISETP.NE.AND.EX P0, PT, RZ, UR5, PT, P0 ;  /* 0x00000005ff007c0c */ /* 0x000fc4000bf05300 */
[----:B------:R-:W-:Y:S01]  /*d730*/  IADD3.X R9, R66, UR5, RZ, P1, !PT ;  /* 0x0000000542097c10 */ /* 0x000fe20008ffe4ff */
[----:B------:R-:W-:Y:S01]  /*d740*/  ULDC.64 UR4, c[0x0][0xc08] ;  /* 0x0003020000047ab9 */ /* 0x000fe20000000a00 */
[----:B------:R-:W-:Y:S01]  /*d750*/  STSM.16.M88.4 [R20], R28 ;  /* 0x0000001c14007844 */ /* 0x000fe20000000200 */
[----:B------:R-:W-:-:S03]  /*d760*/  ISETP.NE.U32.AND P6, PT, RZ, UR4, PT ;  /* 0x00000004ff007c0c */ /* 0x000fc6000bfc5070 */
[----:B------:R-:W-:Y:S01]  /*d770*/  STSM.16.M88.4 [R46], R32 ;  /* 0x000000202e007844 */ /* 0x000fe20000000200 */
[----:B------:R-:W-:-:S03]  /*d780*/  ISETP.NE.AND.EX P6, PT, RZ, UR5, PT, P6 ;  /* 0x00000005ff007c0c */ /* 0x000fc6000bfc5360 */
[----:B------:R0:W-:Y:S01]  /*d790*/  STSM.16.M88.4 [R48], R4 ;  /* 0x0000000430007844 */ /* 0x0001e20000000200 */
[----:B------:R-:W-:Y:S01]  /*d7a0*/  IMAD.MOV.U32 R24, RZ, RZ, RZ ;  /* 0x000000ffff187224 */ /* 0x000fe200078e00ff */
[----:B------:R-:W-:Y:S08]  /*d7b0*/  BAR.SYNC.DEFER_BLOCKING 0x1, 0x100 ;  /* 0x0044000000007b1d */ /* 0x000ff00000010000 */
[----:B0-----:R-:W-:Y:S01]  /*d7c0*/  @P6 IADD3 R4, P4, R70, UR4, RZ ;  /* 0x0000000446046c10 */ /* 0x001fe2000ff9e0ff */
[----:B------:R-:W-:-:S02]  /*d7d0*/  ULDC UR4, c[0x0][0xa88] ;  /* 0x0002a20000047ab9 */ /* 0x000fc40000000800 */
[----:B------:R-:W-:Y:S01]  /*d7e0*/  IMAD.U32 R3, RZ, RZ, UR4 ;  /* 0x00000004ff037e24 */ /* 0x000fe2000f8e00ff */
[----:B------:R-:W-:Y:S01]  /*d7f0*/  @P6 IADD3.X R5, R66, UR5, RZ, P4, !PT ;  /* 0x0000000542056c10 */ /* 0x000fe2000a7fe4ff */
[----:B------:R0:W5:Y:S04]  /*d800*/  @P0 LDG.E R24, desc[UR40][R8.64] ;  /* 0x0000002808180981 */ /* 0x000168000c1e1900 */
[----:B------:R0:W5:Y:S01]  /*d810*/  @P6 LDG.E R3, desc[UR40][R4.64] ;  /* 0x0000002804036981 */ /* 0x000162000c1e1900 */
[----:B------:R-:W2:Y:S02]  /*d820*/  S2R R90, SR_TID.X ;  /* 0x00000000005a7919 */ /* 0x000ea40000002100 */
[----:B--2---:R-:W-:-:S05]  /*d830*/  VIADD R90, R90, 0xffffff80 ;  /* 0xffffff805a5a7836 */ /* 0x004fca0000000000 */
[----:B------:R-:W-:-:S04]  /*d840*/  SHF.R.S32.HI R98, RZ, 0x1f, R90 ;  /* 0x0000001fff627819 */ /* 0x000fc8000001145a */
[----:B------:R-:W-:-:S04]  /*d850*/  LEA.HI R98, R98, R90, RZ, 0x3 ;  /* 0x0000005a62627211 */ /* 0x000fc800078f18ff */
[----:B------:R-:W-:-:S05]  /*d860*/  SHF.R.S32.HI R98, RZ, 0x3, R98 ;  /* 0x00000003ff627819 */ /* 0x000fca0000011462 */
[----:B------:R-:W-:-:S04]  /*d870*/  IMAD R15, R98, 0x40, R196 ;  /* 0x00000040620f7824 */ /* 0x000fc800078e02c4 */
[----:B------:R-:W-:-:S03]  /*d880*/  IMAD.WIDE R14, R15, 0x2, R44 ;  /* 0x000000020f0e7825 */ /* 0x000fc600078e022c */
[C---:B------:R-:W-:Y:S02]  /*d890*/  IADD3 R11, P1, R14.reuse, 0x1000, RZ ;  /* 0x000010000e0b7810 */ /* 0x040fe40007f3e0ff */
[C---:B------:R-:W-:Y:S02]  /*d8a0*/  IADD3 R13, P2, R14.reuse, 0x2000, RZ ;  /* 0x000020000e0d7810 */ /* 0x040fe40007f5e0ff */
[C---:B------:R-:W-:Y:S02]  /*d8b0*/  IADD3 R29, P3, R14.reuse, 0x3000, RZ ;  /* 0x000030000e1d7810 */ /* 0x040fe40007f7e0ff */
[----:B------:R-:W-:Y:S02]  /*d8c0*/  IADD3 R33, P4, R14, 0x4000, RZ ;  /* 0x000040000e217810 */ /* 0x000fe40007f9e0ff */
        /* <DEDUP_REMOVED lines=8> */
[----:B------:R-:W-:Y:S02]  /*d950*/  IADD3 R37, P5, R14, 0x5000, RZ ;  /* 0x000050000e257810 */ /* 0x000fe40007fbe0ff */
        /* <DEDUP_REMOVED lines=8> */
[----:B------:R-:W-:-:S02]  /*d9e0*/  P2R R6, PR, RZ, 0x20 ;  /* 0x00000020ff067803 */ /* 0x000fc40000000000 */
[C---:B------:R-:W-:Y:S02]  /*d9f0*/  IADD3 R41, P1, R14.reuse, 0x6000, RZ ;  /* 0x000060000e297810 */ /* 0x040fe40007f3e0ff */
[C---:B------:R-:W-:Y:S02]  /*da00*/  IADD3 R45, P2, R14.reuse, 0x7000, RZ ;  /* 0x000070000e2d7810 */ /* 0x040fe40007f5e0ff */
[C---:B------:R-:W-:Y:S02]  /*da10*/  IADD3 R49, P3, R14.reuse, 0x8000, RZ ;  /* 0x000080000e317810 */ /* 0x040fe40007f7e0ff */
[C---:B------:R-:W-:Y:S02]  /*da20*/  IADD3 R53, P4, R14.reuse, 0x9000, RZ ;  /* 0x000090000e357810 */ /* 0x040fe40007f9e0ff */
[----:B------:R-:W-:Y:S02]  /*da30*/  IADD3 R57, P5, R14, 0xa000, RZ ;  /* 0x0000a0000e397810 */ /* 0x000fe40007fbe0ff */
[----:B------:R-:W-:-:S02]  /*da40*/  LOP3.LUT R36, R37, 0x380, RZ, 0xc0, !PT ;  /* 0x0000038025247812 */ /* 0x000fc400078ec0ff */
[----:B------:R-:W-:Y:S02]  /*da50*/  LOP3.LUT R40, R41, 0x380, RZ, 0xc0, !PT ;  /* 0x0000038029287812 */ /* 0x000fe400078ec0ff */
[----:B------:R-:W-:Y:S02]  /*da60*/  LOP3.LUT R44, R45, 0x380, RZ, 0xc0, !PT ;  /* 0x000003802d2c7812 */ /* 0x000fe400078ec0ff */
[----:B------:R-:W-:Y:S02]  /*da70*/  LOP3.LUT R48, R49, 0x380, RZ, 0xc0, !PT ;  /* 0x0000038031307812 */ /* 0x000fe400078ec0ff */
[----:B------:R-:W-:Y:S02]  /*da80*/  LOP3.LUT R52, R53, 0x380, RZ, 0xc0, !PT ;  /* 0x0000038035347812 */ /* 0x000fe400078ec0ff */
[----:B------:R-:W-:Y:S02]  /*da90*/  LOP3.LUT R56, R57, 0x380, RZ, 0xc0, !PT ;  /* 0x0000038039387812 */ /* 0x000fe400078ec0ff */
[----:B------:R-:W-:-:S02]  /*daa0*/  SHF.R.U64 R36, R36, 0x3, RZ ;  /* 0x0000000324247819 */ /* 0x000fc400000012ff */
[----:B------:R-:W-:Y:S02]  /*dab0*/  SHF.R.U64 R40, R40, 0x3, RZ ;  /* 0x0000000328287819 */ /* 0x000fe400000012ff */
[----:B------:R-:W-:Y:S02]  /*dac0*/  SHF.R.U64 R44, R44, 0x3, RZ ;  /* 0x000000032c2c7819 */ /* 0x000fe400000012ff */
[----:B------:R-:W-:Y:S02]  /*dad0*/  SHF.R.U64 R48, R48, 0x3, RZ ;  /* 0x0000000330307819 */ /* 0x000fe400000012ff */
[----:B------:R-:W-:Y:S02]  /*dae0*/  SHF.R.U64 R52, R52, 0x3, RZ ;  /* 0x0000000334347819 */ /* 0x000fe400000012ff */
[----:B------:R-:W-:Y:S02]  /*daf0*/  SHF.R.U64 R56, R56, 0x3, RZ ;  /* 0x0000000338387819 */ /* 0x000fe400000012ff */
[----:B------:R-:W-:-:S02]  /*db00*/  LOP3.LUT R36, R36, R37, RZ, 0x3c, !PT ;  /* 0x0000002524247212 */ /* 0x000fc400078e3cff */
[----:B------:R-:W-:Y:S02]  /*db10*/  LOP3.LUT R40, R40, R41, RZ, 0x3c, !PT ;  /* 0x0000002928287212 */ /* 0x000fe400078e3cff */
[----:B------:R-:W-:Y:S02]  /*db20*/  LOP3.LUT R44, R44, R45, RZ, 0x3c, !PT ;  /* 0x0000002d2c2c7212 */ /* 0x000fe400078e3cff */
[----:B------:R-:W-:Y:S02]  /*db30*/  LOP3.LUT R48, R48, R49, RZ, 0x3c, !PT ;  /* 0x0000003130307212 */ /* 0x000fe400078e3cff */
[----:B------:R-:W-:Y:S02]  /*db40*/  LOP3.LUT R52, R52, R53, RZ, 0x3c, !PT ;  /* 0x0000003534347212 */ /* 0x000fe400078e3cff */
[----:B------:R-:W-:Y:S01]  /*db50*/  LOP3.LUT R56, R56, R57, RZ, 0x3c, !PT ;  /* 0x0000003938387212 */ /* 0x000fe200078e3cff */
[----:B0-----:R-:W-:Y:S06]  /*db60*/  @P6 BRA `(.L_x_3932) ;  /* 0x0000000000106947 */ /* 0x001fec0003800000 */
[----:B------:R-:W-:Y:S05]  /*db70*/  @!P0 BRA `(.L_x_3932) ;  /* 0x00000000000c8947 */ /* 0x000fea0003800000 */
[----:B------:R-:W2:Y:S04]  /*db80*/  LDG.E R4, desc[UR40][R8.64] ;  /* 0x0000002808047981 */ /* 0x000ea8000c1e1900 */
[----:B-----5:R-:W2:Y:S02]  /*db90*/  LDG.E R3, desc[UR40][R8.64+0x4] ;  /* 0x0000042808037981 */ /* 0x020ea4000c1e1900 */
[----:B--2---:R-:W-:-:S07]  /*dba0*/  IMAD.IADD R3, R3, 0x1, -R4 ;  /* 0x0000000103037824 */ /* 0x004fce00078e0a04 */
.L_x_3932:
[----:B------:R-:W2:Y:S01]  /*dbb0*/  LDL.LU R9, [R1+0x20] ;  /* 0x0000200001097983 */ /* 0x000ea20000300800 */
[----:B------:R-:W-:-:S03]  /*dbc0*/  ISETP.NE.AND P6, PT, R6, RZ, PT ;  /* 0x000000ff0600720c */ /* 0x000fc60003fc5270 */
[----:B------:R-:W3:Y:S01]  /*dbd0*/  LDL.LU R8, [R1+0x40] ;  /* 0x0000400001087983 */ /* 0x000ee20000300800 */
[----:B------:R-:W0:Y:S01]  /*dbe0*/  S2R R5, SR_TID.X ;  /* 0x0000000000057919 */ /* 0x000e220000002100 */
[--C-:B------:R-:W-:Y:S02]  /*dbf0*/  IMAD.X R57, RZ, RZ, R15.reuse, P5 ;  /* 0x000000ffff397224 */ /* 0x100fe400028e060f */
[----:B------:R-:W-:Y:S01]  /*dc00*/  IMAD.X R37, RZ, RZ, R15, P6 ;  /* 0x000000ffff257224 */ /* 0x000fe200030e060f */
[----:B------:R-:W4:Y:S04]  /*dc10*/  LDL R88, [R1+0x14] ;  /* 0x0000140001587983 */ /* 0x000f280000100800 */
[----:B------:R0:W5:Y:S02]  /*dc20*/  LDL R86, [R1+0x38] ;  /* 0x0000380001567983 */ /* 0x0001640000100800 */
[----:B0-----:R-:W-:-:S05]  /*dc30*/  VIADD R5, R5, 0xffffff80 ;  /* 0xffffff8005057836 */ /* 0x001fca0000000000 */
[----:B------:R-:W-:-:S04]  /*dc40*/  SHF.R.S32.HI R4, RZ, 0x1f, R5 ;  /* 0x0000001fff047819 */ /* 0x000fc80000011405 */
[----:B------:R-:W-:-:S04]  /*dc50*/  LEA.HI R4, R4, R5, RZ, 0x7 ;  /* 0x0000000504047211 */ /* 0x000fc800078f38ff */
[----:B------:R-:W-:-:S06]  /*dc60*/  SHF.R.S32.HI R4, RZ, 0x7, R4 ;  /* 0x00000007ff047819 */ /* 0x000fcc0000011404 */
[----:B------:R-:W0:Y:S01]  /*dc70*/  SHFL.IDX PT, R4, R4, RZ, 0x1f ;  /* 0x00001fff04047589 */ /* 0x000e2200000e0000 */
[--C-:B------:R-:W-:Y:S01]  /*dc80*/  IMAD.X R41, RZ, RZ, R15.reuse, P1 ;  /* 0x000000ffff297224 */ /* 0x100fe200008e060f */
[C---:B------:R-:W-:Y:S01]  /*dc90*/  IADD3 R61, P6, R14.reuse, 0xb000, RZ ;  /* 0x0000b0000e3d7810 */ /* 0x040fe20007fde0ff */
[--C-:B------:R-:W-:Y:S01]  /*dca0*/  IMAD.X R45, RZ, RZ, R15.reuse, P2 ;  /* 0x000000ffff2d7224 */ /* 0x100fe200010e060f */
[C---:B------:R-:W-:Y:S01]  /*dcb0*/  IADD3 R65, P1, R14.reuse, 0xc000, RZ ;  /* 0x0000c0000e417810 */ /* 0x040fe20007f3e0ff */
[--C-:B------:R-:W-:Y:S01]  /*dcc0*/  IMAD.X R49, RZ, RZ, R15.reuse, P3 ;  /* 0x000000ffff317224 */ /* 0x100fe200018e060f */
[C---:B------:R-:W-:Y:S01]  /*dcd0*/  IADD3 R69, P2, R14.reuse, 0xd000, RZ ;  /* 0x0000d0000e457810 */ /* 0x040fe20007f5e0ff */
[----:B------:R-:W-:Y:S01]  /*dce0*/  IMAD.X R53, RZ, RZ, R15, P4 ;  /* 0x000000ffff357224 */ /* 0x000fe200020e060f */
[C---:B------:R-:W-:Y:S02]  /*dcf0*/  IADD3 R73, P3, R14.reuse, 0xe000, RZ ;  /* 0x0000e0000e497810 */ /* 0x040fe40007f7e0ff */
[----:B------:R-:W-:-:S02]  /*dd00*/  IADD3 R7, P4, R14, 0xf000, RZ ;  /* 0x0000f0000e077810 */ /* 0x000fc40007f9e0ff */
[----:B------:R-:W-:Y:S02]  /*dd10*/  LOP3.LUT R60, R61, 0x380, RZ, 0xc0, !PT ;  /* 0x000003803d3c7812 */ /* 0x000fe400078ec0ff */
[----:B------:R-:W-:Y:S02]  /*dd20*/  LOP3.LUT R64, R65, 0x380, RZ, 0xc0, !PT ;  /* 0x0000038041407812 */ /* 0x000fe400078ec0ff */
[----:B------:R-:W-:Y:S02]  /*dd30*/  LOP3.LUT R68, R69, 0x380, RZ, 0xc0, !PT ;  /* 0x0000038045447812 */ /* 0x000fe400078ec0ff */
[----:B------:R-:W-:Y:S02]  /*dd40*/  LOP3.LUT R72, R73, 0x380, RZ, 0xc0, !PT ;  /* 0x0000038049487812 */ /* 0x000fe400078ec0ff */
[----:B0-----:R-:W-:Y:S02]  /*dd50*/  ISETP.NE.AND P5, PT, R4, RZ, PT ;  /* 0x000000ff0400720c */ /* 0x001fe40003fa5270 */
[----:B------:R-:W-:-:S02]  /*dd60*/  LOP3.LUT R5, R14, 0x380, RZ, 0xc0, !PT ;  /* 0x000003800e057812 */ /* 0x000fc400078ec0ff */
[----:B------:R-:W-:Y:S02]  /*dd70*/  LOP3.LUT R6, R7, 0x380, RZ, 0xc0, !PT ;  /* 0x0000038007067812 */ /* 0x000fe400078ec0ff */
[----:B------:R-:W-:Y:S02]  /*dd80*/  SHF.R.U64 R60, R60, 0x3, RZ ;  /* 0x000000033c3c7819 */ /* 0x000fe400000012ff */
[----:B------:R-:W-:Y:S02]  /*dd90*/  SHF.R.U64 R64, R64, 0x3, RZ ;  /* 0x0000000340407819 */ /* 0x000fe400000012ff */
[----:B------:R-:W-:Y:S02]  /*dda0*/  SHF.R.U64 R68, R68, 0x3, RZ ;  /* 0x0000000344447819 */ /* 0x000fe400000012ff */
[----:B------:R-:W-:Y:S02]  /*ddb0*/  SHF.R.U64 R72, R72, 0x3, RZ ;  /* 0x0000000348487819 */ /* 0x000fe400000012ff */
[----:B------:R-:W-:-:S02]  /*ddc0*/  SHF.R.U64 R5, R5, 0x3, RZ ;  /* 0x0000000305057819 */ /* 0x000fc400000012ff */
[----:B------:R-:W-:Y:S01]  /*ddd0*/  SHF.R.U64 R6, R6, 0x3, RZ ;  /* 0x0000000306067819 */ /* 0x000fe200000012ff */
[--C-:B------:R-:W-:Y:S01]  /*dde0*/  IMAD.X R77, RZ, RZ, R15.reuse, P4 ;  /* 0x000000ffff4d7224 */ /* 0x100fe200020e060f */
[----:B------:R-:W-:Y:S01]  /*ddf0*/  LOP3.LUT R60, R60, R61, RZ, 0x3c, !PT ;  /* 0x0000003d3c3c7212 */ /* 0x000fe200078e3cff */
[--C-:B------:R-:W-:Y:S01]  /*de00*/  IMAD.X R61, RZ, RZ, R15.reuse, P6 ;  /* 0x000000ffff3d7224 */ /* 0x100fe200030e060f */
[----:B------:R-:W-:Y:S01]  /*de10*/  LOP3.LUT R64, R64, R65, RZ, 0x3c, !PT ;  /* 0x0000004140407212 */ /* 0x000fe200078e3cff */
[--C-:B------:R-:W-:Y:S01]  /*de20*/  IMAD.X R65, RZ, RZ, R15.reuse, P1 ;  /* 0x000000ffff417224 */ /* 0x100fe200008e060f */
[----:B------:R-:W-:Y:S02]  /*de30*/  LOP3.LUT R68, R68, R69, RZ, 0x3c, !PT ;  /* 0x0000004544447212 */ /* 0x000fe400078e3cff */
[----:B------:R-:W-:Y:S01]  /*de40*/  LOP3.LUT R72, R72, R73, RZ, 0x3c, !PT ;  /* 0x0000004948487212 */ /* 0x000fe200078e3cff */
[--C-:B------:R-:W-:Y:S01]  /*de50*/  IMAD.X R73, RZ, RZ, R15.reuse, P3 ;  /* 0x000000ffff497224 */ /* 0x100fe200018e060f */
[----:B------:R-:W-:Y:S01]  /*de60*/  LOP3.LUT R4, R5, R14, RZ, 0x3c, !PT ;  /* 0x0000000e05047212 */ /* 0x000fe200078e3cff */
[----:B------:R-:W-:Y:S01]  /*de70*/  IMAD.MOV.U32 R5, RZ, RZ, R15 ;  /* 0x000000ffff057224 */ /* 0x000fe200078e000f */
[----:B------:R-:W-:-:S02]  /*de80*/  IADD3.X R69, RZ, R15, RZ, P2, !PT ;  /* 0x0000000fff457210 */ /* 0x000fc400017fe4ff */
[----:B------:R-:W-:Y:S02]  /*de90*/  LOP3.LUT R76, R6, R7, RZ, 0x3c, !PT ;  /* 0x00000007064c7212 */ /* 0x000fe400078e3cff */
[----:B-----5:R-:W-:Y:S02]  /*dea0*/  SHF.R.S32.HI R83, RZ, 0x1f, R24 ;  /* 0x0000001fff537819 */ /* 0x020fe40000011418 */
[----:B--2---:R-:W-:Y:S02]  /*deb0*/  SEL R81, R9, RZ, !P0 ;  /* 0x000000ff09517207 */ /* 0x004fe40004000000 */
[----:B---3--:R-:W-:Y:S02]  /*dec0*/  SEL R80, R8, RZ, !P0 ;  /* 0x000000ff08507207 */ /* 0x008fe40004000000 */
[----:B----4-:R-:W-:Y:S01]  /*ded0*/  SHF.R.S32.HI R82, RZ, 0x1f, R88 ;  /* 0x0000001fff527819 */ /* 0x010fe20000011458 */
[----:B------:R-:W-:Y:S06]  /*dee0*/  @P5 BRA `(.L_x_3933) ;  /* 0x0000000000bc5947 */ /* 0x000fec0003800000 */
[----:B------:R-:W2:Y:S01]  /*def0*/  LDL R8, [R1+0x58] ;  /* 0x0000580001087983 */ /* 0x000ea20000100800 */
[----:B------:R-:W0:Y:S01]  /*df00*/  LDC R20, c[0x0][0xbe8] ;  /* 0x0002fa00ff147b82 */ /* 0x000e220000000800 */
[----:B------:R-:W-:Y:S01]  /*df10*/  ULDC.64 UR4, c[0x0][0xb90] ;  /* 0x0002e40000047ab9 */ /* 0x000fe20000000a00 */
[----:B------:R-:W-:Y:S02]  /*df20*/  IMAD.MOV.U32 R6, RZ, RZ, R24 ;  /* 0x000000ffff067224 */ /* 0x000fe400078e0018 */
[----:B------:R-:W-:Y:S02]  /*df30*/  IMAD.MOV.U32 R7, RZ, RZ, R83 ;  /* 0x000000ffff077224 */ /* 0x000fe400078e0053 */
[----:B------:R-:W-:Y:S02]  /*df40*/  IMAD.MOV R35, RZ, RZ, -R216 ;  /* 0x000000ffff237224 */ /* 0x000fe400078e0ad8 */
[----:B------:R-:W-:-:S04]  /*df50*/  IMAD.WIDE.U32 R6, R88, UR4, R6 ;  /* 0x0000000458067c25 */ /* 0x000fc8000f8e0006 */
[----:B------:R-:W-:Y:S01]  /*df60*/  IMAD R34, R86, 0x40, R198 ;  /* 0x0000004056227824 */ /* 0x000fe200078e02c6 */
[----:B0-----:R-:W-:-:S13]  /*df70*/  ISETP.NE.AND P0, PT, R20, 0x1, PT ;  /* 0x000000011400780c */ /* 0x001fda0003f05270 */
[----:B------:R-:W0:Y:S08]  /*df80*/  @P0 LDC R9, c[0x0][0xbec] ;  /* 0x0002fb00ff090b82 */ /* 0x000e300000000800 */
[----:B------:R-:W3:Y:S01]  /*df90*/  @P0 LDC R31, c[0x0][0xbf0] ;  /* 0x0002fc00ff1f0b82 */ /* 0x000ee20000000800 */
[----:B--2---:R-:W-:Y:S02]  /*dfa0*/  IMAD R14, R86, 0x40, R8 ;  /* 0x00000040560e7824 */ /* 0x004fe400078e0208 */
[----:B------:R-:W-:-:S04]  /*dfb0*/  IMAD R8, R82, UR4, RZ ;  /* 0x0000000452087c24 */ /* 0x000fc8000f8e02ff */
[----:B------:R-:W-:Y:S01]  /*dfc0*/  IMAD R15, R88, UR5, R8 ;  /* 0x00000005580f7c24 */ /* 0x000fe2000f8e0208 */
[----:B------:R-:W-:Y:S01]  /*dfd0*/  ULDC.64 UR4, c[0x0][0xb98] ;  /* 0x0002e60000047ab9 */ /* 0x000fe20000000a00 */
[----:B0-----:R-:W-:-:S04]  /*dfe0*/  @P0 IMAD.HI.U32 R8, R14, R9, RZ ;  /* 0x000000090e080227 */ /* 0x001fc800078e00ff */
[----:B------:R-:W-:Y:S01]  /*dff0*/  IMAD.MOV.U32 R9, RZ, RZ, R14 ;  /* 0x000000ffff097224 */ /* 0x000fe200078e000e */
[----:B---3--:R-:W-:Y:S01]  /*e000*/  @P0 SHF.R.U32.HI R9, RZ, R31, R8 ;  /* 0x0000001fff090219 */ /* 0x008fe20000011608 */
[----:B------:R-:W-:Y:S02]  /*e010*/  IMAD.IADD R7, R7, 0x1, R15 ;  /* 0x0000000107077824 */ /* 0x000fe400078e020f */
[----:B------:R-:W-:Y:S01]  /*e020*/  IMAD R8, R80, UR4, RZ ;  /* 0x0000000450087c24 */ /* 0x000fe2000f8e02ff */
[--C-:B------:R-:W-:Y:S01]  /*e030*/  SHF.R.S32.HI R31, RZ, 0x1f, R9.reuse ;  /* 0x0000001fff1f7819 */ /* 0x100fe20000011409 */
[----:B------:R-:W-:Y:S02]  /*e040*/  IMAD.MOV R15, RZ, RZ, -R9 ;  /* 0x000000ffff0f7224 */ /* 0x000fe400078e0a09 */
[----:B------:R-:W-:-:S04]  /*e050*/  IMAD.WIDE.U32 R6, R81, UR4, R6 ;  /* 0x0000000451067c25 */ /* 0x000fc8000f8e0006 */
[----:B------:R-:W-:Y:S01]  /*e060*/  IMAD R15, R20, R15, R14 ;  /* 0x0000000f140f7224 */ /* 0x000fe200078e020e */
[----:B------:R-:W-:Y:S01]  /*e070*/  IADD3 R6, P0, R9, R6, RZ ;  /* 0x0000000609067210 */ /* 0x000fe20007f1e0ff */
[----:B------:R-:W-:Y:S01]  /*e080*/  IMAD R14, R81, UR5, R8 ;  /* 0x00000005510e7c24 */ /* 0x000fe2000f8e0208 */
[----:B------:R-:W-:Y:S02]  /*e090*/  ULDC.64 UR4, c[0x0][0xb88] ;  /* 0x0002e20000047ab9 */ /* 0x000fe40000000a00 */
[----:B------:R-:W-:Y:S02]  /*e0a0*/  SHF.R.S32.HI R8, RZ, 0x1f, R15 ;  /* 0x0000001fff087819 */ /* 0x000fe4000001140f */
[----:B------:R-:W-:Y:S01]  /*e0b0*/  IADD3.X R7, R31, R7, R14, P0, !PT ;  /* 0x000000071f077210 */ /* 0x000fe200007fe40e */
[----:B------:R-:W-:Y:S02]  /*e0c0*/  IMAD R31, R3, R20, RZ ;  /* 0x00000014031f7224 */ /* 0x000fe400078e02ff */
[----:B------:R-:W-:-:S02]  /*e0d0*/  IMAD R8, R8, UR4, RZ ;  /* 0x0000000408087c24 */ /* 0x000fc4000f8e02ff */
[----:B------:R-:W-:-:S04]  /*e0e0*/  IMAD.WIDE.U32 R6, R15, UR4, R6 ;  /* 0x000000040f067c25 */ /* 0x000fc8000f8e0006 */
[----:B------:R-:W-:Y:S01]  /*e0f0*/  IMAD R15, R15, UR5, R8 ;  /* 0x000000050f0f7c24 */ /* 0x000fe2000f8e0208 */
[----:B------:R-:W-:Y:S01]  /*e100*/  ULDC.64 UR4, c[0x0][0xb50] ;  /* 0x0002d40000047ab9 */ /* 0x000fe20000000a00 */
[----:B------:R-:W-:Y:S02]  /*e110*/  VIADD R14, R34, 0x8 ;  /* 0x00000008220e7836 */ /* 0x000fe40000000000 */
[----:B------:R-:W-:Y:S01]  /*e120*/  IMAD.IADD R7, R7, 0x1, R15 ;  /* 0x0000000107077824 */ /* 0x000fe200078e020f */
[----:B------:R-:W-:-:S04]  /*e130*/  LEA R15, P0, R6, UR4, 0x2 ;  /* 0x00000004060f7c11 */ /* 0x000fc8000f8010ff */
[----:B------:R-:W-:Y:S01]  /*e140*/  LEA.HI.X R30, R6, UR5, R7, 0x2, P0 ;  /* 0x00000005061e7c11 */ /* 0x000fe200080f1407 */
[----:B------:R-:W-:Y:S01]  /*e150*/  SHFL.IDX PT, R8, R15, 0x1, 0x1c1f ;  /* 0x003c1f000f087f89 */ /* 0x000fe200000e0000 */
[----:B------:R-:W-:-:S03]  /*e160*/  ISETP.NE.AND P0, PT, R214, R35, PT ;  /* 0x00000023d600720c */ /* 0x000fc60003f05270 */
[----:B------:R-:W-:Y:S01]  /*e170*/  SHFL.IDX PT, R6, R15, RZ, 0x1c1f ;  /* 0x001c1fff0f067589 */ /* 0x000fe200000e0000 */
[-C--:B------:R-:W-:Y:S02]  /*e180*/  ISETP.GE.OR P1, PT, R34, R31.reuse, P0 ;  /* 0x0000001f2200720c */ /* 0x080fe40000726670 */
[----:B------:R-:W-:Y:S01]  /*e190*/  ISETP.GE.OR P0, PT, R14, R31, P0 ;  /* 0x0000001f0e00720c */ /* 0x000fe20000706670 */
[----:B------:R-:W0:Y:S04]  /*e1a0*/  SHFL.IDX PT, R7, R30, RZ, 0x1c1f ;  /* 0x001c1fff1e077589 */ /* 0x000e2800000e0000 */
[----:B------:R-:W2:Y:S06]  /*e1b0*/  SHFL.IDX PT, R9, R30, 0x1, 0x1c1f ;  /* 0x003c1f001e097f89 */ /* 0x000eac00000e0000 */
[----:B0-----:R0:W-:Y:S04]  /*e1c0*/  @!P1 ST.E desc[UR40][R6.64], R21 ;  /* 0x0000001506009985 */ /* 0x0011e8000c101928 */
[----:B--2---:R0:W-:Y:S02]  /*e1d0*/  @!P0 ST.E desc[UR40][R8.64], R0 ;  /* 0x0000000008008985 */ /* 0x0041e4000c101928 */
.L_x_3933:
[----:B------:R-:W2:Y:S01]  /*e1e0*/  LDC R84, c[0x0][0xbe8] ;  /* 0x0002fa00ff547b82 */ /* 0x000ea20000000800 */
[----:B------:R-:W-:Y:S01]  /*e1f0*/  ULDC.64 UR4, c[0x0][0xaa0] ;  /* 0x0002a80000047ab9 */ /* 0x000fe20000000a00 */
[----:B0-----:R-:W-:Y:S01]  /*e200*/  SHF.R.S32.HI R0, RZ, 0x1f, R90 ;  /* 0x0000001fff007819 */ /* 0x001fe2000001145a */
[----:B------:R-:W-:Y:S01]  /*e210*/  IMAD R83, R83, UR4, RZ ;  /* 0x0000000453537c24 */ /* 0x000fe2000f8e02ff */
[----:B------:R-:W5:Y:S04]  /*e220*/  LD.E.128 R4, desc[UR40][R4.64] ;  /* 0x0000002804047980 */ /* 0x000f68000c101d00 */
[----:B------:R-:W0:Y:S01]  /*e230*/  LDC R85, c[0x0][0xac8] ;  /* 0x0002b200ff557b82 */ /* 0x000e220000000800 */
[----:B------:R-:W5:Y:S04]  /*e240*/  LD.E.128 R8, desc[UR40][R10.64] ;  /* 0x000000280a087980 */ /* 0x000f68000c101d00 */
[----:B------:R-:W5:Y:S04]  /*e250*/  LD.E.128 R12, desc[UR40][R12.64] ;  /* 0x000000280c0c7980 */ /* 0x000f68000c101d00 */
[----:B------:R-:W5:Y:S04]  /*e260*/  LD.E.128 R28, desc[UR40][R28.64] ;  /* 0x000000281c1c7980 */ /* 0x000f68000c101d00 */
[----:B------:R-:W5:Y:S01]  /*e270*/  LD.E.128 R32, desc[UR40][R32.64] ;  /* 0x0000002820207980 */ /* 0x000f62000c101d00 */
[----:B--2---:R-:W-:Y:S01]  /*e280*/  ISETP.NE.AND P1, PT, R84, 0x1, PT ;  /* 0x000000015400780c */ /* 0x004fe20003f25270 */
[----:B------:R-:W-:Y:S01]  /*e290*/  IMAD R83, R24, UR5, R83 ;  /* 0x0000000518537c24 */ /* 0x000fe2000f8e0253 */
[----:B------:R-:W-:Y:S01]  /*e2a0*/  LEA.HI R0, R0, R90, RZ, 0x3 ;  /* 0x0000005a00007211 */ /* 0x000fe200078f18ff */
[----:B------:R-:W-:Y:S01]  /*e2b0*/  IMAD.WIDE.U32 R20, R24, UR4, RZ ;  /* 0x0000000418147c25 */ /* 0x000fe2000f8e00ff */
[----:B------:R-:W-:Y:S01]  /*e2c0*/  ULDC.64 UR4, c[0x0][0xae8] ;  /* 0x0002ba0000047ab9 */ /* 0x000fe20000000a00 */
[----:B------:R-:W5:Y:S01]  /*e2d0*/  LD.E.128 R36, desc[UR40][R36.64] ;  /* 0x0000002824247980 */ /* 0x000f62000c101d00 */
[----:B------:R-:W-:-:S03]  /*e2e0*/  LOP3.LUT R0, R0, 0xfffffff8, RZ, 0xc0, !PT ;  /* 0xfffffff800007812 */ /* 0x000fc600078ec0ff */
[----:B------:R-:W5:Y:S04]  /*e2f0*/  LD.E.128 R40, desc[UR40][R40.64] ;  /* 0x0000002828287980 */ /* 0x000f68000c101d00 */
[----:B------:R-:W2:Y:S01]  /*e300*/  @P1 LDC R87, c[0x0][0xbec] ;  /* 0x0002fb00ff571b82 */ /* 0x000ea20000000800 */
[----:B------:R-:W-:Y:S01]  /*e310*/  IMAD.IADD R21, R21, 0x1, R83 ;  /* 0x0000000115157824 */ /* 0x000fe200078e0253 */
[----:B------:R-:W5:Y:S01]  /*e320*/  LD.E.128 R44, desc[UR40][R44.64] ;  /* 0x000000282c2c7980 */ /* 0x000f62000c101d00 */
[----:B------:R-:W-:-:S03]  /*e330*/  IMAD R82, R82, UR4, RZ ;  /* 0x0000000452527c24 */ /* 0x000fc6000f8e02ff */
[----:B------:R-:W5:Y:S02]  /*e340*/  LD.E.128 R48, desc[UR40][R48.64] ;  /* 0x0000002830307980 */ /* 0x000f64000c101d00 */
[----:B------:R-:W3:Y:S01]  /*e350*/  @P1 LDC R89, c[0x0][0xbf0] ;  /* 0x0002fc00ff591b82 */ /* 0x000ee20000000800 */
[C---:B------:R-:W-:Y:S01]  /*e360*/  IMAD R83, R88.reuse, UR5, R82 ;  /* 0x0000000558537c24 */ /* 0x040fe2000f8e0252 */
[----:B------:R-:W5:Y:S01]  /*e370*/  LD.E.128 R52, desc[UR40][R52.64] ;  /* 0x0000002834347980 */ /* 0x000f62000c101d00 */
[----:B------:R-:W-:Y:S01]  /*e380*/  IMAD.WIDE.U32 R20, R88, UR4, R20 ;  /* 0x0000000458147c25 */ /* 0x000fe2000f8e0014 */
[----:B------:R-:W-:Y:S02]  /*e390*/  ULDC.64 UR4, c[0x0][0xaf0] ;  /* 0x0002bc0000047ab9 */ /* 0x000fe40000000a00 */
[----:B------:R-:W5:Y:S01]  /*e3a0*/  LD.E.128 R56, desc[UR40][R56.64] ;  /* 0x0000002838387980 */ /* 0x000f62000c101d00 */
[----:B------:R-:W-:Y:S02]  /*e3b0*/  IMAD.IADD R0, R90, 0x1, -R0 ;  /* 0x000000015a007824 */ /* 0x000fe400078e0a00 */
[----:B------:R-:W-:Y:S01]  /*e3c0*/  IMAD R80, R80, UR4, RZ ;  /* 0x0000000450507c24 */ /* 0x000fe2000f8e02ff */
[----:B------:R-:W5:Y:S01]  /*e3d0*/  LD.E.128 R60, desc[UR40][R60.64] ;  /* 0x000000283c3c7980 */ /* 0x000f62000c101d00 */
[----:B------:R-:W-:-:S02]  /*e3e0*/  IMAD R0, R0, 0x20, R98 ;  /* 0x0000002000007824 */ /* 0x000fc400078e0262 */
[----:B------:R-:W-:Y:S01]  /*e3f0*/  IMAD.IADD R21, R21, 0x1, R83 ;  /* 0x0000000115157824 */ /* 0x000fe200078e0253 */
[----:B------:R-:W5:Y:S01]  /*e400*/  LD.E.128 R64, desc[UR40][R64.64] ;  /* 0x0000002840407980 */ /* 0x000f62000c101d00 */
[----:B------:R-:W-:Y:S02]  /*e410*/  IMAD R83, R81, UR5, R80 ;  /* 0x0000000551537c24 */ /* 0x000fe4000f8e0250 */
[----:B------:R-:W-:Y:S01]  /*e420*/  VIADD R101, R196, 0x40 ;  /* 0x00000040c4657836 */ /* 0x000fe20000000000 */
[----:B------:R-:W5:Y:S01]  /*e430*/  LD.E.128 R68, desc[UR40][R68.64] ;  /* 0x0000002844447980 */ /* 0x000f62000c101d00 */
[----:B------:R-:W-:Y:S02]  /*e440*/  IMAD R80, R86, 0x40, R0 ;  /* 0x0000004056507824 */ /* 0x000fe400078e0200 */
[----:B------:R-:W-:Y:S01]  /*e450*/  VIADD R99, R196, 0x80 ;  /* 0x00000080c4637836 */ /* 0x000fe20000000000 */
[----:B0-----:R-:W-:Y:S01]  /*e460*/  ISETP.GE.AND P0, PT, R101, R85, PT ;  /* 0x000000556500720c */ /* 0x001fe20003f06270 */
[----:B--2---:R-:W-:Y:S01]  /*e470*/  @P1 IMAD.HI.U32 R0, R80, R87, RZ ;  /* 0x0000005750001227 */ /* 0x004fe200078e00ff */
[----:B------:R-:W5:Y:S02]  /*e480*/  LD.E.128 R72, desc[UR40][R72.64] ;  /* 0x0000002848487980 */ /* 0x000f64000c101d00 */
[----:B------:R-:W-:Y:S01]  /*e490*/  SEL R24, RZ, 0xffffffff, P0 ;  /* 0xffffffffff187807 */ /* 0x000fe20000000000 */
[----:B------:R-:W-:Y:S01]  /*e4a0*/  IMAD.WIDE.U32 R20, R81, UR4, R20 ;  /* 0x0000000451147c25 */ /* 0x000fe2000f8e0014 */
[----:B------:R-:W-:Y:S01]  /*e4b0*/  ISETP.GE.AND P0, PT, R99, R85, PT ;  /* 0x000000556300720c */ /* 0x000fe20003f06270 */
[----:B------:R-:W-:Y:S01]  /*e4c0*/  ULDC.64 UR4, c[0x0][0xae0] ;  /* 0x0002b80000047ab9 */ /* 0x000fe20000000a00 */
[----:B------:R-:W5:Y:S01]  /*e4d0*/  LD.E.128 R76, desc[UR40][R76.64] ;  /* 0x000000284c4c7980 */ /* 0x000f62000c101d00 */
[----:B------:R-:W-:Y:S01]  /*e4e0*/  IMAD.MOV.U32 R81, RZ, RZ, R80 ;  /* 0x000000ffff517224 */ /* 0x000fe200078e0050 */
[----:B---3--:R-:W-:Y:S01]  /*e4f0*/  @P1 SHF.R.U32.HI R81, RZ, R89, R0 ;  /* 0x00000059ff511219 */ /* 0x008fe20000011600 */
[C---:B------:R-:W-:Y:S01]  /*e500*/  VIADD R97, R196.reuse, 0xc0 ;  /* 0x000000c0c4617836 */ /* 0x040fe20000000000 */
[-C--:B------:R-:W-:Y:S01]  /*e510*/  ISETP.GE.AND P1, PT, R196, R85.reuse, PT ;  /* 0x00000055c400720c */ /* 0x080fe20003f26270 */
[----:B------:R-:W-:Y:S01]  /*e520*/  IMAD.SHL.U32 R87, R24, 0x2, RZ ;  /* 0x0000000218577824 */ /* 0x000fe200078e00ff */
[----:B------:R-:W-:Y:S01]  /*e530*/  SEL R24, RZ, 0xffffffff, P0 ;  /* 0xffffffffff187807 */ /* 0x000fe20000000000 */
[----:B------:R-:W-:Y:S01]  /*e540*/  VIADD R95, R196, 0x100 ;  /* 0x00000100c45f7836 */ /* 0x000fe20000000000 */
[----:B------:R-:W-:Y:S01]  /*e550*/  SEL R0, RZ, 0x1, P1 ;  /* 0x00000001ff007807 */ /* 0x000fe20000800000 */
[----:B------:R-:W-:Y:S01]  /*e560*/  IMAD.IADD R21, R21, 0x1, R83 ;  /* 0x0000000115157824 */ /* 0x000fe200078e0253 */
[----:B------:R-:W-:Y:S01]  /*e570*/  ISETP.GE.AND P0, PT, R97, R85, PT ;  /* 0x000000556100720c */ /* 0x000fe20003f06270 */
[--C-:B------:R-:W-:Y:S01]  /*e580*/  IMAD.MOV R83, RZ, RZ, -R81.reuse ;  /* 0x000000ffff537224 */ /* 0x100fe200078e0a51 */
[----:B------:R-:W-:Y:S01]  /*e590*/  LOP3.LUT R0, R87, 0x2, R0, 0xe2, !PT ;  /* 0x0000000257007812 */ /* 0x000fe200078ee200 */
[----:B------:R-:W-:Y:S01]  /*e5a0*/  IMAD.SHL.U32 R87, R24, 0x4, RZ ;  /* 0x0000000418577824 */ /* 0x000fe200078e00ff */
[----:B------:R-:W-:Y:S01]  /*e5b0*/  SEL R24, RZ, 0xffffffff, P0 ;  /* 0xffffffffff187807 */ /* 0x000fe20000000000 */
[----:B------:R-:W-:Y:S01]  /*e5c0*/  IMAD R83, R84, R83, R80 ;  /* 0x0000005354537224 */ /* 0x000fe200078e0250 */
[-C--:B------:R-:W-:Y:S01]  /*e5d0*/  ISETP.GE.AND P0, PT, R95, R85.reuse, PT ;  /* 0x000000555f00720c */ /* 0x080fe20003f06270 */
[----:B------:R-:W-:Y:S01]  /*e5e0*/  VIADD R93, R196, 0x140 ;  /* 0x00000140c45d7836 */ /* 0x000fe20000000000 */
[----:B------:R-:W-:Y:S01]  /*e5f0*/  SHF.R.S32.HI R80, RZ, 0x1f, R81 ;  /* 0x0000001fff507819 */ /* 0x000fe20000011451 */
[----:B------:R-:W-:Y:S01]  /*e600*/  @!PT LDS RZ, [RZ] ;  /* 0x00000000fffff984 */ /* 0x000fe20000000800 */
[----:B------:R-:W-:Y:S01]  /*e610*/  @!PT LDS RZ, [RZ] ;  /* 0x00000000fffff984 */ /* 0x000fe20000000800 */
[----:B------:R-:W-:Y:S01]  /*e620*/  @!PT LDS RZ, [RZ] ;  /* 0x00000000fffff984 */ /* 0x000fe20000000800 */
[----:B------:R-:W-:Y:S01]  /*e630*/  @!PT LDS RZ, [RZ] ;  /* 0x00000000fffff984 */ /* 0x000fe20000000800 */
[----:B------:R0:W-:Y:S06]  /*e640*/  MEMBAR.ALL.CTA ;  /* 0x0000000000007992 */ /* 0x0001ec0000008000 */
[----:B0-----:R-:W0:Y:S01]  /*e650*/  FENCE.VIEW.ASYNC.S ;  /* 0x00000000000073c6 */ /* 0x001e220000000000 */
[----:B------:R-:W-:Y:S01]  /*e660*/  LOP3.LUT R0, R87, 0x4, R0, 0xe2, !PT ;  /* 0x0000000457007812 */ /* 0x000fe200078ee200 */
[----:B------:R-:W-:Y:S01]  /*e670*/  IMAD.SHL.U32 R87, R24, 0x8, RZ ;  /* 0x0000000818577824 */ /* 0x000fe200078e00ff */
[----:B------:R-:W-:Y:S01]  /*e680*/  SEL R24, RZ, 0xffffffff, P0 ;  /* 0xffffffffff187807 */ /* 0x000fe20000000000 */
[----:B------:R-:W-:Y:S01]  /*e690*/  IMAD R80, R80, UR4, RZ ;  /* 0x0000000450507c24 */ /* 0x000fe2000f8e02ff */
[-C--:B------:R-:W-:Y:S01]  /*e6a0*/  ISETP.GE.AND P0, PT, R93, R85.reuse, PT ;  /* 0x000000555d00720c */ /* 0x080fe20003f06270 */
[----:B------:R-:W-:Y:S01]  /*e6b0*/  VIADD R91, R196, 0x180 ;  /* 0x00000180c45b7836 */ /* 0x000fe20000000000 */
[----:B------:R-:W-:Y:S01]  /*e6c0*/  LOP3.LUT R0, R87, 0x8, R0, 0xe2, !PT ;  /* 0x0000000857007812 */ /* 0x000fe200078ee200 */
[----:B------:R-:W-:Y:S01]  /*e6d0*/  IMAD.SHL.U32 R89, R24, 0x10, RZ ;  /* 0x0000001018597824 */ /* 0x000fe200078e00ff */
[----:B------:R-:W-:Y:S01]  /*e6e0*/  SEL R24, RZ, 0xffffffff, P0 ;  /* 0xffffffffff187807 */ /* 0x000fe20000000000 */
[C---:B------:R-:W-:Y:S01]  /*e6f0*/  IMAD R87, R81.reuse, UR5, R80 ;  /* 0x0000000551577c24 */ /* 0x040fe2000f8e0250 */
[----:B------:R-:W-:Y:S01]  /*e700*/  SHF.R.S32.HI R80, RZ, 0x1f, R83 ;  /* 0x0000001fff507819 */ /* 0x000fe20000011453 */
[----:B------:R-:W-:Y:S01]  /*e710*/  IMAD.WIDE.U32 R20, R81, UR4, R20 ;  /* 0x0000000451147c25 */ /* 0x000fe2000f8e0014 */
[----:B------:R-:W-:Y:S01]  /*e720*/  ULDC.64 UR4, c[0x0][0xad8] ;  /* 0x0002b60000047ab9 */ /* 0x000fe20000000a00 */
[----:B------:R-:W-:Y:S01]  /*e730*/  LOP3.LUT R0, R89, 0x10, R0, 0xe2, !PT ;  /* 0x0000001059007812 */ /* 0x000fe200078ee200 */
[----:B------:R-:W-:Y:S01]  /*e740*/  BSSY B1, `(.L_x_3934) ;  /* 0x0000048000017945 */ /* 0x000fe20003800000 */
[----:B------:R-:W-:Y:S01]  /*e750*/  IMAD.SHL.U32 R81, R24, 0x20, RZ ;  /* 0x0000002018517824 */ /* 0x000fe200078e00ff */
[----:B------:R-:W-:Y:S01]  /*e760*/  ISETP.GE.AND P0, PT, R91, R85, PT ;  /* 0x000000555b00720c */ /* 0x000fe20003f06270 */
[----:B------:R-:W-:-:S02]  /*e770*/  IMAD.IADD R21, R21, 0x1, R87 ;  /* 0x0000000115157824 */ /* 0x000fc400078e0257 */
[----:B------:R-:W-:Y:S01]  /*e780*/  IMAD R80, R80, UR4, RZ ;  /* 0x0000000450507c24 */ /* 0x000fe2000f8e02ff */
[----:B------:R-:W-:Y:S01]  /*e790*/  LOP3.LUT R0, R81, 0x20, R0, 0xe2, !PT ;  /* 0x0000002051007812 */ /* 0x000fe200078ee200 */
[----:B------:R-:W-:Y:S01]  /*e7a0*/  IMAD R88, R3, R84, RZ ;  /* 0x0000005403587224 */ /* 0x000fe200078e02ff */
[----:B------:R-:W-:Y:S01]  /*e7b0*/  SEL R3, RZ, 0x40, P0 ;  /* 0x00000040ff037807 */ /* 0x000fe20000000000 */
[----:B------:R-:W-:Y:S02]  /*e7c0*/  IMAD R87, R86, 0x40, R98 ;  /* 0x0000004056577824 */ /* 0x000fe400078e0262 */
[C---:B------:R-:W-:Y:S01]  /*e7d0*/  IMAD R81, R83.reuse, UR5, R80 ;  /* 0x0000000553517c24 */ /* 0x040fe2000f8e0250 */
[----:B------:R-:W-:Y:S01]  /*e7e0*/  LOP3.LUT R3, R0, R3, RZ, 0xfc, !PT ;  /* 0x0000000300037212 */ /* 0x000fe200078efcff */
[----:B------:R-:W-:Y:S01]  /*e7f0*/  IMAD.WIDE.U32 R20, R83, UR4, R20 ;  /* 0x0000000453147c25 */ /* 0x000fe2000f8e0014 */
[----:B------:R-:W-:Y:S01]  /*e800*/  ISETP.GE.AND P1, PT, R87, R88, PT ;  /* 0x000000585700720c */ /* 0x000fe20003f26270 */
[----:B------:R-:W-:-:S02]  /*e810*/  ULDC.64 UR4, c[0x0][0xa80] ;  /* 0x0002a00000047ab9 */ /* 0x000fc40000000a00 */
[----:B------:R-:W-:Y:S01]  /*e820*/  VIADD R90, R196, 0x1c0 ;  /* 0x000001c0c45a7836 */ /* 0x000fe20000000000 */
[----:B------:R-:W-:Y:S01]  /*e830*/  LEA R84, P2, R20, UR4, 0x1 ;  /* 0x0000000414547c11 */ /* 0x000fe2000f8408ff */
[----:B------:R-:W-:Y:S02]  /*e840*/  IMAD.IADD R21, R21, 0x1, R81 ;  /* 0x0000000115157824 */ /* 0x000fe400078e0251 */
[----:B------:R-:W-:Y:S01]  /*e850*/  VIADD R0, R2, 0x28c20 ;  /* 0x00028c2002007836 */ /* 0x000fe20000000000 */
[----:B------:R-:W-:Y:S01]  /*e860*/  ISETP.GE.AND P0, PT, R90, R85, PT ;  /* 0x000000555a00720c */ /* 0x000fe20003f06270 */
[----:B------:R-:W-:Y:S01]  /*e870*/  VIADD R89, R196, 0x1c0 ;  /* 0x000001c0c4597836 */ /* 0x000fe20000000000 */
[----:B------:R-:W-:Y:S01]  /*e880*/  LEA.HI.X R86, R20, UR5, R21, 0x1, P2 ;  /* 0x0000000514567c11 */ /* 0x000fe200090f0c15 */
[C---:B------:R-:W-:Y:S01]  /*e890*/  VIADD R92, R196.reuse, 0x180 ;  /* 0x00000180c45c7836 */ /* 0x040fe20000000000 */
[----:B------:R-:W-:Y:S01]  /*e8a0*/  PRMT R0, RZ, 0x654, R0 ;  /* 0x00000654ff007816 */ /* 0x000fe20000000000 */
[C---:B------:R-:W-:Y:S01]  /*e8b0*/  VIADD R94, R196.reuse, 0x140 ;  /* 0x00000140c45e7836 */ /* 0x040fe20000000000 */
[----:B------:R-:W-:Y:S01]  /*e8c0*/  SEL R24, RZ, 0x80, P0 ;  /* 0x00000080ff187807 */ /* 0x000fe20000000000 */
[C---:B------:R-:W-:Y:S01]  /*e8d0*/  VIADD R96, R196.reuse, 0x100 ;  /* 0x00000100c4607836 */ /* 0x040fe20000000000 */
[----:B0-----:R0:W-:Y:S01]  /*e8e0*/  SYNCS.ARRIVE.TRANS64.RED.A1T0 RZ, [R0+URZ], RZ ;  /* 0x000000ff00ff79a7 */ /* 0x0011e2000810043f */
[C---:B------:R-:W-:Y:S01]  /*e8f0*/  VIADD R98, R196.reuse, 0xc0 ;  /* 0x000000c0c4627836 */ /* 0x040fe20000000000 */
[----:B------:R0:W2:Y:S01]  /*e900*/  SHFL.IDX PT, R20, R84, RZ, 0x181f ;  /* 0x00181fff54147589 */ /* 0x0000a200000e0000 */
[C---:B------:R-:W-:Y:S01]  /*e910*/  VIADD R100, R196.reuse, 0x80 ;  /* 0x00000080c4647836 */ /* 0x040fe20000000000 */
[----:B------:R-:W-:Y:S01]  /*e920*/  LOP3.LUT R24, R3, R24, RZ, 0xfc, !PT ;  /* 0x0000001803187212 */ /* 0x000fe200078efcff */
[----:B------:R-:W-:Y:S01]  /*e930*/  VIADD R102, R196, 0x40 ;  /* 0x00000040c4667836 */ /* 0x000fe20000000000 */
[----:B------:R0:W3:Y:S01]  /*e940*/  SHFL.IDX PT, R21, R86, RZ, 0x181f ;  /* 0x00181fff56157589 */ /* 0x0000e200000e0000 */
[----:B------:R-:W-:-:S02]  /*e950*/  SHF.R.S32.HI R89, RZ, 0x1f, R89 ;  /* 0x0000001fff597819 */ /* 0x000fc40000011459 */
[----:B------:R-:W-:Y:S02]  /*e960*/  SHF.R.S32.HI R92, RZ, 0x1f, R92 ;  /* 0x0000001fff5c7819 */ /* 0x000fe4000001145c */
[----:B------:R-:W-:Y:S02]  /*e970*/  SHF.R.S32.HI R94, RZ, 0x1f, R94 ;  /* 0x0000001fff5e7819 */ /* 0x000fe4000001145e */
[----:B------:R-:W-:Y:S02]  /*e980*/  SHF.R.S32.HI R96, RZ, 0x1f, R96 ;  /* 0x0000001fff607819 */ /* 0x000fe40000011460 */
[----:B------:R-:W-:Y:S02]  /*e990*/  SHF.R.S32.HI R98, RZ, 0x1f, R98 ;  /* 0x0000001fff627819 */ /* 0x000fe40000011462 */
[----:B------:R-:W-:Y:S02]  /*e9a0*/  SHF.R.S32.HI R100, RZ, 0x1f, R100 ;  /* 0x0000001fff647819 */ /* 0x000fe40000011464 */
[----:B------:R-:W-:Y:S01]  /*e9b0*/  SHF.R.S32.HI R102, RZ, 0x1f, R102 ;  /* 0x0000001fff667819 */ /* 0x000fe20000011466 */
[----:B0-----:R-:W-:Y:S06]  /*e9c0*/  @P1 BRA `(.L_x_3935) ;  /* 0x00000000007c1947 */ /* 0x001fec0003800000 */
[-C--:B------:R-:W-:Y:S02]  /*e9d0*/  ISETP.GE.AND P1, PT, R101, R85.reuse, PT ;  /* 0x000000556500720c */ /* 0x080fe40003f26270 */
[-C--:B------:R-:W-:Y:S02]  /*e9e0*/  ISETP.GE.AND P0, PT, R196, R85.reuse, PT ;  /* 0x00000055c400720c */ /* 0x080fe40003f06270 */
[-C--:B------:R-:W-:Y:S02]  /*e9f0*/  ISETP.GE.AND P5, PT, R99, R85.reuse, PT ;  /* 0x000000556300720c */ /* 0x080fe40003fa6270 */
[----:B------:R-:W-:-:S07]  /*ea00*/  ISETP.GE.AND P3, PT, R97, R85, PT ;  /* 0x000000556100720c */ /* 0x000fce0003f66270 */
[C---:B--2---:R-:W-:Y:S02]  /*ea10*/  @!P1 LEA R80, P2, R101.reuse, R20, 0x1 ;  /* 0x0000001465509211 */ /* 0x044fe400078408ff */
[----:B---3--:R-:W-:Y:S02]  /*ea20*/  @!P0 IMAD.WIDE R82, R196, 0x2, R20 ;  /* 0x00000002c4528825 */ /* 0x008fe400078e0214 */
[----:B------:R-:W-:Y:S02]  /*ea30*/  @!P1 LEA.HI.X R81, R101, R21, R102, 0x1, P2 ;  /* 0x0000001565519211 */ /* 0x000fe400010f0c66 */
[----:B------:R-:W-:Y:S01]  /*ea40*/  ISETP.GE.AND P2, PT, R95, R85, PT ;  /* 0x000000555f00720c */ /* 0x000fe20003f46270 */
[----:B-----5:R0:W-:Y:S01]  /*ea50*/  @!P0 ST.E.128 desc[UR40][R82.64], R4 ;  /* 0x0000000452008985 */ /* 0x0201e2000c101d28 */
[----:B------:R-:W-:-:S03]  /*ea60*/  LOP3.LUT P0, RZ, R3, 0x40, RZ, 0xc0, !PT ;  /* 0x0000004003ff7812 */ /* 0x000fc6000780c0ff */
[----:B------:R2:W-:Y:S01]  /*ea70*/  @!P1 ST.E.128 desc[UR40][R80.64], R12 ;  /* 0x0000000c50009985 */ /* 0x0005e2000c101d28 */
[----:B------:R-:W-:Y:S02]  /*ea80*/  ISETP.GE.AND P1, PT, R93, R85, PT ;  /* 0x000000555d00720c */ /* 0x000fe40003f26270 */
[-C--:B0-----:R-:W-:Y:S02]  /*ea90*/  @!P5 LEA R4, P4, R99, R20.reuse, 0x1 ;  /* 0x000000146304d211 */ /* 0x081fe400078808ff */
[-C--:B------:R-:W-:Y:S02]  /*eaa0*/  @!P3 LEA R6, P6, R97, R20.reuse, 0x1 ;  /* 0x000000146106b211 */ /* 0x080fe400078c08ff */
[-C--:B------:R-:W-:Y:S02]  /*eab0*/  @!P5 LEA.HI.X R5, R99, R21.reuse, R100, 0x1, P4 ;  /* 0x000000156305d211 */ /* 0x080fe400020f0c64 */
[----:B------:R-:W-:Y:S02]  /*eac0*/  LOP3.LUT P4, RZ, R24, 0x80, RZ, 0xc0, !PT ;  /* 0x0000008018ff7812 */ /* 0x000fe4000788c0ff */
[----:B------:R-:W-:Y:S01]  /*ead0*/  @!P3 LEA.HI.X R7, R97, R21, R98, 0x1, P6 ;  /* 0x000000156107b211 */ /* 0x000fe200030f0c62 */
[----:B------:R0:W-:Y:S01]  /*eae0*/  @!P5 ST.E.128 desc[UR40][R4.64], R32 ;  /* 0x000000200400d985 */ /* 0x0001e2000c101d28 */
[----:B------:R-:W-:-:S02]  /*eaf0*/  @!P2 LEA R82, P5, R95, R20, 0x1 ;  /* 0x000000145f52a211 */ /* 0x000fc400078a08ff */
[-C--:B--2---:R-:W-:Y:S01]  /*eb00*/  @!P1 LEA R12, P6, R93, R20.reuse, 0x1 ;  /* 0x000000145d0c9211 */ /* 0x084fe200078c08ff */
[----:B------:R0:W-:Y:S01]  /*eb10*/  @!P3 ST.E.128 desc[UR40][R6.64], R40 ;  /* 0x000000280600b985 */ /* 0x0001e2000c101d28 */
[-C--:B------:R-:W-:Y:S02]  /*eb20*/  @P0 LEA R14, P3, R91, R20.reuse, 0x1 ;  /* 0x000000145b0e0211 */ /* 0x080fe400078608ff */
[-C--:B------:R-:W-:Y:S02]  /*eb30*/  @!P2 LEA.HI.X R83, R95, R21.reuse, R96, 0x1, P5 ;  /* 0x000000155f53a211 */ /* 0x080fe400028f0c60 */
[-C--:B------:R-:W-:Y:S02]  /*eb40*/  @!P1 LEA.HI.X R13, R93, R21.reuse, R94, 0x1, P6 ;  /* 0x000000155d0d9211 */ /* 0x080fe400030f0c5e */
[----:B------:R-:W-:Y:S01]  /*eb50*/  @P4 LEA R20, P5, R90, R20, 0x1 ;  /* 0x000000145a144211 */ /* 0x000fe200078a08ff */
[----:B------:R0:W-:Y:S01]  /*eb60*/  @!P2 ST.E.128 desc[UR40][R82.64], R48 ;  /* 0x000000305200a985 */ /* 0x0001e2000c101d28 */
[----:B------:R-:W-:-:S02]  /*eb70*/  @P0 LEA.HI.X R15, R91, R21, R92, 0x1, P3 ;  /* 0x000000155b0f0211 */ /* 0x000fc400018f0c5c */
[----:B------:R-:W-:Y:S01]  /*eb80*/  @P4 LEA.HI.X R21, R90, R21, R89, 0x1, P5 ;  /* 0x000000155a154211 */ /* 0x000fe200028f0c59 */
[----:B------:R0:W-:Y:S04]  /*eb90*/  @!P1 ST.E.128 desc[UR40][R12.64], R56 ;  /* 0x000000380c009985 */ /* 0x0001e8000c101d28 */
[----:B------:R0:W-:Y:S04]  /*eba0*/  @P0 ST.E.128 desc[UR40][R14.64], R64 ;  /* 0x000000400e000985 */ /* 0x0001e8000c101d28 */
[----:B------:R0:W-:Y:S02]  /*ebb0*/  @P4 ST.E.128 desc[UR40][R20.64], R72 ;  /* 0x0000004814004985 */ /* 0x0001e4000c101d28 */
.L_x_3935:
[----:B------:R-:W-:Y:S05]  /*ebc0*/  BSYNC B1 ;  /* 0x0000000000017941 */ /* 0x000fea0003800000 */
.L_x_3934:
[----:B------:R-:W-:Y:S01]  /*ebd0*/  VIADD R0, R87, 0x20 ;  /* 0x0000002057007836 */ /* 0x000fe20000000000 */
[----:B0----5:R0:W4:Y:S04]  /*ebe0*/  SHFL.IDX PT, R5, R86, 0x1, 0x181f ;  /* 0x00381f0056057f89 */ /* 0x02112800000e0000 */
[----:B------:R-:W-:Y:S01]  /*ebf0*/  ISETP.GE.AND P0, PT, R0, R88, PT ;  /* 0x000000580000720c */ /* 0x000fe20003f06270 */
[----:B------:R0:W0:-:S12]  /*ec00*/  SHFL.IDX PT, R4, R84, 0x1, 0x181f ;  /* 0x00381f0054047f89 */ /* 0x00001800000e0000 */
[----:B------:R-:W-:Y:S05]  /*ec10*/  @P0 BRA `(.L_x_3936) ;  /* 0x0000001000680947 */ /* 0x000fea0003800000 */
[-C--:B------:R-:W-:Y:S02]  /*ec20*/  ISETP.GE.AND P5, PT, R101, R85.reuse, PT ;  /* 0x000000556500720c */ /* 0x080fe40003fa6270 */
[-C--:B------:R-:W-:Y:S02]  /*ec30*/  ISETP.GE.AND P6, PT, R196, R85.reuse, PT ;  /* 0x00000055c400720c */ /* 0x080fe40003fc6270 */
[-C--:B------:R-:W-:Y:S02]  /*ec40*/  ISETP.GE.AND P3, PT, R99, R85.reuse, PT ;  /* 0x000000556300720c */ /* 0x080fe40003f66270 */
[-C--:B------:R-:W-:Y:S02]  /*ec50*/  ISETP.GE.AND P2, PT, R97, R85.reuse, PT ;  /* 0x000000556100720c */ /* 0x080fe40003f46270 */
[-C--:B------:R-:W-:Y:S02]  /*ec60*/  ISETP.GE.AND P1, PT, R95, R85.reuse, PT ;  /* 0x000000555f00720c */ /* 0x080fe40003f26270 */
[----:B------:R-:W-:-:S03]  /*ec70*/  ISETP.GE.AND P0, PT, R93, R85, PT ;  /* 0x000000555d00720c */ /* 0x000fc60003f06270 */
[CC--:B0-----:R-:W-:Y:S02]  /*ec80*/  @!P5 LEA R12, P4, R101.reuse, R4.reuse, 0x1 ;  /* 0x00000004650cd211 */ /* 0x0c1fe400078808ff */
[----:B----4-:R-:W-:Y:S02]  /*ec90*/  @!P6 IMAD.WIDE R6, R196, 0x2, R4 ;  /* 0x00000002c406e825 */ /* 0x010fe400078e0204 */
[----:B------:R-:W-:Y:S02]  /*eca0*/  @!P5 LEA.HI.X R13, R101, R5, R102, 0x1, P4 ;  /* 0x00000005650dd211 */ /* 0x000fe400020f0c66 */
[----:B------:R-:W-:Y:S01]  /*ecb0*/  LOP3.LUT P4, RZ, R3, 0x40, RZ, 0xc0, !PT ;  /* 0x0000004003ff7812 */ /* 0x000fe2000788c0ff */
[----:B------:R0:W-:Y:S01]  /*ecc0*/  @!P6 ST.E.128 desc[UR40][R6.64], R8 ;  /* 0x000000080600e985 */ /* 0x0001e2000c101d28 */
[----:B------:R-:W-:-:S03]  /*ecd0*/  @!P3 LEA R14, P6, R99, R4, 0x1 ;  /* 0x00000004630eb211 */ /* 0x000fc600078c08ff */
[----:B------:R4:W-:Y:S01]  /*ece0*/  @!P5 ST.E.128 desc[UR40][R12.64], R28 ;  /* 0x0000001c0c00d985 */ /* 0x0009e2000c101d28 */
[-C--:B------:R-:W-:Y:S02]  /*ecf0*/  @!P3 LEA.HI.X R15, R99, R5.reuse, R100, 0x1, P6 ;  /* 0x00000005630fb211 */ /* 0x080fe400030f0c64 */
[-C--:B--2---:R-:W-:Y:S02]  /*ed00*/  @!P2 LEA R20, P5, R97, R4.reuse, 0x1 ;  /* 0x000000046114a211 */ /* 0x084fe400078a08ff */
[-C--:B------:R-:W-:Y:S01]  /*ed10*/  @!P1 LEA R32, P6, R95, R4.reuse, 0x1 ;  /* 0x000000045f209211 */ /* 0x080fe200078c08ff */
[----:B------:R4:W-:Y:S01]  /*ed20*/  @!P3 ST.E.128 desc[UR40][R14.64], R36 ;  /* 0x000000240e00b985 */ /* 0x0009e2000c101d28 */
[----:B------:R-:W-:Y:S02]  /*ed30*/  @!P0 LEA R34, P3, R93, R4, 0x1 ;  /* 0x000000045d228211 */ /* 0x000fe400078608ff */
[-C--:B---3--:R-:W-:Y:S02]  /*ed40*/  @!P2 LEA.HI.X R21, R97, R5.reuse, R98, 0x1, P5 ;  /* 0x000000056115a211 */ /* 0x088fe400028f0c62 */
[----:B------:R-:W-:-:S02]  /*ed50*/  @!P1 LEA.HI.X R33, R95, R5, R96, 0x1, P6 ;  /* 0x000000055f219211 */ /* 0x000fc400030f0c60 */
[----:B------:R-:W-:Y:S01]  /*ed60*/  @!P0 LEA.HI.X R35, R93, R5, R94, 0x1, P3 ;  /* 0x000000055d238211 */ /* 0x000fe200018f0c5e */
[----:B------:R4:W-:Y:S01]  /*ed70*/  @!P2 ST.E.128 desc[UR40][R20.64], R44 ;  /* 0x0000002c1400a985 */ /* 0x0009e2000c101d28 */
[----:B0-----:R-:W-:-:S03]  /*ed80*/  @P4 LEA R6, P5, R91, R4, 0x1 ;  /* 0x000000045b064211 */ /* 0x001fc600078a08ff */
[----:B------:R4:W-:Y:S01]  /*ed90*/  @!P1 ST.E.128 desc[UR40][R32.64], R52 ;  /* 0x0000003420009985 */ /* 0x0009e2000c101d28 */
[----:B------:R-:W-:-:S03]  /*eda0*/  @P4 LEA.HI.X R7, R91, R5, R92, 0x1, P5 ;  /* 0x000000055b074211 */ /* 0x000fc600028f0c5c */
[----:B------:R4:W-:Y:S01]  /*edb0*/  @!P0 ST.E.128 desc[UR40][R34.64], R60 ;  /* 0x0000003c22008985 */ /* 0x0009e2000c101d28 */
[----:B------:R-:W-:-:S03]  /*edc0*/  LOP3.LUT P0, RZ, R24, 0x80, RZ, 0xc0, !PT ;  /* 0x0000008018ff7812 */ /* 0x000fc6000780c0ff */
[----:B------:R4:W-:Y:S10]  /*edd0*/  @P4 ST.E.128 desc[UR40][R6.64], R68 ;  /* 0x0000004406004985 */ /* 0x0009f4000c101d28 */
[----:B------:R-:W-:Y:S05]  /*ede0*/  @!P0 BRA `(.L_x_3936) ;  /* 0x0000000c00f48947 */ /* 0x000fea0003800000 */
[----:B------:R-:W-:-:S04]  /*edf0*/  LEA R4, P0, R90, R4, 0x1 ;  /* 0x000000045a047211 */ /* 0x000fc800078008ff */
[----:B------:R-:W-:-:S05]  /*ee00*/  LEA.HI.X R5, R90, R5, R89, 0x1, P0 ;  /* 0x000000055a057211 */ /* 0x000fca00000f0c59 */
[----:B------:R0:W-:Y:S01]  /*ee10*/  ST.E.128 desc[UR40][R4.64], R76 ;  /* 0x0000004c04007985 */ /* 0x0001e2000c101d28 */
[----:B------:R-:W-:Y:S05]  /*ee20*/  BRA `(.L_x_3936) ;  /* 0x0000000c00e47947 */ /* 0x000fea0003800000 */
.L_x_3931:
[----:B------:R-:W3:Y:S01]  /*ee30*/  LDL.LU R6, [R1+0x18] ;  /* 0x0000180001067983 */ /* 0x000ee20000300800 */
[----:B------:R-:W-:Y:S01]  /*ee40*/  ULDC.64 UR4, c[0x0][0xc00] ;  /* 0x0003000000047ab9 */ /* 0x000fe20000000a00 */
[----:B------:R-:W-:Y:S01]  /*ee50*/  IMAD.MOV.U32 R3, RZ, RZ, RZ ;  /* 0x000000ffff037224 */ /* 0x000fe200078e00ff */
[----:B------:R-:W4:Y:S01]  /*ee60*/  LDC R29, c[0x0][0xbe8] ;  /* 0x0002fa00ff1d7b82 */ /* 0x000f220000000800 */
[----:B------:R-:W2:Y:S01]  /*ee70*/  LDL.LU R0, [R1+0x1c] ;  /* 0x00001c0001007983 */ /* 0x000ea20000300800 */
[----:B------:R-:W-:-:S04]  /*ee80*/  ISETP.NE.U32.AND P0, PT, RZ, UR4, PT ;  /* 0x00000004ff007c0c */ /* 0x000fc8000bf05070 */
[----:B------:R-:W-:Y:S02]  /*ee90*/  ISETP.NE.AND.EX P0, PT, RZ, UR5, PT, P0 ;  /* 0x00000005ff007c0c */ /* 0x000fe4000bf05300 */
[----:B---3--:R-:W-:-:S04]  /*eea0*/  IADD3 R4, P1, R6, UR4, RZ ;  /* 0x0000000406047c10 */ /* 0x008fc8000ff3e0ff */
[----:B--2---:R-:W-:Y:S01]  /*eeb0*/  IADD3.X R5, R0, UR5, RZ, P1, !PT ;  /* 0x0000000500057c10 */ /* 0x004fe20008ffe4ff */
[----:B------:R-:W-:Y:S02]  /*eec0*/  ULDC.64 UR4, c[0x0][0xc08] ;  /* 0x0003020000047ab9 */ /* 0x000fe40000000a00 */
[----:B------:R-:W-:-:S04]  /*eed0*/  ISETP.NE.U32.AND P1, PT, RZ, UR4, PT ;  /* 0x00000004ff007c0c */ /* 0x000fc8000bf25070 */
[----:B------:R2:W5:Y:S01]  /*eee0*/  @P0 LDG.E R3, desc[UR40][R4.64] ;  /* 0x0000002804030981 */ /* 0x000562000c1e1900 */
[----:B------:R-:W-:Y:S01]  /*eef0*/  ISETP.NE.AND.EX P1, PT, RZ, UR5, PT, P1 ;  /* 0x00000005ff007c0c */ /* 0x000fe2000bf25310 */
[----:B------:R-:W3:-:S12]  /*ef00*/  S2R R24, SR_TID.X ;  /* 0x0000000000187919 */ /* 0x000ed80000002100 */
[----:B------:R-:W-:Y:S01]  /*ef10*/  @P1 IADD3 R6, P2, R6, UR4, RZ ;  /* 0x0000000406061c10 */ /* 0x000fe2000ff5e0ff */
[----:B------:R-:W-:-:S03]  /*ef20*/  ULDC UR4, c[0x0][0xa88] ;  /* 0x0002a20000047ab9 */ /* 0x000fc60000000800 */
[----:B------:R-:W-:Y:S01]  /*ef30*/  @P1 IADD3.X R7, R0, UR5, RZ, P2, !PT ;  /* 0x0000000500071c10 */ /* 0x000fe200097fe4ff */
[----:B------:R-:W-:-:S06]  /*ef40*/  IMAD.U32 R0, RZ, RZ, UR4 ;  /* 0x00000004ff007e24 */ /* 0x000fcc000f8e00ff */
[----:B------:R2:W5:Y:S01]  /*ef50*/  @P1 LDG.E R0, desc[UR40][R6.64] ;  /* 0x0000002806001981 */ /* 0x000562000c1e1900 */
[----:B---3--:R-:W-:-:S05]  /*ef60*/  VIADD R24, R24, 0xffffff80 ;  /* 0xffffff8018187836 */ /* 0x008fca0000000000 */
[----:B------:R-:W-:Y:S01]  /*ef70*/  ISETP.GE.AND P2, PT, R24, 0x40, PT ;  /* 0x000000401800780c */ /* 0x000fe20003f46270 */
[----:B--2-4-:R-:W-:-:S12]  /*ef80*/  @P1 BRA `(.L_x_3937) ;  /* 0x0000000000101947 */ /* 0x014fd80003800000 */
[----:B------:R-:W-:Y:S05]  /*ef90*/  @!P0 BRA `(.L_x_3937) ;  /* 0x00000000000c8947 */ /* 0x000fea0003800000 */
[----:B------:R-:W2:Y:S04]  /*efa0*/  LDG.E R7, desc[UR40][R4.64] ;  /* 0x0000002804077981 */ /* 0x000ea8000c1e1900 */
[----:B-----5:R-:W2:Y:S02]  /*efb0*/  LDG.E R0, desc[UR40][R4.64+0x4] ;  /* 0x0000042804007981 */ /* 0x020ea4000c1e1900 */
[----:B--2---:R-:W-:-:S07]  /*efc0*/  IMAD.IADD R0, R0, 0x1, -R7 ;  /* 0x0000000100007824 */ /* 0x004fce00078e0a07 */
.L_x_3937:
[----:B------:R-:W2:Y:S04]  /*efd0*/  LDL.LU R5, [R1+0x20] ;  /* 0x0000200001057983 */ /* 0x000ea80000300800 */
[----:B------:R-:W3:Y:S04]  /*efe0*/  LDL.LU R4, [R1+0x40] ;  /* 0x0000400001047983 */ /* 0x000ee80000300800 */
[----:B------:R-:W4:Y:S04]  /*eff0*/  LDL R28, [R1+0x14] ;  /* 0x00001400011c7983 */ /* 0x000f280000100800 */
[----:B------:R0:W5:Y:S01]  /*f000*/  LDL R20, [R1+0x38] ;  /* 0x0000380001147983 */ /* 0x0001620000100800 */
[----:B------:R-:W-:Y:S01]  /*f010*/  BSSY B1, `(.L_x_3938) ;  /* 0x000002e000017945 */ /* 0x000fe20003800000 */
[----:B-----5:R-:W-:-:S02]  /*f020*/  SHF.R.S32.HI R10, RZ, 0x1f, R3 ;  /* 0x0000001fff0a7819 */ /* 0x020fc40000011403 */
[----:B--2---:R-:W-:Y:S02]  /*f030*/  SEL R15, R5, RZ, !P0 ;  /* 0x000000ff050f7207 */ /* 0x004fe40004000000 */
[----:B---3--:R-:W-:Y:S02]  /*f040*/  SEL R14, R4, RZ, !P0 ;  /* 0x000000ff040e7207 */ /* 0x008fe40004000000 */
[----:B----4-:R-:W-:Y:S01]  /*f050*/  SHF.R.S32.HI R13, RZ, 0x1f, R28 ;  /* 0x0000001fff0d7819 */ /* 0x010fe2000001141c */
[----:B0-----:R-:W-:Y:S06]  /*f060*/  @P2 BRA `(.L_x_3939) ;  /* 0x0000000000a02947 */ /* 0x001fec0003800000 */
[----:B------:R-:W0:Y:S01]  /*f070*/  S2R R4, SR_TID.X ;  /* 0x0000000000047919 */ /* 0x000e220000002100 */
[----:B------:R-:W2:Y:S02]  /*f080*/  LDC R11, c[0x0][0xbe8] ;  /* 0x0002fa00ff0b7b82 */ /* 0x000ea40000000800 */
[----:B--2---:R-:W-:Y:S01]  /*f090*/  IMAD R5, R0, R11, RZ ;  /* 0x0000000b00057224 */ /* 0x004fe200078e02ff */
[----:B0-----:R-:W-:-:S05]  /*f0a0*/  LEA R4, R20, R4, 0x6 ;  /* 0x0000000414047211 */ /* 0x001fca00078e30ff */
        /* <DEDUP_REMOVED lines=10> */
[----:B------:R-:W0:Y:S08]  /*f150*/  @P0 LDC R9, c[0x0][0xbec] ;  /* 0x0002fb00ff090b82 */ /* 0x000e300000000800 */
[----:B------:R-:W2:Y:S01]  /*f160*/  @P0 LDC R21, c[0x0][0xbf0] ;  /* 0x0002fc00ff150b82 */ /* 0x000ea20000000800 */
[----:B0-----:R-:W-:-:S04]  /*f170*/  @P0 IMAD.HI.U32 R6, R12, R9, RZ ;  /* 0x000000090c060227 */ /* 0x001fc800078e00ff */
[----:B------:R-:W-:Y:S01]  /*f180*/  IMAD R9, R28, UR5, R8 ;  /* 0x000000051c097c24 */ /* 0x000fe2000f8e0208 */
[----:B------:R-:W-:Y:S01]  /*f190*/  ULDC.64 UR4, c[0x0][0xb98] ;  /* 0x0002e60000047ab9 */ /* 0x000fe20000000a00 */
[----:B--2---:R-:W-:Y:S02]  /*f1a0*/  @P0 SHF.R.U32.HI R7, RZ, R21, R6 ;  /* 0x00000015ff070219 */ /* 0x004fe40000011606 */
        /* <DEDUP_REMOVED lines=20> */
.L_x_3939:
[----:B------:R-:W-:Y:S05]  /*f2f0*/  BSYNC B1 ;  /* 0x0000000000017941 */ /* 0x000fea0003800000 */
.L_x_3938:
[----:B------:R-:W-:Y:S01]  /*f300*/  ISETP.NE.AND P0, PT, R29, 0x1, PT ;  /* 0x000000011d00780c */ /* 0x000fe20003f05270 */
[----:B------:R-:W2:Y:S01]  /*f310*/  LDC R21, c[0x0][0xac8] ;  /* 0x0002b200ff157b82 */ /* 0x000ea20000000800 */
[----:B------:R-:W-:Y:S01]  /*f320*/  ULDC.64 UR4, c[0x0][0xaa0] ;  /* 0x0002a80000047ab9 */ /* 0x000fe20000000a00 */
[--C-:B------:R-:W-:Y:S01]  /*f330*/  SHF.R.S32.HI R8, RZ, 0x1f, R24.reuse ;  /* 0x0000001fff087819 */ /* 0x100fe20000011418 */
[----:B0-----:R-:W-:Y:S01]  /*f340*/  IMAD R6, R10, UR4, RZ ;  /* 0x000000040a067c24 */ /* 0x001fe2000f8e02ff */
[----:B------:R-:W-:Y:S01]  /*f350*/  SHF.R.S32.HI R12, RZ, 0x1f, R24 ;  /* 0x0000001fff0c7819 */ /* 0x000fe20000011418 */
[C---:B------:R-:W-:Y:S01]  /*f360*/  IMAD.WIDE.U32 R4, R3.reuse, UR4, RZ ;  /* 0x0000000403047c25 */ /* 0x040fe2000f8e00ff */
[-C--:B------:R-:W-:Y:S01]  /*f370*/  LEA.HI R8, R8, R24.reuse, RZ, 0x3 ;  /* 0x0000001808087211 */ /* 0x080fe200078f18ff */
[----:B------:R-:W-:Y:S01]  /*f380*/  BSSY B1, `(.L_x_3940) ;  /* 0x000007f000017945 */ /* 0x000fe20003800000 */
[----:B------:R-:W-:Y:S01]  /*f390*/  LEA.HI R12, R12, R24, RZ, 0x3 ;  /* 0x000000180c0c7211 */ /* 0x000fe200078f18ff */
[----:B------:R-:W-:Y:S01]  /*f3a0*/  IMAD R3, R3, UR5, R6 ;  /* 0x0000000503037c24 */ /* 0x000fe2000f8e0206 */
[----:B------:R-:W-:Y:S01]  /*f3b0*/  LOP3.LUT R8, R8, 0xfffffff8, RZ, 0xc0, !PT ;  /* 0xfffffff808087812 */ /* 0x000fe200078ec0ff */
[----:B------:R-:W-:Y:S01]  /*f3c0*/  ULDC.64 UR4, c[0x0][0xae8] ;  /* 0x0002ba0000047ab9 */ /* 0x000fe20000000a00 */
[----:B------:R-:W0:Y:S01]  /*f3d0*/  @P0 LDC R7, c[0x0][0xbec] ;  /* 0x0002fb00ff070b82 */ /* 0x000e220000000800 */
[----:B------:R-:W-:Y:S01]  /*f3e0*/  IMAD.IADD R5, R5, 0x1, R3 ;  /* 0x0000000105057824 */ /* 0x000fe200078e0203 */
[----:B------:R-:W-:Y:S01]  /*f3f0*/  SHF.R.S32.HI R12, RZ, 0x3, R12 ;  /* 0x00000003ff0c7819 */ /* 0x000fe2000001140c */
[----:B------:R-:W-:-:S02]  /*f400*/  IMAD R3, R13, UR4, RZ ;  /* 0x000000040d037c24 */ /* 0x000fc4000f8e02ff */
[----:B------:R-:W-:Y:S02]  /*f410*/  VIADD R43, R196, 0x40 ;  /* 0x00000040c42b7836 */ /* 0x000fe40000000000 */
[----:B------:R-:W-:Y:S01]  /*f420*/  IMAD.IADD R8, R24, 0x1, -R8 ;  /* 0x0000000118087824 */ /* 0x000fe200078e0a08 */
[----:B------:R-:W3:Y:S01]  /*f430*/  @P0 LDC R9, c[0x0][0xbf0] ;  /* 0x0002fc00ff090b82 */ /* 0x000ee20000000800 */
[C---:B------:R-:W-:Y:S02]  /*f440*/  IMAD R3, R28.reuse, UR5, R3 ;  /* 0x000000051c037c24 */ /* 0x040fe4000f8e0203 */
[----:B------:R-:W-:Y:S01]  /*f450*/  IMAD.WIDE.U32 R4, R28, UR4, R4 ;  /* 0x000000041c047c25 */ /* 0x000fe2000f8e0004 */
[-C--:B--2---:R-:W-:Y:S01]  /*f460*/  ISETP.GE.AND P1, PT, R43, R21.reuse, PT ;  /* 0x000000152b00720c */ /* 0x084fe20003f26270 */
[----:B------:R-:W-:Y:S01]  /*f470*/  ULDC.64 UR4, c[0x0][0xaf0] ;  /* 0x0002bc0000047ab9 */ /* 0x000fe20000000a00 */
[----:B------:R-:W-:Y:S01]  /*f480*/  ISETP.GE.AND P2, PT, R196, R21, PT ;  /* 0x00000015c400720c */ /* 0x000fe20003f46270 */
[----:B------:R-:W-:Y:S01]  /*f490*/  IMAD R6, R8, 0x20, R12 ;  /* 0x0000002008067824 */ /* 0x000fe200078e020c */
[----:B------:R-:W-:Y:S01]  /*f4a0*/  SEL R10, RZ, 0xffffffff, P1 ;  /* 0xffffffffff0a7807 */ /* 0x000fe20000800000 */
[----:B------:R-:W-:-:S02]  /*f4b0*/  IMAD.IADD R5, R5, 0x1, R3 ;  /* 0x0000000105057824 */ /* 0x000fc400078e0203 */
[----:B------:R-:W-:Y:S02]  /*f4c0*/  IMAD R3, R14, UR4, RZ ;  /* 0x000000040e037c24 */ /* 0x000fe4000f8e02ff */
[----:B------:R-:W-:Y:S02]  /*f4d0*/  IMAD R8, R20, 0x40, R6 ;  /* 0x0000004014087824 */ /* 0x000fe400078e0206 */
[----:B------:R-:W-:Y:S02]  /*f4e0*/  VIADD R41, R196, 0x80 ;  /* 0x00000080c4297836 */ /* 0x000fe40000000000 */
[C---:B------:R-:W-:Y:S02]  /*f4f0*/  IMAD R3, R15.reuse, UR5, R3 ;  /* 0x000000050f037c24 */ /* 0x040fe4000f8e0203 */
[----:B------:R-:W-:Y:S01]  /*f500*/  IMAD.WIDE.U32 R4, R15, UR4, R4 ;  /* 0x000000040f047c25 */ /* 0x000fe2000f8e0004 */
[----:B------:R-:W-:-:S03]  /*f510*/  ULDC.64 UR4, c[0x0][0xae0] ;  /* 0x0002b80000047ab9 */ /* 0x000fc60000000a00 */
[----:B0-----:R-:W-:Y:S01]  /*f520*/  @P0 IMAD.HI.U32 R6, R8, R7, RZ ;  /* 0x0000000708060227 */ /* 0x001fe200078e00ff */
[----:B------:R-:W-:Y:S02]  /*f530*/  SEL R7, RZ, 0x1, P2 ;  /* 0x00000001ff077807 */ /* 0x000fe40001000000 */
[----:B------:R-:W-:Y:S01]  /*f540*/  ISETP.GE.AND P2, PT, R41, R21, PT ;  /* 0x000000152900720c */ /* 0x000fe20003f46270 */
[----:B------:R-:W-:Y:S02]  /*f550*/  IMAD.SHL.U32 R10, R10, 0x2, RZ ;  /* 0x000000020a0a7824 */ /* 0x000fe400078e00ff */
[C---:B------:R-:W-:Y:S02]  /*f560*/  VIADD R39, R196.reuse, 0xc0 ;  /* 0x000000c0c4277836 */ /* 0x040fe40000000000 */
[----:B------:R-:W-:Y:S02]  /*f570*/  IMAD.IADD R5, R5, 0x1, R3 ;  /* 0x0000000105057824 */ /* 0x000fe400078e0203 */
[----:B------:R-:W-:Y:S01]  /*f580*/  IMAD.MOV.U32 R3, RZ, RZ, R8 ;  /* 0x000000ffff037224 */ /* 0x000fe200078e0008 */
[----:B---3--:R-:W-:Y:S01]  /*f590*/  @P0 SHF.R.U32.HI R3, RZ, R9, R6 ;  /* 0x00000009ff030219 */ /* 0x008fe20000011606 */
[----:B------:R-:W-:Y:S01]  /*f5a0*/  VIADD R37, R196, 0x100 ;  /* 0x00000100c4257836 */ /* 0x000fe20000000000 */
[----:B------:R-:W-:Y:S01]  /*f5b0*/  LOP3.LUT R9, R10, 0x2, R7, 0xe2, !PT ;  /* 0x000000020a097812 */ /* 0x000fe200078ee207 */
[----:B------:R-:W-:Y:S01]  /*f5c0*/  IMAD R31, R0, R29, RZ ;  /* 0x0000001d001f7224 */ /* 0x000fe200078e02ff */
[----:B------:R-:W-:Y:S01]  /*f5d0*/  ISETP.GE.AND P1, PT, R39, R21, PT ;  /* 0x000000152700720c */ /* 0x000fe20003f26270 */
[----:B------:R-:W-:Y:S01]  /*f5e0*/  IMAD.MOV R7, RZ, RZ, -R3 ;  /* 0x000000ffff077224 */ /* 0x000fe200078e0a03 */
[----:B------:R-:W-:Y:S01]  /*f5f0*/  SEL R10, RZ, 0xffffffff, P2 ;  /* 0xffffffffff0a7807 */ /* 0x000fe20001000000 */
[----:B------:R-:W-:Y:S01]  /*f600*/  IMAD.WIDE.U32 R4, R3, UR4, R4 ;  /* 0x0000000403047c25 */ /* 0x000fe2000f8e0004 */
[----:B------:R-:W-:-:S02]  /*f610*/  SHF.R.S32.HI R6, RZ, 0x1f, R3 ;  /* 0x0000001fff067819 */ /* 0x000fc40000011403 */
[----:B------:R-:W-:Y:S01]  /*f620*/  SEL R11, RZ, 0xffffffff, P1 ;  /* 0xffffffffff0b7807 */ /* 0x000fe20000800000 */
[----:B------:R-:W-:Y:S01]  /*f630*/  IMAD.SHL.U32 R10, R10, 0x4, RZ ;  /* 0x000000040a0a7824 */ /* 0x000fe200078e00ff */
[----:B------:R-:W-:Y:S01]  /*f640*/  ISETP.GE.AND P0, PT, R37, R21, PT ;  /* 0x000000152500720c */ /* 0x000fe20003f06270 */
[----:B------:R-:W-:Y:S02]  /*f650*/  IMAD R6, R6, UR4, RZ ;  /* 0x0000000406067c24 */ /* 0x000fe4000f8e02ff */
[----:B------:R-:W-:Y:S01]  /*f660*/  IMAD.SHL.U32 R11, R11, 0x8, RZ ;  /* 0x000000080b0b7824 */ /* 0x000fe200078e00ff */
[----:B------:R-:W-:Y:S01]  /*f670*/  LOP3.LUT R0, R10, 0x4, R9, 0xe2, !PT ;  /* 0x000000040a007812 */ /* 0x000fe200078ee209 */
[----:B------:R-:W-:Y:S02]  /*f680*/  IMAD R7, R29, R7, R8 ;  /* 0x000000071d077224 */ /* 0x000fe400078e0208 */
[----:B------:R-:W-:Y:S01]  /*f690*/  IMAD R9, R3, UR5, R6 ;  /* 0x0000000503097c24 */ /* 0x000fe2000f8e0206 */
[----:B------:R-:W-:Y:S01]  /*f6a0*/  SEL R6, RZ, 0xffffffff, P0 ;  /* 0xffffffffff067807 */ /* 0x000fe20000000000 */
[----:B------:R-:W-:Y:S01]  /*f6b0*/  VIADD R35, R196, 0x140 ;  /* 0x00000140c4237836 */ /* 0x000fe20000000000 */
[----:B------:R-:W-:Y:S01]  /*f6c0*/  LOP3.LUT R3, R11, 0x8, R0, 0xe2, !PT ;  /* 0x000000080b037812 */ /* 0x000fe200078ee200 */
[----:B------:R-:W-:Y:S01]  /*f6d0*/  ULDC.64 UR4, c[0x0][0xad8] ;  /* 0x0002b60000047ab9 */ /* 0x000fe20000000a00 */
[----:B------:R-:W-:Y:S01]  /*f6e0*/  SHF.R.S32.HI R0, RZ, 0x1f, R7 ;  /* 0x0000001fff007819 */ /* 0x000fe20000011407 */
[----:B------:R-:W-:Y:S01]  /*f6f0*/  IMAD.SHL.U32 R6, R6, 0x10, RZ ;  /* 0x0000001006067824 */ /* 0x000fe200078e00ff */
[----:B------:R-:W-:Y:S01]  /*f700*/  ISETP.GE.AND P0, PT, R35, R21, PT ;  /* 0x000000152300720c */ /* 0x000fe20003f06270 */
[----:B------:R-:W-:-:S02]  /*f710*/  VIADD R33, R196, 0x180 ;  /* 0x00000180c4217836 */ /* 0x000fc40000000000 */
[----:B------:R-:W-:Y:S01]  /*f720*/  IMAD R0, R0, UR4, RZ ;  /* 0x0000000400007c24 */ /* 0x000fe2000f8e02ff */
[----:B------:R-:W-:Y:S01]  /*f730*/  LOP3.LUT R6, R6, 0x10, R3, 0xe2, !PT ;  /* 0x0000001006067812 */ /* 0x000fe200078ee203 */
[----:B------:R-:W-:Y:S01]  /*f740*/  IMAD.IADD R5, R5, 0x1, R9 ;  /* 0x0000000105057824 */ /* 0x000fe200078e0209 */
[----:B------:R-:W-:Y:S01]  /*f750*/  SEL R8, RZ, 0xffffffff, P0 ;  /* 0xffffffffff087807 */ /* 0x000fe20000000000 */
[----:B------:R-:W-:Y:S01]  /*f760*/  IMAD R3, R7, UR5, R0 ;  /* 0x0000000507037c24 */ /* 0x000fe2000f8e0200 */
[----:B------:R-:W-:Y:S01]  /*f770*/  ISETP.GE.AND P0, PT, R33, R21, PT ;  /* 0x000000152100720c */ /* 0x000fe20003f06270 */
[----:B------:R-:W-:Y:S02]  /*f780*/  IMAD R0, R20, 0x40, R12 ;  /* 0x0000004014007824 */ /* 0x000fe400078e020c */
[----:B------:R-:W-:Y:S01]  /*f790*/  IMAD.WIDE.U32 R4, R7, UR4, R4 ;  /* 0x0000000407047c25 */ /* 0x000fe2000f8e0004 */
[----:B------:R-:W-:Y:S01]  /*f7a0*/  SEL R7, RZ, 0x40, P0 ;  /* 0x00000040ff077807 */ /* 0x000fe20000000000 */
[----:B------:R-:W-:Y:S01]  /*f7b0*/  ULDC.64 UR4, c[0x0][0xa80] ;  /* 0x0002a00000047ab9 */ /* 0x000fe20000000a00 */
[----:B------:R-:W-:Y:S01]  /*f7c0*/  ISETP.GE.AND P0, PT, R0, R31, PT ;  /* 0x0000001f0000720c */ /* 0x000fe20003f06270 */
[----:B------:R-:W-:Y:S01]  /*f7d0*/  IMAD.SHL.U32 R9, R8, 0x20, RZ ;  /* 0x0000002008097824 */ /* 0x000fe200078e00ff */
[----:B------:R-:W-:Y:S01]  /*f7e0*/  LEA R20, P1, R4, UR4, 0x1 ;  /* 0x0000000404147c11 */ /* 0x000fe2000f8208ff */
[----:B------:R-:W-:-:S02]  /*f7f0*/  VIADD R30, R196, 0x1c0 ;  /* 0x000001c0c41e7836 */ /* 0x000fc40000000000 */
[----:B------:R-:W-:Y:S01]  /*f800*/  IMAD.IADD R3, R5, 0x1, R3 ;  /* 0x0000000105037824 */ /* 0x000fe200078e0203 */
[----:B------:R-:W-:Y:S01]  /*f810*/  LOP3.LUT R6, R9, 0x20, R6, 0xe2, !PT ;  /* 0x0000002009067812 */ /* 0x000fe200078ee206 */
[----:B------:R-:W-:Y:S01]  /*f820*/  VIADD R32, R196, 0x1c0 ;  /* 0x000001c0c4207836 */ /* 0x000fe20000000000 */
[----:B------:R-:W-:Y:S01]  /*f830*/  ISETP.GE.AND P2, PT, R30, R21, PT ;  /* 0x000000151e00720c */ /* 0x000fe20003f46270 */
[----:B------:R-:W-:Y:S01]  /*f840*/  VIADD R34, R196, 0x180 ;  /* 0x00000180c4227836 */ /* 0x000fe20000000000 */
[----:B------:R-:W-:Y:S01]  /*f850*/  LEA.HI.X R3, R4, UR5, R3, 0x1, P1 ;  /* 0x0000000504037c11 */ /* 0x000fe200088f0c03 */
[----:B------:R-:W-:Y:S01]  /*f860*/  VIADD R36, R196, 0x140 ;  /* 0x00000140c4247836 */ /* 0x000fe20000000000 */
[----:B------:R-:W-:Y:S01]  /*f870*/  LOP3.LUT R24, R6, R7, RZ, 0xfc, !PT ;  /* 0x0000000706187212 */ /* 0x000fe200078efcff */
[C---:B------:R-:W-:Y:S01]  /*f880*/  VIADD R38, R196.reuse, 0x100 ;  /* 0x00000100c4267836 */ /* 0x040fe20000000000 */
[----:B------:R-:W-:Y:S01]  /*f890*/  SEL R5, RZ, 0x80, P2 ;  /* 0x00000080ff057807 */ /* 0x000fe20001000000 */
[C---:B------:R-:W-:Y:S01]  /*f8a0*/  VIADD R40, R196.reuse, 0xc0 ;  /* 0x000000c0c4287836 */ /* 0x040fe20000000000 */
[----:B------:R0:W2:Y:S01]  /*f8b0*/  SHFL.IDX PT, R6, R20, RZ, 0x181f ;  /* 0x00181fff14067589 */ /* 0x0000a200000e0000 */
[----:B------:R-:W-:Y:S01]  /*f8c0*/  VIADD R42, R196, 0x80 ;  /* 0x00000080c42a7836 */ /* 0x000fe20000000000 */
        /* <DEDUP_REMOVED lines=15> */
[CC--:B--2---:R-:W-:Y:S02]  /*f9c0*/  @!P2 LEA R8, P0, R43.reuse, R6.reuse, 0x1 ;  /* 0x000000062b08a211 */ /* 0x0c4fe400078008ff */
[----:B---3--:R-:W-:Y:S02]  /*f9d0*/  @!P1 IMAD.WIDE R4, R196, 0x2, R6 ;  /* 0x00000002c4049825 */ /* 0x008fe400078e0206 */
[----:B------:R-:W-:Y:S02]  /*f9e0*/  @!P2 LEA.HI.X R9, R43, R7, R44, 0x1, P0 ;  /* 0x000000072b09a211 */ /* 0x000fe400000f0c2c */
[----:B------:R-:W-:Y:S01]  /*f9f0*/  @!P5 LEA R10, P4, R41, R6, 0x1 ;  /* 0x00000006290ad211 */ /* 0x000fe200078808ff */
[----:B------:R-:W-:Y:S01]  /*fa00*/  @!P1 ST.E.128 desc[UR40][R4.64], RZ ;  /* 0x000000ff04009985 */ /* 0x000fe2000c101d28 */
[-C--:B------:R-:W-:Y:S02]  /*fa10*/  ISETP.GE.AND P1, PT, R35, R21.reuse, PT ;  /* 0x000000152300720c */ /* 0x080fe40003f26270 */
[----:B------:R-:W-:Y:S01]  /*fa20*/  LOP3.LUT P0, RZ, R24, 0x40, RZ, 0xc0, !PT ;  /* 0x0000004018ff7812 */ /* 0x000fe2000780c0ff */
[----:B------:R0:W-:Y:S01]  /*fa30*/  @!P2 ST.E.128 desc[UR40][R8.64], RZ ;  /* 0x000000ff0800a985 */ /* 0x0001e2000c101d28 */
[----:B------:R-:W-:-:S02]  /*fa40*/  ISETP.GE.AND P2, PT, R37, R21, PT ;  /* 0x000000152500720c */ /* 0x000fc40003f46270 */
[-C--:B------:R-:W-:Y:S02]  /*fa50*/  @!P5 LEA.HI.X R11, R41, R7.reuse, R42, 0x1, P4 ;  /* 0x00000007290bd211 */ /* 0x080fe400020f0c2a */
[----:B------:R-:W-:Y:S02]  /*fa60*/  LOP3.LUT P4, RZ, R28, 0x80, RZ, 0xc0, !PT ;  /* 0x000000801cff7812 */ /* 0x000fe4000788c0ff */
[CC--:B------:R-:W-:Y:S01]  /*fa70*/  @!P3 LEA R12, P6, R39.reuse, R6.reuse, 0x1 ;  /* 0x00000006270cb211 */ /* 0x0c0fe200078c08ff */
[----:B------:R4:W-:Y:S03]  /*fa80*/  @!P5 ST.E.128 desc[UR40][R10.64], RZ ;  /* 0x000000ff0a00d985 */ /* 0x0009e6000c101d28 */
[----:B------:R-:W-:Y:S02]  /*fa90*/  @!P3 LEA.HI.X R13, R39, R7, R40, 0x1, P6 ;  /* 0x00000007270db211 */ /* 0x000fe400030f0c28 */
[----:B0-----:R-:W-:-:S02]  /*faa0*/  @!P1 LEA R8, P6, R35, R6, 0x1 ;  /* 0x0000000623089211 */ /* 0x001fc400078c08ff */
        /* <DEDUP_REMOVED lines=12> */
.L_x_3941:
[----:B------:R-:W-:Y:S05]  /*fb70*/  BSYNC B1 ;  /* 0x0000000000017941 */ /* 0x000fea0003800000 */
.L_x_3940:
[----:B------:R-:W-:Y:S01]  /*fb80*/  VIADD R0, R0, 0x20 ;  /* 0x0000002000007836 */ /* 0x000fe20000000000 */
[----:B---34-:R0:W3:Y:S04]  /*fb90*/  SHFL.IDX PT, R7, R3, 0x1, 0x181f ;  /* 0x00381f0003077f89 */ /* 0x0180e800000e0000 */
[----:B------:R-:W-:Y:S01]  /*fba0*/  ISETP.GE.AND P0, PT, R0, R31, PT ;  /* 0x0000001f0000720c */ /* 0x000fe20003f06270 */
[----:B--2---:R0:W2:-:S12]  /*fbb0*/  SHFL.IDX PT, R6, R20, 0x1, 0x181f ;  /* 0x00381f0014067f89 */ /* 0x00409800000e0000 */
[----:B0-----:R-:W-:Y:S05]  /*fbc0*/  @P0 BRA `(.L_x_3936) ;  /* 0x00000000007c0947 */ /* 0x001fea0003800000 */
[-C--:B------:R-:W-:Y:S02]  /*fbd0*/  ISETP.GE.AND P6, PT, R196, R21.reuse, PT ;  /* 0x00000015c400720c */ /* 0x080fe40003fc6270 */
[-C--:B------:R-:W-:Y:S02]  /*fbe0*/  ISETP.GE.AND P5, PT, R43, R21.reuse, PT ;  /* 0x000000152b00720c */ /* 0x080fe40003fa6270 */
[-C--:B------:R-:W-:Y:S02]  /*fbf0*/  ISETP.GE.AND P4, PT, R41, R21.reuse, PT ;  /* 0x000000152900720c */ /* 0x080fe40003f86270 */
[-C--:B------:R-:W-:Y:S02]  /*fc00*/  ISETP.GE.AND P3, PT, R39, R21.reuse, PT ;  /* 0x000000152700720c */ /* 0x080fe40003f66270 */
[-C--:B------:R-:W-:Y:S02]  /*fc10*/  ISETP.GE.AND P2, PT, R37, R21.reuse, PT ;  /* 0x000000152500720c */ /* 0x080fe40003f46270 */
[----:B------:R-:W-:-:S03]  /*fc20*/  ISETP.GE.AND P1, PT, R35, R21, PT ;  /* 0x000000152300720c */ /* 0x000fc60003f26270 */
[----:B--23--:R-:W-:Y:S02]  /*fc30*/  @!P6 IMAD.WIDE R4, R196, 0x2, R6 ;  /* 0x00000002c404e825 */ /* 0x00cfe400078e0206 */
[----:B------:R-:W-:-:S03]  /*fc40*/  @!P5 LEA R8, P0, R43, R6, 0x1 ;  /* 0x000000062b08d211 */ /* 0x000fc600078008ff */
[----:B------:R0:W-:Y:S01]  /*fc50*/  @!P6 ST.E.128 desc[UR40][R4.64], RZ ;  /* 0x000000ff0400e985 */ /* 0x0001e2000c101d28 */
[-C--:B------:R-:W-:Y:S02]  /*fc60*/  @!P4 LEA R10, P6, R41, R6.reuse, 0x1 ;  /* 0x00000006290ac211 */ /* 0x080fe400078c08ff */
[-C--:B------:R-:W-:Y:S02]  /*fc70*/  @!P5 LEA.HI.X R9, R43, R7.reuse, R44, 0x1, P0 ;  /* 0x000000072b09d211 */ /* 0x080fe400000f0c2c */
[----:B------:R-:W-:Y:S02]  /*fc80*/  LOP3.LUT P0, RZ, R24, 0x40, RZ, 0xc0, !PT ;  /* 0x0000004018ff7812 */ /* 0x000fe4000780c0ff */
[----:B------:R-:W-:Y:S01]  /*fc90*/  @!P4 LEA.HI.X R11, R41, R7, R42, 0x1, P6 ;  /* 0x00000007290bc211 */ /* 0x000fe200030f0c2a */
[----:B------:R2:W-:Y:S01]  /*fca0*/  @!P5 ST.E.128 desc[UR40][R8.64], RZ ;  /* 0x000000ff0800d985 */ /* 0x0005e2000c101d28 */
[----:B------:R-:W-:Y:S02]  /*fcb0*/  LOP3.LUT P6, RZ, R28, 0x80, RZ, 0xc0, !PT ;  /* 0x000000801cff7812 */ /* 0x000fe400078cc0ff */
[-C--:B------:R-:W-:Y:S01]  /*fcc0*/  @!P3 LEA R12, P5, R39, R6.reuse, 0x1 ;  /* 0x00000006270cb211 */ /* 0x080fe200078a08ff */
[----:B------:R2:W-:Y:S01]  /*fcd0*/  @!P4 ST.E.128 desc[UR40][R10.64], RZ ;  /* 0x000000ff0a00c985 */ /* 0x0005e2000c101d28 */
[----:B------:R-:W-:-:S02]  /*fce0*/  @!P2 LEA R14, P4, R37, R6, 0x1 ;  /* 0x00000006250ea211 */ /* 0x000fc400078808ff */
[-C--:B------:R-:W-:Y:S02]  /*fcf0*/  @!P3 LEA.HI.X R13, R39, R7.reuse, R40, 0x1, P5 ;  /* 0x00000007270db211 */ /* 0x080fe400028f0c28 */
[-C--:B0-----:R-:W-:Y:S02]  /*fd00*/  @!P1 LEA R4, P5, R35, R6.reuse, 0x1 ;  /* 0x0000000623049211 */ /* 0x081fe400078a08ff */
[-C--:B------:R-:W-:Y:S01]  /*fd10*/  @!P2 LEA.HI.X R15, R37, R7.reuse, R38, 0x1, P4 ;  /* 0x00000007250fa211 */ /* 0x080fe200020f0c26 */
[----:B------:R2:W-:Y:S01]  /*fd20*/  @!P3 ST.E.128 desc[UR40][R12.64], RZ ;  /* 0x000000ff0c00b985 */ /* 0x0005e2000c101d28 */
[-C--:B------:R-:W-:Y:S02]  /*fd30*/  @P0 LEA R20, P3, R33, R6.reuse, 0x1 ;  /* 0x0000000621140211 */ /* 0x080fe400078608ff */
[----:B------:R-:W-:Y:S01]  /*fd40*/  @P6 LEA R6, P4, R30, R6, 0x1 ;  /* 0x000000061e066211 */ /* 0x000fe200078808ff */
[----:B------:R2:W-:Y:S01]  /*fd50*/  @!P2 ST.E.128 desc[UR40][R14.64], RZ ;  /* 0x000000ff0e00a985 */ /* 0x0005e2000c101d28 */
[----:B------:R-:W-:-:S02]  /*fd60*/  @!P1 LEA.HI.X R5, R35, R7, R36, 0x1, P5 ;  /* 0x0000000723059211 */ /* 0x000fc400028f0c24 */
[-C--:B------:R-:W-:Y:S02]  /*fd70*/  @P0 LEA.HI.X R21, R33, R7.reuse, R34, 0x1, P3 ;  /* 0x0000000721150211 */ /* 0x080fe400018f0c22 */
[----:B------:R-:W-:Y:S01]  /*fd80*/  @P6 LEA.HI.X R7, R30, R7, R32, 0x1, P4 ;  /* 0x000000071e076211 */ /* 0x000fe200020f0c20 */
[----:B------:R2:W-:Y:S04]  /*fd90*/  @!P1 ST.E.128 desc[UR40][R4.64], RZ ;  /* 0x000000ff04009985 */ /* 0x0005e8000c101d28 */
[----:B------:R2:W-:Y:S04]  /*fda0*/  @P0 ST.E.128 desc[UR40][R20.64], RZ ;  /* 0x000000ff14000985 */ /* 0x0005e8000c101d28 */
[----:B------:R2:W-:Y:S02]  /*fdb0*/  @P6 ST.E.128 desc[UR40][R6.64], RZ ;  /* 0x000000ff06006985 */ /* 0x0005e4000c101d28 */
.L_x_3936:
[----:B------:R-:W-:Y:S05]  /*fdc0*/  BSYNC B0 ;  /* 0x0000000000007941 */ /* 0x000fea0003800000 */
.L_x_3930:
[----:B------:R-:W-:Y:S02]  /*fdd0*/  ULDC UR4, c[0x0][0xc3c] ;  /* 0x00030f0000047ab9 */ /* 0x000fe40000000800 */
[----:B------:R-:W-:-:S13]  /*fde0*/  ISETP.GE.AND P0, PT, R27, UR4, PT ;  /* 0x000000041b007c0c */ /* 0x000fda000bf06270 */
[----:B------:R-:W-:Y:S05]  /*fdf0*/  @!P0 BRA `(.L_x_3942) ;  /* 0xffffff1400c48947 */ /* 0x000fea000383ffff */
[----:B------:R-:W-:Y:S05]  /*fe00*/  BRA `(.L_x_3814) ;  /* 0x0000007000107947 */ /* 0x000fea0003800000 */
.L_x_3812:
[----:B------:R-:W-:-:S08]  /*fe10*/  NOP ;  /* 0x0000000000007918 */ /* 0x000fd00000000000 */
[----:B------:R-:W0:-:S00]  /*fe20*/  USETMAXREG.DEALLOC.CTAPOOL 0x28 ;  /* 0x00000028000079c8 */ /* 0x000e0000080e0500 */
        /* <DEDUP_REMOVED lines=14> */
.L_x_3943:
        /* <DEDUP_REMOVED lines=41> */
.L_x_3949:
[----:B------:R-:W-:Y:S01]  /*101a0*/  UIADD3 UR4, UR4, 0x1f, URZ ;  /* 0x0000001f04047890 */ /* 0x000fe2000fffe03f */
[----:B------:R-:W-:-:S05]  /*101b0*/  IMAD.U32 R19, RZ, RZ, UR7 ;  /* 0x00000007ff137e24 */ /* 0x000fca000f8e00ff */
[----:B0-----:R-:W-:-:S13]  /*101c0*/  ISETP.LE.AND P6, PT, R10, UR4, PT ;  /* 0x000000040a007c0c */ /* 0x001fda000bfc3270 */
[----:B------:R-:W-:Y:S05]  /*101d0*/  @P6 BRA `(.L_x_3946) ;  /* 0x0000000400246947 */ /* 0x000fea0003800000 */
[----:B------:R-:W-:Y:S01]  /*101e0*/  IADD3 R7, R5, UR4, RZ ;  /* 0x0000000405077c10 */ /* 0x000fe2000fffe0ff */
[----:B------:R-:W-:Y:S01]  /*101f0*/  BSSY B0, `(.L_x_3947) ;  /* 0x0000007000007945 */ /* 0x000fe20003800000 */
[----:B------:R-:W-:Y:S02]  /*10200*/  IMAD.MOV.U32 R4, RZ, RZ, RZ ;  /* 0x000000ffff047224 */ /* 0x000fe400078e00ff */
[----:B------:R-:W-:-:S13]  /*10210*/  ISETP.GE.OR P6, PT, R7, R10, !P0 ;  /* 0x0000000a0700720c */ /* 0x000fda00047c6670 */
[----:B------:R-:W-:Y:S05]  /*10220*/  @P6 BRA `(.L_x_3948) ;  /* 0x00000000000c6947 */ /* 0x000fea0003800000 */
[----:B------:R-:W0:Y:S02]  /*10230*/  LDC.64 R2, c[0x0][0xc80] ;  /* 0x00032000ff027b82 */ /* 0x000e240000000a00 */
[----:B0-----:R-:W-:-:S05]  /*10240*/  IMAD.WIDE R2, R7, 0x4, R2 ;  /* 0x0000000407027825 */ /* 0x001fca00078e0202 */
[----:B------:R0:W5:Y:S02]  /*10250*/  LDG.E R4, desc[UR40][R2.64] ;  /* 0x0000002802047981 */ /* 0x000164000c1e1900 */
.L_x_3948:
[----:B------:R-:W-:Y:S05]  /*10260*/  BSYNC B0 ;  /* 0x0000000000007941 */ /* 0x000fea0003800000 */
.L_x_3947:
        /* <DEDUP_REMOVED lines=21> */
.L_x_3945:
        /* <DEDUP_REMOVED lines=15> */
.L_x_3950:
[----:B---3--:R-:W-:Y:S01]  /*104b0*/  IMAD R16, R16, UR5, R9 ;  /* 0x0000000510107c24 */ /* 0x008fe2000f8e0209 */
[----:B0-----:R-:W-:Y:S01]  /*104c0*/  IABS R2, R4 ;  /* 0x0000000400027213 */ /* 0x001fe20000000000 */
[----:B-12---:R-:W-:Y:S02]  /*104d0*/  IMAD.MOV R7, RZ, RZ, -R3 ;  /* 0x000000ffff077224 */ /* 0x006fe400078e0a03 */
[----:B------:R-:W-:Y:S01]  /*104e0*/  VIADD R19, R19, UR4 ;  /* 0x0000000413137c36 */ /* 0x000fe20008000000 */
[----:B------:R-:W-:Y:S01]  /*104f0*/  IADD3 R9, -R16, UR6, RZ ;  /* 0x0000000610097c10 */ /* 0x000fe2000fffe1ff */
        /* <DEDUP_REMOVED lines=23> */
.L_x_3946:
[----:B------:R-:W-:Y:S02]  /*10670*/  IMAD.MOV.U32 R17, RZ, RZ, RZ ;  /* 0x000000ffff117224 */ /* 0x000fe400078e00ff */
[----:B------:R-:W-:Y:S02]  /*10680*/  IMAD.U32 R16, RZ, RZ, UR6 ;  /* 0x00000006ff107e24 */ /* 0x000fe4000f8e00ff */
[----:B------:R-:W-:-:S07]  /*10690*/  IMAD.MOV.U32 R18, RZ, RZ, RZ ;  /* 0x000000ffff127224 */ /* 0x000fce00078e00ff */
.L_x_3951:
[----:B------:R-:W-:-:S13]  /*106a0*/  ISETP.NE.AND P0, PT, R5, RZ, PT ;  /* 0x000000ff0500720c */ /* 0x000fda0003f05270 */
[----:B------:R-:W0:Y:S01]  /*106b0*/  @!P0 S2R R3, SR_CgaCtaId ;  /* 0x0000000000038919 */ /* 0x000e220000008800 */
[----:B------:R-:W-:-:S04]  /*106c0*/  @!P0 MOV R2, 0x400 ;  /* 0x0000040000028802 */ /* 0x000fc80000000f00 */
[----:B0-----:R-:W-:-:S05]  /*106d0*/  @!P0 LEA R2, R3, R2, 0x18 ;  /* 0x0000000203028211 */ /* 0x001fca00078ec0ff */
[----:B------:R1:W-:Y:S01]  /*106e0*/  @!P0 STS.128 [R2+0x28cd0], R16 ;  /* 0x028cd01002008388 */ /* 0x0003e20000000c00 */
[----:B------:R-:W-:Y:S06]  /*106f0*/  BAR.ARV 0x5, 0x180 ;  /* 0x0146000000007b1d */ /* 0x000fec0000002000 */
.L_x_3944:
[----:B------:R2:W-:Y:S01]  /*10700*/  STL [R1+0x1c], RZ ;  /* 0x00001cff01007387 */ /* 0x0005e20000100800 */
[----:B------:R-:W-:Y:S01]  /*10710*/  ULDC UR4, c[0x0][0xc3c] ;  /* 0x00030f0000047ab9 */ /* 0x000fe20000000800 */
[----:B------:R-:W-:Y:S01]  /*10720*/  IMAD.MOV.U32 R26, RZ, RZ, 0x1 ;  /* 0x00000001ff1a7424 */ /* 0x000fe200078e00ff */
[----:B0-----:R-:W-:Y:S01]  /*10730*/  ISETP.GE.AND P0, PT, R19, UR4, PT ;  /* 0x0000000413007c0c */ /* 0x001fe2000bf06270 */
[----:B------:R-:W-:-:S12]  /*10740*/  IMAD.MOV.U32 R25, RZ, RZ, RZ ;  /* 0x000000ffff197224 */ /* 0x000fd800078e00ff */
[----:B--2---:R-:W-:Y:S05]  /*10750*/  @P0 BRA `(.L_x_3952) ;  /* 0x0000006000e40947 */ /* 0x004fea0003800000 */
[----:B------:R-:W0:Y:S01]  /*10760*/  S2UR UR5, SR_CgaCtaId ;  /* 0x00000000000579c3 */ /* 0x000e220000008800 */
[C---:B-1----:R-:W-:Y:S01]  /*10770*/  IMAD.SHL.U32 R2, R0.reuse, 0x8, RZ ;  /* 0x0000000800027824 */ /* 0x042fe200078e00ff */
[----:B------:R-:W-:Y:S01]  /*10780*/  LOP3.LUT R5, R0, 0x7f, RZ, 0xc0, !PT ;  /* 0x0000007f00057812 */ /* 0x000fe200078ec0ff */
[----:B------:R-:W-:Y:S01]  /*10790*/  UMOV UR4, 0x400 ;  /* 0x0000040000047882 */ /* 0x000fe20000000000 */
[----:B------:R1:W-:Y:S01]  /*107a0*/  STL [R1+0x1c], RZ ;  /* 0x00001cff01007387 */ /* 0x0003e20000100800 */
[----:B------:R-:W-:Y:S01]  /*107b0*/  BSSY B8, `(.L_x_3952) ;  /* 0x0000633000087945 */ /* 0x000fe20003800000 */
[C---:B------:R-:W-:Y:S01]  /*107c0*/  LOP3.LUT R3, R2.reuse, 0x1f8, RZ, 0xc0, !PT ;  /* 0x000001f802037812 */ /* 0x040fe200078ec0ff */
[----:B------:R-:W-:Y:S01]  /*107d0*/  IMAD.SHL.U32 R35, R5, 0x8, RZ ;  /* 0x0000000805237824 */ /* 0x000fe200078e00ff */
[----:B------:R-:W-:Y:S01]  /*107e0*/  LOP3.LUT R2, R2, 0x38, RZ, 0xc0, !PT ;  /* 0x0000003802027812 */ /* 0x000fe200078ec0ff */
[----:B------:R-:W-:Y:S01]  /*107f0*/  IMAD.MOV.U32 R28, RZ, RZ, 0x1 ;  /* 0x00000001ff1c7424 */ /* 0x000fe200078e00ff */
[----:B------:R-:W-:Y:S01]  /*10800*/  LOP3.LUT R4, R3, 0x38, R0, 0x78, !PT ;  /* 0x0000003803047812 */ /* 0x000fe200078e7800 */
[----:B------:R-:W-:Y:S01]  /*10810*/  IMAD.SHL.U32 R0, R0, 0x10, RZ ;  /* 0x0000001000007824 */ /* 0x000fe200078e00ff */
[----:B------:R-:W-:-:S02]  /*10820*/  SHF.R.U32.HI R3, RZ, 0x3, R5 ;  /* 0x00000003ff037819 */ /* 0x000fc40000011605 */
[----:B------:R-:W-:Y:S02]  /*10830*/  CS2R R24, SRZ ;  /* 0x0000000000187805 */ /* 0x000fe4000001ff00 */
[----:B------:R-:W-:Y:S01]  /*10840*/  LOP3.LUT R35, R4, 0x200, R35, 0xf8, !PT ;  /* 0x0000020004237812 */ /* 0x000fe200078ef823 */
[----:B------:R-:W-:Y:S01]  /*10850*/  IMAD.MOV.U32 R26, RZ, RZ, 0x1 ;  /* 0x00000001ff1a7424 */ /* 0x000fe200078e00ff */
[----:B------:R-:W-:Y:S01]  /*10860*/  LOP3.LUT R0, R3, 0x70, R0, 0xf8, !PT ;  /* 0x0000007003007812 */ /* 0x000fe200078ef800 */
[----:B------:R-:W-:Y:S01]  /*10870*/  ULDC.64 UR38, c[0x0][0x198] ;  /* 0x0000660000267ab9 */ /* 0x000fe20000000a00 */
[C---:B------:R-:W-:Y:S01]  /*10880*/  LOP3.LUT R0, R2.reuse, 0xc0, RZ, 0xfc, !PT ;  /* 0x000000c002007812 */ /* 0x040fe200078efcff */
[----:B------:R-:W-:Y:S01]  /*10890*/  ULDC UR36, c[0x0][0xc] ;  /* 0x0000030000247ab9 */ /* 0x000fe20000000800 */
[C---:B------:R-:W-:Y:S02]  /*108a0*/  LOP3.LUT R0, R2.reuse, 0x140, RZ, 0xfc, !PT ;  /* 0x0000014002007812 */ /* 0x040fe400078efcff */
[----:B------:R-:W-:Y:S01]  /*108b0*/  LOP3.LUT R3, R2, 0x40, RZ, 0xfc, !PT ;  /* 0x0000004002037812 */ /* 0x000fe200078efcff */
[----:B0-----:R-:W-:Y:S01]  /*108c0*/  ULEA UR4, UR5, UR4, 0x18 ;  /* 0x0000000405047291 */ /* 0x001fe2000f8ec03f */
[----:B------:R-:W-:-:S02]  /*108d0*/  LOP3.LUT R4, R37, 0x2, RZ, 0xfc, !PT ;  /* 0x0000000225047812 */ /* 0x000fc400078efcff */
[C---:B------:R-:W-:Y:S02]  /*108e0*/  LOP3.LUT R3, R2.reuse, 0x100, RZ, 0xfc, !PT ;  /* 0x0000010002037812 */ /* 0x040fe400078efcff */
[C---:B------:R-:W-:Y:S01]  /*108f0*/  LOP3.LUT R4, R2.reuse, 0x80, RZ, 0xfc, !PT ;  /* 0x0000008002047812 */ /* 0x040fe200078efcff */
[----:B------:R-:W-:Y:S01]  /*10900*/  IMAD.U32 R23, RZ, RZ, UR4 ;  /* 0x00000004ff177e24 */ /* 0x000fe2000f8e00ff */
[C---:B------:R-:W-:Y:S02]  /*10910*/  LOP3.LUT R3, R2.reuse, 0x180, RZ, 0xfc, !PT ;  /* 0x0000018002037812 */ /* 0x040fe400078efcff */
[----:B------:R-:W-:Y:S01]  /*10920*/  LOP3.LUT R2, R2, 0x1c0, RZ, 0xfc, !PT ;  /* 0x000001c002027812 */ /* 0x000fe200078efcff */
[----:B------:R-:W-:-:S05]  /*10930*/  IMAD R0, R35, 0x2, R23 ;  /* 0x0000000223007824 */ /* 0x000fca00078e0217 */
[----:B------:R1:W-:Y:S02]  /*10940*/  STL [R1+0x34], R0 ;  /* 0x0000340001007387 */ /* 0x0003e40000100800 */
.L_x_4059:
[----:B0-----:R-:W0:Y:S02]  /*10950*/  LDC.64 R32, c[0x0][0xc88] ;  /* 0x00032200ff207b82 */ /* 0x001e240000000a00 */
[----:B0-----:R-:W-:-:S06]  /*10960*/  IMAD.WIDE R32, R19, 0x4, R32 ;  /* 0x0000000413207825 */ /* 0x001fcc00078e0220 */
[----:B-1----:R0:W1:Y:S01]  /*10970*/  LDG.E R32, desc[UR40][R32.64] ;  /* 0x0000002820207981 */ /* 0x002062000c1e1900 */
[----:B------:R-:W-:Y:S05]  /*10980*/  YIELD ;  /* 0x0000000000007946 */ /* 0x000fea0003800000 */
[----:B------:R-:W-:Y:S01]  /*10990*/  ULDC.64 UR4, c[0x0][0xa28] ;  /* 0x00028a0000047ab9 */ /* 0x000fe20000000a00 */
[----:B--23--:R-:W-:Y:S01]  /*109a0*/  IMAD.MOV.U32 R6, RZ, RZ, RZ ;  /* 0x000000ffff067224 */ /* 0x00cfe200078e00ff */
[----:B------:R-:W-:Y:S01]  /*109b0*/  ISETP.NE.U32.AND P0, PT, RZ, UR4, PT ;  /* 0x00000004ff007c0c */ /* 0x000fe2000bf05070 */
[----:B------:R-:W-:Y:S01]  /*109c0*/  ULDC.64 UR8, c[0x0][0xa18] ;  /* 0x0002860000087ab9 */ /* 0x000fe20000000a00 */
[----:B0-----:R-:W-:Y:S01]  /*109d0*/  IMAD.MOV.U32 R33, RZ, RZ, RZ ;  /* 0x000000ffff217224 */ /* 0x001fe200078e00ff */
[----:B------:R-:W-:Y:S01]  /*109e0*/  ULDC.64 UR6, c[0x0][0xa10] ;  /* 0x0002840000067ab9 */ /* 0x000fe20000000a00 */
[----:B------:R-:W-:-:S02]  /*109f0*/  ISETP.NE.AND.EX P0, PT, RZ, UR5, PT, P0 ;  /* 0x00000005ff007c0c */ /* 0x000fc4000bf05300 */
[----:B-1----:R-:W-:-:S11]  /*10a00*/  SHF.R.S32.HI R0, RZ, 0x1f, R32 ;  /* 0x0000001fff007819 */ /* 0x002fd60000011420 */
        /* <DEDUP_REMOVED lines=8> */
[----:B------:R-:W-:Y:S01]  /*10a90*/  ISETP.NE.U32.AND P2, PT, RZ, UR8, PT ;  /* 0x00000008ff007c0c */ /* 0x000fe2000bf45070 */
[----:B0-----:R-:W-:Y:S01]  /*10aa0*/  IMAD.MOV.U32 R0, RZ, RZ, RZ ;  /* 0x000000ffff007224 */ /* 0x001fe200078e00ff */
[----:B------:R-:W-:Y:S02]  /*10ab0*/  ISETP.NE.AND.EX P0, PT, RZ, UR5, PT, P0 ;  /* 0x00000005ff007c0c */ /* 0x000fe4000bf05300 */
[----:B------:R-:W-:Y:S02]  /*10ac0*/  ISETP.NE.AND.EX P2, PT, RZ, UR9, PT, P2 ;  /* 0x00000009ff007c0c */ /* 0x000fe4000bf45320 */
[----:B------:R-:W-:Y:S02]  /*10ad0*/  ISETP.NE.U32.AND P1, PT, RZ, UR6, PT ;  /* 0x00000006ff007c0c */ /* 0x000fe4000bf25070 */
[----:B-1----:R-:W-:-:S02]  /*10ae0*/  IADD3 R2, P3, R27, UR4, RZ ;  /* 0x000000041b027c10 */ /* 0x002fc4000ff7e0ff */
[----:B------:R-:W-:Y:S02]  /*10af0*/  ISETP.NE.AND.EX P1, PT, RZ, UR7, PT, P1 ;  /* 0x00000007ff007c0c */ /* 0x000fe4000bf25310 */
[----:B------:R-:W-:Y:S02]  /*10b00*/  IADD3.X R3, R29, UR5, RZ, P3, !PT ;  /* 0x000000051d037c10 */ /* 0x000fe40009ffe4ff */
[----:B------:R-:W-:-:S03]  /*10b10*/  IADD3 R4, P4, R27, UR6, RZ ;  /* 0x000000061b047c10 */ /* 0x000fc6000ff9e0ff */
[----:B------:R-:W2:Y:S01]  /*10b20*/  @P0 LDG.E R6, desc[UR40][R2.64] ;  /* 0x0000002802060981 */ /* 0x000ea2000c1e1900 */
[----:B------:R-:W-:Y:S01]  /*10b30*/  ULDC UR4, c[0x0][0x288] ;  /* 0x0000a20000047ab9 */ /* 0x000fe20000000800 */
[----:B------:R-:W-:Y:S01]  /*10b40*/  IADD3.X R5, R29, UR7, RZ, P4, !PT ;  /* 0x000000071d057c10 */ /* 0x000fe2000a7fe4ff */
[----:B------:R-:W-:Y:S01]  /*10b50*/  IMAD.U32 R8, RZ, RZ, UR4 ;  /* 0x00000004ff087e24 */ /* 0x000fe2000f8e00ff */
[----:B------:R-:W-:-:S03]  /*10b60*/  ULDC.64 UR4, c[0x0][0x418] ;  /* 0x0001060000047ab9 */ /* 0x000fc60000000a00 */
[----:B------:R-:W5:Y:S04]  /*10b70*/  @P1 LDG.E R0, desc[UR40][R4.64] ;  /* 0x0000002804001981 */ /* 0x000f68000c1e1900 */
[----:B--2---:R0:W-:Y:S02]  /*10b80*/  STL [R1+0xc], R6 ;  /* 0x00000c0601007387 */ /* 0x0041e40000100800 */
[----:B0-----:R-:W-:-:S04]  /*10b90*/  @P2 IADD3 R6, P3, R27, UR8, RZ ;  /* 0x000000081b062c10 */ /* 0x001fc8000ff7e0ff */
[----:B------:R-:W-:-:S05]  /*10ba0*/  @P2 IADD3.X R7, R29, UR9, RZ, P3, !PT ;  /* 0x000000091d072c10 */ /* 0x000fca0009ffe4ff */
[----:B------:R0:W2:Y:S01]  /*10bb0*/  @P2 LDG.E R8, desc[UR40][R6.64] ;  /* 0x0000002806082981 */ /* 0x0000a2000c1e1900 */
        /* <DEDUP_REMOVED lines=9> */
[----:B--2---:R0:W-:Y:S01]  /*10c50*/  STL [R1+0x18], R8 ;  /* 0x0000180801007387 */ /* 0x0041e20000100800 */
[----:B------:R-:W-:Y:S05]  /*10c60*/  @P2 BRA `(.L_x_3953) ;  /* 0x0000000000142947 */ /* 0x000fea0003800000 */
[----:B------:R-:W-:Y:S05]  /*10c70*/  @!P0 BRA `(.L_x_3953) ;  /* 0x0000000000108947 */ /* 0x000fea0003800000 */
[----:B0-----:R-:W2:Y:S04]  /*10c80*/  LDG.E R8, desc[UR40][R2.64] ;  /* 0x0000002802087981 */ /* 0x001ea8000c1e1900 */
[----:B------:R-:W2:Y:S02]  /*10c90*/  LDG.E R2, desc[UR40][R2.64+0x4] ;  /* 0x0000042802027981 */ /* 0x000ea4000c1e1900 */
[----:B--2---:R-:W-:-:S05]  /*10ca0*/  IMAD.IADD R2, R2, 0x1, -R8 ;  /* 0x0000000102027824 */ /* 0x004fca00078e0a08 */
[----:B------:R1:W-:Y:S02]  /*10cb0*/  STL [R1+0x18], R2 ;  /* 0x0000180201007387 */ /* 0x0003e40000100800 */
.L_x_3953:
        /* <DEDUP_REMOVED lines=9> */
.L_x_3954:
[----:B------:R-:W-:Y:S02]  /*10d50*/  ULDC.64 UR4, c[0x0][0xa08] ;  /* 0x0002820000047ab9 */ /* 0x000fe40000000a00 */
[----:B------:R-:W-:-:S04]  /*10d60*/  ISETP.NE.U32.AND P0, PT, RZ, UR4, PT ;  /* 0x00000004ff007c0c */ /* 0x000fc8000bf05070 */
[----:B------:R-:W-:-:S13]  /*10d70*/  ISETP.NE.AND.EX P0, PT, RZ, UR5, PT, P0 ;  /* 0x00000005ff007c0c */ /* 0x000fda000bf05300 */
[----:B------:R-:W-:Y:S05]  /*10d80*/  @!P0 BRA `(.L_x_3955) ;  /* 0x0000000000148947 */ /* 0x000fea0003800000 */
[----:B-1----:R-:W1:Y:S02]  /*10d90*/  LDC.64 R2, c[0x0][0xa08] ;  /* 0x00028200ff027b82 */ /* 0x002e640000000a00 */
[----:B-1----:R-:W-:-:S05]  /*10da0*/  IMAD.WIDE R2, R30, 0x4, R2 ;  /* 0x000000041e027825 */ /* 0x002fca00078e0202 */
[----:B------:R-:W2:Y:S04]  /*10db0*/  LDG.E R7, desc[UR40][R2.64] ;  /* 0x0000002802077981 */ /* 0x000ea8000c1e1900 */
[----:B------:R-:W2:Y:S02]  /*10dc0*/  LDG.E R2, desc[UR40][R2.64+0x4] ;  /* 0x0000042802027981 */ /* 0x000ea4000c1e1900 */
[----:B--2---:R-:W-:-:S07]  /*10dd0*/  IMAD.IADD R7, R2, 0x1, -R7 ;  /* 0x0000000102077824 */ /* 0x004fce00078e0a07 */
.L_x_3955:
[----:B-1----:R-:W2:Y:S04]  /*10de0*/  @P1 LDG.E R2, desc[UR40][R4.64] ;  /* 0x0000002804021981 */ /* 0x002ea8000c1e1900 */
[----:B------:R-:W2:Y:S01]  /*10df0*/  @P1 LDG.E R4, desc[UR40][R4.64+0x4] ;  /* 0x0000042804041981 */ /* 0x000ea2000c1e1900 */
[----:B-----5:R-:W-:Y:S01]  /*10e00*/  IMAD.IADD R7, R7, 0x1, -R33 ;  /* 0x0000000107077824 */ /* 0x020fe200078e0a21 */
[----:B------:R-:W-:Y:S01]  /*10e10*/  BSSY B0, `(.L_x_3956) ;  /* 0x00001ae000007945 */ /* 0x000fe20003800000 */
[----:B--2---:R-:W-:-:S04]  /*10e20*/  @P1 IMAD.IADD R6, R4, 0x1, -R2 ;  /* 0x0000000104061824 */ /* 0x004fc800078e0a02 */
[----:B------:R-:W-:-:S04]  /*10e30*/  IMAD.IADD R3, R7, 0x1, R6 ;  /* 0x0000000107037824 */ /* 0x000fc800078e0206 */
[----:B------:R-:W-:Y:S01]  /*10e40*/  VIADD R2, R3, 0x3f ;  /* 0x0000003f03027836 */ /* 0x000fe20000000000 */
[----:B------:R1:W-:Y:S04]  /*10e50*/  STL [R1+0x4], R3 ;  /* 0x0000040301007387 */ /* 0x0003e80000100800 */
[----:B-1----:R-:W-:-:S04]  /*10e60*/  SHF.R.S32.HI R3, RZ, 0x1f, R2 ;  /* 0x0000001fff037819 */ /* 0x002fc80000011402 */
[----:B------:R-:W-:Y:S02]  /*10e70*/  LEA.HI R4, R3, R2, RZ, 0x6 ;  /* 0x0000000203047211 */ /* 0x000fe400078f30ff */
[----:B------:R-:W-:Y:S02]  /*10e80*/  IADD3 R2, -R7, RZ, RZ ;  /* 0x000000ff07027210 */ /* 0x000fe40007ffe1ff */
[----:B------:R-:W-:Y:S01]  /*10e90*/  LOP3.LUT R31, R4, 0xffffffc0, RZ, 0xc0, !PT ;  /* 0xffffffc0041f7812 */ /* 0x000fe200078ec0ff */
[----:B------:R1:W-:Y:S01]  /*10ea0*/  STL [R1+0x3c], R4 ;  /* 0x00003c0401007387 */ /* 0x0003e20000100800 */
[----:B------:R-:W-:Y:S02]  /*10eb0*/  VIMNMX R5, RZ, R2, !PT ;  /* 0x00000002ff057248 */ /* 0x000fe40007fe0100 */
[----:B------:R-:W-:-:S04]  /*10ec0*/  VIADDMNMX R6, R31, -R7, R6, PT ;  /* 0x800000071f067246 */ /* 0x000fc80003800106 */
[----:B------:R-:W-:Y:S02]  /*10ed0*/  ISETP.GT.AND P0, PT, R6, R5, PT ;  /* 0x000000050600720c */ /* 0x000fe40003f04270 */
[----:B------:R-:W-:-:S11]  /*10ee0*/  SHF.R.U32.HI R5, RZ, 0x6, R5 ;  /* 0x00000006ff057819 */ /* 0x000fd60000011605 */
[----:B------:R-:W-:-:S05]  /*10ef0*/  @P0 VIADD R2, R6, 0x3f ;  /* 0x0000003f06020836 */ /* 0x000fca0000000000 */
[----:B------:R-:W-:-:S04]  /*10f00*/  @P0 SHF.R.S32.HI R3, RZ, 0x1f, R2 ;  /* 0x0000001fff030819 */ /* 0x000fc80000011402 */
[----:B------:R-:W-:Y:S01]  /*10f10*/  @P0 LEA.HI R3, R3, R2, RZ, 0x6 ;  /* 0x0000000203030211 */ /* 0x000fe200078f30ff */
[----:B------:R-:W-:-:S03]  /*10f20*/  IMAD.MOV.U32 R2, RZ, RZ, R5 ;  /* 0x000000ffff027224 */ /* 0x000fc600078e0005 */
[----:B------:R-:W-:Y:S02]  /*10f30*/  @P0 SHF.R.S32.HI R2, RZ, 0x6, R3 ;  /* 0x00000006ff020819 */ /* 0x000fe40000011403 */
[----:B------:R-:W-:Y:S02]  /*10f40*/  PLOP3.LUT P0, PT, PT, PT, PT, 0x80, 0x0 ;  /* 0x000000000000781c */ /* 0x000fe40003f0f070 */
[----:B------:R-:W-:-:S13]  /*10f50*/  ISETP.GT.AND P2, PT, R2, R5, PT ;  /* 0x000000050200720c */ /* 0x000fda0003f44270 */
[----:B-1----:R-:W-:Y:S05]  /*10f60*/  @!P2 BRA `(.L_x_3957) ;  /* 0x000000180060a947 */ /* 0x002fea0003800000 */
[----:B------:R-:W-:Y:S01]  /*10f70*/  UMOV UR4, 0xffffffff ;  /* 0xffffffff00047882 */ /* 0x000fe20000000000 */
[----:B------:R-:W-:Y:S02]  /*10f80*/  SEL R4, R30, RZ, !P1 ;  /* 0x000000ff1e047207 */ /* 0x000fe40004800000 */
[----:B------:R-:W-:Y:S05]  /*10f90*/  BRA.DIV UR4, `(.L_x_3958) ;  /* 0x0000006a045c7947 */ /* 0x000fea000b800000 */
[----:B------:R-:W1:Y:S02]  /*10fa0*/  S2R R3, SR_TID.X ;  /* 0x0000000000037919 */ /* 0x000e640000002100 */
[----:B-1----:R-:W-:-:S04]  /*10fb0*/  SHF.R.U32.HI R3, RZ, 0x5, R3 ;  /* 0x00000005ff037819 */ /* 0x002fc80000011603 */
[----:B------:R-:W-:-:S05]  /*10fc0*/  LOP3.LUT R3, R3, 0x3, RZ, 0xc0, !PT ;  /* 0x0000000303037812 */ /* 0x000fca00078ec0ff */
[----:B------:R1:W2:Y:S02]  /*10fd0*/  SHFL.IDX PT, R14, R3, RZ, 0x1f ;  /* 0x00001fff030e7589 */ /* 0x0002a400000e0000 */
.L_x_4104:
[----:B--2---:R-:W-:Y:S02]  /*10fe0*/  ISETP.NE.AND P0, PT, R14, RZ, PT ;  /* 0x000000ff0e00720c */ /* 0x004fe40003f05270 */
[----:B------:R-:W-:-:S11]  /*10ff0*/  PLOP3.LUT P6, PT, PT, PT, PT, 0x8, 0x0 ;  /* 0x000000000000781c */ /* 0x000fd60003fce170 */
[----:B------:R-:W-:Y:S05]  /*11000*/  @P0 BRA `(.L_x_3959) ;  /* 0x00000000000c0947 */ /* 0x000fea0003800000 */
[----:B------:R-:W-:-:S03]  /*11010*/  UMOV UR4, 0xffffffff ;  /* 0xffffffff00047882 */ /* 0x000fc60000000000 */
[----:B------:R-:W-:Y:S05]  /*11020*/  BRA.DIV UR4, `(.L_x_3960) ;  /* 0x0000006a046c7947 */ /* 0x000fea000b800000 */
[----:B------:R-:W-:-:S13]  /*11030*/  ELECT P6, URZ, PT ;  /* 0x00000000003f782f */ /* 0x000fda00038c0000 */
.L_x_3959:
[----:B-1----:R-:W2:Y:S01]  /*11040*/  LDL R3, [R1+0x1c] ;  /* 0x00001c0001037983 */ /* 0x002ea20000100800 */
[----:B------:R-:W-:Y:S01]  /*11050*/  BSSY B1, `(.L_x_3961) ;  /* 0x0000008000017945 */ /* 0x000fe20003800000 */
[----:B--2---:R-:W-:-:S05]  /*11060*/  VIADD R3, R3, 0x1 ;  /* 0x0000000103037836 */ /* 0x004fca0000000000 */
[----:B------:R-:W-:-:S04]  /*11070*/  LEA.HI R6, R3, R3, RZ, 0x1 ;  /* 0x0000000303067211 */ /* 0x000fc800078f08ff */
[----:B------:R-:W-:-:S05]  /*11080*/  LOP3.LUT R6, R6, 0xfffffffe, RZ, 0xc0, !PT ;  /* 0xfffffffe06067812 */ /* 0x000fca00078ec0ff */
[----:B------:R-:W-:-:S05]  /*11090*/  IMAD.IADD R3, R3, 0x1, -R6 ;  /* 0x0000000103037824 */ /* 0x000fca00078e0a06 */
[----:B------:R-:W-:-:S04]  /*110a0*/  SHF.L.U32 R3, R3, 0x1f, RZ ;  /* 0x0000001f03037819 */ /* 0x000fc800000006ff */
[----:B------:R-:W1:Y:S02]  /*110b0*/  SYNCS.PHASECHK.TRANS64.TRYWAIT P0, [R23+URZ+0x28c20], R3 ;  /* 0x028c2003170075a7 */ /* 0x000e64000800017f */
[----:B-1----:R-:W-:Y:S05]  /*110c0*/  @!P0 BRA `(.L_x_3962) ;  /* 0x0000006800648947 */ /* 0x002fea0003800000 */
.L_x_4107:
[----:B------:R-:W-:Y:S05]  /*110d0*/  BSYNC B1 ;  /* 0x0000000000017941 */ /* 0x000fea0003800000 */
.L_x_3961:
        /* <DEDUP_REMOVED lines=10> */
.L_x_4108:
[----:B------:R-:W-:Y:S05]  /*11180*/  BSYNC B2 ;  /* 0x0000000000027941 */ /* 0x000fea0003800000 */
.L_x_3965:
        /* <DEDUP_REMOVED lines=9> */
.L_x_3968:
[----:B------:R-:W-:Y:S05]  /*11220*/  BSYNC B2 ;  /* 0x0000000000027941 */ /* 0x000fea0003800000 */
.L_x_3967:
        /* <DEDUP_REMOVED lines=10> */
[----:B------:R-:W-:Y:S01]  /*112d0*/  VIADD R9, R3, 0x28c90 ;  /* 0x00028c9003097836 */ /* 0x000fe20000000000 */
[----:B------:R-:W-:-:S09]  /*112e0*/  UMOV UR7, 0x12f00000 ;  /* 0x12f0000000077882 */ /* 0x000fd20000000000 */
.L_x_3969:
        /* <DEDUP_REMOVED lines=13> */
.L_x_4109:
[----:B------:R-:W-:Y:S05]  /*113c0*/  BSYNC B2 ;  /* 0x0000000000027941 */ /* 0x000fea0003800000 */
.L_x_3970:
        /* <DEDUP_REMOVED lines=11> */
.L_x_3973:
[----:B------:R-:W-:Y:S05]  /*11480*/  BSYNC B2 ;  /* 0x0000000000027941 */ /* 0x000fea0003800000 */
.L_x_3972:
        /* <DEDUP_REMOVED lines=9> */
.L_x_3974:
        /* <DEDUP_REMOVED lines=12> */
[----:B------:R-:W-:Y:S01]  /*115e0*/  R2UR UR7, R11 ;  /* 0x000000000b0772ca */ /* 0x000fe200000e0000 */
[----:B------:R-:W-:Y:S01]  /*115f0*/  UMOV UR10, 0x40 ;  /* 0x00000040000a7882 */ /* 0x000fe20000000000 */
[----:B------:R-:W-:-:S13]  /*11600*/  PLOP3.LUT P0, PT, PT, PT, PT, 0x80, 0x0 ;  /* 0x000000000000781c */ /* 0x000fda0003f0f070 */
.L_x_3975:
        /* <DEDUP_REMOVED lines=15> */
.L_x_3976:
        /* <DEDUP_REMOVED lines=15> */
.L_x_3977:
        /* <DEDUP_REMOVED lines=15> */
.L_x_3978:
        /* <DEDUP_REMOVED lines=15> */
.L_x_3979:
        /* <DEDUP_REMOVED lines=15> */
.L_x_3980:
        /* <DEDUP_REMOVED lines=15> */
.L_x_3981:
        /* <DEDUP_REMOVED lines=10> */
.L_x_3964:
[----:B------:R-:W-:Y:S05]  /*11c50*/  BSYNC B1 ;  /* 0x0000000000017941 */ /* 0x000fea0003800000 */
.L_x_3963:
        /* <DEDUP_REMOVED lines=9> */
.L_x_4001:
[----:B------:R-:W-:Y:S05]  /*11cf0*/  YIELD ;  /* 0x0000000000007946 */ /* 0x000fea0003800000 */
[----:B------:R-:W-:Y:S04]  /*11d00*/  BSSY B1, `(.L_x_3982) ;  /* 0x00000b6000017945 */ /* 0x000fe80003800000 */
[----:B------:R-:W-:Y:S05]  /*11d10*/  @!P6 BRA `(.L_x_3983) ;  /* 0x0000000800d0e947 */ /* 0x000fea0003800000 */
[----:B------:R-:W-:Y:S01]  /*11d20*/  IMAD R6, R24, 0x8, R23 ;  /* 0x0000000818067824 */ /* 0x000fe200078e0217 */
[----:B------:R-:W-:Y:S01]  /*11d30*/  SHF.L.U32 R2, R28, 0x1f, RZ ;  /* 0x0000001f1c027819 */ /* 0x000fe200000006ff */
[----:B-1----:R-:W1:Y:S01]  /*11d40*/  S2R R3, SR_TID.X ;  /* 0x0000000000037919 */ /* 0x002e620000002100 */
[----:B------:R-:W-:Y:S02]  /*11d50*/  BSSY B2, `(.L_x_3984) ;  /* 0x0000005000027945 */ /* 0x000fe40003800000 */
[----:B------:R-:W2:Y:S01]  /*11d60*/  SYNCS.PHASECHK.TRANS64.TRYWAIT P1, [R6+URZ+0x28ca0], R2 ;  /* 0x028ca002060075a7 */ /* 0x000ea2000802017f */
[----:B-1----:R-:W-:-:S04]  /*11d70*/  LOP3.LUT R3, R3, 0x7f, RZ, 0xc0, !PT ;  /* 0x0000007f03037812 */ /* 0x002fc800078ec0ff */
[----:B------:R-:W-:Y:S01]  /*11d80*/  ISETP.NE.AND P2, PT, R3, RZ, PT ;  /* 0x000000ff0300720c */ /* 0x000fe20003f45270 */
[----:B--2---:R-:W-:-:S12]  /*11d90*/  @!P1 BRA `(.L_x_3985) ;  /* 0x0000005c006c9947 */ /* 0x004fd80003800000 */
.L_x_4110:
[----:B------:R-:W-:Y:S05]  /*11da0*/  BSYNC B2 ;  /* 0x0000000000027941 */ /* 0x000fea0003800000 */
.L_x_3984:
[----:B------:R-:W-:Y:S04]  /*11db0*/  BSSY B2, `(.L_x_3986) ;  /* 0x0000009000027945 */ /* 0x000fe80003800000 */
[----:B------:R-:W-:Y:S05]  /*11dc0*/  @P2 BRA `(.L_x_3987) ;  /* 0x00000000001c2947 */ /* 0x000fea0003800000 */
[----:B------:R-:W2:Y:S01]  /*11dd0*/  S2R R7, SR_TID.X ;  /* 0x0000000000077919 */ /* 0x000ea20000002100 */
[----:B------:R-:W-:-:S04]  /*11de0*/  IMAD.MOV.U32 R3, RZ, RZ, 0x2000 ;  /* 0x00002000ff037424 */ /* 0x000fc800078e00ff */
[----:B------:R3:W-:Y:S01]  /*11df0*/  SYNCS.ARRIVE.TRANS64 RZ, [R6+URZ+0x28c90], R3 ;  /* 0x028c900306ff79a7 */ /* 0x0007e2000800003f */
[----:B--2---:R-:W-:-:S04]  /*11e00*/  LOP3.LUT R7, R7, 0x1f, RZ, 0xc0, !PT ;  /* 0x0000001f07077812 */ /* 0x004fc800078ec0ff */
[----:B------:R-:W-:-:S13]  /*11e10*/  ISETP.NE.AND P1, PT, R7, RZ, PT ;  /* 0x000000ff0700720c */ /* 0x000fda0003f25270 */
[----:B---3--:R-:W-:Y:S05]  /*11e20*/  @!P1 BRA `(.L_x_3987) ;  /* 0x0000000000049947 */ /* 0x008fea0003800000 */
[----:B------:R-:W-:Y:S01]  /*11e30*/  BPT.TRAP 0x1 ;  /* 0x000000040000795c */ /* 0x000fe20000300000 */
.L_x_3987:
[----:B------:R-:W-:Y:S05]  /*11e40*/  BSYNC B2 ;  /* 0x0000000000027941 */ /* 0x000fea0003800000 */
.L_x_3986:
        /* <DEDUP_REMOVED lines=11> */
.L_x_3988:
        /* <DEDUP_REMOVED lines=13> */
.L_x_4111:
[----:B------:R-:W-:Y:S05]  /*11fd0*/  BSYNC B2 ;  /* 0x0000000000027941 */ /* 0x000fea0003800000 */
.L_x_3989:
        /* <DEDUP_REMOVED lines=11> */
.L_x_3992:
[----:B------:R-:W-:Y:S05]  /*12090*/  BSYNC B2 ;  /* 0x0000000000027941 */ /* 0x000fea0003800000 */
.L_x_3991:
[----:B------:R-:W-:Y:S01]  /*120a0*/  R2UR UR6, R2 ;  /* 0x00000000020672ca */ /* 0x000fe200000e0000 */
[----:B------:R-:W-:Y:S01]  /*120b0*/  IMAD R7, R24, 0x10000, R23 ;  /* 0x0001000018077824 */ /* 0x000fe200078e0217 */
[----:B------:R-:W-:Y:S01]  /*120c0*/  R2UR UR7, R3 ;  /* 0x00000000030772ca */ /* 0x000fe200000e0000 */
[----:B------:R-:W-:Y:S01]  /*120d0*/  UIADD3 UR4, UP0, UR38, 0x670, URZ ;  /* 0x0000067026047890 */ /* 0x000fe2000ff1e03f */
[----:B------:R-:W-:Y:S01]  /*120e0*/  R2UR UR10, R10 ;  /* 0x000000000a0a72ca */ /* 0x000fe200000e0000 */
[----:B------:R-:W-:Y:S01]  /*120f0*/  VIADD R6, R6, 0x28cb0 ;  /* 0x00028cb006067836 */ /* 0x000fe20000000000 */
[----:B------:R-:W-:Y:S01]  /*12100*/  PLOP3.LUT P1, PT, PT, PT, PT, 0x80, 0x0 ;  /* 0x000000000000781c */ /* 0x000fe20003f2f070 */
[----:B------:R-:W-:Y:S01]  /*12110*/  VIADD R10, R7, 0x400 ;  /* 0x00000400070a7836 */ /* 0x000fe20000000000 */
[----:B------:R-:W-:-:S12]  /*12120*/  UIADD3.X UR5, URZ, UR39, URZ, UP0, !UPT ;  /* 0x000000273f057290 */ /* 0x000fd800087fe43f */
.L_x_3993:
        /* <DEDUP_REMOVED lines=15> */
.L_x_3994:
        /* <DEDUP_REMOVED lines=15> */
.L_x_3995:
        /* <DEDUP_REMOVED lines=15> */
.L_x_3996:
        /* <DEDUP_REMOVED lines=15> */
.L_x_3997:
        /* <DEDUP_REMOVED lines=15> */
.L_x_3998:
        /* <DEDUP_REMOVED lines=15> */
.L_x_3999:
        /* <DEDUP_REMOVED lines=15> */
.L_x_4000:
        /* <DEDUP_REMOVED lines=10> */
.L_x_3983:
[----:B------:R-:W-:Y:S05]  /*12860*/  BSYNC B1 ;  /* 0x0000000000017941 */ /* 0x000fea0003800000 */
.L_x_3982:
        /* <DEDUP_REMOVED lines=8> */
.L_x_3957:
[----:B------:R-:W-:Y:S05]  /*128f0*/  BSYNC B0 ;  /* 0x0000000000007941 */ /* 0x000fea0003800000 */
.L_x_3956:
[----:B------:R-:W2:Y:S01]  /*12900*/  LDL R2, [R1+0x4] ;  /* 0x0000040001027983 */ /* 0x000ea20000100800 */
[----:B------:R-:W-:Y:S05]  /*12910*/  @!P0 WARPSYNC.ALL ;  /* 0x0000000000008948 */ /* 0x000fea0003800000 */
[----:B------:R-:W-:Y:S06]  /*12920*/  @!P0 BAR.SYNC.DEFER_BLOCKING 0xc, 0x180 ;  /* 0x0306000000008b1d */ /* 0x000fec0000010000 */
[----:B------:R-:W-:Y:S01]  /*12930*/  BSSY B7, `(.L_x_4002) ;  /* 0x000037c000077945 */ /* 0x000fe20003800000 */
[----:B--2---:R-:W-:-:S13]  /*12940*/  ISETP.GT.AND P0, PT, R2, RZ, PT ;  /* 0x000000ff0200720c */ /* 0x004fda0003f04270 */
[----:B------:R-:W-:Y:S05]  /*12950*/  @P0 BRA `(.L_x_4003) ;  /* 0x0000000000440947 */ /* 0x000fea0003800000 */
[----:B------:R-:W2:Y:S02]  /*12960*/  S2R R2, SR_TID.X ;  /* 0x0000000000027919 */ /* 0x000ea40000002100 */
[----:B--2---:R-:W-:-:S04]  /*12970*/  LOP3.LUT R2, R2, 0x7f, RZ, 0xc0, !PT ;  /* 0x0000007f02027812 */ /* 0x004fc800078ec0ff */
[----:B------:R-:W-:-:S13]  /*12980*/  ISETP.NE.AND P0, PT, R2, RZ, PT ;  /* 0x000000ff0200720c */ /* 0x000fda0003f05270 */
[----:B------:R-:W-:Y:S05]  /*12990*/  @P0 BRA `(.L_x_4004) ;  /* 0x0000003400d40947 */ /* 0x000fea0003800000 */
[----:B------:R-:W2:Y:S01]  /*129a0*/  S2R R5, SR_LANEID ;  /* 0x0000000000057919 */ /* 0x000ea20000000000 */
[----:B------:R-:W-:Y:S01]  /*129b0*/  VOTEU.ANY UR4, UPT, PT ;  /* 0x0000000000047886 */ /* 0x000fe200038e0100 */
[----:B-1----:R-:W1:Y:S01]  /*129c0*/  LDC.64 R2, c[0x0][0xc60] ;  /* 0x00031800ff027b82 */ /* 0x002e620000000a00 */
[----:B------:R-:W2:Y:S02]  /*129d0*/  FLO.U32 R0, UR4 ;  /* 0x0000000400007d00 */ /* 0x000ea400080e0000 */
[----:B--2---:R-:W-:-:S06]  /*129e0*/  ISETP.EQ.U32.AND P0, PT, R0, R5, PT ;  /* 0x000000050000720c */ /* 0x004fcc0003f02070 */
[----:B------:R-:W1:Y:S07]  /*129f0*/  POPC R5, UR4 ;  /* 0x0000000400057d09 */ /* 0x000e6e0008000000 */
[----:B-1----:R-:W2:Y:S01]  /*12a00*/  @P0 ATOMG.E.ADD.STRONG.GPU PT, R3, desc[UR40][R2.64], R5 ;  /* 0x00000005020309a8 */ /* 0x002ea200081ee1e8 */
[----:B------:R-:W1:Y:S02]  /*12a10*/  S2R R4, SR_LTMASK ;  /* 0x0000000000047919 */ /* 0x000e640000003900 */
[----:B-1----:R-:W-:-:S04]  /*12a20*/  LOP3.LUT R4, R4, UR4, RZ, 0xc0, !PT ;  /* 0x0000000404047c12 */ /* 0x002fc8000f8ec0ff */
[----:B------:R-:W1:Y:S01]  /*12a30*/  POPC R7, R4 ;  /* 0x0000000400077309 */ /* 0x000e620000000000 */
[----:B--2---:R-:W1:Y:S02]  /*12a40*/  SHFL.IDX PT, R0, R3, R0, 0x1f ;  /* 0x00001f0003007589 */ /* 0x004e6400000e0000 */
[----:B-1----:R-:W-:Y:S01]  /*12a50*/  IADD3 R16, R0, UR36, R7 ;  /* 0x0000002400107c10 */ /* 0x002fe2000fffe007 */
[----:B------:R-:W-:Y:S06]  /*12a60*/  BRA `(.L_x_4004) ;  /* 0x0000003400a07947 */ /* 0x000fec0003800000 */
.L_x_4003:
[----:B------:R-:W-:Y:S01]  /*12a70*/  IADD3 R0, R23, 0x22400, RZ ;  /* 0x0002240017007810 */ /* 0x000fe20007ffe0ff */
[----:B------:R-:W-:Y:S03]  /*12a80*/  BSSY B6, `(.L_x_4005) ;  /* 0x0000013000067945 */ /* 0x000fe60003800000 */
[----:B------:R-:W-:-:S13]  /*12a90*/  LOP3.LUT P0, RZ, R0, 0x3ff, RZ, 0xc0, !PT ;  /* 0x000003ff00ff7812 */ /* 0x000fda000780c0ff */
[----:B------:R-:W-:Y:S05]  /*12aa0*/  @!P0 BRA `(.L_x_4006) ;  /* 0x0000000000408947 */ /* 0x000fea0003800000 */
[----:B------:R-:W-:Y:S01]  /*12ab0*/  MOV R2, 0x0 ;  /* 0x0000000000027802 */ /* 0x000fe20000000f00 */
[----:B------:R-:W-:Y:S01]  /*12ac0*/  ULDC.64 UR6, c[0x4][0xf0] ;  /* 0x01003c0000067ab9 */ /* 0x000fe20000000a00 */
[----:B------:R-:W-:Y:S01]  /*12ad0*/  ULDC.64 UR8, c[0x4][0xf8] ;  /* 0x01003e0000087ab9 */ /* 0x000fe20000000a00 */
[----:B------:R-:W-:Y:S01]  /*12ae0*/  ULDC.64 UR4, c[0x4][0x40] ;  /* 0x0100100000047ab9 */ /* 0x000fe20000000a00 */
[----:B------:R-:W-:Y:S02]  /*12af0*/  IMAD.U32 R4, RZ, RZ, UR6 ;  /* 0x00000006ff047e24 */ /* 0x000fe4000f8e00ff */
[----:B-1----:R-:W1:Y:S01]  /*12b00*/  LDC.64 R2, c[0x4][R2] ;  /* 0x0100000002027b82 */ /* 0x002e620000000a00 */
[----:B------:R-:W-:Y:S02]  /*12b10*/  IMAD.U32 R5, RZ, RZ, UR7 ;  /* 0x00000007ff057e24 */ /* 0x000fe4000f8e00ff */
[----:B------:R-:W-:Y:S02]  /*12b20*/  IMAD.U32 R6, RZ, RZ, UR8 ;  /* 0x00000008ff067e24 */ /* 0x000fe4000f8e00ff */
[----:B------:R-:W-:-:S02]  /*12b30*/  IMAD.U32 R7, RZ, RZ, UR9 ;  /* 0x00000009ff077e24 */ /* 0x000fc4000f8e00ff */
[----:B------:R-:W-:Y:S02]  /*12b40*/  IMAD.U32 R10, RZ, RZ, UR4 ;  /* 0x00000004ff0a7e24 */ /* 0x000fe4000f8e00ff */
[----:B------:R-:W-:Y:S02]  /*12b50*/  IMAD.U32 R11, RZ, RZ, UR5 ;  /* 0x00000005ff0b7e24 */ /* 0x000fe4000f8e00ff */
[----:B0-----:R-:W-:Y:S02]  /*12b60*/  IMAD.MOV.U32 R8, RZ, RZ, 0x70 ;  /* 0x00000070ff087424 */ /* 0x001fe400078e00ff */
[----:B------:R-:W-:Y:S02]  /*12b70*/  IMAD.MOV.U32 R12, RZ, RZ, 0x1 ;  /* 0x00000001ff0c7424 */ /* 0x000fe400078e00ff */
[----:B------:R-:W-:-:S07]  /*12b80*/  IMAD.MOV.U32 R13, RZ, RZ, RZ ;  /* 0x000000ffff0d7224 */ /* 0x000fce00078e00ff */
[----:B------:R-:W-:-:S07]  /*12b90*/  LEPC R20, `(.L_x_4006) ;  /* 0x000000001014794e */ /* 0x000fce0000000000 */
[----:B-1----:R-:W-:Y:S05]  /*12ba0*/  CALL.ABS.NOINC R2 ;  /* 0x0000000002007343 */ /* 0x002fea0003c00000 */
.L_x_4006:
[----:B------:R-:W-:Y:S05]  /*12bb0*/  BSYNC B6 ;  /* 0x0000000000067941 */ /* 0x000fea0003800000 */
.L_x_4005:
        /* <DEDUP_REMOVED lines=8> */
[----:B-1----:R1:W2:Y:S01]  /*12c40*/  LDC.64 R2, c[0x4][R34] ;  /* 0x0100000022027b82 */ /* 0x0022a20000000a00 */
[----:B------:R-:W-:Y:S02]  /*12c50*/  IMAD.U32 R4, RZ, RZ, UR6 ;  /* 0x00000006ff047e24 */ /* 0x000fe4000f8e00ff */
[----:B------:R-:W-:Y:S02]  /*12c60*/  IMAD.U32 R5, RZ, RZ, UR7 ;  /* 0x00000007ff057e24 */ /* 0x000fe4000f8e00ff */
[----:B------:R-:W-:Y:S02]  /*12c70*/  IMAD.U32 R6, RZ, RZ, UR8 ;  /* 0x00000008ff067e24 */ /* 0x000fe4000f8e00ff */
[----:B------:R-:W-:-:S02]  /*12c80*/  IMAD.U32 R7, RZ, RZ, UR9 ;  /* 0x00000009ff077e24 */ /* 0x000fc4000f8e00ff */
[----:B------:R-:W-:Y:S02]  /*12c90*/  IMAD.U32 R10, RZ, RZ, UR4 ;  /* 0x00000004ff0a7e24 */ /* 0x000fe4000f8e00ff */
[----:B------:R-:W-:Y:S02]  /*12ca0*/  IMAD.U32 R11, RZ, RZ, UR5 ;  /* 0x00000005ff0b7e24 */ /* 0x000fe4000f8e00ff */
[----:B0-----:R-:W-:Y:S02]  /*12cb0*/  IMAD.MOV.U32 R8, RZ, RZ, 0x70 ;  /* 0x00000070ff087424 */ /* 0x001fe400078e00ff */
[----:B------:R-:W-:Y:S02]  /*12cc0*/  IMAD.MOV.U32 R12, RZ, RZ, 0x1 ;  /* 0x00000001ff0c7424 */ /* 0x000fe400078e00ff */
[----:B-1----:R-:W-:-:S07]  /*12cd0*/  IMAD.MOV.U32 R13, RZ, RZ, RZ ;  /* 0x000000ffff0d7224 */ /* 0x002fce00078e00ff */
[----:B------:R-:W-:-:S07]  /*12ce0*/  LEPC R20, `(.L_x_4009) ;  /* 0x000000001014794e */ /* 0x000fce0000000000 */
[----:B--2---:R-:W-:Y:S05]  /*12cf0*/  CALL.ABS.NOINC R2 ;  /* 0x0000000002007343 */ /* 0x004fea0003c00000 */
.L_x_4009:
        /* <DEDUP_REMOVED lines=15> */
.L_x_4008:
[----:B------:R-:W-:Y:S05]  /*12df0*/  BSYNC B6 ;  /* 0x0000000000067941 */ /* 0x000fea0003800000 */
.L_x_4007:
[----:B------:R-:W2:Y:S01]  /*12e00*/  LDL R34, [R1+0x4] ;  /* 0x0000040001227983 */ /* 0x000ea20000100800 */
[----:B------:R-:W-:Y:S01]  /*12e10*/  ULDC.64 UR4, c[0x0][0x9f8] ;  /* 0x00027e0000047ab9 */ /* 0x000fe20000000a00 */
[----:B------:R-:W3:Y:S01]  /*12e20*/  LDC R10, c[0x0][0x430] ;  /* 0x00010c00ff0a7b82 */ /* 0x000ee20000000800 */
[----:B------:R-:W-:Y:S01]  /*12e30*/  ISETP.NE.U32.AND P0, PT, RZ, UR4, PT ;  /* 0x00000004ff007c0c */ /* 0x000fe2000bf05070 */
[----:B------:R-:W4:Y:S03]  /*12e40*/  S2R R20, SR_TID.X ;  /* 0x0000000000147919 */ /* 0x000f260000002100 */
[----:B------:R-:W-:-:S13]  /*12e50*/  ISETP.NE.AND.EX P0, PT, RZ, UR5, PT, P0 ;  /* 0x00000005ff007c0c */ /* 0x000fda000bf05300 */
[----:B------:R-:W-:Y:S01]  /*12e60*/  @P0 IADD3 R2, P1, R27, UR4, RZ ;  /* 0x000000041b020c10 */ /* 0x000fe2000ff3e0ff */
[----:B------:R-:W0:Y:S01]  /*12e70*/  S2R R11, SR_TID.X ;  /* 0x00000000000b7919 */ /* 0x000e220000002100 */
[----:B------:R-:W-:Y:S02]  /*12e80*/  ULDC UR4, c[0x0][0x320] ;  /* 0x0000c80000047ab9 */ /* 0x000fe40000000800 */
[----:B-1----:R-:W-:-:S05]  /*12e90*/  @P0 IADD3.X R3, R29, UR5, RZ, P1, !PT ;  /* 0x000000051d030c10 */ /* 0x002fca0008ffe4ff */
[----:B------:R1:W2:Y:S01]  /*12ea0*/  @P0 LDG.E R30, desc[UR40][R2.64] ;  /* 0x00000028021e0981 */ /* 0x0002a2000c1e1900 */
[----:B----4-:R-:W-:-:S04]  /*12eb0*/  LOP3.LUT R20, R20, 0x7f, RZ, 0xc0, !PT ;  /* 0x0000007f14147812 */ /* 0x010fc800078ec0ff */
[----:B------:R-:W-:Y:S02]  /*12ec0*/  SHF.R.U32.HI R21, RZ, 0x3, R20 ;  /* 0x00000003ff157819 */ /* 0x000fe40000011614 */
[----:B------:R-:W4:Y:S02]  /*12ed0*/  S2R R20, SR_TID.X ;  /* 0x0000000000147919 */ /* 0x000f240000002100 */
[----:B----4-:R-:W-:-:S05]  /*12ee0*/  IMAD.SHL.U32 R20, R20, 0x10, RZ ;  /* 0x0000001014147824 */ /* 0x010fca00078e00ff */
[----:B------:R-:W-:Y:S02]  /*12ef0*/  LOP3.LUT R20, R21, 0x70, R20, 0xf8, !PT ;  /* 0x0000007015147812 */ /* 0x000fe400078ef814 */
[----:B------:R-:W4:Y:S01]  /*12f00*/  S2R R21, SR_TID.X ;  /* 0x0000000000157919 */ /* 0x000f220000002100 */
[----:B---3--:R-:W-:Y:S01]  /*12f10*/  ISETP.NE.AND P1, PT, R10, 0x1, PT ;  /* 0x000000010a00780c */ /* 0x008fe20003f25270 */
[----:B------:R-:W-:-:S12]  /*12f20*/  VIADD R31, R31, 0xffffffc0 ;  /* 0xffffffc01f1f7836 */ /* 0x000fd80000000000 */
[----:B------:R-:W3:Y:S08]  /*12f30*/  @P1 LDC R0, c[0x0][0x434] ;  /* 0x00010d00ff001b82 */ /* 0x000ef00000000800 */
[----:B-1----:R-:W1:Y:S01]  /*12f40*/  @P1 LDC R2, c[0x0][0x438] ;  /* 0x00010e00ff021b82 */ /* 0x002e620000000800 */
[----:B----4-:R-:W-:-:S05]  /*12f50*/  IMAD.SHL.U32 R21, R21, 0x8, RZ ;  /* 0x0000000815157824 */ /* 0x010fca00078e00ff */
[----:B------:R-:W-:-:S04]  /*12f60*/  LOP3.LUT R21, R21, 0x38, RZ, 0xc0, !PT ;  /* 0x0000003815157812 */ /* 0x000fc800078ec0ff */
[----:B------:R-:W-:-:S04]  /*12f70*/  LOP3.LUT R21, R21, 0x40, RZ, 0xfc, !PT ;  /* 0x0000004015157812 */ /* 0x000fc800078efcff */
[----:B------:R-:W-:Y:S02]  /*12f80*/  ISETP.GE.AND P2, PT, R21, UR4, PT ;  /* 0x0000000415007c0c */ /* 0x000fe4000bf46270 */
[----:B------:R-:W4:Y:S01]  /*12f90*/  S2R R21, SR_TID.X ;  /* 0x0000000000157919 */ /* 0x000f220000002100 */
[----:B------:R-:W-:Y:S02]  /*12fa0*/  IMAD.IADD R3, R20, 0x1, R31 ;  /* 0x0000000114037824 */ /* 0x000fe400078e021f */
[----:B0-----:R-:W-:Y:S02]  /*12fb0*/  IMAD.SHL.U32 R11, R11, 0x8, RZ ;  /* 0x000000080b0b7824 */ /* 0x001fe400078e00ff */
[----:B------:R-:W-:-:S03]  /*12fc0*/  IMAD.IADD R8, R3, 0x1, R33 ;  /* 0x0000000103087824 */ /* 0x000fc600078e0221 */
[----:B------:R-:W-:Y:S02]  /*12fd0*/  LOP3.LUT R11, R11, 0x38, RZ, 0xc0, !PT ;  /* 0x000000380b0b7812 */ /* 0x000fe400078ec0ff */
[----:B------:R-:W-:-:S04]  /*12fe0*/  LOP3.LUT R22, R22, 0xffffffbf, RZ, 0xc0, !PT ;  /* 0xffffffbf16167812 */ /* 0x000fc800078ec0ff */
[----:B------:R-:W-:Y:S01]  /*12ff0*/  @P2 LOP3.LUT R22, R22, 0x40, RZ, 0xfc, !PT ;  /* 0x0000004016162812 */ /* 0x000fe200078efcff */
[----:B------:R-:W0:Y:S01]  /*13000*/  S2R R12, SR_TID.X ;  /* 0x00000000000c7919 */ /* 0x000e220000002100 */
[----:B------:R-:W-:Y:S02]  /*13010*/  SEL R9, RZ, 0xffffffff, P2 ;  /* 0xffffffffff097807 */ /* 0x000fe40001000000 */
[----:B------:R-:W-:Y:S01]  /*13020*/  LOP3.LUT R22, R22, 0xffffff7f, RZ, 0xc0, !PT ;  /* 0xffffff7f16167812 */ /* 0x000fe200078ec0ff */
[----:B----4-:R-:W-:-:S05]  /*13030*/  IMAD.SHL.U32 R21, R21, 0x8, RZ ;  /* 0x0000000815157824 */ /* 0x010fca00078e00ff */
[----:B------:R-:W-:Y:S01]  /*13040*/  LOP3.LUT R21, R21, 0x38, RZ, 0xc0, !PT ;  /* 0x0000003815157812 */ /* 0x000fe200078ec0ff */
[----:B------:R-:W-:Y:S02]  /*13050*/  IMAD.SHL.U32 R9, R9, 0x2, RZ ;  /* 0x0000000209097824 */ /* 0x000fe400078e00ff */
[----:B------:R-:W-:Y:S02]  /*13060*/  IMAD.MOV.U32 R36, RZ, RZ, RZ ;  /* 0x000000ffff247224 */ /* 0x000fe400078e00ff */
[----:B0-----:R-:W-:-:S05]  /*13070*/  IMAD.SHL.U32 R12, R12, 0x8, RZ ;  /* 0x000000080c0c7824 */ /* 0x001fca00078e00ff */
[----:B------:R-:W-:-:S04]  /*13080*/  LOP3.LUT R12, R12, 0x38, RZ, 0xc0, !PT ;  /* 0x000000380c0c7812 */ /* 0x000fc800078ec0ff */
[----:B------:R-:W-:Y:S01]  /*13090*/  LOP3.LUT R12, R12, 0x180, RZ, 0xfc, !PT ;  /* 0x000001800c0c7812 */ /* 0x000fe200078efcff */
[----:B------:R-:W-:Y:S01]  /*130a0*/  UMOV UR5, 0xffffffff ;  /* 0xffffffff00057882 */ /* 0x000fe20000000000 */
[----:B--2---:R-:W-:Y:S01]  /*130b0*/  ISETP.GE.AND P0, PT, R3, R34, PT ;  /* 0x000000220300720c */ /* 0x004fe20003f06270 */
[----:B---3--:R-:W-:-:S03]  /*130c0*/  @P1 IMAD.HI.U32 R3, R8, R0, RZ ;  /* 0x0000000008031227 */ /* 0x008fc600078e00ff */
[----:B------:R-:W-:Y:S01]  /*130d0*/  ISETP.GT.U32.OR P0, PT, R20, 0x3f, P0 ;  /* 0x0000003f1400780c */ /* 0x000fe20000704470 */
[----:B------:R-:W-:Y:S01]  /*130e0*/  IMAD.MOV.U32 R0, RZ, RZ, R8 ;  /* 0x000000ffff007224 */ /* 0x000fe200078e0008 */
[----:B-1----:R-:W-:Y:S02]  /*130f0*/  @P1 SHF.R.U32.HI R0, RZ, R2, R3 ;  /* 0x00000002ff001219 */ /* 0x002fe40000011603 */
[----:B------:R-:W-:Y:S02]  /*13100*/  ISETP.GE.AND P1, PT, R11, UR4, PT ;  /* 0x000000040b007c0c */ /* 0x000fe4000bf26270 */
[C---:B------:R-:W-:Y:S02]  /*13110*/  LOP3.LUT R34, R21.reuse, 0x80, RZ, 0xfc, !PT ;  /* 0x0000008015227812 */ /* 0x040fe400078efcff */
[----:B------:R-:W-:Y:S02]  /*13120*/  LOP3.LUT R21, R21, 0xc0, RZ, 0xfc, !PT ;  /* 0x000000c015157812 */ /* 0x000fe400078efcff */
[----:B------:R-:W-:-:S03]  /*13130*/  SEL R4, RZ, 0x1, P1 ;  /* 0x00000001ff047807 */ /* 0x000fc60000800000 */
[----:B------:R-:W0:Y:S04]  /*13140*/  @!P0 LDC.64 R2, c[0x0][0x428] ;  /* 0x00010a00ff028b82 */ /* 0x000e280000000a00 */
[----:B------:R-:W-:Y:S02]  /*13150*/  @P1 LOP3.LUT R22, R22, 0x80, RZ, 0xfc, !PT ;  /* 0x0000008016161812 */ /* 0x000fe400078efcff */
[----:B------:R-:W-:Y:S02]  /*13160*/  ISETP.GE.AND P1, PT, R21, UR4, PT ;  /* 0x0000000415007c0c */ /* 0x000fe4000bf26270 */
[----:B------:R-:W1:Y:S01]  /*13170*/  S2R R21, SR_TID.X ;  /* 0x0000000000157919 */ /* 0x000e620000002100 */
[----:B------:R-:W-:Y:S02]  /*13180*/  LOP3.LUT R9, R9, 0x2, R4, 0xe2, !PT ;  /* 0x0000000209097812 */ /* 0x000fe400078ee204 */
[----:B------:R-:W-:Y:S01]  /*13190*/  ISETP.GE.AND P2, PT, R34, UR4, PT ;  /* 0x0000000422007c0c */ /* 0x000fe2000bf46270 */
[----:B------:R-:W2:Y:S01]  /*131a0*/  @!P0 LDC.64 R4, c[0x0][0x418] ;  /* 0x00010600ff048b82 */ /* 0x000ea20000000a00 */
[----:B------:R-:W-:-:S02]  /*131b0*/  SEL R7, RZ, 0x8, P1 ;  /* 0x00000008ff077807 */ /* 0x000fc40000800000 */
[----:B------:R-:W-:Y:S02]  /*131c0*/  SEL R6, RZ, 0x4, P2 ;  /* 0x00000004ff067807 */ /* 0x000fe40001000000 */
[----:B------:R-:W-:Y:S02]  /*131d0*/  SHF.R.S32.HI R34, RZ, 0x1f, R30 ;  /* 0x0000001fff227819 */ /* 0x000fe4000001141e */
[----:B------:R-:W-:Y:S01]  /*131e0*/  LOP3.LUT R9, R7, R9, R6, 0xfe, !PT ;  /* 0x0000000907097212 */ /* 0x000fe200078efe06 */
[--C-:B------:R-:W-:Y:S01]  /*131f0*/  @!P0 IMAD.MOV.U32 R6, RZ, RZ, R0.reuse ;  /* 0x000000ffff068224 */ /* 0x100fe200078e0000 */
[----:B------:R-:W-:Y:S02]  /*13200*/  @!P0 SHF.R.S32.HI R7, RZ, 0x1f, R0 ;  /* 0x0000001fff078819 */ /* 0x000fe40000011400 */
[----:B------:R-:W-:Y:S01]  /*13210*/  LOP3.LUT R22, R22, 0xffffffdf, RZ, 0xc0, !PT ;  /* 0xffffffdf16167812 */ /* 0x000fe200078ec0ff */
[----:B0-----:R-:W-:-:S03]  /*13220*/  @!P0 IMAD.WIDE.U32 R6, R30, R2, R6 ;  /* 0x000000021e068225 */ /* 0x001fc600078e0006 */
[----:B------:R-:W-:Y:S01]  /*13230*/  @P2 LOP3.LUT R22, R22, 0x20, RZ, 0xfc, !PT ;  /* 0x0000002016162812 */ /* 0x000fe200078efcff */
[----:B------:R-:W-:-:S03]  /*13240*/  @!P0 IMAD R2, R34, R2, RZ ;  /* 0x0000000222028224 */ /* 0x000fc600078e02ff */
[----:B------:R-:W-:Y:S01]  /*13250*/  LOP3.LUT R22, R22, 0xffffffef, RZ, 0xc0, !PT ;  /* 0xffffffef16167812 */ /* 0x000fe200078ec0ff */
[----:B------:R-:W-:-:S03]  /*13260*/  @!P0 IMAD R3, R30, R3, R2 ;  /* 0x000000031e038224 */ /* 0x000fc600078e0202 */
[----:B------:R-:W-:Y:S02]  /*13270*/  @P1 LOP3.LUT R22, R22, 0x10, RZ, 0xfc, !PT ;  /* 0x0000001016161812 */ /* 0x000fe400078efcff */
[----:B--2---:R-:W-:Y:S01]  /*13280*/  @!P0 LEA R4, P1, R6, R4, 0x2 ;  /* 0x0000000406048211 */ /* 0x004fe200078210ff */
[----:B------:R-:W-:Y:S02]  /*13290*/  @!P0 IMAD.IADD R3, R7, 0x1, R3 ;  /* 0x0000000107038824 */ /* 0x000fe400078e0203 */
[----:B-1----:R-:W-:-:S03]  /*132a0*/  IMAD.SHL.U32 R21, R21, 0x8, RZ ;  /* 0x0000000815157824 */ /* 0x002fc600078e00ff */
[----:B------:R-:W-:Y:S02]  /*132b0*/  @!P0 LEA.HI.X R5, R6, R5, R3, 0x2, P1 ;  /* 0x0000000506058211 */ /* 0x000fe400008f1403 */
[----:B------:R-:W-:-:S03]  /*132c0*/  LOP3.LUT R21, R21, 0x38, RZ, 0xc0, !PT ;  /* 0x0000003815157812 */ /* 0x000fc600078ec0ff */
[----:B------:R0:W5:Y:S01]  /*132d0*/  @!P0 LDG.E R36, desc[UR40][R4.64] ;  /* 0x0000002804248981 */ /* 0x000162000c1e1900 */
[----:B------:R-:W-:Y:S02]  /*132e0*/  ISETP.GE.AND P0, PT, R12, UR4, PT ;  /* 0x000000040c007c0c */ /* 0x000fe4000bf06270 */
[C---:B------:R-:W-:Y:S02]  /*132f0*/  LOP3.LUT R13, R21.reuse, 0x100, RZ, 0xfc, !PT ;  /* 0x00000100150d7812 */ /* 0x040fe400078efcff */
[----:B------:R-:W-:Y:S02]  /*13300*/  LOP3.LUT R12, R21, 0x140, RZ, 0xfc, !PT ;  /* 0x00000140150c7812 */ /* 0x000fe400078efcff */
[----:B------:R-:W-:Y:S02]  /*13310*/  ISETP.GE.AND P3, PT, R13, UR4, PT ;  /* 0x000000040d007c0c */ /* 0x000fe4000bf66270 */
[----:B------:R-:W-:Y:S02]  /*13320*/  ISETP.GE.AND P2, PT, R12, UR4, PT ;  /* 0x000000040c007c0c */ /* 0x000fe4000bf46270 */
[----:B0-----:R-:W-:-:S02]  /*13330*/  SEL R4, RZ, 0x10, P3 ;  /* 0x00000010ff047807 */ /* 0x001fc40001800000 */
[----:B------:R-:W-:Y:S01]  /*13340*/  SEL R5, RZ, 0x20, P2 ;  /* 0x00000020ff057807 */ /* 0x000fe20001000000 */
[----:B------:R-:W-:Y:S01]  /*13350*/  IMAD.MOV R0, RZ, RZ, -R0 ;  /* 0x000000ffff007224 */ /* 0x000fe200078e0a00 */
[----:B------:R-:W-:Y:S02]  /*13360*/  SEL R3, RZ, 0x40, P0 ;  /* 0x00000040ff037807 */ /* 0x000fe40000000000 */
[----:B------:R-:W-:Y:S01]  /*13370*/  LOP3.LUT R4, R5, R9, R4, 0xfe, !PT ;  /* 0x0000000905047212 */ /* 0x000fe200078efe04 */
[----:B------:R-:W-:-:S03]  /*13380*/  IMAD R0, R10, R0, R8 ;  /* 0x000000000a007224 */ /* 0x000fc600078e0208 */
[----:B------:R-:W-:Y:S02]  /*13390*/  LOP3.LUT R3, R4, R3, RZ, 0xfc, !PT ;  /* 0x0000000304037212 */ /* 0x000fe400078efcff */
[----:B------:R-:W-:Y:S02]  /*133a0*/  LOP3.LUT R14, R21, 0x1c0, RZ, 0xfc, !PT ;  /* 0x000001c0150e7812 */ /* 0x000fe400078efcff */
[----:B------:R-:W-:Y:S01]  /*133b0*/  LOP3.LUT R22, R22, 0xfffffff7, RZ, 0xc0, !PT ;  /* 0xfffffff716167812 */ /* 0x000fe200078ec0ff */
[----:B------:R0:W-:Y:S01]  /*133c0*/  STL [R1+0x38], R3 ;  /* 0x0000380301007387 */ /* 0x0001e20000100800 */
[----:B------:R-:W-:Y:S01]  /*133d0*/  ISETP.GE.AND P0, PT, R14, UR4, PT ;  /* 0x000000040e007c0c */ /* 0x000fe2000bf06270 */
[----:B------:R-:W-:Y:S02]  /*133e0*/  ULDC UR4, c[0x0][0x2f4] ;  /* 0x0000bd0000047ab9 */ /* 0x000fe40000000800 */
[----:B------:R0:W-:Y:S01]  /*133f0*/  STL [R1], R0 ;  /* 0x0000000001007387 */ /* 0x0001e20000100800 */
[----:B------:R-:W-:-:S02]  /*13400*/  @P3 LOP3.LUT R22, R22, 0x8, RZ, 0xfc, !PT ;  /* 0x0000000816163812 */ /* 0x000fc400078efcff */
[----:B------:R-:W-:Y:S02]  /*13410*/  SEL R2, RZ, 0x80, P0 ;  /* 0x00000080ff027807 */ /* 0x000fe40000000000 */
[----:B------:R-:W-:Y:S02]  /*13420*/  ISETP.GE.AND P0, PT, R11, UR4, PT ;  /* 0x000000040b007c0c */ /* 0x000fe4000bf06270 */
[----:B------:R-:W-:-:S04]  /*13430*/  LOP3.LUT R22, R22, 0xfffffffb, RZ, 0xc0, !PT ;  /* 0xfffffffb16167812 */ /* 0x000fc800078ec0ff */
[----:B------:R-:W-:-:S04]  /*13440*/  @P2 LOP3.LUT R22, R22, 0x4, RZ, 0xfc, !PT ;  /* 0x0000000416162812 */ /* 0x000fc800078efcff */
[----:B------:R-:W-:-:S04]  /*13450*/  LOP3.LUT R22, R22, 0xfffffffd, RZ, 0xc0, !PT ;  /* 0xfffffffd16167812 */ /* 0x000fc800078ec0ff */
[----:B------:R-:W-:Y:S01]  /*13460*/  @P0 LOP3.LUT R22, R22, 0x2, RZ, 0xfc, !PT ;  /* 0x0000000216160812 */ /* 0x000fe200078efcff */
[----:B0-----:R-:W-:Y:S06]  /*13470*/  BRA.DIV UR5, `(.L_x_4010) ;  /* 0x0000004605dc7947 */ /* 0x001fec000b800000 */
.L_x_4114:
[----:B------:R-:W-:Y:S02]  /*13480*/  LOP3.LUT R2, R3, R2, RZ, 0xfc, !PT ;  /* 0x0000000203027212 */ /* 0x000fe400078efcff */
[----:B------:R-:W-:Y:S02]  /*13490*/  LOP3.LUT R0, R37, 0x2, RZ, 0xfc, !PT ;  /* 0x0000000225007812 */ /* 0x000fe400078efcff */
[----:B------:R-:W-:Y:S01]  /*134a0*/  ISETP.GT.U32.AND P1, PT, R20, 0x3f, PT ;  /* 0x0000003f1400780c */ /* 0x000fe20003f24070 */
[----:B------:R0:W-:Y:S01]  /*134b0*/  STL [R1+0x10], R2 ;  /* 0x0000100201007387 */ /* 0x0001e20000100800 */
[----:B------:R-:W-:Y:S02]  /*134c0*/  ISETP.NE.AND P0, PT, R0, 0x3, PT ;  /* 0x000000030000780c */ /* 0x000fe40003f05270 */
[----:B------:R-:W-:Y:S02]  /*134d0*/  LOP3.LUT R22, R22, 0xfffffeff, RZ, 0xc0, !PT ;  /* 0xfffffeff16167812 */ /* 0x000fe400078ec0ff */
[----:B------:R-:W-:-:S02]  /*134e0*/  SHF.R.S32.HI R29, RZ, 0x1f, R18 ;  /* 0x0000001fff1d7819 */ /* 0x000fc40000011412 */
[----:B------:R-:W-:-:S05]  /*134f0*/  LOP3.LUT R22, R22, 0xfffffffe, RZ, 0xc0, !PT ;  /* 0xfffffffe16167812 */ /* 0x000fca00078ec0ff */
[----:B------:R-:W-:-:S04]  /*13500*/  @P1 LOP3.LUT R22, R22, 0x1, RZ, 0xfc, !PT ;  /* 0x0000000116161812 */ /* 0x000fc800078efcff */
[----:B------:R-:W-:Y:S01]  /*13510*/  @P0 LOP3.LUT R22, R22, 0x100, RZ, 0xfc, !PT ;  /* 0x0000010016160812 */ /* 0x000fe200078efcff */
[----:B0-----:R-:W-:Y:S06]  /*13520*/  @!P0 BRA `(.L_x_4011) ;  /* 0x0000000000048947 */ /* 0x001fec0003800000 */
[----:B------:R-:W-:Y:S01]  /*13530*/  BPT.TRAP 0x1 ;  /* 0x000000040000795c */ /* 0x000fe20000300000 */
.L_x_4011:
[----:B------:R-:W-:Y:S01]  /*13540*/  IMAD R27, R25, 0x8, R23 ;  /* 0x00000008191b7824 */ /* 0x000fe200078e0217 */
[----:B------:R-:W-:Y:S01]  /*13550*/  SHF.L.U32 R0, R26, 0x1f, RZ ;  /* 0x0000001f1a007819 */ /* 0x000fe200000006ff */
[----:B------:R-:W-:Y:S03]  /*13560*/  BSSY B0, `(.L_x_4012) ;  /* 0x0000003000007945 */ /* 0x000fe60003800000 */
[----:B------:R-:W0:Y:S02]  /*13570*/  SYNCS.PHASECHK.TRANS64.TRYWAIT P0, [R27+URZ+0x28c40], R0 ;  /* 0x028c40001b0075a7 */ /* 0x000e24000800017f */
[----:B0-----:R-:W-:Y:S05]  /*13580*/  @!P0 BRA `(.L_x_4013) ;  /* 0x0000004400cc8947 */ /* 0x001fea0003800000 */
.L_x_4115:
[----:B------:R-:W-:Y:S05]  /*13590*/  BSYNC B0 ;  /* 0x0000000000007941 */ /* 0x000fea0003800000 */
.L_x_4012:
[----:B------:R-:W0:Y:S01]  /*135a0*/  LDL R2, [R1] ;  /* 0x0000000001027983 */ /* 0x000e220000100800 */
[----:B------:R-:W-:-:S03]  /*135b0*/  ULDC.64 UR4, c[0x0][0x300] ;  /* 0x0000c00000047ab9 */ /* 0x000fc60000000a00 */
[----:B------:R-:W2:Y:S01]  /*135c0*/  LDL R6, [R1+0x4] ;  /* 0x0000040001067983 */ /* 0x000ea20000100800 */
[----:B-----5:R-:W-:Y:S02]  /*135d0*/  SHF.R.S32.HI R4, RZ, 0x1f, R36 ;  /* 0x0000001fff047819 */ /* 0x020fe40000011424 */
[----:B------:R-:W-:Y:S01]  /*135e0*/  LOP3.LUT P2, RZ, R22, 0x2, RZ, 0xc0, !PT ;  /* 0x0000000216ff7812 */ /* 0x000fe2000784c0ff */
[----:B------:R-:W1:Y:S02]  /*135f0*/  S2R R7, SR_TID.X ;  /* 0x0000000000077919 */ /* 0x000e640000002100 */
        /* <DEDUP_REMOVED lines=11> */
[----:B-1----:R-:W0:Y:S01]  /*136b0*/  S2R R4, SR_TID.X ;  /* 0x0000000000047919 */ /* 0x002e220000002100 */
[----:B------:R-:W-:-:S04]  /*136c0*/  IMAD.WIDE.U32 R2, R36, UR4, R2 ;  /* 0x0000000424027c25 */ /* 0x000fc8000f8e0002 */
[----:B------:R-:W-:Y:S01]  /*136d0*/  IMAD R0, R36, UR5, R0 ;  /* 0x0000000524007c24 */ /* 0x000fe2000f8e0200 */
[----:B------:R-:W-:-:S03]  /*136e0*/  ULDC.64 UR4, c[0x0][0x308] ;  /* 0x0000c20000047ab9 */ /* 0x000fc60000000a00 */
[----:B------:R-:W-:Y:S02]  /*136f0*/  IMAD.IADD R3, R3, 0x1, R0 ;  /* 0x0000000103037824 */ /* 0x000fe400078e0200 */
[----:B------:R-:W-:Y:S02]  /*13700*/  IMAD R0, R29, UR4, RZ ;  /* 0x000000041d007c24 */ /* 0x000fe4000f8e02ff */
[----:B------:R-:W-:-:S04]  /*13710*/  IMAD.WIDE.U32 R2, R18, UR4, R2 ;  /* 0x0000000412027c25 */ /* 0x000fc8000f8e0002 */
[----:B------:R-:W-:Y:S01]  /*13720*/  IMAD R0, R18, UR5, R0 ;  /* 0x0000000512007c24 */ /* 0x000fe2000f8e0200 */
[----:B------:R-:W-:Y:S01]  /*13730*/  ULDC.64 UR4, c[0x0][0x2e8] ;  /* 0x0000ba0000047ab9 */ /* 0x000fe20000000a00 */
[----:B0-----:R-:W-:-:S04]  /*13740*/  LOP3.LUT R4, R4, 0x7f, RZ, 0xc0, !PT ;  /* 0x0000007f04047812 */ /* 0x001fc800078ec0ff */
[----:B------:R-:W-:Y:S01]  /*13750*/  SHF.R.U32.HI R5, RZ, 0x3, R4 ;  /* 0x00000003ff057819 */ /* 0x000fe20000011604 */
[----:B------:R-:W-:Y:S01]  /*13760*/  IMAD.IADD R4, R3, 0x1, R0 ;  /* 0x0000000103047824 */ /* 0x000fe200078e0200 */
[C---:B------:R-:W-:Y:S01]  /*13770*/  LEA R0, P0, R2.reuse, UR4, 0x1 ;  /* 0x0000000402007c11 */ /* 0x040fe2000f8008ff */
[----:B------:R-:W-:Y:S01]  /*13780*/  UMOV UR4, 0xffffffff ;  /* 0xffffffff00047882 */ /* 0x000fe20000000000 */
[----:B--2---:R-:W-:Y:S01]  /*13790*/  IADD3 R31, -R5, R6, -R31 ;  /* 0x00000006051f7210 */ /* 0x004fe20007ffe91f */
[----:B------:R-:W-:Y:S01]  /*137a0*/  IMAD R5, R25, 0x1000, R35 ;  /* 0x0000100019057824 */ /* 0x000fe200078e0223 */
[----:B------:R-:W-:Y:S02]  /*137b0*/  LEA.HI.X R4, R2, UR5, R4, 0x1, P0 ;  /* 0x0000000502047c11 */ /* 0x000fe400080f0c04 */
[----:B------:R-:W-:Y:S01]  /*137c0*/  ISETP.GE.AND P0, PT, R31, 0x1, PT ;  /* 0x000000011f00780c */ /* 0x000fe20003f06270 */
[----:B------:R-:W-:-:S12]  /*137d0*/  BRA.DIV UR4, `(.L_x_4014) ;  /* 0x00000046044c7947 */ /* 0x000fd8000b800000 */
[----:B------:R-:W0:Y:S01]  /*137e0*/  SHFL.IDX PT, R3, R0, RZ, 0x181f ;  /* 0x00181fff00037589 */ /* 0x000e2200000e0000 */
[----:B------:R-:W-:-:S03]  /*137f0*/  @P0 IMAD R6, R5, 0x2, R23 ;  /* 0x0000000205060824 */ /* 0x000fc600078e0217 */
[----:B------:R-:W1:Y:S01]  /*13800*/  SHFL.IDX PT, R2, R4, RZ, 0x181f ;  /* 0x00181fff04027589 */ /* 0x000e6200000e0000 */
[----:B0-----:R-:W-:-:S04]  /*13810*/  @P0 LEA R3, P1, R7, R3, 0x1 ;  /* 0x0000000307030211 */ /* 0x001fc800078208ff */
[----:B-1----:R-:W-:-:S04]  /*13820*/  @P0 IADD3.X R2, RZ, R2, RZ, P1, !PT ;  /* 0x00000002ff020210 */ /* 0x002fc80000ffe4ff */
        /* <DEDUP_REMOVED lines=17> */
[----:B------:R-:W-:Y:S01]  /*13940*/  @P0 IMAD R6, R5, 0x2, R23 ;  /* 0x0000000205060824 */ /* 0x000fe200078e0217 */
        /* <DEDUP_REMOVED lines=9> */
.L_x_4125:
[----:B------:R-:W-:-:S13]  /*139e0*/  ISETP.GE.AND P0, PT, R31, 0x31, PT ;  /* 0x000000311f00780c */ /* 0x000fda0003f06270 */
[----:B01----:R-:W-:Y:S01]  /*139f0*/  @P0 LEA R2, P1, R7, R0, 0x1 ;  /* 0x0000000007020211 */ /* 0x003fe200078208ff */
        /* <DEDUP_REMOVED lines=8> */
.L_x_4015:
        /* <DEDUP_REMOVED lines=11> */
.L_x_4016:
[----:B------:R1:W5:Y:S01]  /*13b30*/  LDL.LU R0, [R1+0x14] ;  /* 0x0000140001007983 */ /* 0x0003620000300800 */
[----:B------:R1:W-:Y:S03]  /*13b40*/  SYNCS.ARRIVE.TRANS64.A1T0 RZ, [R27+URZ+0x28c30], RZ ;  /* 0x028c30ff1bff79a7 */ /* 0x0003e6000810003f */
[----:B------:R1:W5:Y:S04]  /*13b50*/  LDL.LU R4, [R1+0xc] ;  /* 0x00000c0001047983 */ /* 0x0003680000300800 */
[----:B0-----:R1:W5:Y:S02]  /*13b60*/  LDL R3, [R1+0x10] ;  /* 0x0000100001037983 */ /* 0x0013640000100800 */
[----:B------:R-:W-:Y:S05]  /*13b70*/  WARPSYNC.ALL ;  /* 0x0000000000007948 */ /* 0x000fea0003800000 */
[----:B------:R-:W-:Y:S01]  /*13b80*/  ULDC.64 UR4, c[0x0][0xa00] ;  /* 0x0002800000047ab9 */ /* 0x000fe20000000a00 */
[----:B------:R-:W-:Y:S01]  /*13b90*/  BSSY B6, `(.L_x_4017) ;  /* 0x0000025000067945 */ /* 0x000fe20003800000 */
[----:B------:R-:W-:Y:S01]  /*13ba0*/  BAR.SYNC.DEFER_BLOCKING 0x8, 0x100 ;  /* 0x0204000000007b1d */ /* 0x000fe20000010000 */
[----:B------:R-:W-:-:S04]  /*13bb0*/  ISETP.NE.U32.AND P0, PT, RZ, UR4, PT ;  /* 0x00000004ff007c0c */ /* 0x000fc8000bf05070 */
[----:B------:R-:W-:Y:S01]  /*13bc0*/  ISETP.NE.AND.EX P0, PT, RZ, UR5, PT, P0 ;  /* 0x00000005ff007c0c */ /* 0x000fe2000bf05300 */
[----:B------:R-:W-:-:S03]  /*13bd0*/  ULDC.64 UR4, c[0x0][0x298] ;  /* 0x0000a60000047ab9 */ /* 0x000fc60000000a00 */
[----:B------:R-:W-:-:S05]  /*13be0*/  SEL R5, R32, RZ, !P0 ;  /* 0x000000ff20057207 */ /* 0x000fca0004000000 */
[----:B------:R0:W-:Y:S01]  /*13bf0*/  STL [R1+0x28], R5 ;  /* 0x0000280501007387 */ /* 0x0001e20000100800 */
[----:B-----5:R-:W-:Y:S02]  /*13c00*/  SEL R2, R0, RZ, !P0 ;  /* 0x000000ff00027207 */ /* 0x020fe40004000000 */
[----:B------:R-:W-:-:S03]  /*13c10*/  SHF.R.S32.HI R0, RZ, 0x1f, R4 ;  /* 0x0000001fff007819 */ /* 0x000fc60000011404 */
[----:B------:R2:W-:Y:S01]  /*13c20*/  STL [R1+0x14], R2 ;  /* 0x0000140201007387 */ /* 0x0005e20000100800 */
[----:B------:R-:W-:Y:S01]  /*13c30*/  PRMT R32, R3, 0x8880, RZ ;  /* 0x0000888003207816 */ /* 0x000fe200000000ff */
[----:B------:R-:W-:-:S03]  /*13c40*/  IMAD R0, R0, UR4, RZ ;  /* 0x0000000400007c24 */ /* 0x000fc6000f8e02ff */
[----:B------:R-:W-:Y:S01]  /*13c50*/  PRMT R32, R32, 0x7710, RZ ;  /* 0x0000771020207816 */ /* 0x000fe200000000ff */
[C---:B------:R-:W-:Y:S02]  /*13c60*/  IMAD R0, R4.reuse, UR5, R0 ;  /* 0x0000000504007c24 */ /* 0x040fe4000f8e0200 */
[----:B0-----:R-:W-:-:S04]  /*13c70*/  IMAD.WIDE.U32 R4, R4, UR4, RZ ;  /* 0x0000000404047c25 */ /* 0x001fc8000f8e00ff */
[----:B------:R-:W-:Y:S01]  /*13c80*/  IMAD.IADD R0, R5, 0x1, R0 ;  /* 0x0000000105007824 */ /* 0x000fe200078e0200 */
[----:B------:R0:W-:Y:S01]  /*13c90*/  STL.64 [R1+0x20], R4 ;  /* 0x0000200401007387 */ /* 0x0001e20000100a00 */
[----:B--2---:R-:W-:-:S03]  /*13ca0*/  VIADD R2, R23, 0x20400 ;  /* 0x0002040017027836 */ /* 0x004fc60000000000 */
[----:B------:R0:W-:Y:S02]  /*13cb0*/  STL [R1+0xc], R0 ;  /* 0x00000c0001007387 */ /* 0x0001e40000100800 */
[----:B------:R-:W-:-:S13]  /*13cc0*/  LOP3.LUT P0, RZ, R2, 0x3ff, RZ, 0xc0, !PT ;  /* 0x000003ff02ff7812 */ /* 0x000fda000780c0ff */
        /* <DEDUP_REMOVED lines=17> */
.L_x_4018:
[----:B------:R-:W-:Y:S05]  /*13de0*/  BSYNC B6 ;  /* 0x0000000000067941 */ /* 0x000fea0003800000 */
.L_x_4017:
[----:B------:R-:W2:Y:S01]  /*13df0*/  LDL.LU R0, [R1+0xc] ;  /* 0x00000c0001007983 */ /* 0x000ea20000300800 */
[----:B------:R-:W-:Y:S01]  /*13e00*/  ULDC.64 UR4, c[0x0][0x2d8] ;  /* 0x0000b60000047ab9 */ /* 0x000fe20000000a00 */
[----:B------:R-:W0:Y:S02]  /*13e10*/  LDC R7, c[0x0][0x448] ;  /* 0x00011200ff077b82 */ /* 0x000e240000000800 */
[----:B------:R-:W2:Y:S04]  /*13e20*/  LDL.LU.64 R2, [R1+0x20] ;  /* 0x0000200001027983 */ /* 0x000ea80000300a00 */
[----:B------:R-:W3:Y:S04]  /*13e30*/  LDL.LU R20, [R1+0x14] ;  /* 0x0000140001147983 */ /* 0x000ee80000300800 */
[----:B------:R-:W4:Y:S04]  /*13e40*/  LDL.LU R21, [R1+0x28] ;  /* 0x0000280001157983 */ /* 0x000f280000300800 */
[----:B------:R0:W5:Y:S02]  /*13e50*/  LDL R8, [R1+0x34] ;  /* 0x0000340001087983 */ /* 0x0001640000100800 */
[----:B0-----:R-:W-:-:S13]  /*13e60*/  ISETP.NE.AND P0, PT, R7, 0x1, PT ;  /* 0x000000010700780c */ /* 0x001fda0003f05270 */
[----:B------:R-:W0:Y:S08]  /*13e70*/  @P0 LDC R5, c[0x0][0x44c] ;  /* 0x00011300ff050b82 */ /* 0x000e300000000800 */
[----:B------:R-:W1:Y:S01]  /*13e80*/  @P0 LDC R6, c[0x0][0x450] ;  /* 0x00011400ff060b82 */ /* 0x000e620000000800 */
[----:B--2---:R-:W-:Y:S02]  /*13e90*/  IMAD.MOV.U32 R3, RZ, RZ, R0 ;  /* 0x000000ffff037224 */ /* 0x004fe400078e0000 */
[----:B------:R-:W-:-:S02]  /*13ea0*/  IMAD R0, R29, UR4, RZ ;  /* 0x000000041d007c24 */ /* 0x000fc4000f8e02ff */
[----:B------:R-:W-:-:S04]  /*13eb0*/  IMAD.WIDE.U32 R2, R18, UR4, R2 ;  /* 0x0000000412027c25 */ /* 0x000fc8000f8e0002 */
[----:B------:R-:W-:Y:S01]  /*13ec0*/  IMAD R0, R18, UR5, R0 ;  /* 0x0000000512007c24 */ /* 0x000fe2000f8e0200 */
[----:B------:R-:W-:-:S03]  /*13ed0*/  ULDC.64 UR4, c[0x0][0x2e0] ;  /* 0x0000b80000047ab9 */ /* 0x000fc60000000a00 */
[----:B------:R-:W-:Y:S02]  /*13ee0*/  IMAD.IADD R3, R3, 0x1, R0 ;  /* 0x0000000103037824 */ /* 0x000fe400078e0200 */
[----:B---3--:R-:W-:Y:S02]  /*13ef0*/  IMAD R0, R20, UR4, RZ ;  /* 0x0000000414007c24 */ /* 0x008fe4000f8e02ff */
[----:B------:R-:W2:Y:S01]  /*13f00*/  S2R R20, SR_TID.X ;  /* 0x0000000000147919 */ /* 0x000ea20000002100 */
[----:B----4-:R-:W-:-:S04]  /*13f10*/  IMAD.WIDE.U32 R2, R21, UR4, R2 ;  /* 0x0000000415027c25 */ /* 0x010fc8000f8e0002 */
[----:B------:R-:W-:Y:S01]  /*13f20*/  IMAD R0, R21, UR5, R0 ;  /* 0x0000000515007c24 */ /* 0x000fe2000f8e0200 */
[----:B------:R-:W3:Y:S01]  /*13f30*/  S2R R9, SR_TID.X ;  /* 0x0000000000097919 */ /* 0x000ee20000002100 */
[----:B------:R-:W-:Y:S02]  /*13f40*/  ULDC.64 UR4, c[0x0][0x2d0] ;  /* 0x0000b40000047ab9 */ /* 0x000fe40000000a00 */
[----:B------:R-:W-:Y:S01]  /*13f50*/  IMAD.IADD R3, R3, 0x1, R0 ;  /* 0x0000000103037824 */ /* 0x000fe200078e0200 */
[----:B--2---:R-:W-:-:S04]  /*13f60*/  LOP3.LUT R20, R20, 0x7f, RZ, 0xc0, !PT ;  /* 0x0000007f14147812 */ /* 0x004fc800078ec0ff */
[----:B------:R-:W-:Y:S02]  /*13f70*/  SHF.R.U32.HI R21, RZ, 0x3, R20 ;  /* 0x00000003ff157819 */ /* 0x000fe40000011614 */
[----:B------:R-:W2:Y:S02]  /*13f80*/  S2R R20, SR_TID.X ;  /* 0x0000000000147919 */ /* 0x000ea40000002100 */
[----:B--2---:R-:W-:-:S05]  /*13f90*/  IMAD.SHL.U32 R20, R20, 0x10, RZ ;  /* 0x0000001014147824 */ /* 0x004fca00078e00ff */
[----:B------:R-:W-:-:S05]  /*13fa0*/  LOP3.LUT R20, R21, 0x70, R20, 0xf8, !PT ;  /* 0x0000007015147812 */ /* 0x000fca00078ef814 */
[----:B------:R-:W-:Y:S02]  /*13fb0*/  IMAD R0, R17, 0x40, R20 ;  /* 0x0000004011007824 */ /* 0x000fe400078e0214 */
[----:B------:R2:W5:Y:S02]  /*13fc0*/  LDL R20, [R1+0x18] ;  /* 0x0000180001147983 */ /* 0x0005640000100800 */
[----:B0-----:R-:W-:-:S04]  /*13fd0*/  @P0 IMAD.HI.U32 R5, R0, R5, RZ ;  /* 0x0000000500050227 */ /* 0x001fc800078e00ff */
[----:B------:R-:W-:Y:S01]  /*13fe0*/  IMAD.MOV.U32 R4, RZ, RZ, R0 ;  /* 0x000000ffff047224 */ /* 0x000fe200078e0000 */
[----:B-1----:R-:W-:Y:S01]  /*13ff0*/  @P0 SHF.R.U32.HI R4, RZ, R6, R5 ;  /* 0x00000006ff040219 */ /* 0x002fe20000011605 */
[----:B------:R-:W0:Y:S04]  /*14000*/  S2R R21, SR_TID.X ;  /* 0x0000000000157919 */ /* 0x000e280000002100 */
        /* <DEDUP_REMOVED lines=12> */
[----:B------:R-:W-:Y:S01]  /*140d0*/  ULDC.64 UR4, c[0x0][0x280] ;  /* 0x0000a00000047ab9 */ /* 0x000fe20000000a00 */
[----:B---3--:R-:W-:Y:S01]  /*140e0*/  IMAD.SHL.U32 R9, R9, 0x8, RZ ;  /* 0x0000000809097824 */ /* 0x008fe200078e00ff */
[C---:B------:R-:W-:Y:S01]  /*140f0*/  LEA R0, P0, R2.reuse, UR4, 0x1 ;  /* 0x0000000402007c11 */ /* 0x040fe2000f8008ff */
[----:B------:R-:W-:Y:S01]  /*14100*/  IMAD.IADD R3, R3, 0x1, R4 ;  /* 0x0000000103037824 */ /* 0x000fe200078e0204 */
[----:B------:R-:W-:Y:S02]  /*14110*/  ULDC UR4, c[0x0][0x2b8] ;  /* 0x0000ae0000047ab9 */ /* 0x000fe40000000800 */
[----:B------:R-:W-:Y:S02]  /*14120*/  LOP3.LUT R9, R9, 0x38, RZ, 0xc0, !PT ;  /* 0x0000003809097812 */ /* 0x000fe400078ec0ff */
[----:B------:R-:W-:Y:S01]  /*14130*/  LEA.HI.X R2, R2, UR5, R3, 0x1, P0 ;  /* 0x0000000502027c11 */ /* 0x000fe200080f0c03 */
[----:B------:R-:W-:Y:S01]  /*14140*/  UMOV UR5, 0xffffffff ;  /* 0xffffffff00057882 */ /* 0x000fe20000000000 */
[----:B0-----:R-:W-:-:S02]  /*14150*/  LOP3.LUT R21, R21, 0x7f, RZ, 0xc0, !PT ;  /* 0x0000007f15157812 */ /* 0x001fc400078ec0ff */
[----:B------:R-:W-:Y:S02]  /*14160*/  ISETP.GE.AND P1, PT, R9, UR4, PT ;  /* 0x0000000409007c0c */ /* 0x000fe4000bf26270 */
[----:B------:R-:W-:Y:S01]  /*14170*/  SHF.R.U32.HI R10, RZ, 0x3, R21 ;  /* 0x00000003ff0a7819 */ /* 0x000fe20000011615 */
[----:B--2---:R-:W-:Y:S10]  /*14180*/  BRA.DIV UR5, `(.L_x_4019) ;  /* 0x0000004205307947 */ /* 0x004ff4000b800000 */
        /* <DEDUP_REMOVED lines=12> */
[----:B0-----:R-:W-:Y:S02]  /*14250*/  VIADD R4, R17, 0x10 ;  /* 0x0000001011047836 */ /* 0x001fe40000000000 */
[----:B------:R-:W0:Y:S03]  /*14260*/  SHFL.IDX PT, R5, R0, 0x1, 0x181f ;  /* 0x00381f0000057f89 */ /* 0x000e2600000e0000 */
        /* <DEDUP_REMOVED lines=12> */
[----:B------:R-:W1:Y:S08]  /*14330*/  SHFL.IDX PT, R4, R2, 0x2, 0x181f ;  /* 0x00581f0002047f89 */ /* 0x000e7000000e0000 */
[----:B0-----:R-:W-:-:S05]  /*14340*/  @!P0 LEA R5, P2, R9, R5, 0x1 ;  /* 0x0000000509058211 */ /* 0x001fca00078408ff */
[----:B-1----:R-:W-:-:S05]  /*14350*/  @!P0 IMAD.X R4, RZ, RZ, R4, P2 ;  /* 0x000000ffff048224 */ /* 0x002fca00010e0604 */
[----:B------:R-:W-:-:S04]  /*14360*/  @!P0 LOP3.LUT R5, R5, R4, RZ, 0x3c, !PT ;  /* 0x0000000405058212 */ /* 0x000fc800078e3cff */
[----:B------:R-:W-:-:S04]  /*14370*/  @!P0 LOP3.LUT R4, R5, R4, RZ, 0x3c, !PT ;  /* 0x0000000405048212 */ /* 0x000fc800078e3cff */
[----:B------:R-:W-:-:S05]  /*14380*/  @!P0 LOP3.LUT R5, R5, R4, RZ, 0x3c, !PT ;  /* 0x0000000405058212 */ /* 0x000fca00078e3cff */
[----:B------:R0:W-:Y:S04]  /*14390*/  @!P0 LDGSTS.E.BYPASS.LTC128B.128 [R8+0x21400], desc[UR40][R4.64], !P1 ;  /* 0x2140000004088fae */ /* 0x0001e8000c901d68 */
[----:B0-----:R0:W1:Y:S02]  /*143a0*/  SHFL.IDX PT, R4, R2, 0x3, 0x181f ;  /* 0x00781f0002047f89 */ /* 0x00106400000e0000 */
.L_x_4134:
[----:B------:R-:W-:-:S05]  /*143b0*/  VIADD R17, R17, 0x30 ;  /* 0x0000003011117836 */ /* 0x000fca0000000000 */
[----:B------:R-:W-:-:S13]  /*143c0*/  ISETP.GE.AND P0, PT, R17, R3, PT ;  /* 0x000000031100720c */ /* 0x000fda0003f06270 */
[----:B0-----:R-:W-:-:S05]  /*143d0*/  @!P0 LEA R2, P2, R9, R0, 0x1 ;  /* 0x0000000009028211 */ /* 0x001fca00078408ff */
[----:B-1----:R-:W-:-:S05]  /*143e0*/  @!P0 IMAD.X R3, RZ, RZ, R4, P2 ;  /* 0x000000ffff038224 */ /* 0x002fca00010e0604 */
[----:B------:R-:W-:Y:S01]  /*143f0*/  @!PT LDS RZ, [RZ] ;  /* 0x00000000fffff984 */ /* 0x000fe20000000800 */
[----:B------:R-:W-:Y:S01]  /*14400*/  @!PT LDS RZ, [RZ] ;  /* 0x00000000fffff984 */ /* 0x000fe20000000800 */
[----:B------:R-:W-:Y:S01]  /*14410*/  @!PT LDS RZ, [RZ] ;  /* 0x00000000fffff984 */ /* 0x000fe20000000800 */
[----:B------:R0:W-:Y:S01]  /*14420*/  @!P0 LDGSTS.E.BYPASS.LTC128B.128 [R8+0x21c00], desc[UR40][R2.64], !P1 ;  /* 0x21c0000002088fae */ /* 0x0001e2000c901d68 */
[----:B------:R-:W-:Y:S01]  /*14430*/  PLOP3.LUT P0, PT, PT, PT, PT, 0x80, 0x0 ;  /* 0x000000000000781c */ /* 0x000fe20003f0f070 */
[----:B------:R-:W-:-:S12]  /*14440*/  NOP ;  /* 0x0000000000007918 */ /* 0x000fd80000000000 */
.L_x_4020:
        /* <DEDUP_REMOVED lines=18> */
.L_x_4135:
[----:B------:R-:W-:Y:S05]  /*14570*/  BSYNC B0 ;  /* 0x0000000000007941 */ /* 0x000fea0003800000 */
.L_x_4021:
[----:B------:R-:W-:-:S04]  /*14580*/  LOP3.LUT R2, R37, 0x2, RZ, 0xfc, !PT ;  /* 0x0000000225027812 */ /* 0x000fc800078efcff */
[----:B------:R-:W-:-:S13]  /*14590*/  ISETP.NE.AND P0, PT, R2, 0x3, PT ;  /* 0x000000030200780c */ /* 0x000fda0003f05270 */
[----:B------:R-:W-:Y:S05]  /*145a0*/  @!P0 BRA `(.L_x_4023) ;  /* 0x0000000000048947 */ /* 0x000fea0003800000 */
[----:B------:R-:W-:Y:S01]  /*145b0*/  BPT.TRAP 0x1 ;  /* 0x000000040000795c */ /* 0x000fe20000300000 */
.L_x_4023:
[----:B0-----:R-:W-:Y:S01]  /*145c0*/  SHF.L.U32 R0, R26, 0x1f, RZ ;  /* 0x0000001f1a007819 */ /* 0x001fe200000006ff */
[----:B------:R-:W-:Y:S03]  /*145d0*/  BSSY B0, `(.L_x_4024) ;  /* 0x0000003000007945 */ /* 0x000fe60003800000 */
[----:B------:R-:W0:Y:S02]  /*145e0*/  SYNCS.PHASECHK.TRANS64.TRYWAIT P0, [R27+URZ+0x28c60], R0 ;  /* 0x028c60001b0075a7 */ /* 0x000e24000800017f */
[----:B0-----:R-:W-:Y:S05]  /*145f0*/  @!P0 BRA `(.L_x_4025) ;  /* 0x00000040006c8947 */ /* 0x001fea0003800000 */
.L_x_4136:
[----:B------:R-:W-:Y:S05]  /*14600*/  BSYNC B0 ;  /* 0x0000000000007941 */ /* 0x000fea0003800000 */
.L_x_4024:
[----:B------:R-:W0:Y:S01]  /*14610*/  LDL.LU R3, [R1+0x2c] ;  /* 0x00002c0001037983 */ /* 0x000e220000300800 */
[----:B------:R-:W-:-:S03]  /*14620*/  ULDC.64 UR4, c[0x0][0x328] ;  /* 0x0000ca0000047ab9 */ /* 0x000fc60000000a00 */
[----:B------:R-:W2:Y:S04]  /*14630*/  LDL.LU R2, [R1] ;  /* 0x0000000001027983 */ /* 0x000ea80000300800 */
[----:B------:R-:W3:Y:S01]  /*14640*/  LDL.LU R4, [R1+0x30] ;  /* 0x0000300001047983 */ /* 0x000ee20000300800 */
        /* <DEDUP_REMOVED lines=66> */
[----:B0-----:R-:W-:-:S05]  /*14a70*/  IADD3 R2, P6, R2, R0, RZ ;  /* 0x0000000002027210 */ /* 0x001fca0007fde0ff */
[----:B-1----:R-:W-:Y:S01]  /*14a80*/  IMAD.X R3, RZ, RZ, R3, P6 ;  /* 0x000000ffff037224 */ /* 0x002fe200030e0603 */
        /* <DEDUP_REMOVED lines=40> */
.L_x_4146:
        /* <DEDUP_REMOVED lines=13> */
[----:B------:R-:W-:Y:S02]  /*14de0*/  IADD3.X R3, RZ, R6, RZ, P0, !PT ;  /* 0x00000006ff037210 */ /* 0x000fe400007fe4ff */
[----:B------:R-:W-:Y:S02]  /*14df0*/  LOP3.LUT P6, RZ, R22, 0x800, RZ, 0xc0, !PT ;  /* 0x0000080016ff7812 */ /* 0x000fe400078cc0ff */
[----:B------:R-:W-:-:S02]  /*14e00*/  ISETP.LT.OR P5, PT, R31, 0x31, !P3 ;  /* 0x000000311f00780c */ /* 0x000fc40005fa1670 */
[C---:B------:R-:W-:Y:S02]  /*14e10*/  LOP3.LUT P0, RZ, R22.reuse, 0x200, RZ, 0xc0, !PT ;  /* 0x0000020016ff7812 */ /* 0x040fe4000780c0ff */
[----:B------:R-:W-:Y:S02]  /*14e20*/  ISETP.LT.OR P3, PT, R31, 0x31, !P1 ;  /* 0x000000311f00780c */ /* 0x000fe40004f61670 */
[----:B------:R-:W-:-:S04]  /*14e30*/  LOP3.LUT P1, RZ, R22, 0x400, RZ, 0xc0, !PT ;  /* 0x0000040016ff7812 */ /* 0x000fc8000782c0ff */
[----:B------:R-:W-:Y:S01]  /*14e40*/  ISETP.LT.OR P1, PT, R31, 0x31, P1 ;  /* 0x000000311f00780c */ /* 0x000fe20000f21670 */
        /* <DEDUP_REMOVED lines=14> */
.L_x_4027:
        /* <DEDUP_REMOVED lines=11> */
.L_x_4028:
[----:B------:R-:W2:Y:S01]  /*14fe0*/  LDL.LU R2, [R1+0x4] ;  /* 0x0000040001027983 */ /* 0x000ea20000300800 */
[----:B------:R1:W-:Y:S01]  /*14ff0*/  SYNCS.ARRIVE.TRANS64.A1T0 RZ, [R27+URZ+0x28c50], RZ ;  /* 0x028c50ff1bff79a7 */ /* 0x0003e2000810003f */
[----:B------:R-:W-:Y:S01]  /*15000*/  BSSY B0, `(.L_x_4029) ;  /* 0x00000f7000007945 */ /* 0x000fe20003800000 */
[----:B--2---:R-:W-:-:S13]  /*15010*/  ISETP.GE.AND P0, PT, R2, 0x41, PT ;  /* 0x000000410200780c */ /* 0x004fda0003f06270 */
[----:B-1----:R-:W-:Y:S05]  /*15020*/  @!P0 BRA `(.L_x_4030) ;  /* 0x0000000c00d08947 */ /* 0x002fea0003800000 */
[----:B------:R-:W2:Y:S04]  /*15030*/  LDL.LU R4, [R1+0x38] ;  /* 0x0000380001047983 */ /* 0x000ea80000300800 */
[----:B------:R-:W3:Y:S04]  /*15040*/  LDL.LU R3, [R1+0x10] ;  /* 0x0000100001037983 */ /* 0x000ee80000300800 */
[----:B------:R-:W4:Y:S01]  /*15050*/  LDL.LU R2, [R1+0x3c] ;  /* 0x00003c0001027983 */ /* 0x000f220000300800 */
[----:B--2---:R-:W-:Y:S02]  /*15060*/  LOP3.LUT R32, R4, 0x40, RZ, 0xc0, !PT ;  /* 0x0000004004207812 */ /* 0x004fe400078ec0ff */
[----:B---3--:R-:W-:-:S02]  /*15070*/  LOP3.LUT R31, R3, 0x80, RZ, 0xc0, !PT ;  /* 0x00000080031f7812 */ /* 0x008fc400078ec0ff */
[----:B------:R-:W-:Y:S02]  /*15080*/  SHF.R.U32.HI R32, RZ, 0x2, R32 ;  /* 0x00000002ff207819 */ /* 0x000fe40000011620 */
[----:B----4-:R-:W-:Y:S02]  /*15090*/  LEA.HI.SX32 R7, R2, 0xfffffffe, 0x1a ;  /* 0xfffffffe02077811 */ /* 0x010fe400078fd2ff */
[----:B------:R-:W-:-:S07]  /*150a0*/  SHF.R.U32.HI R31, RZ, 0x3, R31 ;  /* 0x00000003ff1f7819 */ /* 0x000fce000001161f */
.L_x_4043:
[----:B-1----:R-:W1:Y:S01]  /*150b0*/  S2R R2, SR_TID.X ;  /* 0x0000000000027919 */ /* 0x002e620000002100 */
[----:B0-----:R-:W0:Y:S01]  /*150c0*/  LDC R5, c[0x0][0x430] ;  /* 0x00010c00ff057b82 */ /* 0x001e220000000800 */
[----:B------:R-:W-:Y:S01]  /*150d0*/  IMAD R4, R7, 0x40, R33 ;  /* 0x0000004007047824 */ /* 0x000fe200078e0221 */
[----:B------:R-:W-:Y:S01]  /*150e0*/  LOP3.LUT R10, R37, 0x2, RZ, 0xfc, !PT ;  /* 0x00000002250a7812 */ /* 0x000fe200078efcff */
[----:B--2---:R-:W2:Y:S01]  /*150f0*/  S2R R8, SR_TID.X ;  /* 0x0000000000087919 */ /* 0x004ea20000002100 */
[----:B------:R-:W-:Y:S01]  /*15100*/  VIADD R25, R25, 0x1 ;  /* 0x0000000119197836 */ /* 0x000fe20000000000 */
[----:B0-----:R-:W-:Y:S02]  /*15110*/  ISETP.NE.AND P0, PT, R5, 0x1, PT ;  /* 0x000000010500780c */ /* 0x001fe40003f05270 */
[----:B-1----:R-:W-:Y:S01]  /*15120*/  LOP3.LUT R2, R2, 0x7f, RZ, 0xc0, !PT ;  /* 0x0000007f02027812 */ /* 0x002fe200078ec0ff */
[----:B--2---:R-:W-:-:S03]  /*15130*/  IMAD.SHL.U32 R8, R8, 0x10, RZ ;  /* 0x0000001008087824 */ /* 0x004fc600078e00ff */
[----:B------:R-:W-:-:S07]  /*15140*/  SHF.R.U32.HI R2, RZ, 0x3, R2 ;  /* 0x00000003ff027819 */ /* 0x000fce0000011602 */
[----:B---3--:R-:W0:Y:S01]  /*15150*/  @P0 LDC R6, c[0x0][0x434] ;  /* 0x00010d00ff060b82 */ /* 0x008e220000000800 */
[----:B------:R-:W-:-:S04]  /*15160*/  LOP3.LUT R8, R2, 0x70, R8, 0xf8, !PT ;  /* 0x0000007002087812 */ /* 0x000fc800078ef808 */
[----:B------:R-:W-:-:S03]  /*15170*/  ISETP.GT.U32.AND P1, PT, R8, 0x3f, PT ;  /* 0x0000003f0800780c */ /* 0x000fc60003f24070 */
[----:B------:R-:W1:Y:S01]  /*15180*/  @P0 LDC R3, c[0x0][0x438] ;  /* 0x00010e00ff030b82 */ /* 0x000e620000000800 */
[----:B------:R-:W-:-:S04]  /*15190*/  IMAD.IADD R4, R8, 0x1, R4 ;  /* 0x0000000108047824 */ /* 0x000fc800078e0204 */
[----:B------:R-:W-:-:S05]  /*151a0*/  IMAD.MOV.U32 R2, RZ, RZ, R4 ;  /* 0x000000ffff027224 */ /* 0x000fca00078e0004 */
[----:B------:R-:W2:Y:S01]  /*151b0*/  @!P1 LDC.64 R8, c[0x0][0x428] ;  /* 0x00010a00ff089b82 */ /* 0x000ea20000000a00 */
[----:B0-----:R-:W-:-:S05]  /*151c0*/  @P0 IMAD.HI.U32 R6, R4, R6, RZ ;  /* 0x0000000604060227 */ /* 0x001fca00078e00ff */
[----:B-1----:R-:W-:-:S05]  /*151d0*/  @P0 SHF.R.U32.HI R2, RZ, R3, R6 ;  /* 0x00000003ff020219 */ /* 0x002fca0000011606 */
[----:B------:R-:W-:-:S04]  /*151e0*/  IMAD.MOV R3, RZ, RZ, -R2 ;  /* 0x000000ffff037224 */ /* 0x000fc800078e0a02 */
[----:B------:R-:W-:Y:S01]  /*151f0*/  IMAD R5, R5, R3, R4 ;  /* 0x0000000305057224 */ /* 0x000fe200078e0204 */
[--C-:B------:R-:W-:Y:S01]  /*15200*/  @!P1 SHF.R.S32.HI R3, RZ, 0x1f, R2.reuse ;  /* 0x0000001fff039819 */ /* 0x100fe20000011402 */
[-C--:B--2---:R-:W-:Y:S02]  /*15210*/  @!P1 IMAD R4, R34, R8.reuse, RZ ;  /* 0x0000000822049224 */ /* 0x084fe400078e02ff */
[----:B------:R-:W-:-:S04]  /*15220*/  @!P1 IMAD.WIDE.U32 R2, R30, R8, R2 ;  /* 0x000000081e029225 */ /* 0x000fc800078e0002 */
[----:B------:R-:W-:Y:S02]  /*15230*/  @!P1 IMAD R4, R30, R9, R4 ;  /* 0x000000091e049224 */ /* 0x000fe400078e0204 */
[----:B------:R-:W0:Y:S02]  /*15240*/  @!P1 LDC.64 R8, c[0x0][0x418] ;  /* 0x00010600ff089b82 */ /* 0x000e240000000a00 */
[----:B------:R-:W-:Y:S02]  /*15250*/  @!P1 IMAD.IADD R3, R4, 0x1, R3 ;  /* 0x0000000104039824 */ /* 0x000fe400078e0203 */
[----:B------:R-:W-:Y:S01]  /*15260*/  IMAD.MOV.U32 R4, RZ, RZ, RZ ;  /* 0x000000ffff047224 */ /* 0x000fe200078e00ff */
[----:B0-----:R-:W-:-:S04]  /*15270*/  @!P1 LEA R8, P0, R2, R8, 0x2 ;  /* 0x0000000802089211 */ /* 0x001fc800078010ff */
[----:B------:R-:W-:Y:S02]  /*15280*/  @!P1 LEA.HI.X R9, R2, R9, R3, 0x2, P0 ;  /* 0x0000000902099211 */ /* 0x000fe400000f1403 */
[----:B------:R-:W-:-:S03]  /*15290*/  ISETP.NE.AND P0, PT, R25, 0x2, PT ;  /* 0x000000021900780c */ /* 0x000fc60003f05270 */
[----:B------:R0:W5:Y:S01]  /*152a0*/  @!P1 LDG.E R4, desc[UR40][R8.64] ;  /* 0x0000002808049981 */ /* 0x000162000c1e1900 */
[----:B------:R-:W-:Y:S02]  /*152b0*/  ISETP.NE.AND P1, PT, R10, 0x3, PT ;  /* 0x000000030a00780c */ /* 0x000fe40003f25270 */
[----:B------:R-:W-:Y:S01]  /*152c0*/  SEL R2, RZ, 0x1, P0 ;  /* 0x00000001ff027807 */ /* 0x000fe20000000000 */
[----:B------:R-:W-:Y:S05]  /*152d0*/  YIELD ;  /* 0x0000000000007946 */ /* 0x000fea0003800000 */
[----:B------:R-:W-:Y:S01]  /*152e0*/  LOP3.LUT R26, R26, R2, RZ, 0x3c, !PT ;  /* 0x000000021a1a7212 */ /* 0x000fe200078e3cff */
[----:B------:R-:W-:Y:S01]  /*152f0*/  IMAD.MOV.U32 R2, RZ, RZ, R7 ;  /* 0x000000ffff027224 */ /* 0x000fe200078e0007 */
[----:B------:R-:W-:Y:S01]  /*15300*/  SEL R25, R25, RZ, P0 ;  /* 0x000000ff19197207 */ /* 0x000fe20000000000 */
[----:B------:R-:W-:-:S03]  /*15310*/  VIADD R7, R7, 0xffffffff ;  /* 0xffffffff07077836 */ /* 0x000fc60000000000 */
[----:B------:R-:W-:Y:S01]  /*15320*/  ISETP.GT.AND P3, PT, R2, RZ, PT ;  /* 0x000000ff0200720c */ /* 0x000fe20003f64270 */
[----:B0-----:R-:W-:-:S12]  /*15330*/  @!P1 BRA `(.L_x_4031) ;  /* 0x0000000000049947 */ /* 0x001fd80003800000 */
[----:B------:R-:W-:Y:S01]  /*15340*/  BPT.TRAP 0x1 ;  /* 0x000000040000795c */ /* 0x000fe20000300000 */
.L_x_4031:
[----:B------:R-:W-:Y:S01]  /*15350*/  IMAD R6, R25, 0x8, R23 ;  /* 0x0000000819067824 */ /* 0x000fe200078e0217 */
[----:B------:R-:W-:Y:S01]  /*15360*/  SHF.L.U32 R17, R26, 0x1f, RZ ;  /* 0x0000001f1a117819 */ /* 0x000fe200000006ff */
[----:B------:R-:W-:Y:S01]  /*15370*/  BSSY B1, `(.L_x_4032) ;  /* 0x0000004000017945 */ /* 0x000fe20003800000 */
[----:B------:R-:W-:Y:S02]  /*15380*/  SHF.R.S32.HI R9, RZ, 0x1f, R5 ;  /* 0x0000001fff097819 */ /* 0x000fe40000011405 */
[----:B------:R-:W0:Y:S02]  /*15390*/  SYNCS.PHASECHK.TRANS64.TRYWAIT P0, [R6+URZ+0x28c40], R17 ;  /* 0x028c4011060075a7 */ /* 0x000e24000800017f */
[----:B0-----:R-:W-:Y:S05]  /*153a0*/  @!P0 BRA `(.L_x_4033) ;  /* 0x0000003c00408947 */ /* 0x001fea0003800000 */
.L_x_4147:
[----:B------:R-:W-:Y:S05]  /*153b0*/  BSYNC B1 ;  /* 0x0000000000017941 */ /* 0x000fea0003800000 */
.L_x_4032:
        /* <DEDUP_REMOVED lines=42> */
.L_x_4157:
        /* <DEDUP_REMOVED lines=8> */
.L_x_4035:
[----:B------:R-:W-:Y:S02]  /*156e0*/  PLOP3.LUT P1, PT, P1, P0, PT, 0xa2, 0x0 ;  /* 0x000000000000781c */ /* 0x000fe40000f21472 */
[----:B------:R-:W-:-:S08]  /*156f0*/  @P0 R2UR P1, UR4, R6 ;  /* 0x00000000060402ca */ /* 0x000fd00000020000 */
[----:B------:R-:W-:-:S05]  /*15700*/  @P0 PLOP3.LUT P0, PT, P1, PT, PT, 0x80, 0x0 ;  /* 0x000000000000081c */ /* 0x000fca0000f0f070 */
[----:B------:R-:W-:Y:S01]  /*15710*/  @!P1 SYNCS.ARRIVE.TRANS64.RED.A0T1 RZ, [UR4+0x28c30], RZ ;  /* 0x028c30ffffff99a7 */ /* 0x000fe20008200404 */
[----:B------:R-:W-:Y:S07]  /*15720*/  @!P1 ARRIVES.LDGSTSBAR.64.TRANSCNT [UR4+0x28c30] ;  /* 0x028c3000ff0099b0 */ /* 0x000fee0008000a84 */
[----:B------:R-:W-:Y:S05]  /*15730*/  @P0 BRA.U.ANY `(.L_x_4035) ;  /* 0xfffffffd00e80947 */ /* 0x000fea000393ffff */
[----:B------:R-:W-:Y:S01]  /*15740*/  NOP ;  /* 0x0000000000007918 */ /* 0x000fe20000000000 */
[----:B--2---:R-:W-:-:S04]  /*15750*/  LOP3.LUT R2, R37, 0x2, RZ, 0xfc, !PT ;  /* 0x0000000225027812 */ /* 0x004fc800078efcff */
[----:B------:R-:W-:-:S13]  /*15760*/  ISETP.NE.AND P2, PT, R2, 0x3, PT ;  /* 0x000000030200780c */ /* 0x000fda0003f45270 */
[----:B------:R-:W-:Y:S05]  /*15770*/  @!P2 BRA `(.L_x_4036) ;  /* 0x000000000004a947 */ /* 0x000fea0003800000 */
[----:B------:R-:W-:Y:S01]  /*15780*/  BPT.TRAP 0x1 ;  /* 0x000000040000795c */ /* 0x000fe20000300000 */
.L_x_4036:
[----:B------:R2:W-:Y:S01]  /*15790*/  SYNCS.ARRIVE.TRANS64.A1T0 RZ, [R6+URZ+0x28c30], RZ ;  /* 0x028c30ff06ff79a7 */ /* 0x0005e2000810003f */
[----:B------:R-:W-:Y:S05]  /*157a0*/  @!P2 BRA `(.L_x_4037) ;  /* 0x000000000004a947 */ /* 0x000fea0003800000 */
[----:B------:R-:W-:Y:S01]  /*157b0*/  BPT.TRAP 0x1 ;  /* 0x000000040000795c */ /* 0x000fe20000300000 */
.L_x_4037:
[----:B------:R-:W3:Y:S01]  /*157c0*/  SYNCS.PHASECHK.TRANS64.TRYWAIT P0, [R6+URZ+0x28c60], R17 ;  /* 0x028c6011060075a7 */ /* 0x000ee2000800017f */
[----:B------:R-:W-:Y:S04]  /*157d0*/  BSSY B1, `(.L_x_4038) ;  /* 0x0000002000017945 */ /* 0x000fe80003800000 */
[----:B---3--:R-:W-:Y:S05]  /*157e0*/  @!P0 BRA `(.L_x_4039) ;  /* 0x0000003c00608947 */ /* 0x008fea0003800000 */
.L_x_4158:
[----:B------:R-:W-:Y:S05]  /*157f0*/  BSYNC B1 ;  /* 0x0000000000017941 */ /* 0x000fea0003800000 */
.L_x_4038:
        /* <DEDUP_REMOVED lines=81> */
.L_x_4168:
        /* <DEDUP_REMOVED lines=25> */
.L_x_4041:
        /* <DEDUP_REMOVED lines=11> */
.L_x_4042:
[----:B------:R3:W-:Y:S01]  /*15f50*/  SYNCS.ARRIVE.TRANS64.A1T0 RZ, [R6+URZ+0x28c50], RZ ;  /* 0x028c50ff06ff79a7 */ /* 0x0007e2000810003f */
[----:B------:R-:W-:Y:S05]  /*15f60*/  @P3 BRA `(.L_x_4043) ;  /* 0xfffffff000503947 */ /* 0x000fea000383ffff */
.L_x_4030:
[----:B------:R-:W-:Y:S05]  /*15f70*/  BSYNC B0 ;  /* 0x0000000000007941 */ /* 0x000fea0003800000 */
.L_x_4029:
        /* <DEDUP_REMOVED lines=9> */
[----:B0-----:R-:W0:Y:S01]  /*16010*/  S2R R5, SR_LANEID ;  /* 0x0000000000057919 */ /* 0x001e220000000000 */
[----:B------:R-:W-:Y:S01]  /*16020*/  VOTEU.ANY UR4, UPT, PT ;  /* 0x0000000000047886 */ /* 0x000fe200038e0100 */
[----:B------:R-:W4:Y:S01]  /*16030*/  LDC.64 R2, c[0x0][0xc60] ;  /* 0x00031800ff027b82 */ /* 0x000f220000000a00 */
[----:B------:R-:W0:Y:S02]  /*16040*/  FLO.U32 R0, UR4 ;  /* 0x0000000400007d00 */ /* 0x000e2400080e0000 */
[----:B0-----:R-:W-:-:S06]  /*16050*/  ISETP.EQ.U32.AND P1, PT, R0, R5, PT ;  /* 0x000000050000720c */ /* 0x001fcc0003f22070 */
[----:B------:R-:W4:Y:S07]  /*16060*/  POPC R5, UR4 ;  /* 0x0000000400057d09 */ /* 0x000f2e0008000000 */
[----:B----4-:R-:W4:Y:S01]  /*16070*/  @P1 ATOMG.E.ADD.STRONG.GPU PT, R3, desc[UR40][R2.64], R5 ;  /* 0x00000005020319a8 */ /* 0x010f2200081ee1e8 */
[----:B------:R-:W0:Y:S02]  /*16080*/  S2R R4, SR_LTMASK ;  /* 0x0000000000047919 */ /* 0x000e240000003900 */
[----:B0-----:R-:W-:-:S04]  /*16090*/  LOP3.LUT R4, R4, UR4, RZ, 0xc0, !PT ;  /* 0x0000000404047c12 */ /* 0x001fc8000f8ec0ff */
[----:B------:R-:W0:Y:S01]  /*160a0*/  POPC R7, R4 ;  /* 0x0000000400077309 */ /* 0x000e220000000000 */
[----:B----4-:R-:W0:Y:S02]  /*160b0*/  SHFL.IDX PT, R0, R3, R0, 0x1f ;  /* 0x00001f0003007589 */ /* 0x010e2400000e0000 */
[----:B0-----:R-:W-:-:S07]  /*160c0*/  IADD3 R16, R0, UR36, R7 ;  /* 0x0000002400107c10 */ /* 0x001fce000fffe007 */
.L_x_4045:
[----:B------:R-:W-:Y:S05]  /*160d0*/  BSYNC B0 ;  /* 0x0000000000007941 */ /* 0x000fea0003800000 */
.L_x_4044:
[----:B------:R-:W-:-:S07]  /*160e0*/  SEL R25, R25, RZ, P0 ;  /* 0x000000ff19197207 */ /* 0x000fce0000000000 */
.L_x_4004:
[----:B------:R-:W-:Y:S05]  /*160f0*/  BSYNC B7 ;  /* 0x0000000000077941 */ /* 0x000fea0003800000 */
.L_x_4002:
[----:B------:R-:W-:-:S13]  /*16100*/  LOP3.LUT P0, RZ, R22, 0x1000, RZ, 0xc0, !PT ;  /* 0x0000100016ff7812 */ /* 0x000fda000780c0ff */
[----:B------:R-:W-:Y:S05]  /*16110*/  @!P0 BRA `(.L_x_4046) ;  /* 0x0000000000248947 */ /* 0x000fea0003800000 */
[----:B------:R-:W-:Y:S05]  /*16120*/  WARPSYNC.ALL ;  /* 0x0000000000007948 */ /* 0x000fea0003800000 */
[----:B------:R-:W4:Y:S08]  /*16130*/  S2UR UR5, SR_CgaCtaId ;  /* 0x00000000000579c3 */ /* 0x000f300000008800 */
[----:B------:R-:W-:Y:S06]  /*16140*/  BAR.SYNC.DEFER_BLOCKING 0x5, 0x180 ;  /* 0x0146000000007b1d */ /* 0x000fec0000010000 */
[----:B------:R-:W-:-:S02]  /*16150*/  UMOV UR4, 0x400 ;  /* 0x0000040000047882 */ /* 0x000fc40000000000 */
[----:B----4-:R-:W-:-:S06]  /*16160*/  ULEA UR4, UR5, UR4, 0x18 ;  /* 0x0000000405047291 */ /* 0x010fcc000f8ec03f */
[----:B-1----:R-:W-:-:S05]  /*16170*/  IMAD.U32 R23, RZ, RZ, UR4 ;  /* 0x00000004ff177e24 */ /* 0x002fca000f8e00ff */
[----:B------:R1:W4:Y:S01]  /*16180*/  LDS.128 R16, [R23+0x28cd0] ;  /* 0x028cd00017107984 */ /* 0x0003220000000c00 */
[----:B------:R-:W-:Y:S06]  /*16190*/  BAR.ARV 0x4, 0x180 ;  /* 0x0106000000007b1d */ /* 0x000fec0000002000 */
[----:B------:R-:W-:Y:S05]  /*161a0*/  BRA `(.L_x_4047) ;  /* 0x0000000800407947 */ /* 0x000fea0003800000 */
.L_x_4046:
[----:B0-----:R-:W0:Y:S01]  /*161b0*/  S2R R8, SR_TID.X ;  /* 0x0000000000087919 */ /* 0x001e220000002100 */
[----:B------:R-:W-:Y:S01]  /*161c0*/  UMOV UR4, 0xffffffff ;  /* 0xffffffff00047882 */ /* 0x000fe20000000000 */
[----:B0-----:R-:W-:-:S04]  /*161d0*/  LOP3.LUT R8, R8, 0x1f, RZ, 0xc0, !PT ;  /* 0x0000001f08087812 */ /* 0x001fc800078ec0ff */
[----:B------:R-:W-:Y:S01]  /*161e0*/  ISETP.NE.AND P0, PT, R8, 0x1f, PT ;  /* 0x0000001f0800780c */ /* 0x000fe20003f05270 */
[----:B------:R-:W-:-:S12]  /*161f0*/  BRA.DIV UR4, `(.L_x_4048) ;  /* 0x0000003a04cc7947 */ /* 0x000fd8000b800000 */
[----:B------:R-:W-:Y:S01]  /*16200*/  IMAD.IADD R5, R19, 0x1, R8 ;  /* 0x0000000113057824 */ /* 0x000fe200078e0208 */
[----:B------:R-:W-:-:S04]  /*16210*/  ULDC UR4, c[0x0][0xc3c] ;  /* 0x00030f0000047ab9 */ /* 0x000fc80000000800 */
[----:B------:R-:W-:-:S13]  /*16220*/  ISETP.GE.OR P1, PT, R5, UR4, !P0 ;  /* 0x0000000405007c0c */ /* 0x000fda000c726670 */
[----:B-1----:R-:W0:Y:S02]  /*16230*/  @!P1 LDC.64 R2, c[0x0][0xc80] ;  /* 0x00032000ff029b82 */ /* 0x002e240000000a00 */
[----:B0-----:R-:W-:-:S06]  /*16240*/  @!P1 IMAD.WIDE R2, R5, 0x4, R2 ;  /* 0x0000000405029825 */ /* 0x001fcc00078e0202 */
[----:B------:R0:W4:Y:S01]  /*16250*/  @!P1 LDG.E R3, desc[UR40][R2.64] ;  /* 0x0000002802039981 */ /* 0x000122000c1e1900 */
[C---:B------:R-:W-:Y:S02]  /*16260*/  ISETP.GE.U32.AND P2, PT, R8.reuse, 0x2, PT ;  /* 0x000000020800780c */ /* 0x040fe40003f46070 */
[C---:B------:R-:W-:Y:S01]  /*16270*/  ISETP.GE.U32.AND P3, PT, R8.reuse, 0x4, PT ;  /* 0x000000040800780c */ /* 0x040fe20003f66070 */
[----:B------:R-:W-:Y:S01]  /*16280*/  SHFL.IDX PT, R0, R16, RZ, 0x1f ;  /* 0x00001fff10007589 */ /* 0x000fe200000e0000 */
[C---:B------:R-:W-:Y:S02]  /*16290*/  ISETP.GE.U32.AND P4, PT, R8.reuse, 0x8, PT ;  /* 0x000000080800780c */ /* 0x040fe40003f86070 */
[C---:B------:R-:W-:Y:S01]  /*162a0*/  ISETP.GE.U32.AND P5, PT, R8.reuse, 0x10, PT ;  /* 0x000000100800780c */ /* 0x040fe20003fa6070 */
[----:B------:R-:W-:Y:S01]  /*162b0*/  SHFL.IDX PT, R4, R16, 0x1, 0x1f ;  /* 0x00201f0010047f89 */ /* 0x000fe200000e0000 */
[----:B0-----:R-:W-:Y:S02]  /*162c0*/  IMAD.MOV.U32 R2, RZ, RZ, RZ ;  /* 0x000000ffff027224 */ /* 0x001fe400078e00ff */
[----:B----4-:R-:W-:Y:S01]  /*162d0*/  @!P1 IMAD.MOV.U32 R2, RZ, RZ, R3 ;  /* 0x000000ffff029224 */ /* 0x010fe200078e0003 */
[----:B------:R-:W-:-:S04]  /*162e0*/  ISETP.NE.AND P1, PT, R8, RZ, PT ;  /* 0x000000ff0800720c */ /* 0x000fc80003f25270 */
[----:B------:R-:W0:Y:S02]  /*162f0*/  SHFL.UP PT, R14, R2, 0x1, RZ ;  /* 0x04200000020e7989 */ /* 0x000e2400000e00ff */
[----:B0-----:R-:W-:-:S05]  /*16300*/  SEL R5, R14, RZ, P1 ;  /* 0x000000ff0e057207 */ /* 0x001fca0000800000 */
[----:B------:R-:W-:-:S05]  /*16310*/  IMAD.IADD R5, R2, 0x1, R5 ;  /* 0x0000000102057824 */ /* 0x000fca00078e0205 */
        /* <DEDUP_REMOVED lines=13> */
.L_x_4178:
[----:B------:R-:W-:Y:S02]  /*163f0*/  ULDC UR4, c[0x0][0xc38] ;  /* 0x00030e0000047ab9 */ /* 0x000fe40000000800 */
[----:B------:R-:W-:-:S04]  /*16400*/  IMAD.U32 R16, RZ, RZ, UR4 ;  /* 0x00000004ff107e24 */ /* 0x000fc8000f8e00ff */
[----:B-1----:R-:W-:-:S04]  /*16410*/  IMAD R5, R14, R16, RZ ;  /* 0x000000100e057224 */ /* 0x002fc800078e02ff */
[----:B------:R-:W-:-:S05]  /*16420*/  IMAD.IADD R4, R4, 0x1, R5 ;  /* 0x0000000104047824 */ /* 0x000fca00078e0205 */
[----:B------:R-:W-:-:S13]  /*16430*/  ISETP.GT.AND P6, PT, R4, R0, PT ;  /* 0x000000000400720c */ /* 0x000fda0003fc4270 */
[----:B------:R-:W-:Y:S05]  /*16440*/  @P6 BRA `(.L_x_4049) ;  /* 0x00000000009c6947 */ /* 0x000fea0003800000 */
.L_x_4054:
[----:B------:R-:W1:Y:S01]  /*16450*/  LDC R6, c[0x0][0xc3c] ;  /* 0x00030f00ff067b82 */ /* 0x000e620000000800 */
[----:B------:R-:W-:-:S05]  /*16460*/  VIADD R19, R19, 0x1f ;  /* 0x0000001f13137836 */ /* 0x000fca0000000000 */
[----:B-1----:R-:W-:-:S13]  /*16470*/  ISETP.GE.AND P6, PT, R19, R6, PT ;  /* 0x000000061300720c */ /* 0x002fda0003fc6270 */
[----:B------:R-:W-:Y:S05]  /*16480*/  @P6 BRA `(.L_x_4050) ;  /* 0x0000000400446947 */ /* 0x000fea0003800000 */
[----:B------:R-:W1:Y:S01]  /*16490*/  S2R R2, SR_TID.X ;  /* 0x0000000000027919 */ /* 0x000e620000002100 */
[----:B------:R-:W-:Y:S01]  /*164a0*/  BSSY B0, `(.L_x_4051) ;  /* 0x0000009000007945 */ /* 0x000fe20003800000 */
[----:B-1----:R-:W-:-:S05]  /*164b0*/  LOP3.LUT R2, R2, 0x1f, RZ, 0xc0, !PT ;  /* 0x0000001f02027812 */ /* 0x002fca00078ec0ff */
[----:B------:R-:W-:Y:S02]  /*164c0*/  IMAD.IADD R5, R19, 0x1, R2 ;  /* 0x0000000113057824 */ /* 0x000fe400078e0202 */
[----:B------:R-:W-:-:S03]  /*164d0*/  IMAD.MOV.U32 R2, RZ, RZ, RZ ;  /* 0x000000ffff027224 */ /* 0x000fc600078e00ff */
[----:B------:R-:W-:-:S13]  /*164e0*/  ISETP.GE.OR P6, PT, R5, R6, !P0 ;  /* 0x000000060500720c */ /* 0x000fda00047c6670 */
[----:B------:R-:W-:Y:S05]  /*164f0*/  @P6 BRA `(.L_x_4052) ;  /* 0x00000000000c6947 */ /* 0x000fea0003800000 */
[----:B0-----:R-:W0:Y:S02]  /*16500*/  LDC.64 R2, c[0x0][0xc80] ;  /* 0x00032000ff027b82 */ /* 0x001e240000000a00 */
[----:B0-----:R-:W-:-:S06]  /*16510*/  IMAD.WIDE R2, R5, 0x4, R2 ;  /* 0x0000000405027825 */ /* 0x001fcc00078e0202 */
[----:B------:R1:W5:Y:S02]  /*16520*/  LDG.E R2, desc[UR40][R2.64] ;  /* 0x0000002802027981 */ /* 0x000364000c1e1900 */
.L_x_4052:
[----:B------:R-:W-:Y:S05]  /*16530*/  BSYNC B0 ;  /* 0x0000000000007941 */ /* 0x000fea0003800000 */
.L_x_4051:
[----:B------:R-:W-:-:S03]  /*16540*/  UMOV UR4, 0xffffffff ;  /* 0xffffffff00047882 */ /* 0x000fc60000000000 */
[----:B------:R-:W-:Y:S05]  /*16550*/  BRA.DIV UR4, `(.L_x_4053) ;  /* 0x0000003e04187947 */ /* 0x000fea000b800000 */
[----:B-----5:R-:W2:Y:S02]  /*16560*/  SHFL.UP PT, R14, R2, 0x1, RZ ;  /* 0x04200000020e7989 */ /* 0x020ea400000e00ff */
[----:B--2---:R-:W-:-:S05]  /*16570*/  SEL R13, R14, RZ, P1 ;  /* 0x000000ff0e0d7207 */ /* 0x004fca0000800000 */
[----:B------:R-:W-:-:S05]  /*16580*/  IMAD.IADD R13, R2, 0x1, R13 ;  /* 0x00000001020d7824 */ /* 0x000fca00078e020d */
[----:B------:R-:W2:Y:S02]  /*16590*/  SHFL.UP PT, R14, R13, 0x2, RZ ;  /* 0x044000000d0e7989 */ /* 0x000ea400000e00ff */
[----:B--2---:R-:W-:-:S05]  /*165a0*/  SEL R14, R14, RZ, P2 ;  /* 0x000000ff0e0e7207 */ /* 0x004fca0001000000 */
[----:B01----:R-:W-:-:S05]  /*165b0*/  IMAD.IADD R3, R13, 0x1, R14 ;  /* 0x000000010d037824 */ /* 0x003fca00078e020e */
        /* <DEDUP_REMOVED lines=10> */
.L_x_4186:
[----:B------:R-:W-:Y:S02]  /*16660*/  ULDC UR4, c[0x0][0xc38] ;  /* 0x00030e0000047ab9 */ /* 0x000fe40000000800 */
[----:B------:R-:W-:-:S04]  /*16670*/  IMAD.U32 R16, RZ, RZ, UR4 ;  /* 0x00000004ff107e24 */ /* 0x000fc8000f8e00ff */
[----:B-1----:R-:W-:-:S05]  /*16680*/  IMAD R5, R14, R16, RZ ;  /* 0x000000100e057224 */ /* 0x002fca00078e02ff */
[----:B------:R-:W-:-:S04]  /*16690*/  IADD3 R4, R5, R4, RZ ;  /* 0x0000000405047210 */ /* 0x000fc80007ffe0ff */
[----:B------:R-:W-:-:S13]  /*166a0*/  ISETP.GT.AND P6, PT, R4, R0, PT ;  /* 0x000000000400720c */ /* 0x000fda0003fc4270 */
[----:B------:R-:W-:Y:S05]  /*166b0*/  @!P6 BRA `(.L_x_4054) ;  /* 0xfffffffc0064e947 */ /* 0x000fea000383ffff */
.L_x_4049:
        /* <DEDUP_REMOVED lines=8> */
.L_x_4190:
[----:B------:R-:W-:Y:S01]  /*16740*/  ISETP.NE.AND P0, PT, R6, RZ, PT ;  /* 0x000000ff0600720c */ /* 0x000fe20003f05270 */
[----:B------:R-:W-:-:S12]  /*16750*/  IMAD.MOV.U32 R14, RZ, RZ, RZ ;  /* 0x000000ffff0e7224 */ /* 0x000fd800078e00ff */
[----:B------:R-:W-:Y:S05]  /*16760*/  @!P0 BRA `(.L_x_4056) ;  /* 0x0000000000108947 */ /* 0x000fea0003800000 */
[----:B------:R-:W-:Y:S01]  /*16770*/  UMOV UR4, 0xffffffff ;  /* 0xffffffff00047882 */ /* 0x000fe20000000000 */
[----:B------:R-:W-:Y:S02]  /*16780*/  VIADD R12, R4, 0xffffffff ;  /* 0xffffffff040c7836 */ /* 0x000fe40000000000 */
[----:B------:R-:W-:Y:S05]  /*16790*/  BRA.DIV UR4, `(.L_x_4057) ;  /* 0x0000003e048c7947 */ /* 0x000fea000b800000 */
[----:B------:R3:W4:Y:S02]  /*167a0*/  SHFL.IDX PT, R14, R3, R12, 0x1f ;  /* 0x00001f0c030e7589 */ /* 0x00072400000e0000 */
.L_x_4056:
[----:B--2---:R-:W-:Y:S01]  /*167b0*/  IABS R6, R17 ;  /* 0x0000001100067213 */ /* 0x004fe20000000000 */
[----:B----4-:R-:W-:Y:S02]  /*167c0*/  IMAD R16, R14, R16, R5 ;  /* 0x000000100e107224 */ /* 0x010fe400078e0205 */
[----:B------:R-:W-:Y:S01]  /*167d0*/  IMAD.IADD R19, R4, 0x1, R19 ;  /* 0x0000000104137824 */ /* 0x000fe200078e0213 */
[----:B------:R-:W2:Y:S01]  /*167e0*/  I2F.RP R7, R6 ;  /* 0x0000000600077306 */ /* 0x000ea20000209400 */
[----:B------:R-:W-:-:S07]  /*167f0*/  IMAD.IADD R0, R0, 0x1, -R16 ;  /* 0x0000000100007824 */ /* 0x000fce00078e0a10 */
[----:B--2---:R-:W1:Y:S02]  /*16800*/  MUFU.RCP R7, R7 ;  /* 0x0000000700077308 */ /* 0x004e640000001000 */
[----:B-1----:R-:W-:-:S06]  /*16810*/  VIADD R2, R7, 0xffffffe ;  /* 0x0ffffffe07027836 */ /* 0x002fcc0000000000 */
[----:B0--3--:R0:W1:Y:S02]  /*16820*/  F2I.FTZ.U32.TRUNC.NTZ R3, R2 ;  /* 0x0000000200037305 */ /* 0x009064000021f000 */
[----:B0-----:R-:W-:Y:S02]  /*16830*/  IMAD.MOV.U32 R2, RZ, RZ, RZ ;  /* 0x000000ffff027224 */ /* 0x001fe400078e00ff */
[----:B-1----:R-:W-:-:S04]  /*16840*/  IMAD.MOV R5, RZ, RZ, -R3 ;  /* 0x000000ffff057224 */ /* 0x002fc800078e0a03 */
[----:B------:R-:W-:-:S04]  /*16850*/  IMAD R5, R5, R6, RZ ;  /* 0x0000000605057224 */ /* 0x000fc800078e02ff */
[----:B------:R-:W-:Y:S01]  /*16860*/  IMAD.HI.U32 R3, R3, R5, R2 ;  /* 0x0000000503037227 */ /* 0x000fe200078e0002 */
[----:B------:R-:W-:Y:S02]  /*16870*/  IABS R5, R17 ;  /* 0x0000001100057213 */ /* 0x000fe40000000000 */
[----:B------:R-:W-:-:S03]  /*16880*/  IABS R2, R0 ;  /* 0x0000000000027213 */ /* 0x000fc60000000000 */
        /* <DEDUP_REMOVED lines=17> */
.L_x_4050:
[----:B------:R-:W-:Y:S01]  /*169a0*/  UMOV UR4, URZ ;  /* 0x0000003f00047c82 */ /* 0x000fe20008000000 */
[----:B------:R-:W-:Y:S01]  /*169b0*/  UMOV UR5, URZ ;  /* 0x0000003f00057c82 */ /* 0x000fe20008000000 */
[----:B------:R-:W-:Y:S01]  /*169c0*/  ULDC UR6, c[0x0][0xc3c] ;  /* 0x00030f0000067ab9 */ /* 0x000fe20000000800 */
[----:B------:R-:W-:Y:S02]  /*169d0*/  IMAD.MOV.U32 R16, RZ, RZ, R0 ;  /* 0x000000ffff107224 */ /* 0x000fe400078e0000 */
[----:B------:R-:W-:Y:S02]  /*169e0*/  IMAD.U32 R17, RZ, RZ, UR4 ;  /* 0x00000004ff117e24 */ /* 0x000fe4000f8e00ff */
[----:B------:R-:W-:Y:S02]  /*169f0*/  IMAD.U32 R18, RZ, RZ, UR5 ;  /* 0x00000005ff127e24 */ /* 0x000fe4000f8e00ff */
[----:B------:R-:W-:-:S07]  /*16a00*/  IMAD.U32 R19, RZ, RZ, UR6 ;  /* 0x00000006ff137e24 */ /* 0x000fce000f8e00ff */
.L_x_4058:
[----:B------:R-:W1:Y:S01]  /*16a10*/  S2R R0, SR_TID.X ;  /* 0x0000000000007919 */ /* 0x000e620000002100 */
[----:B------:R-:W-:Y:S05]  /*16a20*/  WARPSYNC.ALL ;  /* 0x0000000000007948 */ /* 0x000fea0003800000 */
[----:B------:R-:W-:Y:S01]  /*16a30*/  BAR.SYNC.DEFER_BLOCKING 0x4, 0x180 ;  /* 0x0106000000007b1d */ /* 0x000fe20000010000 */
[----:B-1----:R-:W-:-:S04]  /*16a40*/  LOP3.LUT R0, R0, 0x1f, RZ, 0xc0, !PT ;  /* 0x0000001f00007812 */ /* 0x002fc800078ec0ff */
[----:B------:R-:W-:-:S13]  /*16a50*/  ISETP.NE.AND P0, PT, R0, RZ, PT ;  /* 0x000000ff0000720c */ /* 0x000fda0003f05270 */
[----:B0-----:R-:W0:Y:S01]  /*16a60*/  @!P0 S2R R3, SR_CgaCtaId ;  /* 0x0000000000038919 */ /* 0x001e220000008800 */
[----:B------:R-:W-:-:S04]  /*16a70*/  @!P0 MOV R0, 0x400 ;  /* 0x0000040000008802 */ /* 0x000fc80000000f00 */
[----:B0-----:R-:W-:-:S05]  /*16a80*/  @!P0 LEA R23, R3, R0, 0x18 ;  /* 0x0000000003178211 */ /* 0x001fca00078ec0ff */
[----:B------:R0:W-:Y:S01]  /*16a90*/  @!P0 STS.128 [R23+0x28cd0], R16 ;  /* 0x028cd01017008388 */ /* 0x0001e20000000c00 */
[----:B------:R-:W-:Y:S06]  /*16aa0*/  BAR.ARV 0x5, 0x180 ;  /* 0x0146000000007b1d */ /* 0x000fec0000002000 */
.L_x_4047:
[----:B------:R-:W-:Y:S02]  /*16ab0*/  ULDC UR4, c[0x0][0xc3c] ;  /* 0x00030f0000047ab9 */ /* 0x000fe40000000800 */
[----:B----4-:R-:W-:-:S13]  /*16ac0*/  ISETP.GE.AND P0, PT, R19, UR4, PT ;  /* 0x0000000413007c0c */ /* 0x010fda000bf06270 */
[----:B------:R-:W-:Y:S05]  /*16ad0*/  @!P0 BRA `(.L_x_4059) ;  /* 0xffffff9c009c8947 */ /* 0x000fea000383ffff */
[----:B------:R-:W-:Y:S05]  /*16ae0*/  BSYNC B8 ;  /* 0x0000000000087941 */ /* 0x000fea0003800000 */
.L_x_3952:
[----:B------:R-:W4:Y:S01]  /*16af0*/  LDL.LU R0, [R1+0x1c] ;  /* 0x00001c0001007983 */ /* 0x000f220000300800 */
[----:B------:R-:W-:Y:S01]  /*16b00*/  BSSY B0, `(.L_x_4060) ;  /* 0x000000b000007945 */ /* 0x000fe20003800000 */
[----:B0-----:R-:W0:Y:S01]  /*16b10*/  S2R R5, SR_CgaCtaId ;  /* 0x0000000000057919 */ /* 0x001e220000008800 */
[----:B----4-:R-:W-:-:S05]  /*16b20*/  VIADD R0, R0, 0x1 ;  /* 0x0000000100007836 */ /* 0x010fca0000000000 */
[----:B-1----:R-:W-:-:S04]  /*16b30*/  LEA.HI R2, R0, R0, RZ, 0x1 ;  /* 0x0000000000027211 */ /* 0x002fc800078f08ff */
[----:B------:R-:W-:Y:S02]  /*16b40*/  LOP3.LUT R3, R2, 0xfffffffe, RZ, 0xc0, !PT ;  /* 0xfffffffe02037812 */ /* 0x000fe400078ec0ff */
[----:B------:R-:W-:-:S03]  /*16b50*/  MOV R2, 0x400 ;  /* 0x0000040000027802 */ /* 0x000fc60000000f00 */
[----:B------:R-:W-:Y:S01]  /*16b60*/  IMAD.IADD R0, R0, 0x1, -R3 ;  /* 0x0000000100007824 */ /* 0x000fe200078e0a03 */
[----:B0-----:R-:W-:-:S04]  /*16b70*/  LEA R4, R5, R2, 0x18 ;  /* 0x0000000205047211 */ /* 0x001fc800078ec0ff */
[----:B------:R-:W-:-:S04]  /*16b80*/  SHF.L.U32 R0, R0, 0x1f, RZ ;  /* 0x0000001f00007819 */ /* 0x000fc800000006ff */
[----:B------:R-:W0:Y:S02]  /*16b90*/  SYNCS.PHASECHK.TRANS64.TRYWAIT P0, [R4+URZ+0x28c20], R0 ;  /* 0x028c2000040075a7 */ /* 0x000e24000800017f */
[----:B0-----:R-:W-:Y:S05]  /*16ba0*/  @!P0 BRA `(.L_x_4061) ;  /* 0x0000003800ac8947 */ /* 0x001fea0003800000 */
.L_x_4193:
[----:B------:R-:W-:Y:S05]  /*16bb0*/  BSYNC B0 ;  /* 0x0000000000007941 */ /* 0x000fea0003800000 */
.L_x_4060:
[----:B------:R-:W-:-:S03]  /*16bc0*/  UMOV UR4, 0xffffffff ;  /* 0xffffffff00047882 */ /* 0x000fc60000000000 */
[----:B------:R-:W-:Y:S05]  /*16bd0*/  BRA.DIV UR4, `(.L_x_4062) ;  /* 0x0000003a04b47947 */ /* 0x000fea000b800000 */
[----:B0-----:R-:W0:Y:S02]  /*16be0*/  S2R R0, SR_TID.X ;  /* 0x0000000000007919 */ /* 0x001e240000002100 */
[----:B0-----:R-:W-:-:S04]  /*16bf0*/  SHF.R.U32.HI R0, RZ, 0x5, R0 ;  /* 0x00000005ff007819 */ /* 0x001fc80000011600 */
[----:B------:R-:W-:-:S05]  /*16c00*/  LOP3.LUT R0, R0, 0x3, RZ, 0xc0, !PT ;  /* 0x0000000300007812 */ /* 0x000fca00078ec0ff */
[----:B------:R0:W1:Y:S02]  /*16c10*/  SHFL.IDX PT, R14, R0, RZ, 0x1f ;  /* 0x00001fff000e7589 */ /* 0x00006400000e0000 */
.L_x_4196:
[----:B-1----:R-:W-:-:S13]  /*16c20*/  ISETP.NE.AND P0, PT, R14, RZ, PT ;  /* 0x000000ff0e00720c */ /* 0x002fda0003f05270 */
[----:B------:R-:W-:Y:S05]  /*16c30*/  @P0 BRA `(.L_x_3814) ;  /* 0x0000000000840947 */ /* 0x000fea0003800000 */
[----:B------:R-:W-:-:S03]  /*16c40*/  UMOV UR4, 0xffffffff ;  /* 0xffffffff00047882 */ /* 0x000fc60000000000 */
[----:B------:R-:W-:Y:S05]  /*16c50*/  BRA.DIV UR4, `(.L_x_4063) ;  /* 0x0000003a04c87947 */ /* 0x000fea000b800000 */
[----:B------:R-:W-:-:S13]  /*16c60*/  ELECT P6, URZ, PT ;  /* 0x00000000003f782f */ /* 0x000fda00038c0000 */
.L_x_4199:
[----:B------:R-:W-:Y:S05]  /*16c70*/  @!P6 BRA `(.L_x_3814) ;  /* 0x000000000074e947 */ /* 0x000fea0003800000 */
[----:B------:R-:W-:-:S04]  /*16c80*/  LOP3.LUT R37, R37, 0x2, RZ, 0xfc, !PT ;  /* 0x0000000225257812 */ /* 0x000fc800078efcff */
[----:B------:R-:W-:-:S13]  /*16c90*/  ISETP.NE.AND P0, PT, R37, 0x3, PT ;  /* 0x000000032500780c */ /* 0x000fda0003f05270 */
[----:B------:R-:W-:Y:S05]  /*16ca0*/  @!P0 BRA `(.L_x_4064) ;  /* 0x0000000000048947 */ /* 0x000fea0003800000 */
[----:B------:R-:W-:Y:S01]  /*16cb0*/  BPT.TRAP 0x1 ;  /* 0x000000040000795c */ /* 0x000fe20000300000 */
.L_x_4064:
[C---:B------:R-:W-:Y:S01]  /*16cc0*/  IMAD R5, R25.reuse, 0x8, R4 ;  /* 0x0000000819057824 */ /* 0x040fe200078e0204 */
[----:B0-----:R-:W-:Y:S01]  /*16cd0*/  SHF.L.U32 R0, R26, 0x1f, RZ ;  /* 0x0000001f1a007819 */ /* 0x001fe200000006ff */
[----:B------:R-:W-:-:S03]  /*16ce0*/  VIADD R25, R25, 0x1 ;  /* 0x0000000119197836 */ /* 0x000fc60000000000 */
[----:B------:R-:W0:Y:S02]  /*16cf0*/  SYNCS.PHASECHK.TRANS64.TRYWAIT P1, [R5+URZ+0x28c40], R0 ;  /* 0x028c4000050075a7 */ /* 0x000e24000802017f */
[----:B------:R-:W-:-:S04]  /*16d00*/  ISETP.NE.AND P2, PT, R25, 0x2, PT ;  /* 0x000000021900780c */ /* 0x000fc80003f45270 */
[----:B------:R-:W-:Y:S01]  /*16d10*/  SEL R3, RZ, 0x1, P2 ;  /* 0x00000001ff037807 */ /* 0x000fe20001000000 */
[----:B0-----:R-:W-:Y:S08]  /*16d20*/  @!P1 BRA `(.L_x_4065) ;  /* 0x0000003800b49947 */ /* 0x001ff00003800000 */
.L_x_4200:
[----:B------:R-:W-:Y:S02]  /*16d30*/  SEL R25, R25, RZ, P2 ;  /* 0x000000ff19197207 */ /* 0x000fe40001000000 */
[----:B------:R-:W-:Y:S01]  /*16d40*/  LOP3.LUT R2, R26, R3, RZ, 0x3c, !PT ;  /* 0x000000031a027212 */ /* 0x000fe200078e3cff */
[----:B------:R-:W-:Y:S06]  /*16d50*/  @!P0 BRA `(.L_x_4066) ;  /* 0x0000000000048947 */ /* 0x000fec0003800000 */
[----:B------:R-:W-:Y:S01]  /*16d60*/  BPT.TRAP 0x1 ;  /* 0x000000040000795c */ /* 0x000fe20000300000 */
.L_x_4066:
[----:B------:R-:W-:Y:S01]  /*16d70*/  IMAD R25, R25, 0x8, R4 ;  /* 0x0000000819197824 */ /* 0x000fe200078e0204 */
[----:B------:R-:W-:-:S04]  /*16d80*/  SHF.L.U32 R2, R2, 0x1f, RZ ;  /* 0x0000001f02027819 */ /* 0x000fc800000006ff */
[----:B------:R-:W1:Y:S02]  /*16d90*/  SYNCS.PHASECHK.TRANS64.TRYWAIT P1, [R25+URZ+0x28c40], R2 ;  /* 0x028c4002190075a7 */ /* 0x000e64000802017f */
[----:B-1----:R-:W-:Y:S05]  /*16da0*/  @!P1 BRA `(.L_x_4067) ;  /* 0x0000003800a89947 */ /* 0x002fea0003800000 */
.L_x_4201:
[----:B------:R-:W-:Y:S05]  /*16db0*/  @!P0 BRA `(.L_x_4068) ;  /* 0x0000000000048947 */ /* 0x000fea0003800000 */
[----:B------:R-:W-:Y:S01]  /*16dc0*/  BPT.TRAP 0x1 ;  /* 0x000000040000795c */ /* 0x000fe20000300000 */
.L_x_4068:
[----:B------:R-:W4:Y:S02]  /*16dd0*/  SYNCS.PHASECHK.TRANS64.TRYWAIT P1, [R5+URZ+0x28c60], R0 ;  /* 0x028c6000050075a7 */ /* 0x000f24000802017f */
[----:B----4-:R-:W-:Y:S05]  /*16de0*/  @!P1 BRA `(.L_x_4069) ;  /* 0x0000003800ac9947 */ /* 0x010fea0003800000 */
.L_x_4202:
[----:B------:R-:W-:Y:S05]  /*16df0*/  @!P0 BRA `(.L_x_4070) ;  /* 0x0000000000048947 */ /* 0x000fea0003800000 */
[----:B------:R-:W-:Y:S01]  /*16e00*/  BPT.TRAP 0x1 ;  /* 0x000000040000795c */ /* 0x000fe20000300000 */
.L_x_4070:
[----:B------:R0:W0:Y:S02]  /*16e10*/  SYNCS.PHASECHK.TRANS64.TRYWAIT P0, [R25+URZ+0x28c60], R2 ;  /* 0x028c6002190075a7 */ /* 0x000024000800017f */
[----:B0-----:R-:W-:Y:S05]  /*16e20*/  @!P0 NANOSLEEP.SYNCS 0x989680 ;  /* 0x009896800000895d */ /* 0x001fea0003900000 */
[----:B------:R-:W0:Y:S02]  /*16e30*/  @!P0 SYNCS.PHASECHK.TRANS64 P0, [R25+URZ+0x28c60], R2 ;  /* 0x028c6002190085a7 */ /* 0x000e24000800007f */
[----:B0-----:R-:W-:Y:S05]  /*16e40*/  @!P0 BRA `(.L_x_4070) ;  /* 0xfffffffc00f08947 */ /* 0x001fea000383ffff */
.L_x_3814:
[----:B------:R-:W-:Y:S05]  /*16e50*/  BSYNC B9 ;  /* 0x0000000000097941 */ /* 0x000fea0003800000 */
.L_x_3811:
[----:B------:R-:W-:Y:S05]  /*16e60*/  EXIT ;  /* 0x000000000000794d */ /* 0x000fea0003800000 */
.L_x_3830:
[----:B0-----:R0:W1:Y:S02]  /*16e70*/  SYNCS.PHASECHK.TRANS64.TRYWAIT P5, [R64+URZ+0x28c90], R75 ;  /* 0x028c904b400075a7 */ /* 0x00106400080a017f */
[----:B-1----:R-:W-:Y:S05]  /*16e80*/  @!P5 NANOSLEEP.SYNCS 0x989680 ;  /* 0x009896800000d95d */ /* 0x002fea0003900000 */
[----:B------:R-:W1:Y:S02]  /*16e90*/  @!P5 SYNCS.PHASECHK.TRANS64 P5, [R64+URZ+0x28c90], R75 ;  /* 0x028c904b4000d5a7 */ /* 0x000e6400080a007f */
[----:B-1----:R-:W-:Y:S05]  /*16ea0*/  @!P5 BRA `(.L_x_3830) ;  /* 0xfffffffc00f0d947 */ /* 0x002fea000383ffff */
[----:B------:R-:W-:Y:S05]  /*16eb0*/  BRA `(.L_x_4071) ;  /* 0xfffffeb800cc7947 */ /* 0x000fea000383ffff */
.L_x_3831:
        /* <DEDUP_REMOVED lines=8> */
.L_x_4073:
[----:B------:R-:W-:Y:S05]  /*16f40*/  BSYNC B1 ;  /* 0x0000000000017941 */ /* 0x000fea0003800000 */
.L_x_4072:
        /* <DEDUP_REMOVED lines=8> */
.L_x_4074:
[----:B------:R-:W-:Y:S05]  /*16fd0*/  BRA `(.L_x_4075) ;  /* 0xfffffeb800987947 */ /* 0x000fea000383ffff */
.L_x_3841:
[----:B0-----:R0:W1:Y:S02]  /*16fe0*/  SYNCS.PHASECHK.TRANS64.TRYWAIT P6, [R64+URZ+0x28c90], R75 ;  /* 0x028c904b400075a7 */ /* 0x00106400080c017f */
[----:B-1----:R-:W-:Y:S05]  /*16ff0*/  @!P6 NANOSLEEP.SYNCS 0x989680 ;  /* 0x009896800000e95d */ /* 0x002fea0003900000 */
[----:B------:R-:W1:Y:S02]  /*17000*/  @!P6 SYNCS.PHASECHK.TRANS64 P6, [R64+URZ+0x28c90], R75 ;  /* 0x028c904b4000e5a7 */ /* 0x000e6400080c007f */
[----:B-1----:R-:W-:Y:S05]  /*17010*/  @!P6 BRA `(.L_x_3841) ;  /* 0xfffffffc00f0e947 */ /* 0x002fea000383ffff */
[----:B------:R-:W-:Y:S05]  /*17020*/  BRA `(.L_x_4076) ;  /* 0xfffffec400207947 */ /* 0x000fea000383ffff */
.L_x_3842:
        /* <DEDUP_REMOVED lines=8> */
.L_x_4078:
[----:B------:R-:W-:Y:S05]  /*170b0*/  BSYNC B1 ;  /* 0x0000000000017941 */ /* 0x000fea0003800000 */
.L_x_4077:
        /* <DEDUP_REMOVED lines=8> */
.L_x_4079:
[----:B------:R-:W-:Y:S01]  /*17140*/  IMAD.MOV.U32 R71, RZ, RZ, R14 ;  /* 0x000000ffff477224 */ /* 0x000fe200078e000e */
[----:B------:R-:W-:Y:S06]  /*17150*/  BRA `(.L_x_4080) ;  /* 0xfffffec000e87947 */ /* 0x000fec000383ffff */
.L_x_3847:
[----:B-1----:R1:W2:Y:S02]  /*17160*/  SYNCS.PHASECHK.TRANS64.TRYWAIT P4, [R64+URZ+0x28c90], R75 ;  /* 0x028c904b400075a7 */ /* 0x0022a4000808017f */
[----:B--2---:R-:W-:Y:S05]  /*17170*/  @!P4 NANOSLEEP.SYNCS 0x989680 ;  /* 0x009896800000c95d */ /* 0x004fea0003900000 */
[----:B------:R-:W2:Y:S02]  /*17180*/  @!P4 SYNCS.PHASECHK.TRANS64 P4, [R64+URZ+0x28c90], R75 ;  /* 0x028c904b4000c5a7 */ /* 0x000ea4000808007f */
[----:B--2---:R-:W-:Y:S05]  /*17190*/  @!P4 BRA `(.L_x_3847) ;  /* 0xfffffffc00f0c947 */ /* 0x004fea000383ffff */
[----:B------:R-:W-:Y:S05]  /*171a0*/  BRA `(.L_x_4081) ;  /* 0xfffffec800e87947 */ /* 0x000fea000383ffff */
.L_x_3848:
[----:B------:R-:W-:Y:S01]  /*171b0*/  BSSY B1, `(.L_x_4082) ;  /* 0x0000007000017945 */ /* 0x000fe20003800000 */
[----:B------:R-:W-:Y:S02]  /*171c0*/  IMAD.MOV.U32 R12, RZ, RZ, RZ ;  /* 0x000000ffff0c7224 */ /* 0x000fe400078e00ff */
[----:B------:R-:W-:Y:S02]  /*171d0*/  IMAD.MOV.U32 R11, RZ, RZ, 0x1c1f ;  /* 0x00001c1fff0b7424 */ /* 0x000fe400078e00ff */
[----:B------:R-:W-:-:S07]  /*171e0*/  IMAD.MOV.U32 R15, RZ, RZ, -0x1 ;  /* 0xffffffffff0f7424 */ /* 0x000fce00078e00ff */
[----:B-1----:R-:W-:Y:S05]  /*171f0*/  WARPSYNC.COLLECTIVE R15, `(.L_x_4083) ;  /* 0x000000000f087348 */ /* 0x002fea0003c00000 */
[----:B------:R0:W2:Y:S02]  /*17200*/  SHFL.IDX P6, R14, R13, R12, R11 ;  /* 0x0000000c0d0e7389 */ /* 0x0000a400000c000b */
[----:B012---:R-:W-:Y:S01]  /*17210*/  ENDCOLLECTIVE ;  /* 0x000000000000791b */ /* 0x007fe20003800000 */
.L_x_4083:
[----:B------:R-:W-:Y:S05]  /*17220*/  BSYNC B1 ;  /* 0x0000000000017941 */ /* 0x000fea0003800000 */
.L_x_4082:
        /* <DEDUP_REMOVED lines=8> */
.L_x_4084:
[----:B------:R-:W-:Y:S05]  /*172b0*/  BRA `(.L_x_4085) ;  /* 0xfffffecc00107947 */ /* 0x000fea000383ffff */
.L_x_3852:
[----:B-1----:R1:W3:Y:S02]  /*172c0*/  SYNCS.PHASECHK.TRANS64.TRYWAIT P3, [R64+URZ+0x28cb0], R75 ;  /* 0x028cb04b400075a7 */ /* 0x0022e4000806017f */
[----:B---3--:R-:W-:Y:S05]  /*172d0*/  @!P3 NANOSLEEP.SYNCS 0x989680 ;  /* 0x009896800000b95d */ /* 0x008fea0003900000 */
[----:B------:R-:W3:Y:S02]  /*172e0*/  @!P3 SYNCS.PHASECHK.TRANS64 P3, [R64+URZ+0x28cb0], R75 ;  /* 0x028cb04b4000b5a7 */ /* 0x000ee4000806007f */
[----:B---3--:R-:W-:Y:S05]  /*172f0*/  @!P3 BRA `(.L_x_3852) ;  /* 0xfffffffc00f0b947 */ /* 0x008fea000383ffff */
[----:B------:R-:W-:Y:S05]  /*17300*/  BRA `(.L_x_4086) ;  /* 0xfffffecc009c7947 */ /* 0x000fea000383ffff */
.L_x_3863:
[----:B0-----:R0:W1:Y:S02]  /*17310*/  SYNCS.PHASECHK.TRANS64.TRYWAIT P1, [R3+URZ+0x28c50], R6 ;  /* 0x028c5006030075a7 */ /* 0x001064000802017f */
[----:B-1----:R-:W-:Y:S05]  /*17320*/  @!P1 NANOSLEEP.SYNCS 0x989680 ;  /* 0x009896800000995d */ /* 0x002fea0003900000 */
[----:B------:R-:W1:Y:S02]  /*17330*/  @!P1 SYNCS.PHASECHK.TRANS64 P1, [R3+URZ+0x28c50], R6 ;  /* 0x028c5006030095a7 */ /* 0x000e64000802007f */
[----:B-1----:R-:W-:Y:S05]  /*17340*/  @!P1 BRA `(.L_x_3863) ;  /* 0xfffffffc00f09947 */ /* 0x002fea000383ffff */
[----:B------:R-:W-:Y:S05]  /*17350*/  BRA `(.L_x_4087) ;  /* 0xfffffedc00787947 */ /* 0x000fea000383ffff */
.L_x_3871:
[----:B-1----:R1:W2:Y:S02]  /*17360*/  SYNCS.PHASECHK.TRANS64.TRYWAIT P1, [R3+URZ+0x28c50], R10 ;  /* 0x028c500a030075a7 */ /* 0x0022a4000802017f */
[----:B--2---:R-:W-:Y:S05]  /*17370*/  @!P1 NANOSLEEP.SYNCS 0x989680 ;  /* 0x009896800000995d */ /* 0x004fea0003900000 */
[----:B------:R-:W2:Y:S02]  /*17380*/  @!P1 SYNCS.PHASECHK.TRANS64 P1, [R3+URZ+0x28c50], R10 ;  /* 0x028c500a030095a7 */ /* 0x000ea4000802007f */
[----:B--2---:R-:W-:Y:S05]  /*17390*/  @!P1 BRA `(.L_x_3871) ;  /* 0xfffffffc00f09947 */ /* 0x004fea000383ffff */
[----:B------:R-:W-:Y:S05]  /*173a0*/  BRA `(.L_x_3870) ;  /* 0xfffffee8009c7947 */ /* 0x000fea000383ffff */
.L_x_3885:
        /* <DEDUP_REMOVED lines=8> */
.L_x_4089:
[----:B------:R-:W-:Y:S05]  /*17430*/  BSYNC B1 ;  /* 0x0000000000017941 */ /* 0x000fea0003800000 */
.L_x_4088:
        /* <DEDUP_REMOVED lines=8> */
.L_x_4090:
[----:B------:R-:W-:Y:S02]  /*174c0*/  IMAD.MOV.U32 R13, RZ, RZ, R29 ;  /* 0x000000ffff0d7224 */ /* 0x000fe400078e001d */
[----:B------:R-:W-:-:S07]  /*174d0*/  IMAD.MOV.U32 R0, RZ, RZ, R14 ;  /* 0x000000ffff007224 */ /* 0x000fce00078e000e */
[----:B------:R-:W-:Y:S05]  /*174e0*/  WARPSYNC.COLLECTIVE R15, `(.L_x_4091) ;  /* 0x000000000f087348 */ /* 0x000fea0003c00000 */
[----:B------:R0:W1:Y:S02]  /*174f0*/  SHFL.IDX P6, R14, R13, R12, R11 ;  /* 0x0000000c0d0e7389 */ /* 0x00006400000c000b */
[----:B01----:R-:W-:Y:S01]  /*17500*/  ENDCOLLECTIVE ;  /* 0x000000000000791b */ /* 0x003fe20003800000 */
.L_x_4091:
[----:B------:R-:W-:Y:S02]  /*17510*/  IMAD.MOV.U32 R13, RZ, RZ, R28 ;  /* 0x000000ffff0d7224 */ /* 0x000fe400078e001c */
[----:B------:R-:W-:-:S07]  /*17520*/  IMAD.MOV.U32 R5, RZ, RZ, R14 ;  /* 0x000000ffff057224 */ /* 0x000fce00078e000e */
[----:B------:R-:W-:Y:S05]  /*17530*/  WARPSYNC.COLLECTIVE R15, `(.L_x_4092) ;  /* 0x000000000f087348 */ /* 0x000fea0003c00000 */
[----:B------:R0:W1:Y:S02]  /*17540*/  SHFL.IDX P6, R14, R13, R12, R11 ;  /* 0x0000000c0d0e7389 */ /* 0x00006400000c000b */
[----:B01----:R-:W-:Y:S01]  /*17550*/  ENDCOLLECTIVE ;  /* 0x000000000000791b */ /* 0x003fe20003800000 */
.L_x_4092:
[----:B------:R-:W-:Y:S05]  /*17560*/  BRA `(.L_x_4093) ;  /* 0xfffffef800d47947 */ /* 0x000fea000383ffff */
.L_x_3889:
[----:B0-----:R0:W1:Y:S02]  /*17570*/  SYNCS.PHASECHK.TRANS64.TRYWAIT P0, [R2+URZ+0x28c00], R29 ;  /* 0x028c001d020075a7 */ /* 0x001064000800017f */
[----:B-1----:R-:W-:Y:S05]  /*17580*/  @!P0 NANOSLEEP.SYNCS 0x989680 ;  /* 0x009896800000895d */ /* 0x002fea0003900000 */
[----:B------:R-:W1:Y:S02]  /*17590*/  @!P0 SYNCS.PHASECHK.TRANS64 P0, [R2+URZ+0x28c00], R29 ;  /* 0x028c001d020085a7 */ /* 0x000e64000800007f */
[----:B-1----:R-:W-:Y:S05]  /*175a0*/  @!P0 BRA `(.L_x_3889) ;  /* 0xfffffffc00f08947 */ /* 0x002fea000383ffff */
[----:B------:R-:W-:Y:S05]  /*175b0*/  BRA `(.L_x_4094) ;  /* 0xfffffefc00e07947 */ /* 0x000fea000383ffff */
.L_x_3897:
        /* <DEDUP_REMOVED lines=8> */
.L_x_4096:
[----:B------:R-:W-:Y:S05]  /*17640*/  BSYNC B1 ;  /* 0x0000000000017941 */ /* 0x000fea0003800000 */
.L_x_4095:
        /* <DEDUP_REMOVED lines=8> */
.L_x_4097:
[----:B------:R-:W-:Y:S02]  /*176d0*/  IMAD.MOV.U32 R13, RZ, RZ, R29 ;  /* 0x000000ffff0d7224 */ /* 0x000fe400078e001d */
[----:B------:R-:W-:-:S07]  /*176e0*/  IMAD.MOV.U32 R3, RZ, RZ, R14 ;  /* 0x000000ffff037224 */ /* 0x000fce00078e000e */
[----:B------:R-:W-:Y:S05]  /*176f0*/  WARPSYNC.COLLECTIVE R15, `(.L_x_4098) ;  /* 0x000000000f087348 */ /* 0x000fea0003c00000 */
[----:B------:R0:W1:Y:S02]  /*17700*/  SHFL.IDX P6, R14, R13, R12, R11 ;  /* 0x0000000c0d0e7389 */ /* 0x00006400000c000b */
[----:B01----:R-:W-:Y:S01]  /*17710*/  ENDCOLLECTIVE ;  /* 0x000000000000791b */ /* 0x003fe20003800000 */
.L_x_4098:
[----:B------:R-:W-:Y:S02]  /*17720*/  IMAD.MOV.U32 R13, RZ, RZ, R28 ;  /* 0x000000ffff0d7224 */ /* 0x000fe400078e001c */
[----:B------:R-:W-:-:S07]  /*17730*/  IMAD.MOV.U32 R20, RZ, RZ, R14 ;  /* 0x000000ffff147224 */ /* 0x000fce00078e000e */
[----:B------:R-:W-:Y:S05]  /*17740*/  WARPSYNC.COLLECTIVE R15, `(.L_x_4099) ;  /* 0x000000000f087348 */ /* 0x000fea0003c00000 */
[----:B------:R0:W1:Y:S02]  /*17750*/  SHFL.IDX P6, R14, R13, R12, R11 ;  /* 0x0000000c0d0e7389 */ /* 0x00006400000c000b */
[----:B01----:R-:W-:Y:S01]  /*17760*/  ENDCOLLECTIVE ;  /* 0x000000000000791b */ /* 0x003fe20003800000 */
.L_x_4099:
[----:B------:R-:W-:Y:S05]  /*17770*/  BRA `(.L_x_4100) ;  /* 0xffffff0800507947 */ /* 0x000fea000383ffff */
.L_x_3901:
[----:B0-----:R0:W1:Y:S02]  /*17780*/  SYNCS.PHASECHK.TRANS64.TRYWAIT P1, [R2+URZ+0x28c00], R27 ;  /* 0x028c001b020075a7 */ /* 0x001064000802017f */
[----:B-1----:R-:W-:Y:S05]  /*17790*/  @!P1 NANOSLEEP.SYNCS 0x989680 ;  /* 0x009896800000995d */ /* 0x002fea0003900000 */
[----:B------:R-:W1:Y:S02]  /*177a0*/  @!P1 SYNCS.PHASECHK.TRANS64 P1, [R2+URZ+0x28c00], R27 ;  /* 0x028c001b020095a7 */ /* 0x000e64000802007f */
[----:B-1----:R-:W-:Y:S05]  /*177b0*/  @!P1 BRA `(.L_x_3901) ;  /* 0xfffffffc00f09947 */ /* 0x002fea000383ffff */
[----:B------:R-:W-:Y:S05]  /*177c0*/  BRA `(.L_x_4101) ;  /* 0xffffff0c00307947 */ /* 0x000fea000383ffff */
.L_x_3907:
[----:B0-----:R0:W1:Y:S02]  /*177d0*/  SYNCS.PHASECHK.TRANS64.TRYWAIT P1, [R14+URZ+0x28c30], R15 ;  /* 0x028c300f0e0075a7 */ /* 0x001064000802017f */
[----:B-1----:R-:W-:Y:S05]  /*177e0*/  @!P1 NANOSLEEP.SYNCS 0x989680 ;  /* 0x009896800000995d */ /* 0x002fea0003900000 */
[----:B------:R-:W1:Y:S02]  /*177f0*/  @!P1 SYNCS.PHASECHK.TRANS64 P1, [R14+URZ+0x28c30], R15 ;  /* 0x028c300f0e0095a7 */ /* 0x000e64000802007f */
[----:B-1----:R-:W-:Y:S05]  /*17800*/  @!P1 BRA `(.L_x_3907) ;  /* 0xfffffffc00f09947 */ /* 0x002fea000383ffff */
[----:B------:R-:W-:Y:S05]  /*17810*/  BRA `(.L_x_3906) ;  /* 0xffffff1800647947 */ /* 0x000fea000383ffff */
.L_x_3913:
[----:B--2---:R2:W3:Y:S02]  /*17820*/  SYNCS.PHASECHK.TRANS64.TRYWAIT P1, [R14+URZ+0x28c50], R15 ;  /* 0x028c500f0e0075a7 */ /* 0x0044e4000802017f */
[----:B---3--:R-:W-:Y:S05]  /*17830*/  @!P1 NANOSLEEP.SYNCS 0x989680 ;  /* 0x009896800000995d */ /* 0x008fea0003900000 */
[----:B------:R-:W3:Y:S02]  /*17840*/  @!P1 SYNCS.PHASECHK.TRANS64 P1, [R14+URZ+0x28c50], R15 ;  /* 0x028c500f0e0095a7 */ /* 0x000ee4000802007f */
[----:B---3--:R-:W-:Y:S05]  /*17850*/  @!P1 BRA `(.L_x_3913) ;  /* 0xfffffffc00f09947 */ /* 0x008fea000383ffff */
[----:B------:R-:W-:Y:S05]  /*17860*/  BRA `(.L_x_3912) ;  /* 0xffffff2800987947 */ /* 0x000fea000383ffff */
.L_x_3921:
[----:B-1----:R1:W2:Y:S02]  /*17870*/  SYNCS.PHASECHK.TRANS64.TRYWAIT P2, [R21+URZ+0x28c30], R14 ;  /* 0x028c300e150075a7 */ /* 0x0022a4000804017f */
[----:B--2---:R-:W-:Y:S05]  /*17880*/  @!P2 NANOSLEEP.SYNCS 0x989680 ;  /* 0x009896800000a95d */ /* 0x004fea0003900000 */
[----:B------:R-:W2:Y:S02]  /*17890*/  @!P2 SYNCS.PHASECHK.TRANS64 P2, [R21+URZ+0x28c30], R14 ;  /* 0x028c300e1500a5a7 */ /* 0x000ea4000804007f */
[----:B--2---:R-:W-:Y:S05]  /*178a0*/  @!P2 BRA `(.L_x_3921) ;  /* 0xfffffffc00f0a947 */ /* 0x004fea000383ffff */
[----:B------:R-:W-:Y:S05]  /*178b0*/  BRA `(.L_x_3920) ;  /* 0xffffff2c00b07947 */ /* 0x000fea000383ffff */
.L_x_3927:
[----:B----4-:R4:W0:Y:S02]  /*178c0*/  SYNCS.PHASECHK.TRANS64.TRYWAIT P2, [R21+URZ+0x28c50], R14 ;  /* 0x028c500e150075a7 */ /* 0x010824000804017f */
[----:B0-----:R-:W-:Y:S05]  /*178d0*/  @!P2 NANOSLEEP.SYNCS 0x989680 ;  /* 0x009896800000a95d */ /* 0x001fea0003900000 */
[----:B------:R-:W0:Y:S02]  /*178e0*/  @!P2 SYNCS.PHASECHK.TRANS64 P2, [R21+URZ+0x28c50], R14 ;  /* 0x028c500e1500a5a7 */ /* 0x000e24000804007f */
[----:B0-----:R-:W-:Y:S05]  /*178f0*/  @!P2 BRA `(.L_x_3927) ;  /* 0xfffffffc00f0a947 */ /* 0x001fea000383ffff */
[----:B------:R-:W-:Y:S05]  /*17900*/  BRA `(.L_x_3926) ;  /* 0xffffff4400107947 */ /* 0x000fea000383ffff */
.L_x_3958:
[----:B0-----:R-:W0:Y:S01]  /*17910*/  S2R R8, SR_TID.X ;  /* 0x0000000000087919 */ /* 0x001e220000002100 */
[----:B------:R-:W-:Y:S01]  /*17920*/  BSSY B1, `(.L_x_4102) ;  /* 0x000000a000017945 */ /* 0x000fe20003800000 */
[----:B------:R-:W-:Y:S02]  /*17930*/  IMAD.MOV.U32 R12, RZ, RZ, RZ ;  /* 0x000000ffff0c7224 */ /* 0x000fe400078e00ff */
[----:B------:R-:W-:Y:S02]  /*17940*/  IMAD.MOV.U32 R11, RZ, RZ, 0x1f ;  /* 0x0000001fff0b7424 */ /* 0x000fe400078e00ff */
[----:B------:R-:W-:Y:S01]  /*17950*/  IMAD.MOV.U32 R15, RZ, RZ, -0x1 ;  /* 0xffffffffff0f7424 */ /* 0x000fe200078e00ff */
[----:B0-----:R-:W-:-:S04]  /*17960*/  SHF.R.U32.HI R8, RZ, 0x5, R8 ;  /* 0x00000005ff087819 */ /* 0x001fc80000011608 */
[----:B------:R-:W-:-:S05]  /*17970*/  LOP3.LUT R8, R8, 0x3, RZ, 0xc0, !PT ;  /* 0x0000000308087812 */ /* 0x000fca00078ec0ff */
[----:B------:R-:W-:-:S07]  /*17980*/  IMAD.MOV.U32 R13, RZ, RZ, R8 ;  /* 0x000000ffff0d7224 */ /* 0x000fce00078e0008 */
[----:B------:R-:W-:Y:S05]  /*17990*/  WARPSYNC.COLLECTIVE R15, `(.L_x_4103) ;  /* 0x000000000f087348 */ /* 0x000fea0003c00000 */
[----:B------:R0:W1:Y:S02]  /*179a0*/  SHFL.IDX P6, R14, R13, R12, R11 ;  /* 0x0000000c0d0e7389 */ /* 0x00006400000c000b */
[----:B01----:R-:W-:Y:S01]  /*179b0*/  ENDCOLLECTIVE ;  /* 0x000000000000791b */ /* 0x003fe20003800000 */
.L_x_4103:
[----:B------:R-:W-:Y:S05]  /*179c0*/  BSYNC B1 ;  /* 0x0000000000017941 */ /* 0x000fea0003800000 */
.L_x_4102:
[----:B------:R-:W-:Y:S05]  /*179d0*/  BRA `(.L_x_4104) ;  /* 0xffffff9400807947 */ /* 0x000fea000383ffff */
.L_x_3960:
[----:B------:R-:W-:Y:S01]  /*179e0*/  BSSY B1, `(.L_x_4105) ;  /* 0x0000006000017945 */ /* 0x000fe20003800000 */
[----:B------:R-:W-:-:S07]  /*179f0*/  IMAD.MOV.U32 R15, RZ, RZ, -0x1 ;  /* 0xffffffffff0f7424 */ /* 0x000fce00078e00ff */
[----:B01----:R-:W-:Y:S05]  /*17a00*/  WARPSYNC.COLLECTIVE R15, `(.L_x_4106) ;  /* 0x000000000f0c7348 */ /* 0x003fea0003c00000 */
[----:B------:R-:W-:Y:S02]  /*17a10*/  ELECT P6, UR62, PT ;  /* 0x00000000003e782f */ /* 0x000fe400038c0000 */
[----:B------:R-:W-:Y:S01]  /*17a20*/  MOV R14, UR62 ;  /* 0x0000003e000e7c02 */ /* 0x000fe20008000f00 */
[----:B01----:R-:W-:Y:S10]  /*17a30*/  ENDCOLLECTIVE ;  /* 0x000000000000791b */ /* 0x003ff40003800000 */
.L_x_4106:
[----:B------:R-:W-:Y:S05]  /*17a40*/  BSYNC B1 ;  /* 0x0000000000017941 */ /* 0x000fea0003800000 */
.L_x_4105:
[----:B------:R-:W-:Y:S05]  /*17a50*/  BRA `(.L_x_3959) ;  /* 0xffffff9400787947 */ /* 0x000fea000383ffff */
.L_x_3962:
[----:B-1----:R1:W2:Y:S02]  /*17a60*/  SYNCS.PHASECHK.TRANS64.TRYWAIT P0, [R23+URZ+0x28c20], R3 ;  /* 0x028c2003170075a7 */ /* 0x0022a4000800017f */
[----:B--2---:R-:W-:Y:S05]  /*17a70*/  @!P0 NANOSLEEP.SYNCS 0x989680 ;  /* 0x009896800000895d */ /* 0x004fea0003900000 */
[----:B------:R-:W2:Y:S02]  /*17a80*/  @!P0 SYNCS.PHASECHK.TRANS64 P0, [R23+URZ+0x28c20], R3 ;  /* 0x028c2003170085a7 */ /* 0x000ea4000800007f */
[----:B--2---:R-:W-:Y:S05]  /*17a90*/  @!P0 BRA `(.L_x_3962) ;  /* 0xfffffffc00f08947 */ /* 0x004fea000383ffff */
[----:B------:R-:W-:Y:S05]  /*17aa0*/  BRA `(.L_x_4107) ;  /* 0xffffff9400887947 */ /* 0x000fea000383ffff */
.L_x_3966:
[----:B-1----:R1:W2:Y:S02]  /*17ab0*/  SYNCS.PHASECHK.TRANS64.TRYWAIT P0, [R3+URZ+0x28ca0], R6 ;  /* 0x028ca006030075a7 */ /* 0x0022a4000800017f */
[----:B--2---:R-:W-:Y:S05]  /*17ac0*/  @!P0 NANOSLEEP.SYNCS 0x989680 ;  /* 0x009896800000895d */ /* 0x004fea0003900000 */
[----:B------:R-:W2:Y:S02]  /*17ad0*/  @!P0 SYNCS.PHASECHK.TRANS64 P0, [R3+URZ+0x28ca0], R6 ;  /* 0x028ca006030085a7 */ /* 0x000ea4000800007f */
[----:B--2---:R-:W-:Y:S05]  /*17ae0*/  @!P0 BRA `(.L_x_3966) ;  /* 0xfffffffc00f08947 */ /* 0x004fea000383ffff */
[----:B------:R-:W-:Y:S05]  /*17af0*/  BRA `(.L_x_4108) ;  /* 0xffffff9400a07947 */ /* 0x000fea000383ffff */
.L_x_3971:
[----:B0-----:R0:W2:Y:S02]  /*17b00*/  SYNCS.PHASECHK.TRANS64.TRYWAIT P0, [R3+URZ+0x28cc0], R6 ;  /* 0x028cc006030075a7 */ /* 0x0010a4000800017f */
[----:B--2---:R-:W-:Y:S05]  /*17b10*/  @!P0 NANOSLEEP.SYNCS 0x989680 ;  /* 0x009896800000895d */ /* 0x004fea0003900000 */
[----:B------:R-:W2:Y:S02]  /*17b20*/  @!P0 SYNCS.PHASECHK.TRANS64 P0, [R3+URZ+0x28cc0], R6 ;  /* 0x028cc006030085a7 */ /* 0x000ea4000800007f */
[----:B--2---:R-:W-:Y:S05]  /*17b30*/  @!P0 BRA `(.L_x_3971) ;  /* 0xfffffffc00f08947 */ /* 0x004fea000383ffff */
[----:B------:R-:W-:Y:S05]  /*17b40*/  BRA `(.L_x_4109) ;  /* 0xffffff98001c7947 */ /* 0x000fea000383ffff */
.L_x_3985:
[----:B-1----:R1:W2:Y:S02]  /*17b50*/  SYNCS.PHASECHK.TRANS64.TRYWAIT P1, [R6+URZ+0x28ca0], R2 ;  /* 0x028ca002060075a7 */ /* 0x0022a4000802017f */
[----:B--2---:R-:W-:Y:S05]  /*17b60*/  @!P1 NANOSLEEP.SYNCS 0x989680 ;  /* 0x009896800000995d */ /* 0x004fea0003900000 */
[----:B------:R-:W2:Y:S02]  /*17b70*/  @!P1 SYNCS.PHASECHK.TRANS64 P1, [R6+URZ+0x28ca0], R2 ;  /* 0x028ca002060095a7 */ /* 0x000ea4000802007f */
[----:B--2---:R-:W-:Y:S05]  /*17b80*/  @!P1 BRA `(.L_x_3985) ;  /* 0xfffffffc00f09947 */ /* 0x004fea000383ffff */
[----:B------:R-:W-:Y:S05]  /*17b90*/  BRA `(.L_x_4110) ;  /* 0xffffffa000807947 */ /* 0x000fea000383ffff */
.L_x_3990:
[----:B0-----:R0:W2:Y:S02]  /*17ba0*/  SYNCS.PHASECHK.TRANS64.TRYWAIT P1, [R6+URZ+0x28cc0], R2 ;  /* 0x028cc002060075a7 */ /* 0x0010a4000802017f */
[----:B--2---:R-:W-:Y:S05]  /*17bb0*/  @!P1 NANOSLEEP.SYNCS 0x989680 ;  /* 0x009896800000995d */ /* 0x004fea0003900000 */
[----:B------:R-:W2:Y:S02]  /*17bc0*/  @!P1 SYNCS.PHASECHK.TRANS64 P1, [R6+URZ+0x28cc0], R2 ;  /* 0x028cc002060095a7 */ /* 0x000ea4000802007f */
[----:B--2---:R-:W-:Y:S05]  /*17bd0*/  @!P1 BRA `(.L_x_3990) ;  /* 0xfffffffc00f09947 */ /* 0x004fea000383ffff */
[----:B------:R-:W-:Y:S05]  /*17be0*/  BRA `(.L_x_4111) ;  /* 0xffffffa000f87947 */ /* 0x000fea000383ffff */
.L_x_4010:
[----:B------:R-:W0:Y:S01]  /*17bf0*/  S2R R11, SR_TID.X ;  /* 0x00000000000b7919 */ /* 0x000e220000002100 */
[----:B------:R-:W-:Y:S01]  /*17c00*/  BSSY B0, `(.L_x_4112) ;  /* 0x000000a000007945 */ /* 0x000fe20003800000 */
[----:B------:R-:W-:Y:S02]  /*17c10*/  IMAD.MOV.U32 R12, RZ, RZ, RZ ;  /* 0x000000ffff0c7224 */ /* 0x000fe400078e00ff */
[----:B------:R-:W-:Y:S01]  /*17c20*/  IMAD.MOV.U32 R15, RZ, RZ, -0x1 ;  /* 0xffffffffff0f7424 */ /* 0x000fe200078e00ff */
[----:B0-----:R-:W-:-:S04]  /*17c30*/  SHF.R.U32.HI R11, RZ, 0x5, R11 ;  /* 0x00000005ff0b7819 */ /* 0x001fc8000001160b */
[----:B------:R-:W-:-:S05]  /*17c40*/  LOP3.LUT R11, R11, 0x3, RZ, 0xc0, !PT ;  /* 0x000000030b0b7812 */ /* 0x000fca00078ec0ff */
[----:B------:R-:W-:Y:S02]  /*17c50*/  IMAD.MOV.U32 R13, RZ, RZ, R11 ;  /* 0x000000ffff0d7224 */ /* 0x000fe400078e000b */
[----:B------:R-:W-:-:S07]  /*17c60*/  IMAD.MOV.U32 R11, RZ, RZ, 0x1f ;  /* 0x0000001fff0b7424 */ /* 0x000fce00078e00ff */
[----:B-----5:R-:W-:Y:S05]  /*17c70*/  WARPSYNC.COLLECTIVE R15, `(.L_x_4113) ;  /* 0x000000000f087348 */ /* 0x020fea0003c00000 */
[----:B------:R0:W1:Y:S02]  /*17c80*/  SHFL.IDX P6, R14, R13, R12, R11 ;  /* 0x0000000c0d0e7389 */ /* 0x00006400000c000b */
[----:B01---5:R-:W-:Y:S01]  /*17c90*/  ENDCOLLECTIVE ;  /* 0x000000000000791b */ /* 0x023fe20003800000 */
.L_x_4113:
[----:B------:R-:W-:Y:S05]  /*17ca0*/  BSYNC B0 ;  /* 0x0000000000007941 */ /* 0x000fea0003800000 */
.L_x_4112:
[----:B------:R-:W-:Y:S05]  /*17cb0*/  BRA `(.L_x_4114) ;  /* 0xffffffb400f07947 */ /* 0x000fea000383ffff */
.L_x_4013:
[----:B0-----:R0:W1:Y:S02]  /*17cc0*/  SYNCS.PHASECHK.TRANS64.TRYWAIT P0, [R27+URZ+0x28c40], R0 ;  /* 0x028c40001b0075a7 */ /* 0x001064000800017f */
[----:B-1----:R-:W-:Y:S05]  /*17cd0*/  @!P0 NANOSLEEP.SYNCS 0x989680 ;  /* 0x009896800000895d */ /* 0x002fea0003900000 */
[----:B------:R-:W1:Y:S02]  /*17ce0*/  @!P0 SYNCS.PHASECHK.TRANS64 P0, [R27+URZ+0x28c40], R0 ;  /* 0x028c40001b0085a7 */ /* 0x000e64000800007f */
[----:B-1----:R-:W-:Y:S05]  /*17cf0*/  @!P0 BRA `(.L_x_4013) ;  /* 0xfffffffc00f08947 */ /* 0x002fea000383ffff */
[----:B------:R-:W-:Y:S05]  /*17d00*/  BRA `(.L_x_4115) ;  /* 0xffffffb800207947 */ /* 0x000fea000383ffff */
.L_x_4014:
        /* <DEDUP_REMOVED lines=8> */
.L_x_4117:
[----:B------:R-:W-:Y:S05]  /*17d90*/  BSYNC B0 ;  /* 0x0000000000007941 */ /* 0x000fea0003800000 */
.L_x_4116:
        /* <DEDUP_REMOVED lines=9> */
.L_x_4118:
[----:B------:R-:W-:Y:S01]  /*17e30*/  IMAD.MOV.U32 R13, RZ, RZ, R4 ;  /* 0x000000ffff0d7224 */ /* 0x000fe200078e0004 */
[----:B------:R-:W-:Y:S01]  /*17e40*/  MOV R12, 0x1 ;  /* 0x00000001000c7802 */ /* 0x000fe20000000f00 */
[----:B------:R-:W-:-:S07]  /*17e50*/  IMAD.MOV.U32 R3, RZ, RZ, R14 ;  /* 0x000000ffff037224 */ /* 0x000fce00078e000e */
[----:B------:R-:W-:Y:S05]  /*17e60*/  WARPSYNC.COLLECTIVE R15, `(.L_x_4119) ;  /* 0x000000000f087348 */ /* 0x000fea0003c00000 */
[----:B------:R0:W1:Y:S02]  /*17e70*/  SHFL.IDX P6, R14, R13, R12, R11 ;  /* 0x0000000c0d0e7389 */ /* 0x00006400000c000b */
[----:B01----:R-:W-:Y:S01]  /*17e80*/  ENDCOLLECTIVE ;  /* 0x000000000000791b */ /* 0x003fe20003800000 */
.L_x_4119:
        /* <DEDUP_REMOVED lines=15> */
.L_x_4120:
[----:B------:R-:W-:Y:S02]  /*17f80*/  @P0 IMAD R6, R5, 0x2, R23 ;  /* 0x0000000205060824 */ /* 0x000fe400078e0217 */
[----:B------:R-:W-:Y:S02]  /*17f90*/  IMAD.MOV.U32 R13, RZ, RZ, R4 ;  /* 0x000000ffff0d7224 */ /* 0x000fe400078e0004 */
[----:B------:R-:W-:Y:S02]  /*17fa0*/  IMAD.MOV.U32 R12, RZ, RZ, 0x2 ;  /* 0x00000002ff0c7424 */ /* 0x000fe400078e00ff */
[----:B------:R-:W-:-:S07]  /*17fb0*/  IMAD.MOV.U32 R3, RZ, RZ, R14 ;  /* 0x000000ffff037224 */ /* 0x000fce00078e000e */
[----:B------:R-:W-:Y:S05]  /*17fc0*/  WARPSYNC.COLLECTIVE R15, `(.L_x_4121) ;  /* 0x000000000f087348 */ /* 0x000fea0003c00000 */
[----:B------:R0:W1:Y:S02]  /*17fd0*/  SHFL.IDX P6, R14, R13, R12, R11 ;  /* 0x0000000c0d0e7389 */ /* 0x00006400000c000b */
[----:B01----:R-:W-:Y:S01]  /*17fe0*/  ENDCOLLECTIVE ;  /* 0x000000000000791b */ /* 0x003fe20003800000 */
.L_x_4121:
        /* <DEDUP_REMOVED lines=15> */
.L_x_4122:
[----:B------:R-:W-:Y:S02]  /*180e0*/  @P0 IMAD R6, R5, 0x2, R23 ;  /* 0x0000000205060824 */ /* 0x000fe400078e0217 */
[----:B------:R-:W-:Y:S02]  /*180f0*/  IMAD.MOV.U32 R13, RZ, RZ, R4 ;  /* 0x000000ffff0d7224 */ /* 0x000fe400078e0004 */
[----:B------:R-:W-:Y:S02]  /*18100*/  IMAD.MOV.U32 R12, RZ, RZ, 0x3 ;  /* 0x00000003ff0c7424 */ /* 0x000fe400078e00ff */
[----:B------:R-:W-:-:S07]  /*18110*/  IMAD.MOV.U32 R3, RZ, RZ, R14 ;  /* 0x000000ffff037224 */ /* 0x000fce00078e000e */
[----:B------:R-:W-:Y:S05]  /*18120*/  WARPSYNC.COLLECTIVE R15, `(.L_x_4123) ;  /* 0x000000000f087348 */ /* 0x000fea0003c00000 */
[----:B------:R0:W1:Y:S02]  /*18130*/  SHFL.IDX P6, R14, R13, R12, R11 ;  /* 0x0000000c0d0e7389 */ /* 0x00006400000c000b */
[----:B01----:R-:W-:Y:S01]  /*18140*/  ENDCOLLECTIVE ;  /* 0x000000000000791b */ /* 0x003fe20003800000 */
.L_x_4123:
        /* <DEDUP_REMOVED lines=10> */
.L_x_4124:
[----:B------:R-:W-:Y:S01]  /*181f0*/  @!PT LDS RZ, [RZ] ;  /* 0x00000000fffff984 */ /* 0x000fe20000000800 */
[----:B------:R-:W-:Y:S01]  /*18200*/  @!PT LDS RZ, [RZ] ;  /* 0x00000000fffff984 */ /* 0x000fe20000000800 */
[----:B------:R-:W-:Y:S01]  /*18210*/  @!PT LDS RZ, [RZ] ;  /* 0x00000000fffff984 */ /* 0x000fe20000000800 */
[----:B------:R0:W-:Y:S01]  /*18220*/  @P0 LDGSTS.E.BYPASS.LTC128B.128 [R6+0x23400], desc[UR40][R2.64], !P2 ;  /* 0x2340000002060fae */ /* 0x0001e2000d101d68 */
[----:B------:R-:W-:Y:S01]  /*18230*/  IMAD.MOV.U32 R0, RZ, RZ, R14 ;  /* 0x000000ffff007224 */ /* 0x000fe200078e000e */
[----:B------:R-:W-:Y:S06]  /*18240*/  BRA `(.L_x_4125) ;  /* 0xffffffb400e47947 */ /* 0x000fec000383ffff */
.L_x_4019:
[----:B------:R-:W-:Y:S02]  /*18250*/  IMAD.MOV.U32 R13, RZ, RZ, R2 ;  /* 0x000000ffff0d7224 */ /* 0x000fe400078e0002 */
[----:B------:R-:W-:Y:S02]  /*18260*/  IMAD.MOV.U32 R12, RZ, RZ, RZ ;  /* 0x000000ffff0c7224 */ /* 0x000fe400078e00ff */
[----:B------:R-:W-:Y:S02]  /*18270*/  IMAD.MOV.U32 R11, RZ, RZ, 0x181f ;  /* 0x0000181fff0b7424 */ /* 0x000fe400078e00ff */
[----:B------:R-:W-:Y:S02]  /*18280*/  IMAD.MOV.U32 R15, RZ, RZ, -0x1 ;  /* 0xffffffffff0f7424 */ /* 0x000fe400078e00ff */
[----:B-----5:R-:W-:Y:S02]  /*18290*/  IMAD R3, R20, R7, RZ ;  /* 0x0000000714037224 */ /* 0x020fe400078e02ff */
[----:B------:R-:W-:-:S07]  /*182a0*/  IMAD R17, R17, 0x40, R10 ;  /* 0x0000004011117824 */ /* 0x000fce00078e020a */
[----:B------:R-:W-:Y:S05]  /*182b0*/  WARPSYNC.COLLECTIVE R15, `(.L_x_4126) ;  /* 0x000000000f087348 */ /* 0x000fea0003c00000 */
[----:B------:R0:W1:Y:S02]  /*182c0*/  SHFL.IDX P6, R14, R13, R12, R11 ;  /* 0x0000000c0d0e7389 */ /* 0x00006400000c000b */
[----:B01----:R-:W-:Y:S01]  /*182d0*/  ENDCOLLECTIVE ;  /* 0x000000000000791b */ /* 0x003fe20003800000 */
.L_x_4126:
[C---:B------:R-:W-:Y:S01]  /*182e0*/  VIADD R6, R17.reuse, 0x10 ;  /* 0x0000001011067836 */ /* 0x040fe20000000000 */
[----:B------:R-:W-:Y:S01]  /*182f0*/  ISETP.GE.AND P0, PT, R17, R3, PT ;  /* 0x000000031100720c */ /* 0x000fe20003f06270 */
[----:B------:R-:W-:Y:S02]  /*18300*/  IMAD.MOV.U32 R13, RZ, RZ, R0 ;  /* 0x000000ffff0d7224 */ /* 0x000fe400078e0000 */
[----:B------:R-:W-:-:S10]  /*18310*/  IMAD.MOV.U32 R4, RZ, RZ, R14 ;  /* 0x000000ffff047224 */ /* 0x000fd400078e000e */
[----:B------:R-:W-:Y:S05]  /*18320*/  WARPSYNC.COLLECTIVE R15, `(.L_x_4127) ;  /* 0x000000000f087348 */ /* 0x000fea0003c00000 */
[----:B------:R0:W1:Y:S02]  /*18330*/  SHFL.IDX P6, R14, R13, R12, R11 ;  /* 0x0000000c0d0e7389 */ /* 0x00006400000c000b */
[----:B01----:R-:W-:Y:S01]  /*18340*/  ENDCOLLECTIVE ;  /* 0x000000000000791b */ /* 0x003fe20003800000 */
.L_x_4127:
[----:B------:R-:W-:Y:S02]  /*18350*/  IMAD.MOV.U32 R13, RZ, RZ, R2 ;  /* 0x000000ffff0d7224 */ /* 0x000fe400078e0002 */
[----:B------:R-:W-:Y:S02]  /*18360*/  IMAD.MOV.U32 R12, RZ, RZ, 0x1 ;  /* 0x00000001ff0c7424 */ /* 0x000fe400078e00ff */
[----:B------:R-:W-:-:S07]  /*18370*/  IMAD.MOV.U32 R5, RZ, RZ, R14 ;  /* 0x000000ffff057224 */ /* 0x000fce00078e000e */
[----:B------:R-:W-:Y:S05]  /*18380*/  WARPSYNC.COLLECTIVE R15, `(.L_x_4128) ;  /* 0x000000000f087348 */ /* 0x000fea0003c00000 */
[----:B------:R0:W1:Y:S02]  /*18390*/  SHFL.IDX P6, R14, R13, R12, R11 ;  /* 0x0000000c0d0e7389 */ /* 0x00006400000c000b */
[----:B01----:R-:W-:Y:S01]  /*183a0*/  ENDCOLLECTIVE ;  /* 0x000000000000791b */ /* 0x003fe20003800000 */
.L_x_4128:
        /* <DEDUP_REMOVED lines=15> */
.L_x_4129:
[----:B------:R-:W-:Y:S02]  /*184a0*/  IMAD.MOV.U32 R13, RZ, RZ, R2 ;  /* 0x000000ffff0d7224 */ /* 0x000fe400078e0002 */
[----:B------:R-:W-:Y:S02]  /*184b0*/  IMAD.MOV.U32 R12, RZ, RZ, 0x2 ;  /* 0x00000002ff0c7424 */ /* 0x000fe400078e00ff */
[----:B------:R-:W-:-:S07]  /*184c0*/  IMAD.MOV.U32 R5, RZ, RZ, R14 ;  /* 0x000000ffff057224 */ /* 0x000fce00078e000e */
[----:B------:R-:W-:Y:S05]  /*184d0*/  WARPSYNC.COLLECTIVE R15, `(.L_x_4130) ;  /* 0x000000000f087348 */ /* 0x000fea0003c00000 */
[----:B------:R0:W1:Y:S02]  /*184e0*/  SHFL.IDX P6, R14, R13, R12, R11 ;  /* 0x0000000c0d0e7389 */ /* 0x00006400000c000b */
[----:B01----:R-:W-:Y:S01]  /*184f0*/  ENDCOLLECTIVE ;  /* 0x000000000000791b */ /* 0x003fe20003800000 */
.L_x_4130:
        /* <DEDUP_REMOVED lines=16> */
.L_x_4131:
[----:B------:R-:W-:Y:S02]  /*18600*/  IMAD.MOV.U32 R13, RZ, RZ, R2 ;  /* 0x000000ffff0d7224 */ /* 0x000fe400078e0002 */
[----:B------:R-:W-:Y:S02]  /*18610*/  IMAD.MOV.U32 R12, RZ, RZ, 0x3 ;  /* 0x00000003ff0c7424 */ /* 0x000fe400078e00ff */
[----:B------:R-:W-:-:S07]  /*18620*/  IMAD.MOV.U32 R5, RZ, RZ, R14 ;  /* 0x000000ffff057224 */ /* 0x000fce00078e000e */
[----:B------:R-:W-:Y:S05]  /*18630*/  WARPSYNC.COLLECTIVE R15, `(.L_x_4132) ;  /* 0x000000000f087348 */ /* 0x000fea0003c00000 */
[----:B------:R0:W1:Y:S02]  /*18640*/  SHFL.IDX P6, R14, R13, R12, R11 ;  /* 0x0000000c0d0e7389 */ /* 0x00006400000c000b */
[----:B01----:R-:W-:Y:S01]  /*18650*/  ENDCOLLECTIVE ;  /* 0x000000000000791b */ /* 0x003fe20003800000 */
.L_x_4132:
        /* <DEDUP_REMOVED lines=10> */
[----:B0-----:R-:W-:-:S07]  /*18700*/  IMAD.MOV.U32 R4, RZ, RZ, R14 ;  /* 0x000000ffff047224 */ /* 0x001fce00078e000e */
[----:B------:R-:W-:Y:S05]  /*18710*/  WARPSYNC.COLLECTIVE R15, `(.L_x_4133) ;  /* 0x000000000f087348 */ /* 0x000fea0003c00000 */
[----:B------:R0:W1:Y:S02]  /*18720*/  SHFL.IDX P6, R14, R13, R12, R11 ;  /* 0x0000000c0d0e7389 */ /* 0x00006400000c000b */
[----:B01----:R-:W-:Y:S01]  /*18730*/  ENDCOLLECTIVE ;  /* 0x000000000000791b */ /* 0x003fe20003800000 */
.L_x_4133:
[----:B------:R-:W-:Y:S01]  /*18740*/  IMAD.MOV.U32 R0, RZ, RZ, R14 ;  /* 0x000000ffff007224 */ /* 0x000fe200078e000e */
[----:B------:R-:W-:Y:S06]  /*18750*/  BRA `(.L_x_4134) ;  /* 0xffffffbc00147947 */ /* 0x000fec000383ffff */
.L_x_4022:
[----:B0-----:R0:W1:Y:S02]  /*18760*/  SYNCS.PHASECHK.TRANS64.TRYWAIT P0, [R23+URZ+0x28c20], R0 ;  /* 0x028c2000170075a7 */ /* 0x001064000800017f */
[----:B-1----:R-:W-:Y:S05]  /*18770*/  @!P0 NANOSLEEP.SYNCS 0x989680 ;  /* 0x009896800000895d */ /* 0x002fea0003900000 */
[----:B------:R-:W1:Y:S02]  /*18780*/  @!P0 SYNCS.PHASECHK.TRANS64 P0, [R23+URZ+0x28c20], R0 ;  /* 0x028c2000170085a7 */ /* 0x000e64000800007f */
[----:B-1----:R-:W-:Y:S05]  /*18790*/  @!P0 BRA `(.L_x_4022) ;  /* 0xfffffffc00f08947 */ /* 0x002fea000383ffff */
[----:B------:R-:W-:Y:S05]  /*187a0*/  BRA `(.L_x_4135) ;  /* 0xffffffbc00707947 */ /* 0x000fea000383ffff */
.L_x_4025:
[----:B0-----:R0:W1:Y:S02]  /*187b0*/  SYNCS.PHASECHK.TRANS64.TRYWAIT P0, [R27+URZ+0x28c60], R0 ;  /* 0x028c60001b0075a7 */ /* 0x001064000800017f */
[----:B-1----:R-:W-:Y:S05]  /*187c0*/  @!P0 NANOSLEEP.SYNCS 0x989680 ;  /* 0x009896800000895d */ /* 0x002fea0003900000 */
[----:B------:R-:W1:Y:S02]  /*187d0*/  @!P0 SYNCS.PHASECHK.TRANS64 P0, [R27+URZ+0x28c60], R0 ;  /* 0x028c60001b0085a7 */ /* 0x000e64000800007f */
[----:B-1----:R-:W-:Y:S05]  /*187e0*/  @!P0 BRA `(.L_x_4025) ;  /* 0xfffffffc00f08947 */ /* 0x002fea000383ffff */
[----:B------:R-:W-:Y:S05]  /*187f0*/  BRA `(.L_x_4136) ;  /* 0xffffffbc00807947 */ /* 0x000fea000383ffff */
.L_x_4026:
        /* <DEDUP_REMOVED lines=8> */
.L_x_4138:
[----:B------:R-:W-:Y:S05]  /*18880*/  BSYNC B0 ;  /* 0x0000000000007941 */ /* 0x000fea0003800000 */
.L_x_4137:
[----:B------:R0:W5:Y:S01]  /*18890*/  LDL R8, [R1+0x10] ;  /* 0x0000100001087983 */ /* 0x0001620000100800 */
[----:B------:R-:W-:Y:S01]  /*188a0*/  IMAD.MOV.U32 R13, RZ, RZ, R5 ;  /* 0x000000ffff0d7224 */ /* 0x000fe200078e0005 */
[----:B------:R-:W-:Y:S01]  /*188b0*/  MOV R3, R14 ;  /* 0x0000000e00037202 */ /* 0x000fe20000000f00 */
[----:B------:R-:W-:Y:S01]  /*188c0*/  IMAD.MOV.U32 R12, RZ, RZ, RZ ;  /* 0x000000ffff0c7224 */ /* 0x000fe200078e00ff */
[----:B------:R-:W1:Y:S01]  /*188d0*/  S2R R7, SR_TID.X ;  /* 0x0000000000077919 */ /* 0x000e620000002100 */
[----:B------:R-:W-:Y:S01]  /*188e0*/  IMAD.MOV.U32 R11, RZ, RZ, 0x181f ;  /* 0x0000181fff0b7424 */ /* 0x000fe200078e00ff */
[C---:B------:R-:W-:Y:S01]  /*188f0*/  LOP3.LUT P5, RZ, R32.reuse, 0x2, RZ, 0xc0, !PT ;  /* 0x0000000220ff7812 */ /* 0x040fe200078ac0ff */
[----:B------:R-:W-:Y:S01]  /*18900*/  IMAD.MOV.U32 R15, RZ, RZ, -0x1 ;  /* 0xffffffffff0f7424 */ /* 0x000fe200078e00ff */
[----:B------:R-:W-:Y:S01]  /*18910*/  LOP3.LUT P4, RZ, R32, 0x4, RZ, 0xc0, !PT ;  /* 0x0000000420ff7812 */ /* 0x000fe2000788c0ff */
[----:B------:R-:W-:Y:S01]  /*18920*/  IMAD R4, R4, 0x2, R23 ;  /* 0x0000000204047824 */ /* 0x000fe200078e0217 */
[----:B0-----:R-:W-:-:S13]  /*18930*/  LOP3.LUT P3, RZ, R32, 0x8, RZ, 0xc0, !PT ;  /* 0x0000000820ff7812 */ /* 0x001fda000786c0ff */
[----:B-1---5:R-:W-:Y:S05]  /*18940*/  WARPSYNC.COLLECTIVE R15, `(.L_x_4139) ;  /* 0x000000000f087348 */ /* 0x022fea0003c00000 */
[----:B------:R0:W2:Y:S02]  /*18950*/  SHFL.IDX P6, R14, R13, R12, R11 ;  /* 0x0000000c0d0e7389 */ /* 0x0000a400000c000b */
[----:B012--5:R-:W-:Y:S01]  /*18960*/  ENDCOLLECTIVE ;  /* 0x000000000000791b */ /* 0x027fe20003800000 */
.L_x_4139:
[----:B------:R-:W-:Y:S02]  /*18970*/  LOP3.LUT R22, R22, 0xfffffdff, RZ, 0xc0, !PT ;  /* 0xfffffdff16167812 */ /* 0x000fe400078ec0ff */
[----:B------:R-:W-:Y:S01]  /*18980*/  LOP3.LUT P2, RZ, R32, 0x10, RZ, 0xc0, !PT ;  /* 0x0000001020ff7812 */ /* 0x000fe2000784c0ff */
[----:B------:R-:W-:Y:S02]  /*18990*/  IMAD.MOV.U32 R13, RZ, RZ, R6 ;  /* 0x000000ffff0d7224 */ /* 0x000fe400078e0006 */
[----:B------:R-:W-:Y:S02]  /*189a0*/  IMAD.MOV.U32 R12, RZ, RZ, 0x1 ;  /* 0x00000001ff0c7424 */ /* 0x000fe400078e00ff */
[----:B------:R-:W-:Y:S02]  /*189b0*/  IMAD.SHL.U32 R7, R7, 0x8, RZ ;  /* 0x0000000807077824 */ /* 0x000fe400078e00ff */
[----:B------:R-:W-:-:S03]  /*189c0*/  IMAD.MOV.U32 R2, RZ, RZ, R14 ;  /* 0x000000ffff027224 */ /* 0x000fc600078e000e */
        /* <DEDUP_REMOVED lines=35> */
.L_x_4140:
[----:B------:R-:W-:Y:S02]  /*18c00*/  IMAD.MOV.U32 R13, RZ, RZ, R5 ;  /* 0x000000ffff0d7224 */ /* 0x000fe400078e0005 */
[----:B------:R-:W-:-:S07]  /*18c10*/  IMAD.MOV.U32 R3, RZ, RZ, R14 ;  /* 0x000000ffff037224 */ /* 0x000fce00078e000e */
[----:B------:R-:W-:Y:S05]  /*18c20*/  WARPSYNC.COLLECTIVE R15, `(.L_x_4141) ;  /* 0x000000000f087348 */ /* 0x000fea0003c00000 */
[----:B------:R0:W1:Y:S02]  /*18c30*/  SHFL.IDX P6, R14, R13, R12, R11 ;  /* 0x0000000c0d0e7389 */ /* 0x00006400000c000b */
[----:B01----:R-:W-:Y:S01]  /*18c40*/  ENDCOLLECTIVE ;  /* 0x000000000000791b */ /* 0x003fe20003800000 */
.L_x_4141:
        /* <DEDUP_REMOVED lines=29> */
.L_x_4142:
[----:B------:R-:W-:Y:S02]  /*18e20*/  IMAD.MOV.U32 R13, RZ, RZ, R5 ;  /* 0x000000ffff0d7224 */ /* 0x000fe400078e0005 */
[----:B------:R-:W-:-:S07]  /*18e30*/  IMAD.MOV.U32 R7, RZ, RZ, R14 ;  /* 0x000000ffff077224 */ /* 0x000fce00078e000e */
[----:B------:R-:W-:Y:S05]  /*18e40*/  WARPSYNC.COLLECTIVE R15, `(.L_x_4143) ;  /* 0x000000000f087348 */ /* 0x000fea0003c00000 */
[----:B------:R0:W1:Y:S02]  /*18e50*/  SHFL.IDX P6, R14, R13, R12, R11 ;  /* 0x0000000c0d0e7389 */ /* 0x00006400000c000b */
[----:B01----:R-:W-:Y:S01]  /*18e60*/  ENDCOLLECTIVE ;  /* 0x000000000000791b */ /* 0x003fe20003800000 */
.L_x_4143:
        /* <DEDUP_REMOVED lines=29> */
.L_x_4144:
[----:B------:R-:W-:Y:S02]  /*19040*/  IMAD.MOV.U32 R13, RZ, RZ, R5 ;  /* 0x000000ffff0d7224 */ /* 0x000fe400078e0005 */
[----:B------:R-:W-:-:S07]  /*19050*/  IMAD.MOV.U32 R6, RZ, RZ, R14 ;  /* 0x000000ffff067224 */ /* 0x000fce00078e000e */
[----:B------:R-:W-:Y:S05]  /*19060*/  WARPSYNC.COLLECTIVE R15, `(.L_x_4145) ;  /* 0x000000000f087348 */ /* 0x000fea0003c00000 */
[----:B------:R0:W1:Y:S02]  /*19070*/  SHFL.IDX P6, R14, R13, R12, R11 ;  /* 0x0000000c0d0e7389 */ /* 0x00006400000c000b */
[----:B01----:R-:W-:Y:S01]  /*19080*/  ENDCOLLECTIVE ;  /* 0x000000000000791b */ /* 0x003fe20003800000 */
.L_x_4145:
[----:B------:R-:W-:Y:S01]  /*19090*/  IMAD.MOV.U32 R2, RZ, RZ, R14 ;  /* 0x000000ffff027224 */ /* 0x000fe200078e000e */
[----:B------:R-:W-:Y:S06]  /*190a0*/  BRA `(.L_x_4146) ;  /* 0xffffffbc00187947 */ /* 0x000fec000383ffff */
.L_x_4033:
[----:B0-----:R0:W1:Y:S02]  /*190b0*/  SYNCS.PHASECHK.TRANS64.TRYWAIT P0, [R6+URZ+0x28c40], R17 ;  /* 0x028c4011060075a7 */ /* 0x001064000800017f */
[----:B-1----:R-:W-:Y:S05]  /*190c0*/  @!P0 NANOSLEEP.SYNCS 0x989680 ;  /* 0x009896800000895d */ /* 0x002fea0003900000 */
[----:B------:R-:W1:Y:S02]  /*190d0*/  @!P0 SYNCS.PHASECHK.TRANS64 P0, [R6+URZ+0x28c40], R17 ;  /* 0x028c4011060085a7 */ /* 0x000e64000800007f */
[----:B-1----:R-:W-:Y:S05]  /*190e0*/  @!P0 BRA `(.L_x_4033) ;  /* 0xfffffffc00f08947 */ /* 0x002fea000383ffff */
[----:B------:R-:W-:Y:S05]  /*190f0*/  BRA `(.L_x_4147) ;  /* 0xffffffc000ac7947 */ /* 0x000fea000383ffff */
.L_x_4034:
        /* <DEDUP_REMOVED lines=8> */
.L_x_4149:
[----:B------:R-:W-:Y:S05]  /*19180*/  BSYNC B1 ;  /* 0x0000000000017941 */ /* 0x000fea0003800000 */
.L_x_4148:
        /* <DEDUP_REMOVED lines=9> */
.L_x_4150:
[----:B------:R-:W-:Y:S02]  /*19220*/  IMAD.MOV.U32 R13, RZ, RZ, R27 ;  /* 0x000000ffff0d7224 */ /* 0x000fe400078e001b */
[----:B------:R-:W-:Y:S02]  /*19230*/  IMAD.MOV.U32 R12, RZ, RZ, 0x1 ;  /* 0x00000001ff0c7424 */ /* 0x000fe400078e00ff */
[----:B------:R-:W-:-:S07]  /*19240*/  IMAD.MOV.U32 R2, RZ, RZ, R14 ;  /* 0x000000ffff027224 */ /* 0x000fce00078e000e */
[----:B------:R-:W-:Y:S05]  /*19250*/  WARPSYNC.COLLECTIVE R15, `(.L_x_4151) ;  /* 0x000000000f087348 */ /* 0x000fea0003c00000 */
[----:B------:R0:W1:Y:S02]  /*19260*/  SHFL.IDX P6, R14, R13, R12, R11 ;  /* 0x0000000c0d0e7389 */ /* 0x00006400000c000b */
[----:B01----:R-:W-:Y:S01]  /*19270*/  ENDCOLLECTIVE ;  /* 0x000000000000791b */ /* 0x003fe20003800000 */
.L_x_4151:
        /* <DEDUP_REMOVED lines=11> */
.L_x_4152:
[----:B------:R-:W-:Y:S02]  /*19330*/  IMAD.MOV.U32 R13, RZ, RZ, R27 ;  /* 0x000000ffff0d7224 */ /* 0x000fe400078e001b */
[----:B------:R-:W-:Y:S02]  /*19340*/  IMAD.MOV.U32 R12, RZ, RZ, 0x2 ;  /* 0x00000002ff0c7424 */ /* 0x000fe400078e00ff */
[----:B------:R-:W-:-:S07]  /*19350*/  IMAD.MOV.U32 R2, RZ, RZ, R14 ;  /* 0x000000ffff027224 */ /* 0x000fce00078e000e */
[----:B------:R-:W-:Y:S05]  /*19360*/  WARPSYNC.COLLECTIVE R15, `(.L_x_4153) ;  /* 0x000000000f087348 */ /* 0x000fea0003c00000 */
[----:B------:R0:W1:Y:S02]  /*19370*/  SHFL.IDX P6, R14, R13, R12, R11 ;  /* 0x0000000c0d0e7389 */ /* 0x00006400000c000b */
[----:B01----:R-:W-:Y:S01]  /*19380*/  ENDCOLLECTIVE ;  /* 0x000000000000791b */ /* 0x003fe20003800000 */
.L_x_4153:
        /* <DEDUP_REMOVED lines=11> */
.L_x_4154:
[----:B------:R-:W-:Y:S02]  /*19440*/  IMAD.MOV.U32 R13, RZ, RZ, R27 ;  /* 0x000000ffff0d7224 */ /* 0x000fe400078e001b */
[----:B------:R-:W-:Y:S02]  /*19450*/  IMAD.MOV.U32 R12, RZ, RZ, 0x3 ;  /* 0x00000003ff0c7424 */ /* 0x000fe400078e00ff */
[----:B------:R-:W-:-:S07]  /*19460*/  IMAD.MOV.U32 R2, RZ, RZ, R14 ;  /* 0x000000ffff027224 */ /* 0x000fce00078e000e */
[----:B------:R-:W-:Y:S05]  /*19470*/  WARPSYNC.COLLECTIVE R15, `(.L_x_4155) ;  /* 0x000000000f087348 */ /* 0x000fea0003c00000 */
[----:B------:R0:W1:Y:S02]  /*19480*/  SHFL.IDX P6, R14, R13, R12, R11 ;  /* 0x0000000c0d0e7389 */ /* 0x00006400000c000b */
[----:B01----:R-:W-:Y:S01]  /*19490*/  ENDCOLLECTIVE ;  /* 0x000000000000791b */ /* 0x003fe20003800000 */
.L_x_4155:
        /* <DEDUP_REMOVED lines=11> */
.L_x_4156:
[----:B------:R-:W-:Y:S01]  /*19550*/  IMAD.MOV.U32 R2, RZ, RZ, R14 ;  /* 0x000000ffff027224 */ /* 0x000fe200078e000e */
[----:B------:R-:W-:Y:S06]  /*19560*/  BRA `(.L_x_4157) ;  /* 0xffffffc0003c7947 */ /* 0x000fec000383ffff */
.L_x_4039:
[----:B---3--:R3:W4:Y:S02]  /*19570*/  SYNCS.PHASECHK.TRANS64.TRYWAIT P0, [R6+URZ+0x28c60], R17 ;  /* 0x028c6011060075a7 */ /* 0x008724000800017f */
[----:B----4-:R-:W-:Y:S05]  /*19580*/  @!P0 NANOSLEEP.SYNCS 0x989680 ;  /* 0x009896800000895d */ /* 0x010fea0003900000 */
[----:B------:R-:W4:Y:S02]  /*19590*/  @!P0 SYNCS.PHASECHK.TRANS64 P0, [R6+URZ+0x28c60], R17 ;  /* 0x028c6011060085a7 */ /* 0x000f24000800007f */
[----:B----4-:R-:W-:Y:S05]  /*195a0*/  @!P0 BRA `(.L_x_4039) ;  /* 0xfffffffc00f08947 */ /* 0x010fea000383ffff */
[----:B------:R-:W-:Y:S05]  /*195b0*/  BRA `(.L_x_4158) ;  /* 0xffffffc0008c7947 */ /* 0x000fea000383ffff */
.L_x_4040:
        /* <DEDUP_REMOVED lines=8> */
.L_x_4160:
[----:B------:R-:W-:Y:S05]  /*19640*/  BSYNC B1 ;  /* 0x0000000000017941 */ /* 0x000fea0003800000 */
.L_x_4159:
[----:B------:R-:W-:Y:S01]  /*19650*/  IMAD.MOV.U32 R13, RZ, RZ, R9 ;  /* 0x000000ffff0d7224 */ /* 0x000fe200078e0009 */
[C---:B------:R-:W-:Y:S01]  /*19660*/  LOP3.LUT P2, RZ, R22.reuse, 0x40, RZ, 0xc0, !PT ;  /* 0x0000004016ff7812 */ /* 0x040fe2000784c0ff */
[----:B------:R-:W-:Y:S01]  /*19670*/  IMAD.MOV.U32 R12, RZ, RZ, RZ ;  /* 0x000000ffff0c7224 */ /* 0x000fe200078e00ff */
[C---:B------:R-:W-:Y:S01]  /*19680*/  LOP3.LUT P1, RZ, R22.reuse, 0x20, RZ, 0xc0, !PT ;  /* 0x0000002016ff7812 */ /* 0x040fe2000782c0ff */
[----:B------:R-:W-:Y:S01]  /*19690*/  IMAD.MOV.U32 R11, RZ, RZ, 0x181f ;  /* 0x0000181fff0b7424 */ /* 0x000fe200078e00ff */
[----:B------:R-:W-:Y:S01]  /*196a0*/  LOP3.LUT R22, R22, 0xffffdfff, RZ, 0xc0, !PT ;  /* 0xffffdfff16167812 */ /* 0x000fe200078ec0ff */
[----:B------:R-:W-:Y:S02]  /*196b0*/  IMAD.MOV.U32 R15, RZ, RZ, -0x1 ;  /* 0xffffffffff0f7424 */ /* 0x000fe400078e00ff */
[----:B------:R-:W-:Y:S01]  /*196c0*/  IMAD.MOV.U32 R3, RZ, RZ, R14 ;  /* 0x000000ffff037224 */ /* 0x000fe200078e000e */
[----:B------:R-:W-:Y:S01]  /*196d0*/  @P3 LOP3.LUT R22, R22, 0x2000, RZ, 0xfc, !PT ;  /* 0x0000200016163812 */ /* 0x000fe200078efcff */
[----:B------:R-:W-:-:S07]  /*196e0*/  IMAD R17, R17, 0x2, R23 ;  /* 0x0000000211117824 */ /* 0x000fce00078e0217 */
[----:B------:R-:W-:Y:S05]  /*196f0*/  WARPSYNC.COLLECTIVE R15, `(.L_x_4161) ;  /* 0x000000000f087348 */ /* 0x000fea0003c00000 */
[----:B------:R0:W1:Y:S02]  /*19700*/  SHFL.IDX P6, R14, R13, R12, R11 ;  /* 0x0000000c0d0e7389 */ /* 0x00006400000c000b */
[----:B01----:R-:W-:Y:S01]  /*19710*/  ENDCOLLECTIVE ;  /* 0x000000000000791b */ /* 0x003fe20003800000 */
.L_x_4161:
[C---:B------:R-:W-:Y:S01]  /*19720*/  LOP3.LUT P3, RZ, R22.reuse, 0x10, RZ, 0xc0, !PT ;  /* 0x0000001016ff7812 */ /* 0x040fe2000786c0ff */
[----:B------:R-:W-:Y:S02]  /*19730*/  IMAD.MOV.U32 R13, RZ, RZ, R10 ;  /* 0x000000ffff0d7224 */ /* 0x000fe400078e000a */
[----:B------:R-:W-:Y:S02]  /*19740*/  IMAD.MOV.U32 R12, RZ, RZ, 0x1 ;  /* 0x00000001ff0c7424 */ /* 0x000fe400078e00ff */
[----:B------:R-:W-:Y:S01]  /*19750*/  IMAD.MOV.U32 R2, RZ, RZ, R14 ;  /* 0x000000ffff027224 */ /* 0x000fe200078e000e */
[C---:B------:R-:W-:Y:S02]  /*19760*/  LOP3.LUT P6, RZ, R22.reuse, 0x80, RZ, 0xc0, !PT ;  /* 0x0000008016ff7812 */ /* 0x040fe400078cc0ff */
[----:B------:R-:W-:Y:S02]  /*19770*/  LOP3.LUT R22, R22, 0xffff7fff, RZ, 0xc0, !PT ;  /* 0xffff7fff16167812 */ /* 0x000fe400078ec0ff */
[----:B------:R-:W-:-:S03]  /*19780*/  IADD3 R2, P0, R2, R0, RZ ;  /* 0x0000000002027210 */ /* 0x000fc60007f1e0ff */
[----:B------:R-:W-:Y:S02]  /*19790*/  @P3 LOP3.LUT R22, R22, 0x8000, RZ, 0xfc, !PT ;  /* 0x0000800016163812 */ /* 0x000fe400078efcff */
        /* <DEDUP_REMOVED lines=9> */
.L_x_4162:
        /* <DEDUP_REMOVED lines=16> */
.L_x_4163:
        /* <DEDUP_REMOVED lines=19> */
.L_x_4164:
        /* <DEDUP_REMOVED lines=14> */
.L_x_4165:
        /* <DEDUP_REMOVED lines=16> */
.L_x_4166:
        /* <DEDUP_REMOVED lines=14> */
.L_x_4167:
[----:B------:R-:W-:Y:S05]  /*19d20*/  BRA `(.L_x_4168) ;  /* 0xffffffbc00f87947 */ /* 0x000fea000383ffff */
.L_x_4048:
[----:B------:R-:W-:Y:S01]  /*19d30*/  BSSY B0, `(.L_x_4169) ;  /* 0x0000008000007945 */ /* 0x000fe20003800000 */
[----:B------:R-:W-:Y:S02]  /*19d40*/  IMAD.MOV.U32 R13, RZ, RZ, R16 ;  /* 0x000000ffff0d7224 */ /* 0x000fe400078e0010 */
[----:B------:R-:W-:Y:S02]  /*19d50*/  IMAD.MOV.U32 R12, RZ, RZ, RZ ;  /* 0x000000ffff0c7224 */ /* 0x000fe400078e00ff */
[----:B------:R-:W-:Y:S02]  /*19d60*/  IMAD.MOV.U32 R11, RZ, RZ, 0x1f ;  /* 0x0000001fff0b7424 */ /* 0x000fe400078e00ff */
[----:B------:R-:W-:-:S07]  /*19d70*/  IMAD.MOV.U32 R15, RZ, RZ, -0x1 ;  /* 0xffffffffff0f7424 */ /* 0x000fce00078e00ff */
[----:B-123--:R-:W-:Y:S05]  /*19d80*/  WARPSYNC.COLLECTIVE R15, `(.L_x_4170) ;  /* 0x000000000f087348 */ /* 0x00efea0003c00000 */
[----:B------:R0:W4:Y:S02]  /*19d90*/  SHFL.IDX P6, R14, R13, R12, R11 ;  /* 0x0000000c0d0e7389 */ /* 0x00012400000c000b */
[----:B01234-:R-:W-:Y:S01]  /*19da0*/  ENDCOLLECTIVE ;  /* 0x000000000000791b */ /* 0x01ffe20003800000 */
.L_x_4170:
[----:B------:R-:W-:Y:S05]  /*19db0*/  BSYNC B0 ;  /* 0x0000000000007941 */ /* 0x000fea0003800000 */
.L_x_4169:
        /* <DEDUP_REMOVED lines=9> */
.L_x_4171:
[----:B------:R-:W-:Y:S02]  /*19e50*/  ULDC UR4, c[0x0][0xc3c] ;  /* 0x00030f0000047ab9 */ /* 0x000fe40000000800 */
[----:B------:R-:W-:-:S13]  /*19e60*/  ISETP.GE.OR P1, PT, R5, UR4, !P0 ;  /* 0x0000000405007c0c */ /* 0x000fda000c726670 */
[----:B------:R-:W0:Y:S01]  /*19e70*/  @!P1 LDC.64 R2, c[0x0][0xc80] ;  /* 0x00032000ff029b82 */ /* 0x000e220000000a00 */
[----:B------:R-:W-:Y:S02]  /*19e80*/  IMAD.MOV.U32 R11, RZ, RZ, RZ ;  /* 0x000000ffff0b7224 */ /* 0x000fe400078e00ff */
[----:B------:R-:W-:Y:S02]  /*19e90*/  IMAD.MOV.U32 R4, RZ, RZ, R14 ;  /* 0x000000ffff047224 */ /* 0x000fe400078e000e */
[----:B0-----:R-:W-:-:S06]  /*19ea0*/  @!P1 IMAD.WIDE R2, R5, 0x4, R2 ;  /* 0x0000000405029825 */ /* 0x001fcc00078e0202 */
[----:B------:R0:W2:Y:S01]  /*19eb0*/  @!P1 LDG.E R3, desc[UR40][R2.64] ;  /* 0x0000002802039981 */ /* 0x0000a2000c1e1900 */
[C---:B------:R-:W-:Y:S02]  /*19ec0*/  ISETP.GE.U32.AND P2, PT, R8.reuse, 0x2, PT ;  /* 0x000000020800780c */ /* 0x040fe40003f46070 */
[C---:B------:R-:W-:Y:S02]  /*19ed0*/  ISETP.GE.U32.AND P3, PT, R8.reuse, 0x4, PT ;  /* 0x000000040800780c */ /* 0x040fe40003f66070 */
[C---:B------:R-:W-:Y:S02]  /*19ee0*/  ISETP.GE.U32.AND P4, PT, R8.reuse, 0x8, PT ;  /* 0x000000080800780c */ /* 0x040fe40003f86070 */
[C---:B------:R-:W-:Y:S01]  /*19ef0*/  ISETP.GE.U32.AND P5, PT, R8.reuse, 0x10, PT ;  /* 0x000000100800780c */ /* 0x040fe20003fa6070 */
[----:B0-----:R-:W-:Y:S02]  /*19f00*/  IMAD.MOV.U32 R2, RZ, RZ, RZ ;  /* 0x000000ffff027224 */ /* 0x001fe400078e00ff */
[----:B--2---:R-:W-:Y:S01]  /*19f10*/  @!P1 IMAD.MOV.U32 R2, RZ, RZ, R3 ;  /* 0x000000ffff029224 */ /* 0x004fe200078e0003 */
[----:B------:R-:W-:-:S03]  /*19f20*/  ISETP.NE.AND P1, PT, R8, RZ, PT ;  /* 0x000000ff0800720c */ /* 0x000fc60003f25270 */
[----:B------:R-:W-:-:S10]  /*19f30*/  IMAD.MOV.U32 R13, RZ, RZ, R2 ;  /* 0x000000ffff0d7224 */ /* 0x000fd400078e0002 */
[----:B------:R-:W-:Y:S05]  /*19f40*/  WARPSYNC.COLLECTIVE R15, `(.L_x_4172) ;  /* 0x000000000f087348 */ /* 0x000fea0003c00000 */
[----:B------:R0:W1:Y:S02]  /*19f50*/  SHFL.UP P6, R14, R13, R12, R11 ;  /* 0x0400000c0d0e7389 */ /* 0x00006400000c000b */
[----:B01----:R-:W-:Y:S01]  /*19f60*/  ENDCOLLECTIVE ;  /* 0x000000000000791b */ /* 0x003fe20003800000 */
.L_x_4172:
[----:B------:R-:W-:Y:S01]  /*19f70*/  IMAD.MOV.U32 R12, RZ, RZ, 0x2 ;  /* 0x00000002ff0c7424 */ /* 0x000fe200078e00ff */
[----:B------:R-:W-:-:S05]  /*19f80*/  SEL R5, R14, RZ, P1 ;  /* 0x000000ff0e057207 */ /* 0x000fca0000800000 */
[----:B------:R-:W-:-:S04]  /*19f90*/  IMAD.IADD R5, R2, 0x1, R5 ;  /* 0x0000000102057824 */ /* 0x000fc800078e0205 */
[----:B------:R-:W-:-:S07]  /*19fa0*/  IMAD.MOV.U32 R13, RZ, RZ, R5 ;  /* 0x000000ffff0d7224 */ /* 0x000fce00078e0005 */
[----:B------:R-:W-:Y:S05]  /*19fb0*/  WARPSYNC.COLLECTIVE R15, `(.L_x_4173) ;  /* 0x000000000f087348 */ /* 0x000fea0003c00000 */
[----:B------:R0:W1:Y:S02]  /*19fc0*/  SHFL.UP P6, R14, R13, R12, R11 ;  /* 0x0400000c0d0e7389 */ /* 0x00006400000c000b */
[----:B01----:R-:W-:Y:S01]  /*19fd0*/  ENDCOLLECTIVE ;  /* 0x000000000000791b */ /* 0x003fe20003800000 */
.L_x_4173:
[----:B------:R-:W-:Y:S01]  /*19fe0*/  IMAD.MOV.U32 R12, RZ, RZ, 0x4 ;  /* 0x00000004ff0c7424 */ /* 0x000fe200078e00ff */
[----:B------:R-:W-:-:S04]  /*19ff0*/  SEL R6, R14, RZ, P2 ;  /* 0x000000ff0e067207 */ /* 0x000fc80001000000 */
[----:B------:R-:W-:-:S05]  /*1a000*/  IADD3 R6, R5, R6, RZ ;  /* 0x0000000605067210 */ /* 0x000fca0007ffe0ff */
[----:B------:R-:W-:-:S07]  /*1a010*/  IMAD.MOV.U32 R13, RZ, RZ, R6 ;  /* 0x000000ffff0d7224 */ /* 0x000fce00078e0006 */
[----:B------:R-:W-:Y:S05]  /*1a020*/  WARPSYNC.COLLECTIVE R15, `(.L_x_4174) ;  /* 0x000000000f087348 */ /* 0x000fea0003c00000 */
[----:B------:R0:W1:Y:S02]  /*1a030*/  SHFL.UP P6, R14, R13, R12, R11 ;  /* 0x0400000c0d0e7389 */ /* 0x00006400000c000b */
[----:B01----:R-:W-:Y:S01]  /*1a040*/  ENDCOLLECTIVE ;  /* 0x000000000000791b */ /* 0x003fe20003800000 */
.L_x_4174:
[----:B------:R-:W-:Y:S01]  /*1a050*/  IMAD.MOV.U32 R12, RZ, RZ, 0x8 ;  /* 0x00000008ff0c7424 */ /* 0x000fe200078e00ff */
[----:B------:R-:W-:-:S05]  /*1a060*/  SEL R7, R14, RZ, P3 ;  /* 0x000000ff0e077207 */ /* 0x000fca0001800000 */
[----:B------:R-:W-:-:S04]  /*1a070*/  IMAD.IADD R7, R6, 0x1, R7 ;  /* 0x0000000106077824 */ /* 0x000fc800078e0207 */
[----:B------:R-:W-:-:S07]  /*1a080*/  IMAD.MOV.U32 R13, RZ, RZ, R7 ;  /* 0x000000ffff0d7224 */ /* 0x000fce00078e0007 */
[----:B------:R-:W-:Y:S05]  /*1a090*/  WARPSYNC.COLLECTIVE R15, `(.L_x_4175) ;  /* 0x000000000f087348 */ /* 0x000fea0003c00000 */
[----:B------:R0:W1:Y:S02]  /*1a0a0*/  SHFL.UP P6, R14, R13, R12, R11 ;  /* 0x0400000c0d0e7389 */ /* 0x00006400000c000b */
[----:B01----:R-:W-:Y:S01]  /*1a0b0*/  ENDCOLLECTIVE ;  /* 0x000000000000791b */ /* 0x003fe20003800000 */
.L_x_4175:
[----:B------:R-:W-:Y:S01]  /*1a0c0*/  IMAD.MOV.U32 R12, RZ, RZ, 0x10 ;  /* 0x00000010ff0c7424 */ /* 0x000fe200078e00ff */
[----:B------:R-:W-:-:S05]  /*1a0d0*/  SEL R14, R14, RZ, P4 ;  /* 0x000000ff0e0e7207 */ /* 0x000fca0002000000 */
[----:B------:R-:W-:-:S04]  /*1a0e0*/  IMAD.IADD R5, R7, 0x1, R14 ;  /* 0x0000000107057824 */ /* 0x000fc800078e020e */
[----:B------:R-:W-:-:S07]  /*1a0f0*/  IMAD.MOV.U32 R13, RZ, RZ, R5 ;  /* 0x000000ffff0d7224 */ /* 0x000fce00078e0005 */
[----:B------:R-:W-:Y:S05]  /*1a100*/  WARPSYNC.COLLECTIVE R15, `(.L_x_4176) ;  /* 0x000000000f087348 */ /* 0x000fea0003c00000 */
[----:B------:R0:W1:Y:S02]  /*1a110*/  SHFL.UP P6, R14, R13, R12, R11 ;  /* 0x0400000c0d0e7389 */ /* 0x00006400000c000b */
[----:B01----:R-:W-:Y:S01]  /*1a120*/  ENDCOLLECTIVE ;  /* 0x000000000000791b */ /* 0x003fe20003800000 */
.L_x_4176:
        /* <DEDUP_REMOVED lines=8> */
.L_x_4177:
[----:B------:R-:W-:Y:S05]  /*1a1b0*/  BRA `(.L_x_4178) ;  /* 0xffffffc0008c7947 */ /* 0x000fea000383ffff */
.L_x_4053:
        /* <DEDUP_REMOVED lines=8> */
.L_x_4180:
[----:B------:R-:W-:Y:S05]  /*1a240*/  BSYNC B0 ;  /* 0x0000000000007941 */ /* 0x000fea0003800000 */
.L_x_4179:
        /* <DEDUP_REMOVED lines=8> */
.L_x_4181:
[----:B------:R-:W-:Y:S01]  /*1a2d0*/  IMAD.MOV.U32 R12, RZ, RZ, 0x4 ;  /* 0x00000004ff0c7424 */ /* 0x000fe200078e00ff */
[----:B------:R-:W-:-:S05]  /*1a2e0*/  SEL R14, R14, RZ, P2 ;  /* 0x000000ff0e0e7207 */ /* 0x000fca0001000000 */
[----:B------:R-:W-:-:S04]  /*1a2f0*/  IMAD.IADD R3, R13, 0x1, R14 ;  /* 0x000000010d037824 */ /* 0x000fc800078e020e */
[----:B------:R-:W-:-:S07]  /*1a300*/  IMAD.MOV.U32 R13, RZ, RZ, R3 ;  /* 0x000000ffff0d7224 */ /* 0x000fce00078e0003 */
[----:B------:R-:W-:Y:S05]  /*1a310*/  WARPSYNC.COLLECTIVE R15, `(.L_x_4182) ;  /* 0x000000000f087348 */ /* 0x000fea0003c00000 */
[----:B------:R0:W1:Y:S02]  /*1a320*/  SHFL.UP P6, R14, R13, R12, R11 ;  /* 0x0400000c0d0e7389 */ /* 0x00006400000c000b */
[----:B01----:R-:W-:Y:S01]  /*1a330*/  ENDCOLLECTIVE ;  /* 0x000000000000791b */ /* 0x003fe20003800000 */
.L_x_4182:
[----:B------:R-:W-:Y:S01]  /*1a340*/  IMAD.MOV.U32 R12, RZ, RZ, 0x8 ;  /* 0x00000008ff0c7424 */ /* 0x000fe200078e00ff */
[----:B------:R-:W-:-:S05]  /*1a350*/  SEL R14, R14, RZ, P3 ;  /* 0x000000ff0e0e7207 */ /* 0x000fca0001800000 */
[----:B------:R-:W-:-:S04]  /*1a360*/  IMAD.IADD R5, R3, 0x1, R14 ;  /* 0x0000000103057824 */ /* 0x000fc800078e020e */
[----:B------:R-:W-:-:S07]  /*1a370*/  IMAD.MOV.U32 R13, RZ, RZ, R5 ;  /* 0x000000ffff0d7224 */ /* 0x000fce00078e0005 */
[----:B------:R-:W-:Y:S05]  /*1a380*/  WARPSYNC.COLLECTIVE R15, `(.L_x_4183) ;  /* 0x000000000f087348 */ /* 0x000fea0003c00000 */
[----:B------:R0:W1:Y:S02]  /*1a390*/  SHFL.UP P6, R14, R13, R12, R11 ;  /* 0x0400000c0d0e7389 */ /* 0x00006400000c000b */
[----:B01----:R-:W-:Y:S01]  /*1a3a0*/  ENDCOLLECTIVE ;  /* 0x000000000000791b */ /* 0x003fe20003800000 */
.L_x_4183:
[----:B------:R-:W-:Y:S01]  /*1a3b0*/  IMAD.MOV.U32 R12, RZ, RZ, 0x10 ;  /* 0x00000010ff0c7424 */ /* 0x000fe200078e00ff */
[----:B------:R-:W-:-:S05]  /*1a3c0*/  SEL R6, R14, RZ, P4 ;  /* 0x000000ff0e067207 */ /* 0x000fca0002000000 */
[----:B------:R-:W-:-:S04]  /*1a3d0*/  IMAD.IADD R6, R5, 0x1, R6 ;  /* 0x0000000105067824 */ /* 0x000fc800078e0206 */
[----:B------:R-:W-:-:S07]  /*1a3e0*/  IMAD.MOV.U32 R13, RZ, RZ, R6 ;  /* 0x000000ffff0d7224 */ /* 0x000fce00078e0006 */
[----:B------:R-:W-:Y:S05]  /*1a3f0*/  WARPSYNC.COLLECTIVE R15, `(.L_x_4184) ;  /* 0x000000000f087348 */ /* 0x000fea0003c00000 */
[----:B------:R0:W1:Y:S02]  /*1a400*/  SHFL.UP P6, R14, R13, R12, R11 ;  /* 0x0400000c0d0e7389 */ /* 0x00006400000c000b */
[----:B01----:R-:W-:Y:S01]  /*1a410*/  ENDCOLLECTIVE ;  /* 0x000000000000791b */ /* 0x003fe20003800000 */
.L_x_4184:
        /* <DEDUP_REMOVED lines=8> */
.L_x_4185:
[----:B------:R-:W-:Y:S05]  /*1a4a0*/  BRA `(.L_x_4186) ;  /* 0xffffffc0006c7947 */ /* 0x000fea000383ffff */
.L_x_4055:
[----:B------:R-:W-:Y:S01]  /*1a4b0*/  BSSY B0, `(.L_x_4187) ;  /* 0x0000006000007945 */ /* 0x000fe20003800000 */
[----:B------:R-:W-:Y:S01]  /*1a4c0*/  PLOP3.LUT P6, PT, P6, PT, PT, 0x8, 0x0 ;  /* 0x000000000000781c */ /* 0x000fe200037ce170 */
[----:B------:R-:W-:-:S12]  /*1a4d0*/  IMAD.MOV.U32 R15, RZ, RZ, -0x1 ;  /* 0xffffffffff0f7424 */ /* 0x000fd800078e00ff */
[----:B0-----:R-:W-:Y:S05]  /*1a4e0*/  WARPSYNC.COLLECTIVE R15, `(.L_x_4188) ;  /* 0x000000000f087348 */ /* 0x001fea0003c00000 */
[----:B------:R-:W-:Y:S01]  /*1a4f0*/  VOTE.ANY R14, PT, P6 ;  /* 0x00000000000e7806 */ /* 0x000fe200030e0100 */
[----:B0-----:R-:W-:Y:S06]  /*1a500*/  ENDCOLLECTIVE ;  /* 0x000000000000791b */ /* 0x001fec0003800000 */
.L_x_4188:
[----:B------:R-:W-:Y:S05]  /*1a510*/  BSYNC B0 ;  /* 0x0000000000007941 */ /* 0x000fea0003800000 */
.L_x_4187:
        /* <DEDUP_REMOVED lines=9> */
.L_x_4189:
[----:B------:R-:W-:Y:S01]  /*1a5b0*/  IMAD.MOV.U32 R17, RZ, RZ, R14 ;  /* 0x000000ffff117224 */ /* 0x000fe200078e000e */
[----:B------:R-:W-:Y:S06]  /*1a5c0*/  BRA `(.L_x_4190) ;  /* 0xffffffc0005c7947 */ /* 0x000fec000383ffff */
.L_x_4057:
[----:B------:R-:W-:Y:S01]  /*1a5d0*/  BSSY B0, `(.L_x_4191) ;  /* 0x0000007000007945 */ /* 0x000fe20003800000 */
[----:B------:R-:W-:Y:S02]  /*1a5e0*/  IMAD.MOV.U32 R13, RZ, RZ, R3 ;  /* 0x000000ffff0d7224 */ /* 0x000fe400078e0003 */
[----:B------:R-:W-:Y:S02]  /*1a5f0*/  IMAD.MOV.U32 R11, RZ, RZ, 0x1f ;  /* 0x0000001fff0b7424 */ /* 0x000fe400078e00ff */
[----:B------:R-:W-:-:S07]  /*1a600*/  IMAD.MOV.U32 R15, RZ, RZ, -0x1 ;  /* 0xffffffffff0f7424 */ /* 0x000fce00078e00ff */
[----:B012---:R-:W-:Y:S05]  /*1a610*/  WARPSYNC.COLLECTIVE R15, `(.L_x_4192) ;  /* 0x000000000f087348 */ /* 0x007fea0003c00000 */
[----:B------:R3:W4:Y:S02]  /*1a620*/  SHFL.IDX P6, R14, R13, R12, R11 ;  /* 0x0000000c0d0e7389 */ /* 0x00072400000c000b */
[----:B01234-:R-:W-:Y:S01]  /*1a630*/  ENDCOLLECTIVE ;  /* 0x000000000000791b */ /* 0x01ffe20003800000 */
.L_x_4192:
[----:B------:R-:W-:Y:S05]  /*1a640*/  BSYNC B0 ;  /* 0x0000000000007941 */ /* 0x000fea0003800000 */
.L_x_4191:
[----:B------:R-:W-:Y:S05]  /*1a650*/  BRA `(.L_x_4056) ;  /* 0xffffffc000547947 */ /* 0x000fea000383ffff */
.L_x_4061:
[----:B0-----:R0:W1:Y:S02]  /*1a660*/  SYNCS.PHASECHK.TRANS64.TRYWAIT P0, [R4+URZ+0x28c20], R0 ;  /* 0x028c2000040075a7 */ /* 0x001064000800017f */
[----:B-1----:R-:W-:Y:S05]  /*1a670*/  @!P0 NANOSLEEP.SYNCS 0x989680 ;  /* 0x009896800000895d */ /* 0x002fea0003900000 */
[----:B------:R-:W1:Y:S02]  /*1a680*/  @!P0 SYNCS.PHASECHK.TRANS64 P0, [R4+URZ+0x28c20], R0 ;  /* 0x028c2000040085a7 */ /* 0x000e64000800007f */
[----:B-1----:R-:W-:Y:S05]  /*1a690*/  @!P0 BRA `(.L_x_4061) ;  /* 0xfffffffc00f08947 */ /* 0x002fea000383ffff */
[----:B------:R-:W-:Y:S05]  /*1a6a0*/  BRA `(.L_x_4193) ;  /* 0xffffffc400407947 */ /* 0x000fea000383ffff */
.L_x_4062:
        /* <DEDUP_REMOVED lines=8> */
[----:B0-23--:R-:W-:Y:S05]  /*1a730*/  WARPSYNC.COLLECTIVE R15, `(.L_x_4195) ;  /* 0x000000000f087348 */ /* 0x00dfea0003c00000 */
[----:B------:R1:W4:Y:S02]  /*1a740*/  SHFL.IDX P6, R14, R13, R12, R11 ;  /* 0x0000000c0d0e7389 */ /* 0x00032400000c000b */
[----:B01234-:R-:W-:Y:S01]  /*1a750*/  ENDCOLLECTIVE ;  /* 0x000000000000791b */ /* 0x01ffe20003800000 */
.L_x_4195:
[----:B------:R-:W-:Y:S05]  /*1a760*/  BSYNC B0 ;  /* 0x0000000000007941 */ /* 0x000fea0003800000 */
.L_x_4194:
[----:B------:R-:W-:Y:S05]  /*1a770*/  BRA `(.L_x_4196) ;  /* 0xffffffc400287947 */ /* 0x000fea000383ffff */
.L_x_4063:
[----:B------:R-:W-:Y:S01]  /*1a780*/  BSSY B0, `(.L_x_4197) ;  /* 0x0000006000007945 */ /* 0x000fe20003800000 */
[----:B------:R-:W-:-:S07]  /*1a790*/  IMAD.MOV.U32 R15, RZ, RZ, -0x1 ;  /* 0xffffffffff0f7424 */ /* 0x000fce00078e00ff */
[----:B0-23--:R-:W-:Y:S05]  /*1a7a0*/  WARPSYNC.COLLECTIVE R15, `(.L_x_4198) ;  /* 0x000000000f0c7348 */ /* 0x00dfea0003c00000 */
[----:B------:R-:W-:Y:S02]  /*1a7b0*/  ELECT P6, UR62, PT ;  /* 0x00000000003e782f */ /* 0x000fe400038c0000 */
[----:B------:R-:W-:Y:S01]  /*1a7c0*/  MOV R14, UR62 ;  /* 0x0000003e000e7c02 */ /* 0x000fe20008000f00 */
[----:B0-23--:R-:W-:Y:S10]  /*1a7d0*/  ENDCOLLECTIVE ;  /* 0x000000000000791b */ /* 0x00dff40003800000 */
.L_x_4198:
[----:B------:R-:W-:Y:S05]  /*1a7e0*/  BSYNC B0 ;  /* 0x0000000000007941 */ /* 0x000fea0003800000 */
.L_x_4197:
[----:B------:R-:W-:Y:S05]  /*1a7f0*/  BRA `(.L_x_4199) ;  /* 0xffffffc4001c7947 */ /* 0x000fea000383ffff */
.L_x_4065:
[----:B0-----:R0:W1:Y:S02]  /*1a800*/  SYNCS.PHASECHK.TRANS64.TRYWAIT P1, [R5+URZ+0x28c40], R0 ;  /* 0x028c4000050075a7 */ /* 0x001064000802017f */
[----:B-1----:R-:W-:Y:S05]  /*1a810*/  @!P1 NANOSLEEP.SYNCS 0x989680 ;  /* 0x009896800000995d */ /* 0x002fea0003900000 */
[----:B------:R-:W1:Y:S02]  /*1a820*/  @!P1 SYNCS.PHASECHK.TRANS64 P1, [R5+URZ+0x28c40], R0 ;  /* 0x028c4000050095a7 */ /* 0x000e64000802007f */
[----:B-1----:R-:W-:Y:S05]  /*1a830*/  @!P1 BRA `(.L_x_4065) ;  /* 0xfffffffc00f09947 */ /* 0x002fea000383ffff */
[----:B------:R-:W-:Y:S05]  /*1a840*/  BRA `(.L_x_4200) ;  /* 0xffffffc400387947 */ /* 0x000fea000383ffff */
.L_x_4067:
[----:B-1----:R1:W4:Y:S02]  /*1a850*/  SYNCS.PHASECHK.TRANS64.TRYWAIT P1, [R25+URZ+0x28c40], R2 ;  /* 0x028c4002190075a7 */ /* 0x002324000802017f */
[----:B----4-:R-:W-:Y:S05]  /*1a860*/  @!P1 NANOSLEEP.SYNCS 0x989680 ;  /* 0x009896800000995d */ /* 0x010fea0003900000 */
[----:B------:R-:W4:Y:S02]  /*1a870*/  @!P1 SYNCS.PHASECHK.TRANS64 P1, [R25+URZ+0x28c40], R2 ;  /* 0x028c4002190095a7 */ /* 0x000f24000802007f */
[----:B----4-:R-:W-:Y:S05]  /*1a880*/  @!P1 BRA `(.L_x_4067) ;  /* 0xfffffffc00f09947 */ /* 0x010fea000383ffff */
[----:B------:R-:W-:Y:S05]  /*1a890*/  BRA `(.L_x_4201) ;  /* 0xffffffc400447947 */ /* 0x000fea000383ffff */
.L_x_4069:
[----:B----4-:R4:W0:Y:S02]  /*1a8a0*/  SYNCS.PHASECHK.TRANS64.TRYWAIT P1, [R5+URZ+0x28c60], R0 ;  /* 0x028c6000050075a7 */ /* 0x010824000802017f */
[----:B0-----:R-:W-:Y:S05]  /*1a8b0*/  @!P1 NANOSLEEP.SYNCS 0x989680 ;  /* 0x009896800000995d */ /* 0x001fea0003900000 */
[----:B------:R-:W0:Y:S02]  /*1a8c0*/  @!P1 SYNCS.PHASECHK.TRANS64 P1, [R5+URZ+0x28c60], R0 ;  /* 0x028c6000050095a7 */ /* 0x000e24000802007f */
[----:B0-----:R-:W-:Y:S05]  /*1a8d0*/  @!P1 BRA `(.L_x_4069) ;  /* 0xfffffffc00f09947 */ /* 0x001fea000383ffff */
[----:B------:R-:W-:Y:S05]  /*1a8e0*/  BRA `(.L_x_4202) ;  /* 0xffffffc400407947 */ /* 0x000fea000383ffff */
.L_x_4203:
        /* <DEDUP_REMOVED lines=9> */
.L_x_15533:


//--------------------- .text._ZN7cutlass13device_kernelIN5flash11enable_sm90INS1_16FlashAttnFwdSm90INS1_25CollectiveMainloopFwdSm90ILi2EN4cute5tupleIJNS5_1CILi1EEES8_S8_EEENS6_IJNS7_ILi64EEESA_SA_EEELi512ENS_10bfloat16_tEfNS_4arch4Sm90ELb0ELb0ELb0ELb1ELb1ELb0ELb1ELb0ELb0ELb1ELb0ELb0EEENS1_21CollectiveEpilogueFwdINS6_IJSA_NS7_ILi512EEESA_EEES9_SC_SE_Li256ELb1ELb1ELb0ELb0EEENS1_36VarlenDynamicPersistentTileSchedulerILi64ELi64ELi256ELi128ELb0ELb1ELb1ELb0ELb1ELb1EEEEEEEEEvNT_6ParamsE --------------------------
	.section	.text._ZN7cutlass13device_kernelIN5flash11enable_sm90INS1_16FlashAttnFwdSm90INS1_25CollectiveMainloopFwdSm90ILi2EN4cute5tupleIJNS5_1CILi1EEES8_S8_EEENS6_IJNS7_ILi64EEESA_SA_EEELi512ENS_10bfloat16_tEfNS_4arch4Sm90ELb0ELb0ELb0ELb1ELb1ELb0ELb1ELb0ELb0ELb1ELb0ELb0EEENS1_21CollectiveEpilogueFwdINS6_IJSA_NS7_ILi512EEESA_EEES9_SC_SE_Li256ELb1ELb1ELb0ELb0EEENS1_36VarlenDynamicPersistentTileSchedulerILi64ELi64ELi256ELi128ELb0ELb1ELb1ELb0ELb1ELb1EEEEEEEEEvNT_6ParamsE,"ax",@progbits
	.align	128
.text._ZN7cutlass13device_kernelIN5flash11enable_sm90INS1_16FlashAttnFwdSm90INS1_25CollectiveMainloopFwdSm90ILi2EN4cute5tupleIJNS5_1CILi1EEES8_S8_EEENS6_IJNS7_ILi64EEESA_SA_EEELi512ENS_10bfloat16_tEfNS_4arch4Sm90ELb0ELb0ELb0ELb1ELb1ELb0ELb1ELb0ELb0ELb1ELb0ELb0EEENS1_21CollectiveEpilogueFwdINS6_IJSA_NS7_ILi512EEESA_EEES9_SC_SE_Li256ELb1ELb1ELb0ELb0EEENS1_36VarlenDynamicPersistentTileSchedulerILi64ELi64ELi256ELi128ELb0ELb1ELb1ELb0ELb1ELb1EEEEEEEEEvNT_6ParamsE:
        .type           _ZN7cutlass13device_kernelIN5flash11enable_sm90INS1_16FlashAttnFwdSm90INS1_25CollectiveMainloopFwdSm90ILi2EN4cute5tupleIJNS5_1CILi1EEES8_S8_EEENS6_IJNS7_ILi64EEESA_SA_EEELi512ENS_10bfloat16_tEfNS_4arch4Sm90ELb0ELb0ELb0ELb1ELb1ELb0ELb1ELb0ELb0ELb1ELb0ELb0EEENS1_21CollectiveEpilogueFwdINS6_IJSA_NS7_ILi512EEESA_EEES9_SC_SE_Li256ELb1ELb1ELb0ELb0EEENS1_36VarlenDynamicPersistentTileSchedulerILi64ELi64ELi256ELi128ELb0ELb1ELb1ELb0ELb1ELb1EEEEEEEEEvNT_6ParamsE,@function
        .size           _ZN7cutlass13device_kernelIN5flash11enable_sm90INS1_16FlashAttnFwdSm90INS1_25CollectiveMainloopFwdSm90ILi2EN4cute5tupleIJNS5_1CILi1EEES8_S8_EEENS6_IJNS7_ILi64EEESA_SA_EEELi512ENS_10bfloat16_tEfNS_4arch4Sm90ELb0ELb0ELb0ELb1ELb1ELb0ELb1ELb0ELb0ELb1ELb0ELb0EEENS1_21CollectiveEpilogueFwdINS6_IJSA_NS7_ILi512EEESA_EEES9_SC_SE_Li256ELb1ELb1ELb0ELb0EEENS1_36VarlenDynamicPersistentTileSchedulerILi64ELi64ELi256ELi128ELb0ELb1ELb1ELb0ELb1ELb1EEEEEEEEEvNT_6ParamsE,(.L_x_15534 - _ZN7cutlass13device_kernelIN5flash11enable_sm90INS1_16FlashAttnFwdSm90INS1_25CollectiveMainloopFwdSm90ILi2EN4cute5tupleIJNS5_1CILi1EEES8_S8_EEENS6_IJNS7_ILi64EEESA_SA_EEELi512ENS_10bfloat16_tEfNS_4arch4Sm90ELb0ELb0ELb0ELb1ELb1ELb0ELb1ELb0ELb0ELb1ELb0ELb0EEENS1_21CollectiveEpilogueFwdINS6_IJSA_NS7_ILi512EEESA_EEES9_SC_SE_Li256ELb1ELb1ELb0ELb0EEENS1_36VarlenDynamicPersistentTileSchedulerILi64ELi64ELi256ELi128ELb0ELb1ELb1ELb0ELb1ELb1EEEEEEEEEvNT_6ParamsE)
        .other          _ZN7cutlass13device_kernelIN5flash11enable_sm90INS1_16FlashAttnFwdSm90INS1_25CollectiveMainloopFwdSm90ILi2EN4cute5tupleIJNS5_1CILi1EEES8_S8_EEENS6_IJNS7_ILi64EEESA_SA_EEELi512ENS_10bfloat16_tEfNS_4arch4Sm90ELb0ELb0ELb0ELb1ELb1ELb0ELb1ELb0ELb0ELb1ELb0ELb0EEENS1_21CollectiveEpilogueFwdINS6_IJSA_NS7_ILi512EEESA_EEES9_SC_SE_Li256ELb1ELb1ELb0ELb0EEENS1_36VarlenDynamicPersistentTileSchedulerILi64ELi64ELi256ELi128ELb0ELb1ELb1ELb0ELb1ELb1EEEEEEEEEvNT_6ParamsE,@"STO_CUDA_ENTRY STV_DEFAULT"
_ZN7cutlass13device_kernelIN5flash11enable_sm90INS1_16FlashAttnFwdSm90INS1_25CollectiveMainloopFwdSm90ILi2EN4cute5tupleIJNS5_1CILi1EEES8_S8_EEENS6_IJNS7_ILi64EEESA_SA_EEELi512ENS_10bfloat16_tEfNS_4arch4Sm90ELb0ELb0ELb0ELb1ELb1ELb0ELb1ELb0ELb0ELb1ELb0ELb0EEENS1_21CollectiveEpilogueFwdINS6_IJSA_NS7_ILi512EEESA_EEES9_SC_SE_Li256ELb1ELb1ELb0ELb0EEENS1_36VarlenDynamicPersistentTileSchedulerILi64ELi64ELi256ELi128ELb0ELb1ELb1ELb0ELb1ELb1EEEEEEEEEvNT_6ParamsE:
        /* <DEDUP_REMOVED lines=11> */
[----:B------:R-:W-:-:S11]  /*00b0*/  ISETP.NE.AND P1, PT, R2, RZ, PT ;  /* 0x000000ff0200720c */ /* 0x000fd60003f25270 */
[----:B------:R-:W-:Y:S01]  /*00c0*/  VOTEU.ALL UP0, P0 ;  /* 0x00000000003f7886 */ /* 0x000fe20000000000 */
[----:B------:R-:W-:Y:S01]  /*00d0*/  VOTEU.ALL UP1, P0 ;  /* 0x00000000003f7886 */ /* 0x000fe20000020000 */
[----:B------:R-:W-:-:S03]  /*00e0*/  VOTEU.ALL UP2, P0 ;  /* 0x00000000003f7886 */ /* 0x000fc60000040000 */
[----:B------:R-:W0:Y:S01]  /*00f0*/  @!UP0 S2UR UR8, SR_CgaCtaId ;  /* 0x00000000000889c3 */ /* 0x000e220000008800 */
[----:B------:R-:W-:Y:S01]  /*0100*/  @!UP0 UMOV UR6, 0x400 ;  /* 0x0000040000068882 */ /* 0x000fe20000000000 */
[----:B------:R-:W-:-:S04]  /*0110*/  @!UP0 UIADD3 UR4, -UR4, 0x100000, URZ ;  /* 0x0010000004048890 */ /* 0x000fc8000fffe13f */
[----:B------:R-:W-:Y:S02]  /*0120*/  @!UP0 USHF.L.U32 UR5, UR4, 0xb, URZ ;  /* 0x0000000b04058899 */ /* 0x000fe4000800063f */
[----:B------:R-:W-:Y:S02]  /*0130*/  @!UP0 USHF.L.U32 UR4, UR4, 0x1, URZ ;  /* 0x0000000104048899 */ /* 0x000fe4000800063f */
[----:B0-----:R-:W-:Y:S02]  /*0140*/  @!UP0 ULEA UR8, UR8, UR6, 0x18 ;  /* 0x0000000608088291 */ /* 0x001fe4000f8ec03f */
[----:B------:R-:W-:-:S04]  /*0150*/  @!UP0 UIADD3 UR6, -UR7, 0x100000, URZ ;  /* 0x0010000007068890 */ /* 0x000fc8000fffe13f */
[----:B------:R-:W-:Y:S02]  /*0160*/  @!UP0 USHF.L.U32 UR7, UR6, 0xb, URZ ;  /* 0x0000000b06078899 */ /* 0x000fe4000800063f */
[----:B------:R-:W-:Y:S01]  /*0170*/  @!UP0 USHF.L.U32 UR6, UR6, 0x1, URZ ;  /* 0x0000000106068899 */ /* 0x000fe2000800063f */
[----:B------:R-:W-:-:S05]  /*0180*/  VOTEU.ALL UP0, P0 ;  /* 0x00000000003f7886 */ /* 0x000fca0000000000 */
[----:B------:R0:W2:Y:S01]  /*0190*/  @!UP0 SYNCS.EXCH.64 URZ, [UR8+0x38800], UR4 ;  /* 0x03880004083f85b2 */ /* 0x0000a20008000100 */
[----:B------:R0:W3:Y:S05]  /*01a0*/  @!UP1 SYNCS.EXCH.64 URZ, [UR8+0x38810], UR4 ;  /* 0x03881004083f95b2 */ /* 0x0000ea0008000100 */
[----:B------:R0:W4:Y:S02]  /*01b0*/  @!UP2 SYNCS.EXCH.64 URZ, [UR8+0x38820], UR6 ;  /* 0x03882006083fa5b2 */ /* 0x0001240008000100 */
        /* <DEDUP_REMOVED lines=11> */
[----:B------:R0:W0:Y:S01]  /*0270*/  SYNCS.EXCH.64 URZ, [UR6+0x38840], UR4 ;  /* 0x03884004063f75b2 */ /* 0x0000220008000100 */
[----:B------:R0:W0:Y:S01]  /*0280*/  SYNCS.EXCH.64 URZ, [UR6+0x38838], UR4 ;  /* 0x03883804063f75b2 */ /* 0x0000220008000100 */
[----:B------:R0:W0:Y:S01]  /*0290*/  SYNCS.EXCH.64 URZ, [UR6+0x38848], UR4 ;  /* 0x03884804063f75b2 */ /* 0x0000220008000100 */
[----:B------:R-:W-:Y:S01]  /*02a0*/  NOP ;  /* 0x0000000000007918 */ /* 0x000fe20000000000 */
.L_x_4204:
        /* <DEDUP_REMOVED lines=22> */
.L_x_4205:
        /* <DEDUP_REMOVED lines=18> */
.L_x_4206:
        /* <DEDUP_REMOVED lines=22> */
.L_x_4207:
        /* <DEDUP_REMOVED lines=23> */
.L_x_4208:
        /* <DEDUP_REMOVED lines=8> */
.L_x_4210:
        /* <DEDUP_REMOVED lines=23> */
[----:B------:R-:W-:Y:S01]  /*09f0*/  IMAD.MOV.U32 R196, RZ, RZ, RZ ;  /* 0x000000ffffc47224 */ /* 0x000fe200078e00ff */
[----:B------:R-:W-:Y:S01]  /*0a00*/  SHF.R.S32.HI R3, RZ, 0x1f, R202 ;  /* 0x0000001fff037819 */ /* 0x000fe200000114ca */
[----:B------:R-:W-:Y:S01]  /*0a10*/  ULOP3.LUT UR41, UR38, 0x1, URZ, 0xfc, !UPT ;  /* 0x0000000126297892 */ /* 0x000fe2000f8efc3f */
[----:B------:R-:W-:Y:S02]  /*0a20*/  UMOV UR36, URZ ;  /* 0x0000003f00247c82 */ /* 0x000fe40008000000 */
[CC--:B------:R-:W-:Y:S02]  /*0a30*/  LEA.HI R2, R3.reuse, R202.reuse, RZ, 0x4 ;  /* 0x000000ca03027211 */ /* 0x0c0fe400078f20ff */
[----:B------:R-:W-:-:S02]  /*0a40*/  LEA.HI R4, R3, R202, RZ, 0x5 ;  /* 0x000000ca03047211 */ /* 0x000fc400078f28ff */
[----:B------:R-:W-:Y:S02]  /*0a50*/  SHF.R.S32.HI R5, RZ, 0x4, R2 ;  /* 0x00000004ff057819 */ /* 0x000fe40000011402 */
[C---:B------:R-:W-:Y:S02]  /*0a60*/  LOP3.LUT R7, R2.reuse, 0xfffffff0, RZ, 0xc0, !PT ;  /* 0xfffffff002077812 */ /* 0x040fe400078ec0ff */
[----:B------:R-:W-:Y:S02]  /*0a70*/  LEA.HI R0, R2, R5, RZ, 0x1 ;  /* 0x0000000502007211 */ /* 0x000fe400078f08ff */
[--C-:B------:R-:W-:Y:S01]  /*0a80*/  SHF.R.S32.HI R11, RZ, 0x5, R4.reuse ;  /* 0x00000005ff0b7819 */ /* 0x100fe20000011404 */
[----:B------:R-:W-:Y:S01]  /*0a90*/  IMAD.IADD R6, R202, 0x1, -R7 ;  /* 0x00000001ca067824 */ /* 0x000fe200078e0a07 */
[----:B------:R-:W-:Y:S02]  /*0aa0*/  LOP3.LUT R0, R0, 0x1ffffffe, RZ, 0xc0, !PT ;  /* 0x1ffffffe00007812 */ /* 0x000fe400078ec0ff */
[----:B------:R-:W-:-:S02]  /*0ab0*/  SHF.R.S32.HI R4, RZ, 0x1f, R4 ;  /* 0x0000001fff047819 */ /* 0x000fc40000011404 */
[----:B------:R-:W-:Y:S01]  /*0ac0*/  SHF.R.S32.HI R7, RZ, 0x1f, R6 ;  /* 0x0000001fff077819 */ /* 0x000fe20000011406 */
[----:B------:R-:W-:Y:S01]  /*0ad0*/  IMAD.IADD R8, R5, 0x1, -R0 ;  /* 0x0000000105087824 */ /* 0x000fe200078e0a00 */
[CC--:B------:R-:W-:Y:S02]  /*0ae0*/  LEA.HI R5, R3.reuse, R202.reuse, RZ, 0x2 ;  /* 0x000000ca03057211 */ /* 0x0c0fe400078f10ff */
[----:B------:R-:W-:Y:S02]  /*0af0*/  LEA.HI R0, R3, R202, RZ, 0x7 ;  /* 0x000000ca03007211 */ /* 0x000fe400078f38ff */
[----:B------:R-:W-:Y:S02]  /*0b00*/  LOP3.LUT R9, R5, 0xfffffffc, RZ, 0xc0, !PT ;  /* 0xfffffffc05097812 */ /* 0x000fe400078ec0ff */
[----:B------:R-:W-:Y:S02]  /*0b10*/  LOP3.LUT R5, R0, 0xffffff80, RZ, 0xc0, !PT ;  /* 0xffffff8000057812 */ /* 0x000fe400078ec0ff */
[----:B------:R-:W-:Y:S01]  /*0b20*/  LEA.HI R4, R4, R11, RZ, 0x2 ;  /* 0x0000000b04047211 */ /* 0x000fe200078f10ff */
[C---:B------:R-:W-:Y:S01]  /*0b30*/  IMAD.IADD R12, R202.reuse, 0x1, -R9 ;  /* 0x00000001ca0c7824 */ /* 0x040fe200078e0a09 */
[----:B------:R-:W-:Y:S01]  /*0b40*/  SHF.R.S32.HI R197, RZ, 0x7, R0 ;  /* 0x00000007ffc57819 */ /* 0x000fe20000011400 */
[----:B------:R-:W-:Y:S01]  /*0b50*/  IMAD.IADD R5, R202, 0x1, -R5 ;  /* 0x00000001ca057824 */ /* 0x000fe200078e0a05 */
[----:B------:R-:W-:-:S02]  /*0b60*/  LOP3.LUT R4, R4, 0x3ffffc, RZ, 0xc0, !PT ;  /* 0x003ffffc04047812 */ /* 0x000fc400078ec0ff */
[----:B------:R-:W-:Y:S01]  /*0b70*/  LEA.HI R9, R12, R12, RZ, 0x1 ;  /* 0x0000000c0c097211 */ /* 0x000fe200078f08ff */
[----:B------:R-:W-:Y:S01]  /*0b80*/  IMAD R15, R197, 0x100, R6 ;  /* 0x00000100c50f7824 */ /* 0x000fe200078e0206 */
[----:B------:R-:W-:Y:S01]  /*0b90*/  SHF.R.S32.HI R2, RZ, 0x1f, R5 ;  /* 0x0000001fff027819 */ /* 0x000fe20000011405 */
[----:B------:R-:W-:Y:S01]  /*0ba0*/  IMAD.IADD R10, R11, 0x1, -R4 ;  /* 0x000000010b0a7824 */ /* 0x000fe200078e0a04 */
[----:B------:R-:W-:Y:S02]  /*0bb0*/  LEA.HI R7, R7, R6, RZ, 0x3 ;  /* 0x0000000607077211 */ /* 0x000fe400078f18ff */
[----:B------:R-:W-:Y:S01]  /*0bc0*/  LEA.HI R4, R2, R5, RZ, 0x2 ;  /* 0x0000000502047211 */ /* 0x000fe200078f10ff */
[----:B------:R-:W-:Y:S01]  /*0bd0*/  IMAD R16, R10, 0x10, R15 ;  /* 0x000000100a107824 */ /* 0x000fe200078e020f */
[----:B------:R-:W-:Y:S02]  /*0be0*/  LOP3.LUT R13, R9, 0x1ffffffe, RZ, 0xc0, !PT ;  /* 0x1ffffffe090d7812 */ /* 0x000fe400078ec0ff */
[----:B------:R-:W-:-:S02]  /*0bf0*/  LOP3.LUT R9, R7, 0xfffffff8, RZ, 0xc0, !PT ;  /* 0xfffffff807097812 */ /* 0x000fc400078ec0ff */
[----:B------:R-:W-:Y:S01]  /*0c00*/  LOP3.LUT R10, R4, 0x7ffffffc, RZ, 0xc0, !PT ;  /* 0x7ffffffc040a7812 */ /* 0x000fe200078ec0ff */
[----:B------:R-:W-:Y:S01]  /*0c10*/  IMAD.IADD R200, R12, 0x1, -R13 ;  /* 0x000000010cc87824 */ /* 0x000fe200078e0a0d */
[----:B------:R-:W-:Y:S01]  /*0c20*/  LEA.HI R3, R3, R202, RZ, 0x3 ;  /* 0x000000ca03037211 */ /* 0x000fe200078f18ff */
[----:B------:R-:W-:Y:S01]  /*0c30*/  IMAD.IADD R9, R6, 0x1, -R9 ;  /* 0x0000000106097824 */ /* 0x000fe200078e0a09 */
[----:B------:R-:W-:Y:S01]  /*0c40*/  LEA.HI R6, R2, R5, RZ, 0x5 ;  /* 0x0000000502067211 */ /* 0x000fe200078f28ff */
[----:B------:R-:W-:Y:S01]  /*0c50*/  IMAD.IADD R18, R5, 0x1, -R10 ;  /* 0x0000000105127824 */ /* 0x000fe200078e0a0a */
[--C-:B------:R-:W-:Y:S01]  /*0c60*/  SHF.R.S32.HI R2, RZ, 0x2, R4.reuse ;  /* 0x00000002ff027819 */ /* 0x100fe20000011404 */
[----:B------:R-:W-:Y:S01]  /*0c70*/  IMAD.SHL.U32 R10, R7, 0x40, RZ ;  /* 0x00000040070a7824 */ /* 0x000fe200078e00ff */
[----:B------:R-:W-:Y:S01]  /*0c80*/  SHF.R.S32.HI R5, RZ, 0x1f, R4 ;  /* 0x0000001fff057819 */ /* 0x000fe20000011404 */
[----:B------:R-:W-:Y:S01]  /*0c90*/  IMAD.SHL.U32 R4, R9, 0x40, RZ ;  /* 0x0000004009047824 */ /* 0x000fe200078e00ff */
[----:B------:R-:W-:Y:S01]  /*0ca0*/  SHF.R.S32.HI R6, RZ, 0x5, R6 ;  /* 0x00000005ff067819 */ /* 0x000fe20000011406 */
[----:B------:R-:W-:Y:S01]  /*0cb0*/  IMAD.SHL.U32 R7, R8, 0x8, RZ ;  /* 0x0000000808077824 */ /* 0x000fe200078e00ff */
[----:B------:R-:W-:Y:S01]  /*0cc0*/  LEA.HI R5, R5, R2, RZ, 0x3 ;  /* 0x0000000205057211 */ /* 0x000fe200078f18ff */
[----:B------:R-:W-:Y:S01]  /*0cd0*/  IMAD.SHL.U32 R18, R18, 0x2, RZ ;  /* 0x0000000212127824 */ /* 0x000fe200078e00ff */
[----:B------:R-:W-:Y:S01]  /*0ce0*/  LOP3.LUT R4, R4, 0x1c0, RZ, 0xc0, !PT ;  /* 0x000001c004047812 */ /* 0x000fe200078ec0ff */
[----:B------:R-:W-:Y:S01]  /*0cf0*/  IMAD.U32 R201, R16, 0x40, R7 ;  /* 0x0000004010c97824 */ /* 0x000fe200078e0007 */
[----:B------:R-:W-:-:S02]  /*0d00*/  LOP3.LUT R5, R5, 0xfffffff8, RZ, 0xc0, !PT ;  /* 0xfffffff805057812 */ /* 0x000fc400078ec0ff */
[----:B------:R-:W-:Y:S02]  /*0d10*/  LOP3.LUT R7, R4, 0x8, R7, 0xf8, !PT ;  /* 0x0000000804077812 */ /* 0x000fe400078ef807 */
[----:B------:R-:W-:Y:S01]  /*0d20*/  LOP3.LUT R10, R10, 0x7ffffe00, RZ, 0xc0, !PT ;  /* 0x7ffffe000a0a7812 */ /* 0x000fe200078ec0ff */
[----:B------:R-:W-:Y:S01]  /*0d30*/  IMAD.IADD R5, R2, 0x1, -R5 ;  /* 0x0000000102057824 */ /* 0x000fe200078e0a05 */
[----:B------:R-:W-:Y:S01]  /*0d40*/  SHF.R.U32.HI R4, RZ, 0x3, R4 ;  /* 0x00000003ff047819 */ /* 0x000fe20000011604 */
[----:B------:R-:W-:Y:S01]  /*0d50*/  IMAD.MOV.U32 R2, RZ, RZ, RZ ;  /* 0x000000ffff027224 */ /* 0x000fe200078e00ff */
[----:B------:R-:W-:Y:S01]  /*0d60*/  R2P PR, R9, 0x6 ;  /* 0x0000000609007804 */ /* 0x000fe20000000000 */
[----:B------:R-:W-:Y:S01]  /*0d70*/  IMAD R10, R11, 0x400, R10 ;  /* 0x000004000b0a7824 */ /* 0x000fe200078e020a */
[----:B------:R-:W-:Y:S01]  /*0d80*/  LOP3.LUT R7, R7, R4, RZ, 0x3c, !PT ;  /* 0x0000000407077212 */ /* 0x000fe200078e3cff */
[----:B------:R-:W-:Y:S01]  /*0d90*/  IMAD R17, R6, 0x10, R5 ;  /* 0x0000001006117824 */ /* 0x000fe200078e0205 */
[----:B------:R-:W-:Y:S01]  /*0da0*/  LOP3.LUT R5, R3, 0xfffffff8, RZ, 0xc0, !PT ;  /* 0xfffffff803057812 */ /* 0x000fe200078ec0ff */
[----:B------:R-:W-:Y:S01]  /*0db0*/  IMAD.MOV.U32 R6, RZ, RZ, R14 ;  /* 0x000000ffff067224 */ /* 0x000fe200078e000e */
[----:B------:R-:W-:Y:S01]  /*0dc0*/  LEA.HI R0, R0, R197, RZ, 0x1 ;  /* 0x000000c500007211 */ /* 0x000fe200078f08ff */
[----:B------:R-:W-:Y:S01]  /*0dd0*/  IMAD.IADD R7, R10, 0x1, R7 ;  /* 0x000000010a077824 */ /* 0x000fe200078e0207 */
[----:B------:R-:W-:Y:S01]  /*0de0*/  SEL R184, R184, 0xffffffe0, !P1 ;  /* 0xffffffe0b8b87807 */ /* 0x000fe20004800000 */
[----:B------:R-:W-:Y:S01]  /*0df0*/  IMAD.IADD R194, R202, 0x1, -R5 ;  /* 0x00000001cac27824 */ /* 0x000fe200078e0a05 */
[----:B------:R-:W-:Y:S01]  /*0e00*/  LOP3.LUT R0, R0, 0xfffffe, RZ, 0xc0, !PT ;  /* 0x00fffffe00007812 */ /* 0x000fe200078ec0ff */
[----:B------:R-:W-:Y:S01]  /*0e10*/  IMAD R200, R200, 0x8, R17 ;  /* 0x00000008c8c87824 */ /* 0x000fe200078e0211 */
[----:B------:R-:W-:Y:S01]  /*0e20*/  LEA R22, R7, UR40, 0x1 ;  /* 0x0000002807167c11 */ /* 0x000fe2000f8e08ff */
[----:B------:R-:W-:Y:S01]  /*0e30*/  IMAD.SHL.U32 R16, R194, 0x8, RZ ;  /* 0x00000008c2107824 */ /* 0x000fe200078e00ff */
[----:B------:R-:W-:Y:S01]  /*0e40*/  SHF.R.S32.HI R195, RZ, 0x3, R3 ;  /* 0x00000003ffc37819 */ /* 0x000fe20000011403 */
[----:B------:R-:W-:-:S02]  /*0e50*/  IMAD.IADD R0, R197, 0x1, -R0 ;  /* 0x00000001c5007824 */ /* 0x000fc400078e0a00 */
[----:B------:R-:W-:Y:S02]  /*0e60*/  VIADD R185, R22, 0x36400 ;  /* 0x0003640016b97836 */ /* 0x000fe40000000000 */
[C---:B------:R-:W-:Y:S02]  /*0e70*/  VIADD R192, R16.reuse, 0x40 ;  /* 0x0000004010c07836 */ /* 0x040fe40000000000 */
[C---:B------:R-:W-:Y:S02]  /*0e80*/  VIADD R191, R16.reuse, 0x80 ;  /* 0x0000008010bf7836 */ /* 0x040fe40000000000 */
[C---:B------:R-:W-:Y:S01]  /*0e90*/  VIADD R190, R16.reuse, 0xc0 ;  /* 0x000000c010be7836 */ /* 0x040fe20000000000 */
[----:B------:R-:W-:Y:S01]  /*0ea0*/  SHF.R.S32.HI R209, RZ, 0x1f, R192 ;  /* 0x0000001fffd17819 */ /* 0x000fe200000114c0 */
[C---:B------:R-:W-:Y:S01]  /*0eb0*/  VIADD R189, R16.reuse, 0x100 ;  /* 0x0000010010bd7836 */ /* 0x040fe20000000000 */
[----:B------:R-:W-:Y:S01]  /*0ec0*/  SHF.R.S32.HI R208, RZ, 0x1f, R191 ;  /* 0x0000001fffd07819 */ /* 0x000fe200000114bf */
[C---:B------:R-:W-:Y:S01]  /*0ed0*/  VIADD R188, R16.reuse, 0x140 ;  /* 0x0000014010bc7836 */ /* 0x040fe20000000000 */
[----:B------:R-:W-:Y:S01]  /*0ee0*/  SHF.R.S32.HI R207, RZ, 0x1f, R190 ;  /* 0x0000001fffcf7819 */ /* 0x000fe200000114be */
[C---:B------:R-:W-:Y:S01]  /*0ef0*/  VIADD R199, R16.reuse, 0x180 ;  /* 0x0000018010c77836 */ /* 0x040fe20000000000 */
[----:B------:R-:W-:Y:S01]  /*0f00*/  SHF.R.S32.HI R206, RZ, 0x1f, R189 ;  /* 0x0000001fffce7819 */ /* 0x000fe200000114bd */
[----:B------:R-:W-:Y:S01]  /*0f10*/  VIADD R198, R16, 0x1c0 ;  /* 0x000001c010c67836 */ /* 0x000fe20000000000 */
[----:B------:R-:W-:Y:S01]  /*0f20*/  SHF.R.S32.HI R205, RZ, 0x1f, R188 ;  /* 0x0000001fffcd7819 */ /* 0x000fe200000114bc */
[----:B------:R-:W-:Y:S01]  /*0f30*/  VIADD R23, R22, 0x36440 ;  /* 0x0003644016177836 */ /* 0x000fe20000000000 */
[----:B------:R-:W-:Y:S01]  /*0f40*/  SHF.R.S32.HI R204, RZ, 0x1f, R199 ;  /* 0x0000001fffcc7819 */ /* 0x000fe200000114c7 */
[C---:B------:R-:W-:Y:S01]  /*0f50*/  @P2 VIADD R23, R185.reuse, 0xffffffc0 ;  /* 0xffffffc0b9172836 */ /* 0x040fe20000000000 */
[----:B------:R-:W-:Y:S01]  /*0f60*/  SHF.R.S32.HI R203, RZ, 0x1f, R198 ;  /* 0x0000001fffcb7819 */ /* 0x000fe200000114c6 */
[----:B------:R-:W-:-:S02]  /*0f70*/  IMAD.IADD R185, R185, 0x1, R184 ;  /* 0x00000001b9b97824 */ /* 0x000fc400078e02b8 */
[----:B------:R-:W-:Y:S02]  /*0f80*/  IMAD.SHL.U32 R19, R0, 0x100, RZ ;  /* 0x0000010000137824 */ /* 0x000fe400078e00ff */
[----:B------:R-:W-:-:S07]  /*0f90*/  IMAD.IADD R184, R184, 0x1, R23 ;  /* 0x00000001b8b87824 */ /* 0x000fce00078e0217 */
.L_x_4255:
[----:B------:R-:W-:Y:S01]  /*0fa0*/  ULDC.64 UR6, c[0x0][0xd88] ;  /* 0x0003620000067ab9 */ /* 0x000fe20000000a00 */
[----:B0-----:R-:W-:Y:S01]  /*0fb0*/  IMAD.MOV.U32 R3, RZ, RZ, RZ ;  /* 0x000000ffff037224 */ /* 0x001fe200078e00ff */
[----:B------:R-:W-:Y:S01]  /*0fc0*/  UIMAD.WIDE UR6, UR5, 0x4, UR6 ;  /* 0x00000004050678a5 */ /* 0x000fe2000f8e0206 */
[----:B------:R-:W-:Y:S02]  /*0fd0*/  ULDC.64 UR8, c[0x0][0xb18] ;  /* 0x0002c60000087ab9 */ /* 0x000fe40000000a00 */
[----:B------:R-:W-:-:S03]  /*0fe0*/  ULDC UR5, c[0x0][0x424] ;  /* 0x0001090000057ab9 */ /* 0x000fc60000000800 */
[----:B------:R-:W-:Y:S02]  /*0ff0*/  IMAD.U32 R186, RZ, RZ, UR6 ;  /* 0x00000006ffba7e24 */ /* 0x000fe4000f8e00ff */
[----:B------:R-:W-:Y:S01]  /*1000*/  IMAD.U32 R187, RZ, RZ, UR7 ;  /* 0x00000007ffbb7e24 */ /* 0x000fe2000f8e00ff */
[----:B------:R-:W-:-:S04]  /*1010*/  ULDC.64 UR6, c[0x0][0xb20] ;  /* 0x0002c80000067ab9 */ /* 0x000fc80000000a00 */
[----:B--2---:R-:W2:Y:S01]  /*1020*/  LDG.E R186, desc[UR44][R186.64] ;  /* 0x0000002cbaba7981 */ /* 0x004ea2000c1e1900 */
[----:B------:R-:W-:-:S04]  /*1030*/  ISETP.NE.U32.AND P0, PT, RZ, UR6, PT ;  /* 0x00000006ff007c0c */ /* 0x000fc8000bf05070 */
[----:B------:R-:W-:Y:S02]  /*1040*/  ISETP.NE.AND.EX P0, PT, RZ, UR7, PT, P0 ;  /* 0x00000007ff007c0c */ /* 0x000fe4000bf05300 */
[----:B--2---:R-:W-:-:S11]  /*1050*/  SHF.R.S32.HI R193, RZ, 0x1f, R186 ;  /* 0x0000001fffc17819 */ /* 0x004fd600000114ba */
[----:B----4-:R-:W-:-:S04]  /*1060*/  @P0 LEA R4, P1, R186, UR6, 0x2 ;  /* 0x00000006ba040c11 */ /* 0x010fc8000f8210ff */
[----:B------:R-:W-:Y:S01]  /*1070*/  @P0 LEA.HI.X R5, R186, UR7, R193, 0x2, P1 ;  /* 0x00000007ba050c11 */ /* 0x000fe200088f14c1 */
[----:B------:R-:W-:-:S04]  /*1080*/  ULDC.64 UR6, c[0x0][0x418] ;  /* 0x0001060000067ab9 */ /* 0x000fc80000000a00 */
[----:B------:R0:W5:Y:S01]  /*1090*/  @P0 LDG.E R3, desc[UR44][R4.64] ;  /* 0x0000002c04030981 */ /* 0x000162000c1e1900 */
[----:B------:R-:W-:Y:S01]  /*10a0*/  ISETP.NE.U32.AND P0, PT, RZ, UR8, PT ;  /* 0x00000008ff007c0c */ /* 0x000fe2000bf05070 */
[----:B------:R-:W-:-:S03]  /*10b0*/  UISETP.NE.U32.AND UP0, UPT, UR6, URZ, UPT ;  /* 0x0000003f0600728c */ /* 0x000fc6000bf05070 */
[----:B------:R-:W-:Y:S01]  /*10c0*/  ISETP.NE.AND.EX P0, PT, RZ, UR9, PT, P0 ;  /* 0x00000009ff007c0c */ /* 0x000fe2000bf05300 */
[----:B------:R-:W-:Y:S01]  /*10d0*/  UISETP.NE.AND.EX UP0, UPT, UR7, URZ, UPT, UP0 ;  /* 0x0000003f0700728c */ /* 0x000fe2000bf05300 */
[----:B------:R-:W-:-:S03]  /*10e0*/  ULDC UR6, c[0x0][0x2f0] ;  /* 0x0000bc0000067ab9 */ /* 0x000fc60000000800 */
[----:B------:R-:W-:-:S04]  /*10f0*/  USEL UR5, UR5, 0x1, UP0 ;  /* 0x0000000105057887 */ /* 0x000fc80008000000 */
[----:B------:R-:W-:-:S04]  /*1100*/  UIMAD UR5, UR5, UR6, URZ ;  /* 0x00000006050572a4 */ /* 0x000fc8000f8e023f */
[C---:B0-----:R-:W-:Y:S02]  /*1110*/  @P0 LEA R4, P1, R186.reuse, UR8, 0x2 ;  /* 0x00000008ba040c11 */ /* 0x041fe4000f8210ff */
[----:B------:R-:W-:Y:S02]  /*1120*/  IMAD.U32 R168, RZ, RZ, UR5 ;  /* 0x00000005ffa87e24 */ /* 0x000fe4000f8e00ff */
[----:B------:R-:W-:-:S05]  /*1130*/  @P0 LEA.HI.X R5, R186, UR9, R193, 0x2, P1 ;  /* 0x00000009ba050c11 */ /* 0x000fca00088f14c1 */
[----:B------:R0:W5:Y:S01]  /*1140*/  @P0 LDG.E R168, desc[UR44][R4.64] ;  /* 0x0000002c04a80981 */ /* 0x000162000c1e1900 */
[----:B------:R-:W-:Y:S01]  /*1150*/  UMOV UR42, UR4 ;  /* 0x00000004002a7c82 */ /* 0x000fe20008000000 */
[----:B-1-3--:R-:W-:Y:S05]  /*1160*/  @P0 BRA `(.L_x_4211) ;  /* 0x0000000000240947 */ /* 0x00afea0003800000 */
        /* <DEDUP_REMOVED lines=9> */
.L_x_4211:
[----:B------:R-:W-:Y:S01]  /*1200*/  UISETP.NE.AND UP0, UPT, UR37, 0x1, UPT ;  /* 0x000000012500788c */ /* 0x000fe2000bf05270 */
[----:B-----5:R-:W-:Y:S01]  /*1210*/  IMAD.IADD R168, R168, 0x1, -R3 ;  /* 0x00000001a8a87824 */ /* 0x020fe200078e0a03 */
[----:B------:R-:W-:Y:S01]  /*1220*/  CS2R R164, SRZ ;  /* 0x0000000000a47805 */ /* 0x000fe2000001ff00 */
[----:B------:R-:W-:Y:S01]  /*1230*/  IMAD.MOV.U32 R187, RZ, RZ, R6 ;  /* 0x000000ffffbb7224 */ /* 0x000fe200078e0006 */
[----:B------:R-:W-:Y:S01]  /*1240*/  CS2R R150, SRZ ;  /* 0x0000000000967805 */ /* 0x000fe2000001ff00 */
[----:B------:R-:W-:Y:S01]  /*1250*/  VIADD R0, R168, 0x3f ;  /* 0x0000003fa8007836 */ /* 0x000fe20000000000 */
[----:B------:R-:W-:Y:S02]  /*1260*/  PLOP3.LUT P0, PT, PT, PT, UP0, 0x80, 0x0 ;  /* 0x000000000000781c */ /* 0x000fe40003f0f008 */
[----:B------:R-:W-:Y:S02]  /*1270*/  CS2R R148, SRZ ;  /* 0x0000000000947805 */ /* 0x000fe4000001ff00 */
[----:B------:R-:W-:-:S02]  /*1280*/  CS2R R146, SRZ ;  /* 0x0000000000927805 */ /* 0x000fc4000001ff00 */
[----:B------:R-:W-:Y:S02]  /*1290*/  CS2R R144, SRZ ;  /* 0x0000000000907805 */ /* 0x000fe4000001ff00 */
[----:B------:R-:W-:Y:S02]  /*12a0*/  SHF.R.S32.HI R3, RZ, 0x1f, R0 ;  /* 0x0000001fff037819 */ /* 0x000fe40000011400 */
[----:B------:R-:W-:Y:S02]  /*12b0*/  CS2R R142, SRZ ;  /* 0x00000000008e7805 */ /* 0x000fe4000001ff00 */
[----:B------:R-:W-:Y:S02]  /*12c0*/  CS2R R140, SRZ ;  /* 0x00000000008c7805 */ /* 0x000fe4000001ff00 */
[----:B------:R-:W-:Y:S02]  /*12d0*/  CS2R R138, SRZ ;  /* 0x00000000008a7805 */ /* 0x000fe4000001ff00 */
[----:B------:R-:W-:Y:S01]  /*12e0*/  LEA.HI R3, R3, R0, RZ, 0x6 ;  /* 0x0000000003037211 */ /* 0x000fe200078f30ff */
        /* <DEDUP_REMOVED lines=54> */
[----:B------:R-:W-:Y:S01]  /*1650*/  IMAD.MOV.U32 R31, RZ, RZ, RZ ;  /* 0x000000ffff1f7224 */ /* 0x000fe200078e00ff */
[----:B------:R-:W-:Y:S02]  /*1660*/  CS2R R10, SRZ ;  /* 0x00000000000a7805 */ /* 0x000fe4000001ff00 */
[----:B------:R-:W-:Y:S01]  /*1670*/  CS2R R174, SRZ ;  /* 0x0000000000ae7805 */ /* 0x000fe2000001ff00 */
[----:B------:R-:W-:Y:S01]  /*1680*/  IMAD.MOV.U32 R27, RZ, RZ, RZ ;  /* 0x000000ffff1b7224 */ /* 0x000fe200078e00ff */
[----:B------:R-:W-:-:S02]  /*1690*/  CS2R R8, SRZ ;  /* 0x0000000000087805 */ /* 0x000fc4000001ff00 */
[----:B------:R-:W-:Y:S01]  /*16a0*/  SHF.R.S32.HI R176, RZ, 0x6, R3 ;  /* 0x00000006ffb07819 */ /* 0x000fe20000011403 */
[----:B------:R-:W-:Y:S06]  /*16b0*/  @!P0 BRA `(.L_x_4212) ;  /* 0x0000001400d88947 */ /* 0x000fec0003800000 */
[----:B------:R-:W-:Y:S02]  /*16c0*/  ISETP.GE.AND P1, PT, R168, 0x1, PT ;  /* 0x00000001a800780c */ /* 0x000fe40003f26270 */
[----:B------:R-:W-:-:S11]  /*16d0*/  PLOP3.LUT P0, PT, PT, PT, PT, 0x80, 0x0 ;  /* 0x000000000000781c */ /* 0x000fd60003f0f070 */
[----:B------:R-:W-:Y:S05]  /*16e0*/  @!P1 BRA `(.L_x_4213) ;  /* 0x0000007000c89947 */ /* 0x000fea0003800000 */
[----:B------:R-:W1:Y:S01]  /*16f0*/  SHFL.IDX PT, R3, R197, RZ, 0x1f ;  /* 0x00001fffc5037589 */ /* 0x000e6200000e0000 */
[----:B------:R-:W-:Y:S01]  /*1700*/  UMOV UR7, 0x40000040 ;  /* 0x4000004000077882 */ /* 0x000fe20000000000 */
[----:B------:R-:W-:Y:S01]  /*1710*/  UMOV UR13, 0x40000040 ;  /* 0x40000040000d7882 */ /* 0x000fe20000000000 */
[----:B------:R-:W-:Y:S01]  /*1720*/  UMOV UR15, 0x40000040 ;  /* 0x40000040000f7882 */ /* 0x000fe20000000000 */
[----:B------:R-:W-:Y:S01]  /*1730*/  BAR.SYNC.DEFER_BLOCKING 0xe, 0x100 ;  /* 0x0384000000007b1d */ /* 0x000fe20000010000 */
[----:B------:R-:W-:-:S05]  /*1740*/  UISETP.NE.AND UP0, UPT, UR41, 0x3, UPT ;  /* 0x000000032900788c */ /* 0x000fca000bf05270 */
[----:B------:R-:W-:Y:S01]  /*1750*/  UMOV UR17, 0x40000040 ;  /* 0x4000004000117882 */ /* 0x000fe20000000000 */
[----:B------:R-:W-:Y:S01]  /*1760*/  UMOV UR19, 0x40000040 ;  /* 0x4000004000137882 */ /* 0x000fe20000000000 */
[----:B------:R-:W-:Y:S01]  /*1770*/  UMOV UR9, 0x40000040 ;  /* 0x4000004000097882 */ /* 0x000fe20000000000 */
[----:B------:R-:W-:Y:S01]  /*1780*/  UMOV UR11, 0x40000040 ;  /* 0x40000040000b7882 */ /* 0x000fe20000000000 */
[----:B------:R-:W-:Y:S02]  /*1790*/  PLOP3.LUT P1, PT, PT, PT, UP0, 0x80, 0x0 ;  /* 0x000000000000781c */ /* 0x000fe40003f2f008 */
[----:B-1----:R-:W-:Y:S01]  /*17a0*/  R2UR UR4, R3 ;  /* 0x00000000030472ca */ /* 0x002fe200000e0000 */
        /* <DEDUP_REMOVED lines=15> */
[----:B------:R-:W-:Y:S01]  /*18a0*/  ULEA UR6, UR36, UR20, 0xc ;  /* 0x0000001424067291 */ /* 0x000fe2000f8e603f */
[----:B------:R-:W-:Y:S01]  /*18b0*/  UMOV UR5, 0x40000040 ;  /* 0x4000004000057882 */ /* 0x000fe20000000000 */
[----:B------:R-:W-:Y:S02]  /*18c0*/  UIADD3 UR8, UR4, 0x6, URZ ;  /* 0x0000000604087890 */ /* 0x000fe4000fffe03f */
[----:B------:R-:W-:Y:S02]  /*18d0*/  UIADD3 UR14, UR6, 0x80, URZ ;  /* 0x00000080060e7890 */ /* 0x000fe4000fffe03f */
[----:B------:R-:W-:-:S03]  /*18e0*/  UIADD3 UR18, UR6, 0x100, URZ ;  /* 0x0000010006127890 */ /* 0x000fc6000fffe03f */
[----:B------:R-:W-:Y:S01]  /*18f0*/  HGMMA.64x256x16.F32.BF16 R24, gdesc[UR4].tnspB, RZ, !UPT, gsb0 ;  /* 0x43e00000041879f0 */ /* 0x000fe2000c0018ff */
[----:B------:R-:W-:Y:S02]  /*1900*/  UIADD3 UR10, UR6, 0x180, URZ ;  /* 0x00000180060a7890 */ /* 0x000fe4000fffe03f */
        /* <DEDUP_REMOVED lines=16> */
.L_x_4214:
[----:B------:R-:W-:Y:S01]  /*1a10*/  ULEA UR6, UR36, UR40, 0x3 ;  /* 0x0000002824067291 */ /* 0x000fe2000f8e183f */
[----:B------:R-:W-:-:S03]  /*1a20*/  ISETP.GE.AND P0, PT, R168, 0x41, PT ;  /* 0x00000041a800780c */ /* 0x000fc60003f06270 */
[----:B------:R-:W-:-:S04]  /*1a30*/  UIADD3 UR6, UR6, 0x38860, URZ ;  /* 0x0003886006067890 */ /* 0x000fc8000fffe03f */
[----:B------:R-:W-:-:S09]  /*1a40*/  UPRMT UR6, UR39, 0x654, UR6 ;  /* 0x0000065427067896 */ /* 0x000fd20008000006 */
[----:B------:R-:W-:Y:S01]  /*1a50*/  SYNCS.ARRIVE.TRANS64.RED.A1T0 RZ, [UR6], RZ ;  /* 0x000000ffffff79a7 */ /* 0x000fe20008100406 */
[----:B------:R-:W-:Y:S05]  /*1a60*/  @!P0 BRA `(.L_x_4215) ;  /* 0x0000000800b48947 */ /* 0x000fea0003800000 */
[----:B------:R-:W-:-:S07]  /*1a70*/  VIADD R176, R176, 0xfffffffe ;  /* 0xfffffffeb0b07836 */ /* 0x000fce0000000000 */
.L_x_4217:
[----:B------:R-:W-:Y:S01]  /*1a80*/  BAR.SYNC.DEFER_BLOCKING 0xe, 0x100 ;  /* 0x0384000000007b1d */ /* 0x000fe20000010000 */
[----:B0-----:R-:W-:Y:S01]  /*1a90*/  IMAD.U32 R4, RZ, RZ, UR36 ;  /* 0x00000024ff047e24 */ /* 0x001fe2000f8e00ff */
        /* <DEDUP_REMOVED lines=146> */
[----:B------:R-:W-:Y:S01]  /*23c0*/  HGMMA.64x256x16.F32.BF16 R24, gdesc[UR4].tnspB, R24, gsb0 ;  /* 0x43e00000041879f0 */ /* 0x000fe20008001818 */
[----:B------:R-:W-:-:S06]  /*23d0*/  USEL UR6, URZ, 0x1, UP0 ;  /* 0x000000013f067887 */ /* 0x000fcc0008000000 */
[----:B------:R-:W-:Y:S01]  /*23e0*/  LOP3.LUT R2, R2, UR6, RZ, 0x3c, !PT ;  /* 0x0000000602027c12 */ /* 0x000fe2000f8e3cff */
[----:B------:R-:W-:Y:S02]  /*23f0*/  WARPGROUP.DEPBAR.LE gsb0, 0x0 ;  /* 0x00008000000079c5 */ /* 0x000fe40000010000 */
[----:B------:R-:W-:-:S15]  /*2400*/  WARPGROUP.ARRIVE ;  /* 0x00000000000079c5 */ /* 0x000fde0000000000 */
[----:B------:R-:W-:-:S03]  /*2410*/  NOP ;  /* 0x0000000000007918 */ /* 0x000fc60000000000 */
        /* <DEDUP_REMOVED lines=13> */
.L_x_4216:
[----:B------:R-:W-:-:S04]  /*24f0*/  ULEA UR6, UR36, UR40, 0x3 ;  /* 0x0000002824067291 */ /* 0x000fc8000f8e183f */
[----:B------:R-:W-:-:S04]  /*2500*/  UIADD3 UR6, UR6, 0x38860, URZ ;  /* 0x0003886006067890 */ /* 0x000fc8000fffe03f */
[----:B------:R-:W-:-:S09]  /*2510*/  UPRMT UR6, UR39, 0x654, UR6 ;  /* 0x0000065427067896 */ /* 0x000fd20008000006 */
[----:B------:R-:W-:Y:S01]  /*2520*/  SYNCS.ARRIVE.TRANS64.RED.A1T0 RZ, [UR6], RZ ;  /* 0x000000ffffff79a7 */ /* 0x000fe20008100406 */
[----:B------:R-:W-:Y:S05]  /*2530*/  @P0 BRA `(.L_x_4217) ;  /* 0xfffffff400500947 */ /* 0x000fea000383ffff */
.L_x_4215:
[----:B------:R-:W-:Y:S01]  /*2540*/  BAR.SYNC.DEFER_BLOCKING 0xe, 0x100 ;  /* 0x0384000000007b1d */ /* 0x000fe20000010000 */
[----:B0-----:R-:W-:Y:S01]  /*2550*/  IMAD.U32 R4, RZ, RZ, UR36 ;  /* 0x00000024ff047e24 */ /* 0x001fe2000f8e00ff */
[----:B------:R-:W-:Y:S01]  /*2560*/  UIADD3 UR36, UR36, 0x1, URZ ;  /* 0x0000000124247890 */ /* 0x000fe2000fffe03f */
[----:B------:R-:W-:Y:S02]  /*2570*/  PLOP3.LUT P0, PT, PT, PT, PT, 0x8, 0x0 ;  /* 0x000000000000781c */ /* 0x000fe40003f0e170 */
        /* <DEDUP_REMOVED lines=138> */
.L_x_4212:
[----:B------:R-:W-:Y:S02]  /*2e20*/  ISETP.GE.AND P1, PT, R168, 0x1, PT ;  /* 0x00000001a800780c */ /* 0x000fe40003f26270 */
[----:B------:R-:W-:-:S11]  /*2e30*/  PLOP3.LUT P0, PT, PT, PT, PT, 0x80, 0x0 ;  /* 0x000000000000781c */ /* 0x000fd60003f0f070 */
[----:B------:R-:W-:Y:S05]  /*2e40*/  @!P1 BRA `(.L_x_4213) ;  /* 0x0000005800f09947 */ /* 0x000fea0003800000 */
[----:B------:R-:W1:Y:S02]  /*2e50*/  SHFL.IDX PT, R0, R197, RZ, 0x1f ;  /* 0x00001fffc5007589 */ /* 0x000e6400000e0000 */
[----:B-1----:R-:W-:-:S13]  /*2e60*/  R2UR UR4, R0 ;  /* 0x00000000000472ca */ /* 0x002fda00000e0000 */
        /* <DEDUP_REMOVED lines=14> */
[----:B0-----:R-:W-:Y:S01]  /*2f50*/  IMAD.U32 R4, RZ, RZ, UR4 ;  /* 0x00000004ff047e24 */ /* 0x001fe2000f8e00ff */
        /* <DEDUP_REMOVED lines=12> */
.L_x_4218:
[----:B------:R-:W-:-:S04]  /*3020*/  LEA.HI R0, R196, R196, RZ, 0x1 ;  /* 0x000000c4c4007211 */ /* 0x000fc800078f08ff */
[----:B------:R-:W-:Y:S01]  /*3030*/  LOP3.LUT R3, R0, 0xfffffffe, RZ, 0xc0, !PT ;  /* 0xfffffffe00037812 */ /* 0x000fe200078ec0ff */
[----:B------:R-:W-:-:S04]  /*3040*/  IMAD.U32 R0, RZ, RZ, UR41 ;  /* 0x00000029ff007e24 */ /* 0x000fc8000f8e00ff */
[----:B------:R-:W-:Y:S01]  /*3050*/  IMAD.IADD R3, R196, 0x1, -R3 ;  /* 0x00000001c4037824 */ /* 0x000fe200078e0a03 */
[----:B------:R-:W-:-:S04]  /*3060*/  ISETP.NE.AND P0, PT, R0, 0x3, PT ;  /* 0x000000030000780c */ /* 0x000fc80003f05270 */
[----:B------:R-:W-:-:S04]  /*3070*/  SHF.L.U32 R3, R3, 0x1f, RZ ;  /* 0x0000001f03037819 */ /* 0x000fc800000006ff */
[----:B------:R-:W1:Y:S02]  /*3080*/  SYNCS.PHASECHK.TRANS64.TRYWAIT P1, [UR40+0x38800], R3 ;  /* 0x03880003ff0075a7 */ /* 0x000e640008020168 */
[----:B-1----:R-:W-:Y:S05]  /*3090*/  @!P1 BRA `(.L_x_4219) ;  /* 0x000000e800a89947 */ /* 0x002fea0003800000 */
.L_x_4346:
[----:B------:R-:W-:Y:S05]  /*30a0*/  @!P0 BRA `(.L_x_4220) ;  /* 0x0000000000048947 */ /* 0x000fea0003800000 */
[----:B------:R-:W-:Y:S01]  /*30b0*/  BPT.TRAP 0x1 ;  /* 0x000000040000795c */ /* 0x000fe20000300000 */
.L_x_4220:
[----:B------:R-:W-:Y:S01]  /*30c0*/  IMAD.U32 R7, RZ, RZ, UR36 ;  /* 0x00000024ff077e24 */ /* 0x000fe2000f8e00ff */
[----:B0-----:R-:W-:-:S04]  /*30d0*/  SHF.L.U32 R4, R2, 0x1f, RZ ;  /* 0x0000001f02047819 */ /* 0x001fc800000006ff */
[----:B------:R-:W-:-:S04]  /*30e0*/  LEA R7, R7, UR40, 0x3 ;  /* 0x0000002807077c11 */ /* 0x000fc8000f8e18ff */
[----:B------:R0:W2:Y:S01]  /*30f0*/  SYNCS.PHASECHK.TRANS64.TRYWAIT P1, [R7+URZ+0x38830], R4 ;  /* 0x03883004070075a7 */ /* 0x0000a2000802017f */
[----:B------:R-:W-:Y:S05]  /*3100*/  @!P0 BRA `(.L_x_4221) ;  /* 0x0000000000048947 */ /* 0x000fea0003800000 */
[----:B------:R-:W-:Y:S01]  /*3110*/  BPT.TRAP 0x1 ;  /* 0x000000040000795c */ /* 0x000fe20000300000 */
.L_x_4221:
[----:B--2---:R-:W-:Y:S05]  /*3120*/  @P1 BRA `(.L_x_4222) ;  /* 0x0000000000081947 */ /* 0x004fea0003800000 */
[----:B------:R-:W2:Y:S02]  /*3130*/  SYNCS.PHASECHK.TRANS64.TRYWAIT P1, [R7+URZ+0x38830], R4 ;  /* 0x03883004070075a7 */ /* 0x000ea4000802017f */
[----:B--2---:R-:W-:Y:S05]  /*3140*/  @!P1 BRA `(.L_x_4223) ;  /* 0x000000e800949947 */ /* 0x004fea0003800000 */
.L_x_4222:
[----:B------:R-:W-:-:S04]  /*3150*/  UIADD3 UR4, UR40, 0x22400, URZ ;  /* 0x0002240028047890 */ /* 0x000fc8000fffe03f */
[----:B------:R-:W-:-:S04]  /*3160*/  USHF.R.U32.HI UR4, URZ, 0x4, UR4 ;  /* 0x000000043f047899 */ /* 0x000fc80008011604 */
[----:B------:R-:W-:-:S06]  /*3170*/  ULOP3.LUT UR4, UR4, 0x3fff, URZ, 0xc0, !UPT ;  /* 0x00003fff04047892 */ /* 0x000fcc000f8ec03f */
[----:B-1----:R-:W-:Y:S01]  /*3180*/  IMAD.U32 R0, RZ, RZ, UR4 ;  /* 0x00000004ff007e24 */ /* 0x002fe2000f8e00ff */
        /* <DEDUP_REMOVED lines=34> */
[----:B------:R-:W1:Y:S02]  /*33b0*/  SYNCS.PHASECHK.TRANS64.TRYWAIT P1, [UR40+0x38810], R3 ;  /* 0x03881003ff0075a7 */ /* 0x000e640008020168 */
[----:B-1----:R-:W-:Y:S05]  /*33c0*/  @!P1 BRA `(.L_x_4224) ;  /* 0x000000e800089947 */ /* 0x002fea0003800000 */
.L_x_4347:
[----:B------:R-:W-:Y:S05]  /*33d0*/  @!P0 BRA `(.L_x_4225) ;  /* 0x0000000000048947 */ /* 0x000fea0003800000 */
[----:B------:R-:W-:Y:S01]  /*33e0*/  BPT.TRAP 0x1 ;  /* 0x000000040000795c */ /* 0x000fe20000300000 */
.L_x_4225:
[----:B------:R3:W4:Y:S01]  /*33f0*/  SYNCS.PHASECHK.TRANS64.TRYWAIT P1, [R7+URZ+0x38850], R4 ;  /* 0x03885004070075a7 */ /* 0x000722000802017f */
[----:B------:R-:W-:Y:S05]  /*3400*/  @!P0 BRA `(.L_x_4226) ;  /* 0x0000000000048947 */ /* 0x000fea0003800000 */
[----:B------:R-:W-:Y:S01]  /*3410*/  BPT.TRAP 0x1 ;  /* 0x000000040000795c */ /* 0x000fe20000300000 */
.L_x_4226:
[----:B----4-:R-:W-:Y:S05]  /*3420*/  @P1 BRA `(.L_x_4227) ;  /* 0x0000000000081947 */ /* 0x010fea0003800000 */
[----:B------:R-:W4:Y:S02]  /*3430*/  SYNCS.PHASECHK.TRANS64.TRYWAIT P1, [R7+URZ+0x38850], R4 ;  /* 0x03885004070075a7 */ /* 0x000f24000802017f */
[----:B----4-:R-:W-:Y:S05]  /*3440*/  @!P1 BRA `(.L_x_4228) ;  /* 0x000000e800009947 */ /* 0x010fea0003800000 */
.L_x_4227:
[----:B------:R-:W-:Y:S01]  /*3450*/  UIADD3 UR4, UR40, 0x400, URZ ;  /* 0x0000040028047890 */ /* 0x000fe2000fffe03f */
[----:B------:R-:W-:Y:S01]  /*3460*/  WARPGROUP.ARRIVE ;  /* 0x00000000000079c5 */ /* 0x000fe20000000000 */
[----:B------:R-:W-:-:S05]  /*3470*/  UIADD3 UR5, UR40, 0x26400, URZ ;  /* 0x0002640028057890 */ /* 0x000fca000fffe03f */
[----:B-1----:R-:W1:Y:S01]  /*3480*/  S2R R3, SR_TID.X ;  /* 0x0000000000037919 */ /* 0x002e620000002100 */
        /* <DEDUP_REMOVED lines=18> */
[----:B-1----:R-:W-:-:S06]  /*35b0*/  SHF.R.U32.HI R3, RZ, 0x7, R3 ;  /* 0x00000007ff037819 */ /* 0x002fcc0000011603 */
[----:B------:R-:W1:Y:S02]  /*35c0*/  SHFL.IDX PT, R3, R3, RZ, 0x1f ;  /* 0x00001fff03037589 */ /* 0x000e6400000e0000 */
[----:B-1----:R-:W-:-:S13]  /*35d0*/  R2UR UR7, R3 ;  /* 0x00000000030772ca */ /* 0x002fda00000e0000 */
        /* <DEDUP_REMOVED lines=251> */
.L_x_4229:
[----:B------:R-:W-:Y:S01]  /*4590*/  IMAD R3, R176, -0x40, R168 ;  /* 0xffffffc0b0037824 */ /* 0x000fe200078e02a8 */
[----:B------:R-:W-:Y:S01]  /*45a0*/  ULDC UR18, c[0x0][0xa80] ;  /* 0x0002a00000127ab9 */ /* 0x000fe20000000800 */
[----:B------:R-:W-:Y:S01]  /*45b0*/  R2UR UR5, R7 ;  /* 0x00000000070572ca */ /* 0x000fe200000e0000 */
[----:B------:R-:W-:Y:S02]  /*45c0*/  ULOP3.LUT UR43, UR43, 0x2000000, URZ, 0xfc, !UPT ;  /* 0x020000002b2b7892 */ /* 0x000fe4000f8efc3f */
[----:B------:R-:W-:Y:S01]  /*45d0*/  IADD3 R3, -R18, 0x40, R3 ;  /* 0x0000004012037810 */ /* 0x000fe20007ffe103 */
[----:B------:R-:W-:Y:S01]  /*45e0*/  UMOV UR11, 0x40000040 ;  /* 0x40000040000b7882 */ /* 0x000fe20000000000 */
[----:B------:R-:W-:Y:S02]  /*45f0*/  ULEA UR10, UR36, UR43, 0xc ;  /* 0x0000002b240a7291 */ /* 0x000fe4000f8e603f */
[C---:B------:R-:W-:Y:S01]  /*4600*/  ISETP.GT.AND P5, PT, R3.reuse, RZ, PT ;  /* 0x000000ff0300720c */ /* 0x040fe20003fa4270 */
[----:B------:R-:W-:Y:S01]  /*4610*/  UMOV UR15, 0x40000040 ;  /* 0x40000040000f7882 */ /* 0x000fe20000000000 */
[C---:B------:R-:W-:Y:S01]  /*4620*/  ISETP.GT.AND P4, PT, R3.reuse, 0x1, PT ;  /* 0x000000010300780c */ /* 0x040fe20003f84270 */
[----:B------:R-:W-:Y:S01]  /*4630*/  UIADD3 UR14, UR10, 0x80, URZ ;  /* 0x000000800a0e7890 */ /* 0x000fe2000fffe03f */
[----:B------:R-:W-:-:S02]  /*4640*/  ISETP.GT.AND P3, PT, R3, 0x8, PT ;  /* 0x000000080300780c */ /* 0x000fc40003f64270 */
[----:B------:R-:W-:Y:S01]  /*4650*/  FSEL R24, R24, -INF , P5 ;  /* 0xff80000018187808 */ /* 0x000fe20002800000 */
[----:B------:R-:W-:Y:S01]  /*4660*/  UIADD3 UR5, UR5, 0x38840, URZ ;  /* 0x0003884005057890 */ /* 0x000fe2000fffe03f */
[----:B------:R-:W-:Y:S02]  /*4670*/  FSEL R25, R25, -INF , P4 ;  /* 0xff80000019197808 */ /* 0x000fe40002000000 */
[C---:B------:R-:W-:Y:S01]  /*4680*/  ISETP.GT.AND P2, PT, R3.reuse, 0x9, PT ;  /* 0x000000090300780c */ /* 0x040fe20003f44270 */
[----:B------:R-:W-:Y:S01]  /*4690*/  UPRMT UR5, UR39, 0x654, UR5 ;  /* 0x0000065427057896 */ /* 0x000fe20008000005 */
[----:B------:R-:W-:Y:S02]  /*46a0*/  FSEL R28, R28, -INF , P3 ;  /* 0xff8000001c1c7808 */ /* 0x000fe40001800000 */
[----:B------:R-:W-:Y:S02]  /*46b0*/  FMNMX.FTZ R5, R24, R25, !PT ;  /* 0x0000001918057209 */ /* 0x000fe40007810000 */
[----:B------:R-:W-:-:S02]  /*46c0*/  ISETP.GT.AND P1, PT, R3, 0x10, PT ;  /* 0x000000100300780c */ /* 0x000fc40003f24270 */
[----:B------:R-:W-:Y:S02]  /*46d0*/  FSEL R29, R29, -INF , P2 ;  /* 0xff8000001d1d7808 */ /* 0x000fe40001000000 */
[----:B0-234-:R-:W-:Y:S01]  /*46e0*/  FMNMX.FTZ R4, R28, R5, !PT ;  /* 0x000000051c047209 */ /* 0x01dfe20007810000 */
[----:B------:R-:W-:Y:S01]  /*46f0*/  SYNCS.ARRIVE.TRANS64.RED.A1T0 RZ, [UR5], RZ ;  /* 0x000000ffffff79a7 */ /* 0x000fe20008100405 */
        /* <DEDUP_REMOVED lines=40> */
[----:B------:R-:W-:Y:S01]  /*4980*/  BAR.SYNC.DEFER_BLOCKING 0xf, 0x100 ;  /* 0x03c4000000007b1d */ /* 0x000fe20000010000 */
[----:B------:R-:W-:-:S02]  /*4990*/  ISETP.GT.AND P2, PT, R3, 0x39, PT ;  /* 0x000000390300780c */ /* 0x000fc40003f44270 */
[----:B------:R-:W-:Y:S02]  /*49a0*/  FSEL R52, R52, -INF , P3 ;  /* 0xff80000034347808 */ /* 0x000fe40001800000 */
[----:B------:R-:W-:Y:S02]  /*49b0*/  FMNMX.FTZ R3, R49, R4, !PT ;  /* 0x0000000431037209 */ /* 0x000fe40007810000 */
[----:B------:R-:W-:Y:S02]  /*49c0*/  FSEL R53, R53, -INF , P2 ;  /* 0xff80000035357808 */ /* 0x000fe40001000000 */
[----:B------:R-:W-:Y:S02]  /*49d0*/  FMNMX.FTZ R4, R52, R3, !PT ;  /* 0x0000000334047209 */ /* 0x000fe40007810000 */
[----:B------:R-:W-:Y:S02]  /*49e0*/  FSEL R46, R46, -INF , P1 ;  /* 0xff8000002e2e7808 */ /* 0x000fe40000800000 */
[----:B------:R-:W-:-:S02]  /*49f0*/  FMNMX.FTZ R6, R53, R4, !PT ;  /* 0x0000000435067209 */ /* 0x000fc40007810000 */
[----:B------:R-:W-:Y:S02]  /*4a00*/  FSEL R47, R47, -INF , P6 ;  /* 0xff8000002f2f7808 */ /* 0x000fe40003000000 */
[----:B------:R-:W-:Y:S01]  /*4a10*/  FSEL R50, R50, -INF , P5 ;  /* 0xff80000032327808 */ /* 0x000fe20002800000 */
[----:B------:R-:W0:Y:S01]  /*4a20*/  SHFL.BFLY PT, R3, R6, 0x2, 0x1f ;  /* 0x0c401f0006037f89 */ /* 0x000e2200000e0000 */
[----:B------:R-:W-:Y:S02]  /*4a30*/  FSEL R51, R51, -INF , P4 ;  /* 0xff80000033337808 */ /* 0x000fe40002000000 */
[----:B------:R-:W-:Y:S02]  /*4a40*/  FSEL R54, R54, -INF , P3 ;  /* 0xff80000036367808 */ /* 0x000fe40001800000 */
[----:B------:R-:W-:Y:S02]  /*4a50*/  FSEL R55, R55, -INF , P2 ;  /* 0xff80000037377808 */ /* 0x000fe40001000000 */
[----:B0-----:R-:W-:-:S02]  /*4a60*/  FMNMX.FTZ R8, R6, R3, !PT ;  /* 0x0000000306087209 */ /* 0x001fc40007810000 */
[----:B------:R-:W-:-:S03]  /*4a70*/  FMNMX.FTZ R3, R26, R27, !PT ;  /* 0x0000001b1a037209 */ /* 0x000fc60007810000 */
[----:B------:R-:W0:Y:S01]  /*4a80*/  SHFL.BFLY PT, R5, R8, 0x1, 0x1f ;  /* 0x0c201f0008057f89 */ /* 0x000e2200000e0000 */
        /* <DEDUP_REMOVED lines=32> */
[----:B------:R-:W-:Y:S01]  /*4c90*/  FFMA.FTZ R172, R53, UR18, -R56 ;  /* 0x0000001235ac7c23 */ /* 0x000fe20008010838 */
[----:B------:R-:W-:Y:S02]  /*4ca0*/  MUFU.EX2 R5, R5 ;  /* 0x0000000500057308 */ /* 0x000fe40000000800 */
[----:B------:R-:W0:Y:S06]  /*4cb0*/  SHFL.BFLY PT, R15, R4, 0x2, 0x1f ;  /* 0x0c401f00040f7f89 */ /* 0x000e2c00000e0000 */
[----:B------:R-:W1:Y:S08]  /*4cc0*/  MUFU.EX2 R6, R6 ;  /* 0x0000000600067308 */ /* 0x000e700000000800 */
[----:B------:R-:W-:Y:S08]  /*4cd0*/  MUFU.EX2 R8, R8 ;  /* 0x0000000800087308 */ /* 0x000ff00000000800 */
[----:B------:R-:W2:Y:S01]  /*4ce0*/  MUFU.EX2 R9, R9 ;  /* 0x0000000900097308 */ /* 0x000ea20000000800 */
[----:B-1----:R-:W-:Y:S01]  /*4cf0*/  F2FP.BF16.F32.PACK_AB R152, R6, R5 ;  /* 0x000000050698723e */ /* 0x002fe200000010ff */
[----:B------:R-:W-:Y:S01]  /*4d00*/  FADD.FTZ R5, R5, R6 ;  /* 0x0000000605057221 */ /* 0x000fe20000010000 */
[----:B0-----:R-:W-:Y:S01]  /*4d10*/  FMNMX.FTZ R24, R4, R15, !PT ;  /* 0x0000000f04187209 */ /* 0x001fe20007810000 */
[----:B------:R-:W-:-:S04]  /*4d20*/  FFMA.FTZ R15, R41, UR18, -R56 ;  /* 0x00000012290f7c23 */ /* 0x000fc80008010838 */
[----:B------:R-:W0:Y:S01]  /*4d30*/  SHFL.BFLY PT, R25, R24, 0x1, 0x1f ;  /* 0x0c201f0018197f89 */ /* 0x000e2200000e0000 */
[----:B------:R-:W-:Y:S08]  /*4d40*/  MUFU.EX2 R10, R10 ;  /* 0x0000000a000a7308 */ /* 0x000ff00000000800 */
[----:B------:R-:W1:Y:S01]  /*4d50*/  MUFU.EX2 R11, R11 ;  /* 0x0000000b000b7308 */ /* 0x000e620000000800 */
[----:B--2---:R-:W-:Y:S01]  /*4d60*/  F2FP.BF16.F32.PACK_AB R154, R9, R8 ;  /* 0x00000008099a723e */ /* 0x004fe200000010ff */
[----:B------:R-:W-:-:S04]  /*4d70*/  FADD.FTZ R8, R8, R5 ;  /* 0x0000000508087221 */ /* 0x000fc80000010000 */
[----:B------:R-:W-:Y:S02]  /*4d80*/  FADD.FTZ R9, R9, R8 ;  /* 0x0000000809097221 */ /* 0x000fe40000010000 */
[----:B------:R-:W-:Y:S01]  /*4d90*/  MUFU.EX2 R12, R12 ;  /* 0x0000000c000c7308 */ /* 0x000fe20000000800 */
[----:B0-----:R-:W-:-:S07]  /*4da0*/  FMNMX.FTZ R4, R24, R25, !PT ;  /* 0x0000001918047209 */ /* 0x001fce0007810000 */
[----:B------:R-:W0:Y:S01]  /*4db0*/  MUFU.EX2 R13, R13 ;  /* 0x0000000d000d7308 */ /* 0x000e220000000800 */
[C---:B-1----:R-:W-:Y:S01]  /*4dc0*/  F2FP.BF16.F32.PACK_AB R156, R11.reuse, R10 ;  /* 0x0000000a0b9c723e */ /* 0x042fe200000010ff */
[----:B------:R-:W-:Y:S01]  /*4dd0*/  FADD.FTZ R10, R10, R9 ;  /* 0x000000090a0a7221 */ /* 0x000fe20000010000 */
[C---:B------:R-:W-:Y:S01]  /*4de0*/  FSETP.NEU.FTZ.AND P1, PT, R4.reuse, -INF , PT ;  /* 0xff8000000400780b */ /* 0x040fe20003f3d000 */
[----:B------:R-:W-:Y:S02]  /*4df0*/  FMUL.FTZ R24, R4, UR18 ;  /* 0x0000001204187c20 */ /* 0x000fe40008410000 */
[----:B------:R-:W-:Y:S02]  /*4e00*/  FADD.FTZ R11, R11, R10 ;  /* 0x0000000a0b0b7221 */ /* 0x000fe40000010000 */
[----:B------:R-:W-:Y:S01]  /*4e10*/  MUFU.EX2 R14, R14 ;  /* 0x0000000e000e7308 */ /* 0x000fe20000000800 */
[----:B------:R-:W-:-:S05]  /*4e20*/  FSEL R24, R24, RZ, P1 ;  /* 0x000000ff18187208 */ /* 0x000fca0000800000 */
[--C-:B------:R-:W-:Y:S01]  /*4e30*/  FFMA.FTZ R173, R26, UR18, -R24.reuse ;  /* 0x000000121aad7c23 */ /* 0x100fe20008010818 */
        /* <DEDUP_REMOVED lines=14> */
[----:B------:R-:W-:Y:S01]  /*4f20*/  FFMA.FTZ R216, R55, UR18, -R24 ;  /* 0x0000001237d87c23 */ /* 0x000fe20008010818 */
[----:B------:R-:W-:Y:S01]  /*4f30*/  MUFU.EX2 R173, R173 ;  /* 0x000000ad00ad7308 */ /* 0x000fe20000000800 */
[----:B0-----:R-:W-:Y:S01]  /*4f40*/  F2FP.BF16.F32.PACK_AB R158, R13, R12 ;  /* 0x0000000c0d9e723e */ /* 0x001fe200000010ff */
[----:B------:R-:W-:-:S04]  /*4f50*/  FADD.FTZ R12, R12, R11 ;  /* 0x0000000b0c0c7221 */ /* 0x000fc80000010000 */
[----:B------:R-:W-:Y:S02]  /*4f60*/  FADD.FTZ R13, R13, R12 ;  /* 0x0000000c0d0d7221 */ /* 0x000fe40000010000 */
[----:B------:R-:W0:Y:S08]  /*4f70*/  MUFU.EX2 R174, R174 ;  /* 0x000000ae00ae7308 */ /* 0x000e300000000800 */
        /* <DEDUP_REMOVED lines=15> */
[----:B------:R-:W0:Y:S08]  /*5070*/  MUFU.EX2 R15, R15 ;  /* 0x0000000f000f7308 */ /* 0x000e300000000800 */
[----:B------:R-:W-:Y:S01]  /*5080*/  MUFU.EX2 R20, R20 ;  /* 0x0000001400147308 */ /* 0x000fe20000000800 */
[----:B--2---:R-:W-:Y:S01]  /*5090*/  F2FP.BF16.F32.PACK_AB R159, R182, R179 ;  /* 0x000000b3b69f723e */ /* 0x004fe200000010ff */
[----:B------:R-:W-:-:S04]  /*50a0*/  FADD.FTZ R179, R179, R180 ;  /* 0x000000b4b3b37221 */ /* 0x000fc80000010000 */
[----:B------:R1:W-:Y:S01]  /*50b0*/  STSM.16.M88.4 [R185], R156 ;  /* 0x0000009cb9007844 */ /* 0x0003e20000000200 */
[----:B------:R-:W-:Y:S01]  /*50c0*/  FADD.FTZ R182, R182, R179 ;  /* 0x000000b3b6b67221 */ /* 0x000fe20000010000 */
        /* <DEDUP_REMOVED lines=20> */
[----:B------:R-:W2:Y:S08]  /*5210*/  MUFU.EX2 R171, R171 ;  /* 0x000000ab00ab7308 */ /* 0x000eb00000000800 */
[----:B------:R-:W3:Y:S01]  /*5220*/  MUFU.EX2 R172, R172 ;  /* 0x000000ac00ac7308 */ /* 0x000ee20000000800 */
[----:B0-----:R-:W-:Y:S01]  /*5230*/  F2FP.BF16.F32.PACK_AB R164, R170, R169 ;  /* 0x000000a9aaa4723e */ /* 0x001fe200000010ff */
[----:B------:R-:W-:-:S04]  /*5240*/  FADD.FTZ R169, R169, R20 ;  /* 0x00000014a9a97221 */ /* 0x000fc80000010000 */
[----:B------:R-:W-:Y:S02]  /*5250*/  FADD.FTZ R170, R170, R169 ;  /* 0x000000a9aaaa7221 */ /* 0x000fe40000010000 */
[----:B------:R-:W-:Y:S02]  /*5260*/  MUFU.EX2 R211, R211 ;  /* 0x000000d300d37308 */ /* 0x000fe40000000800 */
[----:B--2---:R-:W-:-:S06]  /*5270*/  FADD.FTZ R5, R171, R170 ;  /* 0x000000aaab057221 */ /* 0x004fcc0000010000 */
[----:B------:R-:W0:Y:S01]  /*5280*/  MUFU.EX2 R214, R214 ;  /* 0x000000d600d67308 */ /* 0x000e220000000800 */
[C---:B---3--:R-:W-:Y:S01]  /*5290*/  F2FP.BF16.F32.PACK_AB R166, R172.reuse, R171 ;  /* 0x000000abaca6723e */ /* 0x048fe200000010ff */
[----:B------:R-:W-:-:S06]  /*52a0*/  FADD.FTZ R5, R172, R5 ;  /* 0x00000005ac057221 */ /* 0x000fcc0000010000 */
[----:B------:R-:W-:Y:S08]  /*52b0*/  MUFU.EX2 R213, R213 ;  /* 0x000000d500d57308 */ /* 0x000ff00000000800 */
[----:B------:R-:W2:Y:S01]  /*52c0*/  MUFU.EX2 R216, R216 ;  /* 0x000000d800d87308 */ /* 0x000ea20000000800 */
[----:B0-----:R-:W-:Y:S01]  /*52d0*/  F2FP.BF16.F32.PACK_AB R165, R214, R211 ;  /* 0x000000d3d6a5723e */ /* 0x001fe200000010ff */
[----:B------:R-:W-:-:S04]  /*52e0*/  FADD.FTZ R211, R211, R212 ;  /* 0x000000d4d3d37221 */ /* 0x000fc80000010000 */
[----:B------:R-:W-:Y:S01]  /*52f0*/  FADD.FTZ R214, R214, R211 ;  /* 0x000000d3d6d67221 */ /* 0x000fe20000010000 */
[----:B--2---:R-:W-:-:S03]  /*5300*/  F2FP.BF16.F32.PACK_AB R167, R216, R213 ;  /* 0x000000d5d8a7723e */ /* 0x004fc600000010ff */
[----:B------:R-:W-:Y:S02]  /*5310*/  FADD.FTZ R213, R213, R214 ;  /* 0x000000d6d5d57221 */ /* 0x000fe40000010000 */
[----:B------:R1:W-:Y:S01]  /*5320*/  STSM.16.M88.4 [R184], R164 ;  /* 0x000000a4b8007844 */ /* 0x0003e20000000200 */
[----:B------:R-:W-:Y:S01]  /*5330*/  WARPGROUP.ARRIVE ;  /* 0x00000000000079c5 */ /* 0x000fe20000000000 */
[----:B------:R-:W-:-:S05]  /*5340*/  FADD.FTZ R6, R216, R213 ;  /* 0x000000d5d8067221 */ /* 0x000fca0000010000 */
        /* <DEDUP_REMOVED lines=24> */
.L_x_4230:
        /* <DEDUP_REMOVED lines=10> */
.L_x_4242:
        /* <DEDUP_REMOVED lines=9> */
.L_x_4232:
[----:B------:R-:W-:Y:S01]  /*5600*/  ULEA UR5, UR36, UR40, 0x3 ;  /* 0x0000002824057291 */ /* 0x000fe2000f8e183f */
[----:B------:R-:W-:-:S08]  /*5610*/  SHF.L.U32 R3, R2, 0x1f, RZ ;  /* 0x0000001f02037819 */ /* 0x000fd000000006ff */
[----:B------:R0:W1:Y:S01]  /*5620*/  SYNCS.PHASECHK.TRANS64.TRYWAIT P2, [UR5+0x38830], R3 ;  /* 0x03883003ff0075a7 */ /* 0x0000620008040145 */
[----:B------:R-:W-:Y:S05]  /*5630*/  @!P0 BRA `(.L_x_4233) ;  /* 0x0000000000048947 */ /* 0x000fea0003800000 */
[----:B------:R-:W-:Y:S01]  /*5640*/  BPT.TRAP 0x1 ;  /* 0x000000040000795c */ /* 0x000fe20000300000 */
.L_x_4233:
[----:B-1----:R-:W-:Y:S05]  /*5650*/  @P2 BRA `(.L_x_4234) ;  /* 0x0000000000082947 */ /* 0x002fea0003800000 */
[----:B------:R-:W1:Y:S02]  /*5660*/  SYNCS.PHASECHK.TRANS64.TRYWAIT P2, [UR5+0x38830], R3 ;  /* 0x03883003ff0075a7 */ /* 0x000e640008040145 */
[----:B-1----:R-:W-:Y:S05]  /*5670*/  @!P2 BRA `(.L_x_4235) ;  /* 0x000000c40088a947 */ /* 0x002fea0003800000 */
.L_x_4234:
        /* <DEDUP_REMOVED lines=28> */
.L_x_4236:
[----:B------:R2:W3:Y:S01]  /*5840*/  SYNCS.PHASECHK.TRANS64.TRYWAIT P2, [UR5+0x38850], R3 ;  /* 0x03885003ff0075a7 */ /* 0x0004e20008040145 */
[----:B------:R-:W-:Y:S05]  /*5850*/  @!P0 BRA `(.L_x_4237) ;  /* 0x0000000000048947 */ /* 0x000fea0003800000 */
[----:B------:R-:W-:Y:S01]  /*5860*/  BPT.TRAP 0x1 ;  /* 0x000000040000795c */ /* 0x000fe20000300000 */
.L_x_4237:
[----:B---3--:R-:W-:Y:S05]  /*5870*/  @P2 BRA `(.L_x_4238) ;  /* 0x0000000000082947 */ /* 0x008fea0003800000 */
[----:B------:R-:W3:Y:S02]  /*5880*/  SYNCS.PHASECHK.TRANS64.TRYWAIT P2, [UR5+0x38850], R3 ;  /* 0x03885003ff0075a7 */ /* 0x000ee40008040145 */
[----:B---3--:R-:W-:Y:S05]  /*5890*/  @!P2 BRA `(.L_x_4239) ;  /* 0x000000c40018a947 */ /* 0x008fea0003800000 */
.L_x_4238:
        /* <DEDUP_REMOVED lines=17> */
[----:B------:R-:W-:Y:S01]  /*59b0*/  UIADD3 UR22, UR10, 0x2, URZ ;  /* 0x000000020a167890 */ /* 0x000fe2000fffe03f */
[----:B------:R-:W-:Y:S01]  /*59c0*/  UMOV UR20, UR18 ;  /* 0x0000001200147c82 */ /* 0x000fe20008000000 */
[----:B------:R-:W-:Y:S01]  /*59d0*/  UMOV UR21, 0x40000040 ;  /* 0x4000004000157882 */ /* 0x000fe20000000000 */
[----:B------:R-:W-:Y:S01]  /*59e0*/  UMOV UR23, 0x40000040 ;  /* 0x4000004000177882 */ /* 0x000fe20000000000 */
[----:B------:R-:W-:Y:S01]  /*59f0*/  UIADD3 UR18, UR10, 0x800, URZ ;  /* 0x000008000a127890 */ /* 0x000fe2000fffe03f */
        /* <DEDUP_REMOVED lines=254> */
.L_x_4240:
[----:B------:R-:W-:Y:S01]  /*69e0*/  FMNMX.FTZ R4, R152, R8, !PT ;  /* 0x0000000898047209 */ /* 0x000fe20007810000 */
[----:B------:R-:W-:Y:S01]  /*69f0*/  ULDC UR18, c[0x0][0xa80] ;  /* 0x0002a00000127ab9 */ /* 0x000fe20000000800 */
[----:B------:R-:W-:Y:S02]  /*6a00*/  UIADD3 UR10, UR5, 0x38840, URZ ;  /* 0x00038840050a7890 */ /* 0x000fe4000fffe03f */
[----:B------:R-:W-:Y:S01]  /*6a10*/  FMNMX.FTZ R3, R153, R4, !PT ;  /* 0x0000000499037209 */ /* 0x000fe20007810000 */
[----:B------:R-:W-:Y:S02]  /*6a20*/  ULEA UR14, UR36, UR43, 0xc ;  /* 0x0000002b240e7291 */ /* 0x000fe4000f8e603f */
[----:B------:R-:W-:Y:S01]  /*6a30*/  UPRMT UR10, UR39, 0x654, UR10 ;  /* 0x00000654270a7896 */ /* 0x000fe2000800000a */
[----:B------:R-:W-:Y:S01]  /*6a40*/  FMNMX.FTZ R4, R156, R3, !PT ;  /* 0x000000039c047209 */ /* 0x000fe20007810000 */
[----:B------:R-:W-:Y:S01]  /*6a50*/  UMOV UR15, 0x40000040 ;  /* 0x40000040000f7882 */ /* 0x000fe20000000000 */
[----:B------:R-:W-:-:S02]  /*6a60*/  UMOV UR11, 0x40000040 ;  /* 0x40000040000b7882 */ /* 0x000fc40000000000 */
[----:B------:R-:W-:-:S04]  /*6a70*/  FMNMX.FTZ R3, R157, R4, !PT ;  /* 0x000000049d037209 */ /* 0x000fc80007810000 */
[----:B------:R-:W-:Y:S01]  /*6a80*/  FMNMX.FTZ R4, R160, R3, !PT ;  /* 0x00000003a0047209 */ /* 0x000fe20007810000 */
[----:B------:R-:W-:Y:S01]  /*6a90*/  SYNCS.ARRIVE.TRANS64.RED.A1T0 RZ, [UR10], RZ ;  /* 0x000000ffffff79a7 */ /* 0x000fe2000810040a */
[----:B------:R-:W-:Y:S02]  /*6aa0*/  UIADD3 UR10, UR14, 0x80, URZ ;  /* 0x000000800e0a7890 */ /* 0x000fe4000fffe03f */
        /* <DEDUP_REMOVED lines=41> */
[----:B------:R-:W-:Y:S01]  /*6d40*/  FMUL.FTZ R8, R8, UR18 ;  /* 0x0000001208087c20 */ /* 0x000fe20008410000 */
[--C-:B------:R-:W-:Y:S01]  /*6d50*/  FFMA.FTZ R11, R156, UR18, -R210.reuse ;  /* 0x000000129c0b7c23 */ /* 0x100fe200080108d2 */
[--C-:B------:R-:W-:Y:S01]  /*6d60*/  FFMA.FTZ R12, R157, UR18, -R210.reuse ;  /* 0x000000129d0c7c23 */ /* 0x100fe200080108d2 */
[----:B------:R-:W-:Y:S01]  /*6d70*/  FMNMX.FTZ R4, R182, R13, !PT ;  /* 0x0000000db6047209 */ /* 0x000fe20007810000 */
[--C-:B------:R-:W-:Y:S01]  /*6d80*/  FFMA.FTZ R13, R160, UR18, -R210.reuse ;  /* 0x00000012a00d7c23 */ /* 0x100fe200080108d2 */
[--C-:B------:R-:W-:Y:S01]  /*6d90*/  FFMA.FTZ R14, R161, UR18, -R210.reuse ;  /* 0x00000012a10e7c23 */ /* 0x100fe200080108d2 */
[----:B------:R-:W0:Y:S01]  /*6da0*/  MUFU.EX2 R8, R8 ;  /* 0x0000000800087308 */ /* 0x000e220000000800 */
[----:B------:R-:W-:Y:S01]  /*6db0*/  FMNMX.FTZ R4, R183, R4, !PT ;  /* 0x00000004b7047209 */ /* 0x000fe20007810000 */
[--C-:B------:R-:W-:Y:S01]  /*6dc0*/  FFMA.FTZ R15, R164, UR18, -R210.reuse ;  /* 0x00000012a40f7c23 */ /* 0x100fe200080108d2 */
[----:B------:R-:W-:-:S03]  /*6dd0*/  FFMA.FTZ R20, R165, UR18, -R210 ;  /* 0x00000012a5147c23 */ /* 0x000fc600080108d2 */
[----:B------:R-:W1:Y:S02]  /*6de0*/  SHFL.BFLY PT, R153, R4, 0x2, 0x1f ;  /* 0x0c401f0004997f89 */ /* 0x000e6400000e0000 */
[----:B------:R-:W-:Y:S08]  /*6df0*/  MUFU.EX2 R9, R9 ;  /* 0x0000000900097308 */ /* 0x000ff00000000800 */
[----:B------:R-:W-:Y:S01]  /*6e00*/  MUFU.EX2 R10, R10 ;  /* 0x0000000a000a7308 */ /* 0x000fe20000000800 */
[-C--:B0-----:R-:W-:Y:S01]  /*6e10*/  FMUL.FTZ R24, R24, R8.reuse ;  /* 0x0000000818187220 */ /* 0x081fe20000410000 */
        /* <DEDUP_REMOVED lines=12> */
[----:B-1----:R-:W-:Y:S01]  /*6ee0*/  FMNMX.FTZ R153, R4, R153, !PT ;  /* 0x0000009904997209 */ /* 0x002fe20007810000 */
[-C--:B------:R-:W-:Y:S01]  /*6ef0*/  FMUL.FTZ R48, R48, R8.reuse ;  /* 0x0000000830307220 */ /* 0x080fe20000410000 */
[----:B------:R-:W-:Y:S01]  /*6f00*/  MUFU.EX2 R12, R12 ;  /* 0x0000000c000c7308 */ /* 0x000fe20000000800 */
[-C--:B------:R-:W-:Y:S01]  /*6f10*/  FMUL.FTZ R49, R49, R8.reuse ;  /* 0x0000000831317220 */ /* 0x080fe20000410000 */
[-C--:B------:R-:W-:Y:S01]  /*6f20*/  FMUL.FTZ R52, R52, R8.reuse ;  /* 0x0000000834347220 */ /* 0x080fe20000410000 */
[----:B------:R-:W0:Y:S01]  /*6f30*/  SHFL.BFLY PT, R4, R153, 0x1, 0x1f ;  /* 0x0c201f0099047f89 */ /* 0x000e2200000e0000 */
        /* <DEDUP_REMOVED lines=22> */
[----:B------:R-:W-:Y:S01]  /*70a0*/  FMUL.FTZ R92, R92, R8 ;  /* 0x000000085c5c7220 */ /* 0x000fe20000410000 */
[----:B0-----:R-:W-:Y:S01]  /*70b0*/  FMNMX.FTZ R4, R153, R4, !PT ;  /* 0x0000000499047209 */ /* 0x001fe20007810000 */
[----:B------:R-:W-:-:S02]  /*70c0*/  IMAD.MOV R153, RZ, RZ, -R19 ;  /* 0x000000ffff997224 */ /* 0x000fc400078e0a13 */
[-C--:B------:R-:W-:Y:S01]  /*70d0*/  FMUL.FTZ R93, R93, R8.reuse ;  /* 0x000000085d5d7220 */ /* 0x080fe20000410000 */
[-C--:B------:R-:W-:Y:S01]  /*70e0*/  FMUL.FTZ R96, R96, R8.reuse ;  /* 0x0000000860607220 */ /* 0x080fe20000410000 */
[-C--:B------:R-:W-:Y:S01]  /*70f0*/  FMUL.FTZ R97, R97, R8.reuse ;  /* 0x0000000861617220 */ /* 0x080fe20000410000 */
[----:B------:R-:W-:Y:S01]  /*7100*/  FADD.FTZ R152, -R4, R211 ;  /* 0x000000d304987221 */ /* 0x000fe20000010100 */
[----:B------:R-:W-:Y:S01]  /*7110*/  ISETP.NE.AND P2, PT, R18, R153, PT ;  /* 0x000000991200720c */ /* 0x000fe20003f45270 */
[----:B------:R-:W-:Y:S01]  /*7120*/  MUFU.EX2 R20, R20 ;  /* 0x0000001400147308 */ /* 0x000fe20000000800 */
[----:B-1----:R-:W-:Y:S01]  /*7130*/  F2FP.BF16.F32.PACK_AB R156, R14, R13 ;  /* 0x0000000d0e9c723e */ /* 0x002fe200000010ff */
[----:B------:R-:W-:Y:S01]  /*7140*/  FMUL.FTZ R181, R152, UR18 ;  /* 0x0000001298b57c20 */ /* 0x000fe20008410000 */
[----:B------:R-:W-:Y:S01]  /*7150*/  FMUL.FTZ R152, R4, UR18 ;  /* 0x0000001204987c20 */ /* 0x000fe20008410000 */
[-C--:B------:R-:W-:Y:S01]  /*7160*/  FMUL.FTZ R100, R100, R8.reuse ;  /* 0x0000000864647220 */ /* 0x080fe20000410000 */
[-C--:B------:R-:W-:Y:S01]  /*7170*/  FMUL.FTZ R101, R101, R8.reuse ;  /* 0x0000000865657220 */ /* 0x080fe20000410000 */
[----:B------:R-:W-:Y:S01]  /*7180*/  FMUL.FTZ R104, R104, R8 ;  /* 0x0000000868687220 */ /* 0x000fe20000410000 */
[----:B------:R-:W-:Y:S01]  /*7190*/  FFMA.FTZ R210, R154, UR18, -R152 ;  /* 0x000000129ad27c23 */ /* 0x000fe20008010898 */
[----:B------:R-:W0:Y:S01]  /*71a0*/  MUFU.EX2 R181, R181 ;  /* 0x000000b500b57308 */ /* 0x000e220000000800 */
[----:B------:R-:W-:-:S02]  /*71b0*/  IMAD.U32 R154, RZ, RZ, UR7 ;  /* 0x00000007ff9a7e24 */ /* 0x000fc4000f8e00ff */
[--C-:B------:R-:W-:Y:S01]  /*71c0*/  FFMA.FTZ R211, R155, UR18, -R152.reuse ;  /* 0x000000129bd37c23 */ /* 0x100fe20008010898 */
[--C-:B------:R-:W-:Y:S01]  /*71d0*/  FFMA.FTZ R212, R158, UR18, -R152.reuse ;  /* 0x000000129ed47c23 */ /* 0x100fe20008010898 */
[--C-:B------:R-:W-:Y:S01]  /*71e0*/  FFMA.FTZ R213, R159, UR18, -R152.reuse ;  /* 0x000000129fd57c23 */ /* 0x100fe20008010898 */
[----:B------:R-:W-:Y:S02]  /*71f0*/  @!P2 IMAD R153, R154, 0x40, R17 ;  /* 0x000000409a99a824 */ /* 0x000fe400078e0211 */
[--C-:B------:R-:W-:Y:S01]  /*7200*/  FFMA.FTZ R214, R162, UR18, -R152.reuse ;  /* 0x00000012a2d67c23 */ /* 0x100fe20008010898 */
[--C-:B------:R-:W-:Y:S01]  /*7210*/  FFMA.FTZ R215, R163, UR18, -R152.reuse ;  /* 0x00000012a3d77c23 */ /* 0x100fe20008010898 */
[--C-:B------:R-:W-:Y:S01]  /*7220*/  FFMA.FTZ R216, R166, UR18, -R152.reuse ;  /* 0x00000012a6d87c23 */ /* 0x100fe20008010898 */
[--C-:B------:R-:W-:Y:S01]  /*7230*/  FFMA.FTZ R217, R167, UR18, -R152.reuse ;  /* 0x00000012a7d97c23 */ /* 0x100fe20008010898 */
[----:B------:R-:W-:Y:S01]  /*7240*/  @!P2 LEA R153, R153, UR40, 0x2 ;  /* 0x000000289999ac11 */ /* 0x000fe2000f8e10ff */
        /* <DEDUP_REMOVED lines=17> */
[----:B------:R-:W0:Y:S01]  /*7360*/  MUFU.EX2 R211, R211 ;  /* 0x000000d300d37308 */ /* 0x000e220000000800 */
        /* <DEDUP_REMOVED lines=60> */
[----:B------:R-:W-:Y:S01]  /*7730*/  FMUL.FTZ R117, R117, R8 ;  /* 0x0000000875757220 */ /* 0x000fe20000410000 */
        /* <DEDUP_REMOVED lines=39> */
[----:B------:R-:W-:Y:S01]  /*79b0*/  FMUL.FTZ R149, R149, R8 ;  /* 0x0000000895957220 */ /* 0x000fe20000410000 */
[-C--:B------:R-:W-:Y:S01]  /*79c0*/  FMUL.FTZ R150, R150, R181.reuse ;  /* 0x000000b596967220 */ /* 0x080fe20000410000 */
[----:B------:R-:W-:Y:S01]  /*79d0*/  FMUL.FTZ R151, R151, R181 ;  /* 0x000000b597977220 */ /* 0x000fe20000410000 */
[----:B------:R-:W-:Y:S01]  /*79e0*/  MUFU.EX2 R174, R174 ;  /* 0x000000ae00ae7308 */ /* 0x000fe20000000800 */
[----:B------:R1:W-:Y:S01]  /*79f0*/  STSM.16.M88.4 [R22+0x36400], R152 ;  /* 0x0364009816007844 */ /* 0x0003e20000000200 */
[----:B------:R-:W-:Y:S01]  /*7a00*/  FFMA.FTZ R5, R8, R5, R9 ;  /* 0x0000000508057223 */ /* 0x000fe20000010009 */
[----:B------:R-:W-:-:S02]  /*7a10*/  FFMA.FTZ R6, R181, R6, R210 ;  /* 0x00000006b5067223 */ /* 0x000fc400000100d2 */
[----:B------:R1:W-:Y:S01]  /*7a20*/  STSM.16.M88.4 [R185], R156 ;  /* 0x0000009cb9007844 */ /* 0x0003e20000000200 */
[----:B------:R-:W-:Y:S01]  /*7a30*/  FADD.FTZ R10, R10, R5 ;  /* 0x000000050a0a7221 */ /* 0x000fe20000010000 */
        /* <DEDUP_REMOVED lines=31> */
[----:B------:R-:W-:-:S04]  /*7c30*/  FADD.FTZ R173, R173, R172 ;  /* 0x000000acadad7221 */ /* 0x000fc80000010000 */
[----:B------:R-:W-:Y:S01]  /*7c40*/  FADD.FTZ R176, R176, R173 ;  /* 0x000000adb0b07221 */ /* 0x000fe20000010000 */
[----:B------:R-:W0:Y:S01]  /*7c50*/  MUFU.EX2 R179, R179 ;  /* 0x000000b300b37308 */ /* 0x000e220000000800 */
[----:B--2---:R-:W-:Y:S02]  /*7c60*/  F2FP.BF16.F32.PACK_AB R166, R180, R177 ;  /* 0x000000b1b4a6723e */ /* 0x004fe400000010ff */
[----:B------:R-:W-:-:S04]  /*7c70*/  FADD.FTZ R5, R177, R176 ;  /* 0x000000b0b1057221 */ /* 0x000fc80000010000 */
[----:B------:R-:W-:Y:S01]  /*7c80*/  FADD.FTZ R5, R180, R5 ;  /* 0x00000005b4057221 */ /* 0x000fe20000010000 */
[----:B------:R-:W2:Y:S08]  /*7c90*/  MUFU.EX2 R182, R182 ;  /* 0x000000b600b67308 */ /* 0x000eb00000000800 */
[----:B------:R-:W3:Y:S01]  /*7ca0*/  MUFU.EX2 R183, R183 ;  /* 0x000000b700b77308 */ /* 0x000ee20000000800 */
[----:B0-----:R-:W-:Y:S01]  /*7cb0*/  F2FP.BF16.F32.PACK_AB R165, R179, R178 ;  /* 0x000000b2b3a5723e */ /* 0x001fe200000010ff */
[----:B------:R-:W-:-:S04]  /*7cc0*/  FADD.FTZ R178, R178, R175 ;  /* 0x000000afb2b27221 */ /* 0x000fc80000010000 */
[----:B------:R-:W-:-:S04]  /*7cd0*/  FADD.FTZ R179, R179, R178 ;  /* 0x000000b2b3b37221 */ /* 0x000fc80000010000 */
[----:B--2---:R-:W-:Y:S01]  /*7ce0*/  FADD.FTZ R6, R182, R179 ;  /* 0x000000b3b6067221 */ /* 0x004fe20000010000 */
[----:B---3--:R-:W-:-:S03]  /*7cf0*/  F2FP.BF16.F32.PACK_AB R167, R183, R182 ;  /* 0x000000b6b7a7723e */ /* 0x008fc600000010ff */
[----:B------:R-:W-:Y:S02]  /*7d00*/  FADD.FTZ R6, R183, R6 ;  /* 0x00000006b7067221 */ /* 0x000fe40000010000 */
[----:B------:R1:W-:Y:S01]  /*7d10*/  STSM.16.M88.4 [R184], R164 ;  /* 0x000000a4b8007844 */ /* 0x0003e20000000200 */
[----:B------:R-:W-:-:S06]  /*7d20*/  WARPGROUP.ARRIVE ;  /* 0x00000000000079c5 */ /* 0x000fcc0000000000 */
        /* <DEDUP_REMOVED lines=28> */
.L_x_4241:
[----:B------:R-:W-:Y:S01]  /*7ef0*/  UIADD3 UR5, UR5, 0x38860, URZ ;  /* 0x0003886005057890 */ /* 0x000fe2000fffe03f */
[----:B------:R-:W-:Y:S01]  /*7f00*/  IMAD.MOV.U32 R211, RZ, RZ, R4 ;  /* 0x000000ffffd37224 */ /* 0x000fe200078e0004 */
[----:B------:R-:W-:Y:S01]  /*7f10*/  UMOV UR7, UR36 ;  /* 0x0000002400077c82 */ /* 0x000fe20008000000 */
[----:B------:R-:W-:Y:S01]  /*7f20*/  IMAD.MOV.U32 R8, RZ, RZ, R3 ;  /* 0x000000ffff087224 */ /* 0x000fe200078e0003 */
[----:B------:R-:W-:-:S09]  /*7f30*/  UPRMT UR5, UR39, 0x654, UR5 ;  /* 0x0000065427057896 */ /* 0x000fd20008000005 */
[----:B------:R-:W-:Y:S01]  /*7f40*/  SYNCS.ARRIVE.TRANS64.RED.A1T0 RZ, [UR5], RZ ;  /* 0x000000ffffff79a7 */ /* 0x000fe20008100405 */
[----:B------:R-:W-:Y:S05]  /*7f50*/  @P1 BRA `(.L_x_4242) ;  /* 0xffffffd400841947 */ /* 0x000fea000383ffff */
.L_x_4231:
[----:B------:R-:W0:Y:S01]  /*7f60*/  SHFL.BFLY PT, R0, R5, 0x2, 0x1f ;  /* 0x0c401f0005007f89 */ /* 0x000e2200000e0000 */
[----:B------:R-:W-:Y:S02]  /*7f70*/  IMAD.U32 R11, RZ, RZ, UR18 ;  /* 0x00000012ff0b7e24 */ /* 0x000fe4000f8e00ff */
[----:B------:R-:W-:Y:S01]  /*7f80*/  IMAD.MOV.U32 R165, RZ, RZ, -0x800000 ;  /* 0xff800000ffa57424 */ /* 0x000fe200078e00ff */
[----:B------:R-:W1:Y:S01]  /*7f90*/  SHFL.BFLY PT, R9, R6, 0x2, 0x1f ;  /* 0x0c401f0006097f89 */ /* 0x000e6200000e0000 */
[----:B------:R-:W-:Y:S01]  /*7fa0*/  VIADD R196, R196, 0x1 ;  /* 0x00000001c4c47836 */ /* 0x000fe20000000000 */
[----:B------:R-:W-:Y:S08]  /*7fb0*/  BAR.ARV 0x8, 0x100 ;  /* 0x0204000000007b1d */ /* 0x000ff00000002000 */
[----:B------:R-:W-:Y:S01]  /*7fc0*/  BAR.SYNC.DEFER_BLOCKING 0xf, 0x100 ;  /* 0x03c4000000007b1d */ /* 0x000fe20000010000 */
[----:B0-----:R-:W-:Y:S01]  /*7fd0*/  FADD.FTZ R8, R0, R5 ;  /* 0x0000000500087221 */ /* 0x001fe20000010000 */
[----:B------:R-:W-:-:S02]  /*7fe0*/  IMAD.MOV.U32 R0, RZ, RZ, RZ ;  /* 0x000000ffff007224 */ /* 0x000fc400078e00ff */
[----:B------:R-:W-:Y:S02]  /*7ff0*/  IMAD.MOV.U32 R5, RZ, RZ, RZ ;  /* 0x000000ffff057224 */ /* 0x000fe400078e00ff */
[----:B-1----:R-:W-:Y:S01]  /*8000*/  FADD.FTZ R9, R9, R6 ;  /* 0x0000000609097221 */ /* 0x002fe20000010000 */
[----:B------:R-:W0:Y:S01]  /*8010*/  SHFL.BFLY PT, R7, R8, 0x1, 0x1f ;  /* 0x0c201f0008077f89 */ /* 0x000e2200000e0000 */
[----:B------:R-:W-:Y:S01]  /*8020*/  IMAD.U32 R6, RZ, RZ, UR36 ;  /* 0x00000024ff067e24 */ /* 0x000fe2000f8e00ff */
[----:B------:R-:W-:Y:S02]  /*8030*/  UIADD3 UR36, UR36, 0x1, URZ ;  /* 0x0000000124247890 */ /* 0x000fe4000fffe03f */
[----:B------:R-:W1:Y:S02]  /*8040*/  SHFL.BFLY PT, R10, R9, 0x1, 0x1f ;  /* 0x0c201f00090a7f89 */ /* 0x000e6400000e0000 */
[----:B------:R-:W-:-:S04]  /*8050*/  UISETP.NE.AND UP0, UPT, UR36, 0x2, UPT ;  /* 0x000000022400788c */ /* 0x000fc8000bf05270 */
[----:B------:R-:W-:Y:S02]  /*8060*/  USEL UR4, URZ, 0x1, UP0 ;  /* 0x000000013f047887 */ /* 0x000fe40008000000 */
[----:B------:R-:W-:-:S04]  /*8070*/  USEL UR36, UR36, URZ, UP0 ;  /* 0x0000003f24247287 */ /* 0x000fc80008000000 */
[----:B------:R-:W-:Y:S01]  /*8080*/  LOP3.LUT R2, R2, UR4, RZ, 0x3c, !PT ;  /* 0x0000000402027c12 */ /* 0x000fe2000f8e3cff */
[----:B0-----:R-:W-:Y:S01]  /*8090*/  FADD.FTZ R20, R8, R7 ;  /* 0x0000000708147221 */ /* 0x001fe20000010000 */
[----:B------:R-:W-:-:S04]  /*80a0*/  IMAD.MOV R7, RZ, RZ, -R19 ;  /* 0x000000ffff077224 */ /* 0x000fc800078e0a13 */
[----:B------:R-:W-:Y:S02]  /*80b0*/  FSETP.NE.FTZ.AND P1, PT, R20, RZ, PT ;  /* 0x000000ff1400720b */ /* 0x000fe40003f35000 */
[----:B------:R-:W-:Y:S01]  /*80c0*/  ISETP.NE.AND P0, PT, R18, R7, PT ;  /* 0x000000071200720c */ /* 0x000fe20003f05270 */
[----:B-1----:R-:W-:Y:S01]  /*80d0*/  FADD.FTZ R7, R9, R10 ;  /* 0x0000000a09077221 */ /* 0x002fe20000010000 */
[----:B------:R-:W-:-:S04]  /*80e0*/  IMAD.U32 R9, RZ, RZ, UR18 ;  /* 0x00000012ff097e24 */ /* 0x000fc8000f8e00ff */
[----:B------:R-:W-:-:S05]  /*80f0*/  FSETP.NE.FTZ.AND P2, PT, R7, RZ, PT ;  /* 0x000000ff0700720b */ /* 0x000fca0003f55000 */
[----:B------:R-:W0:Y:S02]  /*8100*/  @P1 MUFU.RCP R0, R20 ;  /* 0x0000001400001308 */ /* 0x000e240000001000 */
[----:B------:R-:W-:-:S05]  /*8110*/  @!P0 IMAD R6, R6, 0x40, R17 ;  /* 0x0000004006068824 */ /* 0x000fca00078e0211 */
[----:B------:R-:W-:Y:S01]  /*8120*/  @!P0 LEA R6, R6, UR40, 0x2 ;  /* 0x0000002806068c11 */ /* 0x000fe2000f8e10ff */
[----:B------:R-:W1:Y:S08]  /*8130*/  @P2 MUFU.RCP R5, R7 ;  /* 0x0000000700052308 */ /* 0x000e700000001000 */
[----:B------:R-:W2:Y:S01]  /*8140*/  @P1 MUFU.LG2 R20, R20 ;  /* 0x0000001400141308 */ /* 0x000ea20000000c00 */
[----:B0-----:R-:W-:Y:S01]  /*8150*/  @!P0 STS [R6+0x38400], R0 ;  /* 0x0384000006008388 */ /* 0x001fe20000000800 */
[-C--:B------:R-:W-:Y:S01]  /*8160*/  FMUL.FTZ R169, R37, R0.reuse ;  /* 0x0000000025a97220 */ /* 0x080fe20000410000 */
[-C--:B------:R-:W-:Y:S01]  /*8170*/  FMUL.FTZ R175, R24, R0.reuse ;  /* 0x0000000018af7220 */ /* 0x080fe20000410000 */
[-C--:B------:R-:W-:Y:S01]  /*8180*/  FMUL.FTZ R174, R28, R0.reuse ;  /* 0x000000001cae7220 */ /* 0x080fe20000410000 */
[-C--:B------:R-:W-:Y:S01]  /*8190*/  FMUL.FTZ R173, R32, R0.reuse ;  /* 0x0000000020ad7220 */ /* 0x080fe20000410000 */
[-C--:B------:R-:W-:Y:S01]  /*81a0*/  FMUL.FTZ R8, R25, R0.reuse ;  /* 0x0000000019087220 */ /* 0x080fe20000410000 */
[-C--:B------:R-:W-:Y:S01]  /*81b0*/  FMUL.FTZ R10, R29, R0.reuse ;  /* 0x000000001d0a7220 */ /* 0x080fe20000410000 */
[----:B------:R0:W3:Y:S01]  /*81c0*/  @P2 MUFU.LG2 R21, R7 ;  /* 0x0000000700152308 */ /* 0x0000e20000000c00 */
        /* <DEDUP_REMOVED lines=8> */
[----:B--2---:R-:W-:Y:S01]  /*8250*/  @P1 FMUL.FTZ R37, R20, 0.69314718246459960938 ;  /* 0x3f31721814251820 */ /* 0x004fe20000410000 */
[----:B0-----:R-:W-:Y:S01]  /*8260*/  @P2 FMUL.FTZ R7, R11, 0.69314718246459960938 ;  /* 0x3f3172180b072820 */ /* 0x001fe20000410000 */
[----:B-1----:R-:W-:Y:S01]  /*8270*/  @P1 FMUL.FTZ R6, R9, 0.69314718246459960938 ;  /* 0x3f31721809061820 */ /* 0x002fe20000410000 */
[-C--:B------:R-:W-:Y:S01]  /*8280*/  FMUL.FTZ R24, R49, R0.reuse ;  /* 0x0000000031187220 */ /* 0x080fe20000410000 */
[-C--:B------:R-:W-:Y:S01]  /*8290*/  FMUL.FTZ R164, R52, R0.reuse ;  /* 0x0000000034a47220 */ /* 0x080fe20000410000 */
[-C--:B------:R-:W-:Y:S01]  /*82a0*/  FMUL.FTZ R160, R53, R0.reuse ;  /* 0x0000000035a07220 */ /* 0x080fe20000410000 */
[-C--:B------:R-:W-:Y:S01]  /*82b0*/  FMUL.FTZ R163, R56, R0.reuse ;  /* 0x0000000038a37220 */ /* 0x080fe20000410000 */
[-C--:B------:R-:W-:Y:S01]  /*82c0*/  FMUL.FTZ R28, R57, R0.reuse ;  /* 0x00000000391c7220 */ /* 0x080fe20000410000 */
        /* <DEDUP_REMOVED lines=47> */
[----:B------:R-:W-:-:S02]  /*85c0*/  IMAD.MOV.U32 R0, RZ, RZ, -0x800000 ;  /* 0xff800000ff007424 */ /* 0x000fc400078e00ff */
        /* <DEDUP_REMOVED lines=68> */
.L_x_4213:
[----:B------:R-:W1:Y:S08]  /*8a10*/  S2UR UR39, SR_CgaCtaId ;  /* 0x00000000002779c3 */ /* 0x000e700000008800 */
[----:B------:R-:W-:Y:S06]  /*8a20*/  BAR.SYNC.DEFER_BLOCKING 0x5, 0x180 ;  /* 0x0146000000007b1d */ /* 0x000fec0000010000 */
[----:B------:R-:W-:Y:S01]  /*8a30*/  UMOV UR40, 0x400 ;  /* 0x0000040000287882 */ /* 0x000fe20000000000 */
[----:B------:R-:W-:Y:S01]  /*8a40*/  BSSY B0, `(.L_x_4243) ;  /* 0x00002e1000007945 */ /* 0x000fe20003800000 */
[----:B-1----:R-:W-:-:S09]  /*8a50*/  ULEA UR40, UR39, UR40, 0x18 ;  /* 0x0000002827287291 */ /* 0x002fd2000f8ec03f */
[----:B0-----:R-:W0:Y:S02]  /*8a60*/  LDS.128 R4, [UR40+0x388d0] ;  /* 0x0388d028ff047984 */ /* 0x001e240008000c00 */
[----:B0-----:R-:W-:Y:S02]  /*8a70*/  R2UR UR4, R5 ;  /* 0x00000000050472ca */ /* 0x001fe400000e0000 */
        /* <DEDUP_REMOVED lines=23> */
[----:B------:R-:W-:Y:S01]  /*8bf0*/  ULDC.64 UR6, c[0x0][0xd08] ;  /* 0x0003420000067ab9 */ /* 0x000fe20000000a00 */
[----:B------:R-:W-:Y:S01]  /*8c00*/  F2FP.BF16.F32.PACK_AB R33, R67, R33 ;  /* 0x000000214321723e */ /* 0x000fe200000010ff */
[----:B------:R-:W-:Y:S01]  /*8c10*/  IMAD.WIDE R122, R201, 0x2, R176 ;  /* 0x00000002c97a7825 */ /* 0x000fe200078e02b0 */
[----:B------:R-:W-:-:S02]  /*8c20*/  F2FP.BF16.F32.PACK_AB R73, R75, R74 ;  /* 0x0000004a4b49723e */ /* 0x000fc400000010ff */
[----:B------:R-:W-:Y:S02]  /*8c30*/  F2FP.BF16.F32.PACK_AB R80, R81, R80 ;  /* 0x000000505150723e */ /* 0x000fe400000010ff */
[C---:B------:R-:W-:Y:S02]  /*8c40*/  IADD3 R179, P1, R122.reuse, 0x20, RZ ;  /* 0x000000207ab37810 */ /* 0x040fe40007f3e0ff */
[----:B------:R-:W-:Y:S02]  /*8c50*/  IADD3 R211, P3, R122, 0x2000, RZ ;  /* 0x000020007ad37810 */ /* 0x000fe40007f7e0ff */
[----:B------:R-:W-:Y:S01]  /*8c60*/  LOP3.LUT R20, R179, 0x380, RZ, 0xc0, !PT ;  /* 0x00000380b3147812 */ /* 0x000fe200078ec0ff */
[--C-:B------:R-:W-:Y:S01]  /*8c70*/  IMAD.X R21, RZ, RZ, R123.reuse, P1 ;  /* 0x000000ffff157224 */ /* 0x100fe200008e067b */
[----:B------:R-:W-:Y:S01]  /*8c80*/  LOP3.LUT R44, R211, 0x380, RZ, 0xc0, !PT ;  /* 0x00000380d32c7812 */ /* 0x000fe200078ec0ff */
[----:B------:R-:W-:Y:S01]  /*8c90*/  IMAD.X R45, RZ, RZ, R123, P3 ;  /* 0x000000ffff2d7224 */ /* 0x000fe200018e067b */
[----:B------:R-:W-:-:S02]  /*8ca0*/  SHF.R.U64 R20, R20, 0x3, RZ ;  /* 0x0000000314147819 */ /* 0x000fc400000012ff */
[----:B------:R-:W-:Y:S02]  /*8cb0*/  IADD3 R48, P6, R122, 0x2020, RZ ;  /* 0x000020207a307810 */ /* 0x000fe40007fde0ff */
[----:B------:R-:W-:Y:S02]  /*8cc0*/  SHF.R.U64 R44, R44, 0x3, RZ ;  /* 0x000000032c2c7819 */ /* 0x000fe400000012ff */
[C---:B------:R-:W-:Y:S01]  /*8cd0*/  IADD3 R60, P1, R122.reuse, 0x4000, RZ ;  /* 0x000040007a3c7810 */ /* 0x040fe20007f3e0ff */
[--C-:B------:R-:W-:Y:S01]  /*8ce0*/  IMAD.X R49, RZ, RZ, R123.reuse, P6 ;  /* 0x000000ffff317224 */ /* 0x100fe200030e067b */
[C---:B------:R-:W-:Y:S02]  /*8cf0*/  IADD3 R181, P0, R122.reuse, 0x40, RZ ;  /* 0x000000407ab57810 */ /* 0x040fe40007f1e0ff */
[----:B------:R-:W-:Y:S01]  /*8d00*/  IADD3 R183, P4, R122, 0x60, RZ ;  /* 0x000000607ab77810 */ /* 0x000fe20007f9e0ff */
[--C-:B------:R-:W-:Y:S01]  /*8d10*/  IMAD.X R61, RZ, RZ, R123.reuse, P1 ;  /* 0x000000ffff3d7224 */ /* 0x100fe200008e067b */
[----:B------:R-:W-:Y:S01]  /*8d20*/  LOP3.LUT R20, R20, R179, RZ, 0x3c, !PT ;  /* 0x000000b314147212 */ /* 0x000fe200078e3cff */
[--C-:B------:R-:W-:Y:S01]  /*8d30*/  IMAD.X R37, RZ, RZ, R123.reuse, P0 ;  /* 0x000000ffff257224 */ /* 0x100fe200000e067b */
[----:B------:R-:W-:Y:S01]  /*8d40*/  LOP3.LUT R44, R44, R211, RZ, 0x3c, !PT ;  /* 0x000000d32c2c7212 */ /* 0x000fe200078e3cff */
[----:B------:R-:W-:Y:S01]  /*8d50*/  IMAD.X R41, RZ, RZ, R123, P4 ;  /* 0x000000ffff297224 */ /* 0x000fe200020e067b */
[----:B------:R-:W-:-:S02]  /*8d60*/  LOP3.LUT R179, R48, 0x380, RZ, 0xc0, !PT ;  /* 0x0000038030b37812 */ /* 0x000fc400078ec0ff */
[----:B------:R-:W-:Y:S02]  /*8d70*/  LOP3.LUT R211, R60, 0x380, RZ, 0xc0, !PT ;  /* 0x000003803cd37812 */ /* 0x000fe400078ec0ff */
[----:B------:R-:W-:Y:S02]  /*8d80*/  LOP3.LUT R40, R183, 0x380, RZ, 0xc0, !PT ;  /* 0x00000380b7287812 */ /* 0x000fe400078ec0ff */
[----:B------:R-:W-:Y:S02]  /*8d90*/  LOP3.LUT R36, R181, 0x380, RZ, 0xc0, !PT ;  /* 0x00000380b5247812 */ /* 0x000fe400078ec0ff */
[----:B------:R-:W-:Y:S02]  /*8da0*/  SHF.R.U64 R179, R179, 0x3, RZ ;  /* 0x00000003b3b37819 */ /* 0x000fe400000012ff */
[----:B------:R-:W-:Y:S02]  /*8db0*/  IADD3 R26, P0, R122, 0x4020, RZ ;  /* 0x000040207a1a7810 */ /* 0x000fe40007f1e0ff */
[----:B------:R-:W-:-:S02]  /*8dc0*/  SHF.R.U64 R211, R211, 0x3, RZ ;  /* 0x00000003d3d37819 */ /* 0x000fc400000012ff */
[C---:B------:R-:W-:Y:S01]  /*8dd0*/  IADD3 R30, P6, R122.reuse, 0x6000, RZ ;  /* 0x000060007a1e7810 */ /* 0x040fe20007fde0ff */
[--C-:B------:R-:W-:Y:S01]  /*8de0*/  IMAD.X R99, RZ, RZ, R123.reuse, P0 ;  /* 0x000000ffff637224 */ /* 0x100fe200000e067b */
[C---:B------:R-:W-:Y:S02]  /*8df0*/  LOP3.LUT R5, R122.reuse, 0x380, RZ, 0xc0, !PT ;  /* 0x000003807a057812 */ /* 0x040fe400078ec0ff */
[C---:B------:R-:W-:Y:S01]  /*8e00*/  IADD3 R52, P5, R122.reuse, 0x2040, RZ ;  /* 0x000020407a347810 */ /* 0x040fe20007fbe0ff */
[--C-:B------:R-:W-:Y:S01]  /*8e10*/  IMAD.X R111, RZ, RZ, R123.reuse, P6 ;  /* 0x000000ffff6f7224 */ /* 0x100fe200030e067b */
[----:B------:R-:W-:Y:S02]  /*8e20*/  IADD3 R56, P2, R122, 0x2060, RZ ;  /* 0x000020607a387810 */ /* 0x000fe40007f5e0ff */
[----:B------:R-:W-:Y:S01]  /*8e30*/  SHF.R.U64 R40, R40, 0x3, RZ ;  /* 0x0000000328287819 */ /* 0x000fe200000012ff */
[--C-:B------:R-:W-:Y:S01]  /*8e40*/  IMAD.X R53, RZ, RZ, R123.reuse, P5 ;  /* 0x000000ffff357224 */ /* 0x100fe200028e067b */
[----:B------:R-:W-:Y:S01]  /*8e50*/  SHF.R.U64 R36, R36, 0x3, RZ ;  /* 0x0000000324247819 */ /* 0x000fe200000012ff */
[----:B------:R-:W-:Y:S01]  /*8e60*/  IMAD.X R57, RZ, RZ, R123, P2 ;  /* 0x000000ffff397224 */ /* 0x000fe200010e067b */
[----:B------:R-:W-:-:S02]  /*8e70*/  LOP3.LUT R48, R179, R48, RZ, 0x3c, !PT ;  /* 0x00000030b3307212 */ /* 0x000fc400078e3cff */
[----:B------:R-:W-:Y:S02]  /*8e80*/  LOP3.LUT R60, R211, R60, RZ, 0x3c, !PT ;  /* 0x0000003cd33c7212 */ /* 0x000fe400078e3cff */
[----:B------:R-:W-:Y:S02]  /*8e90*/  LOP3.LUT R179, R26, 0x380, RZ, 0xc0, !PT ;  /* 0x000003801ab37812 */ /* 0x000fe400078ec0ff */
[----:B------:R-:W-:Y:S02]  /*8ea0*/  IADD3 R4, P1, R122, 0x6060, RZ ;  /* 0x000060607a047810 */ /* 0x000fe40007f3e0ff */
[----:B------:R-:W-:Y:S02]  /*8eb0*/  LOP3.LUT R211, R30, 0x380, RZ, 0xc0, !PT ;  /* 0x000003801ed37812 */ /* 0x000fe400078ec0ff */
[----:B------:R-:W-:Y:S02]  /*8ec0*/  SHF.R.U64 R5, R5, 0x3, RZ ;  /* 0x0000000305057819 */ /* 0x000fe400000012ff */
[----:B------:R-:W-:-:S02]  /*8ed0*/  LOP3.LUT R40, R40, R183, RZ, 0x3c, !PT ;  /* 0x000000b728287212 */ /* 0x000fc400078e3cff */
[----:B------:R-:W-:Y:S02]  /*8ee0*/  LOP3.LUT R36, R36, R181, RZ, 0x3c, !PT ;  /* 0x000000b524247212 */ /* 0x000fe400078e3cff */
[----:B------:R-:W-:Y:S02]  /*8ef0*/  LOP3.LUT R183, R56, 0x380, RZ, 0xc0, !PT ;  /* 0x0000038038b77812 */ /* 0x000fe400078ec0ff */
[C---:B------:R-:W-:Y:S02]  /*8f00*/  IADD3 R102, P4, R122.reuse, 0x4040, RZ ;  /* 0x000040407a667810 */ /* 0x040fe40007f9e0ff */
[C---:B------:R-:W-:Y:S02]  /*8f10*/  IADD3 R106, P3, R122.reuse, 0x4060, RZ ;  /* 0x000040607a6a7810 */ /* 0x040fe40007f7e0ff */
[C---:B------:R-:W-:Y:S01]  /*8f20*/  IADD3 R3, P5, R122.reuse, 0x6020, RZ ;  /* 0x000060207a037810 */ /* 0x040fe20007fbe0ff */
[--C-:B------:R-:W-:Y:S01]  /*8f30*/  IMAD.X R103, RZ, RZ, R123.reuse, P4 ;  /* 0x000000ffff677224 */ /* 0x100fe200020e067b */
[----:B------:R-:W-:Y:S01]  /*8f40*/  IADD3 R7, P2, R122, 0x6040, RZ ;  /* 0x000060407a077810 */ /* 0x000fe20007f5e0ff */
[--C-:B------:R-:W-:Y:S01]  /*8f50*/  IMAD.X R107, RZ, RZ, R123.reuse, P3 ;  /* 0x000000ffff6b7224 */ /* 0x100fe200018e067b */
[----:B------:R-:W-:Y:S01]  /*8f60*/  LOP3.LUT R181, R52, 0x380, RZ, 0xc0, !PT ;  /* 0x0000038034b57812 */ /* 0x000fe200078ec0ff */
[--C-:B------:R-:W-:Y:S01]  /*8f70*/  IMAD.X R115, RZ, RZ, R123.reuse, P5 ;  /* 0x000000ffff737224 */ /* 0x100fe200028e067b */
[----:B------:R-:W-:Y:S01]  /*8f80*/  SHF.R.U64 R179, R179, 0x3, RZ ;  /* 0x00000003b3b37819 */ /* 0x000fe200000012ff */
[----:B------:R-:W-:Y:S01]  /*8f90*/  IMAD.X R119, RZ, RZ, R123, P2 ;  /* 0x000000ffff777224 */ /* 0x000fe200010e067b */
[----:B------:R-:W-:-:S02]  /*8fa0*/  SHF.R.U64 R211, R211, 0x3, RZ ;  /* 0x00000003d3d37819 */ /* 0x000fc400000012ff */
[----:B------:R-:W-:Y:S02]  /*8fb0*/  LOP3.LUT R27, R4, 0x380, RZ, 0xc0, !PT ;  /* 0x00000380041b7812 */ /* 0x000fe400078ec0ff */
[----:B------:R-:W-:Y:S01]  /*8fc0*/  LOP3.LUT R122, R5, R122, RZ, 0x3c, !PT ;  /* 0x0000007a057a7212 */ /* 0x000fe200078e3cff */
[----:B------:R-:W-:Y:S01]  /*8fd0*/  IMAD.X R5, RZ, RZ, R123, P1 ;  /* 0x000000ffff057224 */ /* 0x000fe200008e067b */
[----:B------:R-:W-:Y:S02]  /*8fe0*/  SHF.R.U64 R183, R183, 0x3, RZ ;  /* 0x00000003b7b77819 */ /* 0x000fe400000012ff */
[----:B------:R-:W-:Y:S02]  /*8ff0*/  SHF.R.U64 R181, R181, 0x3, RZ ;  /* 0x00000003b5b57819 */ /* 0x000fe400000012ff */
[----:B------:R-:W-:Y:S02]  /*9000*/  LOP3.LUT R98, R179, R26, RZ, 0x3c, !PT ;  /* 0x0000001ab3627212 */ /* 0x000fe400078e3cff */
[----:B------:R-:W-:-:S02]  /*9010*/  LOP3.LUT R110, R211, R30, RZ, 0x3c, !PT ;  /* 0x0000001ed36e7212 */ /* 0x000fc400078e3cff */
[----:B------:R-:W-:Y:S02]  /*9020*/  LOP3.LUT R26, R3, 0x380, RZ, 0xc0, !PT ;  /* 0x00000380031a7812 */ /* 0x000fe400078ec0ff */
[----:B------:R-:W-:Y:S02]  /*9030*/  SHF.R.U64 R27, R27, 0x3, RZ ;  /* 0x000000031b1b7819 */ /* 0x000fe400000012ff */
[----:B------:R-:W-:Y:S02]  /*9040*/  MOV R123, R122 ;  /* 0x0000007a007b7202 */ /* 0x000fe40000000f00 */
[----:B------:R-:W-:Y:S02]  /*9050*/  LOP3.LUT R30, R7, 0x380, RZ, 0xc0, !PT ;  /* 0x00000380071e7812 */ /* 0x000fe400078ec0ff */
[----:B------:R-:W-:Y:S01]  /*9060*/  LOP3.LUT R56, R183, R56, RZ, 0x3c, !PT ;  /* 0x00000038b7387212 */ /* 0x000fe200078e3cff */
[----:B------:R0:W-:Y:S01]  /*9070*/  STSM.16.M88.4 [R123], R8 ;  /* 0x000000087b007844 */ /* 0x0001e20000000200 */
[----:B------:R-:W-:-:S02]  /*9080*/  LOP3.LUT R52, R181, R52, RZ, 0x3c, !PT ;  /* 0x00000034b5347212 */ /* 0x000fc400078e3cff */
[----:B------:R-:W-:Y:S02]  /*9090*/  LOP3.LUT R183, R106, 0x380, RZ, 0xc0, !PT ;  /* 0x000003806ab77812 */ /* 0x000fe400078ec0ff */
[----:B------:R-:W-:Y:S02]  /*90a0*/  LOP3.LUT R181, R102, 0x380, RZ, 0xc0, !PT ;  /* 0x0000038066b57812 */ /* 0x000fe400078ec0ff */
[----:B------:R-:W-:Y:S02]  /*90b0*/  SHF.R.U64 R26, R26, 0x3, RZ ;  /* 0x000000031a1a7819 */ /* 0x000fe400000012ff */
[----:B------:R-:W-:Y:S02]  /*90c0*/  LOP3.LUT R4, R27, R4, RZ, 0x3c, !PT ;  /* 0x000000041b047212 */ /* 0x000fe400078e3cff */
[----:B------:R-:W-:Y:S02]  /*90d0*/  SHF.R.U64 R30, R30, 0x3, RZ ;  /* 0x000000031e1e7819 */ /* 0x000fe400000012ff */
[----:B------:R-:W-:-:S02]  /*90e0*/  SHF.R.U64 R183, R183, 0x3, RZ ;  /* 0x00000003b7b77819 */ /* 0x000fc400000012ff */
[----:B------:R-:W-:Y:S02]  /*90f0*/  MOV R122, R20 ;  /* 0x00000014007a7202 */ /* 0x000fe40000000f00 */
[----:B0-----:R-:W-:Y:S02]  /*9100*/  F2FP.BF16.F32.PACK_AB R8, R171, R173 ;  /* 0x000000adab08723e */ /* 0x001fe400000010ff */
[----:B------:R-:W-:Y:S02]  /*9110*/  F2FP.BF16.F32.PACK_AB R9, R35, R34 ;  /* 0x000000222309723e */ /* 0x000fe400000010ff */
[----:B------:R-:W-:Y:S02]  /*9120*/  F2FP.BF16.F32.PACK_AB R10, R169, R172 ;  /* 0x000000aca90a723e */ /* 0x000fe400000010ff */
[----:B------:R-:W-:Y:S02]  /*9130*/  F2FP.BF16.F32.PACK_AB R11, R39, R38 ;  /* 0x00000026270b723e */ /* 0x000fe400000010ff */
[----:B------:R-:W-:-:S02]  /*9140*/  SHF.R.U64 R181, R181, 0x3, RZ ;  /* 0x00000003b5b57819 */ /* 0x000fc400000012ff */
[----:B------:R-:W-:Y:S01]  /*9150*/  LOP3.LUT R114, R26, R3, RZ, 0x3c, !PT ;  /* 0x000000031a727212 */ /* 0x000fe200078e3cff */
[----:B------:R0:W-:Y:S01]  /*9160*/  STSM.16.M88.4 [R122], R8 ;  /* 0x000000087a007844 */ /* 0x0001e20000000200 */
[----:B------:R-:W-:Y:S02]  /*9170*/  MOV R36, R36 ;  /* 0x0000002400247202 */ /* 0x000fe40000000f00 */
[----:B------:R-:W-:Y:S02]  /*9180*/  LOP3.LUT R118, R30, R7, RZ, 0x3c, !PT ;  /* 0x000000071e767212 */ /* 0x000fe400078e3cff */
[----:B------:R-:W-:Y:S01]  /*9190*/  MOV R40, R40 ;  /* 0x0000002800287202 */ /* 0x000fe20000000f00 */
[----:B------:R-:W-:Y:S01]  /*91a0*/  STSM.16.M88.4 [R36], R12 ;  /* 0x0000000c24007844 */ /* 0x000fe20000000200 */
[----:B------:R-:W-:Y:S02]  /*91b0*/  F2FP.BF16.F32.PACK_AB R26, R160, R164 ;  /* 0x000000a4a01a723e */ /* 0x000fe400000010ff */
[----:B------:R-:W-:-:S02]  /*91c0*/  F2FP.BF16.F32.PACK_AB R27, R55, R54 ;  /* 0x00000036371b723e */ /* 0x000fc400000010ff */
[----:B------:R-:W-:Y:S02]  /*91d0*/  MOV R21, R4 ;  /* 0x0000000400157202 */ /* 0x000fe40000000f00 */
[----:B------:R-:W-:Y:S01]  /*91e0*/  MOV R44, R44 ;  /* 0x0000002c002c7202 */ /* 0x000fe20000000f00 */
[----:B------:R-:W1:Y:S01]  /*91f0*/  LDC.64 R4, c[0x0][0xd00] ;  /* 0x00034000ff047b82 */ /* 0x000e620000000a00 */
[----:B------:R-:W-:Y:S01]  /*9200*/  F2FP.BF16.F32.PACK_AB R30, R32, R158 ;  /* 0x0000009e201e723e */ /* 0x000fe200000010ff */
[----:B------:R-:W-:Y:S01]  /*9210*/  STSM.16.M88.4 [R40], R24 ;  /* 0x0000001828007844 */ /* 0x000fe20000000200 */
[----:B------:R-:W-:Y:S02]  /*9220*/  LOP3.LUT R106, R183, R106, RZ, 0x3c, !PT ;  /* 0x0000006ab76a7212 */ /* 0x000fe400078e3cff */
[----:B------:R-:W-:Y:S01]  /*9230*/  MOV R48, R48 ;  /* 0x0000003000307202 */ /* 0x000fe20000000f00 */
[----:B------:R-:W-:Y:S01]  /*9240*/  STSM.16.M88.4 [R44], R28 ;  /* 0x0000001c2c007844 */ /* 0x000fe20000000200 */
[----:B------:R-:W-:Y:S01]  /*9250*/  F2FP.BF16.F32.PACK_AB R32, R65, R152 ;  /* 0x000000984120723e */ /* 0x000fe200000010ff */
[----:B0-----:R-:W0:Y:S01]  /*9260*/  LDC.64 R8, c[0x0][0xd00] ;  /* 0x00034000ff087b82 */ /* 0x001e220000000a00 */
[----:B------:R-:W-:-:S02]  /*9270*/  F2FP.BF16.F32.PACK_AB R34, R69, R68 ;  /* 0x000000444522723e */ /* 0x000fc400000010ff */
[----:B------:R-:W-:Y:S02]  /*9280*/  F2FP.BF16.F32.PACK_AB R35, R71, R70 ;  /* 0x000000464723723e */ /* 0x000fe400000010ff */
[----:B------:R-:W-:Y:S02]  /*9290*/  LOP3.LUT R102, R181, R102, RZ, 0x3c, !PT ;  /* 0x00000066b5667212 */ /* 0x000fe400078e3cff */
[----:B------:R-:W-:Y:S01]  /*92a0*/  MOV R52, R52 ;  /* 0x0000003400347202 */ /* 0x000fe20000000f00 */
[----:B------:R-:W-:Y:S01]  /*92b0*/  STSM.16.M88.4 [R48], R32 ;  /* 0x0000002030007844 */ /* 0x000fe20000000200 */
[----:B------:R-:W-:Y:S02]  /*92c0*/  F2FP.BF16.F32.PACK_AB R74, R77, R76 ;  /* 0x0000004c4d4a723e */ /* 0x000fe400000010ff */
[----:B------:R-:W-:Y:S02]  /*92d0*/  F2FP.BF16.F32.PACK_AB R75, R79, R78 ;  /* 0x0000004e4f4b723e */ /* 0x000fe400000010ff */
[----:B------:R-:W-:-:S02]  /*92e0*/  F2FP.BF16.F32.PACK_AB R81, R83, R82 ;  /* 0x000000525351723e */ /* 0x000fc400000010ff */
[----:B------:R-:W-:Y:S01]  /*92f0*/  F2FP.BF16.F32.PACK_AB R88, R89, R88 ;  /* 0x000000585958723e */ /* 0x000fe200000010ff */
[----:B------:R-:W-:Y:S01]  /*9300*/  STSM.16.M88.4 [R52], R72 ;  /* 0x0000004834007844 */ /* 0x000fe20000000200 */
[----:B------:R-:W-:Y:S02]  /*9310*/  MOV R56, R56 ;  /* 0x0000003800387202 */ /* 0x000fe40000000f00 */
[----:B------:R-:W-:Y:S02]  /*9320*/  F2FP.BF16.F32.PACK_AB R82, R85, R84 ;  /* 0x000000545552723e */ /* 0x000fe400000010ff */
[----:B------:R-:W-:Y:S02]  /*9330*/  F2FP.BF16.F32.PACK_AB R83, R87, R86 ;  /* 0x000000565753723e */ /* 0x000fe400000010ff */
[----:B------:R-:W-:Y:S01]  /*9340*/  F2FP.BF16.F32.PACK_AB R89, R91, R90 ;  /* 0x0000005a5b59723e */ /* 0x000fe200000010ff */
[----:B0-----:R-:W-:Y:S01]  /*9350*/  IMAD.WIDE R8, R186, 0x4, R8 ;  /* 0x00000004ba087825 */ /* 0x001fe200078e0208 */
[----:B------:R-:W-:Y:S01]  /*9360*/  MOV R60, R60 ;  /* 0x0000003c003c7202 */ /* 0x000fe20000000f00 */
[----:B------:R-:W-:Y:S01]  /*9370*/  STSM.16.M88.4 [R56], R80 ;  /* 0x0000005038007844 */ /* 0x000fe20000000200 */
[----:B------:R-:W-:-:S02]  /*9380*/  MOV R7, R98 ;  /* 0x0000006200077202 */ /* 0x000fc40000000f00 */
[----:B------:R-:W-:Y:S02]  /*9390*/  F2FP.BF16.F32.PACK_AB R90, R93, R92 ;  /* 0x0000005c5d5a723e */ /* 0x000fe400000010ff */
[----:B------:R-:W-:Y:S02]  /*93a0*/  F2FP.BF16.F32.PACK_AB R91, R95, R94 ;  /* 0x0000005e5f5b723e */ /* 0x000fe400000010ff */
[----:B------:R-:W-:Y:S02]  /*93b0*/  F2FP.BF16.F32.PACK_AB R96, R97, R96 ;  /* 0x000000606160723e */ /* 0x000fe400000010ff */
[----:B------:R-:W-:Y:S01]  /*93c0*/  MOV R20, R106 ;  /* 0x0000006a00147202 */ /* 0x000fe20000000f00 */
[----:B------:R-:W-:Y:S01]  /*93d0*/  STSM.16.M88.4 [R60], R88 ;  /* 0x000000583c007844 */ /* 0x000fe20000000200 */
[----:B------:R-:W-:Y:S02]  /*93e0*/  F2FP.BF16.F32.PACK_AB R97, R46, R42 ;  /* 0x0000002a2e61723e */ /* 0x000fe400000010ff */
[----:B------:R-:W-:-:S02]  /*93f0*/  F2FP.BF16.F32.PACK_AB R98, R101, R100 ;  /* 0x000000646562723e */ /* 0x000fc400000010ff */
[----:B------:R-:W-:Y:S02]  /*9400*/  F2FP.BF16.F32.PACK_AB R99, R58, R50 ;  /* 0x000000323a63723e */ /* 0x000fe400000010ff */
[----:B------:R-:W-:Y:S02]  /*9410*/  F2FP.BF16.F32.PACK_AB R104, R105, R104 ;  /* 0x000000686968723e */ /* 0x000fe400000010ff */
[----:B------:R-:W-:Y:S01]  /*9420*/  MOV R102, R102 ;  /* 0x0000006600667202 */ /* 0x000fe20000000f00 */
[----:B------:R-:W-:Y:S01]  /*9430*/  STSM.16.M88.4 [R7], R96 ;  /* 0x0000006007007844 */ /* 0x000fe20000000200 */
[----:B------:R-:W-:Y:S02]  /*9440*/  MOV R3, R114 ;  /* 0x0000007200037202 */ /* 0x000fe40000000f00 */
[----:B------:R-:W-:Y:S02]  /*9450*/  F2FP.BF16.F32.PACK_AB R105, R66, R64 ;  /* 0x000000404269723e */ /* 0x000fe400000010ff */
[----:B------:R-:W-:-:S02]  /*9460*/  F2FP.BF16.F32.PACK_AB R106, R109, R108 ;  /* 0x0000006c6d6a723e */ /* 0x000fc400000010ff */
[----:B------:R-:W-:Y:S02]  /*9470*/  F2FP.BF16.F32.PACK_AB R107, R154, R153 ;  /* 0x000000999a6b723e */ /* 0x000fe400000010ff */
[----:B------:R-:W-:Y:S02]  /*9480*/  F2FP.BF16.F32.PACK_AB R112, R113, R112 ;  /* 0x000000707170723e */ /* 0x000fe400000010ff */
[----:B------:R-:W-:Y:S01]  /*9490*/  F2FP.BF16.F32.PACK_AB R113, R156, R155 ;  /* 0x0000009b9c71723e */ /* 0x000fe200000010ff */
        /* <DEDUP_REMOVED lines=9> */
[----:B------:R-:W-:Y:S02]  /*9530*/  F2FP.BF16.F32.PACK_AB R123, R127, R126 ;  /* 0x0000007e7f7b723e */ /* 0x000fe400000010ff */
[----:B------:R-:W-:-:S02]  /*9540*/  F2FP.BF16.F32.PACK_AB R129, R131, R130 ;  /* 0x000000828381723e */ /* 0x000fc400000010ff */
[----:B------:R-:W-:Y:S01]  /*9550*/  F2FP.BF16.F32.PACK_AB R136, R137, R136 ;  /* 0x000000888988723e */ /* 0x000fe200000010ff */
[----:B------:R-:W-:Y:S01]  /*9560*/  STSM.16.M88.4 [R110], R120 ;  /* 0x000000786e007844 */ /* 0x000fe20000000200 */
[----:B------:R-:W-:Y:S02]  /*9570*/  F2FP.BF16.F32.PACK_AB R130, R133, R132 ;  /* 0x000000848582723e */ /* 0x000fe400000010ff */
[----:B------:R-:W-:Y:S02]  /*9580*/  F2FP.BF16.F32.PACK_AB R131, R135, R134 ;  /* 0x000000868783723e */ /* 0x000fe400000010ff */
[----:B------:R-:W-:Y:S02]  /*9590*/  F2FP.BF16.F32.PACK_AB R137, R139, R138 ;  /* 0x0000008a8b89723e */ /* 0x000fe400000010ff */
[----:B------:R-:W-:Y:S01]  /*95a0*/  F2FP.BF16.F32.PACK_AB R144, R145, R144 ;  /* 0x000000909190723e */ /* 0x000fe200000010ff */
[----:B------:R0:W-:Y:S01]  /*95b0*/  STSM.16.M88.4 [R3], R128 ;  /* 0x0000008003007844 */ /* 0x0001e20000000200 */
[----:B------:R-:W-:-:S02]  /*95c0*/  MOV R118, R118 ;  /* 0x0000007600767202 */ /* 0x000fc40000000f00 */
[----:B------:R-:W-:Y:S02]  /*95d0*/  F2FP.BF16.F32.PACK_AB R138, R141, R140 ;  /* 0x0000008c8d8a723e */ /* 0x000fe400000010ff */
[----:B------:R-:W-:Y:S02]  /*95e0*/  F2FP.BF16.F32.PACK_AB R139, R143, R142 ;  /* 0x0000008e8f8b723e */ /* 0x000fe400000010ff */
[----:B------:R-:W-:Y:S02]  /*95f0*/  F2FP.BF16.F32.PACK_AB R145, R147, R146 ;  /* 0x000000929391723e */ /* 0x000fe400000010ff */
[----:B------:R-:W-:Y:S01]  /*9600*/  F2FP.BF16.F32.PACK_AB R146, R149, R148 ;  /* 0x000000949592723e */ /* 0x000fe200000010ff */
[----:B------:R2:W-:Y:S01]  /*9610*/  STSM.16.M88.4 [R118], R136 ;  /* 0x0000008876007844 */ /* 0x0005e20000000200 */
[----:B------:R-:W-:Y:S02]  /*9620*/  F2FP.BF16.F32.PACK_AB R147, R151, R150 ;  /* 0x000000969793723e */ /* 0x000fe400000010ff */
[----:B------:R-:W-:-:S02]  /*9630*/  ISETP.NE.U32.AND P6, PT, RZ, UR6, PT ;  /* 0x00000006ff007c0c */ /* 0x000fc4000bfc5070 */
[----:B-1----:R-:W-:Y:S01]  /*9640*/  ISETP.NE.U32.AND P0, PT, R4, RZ, PT ;  /* 0x000000ff0400720c */ /* 0x002fe20003f05070 */
[----:B------:R2:W-:Y:S01]  /*9650*/  STSM.16.M88.4 [R21], R144 ;  /* 0x0000009015007844 */ /* 0x0005e20000000200 */
[----:B------:R-:W-:Y:S01]  /*9660*/  BAR.SYNC.DEFER_BLOCKING 0x1, 0x100 ;  /* 0x0044000000007b1d */ /* 0x000fe20000010000 */
[----:B------:R-:W-:Y:S01]  /*9670*/  ISETP.NE.AND.EX P6, PT, RZ, UR7, PT, P6 ;  /* 0x00000007ff007c0c */ /* 0x000fe2000bfc5360 */
[----:B------:R-:W-:Y:S01]  /*9680*/  IMAD.MOV.U32 R4, RZ, RZ, RZ ;  /* 0x000000ffff047224 */ /* 0x000fe200078e00ff */
[----:B------:R-:W-:-:S11]  /*9690*/  ISETP.NE.AND.EX P0, PT, R5, RZ, PT, P0 ;  /* 0x000000ff0500720c */ /* 0x000fd60003f05300 */
[C---:B------:R-:W-:Y:S01]  /*96a0*/  @P6 LEA R10, P4, R186.reuse, UR6, 0x2 ;  /* 0x00000006ba0a6c11 */ /* 0x040fe2000f8810ff */
[----:B------:R-:W-:Y:S02]  /*96b0*/  ULDC UR6, c[0x0][0xb88] ;  /* 0x0002e20000067ab9 */ /* 0x000fe40000000800 */
[----:B0-----:R-:W-:Y:S01]  /*96c0*/  IMAD.U32 R3, RZ, RZ, UR6 ;  /* 0x00000006ff037e24 */ /* 0x001fe2000f8e00ff */
[----:B------:R-:W-:Y:S01]  /*96d0*/  @P6 LEA.HI.X R11, R186, UR7, R193, 0x2, P4 ;  /* 0x00000007ba0b6c11 */ /* 0x000fe2000a0f14c1 */
[----:B------:R2:W5:Y:S01]  /*96e0*/  @P0 LDG.E R4, desc[UR44][R8.64] ;  /* 0x0000002c08040981 */ /* 0x000562000c1e1900 */
[----:B------:R-:W-:-:S03]  /*96f0*/  IMAD R5, R195, 0x40, R16 ;  /* 0x00000040c3057824 */ /* 0x000fc600078e0210 */
[----:B------:R2:W5:Y:S01]  /*9700*/  @P6 LDG.E R3, desc[UR44][R10.64] ;  /* 0x0000002c0a036981 */ /* 0x000562000c1e1900 */
        /* <DEDUP_REMOVED lines=46> */
[----:B--2---:R-:W-:Y:S06]  /*99f0*/  @P6 BRA `(.L_x_4245) ;  /* 0x0000000000106947 */ /* 0x004fec0003800000 */
[----:B------:R-:W-:Y:S05]  /*9a00*/  @!P0 BRA `(.L_x_4245) ;  /* 0x00000000000c8947 */ /* 0x000fea0003800000 */
[----:B------:R-:W2:Y:S04]  /*9a10*/  LDG.E R10, desc[UR44][R8.64] ;  /* 0x0000002c080a7981 */ /* 0x000ea8000c1e1900 */
[----:B-----5:R-:W2:Y:S02]  /*9a20*/  LDG.E R3, desc[UR44][R8.64+0x4] ;  /* 0x0000042c08037981 */ /* 0x020ea4000c1e1900 */
[----:B--2---:R-:W-:-:S07]  /*9a30*/  IMAD.IADD R3, R3, 0x1, -R10 ;  /* 0x0000000103037824 */ /* 0x004fce00078e0a0a */
.L_x_4245:
[----:B------:R-:W-:Y:S01]  /*9a40*/  ISETP.NE.AND P6, PT, R5, RZ, PT ;  /* 0x000000ff0500720c */ /* 0x000fe20003fc5270 */
[--C-:B------:R-:W-:Y:S01]  /*9a50*/  IMAD.X R57, RZ, RZ, R177.reuse, P5 ;  /* 0x000000ffff397224 */ /* 0x100fe200028e06b1 */
[----:B------:R-:W0:Y:S01]  /*9a60*/  SHFL.IDX PT, R5, R197, RZ, 0x1f ;  /* 0x00001fffc5057589 */ /* 0x000e2200000e0000 */
[--C-:B------:R-:W-:Y:S01]  /*9a70*/  IMAD.X R41, RZ, RZ, R177.reuse, P1 ;  /* 0x000000ffff297224 */ /* 0x100fe200008e06b1 */
[C---:B------:R-:W-:Y:S01]  /*9a80*/  IADD3 R65, P1, R176.reuse, 0xc000, RZ ;  /* 0x0000c000b0417810 */ /* 0x040fe20007f3e0ff */
[--C-:B------:R-:W-:Y:S01]  /*9a90*/  IMAD.X R37, RZ, RZ, R177.reuse, P6 ;  /* 0x000000ffff257224 */ /* 0x100fe200030e06b1 */
[C---:B------:R-:W-:Y:S01]  /*9aa0*/  IADD3 R61, P6, R176.reuse, 0xb000, RZ ;  /* 0x0000b000b03d7810 */ /* 0x040fe20007fde0ff */
[--C-:B------:R-:W-:Y:S01]  /*9ab0*/  IMAD.X R45, RZ, RZ, R177.reuse, P2 ;  /* 0x000000ffff2d7224 */ /* 0x100fe200010e06b1 */
[C---:B------:R-:W-:Y:S01]  /*9ac0*/  IADD3 R69, P2, R176.reuse, 0xd000, RZ ;  /* 0x0000d000b0457810 */ /* 0x040fe20007f5e0ff */
[--C-:B------:R-:W-:Y:S01]  /*9ad0*/  IMAD.X R49, RZ, RZ, R177.reuse, P3 ;  /* 0x000000ffff317224 */ /* 0x100fe200018e06b1 */
[C---:B------:R-:W-:Y:S01]  /*9ae0*/  IADD3 R73, P3, R176.reuse, 0xe000, RZ ;  /* 0x0000e000b0497810 */ /* 0x040fe20007f7e0ff */
[----:B------:R-:W-:Y:S01]  /*9af0*/  IMAD.X R53, RZ, RZ, R177, P4 ;  /* 0x000000ffff357224 */ /* 0x000fe200020e06b1 */
[----:B------:R-:W-:-:S02]  /*9b00*/  IADD3 R8, P4, R176, 0xf000, RZ ;  /* 0x0000f000b0087810 */ /* 0x000fc40007f9e0ff */
[----:B------:R-:W-:Y:S02]  /*9b10*/  LOP3.LUT R60, R61, 0x380, RZ, 0xc0, !PT ;  /* 0x000003803d3c7812 */ /* 0x000fe400078ec0ff */
[----:B------:R-:W-:Y:S01]  /*9b20*/  LOP3.LUT R64, R65, 0x380, RZ, 0xc0, !PT ;  /* 0x0000038041407812 */ /* 0x000fe200078ec0ff */
[----:B------:R-:W-:Y:S01]  /*9b30*/  IMAD.X R77, RZ, RZ, R177, P4 ;  /* 0x000000ffff4d7224 */ /* 0x000fe200020e06b1 */
[----:B------:R-:W-:Y:S02]  /*9b40*/  LOP3.LUT R68, R69, 0x380, RZ, 0xc0, !PT ;  /* 0x0000038045447812 */ /* 0x000fe400078ec0ff */
[----:B------:R-:W-:Y:S02]  /*9b50*/  LOP3.LUT R72, R73, 0x380, RZ, 0xc0, !PT ;  /* 0x0000038049487812 */ /* 0x000fe400078ec0ff */
[----:B------:R-:W-:Y:S02]  /*9b60*/  LOP3.LUT R7, R176, 0x380, RZ, 0xc0, !PT ;  /* 0x00000380b0077812 */ /* 0x000fe400078ec0ff */
[----:B------:R-:W-:-:S02]  /*9b70*/  SHF.R.U64 R60, R60, 0x3, RZ ;  /* 0x000000033c3c7819 */ /* 0x000fc400000012ff */
[----:B0-----:R-:W-:Y:S02]  /*9b80*/  ISETP.NE.AND P5, PT, R5, RZ, PT ;  /* 0x000000ff0500720c */ /* 0x001fe40003fa5270 */
[----:B------:R-:W-:Y:S02]  /*9b90*/  LOP3.LUT R5, R8, 0x380, RZ, 0xc0, !PT ;  /* 0x0000038008057812 */ /* 0x000fe400078ec0ff */
[----:B------:R-:W-:Y:S02]  /*9ba0*/  SHF.R.U64 R64, R64, 0x3, RZ ;  /* 0x0000000340407819 */ /* 0x000fe400000012ff */
[----:B------:R-:W-:Y:S02]  /*9bb0*/  SHF.R.U64 R68, R68, 0x3, RZ ;  /* 0x0000000344447819 */ /* 0x000fe400000012ff */
[----:B------:R-:W-:Y:S02]  /*9bc0*/  SHF.R.U64 R72, R72, 0x3, RZ ;  /* 0x0000000348487819 */ /* 0x000fe400000012ff */
[----:B------:R-:W-:-:S02]  /*9bd0*/  SHF.R.U64 R7, R7, 0x3, RZ ;  /* 0x0000000307077819 */ /* 0x000fc400000012ff */
        /* <DEDUP_REMOVED lines=9> */
[----:B------:R-:W-:-:S02]  /*9c70*/  LOP3.LUT R176, R7, R176, RZ, 0x3c, !PT ;  /* 0x000000b007b07212 */ /* 0x000fc400078e3cff */
[----:B------:R-:W-:Y:S02]  /*9c80*/  LOP3.LUT R76, R5, R8, RZ, 0x3c, !PT ;  /* 0x00000008054c7212 */ /* 0x000fe400078e3cff */
[----:B------:R-:W-:Y:S02]  /*9c90*/  SHF.R.S32.HI R80, RZ, 0x1f, R187 ;  /* 0x0000001fff507819 */ /* 0x000fe400000114bb */
[----:B------:R-:W-:Y:S02]  /*9ca0*/  SEL R81, R186, RZ, !P0 ;  /* 0x000000ffba517207 */ /* 0x000fe40004000000 */
[----:B------:R-:W-:Y:S02]  /*9cb0*/  SEL R193, R193, RZ, !P0 ;  /* 0x000000ffc1c17207 */ /* 0x000fe40004000000 */
[----:B-----5:R-:W-:Y:S01]  /*9cc0*/  SHF.R.S32.HI R21, RZ, 0x1f, R4 ;  /* 0x0000001fff157819 */ /* 0x020fe20000011404 */
[----:B------:R-:W-:Y:S06]  /*9cd0*/  @P5 BRA `(.L_x_4246) ;  /* 0x0000000000bc5947 */ /* 0x000fec0003800000 */
[----:B------:R-:W0:Y:S01]  /*9ce0*/  LDC R14, c[0x0][0xce8] ;  /* 0x00033a00ff0e7b82 */ /* 0x000e220000000800 */
[----:B------:R-:W-:Y:S01]  /*9cf0*/  IMAD.U32 R5, RZ, RZ, UR42 ;  /* 0x0000002aff057e24 */ /* 0x000fe2000f8e00ff */
[----:B------:R-:W-:Y:S02]  /*9d00*/  ULDC.64 UR6, c[0x0][0xc90] ;  /* 0x0003240000067ab9 */ /* 0x000fe40000000a00 */
[----:B------:R-:W-:Y:S02]  /*9d10*/  IMAD R10, R80, UR6, RZ ;  /* 0x00000006500a7c24 */ /* 0x000fe4000f8e02ff */
[----:B------:R-:W-:Y:S02]  /*9d20*/  IMAD R26, R5, 0x40, R200 ;  /* 0x00000040051a7824 */ /* 0x000fe400078e02c8 */
[----:B------:R-:W-:Y:S02]  /*9d30*/  IMAD.MOV.U32 R5, RZ, RZ, R21 ;  /* 0x000000ffff057224 */ /* 0x000fe400078e0015 */
[----:B------:R-:W-:-:S02]  /*9d40*/  IMAD R11, R187, UR7, R10 ;  /* 0x00000007bb0b7c24 */ /* 0x000fc4000f8e020a */
[----:B------:R-:W-:Y:S01]  /*9d50*/  IMAD.WIDE.U32 R8, R187, UR6, R4 ;  /* 0x00000006bb087c25 */ /* 0x000fe2000f8e0004 */
[----:B------:R-:W-:-:S03]  /*9d60*/  ULDC.64 UR6, c[0x0][0xc98] ;  /* 0x0003260000067ab9 */ /* 0x000fc60000000a00 */
[----:B------:R-:W-:Y:S02]  /*9d70*/  IMAD.MOV.U32 R5, RZ, RZ, R26 ;  /* 0x000000ffff057224 */ /* 0x000fe400078e001a */
[----:B------:R-:W-:Y:S02]  /*9d80*/  IMAD.IADD R9, R9, 0x1, R11 ;  /* 0x0000000109097824 */ /* 0x000fe400078e020b */
[----:B------:R-:W-:Y:S02]  /*9d90*/  IMAD R10, R193, UR6, RZ ;  /* 0x00000006c10a7c24 */ /* 0x000fe4000f8e02ff */
[----:B------:R-:W-:Y:S01]  /*9da0*/  IMAD.WIDE.U32 R8, R81, UR6, R8 ;  /* 0x0000000651087c25 */ /* 0x000fe2000f8e0008 */
[----:B0-----:R-:W-:-:S03]  /*9db0*/  ISETP.NE.AND P0, PT, R14, 0x1, PT ;  /* 0x000000010e00780c */ /* 0x001fc60003f05270 */
[----:B------:R-:W-:Y:S01]  /*9dc0*/  IMAD R10, R81, UR7, R10 ;  /* 0x00000007510a7c24 */ /* 0x000fe2000f8e020a */
[----:B------:R-:W-:-:S09]  /*9dd0*/  ULDC.64 UR6, c[0x0][0xc88] ;  /* 0x0003220000067ab9 */ /* 0x000fd20000000a00 */
[----:B------:R-:W0:Y:S08]  /*9de0*/  @P0 LDC R7, c[0x0][0xcec] ;  /* 0x00033b00ff070b82 */ /* 0x000e300000000800 */
[----:B------:R-:W1:Y:S01]  /*9df0*/  @P0 LDC R20, c[0x0][0xcf0] ;  /* 0x00033c00ff140b82 */ /* 0x000e620000000800 */
[----:B0-----:R-:W-:-:S05]  /*9e00*/  @P0 IMAD.HI.U32 R7, R26, R7, RZ ;  /* 0x000000071a070227 */ /* 0x001fca00078e00ff */
[----:B-1----:R-:W-:Y:S01]  /*9e10*/  @P0 SHF.R.U32.HI R5, RZ, R20, R7 ;  /* 0x00000014ff050219 */ /* 0x002fe20000011607 */
[----:B------:R-:W-:-:S03]  /*9e20*/  IMAD.U32 R20, RZ, RZ, UR42 ;  /* 0x0000002aff147e24 */ /* 0x000fc6000f8e00ff */
[--C-:B------:R-:W-:Y:S01]  /*9e30*/  SHF.R.S32.HI R11, RZ, 0x1f, R5.reuse ;  /* 0x0000001fff0b7819 */ /* 0x100fe20000011405 */
[----:B------:R-:W-:Y:S01]  /*9e40*/  IMAD.MOV R7, RZ, RZ, -R5 ;  /* 0x000000ffff077224 */ /* 0x000fe200078e0a05 */
[----:B------:R-:W-:Y:S01]  /*9e50*/  IADD3 R8, P0, R5, R8, RZ ;  /* 0x0000000805087210 */ /* 0x000fe20007f1e0ff */
[----:B------:R-:W-:Y:S02]  /*9e60*/  IMAD R27, R20, 0x40, R17 ;  /* 0x00000040141b7824 */ /* 0x000fe400078e0211 */
[----:B------:R-:W-:Y:S01]  /*9e70*/  IMAD R7, R14, R7, R26 ;  /* 0x000000070e077224 */ /* 0x000fe200078e021a */
[----:B------:R-:W-:Y:S01]  /*9e80*/  IADD3.X R9, R11, R9, R10, P0, !PT ;  /* 0x000000090b097210 */ /* 0x000fe200007fe40a */
[----:B------:R-:W-:-:S03]  /*9e90*/  IMAD R14, R3, R14, RZ ;  /* 0x0000000e030e7224 */ /* 0x000fc600078e02ff */
[----:B------:R-:W-:Y:S01]  /*9ea0*/  SHF.R.S32.HI R5, RZ, 0x1f, R7 ;  /* 0x0000001fff057819 */ /* 0x000fe20000011407 */
[----:B------:R-:W-:-:S04]  /*9eb0*/  IMAD.WIDE.U32 R8, R7, UR6, R8 ;  /* 0x0000000607087c25 */ /* 0x000fc8000f8e0008 */
[----:B------:R-:W-:-:S04]  /*9ec0*/  IMAD R10, R5, UR6, RZ ;  /* 0x00000006050a7c24 */ /* 0x000fc8000f8e02ff */
[----:B------:R-:W-:Y:S01]  /*9ed0*/  IMAD R5, R7, UR7, R10 ;  /* 0x0000000707057c24 */ /* 0x000fe2000f8e020a */
[----:B------:R-:W-:Y:S02]  /*9ee0*/  ULDC.64 UR6, c[0x0][0xc50] ;  /* 0x0003140000067ab9 */ /* 0x000fe40000000a00 */
[----:B------:R-:W-:Y:S01]  /*9ef0*/  LEA R7, P0, R8, UR6, 0x2 ;  /* 0x0000000608077c11 */ /* 0x000fe2000f8010ff */
[----:B------:R-:W-:-:S04]  /*9f00*/  IMAD.IADD R5, R9, 0x1, R5 ;  /* 0x0000000109057824 */ /* 0x000fc800078e0205 */
[----:B------:R-:W-:Y:S01]  /*9f10*/  SHFL.IDX PT, R10, R7, 0x1, 0x1c1f ;  /* 0x003c1f00070a7f89 */ /* 0x000fe200000e0000 */
[----:B------:R-:W-:Y:S01]  /*9f20*/  LEA.HI.X R15, R8, UR7, R5, 0x2, P0 ;  /* 0x00000007080f7c11 */ /* 0x000fe200080f1405 */
[----:B------:R-:W-:Y:S02]  /*9f30*/  IMAD.MOV R5, RZ, RZ, -R19 ;  /* 0x000000ffff057224 */ /* 0x000fe400078e0a13 */
[----:B------:R-:W-:Y:S03]  /*9f40*/  SHFL.IDX PT, R8, R7, RZ, 0x1c1f ;  /* 0x001c1fff07087589 */ /* 0x000fe600000e0000 */
[----:B------:R-:W-:Y:S01]  /*9f50*/  ISETP.NE.AND P0, PT, R18, R5, PT ;  /* 0x000000051200720c */ /* 0x000fe20003f05270 */
[----:B------:R-:W0:Y:S01]  /*9f60*/  SHFL.IDX PT, R9, R15, RZ, 0x1c1f ;  /* 0x001c1fff0f097589 */ /* 0x000e2200000e0000 */
[C---:B------:R-:W-:Y:S02]  /*9f70*/  VIADD R5, R27.reuse, 0x8 ;  /* 0x000000081b057836 */ /* 0x040fe40000000000 */
[-C--:B------:R-:W-:Y:S01]  /*9f80*/  ISETP.GE.OR P1, PT, R27, R14.reuse, P0 ;  /* 0x0000000e1b00720c */ /* 0x080fe20000726670 */
[----:B------:R-:W1:Y:S02]  /*9f90*/  SHFL.IDX PT, R11, R15, 0x1, 0x1c1f ;  /* 0x003c1f000f0b7f89 */ /* 0x000e6400000e0000 */
[----:B------:R-:W-:-:S10]  /*9fa0*/  ISETP.GE.OR P0, PT, R5, R14, P0 ;  /* 0x0000000e0500720c */ /* 0x000fd40000706670 */
[----:B0-----:R0:W-:Y:S04]  /*9fb0*/  @!P1 ST.E desc[UR44][R8.64], R0 ;  /* 0x0000000008009985 */ /* 0x0011e8000c10192c */
[----:B-1----:R0:W-:Y:S02]  /*9fc0*/  @!P0 ST.E desc[UR44][R10.64], R165 ;  /* 0x000000a50a008985 */ /* 0x0021e4000c10192c */
.L_x_4246:
[----:B------:R-:W1:Y:S01]  /*9fd0*/  LDC R84, c[0x0][0xce8] ;  /* 0x00033a00ff547b82 */ /* 0x000e620000000800 */
[----:B------:R-:W-:Y:S01]  /*9fe0*/  ULDC UR10, c[0x0][0xbc8] ;  /* 0x0002f200000a7ab9 */ /* 0x000fe20000000800 */
[----:B------:R-:W-:Y:S01]  /*9ff0*/  ULDC.64 UR6, c[0x0][0xba0] ;  /* 0x0002e80000067ab9 */ /* 0x000fe20000000a00 */
[----:B------:R-:W-:Y:S01]  /*a000*/  ISETP.GE.AND P0, PT, R192, UR10, PT ;  /* 0x0000000ac0007c0c */ /* 0x000fe2000bf06270 */
[----:B------:R-:W-:Y:S01]  /*a010*/  IMAD.U32 R87, RZ, RZ, UR42 ;  /* 0x0000002aff577e24 */ /* 0x000fe2000f8e00ff */
[----:B------:R-:W-:Y:S01]  /*a020*/  ISETP.GE.AND P1, PT, R16, UR10, PT ;  /* 0x0000000a10007c0c */ /* 0x000fe2000bf26270 */
[----:B0-----:R0:W5:Y:S01]  /*a030*/  LD.E.128 R8, desc[UR44][R176.64] ;  /* 0x0000002cb0087980 */ /* 0x001162000c101d00 */
[----:B------:R-:W-:-:S03]  /*a040*/  SEL R7, RZ, 0xffffffff, P0 ;  /* 0xffffffffff077807 */ /* 0x000fc60000000000 */
[----:B------:R-:W5:Y:S01]  /*a050*/  LD.E.128 R12, desc[UR44][R12.64] ;  /* 0x0000002c0c0c7980 */ /* 0x000f62000c101d00 */
[----:B------:R-:W-:Y:S01]  /*a060*/  SEL R0, RZ, 0x1, P1 ;  /* 0x00000001ff007807 */ /* 0x000fe20000800000 */
[----:B------:R-:W-:Y:S01]  /*a070*/  IMAD.SHL.U32 R7, R7, 0x2, RZ ;  /* 0x0000000207077824 */ /* 0x000fe200078e00ff */
[----:B------:R-:W-:Y:S01]  /*a080*/  ULDC.64 UR8, c[0x0][0xb80] ;  /* 0x0002e00000087ab9 */ /* 0x000fe20000000a00 */
[----:B------:R-:W5:Y:S04]  /*a090*/  LD.E.128 R24, desc[UR44][R24.64] ;  /* 0x0000002c18187980 */ /* 0x000f68000c101d00 */
[----:B------:R-:W5:Y:S04]  /*a0a0*/  LD.E.128 R28, desc[UR44][R28.64] ;  /* 0x0000002c1c1c7980 */ /* 0x000f68000c101d00 */
[----:B------:R-:W5:Y:S01]  /*a0b0*/  LD.E.128 R32, desc[UR44][R32.64] ;  /* 0x0000002c20207980 */ /* 0x000f62000c101d00 */
[----:B-1----:R-:W-:-:S02]  /*a0c0*/  ISETP.NE.AND P2, PT, R84, 0x1, PT ;  /* 0x000000015400780c */ /* 0x002fc40003f45270 */
[----:B------:R-:W-:Y:S01]  /*a0d0*/  ISETP.GE.AND P0, PT, R191, UR10, PT ;  /* 0x0000000abf007c0c */ /* 0x000fe2000bf06270 */
[----:B------:R-:W-:Y:S01]  /*a0e0*/  IMAD R5, R21, UR6, RZ ;  /* 0x0000000615057c24 */ /* 0x000fe2000f8e02ff */
[----:B------:R-:W-:Y:S01]  /*a0f0*/  LOP3.LUT R0, R7, 0x2, R0, 0xe2, !PT ;  /* 0x0000000207007812 */ /* 0x000fe200078ee200 */
[----:B------:R-:W5:Y:S01]  /*a100*/  LD.E.128 R36, desc[UR44][R36.64] ;  /* 0x0000002c24247980 */ /* 0x000f62000c101d00 */
[----:B------:R-:W-:-:S03]  /*a110*/  SEL R7, RZ, 0xffffffff, P0 ;  /* 0xffffffffff077807 */ /* 0x000fc60000000000 */
[----:B------:R-:W5:Y:S04]  /*a120*/  LD.E.128 R40, desc[UR44][R40.64] ;  /* 0x0000002c28287980 */ /* 0x000f68000c101d00 */
[----:B------:R-:W1:Y:S01]  /*a130*/  @P2 LDC R83, c[0x0][0xcec] ;  /* 0x00033b00ff532b82 */ /* 0x000e620000000800 */
[C---:B------:R-:W-:Y:S01]  /*a140*/  IMAD R21, R4.reuse, UR7, R5 ;  /* 0x0000000704157c24 */ /* 0x040fe2000f8e0205 */
[----:B------:R-:W5:Y:S01]  /*a150*/  LD.E.128 R44, desc[UR44][R44.64] ;  /* 0x0000002c2c2c7980 */ /* 0x000f62000c101d00 */
[----:B------:R-:W-:Y:S01]  /*a160*/  IMAD.WIDE.U32 R4, R4, UR6, RZ ;  /* 0x0000000604047c25 */ /* 0x000fe2000f8e00ff */
[----:B------:R-:W-:Y:S02]  /*a170*/  ULDC.64 UR6, c[0x0][0xbe8] ;  /* 0x0002fa0000067ab9 */ /* 0x000fe40000000a00 */
[----:B------:R-:W5:Y:S02]  /*a180*/  LD.E.128 R48, desc[UR44][R48.64] ;  /* 0x0000002c30307980 */ /* 0x000f64000c101d00 */
[----:B------:R-:W2:Y:S01]  /*a190*/  @P2 LDC R85, c[0x0][0xcf0] ;  /* 0x00033c00ff552b82 */ /* 0x000ea20000000800 */
[----:B------:R-:W-:Y:S01]  /*a1a0*/  IMAD.SHL.U32 R7, R7, 0x4, RZ ;  /* 0x0000000407077824 */ /* 0x000fe200078e00ff */
[----:B------:R-:W-:Y:S01]  /*a1b0*/  ISETP.GE.AND P0, PT, R190, UR10, PT ;  /* 0x0000000abe007c0c */ /* 0x000fe2000bf06270 */
[----:B------:R-:W-:Y:S01]  /*a1c0*/  IMAD R20, R80, UR6, RZ ;  /* 0x0000000650147c24 */ /* 0x000fe2000f8e02ff */
[----:B------:R-:W5:Y:S01]  /*a1d0*/  LD.E.128 R52, desc[UR44][R52.64] ;  /* 0x0000002c34347980 */ /* 0x000f62000c101d00 */
[----:B------:R-:W-:Y:S01]  /*a1e0*/  IMAD.IADD R5, R5, 0x1, R21 ;  /* 0x0000000105057824 */ /* 0x000fe200078e0215 */
[----:B------:R-:W-:Y:S01]  /*a1f0*/  LOP3.LUT R7, R7, 0x4, R0, 0xe2, !PT ;  /* 0x0000000407077812 */ /* 0x000fe200078ee200 */
[----:B------:R-:W-:Y:S01]  /*a200*/  IMAD R21, R187, UR7, R20 ;  /* 0x00000007bb157c24 */ /* 0x000fe2000f8e0214 */
[----:B------:R-:W-:Y:S01]  /*a210*/  SEL R20, RZ, 0xffffffff, P0 ;  /* 0xffffffffff147807 */ /* 0x000fe20000000000 */
[----:B------:R-:W-:Y:S01]  /*a220*/  IMAD R0, R194, 0x20, R195 ;  /* 0x00000020c2007824 */ /* 0x000fe200078e02c3 */
[----:B------:R-:W-:Y:S01]  /*a230*/  ISETP.GE.AND P0, PT, R189, UR10, PT ;  /* 0x0000000abd007c0c */ /* 0x000fe2000bf06270 */
[----:B------:R-:W-:Y:S01]  /*a240*/  IMAD.WIDE.U32 R4, R187, UR6, R4 ;  /* 0x00000006bb047c25 */ /* 0x000fe2000f8e0004 */
[----:B------:R-:W-:Y:S01]  /*a250*/  ULDC.64 UR6, c[0x0][0xbf0] ;  /* 0x0002fc0000067ab9 */ /* 0x000fe20000000a00 */
[----:B------:R-:W5:Y:S02]  /*a260*/  LD.E.128 R56, desc[UR44][R56.64] ;  /* 0x0000002c38387980 */ /* 0x000f64000c101d00 */
[----:B------:R-:W-:-:S02]  /*a270*/  IMAD R82, R87, 0x40, R0 ;  /* 0x0000004057527824 */ /* 0x000fc400078e0200 */
[----:B------:R-:W-:Y:S01]  /*a280*/  IMAD.IADD R5, R5, 0x1, R21 ;  /* 0x0000000105057824 */ /* 0x000fe200078e0215 */
[----:B------:R-:W-:Y:S01]  /*a290*/  SEL R21, RZ, 0xffffffff, P0 ;  /* 0xffffffffff157807 */ /* 0x000fe20000000000 */
[----:B------:R-:W-:Y:S01]  /*a2a0*/  IMAD.SHL.U32 R20, R20, 0x8, RZ ;  /* 0x0000000814147824 */ /* 0x000fe200078e00ff */
[----:B------:R-:W5:Y:S01]  /*a2b0*/  LD.E.128 R60, desc[UR44][R60.64] ;  /* 0x0000002c3c3c7980 */ /* 0x000f62000c101d00 */
[----:B------:R-:W-:Y:S02]  /*a2c0*/  IMAD R80, R193, UR6, RZ ;  /* 0x00000006c1507c24 */ /* 0x000fe4000f8e02ff */
[----:B-1----:R-:W-:Y:S01]  /*a2d0*/  @P2 IMAD.HI.U32 R0, R82, R83, RZ ;  /* 0x0000005352002227 */ /* 0x002fe200078e00ff */
[----:B------:R-:W-:Y:S01]  /*a2e0*/  LOP3.LUT R20, R20, 0x8, R7, 0xe2, !PT ;  /* 0x0000000814147812 */ /* 0x000fe200078ee207 */
[----:B------:R-:W5:Y:S02]  /*a2f0*/  LD.E.128 R64, desc[UR44][R64.64] ;  /* 0x0000002c40407980 */ /* 0x000f64000c101d00 */
[----:B------:R-:W-:-:S02]  /*a300*/  IMAD.SHL.U32 R83, R21, 0x10, RZ ;  /* 0x0000001015537824 */ /* 0x000fc400078e00ff */
[----:B------:R-:W-:Y:S01]  /*a310*/  IMAD.MOV.U32 R7, RZ, RZ, R82 ;  /* 0x000000ffff077224 */ /* 0x000fe200078e0052 */
[----:B--2---:R-:W-:Y:S01]  /*a320*/  @P2 SHF.R.U32.HI R7, RZ, R85, R0 ;  /* 0x00000055ff072219 */ /* 0x004fe20000011600 */
[C---:B------:R-:W-:Y:S01]  /*a330*/  IMAD R21, R81.reuse, UR7, R80 ;  /* 0x0000000751157c24 */ /* 0x040fe2000f8e0250 */
[----:B------:R-:W5:Y:S01]  /*a340*/  LD.E.128 R68, desc[UR44][R68.64] ;  /* 0x0000002c44447980 */ /* 0x000f62000c101d00 */
[----:B------:R-:W-:Y:S01]  /*a350*/  IMAD.WIDE.U32 R4, R81, UR6, R4 ;  /* 0x0000000651047c25 */ /* 0x000fe2000f8e0004 */
[----:B------:R-:W-:Y:S01]  /*a360*/  ISETP.GE.AND P0, PT, R188, UR10, PT ;  /* 0x0000000abc007c0c */ /* 0x000fe2000bf06270 */
[----:B------:R-:W-:Y:S01]  /*a370*/  ULDC.64 UR6, c[0x0][0xbe0] ;  /* 0x0002f80000067ab9 */ /* 0x000fe20000000a00 */
[----:B------:R-:W5:Y:S01]  /*a380*/  LD.E.128 R72, desc[UR44][R72.64] ;  /* 0x0000002c48487980 */ /* 0x000f62000c101d00 */
[----:B------:R-:W-:Y:S01]  /*a390*/  IMAD.IADD R5, R5, 0x1, R21 ;  /* 0x0000000105057824 */ /* 0x000fe200078e0215 */
[--C-:B------:R-:W-:Y:S01]  /*a3a0*/  SHF.R.S32.HI R21, RZ, 0x1f, R7.reuse ;  /* 0x0000001fff157819 */ /* 0x100fe20000011407 */
[----:B------:R-:W-:Y:S01]  /*a3b0*/  IMAD.MOV R81, RZ, RZ, -R7 ;  /* 0x000000ffff517224 */ /* 0x000fe200078e0a07 */
[----:B------:R-:W-:Y:S01]  /*a3c0*/  SEL R0, RZ, 0xffffffff, P0 ;  /* 0xffffffffff007807 */ /* 0x000fe20000000000 */
[----:B------:R-:W5:Y:S01]  /*a3d0*/  LD.E.128 R76, desc[UR44][R76.64] ;  /* 0x0000002c4c4c7980 */ /* 0x000f62000c101d00 */
[----:B------:R-:W-:Y:S01]  /*a3e0*/  LOP3.LUT R20, R83, 0x10, R20, 0xe2, !PT ;  /* 0x0000001053147812 */ /* 0x000fe200078ee214 */
[----:B------:R-:W-:Y:S01]  /*a3f0*/  IMAD R80, R21, UR6, RZ ;  /* 0x0000000615507c24 */ /* 0x000fe2000f8e02ff */
[----:B------:R-:W-:Y:S01]  /*a400*/  ISETP.GE.AND P0, PT, R199, UR10, PT ;  /* 0x0000000ac7007c0c */ /* 0x000fe2000bf06270 */
[----:B------:R-:W-:Y:S01]  /*a410*/  IMAD R21, R84, R81, R82 ;  /* 0x0000005154157224 */ /* 0x000fe200078e0252 */
[----:B------:R-:W-:Y:S01]  /*a420*/  @!PT LDS RZ, [RZ] ;  /* 0x00000000fffff984 */ /* 0x000fe20000000800 */
[----:B------:R-:W-:Y:S01]  /*a430*/  @!PT LDS RZ, [RZ] ;  /* 0x00000000fffff984 */ /* 0x000fe20000000800 */
[----:B------:R-:W-:Y:S01]  /*a440*/  @!PT LDS RZ, [RZ] ;  /* 0x00000000fffff984 */ /* 0x000fe20000000800 */
[----:B------:R-:W-:Y:S01]  /*a450*/  @!PT LDS RZ, [RZ] ;  /* 0x00000000fffff984 */ /* 0x000fe20000000800 */
[----:B------:R1:W-:Y:S06]  /*a460*/  MEMBAR.ALL.CTA ;  /* 0x0000000000007992 */ /* 0x0003ec0000008000 */
[----:B-1----:R-:W1:Y:S01]  /*a470*/  FENCE.VIEW.ASYNC.S ;  /* 0x00000000000073c6 */ /* 0x002e620000000000 */
[----:B------:R-:W-:Y:S01]  /*a480*/  IMAD.SHL.U32 R83, R0, 0x20, RZ ;  /* 0x0000002000537824 */ /* 0x000fe200078e00ff */
[----:B------:R-:W-:Y:S01]  /*a490*/  BSSY B1, `(.L_x_4247) ;  /* 0x000003b000017945 */ /* 0x000fe20003800000 */
[C---:B------:R-:W-:Y:S01]  /*a4a0*/  IMAD R81, R7.reuse, UR7, R80 ;  /* 0x0000000707517c24 */ /* 0x040fe2000f8e0250 */
[----:B------:R-:W-:Y:S01]  /*a4b0*/  SHF.R.S32.HI R0, RZ, 0x1f, R21 ;  /* 0x0000001fff007819 */ /* 0x000fe20000011415 */
[----:B------:R-:W-:Y:S01]  /*a4c0*/  IMAD.WIDE.U32 R4, R7, UR6, R4 ;  /* 0x0000000607047c25 */ /* 0x000fe2000f8e0004 */
[----:B------:R-:W-:Y:S01]  /*a4d0*/  ULDC.64 UR6, c[0x0][0xbd8] ;  /* 0x0002f60000067ab9 */ /* 0x000fe20000000a00 */
[----:B------:R-:W-:-:S02]  /*a4e0*/  SEL R7, RZ, 0x40, P0 ;  /* 0x00000040ff077807 */ /* 0x000fc40000000000 */
[----:B------:R-:W-:Y:S01]  /*a4f0*/  IMAD.U32 R88, RZ, RZ, UR42 ;  /* 0x0000002aff587e24 */ /* 0x000fe2000f8e00ff */
[----:B------:R-:W-:Y:S01]  /*a500*/  ISETP.GE.AND P0, PT, R198, UR10, PT ;  /* 0x0000000ac6007c0c */ /* 0x000fe2000bf06270 */
[----:B------:R-:W-:Y:S01]  /*a510*/  IMAD.IADD R5, R5, 0x1, R81 ;  /* 0x0000000105057824 */ /* 0x000fe200078e0251 */
[----:B------:R-:W-:Y:S01]  /*a520*/  LOP3.LUT R20, R83, 0x20, R20, 0xe2, !PT ;  /* 0x0000002053147812 */ /* 0x000fe200078ee214 */
[----:B------:R-:W-:Y:S02]  /*a530*/  IMAD R0, R0, UR6, RZ ;  /* 0x0000000600007c24 */ /* 0x000fe4000f8e02ff */
[----:B------:R-:W-:Y:S01]  /*a540*/  IMAD R89, R3, R84, RZ ;  /* 0x0000005403597224 */ /* 0x000fe200078e02ff */
[----:B------:R-:W-:Y:S01]  /*a550*/  LOP3.LUT R7, R20, R7, RZ, 0xfc, !PT ;  /* 0x0000000714077212 */ /* 0x000fe200078efcff */
[----:B------:R-:W-:Y:S02]  /*a560*/  IMAD R88, R88, 0x40, R195 ;  /* 0x0000004058587824 */ /* 0x000fe400078e02c3 */
[C---:B------:R-:W-:Y:S01]  /*a570*/  IMAD R3, R21.reuse, UR7, R0 ;  /* 0x0000000715037c24 */ /* 0x040fe2000f8e0200 */
[----:B------:R-:W-:Y:S01]  /*a580*/  SEL R0, RZ, 0x80, P0 ;  /* 0x00000080ff007807 */ /* 0x000fe20000000000 */
[----:B------:R-:W-:Y:S01]  /*a590*/  IMAD.WIDE.U32 R4, R21, UR6, R4 ;  /* 0x0000000615047c25 */ /* 0x000fe2000f8e0004 */
[----:B------:R-:W-:Y:S01]  /*a5a0*/  UIADD3 UR6, UR40, 0x38820, URZ ;  /* 0x0003882028067890 */ /* 0x000fe2000fffe03f */
[----:B------:R-:W-:-:S02]  /*a5b0*/  ISETP.GE.AND P0, PT, R88, R89, PT ;  /* 0x000000595800720c */ /* 0x000fc40003f06270 */
[----:B------:R-:W-:Y:S01]  /*a5c0*/  IMAD.IADD R3, R5, 0x1, R3 ;  /* 0x0000000105037824 */ /* 0x000fe200078e0203 */
[----:B------:R-:W-:Y:S01]  /*a5d0*/  UPRMT UR6, URZ, 0x654, UR6 ;  /* 0x000006543f067896 */ /* 0x000fe20008000006 */
[C---:B------:R-:W-:Y:S02]  /*a5e0*/  LEA R86, P1, R4.reuse, UR8, 0x1 ;  /* 0x0000000804567c11 */ /* 0x040fe4000f8208ff */
[----:B------:R-:W-:Y:S02]  /*a5f0*/  LOP3.LUT R0, R7, R0, RZ, 0xfc, !PT ;  /* 0x0000000007007212 */ /* 0x000fe400078efcff */
[----:B------:R-:W-:Y:S01]  /*a600*/  LEA.HI.X R87, R4, UR9, R3, 0x1, P1 ;  /* 0x0000000904577c11 */ /* 0x000fe200088f0c03 */
[----:B-1----:R0:W1:Y:S03]  /*a610*/  SHFL.IDX PT, R20, R86, RZ, 0x181f ;  /* 0x00181fff56147589 */ /* 0x00206600000e0000 */
[----:B------:R-:W-:Y:S01]  /*a620*/  SYNCS.ARRIVE.TRANS64.RED.A1T0 RZ, [UR6], RZ ;  /* 0x000000ffffff79a7 */ /* 0x000fe20008100406 */
[----:B------:R0:W2:Y:S01]  /*a630*/  SHFL.IDX PT, R21, R87, RZ, 0x181f ;  /* 0x00181fff57157589 */ /* 0x0000a200000e0000 */
[----:B------:R-:W-:Y:S05]  /*a640*/  @P0 BRA `(.L_x_4248) ;  /* 0x00000000007c0947 */ /* 0x000fea0003800000 */
        /* <DEDUP_REMOVED lines=31> */
.L_x_4248:
[----:B------:R-:W-:Y:S05]  /*a840*/  BSYNC B1 ;  /* 0x0000000000017941 */ /* 0x000fea0003800000 */
.L_x_4247:
[----:B------:R-:W-:Y:S01]  /*a850*/  VIADD R3, R88, 0x20 ;  /* 0x0000002058037836 */ /* 0x000fe20000000000 */
[----:B---3-5:R4:W3:Y:S04]  /*a860*/  SHFL.IDX PT, R9, R87, 0x1, 0x181f ;  /* 0x00381f0057097f89 */ /* 0x0288e800000e0000 */
        /* <DEDUP_REMOVED lines=10> */
[----:B-1----:R-:W-:Y:S01]  /*a910*/  @!P3 LEA R20, P6, R191, R8, 0x1 ;  /* 0x00000008bf14b211 */ /* 0x002fe200078c08ff */
[----:B------:R0:W-:Y:S01]  /*a920*/  @!P0 ST.E.128 desc[UR44][R4.64], R12 ;  /* 0x0000000c04008985 */ /* 0x0001e2000c101d2c */
[----:B------:R-:W-:Y:S02]  /*a930*/  ISETP.GE.AND P0, PT, R188, UR10, PT ;  /* 0x0000000abc007c0c */ /* 0x000fe4000bf06270 */
[----:B------:R-:W-:Y:S02]  /*a940*/  @!P5 LEA.HI.X R11, R192, R9, R209, 0x1, P4 ;  /* 0x00000009c00bd211 */ /* 0x000fe400020f0cd1 */
[----:B------:R-:W-:-:S02]  /*a950*/  LOP3.LUT P4, RZ, R7, 0x40, RZ, 0xc0, !PT ;  /* 0x0000004007ff7812 */ /* 0x000fc4000788c0ff */
[----:B--2---:R-:W-:Y:S01]  /*a960*/  @!P3 LEA.HI.X R21, R191, R9, R208, 0x1, P6 ;  /* 0x00000009bf15b211 */ /* 0x004fe200030f0cd0 */
        /* <DEDUP_REMOVED lines=20> */
.L_x_4244:
[----:B------:R-:W0:Y:S01]  /*aab0*/  LDC.64 R8, c[0x0][0xd00] ;  /* 0x00034000ff087b82 */ /* 0x000e220000000a00 */
[C---:B------:R-:W-:Y:S01]  /*aac0*/  IMAD.SHL.U32 R5, R186.reuse, 0x4, RZ ;  /* 0x00000004ba057824 */ /* 0x040fe200078e00ff */
[----:B------:R-:W-:Y:S01]  /*aad0*/  SHF.L.U64.HI R0, R186, 0x2, R193 ;  /* 0x00000002ba007819 */ /* 0x000fe200000102c1 */
[----:B------:R-:W-:Y:S01]  /*aae0*/  ULDC.64 UR6, c[0x0][0xd08] ;  /* 0x0003420000067ab9 */ /* 0x000fe20000000a00 */
[----:B------:R-:W-:-:S04]  /*aaf0*/  IMAD.MOV.U32 R3, RZ, RZ, RZ ;  /* 0x000000ffff037224 */ /* 0x000fc800078e00ff */
[----:B------:R-:W1:Y:S01]  /*ab00*/  LDC R25, c[0x0][0xce8] ;  /* 0x00033a00ff197b82 */ /* 0x000e620000000800 */
[----:B0-----:R-:W-:Y:S02]  /*ab10*/  ISETP.NE.U32.AND P0, PT, R8, RZ, PT ;  /* 0x000000ff0800720c */ /* 0x001fe40003f05070 */
        /* <DEDUP_REMOVED lines=11> */
[----:B------:R-:W-:Y:S01]  /*abd0*/  ISETP.GE.AND P2, PT, R202, 0x40, PT ;  /* 0x00000040ca00780c */ /* 0x000fe20003f46270 */
[----:B-1----:R-:W-:-:S12]  /*abe0*/  @P1 BRA `(.L_x_4250) ;  /* 0x0000000000101947 */ /* 0x002fd80003800000 */
[----:B------:R-:W-:Y:S05]  /*abf0*/  @!P0 BRA `(.L_x_4250) ;  /* 0x00000000000c8947 */ /* 0x000fea0003800000 */
[----:B0-----:R-:W2:Y:S04]  /*ac00*/  LDG.E R5, desc[UR44][R8.64] ;  /* 0x0000002c08057981 */ /* 0x001ea8000c1e1900 */
[----:B-----5:R-:W2:Y:S02]  /*ac10*/  LDG.E R0, desc[UR44][R8.64+0x4] ;  /* 0x0000042c08007981 */ /* 0x020ea4000c1e1900 */
[----:B--2---:R-:W-:-:S07]  /*ac20*/  IMAD.IADD R0, R0, 0x1, -R5 ;  /* 0x0000000100007824 */ /* 0x004fce00078e0a05 */
.L_x_4250:
[----:B------:R-:W-:Y:S01]  /*ac30*/  BSSY B1, `(.L_x_4251) ;  /* 0x000002f000017945 */ /* 0x000fe20003800000 */
[----:B------:R-:W-:Y:S02]  /*ac40*/  SHF.R.S32.HI R13, RZ, 0x1f, R187 ;  /* 0x0000001fff0d7819 */ /* 0x000fe400000114bb */
[----:B------:R-:W-:Y:S02]  /*ac50*/  SEL R15, R186, RZ, !P0 ;  /* 0x000000ffba0f7207 */ /* 0x000fe40004000000 */
[----:B------:R-:W-:Y:S02]  /*ac60*/  SEL R193, R193, RZ, !P0 ;  /* 0x000000ffc1c17207 */ /* 0x000fe40004000000 */
[----:B-----5:R-:W-:Y:S01]  /*ac70*/  SHF.R.S32.HI R12, RZ, 0x1f, R3 ;  /* 0x0000001fff0c7819 */ /* 0x020fe20000011403 */
[----:B------:R-:W-:Y:S06]  /*ac80*/  @P2 BRA `(.L_x_4252) ;  /* 0x0000000000a42947 */ /* 0x000fec0003800000 */
[----:B0-----:R-:W0:Y:S01]  /*ac90*/  S2R R5, SR_TID.X ;  /* 0x0000000000057919 */ /* 0x001e220000002100 */
[----:B------:R-:W1:Y:S01]  /*aca0*/  LDC R11, c[0x0][0xce8] ;  /* 0x00033a00ff0b7b82 */ /* 0x000e620000000800 */
[----:B------:R-:W-:-:S04]  /*acb0*/  IMAD.U32 R4, RZ, RZ, UR42 ;  /* 0x0000002aff047e24 */ /* 0x000fc8000f8e00ff */
[----:B0-----:R-:W-:Y:S02]  /*acc0*/  IMAD R4, R4, 0x40, R5 ;  /* 0x0000004004047824 */ /* 0x001fe400078e0205 */
[----:B-1----:R-:W-:Y:S02]  /*acd0*/  IMAD R5, R0, R11, RZ ;  /* 0x0000000b00057224 */ /* 0x002fe400078e02ff */
        /* <DEDUP_REMOVED lines=11> */
[----:B------:R-:W1:Y:S01]  /*ad90*/  @P0 LDC R21, c[0x0][0xcf0] ;  /* 0x00033c00ff150b82 */ /* 0x000e620000000800 */
[----:B0-----:R-:W-:-:S04]  /*ada0*/  @P0 IMAD.HI.U32 R8, R14, R9, RZ ;  /* 0x000000090e080227 */ /* 0x001fc800078e00ff */
[----:B------:R-:W-:Y:S01]  /*adb0*/  IMAD R9, R187, UR7, R10 ;  /* 0x00000007bb097c24 */ /* 0x000fe2000f8e020a */
[----:B------:R-:W-:Y:S01]  /*adc0*/  ULDC.64 UR6, c[0x0][0xc98] ;  /* 0x0003260000067ab9 */ /* 0x000fe20000000a00 */
[----:B-1----:R-:W-:Y:S02]  /*add0*/  @P0 SHF.R.U32.HI R7, RZ, R21, R8 ;  /* 0x00000015ff070219 */ /* 0x002fe40000011608 */
        /* <DEDUP_REMOVED lines=20> */
.L_x_4252:
[----:B------:R-:W-:Y:S05]  /*af20*/  BSYNC B1 ;  /* 0x0000000000017941 */ /* 0x000fea0003800000 */
.L_x_4251:
[----:B------:R-:W-:Y:S01]  /*af30*/  ISETP.NE.AND P0, PT, R25, 0x1, PT ;  /* 0x000000011900780c */ /* 0x000fe20003f05270 */
[----:B------:R-:W-:Y:S01]  /*af40*/  ULDC.64 UR6, c[0x0][0xba0] ;  /* 0x0002e80000067ab9 */ /* 0x000fe20000000a00 */
[----:B------:R-:W-:Y:S01]  /*af50*/  ULDC UR8, c[0x0][0xbc8] ;  /* 0x0002f20000087ab9 */ /* 0x000fe20000000800 */
[----:B01----:R-:W-:Y:S01]  /*af60*/  IMAD R8, R12, UR6, RZ ;  /* 0x000000060c087c24 */ /* 0x003fe2000f8e02ff */
[----:B------:R-:W-:Y:S01]  /*af70*/  ISETP.GE.AND P1, PT, R192, UR8, PT ;  /* 0x00000008c0007c0c */ /* 0x000fe2000bf26270 */
[C---:B------:R-:W-:Y:S01]  /*af80*/  IMAD.WIDE.U32 R4, R3.reuse, UR6, RZ ;  /* 0x0000000603047c25 */ /* 0x040fe2000f8e00ff */
[----:B------:R-:W-:Y:S01]  /*af90*/  ISETP.GE.AND P2, PT, R16, UR8, PT ;  /* 0x0000000810007c0c */ /* 0x000fe2000bf46270 */
[----:B------:R-:W-:Y:S01]  /*afa0*/  BSSY B1, `(.L_x_4253) ;  /* 0x0000066000017945 */ /* 0x000fe20003800000 */
[----:B------:R-:W-:Y:S01]  /*afb0*/  SEL R9, RZ, 0xffffffff, P1 ;  /* 0xffffffffff097807 */ /* 0x000fe20000800000 */
[----:B------:R-:W-:Y:S01]  /*afc0*/  IMAD R3, R3, UR7, R8 ;  /* 0x0000000703037c24 */ /* 0x000fe2000f8e0208 */
[----:B------:R-:W-:Y:S01]  /*afd0*/  ULDC.64 UR6, c[0x0][0xbe8] ;  /* 0x0002fa0000067ab9 */ /* 0x000fe20000000a00 */
[----:B------:R-:W-:Y:S01]  /*afe0*/  IMAD R7, R194, 0x20, R195 ;  /* 0x00000020c2077824 */ /* 0x000fe200078e02c3 */
[----:B------:R-:W-:Y:S01]  /*aff0*/  ISETP.GE.AND P1, PT, R191, UR8, PT ;  /* 0x00000008bf007c0c */ /* 0x000fe2000bf26270 */
[----:B------:R-:W0:Y:S01]  /*b000*/  @P0 LDC R11, c[0x0][0xcec] ;  /* 0x00033b00ff0b0b82 */ /* 0x000e220000000800 */
[----:B------:R-:W-:-:S02]  /*b010*/  IMAD.U32 R10, RZ, RZ, UR42 ;  /* 0x0000002aff0a7e24 */ /* 0x000fc4000f8e00ff */
[----:B------:R-:W-:Y:S02]  /*b020*/  IMAD R8, R13, UR6, RZ ;  /* 0x000000060d087c24 */ /* 0x000fe4000f8e02ff */
[----:B------:R-:W-:Y:S01]  /*b030*/  IMAD.IADD R5, R5, 0x1, R3 ;  /* 0x0000000105057824 */ /* 0x000fe200078e0203 */
[----:B------:R-:W-:Y:S01]  /*b040*/  LEA R10, R10, R7, 0x6 ;  /* 0x000000070a0a7211 */ /* 0x000fe200078e30ff */
[----:B------:R-:W-:Y:S01]  /*b050*/  IMAD R3, R187, UR7, R8 ;  /* 0x00000007bb037c24 */ /* 0x000fe2000f8e0208 */
[----:B------:R-:W1:Y:S01]  /*b060*/  @P0 LDC R12, c[0x0][0xcf0] ;  /* 0x00033c00ff0c0b82 */ /* 0x000e620000000800 */
[----:B------:R-:W-:Y:S01]  /*b070*/  SEL R7, RZ, 0xffffffff, P1 ;  /* 0xffffffffff077807 */ /* 0x000fe20000800000 */
[----:B------:R-:W-:Y:S01]  /*b080*/  IMAD.SHL.U32 R9, R9, 0x2, RZ ;  /* 0x0000000209097824 */ /* 0x000fe200078e00ff */
[----:B------:R-:W-:Y:S01]  /*b090*/  SEL R8, RZ, 0x1, P2 ;  /* 0x00000001ff087807 */ /* 0x000fe20001000000 */
[----:B------:R-:W-:Y:S01]  /*b0a0*/  IMAD.WIDE.U32 R4, R187, UR6, R4 ;  /* 0x00000006bb047c25 */ /* 0x000fe2000f8e0004 */
[----:B------:R-:W-:Y:S01]  /*b0b0*/  ULDC.64 UR6, c[0x0][0xbf0] ;  /* 0x0002fc0000067ab9 */ /* 0x000fe20000000a00 */
[----:B------:R-:W-:-:S02]  /*b0c0*/  ISETP.GE.AND P1, PT, R190, UR8, PT ;  /* 0x00000008be007c0c */ /* 0x000fc4000bf26270 */
[----:B------:R-:W-:Y:S01]  /*b0d0*/  IMAD.SHL.U32 R7, R7, 0x4, RZ ;  /* 0x0000000407077824 */ /* 0x000fe200078e00ff */
[----:B------:R-:W-:Y:S01]  /*b0e0*/  LOP3.LUT R8, R9, 0x2, R8, 0xe2, !PT ;  /* 0x0000000209087812 */ /* 0x000fe200078ee208 */
[----:B------:R-:W-:Y:S01]  /*b0f0*/  IMAD.IADD R5, R5, 0x1, R3 ;  /* 0x0000000105057824 */ /* 0x000fe200078e0203 */
[----:B------:R-:W-:Y:S01]  /*b100*/  SEL R13, RZ, 0xffffffff, P1 ;  /* 0xffffffffff0d7807 */ /* 0x000fe20000800000 */
[----:B------:R-:W-:Y:S01]  /*b110*/  IMAD R3, R193, UR6, RZ ;  /* 0x00000006c1037c24 */ /* 0x000fe2000f8e02ff */
[----:B------:R-:W-:Y:S01]  /*b120*/  LOP3.LUT R8, R7, 0x4, R8, 0xe2, !PT ;  /* 0x0000000407087812 */ /* 0x000fe200078ee208 */
[----:B------:R-:W-:Y:S01]  /*b130*/  IMAD.WIDE.U32 R4, R15, UR6, R4 ;  /* 0x000000060f047c25 */ /* 0x000fe2000f8e0004 */
[----:B------:R-:W-:-:S03]  /*b140*/  ISETP.GE.AND P2, PT, R198, UR8, PT ;  /* 0x00000008c6007c0c */ /* 0x000fc6000bf46270 */
[----:B0-----:R-:W-:-:S04]  /*b150*/  @P0 IMAD.HI.U32 R7, R10, R11, RZ ;  /* 0x0000000b0a070227 */ /* 0x001fc800078e00ff */
[----:B------:R-:W-:Y:S01]  /*b160*/  IMAD R9, R15, UR7, R3 ;  /* 0x000000070f097c24 */ /* 0x000fe2000f8e0203 */
[----:B------:R-:W-:Y:S01]  /*b170*/  ULDC.64 UR6, c[0x0][0xbe0] ;  /* 0x0002f80000067ab9 */ /* 0x000fe20000000a00 */
[----:B------:R-:W-:Y:S01]  /*b180*/  IMAD.MOV.U32 R3, RZ, RZ, R10 ;  /* 0x000000ffff037224 */ /* 0x000fe200078e000a */
[----:B-1----:R-:W-:Y:S01]  /*b190*/  @P0 SHF.R.U32.HI R3, RZ, R12, R7 ;  /* 0x0000000cff030219 */ /* 0x002fe20000011607 */
[----:B------:R-:W-:Y:S01]  /*b1a0*/  IMAD.SHL.U32 R11, R13, 0x8, RZ ;  /* 0x000000080d0b7824 */ /* 0x000fe200078e00ff */
[----:B------:R-:W-:Y:S01]  /*b1b0*/  ISETP.GE.AND P0, PT, R189, UR8, PT ;  /* 0x00000008bd007c0c */ /* 0x000fe2000bf06270 */
[----:B------:R-:W-:Y:S01]  /*b1c0*/  IMAD.IADD R5, R5, 0x1, R9 ;  /* 0x0000000105057824 */ /* 0x000fe200078e0209 */
[--C-:B------:R-:W-:Y:S01]  /*b1d0*/  SHF.R.S32.HI R7, RZ, 0x1f, R3.reuse ;  /* 0x0000001fff077819 */ /* 0x100fe20000011403 */
[----:B------:R-:W-:Y:S01]  /*b1e0*/  IMAD.MOV R9, RZ, RZ, -R3 ;  /* 0x000000ffff097224 */ /* 0x000fe200078e0a03 */
[----:B------:R-:W-:Y:S01]  /*b1f0*/  LOP3.LUT R11, R11, 0x8, R8, 0xe2, !PT ;  /* 0x000000080b0b7812 */ /* 0x000fe200078ee208 */
[----:B------:R-:W-:Y:S01]  /*b200*/  IMAD.WIDE.U32 R4, R3, UR6, R4 ;  /* 0x0000000603047c25 */ /* 0x000fe2000f8e0004 */
[----:B------:R-:W-:-:S02]  /*b210*/  SEL R12, RZ, 0xffffffff, P0 ;  /* 0xffffffffff0c7807 */ /* 0x000fc40000000000 */
[----:B------:R-:W-:Y:S01]  /*b220*/  ISETP.GE.AND P0, PT, R188, UR8, PT ;  /* 0x00000008bc007c0c */ /* 0x000fe2000bf06270 */
[----:B------:R-:W-:Y:S02]  /*b230*/  IMAD R8, R7, UR6, RZ ;  /* 0x0000000607087c24 */ /* 0x000fe4000f8e02ff */
[----:B------:R-:W-:Y:S01]  /*b240*/  IMAD R7, R25, R9, R10 ;  /* 0x0000000919077224 */ /* 0x000fe200078e020a */
[----:B------:R-:W-:Y:S01]  /*b250*/  SEL R10, RZ, 0xffffffff, P0 ;  /* 0xffffffffff0a7807 */ /* 0x000fe20000000000 */
[----:B------:R-:W-:Y:S01]  /*b260*/  IMAD R9, R3, UR7, R8 ;  /* 0x0000000703097c24 */ /* 0x000fe2000f8e0208 */
[----:B------:R-:W-:Y:S01]  /*b270*/  ULDC.64 UR6, c[0x0][0xbd8] ;  /* 0x0002f60000067ab9 */ /* 0x000fe20000000a00 */
[----:B------:R-:W-:Y:S01]  /*b280*/  IMAD.U32 R26, RZ, RZ, UR42 ;  /* 0x0000002aff1a7e24 */ /* 0x000fe2000f8e00ff */
[----:B------:R-:W-:Y:S01]  /*b290*/  SHF.R.S32.HI R3, RZ, 0x1f, R7 ;  /* 0x0000001fff037819 */ /* 0x000fe20000011407 */
[----:B------:R-:W-:Y:S01]  /*b2a0*/  IMAD R27, R0, R25, RZ ;  /* 0x00000019001b7224 */ /* 0x000fe200078e02ff */
[----:B------:R-:W-:Y:S01]  /*b2b0*/  ISETP.GE.AND P0, PT, R199, UR8, PT ;  /* 0x00000008c7007c0c */ /* 0x000fe2000bf06270 */
[----:B------:R-:W-:-:S02]  /*b2c0*/  IMAD.IADD R5, R5, 0x1, R9 ;  /* 0x0000000105057824 */ /* 0x000fc400078e0209 */
[----:B------:R-:W-:Y:S02]  /*b2d0*/  IMAD R0, R3, UR6, RZ ;  /* 0x0000000603007c24 */ /* 0x000fe4000f8e02ff */
[----:B------:R-:W-:Y:S02]  /*b2e0*/  IMAD R26, R26, 0x40, R195 ;  /* 0x000000401a1a7824 */ /* 0x000fe400078e02c3 */
[----:B------:R-:W-:Y:S02]  /*b2f0*/  IMAD.SHL.U32 R12, R12, 0x10, RZ ;  /* 0x000000100c0c7824 */ /* 0x000fe400078e00ff */
[C---:B------:R-:W-:Y:S01]  /*b300*/  IMAD R3, R7.reuse, UR7, R0 ;  /* 0x0000000707037c24 */ /* 0x040fe2000f8e0200 */
[----:B------:R-:W-:Y:S01]  /*b310*/  SEL R0, RZ, 0x40, P0 ;  /* 0x00000040ff007807 */ /* 0x000fe20000000000 */
[----:B------:R-:W-:Y:S01]  /*b320*/  IMAD.WIDE.U32 R4, R7, UR6, R4 ;  /* 0x0000000607047c25 */ /* 0x000fe2000f8e0004 */
[----:B------:R-:W-:Y:S01]  /*b330*/  ISETP.GE.AND P0, PT, R26, R27, PT ;  /* 0x0000001b1a00720c */ /* 0x000fe20003f06270 */
[----:B------:R-:W-:Y:S01]  /*b340*/  ULDC.64 UR6, c[0x0][0xb80] ;  /* 0x0002e00000067ab9 */ /* 0x000fe20000000a00 */
[----:B------:R-:W-:Y:S01]  /*b350*/  LOP3.LUT R11, R12, 0x10, R11, 0xe2, !PT ;  /* 0x000000100c0b7812 */ /* 0x000fe200078ee20b */
[----:B------:R-:W-:Y:S01]  /*b360*/  IMAD.SHL.U32 R10, R10, 0x20, RZ ;  /* 0x000000200a0a7824 */ /* 0x000fe200078e00ff */
[----:B------:R-:W-:Y:S01]  /*b370*/  LEA R7, P1, R4, UR6, 0x1 ;  /* 0x0000000604077c11 */ /* 0x000fe2000f8208ff */
[----:B------:R-:W-:Y:S01]  /*b380*/  IMAD.IADD R3, R5, 0x1, R3 ;  /* 0x0000000105037824 */ /* 0x000fe200078e0203 */
[----:B------:R-:W-:-:S02]  /*b390*/  SEL R5, RZ, 0x80, P2 ;  /* 0x00000080ff057807 */ /* 0x000fc40001000000 */
[----:B------:R-:W-:Y:S01]  /*b3a0*/  LOP3.LUT R11, R10, 0x20, R11, 0xe2, !PT ;  /* 0x000000200a0b7812 */ /* 0x000fe200078ee20b */
[----:B------:R0:W1:Y:S01]  /*b3b0*/  SHFL.IDX PT, R8, R7, RZ, 0x181f ;  /* 0x00181fff07087589 */ /* 0x00006200000e0000 */
[----:B------:R-:W-:Y:S02]  /*b3c0*/  LEA.HI.X R3, R4, UR7, R3, 0x1, P1 ;  /* 0x0000000704037c11 */ /* 0x000fe400088f0c03 */
[----:B------:R-:W-:-:S03]  /*b3d0*/  LOP3.LUT R24, R11, R0, RZ, 0xfc, !PT ;  /* 0x000000000b187212 */ /* 0x000fc600078efcff */
        /* <DEDUP_REMOVED lines=34> */
.L_x_4254:
[----:B------:R-:W-:Y:S05]  /*b600*/  BSYNC B1 ;  /* 0x0000000000017941 */ /* 0x000fea0003800000 */
.L_x_4253:
        /* <DEDUP_REMOVED lines=10> */
[-C--:B-1----:R-:W-:Y:S02]  /*b6b0*/  @!P2 LEA R10, P0, R192, R8.reuse, 0x1 ;  /* 0x00000008c00aa211 */ /* 0x082fe400078008ff */
        /* <DEDUP_REMOVED lines=25> */
.L_x_4249:
[----:B------:R-:W-:Y:S05]  /*b850*/  BSYNC B0 ;  /* 0x0000000000007941 */ /* 0x000fea0003800000 */
.L_x_4243:
[----:B------:R-:W-:Y:S02]  /*b860*/  ULDC UR6, c[0x0][0xd3c] ;  /* 0x00034f0000067ab9 */ /* 0x000fe40000000800 */
[----:B------:R-:W-:-:S06]  /*b870*/  UISETP.GE.AND UP0, UPT, UR5, UR6, UPT ;  /* 0x000000060500728c */ /* 0x000fcc000bf06270 */
[----:B------:R-:W-:-:S13]  /*b880*/  PLOP3.LUT P0, PT, PT, PT, UP0, 0x80, 0x0 ;  /* 0x000000000000781c */ /* 0x000fda0003f0f008 */
[----:B------:R-:W-:Y:S05]  /*b890*/  @!P0 BRA `(.L_x_4255) ;  /* 0xffffff5400c08947 */ /* 0x000fea000383ffff */
[----:B------:R-:W-:Y:S05]  /*b8a0*/  EXIT ;  /* 0x000000000000794d */ /* 0x000fea0003800000 */
.L_x_4209:
        /* <DEDUP_REMOVED lines=16> */
.L_x_4256:
        /* <DEDUP_REMOVED lines=40> */
.L_x_4262:
        /* <DEDUP_REMOVED lines=12> */
.L_x_4261:
[----:B------:R-:W-:Y:S05]  /*bcf0*/  BSYNC B0 ;  /* 0x0000000000007941 */ /* 0x000fea0003800000 */
.L_x_4260:
        /* <DEDUP_REMOVED lines=21> */
.L_x_4258:
        /* <DEDUP_REMOVED lines=15> */
.L_x_4263:
        /* <DEDUP_REMOVED lines=28> */
.L_x_4259:
[----:B------:R-:W-:Y:S01]  /*c100*/  ULDC UR4, c[0x0][0xd3c] ;  /* 0x00034f0000047ab9 */ /* 0x000fe20000000800 */
[----:B------:R-:W-:Y:S02]  /*c110*/  IMAD.MOV.U32 R17, RZ, RZ, RZ ;  /* 0x000000ffff117224 */ /* 0x000fe400078e00ff */
[----:B------:R-:W-:Y:S02]  /*c120*/  IMAD.U32 R16, RZ, RZ, UR6 ;  /* 0x00000006ff107e24 */ /* 0x000fe4000f8e00ff */
[----:B------:R-:W-:Y:S02]  /*c130*/  IMAD.MOV.U32 R18, RZ, RZ, RZ ;  /* 0x000000ffff127224 */ /* 0x000fe400078e00ff */
[----:B------:R-:W-:-:S07]  /*c140*/  IMAD.U32 R19, RZ, RZ, UR4 ;  /* 0x00000004ff137e24 */ /* 0x000fce000f8e00ff */
.L_x_4264:
[----:B------:R-:W-:-:S13]  /*c150*/  ISETP.NE.AND P0, PT, R5, RZ, PT ;  /* 0x000000ff0500720c */ /* 0x000fda0003f05270 */
[----:B------:R-:W0:Y:S01]  /*c160*/  @!P0 S2R R3, SR_CgaCtaId ;  /* 0x0000000000038919 */ /* 0x000e220000008800 */
[----:B------:R-:W-:-:S04]  /*c170*/  @!P0 MOV R0, 0x400 ;  /* 0x0000040000008802 */ /* 0x000fc80000000f00 */
[----:B0-----:R-:W-:-:S05]  /*c180*/  @!P0 LEA R0, R3, R0, 0x18 ;  /* 0x0000000003008211 */ /* 0x001fca00078ec0ff */
[----:B------:R1:W-:Y:S01]  /*c190*/  @!P0 STS.128 [R0+0x388d0], R16 ;  /* 0x0388d01000008388 */ /* 0x0003e20000000c00 */
[----:B------:R-:W-:Y:S06]  /*c1a0*/  BAR.ARV 0x5, 0x180 ;  /* 0x0146000000007b1d */ /* 0x000fec0000002000 */
.L_x_4257:
        /* <DEDUP_REMOVED lines=18> */
[----:B-1----:R-:W-:-:S05]  /*c2d0*/  IMAD.SHL.U32 R0, R5, 0x8, RZ ;  /* 0x0000000805007824 */ /* 0x002fca00078e00ff */
[----:B------:R-:W-:-:S04]  /*c2e0*/  LOP3.LUT R2, R0, 0x1f8, RZ, 0xc0, !PT ;  /* 0x000001f800027812 */ /* 0x000fc800078ec0ff */
[----:B------:R-:W-:Y:S01]  /*c2f0*/  LOP3.LUT R3, R2, 0x38, R5, 0x78, !PT ;  /* 0x0000003802037812 */ /* 0x000fe200078e7805 */
[----:B------:R-:W-:Y:S01]  /*c300*/  IMAD.SHL.U32 R2, R5, 0x10, RZ ;  /* 0x0000001005027824 */ /* 0x000fe200078e00ff */
[----:B------:R-:W-:Y:S02]  /*c310*/  SHF.R.U32.HI R5, RZ, 0x3, R4 ;  /* 0x00000003ff057819 */ /* 0x000fe40000011604 */
[----:B------:R-:W-:Y:S02]  /*c320*/  LOP3.LUT R4, R0, 0x38, RZ, 0xc0, !PT ;  /* 0x0000003800047812 */ /* 0x000fe400078ec0ff */
[----:B------:R-:W-:Y:S02]  /*c330*/  LOP3.LUT R34, R3, 0x200, R0, 0xf8, !PT ;  /* 0x0000020003227812 */ /* 0x000fe400078ef800 */
[----:B------:R-:W-:Y:S02]  /*c340*/  LOP3.LUT R2, R5, 0x70, R2, 0xf8, !PT ;  /* 0x0000007005027812 */ /* 0x000fe400078ef802 */
[----:B------:R-:W-:Y:S01]  /*c350*/  LOP3.LUT R0, R4, 0x40, RZ, 0xfc, !PT ;  /* 0x0000004004007812 */ /* 0x000fe200078efcff */
[----:B------:R-:W-:Y:S01]  /*c360*/  IMAD R25, R34, 0x2, R23 ;  /* 0x0000000222197824 */ /* 0x000fe200078e0217 */
[----:B------:R-:W-:-:S02]  /*c370*/  LOP3.LUT R3, R4, 0x80, RZ, 0xfc, !PT ;  /* 0x0000008004037812 */ /* 0x000fc400078efcff */
[C---:B------:R-:W-:Y:S02]  /*c380*/  LOP3.LUT R2, R4.reuse, 0xc0, RZ, 0xfc, !PT ;  /* 0x000000c004027812 */ /* 0x040fe400078efcff */
[C---:B------:R-:W-:Y:S02]  /*c390*/  LOP3.LUT R0, R4.reuse, 0x100, RZ, 0xfc, !PT ;  /* 0x0000010004007812 */ /* 0x040fe400078efcff */
[C---:B------:R-:W-:Y:S02]  /*c3a0*/  LOP3.LUT R3, R4.reuse, 0x140, RZ, 0xfc, !PT ;  /* 0x0000014004037812 */ /* 0x040fe400078efcff */
[C---:B------:R-:W-:Y:S02]  /*c3b0*/  LOP3.LUT R2, R4.reuse, 0x180, RZ, 0xfc, !PT ;  /* 0x0000018004027812 */ /* 0x040fe400078efcff */
[----:B---3--:R-:W-:-:S07]  /*c3c0*/  LOP3.LUT R0, R4, 0x1c0, RZ, 0xfc, !PT ;  /* 0x000001c004007812 */ /* 0x008fce00078efcff */
.L_x_4332:
[----:B------:R-:W0:Y:S02]  /*c3d0*/  LDC.64 R2, c[0x0][0xd88] ;  /* 0x00036200ff027b82 */ /* 0x000e240000000a00 */
[----:B0-----:R-:W-:-:S05]  /*c3e0*/  IMAD.WIDE R2, R19, 0x4, R2 ;  /* 0x0000000413027825 */ /* 0x001fca00078e0202 */
[----:B--2---:R-:W2:Y:S01]  /*c3f0*/  LDG.E R35, desc[UR44][R2.64] ;  /* 0x0000002c02237981 */ /* 0x004ea2000c1e1900 */
        /* <DEDUP_REMOVED lines=36> */
[----:B---34-:R-:W-:Y:S05]  /*c640*/  @P0 BRA `(.L_x_4266) ;  /* 0x0000000000200947 */ /* 0x018fea0003800000 */
        /* <DEDUP_REMOVED lines=8> */
.L_x_4266:
        /* <DEDUP_REMOVED lines=9> */
.L_x_4267:
[----:B------:R-:W-:Y:S02]  /*c760*/  ULDC.64 UR4, c[0x0][0xb00] ;  /* 0x0002c00000047ab9 */ /* 0x000fe40000000a00 */
[----:B------:R-:W-:-:S04]  /*c770*/  ISETP.NE.U32.AND P0, PT, RZ, UR4, PT ;  /* 0x00000004ff007c0c */ /* 0x000fc8000bf05070 */
[----:B------:R-:W-:-:S13]  /*c780*/  ISETP.NE.AND.EX P0, PT, RZ, UR5, PT, P0 ;  /* 0x00000005ff007c0c */ /* 0x000fda000bf05300 */
[----:B------:R-:W-:Y:S05]  /*c790*/  @!P0 BRA `(.L_x_4268) ;  /* 0x0000000000148947 */ /* 0x000fea0003800000 */
[----:B-1----:R-:W1:Y:S02]  /*c7a0*/  LDC.64 R2, c[0x0][0xb00] ;  /* 0x0002c000ff027b82 */ /* 0x002e640000000a00 */
[----:B-1----:R-:W-:-:S05]  /*c7b0*/  IMAD.WIDE R2, R29, 0x4, R2 ;  /* 0x000000041d027825 */ /* 0x002fca00078e0202 */
[----:B------:R-:W3:Y:S04]  /*c7c0*/  LDG.E R7, desc[UR44][R2.64] ;  /* 0x0000002c02077981 */ /* 0x000ee8000c1e1900 */
[----:B0-2---:R-:W3:Y:S02]  /*c7d0*/  LDG.E R0, desc[UR44][R2.64+0x4] ;  /* 0x0000042c02007981 */ /* 0x005ee4000c1e1900 */
[----:B---3--:R-:W-:-:S07]  /*c7e0*/  IMAD.IADD R7, R0, 0x1, -R7 ;  /* 0x0000000100077824 */ /* 0x008fce00078e0a07 */
.L_x_4268:
[----:B-----5:R-:W-:Y:S01]  /*c7f0*/  IMAD.IADD R33, R7, 0x1, -R32 ;  /* 0x0000000107217824 */ /* 0x020fe200078e0a20 */
[----:B------:R-:W-:Y:S03]  /*c800*/  BSSY B7, `(.L_x_4269) ;  /* 0x000045a000077945 */ /* 0x000fe60003800000 */
[C---:B012---:R-:W-:Y:S01]  /*c810*/  VIADD R0, R33.reuse, 0x3f ;  /* 0x0000003f21007836 */ /* 0x047fe20000000000 */
[----:B------:R0:W-:Y:S01]  /*c820*/  STL [R1+0x4], R33 ;  /* 0x0000042101007387 */ /* 0x0001e20000100800 */
[----:B------:R-:W-:-:S03]  /*c830*/  ISETP.GT.AND P0, PT, R33, RZ, PT ;  /* 0x000000ff2100720c */ /* 0x000fc60003f04270 */
[----:B------:R-:W-:-:S04]  /*c840*/  SHF.R.S32.HI R3, RZ, 0x1f, R0 ;  /* 0x0000001fff037819 */ /* 0x000fc80000011400 */
        /* <DEDUP_REMOVED lines=11> */
[----:B0-----:R-:W1:Y:S02]  /*c900*/  FLO.U32 R0, UR4 ;  /* 0x0000000400007d00 */ /* 0x001e6400080e0000 */
[----:B-1----:R-:W-:-:S06]  /*c910*/  ISETP.EQ.U32.AND P0, PT, R0, R5, PT ;  /* 0x000000050000720c */ /* 0x002fcc0003f02070 */
        /* <DEDUP_REMOVED lines=8> */
.L_x_4270:
[----:B0-----:R-:W-:Y:S01]  /*c9a0*/  VIADD R0, R23, 0x22400 ;  /* 0x0002240017007836 */ /* 0x001fe20000000000 */
        /* <DEDUP_REMOVED lines=19> */
.L_x_4273:
[----:B------:R-:W-:Y:S05]  /*cae0*/  BSYNC B6 ;  /* 0x0000000000067941 */ /* 0x000fea0003800000 */
.L_x_4272:
        /* <DEDUP_REMOVED lines=20> */
.L_x_4276:
        /* <DEDUP_REMOVED lines=15> */
.L_x_4275:
[----:B------:R-:W-:Y:S05]  /*cd20*/  BSYNC B6 ;  /* 0x0000000000067941 */ /* 0x000fea0003800000 */
.L_x_4274:
[----:B------:R-:W2:Y:S01]  /*cd30*/  LDL R5, [R1+0x28] ;  /* 0x0000280001057983 */ /* 0x000ea20000100800 */
[----:B------:R-:W-:Y:S01]  /*cd40*/  ULDC.64 UR4, c[0x0][0xaf0] ;  /* 0x0002bc0000047ab9 */ /* 0x000fe20000000a00 */
[----:B------:R-:W0:Y:S01]  /*cd50*/  LDC R20, c[0x0][0x430] ;  /* 0x00010c00ff147b82 */ /* 0x000e220000000800 */
[----:B------:R-:W-:Y:S01]  /*cd60*/  ISETP.NE.U32.AND P0, PT, RZ, UR4, PT ;  /* 0x00000004ff007c0c */ /* 0x000fe2000bf05070 */
[----:B------:R-:W1:Y:S03]  /*cd70*/  S2R R21, SR_TID.X ;  /* 0x0000000000157919 */ /* 0x000e660000002100 */
[----:B------:R-:W-:Y:S01]  /*cd80*/  ISETP.NE.AND.EX P0, PT, RZ, UR5, PT, P0 ;  /* 0x00000005ff007c0c */ /* 0x000fe2000bf05300 */
[----:B------:R-:W3:-:S12]  /*cd90*/  S2R R4, SR_TID.X ;  /* 0x0000000000047919 */ /* 0x000ed80000002100 */
        /* <DEDUP_REMOVED lines=8> */
[----:B------:R-:W-:-:S04]  /*ce20*/  LOP3.LUT R21, R21, 0x38, RZ, 0xc0, !PT ;  /* 0x0000003815157812 */ /* 0x000fc800078ec0ff */
[C---:B------:R-:W-:Y:S02]  /*ce30*/  LOP3.LUT R0, R21.reuse, 0x40, RZ, 0xfc, !PT ;  /* 0x0000004015007812 */ /* 0x040fe400078efcff */
[----:B------:R-:W-:Y:S02]  /*ce40*/  LOP3.LUT R31, R21, 0x180, RZ, 0xfc, !PT ;  /* 0x00000180151f7812 */ /* 0x000fe400078efcff */
[----:B------:R-:W1:Y:S01]  /*ce50*/  S2R R21, SR_TID.X ;  /* 0x0000000000157919 */ /* 0x000e620000002100 */
[----:B------:R-:W-:Y:S02]  /*ce60*/  ISETP.GE.AND P0, PT, R0, UR4, PT ;  /* 0x0000000400007c0c */ /* 0x000fe4000bf06270 */
[----:B------:R-:W-:Y:S02]  /*ce70*/  ISETP.GE.AND P1, PT, R31, UR4, PT ;  /* 0x000000041f007c0c */ /* 0x000fe4000bf26270 */
[----:B------:R-:W-:-:S04]  /*ce80*/  LOP3.LUT R30, R30, 0x38, RZ, 0xc0, !PT ;  /* 0x000000381e1e7812 */ /* 0x000fc800078ec0ff */
[C---:B------:R-:W-:Y:S02]  /*ce90*/  ISETP.GE.AND P2, PT, R30.reuse, UR4, PT ;  /* 0x000000041e007c0c */ /* 0x040fe4000bf46270 */
[----:B------:R-:W-:-:S03]  /*cea0*/  LOP3.LUT R30, R30, 0x140, RZ, 0xfc, !PT ;  /* 0x000001401e1e7812 */ /* 0x000fc600078efcff */
        /* <DEDUP_REMOVED lines=9> */
[----:B------:R-:W-:Y:S02]  /*cf40*/  LOP3.LUT R0, R31, 0x80, RZ, 0xfc, !PT ;  /* 0x000000801f007812 */ /* 0x000fe400078efcff */
[----:B------:R-:W-:Y:S02]  /*cf50*/  LOP3.LUT R21, R21, 0xc0, RZ, 0xfc, !PT ;  /* 0x000000c015157812 */ /* 0x000fe400078efcff */
[----:B------:R-:W-:Y:S02]  /*cf60*/  ISETP.GE.AND P5, PT, R0, UR4, PT ;  /* 0x0000000400007c0c */ /* 0x000fe4000bfa6270 */
[----:B------:R-:W-:-:S02]  /*cf70*/  ISETP.GE.AND P4, PT, R21, UR4, PT ;  /* 0x0000000415007c0c */ /* 0x000fc4000bf86270 */
[----:B------:R-:W1:Y:S01]  /*cf80*/  S2R R21, SR_TID.X ;  /* 0x0000000000157919 */ /* 0x000e620000002100 */
[----:B------:R-:W-:Y:S02]  /*cf90*/  LOP3.LUT R31, R31, 0x1c0, RZ, 0xfc, !PT ;  /* 0x000001c01f1f7812 */ /* 0x000fe400078efcff */
[----:B------:R-:W-:Y:S02]  /*cfa0*/  SEL R0, RZ, 0x40, P1 ;  /* 0x00000040ff007807 */ /* 0x000fe40000800000 */
[----:B------:R-:W-:Y:S01]  /*cfb0*/  ISETP.GE.AND P0, PT, R31, UR4, PT ;  /* 0x000000041f007c0c */ /* 0x000fe2000bf06270 */
[C---:B------:R-:W-:Y:S01]  /*cfc0*/  IMAD.SHL.U32 R31, R4.reuse, 0x8, RZ ;  /* 0x00000008041f7824 */ /* 0x040fe200078e00ff */
[----:B------:R-:W-:Y:S02]  /*cfd0*/  LOP3.LUT R4, R4, 0x7f, RZ, 0xc0, !PT ;  /* 0x0000007f04047812 */ /* 0x000fe400078ec0ff */
[----:B------:R-:W-:Y:S02]  /*cfe0*/  @P5 LOP3.LUT R22, R22, 0x20, RZ, 0xfc, !PT ;  /* 0x0000002016165812 */ /* 0x000fe400078efcff */
[----:B------:R-:W-:-:S02]  /*cff0*/  LOP3.LUT R31, R31, 0x38, RZ, 0xc0, !PT ;  /* 0x000000381f1f7812 */ /* 0x000fc400078ec0ff */
[----:B------:R-:W-:-:S04]  /*d000*/  LOP3.LUT R22, R22, 0xffffffef, RZ, 0xc0, !PT ;  /* 0xffffffef16167812 */ /* 0x000fc800078ec0ff */
[----:B------:R-:W-:-:S04]  /*d010*/  @P4 LOP3.LUT R22, R22, 0x10, RZ, 0xfc, !PT ;  /* 0x0000001016164812 */ /* 0x000fc800078efcff */
[----:B------:R-:W-:-:S04]  /*d020*/  LOP3.LUT R22, R22, 0xfffffffb, RZ, 0xc0, !PT ;  /* 0xfffffffb16167812 */ /* 0x000fc800078ec0ff */
[----:B------:R-:W-:Y:S01]  /*d030*/  LOP3.LUT R22, R22, 0xfffffff7, RZ, 0xc0, !PT ;  /* 0xfffffff716167812 */ /* 0x000fe200078ec0ff */
[----:B-1----:R-:W-:Y:S01]  /*d040*/  IMAD.SHL.U32 R9, R21, 0x10, RZ ;  /* 0x0000001015097824 */ /* 0x002fe200078e00ff */
[----:B--2---:R-:W-:Y:S02]  /*d050*/  LEA R27, R5, 0xffffffc0, 0x6 ;  /* 0xffffffc0051b7811 */ /* 0x004fe400078e30ff */
[----:B------:R-:W-:Y:S02]  /*d060*/  SHF.R.U32.HI R5, RZ, 0x3, R4 ;  /* 0x00000003ff057819 */ /* 0x000fe40000011604 */
[----:B------:R-:W-:Y:S02]  /*d070*/  LOP3.LUT R4, R31, 0x100, RZ, 0xfc, !PT ;  /* 0x000001001f047812 */ /* 0x000fe400078efcff */
[----:B------:R-:W-:Y:S02]  /*d080*/  LOP3.LUT R9, R5, 0x70, R9, 0xf8, !PT ;  /* 0x0000007005097812 */ /* 0x000fe400078ef809 */
[----:B------:R-:W-:-:S02]  /*d090*/  ISETP.GE.AND P3, PT, R4, UR4, PT ;  /* 0x0000000404007c0c */ /* 0x000fc4000bf66270 */
[----:B------:R-:W-:Y:S01]  /*d0a0*/  SEL R31, RZ, 0x80, P0 ;  /* 0x00000080ff1f7807 */ /* 0x000fe20000000000 */
[----:B------:R-:W-:-:S10]  /*d0b0*/  IMAD.IADD R6, R9, 0x1, R27 ;  /* 0x0000000109067824 */ /* 0x000fd400078e021b */
[----:B------:R-:W-:-:S04]  /*d0c0*/  @P3 LOP3.LUT R22, R22, 0x8, RZ, 0xfc, !PT ;  /* 0x0000000816163812 */ /* 0x000fc800078efcff */
[----:B------:R-:W-:Y:S01]  /*d0d0*/  @P2 LOP3.LUT R22, R22, 0x4, RZ, 0xfc, !PT ;  /* 0x0000000416162812 */ /* 0x000fe200078efcff */
[----:B0---4-:R-:W-:Y:S06]  /*d0e0*/  BRA.DIV UR5, `(.L_x_4277) ;  /* 0x0000004e051c7947 */ /* 0x011fec000b800000 */
.L_x_4350:
[----:B------:R-:W-:Y:S01]  /*d0f0*/  ISETP.NE.AND P1, PT, R20, 0x1, PT ;  /* 0x000000011400780c */ /* 0x000fe20003f25270 */
[----:B------:R-:W-:Y:S01]  /*d100*/  IMAD.MOV.U32 R37, RZ, RZ, RZ ;  /* 0x000000ffff257224 */ /* 0x000fe200078e00ff */
[C---:B------:R-:W-:Y:S01]  /*d110*/  ISETP.GE.AND P0, PT, R6.reuse, R33, PT ;  /* 0x000000210600720c */ /* 0x040fe20003f06270 */
[----:B------:R-:W-:Y:S01]  /*d120*/  IMAD.IADD R6, R6, 0x1, R32 ;  /* 0x0000000106067824 */ /* 0x000fe200078e0220 */
[----:B-----5:R-:W-:Y:S02]  /*d130*/  SHF.R.S32.HI R33, RZ, 0x1f, R29 ;  /* 0x0000001fff217819 */ /* 0x020fe4000001141d */
[----:B------:R-:W-:Y:S01]  /*d140*/  ISETP.GT.U32.OR P0, PT, R9, 0x3f, P0 ;  /* 0x0000003f0900780c */ /* 0x000fe20000704470 */
[----:B------:R-:W-:Y:S01]  /*d150*/  IMAD.MOV.U32 R7, RZ, RZ, R6 ;  /* 0x000000ffff077224 */ /* 0x000fe200078e0006 */
[C---:B------:R-:W-:Y:S02]  /*d160*/  LOP3.LUT P6, RZ, R22.reuse, 0x400, RZ, 0xc0, !PT ;  /* 0x0000040016ff7812 */ /* 0x040fe400078cc0ff */
[----:B------:R-:W-:-:S03]  /*d170*/  LOP3.LUT R22, R22, 0xffffdfff, RZ, 0xc0, !PT ;  /* 0xffffdfff16167812 */ /* 0x000fc600078ec0ff */
[----:B------:R-:W0:Y:S01]  /*d180*/  @P1 LDC R3, c[0x0][0x434] ;  /* 0x00010d00ff031b82 */ /* 0x000e220000000800 */
[----:B------:R-:W-:-:S07]  /*d190*/  @P1 LOP3.LUT R22, R22, 0x2000, RZ, 0xfc, !PT ;  /* 0x0000200016161812 */ /* 0x000fce00078efcff */
        /* <DEDUP_REMOVED lines=30> */
[----:B------:R-:W-:Y:S01]  /*d380*/  IMAD.U32 R2, RZ, RZ, UR36 ;  /* 0x00000024ff027e24 */ /* 0x000fe2000f8e00ff */
[----:B------:R-:W-:Y:S01]  /*d390*/  LOP3.LUT R31, R10, R31, RZ, 0xfc, !PT ;  /* 0x0000001f0a1f7212 */ /* 0x000fe200078efcff */
[----:B------:R-:W-:Y:S01]  /*d3a0*/  IMAD R0, R20, R0, R6 ;  /* 0x0000000014007224 */ /* 0x000fe200078e0206 */
[----:B------:R0:W-:Y:S02]  /*d3b0*/  STL [R1+0x24], R10 ;  /* 0x0000240a01007387 */ /* 0x0001e40000100800 */
[----:B------:R-:W-:Y:S02]  /*d3c0*/  ISETP.NE.AND P0, PT, R2, 0x3, PT ;  /* 0x000000030200780c */ /* 0x000fe40003f05270 */
[----:B------:R0:W-:Y:S11]  /*d3d0*/  STL [R1], R0 ;  /* 0x0000000001007387 */ /* 0x0001f60000100800 */
[----:B------:R-:W-:-:S04]  /*d3e0*/  @P0 LOP3.LUT R22, R22, 0x1000, RZ, 0xfc, !PT ;  /* 0x0000100016160812 */ /* 0x000fc800078efcff */
[----:B------:R-:W-:-:S04]  /*d3f0*/  LOP3.LUT R22, R22, 0xfffffffe, RZ, 0xc0, !PT ;  /* 0xfffffffe16167812 */ /* 0x000fc800078ec0ff */
[----:B------:R-:W-:Y:S01]  /*d400*/  @P1 LOP3.LUT R22, R22, 0x1, RZ, 0xfc, !PT ;  /* 0x0000000116161812 */ /* 0x000fe200078efcff */
[----:B0-----:R-:W-:Y:S06]  /*d410*/  @!P0 BRA `(.L_x_4278) ;  /* 0x0000000000048947 */ /* 0x001fec0003800000 */
[----:B------:R-:W-:Y:S01]  /*d420*/  BPT.TRAP 0x1 ;  /* 0x000000040000795c */ /* 0x000fe20000300000 */
.L_x_4278:
[----:B------:R-:W-:Y:S01]  /*d430*/  IMAD R30, R24, 0x8, R23 ;  /* 0x00000008181e7824 */ /* 0x000fe200078e0217 */
[----:B------:R-:W-:Y:S01]  /*d440*/  SHF.L.U32 R0, R26, 0x1f, RZ ;  /* 0x0000001f1a007819 */ /* 0x000fe200000006ff */
[----:B------:R-:W-:Y:S03]  /*d450*/  BSSY B0, `(.L_x_4279) ;  /* 0x0000003000007945 */ /* 0x000fe60003800000 */
[----:B------:R-:W0:Y:S02]  /*d460*/  SYNCS.PHASECHK.TRANS64.TRYWAIT P0, [R30+URZ+0x38840], R0 ;  /* 0x038840001e0075a7 */ /* 0x000e24000800017f */
[----:B0-----:R-:W-:Y:S05]  /*d470*/  @!P0 BRA `(.L_x_4280) ;  /* 0x0000004800688947 */ /* 0x001fea0003800000 */
.L_x_4351:
[----:B------:R-:W-:Y:S05]  /*d480*/  BSYNC B0 ;  /* 0x0000000000007941 */ /* 0x000fea0003800000 */
.L_x_4279:
[----:B------:R-:W0:Y:S01]  /*d490*/  LDL R2, [R1] ;  /* 0x0000000001027983 */ /* 0x000e220000100800 */
[----:B------:R-:W-:-:S03]  /*d4a0*/  ULDC.64 UR4, c[0x0][0x300] ;  /* 0x0000c00000047ab9 */ /* 0x000fc60000000a00 */
[----:B------:R-:W2:Y:S01]  /*d4b0*/  LDL R7, [R1+0x4] ;  /* 0x0000040001077983 */ /* 0x000ea20000100800 */
[----:B-----5:R-:W-:Y:S02]  /*d4c0*/  SHF.R.S32.HI R4, RZ, 0x1f, R37 ;  /* 0x0000001fff047819 */ /* 0x020fe40000011425 */
        /* <DEDUP_REMOVED lines=19> */
[----:B0-----:R-:W-:Y:S02]  /*d600*/  LOP3.LUT R5, R4, 0x7f, RZ, 0xc0, !PT ;  /* 0x0000007f04057812 */ /* 0x001fe400078ec0ff */
[----:B------:R-:W-:Y:S01]  /*d610*/  IMAD.IADD R4, R3, 0x1, R0 ;  /* 0x0000000103047824 */ /* 0x000fe200078e0200 */
[C---:B------:R-:W-:Y:S01]  /*d620*/  LEA R0, P0, R2.reuse, UR4, 0x1 ;  /* 0x0000000402007c11 */ /* 0x040fe2000f8008ff */
[----:B------:R-:W-:Y:S01]  /*d630*/  ULDC UR4, c[0x0][0x2f4] ;  /* 0x0000bd0000047ab9 */ /* 0x000fe20000000800 */
[----:B------:R-:W-:Y:S02]  /*d640*/  SHF.R.U32.HI R6, RZ, 0x3, R5 ;  /* 0x00000003ff067819 */ /* 0x000fe40000011605 */
[----:B------:R-:W0:Y:S01]  /*d650*/  S2R R5, SR_TID.X ;  /* 0x0000000000057919 */ /* 0x000e220000002100 */
[----:B------:R-:W-:Y:S01]  /*d660*/  LEA.HI.X R4, R2, UR5, R4, 0x1, P0 ;  /* 0x0000000502047c11 */ /* 0x000fe200080f0c04 */
[----:B------:R-:W-:Y:S01]  /*d670*/  UMOV UR5, 0xffffffff ;  /* 0xffffffff00057882 */ /* 0x000fe20000000000 */
[----:B--2---:R-:W-:-:S04]  /*d680*/  IADD3 R27, -R6, R7, -R27 ;  /* 0x00000007061b7210 */ /* 0x004fc80007ffe91b */
        /* <DEDUP_REMOVED lines=39> */
.L_x_4361:
        /* <DEDUP_REMOVED lines=10> */
.L_x_4282:
        /* <DEDUP_REMOVED lines=11> */
.L_x_4283:
[----:B------:R1:W5:Y:S01]  /*da50*/  LDL.LU R0, [R1+0xc] ;  /* 0x00000c0001007983 */ /* 0x0003620000300800 */
[----:B------:R-:W-:Y:S01]  /*da60*/  LOP3.LUT P0, RZ, R22, 0x40, RZ, 0xc0, !PT ;  /* 0x0000004016ff7812 */ /* 0x000fe2000780c0ff */
[----:B------:R1:W-:-:S12]  /*da70*/  SYNCS.ARRIVE.TRANS64.A1T0 RZ, [R30+URZ+0x38830], RZ ;  /* 0x038830ff1eff79a7 */ /* 0x0003d8000810003f */
[----:B------:R-:W-:Y:S05]  /*da80*/  WARPSYNC.ALL ;  /* 0x0000000000007948 */ /* 0x000fea0003800000 */
[----:B0-----:R-:W-:Y:S01]  /*da90*/  SEL R2, R35, RZ, !P0 ;  /* 0x000000ff23027207 */ /* 0x001fe20004000000 */
[----:B------:R-:W-:Y:S04]  /*daa0*/  BSSY B6, `(.L_x_4284) ;  /* 0x000001a000067945 */ /* 0x000fe80003800000 */
[----:B------:R0:W-:Y:S01]  /*dab0*/  STL [R1+0x8], R2 ;  /* 0x0000080201007387 */ /* 0x0001e20000100800 */
[----:B------:R-:W-:Y:S01]  /*dac0*/  BAR.SYNC.DEFER_BLOCKING 0x8, 0x100 ;  /* 0x0204000000007b1d */ /* 0x000fe20000010000 */
[----:B-----5:R-:W-:Y:S01]  /*dad0*/  SEL R35, R0, RZ, !P0 ;  /* 0x000000ff00237207 */ /* 0x020fe20004000000 */
[----:B------:R-:W-:-:S04]  /*dae0*/  VIADD R0, R23, 0x20400 ;  /* 0x0002040017007836 */ /* 0x000fc80000000000 */
[----:B------:R0:W-:Y:S01]  /*daf0*/  STL [R1+0x14], R35 ;  /* 0x0000142301007387 */ /* 0x0001e20000100800 */
[----:B------:R-:W-:Y:S02]  /*db00*/  LOP3.LUT P0, RZ, R0, 0x3ff, RZ, 0xc0, !PT ;  /* 0x000003ff00ff7812 */ /* 0x000fe4000780c0ff */
[----:B------:R-:W-:-:S05]  /*db10*/  SHF.R.S32.HI R0, RZ, 0x1f, R36 ;  /* 0x0000001fff007819 */ /* 0x000fca0000011424 */
[----:B------:R0:W-:Y:S06]  /*db20*/  STL [R1+0xc], R0 ;  /* 0x00000c0001007387 */ /* 0x0001ec0000100800 */
        /* <DEDUP_REMOVED lines=17> */
.L_x_4285:
[----:B------:R-:W-:Y:S05]  /*dc40*/  BSYNC B6 ;  /* 0x0000000000067941 */ /* 0x000fea0003800000 */
.L_x_4284:
[----:B------:R-:W2:Y:S01]  /*dc50*/  LDL R4, [R1+0xc] ;  /* 0x00000c0001047983 */ /* 0x000ea20000100800 */
[----:B------:R-:W3:Y:S01]  /*dc60*/  LDC R10, c[0x0][0x448] ;  /* 0x00011200ff0a7b82 */ /* 0x000ee20000000800 */
[----:B0-----:R-:W0:Y:S01]  /*dc70*/  S2R R2, SR_TID.X ;  /* 0x0000000000027919 */ /* 0x001e220000002100 */
[----:B------:R-:W-:Y:S01]  /*dc80*/  IMAD.MOV.U32 R21, RZ, RZ, R35 ;  /* 0x000000ffff157224 */ /* 0x000fe200078e0023 */
[----:B------:R-:W-:Y:S01]  /*dc90*/  ULDC.64 UR4, c[0x0][0x298] ;  /* 0x0000a60000047ab9 */ /* 0x000fe20000000a00 */
[----:B------:R-:W4:Y:S04]  /*dca0*/  LDL R20, [R1+0x8] ;  /* 0x0000080001147983 */ /* 0x000f280000100800 */
[----:B------:R0:W5:Y:S01]  /*dcb0*/  LDL R9, [R1+0x10] ;  /* 0x0000100001097983 */ /* 0x0001620000100800 */
[----:B------:R-:W1:Y:S01]  /*dcc0*/  S2R R35, SR_TID.X ;  /* 0x0000000000237919 */ /* 0x000e620000002100 */
[----:B---3--:R-:W-:-:S02]  /*dcd0*/  ISETP.NE.AND P0, PT, R10, 0x1, PT ;  /* 0x000000010a00780c */ /* 0x008fc40003f05270 */
[----:B0-----:R-:W-:-:S11]  /*dce0*/  LOP3.LUT R2, R2, 0x7f, RZ, 0xc0, !PT ;  /* 0x0000007f02027812 */ /* 0x001fd600078ec0ff */
[----:B------:R-:W0:Y:S01]  /*dcf0*/  @P0 LDC R3, c[0x0][0x44c] ;  /* 0x00011300ff030b82 */ /* 0x000e220000000800 */
[----:B------:R-:W-:Y:S01]  /*dd00*/  SHF.R.U32.HI R2, RZ, 0x3, R2 ;  /* 0x00000003ff027819 */ /* 0x000fe20000011602 */
[----:B-1----:R-:W-:-:S05]  /*dd10*/  IMAD.SHL.U32 R35, R35, 0x10, RZ ;  /* 0x0000001023237824 */ /* 0x002fca00078e00ff */
[----:B------:R-:W-:Y:S02]  /*dd20*/  LOP3.LUT R35, R2, 0x70, R35, 0xf8, !PT ;  /* 0x0000007002237812 */ /* 0x000fe400078ef823 */
[----:B------:R-:W1:Y:S03]  /*dd30*/  @P0 LDC R2, c[0x0][0x450] ;  /* 0x00011400ff020b82 */ /* 0x000e660000000800 */
[----:B------:R-:W-:-:S04]  /*dd40*/  IMAD R35, R17, 0x40, R35 ;  /* 0x0000004011237824 */ /* 0x000fc800078e0223 */
[----:B0-----:R-:W-:-:S04]  /*dd50*/  @P0 IMAD.HI.U32 R3, R35, R3, RZ ;  /* 0x0000000323030227 */ /* 0x001fc800078e00ff */
[----:B------:R-:W-:Y:S01]  /*dd60*/  IMAD.MOV.U32 R0, RZ, RZ, R35 ;  /* 0x000000ffff007224 */ /* 0x000fe200078e0023 */
[----:B-1----:R-:W-:Y:S01]  /*dd70*/  @P0 SHF.R.U32.HI R0, RZ, R2, R3 ;  /* 0x00000002ff000219 */ /* 0x002fe20000011603 */
[----:B------:R-:W-:Y:S01]  /*dd80*/  IMAD.WIDE.U32 R2, R36, UR4, RZ ;  /* 0x0000000424027c25 */ /* 0x000fe2000f8e00ff */
[----:B------:R-:W0:Y:S01]  /*dd90*/  S2R R5, SR_TID.X ;  /* 0x0000000000057919 */ /* 0x000e220000002100 */
[----:B------:R-:W-:-:S04]  /*dda0*/  LOP3.LUT R22, R22, 0xfffff7ff, RZ, 0xc0, !PT ;  /* 0xfffff7ff16167812 */ /* 0x000fc800078ec0ff */
[----:B------:R-:W-:Y:S01]  /*ddb0*/  @P0 LOP3.LUT R22, R22, 0x800, RZ, 0xfc, !PT ;  /* 0x0000080016160812 */ /* 0x000fe200078efcff */
[----:B0-----:R-:W-:-:S05]  /*ddc0*/  IMAD.SHL.U32 R7, R5, 0x8, RZ ;  /* 0x0000000805077824 */ /* 0x001fca00078e00ff */
[----:B------:R-:W-:Y:S01]  /*ddd0*/  LOP3.LUT R7, R7, 0x38, RZ, 0xc0, !PT ;  /* 0x0000003807077812 */ /* 0x000fe200078ec0ff */
[----:B--2---:R-:W-:-:S04]  /*dde0*/  IMAD R4, R4, UR4, RZ ;  /* 0x0000000404047c24 */ /* 0x004fc8000f8e02ff */
        /* <DEDUP_REMOVED lines=9> */
[----:B----4-:R-:W-:-:S04]  /*de80*/  IMAD.WIDE.U32 R2, R20, UR4, R2 ;  /* 0x0000000414027c25 */ /* 0x010fc8000f8e0002 */
[----:B------:R-:W-:Y:S01]  /*de90*/  IMAD R4, R20, UR5, R4 ;  /* 0x0000000514047c24 */ /* 0x000fe2000f8e0204 */
[----:B------:R-:W-:-:S03]  /*dea0*/  ULDC.64 UR4, c[0x0][0x2d0] ;  /* 0x0000b40000047ab9 */ /* 0x000fc60000000a00 */
[----:B------:R-:W-:Y:S01]  /*deb0*/  IMAD.IADD R3, R3, 0x1, R4 ;  /* 0x0000000103037824 */ /* 0x000fe200078e0204 */
[----:B------:R-:W-:-:S05]  /*dec0*/  SHF.R.S32.HI R4, RZ, 0x1f, R0 ;  /* 0x0000001fff047819 */ /* 0x000fca0000011400 */
[----:B------:R-:W-:Y:S02]  /*ded0*/  IMAD R4, R4, UR4, RZ ;  /* 0x0000000404047c24 */ /* 0x000fe4000f8e02ff */
[----:B------:R-:W-:-:S04]  /*dee0*/  IMAD.WIDE.U32 R2, R0, UR4, R2 ;  /* 0x0000000400027c25 */ /* 0x000fc8000f8e0002 */
[----:B------:R-:W-:Y:S01]  /*def0*/  IMAD R4, R0, UR5, R4 ;  /* 0x0000000500047c24 */ /* 0x000fe2000f8e0204 */
[----:B------:R-:W-:Y:S01]  /*df00*/  ULDC.64 UR4, c[0x0][0x2c8] ;  /* 0x0000b20000047ab9 */ /* 0x000fe20000000a00 */
[----:B------:R-:W-:-:S04]  /*df10*/  IMAD.MOV R0, RZ, RZ, -R0 ;  /* 0x000000ffff007224 */ /* 0x000fc800078e0a00 */
[----:B------:R-:W-:Y:S02]  /*df20*/  IMAD R0, R10, R0, R35 ;  /* 0x000000000a007224 */ /* 0x000fe400078e0223 */
[----:B------:R-:W-:-:S03]  /*df30*/  IMAD.IADD R3, R3, 0x1, R4 ;  /* 0x0000000103037824 */ /* 0x000fc600078e0204 */
[----:B------:R-:W-:Y:S01]  /*df40*/  SHF.R.S32.HI R4, RZ, 0x1f, R0 ;  /* 0x0000001fff047819 */ /* 0x000fe20000011400 */
[----:B------:R-:W-:-:S04]  /*df50*/  IMAD.WIDE.U32 R2, R0, UR4, R2 ;  /* 0x0000000400027c25 */ /* 0x000fc8000f8e0002 */
[----:B------:R-:W-:-:S04]  /*df60*/  IMAD R4, R4, UR4, RZ ;  /* 0x0000000404047c24 */ /* 0x000fc8000f8e02ff */
[----:B------:R-:W-:Y:S01]  /*df70*/  IMAD R4, R0, UR5, R4 ;  /* 0x0000000500047c24 */ /* 0x000fe2000f8e0204 */
[----:B------:R-:W-:Y:S02]  /*df80*/  ULDC.64 UR4, c[0x0][0x280] ;  /* 0x0000a00000047ab9 */ /* 0x000fe40000000a00 */
[----:B------:R-:W-:Y:S01]  /*df90*/  LEA R0, P0, R2, UR4, 0x1 ;  /* 0x0000000402007c11 */ /* 0x000fe2000f8008ff */
[----:B------:R-:W-:Y:S01]  /*dfa0*/  IMAD.IADD R3, R3, 0x1, R4 ;  /* 0x0000000103037824 */ /* 0x000fe200078e0204 */
[----:B------:R-:W-:Y:S01]  /*dfb0*/  ULDC UR4, c[0x0][0x2b8] ;  /* 0x0000ae0000047ab9 */ /* 0x000fe20000000800 */
[----:B------:R-:W-:-:S03]  /*dfc0*/  LOP3.LUT R20, R5, 0x7f, RZ, 0xc0, !PT ;  /* 0x0000007f05147812 */ /* 0x000fc600078ec0ff */
[----:B------:R-:W-:Y:S01]  /*dfd0*/  LEA.HI.X R2, R2, UR5, R3, 0x1, P0 ;  /* 0x0000000502027c11 */ /* 0x000fe200080f0c03 */
[----:B------:R-:W-:Y:S01]  /*dfe0*/  UMOV UR5, 0xffffffff ;  /* 0xffffffff00057882 */ /* 0x000fe20000000000 */
[----:B------:R-:W-:Y:S02]  /*dff0*/  ISETP.GE.AND P0, PT, R7, UR4, PT ;  /* 0x0000000407007c0c */ /* 0x000fe4000bf06270 */
[----:B------:R-:W-:Y:S01]  /*e000*/  SHF.R.U32.HI R8, RZ, 0x3, R20 ;  /* 0x00000003ff087819 */ /* 0x000fe20000011614 */
[----:B------:R-:W-:Y:S10]  /*e010*/  BRA.DIV UR5, `(.L_x_4286) ;  /* 0x0000004205e47947 */ /* 0x000ff4000b800000 */
[----:B------:R-:W0:Y:S01]  /*e020*/  SHFL.IDX PT, R5, R0, RZ, 0x181f ;  /* 0x00181fff00057589 */ /* 0x000e2200000e0000 */
[----:B-----5:R-:W-:Y:S01]  /*e030*/  IMAD R3, R9, R10, RZ ;  /* 0x0000000a09037224 */ /* 0x020fe200078e02ff */
[----:B------:R-:W-:Y:S01]  /*e040*/  LOP3.LUT R22, R22, 0xfffffeff, RZ, 0xc0, !PT ;  /* 0xfffffeff16167812 */ /* 0x000fe200078ec0ff */
[----:B------:R-:W-:Y:S01]  /*e050*/  IMAD R17, R17, 0x40, R8 ;  /* 0x0000004011117824 */ /* 0x000fe200078e0208 */
[----:B------:R-:W1:Y:S04]  /*e060*/  SHFL.IDX PT, R4, R2, RZ, 0x181f ;  /* 0x00181fff02047589 */ /* 0x000e6800000e0000 */
[----:B------:R-:W-:-:S13]  /*e070*/  ISETP.GE.AND P2, PT, R17, R3, PT ;  /* 0x000000031100720c */ /* 0x000fda0003f46270 */
[----:B------:R-:W-:Y:S02]  /*e080*/  @P2 LOP3.LUT R22, R22, 0x100, RZ, 0xfc, !PT ;  /* 0x0000010016162812 */ /* 0x000fe400078efcff */
[----:B0-----:R-:W-:Y:S02]  /*e090*/  @!P2 LEA R5, P1, R7, R5, 0x1 ;  /* 0x000000050705a211 */ /* 0x001fe400078208ff */
[----:B------:R-:W-:-:S03]  /*e0a0*/  LOP3.LUT R22, R22, 0xffffff7f, RZ, 0xc0, !PT ;  /* 0xffffff7f16167812 */ /* 0x000fc600078ec0ff */
        /* <DEDUP_REMOVED lines=10> */
[----:B------:R-:W-:-:S04]  /*e150*/  @P2 LOP3.LUT R22, R22, 0x80, RZ, 0xfc, !PT ;  /* 0x0000008016162812 */ /* 0x000fc800078efcff */
[----:B------:R-:W-:Y:S02]  /*e160*/  LOP3.LUT R22, R22, 0xffffffbf, RZ, 0xc0, !PT ;  /* 0xffffffbf16167812 */ /* 0x000fe400078ec0ff */
        /* <DEDUP_REMOVED lines=11> */
[----:B------:R-:W-:-:S02]  /*e220*/  @P2 LOP3.LUT R22, R22, 0x40, RZ, 0xfc, !PT ;  /* 0x0000004016162812 */ /* 0x000fc400078efcff */
[----:B0-----:R-:W-:-:S05]  /*e230*/  @!P2 LEA R5, P1, R7, R5, 0x1 ;  /* 0x000000050705a211 */ /* 0x001fca00078208ff */
[----:B-1----:R-:W-:-:S05]  /*e240*/  @!P2 IMAD.X R4, RZ, RZ, R4, P1 ;  /* 0x000000ffff04a224 */ /* 0x002fca00008e0604 */
[----:B------:R-:W-:-:S04]  /*e250*/  @!P2 LOP3.LUT R5, R5, R4, RZ, 0x3c, !PT ;  /* 0x000000040505a212 */ /* 0x000fc800078e3cff */
[----:B------:R-:W-:-:S04]  /*e260*/  @!P2 LOP3.LUT R4, R5, R4, RZ, 0x3c, !PT ;  /* 0x000000040504a212 */ /* 0x000fc800078e3cff */
[----:B------:R-:W-:-:S05]  /*e270*/  @!P2 LOP3.LUT R5, R5, R4, RZ, 0x3c, !PT ;  /* 0x000000040505a212 */ /* 0x000fca00078e3cff */
[----:B------:R0:W-:Y:S04]  /*e280*/  @!P2 LDGSTS.E.BYPASS.LTC128B.128 [R25+0x21400], desc[UR44][R4.64], !P0 ;  /* 0x214000000419afae */ /* 0x0001e8000c101d6c */
[----:B0-----:R0:W1:Y:S02]  /*e290*/  SHFL.IDX PT, R4, R2, 0x3, 0x181f ;  /* 0x00781f0002047f89 */ /* 0x00106400000e0000 */
.L_x_4370:
[----:B------:R-:W-:Y:S01]  /*e2a0*/  VIADD R17, R17, 0x30 ;  /* 0x0000003011117836 */ /* 0x000fe20000000000 */
[----:B------:R-:W-:-:S04]  /*e2b0*/  LOP3.LUT R22, R22, 0xfffeffff, RZ, 0xc0, !PT ;  /* 0xfffeffff16167812 */ /* 0x000fc800078ec0ff */
[----:B------:R-:W-:-:S13]  /*e2c0*/  ISETP.GE.AND P2, PT, R17, R3, PT ;  /* 0x000000031100720c */ /* 0x000fda0003f46270 */
[----:B0-----:R-:W-:Y:S02]  /*e2d0*/  @!P2 LEA R2, P1, R7, R0, 0x1 ;  /* 0x000000000702a211 */ /* 0x001fe400078208ff */
[----:B------:R-:W-:-:S03]  /*e2e0*/  @P2 LOP3.LUT R22, R22, 0x10000, RZ, 0xfc, !PT ;  /* 0x0001000016162812 */ /* 0x000fc600078efcff */
[----:B-1----:R-:W-:-:S05]  /*e2f0*/  @!P2 IMAD.X R3, RZ, RZ, R4, P1 ;  /* 0x000000ffff03a224 */ /* 0x002fca00008e0604 */
[----:B------:R-:W-:Y:S01]  /*e300*/  @!PT LDS RZ, [RZ] ;  /* 0x00000000fffff984 */ /* 0x000fe20000000800 */
[----:B------:R-:W-:Y:S01]  /*e310*/  @!PT LDS RZ, [RZ] ;  /* 0x00000000fffff984 */ /* 0x000fe20000000800 */
[----:B------:R-:W-:Y:S01]  /*e320*/  @!PT LDS RZ, [RZ] ;  /* 0x00000000fffff984 */ /* 0x000fe20000000800 */
[----:B------:R0:W-:Y:S01]  /*e330*/  @!P2 LDGSTS.E.BYPASS.LTC128B.128 [R25+0x21c00], desc[UR44][R2.64], !P0 ;  /* 0x21c000000219afae */ /* 0x0001e2000c101d6c */
[----:B------:R-:W-:Y:S01]  /*e340*/  PLOP3.LUT P0, PT, PT, PT, PT, 0x80, 0x0 ;  /* 0x000000000000781c */ /* 0x000fe20003f0f070 */
[----:B------:R-:W-:-:S12]  /*e350*/  NOP ;  /* 0x0000000000007918 */ /* 0x000fd80000000000 */
.L_x_4287:
[----:B------:R-:W-:Y:S02]  /*e360*/  PLOP3.LUT P1, PT, P1, P0, PT, 0xa2, 0x0 ;  /* 0x000000000000781c */ /* 0x000fe40000f21472 */
[----:B------:R-:W-:-:S08]  /*e370*/  @P0 R2UR P1, UR4, R23 ;  /* 0x00000000170402ca */ /* 0x000fd00000020000 */
[----:B------:R-:W-:-:S05]  /*e380*/  @P0 PLOP3.LUT P0, PT, P1, PT, PT, 0x80, 0x0 ;  /* 0x000000000000081c */ /* 0x000fca0000f0f070 */
[----:B------:R-:W-:Y:S01]  /*e390*/  @!P1 SYNCS.ARRIVE.TRANS64.RED.A0T1 RZ, [UR4+0x38800], RZ ;  /* 0x038800ffffff99a7 */ /* 0x000fe20008200404 */
[----:B------:R-:W-:Y:S07]  /*e3a0*/  @!P1 ARRIVES.LDGSTSBAR.64.TRANSCNT [UR4+0x38800] ;  /* 0x03880000ff0099b0 */ /* 0x000fee0008000a84 */
[----:B------:R-:W-:Y:S05]  /*e3b0*/  @P0 BRA.U.ANY `(.L_x_4287) ;  /* 0xfffffffd00e80947 */ /* 0x000fea000393ffff */
[----:B------:R-:W-:Y:S01]  /*e3c0*/  NOP ;  /* 0x0000000000007918 */ /* 0x000fe20000000000 */
[----:B------:R-:W-:Y:S01]  /*e3d0*/  VIADD R0, R23, 0x26400 ;  /* 0x0002640017007836 */ /* 0x000fe20000000000 */
[----:B------:R1:W-:Y:S01]  /*e3e0*/  SYNCS.ARRIVE.TRANS64.A1T0 RZ, [R23+URZ+0x38800], RZ ;  /* 0x038800ff17ff79a7 */ /* 0x0003e2000810003f */
[----:B------:R-:W-:Y:S03]  /*e3f0*/  BSSY B6, `(.L_x_4288) ;  /* 0x0000013000067945 */ /* 0x000fe60003800000 */
[----:B------:R-:W-:-:S13]  /*e400*/  LOP3.LUT P0, RZ, R0, 0x3ff, RZ, 0xc0, !PT ;  /* 0x000003ff00ff7812 */ /* 0x000fda000780c0ff */
[----:B-1----:R-:W-:Y:S05]  /*e410*/  @!P0 BRA `(.L_x_4289) ;  /* 0x0000000000408947 */ /* 0x002fea0003800000 */
        /* <DEDUP_REMOVED lines=16> */
.L_x_4289:
[----:B------:R-:W-:Y:S05]  /*e520*/  BSYNC B6 ;  /* 0x0000000000067941 */ /* 0x000fea0003800000 */
.L_x_4288:
[----:B------:R-:W2:Y:S01]  /*e530*/  LDL.LU R21, [R1+0xc] ;  /* 0x00000c0001157983 */ /* 0x000ea20000300800 */
[----:B0-----:R-:W0:Y:S01]  /*e540*/  LDC R2, c[0x0][0x448] ;  /* 0x00011200ff027b82 */ /* 0x001e220000000800 */
[----:B------:R-:W-:Y:S02]  /*e550*/  ULDC.64 UR4, c[0x0][0x398] ;  /* 0x0000e60000047ab9 */ /* 0x000fe40000000a00 */
[----:B------:R-:W3:Y:S04]  /*e560*/  LDL.LU R20, [R1+0x14] ;  /* 0x0000140001147983 */ /* 0x000ee80000300800 */
[----:B------:R-:W4:Y:S01]  /*e570*/  LDL.LU R17, [R1+0x8] ;  /* 0x0000080001117983 */ /* 0x000f220000300800 */
[----:B0-----:R-:W-:-:S13]  /*e580*/  ISETP.NE.AND P6, PT, R2, 0x1, PT ;  /* 0x000000010200780c */ /* 0x001fda0003fc5270 */
[----:B------:R-:W0:Y:S08]  /*e590*/  @P6 LDC R3, c[0x0][0x44c] ;  /* 0x00011300ff036b82 */ /* 0x000e300000000800 */
[----:B------:R-:W1:Y:S01]  /*e5a0*/  @P6 LDC R2, c[0x0][0x450] ;  /* 0x00011400ff026b82 */ /* 0x000e620000000800 */
[----:B------:R-:W-:Y:S01]  /*e5b0*/  IMAD.MOV.U32 R0, RZ, RZ, R35 ;  /* 0x000000ffff007224 */ /* 0x000fe200078e0023 */
[----:B------:R-:W5:Y:S01]  /*e5c0*/  S2R R7, SR_TID.X ;  /* 0x0000000000077919 */ /* 0x000f620000002100 */
[----:B0-----:R-:W-:-:S05]  /*e5d0*/  @P6 IMAD.HI.U32 R3, R35, R3, RZ ;  /* 0x0000000323036227 */ /* 0x001fca00078e00ff */
[----:B-1----:R-:W-:Y:S01]  /*e5e0*/  @P6 SHF.R.U32.HI R0, RZ, R2, R3 ;  /* 0x00000002ff006219 */ /* 0x002fe20000011603 */
[----:B------:R-:W-:Y:S01]  /*e5f0*/  IMAD.WIDE.U32 R2, R36, UR4, RZ ;  /* 0x0000000424027c25 */ /* 0x000fe2000f8e00ff */
[----:B------:R-:W0:Y:S02]  /*e600*/  S2R R10, SR_TID.X ;  /* 0x00000000000a7919 */ /* 0x000e240000002100 */
[----:B------:R-:W-:Y:S01]  /*e610*/  SHF.R.S32.HI R5, RZ, 0x1f, R0 ;  /* 0x0000001fff057819 */ /* 0x000fe20000011400 */
[----:B------:R-:W1:Y:S01]  /*e620*/  S2R R9, SR_TID.X ;  /* 0x0000000000097919 */ /* 0x000e620000002100 */
[----:B------:R-:W-:Y:S01]  /*e630*/  LOP3.LUT R22, R22, 0xfffff7ff, RZ, 0xc0, !PT ;  /* 0xfffff7ff16167812 */ /* 0x000fe200078ec0ff */
[----:B-1----:R-:W-:-:S05]  /*e640*/  IMAD.SHL.U32 R8, R9, 0x8, RZ ;  /* 0x0000000809087824 */ /* 0x002fca00078e00ff */
        /* <DEDUP_REMOVED lines=10> */
[----:B---3--:R-:W-:Y:S02]  /*e6f0*/  IMAD R4, R20, UR4, RZ ;  /* 0x0000000414047c24 */ /* 0x008fe4000f8e02ff */
[----:B----4-:R-:W-:Y:S01]  /*e700*/  IMAD.WIDE.U32 R2, R17, UR4, R2 ;  /* 0x0000000411027c25 */ /* 0x010fe2000f8e0002 */
        /* <DEDUP_REMOVED lines=10> */
[----:B------:R-:W-:Y:S01]  /*e7b0*/  ULDC.64 UR4, c[0x0][0x3c8] ;  /* 0x0000f20000047ab9 */ /* 0x000fe20000000a00 */
[----:B-----5:R-:W-:Y:S02]  /*e7c0*/  IMAD.SHL.U32 R20, R7, 0x8, RZ ;  /* 0x0000000807147824 */ /* 0x020fe400078e00ff */
[----:B------:R-:W-:Y:S02]  /*e7d0*/  IMAD.IADD R3, R3, 0x1, R5 ;  /* 0x0000000103037824 */ /* 0x000fe400078e0205 */
[----:B------:R-:W-:Y:S01]  /*e7e0*/  IMAD R0, R0, UR4, RZ ;  /* 0x0000000400007c24 */ /* 0x000fe2000f8e02ff */
[----:B------:R-:W-:Y:S01]  /*e7f0*/  LOP3.LUT R20, R20, 0x38, RZ, 0xc0, !PT ;  /* 0x0000003814147812 */ /* 0x000fe200078ec0ff */
[----:B------:R-:W-:-:S04]  /*e800*/  IMAD.WIDE.U32 R2, R4, UR4, R2 ;  /* 0x0000000404027c25 */ /* 0x000fc8000f8e0002 */
[----:B------:R-:W-:Y:S01]  /*e810*/  IMAD R0, R4, UR5, R0 ;  /* 0x0000000504007c24 */ /* 0x000fe2000f8e0200 */
[----:B------:R-:W-:Y:S01]  /*e820*/  ULDC.64 UR4, c[0x0][0x390] ;  /* 0x0000e40000047ab9 */ /* 0x000fe20000000a00 */
[----:B------:R-:W-:Y:S01]  /*e830*/  IMAD.SHL.U32 R17, R7, 0x8, RZ ;  /* 0x0000000807117824 */ /* 0x000fe200078e00ff */
[----:B------:R-:W-:Y:S01]  /*e840*/  LOP3.LUT R7, R20, 0x80, RZ, 0xfc, !PT ;  /* 0x0000008014077812 */ /* 0x000fe200078efcff */
[----:B------:R-:W-:Y:S01]  /*e850*/  IMAD.IADD R6, R3, 0x1, R0 ;  /* 0x0000000103067824 */ /* 0x000fe200078e0200 */
[----:B------:R-:W-:Y:S01]  /*e860*/  LEA R0, P0, R2, UR4, 0x1 ;  /* 0x0000000402007c11 */ /* 0x000fe2000f8008ff */
[----:B------:R-:W-:Y:S01]  /*e870*/  ULDC UR4, c[0x0][0x3b8] ;  /* 0x0000ee0000047ab9 */ /* 0x000fe20000000800 */
[----:B------:R-:W-:Y:S02]  /*e880*/  LOP3.LUT R17, R17, 0x38, RZ, 0xc0, !PT ;  /* 0x0000003811117812 */ /* 0x000fe400078ec0ff */
[----:B------:R-:W-:Y:S02]  /*e890*/  ISETP.GE.AND P4, PT, R7, UR4, PT ;  /* 0x0000000407007c0c */ /* 0x000fe4000bf86270 */
[----:B------:R-:W-:Y:S01]  /*e8a0*/  LOP3.LUT R7, R17, 0x40, RZ, 0xfc, !PT ;  /* 0x0000004011077812 */ /* 0x000fe200078efcff */
[----:B0-----:R-:W-:-:S05]  /*e8b0*/  IMAD.SHL.U32 R17, R10, 0x8, RZ ;  /* 0x000000080a117824 */ /* 0x001fca00078e00ff */
[----:B------:R-:W-:Y:S02]  /*e8c0*/  LOP3.LUT R17, R17, 0x38, RZ, 0xc0, !PT ;  /* 0x0000003811117812 */ /* 0x000fe400078ec0ff */
[----:B------:R-:W-:Y:S02]  /*e8d0*/  ISETP.GE.AND P5, PT, R7, UR4, PT ;  /* 0x0000000407007c0c */ /* 0x000fe4000bfa6270 */
[----:B------:R-:W-:Y:S01]  /*e8e0*/  LOP3.LUT R7, R17, 0x100, RZ, 0xfc, !PT ;  /* 0x0000010011077812 */ /* 0x000fe200078efcff */
[----:B------:R-:W-:Y:S01]  /*e8f0*/  IMAD.SHL.U32 R17, R10, 0x8, RZ ;  /* 0x000000080a117824 */ /* 0x000fe200078e00ff */
[----:B------:R-:W-:-:S04]  /*e900*/  ISETP.GE.AND P1, PT, R8, UR4, PT ;  /* 0x0000000408007c0c */ /* 0x000fc8000bf26270 */
[----:B------:R-:W-:Y:S01]  /*e910*/  LOP3.LUT R17, R17, 0x38, RZ, 0xc0, !PT ;  /* 0x0000003811117812 */ /* 0x000fe200078ec0ff */
[----:B------:R-:W-:Y:S01]  /*e920*/  IMAD.SHL.U32 R20, R9, 0x8, RZ ;  /* 0x0000000809147824 */ /* 0x000fe200078e00ff */
[----:B------:R-:W-:Y:S02]  /*e930*/  ISETP.GE.AND P2, PT, R7, UR4, PT ;  /* 0x0000000407007c0c */ /* 0x000fe4000bf46270 */
[----:B------:R-:W-:Y:S01]  /*e940*/  LOP3.LUT R7, R17, 0xc0, RZ, 0xfc, !PT ;  /* 0x000000c011077812 */ /* 0x000fe200078efcff */
[----:B------:R-:W-:Y:S01]  /*e950*/  IMAD.SHL.U32 R17, R9, 0x8, RZ ;  /* 0x0000000809117824 */ /* 0x000fe200078e00ff */
[----:B------:R-:W-:Y:S02]  /*e960*/  LOP3.LUT R20, R20, 0x38, RZ, 0xc0, !PT ;  /* 0x0000003814147812 */ /* 0x000fe400078ec0ff */
[----:B------:R-:W-:Y:S02]  /*e970*/  LEA.HI.X R6, R2, UR5, R6, 0x1, P0 ;  /* 0x0000000502067c11 */ /* 0x000fe400080f0c06 */
[----:B------:R-:W-:-:S02]  /*e980*/  LOP3.LUT R17, R17, 0x38, RZ, 0xc0, !PT ;  /* 0x0000003811117812 */ /* 0x000fc400078ec0ff */
[----:B------:R-:W-:Y:S02]  /*e990*/  SEL R2, RZ, 0x1, P1 ;  /* 0x00000001ff027807 */ /* 0x000fe40000800000 */
[----:B------:R-:W-:Y:S02]  /*e9a0*/  SEL R3, RZ, 0x4, P4 ;  /* 0x00000004ff037807 */ /* 0x000fe40002000000 */
[----:B------:R-:W-:Y:S02]  /*e9b0*/  SEL R4, RZ, 0x2, P5 ;  /* 0x00000002ff047807 */ /* 0x000fe40002800000 */
[----:B------:R-:W-:Y:S02]  /*e9c0*/  ISETP.GE.AND P3, PT, R7, UR4, PT ;  /* 0x0000000407007c0c */ /* 0x000fe4000bf66270 */
[----:B------:R-:W-:Y:S02]  /*e9d0*/  LOP3.LUT R7, R20, 0x180, RZ, 0xfc, !PT ;  /* 0x0000018014077812 */ /* 0x000fe400078efcff */
[----:B------:R-:W-:-:S02]  /*e9e0*/  LOP3.LUT R9, R17, 0x140, RZ, 0xfc, !PT ;  /* 0x0000014011097812 */ /* 0x000fc400078efcff */
[----:B------:R-:W-:Y:S02]  /*e9f0*/  IADD3 R2, R3, R4, R2 ;  /* 0x0000000403027210 */ /* 0x000fe40007ffe002 */
[----:B------:R-:W-:Y:S02]  /*ea00*/  SEL R3, RZ, 0x10, P2 ;  /* 0x00000010ff037807 */ /* 0x000fe40001000000 */
[----:B------:R-:W-:Y:S02]  /*ea10*/  SEL R4, RZ, 0x8, P3 ;  /* 0x00000008ff047807 */ /* 0x000fe40001800000 */
[----:B------:R-:W-:Y:S02]  /*ea20*/  @P1 LOP3.LUT R22, R22, 0x800, RZ, 0xfc, !PT ;  /* 0x0000080016161812 */ /* 0x000fe400078efcff */
[----:B------:R-:W-:Y:S02]  /*ea30*/  ISETP.GE.AND P0, PT, R7, UR4, PT ;  /* 0x0000000407007c0c */ /* 0x000fe4000bf06270 */
[----:B------:R-:W-:-:S02]  /*ea40*/  LOP3.LUT R7, R17, 0x1c0, RZ, 0xfc, !PT ;  /* 0x000001c011077812 */ /* 0x000fc400078efcff */
[----:B------:R-:W-:Y:S02]  /*ea50*/  ISETP.GE.AND P1, PT, R9, UR4, PT ;  /* 0x0000000409007c0c */ /* 0x000fe4000bf26270 */
[----:B------:R-:W-:Y:S02]  /*ea60*/  IADD3 R4, R3, R2, R4 ;  /* 0x0000000203047210 */ /* 0x000fe40007ffe004 */
[----:B------:R-:W-:Y:S02]  /*ea70*/  SEL R2, RZ, 0x40, P0 ;  /* 0x00000040ff027807 */ /* 0x000fe40000000000 */
[----:B------:R-:W-:Y:S02]  /*ea80*/  SEL R3, RZ, 0x20, P1 ;  /* 0x00000020ff037807 */ /* 0x000fe40000800000 */
[----:B------:R-:W-:Y:S01]  /*ea90*/  ISETP.GE.AND P0, PT, R7, UR4, PT ;  /* 0x0000000407007c0c */ /* 0x000fe2000bf06270 */
[----:B------:R-:W-:Y:S01]  /*eaa0*/  UMOV UR4, 0xffffffff ;  /* 0xffffffff00047882 */ /* 0x000fe20000000000 */
[----:B------:R-:W-:-:S02]  /*eab0*/  IADD3 R4, R2, R4, R3 ;  /* 0x0000000402047210 */ /* 0x000fc40007ffe003 */
[----:B------:R-:W-:-:S05]  /*eac0*/  SEL R5, RZ, 0x80, P0 ;  /* 0x00000080ff057807 */ /* 0x000fca0000000000 */
[----:B------:R-:W-:Y:S01]  /*ead0*/  IMAD.IADD R5, R4, 0x1, R5 ;  /* 0x0000000104057824 */ /* 0x000fe200078e0205 */
[----:B------:R-:W-:Y:S06]  /*eae0*/  BRA.DIV UR4, `(.L_x_4290) ;  /* 0x0000003e048c7947 */ /* 0x000fec000b800000 */
[C---:B------:R-:W-:Y:S01]  /*eaf0*/  LOP3.LUT P6, RZ, R22.reuse, 0x40, RZ, 0xc0, !PT ;  /* 0x0000004016ff7812 */ /* 0x040fe200078cc0ff */
[----:B------:R-:W0:Y:S01]  /*eb00*/  SHFL.IDX PT, R3, R0, RZ, 0x181f ;  /* 0x00181fff00037589 */ /* 0x000e2200000e0000 */
[----:B------:R-:W-:-:S03]  /*eb10*/  LOP3.LUT R22, R22, 0xffbfffff, RZ, 0xc0, !PT ;  /* 0xffbfffff16167812 */ /* 0x000fc600078ec0ff */
[----:B------:R-:W1:Y:S08]  /*eb20*/  SHFL.IDX PT, R2, R6, RZ, 0x181f ;  /* 0x00181fff06027589 */ /* 0x000e7000000e0000 */
[----:B------:R-:W-:-:S04]  /*eb30*/  @P6 LOP3.LUT R22, R22, 0x400000, RZ, 0xfc, !PT ;  /* 0x0040000016166812 */ /* 0x000fc800078efcff */
[C---:B------:R-:W-:Y:S02]  /*eb40*/  LOP3.LUT P6, RZ, R22.reuse, 0x80, RZ, 0xc0, !PT ;  /* 0x0000008016ff7812 */ /* 0x040fe400078cc0ff */
[----:B------:R-:W-:-:S11]  /*eb50*/  LOP3.LUT R22, R22, 0xff7fffff, RZ, 0xc0, !PT ;  /* 0xff7fffff16167812 */ /* 0x000fd600078ec0ff */
[----:B------:R-:W-:-:S04]  /*eb60*/  @P6 LOP3.LUT R22, R22, 0x800000, RZ, 0xfc, !PT ;  /* 0x0080000016166812 */ /* 0x000fc800078efcff */
[----:B------:R-:W-:-:S13]  /*eb70*/  LOP3.LUT P6, RZ, R22, 0x100, RZ, 0xc0, !PT ;  /* 0x0000010016ff7812 */ /* 0x000fda00078cc0ff */
[----:B0-----:R-:W-:Y:S02]  /*eb80*/  @!P6 LEA R3, P0, R8, R3, 0x1 ;  /* 0x000000030803e211 */ /* 0x001fe400078008ff */
[----:B------:R-:W-:-:S03]  /*eb90*/  @!P6 LOP3.LUT R7, R4, 0x40, RZ, 0xc0, !PT ;  /* 0x000000400407e812 */ /* 0x000fc600078ec0ff */
[----:B-1----:R-:W-:Y:S01]  /*eba0*/  @!P6 IMAD.X R2, RZ, RZ, R2, P0 ;  /* 0x000000ffff02e224 */ /* 0x002fe200000e0602 */
[----:B------:R-:W-:Y:S02]  /*ebb0*/  LOP3.LUT P0, RZ, R22, 0x800, RZ, 0xc0, !PT ;  /* 0x0000080016ff7812 */ /* 0x000fe4000780c0ff */
[----:B------:R-:W-:Y:S02]  /*ebc0*/  @!P6 SHF.R.U32.HI R7, RZ, 0x2, R7 ;  /* 0x00000002ff07e819 */ /* 0x000fe40000011607 */
[----:B------:R-:W-:-:S04]  /*ebd0*/  @!P6 LOP3.LUT R3, R3, R2, RZ, 0x3c, !PT ;  /* 0x000000020303e212 */ /* 0x000fc800078e3cff */
[----:B------:R-:W-:-:S04]  /*ebe0*/  @!P6 LOP3.LUT R2, R3, R2, RZ, 0x3c, !PT ;  /* 0x000000020302e212 */ /* 0x000fc800078e3cff */
[----:B------:R-:W-:-:S05]  /*ebf0*/  @!P6 LOP3.LUT R3, R3, R2, RZ, 0x3c, !PT ;  /* 0x000000020303e212 */ /* 0x000fca00078e3cff */
[----:B------:R-:W-:Y:S01]  /*ec00*/  @!PT LDS RZ, [RZ] ;  /* 0x00000000fffff984 */ /* 0x000fe20000000800 */
[----:B------:R-:W-:Y:S01]  /*ec10*/  @!P6 LDGSTS.E.BYPASS.LTC128B.128 [R25+0x26400], desc[UR44][R2.64], !P0 ;  /* 0x264000000219efae */ /* 0x000fe2000c101d6c */
[----:B------:R-:W-:Y:S02]  /*ec20*/  @!P6 ISETP.NE.U32.AND P0, PT, R7, RZ, PT ;  /* 0x000000ff0700e20c */ /* 0x000fe40003f05070 */
[----:B------:R-:W-:Y:S01]  /*ec30*/  @!P6 LOP3.LUT R7, R5, 0x80, RZ, 0xc0, !PT ;  /* 0x000000800507e812 */ /* 0x000fe200078ec0ff */
[----:B------:R-:W-:Y:S03]  /*ec40*/  @!P6 LDGSTS.E.BYPASS.LTC128B.128 [R25+0x28400], desc[UR44][R2.64+0x80], !P5 ;  /* 0x284000800219efae */ /* 0x000fe6000e901d6c */
[----:B------:R-:W-:Y:S01]  /*ec50*/  @!P6 SHF.R.U32.HI R7, RZ, 0x3, R7 ;  /* 0x00000003ff07e819 */ /* 0x000fe20000011607 */
[----:B------:R-:W-:Y:S04]  /*ec60*/  @!P6 LDGSTS.E.BYPASS.LTC128B.128 [R25+0x2a400], desc[UR44][R2.64+0x100], !P4 ;  /* 0x2a4001000219efae */ /* 0x000fe8000e101d6c */
[----:B------:R-:W-:Y:S04]  /*ec70*/  @!P6 LDGSTS.E.BYPASS.LTC128B.128 [R25+0x2c400], desc[UR44][R2.64+0x180], !P3 ;  /* 0x2c4001800219efae */ /* 0x000fe8000d901d6c */
[----:B------:R-:W-:Y:S04]  /*ec80*/  @!P6 LDGSTS.E.BYPASS.LTC128B.128 [R25+0x2e400], desc[UR44][R2.64+0x200], !P2 ;  /* 0x2e4002000219efae */ /* 0x000fe8000d101d6c */
[----:B------:R-:W-:Y:S04]  /*ec90*/  @!P6 LDGSTS.E.BYPASS.LTC128B.128 [R25+0x30400], desc[UR44][R2.64+0x280], !P1 ;  /* 0x304002800219efae */ /* 0x000fe8000c901d6c */
[----:B------:R-:W-:Y:S01]  /*eca0*/  @!P6 LDGSTS.E.BYPASS.LTC128B.128 [R25+0x32400], desc[UR44][R2.64+0x300], P0 ;  /* 0x324003000219efae */ /* 0x000fe20008101d6c */
[----:B------:R-:W-:-:S03]  /*ecb0*/  @!P6 ISETP.NE.U32.AND P0, PT, R7, RZ, PT ;  /* 0x000000ff0700e20c */ /* 0x000fc60003f05070 */
[----:B------:R-:W-:Y:S10]  /*ecc0*/  SHFL.IDX PT, R7, R6, 0x1, 0x181f ;  /* 0x00381f0006077f89 */ /* 0x000ff400000e0000 */
[----:B------:R0:W-:Y:S01]  /*ecd0*/  @!P6 LDGSTS.E.BYPASS.LTC128B.128 [R25+0x34400], desc[UR44][R2.64+0x380], P0 ;  /* 0x344003800219efae */ /* 0x0001e20008101d6c */
[----:B------:R-:W-:-:S03]  /*ece0*/  LOP3.LUT P6, RZ, R22, 0x800000, RZ, 0xc0, !PT ;  /* 0x0080000016ff7812 */ /* 0x000fc600078cc0ff */
[----:B0-----:R-:W0:Y:S10]  /*ecf0*/  SHFL.IDX PT, R2, R0, 0x1, 0x181f ;  /* 0x00381f0000027f89 */ /* 0x001e3400000e0000 */
[----:B0-----:R-:W-:-:S05]  /*ed00*/  @!P6 LEA R2, P0, R8, R2, 0x1 ;  /* 0x000000020802e211 */ /* 0x001fca00078008ff */
[----:B------:R-:W-:Y:S01]  /*ed10*/  @!P6 IMAD.X R3, RZ, RZ, R7, P0 ;  /* 0x000000ffff03e224 */ /* 0x000fe200000e0607 */
[----:B------:R-:W-:Y:S02]  /*ed20*/  LOP3.LUT P0, RZ, R22, 0x800, RZ, 0xc0, !PT ;  /* 0x0000080016ff7812 */ /* 0x000fe4000780c0ff */
[----:B------:R-:W-:-:S04]  /*ed30*/  @!P6 LOP3.LUT R7, R4, 0x40, RZ, 0xc0, !PT ;  /* 0x000000400407e812 */ /* 0x000fc800078ec0ff */
[----:B------:R-:W-:-:S07]  /*ed40*/  @!P6 SHF.R.U32.HI R7, RZ, 0x2, R7 ;  /* 0x00000002ff07e819 */ /* 0x000fce0000011607 */
        /* <DEDUP_REMOVED lines=11> */
[----:B------:R-:W-:Y:S04]  /*ee00*/  SHFL.IDX PT, R7, R6, 0x2, 0x181f ;  /* 0x00581f0006077f89 */ /* 0x000fe800000e0000 */
[----:B------:R-:W-:Y:S06]  /*ee10*/  SHFL.IDX PT, R6, R6, 0x3, 0x181f ;  /* 0x00781f0006067f89 */ /* 0x000fec00000e0000 */
[----:B------:R0:W-:Y:S01]  /*ee20*/  @!P6 LDGSTS.E.BYPASS.LTC128B.128 [R25+0x34c00], desc[UR44][R2.64+0x380], P0 ;  /* 0x34c003800219efae */ /* 0x0001e20008101d6c */
[----:B------:R-:W-:-:S03]  /*ee30*/  LOP3.LUT P6, RZ, R22, 0x400000, RZ, 0xc0, !PT ;  /* 0x0040000016ff7812 */ /* 0x000fc600078cc0ff */
[----:B0-----:R-:W0:Y:S04]  /*ee40*/  SHFL.IDX PT, R2, R0, 0x2, 0x181f ;  /* 0x00581f0000027f89 */ /* 0x001e2800000e0000 */
[----:B------:R-:W1:Y:S06]  /*ee50*/  SHFL.IDX PT, R0, R0, 0x3, 0x181f ;  /* 0x00781f0000007f89 */ /* 0x000e6c00000e0000 */
[----:B0-----:R-:W-:-:S05]  /*ee60*/  @!P6 LEA R2, P0, R8, R2, 0x1 ;  /* 0x000000020802e211 */ /* 0x001fca00078008ff */
[----:B------:R-:W-:Y:S01]  /*ee70*/  @!P6 IMAD.X R3, RZ, RZ, R7, P0 ;  /* 0x000000ffff03e224 */ /* 0x000fe200000e0607 */
[----:B------:R-:W-:Y:S02]  /*ee80*/  LOP3.LUT P0, RZ, R22, 0x800, RZ, 0xc0, !PT ;  /* 0x0000080016ff7812 */ /* 0x000fe4000780c0ff */
[----:B------:R-:W-:-:S04]  /*ee90*/  @!P6 LOP3.LUT R7, R4, 0x40, RZ, 0xc0, !PT ;  /* 0x000000400407e812 */ /* 0x000fc800078ec0ff */
[----:B------:R-:W-:-:S07]  /*eea0*/  @!P6 SHF.R.U32.HI R7, RZ, 0x2, R7 ;  /* 0x00000002ff07e819 */ /* 0x000fce0000011607 */
[----:B------:R0:W-:Y:S01]  /*eeb0*/  @!P6 LDGSTS.E.BYPASS.LTC128B.128 [R25+0x27400], desc[UR44][R2.64], !P0 ;  /* 0x274000000219efae */ /* 0x0001e2000c101d6c */
[----:B------:R-:W-:Y:S02]  /*eec0*/  @!P6 ISETP.NE.U32.AND P0, PT, R7, RZ, PT ;  /* 0x000000ff0700e20c */ /* 0x000fe40003f05070 */
[----:B------:R-:W-:Y:S01]  /*eed0*/  @!P6 LOP3.LUT R7, R5, 0x80, RZ, 0xc0, !PT ;  /* 0x000000800507e812 */ /* 0x000fe200078ec0ff */
[----:B------:R0:W-:Y:S03]  /*eee0*/  @!P6 LDGSTS.E.BYPASS.LTC128B.128 [R25+0x29400], desc[UR44][R2.64+0x80], !P5 ;  /* 0x294000800219efae */ /* 0x0001e6000e901d6c */
[----:B------:R-:W-:Y:S01]  /*eef0*/  @!P6 SHF.R.U32.HI R7, RZ, 0x3, R7 ;  /* 0x00000003ff07e819 */ /* 0x000fe20000011607 */
[----:B------:R0:W-:Y:S04]  /*ef00*/  @!P6 LDGSTS.E.BYPASS.LTC128B.128 [R25+0x2b400], desc[UR44][R2.64+0x100], !P4 ;  /* 0x2b4001000219efae */ /* 0x0001e8000e101d6c */
[----:B------:R0:W-:Y:S04]  /*ef10*/  @!P6 LDGSTS.E.BYPASS.LTC128B.128 [R25+0x2d400], desc[UR44][R2.64+0x180], !P3 ;  /* 0x2d4001800219efae */ /* 0x0001e8000d901d6c */
[----:B------:R0:W-:Y:S04]  /*ef20*/  @!P6 LDGSTS.E.BYPASS.LTC128B.128 [R25+0x2f400], desc[UR44][R2.64+0x200], !P2 ;  /* 0x2f4002000219efae */ /* 0x0001e8000d101d6c */
[----:B------:R0:W-:Y:S04]  /*ef30*/  @!P6 LDGSTS.E.BYPASS.LTC128B.128 [R25+0x31400], desc[UR44][R2.64+0x280], !P1 ;  /* 0x314002800219efae */ /* 0x0001e8000c901d6c */
[----:B------:R0:W-:Y:S01]  /*ef40*/  @!P6 LDGSTS.E.BYPASS.LTC128B.128 [R25+0x33400], desc[UR44][R2.64+0x300], P0 ;  /* 0x334003000219efae */ /* 0x0001e20008101d6c */
[----:B------:R-:W-:-:S13]  /*ef50*/  @!P6 ISETP.NE.U32.AND P0, PT, R7, RZ, PT ;  /* 0x000000ff0700e20c */ /* 0x000fda0003f05070 */
[----:B-1----:R0:W-:Y:S02]  /*ef60*/  @!P6 LDGSTS.E.BYPASS.LTC128B.128 [R25+0x35400], desc[UR44][R2.64+0x380], P0 ;  /* 0x354003800219efae */ /* 0x0021e40008101d6c */
.L_x_4380:
[----:B------:R-:W-:Y:S01]  /*ef70*/  LOP3.LUT P0, RZ, R22, 0x10000, RZ, 0xc0, !PT ;  /* 0x0001000016ff7812 */ /* 0x000fe2000780c0ff */
[----:B------:R-:W-:-:S12]  /*ef80*/  BSSY B0, `(.L_x_4291) ;  /* 0x0000016000007945 */ /* 0x000fd80003800000 */
[----:B------:R-:W-:Y:S05]  /*ef90*/  @P0 BRA `(.L_x_4292) ;  /* 0x0000000000500947 */ /* 0x000fea0003800000 */
[----:B------:R-:W-:Y:S02]  /*efa0*/  LOP3.LUT R4, R4, 0x40, RZ, 0xc0, !PT ;  /* 0x0000004004047812 */ /* 0x000fe400078ec0ff */
[----:B------:R-:W-:Y:S02]  /*efb0*/  LOP3.LUT P6, RZ, R22, 0x800, RZ, 0xc0, !PT ;  /* 0x0000080016ff7812 */ /* 0x000fe400078cc0ff */
[----:B0-----:R-:W-:Y:S02]  /*efc0*/  LEA R2, P0, R8, R0, 0x1 ;  /* 0x0000000008027211 */ /* 0x001fe400078008ff */
[----:B------:R-:W-:Y:S02]  /*efd0*/  SHF.R.U32.HI R4, RZ, 0x2, R4 ;  /* 0x00000002ff047819 */ /* 0x000fe40000011604 */
[----:B------:R-:W-:Y:S01]  /*efe0*/  LOP3.LUT R5, R5, 0x80, RZ, 0xc0, !PT ;  /* 0x0000008005057812 */ /* 0x000fe200078ec0ff */
[----:B------:R-:W-:Y:S01]  /*eff0*/  IMAD.X R3, RZ, RZ, R6, P0 ;  /* 0x000000ffff037224 */ /* 0x000fe200000e0606 */
[----:B------:R-:W-:-:S02]  /*f000*/  ISETP.NE.U32.AND P0, PT, R4, RZ, PT ;  /* 0x000000ff0400720c */ /* 0x000fc40003f05070 */
[----:B------:R-:W-:-:S03]  /*f010*/  SHF.R.U32.HI R5, RZ, 0x3, R5 ;  /* 0x00000003ff057819 */ /* 0x000fc60000011605 */
[----:B------:R-:W-:Y:S01]  /*f020*/  @!PT LDS RZ, [RZ] ;  /* 0x00000000fffff984 */ /* 0x000fe20000000800 */
[----:B------:R-:W-:Y:S01]  /*f030*/  @!PT LDS RZ, [RZ] ;  /* 0x00000000fffff984 */ /* 0x000fe20000000800 */
[----:B------:R-:W-:Y:S01]  /*f040*/  @!PT LDS RZ, [RZ] ;  /* 0x00000000fffff984 */ /* 0x000fe20000000800 */
[----:B------:R1:W-:Y:S04]  /*f050*/  LDGSTS.E.BYPASS.LTC128B.128 [R25+0x27c00], desc[UR44][R2.64], !P6 ;  /* 0x27c0000002197fae */ /* 0x0003e8000f101d6c */
[----:B------:R1:W-:Y:S04]  /*f060*/  LDGSTS.E.BYPASS.LTC128B.128 [R25+0x29c00], desc[UR44][R2.64+0x80], !P5 ;  /* 0x29c0008002197fae */ /* 0x0003e8000e901d6c */
[----:B------:R1:W-:Y:S04]  /*f070*/  LDGSTS.E.BYPASS.LTC128B.128 [R25+0x2bc00], desc[UR44][R2.64+0x100], !P4 ;  /* 0x2bc0010002197fae */ /* 0x0003e8000e101d6c */
[----:B------:R1:W-:Y:S04]  /*f080*/  LDGSTS.E.BYPASS.LTC128B.128 [R25+0x2dc00], desc[UR44][R2.64+0x180], !P3 ;  /* 0x2dc0018002197fae */ /* 0x0003e8000d901d6c */
[----:B------:R1:W-:Y:S04]  /*f090*/  LDGSTS.E.BYPASS.LTC128B.128 [R25+0x2fc00], desc[UR44][R2.64+0x200], !P2 ;  /* 0x2fc0020002197fae */ /* 0x0003e8000d101d6c */
[----:B------:R1:W-:Y:S04]  /*f0a0*/  LDGSTS.E.BYPASS.LTC128B.128 [R25+0x31c00], desc[UR44][R2.64+0x280], !P1 ;  /* 0x31c0028002197fae */ /* 0x0003e8000c901d6c */
[----:B------:R1:W-:Y:S01]  /*f0b0*/  LDGSTS.E.BYPASS.LTC128B.128 [R25+0x33c00], desc[UR44][R2.64+0x300], P0 ;  /* 0x33c0030002197fae */ /* 0x0003e20008101d6c */
[----:B------:R-:W-:-:S13]  /*f0c0*/  ISETP.NE.U32.AND P0, PT, R5, RZ, PT ;  /* 0x000000ff0500720c */ /* 0x000fda0003f05070 */
[----:B------:R1:W-:Y:S02]  /*f0d0*/  LDGSTS.E.BYPASS.LTC128B.128 [R25+0x35c00], desc[UR44][R2.64+0x380], P0 ;  /* 0x35c0038002197fae */ /* 0x0003e40008101d6c */
.L_x_4292:
[----:B------:R-:W-:Y:S05]  /*f0e0*/  BSYNC B0 ;  /* 0x0000000000007941 */ /* 0x000fea0003800000 */
.L_x_4291:
[----:B------:R-:W-:Y:S01]  /*f0f0*/  NOP ;  /* 0x0000000000007918 */ /* 0x000fe20000000000 */
[----:B------:R-:W-:-:S13]  /*f100*/  PLOP3.LUT P0, PT, PT, PT, PT, 0x80, 0x0 ;  /* 0x000000000000781c */ /* 0x000fda0003f0f070 */
.L_x_4293:
[----:B------:R-:W-:Y:S02]  /*f110*/  PLOP3.LUT P1, PT, P1, P0, PT, 0xa2, 0x0 ;  /* 0x000000000000781c */ /* 0x000fe40000f21472 */
[----:B------:R-:W-:-:S08]  /*f120*/  @P0 R2UR P1, UR4, R23 ;  /* 0x00000000170402ca */ /* 0x000fd00000020000 */
[----:B------:R-:W-:-:S05]  /*f130*/  @P0 PLOP3.LUT P0, PT, P1, PT, PT, 0x80, 0x0 ;  /* 0x000000000000081c */ /* 0x000fca0000f0f070 */
[----:B------:R-:W-:Y:S01]  /*f140*/  @!P1 SYNCS.ARRIVE.TRANS64.RED.A0T1 RZ, [UR4+0x38810], RZ ;  /* 0x038810ffffff99a7 */ /* 0x000fe20008200404 */
[----:B------:R-:W-:Y:S07]  /*f150*/  @!P1 ARRIVES.LDGSTSBAR.64.TRANSCNT [UR4+0x38810] ;  /* 0x03881000ff0099b0 */ /* 0x000fee0008000a84 */
[----:B------:R-:W-:Y:S05]  /*f160*/  @P0 BRA.U.ANY `(.L_x_4293) ;  /* 0xfffffffd00e80947 */ /* 0x000fea000393ffff */
[----:B01----:R-:W2:Y:S02]  /*f170*/  LDL.LU R2, [R1+0x20] ;  /* 0x0000200001027983 */ /* 0x003ea40000300800 */
        /* <DEDUP_REMOVED lines=11> */
.L_x_4381:
[----:B------:R-:W-:Y:S05]  /*f230*/  BSYNC B0 ;  /* 0x0000000000007941 */ /* 0x000fea0003800000 */
.L_x_4294:
[----:B------:R-:W-:-:S05]  /*f240*/  IMAD.U32 R2, RZ, RZ, UR36 ;  /* 0x00000024ff027e24 */ /* 0x000fca000f8e00ff */
[----:B------:R-:W-:-:S13]  /*f250*/  ISETP.NE.AND P0, PT, R2, 0x3, PT ;  /* 0x000000030200780c */ /* 0x000fda0003f05270 */
[----:B------:R-:W-:Y:S05]  /*f260*/  @!P0 BRA `(.L_x_4296) ;  /* 0x0000000000048947 */ /* 0x000fea0003800000 */
[----:B------:R-:W-:Y:S01]  /*f270*/  BPT.TRAP 0x1 ;  /* 0x000000040000795c */ /* 0x000fe20000300000 */
.L_x_4296:
[----:B0-----:R-:W-:Y:S01]  /*f280*/  SHF.L.U32 R0, R26, 0x1f, RZ ;  /* 0x0000001f1a007819 */ /* 0x001fe200000006ff */
[----:B------:R-:W-:Y:S03]  /*f290*/  BSSY B0, `(.L_x_4297) ;  /* 0x0000003000007945 */ /* 0x000fe60003800000 */
[----:B------:R-:W0:Y:S02]  /*f2a0*/  SYNCS.PHASECHK.TRANS64.TRYWAIT P0, [R30+URZ+0x38860], R0 ;  /* 0x038860001e0075a7 */ /* 0x000e24000800017f */
[----:B0-----:R-:W-:Y:S05]  /*f2b0*/  @!P0 BRA `(.L_x_4298) ;  /* 0x0000004000688947 */ /* 0x001fea0003800000 */
.L_x_4382:
[----:B------:R-:W-:Y:S05]  /*f2c0*/  BSYNC B0 ;  /* 0x0000000000007941 */ /* 0x000fea0003800000 */
.L_x_4297:
        /* <DEDUP_REMOVED lines=26> */
[C---:B------:R-:W-:Y:S01]  /*f470*/  LOP3.LUT P5, RZ, R31.reuse, 0x2, RZ, 0xc0, !PT ;  /* 0x000000021fff7812 */ /* 0x040fe200078ac0ff */
[----:B------:R-:W1:Y:S01]  /*f480*/  SHFL.IDX PT, R2, R4, RZ, 0x181f ;  /* 0x00181fff04027589 */ /* 0x000e6200000e0000 */
[C---:B------:R-:W-:Y:S02]  /*f490*/  LOP3.LUT P4, RZ, R31.reuse, 0x4, RZ, 0xc0, !PT ;  /* 0x000000041fff7812 */ /* 0x040fe4000788c0ff */
[C---:B------:R-:W-:Y:S02]  /*f4a0*/  LOP3.LUT P3, RZ, R31.reuse, 0x8, RZ, 0xc0, !PT ;  /* 0x000000081fff7812 */ /* 0x040fe4000786c0ff */
[----:B------:R-:W-:Y:S02]  /*f4b0*/  LOP3.LUT P2, RZ, R31, 0x10, RZ, 0xc0, !PT ;  /* 0x000000101fff7812 */ /* 0x000fe4000784c0ff */
[----:B------:R-:W-:Y:S01]  /*f4c0*/  LOP3.LUT R22, R22, 0xffffffbf, RZ, 0xc0, !PT ;  /* 0xffffffbf16167812 */ /* 0x000fe200078ec0ff */
[----:B0-----:R-:W-:-:S02]  /*f4d0*/  IMAD.SHL.U32 R7, R3, 0x8, RZ ;  /* 0x0000000803077824 */ /* 0x001fc400078e00ff */
[----:B------:R-:W0:Y:S03]  /*f4e0*/  SHFL.IDX PT, R3, R6, RZ, 0x181f ;  /* 0x00181fff06037589 */ /* 0x000e2600000e0000 */
[----:B------:R-:W-:-:S05]  /*f4f0*/  LOP3.LUT R7, R7, 0x38, RZ, 0xc0, !PT ;  /* 0x0000003807077812 */ /* 0x000fca00078ec0ff */
[----:B------:R-:W-:Y:S01]  /*f500*/  IMAD.SHL.U32 R0, R7, 0x2, RZ ;  /* 0x0000000207007824 */ /* 0x000fe200078e00ff */
[----:B------:R-:W-:-:S04]  /*f510*/  LOP3.LUT R7, R31, 0x1, RZ, 0xc0, !PT ;  /* 0x000000011f077812 */ /* 0x000fc800078ec0ff */
[----:B-1----:R-:W-:Y:S02]  /*f520*/  IADD3 R2, P0, R2, R0, RZ ;  /* 0x0000000002027210 */ /* 0x002fe40007f1e0ff */
[----:B------:R-:W-:Y:S02]  /*f530*/  ISETP.NE.U32.AND P1, PT, R7, 0x1, PT ;  /* 0x000000010700780c */ /* 0x000fe40003f25070 */
[----:B------:R-:W-:Y:S01]  /*f540*/  PRMT R7, R31, 0x8880, RZ ;  /* 0x000088801f077816 */ /* 0x000fe200000000ff */
[----:B0-----:R-:W-:Y:S01]  /*f550*/  IMAD.X R3, RZ, RZ, R3, P0 ;  /* 0x000000ffff037224 */ /* 0x001fe200000e0603 */
[----:B------:R-:W-:-:S09]  /*f560*/  ISETP.LT.OR P0, PT, R27, 0x1, P1 ;  /* 0x000000011b00780c */ /* 0x000fd20000f01670 */
[----:B------:R-:W-:Y:S02]  /*f570*/  @P1 LOP3.LUT R22, R22, 0x40, RZ, 0xfc, !PT ;  /* 0x0000004016161812 */ /* 0x000fe400078efcff */
[----:B------:R-:W-:Y:S02]  /*f580*/  LOP3.LUT P1, RZ, R31, 0x20, RZ, 0xc0, !PT ;  /* 0x000000201fff7812 */ /* 0x000fe4000782c0ff */
[----:B------:R-:W-:Y:S01]  /*f590*/  LOP3.LUT R22, R22, 0xffffff7f, RZ, 0xc0, !PT ;  /* 0xffffff7f16167812 */ /* 0x000fe200078ec0ff */
        /* <DEDUP_REMOVED lines=65> */
.L_x_4392:
        /* <DEDUP_REMOVED lines=34> */
.L_x_4300:
        /* <DEDUP_REMOVED lines=11> */
.L_x_4301:
[----:B------:R-:W2:Y:S01]  /*fc80*/  LDL.LU R2, [R1+0x4] ;  /* 0x0000040001027983 */ /* 0x000ea20000300800 */
[----:B------:R1:W-:Y:S01]  /*fc90*/  SYNCS.ARRIVE.TRANS64.A1T0 RZ, [R30+URZ+0x38850], RZ ;  /* 0x038850ff1eff79a7 */ /* 0x0003e2000810003f */
[----:B------:R-:W-:Y:S01]  /*fca0*/  BSSY B0, `(.L_x_4302) ;  /* 0x00000f8000007945 */ /* 0x000fe20003800000 */
[----:B--2---:R-:W-:-:S13]  /*fcb0*/  ISETP.GE.AND P0, PT, R2, 0x41, PT ;  /* 0x000000410200780c */ /* 0x004fda0003f06270 */
[----:B-1----:R-:W-:Y:S05]  /*fcc0*/  @!P0 BRA `(.L_x_4303) ;  /* 0x0000000c00d48947 */ /* 0x002fea0003800000 */
[----:B------:R-:W2:Y:S04]  /*fcd0*/  LDL.LU R2, [R1+0x24] ;  /* 0x0000240001027983 */ /* 0x000ea80000300800 */
[----:B------:R-:W3:Y:S01]  /*fce0*/  LDL.LU R3, [R1+0x28] ;  /* 0x0000280001037983 */ /* 0x000ee20000300800 */
[----:B------:R-:W-:-:S04]  /*fcf0*/  LOP3.LUT R30, R31, 0x80, RZ, 0xc0, !PT ;  /* 0x000000801f1e7812 */ /* 0x000fc800078ec0ff */
[----:B------:R-:W-:Y:S02]  /*fd00*/  SHF.R.U32.HI R30, RZ, 0x3, R30 ;  /* 0x00000003ff1e7819 */ /* 0x000fe4000001161e */
[----:B--2---:R-:W-:Y:S01]  /*fd10*/  LOP3.LUT R2, R2, 0x40, RZ, 0xc0, !PT ;  /* 0x0000004002027812 */ /* 0x004fe200078ec0ff */
[----:B---3--:R-:W-:-:S03]  /*fd20*/  VIADD R7, R3, 0xfffffffe ;  /* 0xfffffffe03077836 */ /* 0x008fc60000000000 */
[----:B------:R-:W-:-:S07]  /*fd30*/  SHF.R.U32.HI R31, RZ, 0x2, R2 ;  /* 0x00000002ff1f7819 */ /* 0x000fce0000011602 */
.L_x_4316:
[----:B-1----:R-:W1:Y:S01]  /*fd40*/  S2R R2, SR_TID.X ;  /* 0x0000000000027919 */ /* 0x002e620000002100 */
[----:B0-----:R-:W0:Y:S01]  /*fd50*/  LDC R4, c[0x0][0x430] ;  /* 0x00010c00ff047b82 */ /* 0x001e220000000800 */
[----:B--23--:R-:W-:Y:S01]  /*fd60*/  IMAD R6, R7, 0x40, R32 ;  /* 0x0000004007067824 */ /* 0x00cfe200078e0220 */
[----:B------:R-:W-:Y:S05]  /*fd70*/  YIELD ;  /* 0x0000000000007946 */ /* 0x000fea0003800000 */
[----:B------:R-:W2:Y:S01]  /*fd80*/  S2R R3, SR_TID.X ;  /* 0x0000000000037919 */ /* 0x000ea20000002100 */
[----:B------:R-:W-:Y:S01]  /*fd90*/  IMAD.U32 R11, RZ, RZ, UR36 ;  /* 0x00000024ff0b7e24 */ /* 0x000fe2000f8e00ff */
[----:B------:R-:W-:Y:S01]  /*fda0*/  ULDC UR4, c[0x0][0x430] ;  /* 0x00010c0000047ab9 */ /* 0x000fe20000000800 */
[----:B------:R-:W-:Y:S01]  /*fdb0*/  VIADD R24, R24, 0x1 ;  /* 0x0000000118187836 */ /* 0x000fe20000000000 */
[----:B0-----:R-:W-:-:S02]  /*fdc0*/  ISETP.NE.AND P0, PT, R4, 0x1, PT ;  /* 0x000000010400780c */ /* 0x001fc40003f05270 */
[----:B-1----:R-:W-:-:S04]  /*fdd0*/  LOP3.LUT R2, R2, 0x7f, RZ, 0xc0, !PT ;  /* 0x0000007f02027812 */ /* 0x002fc800078ec0ff */
[----:B------:R-:W-:Y:S01]  /*fde0*/  SHF.R.U32.HI R2, RZ, 0x3, R2 ;  /* 0x00000003ff027819 */ /* 0x000fe20000011602 */
[----:B--2---:R-:W-:-:S06]  /*fdf0*/  IMAD.SHL.U32 R4, R3, 0x10, RZ ;  /* 0x0000001003047824 */ /* 0x004fcc00078e00ff */
[----:B------:R-:W0:Y:S01]  /*fe00*/  @P0 LDC R3, c[0x0][0x434] ;  /* 0x00010d00ff030b82 */ /* 0x000e220000000800 */
[----:B------:R-:W-:-:S04]  /*fe10*/  LOP3.LUT R4, R2, 0x70, R4, 0xf8, !PT ;  /* 0x0000007002047812 */ /* 0x000fc800078ef804 */
[----:B------:R-:W-:-:S03]  /*fe20*/  ISETP.GT.U32.AND P1, PT, R4, 0x3f, PT ;  /* 0x0000003f0400780c */ /* 0x000fc60003f24070 */
[----:B------:R-:W1:Y:S01]  /*fe30*/  @P0 LDC R2, c[0x0][0x438] ;  /* 0x00010e00ff020b82 */ /* 0x000e620000000800 */
[----:B------:R-:W-:-:S04]  /*fe40*/  IMAD.IADD R6, R4, 0x1, R6 ;  /* 0x0000000104067824 */ /* 0x000fc800078e0206 */
[----:B------:R-:W-:-:S05]  /*fe50*/  IMAD.MOV.U32 R10, RZ, RZ, R6 ;  /* 0x000000ffff0a7224 */ /* 0x000fca00078e0006 */
[----:B------:R-:W2:Y:S01]  /*fe60*/  @!P1 LDC.64 R4, c[0x0][0x428] ;  /* 0x00010a00ff049b82 */ /* 0x000ea20000000a00 */
[----:B0-----:R-:W-:-:S07]  /*fe70*/  @P0 IMAD.HI.U32 R3, R6, R3, RZ ;  /* 0x0000000306030227 */ /* 0x001fce00078e00ff */
[----:B------:R-:W0:Y:S01]  /*fe80*/  @!P1 LDC.64 R8, c[0x0][0x418] ;  /* 0x00010600ff089b82 */ /* 0x000e220000000a00 */
[----:B-1----:R-:W-:-:S04]  /*fe90*/  @P0 SHF.R.U32.HI R10, RZ, R2, R3 ;  /* 0x00000002ff0a0219 */ /* 0x002fc80000011603 */
[--C-:B------:R-:W-:Y:S01]  /*fea0*/  @!P1 SHF.R.S32.HI R3, RZ, 0x1f, R10.reuse ;  /* 0x0000001fff039819 */ /* 0x100fe2000001140a */
[----:B------:R-:W-:-:S04]  /*feb0*/  @!P1 IMAD.MOV.U32 R2, RZ, RZ, R10 ;  /* 0x000000ffff029224 */ /* 0x000fc800078e000a */
[----:B--2---:R-:W-:-:S04]  /*fec0*/  @!P1 IMAD.WIDE.U32 R2, R29, R4, R2 ;  /* 0x000000041d029225 */ /* 0x004fc800078e0002 */
[----:B------:R-:W-:-:S04]  /*fed0*/  @!P1 IMAD R4, R33, R4, RZ ;  /* 0x0000000421049224 */ /* 0x000fc800078e02ff */
[----:B------:R-:W-:Y:S01]  /*fee0*/  @!P1 IMAD R5, R29, R5, R4 ;  /* 0x000000051d059224 */ /* 0x000fe200078e0204 */
[----:B0-----:R-:W-:Y:S01]  /*fef0*/  @!P1 LEA R8, P0, R2, R8, 0x2 ;  /* 0x0000000802089211 */ /* 0x001fe200078010ff */
        /* <DEDUP_REMOVED lines=16> */
.L_x_4304:
[----:B------:R-:W-:Y:S01]  /*10000*/  IMAD R6, R24, 0x8, R23 ;  /* 0x0000000818067824 */ /* 0x000fe200078e0217 */
[----:B------:R-:W-:Y:S01]  /*10010*/  SHF.L.U32 R17, R26, 0x1f, RZ ;  /* 0x0000001f1a117819 */ /* 0x000fe200000006ff */
[----:B------:R-:W-:Y:S01]  /*10020*/  BSSY B1, `(.L_x_4305) ;  /* 0x0000004000017945 */ /* 0x000fe20003800000 */
[----:B------:R-:W-:Y:S02]  /*10030*/  SHF.R.S32.HI R9, RZ, 0x1f, R5 ;  /* 0x0000001fff097819 */ /* 0x000fe40000011405 */
[----:B------:R-:W0:Y:S02]  /*10040*/  SYNCS.PHASECHK.TRANS64.TRYWAIT P0, [R6+URZ+0x38840], R17 ;  /* 0x03884011060075a7 */ /* 0x000e24000800017f */
[----:B0-----:R-:W-:Y:S05]  /*10050*/  @!P0 BRA `(.L_x_4306) ;  /* 0x0000003c003c8947 */ /* 0x001fea0003800000 */
.L_x_4393:
[----:B------:R-:W-:Y:S05]  /*10060*/  BSYNC B1 ;  /* 0x0000000000017941 */ /* 0x000fea0003800000 */
.L_x_4305:
        /* <DEDUP_REMOVED lines=42> */
.L_x_4403:
        /* <DEDUP_REMOVED lines=8> */
.L_x_4308:
[----:B------:R-:W-:Y:S02]  /*10390*/  PLOP3.LUT P1, PT, P1, P0, PT, 0xa2, 0x0 ;  /* 0x000000000000781c */ /* 0x000fe40000f21472 */
[----:B------:R-:W-:-:S08]  /*103a0*/  @P0 R2UR P1, UR4, R6 ;  /* 0x00000000060402ca */ /* 0x000fd00000020000 */
[----:B------:R-:W-:-:S05]  /*103b0*/  @P0 PLOP3.LUT P0, PT, P1, PT, PT, 0x80, 0x0 ;  /* 0x000000000000081c */ /* 0x000fca0000f0f070 */
[----:B------:R-:W-:Y:S01]  /*103c0*/  @!P1 SYNCS.ARRIVE.TRANS64.RED.A0T1 RZ, [UR4+0x38830], RZ ;  /* 0x038830ffffff99a7 */ /* 0x000fe20008200404 */
[----:B------:R-:W-:Y:S07]  /*103d0*/  @!P1 ARRIVES.LDGSTSBAR.64.TRANSCNT [UR4+0x38830] ;  /* 0x03883000ff0099b0 */ /* 0x000fee0008000a84 */
[----:B------:R-:W-:Y:S05]  /*103e0*/  @P0 BRA.U.ANY `(.L_x_4308) ;  /* 0xfffffffd00e80947 */ /* 0x000fea000393ffff */
[----:B------:R-:W-:Y:S01]  /*103f0*/  NOP ;  /* 0x0000000000007918 */ /* 0x000fe20000000000 */
[----:B--2---:R-:W-:-:S05]  /*10400*/  IMAD.U32 R2, RZ, RZ, UR36 ;  /* 0x00000024ff027e24 */ /* 0x004fca000f8e00ff */
[----:B------:R-:W-:-:S13]  /*10410*/  ISETP.NE.AND P2, PT, R2, 0x3, PT ;  /* 0x000000030200780c */ /* 0x000fda0003f45270 */
[----:B------:R-:W-:Y:S05]  /*10420*/  @!P2 BRA `(.L_x_4309) ;  /* 0x000000000004a947 */ /* 0x000fea0003800000 */
[----:B------:R-:W-:Y:S01]  /*10430*/  BPT.TRAP 0x1 ;  /* 0x000000040000795c */ /* 0x000fe20000300000 */
.L_x_4309:
[----:B------:R2:W-:Y:S01]  /*10440*/  SYNCS.ARRIVE.TRANS64.A1T0 RZ, [R6+URZ+0x38830], RZ ;  /* 0x038830ff06ff79a7 */ /* 0x0005e2000810003f */
[----:B------:R-:W-:Y:S05]  /*10450*/  @!P2 BRA `(.L_x_4310) ;  /* 0x000000000004a947 */ /* 0x000fea0003800000 */
[----:B------:R-:W-:Y:S01]  /*10460*/  BPT.TRAP 0x1 ;  /* 0x000000040000795c */ /* 0x000fe20000300000 */
.L_x_4310:
[----:B------:R-:W3:Y:S01]  /*10470*/  SYNCS.PHASECHK.TRANS64.TRYWAIT P0, [R6+URZ+0x38860], R17 ;  /* 0x03886011060075a7 */ /* 0x000ee2000800017f */
[----:B------:R-:W-:Y:S04]  /*10480*/  BSSY B1, `(.L_x_4311) ;  /* 0x0000002000017945 */ /* 0x000fe80003800000 */
[----:B---3--:R-:W-:Y:S05]  /*10490*/  @!P0 BRA `(.L_x_4312) ;  /* 0x0000003c005c8947 */ /* 0x008fea0003800000 */
.L_x_4404:
[----:B------:R-:W-:Y:S05]  /*104a0*/  BSYNC B1 ;  /* 0x0000000000017941 */ /* 0x000fea0003800000 */
.L_x_4311:
        /* <DEDUP_REMOVED lines=81> */
.L_x_4414:
        /* <DEDUP_REMOVED lines=25> */
.L_x_4314:
        /* <DEDUP_REMOVED lines=11> */
.L_x_4315:
[----:B------:R3:W-:Y:S01]  /*10c00*/  SYNCS.ARRIVE.TRANS64.A1T0 RZ, [R6+URZ+0x38850], RZ ;  /* 0x038850ff06ff79a7 */ /* 0x0007e2000810003f */
[----:B------:R-:W-:Y:S05]  /*10c10*/  @P3 BRA `(.L_x_4316) ;  /* 0xfffffff000483947 */ /* 0x000fea000383ffff */
.L_x_4303:
[----:B------:R-:W-:Y:S05]  /*10c20*/  BSYNC B0 ;  /* 0x0000000000007941 */ /* 0x000fea0003800000 */
.L_x_4302:
        /* <DEDUP_REMOVED lines=21> */
.L_x_4318:
[----:B------:R-:W-:Y:S05]  /*10d80*/  BSYNC B0 ;  /* 0x0000000000007941 */ /* 0x000fea0003800000 */
.L_x_4317:
[----:B------:R-:W-:-:S07]  /*10d90*/  SEL R24, R24, RZ, P0 ;  /* 0x000000ff18187207 */ /* 0x000fce0000000000 */
.L_x_4271:
[----:B------:R-:W-:Y:S05]  /*10da0*/  BSYNC B7 ;  /* 0x0000000000077941 */ /* 0x000fea0003800000 */
.L_x_4269:
        /* <DEDUP_REMOVED lines=11> */
.L_x_4319:
        /* <DEDUP_REMOVED lines=10> */
[----:B------:R-:W4:Y:S01]  /*10f00*/  @!P1 LDG.E R2, desc[UR44][R2.64] ;  /* 0x0000002c02029981 */ /* 0x000f22000c1e1900 */
[----:B------:R-:W-:Y:S01]  /*10f10*/  IMAD.MOV.U32 R5, RZ, RZ, RZ ;  /* 0x000000ffff057224 */ /* 0x000fe200078e00ff */
[C---:B------:R-:W-:Y:S02]  /*10f20*/  ISETP.GE.U32.AND P2, PT, R8.reuse, 0x2, PT ;  /* 0x000000020800780c */ /* 0x040fe40003f46070 */
[C---:B------:R-:W-:Y:S01]  /*10f30*/  ISETP.GE.U32.AND P3, PT, R8.reuse, 0x4, PT ;  /* 0x000000040800780c */ /* 0x040fe20003f66070 */
[----:B------:R-:W-:Y:S01]  /*10f40*/  SHFL.IDX PT, R0, R16, RZ, 0x1f ;  /* 0x00001fff10007589 */ /* 0x000fe200000e0000 */
[C---:B------:R-:W-:Y:S02]  /*10f50*/  ISETP.GE.U32.AND P4, PT, R8.reuse, 0x8, PT ;  /* 0x000000080800780c */ /* 0x040fe40003f86070 */
[C---:B------:R-:W-:Y:S01]  /*10f60*/  ISETP.GE.U32.AND P5, PT, R8.reuse, 0x10, PT ;  /* 0x000000100800780c */ /* 0x040fe20003fa6070 */
[----:B------:R-:W-:Y:S01]  /*10f70*/  SHFL.IDX PT, R4, R16, 0x1, 0x1f ;  /* 0x00201f0010047f89 */ /* 0x000fe200000e0000 */
        /* <DEDUP_REMOVED lines=18> */
.L_x_4424:
[----:B------:R-:W-:Y:S02]  /*110a0*/  ULDC UR4, c[0x0][0xd38] ;  /* 0x00034e0000047ab9 */ /* 0x000fe40000000800 */
[----:B------:R-:W-:-:S04]  /*110b0*/  IMAD.U32 R7, RZ, RZ, UR4 ;  /* 0x00000004ff077e24 */ /* 0x000fc8000f8e00ff */
[----:B--2---:R-:W-:-:S04]  /*110c0*/  IMAD R14, R14, R7, RZ ;  /* 0x000000070e0e7224 */ /* 0x004fc800078e02ff */
[----:B------:R-:W-:-:S05]  /*110d0*/  IMAD.IADD R9, R4, 0x1, R14 ;  /* 0x0000000104097824 */ /* 0x000fca00078e020e */
[----:B------:R-:W-:-:S13]  /*110e0*/  ISETP.GT.AND P6, PT, R9, R0, PT ;  /* 0x000000000900720c */ /* 0x000fda0003fc4270 */
[----:B------:R-:W-:Y:S05]  /*110f0*/  @P6 BRA `(.L_x_4322) ;  /* 0x00000000009c6947 */ /* 0x000fea0003800000 */
.L_x_4327:
        /* <DEDUP_REMOVED lines=14> */
.L_x_4325:
[----:B------:R-:W-:Y:S05]  /*111e0*/  BSYNC B0 ;  /* 0x0000000000007941 */ /* 0x000fea0003800000 */
.L_x_4324:
        /* <DEDUP_REMOVED lines=18> */
.L_x_4432:
[----:B------:R-:W-:Y:S02]  /*11310*/  ULDC UR4, c[0x0][0xd38] ;  /* 0x00034e0000047ab9 */ /* 0x000fe40000000800 */
[----:B------:R-:W-:-:S04]  /*11320*/  IMAD.U32 R7, RZ, RZ, UR4 ;  /* 0x00000004ff077e24 */ /* 0x000fc8000f8e00ff */
[----:B--2---:R-:W-:-:S04]  /*11330*/  IMAD R14, R14, R7, RZ ;  /* 0x000000070e0e7224 */ /* 0x004fc800078e02ff */
[----:B------:R-:W-:-:S05]  /*11340*/  IMAD.IADD R9, R14, 0x1, R9 ;  /* 0x000000010e097824 */ /* 0x000fca00078e0209 */
[----:B------:R-:W-:-:S13]  /*11350*/  ISETP.GT.AND P6, PT, R9, R0, PT ;  /* 0x000000000900720c */ /* 0x000fda0003fc4270 */
[----:B------:R-:W-:Y:S05]  /*11360*/  @!P6 BRA `(.L_x_4327) ;  /* 0xfffffffc0064e947 */ /* 0x000fea000383ffff */
.L_x_4322:
        /* <DEDUP_REMOVED lines=8> */
.L_x_4436:
[----:B------:R-:W-:Y:S01]  /*113f0*/  ISETP.NE.AND P0, PT, R3, RZ, PT ;  /* 0x000000ff0300720c */ /* 0x000fe20003f05270 */
[----:B------:R-:W-:-:S12]  /*11400*/  IMAD.MOV.U32 R14, RZ, RZ, RZ ;  /* 0x000000ffff0e7224 */ /* 0x000fd800078e00ff */
[----:B------:R-:W-:Y:S05]  /*11410*/  @!P0 BRA `(.L_x_4329) ;  /* 0x0000000000108947 */ /* 0x000fea0003800000 */
[----:B------:R-:W-:Y:S01]  /*11420*/  UMOV UR4, 0xffffffff ;  /* 0xffffffff00047882 */ /* 0x000fe20000000000 */
[----:B------:R-:W-:Y:S02]  /*11430*/  VIADD R12, R4, 0xffffffff ;  /* 0xffffffff040c7836 */ /* 0x000fe40000000000 */
[----:B------:R-:W-:Y:S05]  /*11440*/  BRA.DIV UR4, `(.L_x_4330) ;  /* 0x0000003e04887947 */ /* 0x000fea000b800000 */
[----:B------:R4:W0:Y:S02]  /*11450*/  SHFL.IDX PT, R14, R2, R12, 0x1f ;  /* 0x00001f0c020e7589 */ /* 0x00082400000e0000 */
.L_x_4329:
[----:B---3--:R-:W-:Y:S01]  /*11460*/  IABS R6, R5 ;  /* 0x0000000500067213 */ /* 0x008fe20000000000 */
[----:B0-----:R-:W-:Y:S02]  /*11470*/  IMAD R16, R14, R7, R16 ;  /* 0x000000070e107224 */ /* 0x001fe400078e0210 */
[----:B------:R-:W-:Y:S01]  /*11480*/  IMAD.IADD R19, R4, 0x1, R19 ;  /* 0x0000000104137824 */ /* 0x000fe200078e0213 */
[----:B------:R-:W0:Y:S01]  /*11490*/  I2F.RP R8, R6 ;  /* 0x0000000600087306 */ /* 0x000e220000209400 */
[----:B------:R-:W-:-:S05]  /*114a0*/  IMAD.IADD R10, R0, 0x1, -R16 ;  /* 0x00000001000a7824 */ /* 0x000fca00078e0a10 */
[----:B------:R-:W-:Y:S02]  /*114b0*/  IABS R0, R10 ;  /* 0x0000000a00007213 */ /* 0x000fe40000000000 */
[----:B0-----:R-:W4:Y:S02]  /*114c0*/  MUFU.RCP R8, R8 ;  /* 0x0000000800087308 */ /* 0x001f240000001000 */
[----:B----4-:R-:W-:-:S06]  /*114d0*/  VIADD R2, R8, 0xffffffe ;  /* 0x0ffffffe08027836 */ /* 0x010fcc0000000000 */
[----:B------:R0:W3:Y:S02]  /*114e0*/  F2I.FTZ.U32.TRUNC.NTZ R3, R2 ;  /* 0x0000000200037305 */ /* 0x0000e4000021f000 */
[----:B0-----:R-:W-:Y:S02]  /*114f0*/  IMAD.MOV.U32 R2, RZ, RZ, RZ ;  /* 0x000000ffff027224 */ /* 0x001fe400078e00ff */
[----:B---3--:R-:W-:-:S04]  /*11500*/  IMAD.MOV R7, RZ, RZ, -R3 ;  /* 0x000000ffff077224 */ /* 0x008fc800078e0a03 */
        /* <DEDUP_REMOVED lines=13> */
[----:B------:R-:W-:-:S05]  /*115e0*/  @P0 IADD3 R3, R3, 0x1, RZ ;  /* 0x0000000103030810 */ /* 0x000fca0007ffe0ff */
[----:B------:R-:W-:Y:S01]  /*115f0*/  @!P2 IMAD.MOV R3, RZ, RZ, -R3 ;  /* 0x000000ffff03a224 */ /* 0x000fe200078e0a03 */
[----:B------:R-:W-:-:S05]  /*11600*/  @!P1 LOP3.LUT R3, RZ, R5, RZ, 0x33, !PT ;  /* 0x00000005ff039212 */ /* 0x000fca00078e33ff */
[--C-:B------:R-:W-:Y:S02]  /*11610*/  IMAD.MOV R0, RZ, RZ, -R3.reuse ;  /* 0x000000ffff007224 */ /* 0x100fe400078e0a03 */
[----:B------:R-:W-:Y:S02]  /*11620*/  IMAD.MOV.U32 R18, RZ, RZ, R3 ;  /* 0x000000ffff127224 */ /* 0x000fe400078e0003 */
[----:B------:R-:W-:Y:S01]  /*11630*/  IMAD R17, R5, R0, R10 ;  /* 0x0000000005117224 */ /* 0x000fe200078e020a */
[----:B------:R-:W-:Y:S06]  /*11640*/  BRA `(.L_x_4331) ;  /* 0x00000000001c7947 */ /* 0x000fec0003800000 */
.L_x_4323:
[----:B------:R-:W-:Y:S01]  /*11650*/  UMOV UR4, URZ ;  /* 0x0000003f00047c82 */ /* 0x000fe20008000000 */
[----:B------:R-:W-:Y:S01]  /*11660*/  UMOV UR5, URZ ;  /* 0x0000003f00057c82 */ /* 0x000fe20008000000 */
[----:B------:R-:W-:Y:S01]  /*11670*/  ULDC UR6, c[0x0][0xd3c] ;  /* 0x00034f0000067ab9 */ /* 0x000fe20000000800 */
[----:B------:R-:W-:Y:S02]  /*11680*/  IMAD.MOV.U32 R16, RZ, RZ, R0 ;  /* 0x000000ffff107224 */ /* 0x000fe400078e0000 */
[----:B------:R-:W-:Y:S02]  /*11690*/  IMAD.U32 R17, RZ, RZ, UR4 ;  /* 0x00000004ff117e24 */ /* 0x000fe4000f8e00ff */
[----:B------:R-:W-:Y:S02]  /*116a0*/  IMAD.U32 R18, RZ, RZ, UR5 ;  /* 0x00000005ff127e24 */ /* 0x000fe4000f8e00ff */
[----:B------:R-:W-:-:S07]  /*116b0*/  IMAD.U32 R19, RZ, RZ, UR6 ;  /* 0x00000006ff137e24 */ /* 0x000fce000f8e00ff */
.L_x_4331:
        /* <DEDUP_REMOVED lines=10> */
.L_x_4320:
[----:B------:R-:W-:Y:S02]  /*11760*/  ULDC UR4, c[0x0][0xd3c] ;  /* 0x00034f0000047ab9 */ /* 0x000fe40000000800 */
[----:B0-----:R-:W-:-:S13]  /*11770*/  ISETP.GE.AND P0, PT, R19, UR4, PT ;  /* 0x0000000413007c0c */ /* 0x001fda000bf06270 */
[----:B------:R-:W-:Y:S05]  /*11780*/  @!P0 BRA `(.L_x_4332) ;  /* 0xffffffac00108947 */ /* 0x000fea000383ffff */
[----:B------:R-:W-:Y:S05]  /*11790*/  BSYNC B8 ;  /* 0x0000000000087941 */ /* 0x000fea0003800000 */
.L_x_4265:
        /* <DEDUP_REMOVED lines=12> */
.L_x_4439:
[----:B------:R-:W-:Y:S05]  /*11860*/  BSYNC B0 ;  /* 0x0000000000007941 */ /* 0x000fea0003800000 */
.L_x_4333:
[----:B------:R-:W-:-:S03]  /*11870*/  UMOV UR4, 0xffffffff ;  /* 0xffffffff00047882 */ /* 0x000fc60000000000 */
[----:B------:R-:W-:Y:S05]  /*11880*/  BRA.DIV UR4, `(.L_x_4335) ;  /* 0x0000003a04b07947 */ /* 0x000fea000b800000 */
[----:B0-----:R-:W0:Y:S02]  /*11890*/  S2R R0, SR_TID.X ;  /* 0x0000000000007919 */ /* 0x001e240000002100 */
[----:B0-----:R-:W-:-:S04]  /*118a0*/  SHF.R.U32.HI R0, RZ, 0x5, R0 ;  /* 0x00000005ff007819 */ /* 0x001fc80000011600 */
[----:B------:R-:W-:-:S05]  /*118b0*/  LOP3.LUT R0, R0, 0x3, RZ, 0xc0, !PT ;  /* 0x0000000300007812 */ /* 0x000fca00078ec0ff */
[----:B------:R0:W1:Y:S02]  /*118c0*/  SHFL.IDX PT, R14, R0, RZ, 0x1f ;  /* 0x00001fff000e7589 */ /* 0x00006400000e0000 */
.L_x_4442:
[----:B-1----:R-:W-:Y:S01]  /*118d0*/  ISETP.NE.AND P0, PT, R14, RZ, PT ;  /* 0x000000ff0e00720c */ /* 0x002fe20003f05270 */
[----:B------:R-:W-:-:S12]  /*118e0*/  BSSY B0, `(.L_x_4336) ;  /* 0x0000024000007945 */ /* 0x000fd80003800000 */
[----:B------:R-:W-:Y:S05]  /*118f0*/  @P0 BRA `(.L_x_4337) ;  /* 0x0000000000880947 */ /* 0x000fea0003800000 */
[----:B------:R-:W-:-:S03]  /*11900*/  UMOV UR4, 0xffffffff ;  /* 0xffffffff00047882 */ /* 0x000fc60000000000 */
[----:B------:R-:W-:Y:S05]  /*11910*/  BRA.DIV UR4, `(.L_x_4338) ;  /* 0x0000003a04c07947 */ /* 0x000fea000b800000 */
[----:B------:R-:W-:-:S13]  /*11920*/  ELECT P6, URZ, PT ;  /* 0x00000000003f782f */ /* 0x000fda00038c0000 */
.L_x_4445:
[----:B------:R-:W-:Y:S05]  /*11930*/  @!P6 BRA `(.L_x_4337) ;  /* 0x000000000078e947 */ /* 0x000fea0003800000 */
[----:B------:R-:W-:-:S06]  /*11940*/  ULOP3.LUT UR4, UR38, 0x2, URZ, 0xfc, !UPT ;  /* 0x0000000226047892 */ /* 0x000fcc000f8efc3f */
[----:B0-----:R-:W-:-:S05]  /*11950*/  IMAD.U32 R0, RZ, RZ, UR4 ;  /* 0x00000004ff007e24 */ /* 0x001fca000f8e00ff */
[----:B------:R-:W-:-:S13]  /*11960*/  ISETP.NE.AND P0, PT, R0, 0x3, PT ;  /* 0x000000030000780c */ /* 0x000fda0003f05270 */
[----:B------:R-:W-:Y:S05]  /*11970*/  @!P0 BRA `(.L_x_4339) ;  /* 0x0000000000048947 */ /* 0x000fea0003800000 */
[----:B------:R-:W-:Y:S01]  /*11980*/  BPT.TRAP 0x1 ;  /* 0x000000040000795c */ /* 0x000fe20000300000 */
.L_x_4339:
[----:B------:R-:W-:Y:S01]  /*11990*/  IMAD R5, R24, 0x8, R7 ;  /* 0x0000000818057824 */ /* 0x000fe200078e0207 */
[----:B------:R-:W-:Y:S01]  /*119a0*/  SHF.L.U32 R0, R26, 0x1f, RZ ;  /* 0x0000001f1a007819 */ /* 0x000fe200000006ff */
[----:B------:R-:W-:-:S03]  /*119b0*/  VIADD R24, R24, 0x1 ;  /* 0x0000000118187836 */ /* 0x000fc60000000000 */
[----:B------:R-:W0:Y:S02]  /*119c0*/  SYNCS.PHASECHK.TRANS64.TRYWAIT P1, [R5+URZ+0x38840], R0 ;  /* 0x03884000050075a7 */ /* 0x000e24000802017f */
[----:B------:R-:W-:-:S04]  /*119d0*/  ISETP.NE.AND P2, PT, R24, 0x2, PT ;  /* 0x000000021800780c */ /* 0x000fc80003f45270 */
[----:B------:R-:W-:Y:S01]  /*119e0*/  SEL R3, RZ, 0x1, P2 ;  /* 0x00000001ff037807 */ /* 0x000fe20001000000 */
[----:B0-----:R-:W-:Y:S08]  /*119f0*/  @!P1 BRA `(.L_x_4340) ;  /* 0x0000003800a89947 */ /* 0x001ff00003800000 */
.L_x_4446:
[----:B------:R-:W-:Y:S02]  /*11a00*/  SEL R24, R24, RZ, P2 ;  /* 0x000000ff18187207 */ /* 0x000fe40001000000 */
[----:B------:R-:W-:Y:S01]  /*11a10*/  LOP3.LUT R2, R26, R3, RZ, 0x3c, !PT ;  /* 0x000000031a027212 */ /* 0x000fe200078e3cff */
[----:B------:R-:W-:Y:S06]  /*11a20*/  @!P0 BRA `(.L_x_4341) ;  /* 0x0000000000048947 */ /* 0x000fec0003800000 */
[----:B------:R-:W-:Y:S01]  /*11a30*/  BPT.TRAP 0x1 ;  /* 0x000000040000795c */ /* 0x000fe20000300000 */
.L_x_4341:
[----:B------:R-:W-:Y:S01]  /*11a40*/  IMAD R3, R24, 0x8, R7 ;  /* 0x0000000818037824 */ /* 0x000fe200078e0207 */
[----:B------:R-:W-:-:S04]  /*11a50*/  SHF.L.U32 R2, R2, 0x1f, RZ ;  /* 0x0000001f02027819 */ /* 0x000fc800000006ff */
[----:B------:R-:W1:Y:S02]  /*11a60*/  SYNCS.PHASECHK.TRANS64.TRYWAIT P1, [R3+URZ+0x38840], R2 ;  /* 0x03884002030075a7 */ /* 0x000e64000802017f */
[----:B-1----:R-:W-:Y:S05]  /*11a70*/  @!P1 BRA `(.L_x_4342) ;  /* 0x00000038009c9947 */ /* 0x002fea0003800000 */
.L_x_4447:
[----:B------:R-:W-:Y:S05]  /*11a80*/  @!P0 BRA `(.L_x_4343) ;  /* 0x0000000000048947 */ /* 0x000fea0003800000 */
[----:B------:R-:W-:Y:S01]  /*11a90*/  BPT.TRAP 0x1 ;  /* 0x000000040000795c */ /* 0x000fe20000300000 */
.L_x_4343:
[----:B------:R-:W5:Y:S02]  /*11aa0*/  SYNCS.PHASECHK.TRANS64.TRYWAIT P1, [R5+URZ+0x38860], R0 ;  /* 0x03886000050075a7 */ /* 0x000f64000802017f */
[----:B-----5:R-:W-:Y:S05]  /*11ab0*/  @!P1 BRA `(.L_x_4344) ;  /* 0x0000003800a09947 */ /* 0x020fea0003800000 */
.L_x_4448:
[----:B------:R-:W-:Y:S05]  /*11ac0*/  @!P0 BRA `(.L_x_4345) ;  /* 0x0000000000048947 */ /* 0x000fea0003800000 */
[----:B------:R-:W-:Y:S01]  /*11ad0*/  BPT.TRAP 0x1 ;  /* 0x000000040000795c */ /* 0x000fe20000300000 */
.L_x_4345:
[----:B------:R0:W0:Y:S02]  /*11ae0*/  SYNCS.PHASECHK.TRANS64.TRYWAIT P0, [R3+URZ+0x38860], R2 ;  /* 0x03886002030075a7 */ /* 0x000024000800017f */
[----:B0-----:R-:W-:Y:S05]  /*11af0*/  @!P0 NANOSLEEP.SYNCS 0x989680 ;  /* 0x009896800000895d */ /* 0x001fea0003900000 */
[----:B------:R-:W0:Y:S02]  /*11b00*/  @!P0 SYNCS.PHASECHK.TRANS64 P0, [R3+URZ+0x38860], R2 ;  /* 0x03886002030085a7 */ /* 0x000e24000800007f */
[----:B0-----:R-:W-:Y:S05]  /*11b10*/  @!P0 BRA `(.L_x_4345) ;  /* 0xfffffffc00f08947 */ /* 0x001fea000383ffff */
.L_x_4337:
[----:B------:R-:W-:Y:S05]  /*11b20*/  BSYNC B0 ;  /* 0x0000000000007941 */ /* 0x000fea0003800000 */
.L_x_4336:
[----:B------:R-:W-:Y:S05]  /*11b30*/  EXIT ;  /* 0x000000000000794d */ /* 0x000fea0003800000 */
.L_x_4219:
[----:B-1----:R-:W-:-:S04]  /*11b40*/  IMAD.U32 R0, RZ, RZ, UR40 ;  /* 0x00000028ff007e24 */ /* 0x002fc8000f8e00ff */
[----:B------:R1:W2:Y:S03]  /*11b50*/  SYNCS.PHASECHK.TRANS64.TRYWAIT P1, [R0+URZ+0x38800], R3 ;  /* 0x03880003000075a7 */ /* 0x0002a6000802017f */
[----:B--2---:R-:W-:Y:S05]  /*11b60*/  @!P1 NANOSLEEP.SYNCS 0x989680 ;  /* 0x009896800000995d */ /* 0x004fea0003900000 */
[----:B------:R-:W2:Y:S02]  /*11b70*/  @!P1 SYNCS.PHASECHK.TRANS64 P1, [R0+URZ+0x38800], R3 ;  /* 0x03880003000095a7 */ /* 0x000ea4000802007f */
[----:B--2---:R-:W-:Y:S05]  /*11b80*/  @!P1 BRA `(.L_x_4219) ;  /* 0xfffffffc00ec9947 */ /* 0x004fea000383ffff */
[----:B------:R-:W-:Y:S05]  /*11b90*/  BRA `(.L_x_4346) ;  /* 0xffffff1400407947 */ /* 0x000fea000383ffff */
.L_x_4223:
[----:B--2---:R2:W3:Y:S02]  /*11ba0*/  SYNCS.PHASECHK.TRANS64.TRYWAIT P1, [R7+URZ+0x38830], R4 ;  /* 0x03883004070075a7 */ /* 0x0044e4000802017f */
[----:B---3--:R-:W-:Y:S05]  /*11bb0*/  @!P1 NANOSLEEP.SYNCS 0x989680 ;  /* 0x009896800000995d */ /* 0x008fea0003900000 */
[----:B------:R-:W3:Y:S02]  /*11bc0*/  @!P1 SYNCS.PHASECHK.TRANS64 P1, [R7+URZ+0x38830], R4 ;  /* 0x03883004070095a7 */ /* 0x000ee4000802007f */
[----:B---3--:R-:W-:Y:S05]  /*11bd0*/  @!P1 BRA `(.L_x_4223) ;  /* 0xfffffffc00f09947 */ /* 0x008fea000383ffff */
[----:B------:R-:W-:Y:S05]  /*11be0*/  BRA `(.L_x_4222) ;  /* 0xffffff1400587947 */ /* 0x000fea000383ffff */
.L_x_4224:
[----:B-1----:R-:W-:-:S04]  /*11bf0*/  IMAD.U32 R6, RZ, RZ, UR40 ;  /* 0x00000028ff067e24 */ /* 0x002fc8000f8e00ff */
[----:B------:R1:W3:Y:S03]  /*11c00*/  SYNCS.PHASECHK.TRANS64.TRYWAIT P1, [R6+URZ+0x38810], R3 ;  /* 0x03881003060075a7 */ /* 0x0002e6000802017f */
[----:B---3--:R-:W-:Y:S05]  /*11c10*/  @!P1 NANOSLEEP.SYNCS 0x989680 ;  /* 0x009896800000995d */ /* 0x008fea0003900000 */
[----:B------:R-:W3:Y:S02]  /*11c20*/  @!P1 SYNCS.PHASECHK.TRANS64 P1, [R6+URZ+0x38810], R3 ;  /* 0x03881003060095a7 */ /* 0x000ee4000802007f */
[----:B---3--:R-:W-:Y:S05]  /*11c30*/  @!P1 BRA `(.L_x_4224) ;  /* 0xfffffffc00ec9947 */ /* 0x008fea000383ffff */
[----:B------:R-:W-:Y:S05]  /*11c40*/  BRA `(.L_x_4347) ;  /* 0xffffff1400e07947 */ /* 0x000fea000383ffff */
.L_x_4228:
[----:B----4-:R4:W0:Y:S02]  /*11c50*/  SYNCS.PHASECHK.TRANS64.TRYWAIT P1, [R7+URZ+0x38850], R4 ;  /* 0x03885004070075a7 */ /* 0x010824000802017f */
[----:B0-----:R-:W-:Y:S05]  /*11c60*/  @!P1 NANOSLEEP.SYNCS 0x989680 ;  /* 0x009896800000995d */ /* 0x001fea0003900000 */
[----:B------:R-:W0:Y:S02]  /*11c70*/  @!P1 SYNCS.PHASECHK.TRANS64 P1, [R7+URZ+0x38850], R4 ;  /* 0x03885004070095a7 */ /* 0x000e24000802007f */
[----:B0-----:R-:W-:Y:S05]  /*11c80*/  @!P1 BRA `(.L_x_4228) ;  /* 0xfffffffc00f09947 */ /* 0x001fea000383ffff */
[----:B------:R-:W-:Y:S05]  /*11c90*/  BRA `(.L_x_4227) ;  /* 0xffffff1400ec7947 */ /* 0x000fea000383ffff */
.L_x_4235:
[----:B-1----:R-:W-:-:S04]  /*11ca0*/  IMAD.U32 R4, RZ, RZ, UR5 ;  /* 0x00000005ff047e24 */ /* 0x002fc8000f8e00ff */
[----:B------:R1:W2:Y:S03]  /*11cb0*/  SYNCS.PHASECHK.TRANS64.TRYWAIT P2, [R4+URZ+0x38830], R3 ;  /* 0x03883003040075a7 */ /* 0x0002a6000804017f */
[----:B--2---:R-:W-:Y:S05]  /*11cc0*/  @!P2 NANOSLEEP.SYNCS 0x989680 ;  /* 0x009896800000a95d */ /* 0x004fea0003900000 */
[----:B------:R-:W2:Y:S02]  /*11cd0*/  @!P2 SYNCS.PHASECHK.TRANS64 P2, [R4+URZ+0x38830], R3 ;  /* 0x038830030400a5a7 */ /* 0x000ea4000804007f */
[----:B--2---:R-:W-:Y:S05]  /*11ce0*/  @!P2 BRA `(.L_x_4235) ;  /* 0xfffffffc00eca947 */ /* 0x004fea000383ffff */
[----:B------:R-:W-:Y:S05]  /*11cf0*/  BRA `(.L_x_4234) ;  /* 0xffffff3800607947 */ /* 0x000fea000383ffff */
.L_x_4239:
[----:B-1----:R-:W-:-:S04]  /*11d00*/  IMAD.U32 R4, RZ, RZ, UR5 ;  /* 0x00000005ff047e24 */ /* 0x002fc8000f8e00ff */
[----:B------:R1:W3:Y:S03]  /*11d10*/  SYNCS.PHASECHK.TRANS64.TRYWAIT P2, [R4+URZ+0x38850], R3 ;  /* 0x03885003040075a7 */ /* 0x0002e6000804017f */
[----:B---3--:R-:W-:Y:S05]  /*11d20*/  @!P2 NANOSLEEP.SYNCS 0x989680 ;  /* 0x009896800000a95d */ /* 0x008fea0003900000 */
[----:B------:R-:W3:Y:S02]  /*11d30*/  @!P2 SYNCS.PHASECHK.TRANS64 P2, [R4+URZ+0x38850], R3 ;  /* 0x038850030400a5a7 */ /* 0x000ee4000804007f */
[----:B---3--:R-:W-:Y:S05]  /*11d40*/  @!P2 BRA `(.L_x_4239) ;  /* 0xfffffffc00eca947 */ /* 0x008fea000383ffff */
[----:B------:R-:W-:Y:S05]  /*11d50*/  BRA `(.L_x_4238) ;  /* 0xffffff3800d07947 */ /* 0x000fea000383ffff */
.L_x_4277:
        /* <DEDUP_REMOVED lines=10> */
.L_x_4349:
[----:B------:R-:W-:Y:S05]  /*11e00*/  BSYNC B0 ;  /* 0x0000000000007941 */ /* 0x000fea0003800000 */
.L_x_4348:
[----:B------:R-:W-:Y:S05]  /*11e10*/  BRA `(.L_x_4350) ;  /* 0xffffffb000b47947 */ /* 0x000fea000383ffff */
.L_x_4280:
[----:B0-----:R0:W1:Y:S02]  /*11e20*/  SYNCS.PHASECHK.TRANS64.TRYWAIT P0, [R30+URZ+0x38840], R0 ;  /* 0x038840001e0075a7 */ /* 0x001064000800017f */
[----:B-1----:R-:W-:Y:S05]  /*11e30*/  @!P0 NANOSLEEP.SYNCS 0x989680 ;  /* 0x009896800000895d */ /* 0x002fea0003900000 */
[----:B------:R-:W1:Y:S02]  /*11e40*/  @!P0 SYNCS.PHASECHK.TRANS64 P0, [R30+URZ+0x38840], R0 ;  /* 0x038840001e0085a7 */ /* 0x000e64000800007f */
[----:B-1----:R-:W-:Y:S05]  /*11e50*/  @!P0 BRA `(.L_x_4280) ;  /* 0xfffffffc00f08947 */ /* 0x002fea000383ffff */
[----:B------:R-:W-:Y:S05]  /*11e60*/  BRA `(.L_x_4351) ;  /* 0xffffffb400847947 */ /* 0x000fea000383ffff */
.L_x_4281:
        /* <DEDUP_REMOVED lines=8> */
.L_x_4353:
[----:B------:R-:W-:Y:S05]  /*11ef0*/  BSYNC B0 ;  /* 0x0000000000007941 */ /* 0x000fea0003800000 */
.L_x_4352:
        /* <DEDUP_REMOVED lines=9> */
.L_x_4354:
[----:B------:R-:W-:Y:S02]  /*11f90*/  IMAD.MOV.U32 R13, RZ, RZ, R4 ;  /* 0x000000ffff0d7224 */ /* 0x000fe400078e0004 */
[----:B------:R-:W-:Y:S02]  /*11fa0*/  IMAD.MOV.U32 R12, RZ, RZ, 0x1 ;  /* 0x00000001ff0c7424 */ /* 0x000fe400078e00ff */
[----:B------:R-:W-:-:S07]  /*11fb0*/  IMAD.MOV.U32 R3, RZ, RZ, R14 ;  /* 0x000000ffff037224 */ /* 0x000fce00078e000e */
[----:B------:R-:W-:Y:S05]  /*11fc0*/  WARPSYNC.COLLECTIVE R15, `(.L_x_4355) ;  /* 0x000000000f087348 */ /* 0x000fea0003c00000 */
[----:B------:R0:W1:Y:S02]  /*11fd0*/  SHFL.IDX P6, R14, R13, R12, R11 ;  /* 0x0000000c0d0e7389 */ /* 0x00006400000c000b */
[----:B01----:R-:W-:Y:S01]  /*11fe0*/  ENDCOLLECTIVE ;  /* 0x000000000000791b */ /* 0x003fe20003800000 */
.L_x_4355:
        /* <DEDUP_REMOVED lines=15> */
.L_x_4356:
[----:B------:R-:W-:Y:S02]  /*120e0*/  @P0 IMAD R6, R5, 0x2, R23 ;  /* 0x0000000205060824 */ /* 0x000fe400078e0217 */
[----:B------:R-:W-:Y:S02]  /*120f0*/  IMAD.MOV.U32 R13, RZ, RZ, R4 ;  /* 0x000000ffff0d7224 */ /* 0x000fe400078e0004 */
[----:B------:R-:W-:Y:S02]  /*12100*/  IMAD.MOV.U32 R12, RZ, RZ, 0x2 ;  /* 0x00000002ff0c7424 */ /* 0x000fe400078e00ff */
[----:B------:R-:W-:-:S07]  /*12110*/  IMAD.MOV.U32 R3, RZ, RZ, R14 ;  /* 0x000000ffff037224 */ /* 0x000fce00078e000e */
[----:B------:R-:W-:Y:S05]  /*12120*/  WARPSYNC.COLLECTIVE R15, `(.L_x_4357) ;  /* 0x000000000f087348 */ /* 0x000fea0003c00000 */
[----:B------:R0:W1:Y:S02]  /*12130*/  SHFL.IDX P6, R14, R13, R12, R11 ;  /* 0x0000000c0d0e7389 */ /* 0x00006400000c000b */
[----:B01----:R-:W-:Y:S01]  /*12140*/  ENDCOLLECTIVE ;  /* 0x000000000000791b */ /* 0x003fe20003800000 */
.L_x_4357:
        /* <DEDUP_REMOVED lines=15> */
.L_x_4358:
[----:B------:R-:W-:Y:S02]  /*12240*/  @P0 IMAD R6, R5, 0x2, R23 ;  /* 0x0000000205060824 */ /* 0x000fe400078e0217 */
[----:B------:R-:W-:Y:S02]  /*12250*/  IMAD.MOV.U32 R13, RZ, RZ, R4 ;  /* 0x000000ffff0d7224 */ /* 0x000fe400078e0004 */
[----:B------:R-:W-:Y:S02]  /*12260*/  IMAD.MOV.U32 R12, RZ, RZ, 0x3 ;  /* 0x00000003ff0c7424 */ /* 0x000fe400078e00ff */
[----:B------:R-:W-:-:S07]  /*12270*/  IMAD.MOV.U32 R3, RZ, RZ, R14 ;  /* 0x000000ffff037224 */ /* 0x000fce00078e000e */
[----:B------:R-:W-:Y:S05]  /*12280*/  WARPSYNC.COLLECTIVE R15, `(.L_x_4359) ;  /* 0x000000000f087348 */ /* 0x000fea0003c00000 */
[----:B------:R0:W1:Y:S02]  /*12290*/  SHFL.IDX P6, R14, R13, R12, R11 ;  /* 0x0000000c0d0e7389 */ /* 0x00006400000c000b */
[----:B01----:R-:W-:Y:S01]  /*122a0*/  ENDCOLLECTIVE ;  /* 0x000000000000791b */ /* 0x003fe20003800000 */
.L_x_4359:
        /* <DEDUP_REMOVED lines=10> */
.L_x_4360:
[----:B------:R-:W-:Y:S01]  /*12350*/  @!PT LDS RZ, [RZ] ;  /* 0x00000000fffff984 */ /* 0x000fe20000000800 */
[----:B------:R-:W-:Y:S01]  /*12360*/  @!PT LDS RZ, [RZ] ;  /* 0x00000000fffff984 */ /* 0x000fe20000000800 */
[----:B------:R-:W-:Y:S01]  /*12370*/  @!PT LDS RZ, [RZ] ;  /* 0x00000000fffff984 */ /* 0x000fe20000000800 */
[----:B------:R0:W-:Y:S01]  /*12380*/  @P0 LDGSTS.E.BYPASS.LTC128B.128 [R6+0x23400], desc[UR44][R2.64], !P2 ;  /* 0x2340000002060fae */ /* 0x0001e2000d101d6c */
[----:B------:R-:W-:Y:S01]  /*12390*/  IMAD.MOV.U32 R0, RZ, RZ, R14 ;  /* 0x000000ffff007224 */ /* 0x000fe200078e000e */
[----:B------:R-:W-:Y:S06]  /*123a0*/  BRA `(.L_x_4361) ;  /* 0xffffffb400547947 */ /* 0x000fec000383ffff */
.L_x_4286:
[----:B------:R-:W-:Y:S01]  /*123b0*/  IMAD.MOV.U32 R13, RZ, RZ, R2 ;  /* 0x000000ffff0d7224 */ /* 0x000fe200078e0002 */
[----:B------:R-:W-:Y:S01]  /*123c0*/  LOP3.LUT R22, R22, 0xfffffeff, RZ, 0xc0, !PT ;  /* 0xfffffeff16167812 */ /* 0x000fe200078ec0ff */
        /* <DEDUP_REMOVED lines=8> */
.L_x_4362:
[C---:B------:R-:W-:Y:S01]  /*12450*/  VIADD R6, R17.reuse, 0x10 ;  /* 0x0000001011067836 */ /* 0x040fe20000000000 */
[----:B------:R-:W-:Y:S01]  /*12460*/  ISETP.GE.AND P2, PT, R17, R3, PT ;  /* 0x000000031100720c */ /* 0x000fe20003f46270 */
[----:B------:R-:W-:-:S12]  /*12470*/  IMAD.MOV.U32 R13, RZ, RZ, R0 ;  /* 0x000000ffff0d7224 */ /* 0x000fd800078e0000 */
[----:B------:R-:W-:-:S04]  /*12480*/  @P2 LOP3.LUT R22, R22, 0x100, RZ, 0xfc, !PT ;  /* 0x0000010016162812 */ /* 0x000fc800078efcff */
[----:B------:R-:W-:Y:S01]  /*12490*/  LOP3.LUT R22, R22, 0xffffff7f, RZ, 0xc0, !PT ;  /* 0xffffff7f16167812 */ /* 0x000fe200078ec0ff */
[----:B------:R-:W-:-:S07]  /*124a0*/  IMAD.MOV.U32 R4, RZ, RZ, R14 ;  /* 0x000000ffff047224 */ /* 0x000fce00078e000e */
[----:B------:R-:W-:Y:S05]  /*124b0*/  WARPSYNC.COLLECTIVE R15, `(.L_x_4363) ;  /* 0x000000000f087348 */ /* 0x000fea0003c00000 */
[----:B------:R0:W1:Y:S02]  /*124c0*/  SHFL.IDX P6, R14, R13, R12, R11 ;  /* 0x0000000c0d0e7389 */ /* 0x00006400000c000b */
[----:B01----:R-:W-:Y:S01]  /*124d0*/  ENDCOLLECTIVE ;  /* 0x000000000000791b */ /* 0x003fe20003800000 */
.L_x_4363:
[----:B------:R-:W-:Y:S02]  /*124e0*/  IMAD.MOV.U32 R13, RZ, RZ, R2 ;  /* 0x000000ffff0d7224 */ /* 0x000fe400078e0002 */
[----:B------:R-:W-:Y:S02]  /*124f0*/  IMAD.MOV.U32 R12, RZ, RZ, 0x1 ;  /* 0x00000001ff0c7424 */ /* 0x000fe400078e00ff */
[----:B------:R-:W-:-:S07]  /*12500*/  IMAD.MOV.U32 R5, RZ, RZ, R14 ;  /* 0x000000ffff057224 */ /* 0x000fce00078e000e */
[----:B------:R-:W-:Y:S05]  /*12510*/  WARPSYNC.COLLECTIVE R15, `(.L_x_4364) ;  /* 0x000000000f087348 */ /* 0x000fea0003c00000 */
[----:B------:R0:W1:Y:S02]  /*12520*/  SHFL.IDX P6, R14, R13, R12, R11 ;  /* 0x0000000c0d0e7389 */ /* 0x00006400000c000b */
[----:B01----:R-:W-:Y:S01]  /*12530*/  ENDCOLLECTIVE ;  /* 0x000000000000791b */ /* 0x003fe20003800000 */
.L_x_4364:
        /* <DEDUP_REMOVED lines=15> */
.L_x_4365:
        /* <DEDUP_REMOVED lines=8> */
.L_x_4366:
        /* <DEDUP_REMOVED lines=16> */
.L_x_4367:
[----:B------:R-:W-:Y:S01]  /*127b0*/  @P2 LOP3.LUT R22, R22, 0x40, RZ, 0xfc, !PT ;  /* 0x0000004016162812 */ /* 0x000fe200078efcff */
[----:B------:R-:W-:Y:S02]  /*127c0*/  IMAD.MOV.U32 R13, RZ, RZ, R2 ;  /* 0x000000ffff0d7224 */ /* 0x000fe400078e0002 */
[----:B------:R-:W-:Y:S02]  /*127d0*/  IMAD.MOV.U32 R12, RZ, RZ, 0x3 ;  /* 0x00000003ff0c7424 */ /* 0x000fe400078e00ff */
[----:B------:R-:W-:-:S07]  /*127e0*/  IMAD.MOV.U32 R5, RZ, RZ, R14 ;  /* 0x000000ffff057224 */ /* 0x000fce00078e000e */
[----:B------:R-:W-:Y:S05]  /*127f0*/  WARPSYNC.COLLECTIVE R15, `(.L_x_4368) ;  /* 0x000000000f087348 */ /* 0x000fea0003c00000 */
[----:B------:R0:W1:Y:S02]  /*12800*/  SHFL.IDX P6, R14, R13, R12, R11 ;  /* 0x0000000c0d0e7389 */ /* 0x00006400000c000b */
[----:B01----:R-:W-:Y:S01]  /*12810*/  ENDCOLLECTIVE ;  /* 0x000000000000791b */ /* 0x003fe20003800000 */
.L_x_4368:
        /* <DEDUP_REMOVED lines=14> */
.L_x_4369:
[----:B------:R-:W-:Y:S01]  /*12900*/  IMAD.MOV.U32 R0, RZ, RZ, R14 ;  /* 0x000000ffff007224 */ /* 0x000fe200078e000e */
[----:B------:R-:W-:Y:S06]  /*12910*/  BRA `(.L_x_4370) ;  /* 0xffffffb800607947 */ /* 0x000fec000383ffff */
.L_x_4290:
[----:B------:R-:W-:Y:S01]  /*12920*/  LOP3.LUT R22, R22, 0xff7fffff, RZ, 0xc0, !PT ;  /* 0xff7fffff16167812 */ /* 0x000fe200078ec0ff */
[----:B------:R-:W-:Y:S01]  /*12930*/  BSSY B0, `(.L_x_4371) ;  /* 0x000002e000007945 */ /* 0x000fe20003800000 */
[----:B------:R-:W-:Y:S02]  /*12940*/  IMAD.MOV.U32 R13, RZ, RZ, R6 ;  /* 0x000000ffff0d7224 */ /* 0x000fe400078e0006 */
[----:B------:R-:W-:Y:S01]  /*12950*/  @P2 LOP3.LUT R22, R22, 0x800000, RZ, 0xfc, !PT ;  /* 0x0080000016162812 */ /* 0x000fe200078efcff */
[----:B------:R-:W-:Y:S02]  /*12960*/  IMAD.MOV.U32 R12, RZ, RZ, RZ ;  /* 0x000000ffff0c7224 */ /* 0x000fe400078e00ff */
[----:B------:R-:W-:Y:S01]  /*12970*/  IMAD.MOV.U32 R11, RZ, RZ, 0x181f ;  /* 0x0000181fff0b7424 */ /* 0x000fe200078e00ff */
[----:B------:R-:W-:Y:S01]  /*12980*/  LOP3.LUT R22, R22, 0xffbfffff, RZ, 0xc0, !PT ;  /* 0xffbfffff16167812 */ /* 0x000fe200078ec0ff */
[----:B------:R-:W-:-:S03]  /*12990*/  IMAD.MOV.U32 R15, RZ, RZ, -0x1 ;  /* 0xffffffffff0f7424 */ /* 0x000fc600078e00ff */
[----:B------:R-:W-:-:S04]  /*129a0*/  @P1 LOP3.LUT R22, R22, 0x400000, RZ, 0xfc, !PT ;  /* 0x0040000016161812 */ /* 0x000fc800078efcff */
[C---:B------:R-:W-:Y:S02]  /*129b0*/  LOP3.LUT P1, RZ, R22.reuse, 0x100, RZ, 0xc0, !PT ;  /* 0x0000010016ff7812 */ /* 0x040fe4000782c0ff */
[C---:B------:R-:W-:Y:S02]  /*129c0*/  LOP3.LUT P0, RZ, R22.reuse, 0x80, RZ, 0xc0, !PT ;  /* 0x0000008016ff7812 */ /* 0x040fe4000780c0ff */
[C---:B------:R-:W-:Y:S02]  /*129d0*/  LOP3.LUT P6, RZ, R22.reuse, 0x40, RZ, 0xc0, !PT ;  /* 0x0000004016ff7812 */ /* 0x040fe400078cc0ff */
[----:B------:R-:W-:-:S07]  /*129e0*/  LOP3.LUT R22, R22, 0xffff7fff, RZ, 0xc0, !PT ;  /* 0xffff7fff16167812 */ /* 0x000fce00078ec0ff */
[----:B------:R-:W-:-:S04]  /*129f0*/  @!P1 LOP3.LUT R7, R4, 0x40, RZ, 0xc0, !PT ;  /* 0x0000004004079812 */ /* 0x000fc800078ec0ff */
[----:B------:R-:W-:-:S04]  /*12a00*/  @!P1 SHF.R.U32.HI R7, RZ, 0x2, R7 ;  /* 0x00000002ff079819 */ /* 0x000fc80000011607 */
[----:B------:R-:W-:Y:S02]  /*12a10*/  @!P1 ISETP.NE.U32.AND P2, PT, R7, RZ, PT ;  /* 0x000000ff0700920c */ /* 0x000fe40003f45070 */
[----:B------:R-:W-:-:S04]  /*12a20*/  @!P1 LOP3.LUT R7, R5, 0x80, RZ, 0xc0, !PT ;  /* 0x0000008005079812 */ /* 0x000fc800078ec0ff */
[----:B------:R-:W-:-:S04]  /*12a30*/  @!P1 SHF.R.U32.HI R7, RZ, 0x3, R7 ;  /* 0x00000003ff079819 */ /* 0x000fc80000011607 */
[----:B------:R-:W-:Y:S02]  /*12a40*/  @!P1 ISETP.NE.U32.AND P1, PT, R7, RZ, PT ;  /* 0x000000ff0700920c */ /* 0x000fe40003f25070 */
[----:B------:R-:W-:Y:S02]  /*12a50*/  @!P0 LOP3.LUT R7, R4, 0x40, RZ, 0xc0, !PT ;  /* 0x0000004004078812 */ /* 0x000fe400078ec0ff */
[----:B------:R-:W-:Y:S02]  /*12a60*/  @P2 LOP3.LUT R22, R22, 0x8000, RZ, 0xfc, !PT ;  /* 0x0000800016162812 */ /* 0x000fe400078efcff */
[----:B------:R-:W-:Y:S02]  /*12a70*/  @!P0 SHF.R.U32.HI R7, RZ, 0x2, R7 ;  /* 0x00000002ff078819 */ /* 0x000fe40000011607 */
[C---:B------:R-:W-:Y:S02]  /*12a80*/  LOP3.LUT P2, RZ, R22.reuse, 0x800000, RZ, 0xc0, !PT ;  /* 0x0080000016ff7812 */ /* 0x040fe4000784c0ff */
[----:B------:R-:W-:-:S04]  /*12a90*/  LOP3.LUT R22, R22, 0xffffbfff, RZ, 0xc0, !PT ;  /* 0xffffbfff16167812 */ /* 0x000fc800078ec0ff */
[----:B------:R-:W-:Y:S02]  /*12aa0*/  @P1 LOP3.LUT R22, R22, 0x4000, RZ, 0xfc, !PT ;  /* 0x0000400016161812 */ /* 0x000fe400078efcff */
[----:B------:R-:W-:Y:S02]  /*12ab0*/  @!P0 ISETP.NE.U32.AND P1, PT, R7, RZ, PT ;  /* 0x000000ff0700820c */ /* 0x000fe40003f25070 */
[----:B------:R-:W-:Y:S02]  /*12ac0*/  @!P0 LOP3.LUT R7, R5, 0x80, RZ, 0xc0, !PT ;  /* 0x0000008005078812 */ /* 0x000fe400078ec0ff */
[----:B------:R-:W-:Y:S02]  /*12ad0*/  LOP3.LUT R22, R22, 0xfffbffff, RZ, 0xc0, !PT ;  /* 0xfffbffff16167812 */ /* 0x000fe400078ec0ff */
        /* <DEDUP_REMOVED lines=11> */
[----:B------:R-:W-:-:S07]  /*12b90*/  @!P6 SHF.R.U32.HI R7, RZ, 0x3, R7 ;  /* 0x00000003ff07e819 */ /* 0x000fce0000011607 */
[----:B------:R-:W-:Y:S02]  /*12ba0*/  @P0 LOP3.LUT R22, R22, 0x100000, RZ, 0xfc, !PT ;  /* 0x0010000016160812 */ /* 0x000fe400078efcff */
[----:B------:R-:W-:Y:S02]  /*12bb0*/  @!P6 ISETP.NE.U32.AND P0, PT, R7, RZ, PT ;  /* 0x000000ff0700e20c */ /* 0x000fe40003f05070 */
[----:B------:R-:W-:-:S11]  /*12bc0*/  LOP3.LUT R22, R22, 0xfff7ffff, RZ, 0xc0, !PT ;  /* 0xfff7ffff16167812 */ /* 0x000fd600078ec0ff */
[----:B------:R-:W-:-:S07]  /*12bd0*/  @P0 LOP3.LUT R22, R22, 0x80000, RZ, 0xfc, !PT ;  /* 0x0008000016160812 */ /* 0x000fce00078efcff */
[----:B------:R-:W-:Y:S05]  /*12be0*/  WARPSYNC.COLLECTIVE R15, `(.L_x_4372) ;  /* 0x000000000f087348 */ /* 0x000fea0003c00000 */
[----:B------:R0:W1:Y:S02]  /*12bf0*/  SHFL.IDX P6, R14, R13, R12, R11 ;  /* 0x0000000c0d0e7389 */ /* 0x00006400000c000b */
[----:B01----:R-:W-:Y:S01]  /*12c00*/  ENDCOLLECTIVE ;  /* 0x000000000000791b */ /* 0x003fe20003800000 */
.L_x_4372:
[----:B------:R-:W-:Y:S05]  /*12c10*/  BSYNC B0 ;  /* 0x0000000000007941 */ /* 0x000fea0003800000 */
.L_x_4371:
[----:B------:R-:W-:Y:S01]  /*12c20*/  IMAD.MOV.U32 R13, RZ, RZ, R0 ;  /* 0x000000ffff0d7224 */ /* 0x000fe200078e0000 */
[----:B------:R-:W-:Y:S01]  /*12c30*/  LOP3.LUT R22, R22, 0xbfffffff, RZ, 0xc0, !PT ;  /* 0xbfffffff16167812 */ /* 0x000fe200078ec0ff */
[----:B------:R-:W-:Y:S02]  /*12c40*/  IMAD.MOV.U32 R12, RZ, RZ, RZ ;  /* 0x000000ffff0c7224 */ /* 0x000fe400078e00ff */
[----:B------:R-:W-:Y:S01]  /*12c50*/  IMAD.MOV.U32 R11, RZ, RZ, 0x181f ;  /* 0x0000181fff0b7424 */ /* 0x000fe200078e00ff */
[----:B------:R-:W-:Y:S01]  /*12c60*/  @P2 LOP3.LUT R22, R22, 0x40000000, RZ, 0xfc, !PT ;  /* 0x4000000016162812 */ /* 0x000fe200078efcff */
[----:B------:R-:W-:Y:S02]  /*12c70*/  IMAD.MOV.U32 R15, RZ, RZ, -0x1 ;  /* 0xffffffffff0f7424 */ /* 0x000fe400078e00ff */
[----:B------:R-:W-:Y:S01]  /*12c80*/  IMAD.MOV.U32 R2, RZ, RZ, R14 ;  /* 0x000000ffff027224 */ /* 0x000fe200078e000e */
[----:B------:R-:W-:-:S13]  /*12c90*/  LOP3.LUT P2, RZ, R22, 0x100, RZ, 0xc0, !PT ;  /* 0x0000010016ff7812 */ /* 0x000fda000784c0ff */
[----:B------:R-:W-:Y:S05]  /*12ca0*/  WARPSYNC.COLLECTIVE R15, `(.L_x_4373) ;  /* 0x000000000f087348 */ /* 0x000fea0003c00000 */
[----:B------:R0:W1:Y:S02]  /*12cb0*/  SHFL.IDX P6, R14, R13, R12, R11 ;  /* 0x0000000c0d0e7389 */ /* 0x00006400000c000b */
[----:B01----:R-:W-:Y:S01]  /*12cc0*/  ENDCOLLECTIVE ;  /* 0x000000000000791b */ /* 0x003fe20003800000 */
.L_x_4373:
[----:B------:R-:W-:-:S04]  /*12cd0*/  LOP3.LUT R22, R22, 0xdfffffff, RZ, 0xc0, !PT ;  /* 0xdfffffff16167812 */ /* 0x000fc800078ec0ff */
[----:B------:R-:W-:-:S04]  /*12ce0*/  @P1 LOP3.LUT R22, R22, 0x20000000, RZ, 0xfc, !PT ;  /* 0x2000000016161812 */ /* 0x000fc800078efcff */
[C---:B------:R-:W-:Y:S01]  /*12cf0*/  LOP3.LUT P1, RZ, R22.reuse, 0x800, RZ, 0xc0, !PT ;  /* 0x0000080016ff7812 */ /* 0x040fe2000782c0ff */
[----:B------:R-:W-:Y:S02]  /*12d00*/  IMAD.MOV.U32 R13, RZ, RZ, R6 ;  /* 0x000000ffff0d7224 */ /* 0x000fe400078e0006 */
[----:B------:R-:W-:Y:S01]  /*12d10*/  IMAD.MOV.U32 R12, RZ, RZ, 0x1 ;  /* 0x00000001ff0c7424 */ /* 0x000fe200078e00ff */
[C---:B------:R-:W-:Y:S01]  /*12d20*/  LOP3.LUT P6, RZ, R22.reuse, 0x4000, RZ, 0xc0, !PT ;  /* 0x0000400016ff7812 */ /* 0x040fe200078cc0ff */
[----:B------:R-:W-:Y:S01]  /*12d30*/  IMAD.MOV.U32 R3, RZ, RZ, R14 ;  /* 0x000000ffff037224 */ /* 0x000fe200078e000e */
[----:B------:R-:W-:-:S04]  /*12d40*/  LOP3.LUT R22, R22, 0xefffffff, RZ, 0xc0, !PT ;  /* 0xefffffff16167812 */ /* 0x000fc800078ec0ff */
[----:B------:R-:W-:-:S05]  /*12d50*/  @!P2 LEA R3, P0, R8, R3, 0x1 ;  /* 0x000000030803a211 */ /* 0x000fca00078008ff */
[----:B------:R-:W-:Y:S02]  /*12d60*/  @!P2 IMAD.X R2, RZ, RZ, R2, P0 ;  /* 0x000000ffff02a224 */ /* 0x000fe400000e0602 */
[----:B------:R-:W-:-:S04]  /*12d70*/  @P6 LOP3.LUT R22, R22, 0x10000000, RZ, 0xfc, !PT ;  /* 0x1000000016166812 */ /* 0x000fc800078efcff */
[C---:B------:R-:W-:Y:S02]  /*12d80*/  LOP3.LUT P0, RZ, R22.reuse, 0x100, RZ, 0xc0, !PT ;  /* 0x0000010016ff7812 */ /* 0x040fe4000780c0ff */
[C---:B------:R-:W-:Y:S02]  /*12d90*/  LOP3.LUT P6, RZ, R22.reuse, 0x8000, RZ, 0xc0, !PT ;  /* 0x0000800016ff7812 */ /* 0x040fe400078cc0ff */
[----:B------:R-:W-:-:S09]  /*12da0*/  LOP3.LUT P2, RZ, R22, 0x40000000, RZ, 0xc0, !PT ;  /* 0x4000000016ff7812 */ /* 0x000fd2000784c0ff */
[----:B------:R-:W-:-:S04]  /*12db0*/  @!P0 LOP3.LUT R3, R3, R2, RZ, 0x3c, !PT ;  /* 0x0000000203038212 */ /* 0x000fc800078e3cff */
[----:B------:R-:W-:-:S04]  /*12dc0*/  @!P0 LOP3.LUT R2, R3, R2, RZ, 0x3c, !PT ;  /* 0x0000000203028212 */ /* 0x000fc800078e3cff */
[----:B------:R-:W-:-:S05]  /*12dd0*/  @!P0 LOP3.LUT R3, R3, R2, RZ, 0x3c, !PT ;  /* 0x0000000203038212 */ /* 0x000fca00078e3cff */
[----:B------:R-:W-:Y:S01]  /*12de0*/  @!PT LDS RZ, [RZ] ;  /* 0x00000000fffff984 */ /* 0x000fe20000000800 */
[----:B------:R-:W-:Y:S01]  /*12df0*/  @!PT LDS RZ, [RZ] ;  /* 0x00000000fffff984 */ /* 0x000fe20000000800 */
[----:B------:R-:W-:Y:S01]  /*12e00*/  @!PT LDS RZ, [RZ] ;  /* 0x00000000fffff984 */ /* 0x000fe20000000800 */
[----:B------:R0:W-:Y:S01]  /*12e10*/  @!P0 LDGSTS.E.BYPASS.LTC128B.128 [R25+0x26400], desc[UR44][R2.64], !P1 ;  /* 0x2640000002198fae */ /* 0x0001e2000c901d6c */
[C---:B------:R-:W-:Y:S02]  /*12e20*/  LOP3.LUT P1, RZ, R22.reuse, 0x20000000, RZ, 0xc0, !PT ;  /* 0x2000000016ff7812 */ /* 0x040fe4000782c0ff */
[----:B------:R-:W-:Y:S01]  /*12e30*/  LOP3.LUT R22, R22, 0xfbffffff, RZ, 0xc0, !PT ;  /* 0xfbffffff16167812 */ /* 0x000fe200078ec0ff */
[----:B------:R0:W-:Y:S03]  /*12e40*/  @!P0 LDGSTS.E.BYPASS.LTC128B.128 [R25+0x28400], desc[UR44][R2.64+0x80], !P5 ;  /* 0x2840008002198fae */ /* 0x0001e6000e901d6c */
[----:B------:R-:W-:Y:S01]  /*12e50*/  @P5 LOP3.LUT R22, R22, 0x4000000, RZ, 0xfc, !PT ;  /* 0x0400000016165812 */ /* 0x000fe200078efcff */
[----:B------:R0:W-:Y:S03]  /*12e60*/  @!P0 LDGSTS.E.BYPASS.LTC128B.128 [R25+0x2a400], desc[UR44][R2.64+0x100], !P4 ;  /* 0x2a40010002198fae */ /* 0x0001e6000e101d6c */
[C---:B------:R-:W-:Y:S01]  /*12e70*/  LOP3.LUT P5, RZ, R22.reuse, 0x800, RZ, 0xc0, !PT ;  /* 0x0000080016ff7812 */ /* 0x040fe200078ac0ff */
[----:B------:R0:W-:Y:S01]  /*12e80*/  @!P0 LDGSTS.E.BYPASS.LTC128B.128 [R25+0x2c400], desc[UR44][R2.64+0x180], !P3 ;  /* 0x2c40018002198fae */ /* 0x0001e2000d901d6c */
[----:B------:R-:W-:-:S03]  /*12e90*/  LOP3.LUT R22, R22, 0xf7ffffff, RZ, 0xc0, !PT ;  /* 0xf7ffffff16167812 */ /* 0x000fc600078ec0ff */
[----:B------:R0:W-:Y:S04]  /*12ea0*/  @!P0 LDGSTS.E.BYPASS.LTC128B.128 [R25+0x2e400], desc[UR44][R2.64+0x200], !P2 ;  /* 0x2e40020002198fae */ /* 0x0001e8000d101d6c */
[----:B------:R0:W-:Y:S04]  /*12eb0*/  @!P0 LDGSTS.E.BYPASS.LTC128B.128 [R25+0x30400], desc[UR44][R2.64+0x280], !P1 ;  /* 0x3040028002198fae */ /* 0x0001e8000c901d6c */
[----:B------:R-:W-:Y:S01]  /*12ec0*/  @P5 LOP3.LUT R22, R22, 0x8000000, RZ, 0xfc, !PT ;  /* 0x0800000016165812 */ /* 0x000fe200078efcff */
[----:B------:R0:W-:Y:S03]  /*12ed0*/  @!P0 LDGSTS.E.BYPASS.LTC128B.128 [R25+0x32400], desc[UR44][R2.64+0x300], P6 ;  /* 0x3240030002198fae */ /* 0x0001e6000b101d6c */
[----:B------:R-:W-:-:S02]  /*12ee0*/  LOP3.LUT P6, RZ, R22, 0x10000000, RZ, 0xc0, !PT ;  /* 0x1000000016ff7812 */ /* 0x000fc400078cc0ff */
[----:B------:R-:W-:-:S11]  /*12ef0*/  LOP3.LUT P5, RZ, R22, 0x80, RZ, 0xc0, !PT ;  /* 0x0000008016ff7812 */ /* 0x000fd600078ac0ff */
[----:B------:R0:W-:Y:S02]  /*12f00*/  @!P0 LDGSTS.E.BYPASS.LTC128B.128 [R25+0x34400], desc[UR44][R2.64+0x380], P6 ;  /* 0x3440038002198fae */ /* 0x0001e4000b101d6c */
[----:B0-----:R-:W-:Y:S05]  /*12f10*/  WARPSYNC.COLLECTIVE R15, `(.L_x_4374) ;  /* 0x000000000f087348 */ /* 0x001fea0003c00000 */
[----:B------:R1:W2:Y:S02]  /*12f20*/  SHFL.IDX P6, R14, R13, R12, R11 ;  /* 0x0000000c0d0e7389 */ /* 0x0002a400000c000b */
[----:B012---:R-:W-:Y:S01]  /*12f30*/  ENDCOLLECTIVE ;  /* 0x000000000000791b */ /* 0x007fe20003800000 */
.L_x_4374:
[----:B------:R-:W-:Y:S02]  /*12f40*/  IMAD.MOV.U32 R13, RZ, RZ, R0 ;  /* 0x000000ffff0d7224 */ /* 0x000fe400078e0000 */
[----:B------:R-:W-:-:S07]  /*12f50*/  IMAD.MOV.U32 R7, RZ, RZ, R14 ;  /* 0x000000ffff077224 */ /* 0x000fce00078e000e */
[----:B------:R-:W-:Y:S05]  /*12f60*/  WARPSYNC.COLLECTIVE R15, `(.L_x_4375) ;  /* 0x000000000f087348 */ /* 0x000fea0003c00000 */
[----:B------:R0:W1:Y:S02]  /*12f70*/  SHFL.IDX P6, R14, R13, R12, R11 ;  /* 0x0000000c0d0e7389 */ /* 0x00006400000c000b */
[----:B01----:R-:W-:Y:S01]  /*12f80*/  ENDCOLLECTIVE ;  /* 0x000000000000791b */ /* 0x003fe20003800000 */
.L_x_4375:
        /* <DEDUP_REMOVED lines=10> */
[----:B------:R-:W-:-:S11]  /*13030*/  LOP3.LUT P6, RZ, R22, 0x40000, RZ, 0xc0, !PT ;  /* 0x0004000016ff7812 */ /* 0x000fd600078cc0ff */
[----:B------:R-:W-:Y:S01]  /*13040*/  @!PT LDS RZ, [RZ] ;  /* 0x00000000fffff984 */ /* 0x000fe20000000800 */
[----:B------:R-:W-:Y:S01]  /*13050*/  @!PT LDS RZ, [RZ] ;  /* 0x00000000fffff984 */ /* 0x000fe20000000800 */
[----:B------:R-:W-:Y:S01]  /*13060*/  @!PT LDS RZ, [RZ] ;  /* 0x00000000fffff984 */ /* 0x000fe20000000800 */
[----:B------:R0:W-:Y:S01]  /*13070*/  @!P0 LDGSTS.E.BYPASS.LTC128B.128 [R25+0x26c00], desc[UR44][R2.64], !P5 ;  /* 0x26c0000002198fae */ /* 0x0001e2000e901d6c */
[C---:B------:R-:W-:Y:S02]  /*13080*/  LOP3.LUT P5, RZ, R22.reuse, 0x4000000, RZ, 0xc0, !PT ;  /* 0x0400000016ff7812 */ /* 0x040fe400078ac0ff */
[----:B------:R-:W-:-:S11]  /*13090*/  LOP3.LUT R22, R22, 0xff7fffff, RZ, 0xc0, !PT ;  /* 0xff7fffff16167812 */ /* 0x000fd600078ec0ff */
        /* <DEDUP_REMOVED lines=8> */
[----:B------:R0:W-:Y:S03]  /*13120*/  @!P0 LDGSTS.E.BYPASS.LTC128B.128 [R25+0x30c00], desc[UR44][R2.64+0x280], !P1 ;  /* 0x30c0028002198fae */ /* 0x0001e6000c901d6c */
[C---:B------:R-:W-:Y:S01]  /*13130*/  LOP3.LUT P5, RZ, R22.reuse, 0x40, RZ, 0xc0, !PT ;  /* 0x0000004016ff7812 */ /* 0x040fe200078ac0ff */
[----:B------:R0:W-:Y:S01]  /*13140*/  @!P0 LDGSTS.E.BYPASS.LTC128B.128 [R25+0x32c00], desc[UR44][R2.64+0x300], P6 ;  /* 0x32c0030002198fae */ /* 0x0001e2000b101d6c */
[----:B------:R-:W-:-:S13]  /*13150*/  LOP3.LUT P6, RZ, R22, 0x2000000, RZ, 0xc0, !PT ;  /* 0x0200000016ff7812 */ /* 0x000fda00078cc0ff */
[----:B------:R0:W-:Y:S02]  /*13160*/  @!P0 LDGSTS.E.BYPASS.LTC128B.128 [R25+0x34c00], desc[UR44][R2.64+0x380], P6 ;  /* 0x34c0038002198fae */ /* 0x0001e4000b101d6c */
[----:B0-----:R-:W-:Y:S05]  /*13170*/  WARPSYNC.COLLECTIVE R15, `(.L_x_4376) ;  /* 0x000000000f087348 */ /* 0x001fea0003c00000 */
[----:B------:R1:W2:Y:S02]  /*13180*/  SHFL.IDX P6, R14, R13, R12, R11 ;  /* 0x0000000c0d0e7389 */ /* 0x0002a400000c000b */
[----:B012---:R-:W-:Y:S01]  /*13190*/  ENDCOLLECTIVE ;  /* 0x000000000000791b */ /* 0x007fe20003800000 */
.L_x_4376:
[----:B------:R-:W-:Y:S02]  /*131a0*/  IMAD.MOV.U32 R13, RZ, RZ, R0 ;  /* 0x000000ffff0d7224 */ /* 0x000fe400078e0000 */
[----:B------:R-:W-:-:S07]  /*131b0*/  IMAD.MOV.U32 R7, RZ, RZ, R14 ;  /* 0x000000ffff077224 */ /* 0x000fce00078e000e */
[----:B------:R-:W-:Y:S05]  /*131c0*/  WARPSYNC.COLLECTIVE R15, `(.L_x_4377) ;  /* 0x000000000f087348 */ /* 0x000fea0003c00000 */
[----:B------:R0:W1:Y:S02]  /*131d0*/  SHFL.IDX P6, R14, R13, R12, R11 ;  /* 0x0000000c0d0e7389 */ /* 0x00006400000c000b */
[----:B01----:R-:W-:Y:S01]  /*131e0*/  ENDCOLLECTIVE ;  /* 0x000000000000791b */ /* 0x003fe20003800000 */
.L_x_4377:
        /* <DEDUP_REMOVED lines=15> */
[----:B------:R-:W-:-:S13]  /*132e0*/  LOP3.LUT P5, RZ, R22, 0x800000, RZ, 0xc0, !PT ;  /* 0x0080000016ff7812 */ /* 0x000fda00078ac0ff */
[----:B------:R0:W-:Y:S04]  /*132f0*/  @!P0 LDGSTS.E.BYPASS.LTC128B.128 [R25+0x29400], desc[UR44][R2.64+0x80], !P5 ;  /* 0x2940008002198fae */ /* 0x0001e8000e901d6c */
[----:B------:R0:W-:Y:S04]  /*13300*/  @!P0 LDGSTS.E.BYPASS.LTC128B.128 [R25+0x2b400], desc[UR44][R2.64+0x100], !P4 ;  /* 0x2b40010002198fae */ /* 0x0001e8000e101d6c */
[----:B------:R0:W-:Y:S04]  /*13310*/  @!P0 LDGSTS.E.BYPASS.LTC128B.128 [R25+0x2d400], desc[UR44][R2.64+0x180], !P3 ;  /* 0x2d40018002198fae */ /* 0x0001e8000d901d6c */
[----:B------:R0:W-:Y:S04]  /*13320*/  @!P0 LDGSTS.E.BYPASS.LTC128B.128 [R25+0x2f400], desc[UR44][R2.64+0x200], !P2 ;  /* 0x2f40020002198fae */ /* 0x0001e8000d101d6c */
[----:B------:R0:W-:Y:S04]  /*13330*/  @!P0 LDGSTS.E.BYPASS.LTC128B.128 [R25+0x31400], desc[UR44][R2.64+0x280], !P1 ;  /* 0x3140028002198fae */ /* 0x0001e8000c901d6c */
[----:B------:R0:W-:Y:S01]  /*13340*/  @!P0 LDGSTS.E.BYPASS.LTC128B.128 [R25+0x33400], desc[UR44][R2.64+0x300], P6 ;  /* 0x3340030002198fae */ /* 0x0001e2000b101d6c */
[----:B------:R-:W-:-:S13]  /*13350*/  LOP3.LUT P6, RZ, R22, 0x400000, RZ, 0xc0, !PT ;  /* 0x0040000016ff7812 */ /* 0x000fda00078cc0ff */
[----:B------:R0:W-:Y:S02]  /*13360*/  @!P0 LDGSTS.E.BYPASS.LTC128B.128 [R25+0x35400], desc[UR44][R2.64+0x380], P6 ;  /* 0x3540038002198fae */ /* 0x0001e4000b101d6c */
[----:B0-----:R-:W-:Y:S05]  /*13370*/  WARPSYNC.COLLECTIVE R15, `(.L_x_4378) ;  /* 0x000000000f087348 */ /* 0x001fea0003c00000 */
[----:B------:R1:W2:Y:S02]  /*13380*/  SHFL.IDX P6, R14, R13, R12, R11 ;  /* 0x0000000c0d0e7389 */ /* 0x0002a400000c000b */
[----:B012---:R-:W-:Y:S01]  /*13390*/  ENDCOLLECTIVE ;  /* 0x000000000000791b */ /* 0x007fe20003800000 */
.L_x_4378:
[----:B------:R-:W-:Y:S02]  /*133a0*/  IMAD.MOV.U32 R13, RZ, RZ, R0 ;  /* 0x000000ffff0d7224 */ /* 0x000fe400078e0000 */
[----:B------:R-:W-:-:S07]  /*133b0*/  IMAD.MOV.U32 R6, RZ, RZ, R14 ;  /* 0x000000ffff067224 */ /* 0x000fce00078e000e */
[----:B------:R-:W-:Y:S05]  /*133c0*/  WARPSYNC.COLLECTIVE R15, `(.L_x_4379) ;  /* 0x000000000f087348 */ /* 0x000fea0003c00000 */
[----:B------:R0:W1:Y:S02]  /*133d0*/  SHFL.IDX P6, R14, R13, R12, R11 ;  /* 0x0000000c0d0e7389 */ /* 0x00006400000c000b */
[----:B01----:R-:W-:Y:S01]  /*133e0*/  ENDCOLLECTIVE ;  /* 0x000000000000791b */ /* 0x003fe20003800000 */
.L_x_4379:
[----:B------:R-:W-:Y:S01]  /*133f0*/  IMAD.MOV.U32 R0, RZ, RZ, R14 ;  /* 0x000000ffff007224 */ /* 0x000fe200078e000e */
[----:B------:R-:W-:Y:S06]  /*13400*/  BRA `(.L_x_4380) ;  /* 0xffffffb800d87947 */ /* 0x000fec000383ffff */
.L_x_4295:
[----:B0-----:R0:W1:Y:S02]  /*13410*/  SYNCS.PHASECHK.TRANS64.TRYWAIT P0, [R23+URZ+0x38820], R0 ;  /* 0x03882000170075a7 */ /* 0x001064000800017f */
[----:B-1----:R-:W-:Y:S05]  /*13420*/  @!P0 NANOSLEEP.SYNCS 0x989680 ;  /* 0x009896800000895d */ /* 0x002fea0003900000 */
[----:B------:R-:W1:Y:S02]  /*13430*/  @!P0 SYNCS.PHASECHK.TRANS64 P0, [R23+URZ+0x38820], R0 ;  /* 0x03882000170085a7 */ /* 0x000e64000800007f */
[----:B-1----:R-:W-:Y:S05]  /*13440*/  @!P0 BRA `(.L_x_4295) ;  /* 0xfffffffc00f08947 */ /* 0x002fea000383ffff */
[----:B------:R-:W-:Y:S05]  /*13450*/  BRA `(.L_x_4381) ;  /* 0xffffffbc00747947 */ /* 0x000fea000383ffff */
.L_x_4298:
[----:B0-----:R0:W1:Y:S02]  /*13460*/  SYNCS.PHASECHK.TRANS64.TRYWAIT P0, [R30+URZ+0x38860], R0 ;  /* 0x038860001e0075a7 */ /* 0x001064000800017f */
[----:B-1----:R-:W-:Y:S05]  /*13470*/  @!P0 NANOSLEEP.SYNCS 0x989680 ;  /* 0x009896800000895d */ /* 0x002fea0003900000 */
[----:B------:R-:W1:Y:S02]  /*13480*/  @!P0 SYNCS.PHASECHK.TRANS64 P0, [R30+URZ+0x38860], R0 ;  /* 0x038860001e0085a7 */ /* 0x000e64000800007f */
[----:B-1----:R-:W-:Y:S05]  /*13490*/  @!P0 BRA `(.L_x_4298) ;  /* 0xfffffffc00f08947 */ /* 0x002fea000383ffff */
[----:B------:R-:W-:Y:S05]  /*134a0*/  BRA `(.L_x_4382) ;  /* 0xffffffbc00847947 */ /* 0x000fea000383ffff */
.L_x_4299:
        /* <DEDUP_REMOVED lines=8> */
.L_x_4384:
[----:B------:R-:W-:Y:S05]  /*13530*/  BSYNC B0 ;  /* 0x0000000000007941 */ /* 0x000fea0003800000 */
.L_x_4383:
[----:B------:R-:W0:Y:S01]  /*13540*/  S2R R7, SR_TID.X ;  /* 0x0000000000077919 */ /* 0x000e220000002100 */
[----:B------:R-:W-:Y:S01]  /*13550*/  IMAD.MOV.U32 R13, RZ, RZ, R4 ;  /* 0x000000ffff0d7224 */ /* 0x000fe200078e0004 */
[C---:B------:R-:W-:Y:S01]  /*13560*/  LOP3.LUT P5, RZ, R31.reuse, 0x2, RZ, 0xc0, !PT ;  /* 0x000000021fff7812 */ /* 0x040fe200078ac0ff */
[----:B------:R-:W-:Y:S01]  /*13570*/  IMAD.MOV.U32 R12, RZ, RZ, RZ ;  /* 0x000000ffff0c7224 */ /* 0x000fe200078e00ff */
[C---:B------:R-:W-:Y:S01]  /*13580*/  LOP3.LUT P4, RZ, R31.reuse, 0x4, RZ, 0xc0, !PT ;  /* 0x000000041fff7812 */ /* 0x040fe2000788c0ff */
[----:B------:R-:W-:Y:S01]  /*13590*/  IMAD.MOV.U32 R11, RZ, RZ, 0x181f ;  /* 0x0000181fff0b7424 */ /* 0x000fe200078e00ff */
[C---:B------:R-:W-:Y:S01]  /*135a0*/  LOP3.LUT P3, RZ, R31.reuse, 0x8, RZ, 0xc0, !PT ;  /* 0x000000081fff7812 */ /* 0x040fe2000786c0ff */
[----:B------:R-:W-:Y:S01]  /*135b0*/  IMAD.MOV.U32 R15, RZ, RZ, -0x1 ;  /* 0xffffffffff0f7424 */ /* 0x000fe200078e00ff */
[----:B------:R-:W-:Y:S01]  /*135c0*/  LOP3.LUT P2, RZ, R31, 0x10, RZ, 0xc0, !PT ;  /* 0x000000101fff7812 */ /* 0x000fe2000784c0ff */
[----:B------:R-:W-:Y:S01]  /*135d0*/  IMAD.MOV.U32 R3, RZ, RZ, R14 ;  /* 0x000000ffff037224 */ /* 0x000fe200078e000e */
[----:B------:R-:W-:Y:S01]  /*135e0*/  LOP3.LUT R22, R22, 0xffffffbf, RZ, 0xc0, !PT ;  /* 0xffffffbf16167812 */ /* 0x000fe200078ec0ff */
[----:B------:R-:W-:-:S10]  /*135f0*/  IMAD R5, R5, 0x2, R23 ;  /* 0x0000000205057824 */ /* 0x000fd400078e0217 */
[----:B0-----:R-:W-:Y:S05]  /*13600*/  WARPSYNC.COLLECTIVE R15, `(.L_x_4385) ;  /* 0x000000000f087348 */ /* 0x001fea0003c00000 */
[----:B------:R1:W2:Y:S02]  /*13610*/  SHFL.IDX P6, R14, R13, R12, R11 ;  /* 0x0000000c0d0e7389 */ /* 0x0002a400000c000b */
[----:B012---:R-:W-:Y:S01]  /*13620*/  ENDCOLLECTIVE ;  /* 0x000000000000791b */ /* 0x007fe20003800000 */
.L_x_4385:
        /* <DEDUP_REMOVED lines=8> */
[----:B------:R-:W-:Y:S02]  /*136b0*/  ISETP.NE.U32.AND P1, PT, R7, 0x1, PT ;  /* 0x000000010700780c */ /* 0x000fe40003f25070 */
[----:B------:R-:W-:Y:S01]  /*136c0*/  PRMT R7, R31, 0x8880, RZ ;  /* 0x000088801f077816 */ /* 0x000fe200000000ff */
        /* <DEDUP_REMOVED lines=8> */
[----:B------:R-:W-:Y:S02]  /*13750*/  ISETP.LT.OR P0, PT, R27, 0x1, !P5 ;  /* 0x000000011b00780c */ /* 0x000fe40006f01670 */
[----:B------:R-:W-:-:S11]  /*13760*/  LOP3.LUT R22, R22, 0xffffff7f, RZ, 0xc0, !PT ;  /* 0xffffff7f16167812 */ /* 0x000fd600078ec0ff */
        /* <DEDUP_REMOVED lines=10> */
[----:B------:R-:W-:-:S13]  /*13810*/  ISETP.LT.OR P6, PT, R27, 0x1, !P0 ;  /* 0x000000011b00780c */ /* 0x000fda00047c1670 */
[----:B------:R0:W-:Y:S01]  /*13820*/  LDGSTS.E.BYPASS.LTC128B.128 [R5+0xc400], desc[UR44][R2.64+0x300], !P6 ;  /* 0x0c40030002057fae */ /* 0x0001e2000f101d6c */
[----:B------:R-:W-:-:S13]  /*13830*/  ISETP.GT.AND P6, PT, R7, -0x1, PT ;  /* 0xffffffff0700780c */ /* 0x000fda0003fc4270 */
[----:B------:R-:W-:Y:S02]  /*13840*/  @P6 LOP3.LUT R22, R22, 0x80, RZ, 0xfc, !PT ;  /* 0x0000008016166812 */ /* 0x000fe400078efcff */
[----:B------:R-:W-:-:S13]  /*13850*/  ISETP.LT.OR P6, PT, R27, 0x1, P6 ;  /* 0x000000011b00780c */ /* 0x000fda00037c1670 */
[----:B------:R0:W-:Y:S02]  /*13860*/  LDGSTS.E.BYPASS.LTC128B.128 [R5+0xe400], desc[UR44][R2.64+0x380], !P6 ;  /* 0x0e40038002057fae */ /* 0x0001e4000f101d6c */
[----:B0-----:R-:W-:Y:S05]  /*13870*/  WARPSYNC.COLLECTIVE R15, `(.L_x_4386) ;  /* 0x000000000f087348 */ /* 0x001fea0003c00000 */
[----:B------:R1:W2:Y:S02]  /*13880*/  SHFL.IDX P6, R14, R13, R12, R11 ;  /* 0x0000000c0d0e7389 */ /* 0x0002a400000c000b */
[----:B012---:R-:W-:Y:S01]  /*13890*/  ENDCOLLECTIVE ;  /* 0x000000000000791b */ /* 0x007fe20003800000 */
.L_x_4386:
[----:B------:R-:W-:Y:S02]  /*138a0*/  IMAD.MOV.U32 R13, RZ, RZ, R4 ;  /* 0x000000ffff0d7224 */ /* 0x000fe400078e0004 */
[----:B------:R-:W-:-:S07]  /*138b0*/  IMAD.MOV.U32 R3, RZ, RZ, R14 ;  /* 0x000000ffff037224 */ /* 0x000fce00078e000e */
[----:B------:R-:W-:Y:S05]  /*138c0*/  WARPSYNC.COLLECTIVE R15, `(.L_x_4387) ;  /* 0x000000000f087348 */ /* 0x000fea0003c00000 */
[----:B------:R0:W1:Y:S02]  /*138d0*/  SHFL.IDX P6, R14, R13, R12, R11 ;  /* 0x0000000c0d0e7389 */ /* 0x00006400000c000b */
[----:B01----:R-:W-:Y:S01]  /*138e0*/  ENDCOLLECTIVE ;  /* 0x000000000000791b */ /* 0x003fe20003800000 */
.L_x_4387:
        /* <DEDUP_REMOVED lines=29> */
.L_x_4388:
[----:B------:R-:W-:Y:S01]  /*13ac0*/  IMAD.MOV.U32 R13, RZ, RZ, R4 ;  /* 0x000000ffff0d7224 */ /* 0x000fe200078e0004 */
[----:B------:R-:W-:-:S07]  /*13ad0*/  MOV R7, R14 ;  /* 0x0000000e00077202 */ /* 0x000fce0000000f00 */
[----:B------:R-:W-:Y:S05]  /*13ae0*/  WARPSYNC.COLLECTIVE R15, `(.L_x_4389) ;  /* 0x000000000f087348 */ /* 0x000fea0003c00000 */
[----:B------:R0:W1:Y:S02]  /*13af0*/  SHFL.IDX P6, R14, R13, R12, R11 ;  /* 0x0000000c0d0e7389 */ /* 0x00006400000c000b */
[----:B01----:R-:W-:Y:S01]  /*13b00*/  ENDCOLLECTIVE ;  /* 0x000000000000791b */ /* 0x003fe20003800000 */
.L_x_4389:
        /* <DEDUP_REMOVED lines=29> */
.L_x_4390:
[----:B------:R-:W-:Y:S02]  /*13ce0*/  IMAD.MOV.U32 R13, RZ, RZ, R4 ;  /* 0x000000ffff0d7224 */ /* 0x000fe400078e0004 */
[----:B------:R-:W-:-:S07]  /*13cf0*/  IMAD.MOV.U32 R6, RZ, RZ, R14 ;  /* 0x000000ffff067224 */ /* 0x000fce00078e000e */
[----:B------:R-:W-:Y:S05]  /*13d00*/  WARPSYNC.COLLECTIVE R15, `(.L_x_4391) ;  /* 0x000000000f087348 */ /* 0x000fea0003c00000 */
[----:B------:R0:W1:Y:S02]  /*13d10*/  SHFL.IDX P6, R14, R13, R12, R11 ;  /* 0x0000000c0d0e7389 */ /* 0x00006400000c000b */
[----:B01----:R-:W-:Y:S01]  /*13d20*/  ENDCOLLECTIVE ;  /* 0x000000000000791b */ /* 0x003fe20003800000 */
.L_x_4391:
[----:B------:R-:W-:Y:S01]  /*13d30*/  IMAD.MOV.U32 R2, RZ, RZ, R14 ;  /* 0x000000ffff027224 */ /* 0x000fe200078e000e */
[----:B------:R-:W-:Y:S06]  /*13d40*/  BRA `(.L_x_4392) ;  /* 0xffffffbc00187947 */ /* 0x000fec000383ffff */
.L_x_4306:
[----:B0-----:R0:W1:Y:S02]  /*13d50*/  SYNCS.PHASECHK.TRANS64.TRYWAIT P0, [R6+URZ+0x38840], R17 ;  /* 0x03884011060075a7 */ /* 0x001064000800017f */
[----:B-1----:R-:W-:Y:S05]  /*13d60*/  @!P0 NANOSLEEP.SYNCS 0x989680 ;  /* 0x009896800000895d */ /* 0x002fea0003900000 */
[----:B------:R-:W1:Y:S02]  /*13d70*/  @!P0 SYNCS.PHASECHK.TRANS64 P0, [R6+URZ+0x38840], R17 ;  /* 0x03884011060085a7 */ /* 0x000e64000800007f */
[----:B-1----:R-:W-:Y:S05]  /*13d80*/  @!P0 BRA `(.L_x_4306) ;  /* 0xfffffffc00f08947 */ /* 0x002fea000383ffff */
[----:B------:R-:W-:Y:S05]  /*13d90*/  BRA `(.L_x_4393) ;  /* 0xffffffc000b07947 */ /* 0x000fea000383ffff */
.L_x_4307:
        /* <DEDUP_REMOVED lines=8> */
.L_x_4395:
[----:B------:R-:W-:Y:S05]  /*13e20*/  BSYNC B1 ;  /* 0x0000000000017941 */ /* 0x000fea0003800000 */
.L_x_4394:
        /* <DEDUP_REMOVED lines=9> */
.L_x_4396:
[----:B------:R-:W-:Y:S02]  /*13ec0*/  IMAD.MOV.U32 R13, RZ, RZ, R27 ;  /* 0x000000ffff0d7224 */ /* 0x000fe400078e001b */
[----:B------:R-:W-:Y:S02]  /*13ed0*/  IMAD.MOV.U32 R12, RZ, RZ, 0x1 ;  /* 0x00000001ff0c7424 */ /* 0x000fe400078e00ff */
[----:B------:R-:W-:-:S07]  /*13ee0*/  IMAD.MOV.U32 R2, RZ, RZ, R14 ;  /* 0x000000ffff027224 */ /* 0x000fce00078e000e */
[----:B------:R-:W-:Y:S05]  /*13ef0*/  WARPSYNC.COLLECTIVE R15, `(.L_x_4397) ;  /* 0x000000000f087348 */ /* 0x000fea0003c00000 */
[----:B------:R0:W1:Y:S02]  /*13f00*/  SHFL.IDX P6, R14, R13, R12, R11 ;  /* 0x0000000c0d0e7389 */ /* 0x00006400000c000b */
[----:B01----:R-:W-:Y:S01]  /*13f10*/  ENDCOLLECTIVE ;  /* 0x000000000000791b */ /* 0x003fe20003800000 */
.L_x_4397:
        /* <DEDUP_REMOVED lines=11> */
.L_x_4398:
[----:B------:R-:W-:Y:S02]  /*13fd0*/  IMAD.MOV.U32 R13, RZ, RZ, R27 ;  /* 0x000000ffff0d7224 */ /* 0x000fe400078e001b */
[----:B------:R-:W-:Y:S02]  /*13fe0*/  IMAD.MOV.U32 R12, RZ, RZ, 0x2 ;  /* 0x00000002ff0c7424 */ /* 0x000fe400078e00ff */
[----:B------:R-:W-:-:S07]  /*13ff0*/  IMAD.MOV.U32 R2, RZ, RZ, R14 ;  /* 0x000000ffff027224 */ /* 0x000fce00078e000e */
[----:B------:R-:W-:Y:S05]  /*14000*/  WARPSYNC.COLLECTIVE R15, `(.L_x_4399) ;  /* 0x000000000f087348 */ /* 0x000fea0003c00000 */
[----:B------:R0:W1:Y:S02]  /*14010*/  SHFL.IDX P6, R14, R13, R12, R11 ;  /* 0x0000000c0d0e7389 */ /* 0x00006400000c000b */
[----:B01----:R-:W-:Y:S01]  /*14020*/  ENDCOLLECTIVE ;  /* 0x000000000000791b */ /* 0x003fe20003800000 */
.L_x_4399:
        /* <DEDUP_REMOVED lines=11> */
.L_x_4400:
[----:B------:R-:W-:Y:S02]  /*140e0*/  IMAD.MOV.U32 R13, RZ, RZ, R27 ;  /* 0x000000ffff0d7224 */ /* 0x000fe400078e001b */
[----:B------:R-:W-:Y:S02]  /*140f0*/  IMAD.MOV.U32 R12, RZ, RZ, 0x3 ;  /* 0x00000003ff0c7424 */ /* 0x000fe400078e00ff */
[----:B------:R-:W-:-:S07]  /*14100*/  IMAD.MOV.U32 R2, RZ, RZ, R14 ;  /* 0x000000ffff027224 */ /* 0x000fce00078e000e */
[----:B------:R-:W-:Y:S05]  /*14110*/  WARPSYNC.COLLECTIVE R15, `(.L_x_4401) ;  /* 0x000000000f087348 */ /* 0x000fea0003c00000 */
[----:B------:R0:W1:Y:S02]  /*14120*/  SHFL.IDX P6, R14, R13, R12, R11 ;  /* 0x0000000c0d0e7389 */ /* 0x00006400000c000b */
[----:B01----:R-:W-:Y:S01]  /*14130*/  ENDCOLLECTIVE ;  /* 0x000000000000791b */ /* 0x003fe20003800000 */
.L_x_4401:
        /* <DEDUP_REMOVED lines=11> */
.L_x_4402:
[----:B------:R-:W-:Y:S01]  /*141f0*/  IMAD.MOV.U32 R2, RZ, RZ, R14 ;  /* 0x000000ffff027224 */ /* 0x000fe200078e000e */
[----:B------:R-:W-:Y:S06]  /*14200*/  BRA `(.L_x_4403) ;  /* 0xffffffc000407947 */ /* 0x000fec000383ffff */
.L_x_4312:
[----:B---3--:R3:W4:Y:S02]  /*14210*/  SYNCS.PHASECHK.TRANS64.TRYWAIT P0, [R6+URZ+0x38860], R17 ;  /* 0x03886011060075a7 */ /* 0x008724000800017f */
[----:B----4-:R-:W-:Y:S05]  /*14220*/  @!P0 NANOSLEEP.SYNCS 0x989680 ;  /* 0x009896800000895d */ /* 0x010fea0003900000 */
[----:B------:R-:W4:Y:S02]  /*14230*/  @!P0 SYNCS.PHASECHK.TRANS64 P0, [R6+URZ+0x38860], R17 ;  /* 0x03886011060085a7 */ /* 0x000f24000800007f */
[----:B----4-:R-:W-:Y:S05]  /*14240*/  @!P0 BRA `(.L_x_4312) ;  /* 0xfffffffc00f08947 */ /* 0x010fea000383ffff */
[----:B------:R-:W-:Y:S05]  /*14250*/  BRA `(.L_x_4404) ;  /* 0xffffffc000907947 */ /* 0x000fea000383ffff */
.L_x_4313:
        /* <DEDUP_REMOVED lines=8> */
.L_x_4406:
[----:B------:R-:W-:Y:S05]  /*142e0*/  BSYNC B1 ;  /* 0x0000000000017941 */ /* 0x000fea0003800000 */
.L_x_4405:
        /* <DEDUP_REMOVED lines=13> */
.L_x_4407:
        /* <DEDUP_REMOVED lines=17> */
.L_x_4408:
        /* <DEDUP_REMOVED lines=16> */
.L_x_4409:
        /* <DEDUP_REMOVED lines=19> */
.L_x_4410:
        /* <DEDUP_REMOVED lines=14> */
.L_x_4411:
        /* <DEDUP_REMOVED lines=16> */
.L_x_4412:
        /* <DEDUP_REMOVED lines=14> */
.L_x_4413:
[----:B------:R-:W-:Y:S05]  /*149c0*/  BRA `(.L_x_4414) ;  /* 0xffffffbc00fc7947 */ /* 0x000fea000383ffff */
.L_x_4321:
        /* <DEDUP_REMOVED lines=8> */
.L_x_4416:
[----:B------:R-:W-:Y:S05]  /*14a50*/  BSYNC B0 ;  /* 0x0000000000007941 */ /* 0x000fea0003800000 */
.L_x_4415:
        /* <DEDUP_REMOVED lines=9> */
.L_x_4417:
        /* <DEDUP_REMOVED lines=18> */
.L_x_4418:
[----:B------:R-:W-:Y:S01]  /*14c10*/  IMAD.MOV.U32 R12, RZ, RZ, 0x2 ;  /* 0x00000002ff0c7424 */ /* 0x000fe200078e00ff */
[----:B------:R-:W-:-:S05]  /*14c20*/  SEL R6, R14, RZ, P1 ;  /* 0x000000ff0e067207 */ /* 0x000fca0000800000 */
[----:B------:R-:W-:-:S04]  /*14c30*/  IMAD.IADD R6, R5, 0x1, R6 ;  /* 0x0000000105067824 */ /* 0x000fc800078e0206 */
[----:B------:R-:W-:-:S07]  /*14c40*/  IMAD.MOV.U32 R13, RZ, RZ, R6 ;  /* 0x000000ffff0d7224 */ /* 0x000fce00078e0006 */
[----:B------:R-:W-:Y:S05]  /*14c50*/  WARPSYNC.COLLECTIVE R15, `(.L_x_4419) ;  /* 0x000000000f087348 */ /* 0x000fea0003c00000 */
[----:B------:R0:W1:Y:S02]  /*14c60*/  SHFL.UP P6, R14, R13, R12, R11 ;  /* 0x0400000c0d0e7389 */ /* 0x00006400000c000b */
[----:B01----:R-:W-:Y:S01]  /*14c70*/  ENDCOLLECTIVE ;  /* 0x000000000000791b */ /* 0x003fe20003800000 */
.L_x_4419:
[----:B------:R-:W-:Y:S01]  /*14c80*/  IMAD.MOV.U32 R12, RZ, RZ, 0x4 ;  /* 0x00000004ff0c7424 */ /* 0x000fe200078e00ff */
[----:B------:R-:W-:-:S05]  /*14c90*/  SEL R7, R14, RZ, P2 ;  /* 0x000000ff0e077207 */ /* 0x000fca0001000000 */
[----:B------:R-:W-:-:S04]  /*14ca0*/  IMAD.IADD R7, R6, 0x1, R7 ;  /* 0x0000000106077824 */ /* 0x000fc800078e0207 */
[----:B------:R-:W-:-:S07]  /*14cb0*/  IMAD.MOV.U32 R13, RZ, RZ, R7 ;  /* 0x000000ffff0d7224 */ /* 0x000fce00078e0007 */
[----:B------:R-:W-:Y:S05]  /*14cc0*/  WARPSYNC.COLLECTIVE R15, `(.L_x_4420) ;  /* 0x000000000f087348 */ /* 0x000fea0003c00000 */
[----:B------:R0:W1:Y:S02]  /*14cd0*/  SHFL.UP P6, R14, R13, R12, R11 ;  /* 0x0400000c0d0e7389 */ /* 0x00006400000c000b */
[----:B01----:R-:W-:Y:S01]  /*14ce0*/  ENDCOLLECTIVE ;  /* 0x000000000000791b */ /* 0x003fe20003800000 */
.L_x_4420:
[----:B------:R-:W-:Y:S01]  /*14cf0*/  IMAD.MOV.U32 R12, RZ, RZ, 0x8 ;  /* 0x00000008ff0c7424 */ /* 0x000fe200078e00ff */
[----:B------:R-:W-:-:S05]  /*14d00*/  SEL R2, R14, RZ, P3 ;  /* 0x000000ff0e027207 */ /* 0x000fca0001800000 */
[----:B------:R-:W-:-:S04]  /*14d10*/  IMAD.IADD R2, R7, 0x1, R2 ;  /* 0x0000000107027824 */ /* 0x000fc800078e0202 */
[----:B------:R-:W-:-:S07]  /*14d20*/  IMAD.MOV.U32 R13, RZ, RZ, R2 ;  /* 0x000000ffff0d7224 */ /* 0x000fce00078e0002 */
[----:B------:R-:W-:Y:S05]  /*14d30*/  WARPSYNC.COLLECTIVE R15, `(.L_x_4421) ;  /* 0x000000000f087348 */ /* 0x000fea0003c00000 */
[----:B------:R0:W1:Y:S02]  /*14d40*/  SHFL.UP P6, R14, R13, R12, R11 ;  /* 0x0400000c0d0e7389 */ /* 0x00006400000c000b */
[----:B01----:R-:W-:Y:S01]  /*14d50*/  ENDCOLLECTIVE ;  /* 0x000000000000791b */ /* 0x003fe20003800000 */
.L_x_4421:
[----:B------:R-:W-:Y:S01]  /*14d60*/  IMAD.MOV.U32 R12, RZ, RZ, 0x10 ;  /* 0x00000010ff0c7424 */ /* 0x000fe200078e00ff */
[----:B------:R-:W-:-:S05]  /*14d70*/  SEL R3, R14, RZ, P4 ;  /* 0x000000ff0e037207 */ /* 0x000fca0002000000 */
[----:B------:R-:W-:-:S04]  /*14d80*/  IMAD.IADD R3, R2, 0x1, R3 ;  /* 0x0000000102037824 */ /* 0x000fc800078e0203 */
[----:B------:R-:W-:-:S07]  /*14d90*/  IMAD.MOV.U32 R13, RZ, RZ, R3 ;  /* 0x000000ffff0d7224 */ /* 0x000fce00078e0003 */
[----:B------:R-:W-:Y:S05]  /*14da0*/  WARPSYNC.COLLECTIVE R15, `(.L_x_4422) ;  /* 0x000000000f087348 */ /* 0x000fea0003c00000 */
[----:B------:R0:W1:Y:S02]  /*14db0*/  SHFL.UP P6, R14, R13, R12, R11 ;  /* 0x0400000c0d0e7389 */ /* 0x00006400000c000b */
[----:B01----:R-:W-:Y:S01]  /*14dc0*/  ENDCOLLECTIVE ;  /* 0x000000000000791b */ /* 0x003fe20003800000 */
.L_x_4422:
        /* <DEDUP_REMOVED lines=8> */
.L_x_4423:
[----:B------:R-:W-:Y:S05]  /*14e50*/  BRA `(.L_x_4424) ;  /* 0xffffffc000907947 */ /* 0x000fea000383ffff */
.L_x_4326:
        /* <DEDUP_REMOVED lines=8> */
.L_x_4426:
[----:B------:R-:W-:Y:S05]  /*14ee0*/  BSYNC B0 ;  /* 0x0000000000007941 */ /* 0x000fea0003800000 */
.L_x_4425:
        /* <DEDUP_REMOVED lines=8> */
.L_x_4427:
[----:B------:R-:W-:Y:S01]  /*14f70*/  IMAD.MOV.U32 R12, RZ, RZ, 0x4 ;  /* 0x00000004ff0c7424 */ /* 0x000fe200078e00ff */
[----:B------:R-:W-:-:S05]  /*14f80*/  SEL R2, R14, RZ, P2 ;  /* 0x000000ff0e027207 */ /* 0x000fca0001000000 */
[----:B------:R-:W-:-:S04]  /*14f90*/  IMAD.IADD R2, R13, 0x1, R2 ;  /* 0x000000010d027824 */ /* 0x000fc800078e0202 */
[----:B------:R-:W-:-:S07]  /*14fa0*/  IMAD.MOV.U32 R13, RZ, RZ, R2 ;  /* 0x000000ffff0d7224 */ /* 0x000fce00078e0002 */
[----:B------:R-:W-:Y:S05]  /*14fb0*/  WARPSYNC.COLLECTIVE R15, `(.L_x_4428) ;  /* 0x000000000f087348 */ /* 0x000fea0003c00000 */
[----:B------:R0:W1:Y:S02]  /*14fc0*/  SHFL.UP P6, R14, R13, R12, R11 ;  /* 0x0400000c0d0e7389 */ /* 0x00006400000c000b */
[----:B01----:R-:W-:Y:S01]  /*14fd0*/  ENDCOLLECTIVE ;  /* 0x000000000000791b */ /* 0x003fe20003800000 */
.L_x_4428:
[----:B------:R-:W-:Y:S01]  /*14fe0*/  IMAD.MOV.U32 R12, RZ, RZ, 0x8 ;  /* 0x00000008ff0c7424 */ /* 0x000fe200078e00ff */
[----:B------:R-:W-:-:S05]  /*14ff0*/  SEL R3, R14, RZ, P3 ;  /* 0x000000ff0e037207 */ /* 0x000fca0001800000 */
[----:B------:R-:W-:-:S04]  /*15000*/  IMAD.IADD R3, R2, 0x1, R3 ;  /* 0x0000000102037824 */ /* 0x000fc800078e0203 */
[----:B------:R-:W-:-:S07]  /*15010*/  IMAD.MOV.U32 R13, RZ, RZ, R3 ;  /* 0x000000ffff0d7224 */ /* 0x000fce00078e0003 */
[----:B------:R-:W-:Y:S05]  /*15020*/  WARPSYNC.COLLECTIVE R15, `(.L_x_4429) ;  /* 0x000000000f087348 */ /* 0x000fea0003c00000 */
[----:B------:R0:W1:Y:S02]  /*15030*/  SHFL.UP P6, R14, R13, R12, R11 ;  /* 0x0400000c0d0e7389 */ /* 0x00006400000c000b */
[----:B01----:R-:W-:Y:S01]  /*15040*/  ENDCOLLECTIVE ;  /* 0x000000000000791b */ /* 0x003fe20003800000 */
.L_x_4429:
[----:B------:R-:W-:Y:S01]  /*15050*/  IMAD.MOV.U32 R12, RZ, RZ, 0x10 ;  /* 0x00000010ff0c7424 */ /* 0x000fe200078e00ff */
[----:B------:R-:W-:-:S05]  /*15060*/  SEL R4, R14, RZ, P4 ;  /* 0x000000ff0e047207 */ /* 0x000fca0002000000 */
[----:B------:R-:W-:-:S04]  /*15070*/  IMAD.IADD R4, R3, 0x1, R4 ;  /* 0x0000000103047824 */ /* 0x000fc800078e0204 */
[----:B------:R-:W-:-:S07]  /*15080*/  IMAD.MOV.U32 R13, RZ, RZ, R4 ;  /* 0x000000ffff0d7224 */ /* 0x000fce00078e0004 */
[----:B------:R-:W-:Y:S05]  /*15090*/  WARPSYNC.COLLECTIVE R15, `(.L_x_4430) ;  /* 0x000000000f087348 */ /* 0x000fea0003c00000 */
[----:B------:R0:W1:Y:S02]  /*150a0*/  SHFL.UP P6, R14, R13, R12, R11 ;  /* 0x0400000c0d0e7389 */ /* 0x00006400000c000b */
[----:B01----:R-:W-:Y:S01]  /*150b0*/  ENDCOLLECTIVE ;  /* 0x000000000000791b */ /* 0x003fe20003800000 */
.L_x_4430:
        /* <DEDUP_REMOVED lines=8> */
.L_x_4431:
[----:B------:R-:W-:Y:S05]  /*15140*/  BRA `(.L_x_4432) ;  /* 0xffffffc000707947 */ /* 0x000fea000383ffff */
.L_x_4328:
[----:B------:R-:W-:Y:S01]  /*15150*/  BSSY B0, `(.L_x_4433) ;  /* 0x0000006000007945 */ /* 0x000fe20003800000 */
[----:B------:R-:W-:Y:S01]  /*15160*/  PLOP3.LUT P6, PT, P6, PT, PT, 0x8, 0x0 ;  /* 0x000000000000781c */ /* 0x000fe200037ce170 */
[----:B------:R-:W-:-:S12]  /*15170*/  IMAD.MOV.U32 R15, RZ, RZ, -0x1 ;  /* 0xffffffffff0f7424 */ /* 0x000fd800078e00ff */
[----:B01----:R-:W-:Y:S05]  /*15180*/  WARPSYNC.COLLECTIVE R15, `(.L_x_4434) ;  /* 0x000000000f087348 */ /* 0x003fea0003c00000 */
[----:B------:R-:W-:Y:S01]  /*15190*/  VOTE.ANY R14, PT, P6 ;  /* 0x00000000000e7806 */ /* 0x000fe200030e0100 */
[----:B01----:R-:W-:Y:S06]  /*151a0*/  ENDCOLLECTIVE ;  /* 0x000000000000791b */ /* 0x003fec0003800000 */
.L_x_4434:
[----:B------:R-:W-:Y:S05]  /*151b0*/  BSYNC B0 ;  /* 0x0000000000007941 */ /* 0x000fea0003800000 */
.L_x_4433:
        /* <DEDUP_REMOVED lines=9> */
.L_x_4435:
[----:B------:R-:W-:Y:S01]  /*15250*/  IMAD.MOV.U32 R5, RZ, RZ, R14 ;  /* 0x000000ffff057224 */ /* 0x000fe200078e000e */
[----:B------:R-:W-:Y:S06]  /*15260*/  BRA `(.L_x_4436) ;  /* 0xffffffc000607947 */ /* 0x000fec000383ffff */
.L_x_4330:
[----:B------:R-:W-:Y:S01]  /*15270*/  BSSY B0, `(.L_x_4437) ;  /* 0x0000007000007945 */ /* 0x000fe20003800000 */
[----:B------:R-:W-:Y:S02]  /*15280*/  IMAD.MOV.U32 R13, RZ, RZ, R2 ;  /* 0x000000ffff0d7224 */ /* 0x000fe400078e0002 */
[----:B------:R-:W-:Y:S02]  /*15290*/  IMAD.MOV.U32 R11, RZ, RZ, 0x1f ;  /* 0x0000001fff0b7424 */ /* 0x000fe400078e00ff */
[----:B------:R-:W-:-:S07]  /*152a0*/  IMAD.MOV.U32 R15, RZ, RZ, -0x1 ;  /* 0xffffffffff0f7424 */ /* 0x000fce00078e00ff */
[----:B0123--:R-:W-:Y:S05]  /*152b0*/  WARPSYNC.COLLECTIVE R15, `(.L_x_4438) ;  /* 0x000000000f087348 */ /* 0x00ffea0003c00000 */
[----:B------:R4:W0:Y:S02]  /*152c0*/  SHFL.IDX P6, R14, R13, R12, R11 ;  /* 0x0000000c0d0e7389 */ /* 0x00082400000c000b */
[----:B01234-:R-:W-:Y:S01]  /*152d0*/  ENDCOLLECTIVE ;  /* 0x000000000000791b */ /* 0x01ffe20003800000 */
.L_x_4438:
[----:B------:R-:W-:Y:S05]  /*152e0*/  BSYNC B0 ;  /* 0x0000000000007941 */ /* 0x000fea0003800000 */
.L_x_4437:
[----:B------:R-:W-:Y:S05]  /*152f0*/  BRA `(.L_x_4329) ;  /* 0xffffffc000587947 */ /* 0x000fea000383ffff */
.L_x_4334:
[----:B0-----:R0:W1:Y:S02]  /*15300*/  SYNCS.PHASECHK.TRANS64.TRYWAIT P0, [R7+URZ+0x38820], R0 ;  /* 0x03882000070075a7 */ /* 0x001064000800017f */
[----:B-1----:R-:W-:Y:S05]  /*15310*/  @!P0 NANOSLEEP.SYNCS 0x989680 ;  /* 0x009896800000895d */ /* 0x002fea0003900000 */
[----:B------:R-:W1:Y:S02]  /*15320*/  @!P0 SYNCS.PHASECHK.TRANS64 P0, [R7+URZ+0x38820], R0 ;  /* 0x03882000070085a7 */ /* 0x000e64000800007f */
[----:B-1----:R-:W-:Y:S05]  /*15330*/  @!P0 BRA `(.L_x_4334) ;  /* 0xfffffffc00f08947 */ /* 0x002fea000383ffff */
[----:B------:R-:W-:Y:S05]  /*15340*/  BRA `(.L_x_4439) ;  /* 0xffffffc400447947 */ /* 0x000fea000383ffff */
.L_x_4335:
        /* <DEDUP_REMOVED lines=11> */
.L_x_4441:
[----:B------:R-:W-:Y:S05]  /*15400*/  BSYNC B0 ;  /* 0x0000000000007941 */ /* 0x000fea0003800000 */
.L_x_4440:
[----:B------:R-:W-:Y:S05]  /*15410*/  BRA `(.L_x_4442) ;  /* 0xffffffc4002c7947 */ /* 0x000fea000383ffff */
.L_x_4338:
[----:B------:R-:W-:Y:S01]  /*15420*/  BSSY B1, `(.L_x_4443) ;  /* 0x0000006000017945 */ /* 0x000fe20003800000 */
[----:B------:R-:W-:-:S07]  /*15430*/  IMAD.MOV.U32 R15, RZ, RZ, -0x1 ;  /* 0xffffffffff0f7424 */ /* 0x000fce00078e00ff */
[----:B0-234-:R-:W-:Y:S05]  /*15440*/  WARPSYNC.COLLECTIVE R15, `(.L_x_4444) ;  /* 0x000000000f0c7348 */ /* 0x01dfea0003c00000 */
[----:B------:R-:W-:Y:S02]  /*15450*/  ELECT P6, UR62, PT ;  /* 0x00000000003e782f */ /* 0x000fe400038c0000 */
[----:B------:R-:W-:Y:S01]  /*15460*/  MOV R14, UR62 ;  /* 0x0000003e000e7c02 */ /* 0x000fe20008000f00 */
[----:B0-234-:R-:W-:Y:S10]  /*15470*/  ENDCOLLECTIVE ;  /* 0x000000000000791b */ /* 0x01dff40003800000 */
.L_x_4444:
[----:B------:R-:W-:Y:S05]  /*15480*/  BSYNC B1 ;  /* 0x0000000000017941 */ /* 0x000fea0003800000 */
.L_x_4443:
[----:B------:R-:W-:Y:S05]  /*15490*/  BRA `(.L_x_4445) ;  /* 0xffffffc400247947 */ /* 0x000fea000383ffff */
.L_x_4340:
[----:B0-----:R0:W1:Y:S02]  /*154a0*/  SYNCS.PHASECHK.TRANS64.TRYWAIT P1, [R5+URZ+0x38840], R0 ;  /* 0x03884000050075a7 */ /* 0x001064000802017f */
[----:B-1----:R-:W-:Y:S05]  /*154b0*/  @!P1 NANOSLEEP.SYNCS 0x989680 ;  /* 0x009896800000995d */ /* 0x002fea0003900000 */
[----:B------:R-:W1:Y:S02]  /*154c0*/  @!P1 SYNCS.PHASECHK.TRANS64 P1, [R5+URZ+0x38840], R0 ;  /* 0x03884000050095a7 */ /* 0x000e64000802007f */
[----:B-1----:R-:W-:Y:S05]  /*154d0*/  @!P1 BRA `(.L_x_4340) ;  /* 0xfffffffc00f09947 */ /* 0x002fea000383ffff */
[----:B------:R-:W-:Y:S05]  /*154e0*/  BRA `(.L_x_4446) ;  /* 0xffffffc400447947 */ /* 0x000fea000383ffff */
.L_x_4342:
[----:B-1----:R1:W0:Y:S02]  /*154f0*/  SYNCS.PHASECHK.TRANS64.TRYWAIT P1, [R3+URZ+0x38840], R2 ;  /* 0x03884002030075a7 */ /* 0x002224000802017f */
[----:B0-----:R-:W-:Y:S05]  /*15500*/  @!P1 NANOSLEEP.SYNCS 0x989680 ;  /* 0x009896800000995d */ /* 0x001fea0003900000 */
[----:B------:R-:W0:Y:S02]  /*15510*/  @!P1 SYNCS.PHASECHK.TRANS64 P1, [R3+URZ+0x38840], R2 ;  /* 0x03884002030095a7 */ /* 0x000e24000802007f */
[----:B0-----:R-:W-:Y:S05]  /*15520*/  @!P1 BRA `(.L_x_4342) ;  /* 0xfffffffc00f09947 */ /* 0x001fea000383ffff */
[----:B------:R-:W-:Y:S05]  /*15530*/  BRA `(.L_x_4447) ;  /* 0xffffffc400507947 */ /* 0x000fea000383ffff */
.L_x_4344:
[----:B------:R0:W0:Y:S02]  /*15540*/  SYNCS.PHASECHK.TRANS64.TRYWAIT P1, [R5+URZ+0x38860], R0 ;  /* 0x03886000050075a7 */ /* 0x000024000802017f */
[----:B0-----:R-:W-:Y:S05]  /*15550*/  @!P1 NANOSLEEP.SYNCS 0x989680 ;  /* 0x009896800000995d */ /* 0x001fea0003900000 */
[----:B------:R-:W0:Y:S02]  /*15560*/  @!P1 SYNCS.PHASECHK.TRANS64 P1, [R5+URZ+0x38860], R0 ;  /* 0x03886000050095a7 */ /* 0x000e24000802007f */
[----:B0-----:R-:W-:Y:S05]  /*15570*/  @!P1 BRA `(.L_x_4344) ;  /* 0xfffffffc00f09947 */ /* 0x001fea000383ffff */
[----:B------:R-:W-:Y:S05]  /*15580*/  BRA `(.L_x_4448) ;  /* 0xffffffc4004c7947 */ /* 0x000fea000383ffff */
.L_x_4449:
        /* <DEDUP_REMOVED lines=15> */
.L_x_15534:


//--------------------- .text._ZN7cutlass13device_kernelIN5flash11enable_sm90INS1_16FlashAttnFwdSm90INS1_25CollectiveMainloopFwdSm90ILi2EN4cute5tupleIJNS5_1CILi1EEES8_S8_EEENS6_IJNS7_ILi64EEESA_SA_EEELi512ENS_10bfloat16_tEfNS_4arch4Sm90ELb0ELb0ELb0ELb1ELb1ELb1ELb1ELb0ELb0ELb1ELb0ELb0EEENS1_21CollectiveEpilogueFwdINS6_IJSA_NS7_ILi512EEESA_EEES9_SC_SE_Li256ELb1ELb1ELb0ELb0EEENS1_36VarlenDynamicPersistentTileSchedulerILi64ELi64ELi256ELi128ELb0ELb1ELb1ELb0ELb1ELb1EEEEEEEEEvNT_6ParamsE --------------------------
	.section	.text._ZN7cutlass13device_kernelIN5flash11enable_sm90INS1_16FlashAttnFwdSm90INS1_25CollectiveMainloopFwdSm90ILi2EN4cute5tupleIJNS5_1CILi1EEES8_S8_EEENS6_IJNS7_ILi64EEESA_SA_EEELi512ENS_10bfloat16_tEfNS_4arch4Sm90ELb0ELb0ELb0ELb1ELb1ELb1ELb1ELb0ELb0ELb1ELb0ELb0EEENS1_21CollectiveEpilogueFwdINS6_IJSA_NS7_ILi512EEESA_EEES9_SC_SE_Li256ELb1ELb1ELb0ELb0EEENS1_36VarlenDynamicPersistentTileSchedulerILi64ELi64ELi256ELi128ELb0ELb1ELb1ELb0ELb1ELb1EEEEEEEEEvNT_6ParamsE,"ax",@progbits
	.align	128
.text._ZN7cutlass13device_kernelIN5flash11enable_sm90INS1_16FlashAttnFwdSm90INS1_25CollectiveMainloopFwdSm90ILi2EN4cute5tupleIJNS5_1CILi1EEES8_S8_EEENS6_IJNS7_ILi64EEESA_SA_EEELi512ENS_10bfloat16_tEfNS_4arch4Sm90ELb0ELb0ELb0ELb1ELb1ELb1ELb1ELb0ELb0ELb1ELb0ELb0EEENS1_21CollectiveEpilogueFwdINS6_IJSA_NS7_ILi512EEESA_EEES9_SC_SE_Li256ELb1ELb1ELb0ELb0EEENS1_36VarlenDynamicPersistentTileSchedulerILi64ELi64ELi256ELi128ELb0ELb1ELb1ELb0ELb1ELb1EEEEEEEEEvNT_6ParamsE:
        .type           _ZN7cutlass13device_kernelIN5flash11enable_sm90INS1_16FlashAttnFwdSm90INS1_25CollectiveMainloopFwdSm90ILi2EN4cute5tupleIJNS5_1CILi1EEES8_S8_EEENS6_IJNS7_ILi64EEESA_SA_EEELi512ENS_10bfloat16_tEfNS_4arch4Sm90ELb0ELb0ELb0ELb1ELb1ELb1ELb1ELb0ELb0ELb1ELb0ELb0EEENS1_21CollectiveEpilogueFwdINS6_IJSA_NS7_ILi512EEESA_EEES9_SC_SE_Li256ELb1ELb1ELb0ELb0EEENS1_36VarlenDynamicPersistentTileSchedulerILi64ELi64ELi256ELi128ELb0ELb1ELb1ELb0ELb1ELb1EEEEEEEEEvNT_6ParamsE,@function
        .size           _ZN7cutlass13device_kernelIN5flash11enable_sm90INS1_16FlashAttnFwdSm90INS1_25CollectiveMainloopFwdSm90ILi2EN4cute5tupleIJNS5_1CILi1EEES8_S8_EEENS6_IJNS7_ILi64EEESA_SA_EEELi512ENS_10bfloat16_tEfNS_4arch4Sm90ELb0ELb0ELb0ELb1ELb1ELb1ELb1ELb0ELb0ELb1ELb0ELb0EEENS1_21CollectiveEpilogueFwdINS6_IJSA_NS7_ILi512EEESA_EEES9_SC_SE_Li256ELb1ELb1ELb0ELb0EEENS1_36VarlenDynamicPersistentTileSchedulerILi64ELi64ELi256ELi128ELb0ELb1ELb1ELb0ELb1ELb1EEEEEEEEEvNT_6ParamsE,(.L_x_15535 - _ZN7cutlass13device_kernelIN5flash11enable_sm90INS1_16FlashAttnFwdSm90INS1_25CollectiveMainloopFwdSm90ILi2EN4cute5tupleIJNS5_1CILi1EEES8_S8_EEENS6_IJNS7_ILi64EEESA_SA_EEELi512ENS_10bfloat16_tEfNS_4arch4Sm90ELb0ELb0ELb0ELb1ELb1ELb1ELb1ELb0ELb0ELb1ELb0ELb0EEENS1_21CollectiveEpilogueFwdINS6_IJSA_NS7_ILi512EEESA_EEES9_SC_SE_Li256ELb1ELb1ELb0ELb0EEENS1_36VarlenDynamicPersistentTileSchedulerILi64ELi64ELi256ELi128ELb0ELb1ELb1ELb0ELb1ELb1EEEEEEEEEvNT_6ParamsE)
        .other          _ZN7cutlass13device_kernelIN5flash11enable_sm90INS1_16FlashAttnFwdSm90INS1_25CollectiveMainloopFwdSm90ILi2EN4cute5tupleIJNS5_1CILi1EEES8_S8_EEENS6_IJNS7_ILi64EEESA_SA_EEELi512ENS_10bfloat16_tEfNS_4arch4Sm90ELb0ELb0ELb0ELb1ELb1ELb1ELb1ELb0ELb0ELb1ELb0ELb0EEENS1_21CollectiveEpilogueFwdINS6_IJSA_NS7_ILi512EEESA_EEES9_SC_SE_Li256ELb1ELb1ELb0ELb0EEENS1_36VarlenDynamicPersistentTileSchedulerILi64ELi64ELi256ELi128ELb0ELb1ELb1ELb0ELb1ELb1EEEEEEEEEvNT_6ParamsE,@"STO_CUDA_ENTRY STV_DEFAULT"
_ZN7cutlass13device_kernelIN5flash11enable_sm90INS1_16FlashAttnFwdSm90INS1_25CollectiveMainloopFwdSm90ILi2EN4cute5tupleIJNS5_1CILi1EEES8_S8_EEENS6_IJNS7_ILi64EEESA_SA_EEELi512ENS_10bfloat16_tEfNS_4arch4Sm90ELb0ELb0ELb0ELb1ELb1ELb1ELb1ELb0ELb0ELb1ELb0ELb0EEENS1_21CollectiveEpilogueFwdINS6_IJSA_NS7_ILi512EEESA_EEES9_SC_SE_Li256ELb1ELb1ELb0ELb0EEENS1_36VarlenDynamicPersistentTileSchedulerILi64ELi64ELi256ELi128ELb0ELb1ELb1ELb0ELb1ELb1EEEEEEEEEvNT_6ParamsE:
        /* <DEDUP_REMOVED lines=17> */
.L_x_4451:
[----:B------:R-:W-:Y:S05]  /*0110*/  BSYNC B0 ;  /* 0x0000000000007941 */ /* 0x000fea0003800000 */
.L_x_4450:
        /* <DEDUP_REMOVED lines=12> */
[----:B------:R-:W-:Y:S01]  /*01e0*/  VOTEU.ANY UP2, P0 ;  /* 0x00000000003f7886 */ /* 0x000fe20000040100 */
        /* <DEDUP_REMOVED lines=8> */
[----:B-1----:R0:W1:Y:S01]  /*0270*/  @UP0 SYNCS.EXCH.64 URZ, [UR8+0x38800], UR4 ;  /* 0x03880004083f05b2 */ /* 0x0020620008000100 */
[----:B------:R0:W2:Y:S05]  /*0280*/  @UP1 SYNCS.EXCH.64 URZ, [UR8+0x38810], UR4 ;  /* 0x03881004083f15b2 */ /* 0x0000aa0008000100 */
[----:B------:R0:W3:Y:S02]  /*0290*/  @UP2 SYNCS.EXCH.64 URZ, [UR8+0x38820], UR6 ;  /* 0x03882006083f25b2 */ /* 0x0000e40008000100 */
        /* <DEDUP_REMOVED lines=15> */
.L_x_4452:
        /* <DEDUP_REMOVED lines=22> */
.L_x_4453:
        /* <DEDUP_REMOVED lines=18> */
.L_x_4454:
        /* <DEDUP_REMOVED lines=22> */
.L_x_4455:
        /* <DEDUP_REMOVED lines=22> */
.L_x_4456:
[----:B------:R-:W-:Y:S01]  /*08d0*/  IMAD.MOV.U32 R3, RZ, RZ, 0x1 ;  /* 0x00000001ff037424 */ /* 0x000fe200078e00ff */
[----:B------:R-:W-:Y:S01]  /*08e0*/  ISETP.NE.AND P0, PT, R4, RZ, PT ;  /* 0x000000ff0400720c */ /* 0x000fe20003f05270 */
[----:B------:R-:W-:Y:S01]  /*08f0*/  NOP ;  /* 0x0000000000007918 */ /* 0x000fe20000000000 */
[----:B------:R-:W-:Y:S01]  /*0900*/  ULDC.64 UR40, c[0x0][0x208] ;  /* 0x0000820000287ab9 */ /* 0x000fe20000000a00 */
[----:B------:R-:W-:Y:S01]  /*0910*/  BSSY B9, `(.L_x_4457) ;  /* 0x0001a66000097945 */ /* 0x000fe20003800000 */
[----:B------:R-:W-:-:S05]  /*0920*/  SEL R3, R3, 0x2, !P0 ;  /* 0x0000000203037807 */ /* 0x000fca0004000000 */
[----:B------:R0:W-:Y:S02]  /*0930*/  STL [R1+0x8], R3 ;  /* 0x0000080301007387 */ /* 0x0001e40000100800 */
[----:B01234-:R-:W-:Y:S06]  /*0940*/  BAR.SYNC.DEFER_BLOCKING 0x0 ;  /* 0x0000000000007b1d */ /* 0x01ffec0000010000 */
[----:B------:R-:W-:Y:S05]  /*0950*/  @!P0 BRA `(.L_x_4458) ;  /* 0x00000124009c8947 */ /* 0x000fea0003800000 */
.L_x_4459:
        /* <DEDUP_REMOVED lines=19> */
[----:B------:R-:W2:Y:S01]  /*0a90*/  LDL.LU R18, [R1+0x8] ;  /* 0x0000080001127983 */ /* 0x000ea20000300800 */
[----:B------:R-:W-:Y:S01]  /*0aa0*/  VIADD R19, R0, 0xffffff80 ;  /* 0xffffff8000137836 */ /* 0x000fe20000000000 */
[----:B------:R-:W-:Y:S01]  /*0ab0*/  CS2R R22, SRZ ;  /* 0x0000000000167805 */ /* 0x000fe2000001ff00 */
[----:B------:R-:W-:Y:S02]  /*0ac0*/  IMAD.MOV.U32 R227, RZ, RZ, 0x20 ;  /* 0x00000020ffe37424 */ /* 0x000fe400078e00ff */
[----:B------:R-:W-:Y:S01]  /*0ad0*/  IMAD.MOV.U32 R186, RZ, RZ, RZ ;  /* 0x000000ffffba7224 */ /* 0x000fe200078e00ff */
[----:B------:R-:W-:-:S04]  /*0ae0*/  SHF.R.S32.HI R0, RZ, 0x1f, R19 ;  /* 0x0000001fff007819 */ /* 0x000fc80000011413 */
        /* <DEDUP_REMOVED lines=15> */
[----:B------:R-:W-:Y:S02]  /*0be0*/  LOP3.LUT R14, R7, 0x1ffffffe, RZ, 0xc0, !PT ;  /* 0x1ffffffe070e7812 */ /* 0x000fe400078ec0ff */
[----:B------:R-:W-:Y:S02]  /*0bf0*/  LEA.HI R13, R13, R222, RZ, 0x2 ;  /* 0x000000de0d0d7211 */ /* 0x000fe400078f10ff */
[----:B------:R-:W-:Y:S01]  /*0c00*/  SHF.R.S32.HI R7, RZ, 0x2, R6 ;  /* 0x00000002ff077819 */ /* 0x000fe20000011406 */
[----:B------:R-:W-:Y:S01]  /*0c10*/  IMAD.IADD R14, R11, 0x1, -R14 ;  /* 0x000000010b0e7824 */ /* 0x000fe200078e0a0e */
[----:B------:R-:W-:Y:S02]  /*0c20*/  SHF.R.S32.HI R8, RZ, 0x1f, R6 ;  /* 0x0000001fff087819 */ /* 0x000fe40000011406 */
[----:B------:R-:W-:Y:S01]  /*0c30*/  SHF.R.S32.HI R15, RZ, 0x7, R3 ;  /* 0x00000007ff0f7819 */ /* 0x000fe20000011403 */
[----:B------:R-:W-:Y:S01]  /*0c40*/  IMAD.SHL.U32 R14, R14, 0x8, RZ ;  /* 0x000000080e0e7824 */ /* 0x000fe200078e00ff */
[----:B------:R-:W-:-:S02]  /*0c50*/  LOP3.LUT R13, R13, 0x3ffffc, RZ, 0xc0, !PT ;  /* 0x003ffffc0d0d7812 */ /* 0x000fc400078ec0ff */
[----:B------:R-:W-:Y:S01]  /*0c60*/  LEA.HI R8, R8, R7, RZ, 0x3 ;  /* 0x0000000708087211 */ /* 0x000fe200078f18ff */
[----:B------:R-:W-:Y:S01]  /*0c70*/  IMAD R16, R15, 0x100, R9 ;  /* 0x000001000f107824 */ /* 0x000fe200078e0209 */
[----:B------:R-:W-:Y:S01]  /*0c80*/  LOP3.LUT R12, R10, 0xfffffff8, RZ, 0xc0, !PT ;  /* 0xfffffff80a0c7812 */ /* 0x000fe200078ec0ff */
[----:B------:R-:W-:Y:S01]  /*0c90*/  IMAD.IADD R13, R222, 0x1, -R13 ;  /* 0x00000001de0d7824 */ /* 0x000fe200078e0a0d */
[----:B------:R-:W-:Y:S01]  /*0ca0*/  LOP3.LUT R8, R8, 0xfffffff8, RZ, 0xc0, !PT ;  /* 0xfffffff808087812 */ /* 0x000fe200078ec0ff */
[----:B------:R-:W-:Y:S01]  /*0cb0*/  IMAD.SHL.U32 R10, R10, 0x40, RZ ;  /* 0x000000400a0a7824 */ /* 0x000fe200078e00ff */
[----:B------:R-:W-:Y:S01]  /*0cc0*/  LEA.HI R5, R5, R4, RZ, 0x5 ;  /* 0x0000000405057211 */ /* 0x000fe200078f28ff */
[----:B------:R-:W-:Y:S01]  /*0cd0*/  IMAD.IADD R12, R9, 0x1, -R12 ;  /* 0x00000001090c7824 */ /* 0x000fe200078e0a0c */
[----:B------:R-:W-:Y:S01]  /*0ce0*/  LOP3.LUT R11, R6, 0x7ffffffc, RZ, 0xc0, !PT ;  /* 0x7ffffffc060b7812 */ /* 0x000fe200078ec0ff */
[----:B------:R-:W-:Y:S01]  /*0cf0*/  IMAD R13, R13, 0x10, R16 ;  /* 0x000000100d0d7824 */ /* 0x000fe200078e0210 */
[----:B------:R-:W-:Y:S01]  /*0d00*/  SHF.R.S32.HI R5, RZ, 0x5, R5 ;  /* 0x00000005ff057819 */ /* 0x000fe20000011405 */
[----:B------:R-:W-:Y:S01]  /*0d10*/  IMAD.IADD R8, R7, 0x1, -R8 ;  /* 0x0000000107087824 */ /* 0x000fe200078e0a08 */
[----:B------:R-:W-:Y:S01]  /*0d20*/  LEA.HI R3, R3, R15, RZ, 0x1 ;  /* 0x0000000f03037211 */ /* 0x000fe200078f08ff */
[----:B------:R-:W-:Y:S01]  /*0d30*/  IMAD.IADD R11, R4, 0x1, -R11 ;  /* 0x00000001040b7824 */ /* 0x000fe200078e0a0b */
[-C--:B------:R-:W-:Y:S01]  /*0d40*/  LEA.HI R4, R0, R19.reuse, RZ, 0x3 ;  /* 0x0000001300047211 */ /* 0x080fe200078f18ff */
[----:B------:R-:W-:Y:S01]  /*0d50*/  IMAD.SHL.U32 R9, R12, 0x40, RZ ;  /* 0x000000400c097824 */ /* 0x000fe200078e00ff */
[----:B------:R-:W-:Y:S01]  /*0d60*/  LEA.HI R0, R0, R19, RZ, 0x2 ;  /* 0x0000001300007211 */ /* 0x000fe200078f10ff */
[----:B------:R-:W-:Y:S01]  /*0d70*/  IMAD.U32 R7, R13, 0x40, R14 ;  /* 0x000000400d077824 */ /* 0x000fe200078e000e */
[----:B------:R-:W-:Y:S01]  /*0d80*/  LOP3.LUT R3, R3, 0xfffffe, RZ, 0xc0, !PT ;  /* 0x00fffffe03037812 */ /* 0x000fe200078ec0ff */
[----:B------:R-:W-:Y:S01]  /*0d90*/  IMAD R194, R5, 0x10, R8 ;  /* 0x0000001005c27824 */ /* 0x000fe200078e0208 */
[----:B------:R-:W-:Y:S01]  /*0da0*/  SHF.R.S32.HI R5, RZ, 0x3, R4 ;  /* 0x00000003ff057819 */ /* 0x000fe20000011404 */
[----:B------:R-:W-:Y:S01]  /*0db0*/  IMAD.SHL.U32 R223, R11, 0x2, RZ ;  /* 0x000000020bdf7824 */ /* 0x000fe200078e00ff */
[----:B------:R-:W-:Y:S01]  /*0dc0*/  LOP3.LUT R4, R4, 0xfffffff8, RZ, 0xc0, !PT ;  /* 0xfffffff804047812 */ /* 0x000fe200078ec0ff */
[----:B------:R0:W-:Y:S01]  /*0dd0*/  STL [R1+0x78], R7 ;  /* 0x0000780701007387 */ /* 0x0001e20000100800 */
[----:B------:R-:W-:Y:S01]  /*0de0*/  LOP3.LUT R9, R9, 0x1c0, RZ, 0xc0, !PT ;  /* 0x000001c009097812 */ /* 0x000fe200078ec0ff */
[----:B------:R-:W-:Y:S01]  /*0df0*/  IMAD.IADD R3, R15, 0x1, -R3 ;  /* 0x000000010f037824 */ /* 0x000fe200078e0a03 */
[----:B------:R-:W-:Y:S01]  /*0e00*/  SHF.R.S32.HI R187, RZ, 0x2, R0 ;  /* 0x00000002ffbb7819 */ /* 0x000fe20000011400 */
[----:B------:R-:W-:Y:S01]  /*0e10*/  STL [R1+0x54], RZ ;  /* 0x000054ff01007387 */ /* 0x000fe20000100800 */
[----:B------:R-:W-:Y:S01]  /*0e20*/  LOP3.LUT R14, R9, 0x8, R14, 0xf8, !PT ;  /* 0x00000008090e7812 */ /* 0x000fe200078ef80e */
[----:B------:R-:W-:Y:S01]  /*0e30*/  IMAD.SHL.U32 R224, R3, 0x100, RZ ;  /* 0x0000010003e07824 */ /* 0x000fe200078e00ff */
[----:B------:R-:W-:-:S02]  /*0e40*/  SHF.R.S32.HI R6, RZ, 0x1f, R0 ;  /* 0x0000001fff067819 */ /* 0x000fc40000011400 */
[----:B------:R-:W-:Y:S02]  /*0e50*/  SHF.R.U32.HI R9, RZ, 0x3, R9 ;  /* 0x00000003ff097819 */ /* 0x000fe40000011609 */
[----:B0-----:R-:W-:Y:S01]  /*0e60*/  LOP3.LUT R7, R10, 0x7ffffe00, RZ, 0xc0, !PT ;  /* 0x7ffffe000a077812 */ /* 0x001fe200078ec0ff */
[C---:B------:R-:W-:Y:S01]  /*0e70*/  IMAD.IADD R10, R19.reuse, 0x1, -R4 ;  /* 0x00000001130a7824 */ /* 0x040fe200078e0a04 */
[----:B------:R-:W-:Y:S02]  /*0e80*/  LOP3.LUT R0, R0, 0xfffffffc, RZ, 0xc0, !PT ;  /* 0xfffffffc00007812 */ /* 0x000fe400078ec0ff */
[----:B------:R-:W-:Y:S01]  /*0e90*/  LOP3.LUT R14, R14, R9, RZ, 0x3c, !PT ;  /* 0x000000090e0e7212 */ /* 0x000fe200078e3cff */
[----:B------:R-:W-:Y:S01]  /*0ea0*/  IMAD.SHL.U32 R192, R10, 0x8, RZ ;  /* 0x000000080ac07824 */ /* 0x000fe200078e00ff */
[----:B------:R-:W-:Y:S01]  /*0eb0*/  LEA.HI R6, R6, R187, RZ, 0x3 ;  /* 0x000000bb06067211 */ /* 0x000fe200078f18ff */
[----:B------:R-:W-:Y:S01]  /*0ec0*/  IMAD.IADD R8, R19, 0x1, -R0 ;  /* 0x0000000113087824 */ /* 0x000fe200078e0a00 */
[----:B------:R-:W-:Y:S01]  /*0ed0*/  R2P PR, R12, 0x6 ;  /* 0x000000060c007804 */ /* 0x000fe20000000000 */
[----:B------:R-:W-:Y:S01]  /*0ee0*/  VIADD R9, R187, 0x20 ;  /* 0x00000020bb097836 */ /* 0x000fe20000000000 */
[----:B------:R-:W-:Y:S01]  /*0ef0*/  LOP3.LUT R6, R6, 0xfffffff8, RZ, 0xc0, !PT ;  /* 0xfffffff806067812 */ /* 0x000fe200078ec0ff */
[----:B------:R-:W-:Y:S01]  /*0f00*/  VIADD R37, R192, 0x40 ;  /* 0x00000040c0257836 */ /* 0x000fe20000000000 */
[----:B------:R-:W-:Y:S01]  /*0f10*/  LEA.HI R0, R8, R8, RZ, 0x1 ;  /* 0x0000000808007211 */ /* 0x000fe200078f08ff */
[C---:B------:R-:W-:Y:S01]  /*0f20*/  VIADD R36, R192.reuse, 0x80 ;  /* 0x00000080c0247836 */ /* 0x040fe20000000000 */
[----:B------:R-:W-:Y:S01]  /*0f30*/  SHF.R.S32.HI R5, RZ, 0x1f, R9 ;  /* 0x0000001fff057819 */ /* 0x000fe20000011409 */
        /* <DEDUP_REMOVED lines=8> */
[----:B------:R-:W-:Y:S01]  /*0fc0*/  VIADD R33, R192, 0x140 ;  /* 0x00000140c0217836 */ /* 0x000fe20000000000 */
[----:B------:R-:W-:Y:S01]  /*0fd0*/  SHF.R.S32.HI R36, RZ, 0x1f, R35 ;  /* 0x0000001fff247819 */ /* 0x000fe20000011423 */
[----:B------:R-:W-:Y:S01]  /*0fe0*/  IMAD.SHL.U32 R16, R8, 0x8, RZ ;  /* 0x0000000808107824 */ /* 0x000fe200078e00ff */
[----:B------:R-:W-:Y:S01]  /*0ff0*/  SHF.R.S32.HI R35, RZ, 0x1f, R34 ;  /* 0x0000001fff237819 */ /* 0x000fe20000011422 */
[----:B------:R-:W-:Y:S01]  /*1000*/  VIADD R32, R192, 0x180 ;  /* 0x00000180c0207836 */ /* 0x000fe20000000000 */
[----:B------:R-:W-:Y:S01]  /*1010*/  LOP3.LUT R4, R4, 0x1c0, RZ, 0xc0, !PT ;  /* 0x000001c004047812 */ /* 0x000fe200078ec0ff */
[----:B------:R-:W-:Y:S01]  /*1020*/  VIADD R30, R192, 0x1c0 ;  /* 0x000001c0c01e7836 */ /* 0x000fe20000000000 */
[----:B------:R-:W-:Y:S01]  /*1030*/  SHF.R.S32.HI R34, RZ, 0x1f, R33 ;  /* 0x0000001fff227819 */ /* 0x000fe20000011421 */
[----:B------:R-:W-:Y:S01]  /*1040*/  VIADD R193, R184, 0x10 ;  /* 0x00000010b8c17836 */ /* 0x000fe20000000000 */
[----:B------:R-:W-:Y:S01]  /*1050*/  SHF.R.S32.HI R33, RZ, 0x1f, R32 ;  /* 0x0000001fff217819 */ /* 0x000fe20000011420 */
[C---:B------:R-:W-:Y:S01]  /*1060*/  VIADD R215, R16.reuse, 0x60 ;  /* 0x0000006010d77836 */ /* 0x040fe20000000000 */
[----:B------:R-:W-:Y:S01]  /*1070*/  SHF.R.S32.HI R32, RZ, 0x1f, R30 ;  /* 0x0000001fff207819 */ /* 0x000fe2000001141e */
[----:B------:R-:W-:Y:S01]  /*1080*/  VIADD R214, R16, 0x80 ;  /* 0x0000008010d67836 */ /* 0x000fe20000000000 */
[----:B------:R-:W-:Y:S01]  /*1090*/  SHF.R.U32.HI R28, RZ, 0x3, R4 ;  /* 0x00000003ff1c7819 */ /* 0x000fe20000011604 */
[----:B------:R-:W-:Y:S01]  /*10a0*/  IMAD.IADD R3, R8, 0x1, -R0 ;  /* 0x0000000108037824 */ /* 0x000fe200078e0a00 */
[----:B------:R-:W-:Y:S01]  /*10b0*/  LOP3.LUT R0, R4, 0x38, R16, 0xf8, !PT ;  /* 0x0000003804007812 */ /* 0x000fe200078ef810 */
[----:B------:R-:W-:Y:S01]  /*10c0*/  IMAD.SHL.U32 R5, R5, 0x40, RZ ;  /* 0x0000004005057824 */ /* 0x000fe200078e00ff */
[----:B------:R-:W-:Y:S01]  /*10d0*/  SHF.R.S32.HI R4, RZ, 0x1f, R215 ;  /* 0x0000001fff047819 */ /* 0x000fe200000114d7 */
[----:B------:R-:W-:Y:S01]  /*10e0*/  IMAD.SHL.U32 R30, R193, 0x2, RZ ;  /* 0x00000002c11e7824 */ /* 0x000fe200078e00ff */
[----:B------:R-:W-:Y:S01]  /*10f0*/  SHF.R.S32.HI R9, RZ, 0x1f, R214 ;  /* 0x0000001fff097819 */ /* 0x000fe200000114d6 */
[C---:B------:R-:W-:Y:S01]  /*1100*/  VIADD R213, R16.reuse, 0xa0 ;  /* 0x000000a010d57836 */ /* 0x040fe20000000000 */
[----:B------:R-:W-:Y:S01]  /*1110*/  LOP3.LUT R5, R5, 0xfffffe00, RZ, 0xc0, !PT ;  /* 0xfffffe0005057812 */ /* 0x000fe200078ec0ff */
[C---:B------:R-:W-:Y:S01]  /*1120*/  VIADD R212, R16.reuse, 0xc0 ;  /* 0x000000c010d47836 */ /* 0x040fe20000000000 */
[----:B------:R0:W-:Y:S01]  /*1130*/  STL [R1+0x64], R30 ;  /* 0x0000641e01007387 */ /* 0x0001e20000100800 */
[C---:B------:R-:W-:Y:S01]  /*1140*/  VIADD R211, R16.reuse, 0xe0 ;  /* 0x000000e010d37836 */ /* 0x040fe20000000000 */
[----:B------:R-:W-:Y:S01]  /*1150*/  SHF.R.S32.HI R24, RZ, 0x1f, R193 ;  /* 0x0000001fff187819 */ /* 0x000fe200000114c1 */
[----:B------:R-:W-:Y:S01]  /*1160*/  IMAD.IADD R190, R187, 0x1, -R6 ;  /* 0x00000001bbbe7824 */ /* 0x000fe200078e0a06 */
[----:B------:R-:W-:Y:S01]  /*1170*/  SHF.R.S32.HI R6, RZ, 0x1f, R213 ;  /* 0x0000001fff067819 */ /* 0x000fe200000114d5 */
[C---:B------:R-:W-:Y:S01]  /*1180*/  VIADD R210, R16.reuse, 0x100 ;  /* 0x0000010010d27836 */ /* 0x040fe20000000000 */
[----:B------:R-:W-:Y:S01]  /*1190*/  SHF.R.S32.HI R13, RZ, 0x1f, R212 ;  /* 0x0000001fff0d7819 */ /* 0x000fe200000114d4 */
[C---:B------:R-:W-:Y:S01]  /*11a0*/  VIADD R209, R16.reuse, 0x120 ;  /* 0x0000012010d17836 */ /* 0x040fe20000000000 */
[----:B------:R-:W-:Y:S01]  /*11b0*/  SHF.R.S32.HI R8, RZ, 0x1f, R211 ;  /* 0x0000001fff087819 */ /* 0x000fe200000114d3 */
[----:B------:R-:W-:Y:S01]  /*11c0*/  VIADD R208, R16, 0x140 ;  /* 0x0000014010d07836 */ /* 0x000fe20000000000 */
[----:B0-----:R-:W-:Y:S01]  /*11d0*/  SHF.L.U64.HI R30, R215, 0x1, R4 ;  /* 0x00000001d71e7819 */ /* 0x001fe20000010204 */
[----:B------:R-:W-:Y:S01]  /*11e0*/  STL [R1+0x70], R5 ;  /* 0x0000700501007387 */ /* 0x000fe20000100800 */
[----:B------:R-:W-:Y:S01]  /*11f0*/  SHF.L.U64.HI R4, R214, 0x1, R9 ;  /* 0x00000001d6047819 */ /* 0x000fe20000010209 */
[----:B------:R-:W-:Y:S01]  /*1200*/  VIADD R207, R16, 0x160 ;  /* 0x0000016010cf7836 */ /* 0x000fe20000000000 */
[----:B------:R-:W-:Y:S01]  /*1210*/  SHF.L.U64.HI R9, R213, 0x1, R6 ;  /* 0x00000001d5097819 */ /* 0x000fe20000010206 */
[----:B------:R-:W-:Y:S01]  /*1220*/  STL [R1], R30 ;  /* 0x0000001e01007387 */ /* 0x000fe20000100800 */
[----:B------:R-:W-:Y:S01]  /*1230*/  SHF.L.U64.HI R6, R212, 0x1, R13 ;  /* 0x00000001d4067819 */ /* 0x000fe2000001020d */
[----:B------:R-:W-:Y:S01]  /*1240*/  VIADD R206, R16, 0x180 ;  /* 0x0000018010ce7836 */ /* 0x000fe20000000000 */
[----:B------:R-:W-:Y:S01]  /*1250*/  SHF.R.S32.HI R15, RZ, 0x1f, R210 ;  /* 0x0000001fff0f7819 */ /* 0x000fe200000114d2 */
[----:B------:R0:W-:Y:S01]  /*1260*/  STL [R1+0x4], R4 ;  /* 0x0000040401007387 */ /* 0x0001e20000100800 */
[----:B------:R-:W-:Y:S01]  /*1270*/  SHF.R.S32.HI R10, RZ, 0x1f, R209 ;  /* 0x0000001fff0a7819 */ /* 0x000fe200000114d1 */
[----:B------:R-:W-:Y:S01]  /*1280*/  IMAD R7, R222, 0x400, R7 ;  /* 0x00000400de077824 */ /* 0x000fe200078e0207 */
[----:B------:R-:W-:Y:S01]  /*1290*/  SHF.R.S32.HI R21, RZ, 0x1f, R208 ;  /* 0x0000001fff157819 */ /* 0x000fe200000114d0 */
[C---:B------:R-:W-:Y:S01]  /*12a0*/  VIADD R195, R16.reuse, 0x1a0 ;  /* 0x000001a010c37836 */ /* 0x040fe20000000000 */
[----:B------:R-:W-:Y:S01]  /*12b0*/  STL [R1+0x8], R9 ;  /* 0x0000080901007387 */ /* 0x000fe20000100800 */
[----:B------:R-:W-:Y:S01]  /*12c0*/  SHF.R.S32.HI R12, RZ, 0x1f, R207 ;  /* 0x0000001fff0c7819 */ /* 0x000fe200000114cf */
[----:B------:R-:W-:Y:S01]  /*12d0*/  IMAD.IADD R7, R7, 0x1, R14 ;  /* 0x0000000107077824 */ /* 0x000fe200078e020e */
[----:B------:R-:W-:Y:S01]  /*12e0*/  SHF.R.S32.HI R29, RZ, 0x1f, R206 ;  /* 0x0000001fff1d7819 */ /* 0x000fe200000114ce */
[----:B------:R1:W-:Y:S01]  /*12f0*/  STL [R1+0xc], R6 ;  /* 0x00000c0601007387 */ /* 0x0003e20000100800 */
[----:B0-----:R-:W-:Y:S01]  /*1300*/  SHF.L.U64.HI R4, R211, 0x1, R8 ;  /* 0x00000001d3047819 */ /* 0x001fe20000010208 */
[----:B------:R-:W-:Y:S01]  /*1310*/  VIADD R218, R16, 0x1c0 ;  /* 0x000001c010da7836 */ /* 0x000fe20000000000 */
[----:B------:R-:W-:Y:S01]  /*1320*/  SHF.L.U64.HI R8, R210, 0x1, R15 ;  /* 0x00000001d2087819 */ /* 0x000fe2000001020f */
[C---:B------:R-:W-:Y:S01]  /*1330*/  VIADD R217, R16.reuse, 0x1e0 ;  /* 0x000001e010d97836 */ /* 0x040fe20000000000 */
[----:B------:R-:W-:Y:S01]  /*1340*/  SHF.R.S32.HI R14, RZ, 0x1f, R195 ;  /* 0x0000001fff0e7819 */ /* 0x000fe200000114c3 */
[----:B------:R0:W-:Y:S01]  /*1350*/  STL [R1+0x10], R4 ;  /* 0x0000100401007387 */ /* 0x0001e20000100800 */
[----:B------:R-:W-:Y:S01]  /*1360*/  SHF.R.S32.HI R31, RZ, 0x1f, R218 ;  /* 0x0000001fff1f7819 */ /* 0x000fe200000114da */
[----:B------:R-:W-:Y:S01]  /*1370*/  IMAD R225, R7, 0x2, R2 ;  /* 0x0000000207e17824 */ /* 0x000fe200078e0202 */
[----:B------:R-:W-:Y:S01]  /*1380*/  SHF.R.S32.HI R20, RZ, 0x1f, R217 ;  /* 0x0000001fff147819 */ /* 0x000fe200000114d9 */
[----:B------:R3:W-:Y:S01]  /*1390*/  STL [R1+0x14], R8 ;  /* 0x0000140801007387 */ /* 0x0007e20000100800 */
[----:B-1----:R-:W-:Y:S01]  /*13a0*/  SHF.L.U64.HI R6, R209, 0x1, R10 ;  /* 0x00000001d1067819 */ /* 0x002fe2000001020a */
[----:B------:R-:W-:Y:S01]  /*13b0*/  VIADD R216, R16, 0x40 ;  /* 0x0000004010d87836 */ /* 0x000fe20000000000 */
[----:B------:R-:W-:Y:S01]  /*13c0*/  SHF.L.U64.HI R7, R218, 0x1, R31 ;  /* 0x00000001da077819 */ /* 0x000fe2000001021f */
[----:B------:R-:W-:Y:S01]  /*13d0*/  VIADD R228, R225, 0x36400 ;  /* 0x00036400e1e47836 */ /* 0x000fe20000000000 */
[----:B------:R-:W-:Y:S01]  /*13e0*/  LOP3.LUT R5, R5, R0, R28, 0xf6, !PT ;  /* 0x0000000005057212 */ /* 0x000fe200078ef61c */
[----:B------:R1:W-:Y:S01]  /*13f0*/  STL [R1+0x18], R6 ;  /* 0x0000180601007387 */ /* 0x0003e20000100800 */
[----:B0-----:R-:W-:Y:S01]  /*1400*/  SHF.L.U64.HI R4, R208, 0x1, R21 ;  /* 0x00000001d0047819 */ /* 0x001fe20000010215 */
[----:B------:R-:W-:Y:S01]  /*1410*/  IMAD R0, R3, 0x8, R194 ;  /* 0x0000000803007824 */ /* 0x000fe200078e02c2 */
[----:B------:R-:W-:Y:S01]  /*1420*/  SEL R227, R227, 0xffffffe0, !P1 ;  /* 0xffffffe0e3e37807 */ /* 0x000fe20004800000 */
[----:B------:R-:W-:Y:S01]  /*1430*/  VIADD R19, R16, 0x20 ;  /* 0x0000002010137836 */ /* 0x000fe20000000000 */
[----:B---3--:R-:W-:Y:S01]  /*1440*/  SHF.L.U64.HI R8, R207, 0x1, R12 ;  /* 0x00000001cf087819 */ /* 0x008fe2000001020c */
[----:B------:R0:W-:Y:S01]  /*1450*/  STL [R1+0x1c], R4 ;  /* 0x00001c0401007387 */ /* 0x0001e20000100800 */
[----:B------:R-:W-:Y:S01]  /*1460*/  VIADD R226, R225, 0x36440 ;  /* 0x00036440e1e27836 */ /* 0x000fe20000000000 */
[----:B------:R-:W-:Y:S01]  /*1470*/  SHF.R.S32.HI R229, RZ, 0x1f, R216 ;  /* 0x0000001fffe57819 */ /* 0x000fe200000114d8 */
[----:B------:R-:W-:Y:S01]  /*1480*/  @P2 VIADD R226, R228, 0xffffffc0 ;  /* 0xffffffc0e4e22836 */ /* 0x000fe20000000000 */
[----:B-1----:R-:W-:Y:S01]  /*1490*/  SHF.L.U64.HI R6, R206, 0x1, R29 ;  /* 0x00000001ce067819 */ /* 0x002fe2000001021d */
[----:B------:R-:W-:Y:S01]  /*14a0*/  STL [R1+0x20], R8 ;  /* 0x0000200801007387 */ /* 0x000fe20000100800 */
[----:B------:R-:W-:Y:S01]  /*14b0*/  IMAD.IADD R228, R228, 0x1, R227 ;  /* 0x00000001e4e47824 */ /* 0x000fe200078e02e3 */
[----:B------:R-:W-:Y:S01]  /*14c0*/  SHF.R.S32.HI R17, RZ, 0x1f, R16 ;  /* 0x0000001fff117819 */ /* 0x000fe20000011410 */
[----:B------:R-:W-:Y:S01]  /*14d0*/  IMAD.IADD R227, R227, 0x1, R226 ;  /* 0x00000001e3e37824 */ /* 0x000fe200078e02e2 */
[----:B------:R1:W-:Y:S01]  /*14e0*/  STL [R1+0x24], R6 ;  /* 0x0000240601007387 */ /* 0x0003e20000100800 */
[----:B0-----:R-:W-:-:S02]  /*14f0*/  SHF.L.U64.HI R4, R195, 0x1, R14 ;  /* 0x00000001c3047819 */ /* 0x001fc4000001020e */
[----:B------:R-:W-:Y:S02]  /*1500*/  SHF.R.S32.HI R191, RZ, 0x1f, R19 ;  /* 0x0000001fffbf7819 */ /* 0x000fe40000011413 */
[----:B------:R-:W-:Y:S01]  /*1510*/  SHF.L.U64.HI R229, R216, 0x1, R229 ;  /* 0x00000001d8e57819 */ /* 0x000fe200000102e5 */
[----:B------:R0:W-:Y:S01]  /*1520*/  STL [R1+0x28], R4 ;  /* 0x0000280401007387 */ /* 0x0001e20000100800 */
[----:B-1----:R-:W-:-:S03]  /*1530*/  SHF.L.U64.HI R6, R217, 0x1, R20 ;  /* 0x00000001d9067819 */ /* 0x002fc60000010214 */
[----:B------:R-:W-:Y:S04]  /*1540*/  STL [R1+0x2c], R7 ;  /* 0x00002c0701007387 */ /* 0x000fe80000100800 */
[----:B------:R-:W-:Y:S01]  /*1550*/  STL [R1+0x30], R6 ;  /* 0x0000300601007387 */ /* 0x000fe20000100800 */
[----:B0-----:R-:W-:-:S05]  /*1560*/  SHF.L.U64.HI R4, R193, 0x1, R24 ;  /* 0x00000001c1047819 */ /* 0x001fca0000010218 */
[----:B------:R0:W-:Y:S02]  /*1570*/  STL [R1+0x60], R4 ;  /* 0x0000600401007387 */ /* 0x0001e40000100800 */
[----:B0-----:R-:W-:-:S05]  /*1580*/  IMAD R4, R5, 0x2, R2 ;  /* 0x0000000205047824 */ /* 0x001fca00078e0202 */
[----:B------:R0:W-:Y:S04]  /*1590*/  STL [R1+0x68], R4 ;  /* 0x0000680401007387 */ /* 0x0001e80000100800 */
[----:B------:R0:W-:Y:S01]  /*15a0*/  STL [R1+0x74], R0 ;  /* 0x0000740001007387 */ /* 0x0001e20000100800 */
[----:B--2---:R-:W-:Y:S01]  /*15b0*/  LOP3.LUT R188, R18, 0x1, RZ, 0xfc, !PT ;  /* 0x0000000112bc7812 */ /* 0x004fe200078efcff */
[----:B0-----:R-:W-:-:S07]  /*15c0*/  IMAD.MOV.U32 R18, RZ, RZ, RZ ;  /* 0x000000ffff127224 */ /* 0x001fce00078e00ff */
.L_x_4581:
        /* <DEDUP_REMOVED lines=56> */
.L_x_4461:
[----:B------:R-:W-:Y:S02]  /*1950*/  IMAD.U32 R40, RZ, RZ, UR5 ;  /* 0x00000005ff287e24 */ /* 0x000fe4000f8e00ff */
[----:B------:R-:W-:Y:S01]  /*1960*/  IMAD.U32 R28, RZ, RZ, UR4 ;  /* 0x00000004ff1c7e24 */ /* 0x000fe2000f8e00ff */
[----:B------:R-:W-:Y:S06]  /*1970*/  @!P2 BRA `(.L_x_4462) ;  /* 0x000000000010a947 */ /* 0x000fec0003800000 */
[----:B-1----:R-:W-:-:S04]  /*1980*/  IADD3 R4, P0, R31, UR8, RZ ;  /* 0x000000081f047c10 */ /* 0x002fc8000ff1e0ff */
[----:B------:R-:W-:-:S05]  /*1990*/  IADD3.X R5, R30, UR9, RZ, P0, !PT ;  /* 0x000000091e057c10 */ /* 0x000fca00087fe4ff */
[----:B------:R0:W5:Y:S01]  /*19a0*/  LDG.E R28, desc[UR40][R4.64] ;  /* 0x00000028041c7981 */ /* 0x000162000c1e1900 */
[----:B------:R-:W-:Y:S05]  /*19b0*/  BRA `(.L_x_4463) ;  /* 0x0000000000107947 */ /* 0x000fea0003800000 */
.L_x_4462:
[----:B------:R-:W-:Y:S05]  /*19c0*/  @!P0 BRA `(.L_x_4463) ;  /* 0x00000000000c8947 */ /* 0x000fea0003800000 */
[----:B-1----:R-:W2:Y:S04]  /*19d0*/  LDG.E R5, desc[UR40][R8.64] ;  /* 0x0000002808057981 */ /* 0x002ea8000c1e1900 */
[----:B------:R-:W2:Y:S02]  /*19e0*/  LDG.E R28, desc[UR40][R8.64+0x4] ;  /* 0x00000428081c7981 */ /* 0x000ea4000c1e1900 */
[----:B--2---:R-:W-:-:S07]  /*19f0*/  IMAD.IADD R28, R28, 0x1, -R5 ;  /* 0x000000011c1c7824 */ /* 0x004fce00078e0a05 */
.L_x_4463:
        /* <DEDUP_REMOVED lines=55> */
.L_x_4466:
[----:B------:R-:W-:Y:S05]  /*1d70*/  BSYNC B6 ;  /* 0x0000000000067941 */ /* 0x000fea0003800000 */
.L_x_4465:
        /* <DEDUP_REMOVED lines=20> */
.L_x_4468:
[----:B------:R-:W-:Y:S05]  /*1ec0*/  BSYNC B6 ;  /* 0x0000000000067941 */ /* 0x000fea0003800000 */
.L_x_4467:
[----:B------:R-:W-:Y:S01]  /*1ed0*/  ULDC.64 UR4, c[0x0][0xaf0] ;  /* 0x0002bc0000047ab9 */ /* 0x000fe20000000a00 */
[----:B------:R-:W0:Y:S01]  /*1ee0*/  LDC R51, c[0x0][0x3f4] ;  /* 0x0000fd00ff337b82 */ /* 0x000e220000000800 */
[----:B------:R-:W-:-:S04]  /*1ef0*/  ISETP.NE.U32.AND P0, PT, RZ, UR4, PT ;  /* 0x00000004ff007c0c */ /* 0x000fc8000bf05070 */
[----:B------:R-:W-:-:S03]  /*1f00*/  ISETP.NE.AND.EX P0, PT, RZ, UR5, PT, P0 ;  /* 0x00000005ff007c0c */ /* 0x000fc6000bf05300 */
[----:B------:R-:W1:Y:S08]  /*1f10*/  LDC.64 R4, c[0x0][0x3f8] ;  /* 0x0000fe00ff047b82 */ /* 0x000e700000000a00 */
[----:B------:R-:W2:Y:S02]  /*1f20*/  LDC.64 R46, c[0x0][0x408] ;  /* 0x00010200ff2e7b82 */ /* 0x000ea40000000a00 */
[----:B------:R-:W-:-:S02]  /*1f30*/  @P0 IADD3 R6, P1, R31, UR4, RZ ;  /* 0x000000041f060c10 */ /* 0x000fc4000ff3e0ff */
[----:B------:R-:W-:Y:S01]  /*1f40*/  SHF.R.S32.HI R3, RZ, 0x1f, R187 ;  /* 0x0000001fff037819 */ /* 0x000fe200000114bb */
[----:B------:R-:W3:Y:S01]  /*1f50*/  S2R R12, SR_TID.X ;  /* 0x00000000000c7919 */ /* 0x000ee20000002100 */
[----:B------:R-:W-:Y:S02]  /*1f60*/  @P0 IADD3.X R7, R30, UR5, RZ, P1, !PT ;  /* 0x000000051e070c10 */ /* 0x000fe40008ffe4ff */
[--C-:B------:R-:W-:Y:S01]  /*1f70*/  SHF.R.S32.HI R185, RZ, 0x1f, R184.reuse ;  /* 0x0000001fffb97819 */ /* 0x100fe200000114b8 */
[----:B------:R-:W-:Y:S01]  /*1f80*/  IMAD.SHL.U32 R44, R190, 0x40, RZ ;  /* 0x00000040be2c7824 */ /* 0x000fe200078e00ff */
[----:B------:R-:W-:Y:S01]  /*1f90*/  ULDC UR4, c[0x0][0x2f4] ;  /* 0x0000bd0000047ab9 */ /* 0x000fe20000000800 */
[----:B------:R4:W3:Y:S01]  /*1fa0*/  @P0 LDG.E R41, desc[UR40][R6.64] ;  /* 0x0000002806290981 */ /* 0x0008e2000c1e1900 */
[----:B0-----:R-:W-:Y:S02]  /*1fb0*/  ISETP.GE.AND P0, PT, R16, R51, PT ;  /* 0x000000331000720c */ /* 0x001fe40003f06270 */
[----:B------:R-:W-:Y:S01]  /*1fc0*/  LOP3.LUT R44, R44, 0x1c0, RZ, 0xc0, !PT ;  /* 0x000001c02c2c7812 */ /* 0x000fe200078ec0ff */
[----:B------:R-:W0:Y:S01]  /*1fd0*/  S2R R30, SR_TID.X ;  /* 0x00000000001e7919 */ /* 0x000e220000002100 */
[-C--:B-1----:R-:W-:Y:S01]  /*1fe0*/  IMAD R0, R3, R4.reuse, RZ ;  /* 0x0000000403007224 */ /* 0x082fe200078e02ff */
[----:B------:R-:W-:Y:S01]  /*1ff0*/  SHF.L.U64.HI R42, R4, 0x6, R5 ;  /* 0x00000006042a7819 */ /* 0x000fe20000010205 */
[----:B------:R-:W-:Y:S01]  /*2000*/  IMAD.WIDE.U32 R20, R187, R4, R184 ;  /* 0x00000004bb147225 */ /* 0x000fe200078e00b8 */
[----:B------:R-:W-:-:S02]  /*2010*/  ISETP.GE.AND P2, PT, R16, UR4, PT ;  /* 0x0000000410007c0c */ /* 0x000fc4000bf46270 */
[----:B----45:R-:W-:Y:S01]  /*2020*/  SHF.R.S32.HI R7, RZ, 0x1f, R27 ;  /* 0x0000001fff077819 */ /* 0x030fe2000001141b */
[----:B------:R-:W-:Y:S01]  /*2030*/  IMAD R9, R187, R5, R0 ;  /* 0x00000005bb097224 */ /* 0x000fe200078e0200 */
[----:B------:R-:W-:Y:S01]  /*2040*/  SHF.R.S32.HI R48, RZ, 0x1f, R26 ;  /* 0x0000001fff307819 */ /* 0x000fe2000001141a */
[----:B--2---:R-:W-:Y:S01]  /*2050*/  IMAD R8, R3, R46, RZ ;  /* 0x0000002e03087224 */ /* 0x004fe200078e02ff */
[----:B------:R-:W-:Y:S01]  /*2060*/  SEL R3, R51, RZ, P0 ;  /* 0x000000ff33037207 */ /* 0x000fe20000000000 */
[----:B------:R-:W-:Y:S01]  /*2070*/  IMAD.WIDE.U32 R32, R187, R4, R16 ;  /* 0x00000004bb207225 */ /* 0x000fe200078e0010 */
[----:B------:R-:W-:Y:S02]  /*2080*/  SHF.L.U64.HI R45, R46, 0x6, R47 ;  /* 0x000000062e2d7819 */ /* 0x000fe4000001022f */
[----:B------:R-:W-:Y:S01]  /*2090*/  ISETP.GE.AND P1, PT, R19, UR4, PT ;  /* 0x0000000413007c0c */ /* 0x000fe2000bf26270 */
[----:B------:R-:W-:Y:S01]  /*20a0*/  IMAD.IADD R3, R16, 0x1, R3 ;  /* 0x0000000110037824 */ /* 0x000fe200078e0203 */
[----:B------:R-:W-:Y:S01]  /*20b0*/  P2R R63, PR, RZ, 0x4 ;  /* 0x00000004ff3f7803 */ /* 0x000fe20000000000 */
[----:B------:R-:W-:-:S02]  /*20c0*/  IMAD.IADD R21, R21, 0x1, R9 ;  /* 0x0000000115157824 */ /* 0x000fc400078e0209 */
[----:B------:R-:W-:Y:S01]  /*20d0*/  IMAD.IADD R33, R9, 0x1, R33 ;  /* 0x0000000109217824 */ /* 0x000fe200078e0221 */
[----:B------:R-:W-:Y:S01]  /*20e0*/  SHF.R.S32.HI R6, RZ, 0x1f, R3 ;  /* 0x0000001fff067819 */ /* 0x000fe20000011403 */
[----:B------:R-:W-:Y:S01]  /*20f0*/  IMAD R11, R187, R47, R8 ;  /* 0x0000002fbb0b7224 */ /* 0x000fe200078e0208 */
[----:B---3--:R-:W-:Y:S01]  /*2100*/  SHF.R.U32.HI R12, RZ, 0x7, R12 ;  /* 0x00000007ff0c7819 */ /* 0x008fe2000001160c */
[C---:B------:R-:W-:Y:S01]  /*2110*/  IMAD R8, R7.reuse, R4, RZ ;  /* 0x0000000407087224 */ /* 0x040fe200078e02ff */
[----:B------:R-:W-:Y:S01]  /*2120*/  LEA.HI R3, R6, R3, RZ, 0x3 ;  /* 0x0000000306037211 */ /* 0x000fe200078f18ff */
[----:B------:R-:W-:Y:S02]  /*2130*/  IMAD R6, R7, R46, RZ ;  /* 0x0000002e07067224 */ /* 0x000fe400078e02ff */
[----:B------:R-:W-:Y:S01]  /*2140*/  IMAD.WIDE.U32 R20, R27, R4, R20 ;  /* 0x000000041b147225 */ /* 0x000fe200078e0014 */
[----:B------:R-:W-:-:S03]  /*2150*/  LOP3.LUT R56, R3, 0xfffffff8, RZ, 0xc0, !PT ;  /* 0xfffffff803387812 */ /* 0x000fc600078ec0ff */
[----:B------:R-:W-:Y:S01]  /*2160*/  IMAD.WIDE.U32 R32, R27, R4, R32 ;  /* 0x000000041b207225 */ /* 0x000fe200078e0020 */
[----:B------:R-:W-:-:S03]  /*2170*/  SHF.R.S32.HI R61, RZ, 0x1f, R56 ;  /* 0x0000001fff3d7819 */ /* 0x000fc60000011438 */
[----:B0-----:R-:W-:Y:S02]  /*2180*/  VIADD R30, R30, 0xffffff80 ;  /* 0xffffff801e1e7836 */ /* 0x001fe40000000000 */
[----:B------:R-:W-:Y:S01]  /*2190*/  IMAD.SHL.U32 R43, R4, 0x40, RZ ;  /* 0x00000040042b7824 */ /* 0x000fe200078e00ff */
[----:B------:R-:W-:Y:S01]  /*21a0*/  LOP3.LUT R4, R44, 0x18, R16, 0xf8, !PT ;  /* 0x000000182c047812 */ /* 0x000fe200078ef810 */
[----:B------:R-:W-:Y:S01]  /*21b0*/  IMAD R57, R27, R47, R6 ;  /* 0x0000002f1b397224 */ /* 0x000fe200078e0206 */
[----:B------:R-:W-:Y:S01]  /*21c0*/  SHF.R.S32.HI R10, RZ, 0x1f, R30 ;  /* 0x0000001fff0a7819 */ /* 0x000fe2000001141e */
[C---:B------:R-:W-:Y:S01]  /*21d0*/  IMAD.WIDE.U32 R34, R187.reuse, R46, R184 ;  /* 0x0000002ebb227225 */ /* 0x040fe200078e00b8 */
[----:B------:R-:W-:Y:S02]  /*21e0*/  SHF.R.U32.HI R47, RZ, 0x3, R44 ;  /* 0x00000003ff2f7819 */ /* 0x000fe4000001162c */
[----:B------:R-:W-:Y:S01]  /*21f0*/  LEA.HI R10, R10, R30, RZ, 0x2 ;  /* 0x0000001e0a0a7211 */ /* 0x000fe200078f10ff */
[----:B------:R-:W-:-:S03]  /*2200*/  IMAD.WIDE.U32 R36, R187, R46, R16 ;  /* 0x0000002ebb247225 */ /* 0x000fc600078e0010 */
[----:B------:R-:W-:Y:S01]  /*2210*/  LOP3.LUT R10, R10, 0xfffffffc, RZ, 0xc0, !PT ;  /* 0xfffffffc0a0a7812 */ /* 0x000fe200078ec0ff */
[----:B------:R-:W-:Y:S01]  /*2220*/  IMAD R9, R27, R5, R8 ;  /* 0x000000051b097224 */ /* 0x000fe200078e0208 */
[-C--:B------:R-:W-:Y:S01]  /*2230*/  LOP3.LUT R5, R4, R47.reuse, RZ, 0x3c, !PT ;  /* 0x0000002f04057212 */ /* 0x080fe200078e3cff */
[----:B------:R-:W-:Y:S01]  /*2240*/  IMAD.IADD R35, R35, 0x1, R11 ;  /* 0x0000000123237824 */ /* 0x000fe200078e020b */
[----:B------:R-:W-:Y:S01]  /*2250*/  LOP3.LUT R4, R44, 0x38, R3, 0xf8, !PT ;  /* 0x000000382c047812 */ /* 0x000fe200078ef803 */
[----:B------:R-:W-:Y:S02]  /*2260*/  IMAD.IADD R37, R11, 0x1, R37 ;  /* 0x000000010b257824 */ /* 0x000fe400078e0225 */
[----:B------:R-:W-:Y:S01]  /*2270*/  IMAD R52, R222, 0x200, R5 ;  /* 0x00000200de347824 */ /* 0x000fe200078e0205 */
[----:B------:R-:W-:Y:S01]  /*2280*/  LOP3.LUT R5, R4, R47, RZ, 0x3c, !PT ;  /* 0x0000002f04057212 */ /* 0x000fe200078e3cff */
[----:B------:R-:W-:-:S04]  /*2290*/  IMAD.WIDE.U32 R34, R27, R46, R34 ;  /* 0x0000002e1b227225 */ /* 0x000fc800078e0022 */
[----:B------:R-:W-:-:S04]  /*22a0*/  IMAD.WIDE.U32 R36, R27, R46, R36 ;  /* 0x0000002e1b247225 */ /* 0x000fc800078e0024 */
[----:B------:R-:W-:Y:S02]  /*22b0*/  IMAD.IADD R10, R30, 0x1, -R10 ;  /* 0x000000011e0a7824 */ /* 0x000fe400078e0a0a */
[----:B------:R-:W-:Y:S02]  /*22c0*/  IMAD.IADD R55, R35, 0x1, R57 ;  /* 0x0000000123377824 */ /* 0x000fe400078e0239 */
[----:B------:R-:W-:Y:S02]  /*22d0*/  IMAD.IADD R0, R29, 0x1, R28 ;  /* 0x000000011d007824 */ /* 0x000fe400078e021c */
[----:B------:R-:W-:Y:S02]  /*22e0*/  IMAD.SHL.U32 R46, R46, 0x40, RZ ;  /* 0x000000402e2e7824 */ /* 0x000fe400078e00ff */
[----:B------:R-:W-:Y:S02]  /*22f0*/  VIADD R49, R12, 0x8 ;  /* 0x000000080c317836 */ /* 0x000fe40000000000 */
[----:B------:R-:W-:-:S02]  /*2300*/  IMAD R50, R10, 0x40, R187 ;  /* 0x000000400a327824 */ /* 0x000fc400078e02bb */
[----:B------:R-:W-:Y:S02]  /*2310*/  IMAD.SHL.U32 R51, R51, 0x2, RZ ;  /* 0x0000000233337824 */ /* 0x000fe400078e00ff */
[----:B------:R-:W-:Y:S02]  /*2320*/  IMAD.IADD R53, R21, 0x1, R9 ;  /* 0x0000000115357824 */ /* 0x000fe400078e0209 */
[----:B------:R-:W-:Y:S02]  /*2330*/  IMAD.IADD R54, R9, 0x1, R33 ;  /* 0x0000000109367824 */ /* 0x000fe400078e0221 */
[----:B------:R-:W-:Y:S02]  /*2340*/  IMAD.IADD R57, R57, 0x1, R37 ;  /* 0x0000000139397824 */ /* 0x000fe400078e0225 */
[----:B------:R-:W-:Y:S01]  /*2350*/  IMAD R62, R222, 0x200, R5 ;  /* 0x00000200de3e7824 */ /* 0x000fe200078e0205 */
[----:B------:R-:W-:-:S07]  /*2360*/  SHF.R.S32.HI R60, RZ, 0x1f, R41 ;  /* 0x0000001fff3c7819 */ /* 0x000fce0000011429 */
.L_x_4501:
        /* <DEDUP_REMOVED lines=93> */
.L_x_4473:
[----:B------:R-:W-:Y:S05]  /*2940*/  BSYNC B1 ;  /* 0x0000000000017941 */ /* 0x000fea0003800000 */
.L_x_4472:
        /* <DEDUP_REMOVED lines=17> */
.L_x_4474:
[----:B------:R-:W-:Y:S01]  /*2a60*/  IMAD R64, R22, 0x8, R2 ;  /* 0x0000000816407824 */ /* 0x000fe200078e0202 */
[----:B------:R-:W-:Y:S01]  /*2a70*/  SHF.L.U32 R75, R186, 0x1f, RZ ;  /* 0x0000001fba4b7819 */ /* 0x000fe200000006ff */
[----:B------:R-:W-:Y:S03]  /*2a80*/  BSSY B1, `(.L_x_4475) ;  /* 0x0000003000017945 */ /* 0x000fe60003800000 */
[----:B------:R-:W0:Y:S02]  /*2a90*/  SYNCS.PHASECHK.TRANS64.TRYWAIT P5, [R64+URZ+0x38890], R75 ;  /* 0x0388904b400075a7 */ /* 0x000e2400080a017f */
[----:B0-----:R-:W-:Y:S05]  /*2aa0*/  @!P5 BRA `(.L_x_4476) ;  /* 0x000001840038d947 */ /* 0x001fea0003800000 */
.L_x_4716:
[----:B------:R-:W-:Y:S05]  /*2ab0*/  BSYNC B1 ;  /* 0x0000000000017941 */ /* 0x000fea0003800000 */
.L_x_4475:
[----:B------:R-:W-:-:S03]  /*2ac0*/  UMOV UR4, 0xffffffff ;  /* 0xffffffff00047882 */ /* 0x000fc60000000000 */
[----:B------:R-:W-:Y:S05]  /*2ad0*/  BRA.DIV UR4, `(.L_x_4477) ;  /* 0x0000018604407947 */ /* 0x000fea000b800000 */
[----:B------:R-:W1:Y:S04]  /*2ae0*/  SHFL.IDX PT, R70, R70, RZ, 0x1c1f ;  /* 0x001c1fff46467589 */ /* 0x000e6800000e0000 */
[----:B------:R2:W3:Y:S02]  /*2af0*/  SHFL.IDX PT, R14, R71, RZ, 0x1c1f ;  /* 0x001c1fff470e7589 */ /* 0x0004e400000e0000 */
.L_x_4720:
        /* <DEDUP_REMOVED lines=21> */
[----:B------:R-:W-:Y:S01]  /*2c50*/  LOP3.LUT R30, R7, 0xffff0000, RZ, 0xc0, !PT ;  /* 0xffff0000071e7812 */ /* 0x000fe200078ec0ff */
[C---:B------:R-:W-:Y:S01]  /*2c60*/  IMAD.U32 R6, R5.reuse, 0x10000, RZ ;  /* 0x0001000005067824 */ /* 0x040fe200078e00ff */
[----:B------:R-:W-:Y:S01]  /*2c70*/  PRMT R31, R78, 0x5432, R74 ;  /* 0x000054324e1f7816 */ /* 0x000fe2000000004a */
[----:B------:R-:W-:Y:S01]  /*2c80*/  IMAD.U32 R78, R76, 0x10000, RZ ;  /* 0x000100004c4e7824 */ /* 0x000fe200078e00ff */
[----:B------:R-:W-:Y:S01]  /*2c90*/  LOP3.LUT R7, R5, 0xffff0000, RZ, 0xc0, !PT ;  /* 0xffff000005077812 */ /* 0x000fe200078ec0ff */
[----:B------:R-:W-:Y:S01]  /*2ca0*/  IMAD.U32 R5, R4, 0x10000, RZ ;  /* 0x0001000004057824 */ /* 0x000fe200078e00ff */
[----:B------:R-:W-:Y:S01]  /*2cb0*/  LOP3.LUT R74, R72, 0xffff0000, RZ, 0xc0, !PT ;  /* 0xffff0000484a7812 */ /* 0x000fe200078ec0ff */
[----:B------:R-:W-:Y:S01]  /*2cc0*/  FMUL.FTZ R81, R13, R78 ;  /* 0x0000004e0d517220 */ /* 0x000fe20000410000 */
[----:B------:R-:W-:Y:S01]  /*2cd0*/  LOP3.LUT R58, R31, 0xffff0000, RZ, 0xc0, !PT ;  /* 0xffff00001f3a7812 */ /* 0x000fe200078ec0ff */
[-C--:B------:R-:W-:Y:S01]  /*2ce0*/  FMUL.FTZ R13, R13, R71.reuse ;  /* 0x000000470d0d7220 */ /* 0x080fe20000410000 */
[----:B------:R-:W-:Y:S01]  /*2cf0*/  LOP3.LUT R76, R76, 0xffff0000, RZ, 0xc0, !PT ;  /* 0xffff00004c4c7812 */ /* 0x000fe200078ec0ff */
[----:B------:R-:W-:Y:S01]  /*2d00*/  FMUL.FTZ R79, R7, R74 ;  /* 0x0000004a074f7220 */ /* 0x000fe20000410000 */
        /* <DEDUP_REMOVED lines=23> */
.L_x_4482:
[----:B------:R-:W-:Y:S05]  /*2e80*/  BSYNC B2 ;  /* 0x0000000000027941 */ /* 0x000fea0003800000 */
.L_x_4481:
[----:B0-----:R4:W-:Y:S02]  /*2e90*/  ST.E.128 desc[UR40][R10.64], R4 ;  /* 0x000000040a007985 */ /* 0x0019e4000c101d28 */
.L_x_4480:
[----:B------:R-:W-:Y:S05]  /*2ea0*/  BSYNC B1 ;  /* 0x0000000000017941 */ /* 0x000fea0003800000 */
.L_x_4479:
        /* <DEDUP_REMOVED lines=58> */
.L_x_4484:
[----:B------:R-:W-:Y:S05]  /*3250*/  BSYNC B1 ;  /* 0x0000000000017941 */ /* 0x000fea0003800000 */
.L_x_4483:
[----:B-1----:R1:W-:Y:S01]  /*3260*/  ST.E.128 desc[UR40][R10.64], R4 ;  /* 0x000000040a007985 */ /* 0x0023e2000c101d28 */
[----:B------:R-:W-:Y:S05]  /*3270*/  BRA `(.L_x_4478) ;  /* 0x0000000c00987947 */ /* 0x000fea0003800000 */
.L_x_4471:
        /* <DEDUP_REMOVED lines=42> */
.L_x_4485:
[----:B------:R-:W-:Y:S01]  /*3520*/  IMAD R64, R22, 0x8, R2 ;  /* 0x0000000816407824 */ /* 0x000fe200078e0202 */
[----:B------:R-:W-:Y:S01]  /*3530*/  SHF.L.U32 R75, R186, 0x1f, RZ ;  /* 0x0000001fba4b7819 */ /* 0x000fe200000006ff */
[----:B------:R-:W-:Y:S03]  /*3540*/  BSSY B1, `(.L_x_4486) ;  /* 0x0000003000017945 */ /* 0x000fe60003800000 */
[----:B------:R-:W0:Y:S02]  /*3550*/  SYNCS.PHASECHK.TRANS64.TRYWAIT P6, [R64+URZ+0x38890], R75 ;  /* 0x0388904b400075a7 */ /* 0x000e2400080c017f */
[----:B0-----:R-:W-:Y:S05]  /*3560*/  @!P6 BRA `(.L_x_4487) ;  /* 0x0000017800e4e947 */ /* 0x001fea0003800000 */
.L_x_4721:
[----:B------:R-:W-:Y:S05]  /*3570*/  BSYNC B1 ;  /* 0x0000000000017941 */ /* 0x000fea0003800000 */
.L_x_4486:
[----:B------:R-:W-:-:S03]  /*3580*/  UMOV UR4, 0xffffffff ;  /* 0xffffffff00047882 */ /* 0x000fc60000000000 */
[----:B------:R-:W-:Y:S05]  /*3590*/  BRA.DIV UR4, `(.L_x_4488) ;  /* 0x0000017a04ec7947 */ /* 0x000fea000b800000 */
[----:B------:R-:W1:Y:S04]  /*35a0*/  SHFL.IDX PT, R70, R70, RZ, 0x1c1f ;  /* 0x001c1fff46467589 */ /* 0x000e6800000e0000 */
[----:B------:R-:W2:Y:S02]  /*35b0*/  SHFL.IDX PT, R71, R71, RZ, 0x1c1f ;  /* 0x001c1fff47477589 */ /* 0x000ea400000e0000 */
.L_x_4725:
        /* <DEDUP_REMOVED lines=10> */
[----:B------:R-:W-:-:S04]  /*3660*/  SHF.R.S32.HI R8, RZ, 0x4, R9 ;  /* 0x00000004ff087819 */ /* 0x000fc80000011409 */
[----:B------:R-:W-:-:S05]  /*3670*/  LEA.HI.SX32 R8, R3, R8, 0x1d ;  /* 0x0000000803087211 */ /* 0x000fca00078feaff */
[----:B------:R-:W-:-:S05]  /*3680*/  IMAD.SHL.U32 R77, R8, 0x8, RZ ;  /* 0x00000008084d7824 */ /* 0x000fca00078e00ff */
[----:B------:R-:W-:-:S04]  /*3690*/  LOP3.LUT R8, R44, 0x38, R77, 0xf8, !PT ;  /* 0x000000382c087812 */ /* 0x000fc800078ef84d */
[----:B------:R-:W-:-:S05]  /*36a0*/  LOP3.LUT R9, R8, R47, RZ, 0x3c, !PT ;  /* 0x0000002f08097212 */ /* 0x000fca00078e3cff */
[----:B------:R-:W-:Y:S02]  /*36b0*/  IMAD R8, R222, 0x200, R9 ;  /* 0x00000200de087824 */ /* 0x000fe400078e0209 */
[----:B------:R-:W-:Y:S02]  /*36c0*/  IMAD.IADD R9, R62, 0x1, R73 ;  /* 0x000000013e097824 */ /* 0x000fe400078e0249 */
[----:B------:R-:W-:Y:S02]  /*36d0*/  IMAD.IADD R73, R73, 0x1, R8 ;  /* 0x0000000149497824 */ /* 0x000fe400078e0208 */
[--C-:B------:R-:W-:Y:S02]  /*36e0*/  IMAD R9, R9, 0x2, R2.reuse ;  /* 0x0000000209097824 */ /* 0x100fe400078e0202 */
[----:B------:R-:W-:-:S04]  /*36f0*/  IMAD R73, R73, 0x2, R2 ;  /* 0x0000000249497824 */ /* 0x000fc800078e0202 */
[----:B------:R-:W1:Y:S04]  /*3700*/  LDS.128 R8, [R9+0x22400] ;  /* 0x0224000009087984 */ /* 0x000e680000000c00 */
        /* <DEDUP_REMOVED lines=25> */
[----:B------:R-:W-:Y:S01]  /*38a0*/  LOP3.LUT R82, R81, 0xffff0000, RZ, 0xc0, !PT ;  /* 0xffff000051527812 */ /* 0x000fe200078ec0ff */
[C---:B------:R-:W-:Y:S01]  /*38b0*/  FMUL.FTZ R81, R28.reuse, R79 ;  /* 0x0000004f1c517220 */ /* 0x040fe20000410000 */
[----:B------:R-:W-:Y:S01]  /*38c0*/  PRMT R78, R87, 0x5432, R78 ;  /* 0x00005432574e7816 */ /* 0x000fe2000000004e */
[-C--:B------:R-:W-:Y:S01]  /*38d0*/  FMUL.FTZ R87, R28, R83.reuse ;  /* 0x000000531c577220 */ /* 0x080fe20000410000 */
[----:B------:R-:W-:Y:S01]  /*38e0*/  LOP3.LUT R7, R9, 0xffff0000, RZ, 0xc0, !PT ;  /* 0xffff000009077812 */ /* 0x000fe200078ec0ff */
[----:B------:R-:W-:Y:S01]  /*38f0*/  FFMA.FTZ R81, R6, R83, R81 ;  /* 0x0000005306517223 */ /* 0x000fe20000010051 */
[----:B------:R-:W-:Y:S01]  /*3900*/  PRMT R80, R86, 0x5432, R80 ;  /* 0x0000543256507816 */ /* 0x000fe20000000050 */
[----:B------:R-:W-:Y:S01]  /*3910*/  FMUL.FTZ R86, R29, R82 ;  /* 0x000000521d567220 */ /* 0x000fe20000410000 */
[----:B------:R-:W-:Y:S01]  /*3920*/  LOP3.LUT R74, R74, 0xffff0000, RZ, 0xc0, !PT ;  /* 0xffff00004a4a7812 */ /* 0x000fe200078ec0ff */
[----:B------:R-:W-:Y:S01]  /*3930*/  FFMA.FTZ R87, R6, R79, -R87 ;  /* 0x0000004f06577223 */ /* 0x000fe20000010857 */
[----:B------:R-:W-:Y:S01]  /*3940*/  IMAD.U32 R28, R85, 0x10000, RZ ;  /* 0x00010000551c7824 */ /* 0x000fe200078e00ff */
[----:B------:R-:W-:Y:S01]  /*3950*/  LOP3.LUT R31, R15, 0xffff0000, RZ, 0xc0, !PT ;  /* 0xffff00000f1f7812 */ /* 0x000fe200078ec0ff */
[----:B------:R-:W-:-:S02]  /*3960*/  IMAD.U32 R6, R78, 0x10000, RZ ;  /* 0x000100004e067824 */ /* 0x000fc400078e00ff */
[-C--:B------:R-:W-:Y:S01]  /*3970*/  FMUL.FTZ R88, R29, R74.reuse ;  /* 0x0000004a1d587220 */ /* 0x080fe20000410000 */
[----:B------:R-:W-:Y:S01]  /*3980*/  FFMA.FTZ R86, R7, R74, -R86 ;  /* 0x0000004a07567223 */ /* 0x000fe20000010856 */
[----:B------:R-:W-:Y:S01]  /*3990*/  LOP3.LUT R74, R85, 0xffff0000, RZ, 0xc0, !PT ;  /* 0xffff0000554a7812 */ /* 0x000fe200078ec0ff */
[----:B------:R-:W-:Y:S02]  /*39a0*/  IMAD.U32 R9, R11, 0x10000, RZ ;  /* 0x000100000b097824 */ /* 0x000fe400078e00ff */
        /* <DEDUP_REMOVED lines=52> */
.L_x_4490:
[----:B------:R-:W-:Y:S05]  /*3cf0*/  BSYNC B1 ;  /* 0x0000000000017941 */ /* 0x000fea0003800000 */
.L_x_4489:
        /* <DEDUP_REMOVED lines=8> */
.L_x_4470:
[----:B------:R-:W-:-:S13]  /*3d80*/  ISETP.NE.AND P3, PT, R188, 0x3, PT ;  /* 0x00000003bc00780c */ /* 0x000fda0003f65270 */
[----:B------:R-:W-:Y:S05]  /*3d90*/  @!P3 BRA `(.L_x_4491) ;  /* 0x000000000004b947 */ /* 0x000fea0003800000 */
[----:B------:R-:W-:Y:S01]  /*3da0*/  BPT.TRAP 0x1 ;  /* 0x000000040000795c */ /* 0x000fe20000300000 */
.L_x_4491:
[----:B------:R-:W-:Y:S01]  /*3db0*/  IMAD R64, R22, 0x8, R2 ;  /* 0x0000000816407824 */ /* 0x000fe200078e0202 */
[----:B------:R-:W-:Y:S01]  /*3dc0*/  SHF.L.U32 R75, R186, 0x1f, RZ ;  /* 0x0000001fba4b7819 */ /* 0x000fe200000006ff */
[----:B------:R-:W-:Y:S01]  /*3dd0*/  BSSY B1, `(.L_x_4492) ;  /* 0x0000004000017945 */ /* 0x000fe20003800000 */
[----:B------:R-:W-:Y:S02]  /*3de0*/  SHF.R.S32.HI R68, RZ, 0x1f, R66 ;  /* 0x0000001fff447819 */ /* 0x000fe40000011442 */
[----:B------:R-:W1:Y:S02]  /*3df0*/  SYNCS.PHASECHK.TRANS64.TRYWAIT P4, [R64+URZ+0x38890], R75 ;  /* 0x0388904b400075a7 */ /* 0x000e64000808017f */
[----:B-1----:R-:W-:Y:S05]  /*3e00*/  @!P4 BRA `(.L_x_4493) ;  /* 0x00000174001cc947 */ /* 0x002fea0003800000 */
.L_x_4726:
[----:B------:R-:W-:Y:S05]  /*3e10*/  BSYNC B1 ;  /* 0x0000000000017941 */ /* 0x000fea0003800000 */
.L_x_4492:
        /* <DEDUP_REMOVED lines=26> */
.L_x_4730:
        /* <DEDUP_REMOVED lines=18> */
.L_x_4478:
[----:B------:R-:W-:Y:S05]  /*40e0*/  BSYNC B0 ;  /* 0x0000000000007941 */ /* 0x000fea0003800000 */
.L_x_4469:
        /* <DEDUP_REMOVED lines=17> */
.L_x_4496:
[----:B------:R-:W-:Y:S05]  /*4200*/  BSYNC B0 ;  /* 0x0000000000007941 */ /* 0x000fea0003800000 */
.L_x_4495:
[----:B------:R-:W1:Y:S01]  /*4210*/  SYNCS.PHASECHK.TRANS64.TRYWAIT P3, [R64+URZ+0x388b0], R75 ;  /* 0x0388b04b400075a7 */ /* 0x000e62000806017f */
[----:B------:R-:W-:Y:S04]  /*4220*/  BSSY B0, `(.L_x_4497) ;  /* 0x0000002000007945 */ /* 0x000fe80003800000 */
[----:B-1----:R-:W-:Y:S05]  /*4230*/  @!P3 BRA `(.L_x_4498) ;  /* 0x000001700068b947 */ /* 0x002fea0003800000 */
.L_x_4731:
[----:B------:R-:W-:Y:S05]  /*4240*/  BSYNC B0 ;  /* 0x0000000000007941 */ /* 0x000fea0003800000 */
.L_x_4497:
        /* <DEDUP_REMOVED lines=23> */
[----:B------:R-:W3:Y:S01]  /*43c0*/  LDL R31, [R1] ;  /* 0x00000000011f7983 */ /* 0x000ee20000100800 */
[----:B------:R-:W-:-:S03]  /*43d0*/  ULDC UR4, c[0x0][0x320] ;  /* 0x0000c80000047ab9 */ /* 0x000fc60000000800 */
[----:B------:R-:W4:Y:S04]  /*43e0*/  LDL R30, [R1+0x4] ;  /* 0x00000400011e7983 */ /* 0x000f280000100800 */
[----:B------:R-:W5:Y:S04]  /*43f0*/  LDL R29, [R1+0x8] ;  /* 0x00000800011d7983 */ /* 0x000f680000100800 */
[----:B------:R-:W5:Y:S01]  /*4400*/  LDL R28, [R1+0xc] ;  /* 0x00000c00011c7983 */ /* 0x000f620000100800 */
[----:B------:R-:W-:Y:S01]  /*4410*/  ISETP.GE.AND P5, PT, R16, UR4, PT ;  /* 0x0000000410007c0c */ /* 0x000fe2000bfa6270 */
[----:B------:R-:W-:-:S02]  /*4420*/  IMAD R9, R22, 0x8000, R52 ;  /* 0x0000800016097824 */ /* 0x000fc400078e0234 */
[----:B------:R-:W5:Y:S02]  /*4430*/  LDL R15, [R1+0x10] ;  /* 0x00001000010f7983 */ /* 0x000f640000100800 */
[C---:B------:R-:W-:Y:S01]  /*4440*/  IMAD R12, R9.reuse, 0x2, R2 ;  /* 0x00000002090c7824 */ /* 0x040fe200078e0202 */
[----:B------:R-:W-:Y:S01]  /*4450*/  LOP3.LUT P3, RZ, R190, 0x4, RZ, 0xc0, !PT ;  /* 0x00000004beff7812 */ /* 0x000fe2000786c0ff */
[----:B------:R-:W5:Y:S01]  /*4460*/  LDL R14, [R1+0x14] ;  /* 0x00001400010e7983 */ /* 0x000f620000100800 */
[----:B------:R-:W-:-:S03]  /*4470*/  VIADD R13, R9, 0x20 ;  /* 0x00000020090d7836 */ /* 0x000fc60000000000 */
[----:B------:R-:W5:Y:S04]  /*4480*/  LDL R58, [R1+0x18] ;  /* 0x00001800013a7983 */ /* 0x000f680000100800 */
[----:B------:R-:W1:Y:S04]  /*4490*/  @!P5 LDS.128 R4, [R12+0x400] ;  /* 0x000400000c04d984 */ /* 0x000e680000000c00 */
        /* <DEDUP_REMOVED lines=19> */
[C---:B------:R-:W-:Y:S01]  /*45d0*/  ISETP.GE.AND P5, PT, R214.reuse, UR4, PT ;  /* 0x00000004d6007c0c */ /* 0x040fe2000bfa6270 */
[----:B------:R-:W2:Y:S04]  /*45e0*/  LDL R31, [R1+0x1c] ;  /* 0x00001c00011f7983 */ /* 0x000ea80000100800 */
[----:B-1----:R0:W-:Y:S08]  /*45f0*/  @!P3 ST.E.128 desc[UR40][R8.64], R4 ;  /* 0x000000040800b985 */ /* 0x0021f0000c101d28 */
[----:B------:R-:W1:Y:S01]  /*4600*/  @!P5 LDS.128 R4, [R12+0x4400] ;  /* 0x004400000c04d984 */ /* 0x000e620000000c00 */
[----:B0-----:R-:W-:-:S05]  /*4610*/  @!P5 LEA R8, P3, R214, R11, 0x1 ;  /* 0x0000000bd608d211 */ /* 0x001fca00078608ff */
[----:B----4-:R-:W-:Y:S02]  /*4620*/  @!P5 IMAD.X R9, R10, 0x1, R30, P3 ;  /* 0x000000010a09d824 */ /* 0x010fe400018e061e */
[----:B------:R-:W3:Y:S01]  /*4630*/  LDL R30, [R1+0x20] ;  /* 0x00002000011e7983 */ /* 0x000ee20000100800 */
[----:B------:R-:W-:-:S03]  /*4640*/  ISETP.GE.AND P3, PT, R213, UR4, PT ;  /* 0x00000004d5007c0c */ /* 0x000fc6000bf66270 */
[----:B-1----:R0:W-:Y:S10]  /*4650*/  @!P5 ST.E.128 desc[UR40][R8.64], R4 ;  /* 0x000000040800d985 */ /* 0x0021f4000c101d28 */
[----:B------:R-:W1:Y:S01]  /*4660*/  @!P3 LDS.128 R4, [R13+0x4400] ;  /* 0x004400000d04b984 */ /* 0x000e620000000c00 */
[----:B0-----:R-:W-:-:S05]  /*4670*/  @!P3 LEA R8, P5, R213, R11, 0x1 ;  /* 0x0000000bd508b211 */ /* 0x001fca00078a08ff */
[----:B-----5:R-:W-:Y:S02]  /*4680*/  @!P3 IMAD.X R9, R10, 0x1, R29, P5 ;  /* 0x000000010a09b824 */ /* 0x020fe400028e061d */
[----:B------:R-:W4:Y:S01]  /*4690*/  LDL R29, [R1+0x24] ;  /* 0x00002400011d7983 */ /* 0x000f220000100800 */
[----:B------:R-:W-:-:S03]  /*46a0*/  ISETP.GE.AND P5, PT, R212, UR4, PT ;  /* 0x00000004d4007c0c */ /* 0x000fc6000bfa6270 */
[----:B-1----:R0:W-:Y:S10]  /*46b0*/  @!P3 ST.E.128 desc[UR40][R8.64], R4 ;  /* 0x000000040800b985 */ /* 0x0021f4000c101d28 */
[----:B------:R-:W1:Y:S01]  /*46c0*/  @!P5 LDS.128 R4, [R12+0x6400] ;  /* 0x006400000c04d984 */ /* 0x000e620000000c00 */
[----:B0-----:R-:W-:-:S05]  /*46d0*/  @!P5 LEA R8, P3, R212, R11, 0x1 ;  /* 0x0000000bd408d211 */ /* 0x001fca00078608ff */
[----:B------:R-:W-:Y:S02]  /*46e0*/  @!P5 IMAD.X R9, R10, 0x1, R28, P3 ;  /* 0x000000010a09d824 */ /* 0x000fe400018e061c */
[----:B------:R-:W5:Y:S01]  /*46f0*/  LDL R28, [R1+0x28] ;  /* 0x00002800011c7983 */ /* 0x000f620000100800 */
        /* <DEDUP_REMOVED lines=21> */
[----:B--2---:R-:W-:Y:S01]  /*4850*/  @!P5 IMAD.X R9, R10, 0x1, R31, P3 ;  /* 0x000000010a09d824 */ /* 0x004fe200018e061f */
        /* <DEDUP_REMOVED lines=26> */
.L_x_4500:
[----:B------:R-:W-:Y:S05]  /*4a00*/  BSYNC B0 ;  /* 0x0000000000007941 */ /* 0x000fea0003800000 */
.L_x_4499:
        /* <DEDUP_REMOVED lines=17> */
.L_x_4464:
[----:B------:R-:W3:Y:S01]  /*4b20*/  LDL R4, [R1+0x6c] ;  /* 0x00006c0001047983 */ /* 0x000ee20000100800 */
[----:B------:R-:W-:Y:S01]  /*4b30*/  BSSY B0, `(.L_x_4502) ;  /* 0x0000046000007945 */ /* 0x000fe20003800000 */
[----:B------:R-:W-:Y:S01]  /*4b40*/  CS2R R160, SRZ ;  /* 0x0000000000a07805 */ /* 0x000fe2000001ff00 */
[----:B------:R-:W-:Y:S01]  /*4b50*/  IMAD.MOV.U32 R162, RZ, RZ, RZ ;  /* 0x000000ffffa27224 */ /* 0x000fe200078e00ff */
        /* <DEDUP_REMOVED lines=67> */
.L_x_4503:
[----:B------:R-:W-:Y:S05]  /*4f90*/  BSYNC B0 ;  /* 0x0000000000007941 */ /* 0x000fea0003800000 */
.L_x_4502:
[----:B------:R-:W-:Y:S01]  /*4fa0*/  BSSY B7, `(.L_x_4504) ;  /* 0x0000ad3000077945 */ /* 0x000fe20003800000 */
[----:B--2---:R-:W-:Y:S01]  /*4fb0*/  IMAD.MOV.U32 R10, RZ, RZ, RZ ;  /* 0x000000ffff0a7224 */ /* 0x004fe200078e00ff */
[----:B------:R-:W-:Y:S01]  /*4fc0*/  CS2R R8, SRZ ;  /* 0x0000000000087805 */ /* 0x000fe2000001ff00 */
[----:B------:R-:W-:Y:S01]  /*4fd0*/  IMAD.MOV.U32 R36, RZ, RZ, RZ ;  /* 0x000000ffff247224 */ /* 0x000fe200078e00ff */
[----:B------:R-:W-:Y:S01]  /*4fe0*/  CS2R R6, SRZ ;  /* 0x0000000000067805 */ /* 0x000fe2000001ff00 */
[----:B------:R-:W-:Y:S01]  /*4ff0*/  IMAD.MOV.U32 R35, RZ, RZ, RZ ;  /* 0x000000ffff237224 */ /* 0x000fe200078e00ff */
[----:B------:R-:W-:Y:S01]  /*5000*/  CS2R R4, SRZ ;  /* 0x0000000000047805 */ /* 0x000fe2000001ff00 */
[----:B------:R-:W-:Y:S02]  /*5010*/  IMAD.MOV.U32 R32, RZ, RZ, RZ ;  /* 0x000000ffff207224 */ /* 0x000fe400078e00ff */
[----:B------:R-:W-:Y:S02]  /*5020*/  IMAD.MOV.U32 R31, RZ, RZ, RZ ;  /* 0x000000ffff1f7224 */ /* 0x000fe400078e00ff */
[----:B------:R-:W-:-:S02]  /*5030*/  IMAD.MOV.U32 R152, RZ, RZ, RZ ;  /* 0x000000ffff987224 */ /* 0x000fc400078e00ff */
[----:B------:R-:W-:Y:S02]  /*5040*/  IMAD.MOV.U32 R154, RZ, RZ, RZ ;  /* 0x000000ffff9a7224 */ /* 0x000fe400078e00ff */
[----:B------:R-:W-:Y:S01]  /*5050*/  IMAD.MOV.U32 R0, RZ, RZ, RZ ;  /* 0x000000ffff007224 */ /* 0x000fe200078e00ff */
[----:B------:R-:W-:Y:S06]  /*5060*/  @!P0 BRA `(.L_x_4505) ;  /* 0x0000001800688947 */ /* 0x000fec0003800000 */
[----:B------:R-:W-:Y:S02]  /*5070*/  ISETP.GE.AND P1, PT, R169, 0x1, PT ;  /* 0x00000001a900780c */ /* 0x000fe40003f26270 */
[----:B------:R-:W-:-:S11]  /*5080*/  PLOP3.LUT P0, PT, PT, PT, PT, 0x80, 0x0 ;  /* 0x000000000000781c */ /* 0x000fd60003f0f070 */
[----:B------:R-:W-:Y:S05]  /*5090*/  @!P1 BRA `(.L_x_4506) ;  /* 0x000000ac000c9947 */ /* 0x000fea0003800000 */
[----:B------:R-:W0:Y:S01]  /*50a0*/  S2R R20, SR_TID.X ;  /* 0x0000000000147919 */ /* 0x000e220000002100 */
[----:B------:R-:W-:Y:S01]  /*50b0*/  IMAD.MOV.U32 R5, RZ, RZ, 0x40000040 ;  /* 0x40000040ff057424 */ /* 0x000fe200078e00ff */
[----:B------:R-:W-:Y:S01]  /*50c0*/  BAR.SYNC.DEFER_BLOCKING 0xe, 0x100 ;  /* 0x0384000000007b1d */ /* 0x000fe20000010000 */
[----:B------:R-:W-:-:S03]  /*50d0*/  IMAD.MOV.U32 R7, RZ, RZ, 0x40000040 ;  /* 0x40000040ff077424 */ /* 0x000fc600078e00ff */
[----:B------:R-:W-:Y:S01]  /*50e0*/  R2UR UR5, R5 ;  /* 0x00000000050572ca */ /* 0x000fe200000e0000 */
[----:B------:R-:W-:Y:S01]  /*50f0*/  IMAD.MOV.U32 R11, RZ, RZ, 0x40000040 ;  /* 0x40000040ff0b7424 */ /* 0x000fe200078e00ff */
[----:B------:R-:W-:Y:S01]  /*5100*/  ISETP.NE.AND P2, PT, R188, 0x3, PT ;  /* 0x00000003bc00780c */ /* 0x000fe20003f45270 */
[----:B------:R-:W-:Y:S01]  /*5110*/  IMAD.MOV.U32 R9, RZ, RZ, 0x40000040 ;  /* 0x40000040ff097424 */ /* 0x000fe200078e00ff */
[----:B------:R-:W-:Y:S01]  /*5120*/  R2UR UR7, R7 ;  /* 0x00000000070772ca */ /* 0x000fe200000e0000 */
[----:B------:R-:W-:Y:S01]  /*5130*/  IMAD.MOV.U32 R7, RZ, RZ, 0x40000040 ;  /* 0x40000040ff077424 */ /* 0x000fe200078e00ff */
[----:B------:R-:W-:Y:S01]  /*5140*/  R2UR UR15, R11 ;  /* 0x000000000b0f72ca */ /* 0x000fe200000e0000 */
[----:B------:R-:W-:Y:S01]  /*5150*/  IMAD.MOV.U32 R11, RZ, RZ, 0x40000040 ;  /* 0x40000040ff0b7424 */ /* 0x000fe200078e00ff */
[----:B------:R-:W-:Y:S01]  /*5160*/  R2UR UR11, R9 ;  /* 0x00000000090b72ca */ /* 0x000fe200000e0000 */
[----:B------:R-:W-:-:S03]  /*5170*/  IMAD.MOV.U32 R9, RZ, RZ, 0x40000040 ;  /* 0x40000040ff097424 */ /* 0x000fc600078e00ff */
[----:B------:R-:W-:Y:S02]  /*5180*/  R2UR UR9, R11 ;  /* 0x000000000b0972ca */ /* 0x000fe400000e0000 */
[----:B------:R-:W-:Y:S01]  /*5190*/  R2UR UR13, R9 ;  /* 0x00000000090d72ca */ /* 0x000fe200000e0000 */
[----:B-----5:R-:W-:Y:S01]  /*51a0*/  WARPGROUP.ARRIVE ;  /* 0x00000000000079c5 */ /* 0x020fe20000000000 */
        /* <DEDUP_REMOVED lines=10> */
[----:B------:R-:W-:Y:S01]  /*5250*/  SHF.R.U32.HI R4, RZ, 0x4, R0 ;  /* 0x00000004ff047819 */ /* 0x000fe20000011600 */
[----:B------:R-:W-:-:S03]  /*5260*/  VIADD R3, R3, 0x400 ;  /* 0x0000040003037836 */ /* 0x000fc60000000000 */
[----:B------:R-:W-:Y:S02]  /*5270*/  LOP3.LUT R4, R4, 0x3fff, RZ, 0xc0, !PT ;  /* 0x00003fff04047812 */ /* 0x000fe400078ec0ff */
[----:B------:R-:W-:Y:S02]  /*5280*/  SHF.R.U32.HI R3, RZ, 0x4, R3 ;  /* 0x00000004ff037819 */ /* 0x000fe40000011603 */
[----:B------:R-:W-:Y:S02]  /*5290*/  LOP3.LUT R4, R4, 0x10000, RZ, 0xfc, !PT ;  /* 0x0001000004047812 */ /* 0x000fe400078efcff */
[----:B------:R-:W-:Y:S02]  /*52a0*/  LOP3.LUT R0, R3, 0x3fff, RZ, 0xc0, !PT ;  /* 0x00003fff03007812 */ /* 0x000fe400078ec0ff */
[----:B------:R-:W-:Y:S02]  /*52b0*/  R2UR UR4, R4 ;  /* 0x00000000040472ca */ /* 0x000fe400000e0000 */
[----:B------:R-:W-:-:S05]  /*52c0*/  LOP3.LUT R0, R0, 0x2000000, RZ, 0xfc, !PT ;  /* 0x0200000000007812 */ /* 0x000fca00078efcff */
[----:B------:R-:W-:-:S04]  /*52d0*/  IMAD R6, R18, 0x1000, R0 ;  /* 0x0000100012067824 */ /* 0x000fc800078e0200 */
[C---:B------:R-:W-:Y:S01]  /*52e0*/  VIADD R10, R6.reuse, 0x100 ;  /* 0x00000100060a7836 */ /* 0x040fe20000000000 */
[C---:B------:R-:W-:Y:S01]  /*52f0*/  R2UR UR6, R6.reuse ;  /* 0x00000000060672ca */ /* 0x040fe200000e0000 */
[C---:B------:R-:W-:Y:S02]  /*5300*/  VIADD R8, R6.reuse, 0x80 ;  /* 0x0000008006087836 */ /* 0x040fe40000000000 */
[----:B------:R-:W-:Y:S01]  /*5310*/  VIADD R6, R6, 0x180 ;  /* 0x0000018006067836 */ /* 0x000fe20000000000 */
[----:B------:R-:W-:Y:S01]  /*5320*/  R2UR UR14, R10 ;  /* 0x000000000a0e72ca */ /* 0x000fe200000e0000 */
[----:B------:R-:W-:Y:S01]  /*5330*/  VIADD R10, R4, 0x2 ;  /* 0x00000002040a7836 */ /* 0x000fe20000000000 */
[----:B------:R-:W-:Y:S01]  /*5340*/  R2UR UR10, R8 ;  /* 0x00000000080a72ca */ /* 0x000fe200000e0000 */
[----:B------:R-:W-:-:S03]  /*5350*/  VIADD R8, R4, 0x4 ;  /* 0x0000000404087836 */ /* 0x000fc60000000000 */
[----:B------:R-:W-:Y:S02]  /*5360*/  R2UR UR8, R10 ;  /* 0x000000000a0872ca */ /* 0x000fe400000e0000 */
[----:B------:R-:W-:Y:S01]  /*5370*/  R2UR UR12, R8 ;  /* 0x00000000080c72ca */ /* 0x000fe200000e0000 */
[----:B------:R-:W-:Y:S01]  /*5380*/  HGMMA.64x256x16.F32.BF16 R24, gdesc[UR4].tnspB, RZ, !UPT, gsb0 ;  /* 0x43e00000041879f0 */ /* 0x000fe2000c0018ff */
[----:B------:R-:W-:Y:S01]  /*5390*/  R2UR UR6, R6 ;  /* 0x00000000060672ca */ /* 0x000fe200000e0000 */
[----:B------:R-:W-:Y:S01]  /*53a0*/  VIADD R6, R4, 0x6 ;  /* 0x0000000604067836 */ /* 0x000fe20000000000 */
[----:B------:R-:W-:Y:S01]  /*53b0*/  R2UR UR7, R7 ;  /* 0x00000000070772ca */ /* 0x000fe200000e0000 */
[----:B------:R-:W-:-:S03]  /*53c0*/  IMAD.MOV.U32 R7, RZ, RZ, 0x40000040 ;  /* 0x40000040ff077424 */ /* 0x000fc600078e00ff */
[----:B------:R-:W-:Y:S02]  /*53d0*/  R2UR UR4, R6 ;  /* 0x00000000060472ca */ /* 0x000fe400000e0000 */
[----:B------:R-:W-:Y:S01]  /*53e0*/  R2UR UR5, R7 ;  /* 0x00000000070572ca */ /* 0x000fe200000e0000 */
        /* <DEDUP_REMOVED lines=16> */
.L_x_4507:
[----:B------:R-:W-:Y:S01]  /*54f0*/  IMAD R3, R18, 0x8, R2 ;  /* 0x0000000812037824 */ /* 0x000fe200078e0202 */
[----:B------:R-:W-:Y:S01]  /*5500*/  ISETP.GE.AND P0, PT, R169, 0x41, PT ;  /* 0x00000041a900780c */ /* 0x000fe20003f06270 */
[----:B------:R-:W-:Y:S02]  /*5510*/  BSSY B0, `(.L_x_4508) ;  /* 0x00000c2000007945 */ /* 0x000fe40003800000 */
[----:B------:R-:W-:-:S05]  /*5520*/  VIADD R3, R3, 0x38860 ;  /* 0x0003886003037836 */ /* 0x000fca0000000000 */
[----:B------:R-:W-:-:S04]  /*5530*/  PRMT R3, R189, 0x654, R3 ;  /* 0x00000654bd037816 */ /* 0x000fc80000000003 */
[----:B------:R0:W-:Y:S01]  /*5540*/  SYNCS.ARRIVE.TRANS64.RED.A1T0 RZ, [R3+URZ], RZ ;  /* 0x000000ff03ff79a7 */ /* 0x0001e2000810043f */
[----:B------:R-:W-:Y:S05]  /*5550*/  @!P0 BRA `(.L_x_4509) ;  /* 0x0000000800f48947 */ /* 0x000fea0003800000 */
[----:B------:R-:W-:-:S07]  /*5560*/  VIADD R170, R170, 0xfffffffe ;  /* 0xfffffffeaaaa7836 */ /* 0x000fce0000000000 */
.L_x_4511:
[----:B------:R-:W-:Y:S01]  /*5570*/  BAR.SYNC.DEFER_BLOCKING 0xe, 0x100 ;  /* 0x0384000000007b1d */ /* 0x000fe20000010000 */
[----:B01----:R-:W-:Y:S01]  /*5580*/  IMAD R3, R18, 0x40, R194 ;  /* 0x0000004012037824 */ /* 0x003fe200078e02c2 */
[----:B------:R-:W-:Y:S01]  /*5590*/  R2UR UR4, R4 ;  /* 0x00000000040472ca */ /* 0x000fe200000e0000 */
[----:B------:R-:W-:Y:S01]  /*55a0*/  VIADD R18, R18, 0x1 ;  /* 0x0000000112127836 */ /* 0x000fe20000000000 */
[----:B------:R-:W-:Y:S01]  /*55b0*/  R2UR UR5, R5 ;  /* 0x00000000050572ca */ /* 0x000fe200000e0000 */
[----:B------:R-:W-:Y:S02]  /*55c0*/  IMAD R3, R3, 0x4, R2 ;  /* 0x0000000403037824 */ /* 0x000fe400078e0202 */
[----:B------:R-:W-:Y:S01]  /*55d0*/  IMAD.MOV.U32 R13, RZ, RZ, 0x40000040 ;  /* 0x40000040ff0d7424 */ /* 0x000fe200078e00ff */
[----:B------:R-:W-:Y:S01]  /*55e0*/  ISETP.NE.AND P0, PT, R18, 0x2, PT ;  /* 0x000000021200780c */ /* 0x000fe20003f05270 */
[----:B------:R-:W-:-:S03]  /*55f0*/  IMAD.MOV.U32 R15, RZ, RZ, 0x40000040 ;  /* 0x40000040ff0f7424 */ /* 0x000fc600078e00ff */
[----:B------:R-:W-:Y:S02]  /*5600*/  SEL R18, R18, RZ, P0 ;  /* 0x000000ff12127207 */ /* 0x000fe40000000000 */
[----:B------:R-:W-:Y:S01]  /*5610*/  R2UR UR7, R13 ;  /* 0x000000000d0772ca */ /* 0x000fe200000e0000 */
[----:B------:R-:W-:Y:S01]  /*5620*/  IMAD.MOV.U32 R13, RZ, RZ, 0x40000040 ;  /* 0x40000040ff0d7424 */ /* 0x000fe200078e00ff */
        /* <DEDUP_REMOVED lines=66> */
[----:B------:R-:W-:-:S02]  /*5a50*/  IMAD R12, R18, 0x1000, R0 ;  /* 0x00001000120c7824 */ /* 0x000fc400078e0200 */
[-C--:B-1----:R-:W-:Y:S01]  /*5a60*/  FMUL.FTZ R26, R26, R3.reuse ;  /* 0x000000031a1a7220 */ /* 0x082fe20000410000 */
[-C--:B------:R-:W-:Y:S01]  /*5a70*/  FMUL.FTZ R27, R27, R3.reuse ;  /* 0x000000031b1b7220 */ /* 0x080fe20000410000 */
[-C--:B------:R-:W-:Y:S01]  /*5a80*/  FMUL.FTZ R30, R30, R3.reuse ;  /* 0x000000031e1e7220 */ /* 0x080fe20000410000 */
[-C--:B------:R-:W-:Y:S01]  /*5a90*/  FMUL.FTZ R31, R31, R3.reuse ;  /* 0x000000031f1f7220 */ /* 0x080fe20000410000 */
[----:B------:R-:W-:Y:S01]  /*5aa0*/  R2UR UR6, R12 ;  /* 0x000000000c0672ca */ /* 0x000fe200000e0000 */
        /* <DEDUP_REMOVED lines=60> */
[----:B------:R-:W-:-:S02]  /*5e70*/  VIADD R14, R12, 0x80 ;  /* 0x000000800c0e7836 */ /* 0x000fc40000000000 */
[----:B------:R-:W-:Y:S02]  /*5e80*/  IMAD.MOV.U32 R3, RZ, RZ, R170 ;  /* 0x000000ffff037224 */ /* 0x000fe400078e00aa */
[----:B------:R-:W-:Y:S01]  /*5e90*/  VIADD R170, R170, 0xffffffff ;  /* 0xffffffffaaaa7836 */ /* 0x000fe20000000000 */
[----:B------:R-:W-:Y:S02]  /*5ea0*/  WARPGROUP.ARRIVE ;  /* 0x00000000000079c5 */ /* 0x000fe40000000000 */
[----:B------:R-:W-:Y:S02]  /*5eb0*/  ISETP.GT.AND P1, PT, R3, RZ, PT ;  /* 0x000000ff0300720c */ /* 0x000fe40003f24270 */
[----:B------:R-:W-:Y:S02]  /*5ec0*/  SEL R3, RZ, 0x1, P0 ;  /* 0x00000001ff037807 */ /* 0x000fe40000000000 */
[----:B------:R-:W-:Y:S01]  /*5ed0*/  HGMMA.64x256x16.F32.BF16 R24, gdesc[UR4].tnspB, R24, gsb0 ;  /* 0x43e00000041879f0 */ /* 0x000fe20008001818 */
[----:B------:R-:W-:Y:S01]  /*5ee0*/  R2UR UR6, R14 ;  /* 0x000000000e0672ca */ /* 0x000fe200000e0000 */
[----:B------:R-:W-:Y:S01]  /*5ef0*/  VIADD R14, R12, 0x100 ;  /* 0x000001000c0e7836 */ /* 0x000fe20000000000 */
[----:B------:R-:W-:Y:S01]  /*5f00*/  R2UR UR7, R15 ;  /* 0x000000000f0772ca */ /* 0x000fe200000e0000 */
[----:B------:R-:W-:Y:S01]  /*5f10*/  IMAD.MOV.U32 R15, RZ, RZ, 0x40000040 ;  /* 0x40000040ff0f7424 */ /* 0x000fe200078e00ff */
[----:B------:R-:W-:Y:S01]  /*5f20*/  R2UR UR4, R10 ;  /* 0x000000000a0472ca */ /* 0x000fe200000e0000 */
[----:B------:R-:W-:Y:S01]  /*5f30*/  VIADD R12, R12, 0x180 ;  /* 0x000001800c0c7836 */ /* 0x000fe20000000000 */
[----:B------:R-:W-:-:S02]  /*5f40*/  R2UR UR5, R11 ;  /* 0x000000000b0572ca */ /* 0x000fc400000e0000 */
[----:B------:R-:W-:Y:S01]  /*5f50*/  LOP3.LUT R23, R23, R3, RZ, 0x3c, !PT ;  /* 0x0000000317177212 */ /* 0x000fe200078e3cff */
[----:B------:R-:W-:Y:S02]  /*5f60*/  WARPGROUP.DEPBAR.LE gsb0, 0x0 ;  /* 0x00008000000079c5 */ /* 0x000fe40000010000 */
[----:B------:R-:W-:-:S15]  /*5f70*/  WARPGROUP.ARRIVE ;  /* 0x00000000000079c5 */ /* 0x000fde0000000000 */
[----:B------:R-:W-:-:S01]  /*5f80*/  NOP ;  /* 0x0000000000007918 */ /* 0x000fc20000000000 */
[----:B------:R-:W-:Y:S01]  /*5f90*/  HGMMA.64x256x16.F32.BF16 R24, gdesc[UR4].tnspB, R24, gsb0 ;  /* 0x43e00000041879f0 */ /* 0x000fe20008001818 */
[----:B------:R-:W-:Y:S02]  /*5fa0*/  R2UR UR6, R14 ;  /* 0x000000000e0672ca */ /* 0x000fe400000e0000 */
[----:B------:R-:W-:Y:S02]  /*5fb0*/  R2UR UR7, R15 ;  /* 0x000000000f0772ca */ /* 0x000fe400000e0000 */
[----:B------:R-:W-:Y:S02]  /*5fc0*/  R2UR UR4, R8 ;  /* 0x00000000080472ca */ /* 0x000fe400000e0000 */
[----:B------:R-:W-:Y:S01]  /*5fd0*/  R2UR UR5, R9 ;  /* 0x00000000090572ca */ /* 0x000fe200000e0000 */
[----:B------:R-:W-:Y:S02]  /*5fe0*/  WARPGROUP.DEPBAR.LE gsb0, 0x0 ;  /* 0x00008000000079c5 */ /* 0x000fe40000010000 */
[----:B------:R-:W-:-:S15]  /*5ff0*/  WARPGROUP.ARRIVE ;  /* 0x00000000000079c5 */ /* 0x000fde0000000000 */
[----:B------:R-:W-:-:S03]  /*6000*/  NOP ;  /* 0x0000000000007918 */ /* 0x000fc60000000000 */
        /* <DEDUP_REMOVED lines=8> */
[----:B------:R-:W-:Y:S03]  /*6090*/  HGMMA.64x256x16.F32.BF16 R24, gdesc[UR4].tnspB, R24, gsb0 ;  /* 0x43e00000041879f0 */ /* 0x000fe60008001818 */
[----:B------:R-:W-:Y:S02]  /*60a0*/  WARPGROUP.DEPBAR.LE gsb0, 0x0 ;  /* 0x00008000000079c5 */ /* 0x000fe40000010000 */
[----:B------:R-:W-:Y:S06]  /*60b0*/  BAR.ARV 0xf, 0x100 ;  /* 0x03c4000000007b1d */ /* 0x000fec0000002000 */
[----:B------:R-:W-:Y:S05]  /*60c0*/  @!P2 BRA `(.L_x_4510) ;  /* 0x000000000004a947 */ /* 0x000fea0003800000 */
[----:B------:R-:W-:Y:S01]  /*60d0*/  BPT.TRAP 0x1 ;  /* 0x000000040000795c */ /* 0x000fe20000300000 */
.L_x_4510:
[----:B------:R-:W-:-:S04]  /*60e0*/  IMAD R3, R18, 0x8, R2 ;  /* 0x0000000812037824 */ /* 0x000fc800078e0202 */
[----:B------:R-:W-:-:S05]  /*60f0*/  VIADD R3, R3, 0x38860 ;  /* 0x0003886003037836 */ /* 0x000fca0000000000 */
[----:B------:R-:W-:-:S04]  /*6100*/  PRMT R3, R189, 0x654, R3 ;  /* 0x00000654bd037816 */ /* 0x000fc80000000003 */
[----:B------:R1:W-:Y:S01]  /*6110*/  SYNCS.ARRIVE.TRANS64.RED.A1T0 RZ, [R3+URZ], RZ ;  /* 0x000000ff03ff79a7 */ /* 0x0003e2000810043f */
[----:B------:R-:W-:Y:S05]  /*6120*/  @P1 BRA `(.L_x_4511) ;  /* 0xfffffff400101947 */ /* 0x000fea000383ffff */
.L_x_4509:
[----:B------:R-:W-:Y:S05]  /*6130*/  BSYNC B0 ;  /* 0x0000000000007941 */ /* 0x000fea0003800000 */
.L_x_4508:
[----:B------:R-:W-:Y:S01]  /*6140*/  BAR.SYNC.DEFER_BLOCKING 0xe, 0x100 ;  /* 0x0384000000007b1d */ /* 0x000fe20000010000 */
[C---:B01----:R-:W-:Y:S01]  /*6150*/  IMAD R3, R18.reuse, 0x40, R194 ;  /* 0x0000004012037824 */ /* 0x043fe200078e02c2 */
[----:B------:R-:W-:Y:S01]  /*6160*/  PLOP3.LUT P0, PT, PT, PT, PT, 0x8, 0x0 ;  /* 0x000000000000781c */ /* 0x000fe20003f0e170 */
[----:B------:R-:W-:Y:S02]  /*6170*/  VIADD R18, R18, 0x1 ;  /* 0x0000000112127836 */ /* 0x000fe40000000000 */
[----:B------:R-:W-:-:S03]  /*6180*/  IMAD R3, R3, 0x4, R2 ;  /* 0x0000000403037824 */ /* 0x000fc600078e0202 */
[----:B------:R-:W-:-:S04]  /*6190*/  ISETP.NE.AND P1, PT, R18, 0x2, PT ;  /* 0x000000021200780c */ /* 0x000fc80003f25270 */
[----:B------:R-:W-:Y:S01]  /*61a0*/  SEL R18, R18, RZ, P1 ;  /* 0x000000ff12127207 */ /* 0x000fe20000800000 */
        /* <DEDUP_REMOVED lines=130> */
[----:B------:R-:W-:-:S04]  /*69d0*/  SEL R2, RZ, 0x1, P1 ;  /* 0x00000001ff027807 */ /* 0x000fc80000800000 */
[----:B------:R-:W-:Y:S01]  /*69e0*/  LOP3.LUT R23, R23, R2, RZ, 0x3c, !PT ;  /* 0x0000000217177212 */ /* 0x000fe200078e3cff */
[----:B------:R-:W-:Y:S06]  /*69f0*/  BAR.ARV 0xf, 0x100 ;  /* 0x03c4000000007b1d */ /* 0x000fec0000002000 */
[----:B------:R-:W-:Y:S05]  /*6a00*/  BRA `(.L_x_4506) ;  /* 0x0000009000b07947 */ /* 0x000fea0003800000 */
.L_x_4505:
        /* <DEDUP_REMOVED lines=36> */
.L_x_4513:
[----:B------:R-:W-:Y:S05]  /*6c50*/  BSYNC B6 ;  /* 0x0000000000067941 */ /* 0x000fea0003800000 */
.L_x_4512:
        /* <DEDUP_REMOVED lines=13> */
.L_x_4517:
[----:B-1----:R1:W2:Y:S02]  /*6d30*/  SYNCS.PHASECHK.TRANS64.TRYWAIT P0, [R2+URZ+0x38800], R3 ;  /* 0x03880003020075a7 */ /* 0x0022a4000800017f */
[----:B--2---:R-:W-:Y:S05]  /*6d40*/  @!P0 NANOSLEEP.SYNCS 0x989680 ;  /* 0x009896800000895d */ /* 0x004fea0003900000 */
[----:B------:R-:W2:Y:S02]  /*6d50*/  @!P0 SYNCS.PHASECHK.TRANS64 P0, [R2+URZ+0x38800], R3 ;  /* 0x03880003020085a7 */ /* 0x000ea4000800007f */
[----:B--2---:R-:W-:Y:S05]  /*6d60*/  @!P0 BRA `(.L_x_4517) ;  /* 0xfffffffc00f08947 */ /* 0x004fea000383ffff */
.L_x_4516:
[----:B------:R-:W-:Y:S05]  /*6d70*/  BSYNC B0 ;  /* 0x0000000000007941 */ /* 0x000fea0003800000 */
.L_x_4515:
[----:B------:R-:W-:Y:S05]  /*6d80*/  BRA `(.L_x_4518) ;  /* 0x0000002000b87947 */ /* 0x000fea0003800000 */
.L_x_4514:
[----:B-----5:R-:W-:Y:S01]  /*6d90*/  SHF.R.S32.HI R0, RZ, 0x1f, R27 ;  /* 0x0000001fff007819 */ /* 0x020fe2000001141b */
[----:B------:R-:W-:Y:S01]  /*6da0*/  VIADD R3, R2, 0x20400 ;  /* 0x0002040002037836 */ /* 0x000fe20000000000 */
[----:B------:R-:W-:Y:S01]  /*6db0*/  ULDC.64 UR4, c[0x0][0x3f8] ;  /* 0x0000fe0000047ab9 */ /* 0x000fe20000000a00 */
[----:B------:R-:W-:Y:S01]  /*6dc0*/  ULDC.64 UR6, c[0x0][0x408] ;  /* 0x0001020000067ab9 */ /* 0x000fe20000000a00 */
[----:B------:R-:W-:Y:S01]  /*6dd0*/  IMAD.WIDE.U32 R4, R27, UR4, RZ ;  /* 0x000000041b047c25 */ /* 0x000fe2000f8e00ff */
[----:B------:R-:W-:Y:S01]  /*6de0*/  BSSY B6, `(.L_x_4519) ;  /* 0x0000020000067945 */ /* 0x000fe20003800000 */
[----:B------:R-:W-:Y:S02]  /*6df0*/  LOP3.LUT P0, RZ, R3, 0x3ff, RZ, 0xc0, !PT ;  /* 0x000003ff03ff7812 */ /* 0x000fe4000780c0ff */
[C---:B------:R-:W-:Y:S02]  /*6e00*/  IMAD R6, R0.reuse, UR4, RZ ;  /* 0x0000000400067c24 */ /* 0x040fe4000f8e02ff */
[----:B------:R-:W-:-:S02]  /*6e10*/  IMAD R0, R0, UR6, RZ ;  /* 0x0000000600007c24 */ /* 0x000fc4000f8e02ff */
[C---:B------:R-:W-:Y:S01]  /*6e20*/  IMAD R3, R27.reuse, UR5, R6 ;  /* 0x000000051b037c24 */ /* 0x040fe2000f8e0206 */
[----:B------:R-:W-:Y:S01]  /*6e30*/  ULDC.64 UR4, c[0x0][0x3e8] ;  /* 0x0000fa0000047ab9 */ /* 0x000fe20000000a00 */
[----:B------:R-:W-:Y:S01]  /*6e40*/  IMAD.WIDE.U32 R6, R27, UR6, RZ ;  /* 0x000000061b067c25 */ /* 0x000fe2000f8e00ff */
[----:B------:R-:W-:-:S03]  /*6e50*/  LEA R26, P1, R4, UR4, 0x1 ;  /* 0x00000004041a7c11 */ /* 0x000fc6000f8208ff */
[----:B------:R-:W-:Y:S01]  /*6e60*/  IMAD R29, R27, UR7, R0 ;  /* 0x000000071b1d7c24 */ /* 0x000fe2000f8e0200 */
[----:B------:R-:W-:Y:S01]  /*6e70*/  ULDC.64 UR6, c[0x0][0x400] ;  /* 0x0001000000067ab9 */ /* 0x000fe20000000a00 */
[----:B------:R-:W-:Y:S01]  /*6e80*/  IMAD.IADD R27, R3, 0x1, R5 ;  /* 0x00000001031b7824 */ /* 0x000fe200078e0205 */
[----:B------:R-:W-:Y:S01]  /*6e90*/  LEA R28, P2, R6, UR6, 0x1 ;  /* 0x00000006061c7c11 */ /* 0x000fe2000f8408ff */
[----:B------:R-:W-:-:S03]  /*6ea0*/  IMAD.IADD R29, R29, 0x1, R7 ;  /* 0x000000011d1d7824 */ /* 0x000fc600078e0207 */
[----:B------:R-:W-:Y:S02]  /*6eb0*/  LEA.HI.X R27, R4, UR5, R27, 0x1, P1 ;  /* 0x00000005041b7c11 */ /* 0x000fe400088f0c1b */
[----:B------:R-:W-:Y:S01]  /*6ec0*/  LEA.HI.X R29, R6, UR7, R29, 0x1, P2 ;  /* 0x00000007061d7c11 */ /* 0x000fe200090f0c1d */
        /* <DEDUP_REMOVED lines=17> */
.L_x_4520:
[----:B------:R-:W-:Y:S05]  /*6fe0*/  BSYNC B6 ;  /* 0x0000000000067941 */ /* 0x000fea0003800000 */
.L_x_4519:
        /* <DEDUP_REMOVED lines=11> */
.L_x_4737:
[----:B------:R-:W5:Y:S01]  /*70a0*/  LDL R7, [R1+0x54] ;  /* 0x0000540001077983 */ /* 0x000f620000100800 */
[----:B------:R-:W-:Y:S01]  /*70b0*/  ULDC UR4, c[0x0][0x448] ;  /* 0x0001120000047ab9 */ /* 0x000fe20000000800 */
[----:B------:R-:W-:Y:S01]  /*70c0*/  BSSY B1, `(.L_x_4524) ;  /* 0x0000022000017945 */ /* 0x000fe20003800000 */
[----:B------:R-:W-:Y:S01]  /*70d0*/  IMAD R24, R24, UR4, RZ ;  /* 0x0000000418187c24 */ /* 0x000fe2000f8e02ff */
        /* <DEDUP_REMOVED lines=8> */
[----:B------:R-:W-:Y:S01]  /*7160*/  IMAD.IADD R12, R7, 0x1, -R6 ;  /* 0x00000001070c7824 */ /* 0x000fe200078e0a06 */
[----:B------:R-:W-:-:S04]  /*7170*/  CS2R R6, SRZ ;  /* 0x0000000000067805 */ /* 0x000fc8000001ff00 */
[----:B------:R-:W-:Y:S01]  /*7180*/  SHF.L.U32 R13, R12, 0x1f, RZ ;  /* 0x0000001f0c0d7819 */ /* 0x000fe200000006ff */
        /* <DEDUP_REMOVED lines=10> */
[----:B0-----:R-:W-:Y:S01]  /*7230*/  @!P2 IMAD.WIDE R26, R184, 0x2, R8 ;  /* 0x00000002b81aa825 */ /* 0x001fe200078e0208 */
        /* <DEDUP_REMOVED lines=10> */
.L_x_4525:
[----:B------:R-:W-:Y:S05]  /*72e0*/  BSYNC B1 ;  /* 0x0000000000017941 */ /* 0x000fea0003800000 */
.L_x_4524:
[----:B------:R-:W4:Y:S01]  /*72f0*/  SYNCS.PHASECHK.TRANS64.TRYWAIT P0, [R2+URZ+0x38800], R13 ;  /* 0x0388000d020075a7 */ /* 0x000f22000800017f */
[----:B-1----:R-:W-:Y:S01]  /*7300*/  LOP3.LUT R3, R31, 0x18, R16, 0xf8, !PT ;  /* 0x000000181f037812 */ /* 0x002fe200078ef810 */
[----:B--2---:R-:W-:Y:S01]  /*7310*/  IMAD R0, R25, -0x40, R24 ;  /* 0xffffffc019007824 */ /* 0x004fe200078e0218 */
[----:B0-----:R-:W-:Y:S01]  /*7320*/  SHF.R.U32.HI R4, RZ, 0x3, R31 ;  /* 0x00000003ff047819 */ /* 0x001fe2000001161f */
[----:B---3-5:R-:W-:Y:S01]  /*7330*/  IMAD.MOV.U32 R5, RZ, RZ, R20 ;  /* 0x000000ffff057224 */ /* 0x028fe200078e0014 */
[----:B------:R-:W-:Y:S01]  /*7340*/  SHF.R.U64 R26, R10, 0x10, R11 ;  /* 0x000000100a1a7819 */ /* 0x000fe2000000120b */
[--C-:B----4-:R-:W-:Y:S01]  /*7350*/  IMAD.MOV.U32 R14, RZ, RZ, R21.reuse ;  /* 0x000000ffff0e7224 */ /* 0x110fe200078e0015 */
[----:B------:R-:W-:Y:S01]  /*7360*/  LOP3.LUT R29, R3, R4, RZ, 0x3c, !PT ;  /* 0x00000004031d7212 */ /* 0x000fe200078e3cff */
[----:B------:R-:W-:Y:S01]  /*7370*/  IMAD.MOV.U32 R3, RZ, RZ, R10 ;  /* 0x000000ffff037224 */ /* 0x000fe200078e000a */
[----:B------:R-:W-:Y:S01]  /*7380*/  SHF.R.U64 R28, R20, 0x10, R21 ;  /* 0x00000010141c7819 */ /* 0x000fe20000001215 */
[----:B------:R-:W-:Y:S01]  /*7390*/  IMAD.MOV.U32 R4, RZ, RZ, R11 ;  /* 0x000000ffff047224 */ /* 0x000fe200078e000b */
[----:B------:R-:W-:Y:S01]  /*73a0*/  SHF.R.U32.HI R27, RZ, 0x10, R21 ;  /* 0x00000010ff1b7819 */ /* 0x000fe20000011615 */
[----:B------:R-:W-:Y:S01]  /*73b0*/  IMAD R29, R222, 0x200, R29 ;  /* 0x00000200de1d7824 */ /* 0x000fe200078e021d */
[----:B------:R-:W-:Y:S01]  /*73c0*/  SHF.R.U32.HI R25, RZ, 0x10, R11 ;  /* 0x00000010ff197819 */ /* 0x000fe2000001160b */
[----:B------:R-:W-:Y:S01]  /*73d0*/  IMAD.MOV.U32 R15, RZ, RZ, R6 ;  /* 0x000000ffff0f7224 */ /* 0x000fe200078e0006 */
[--C-:B------:R-:W-:Y:S01]  /*73e0*/  SHF.R.U64 R24, R6, 0x10, R7.reuse ;  /* 0x0000001006187819 */ /* 0x100fe20000001207 */
[--C-:B------:R-:W-:Y:S01]  /*73f0*/  IMAD.MOV.U32 R20, RZ, RZ, R7.reuse ;  /* 0x000000ffff147224 */ /* 0x100fe200078e0007 */
[----:B------:R-:W-:Y:S01]  /*7400*/  SHF.R.U32.HI R21, RZ, 0x10, R7 ;  /* 0x00000010ff157819 */ /* 0x000fe20000011607 */
[----:B------:R-:W-:Y:S01]  /*7410*/  IMAD.MOV.U32 R11, RZ, RZ, R8 ;  /* 0x000000ffff0b7224 */ /* 0x000fe200078e0008 */
[----:B------:R-:W-:Y:S01]  /*7420*/  VIMNMX R36, R0, 0x40, PT ;  /* 0x0000004000247848 */ /* 0x000fe20003fe0100 */
[----:B------:R-:W-:Y:S01]  /*7430*/  IMAD R10, R29, 0x2, R2 ;  /* 0x000000021d0a7824 */ /* 0x000fe200078e0202 */
[--C-:B------:R-:W-:Y:S01]  /*7440*/  SHF.R.U64 R8, R8, 0x10, R9.reuse ;  /* 0x0000001008087819 */ /* 0x100fe20000001209 */
[--C-:B------:R-:W-:Y:S01]  /*7450*/  IMAD.MOV.U32 R6, RZ, RZ, R9.reuse ;  /* 0x000000ffff067224 */ /* 0x100fe200078e0009 */
[----:B------:R-:W-:Y:S01]  /*7460*/  SHF.R.U32.HI R7, RZ, 0x10, R9 ;  /* 0x00000010ff077819 */ /* 0x000fe20000011609 */
[----:B------:R-:W-:Y:S01]  /*7470*/  BSSY B1, `(.L_x_4526) ;  /* 0x000000b000017945 */ /* 0x000fe20003800000 */
[----:B------:R-:W-:Y:S01]  /*7480*/  PRMT R9, R3, 0x5410, R26 ;  /* 0x0000541003097816 */ /* 0x000fe2000000001a */
[----:B------:R-:W-:Y:S01]  /*7490*/  VIADD R0, R10, 0x20440 ;  /* 0x000204400a007836 */ /* 0x000fe20000000000 */
[----:B------:R-:W-:Y:S01]  /*74a0*/  PRMT R3, R4, 0x5410, R25 ;  /* 0x0000541004037816 */ /* 0x000fe20000000019 */
[----:B------:R-:W-:Y:S01]  /*74b0*/  VIADD R4, R10, 0x20400 ;  /* 0x000204000a047836 */ /* 0x000fe20000000000 */
[----:B------:R-:W-:-:S02]  /*74c0*/  PRMT R31, R5, 0x5410, R28 ;  /* 0x00005410051f7816 */ /* 0x000fc4000000001c */
[----:B------:R-:W-:Y:S02]  /*74d0*/  LOP3.LUT P2, RZ, R190, 0x4, RZ, 0xc0, !PT ;  /* 0x00000004beff7812 */ /* 0x000fe4000784c0ff */
[----:B------:R-:W-:Y:S02]  /*74e0*/  ISETP.GE.AND P1, PT, R187, R36, PT ;  /* 0x00000024bb00720c */ /* 0x000fe40003f26270 */
[----:B------:R-:W-:Y:S02]  /*74f0*/  PRMT R32, R14, 0x5410, R27 ;  /* 0x000054100e207816 */ /* 0x000fe4000000001b */
[----:B------:R-:W-:Y:S01]  /*7500*/  PRMT R33, R15, 0x5410, R24 ;  /* 0x000054100f217816 */ /* 0x000fe20000000018 */
[----:B------:R-:W-:Y:S08]  /*7510*/  @!P0 BRA `(.L_x_4527) ;  /* 0x0000014000348947 */ /* 0x000ff00003800000 */
.L_x_4738:
[----:B------:R-:W-:Y:S05]  /*7520*/  BSYNC B1 ;  /* 0x0000000000017941 */ /* 0x000fea0003800000 */
.L_x_4526:
        /* <DEDUP_REMOVED lines=11> */
[----:B------:R-:W0:Y:S01]  /*75e0*/  LDS.128 R4, [R10+0x20400] ;  /* 0x020400000a047984 */ /* 0x000e220000000c00 */
[----:B------:R-:W-:Y:S01]  /*75f0*/  IMAD.U32 R25, R33, 0x10000, RZ ;  /* 0x0001000021197824 */ /* 0x000fe200078e00ff */
        /* <DEDUP_REMOVED lines=13> */
[----:B------:R-:W-:Y:S01]  /*76d0*/  FFMA.FTZ R28, R13, R21, -R28 ;  /* 0x000000150d1c7223 */ /* 0x000fe2000001081c */
[-C--:B------:R-:W-:Y:S01]  /*76e0*/  FMUL.FTZ R29, R5, R24.reuse ;  /* 0x00000018051d7220 */ /* 0x080fe20000410000 */
[----:B------:R-:W-:Y:S01]  /*76f0*/  LOP3.LUT R7, R7, 0xffff0000, RZ, 0xc0, !PT ;  /* 0xffff000007077812 */ /* 0x000fe200078ec0ff */
[----:B------:R-:W-:Y:S01]  /*7700*/  FFMA.FTZ R25, R13, R25, R4 ;  /* 0x000000190d197223 */ /* 0x000fe20000010004 */
        /* <DEDUP_REMOVED lines=19> */
.L_x_4531:
[----:B------:R-:W-:Y:S05]  /*7840*/  BSYNC B2 ;  /* 0x0000000000027941 */ /* 0x000fea0003800000 */
.L_x_4530:
[----:B------:R-:W-:Y:S05]  /*7850*/  @P1 BRA `(.L_x_4529) ;  /* 0x0000000000981947 */ /* 0x000fea0003800000 */
[----:B-1----:R-:W0:Y:S01]  /*7860*/  LDS.128 R4, [R0] ;  /* 0x0000000000047984 */ /* 0x002e220000000c00 */
        /* <DEDUP_REMOVED lines=37> */
.L_x_4529:
[----:B------:R-:W-:Y:S05]  /*7ac0*/  BSYNC B1 ;  /* 0x0000000000017941 */ /* 0x000fea0003800000 */
.L_x_4528:
        /* <DEDUP_REMOVED lines=8> */
[----:B------:R-:W0:Y:S01]  /*7b50*/  LDS.128 R4, [R10+0x21400] ;  /* 0x021400000a047984 */ /* 0x000e220000000c00 */
[C---:B------:R-:W-:Y:S01]  /*7b60*/  IMAD.U32 R27, R33.reuse, 0x10000, RZ ;  /* 0x00010000211b7824 */ /* 0x040fe200078e00ff */
[----:B------:R-:W-:Y:S01]  /*7b70*/  LOP3.LUT R30, R33, 0xffff0000, RZ, 0xc0, !PT ;  /* 0xffff0000211e7812 */ /* 0x000fe200078ec0ff */
        /* <DEDUP_REMOVED lines=12> */
[C---:B------:R-:W-:Y:S01]  /*7c40*/  IMAD.U32 R20, R7.reuse, 0x10000, RZ ;  /* 0x0001000007147824 */ /* 0x040fe200078e00ff */
[----:B------:R-:W-:Y:S01]  /*7c50*/  LOP3.LUT R7, R7, 0xffff0000, RZ, 0xc0, !PT ;  /* 0xffff000007077812 */ /* 0x000fe200078ec0ff */
[-C--:B------:R-:W-:Y:S01]  /*7c60*/  FFMA.FTZ R4, R25, R13.reuse, -R24 ;  /* 0x0000000d19047223 */ /* 0x080fe20000010818 */
[----:B------:R-:W-:Y:S01]  /*7c70*/  FFMA.FTZ R13, R27, R13, R26 ;  /* 0x0000000d1b0d7223 */ /* 0x000fe2000001001a */
[----:B------:R-:W-:Y:S01]  /*7c80*/  FMUL.FTZ R21, R30, R5 ;  /* 0x000000051e157220 */ /* 0x000fe20000410000 */
[----:B------:R-:W-:-:S02]  /*7c90*/  IMAD.U32 R27, R32, 0x10000, RZ ;  /* 0x00010000201b7824 */ /* 0x000fc400078e00ff */
[----:B------:R-:W-:Y:S01]  /*7ca0*/  FMUL.FTZ R25, R28, R5 ;  /* 0x000000051c197220 */ /* 0x000fe20000410000 */
[----:B------:R-:W-:Y:S01]  /*7cb0*/  LOP3.LUT R32, R32, 0xffff0000, RZ, 0xc0, !PT ;  /* 0xffff000020207812 */ /* 0x000fe200078ec0ff */
[----:B------:R-:W-:Y:S01]  /*7cc0*/  FFMA.FTZ R5, R28, R14, -R21 ;  /* 0x0000000e1c057223 */ /* 0x000fe20000010815 */
[----:B------:R-:W-:Y:S01]  /*7cd0*/  FMUL.FTZ R24, R29, R6 ;  /* 0x000000061d187220 */ /* 0x000fe20000410000 */
[----:B------:R-:W-:Y:S01]  /*7ce0*/  FFMA.FTZ R14, R30, R14, R25 ;  /* 0x0000000e1e0e7223 */ /* 0x000fe20000010019 */
        /* <DEDUP_REMOVED lines=12> */
.L_x_4534:
[----:B------:R-:W-:Y:S05]  /*7db0*/  BSYNC B1 ;  /* 0x0000000000017941 */ /* 0x000fea0003800000 */
.L_x_4533:
[----:B------:R-:W-:Y:S05]  /*7dc0*/  @P1 BRA `(.L_x_4532) ;  /* 0x0000001000841947 */ /* 0x000fea0003800000 */
[----:B-1----:R-:W1:Y:S01]  /*7dd0*/  LDS.128 R4, [R0+0x1000] ;  /* 0x0010000000047984 */ /* 0x002e620000000c00 */
[----:B------:R-:W-:Y:S01]  /*7de0*/  IMAD.U32 R20, R9, 0x10000, RZ ;  /* 0x0001000009147824 */ /* 0x000fe200078e00ff */
[C---:B------:R-:W-:Y:S01]  /*7df0*/  LOP3.LUT R27, R11.reuse, 0xffff0000, RZ, 0xc0, !PT ;  /* 0xffff00000b1b7812 */ /* 0x040fe200078ec0ff */
[----:B------:R-:W-:Y:S01]  /*7e00*/  IMAD.U32 R24, R11, 0x10000, RZ ;  /* 0x000100000b187824 */ /* 0x000fe200078e00ff */
[----:B------:R-:W-:Y:S02]  /*7e10*/  LOP3.LUT R25, R9, 0xffff0000, RZ, 0xc0, !PT ;  /* 0xffff000009197812 */ /* 0x000fe400078ec0ff */
[----:B------:R-:W-:Y:S01]  /*7e20*/  LOP3.LUT R29, R8, 0xffff0000, RZ, 0xc0, !PT ;  /* 0xffff0000081d7812 */ /* 0x000fe200078ec0ff */
[C---:B-1----:R-:W-:Y:S01]  /*7e30*/  IMAD.U32 R10, R4.reuse, 0x10000, RZ ;  /* 0x00010000040a7824 */ /* 0x042fe200078e00ff */
[----:B------:R-:W-:Y:S01]  /*7e40*/  LOP3.LUT R4, R4, 0xffff0000, RZ, 0xc0, !PT ;  /* 0xffff000004047812 */ /* 0x000fe200078ec0ff */
[C---:B0-----:R-:W-:Y:S01]  /*7e50*/  IMAD.U32 R13, R5.reuse, 0x10000, RZ ;  /* 0x00010000050d7824 */ /* 0x041fe200078e00ff */
        /* <DEDUP_REMOVED lines=10> */
[-C--:B------:R-:W-:Y:S01]  /*7f00*/  FFMA.FTZ R5, R25, R13.reuse, -R14 ;  /* 0x0000000d19057223 */ /* 0x080fe2000001080e */
[----:B------:R-:W-:Y:S01]  /*7f10*/  IMAD.U32 R15, R3, 0x10000, RZ ;  /* 0x00010000030f7824 */ /* 0x000fe200078e00ff */
[----:B------:R-:W-:Y:S01]  /*7f20*/  LOP3.LUT R7, R7, 0xffff0000, RZ, 0xc0, !PT ;  /* 0xffff000007077812 */ /* 0x000fe200078ec0ff */
[----:B------:R-:W-:Y:S01]  /*7f30*/  IMAD.U32 R25, R8, 0x10000, RZ ;  /* 0x0001000008197824 */ /* 0x000fe200078e00ff */
[----:B------:R-:W-:Y:S01]  /*7f40*/  LOP3.LUT R3, R3, 0xffff0000, RZ, 0xc0, !PT ;  /* 0xffff000003037812 */ /* 0x000fe200078ec0ff */
[-C--:B------:R-:W-:Y:S01]  /*7f50*/  FMUL.FTZ R14, R15, R6.reuse ;  /* 0x000000060f0e7220 */ /* 0x080fe20000410000 */
[----:B------:R-:W-:Y:S01]  /*7f60*/  FFMA.FTZ R10, R27, R13, R10 ;  /* 0x0000000d1b0a7223 */ /* 0x000fe2000001000a */
[----:B------:R-:W-:Y:S01]  /*7f70*/  FMUL.FTZ R8, R25, R6 ;  /* 0x0000000619087220 */ /* 0x000fe20000410000 */
[-C--:B------:R-:W-:Y:S01]  /*7f80*/  FMUL.FTZ R20, R29, R7.reuse ;  /* 0x000000071d147220 */ /* 0x080fe20000410000 */
[----:B------:R-:W-:Y:S01]  /*7f90*/  FMUL.FTZ R24, R3, R7 ;  /* 0x0000000703187220 */ /* 0x000fe20000410000 */
[----:B------:R-:W-:Y:S01]  /*7fa0*/  F2FP.BF16.F32.PACK_AB R4, R21, R4 ;  /* 0x000000041504723e */ /* 0x000fe200000010ff */
[-C--:B------:R-:W-:Y:S01]  /*7fb0*/  FFMA.FTZ R6, R15, R9.reuse, -R8 ;  /* 0x000000090f067223 */ /* 0x080fe20000010808 */
[----:B------:R-:W-:Y:S01]  /*7fc0*/  FFMA.FTZ R9, R25, R9, R14 ;  /* 0x0000000919097223 */ /* 0x000fe2000001000e */
[-C--:B------:R-:W-:Y:S01]  /*7fd0*/  FFMA.FTZ R7, R3, R11.reuse, -R20 ;  /* 0x0000000b03077223 */ /* 0x080fe20000010814 */
[----:B------:R-:W-:Y:S01]  /*7fe0*/  FFMA.FTZ R24, R29, R11, R24 ;  /* 0x0000000b1d187223 */ /* 0x000fe20000010018 */
[----:B------:R-:W-:-:S02]  /*7ff0*/  F2FP.BF16.F32.PACK_AB R5, R10, R5 ;  /* 0x000000050a05723e */ /* 0x000fc400000010ff */
[----:B------:R-:W-:Y:S02]  /*8000*/  F2FP.BF16.F32.PACK_AB R6, R9, R6 ;  /* 0x000000060906723e */ /* 0x000fe400000010ff */
[----:B------:R-:W-:-:S05]  /*8010*/  F2FP.BF16.F32.PACK_AB R7, R24, R7 ;  /* 0x000000071807723e */ /* 0x000fca00000010ff */
[----:B------:R2:W-:Y:S01]  /*8020*/  STS.128 [R0+0x1000], R4 ;  /* 0x0010000400007388 */ /* 0x0005e20000000c00 */
[----:B------:R-:W-:Y:S05]  /*8030*/  BRA `(.L_x_4532) ;  /* 0x0000000c00e87947 */ /* 0x000fea0003800000 */
.L_x_4522:
[----:B------:R-:W-:-:S03]  /*8040*/  UMOV UR4, 0xffffffff ;  /* 0xffffffff00047882 */ /* 0x000fc60000000000 */
[----:B------:R-:W-:Y:S05]  /*8050*/  BRA.DIV UR4, `(.L_x_4535) ;  /* 0x0000013604787947 */ /* 0x000fea000b800000 */
[----:B------:R0:W1:Y:S04]  /*8060*/  SHFL.IDX PT, R0, R27, RZ, 0x1c1f ;  /* 0x001c1fff1b007589 */ /* 0x00006800000e0000 */
[----:B------:R0:W2:Y:S04]  /*8070*/  SHFL.IDX PT, R3, R26, RZ, 0x1c1f ;  /* 0x001c1fff1a037589 */ /* 0x0000a800000e0000 */
[----:B------:R0:W3:Y:S04]  /*8080*/  SHFL.IDX PT, R20, R29, RZ, 0x1c1f ;  /* 0x001c1fff1d147589 */ /* 0x0000e800000e0000 */
[----:B------:R0:W4:Y:S02]  /*8090*/  SHFL.IDX PT, R14, R28, RZ, 0x1c1f ;  /* 0x001c1fff1c0e7589 */ /* 0x00012400000e0000 */
.L_x_4744:
[----:B------:R-:W5:Y:S01]  /*80a0*/  LDL R6, [R1+0x54] ;  /* 0x0000540001067983 */ /* 0x000f620000100800 */
[----:B------:R-:W-:Y:S01]  /*80b0*/  ULDC UR4, c[0x0][0x448] ;  /* 0x0001120000047ab9 */ /* 0x000fe20000000800 */
[----:B0-----:R-:W0:Y:S01]  /*80c0*/  LDC R27, c[0x0][0x3f4] ;  /* 0x0000fd00ff1b7b82 */ /* 0x001e220000000800 */
[----:B------:R-:W-:Y:S01]  /*80d0*/  IMAD R24, R24, UR4, RZ ;  /* 0x0000000418187c24 */ /* 0x000fe2000f8e02ff */
        /* <DEDUP_REMOVED lines=10> */
[----:B0-----:R-:W-:Y:S06]  /*8180*/  @P0 BRA `(.L_x_4537) ;  /* 0x0000000000300947 */ /* 0x001fec0003800000 */
[----:B------:R-:W-:Y:S01]  /*8190*/  ULDC UR4, c[0x0][0x3f4] ;  /* 0x0000fd0000047ab9 */ /* 0x000fe20000000800 */
[C---:B------:R-:W-:Y:S01]  /*81a0*/  IMAD.SHL.U32 R15, R16.reuse, 0x2, RZ ;  /* 0x00000002100f7824 */ /* 0x040fe200078e00ff */
[C---:B------:R-:W-:Y:S02]  /*81b0*/  ISETP.GE.AND P2, PT, R16.reuse, UR4, PT ;  /* 0x0000000410007c0c */ /* 0x040fe4000bf46270 */
[----:B------:R-:W-:Y:S02]  /*81c0*/  SHF.L.U64.HI R5, R16, 0x1, R17 ;  /* 0x0000000110057819 */ /* 0x000fe40000010211 */
[-C--:B--2---:R-:W-:Y:S02]  /*81d0*/  IADD3 R28, P0, R3, R15.reuse, RZ ;  /* 0x0000000f031c7210 */ /* 0x084fe40007f1e0ff */
[----:B----4-:R-:W-:-:S03]  /*81e0*/  IADD3 R14, P1, R14, R15, RZ ;  /* 0x0000000f0e0e7210 */ /* 0x010fc60007f3e0ff */
[--C-:B-1----:R-:W-:Y:S02]  /*81f0*/  IMAD.X R29, R0, 0x1, R5.reuse, P0 ;  /* 0x00000001001d7824 */ /* 0x102fe400000e0605 */
[----:B---3--:R-:W-:Y:S01]  /*8200*/  IMAD.X R15, R20, 0x1, R5, P1 ;  /* 0x00000001140f7824 */ /* 0x008fe200008e0605 */
[----:B------:R-:W-:Y:S01]  /*8210*/  CS2R R4, SRZ ;  /* 0x0000000000047805 */ /* 0x000fe2000001ff00 */
[----:B------:R-:W-:Y:S06]  /*8220*/  @P2 BRA `(.L_x_4537) ;  /* 0x0000000000082947 */ /* 0x000fec0003800000 */
[----:B------:R0:W5:Y:S04]  /*8230*/  LD.E.128 R4, desc[UR40][R28.64] ;  /* 0x000000281c047980 */ /* 0x000168000c101d00 */
[----:B------:R0:W5:Y:S02]  /*8240*/  LD.E.128 R8, desc[UR40][R14.64] ;  /* 0x000000280e087980 */ /* 0x000164000c101d00 */
.L_x_4537:
[----:B------:R-:W-:Y:S05]  /*8250*/  BSYNC B1 ;  /* 0x0000000000017941 */ /* 0x000fea0003800000 */
.L_x_4536:
[----:B------:R-:W4:Y:S01]  /*8260*/  SYNCS.PHASECHK.TRANS64.TRYWAIT P1, [R2+URZ+0x38800], R31 ;  /* 0x0388001f020075a7 */ /* 0x000f22000802017f */
[----:B-1----:R-:W-:Y:S01]  /*8270*/  IMAD R0, R25, -0x40, R24 ;  /* 0xffffffc019007824 */ /* 0x002fe200078e0218 */
[----:B-----5:R-:W-:Y:S01]  /*8280*/  SHF.R.U64 R25, R8, 0x10, R9 ;  /* 0x0000001008197819 */ /* 0x020fe20000001209 */
[----:B------:R-:W-:Y:S01]  /*8290*/  IMAD.MOV.U32 R24, RZ, RZ, R8 ;  /* 0x000000ffff187224 */ /* 0x000fe200078e0008 */
[----:B------:R-:W-:Y:S01]  /*82a0*/  SHF.R.U64 R26, R6, 0x10, R7 ;  /* 0x00000010061a7819 */ /* 0x000fe20000001207 */
[----:B--2---:R-:W-:Y:S01]  /*82b0*/  IMAD.MOV.U32 R3, RZ, RZ, R6 ;  /* 0x000000ffff037224 */ /* 0x004fe200078e0006 */
[----:B------:R-:W-:Y:S01]  /*82c0*/  VIMNMX R8, R0, 0x40, PT ;  /* 0x0000004000087848 */ /* 0x000fe20003fe0100 */
[----:B------:R-:W-:Y:S01]  /*82d0*/  IMAD.MOV.U32 R21, RZ, RZ, R4 ;  /* 0x000000ffff157224 */ /* 0x000fe200078e0004 */
[--C-:B0-----:R-:W-:Y:S01]  /*82e0*/  SHF.R.U64 R28, R4, 0x10, R5.reuse ;  /* 0x00000010041c7819 */ /* 0x101fe20000001205 */
[--C-:B---3--:R-:W-:Y:S01]  /*82f0*/  IMAD.MOV.U32 R20, RZ, RZ, R5.reuse ;  /* 0x000000ffff147224 */ /* 0x108fe200078e0005 */
[----:B------:R-:W-:Y:S01]  /*8300*/  SHF.R.U32.HI R29, RZ, 0x10, R5 ;  /* 0x00000010ff1d7819 */ /* 0x000fe20000011605 */
[--C-:B------:R-:W-:Y:S01]  /*8310*/  IMAD.MOV.U32 R15, RZ, RZ, R7.reuse ;  /* 0x000000ffff0f7224 */ /* 0x100fe200078e0007 */
[----:B------:R-:W-:Y:S01]  /*8320*/  SHF.R.U32.HI R6, RZ, 0x10, R7 ;  /* 0x00000010ff067819 */ /* 0x000fe20000011607 */
[--C-:B------:R-:W-:Y:S01]  /*8330*/  IMAD.MOV.U32 R13, RZ, RZ, R9.reuse ;  /* 0x000000ffff0d7224 */ /* 0x100fe200078e0009 */
[----:B------:R-:W-:Y:S01]  /*8340*/  ISETP.GE.AND P0, PT, R16, R27, PT ;  /* 0x0000001b1000720c */ /* 0x000fe20003f06270 */
[----:B----4-:R-:W-:Y:S01]  /*8350*/  IMAD.MOV.U32 R14, RZ, RZ, R10 ;  /* 0x000000ffff0e7224 */ /* 0x010fe200078e000a */
[----:B------:R-:W-:Y:S01]  /*8360*/  SHF.R.U32.HI R4, RZ, 0x10, R9 ;  /* 0x00000010ff047819 */ /* 0x000fe20000011609 */
[--C-:B------:R-:W-:Y:S01]  /*8370*/  IMAD.MOV.U32 R0, RZ, RZ, R11.reuse ;  /* 0x000000ffff007224 */ /* 0x100fe200078e000b */
[--C-:B------:R-:W-:Y:S01]  /*8380*/  SHF.R.U64 R7, R10, 0x10, R11.reuse ;  /* 0x000000100a077819 */ /* 0x100fe2000000120b */
[C---:B------:R-:W-:Y:S01]  /*8390*/  VIADD R30, R187.reuse, 0x20 ;  /* 0x00000020bb1e7836 */ /* 0x040fe20000000000 */
[----:B------:R-:W-:Y:S01]  /*83a0*/  SHF.R.U32.HI R5, RZ, 0x10, R11 ;  /* 0x00000010ff057819 */ /* 0x000fe2000001160b */
[----:B------:R-:W-:Y:S01]  /*83b0*/  BSSY B1, `(.L_x_4538) ;  /* 0x000000c000017945 */ /* 0x000fe20003800000 */
[----:B------:R-:W-:-:S02]  /*83c0*/  ISETP.GE.OR P2, PT, R187, R8, P0 ;  /* 0x00000008bb00720c */ /* 0x000fc40000746670 */
[----:B------:R-:W-:Y:S02]  /*83d0*/  PRMT R21, R21, 0x5410, R28 ;  /* 0x0000541015157816 */ /* 0x000fe4000000001c */
[----:B------:R-:W-:Y:S02]  /*83e0*/  ISETP.GE.OR P0, PT, R30, R8, P0 ;  /* 0x000000081e00720c */ /* 0x000fe40000706670 */
[----:B------:R-:W-:Y:S02]  /*83f0*/  PRMT R20, R20, 0x5410, R29 ;  /* 0x0000541014147816 */ /* 0x000fe4000000001d */
[----:B------:R-:W-:Y:S02]  /*8400*/  PRMT R3, R3, 0x5410, R26 ;  /* 0x0000541003037816 */ /* 0x000fe4000000001a */
[----:B------:R-:W-:Y:S02]  /*8410*/  PRMT R15, R15, 0x5410, R6 ;  /* 0x000054100f0f7816 */ /* 0x000fe40000000006 */
[----:B------:R-:W-:-:S02]  /*8420*/  PRMT R24, R24, 0x5410, R25 ;  /* 0x0000541018187816 */ /* 0x000fc40000000019 */
[----:B------:R-:W-:Y:S02]  /*8430*/  PRMT R13, R13, 0x5410, R4 ;  /* 0x000054100d0d7816 */ /* 0x000fe40000000004 */
[----:B------:R-:W-:Y:S02]  /*8440*/  PRMT R14, R14, 0x5410, R7 ;  /* 0x000054100e0e7816 */ /* 0x000fe40000000007 */
[----:B------:R-:W-:Y:S01]  /*8450*/  PRMT R0, R0, 0x5410, R5 ;  /* 0x0000541000007816 */ /* 0x000fe20000000005 */
[----:B------:R-:W-:Y:S06]  /*8460*/  @!P1 BRA `(.L_x_4539) ;  /* 0x0000013000e49947 */ /* 0x000fec0003800000 */
.L_x_4745:
[----:B------:R-:W-:Y:S05]  /*8470*/  BSYNC B1 ;  /* 0x0000000000017941 */ /* 0x000fea0003800000 */
.L_x_4538:
[----:B------:R-:W-:Y:S04]  /*8480*/  BSSY B1, `(.L_x_4540) ;  /* 0x000005a000017945 */ /* 0x000fe80003800000 */
[----:B------:R-:W-:Y:S05]  /*8490*/  @P2 BRA `(.L_x_4541) ;  /* 0x0000000400602947 */ /* 0x000fea0003800000 */
[----:B------:R-:W-:Y:S01]  /*84a0*/  IMAD.SHL.U32 R4, R190, 0x40, RZ ;  /* 0x00000040be047824 */ /* 0x000fe200078e00ff */
[----:B------:R-:W-:Y:S01]  /*84b0*/  LOP3.LUT R37, R24, 0xffff0000, RZ, 0xc0, !PT ;  /* 0xffff000018257812 */ /* 0x000fe200078ec0ff */
[----:B------:R-:W-:Y:S01]  /*84c0*/  IMAD.IADD R6, R16, 0x1, R27 ;  /* 0x0000000110067824 */ /* 0x000fe200078e021b */
[C---:B------:R-:W-:Y:S01]  /*84d0*/  LOP3.LUT R35, R21.reuse, 0xffff0000, RZ, 0xc0, !PT ;  /* 0xffff000015237812 */ /* 0x040fe200078ec0ff */
[----:B------:R-:W-:Y:S01]  /*84e0*/  IMAD.U32 R36, R24, 0x10000, RZ ;  /* 0x0001000018247824 */ /* 0x000fe200078e00ff */
[----:B------:R-:W-:Y:S01]  /*84f0*/  LOP3.LUT R7, R4, 0x1c0, RZ, 0xc0, !PT ;  /* 0x000001c004077812 */ /* 0x000fe200078ec0ff */
[----:B------:R-:W-:Y:S02]  /*8500*/  IMAD.U32 R34, R21, 0x10000, RZ ;  /* 0x0001000015227824 */ /* 0x000fe400078e00ff */
[----:B------:R-:W-:Y:S01]  /*8510*/  IMAD.U32 R39, R14, 0x10000, RZ ;  /* 0x000100000e277824 */ /* 0x000fe200078e00ff */
[----:B------:R-:W-:Y:S02]  /*8520*/  SHF.R.U32.HI R9, RZ, 0x3, R7 ;  /* 0x00000003ff097819 */ /* 0x000fe40000011607 */
[----:B------:R-:W-:-:S02]  /*8530*/  LOP3.LUT R6, R7, 0x38, R6, 0xf8, !PT ;  /* 0x0000003807067812 */ /* 0x000fc400078ef806 */
        /* <DEDUP_REMOVED lines=11> */
[C---:B------:R-:W-:Y:S01]  /*85f0*/  IMAD.U32 R32, R10.reuse, 0x10000, RZ ;  /* 0x000100000a207824 */ /* 0x040fe200078e00ff */
[----:B------:R-:W-:Y:S01]  /*8600*/  LOP3.LUT R10, R10, 0xffff0000, RZ, 0xc0, !PT ;  /* 0xffff00000a0a7812 */ /* 0x000fe200078ec0ff */
[----:B------:R-:W-:Y:S01]  /*8610*/  FMUL.FTZ R38, R30, R36 ;  /* 0x000000241e267220 */ /* 0x000fe20000410000 */
[----:B--2---:R-:W-:-:S02]  /*8620*/  IMAD.U32 R25, R4, 0x10000, RZ ;  /* 0x0001000004197824 */ /* 0x004fc400078e00ff */
[-C--:B------:R-:W-:Y:S01]  /*8630*/  FMUL.FTZ R30, R30, R34.reuse ;  /* 0x000000221e1e7220 */ /* 0x080fe20000410000 */
[----:B------:R-:W-:Y:S01]  /*8640*/  LOP3.LUT R4, R4, 0xffff0000, RZ, 0xc0, !PT ;  /* 0xffff000004047812 */ /* 0x000fe200078ec0ff */
[----:B------:R-:W-:Y:S01]  /*8650*/  FMUL.FTZ R41, R8, R37 ;  /* 0x0000002508297220 */ /* 0x000fe20000410000 */
[C---:B------:R-:W-:Y:S01]  /*8660*/  FFMA.FTZ R38, R25.reuse, R34, -R38 ;  /* 0x0000002219267223 */ /* 0x040fe20000010826 */
[----:B------:R-:W-:Y:S01]  /*8670*/  FFMA.FTZ R30, R25, R36, R30 ;  /* 0x00000024191e7223 */ /* 0x000fe2000001001e */
[C---:B------:R-:W-:Y:S02]  /*8680*/  IMAD.U32 R25, R3.reuse, 0x10000, RZ ;  /* 0x0001000003197824 */ /* 0x040fe400078e00ff */
[----:B------:R-:W-:Y:S01]  /*8690*/  FMUL.FTZ R45, R32, R39 ;  /* 0x00000027202d7220 */ /* 0x000fe20000410000 */
[----:B------:R-:W-:Y:S02]  /*86a0*/  IMAD.U32 R28, R6, 0x10000, RZ ;  /* 0x00010000061c7824 */ /* 0x000fe400078e00ff */
[-C--:B------:R-:W-:Y:S01]  /*86b0*/  FMUL.FTZ R43, R8, R35.reuse ;  /* 0x00000023082b7220 */ /* 0x080fe20000410000 */
[----:B------:R-:W-:Y:S01]  /*86c0*/  FFMA.FTZ R41, R4, R35, -R41 ;  /* 0x0000002304297223 */ /* 0x000fe20000010829 */
[----:B------:R-:W-:Y:S01]  /*86d0*/  LOP3.LUT R35, R14, 0xffff0000, RZ, 0xc0, !PT ;  /* 0xffff00000e237812 */ /* 0x000fe200078ec0ff */
[-C--:B------:R-:W-:Y:S01]  /*86e0*/  FMUL.FTZ R32, R32, R25.reuse ;  /* 0x0000001920207220 */ /* 0x080fe20000410000 */
[----:B------:R-:W-:Y:S01]  /*86f0*/  FFMA.FTZ R45, R28, R25, -R45 ;  /* 0x000000191c2d7223 */ /* 0x000fe2000001082d */
[----:B------:R-:W-:Y:S01]  /*8700*/  LOP3.LUT R25, R3, 0xffff0000, RZ, 0xc0, !PT ;  /* 0xffff000003197812 */ /* 0x000fe200078ec0ff */
[----:B------:R-:W-:Y:S01]  /*8710*/  FFMA.FTZ R43, R4, R37, R43 ;  /* 0x00000025042b7223 */ /* 0x000fe2000001002b */
[----:B------:R-:W-:Y:S01]  /*8720*/  LOP3.LUT R6, R6, 0xffff0000, RZ, 0xc0, !PT ;  /* 0xffff000006067812 */ /* 0x000fe200078ec0ff */
[----:B------:R-:W-:Y:S01]  /*8730*/  FFMA.FTZ R39, R28, R39, R32 ;  /* 0x000000271c277223 */ /* 0x000fe20000010020 */
[----:B------:R-:W-:Y:S01]  /*8740*/  FMUL.FTZ R37, R10, R35 ;  /* 0x000000230a257220 */ /* 0x000fe20000410000 */
[----:B0-----:R-:W-:-:S02]  /*8750*/  IMAD.U32 R31, R9, 0x10000, RZ ;  /* 0x00010000091f7824 */ /* 0x001fc400078e00ff */
[-C--:B------:R-:W-:Y:S01]  /*8760*/  FMUL.FTZ R47, R10, R25.reuse ;  /* 0x000000190a2f7220 */ /* 0x080fe20000410000 */
[----:B------:R-:W-:Y:S02]  /*8770*/  IMAD.U32 R28, R13, 0x10000, RZ ;  /* 0x000100000d1c7824 */ /* 0x000fe400078e00ff */
[----:B------:R-:W-:Y:S01]  /*8780*/  FFMA.FTZ R34, R6, R25, -R37 ;  /* 0x0000001906227223 */ /* 0x000fe20000010825 */
[----:B------:R-:W-:Y:S02]  /*8790*/  IMAD.U32 R4, R20, 0x10000, RZ ;  /* 0x0001000014047824 */ /* 0x000fe400078e00ff */
[----:B------:R-:W-:Y:S01]  /*87a0*/  FFMA.FTZ R36, R6, R35, R47 ;  /* 0x0000002306247223 */ /* 0x000fe2000001002f */
[----:B------:R-:W-:Y:S02]  /*87b0*/  IMAD.U32 R33, R11, 0x10000, RZ ;  /* 0x000100000b217824 */ /* 0x000fe400078e00ff */
[----:B------:R-:W-:Y:S01]  /*87c0*/  FMUL.FTZ R25, R31, R28 ;  /* 0x0000001c1f197220 */ /* 0x000fe20000410000 */
[----:B------:R-:W-:-:S02]  /*87d0*/  IMAD.U32 R10, R0, 0x10000, RZ ;  /* 0x00010000000a7824 */ /* 0x000fc400078e00ff */
[----:B------:R-:W-:Y:S01]  /*87e0*/  FMUL.FTZ R31, R31, R4 ;  /* 0x000000041f1f7220 */ /* 0x000fe20000410000 */
[----:B------:R-:W-:Y:S01]  /*87f0*/  IMAD.U32 R26, R5, 0x10000, RZ ;  /* 0x00010000051a7824 */ /* 0x000fe200078e00ff */
[----:B------:R-:W-:Y:S01]  /*8800*/  LOP3.LUT R9, R9, 0xffff0000, RZ, 0xc0, !PT ;  /* 0xffff000009097812 */ /* 0x000fe200078ec0ff */
[----:B------:R-:W-:Y:S02]  /*8810*/  IMAD.U32 R8, R15, 0x10000, RZ ;  /* 0x000100000f087824 */ /* 0x000fe400078e00ff */
[----:B------:R-:W-:Y:S01]  /*8820*/  FMUL.FTZ R6, R33, R10 ;  /* 0x0000000a21067220 */ /* 0x000fe20000410000 */
[----:B------:R-:W-:Y:S02]  /*8830*/  IMAD.U32 R29, R7, 0x10000, RZ ;  /* 0x00010000071d7824 */ /* 0x000fe400078e00ff */
[C---:B------:R-:W-:Y:S01]  /*8840*/  FFMA.FTZ R31, R26.reuse, R28, R31 ;  /* 0x0000001c1a1f7223 */ /* 0x040fe2000001001f */
[----:B------:R-:W-:Y:S01]  /*8850*/  FMUL.FTZ R28, R33, R8 ;  /* 0x00000008211c7220 */ /* 0x000fe20000410000 */
[----:B------:R-:W-:Y:S01]  /*8860*/  FFMA.FTZ R25, R26, R4, -R25 ;  /* 0x000000041a197223 */ /* 0x000fe20000010819 */
[----:B------:R-:W-:Y:S01]  /*8870*/  FFMA.FTZ R33, R29, R8, -R6 ;  /* 0x000000081d217223 */ /* 0x000fe20000010806 */
[----:B------:R-:W-:Y:S01]  /*8880*/  LOP3.LUT R11, R11, 0xffff0000, RZ, 0xc0, !PT ;  /* 0xffff00000b0b7812 */ /* 0x000fe200078ec0ff */
[----:B------:R-:W-:Y:S01]  /*8890*/  FFMA.FTZ R29, R29, R10, R28 ;  /* 0x0000000a1d1d7223 */ /* 0x000fe2000001001c */
[----:B------:R-:W-:-:S02]  /*88a0*/  LOP3.LUT R8, R13, 0xffff0000, RZ, 0xc0, !PT ;  /* 0xffff00000d087812 */ /* 0x000fc400078ec0ff */
[----:B------:R-:W-:Y:S02]  /*88b0*/  LOP3.LUT R26, R0, 0xffff0000, RZ, 0xc0, !PT ;  /* 0xffff0000001a7812 */ /* 0x000fe400078ec0ff */
[----:B------:R-:W-:Y:S01]  /*88c0*/  LOP3.LUT R4, R20, 0xffff0000, RZ, 0xc0, !PT ;  /* 0xffff000014047812 */ /* 0x000fe200078ec0ff */
[----:B------:R-:W-:Y:S01]  /*88d0*/  FMUL.FTZ R10, R9, R8 ;  /* 0x00000008090a7220 */ /* 0x000fe20000410000 */
[----:B------:R-:W-:Y:S01]  /*88e0*/  LOP3.LUT R6, R15, 0xffff0000, RZ, 0xc0, !PT ;  /* 0xffff00000f067812 */ /* 0x000fe200078ec0ff */
[----:B------:R-:W-:Y:S01]  /*88f0*/  FMUL.FTZ R40, R11, R26 ;  /* 0x0000001a0b287220 */ /* 0x000fe20000410000 */
[----:B------:R-:W-:Y:S01]  /*8900*/  LOP3.LUT R5, R5, 0xffff0000, RZ, 0xc0, !PT ;  /* 0xffff000005057812 */ /* 0x000fe200078ec0ff */
[----:B------:R-:W-:Y:S01]  /*8910*/  FMUL.FTZ R9, R9, R4 ;  /* 0x0000000409097220 */ /* 0x000fe20000410000 */
[----:B------:R-:W-:Y:S01]  /*8920*/  LOP3.LUT R7, R7, 0xffff0000, RZ, 0xc0, !PT ;  /* 0xffff000007077812 */ /* 0x000fe200078ec0ff */
[----:B------:R-:W-:Y:S02]  /*8930*/  FMUL.FTZ R11, R11, R6 ;  /* 0x000000060b0b7220 */ /* 0x000fe40000410000 */
        /* <DEDUP_REMOVED lines=14> */
.L_x_4541:
[----:B------:R-:W-:Y:S05]  /*8a20*/  BSYNC B1 ;  /* 0x0000000000017941 */ /* 0x000fea0003800000 */
.L_x_4540:
        /* <DEDUP_REMOVED lines=13> */
[C---:B------:R-:W-:Y:S01]  /*8b00*/  IMAD.U32 R36, R24.reuse, 0x10000, RZ ;  /* 0x0001000018247824 */ /* 0x040fe200078e00ff */
[----:B------:R-:W-:Y:S01]  /*8b10*/  LOP3.LUT R38, R24, 0xffff0000, RZ, 0xc0, !PT ;  /* 0xffff000018267812 */ /* 0x000fe200078ec0ff */
[C---:B------:R-:W-:Y:S01]  /*8b20*/  IMAD.U32 R34, R21.reuse, 0x10000, RZ ;  /* 0x0001000015227824 */ /* 0x040fe200078e00ff */
[----:B------:R-:W-:Y:S01]  /*8b30*/  LOP3.LUT R24, R21, 0xffff0000, RZ, 0xc0, !PT ;  /* 0xffff000015187812 */ /* 0x000fe200078ec0ff */
[C---:B------:R-:W-:Y:S02]  /*8b40*/  IMAD.U32 R43, R13.reuse, 0x10000, RZ ;  /* 0x000100000d2b7824 */ /* 0x040fe400078e00ff */
[----:B------:R-:W-:Y:S01]  /*8b50*/  IMAD.U32 R41, R20, 0x10000, RZ ;  /* 0x0001000014297824 */ /* 0x000fe200078e00ff */
[----:B------:R-:W-:Y:S01]  /*8b60*/  LOP3.LUT R13, R13, 0xffff0000, RZ, 0xc0, !PT ;  /* 0xffff00000d0d7812 */ /* 0x000fe200078ec0ff */
[----:B--2---:R-:W-:-:S04]  /*8b70*/  IMAD.IADD R9, R5, 0x1, R4 ;  /* 0x0000000105097824 */ /* 0x004fc800078e0204 */
[----:B------:R-:W-:Y:S01]  /*8b80*/  IMAD R25, R9, 0x2, R2 ;  /* 0x0000000209197824 */ /* 0x000fe200078e0202 */
[----:B---3--:R-:W1:Y:S04]  /*8b90*/  LDS.128 R4, [R40+0x20400] ;  /* 0x0204000028047984 */ /* 0x008e680000000c00 */
[----:B------:R-:W2:Y:S01]  /*8ba0*/  LDS.128 R8, [R25+0x20400] ;  /* 0x0204000019087984 */ /* 0x000ea20000000c00 */
[----:B-1----:R-:W-:Y:S02]  /*8bb0*/  IMAD.U32 R26, R4, 0x10000, RZ ;  /* 0x00010000041a7824 */ /* 0x002fe400078e00ff */
[C---:B--2---:R-:W-:Y:S01]  /*8bc0*/  IMAD.U32 R30, R8.reuse, 0x10000, RZ ;  /* 0x00010000081e7824 */ /* 0x044fe200078e00ff */
[----:B------:R-:W-:Y:S02]  /*8bd0*/  LOP3.LUT R8, R8, 0xffff0000, RZ, 0xc0, !PT ;  /* 0xffff000008087812 */ /* 0x000fe400078ec0ff */
[----:B------:R-:W-:Y:S01]  /*8be0*/  LOP3.LUT R4, R4, 0xffff0000, RZ, 0xc0, !PT ;  /* 0xffff000004047812 */ /* 0x000fe200078ec0ff */
[-C--:B------:R-:W-:Y:S01]  /*8bf0*/  FMUL.FTZ R35, R36, R30.reuse ;  /* 0x0000001e24237220 */ /* 0x080fe20000410000 */
[----:B------:R-:W-:Y:S01]  /*8c00*/  FMUL.FTZ R37, R34, R30 ;  /* 0x0000001e22257220 */ /* 0x000fe20000410000 */
[-C--:B------:R-:W-:Y:S01]  /*8c10*/  FMUL.FTZ R21, R38, R8.reuse ;  /* 0x0000000826157220 */ /* 0x080fe20000410000 */
[----:B------:R-:W-:Y:S01]  /*8c20*/  FMUL.FTZ R39, R24, R8 ;  /* 0x0000000818277220 */ /* 0x000fe20000410000 */
[----:B0-----:R-:W-:-:S02]  /*8c30*/  IMAD.U32 R31, R9, 0x10000, RZ ;  /* 0x00010000091f7824 */ /* 0x001fc400078e00ff */
[----:B------:R-:W-:Y:S01]  /*8c40*/  FFMA.FTZ R35, R34, R26, -R35 ;  /* 0x0000001a22237223 */ /* 0x000fe20000010823 */
[----:B------:R-:W-:Y:S01]  /*8c50*/  FFMA.FTZ R8, R24, R4, -R21 ;  /* 0x0000000418087223 */ /* 0x000fe20000010815 */
[----:B------:R-:W-:Y:S02]  /*8c60*/  IMAD.U32 R32, R10, 0x10000, RZ ;  /* 0x000100000a207824 */ /* 0x000fe400078e00ff */
[----:B------:R-:W-:Y:S01]  /*8c70*/  FFMA.FTZ R37, R36, R26, R37 ;  /* 0x0000001a24257223 */ /* 0x000fe20000010025 */
[----:B------:R-:W-:Y:S01]  /*8c80*/  FFMA.FTZ R24, R38, R4, R39 ;  /* 0x0000000426187223 */ /* 0x000fe20000010027 */
[----:B------:R-:W-:Y:S01]  /*8c90*/  IMAD.U32 R27, R5, 0x10000, RZ ;  /* 0x00010000051b7824 */ /* 0x000fe200078e00ff */
[----:B------:R-:W-:Y:S01]  /*8ca0*/  LOP3.LUT R10, R10, 0xffff0000, RZ, 0xc0, !PT ;  /* 0xffff00000a0a7812 */ /* 0x000fe200078ec0ff */
[-C--:B------:R-:W-:Y:S01]  /*8cb0*/  FMUL.FTZ R26, R43, R31.reuse ;  /* 0x0000001f2b1a7220 */ /* 0x080fe20000410000 */
[----:B------:R-:W-:Y:S01]  /*8cc0*/  FMUL.FTZ R30, R41, R31 ;  /* 0x0000001f291e7220 */ /* 0x000fe20000410000 */
[C---:B------:R-:W-:Y:S01]  /*8cd0*/  LOP3.LUT R34, R3.reuse, 0xffff0000, RZ, 0xc0, !PT ;  /* 0xffff000003227812 */ /* 0x040fe200078ec0ff */
[C---:B------:R-:W-:Y:S01]  /*8ce0*/  IMAD.U32 R36, R14.reuse, 0x10000, RZ ;  /* 0x000100000e247824 */ /* 0x040fe200078e00ff */
[----:B------:R-:W-:Y:S01]  /*8cf0*/  LOP3.LUT R38, R14, 0xffff0000, RZ, 0xc0, !PT ;  /* 0xffff00000e267812 */ /* 0x000fe200078ec0ff */
[C---:B------:R-:W-:Y:S01]  /*8d00*/  IMAD.U32 R28, R6.reuse, 0x10000, RZ ;  /* 0x00010000061c7824 */ /* 0x040fe200078e00ff */
[----:B------:R-:W-:Y:S01]  /*8d10*/  LOP3.LUT R6, R6, 0xffff0000, RZ, 0xc0, !PT ;  /* 0xffff000006067812 */ /* 0x000fe200078ec0ff */
[----:B------:R-:W-:-:S02]  /*8d20*/  IMAD.U32 R4, R3, 0x10000, RZ ;  /* 0x0001000003047824 */ /* 0x000fc400078e00ff */
[-C--:B------:R-:W-:Y:S01]  /*8d30*/  FFMA.FTZ R26, R41, R27.reuse, -R26 ;  /* 0x0000001b291a7223 */ /* 0x080fe2000001081a */
[----:B------:R-:W-:Y:S01]  /*8d40*/  FFMA.FTZ R30, R43, R27, R30 ;  /* 0x0000001b2b1e7223 */ /* 0x000fe2000001001e */
[----:B------:R-:W-:Y:S01]  /*8d50*/  FMUL.FTZ R21, R36, R32 ;  /* 0x0000002024157220 */ /* 0x000fe20000410000 */
[-C--:B------:R-:W-:Y:S01]  /*8d60*/  FMUL.FTZ R27, R38, R10.reuse ;  /* 0x0000000a261b7220 */ /* 0x080fe20000410000 */
[----:B------:R-:W-:Y:S01]  /*8d70*/  FMUL.FTZ R31, R34, R10 ;  /* 0x0000000a221f7220 */ /* 0x000fe20000410000 */
[----:B------:R-:W-:Y:S02]  /*8d80*/  IMAD.U32 R33, R11, 0x10000, RZ ;  /* 0x000100000b217824 */ /* 0x000fe400078e00ff */
[----:B------:R-:W-:Y:S01]  /*8d90*/  FMUL.FTZ R3, R4, R32 ;  /* 0x0000002004037220 */ /* 0x000fe20000410000 */
[----:B------:R-:W-:Y:S02]  /*8da0*/  IMAD.U32 R41, R0, 0x10000, RZ ;  /* 0x0001000000297824 */ /* 0x000fe400078e00ff */
[----:B------:R-:W-:-:S02]  /*8db0*/  IMAD.U32 R39, R15, 0x10000, RZ ;  /* 0x000100000f277824 */ /* 0x000fc400078e00ff */
[----:B------:R-:W-:Y:S01]  /*8dc0*/  FFMA.FTZ R21, R4, R28, -R21 ;  /* 0x0000001c04157223 */ /* 0x000fe20000010815 */
[-C--:B------:R-:W-:Y:S01]  /*8dd0*/  FFMA.FTZ R14, R34, R6.reuse, -R27 ;  /* 0x00000006220e7223 */ /* 0x080fe2000001081b */
[----:B------:R-:W-:Y:S01]  /*8de0*/  FFMA.FTZ R31, R38, R6, R31 ;  /* 0x00000006261f7223 */ /* 0x000fe2000001001f */
[----:B------:R-:W-:Y:S01]  /*8df0*/  IMAD.U32 R29, R7, 0x10000, RZ ;  /* 0x00010000071d7824 */ /* 0x000fe200078e00ff */
[----:B------:R-:W-:Y:S01]  /*8e00*/  LOP3.LUT R9, R9, 0xffff0000, RZ, 0xc0, !PT ;  /* 0xffff000009097812 */ /* 0x000fe200078ec0ff */
[-C--:B------:R-:W-:Y:S01]  /*8e10*/  FMUL.FTZ R4, R41, R33.reuse ;  /* 0x0000002129047220 */ /* 0x080fe20000410000 */
[----:B------:R-:W-:Y:S01]  /*8e20*/  FMUL.FTZ R6, R39, R33 ;  /* 0x0000002127067220 */ /* 0x000fe20000410000 */
[----:B------:R-:W-:Y:S01]  /*8e30*/  LOP3.LUT R11, R11, 0xffff0000, RZ, 0xc0, !PT ;  /* 0xffff00000b0b7812 */ /* 0x000fe200078ec0ff */
[----:B------:R-:W-:Y:S01]  /*8e40*/  FFMA.FTZ R10, R36, R28, R3 ;  /* 0x0000001c240a7223 */ /* 0x000fe20000010003 */
[----:B------:R-:W-:Y:S02]  /*8e50*/  LOP3.LUT R33, R0, 0xffff0000, RZ, 0xc0, !PT ;  /* 0xffff000000217812 */ /* 0x000fe400078ec0ff */
[----:B------:R-:W-:-:S02]  /*8e60*/  LOP3.LUT R3, R20, 0xffff0000, RZ, 0xc0, !PT ;  /* 0xffff000014037812 */ /* 0x000fc400078ec0ff */
[----:B------:R-:W-:Y:S01]  /*8e70*/  LOP3.LUT R15, R15, 0xffff0000, RZ, 0xc0, !PT ;  /* 0xffff00000f0f7812 */ /* 0x000fe200078ec0ff */
[-C--:B------:R-:W-:Y:S01]  /*8e80*/  FFMA.FTZ R27, R39, R29.reuse, -R4 ;  /* 0x0000001d271b7223 */ /* 0x080fe20000010804 */
[----:B------:R-:W-:Y:S01]  /*8e90*/  LOP3.LUT R5, R5, 0xffff0000, RZ, 0xc0, !PT ;  /* 0xffff000005057812 */ /* 0x000fe200078ec0ff */
[----:B------:R-:W-:Y:S01]  /*8ea0*/  FFMA.FTZ R29, R41, R29, R6 ;  /* 0x0000001d291d7223 */ /* 0x000fe20000010006 */
[----:B------:R-:W-:Y:S01]  /*8eb0*/  LOP3.LUT R7, R7, 0xffff0000, RZ, 0xc0, !PT ;  /* 0xffff000007077812 */ /* 0x000fe200078ec0ff */
        /* <DEDUP_REMOVED lines=18> */
.L_x_4532:
[----:B------:R-:W-:Y:S05]  /*8fe0*/  BSYNC B0 ;  /* 0x0000000000007941 */ /* 0x000fea0003800000 */
.L_x_4521:
        /* <DEDUP_REMOVED lines=8> */
.L_x_4518:
[----:B------:R-:W-:-:S13]  /*9070*/  ISETP.NE.AND P0, PT, R188, 0x3, PT ;  /* 0x00000003bc00780c */ /* 0x000fda0003f05270 */
[----:B------:R-:W-:Y:S05]  /*9080*/  @!P0 BRA `(.L_x_4542) ;  /* 0x0000000000048947 */ /* 0x000fea0003800000 */
[----:B------:R-:W-:Y:S01]  /*9090*/  BPT.TRAP 0x1 ;  /* 0x000000040000795c */ /* 0x000fe20000300000 */
.L_x_4542:
[----:B0-----:R-:W-:Y:S01]  /*90a0*/  IMAD R13, R18, 0x8, R2 ;  /* 0x00000008120d7824 */ /* 0x001fe200078e0202 */
[----:B------:R-:W-:-:S04]  /*90b0*/  SHF.L.U32 R20, R23, 0x1f, RZ ;  /* 0x0000001f17147819 */ /* 0x000fc800000006ff */
[----:B------:R0:W4:Y:S01]  /*90c0*/  SYNCS.PHASECHK.TRANS64.TRYWAIT P1, [R13+URZ+0x38830], R20 ;  /* 0x038830140d0075a7 */ /* 0x000122000802017f */
[----:B------:R-:W-:Y:S05]  /*90d0*/  @!P0 BRA `(.L_x_4543) ;  /* 0x0000000000048947 */ /* 0x000fea0003800000 */
[----:B------:R-:W-:Y:S01]  /*90e0*/  BPT.TRAP 0x1 ;  /* 0x000000040000795c */ /* 0x000fe20000300000 */
.L_x_4543:
[C---:B--2---:R-:W-:Y:S02]  /*90f0*/  VIADD R0, R2.reuse, 0x22400 ;  /* 0x0002240002007836 */ /* 0x044fe40000000000 */
[----:B-1----:R-:W-:-:S03]  /*9100*/  VIADD R3, R2, 0x20400 ;  /* 0x0002040002037836 */ /* 0x002fc60000000000 */
[----:B------:R-:W-:Y:S02]  /*9110*/  SHF.R.U32.HI R0, RZ, 0x4, R0 ;  /* 0x00000004ff007819 */ /* 0x000fe40000011600 */
[----:B------:R-:W-:Y:S02]  /*9120*/  SHF.R.U32.HI R3, RZ, 0x4, R3 ;  /* 0x00000004ff037819 */ /* 0x000fe40000011603 */
[----:B------:R-:W-:Y:S02]  /*9130*/  LOP3.LUT R0, R0, 0x3fff, RZ, 0xc0, !PT ;  /* 0x00003fff00007812 */ /* 0x000fe400078ec0ff */
[----:B------:R-:W-:Y:S02]  /*9140*/  LOP3.LUT R3, R3, 0x3fff, RZ, 0xc0, !PT ;  /* 0x00003fff03037812 */ /* 0x000fe400078ec0ff */
[----:B------:R-:W-:Y:S01]  /*9150*/  LOP3.LUT R220, R0, 0x10000, RZ, 0xfc, !PT ;  /* 0x0001000000dc7812 */ /* 0x000fe200078efcff */
[----:B----4-:R-:W-:Y:S06]  /*9160*/  @P1 BRA `(.L_x_4544) ;  /* 0x0000000000081947 */ /* 0x010fec0003800000 */
[----:B------:R-:W1:Y:S02]  /*9170*/  SYNCS.PHASECHK.TRANS64.TRYWAIT P1, [R13+URZ+0x38830], R20 ;  /* 0x038830140d0075a7 */ /* 0x000e64000802017f */
[----:B-1----:R-:W-:Y:S05]  /*9180*/  @!P1 BRA `(.L_x_4545) ;  /* 0x0000012400b09947 */ /* 0x002fea0003800000 */
.L_x_4544:
[----:B---3--:R-:W-:Y:S01]  /*9190*/  IMAD R10, R18, 0x200, R220 ;  /* 0x00000200120a7824 */ /* 0x008fe200078e02dc */
[----:B------:R-:W-:Y:S01]  /*91a0*/  LOP3.LUT R8, R3, 0x10000, RZ, 0xfc, !PT ;  /* 0x0001000003087812 */ /* 0x000fe200078efcff */
[----:B------:R-:W-:Y:S01]  /*91b0*/  IMAD.MOV.U32 R9, RZ, RZ, 0x40000040 ;  /* 0x40000040ff097424 */ /* 0x000fe200078e00ff */
[----:B------:R-:W-:Y:S05]  /*91c0*/  WARPSYNC.ALL ;  /* 0x0000000000007948 */ /* 0x000fea0003800000 */
[----:B------:R-:W-:Y:S01]  /*91d0*/  IMAD.MOV.U32 R11, RZ, RZ, 0x40000040 ;  /* 0x40000040ff0b7424 */ /* 0x000fe200078e00ff */
[C---:B------:R-:W-:Y:S01]  /*91e0*/  R2UR UR4, R8.reuse ;  /* 0x00000000080472ca */ /* 0x040fe200000e0000 */
[----:B-----5:R-:W-:Y:S01]  /*91f0*/  WARPGROUP.ARRIVE ;  /* 0x00000000000079c5 */ /* 0x020fe20000000000 */
[----:B------:R-:W-:Y:S01]  /*9200*/  R2UR UR5, R9 ;  /* 0x00000000090572ca */ /* 0x000fe200000e0000 */
[----:B------:R-:W-:Y:S01]  /*9210*/  VIADD R4, R8, 0x2 ;  /* 0x0000000208047836 */ /* 0x000fe20000000000 */
[C---:B------:R-:W-:Y:S01]  /*9220*/  R2UR UR6, R10.reuse ;  /* 0x000000000a0672ca */ /* 0x040fe200000e0000 */
[----:B------:R-:W-:Y:S01]  /*9230*/  VIADD R6, R10, 0x2 ;  /* 0x000000020a067836 */ /* 0x000fe20000000000 */
[----:B------:R-:W-:Y:S01]  /*9240*/  R2UR UR7, R11 ;  /* 0x000000000b0772ca */ /* 0x000fe200000e0000 */
[----:B------:R-:W-:Y:S01]  /*9250*/  IMAD.MOV.U32 R5, RZ, RZ, 0x40000040 ;  /* 0x40000040ff057424 */ /* 0x000fe200078e00ff */
[----:B------:R-:W-:Y:S01]  /*9260*/  SHF.L.U32 R3, R12, 0x1f, RZ ;  /* 0x0000001f0c037819 */ /* 0x000fe200000006ff */
[----:B------:R-:W-:Y:S01]  /*9270*/  IMAD.MOV.U32 R7, RZ, RZ, 0x40000040 ;  /* 0x40000040ff077424 */ /* 0x000fe200078e00ff */
[----:B------:R-:W-:Y:S01]  /*9280*/  BSSY B0, `(.L_x_4546) ;  /* 0x0000022000007945 */ /* 0x000fe20003800000 */
[----:B------:R-:W-:-:S02]  /*9290*/  VIADD R14, R10, 0x4 ;  /* 0x000000040a0e7836 */ /* 0x000fc40000000000 */
[----:B------:R-:W-:Y:S02]  /*92a0*/  IMAD.MOV.U32 R15, RZ, RZ, 0x40000040 ;  /* 0x40000040ff0f7424 */ /* 0x000fe400078e00ff */
[----:B------:R-:W-:Y:S02]  /*92b0*/  VIADD R10, R10, 0x6 ;  /* 0x000000060a0a7836 */ /* 0x000fe40000000000 */
[----:B------:R-:W-:Y:S02]  /*92c0*/  IMAD.MOV.U32 R9, RZ, RZ, 0x40000040 ;  /* 0x40000040ff097424 */ /* 0x000fe400078e00ff */
[----:B------:R-:W-:Y:S01]  /*92d0*/  HGMMA.64x64x16.F32.BF16 R24, gdesc[UR4], RZ, !UPT, gsb0 ;  /* 0x00e00000041879f0 */ /* 0x000fe2000c0018ff */
[----:B------:R-:W-:Y:S01]  /*92e0*/  R2UR UR4, R4 ;  /* 0x00000000040472ca */ /* 0x000fe200000e0000 */
[----:B------:R-:W-:Y:S01]  /*92f0*/  IMAD.MOV.U32 R11, RZ, RZ, 0x40000040 ;  /* 0x40000040ff0b7424 */ /* 0x000fe200078e00ff */
[----:B------:R-:W-:Y:S02]  /*9300*/  R2UR UR5, R5 ;  /* 0x00000000050572ca */ /* 0x000fe400000e0000 */
[----:B------:R-:W-:Y:S01]  /*9310*/  R2UR UR6, R6 ;  /* 0x00000000060672ca */ /* 0x000fe200000e0000 */
[----:B------:R-:W-:Y:S01]  /*9320*/  VIADD R6, R8, 0x4 ;  /* 0x0000000408067836 */ /* 0x000fe20000000000 */
[----:B------:R-:W-:Y:S01]  /*9330*/  R2UR UR7, R7 ;  /* 0x00000000070772ca */ /* 0x000fe200000e0000 */
[----:B------:R-:W-:-:S02]  /*9340*/  IMAD.MOV.U32 R7, RZ, RZ, 0x40000040 ;  /* 0x40000040ff077424 */ /* 0x000fc400078e00ff */
        /* <DEDUP_REMOVED lines=19> */
[----:B------:R-:W2:Y:S02]  /*9480*/  SYNCS.PHASECHK.TRANS64.TRYWAIT P1, [R2+URZ+0x38810], R3 ;  /* 0x03881003020075a7 */ /* 0x000ea4000802017f */
[----:B--2---:R-:W-:Y:S05]  /*9490*/  @!P1 BRA `(.L_x_4547) ;  /* 0x0000012400009947 */ /* 0x004fea0003800000 */
.L_x_4746:
[----:B------:R-:W-:Y:S05]  /*94a0*/  BSYNC B0 ;  /* 0x0000000000007941 */ /* 0x000fea0003800000 */
.L_x_4546:
[----:B------:R-:W-:Y:S05]  /*94b0*/  @!P0 BRA `(.L_x_4548) ;  /* 0x0000000000048947 */ /* 0x000fea0003800000 */
[----:B------:R-:W-:Y:S01]  /*94c0*/  BPT.TRAP 0x1 ;  /* 0x000000040000795c */ /* 0x000fe20000300000 */
.L_x_4548:
[----:B------:R3:W4:Y:S01]  /*94d0*/  SYNCS.PHASECHK.TRANS64.TRYWAIT P1, [R13+URZ+0x38850], R20 ;  /* 0x038850140d0075a7 */ /* 0x000722000802017f */
[----:B------:R-:W-:Y:S05]  /*94e0*/  @!P0 BRA `(.L_x_4549) ;  /* 0x0000000000048947 */ /* 0x000fea0003800000 */
[----:B------:R-:W-:Y:S01]  /*94f0*/  BPT.TRAP 0x1 ;  /* 0x000000040000795c */ /* 0x000fe20000300000 */
.L_x_4549:
[C---:B------:R-:W-:Y:S02]  /*9500*/  VIADD R0, R2.reuse, 0x400 ;  /* 0x0000040002007836 */ /* 0x040fe40000000000 */
[----:B--2---:R-:W-:-:S03]  /*9510*/  VIADD R3, R2, 0x26400 ;  /* 0x0002640002037836 */ /* 0x004fc60000000000 */
[----:B------:R-:W-:Y:S02]  /*9520*/  SHF.R.U32.HI R0, RZ, 0x4, R0 ;  /* 0x00000004ff007819 */ /* 0x000fe40000011600 */
[----:B------:R-:W-:Y:S02]  /*9530*/  SHF.R.U32.HI R3, RZ, 0x4, R3 ;  /* 0x00000004ff037819 */ /* 0x000fe40000011603 */
[----:B------:R-:W-:Y:S02]  /*9540*/  LOP3.LUT R0, R0, 0x3fff, RZ, 0xc0, !PT ;  /* 0x00003fff00007812 */ /* 0x000fe400078ec0ff */
[----:B------:R-:W-:Y:S02]  /*9550*/  LOP3.LUT R3, R3, 0x3fff, RZ, 0xc0, !PT ;  /* 0x00003fff03037812 */ /* 0x000fe400078ec0ff */
[----:B------:R-:W-:Y:S01]  /*9560*/  LOP3.LUT R221, R0, 0x10000, RZ, 0xfc, !PT ;  /* 0x0001000000dd7812 */ /* 0x000fe200078efcff */
[----:B----4-:R-:W-:Y:S06]  /*9570*/  @P1 BRA `(.L_x_4550) ;  /* 0x0000000000081947 */ /* 0x010fec0003800000 */
[----:B------:R-:W2:Y:S02]  /*9580*/  SYNCS.PHASECHK.TRANS64.TRYWAIT P1, [R13+URZ+0x38850], R20 ;  /* 0x038850140d0075a7 */ /* 0x000ea4000802017f */
[----:B--2---:R-:W-:Y:S05]  /*9590*/  @!P1 BRA `(.L_x_4551) ;  /* 0x0000012000d49947 */ /* 0x004fea0003800000 */
.L_x_4550:
[----:B------:R-:W-:Y:S01]  /*95a0*/  LOP3.LUT R0, R3, 0x10000, RZ, 0xfc, !PT ;  /* 0x0001000003007812 */ /* 0x000fe200078efcff */
[----:B------:R-:W-:Y:S01]  /*95b0*/  IMAD R10, R18, 0x1000, R221 ;  /* 0x00001000120a7824 */ /* 0x000fe200078e02dd */
[----:B------:R-:W-:Y:S05]  /*95c0*/  WARPSYNC.ALL ;  /* 0x0000000000007948 */ /* 0x000fea0003800000 */
[----:B------:R-:W-:Y:S01]  /*95d0*/  IMAD.MOV.U32 R14, RZ, RZ, R0 ;  /* 0x000000ffff0e7224 */ /* 0x000fe200078e0000 */
[----:B------:R-:W-:Y:S01]  /*95e0*/  R2UR UR6, R10 ;  /* 0x000000000a0672ca */ /* 0x000fe200000e0000 */
[----:B------:R-:W-:Y:S01]  /*95f0*/  IMAD.MOV.U32 R15, RZ, RZ, 0x40000040 ;  /* 0x40000040ff0f7424 */ /* 0x000fe200078e00ff */
[----:B------:R-:W-:Y:S01]  /*9600*/  WARPGROUP.ARRIVE ;  /* 0x00000000000079c5 */ /* 0x000fe20000000000 */
[----:B------:R-:W-:Y:S01]  /*9610*/  IMAD.MOV.U32 R11, RZ, RZ, 0x40000040 ;  /* 0x40000040ff0b7424 */ /* 0x000fe200078e00ff */
[----:B------:R-:W-:Y:S01]  /*9620*/  R2UR UR4, R14 ;  /* 0x000000000e0472ca */ /* 0x000fe200000e0000 */
[----:B------:R-:W-:Y:S01]  /*9630*/  VIADD R14, R0, 0x2 ;  /* 0x00000002000e7836 */ /* 0x000fe20000000000 */
[----:B------:R-:W-:Y:S01]  /*9640*/  R2UR UR5, R15 ;  /* 0x000000000f0572ca */ /* 0x000fe200000e0000 */
[----:B0123--:R-:W-:Y:S01]  /*9650*/  VIADD R20, R10, 0x2 ;  /* 0x000000020a147836 */ /* 0x00ffe20000000000 */
[----:B------:R-:W-:Y:S01]  /*9660*/  R2UR UR7, R11 ;  /* 0x000000000b0772ca */ /* 0x000fe200000e0000 */
[----:B------:R-:W-:Y:S01]  /*9670*/  IMAD.MOV.U32 R15, RZ, RZ, 0x40000040 ;  /* 0x40000040ff0f7424 */ /* 0x000fe200078e00ff */
[----:B------:R-:W0:Y:S01]  /*9680*/  S2R R12, SR_TID.X ;  /* 0x00000000000c7919 */ /* 0x000e220000002100 */
[----:B------:R-:W-:-:S02]  /*9690*/  IMAD.MOV.U32 R21, RZ, RZ, 0x40000040 ;  /* 0x40000040ff157424 */ /* 0x000fc400078e00ff */
[----:B------:R-:W-:Y:S02]  /*96a0*/  VIADD R56, R10, 0x800 ;  /* 0x000008000a387836 */ /* 0x000fe40000000000 */
[----:B------:R-:W-:-:S06]  /*96b0*/  IMAD.MOV.U32 R57, RZ, RZ, 0x4 ;  /* 0x00000004ff397424 */ /* 0x000fcc00078e00ff */
[----:B------:R-:W-:Y:S01]  /*96c0*/  HGMMA.64x64x16.F32.BF16 R24, gdesc[UR4], R24, gsb0 ;  /* 0x00e00000041879f0 */ /* 0x000fe20008001818 */
[----:B------:R-:W-:Y:S01]  /*96d0*/  R2UR UR4, R14 ;  /* 0x000000000e0472ca */ /* 0x000fe200000e0000 */
[----:B------:R-:W-:Y:S01]  /*96e0*/  VIADD R14, R0, 0x4 ;  /* 0x00000004000e7836 */ /* 0x000fe20000000000 */
[----:B------:R-:W-:Y:S01]  /*96f0*/  R2UR UR5, R15 ;  /* 0x000000000f0572ca */ /* 0x000fe200000e0000 */
[----:B------:R-:W-:Y:S01]  /*9700*/  IMAD.MOV.U32 R15, RZ, RZ, 0x40000040 ;  /* 0x40000040ff0f7424 */ /* 0x000fe200078e00ff */
[----:B------:R-:W-:Y:S01]  /*9710*/  R2UR UR6, R20 ;  /* 0x00000000140672ca */ /* 0x000fe200000e0000 */
[----:B------:R-:W-:Y:S01]  /*9720*/  VIADD R20, R10, 0x4 ;  /* 0x000000040a147836 */ /* 0x000fe20000000000 */
[----:B------:R-:W-:Y:S01]  /*9730*/  R2UR UR7, R21 ;  /* 0x00000000150772ca */ /* 0x000fe200000e0000 */
[----:B------:R-:W-:Y:S01]  /*9740*/  IMAD.MOV.U32 R21, RZ, RZ, 0x40000040 ;  /* 0x40000040ff157424 */ /* 0x000fe200078e00ff */
[----:B0-----:R-:W-:-:S05]  /*9750*/  SHF.R.U32.HI R12, RZ, 0x7, R12 ;  /* 0x00000007ff0c7819 */ /* 0x001fca000001160c */
[----:B------:R0:W1:Y:S02]  /*9760*/  SHFL.IDX PT, R3, R12, RZ, 0x1f ;  /* 0x00001fff0c037589 */ /* 0x00006400000e0000 */
[----:B0-----:R-:W-:Y:S01]  /*9770*/  VIADD R12, R0, 0x800 ;  /* 0x00000800000c7836 */ /* 0x001fe20000000000 */
[----:B-1----:R-:W-:-:S04]  /*9780*/  ISETP.GT.AND P1, PT, R3, 0x7f, PT ;  /* 0x0000007f0300780c */ /* 0x002fc80003f24270 */
[----:B------:R-:W-:Y:S02]  /*9790*/  SEL R3, RZ, 0x2, !P1 ;  /* 0x00000002ff037807 */ /* 0x000fe40004800000 */
[C---:B------:R-:W-:Y:S02]  /*97a0*/  SEL R11, R57.reuse, 0x2, P1 ;  /* 0x00000002390b7807 */ /* 0x040fe40000800000 */
[----:B------:R-:W-:Y:S01]  /*97b0*/  SEL R57, R57, 0x6, !P1 ;  /* 0x0000000639397807 */ /* 0x000fe20004800000 */
[----:B------:R-:W-:Y:S02]  /*97c0*/  WARPGROUP.DEPBAR.LE gsb0, 0x0 ;  /* 0x00008000000079c5 */ /* 0x000fe40000010000 */
[----:B------:R-:W-:-:S06]  /*97d0*/  WARPGROUP.ARRIVE ;  /* 0x00000000000079c5 */ /* 0x000fcc0000000000 */
        /* <DEDUP_REMOVED lines=9> */
[----:B------:R-:W-:Y:S02]  /*9870*/  WARPGROUP.DEPBAR.LE gsb0, 0x0 ;  /* 0x00008000000079c5 */ /* 0x000fe40000010000 */
[----:B------:R-:W-:-:S09]  /*9880*/  WARPGROUP.ARRIVE ;  /* 0x00000000000079c5 */ /* 0x000fd20000000000 */
        /* <DEDUP_REMOVED lines=134> */
[----:B------:R-:W-:Y:S01]  /*a0f0*/  IMAD.IADD R14, R3, 0x1, R56 ;  /* 0x00000001030e7824 */ /* 0x000fe200078e0238 */
[----:B------:R-:W-:Y:S01]  /*a100*/  R2UR UR5, R15 ;  /* 0x000000000f0572ca */ /* 0x000fe200000e0000 */
[----:B------:R-:W-:Y:S01]  /*a110*/  IMAD.MOV.U32 R15, RZ, RZ, 0x40000040 ;  /* 0x40000040ff0f7424 */ /* 0x000fe200078e00ff */
[----:B------:R-:W-:Y:S01]  /*a120*/  R2UR UR6, R20 ;  /* 0x00000000140672ca */ /* 0x000fe200000e0000 */
[----:B------:R-:W-:Y:S01]  /*a130*/  IMAD.IADD R20, R3, 0x1, R12 ;  /* 0x0000000103147824 */ /* 0x000fe200078e020c */
[----:B------:R-:W-:Y:S01]  /*a140*/  R2UR UR7, R21 ;  /* 0x00000000150772ca */ /* 0x000fe200000e0000 */
[----:B------:R-:W-:Y:S01]  /*a150*/  IMAD.MOV.U32 R21, RZ, RZ, 0x40000040 ;  /* 0x40000040ff157424 */ /* 0x000fe200078e00ff */
[----:B------:R-:W-:Y:S02]  /*a160*/  WARPGROUP.DEPBAR.LE gsb0, 0x0 ;  /* 0x00008000000079c5 */ /* 0x000fe40000010000 */
[----:B------:R-:W-:-:S09]  /*a170*/  WARPGROUP.ARRIVE ;  /* 0x00000000000079c5 */ /* 0x000fd20000000000 */
[----:B------:R-:W-:Y:S01]  /*a180*/  HGMMA.64x64x16.F32.BF16 R24, gdesc[UR4], R24, gsb0 ;  /* 0x00e00000041879f0 */ /* 0x000fe20008001818 */
[----:B------:R-:W-:Y:S01]  /*a190*/  R2UR UR6, R14 ;  /* 0x000000000e0672ca */ /* 0x000fe200000e0000 */
[--C-:B------:R-:W-:Y:S01]  /*a1a0*/  IMAD.IADD R14, R56, 0x1, R11.reuse ;  /* 0x00000001380e7824 */ /* 0x100fe200078e020b */
        /* <DEDUP_REMOVED lines=16> */
[----:B------:R-:W-:Y:S02]  /*a2b0*/  IMAD.MOV.U32 R21, RZ, RZ, 0x40000040 ;  /* 0x40000040ff157424 */ /* 0x000fe400078e00ff */
[----:B------:R-:W-:-:S02]  /*a2c0*/  IMAD.MOV.U32 R12, RZ, RZ, 0x28 ;  /* 0x00000028ff0c7424 */ /* 0x000fc400078e00ff */
[----:B------:R-:W-:-:S03]  /*a2d0*/  VIADD R56, R10, 0xa00 ;  /* 0x00000a000a387836 */ /* 0x000fc60000000000 */
[----:B------:R-:W-:Y:S01]  /*a2e0*/  SEL R12, R12, 0x26, P1 ;  /* 0x000000260c0c7807 */ /* 0x000fe20000800000 */
[----:B------:R-:W-:Y:S02]  /*a2f0*/  WARPGROUP.DEPBAR.LE gsb0, 0x0 ;  /* 0x00008000000079c5 */ /* 0x000fe40000010000 */
[----:B------:R-:W-:-:S06]  /*a300*/  WARPGROUP.ARRIVE ;  /* 0x00000000000079c5 */ /* 0x000fcc0000000000 */
[----:B------:R-:W-:Y:S01]  /*a310*/  HGMMA.64x64x16.F32.BF16 R24, gdesc[UR4], R24, gsb0 ;  /* 0x00e00000041879f0 */ /* 0x000fe20008001818 */
[----:B------:R-:W-:Y:S01]  /*a320*/  R2UR UR4, R14 ;  /* 0x000000000e0472ca */ /* 0x000fe200000e0000 */
[----:B------:R-:W-:Y:S01]  /*a330*/  IMAD.MOV.U32 R14, RZ, RZ, 0xa00 ;  /* 0x00000a00ff0e7424 */ /* 0x000fe200078e00ff */
[----:B------:R-:W-:Y:S01]  /*a340*/  R2UR UR5, R15 ;  /* 0x000000000f0572ca */ /* 0x000fe200000e0000 */
[----:B------:R-:W-:Y:S01]  /*a350*/  IMAD.MOV.U32 R15, RZ, RZ, 0x40000040 ;  /* 0x40000040ff0f7424 */ /* 0x000fe200078e00ff */
[----:B------:R-:W-:Y:S02]  /*a360*/  R2UR UR6, R20 ;  /* 0x00000000140672ca */ /* 0x000fe400000e0000 */
[----:B------:R-:W-:Y:S02]  /*a370*/  R2UR UR7, R21 ;  /* 0x00000000150772ca */ /* 0x000fe400000e0000 */
[----:B------:R-:W-:Y:S02]  /*a380*/  SEL R14, R14, 0x980, P1 ;  /* 0x000009800e0e7807 */ /* 0x000fe40000800000 */
[----:B------:R-:W-:Y:S01]  /*a390*/  LOP3.LUT R21, R12, 0x6, RZ, 0xc0, !PT ;  /* 0x000000060c157812 */ /* 0x000fe200078ec0ff */
[----:B------:R-:W-:Y:S01]  /*a3a0*/  VIADD R12, R0, 0xa00 ;  /* 0x00000a00000c7836 */ /* 0x000fe20000000000 */
[----:B------:R-:W-:-:S04]  /*a3b0*/  LOP3.LUT R20, R14, 0xa00, RZ, 0xc0, !PT ;  /* 0x00000a000e147812 */ /* 0x000fc800078ec0ff */
[CC--:B------:R-:W-:Y:S02]  /*a3c0*/  IADD3 R14, R21.reuse, R20.reuse, R0 ;  /* 0x00000014150e7210 */ /* 0x0c0fe40007ffe000 */
[----:B------:R-:W-:Y:S01]  /*a3d0*/  IADD3 R20, R21, R20, R10 ;  /* 0x0000001415147210 */ /* 0x000fe20007ffe00a */
[----:B------:R-:W-:Y:S01]  /*a3e0*/  IMAD.MOV.U32 R21, RZ, RZ, 0x40000040 ;  /* 0x40000040ff157424 */ /* 0x000fe200078e00ff */
[----:B------:R-:W-:Y:S02]  /*a3f0*/  WARPGROUP.DEPBAR.LE gsb0, 0x0 ;  /* 0x00008000000079c5 */ /* 0x000fe40000010000 */
[----:B------:R-:W-:-:S06]  /*a400*/  WARPGROUP.ARRIVE ;  /* 0x00000000000079c5 */ /* 0x000fcc0000000000 */
        /* <DEDUP_REMOVED lines=113> */
[----:B------:R-:W-:-:S05]  /*ab20*/  IMAD.MOV.U32 R3, RZ, RZ, 0x40 ;  /* 0x00000040ff037424 */ /* 0x000fca00078e00ff */
[----:B------:R-:W-:-:S04]  /*ab30*/  SEL R3, R3, 0x3e, P1 ;  /* 0x0000003e03037807 */ /* 0x000fc80000800000 */
[----:B------:R-:W-:Y:S01]  /*ab40*/  LOP3.LUT R3, R3, 0x6, RZ, 0xc0, !PT ;  /* 0x0000000603037812 */ /* 0x000fe200078ec0ff */
        /* <DEDUP_REMOVED lines=13> */
[----:B------:R-:W-:-:S04]  /*ac20*/  LOP3.LUT R11, R11, 0x1e00, RZ, 0xc0, !PT ;  /* 0x00001e000b0b7812 */ /* 0x000fc800078ec0ff */
[----:B------:R-:W-:Y:S01]  /*ac30*/  IADD3 R10, R3, R11, R10 ;  /* 0x0000000b030a7210 */ /* 0x000fe20007ffe00a */
        /* <DEDUP_REMOVED lines=14> */
[----:B------:R-:W-:Y:S02]  /*ad20*/  R2UR UR4, R14 ;  /* 0x000000000e0472ca */ /* 0x000fe400000e0000 */
[----:B------:R-:W-:Y:S01]  /*ad30*/  R2UR UR5, R15 ;  /* 0x000000000f0572ca */ /* 0x000fe200000e0000 */
[----:B------:R-:W-:Y:S01]  /*ad40*/  IMAD.MOV.U32 R15, RZ, RZ, 0x40000040 ;  /* 0x40000040ff0f7424 */ /* 0x000fe200078e00ff */
[----:B------:R-:W-:Y:S02]  /*ad50*/  R2UR UR6, R20 ;  /* 0x00000000140672ca */ /* 0x000fe400000e0000 */
[----:B------:R-:W-:Y:S02]  /*ad60*/  R2UR UR7, R21 ;  /* 0x00000000150772ca */ /* 0x000fe400000e0000 */
[----:B------:R-:W-:Y:S01]  /*ad70*/  IADD3 R14, R3, R11, R0 ;  /* 0x0000000b030e7210 */ /* 0x000fe20007ffe000 */
[----:B------:R-:W-:Y:S01]  /*ad80*/  IMAD.MOV.U32 R11, RZ, RZ, 0x40000040 ;  /* 0x40000040ff0b7424 */ /* 0x000fe200078e00ff */
[----:B------:R-:W-:-:S02]  /*ad90*/  WARPGROUP.DEPBAR.LE gsb0, 0x0 ;  /* 0x00008000000079c5 */ /* 0x000fc40000010000 */
        /* <DEDUP_REMOVED lines=12> */
.L_x_4552:
[----:B------:R-:W-:Y:S01]  /*ae60*/  IMAD R10, R170, -0x40, R169 ;  /* 0xffffffc0aa0a7824 */ /* 0x000fe200078e02a9 */
[----:B------:R-:W-:Y:S01]  /*ae70*/  ULDC UR4, c[0x0][0xa80] ;  /* 0x0002a00000047ab9 */ /* 0x000fe20000000800 */
[----:B------:R-:W-:-:S03]  /*ae80*/  LOP3.LUT R219, R219, 0x2000000, RZ, 0xfc, !PT ;  /* 0x02000000dbdb7812 */ /* 0x000fc600078efcff */
        /* <DEDUP_REMOVED lines=57> */
[----:B------:R-:W-:Y:S02]  /*b220*/  FSEL R46, R46, -INF , P1 ;  /* 0xff8000002e2e7808 */ /* 0x000fe40000800000 */
        /* <DEDUP_REMOVED lines=10> */
[----:B------:R-:W-:-:S04]  /*b2d0*/  FMNMX.FTZ R3, R14, R3, !PT ;  /* 0x000000030e037209 */ /* 0x000fc80007810000 */
[----:B------:R-:W-:Y:S01]  /*b2e0*/  FMNMX.FTZ R11, R38, R3, !PT ;  /* 0x00000003260b7209 */ /* 0x000fe20007810000 */
[----:B------:R-:W-:-:S03]  /*b2f0*/  IMAD.U32 R3, RZ, RZ, UR4 ;  /* 0x00000004ff037e24 */ /* 0x000fc6000f8e00ff */
[----:B------:R-:W-:Y:S02]  /*b300*/  FMNMX.FTZ R11, R40, R11, !PT ;  /* 0x0000000b280b7209 */ /* 0x000fe40007810000 */
[----:B0-----:R-:W-:Y:S02]  /*b310*/  FMNMX.FTZ R21, R15, R10, !PT ;  /* 0x0000000a0f157209 */ /* 0x001fe40007810000 */
[----:B------:R-:W-:-:S03]  /*b320*/  FMNMX.FTZ R11, R42, R11, !PT ;  /* 0x0000000b2a0b7209 */ /* 0x000fc60007810000 */
[----:B------:R-:W0:Y:S01]  /*b330*/  SHFL.BFLY PT, R10, R21, 0x1, 0x1f ;  /* 0x0c201f00150a7f89 */ /* 0x000e2200000e0000 */
[----:B------:R-:W-:-:S04]  /*b340*/  FMNMX.FTZ R11, R20, R11, !PT ;  /* 0x0000000b140b7209 */ /* 0x000fc80007810000 */
[----:B------:R-:W-:-:S04]  /*b350*/  FMNMX.FTZ R11, R46, R11, !PT ;  /* 0x0000000b2e0b7209 */ /* 0x000fc80007810000 */
[----:B------:R-:W-:-:S04]  /*b360*/  FMNMX.FTZ R11, R48, R11, !PT ;  /* 0x0000000b300b7209 */ /* 0x000fc80007810000 */
[----:B------:R-:W-:Y:S02]  /*b370*/  FMNMX.FTZ R11, R50, R11, !PT ;  /* 0x0000000b320b7209 */ /* 0x000fe40007810000 */
[----:B0-----:R-:W-:-:S04]  /*b380*/  FMNMX.FTZ R10, R21, R10, !PT ;  /* 0x0000000a150a7209 */ /* 0x001fc80007810000 */
[C---:B------:R-:W-:Y:S01]  /*b390*/  FSETP.NEU.FTZ.AND P1, PT, R10.reuse, -INF , PT ;  /* 0xff8000000a00780b */ /* 0x040fe20003f3d000 */
[----:B------:R-:W-:-:S05]  /*b3a0*/  FMUL.FTZ R15, R10, R3 ;  /* 0x000000030a0f7220 */ /* 0x000fca0000410000 */
[----:B------:R-:W-:-:S05]  /*b3b0*/  FSEL R21, R15, RZ, P1 ;  /* 0x000000ff0f157208 */ /* 0x000fca0000800000 */
[-CC-:B------:R-:W-:Y:S01]  /*b3c0*/  FFMA.FTZ R152, R24, R3.reuse, -R21.reuse ;  /* 0x0000000318987223 */ /* 0x180fe20000010815 */
[----:B------:R-:W-:Y:S01]  /*b3d0*/  FSEL R24, R51, -INF , P4 ;  /* 0xff80000033187808 */ /* 0x000fe20002000000 */
        /* <DEDUP_REMOVED lines=15> */
[-CC-:B------:R-:W-:Y:S01]  /*b4d0*/  FFMA.FTZ R70, R70, R3.reuse, -R21.reuse ;  /* 0x0000000346467223 */ /* 0x180fe20000010815 */
[----:B------:R-:W1:Y:S01]  /*b4e0*/  SHFL.BFLY PT, R28, R15, 0x2, 0x1f ;  /* 0x0c401f000f1c7f89 */ /* 0x000e6200000e0000 */
[----:B------:R-:W-:-:S03]  /*b4f0*/  FFMA.FTZ R166, R52, R3, -R21 ;  /* 0x0000000334a67223 */ /* 0x000fc60000010815 */
[----:B------:R2:W-:Y:S01]  /*b500*/  MUFU.EX2 R154, R29 ;  /* 0x0000001d009a7308 */ /* 0x0005e20000000800 */
[----:B0-----:R-:W-:-:S07]  /*b510*/  FFMA.FTZ R25, R64, R3, -R21 ;  /* 0x0000000340197223 */ /* 0x001fce0000010815 */
[----:B------:R-:W-:Y:S01]  /*b520*/  MUFU.EX2 R33, R56 ;  /* 0x0000003800217308 */ /* 0x000fe20000000800 */
[-CC-:B--2---:R-:W-:Y:S01]  /*b530*/  FFMA.FTZ R29, R66, R3.reuse, -R21.reuse ;  /* 0x00000003421d7223 */ /* 0x184fe20000010815 */
[----:B------:R-:W-:-:S06]  /*b540*/  FFMA.FTZ R21, R74, R3, -R21 ;  /* 0x000000034a157223 */ /* 0x000fcc0000010815 */
[----:B------:R-:W-:Y:S01]  /*b550*/  MUFU.EX2 R32, R32 ;  /* 0x0000002000207308 */ /* 0x000fe20000000800 */
[----:B-1----:R-:W-:-:S07]  /*b560*/  FMNMX.FTZ R28, R15, R28, !PT ;  /* 0x0000001c0f1c7209 */ /* 0x002fce0007810000 */
[----:B------:R-:W0:Y:S01]  /*b570*/  MUFU.EX2 R35, R58 ;  /* 0x0000003a00237308 */ /* 0x000e220000000800 */
[----:B------:R-:W1:Y:S07]  /*b580*/  SHFL.BFLY PT, R15, R28, 0x1, 0x1f ;  /* 0x0c201f001c0f7f89 */ /* 0x000e6e00000e0000 */
[----:B------:R-:W-:Y:S08]  /*b590*/  MUFU.EX2 R158, R158 ;  /* 0x0000009e009e7308 */ /* 0x000ff00000000800 */
[----:B------:R-:W-:Y:S01]  /*b5a0*/  MUFU.EX2 R11, R11 ;  /* 0x0000000b000b7308 */ /* 0x000fe20000000800 */
[----:B0-----:R-:W-:-:S07]  /*b5b0*/  F2FP.BF16.F32.PACK_AB R156, R35, R32 ;  /* 0x00000020239c723e */ /* 0x001fce00000010ff */
[----:B------:R0:W-:Y:S01]  /*b5c0*/  MUFU.EX2 R39, R21 ;  /* 0x0000001500277308 */ /* 0x0001e20000000800 */
[----:B-1----:R-:W-:-:S04]  /*b5d0*/  FMNMX.FTZ R168, R28, R15, !PT ;  /* 0x0000000f1ca87209 */ /* 0x002fc80007810000 */
[C---:B------:R-:W-:Y:S01]  /*b5e0*/  FSETP.NEU.FTZ.AND P1, PT, R168.reuse, -INF , PT ;  /* 0xff800000a800780b */ /* 0x040fe20003f3d000 */
[----:B------:R-:W-:Y:S02]  /*b5f0*/  FMUL.FTZ R15, R168, R3 ;  /* 0x00000003a80f7220 */ /* 0x000fe40000410000 */
[----:B------:R-:W-:Y:S01]  /*b600*/  MUFU.EX2 R160, R160 ;  /* 0x000000a000a07308 */ /* 0x000fe20000000800 */
[----:B0-----:R-:W-:Y:S02]  /*b610*/  IMAD.MOV.U32 R21, RZ, RZ, 0x40000040 ;  /* 0x40000040ff157424 */ /* 0x001fe400078e00ff */
[----:B------:R-:W-:-:S03]  /*b620*/  FSEL R15, R15, RZ, P1 ;  /* 0x000000ff0f0f7208 */ /* 0x000fc60000800000 */
[----:B------:R-:W-:Y:S02]  /*b630*/  R2UR UR11, R21 ;  /* 0x00000000150b72ca */ /* 0x000fe400000e0000 */
[-CC-:B------:R-:W-:Y:S01]  /*b640*/  FFMA.FTZ R26, R26, R3.reuse, -R15.reuse ;  /* 0x000000031a1a7223 */ /* 0x180fe2000001080f */
[-CC-:B------:R-:W-:Y:S01]  /*b650*/  FFMA.FTZ R27, R27, R3.reuse, -R15.reuse ;  /* 0x000000031b1b7223 */ /* 0x180fe2000001080f */
[-CC-:B------:R-:W-:Y:S01]  /*b660*/  FFMA.FTZ R30, R30, R3.reuse, -R15.reuse ;  /* 0x000000031e1e7223 */ /* 0x180fe2000001080f */
[-CC-:B------:R-:W-:Y:S01]  /*b670*/  FFMA.FTZ R28, R12, R3.reuse, -R15.reuse ;  /* 0x000000030c1c7223 */ /* 0x180fe2000001080f */
[----:B------:R-:W-:Y:S02]  /*b680*/  VIADD R12, R13, 0x38840 ;  /* 0x000388400d0c7836 */ /* 0x000fe40000000000 */
[-CC-:B------:R-:W-:Y:S01]  /*b690*/  FFMA.FTZ R34, R34, R3.reuse, -R15.reuse ;  /* 0x0000000322227223 */ /* 0x180fe2000001080f */
[----:B------:R-:W-:Y:S01]  /*b6a0*/  MUFU.EX2 R26, R26 ;  /* 0x0000001a001a7308 */ /* 0x000fe20000000800 */
[-CC-:B------:R-:W-:Y:S01]  /*b6b0*/  FFMA.FTZ R14, R14, R3.reuse, -R15.reuse ;  /* 0x000000030e0e7223 */ /* 0x180fe2000001080f */
[-CC-:B------:R-:W-:Y:S01]  /*b6c0*/  FFMA.FTZ R38, R38, R3.reuse, -R15.reuse ;  /* 0x0000000326267223 */ /* 0x180fe2000001080f */
[----:B------:R-:W-:Y:S01]  /*b6d0*/  PRMT R12, R189, 0x654, R12 ;  /* 0x00000654bd0c7816 */ /* 0x000fe2000000000c */
[-CC-:B------:R-:W-:Y:S01]  /*b6e0*/  FFMA.FTZ R40, R40, R3.reuse, -R15.reuse ;  /* 0x0000000328287223 */ /* 0x180fe2000001080f */
[-CC-:B------:R-:W-:Y:S01]  /*b6f0*/  FFMA.FTZ R42, R42, R3.reuse, -R15.reuse ;  /* 0x000000032a2a7223 */ /* 0x180fe2000001080f */
[-CC-:B------:R-:W-:Y:S01]  /*b700*/  FFMA.FTZ R46, R46, R3.reuse, -R15.reuse ;  /* 0x000000032e2e7223 */ /* 0x180fe2000001080f */
[----:B------:R0:W-:Y:S01]  /*b710*/  SYNCS.ARRIVE.TRANS64.RED.A1T0 RZ, [R12+URZ], RZ ;  /* 0x000000ff0cff79a7 */ /* 0x0001e2000810043f */
[----:B------:R-:W1:Y:S01]  /*b720*/  MUFU.EX2 R27, R27 ;  /* 0x0000001b001b7308 */ /* 0x000e620000000800 */
[-CC-:B------:R-:W-:Y:S01]  /*b730*/  FFMA.FTZ R48, R48, R3.reuse, -R15.reuse ;  /* 0x0000000330307223 */ /* 0x180fe2000001080f */
[-CC-:B------:R-:W-:Y:S01]  /*b740*/  FFMA.FTZ R50, R50, R3.reuse, -R15.reuse ;  /* 0x0000000332327223 */ /* 0x180fe2000001080f */
[-CC-:B------:R-:W-:Y:S01]  /*b750*/  FFMA.FTZ R24, R24, R3.reuse, -R15.reuse ;  /* 0x0000000318187223 */ /* 0x180fe2000001080f */
[-CC-:B------:R-:W-:Y:S01]  /*b760*/  FFMA.FTZ R54, R54, R3.reuse, -R15.reuse ;  /* 0x0000000336367223 */ /* 0x180fe2000001080f */
[-CC-:B------:R-:W-:Y:S01]  /*b770*/  FFMA.FTZ R72, R72, R3.reuse, -R15.reuse ;  /* 0x0000000348487223 */ /* 0x180fe2000001080f */
[----:B------:R-:W-:Y:S01]  /*b780*/  R2UR UR15, R21 ;  /* 0x00000000150f72ca */ /* 0x000fe200000e0000 */
[----:B0-----:R-:W-:Y:S01]  /*b790*/  FFMA.FTZ R12, R20, R3, -R15 ;  /* 0x00000003140c7223 */ /* 0x001fe2000001080f */
[----:B------:R-:W0:Y:S01]  /*b7a0*/  MUFU.EX2 R30, R30 ;  /* 0x0000001e001e7308 */ /* 0x000e220000000800 */
[----:B------:R-:W-:-:S05]  /*b7b0*/  IMAD.MOV.U32 R15, RZ, RZ, 0x40000040 ;  /* 0x40000040ff0f7424 */ /* 0x000fca00078e00ff */
[----:B------:R-:W-:Y:S01]  /*b7c0*/  R2UR UR7, R15 ;  /* 0x000000000f0772ca */ /* 0x000fe200000e0000 */
[----:B------:R-:W-:Y:S01]  /*b7d0*/  FADD.FTZ R15, R152, R31 ;  /* 0x0000001f980f7221 */ /* 0x000fe20000010000 */
[----:B------:R0:W2:Y:S01]  /*b7e0*/  MUFU.EX2 R155, R28 ;  /* 0x0000001c009b7308 */ /* 0x0000a20000000800 */
[----:B-1----:R-:W-:Y:S01]  /*b7f0*/  FADD.FTZ R41, R26, R27 ;  /* 0x0000001b1a297221 */ /* 0x002fe20000010000 */
[----:B------:R-:W-:Y:S02]  /*b800*/  F2FP.BF16.F32.PACK_AB R152, R31, R152 ;  /* 0x000000981f98723e */ /* 0x000fe400000010ff */
[----:B------:R-:W-:-:S04]  /*b810*/  F2FP.BF16.F32.PACK_AB R153, R27, R26 ;  /* 0x0000001a1b99723e */ /* 0x000fc800000010ff */
[----:B------:R-:W1:Y:S01]  /*b820*/  MUFU.EX2 R34, R34 ;  /* 0x0000002200227308 */ /* 0x000e620000000800 */
[----:B0-----:R-:W-:-:S07]  /*b830*/  FADD.FTZ R28, R30, R41 ;  /* 0x000000291e1c7221 */ /* 0x001fce0000010000 */
[----:B------:R0:W3:Y:S01]  /*b840*/  MUFU.EX2 R157, R14 ;  /* 0x0000000e009d7308 */ /* 0x0000e20000000800 */
[C---:B--2---:R-:W-:Y:S01]  /*b850*/  FADD.FTZ R41, R155.reuse, R28 ;  /* 0x0000001c9b297221 */ /* 0x044fe20000010000 */
[----:B------:R-:W-:-:S06]  /*b860*/  F2FP.BF16.F32.PACK_AB R155, R155, R30 ;  /* 0x0000001e9b9b723e */ /* 0x000fcc00000010ff */
[----:B------:R2:W-:Y:S01]  /*b870*/  MUFU.EX2 R161, R12 ;  /* 0x0000000c00a17308 */ /* 0x0005e20000000800 */
[----:B0-----:R-:W-:Y:S02]  /*b880*/  IMAD R14, R18, 0x1000, R219 ;  /* 0x00001000120e7824 */ /* 0x001fe400078e02db */
[----:B-1----:R-:W-:Y:S02]  /*b890*/  FADD.FTZ R28, R34, R41 ;  /* 0x00000029221c7221 */ /* 0x002fe40000010000 */
[C---:B------:R-:W-:Y:S01]  /*b8a0*/  VIADD R20, R14.reuse, 0x80 ;  /* 0x000000800e147836 */ /* 0x040fe20000000000 */
[----:B------:R-:W-:Y:S02]  /*b8b0*/  R2UR UR6, R14 ;  /* 0x000000000e0672ca */ /* 0x000fe400000e0000 */
[----:B------:R-:W0:Y:S01]  /*b8c0*/  MUFU.EX2 R38, R38 ;  /* 0x0000002600267308 */ /* 0x000e220000000800 */
[----:B--2---:R-:W-:Y:S01]  /*b8d0*/  FADD.FTZ R12, R154, R15 ;  /* 0x0000000f9a0c7221 */ /* 0x004fe20000010000 */
[----:B------:R-:W-:Y:S01]  /*b8e0*/  R2UR UR10, R20 ;  /* 0x00000000140a72ca */ /* 0x000fe200000e0000 */
[----:B------:R-:W-:-:S02]  /*b8f0*/  VIADD R20, R14, 0x100 ;  /* 0x000001000e147836 */ /* 0x000fc40000000000 */
[----:B---3--:R-:W-:Y:S01]  /*b900*/  FADD.FTZ R41, R157, R28 ;  /* 0x0000001c9d297221 */ /* 0x008fe20000010000 */
[C---:B------:R-:W-:Y:S01]  /*b910*/  FADD.FTZ R15, R33.reuse, R12 ;  /* 0x0000000c210f7221 */ /* 0x040fe20000010000 */
[----:B------:R-:W-:Y:S01]  /*b920*/  VIADD R14, R14, 0x180 ;  /* 0x000001800e0e7836 */ /* 0x000fe20000000000 */
[----:B------:R-:W-:Y:S01]  /*b930*/  F2FP.BF16.F32.PACK_AB R154, R33, R154 ;  /* 0x0000009a219a723e */ /* 0x000fe200000010ff */
[----:B------:R-:W1:Y:S01]  /*b940*/  MUFU.EX2 R159, R40 ;  /* 0x00000028009f7308 */ /* 0x000e620000000800 */
[----:B------:R-:W-:Y:S01]  /*b950*/  FADD.FTZ R12, R32, R15 ;  /* 0x0000000f200c7221 */ /* 0x000fe20000010000 */
[----:B------:R-:W-:Y:S01]  /*b960*/  IMAD.MOV.U32 R15, RZ, RZ, 0x40000040 ;  /* 0x40000040ff0f7424 */ /* 0x000fe200078e00ff */
[----:B------:R-:W-:Y:S01]  /*b970*/  R2UR UR18, R14 ;  /* 0x000000000e1272ca */ /* 0x000fe200000e0000 */
[----:B------:R-:W-:Y:S01]  /*b980*/  BAR.SYNC.DEFER_BLOCKING 0xf, 0x100 ;  /* 0x03c4000000007b1d */ /* 0x000fe20000010000 */
[----:B------:R-:W-:Y:S01]  /*b990*/  FADD.FTZ R21, R35, R12 ;  /* 0x0000000c23157221 */ /* 0x000fe20000010000 */
[----:B------:R-:W-:-:S02]  /*b9a0*/  F2FP.BF16.F32.PACK_AB R157, R157, R34 ;  /* 0x000000229d9d723e */ /* 0x000fc400000010ff */
[----:B------:R-:W-:Y:S01]  /*b9b0*/  R2UR UR19, R15 ;  /* 0x000000000f1372ca */ /* 0x000fe200000e0000 */
[----:B------:R-:W-:Y:S01]  /*b9c0*/  FADD.FTZ R12, R158, R21 ;  /* 0x000000159e0c7221 */ /* 0x000fe20000010000 */
[----:B------:R-:W2:Y:S01]  /*b9d0*/  MUFU.EX2 R42, R42 ;  /* 0x0000002a002a7308 */ /* 0x000ea20000000800 */
[----:B0-----:R-:W-:Y:S01]  /*b9e0*/  FADD.FTZ R14, R38, R41 ;  /* 0x00000029260e7221 */ /* 0x001fe20000010000 */
[C---:B------:R-:W-:Y:S01]  /*b9f0*/  F2FP.BF16.F32.PACK_AB R158, R11.reuse, R158 ;  /* 0x0000009e0b9e723e */ /* 0x040fe200000010ff */
[----:B------:R-:W-:Y:S01]  /*ba00*/  FADD.FTZ R15, R11, R12 ;  /* 0x0000000c0b0f7221 */ /* 0x000fe20000010000 */
[----:B------:R-:W-:Y:S01]  /*ba10*/  R2UR UR14, R20 ;  /* 0x00000000140e72ca */ /* 0x000fe200000e0000 */
[----:B-1----:R-:W-:-:S03]  /*ba20*/  FADD.FTZ R21, R159, R14 ;  /* 0x0000000e9f157221 */ /* 0x002fc60000010000 */
[----:B------:R-:W0:Y:S01]  /*ba30*/  MUFU.EX2 R25, R25 ;  /* 0x0000001900197308 */ /* 0x000e220000000800 */
[----:B------:R-:W-:Y:S01]  /*ba40*/  FADD.FTZ R12, R160, R15 ;  /* 0x0000000fa00c7221 */ /* 0x000fe20000010000 */
[----:B------:R-:W-:-:S06]  /*ba50*/  F2FP.BF16.F32.PACK_AB R159, R159, R38 ;  /* 0x000000269f9f723e */ /* 0x000fcc00000010ff */
[----:B------:R-:W1:Y:S01]  /*ba60*/  MUFU.EX2 R162, R162 ;  /* 0x000000a200a27308 */ /* 0x000e620000000800 */
[----:B--2---:R-:W-:Y:S01]  /*ba70*/  FADD.FTZ R14, R42, R21 ;  /* 0x000000152a0e7221 */ /* 0x004fe20000010000 */
[----:B------:R2:W-:Y:S03]  /*ba80*/  STSM.16.M88.4 [R225+0x36400], R152 ;  /* 0x03640098e1007844 */ /* 0x0005e60000000200 */
[C---:B------:R-:W-:Y:S01]  /*ba90*/  FADD.FTZ R21, R161.reuse, R14 ;  /* 0x0000000ea1157221 */ /* 0x040fe20000010000 */
[----:B------:R-:W-:Y:S01]  /*baa0*/  F2FP.BF16.F32.PACK_AB R161, R161, R42 ;  /* 0x0000002aa1a1723e */ /* 0x000fe200000010ff */
[----:B------:R2:W-:Y:S01]  /*bab0*/  STSM.16.M88.4 [R228], R156 ;  /* 0x0000009ce4007844 */ /* 0x0005e20000000200 */
[----:B------:R-:W3:Y:S01]  /*bac0*/  MUFU.EX2 R46, R46 ;  /* 0x0000002e002e7308 */ /* 0x000ee20000000800 */
[C---:B0-----:R-:W-:Y:S01]  /*bad0*/  FADD.FTZ R15, R25.reuse, R12 ;  /* 0x0000000c190f7221 */ /* 0x041fe20000010000 */
[----:B------:R-:W-:-:S06]  /*bae0*/  F2FP.BF16.F32.PACK_AB R160, R25, R160 ;  /* 0x000000a019a0723e */ /* 0x000fcc00000010ff */
[----:B------:R-:W0:Y:S01]  /*baf0*/  MUFU.EX2 R29, R29 ;  /* 0x0000001d001d7308 */ /* 0x000e220000000800 */
[----:B-1----:R-:W-:-:S07]  /*bb00*/  FADD.FTZ R12, R162, R15 ;  /* 0x0000000fa20c7221 */ /* 0x002fce0000010000 */
[----:B------:R-:W1:Y:S01]  /*bb10*/  MUFU.EX2 R163, R48 ;  /* 0x0000003000a37308 */ /* 0x000e620000000800 */
[----:B---3--:R-:W-:-:S07]  /*bb20*/  FADD.FTZ R14, R46, R21 ;  /* 0x000000152e0e7221 */ /* 0x008fce0000010000 */
[----:B------:R-:W3:Y:S01]  /*bb30*/  MUFU.EX2 R164, R164 ;  /* 0x000000a400a47308 */ /* 0x000ee20000000800 */
[C---:B0-----:R-:W-:Y:S01]  /*bb40*/  FADD.FTZ R11, R29.reuse, R12 ;  /* 0x0000000c1d0b7221 */ /* 0x041fe20000010000 */
[----:B------:R-:W-:-:S06]  /*bb50*/  F2FP.BF16.F32.PACK_AB R162, R29, R162 ;  /* 0x000000a21da2723e */ /* 0x000fcc00000010ff */
[----:B------:R-:W0:Y:S01]  /*bb60*/  MUFU.EX2 R50, R50 ;  /* 0x0000003200327308 */ /* 0x000e220000000800 */
[C---:B-1----:R-:W-:Y:S01]  /*bb70*/  FADD.FTZ R15, R163.reuse, R14 ;  /* 0x0000000ea30f7221 */ /* 0x042fe20000010000 */
[----:B------:R-:W-:-:S05]  /*bb80*/  F2FP.BF16.F32.PACK_AB R163, R163, R46 ;  /* 0x0000002ea3a3723e */ /* 0x000fca00000010ff */
[----:B------:R2:W-:Y:S01]  /*bb90*/  STSM.16.M88.4 [R226], R160 ;  /* 0x000000a0e2007844 */ /* 0x0005e20000000200 */
[----:B------:R-:W1:Y:S01]  /*bba0*/  MUFU.EX2 R37, R70 ;  /* 0x0000004600257308 */ /* 0x000e620000000800 */
[----:B---3--:R-:W-:-:S07]  /*bbb0*/  FADD.FTZ R12, R164, R11 ;  /* 0x0000000ba40c7221 */ /* 0x008fce0000010000 */
[----:B------:R-:W3:Y:S01]  /*bbc0*/  MUFU.EX2 R165, R24 ;  /* 0x0000001800a57308 */ /* 0x000ee20000000800 */
[----:B0-----:R-:W-:-:S07]  /*bbd0*/  FADD.FTZ R14, R50, R15 ;  /* 0x0000000f320e7221 */ /* 0x001fce0000010000 */
[----:B------:R-:W0:Y:S01]  /*bbe0*/  MUFU.EX2 R166, R166 ;  /* 0x000000a600a67308 */ /* 0x000e220000000800 */
[C---:B-1----:R-:W-:Y:S01]  /*bbf0*/  FADD.FTZ R11, R37.reuse, R12 ;  /* 0x0000000c250b7221 */ /* 0x042fe20000010000 */
[----:B------:R-:W-:-:S06]  /*bc00*/  F2FP.BF16.F32.PACK_AB R164, R37, R164 ;  /* 0x000000a425a4723e */ /* 0x000fcc00000010ff */
[----:B------:R-:W1:Y:S01]  /*bc10*/  MUFU.EX2 R54, R54 ;  /* 0x0000003600367308 */ /* 0x000e620000000800 */
[C---:B---3--:R-:W-:Y:S01]  /*bc20*/  FADD.FTZ R15, R165.reuse, R14 ;  /* 0x0000000ea50f7221 */ /* 0x048fe20000010000 */
[----:B------:R-:W-:-:S06]  /*bc30*/  F2FP.BF16.F32.PACK_AB R165, R165, R50 ;  /* 0x00000032a5a5723e */ /* 0x000fcc00000010ff */
[----:B------:R-:W3:Y:S01]  /*bc40*/  MUFU.EX2 R167, R72 ;  /* 0x0000004800a77308 */ /* 0x000ee20000000800 */
[----:B0-----:R-:W-:Y:S01]  /*bc50*/  FADD.FTZ R12, R166, R11 ;  /* 0x0000000ba60c7221 */ /* 0x001fe20000010000 */
[----:B------:R-:W-:-:S03]  /*bc60*/  F2FP.BF16.F32.PACK_AB R166, R39, R166 ;  /* 0x000000a627a6723e */ /* 0x000fc600000010ff */
[----:B------:R-:W-:Y:S01]  /*bc70*/  FADD.FTZ R11, R39, R12 ;  /* 0x0000000c270b7221 */ /* 0x000fe20000010000 */
[----:B-1----:R-:W-:-:S04]  /*bc80*/  FADD.FTZ R14, R54, R15 ;  /* 0x0000000f360e7221 */ /* 0x002fc80000010000 */
[C---:B---3--:R-:W-:Y:S01]  /*bc90*/  FADD.FTZ R12, R167.reuse, R14 ;  /* 0x0000000ea70c7221 */ /* 0x048fe20000010000 */
[----:B------:R-:W-:-:S05]  /*bca0*/  F2FP.BF16.F32.PACK_AB R167, R167, R54 ;  /* 0x00000036a7a7723e */ /* 0x000fca00000010ff */
[----:B------:R2:W-:Y:S01]  /*bcb0*/  STSM.16.M88.4 [R227], R164 ;  /* 0x000000a4e3007844 */ /* 0x0005e20000000200 */
        /* <DEDUP_REMOVED lines=23> */
[----:B--2---:R-:W-:Y:S05]  /*be30*/  @!P0 BRA `(.L_x_4553) ;  /* 0x0000000000048947 */ /* 0x004fea0003800000 */
[----:B------:R-:W-:Y:S01]  /*be40*/  BPT.TRAP 0x1 ;  /* 0x000000040000795c */ /* 0x000fe20000300000 */
.L_x_4553:
[----:B------:R-:W-:Y:S01]  /*be50*/  ISETP.GE.AND P1, PT, R169, 0x41, PT ;  /* 0x00000041a900780c */ /* 0x000fe20003f26270 */
[----:B------:R-:W-:Y:S01]  /*be60*/  VIADD R13, R13, 0x38860 ;  /* 0x000388600d0d7836 */ /* 0x000fe20000000000 */
[----:B------:R-:W-:Y:S01]  /*be70*/  ULDC UR36, c[0x0][0xa80] ;  /* 0x0002a00000247ab9 */ /* 0x000fe20000000800 */
[----:B------:R-:W-:Y:S03]  /*be80*/  BSSY B0, `(.L_x_4554) ;  /* 0x000033a000007945 */ /* 0x000fe60003800000 */
[----:B------:R-:W-:-:S04]  /*be90*/  PRMT R13, R189, 0x654, R13 ;  /* 0x00000654bd0d7816 */ /* 0x000fc8000000000d */
[----:B------:R0:W-:Y:S03]  /*bea0*/  SYNCS.ARRIVE.TRANS64.RED.A1T0 RZ, [R13+URZ], RZ ;  /* 0x000000ff0dff79a7 */ /* 0x0001e6000810043f */
[----:B------:R-:W-:Y:S05]  /*beb0*/  @!P1 BRA `(.L_x_4555) ;  /* 0x0000003000d89947 */ /* 0x000fea0003800000 */
[----:B0-----:R-:W-:Y:S02]  /*bec0*/  VIADD R13, R170, 0xfffffffe ;  /* 0xfffffffeaa0d7836 */ /* 0x001fe40000000000 */
[----:B------:R-:W-:Y:S02]  /*bed0*/  IMAD.MOV.U32 R15, RZ, RZ, R168 ;  /* 0x000000ffff0f7224 */ /* 0x000fe400078e00a8 */
[----:B------:R-:W-:Y:S02]  /*bee0*/  IMAD.MOV.U32 R21, RZ, RZ, R10 ;  /* 0x000000ffff157224 */ /* 0x000fe400078e000a */
[----:B------:R-:W-:-:S07]  /*bef0*/  IMAD.MOV.U32 R20, RZ, RZ, R18 ;  /* 0x000000ffff147224 */ /* 0x000fce00078e0012 */
.L_x_4568:
[----:B------:R-:W-:Y:S02]  /*bf00*/  VIADD R18, R20, 0x1 ;  /* 0x0000000114127836 */ /* 0x000fe40000000000 */
[----:B------:R-:W-:Y:S02]  /*bf10*/  IMAD.MOV.U32 R3, RZ, RZ, R13 ;  /* 0x000000ffff037224 */ /* 0x000fe400078e000d */
[----:B------:R-:W-:Y:S01]  /*bf20*/  VIADD R13, R13, 0xffffffff ;  /* 0xffffffff0d0d7836 */ /* 0x000fe20000000000 */
[C---:B------:R-:W-:Y:S02]  /*bf30*/  ISETP.NE.AND P2, PT, R18.reuse, 0x2, PT ;  /* 0x000000021200780c */ /* 0x040fe40003f45270 */
[----:B------:R-:W-:Y:S02]  /*bf40*/  ISETP.GT.AND P1, PT, R3, RZ, PT ;  /* 0x000000ff0300720c */ /* 0x000fe40003f24270 */
[----:B------:R-:W-:Y:S02]  /*bf50*/  SEL R3, RZ, 0x1, P2 ;  /* 0x00000001ff037807 */ /* 0x000fe40001000000 */
[----:B------:R-:W-:-:S02]  /*bf60*/  SEL R18, R18, RZ, P2 ;  /* 0x000000ff12127207 */ /* 0x000fc40001000000 */
[----:B------:R-:W-:Y:S01]  /*bf70*/  LOP3.LUT R23, R23, R3, RZ, 0x3c, !PT ;  /* 0x0000000317177212 */ /* 0x000fe200078e3cff */
[----:B-1----:R-:W-:Y:S06]  /*bf80*/  @!P0 BRA `(.L_x_4556) ;  /* 0x0000000000048947 */ /* 0x002fec0003800000 */
[----:B------:R-:W-:Y:S01]  /*bf90*/  BPT.TRAP 0x1 ;  /* 0x000000040000795c */ /* 0x000fe20000300000 */
.L_x_4556:
[----:B------:R-:W-:Y:S01]  /*bfa0*/  IMAD R14, R18, 0x8, R2 ;  /* 0x00000008120e7824 */ /* 0x000fe200078e0202 */
[----:B------:R-:W-:-:S04]  /*bfb0*/  SHF.L.U32 R3, R23, 0x1f, RZ ;  /* 0x0000001f17037819 */ /* 0x000fc800000006ff */
[----:B------:R0:W1:Y:S01]  /*bfc0*/  SYNCS.PHASECHK.TRANS64.TRYWAIT P2, [R14+URZ+0x38830], R3 ;  /* 0x038830030e0075a7 */ /* 0x000062000804017f */
[----:B------:R-:W-:Y:S05]  /*bfd0*/  @!P0 BRA `(.L_x_4557) ;  /* 0x0000000000048947 */ /* 0x000fea0003800000 */
[----:B------:R-:W-:Y:S01]  /*bfe0*/  BPT.TRAP 0x1 ;  /* 0x000000040000795c */ /* 0x000fe20000300000 */
.L_x_4557:
[----:B------:R-:W-:Y:S01]  /*bff0*/  VIADD R10, R2, 0x20400 ;  /* 0x00020400020a7836 */ /* 0x000fe20000000000 */
[----:B------:R-:W-:Y:S01]  /*c000*/  BSSY B1, `(.L_x_4558) ;  /* 0x0000009000017945 */ /* 0x000fe20003800000 */
[----:B------:R-:W-:Y:S02]  /*c010*/  IMAD R156, R18, 0x200, R220 ;  /* 0x00000200129c7824 */ /* 0x000fe400078e02dc */
[----:B------:R-:W-:Y:S01]  /*c020*/  IMAD.MOV.U32 R157, RZ, RZ, 0x40000040 ;  /* 0x40000040ff9d7424 */ /* 0x000fe200078e00ff */
[----:B------:R-:W-:-:S04]  /*c030*/  SHF.R.U32.HI R10, RZ, 0x4, R10 ;  /* 0x00000004ff0a7819 */ /* 0x000fc8000001160a */
[----:B------:R-:W-:-:S04]  /*c040*/  LOP3.LUT R10, R10, 0x3fff, RZ, 0xc0, !PT ;  /* 0x00003fff0a0a7812 */ /* 0x000fc800078ec0ff */
[----:B------:R-:W-:Y:S01]  /*c050*/  LOP3.LUT R152, R10, 0x10000, RZ, 0xfc, !PT ;  /* 0x000100000a987812 */ /* 0x000fe200078efcff */
[----:B-1----:R-:W-:Y:S06]  /*c060*/  @P2 BRA `(.L_x_4559) ;  /* 0x0000000000082947 */ /* 0x002fec0003800000 */
[----:B------:R-:W1:Y:S02]  /*c070*/  SYNCS.PHASECHK.TRANS64.TRYWAIT P2, [R14+URZ+0x38830], R3 ;  /* 0x038830030e0075a7 */ /* 0x000e64000804017f */
[----:B-1----:R-:W-:Y:S05]  /*c080*/  @!P2 BRA `(.L_x_4560) ;  /* 0x000000f8002ca947 */ /* 0x002fea0003800000 */
.L_x_4559:
[----:B------:R-:W-:Y:S05]  /*c090*/  BSYNC B1 ;  /* 0x0000000000017941 */ /* 0x000fea0003800000 */
.L_x_4558:
        /* <DEDUP_REMOVED lines=36> */
.L_x_4561:
[----:B------:R2:W3:Y:S01]  /*c2e0*/  SYNCS.PHASECHK.TRANS64.TRYWAIT P2, [R14+URZ+0x38850], R3 ;  /* 0x038850030e0075a7 */ /* 0x0004e2000804017f */
[----:B------:R-:W-:Y:S05]  /*c2f0*/  @!P0 BRA `(.L_x_4562) ;  /* 0x0000000000048947 */ /* 0x000fea0003800000 */
[----:B------:R-:W-:Y:S01]  /*c300*/  BPT.TRAP 0x1 ;  /* 0x000000040000795c */ /* 0x000fe20000300000 */
.L_x_4562:
[----:B------:R-:W-:Y:S01]  /*c310*/  VIADD R10, R2, 0x26400 ;  /* 0x00026400020a7836 */ /* 0x000fe20000000000 */
[----:B------:R-:W-:Y:S04]  /*c320*/  BSSY B1, `(.L_x_4563) ;  /* 0x0000005000017945 */ /* 0x000fe80003800000 */
[----:B------:R-:W-:Y:S01]  /*c330*/  SHF.R.U32.HI R10, RZ, 0x4, R10 ;  /* 0x00000004ff0a7819 */ /* 0x000fe2000001160a */
[----:B---3--:R-:W-:Y:S06]  /*c340*/  @P2 BRA `(.L_x_4564) ;  /* 0x0000000000082947 */ /* 0x008fec0003800000 */
[----:B------:R-:W3:Y:S02]  /*c350*/  SYNCS.PHASECHK.TRANS64.TRYWAIT P2, [R14+URZ+0x38850], R3 ;  /* 0x038850030e0075a7 */ /* 0x000ee4000804017f */
[----:B---3--:R-:W-:Y:S05]  /*c360*/  @!P2 BRA `(.L_x_4565) ;  /* 0x000000f40088a947 */ /* 0x008fea0003800000 */
.L_x_4564:
[----:B------:R-:W-:Y:S05]  /*c370*/  BSYNC B1 ;  /* 0x0000000000017941 */ /* 0x000fea0003800000 */
.L_x_4563:
[----:B0123--:R-:W-:Y:S01]  /*c380*/  LOP3.LUT R3, R10, 0x3fff, RZ, 0xc0, !PT ;  /* 0x00003fff0a037812 */ /* 0x00ffe200078ec0ff */
[C---:B------:R-:W-:Y:S01]  /*c390*/  VIADD R198, R0.reuse, 0x2 ;  /* 0x0000000200c67836 */ /* 0x040fe20000000000 */
[----:B------:R-:W-:Y:S01]  /*c3a0*/  WARPGROUP.ARRIVE ;  /* 0x00000000000079c5 */ /* 0x000fe20000000000 */
[----:B------:R-:W-:-:S05]  /*c3b0*/  VIADD R200, R0, 0x6 ;  /* 0x0000000600c87836 */ /* 0x000fca0000000000 */
[----:B------:R-:W0:Y:S01]  /*c3c0*/  S2R R10, SR_TID.X ;  /* 0x00000000000a7919 */ /* 0x000e220000002100 */
[----:B------:R-:W-:Y:S01]  /*c3d0*/  VIADD R202, R0, 0x4 ;  /* 0x0000000400ca7836 */ /* 0x000fe20000000000 */
[----:B------:R-:W-:Y:S01]  /*c3e0*/  LOP3.LUT R0, R3, 0x10000, RZ, 0xfc, !PT ;  /* 0x0001000003007812 */ /* 0x000fe200078efcff */
[----:B------:R-:W-:Y:S02]  /*c3f0*/  IMAD R196, R18, 0x1000, R221 ;  /* 0x0000100012c47824 */ /* 0x000fe400078e02dd */
[----:B------:R-:W-:Y:S02]  /*c400*/  IMAD.MOV.U32 R197, RZ, RZ, 0x40000040 ;  /* 0x40000040ffc57424 */ /* 0x000fe400078e00ff */
[----:B------:R-:W-:Y:S01]  /*c410*/  IMAD.MOV.U32 R204, RZ, RZ, R0 ;  /* 0x000000ffffcc7224 */ /* 0x000fe200078e0000 */
[----:B------:R-:W-:Y:S01]  /*c420*/  R2UR UR6, R196 ;  /* 0x00000000c40672ca */ /* 0x000fe200000e0000 */
[----:B------:R-:W-:Y:S01]  /*c430*/  IMAD.MOV.U32 R205, RZ, RZ, 0x40000040 ;  /* 0x40000040ffcd7424 */ /* 0x000fe200078e00ff */
[----:B------:R-:W-:Y:S01]  /*c440*/  R2UR UR7, R197 ;  /* 0x00000000c50772ca */ /* 0x000fe200000e0000 */
[----:B------:R-:W-:Y:S01]  /*c450*/  IMAD.MOV.U32 R199, RZ, RZ, 0x40000040 ;  /* 0x40000040ffc77424 */ /* 0x000fe200078e00ff */
[----:B------:R-:W-:Y:S01]  /*c460*/  R2UR UR4, R204 ;  /* 0x00000000cc0472ca */ /* 0x000fe200000e0000 */
[----:B------:R-:W-:Y:S01]  /*c470*/  IMAD.MOV.U32 R203, RZ, RZ, 0x40000040 ;  /* 0x40000040ffcb7424 */ /* 0x000fe200078e00ff */
[----:B------:R-:W-:Y:S01]  /*c480*/  R2UR UR5, R205 ;  /* 0x00000000cd0572ca */ /* 0x000fe200000e0000 */
[----:B------:R-:W-:-:S12]  /*c490*/  IMAD.MOV.U32 R201, RZ, RZ, 0x40000040 ;  /* 0x40000040ffc97424 */ /* 0x000fd800078e00ff */
[----:B------:R-:W-:Y:S01]  /*c4a0*/  HGMMA.64x64x16.F32.BF16 R152, gdesc[UR4], R152, gsb0 ;  /* 0x00e00000049879f0 */ /* 0x000fe20008001898 */
[----:B------:R-:W-:Y:S01]  /*c4b0*/  R2UR UR4, R198 ;  /* 0x00000000c60472ca */ /* 0x000fe200000e0000 */
[----:B------:R-:W-:Y:S01]  /*c4c0*/  VIADD R198, R196, 0x2 ;  /* 0x00000002c4c67836 */ /* 0x000fe20000000000 */
[----:B------:R-:W-:Y:S01]  /*c4d0*/  R2UR UR5, R199 ;  /* 0x00000000c70572ca */ /* 0x000fe200000e0000 */
[----:B------:R-:W-:Y:S01]  /*c4e0*/  IMAD.MOV.U32 R199, RZ, RZ, 0x40000040 ;  /* 0x40000040ffc77424 */ /* 0x000fe200078e00ff */
[----:B0-----:R-:W-:Y:S02]  /*c4f0*/  SHF.R.U32.HI R10, RZ, 0x7, R10 ;  /* 0x00000007ff0a7819 */ /* 0x001fe4000001160a */
[----:B------:R-:W-:Y:S01]  /*c500*/  R2UR UR6, R198 ;  /* 0x00000000c60672ca */ /* 0x000fe200000e0000 */
[----:B------:R-:W-:Y:S01]  /*c510*/  VIADD R198, R196, 0x4 ;  /* 0x00000004c4c67836 */ /* 0x000fe20000000000 */
[----:B------:R-:W-:Y:S01]  /*c520*/  R2UR UR7, R199 ;  /* 0x00000000c70772ca */ /* 0x000fe200000e0000 */
[----:B------:R-:W-:Y:S01]  /*c530*/  IMAD.MOV.U32 R199, RZ, RZ, 0x40000040 ;  /* 0x40000040ffc77424 */ /* 0x000fe200078e00ff */
[----:B------:R0:W1:Y:S02]  /*c540*/  SHFL.IDX PT, R3, R10, RZ, 0x1f ;  /* 0x00001fff0a037589 */ /* 0x00006400000e0000 */
[----:B0-----:R-:W-:Y:S01]  /*c550*/  IMAD.MOV.U32 R10, RZ, RZ, 0x4 ;  /* 0x00000004ff0a7424 */ /* 0x001fe200078e00ff */
[----:B-1----:R-:W-:-:S04]  /*c560*/  ISETP.GT.AND P2, PT, R3, 0x7f, PT ;  /* 0x0000007f0300780c */ /* 0x002fc80003f44270 */
[----:B------:R-:W-:Y:S02]  /*c570*/  SEL R3, RZ, 0x2, !P2 ;  /* 0x00000002ff037807 */ /* 0x000fe40005000000 */
[C---:B------:R-:W-:Y:S02]  /*c580*/  SEL R197, R10.reuse, 0x2, P2 ;  /* 0x000000020ac57807 */ /* 0x040fe40001000000 */
[----:B------:R-:W-:Y:S01]  /*c590*/  SEL R10, R10, 0x6, !P2 ;  /* 0x000000060a0a7807 */ /* 0x000fe20005000000 */
[----:B------:R-:W-:Y:S02]  /*c5a0*/  WARPGROUP.DEPBAR.LE gsb0, 0x0 ;  /* 0x00008000000079c5 */ /* 0x000fe40000010000 */
[----:B------:R-:W-:-:S06]  /*c5b0*/  WARPGROUP.ARRIVE ;  /* 0x00000000000079c5 */ /* 0x000fcc0000000000 */
[----:B------:R-:W-:Y:S01]  /*c5c0*/  HGMMA.64x64x16.F32.BF16 R152, gdesc[UR4], R152, gsb0 ;  /* 0x00e00000049879f0 */ /* 0x000fe20008001898 */
[----:B------:R-:W-:Y:S02]  /*c5d0*/  R2UR UR4, R202 ;  /* 0x00000000ca0472ca */ /* 0x000fe400000e0000 */
[----:B------:R-:W-:Y:S02]  /*c5e0*/  R2UR UR5, R203 ;  /* 0x00000000cb0572ca */ /* 0x000fe400000e0000 */
        /* <DEDUP_REMOVED lines=10> */
[----:B------:R-:W-:Y:S01]  /*c690*/  VIADD R201, R0, 0x800 ;  /* 0x0000080000c97836 */ /* 0x000fe20000000000 */
        /* <DEDUP_REMOVED lines=10> */
[----:B------:R-:W-:-:S03]  /*c740*/  IMAD.MOV.U32 R199, RZ, RZ, 0x40000040 ;  /* 0x40000040ffc77424 */ /* 0x000fc600078e00ff */
        /* <DEDUP_REMOVED lines=156> */
[----:B------:R-:W-:Y:S02]  /*d110*/  IMAD.MOV.U32 R199, RZ, RZ, 0x40000040 ;  /* 0x40000040ffc77424 */ /* 0x000fe400078e00ff */
[----:B------:R-:W-:Y:S01]  /*d120*/  IMAD.MOV.U32 R200, RZ, RZ, 0x28 ;  /* 0x00000028ffc87424 */ /* 0x000fe200078e00ff */
[----:B------:R-:W-:Y:S02]  /*d130*/  R2UR UR6, R198 ;  /* 0x00000000c60672ca */ /* 0x000fe400000e0000 */
[----:B------:R-:W-:Y:S01]  /*d140*/  R2UR UR7, R199 ;  /* 0x00000000c70772ca */ /* 0x000fe200000e0000 */
[----:B------:R-:W-:Y:S01]  /*d150*/  IMAD.MOV.U32 R199, RZ, RZ, 0x40000040 ;  /* 0x40000040ffc77424 */ /* 0x000fe200078e00ff */
[----:B------:R-:W-:-:S04]  /*d160*/  SEL R200, R200, 0x26, P2 ;  /* 0x00000026c8c87807 */ /* 0x000fc80001000000 */
[----:B------:R-:W-:-:S04]  /*d170*/  LOP3.LUT R200, R200, 0x6, RZ, 0xc0, !PT ;  /* 0x00000006c8c87812 */ /* 0x000fc800078ec0ff */
[CC--:B------:R-:W-:Y:S02]  /*d180*/  IADD3 R198, R200.reuse, R201.reuse, R0 ;  /* 0x000000c9c8c67210 */ /* 0x0c0fe40007ffe000 */
[----:B------:R-:W-:Y:S01]  /*d190*/  IADD3 R200, R200, R201, R196 ;  /* 0x000000c9c8c87210 */ /* 0x000fe20007ffe0c4 */
[----:B------:R-:W-:Y:S01]  /*d1a0*/  IMAD.MOV.U32 R201, RZ, RZ, 0x40000040 ;  /* 0x40000040ffc97424 */ /* 0x000fe200078e00ff */
[----:B------:R-:W-:Y:S02]  /*d1b0*/  WARPGROUP.DEPBAR.LE gsb0, 0x0 ;  /* 0x00008000000079c5 */ /* 0x000fe40000010000 */
[----:B------:R-:W-:-:S06]  /*d1c0*/  WARPGROUP.ARRIVE ;  /* 0x00000000000079c5 */ /* 0x000fcc0000000000 */
[----:B------:R-:W-:Y:S01]  /*d1d0*/  HGMMA.64x64x16.F32.BF16 R152, gdesc[UR4], R152, gsb0 ;  /* 0x00e00000049879f0 */ /* 0x000fe20008001898 */
[----:B------:R-:W-:Y:S02]  /*d1e0*/  R2UR UR4, R198 ;  /* 0x00000000c60472ca */ /* 0x000fe400000e0000 */
[----:B------:R-:W-:Y:S01]  /*d1f0*/  R2UR UR5, R199 ;  /* 0x00000000c70572ca */ /* 0x000fe200000e0000 */
[----:B------:R-:W-:Y:S01]  /*d200*/  IMAD.MOV.U32 R199, RZ, RZ, 0x40000040 ;  /* 0x40000040ffc77424 */ /* 0x000fe200078e00ff */
[----:B------:R-:W-:Y:S01]  /*d210*/  R2UR UR6, R200 ;  /* 0x00000000c80672ca */ /* 0x000fe200000e0000 */
[----:B------:R-:W-:Y:S01]  /*d220*/  VIADD R200, R0, 0xa00 ;  /* 0x00000a0000c87836 */ /* 0x000fe20000000000 */
[----:B------:R-:W-:Y:S01]  /*d230*/  R2UR UR7, R201 ;  /* 0x00000000c90772ca */ /* 0x000fe200000e0000 */
[----:B------:R-:W-:Y:S02]  /*d240*/  VIADD R201, R196, 0xa00 ;  /* 0x00000a00c4c97836 */ /* 0x000fe40000000000 */
[----:B------:R-:W-:Y:S01]  /*d250*/  IMAD.IADD R198, R200, 0x1, R3 ;  /* 0x00000001c8c67824 */ /* 0x000fe200078e0203 */
[----:B------:R-:W-:-:S02]  /*d260*/  WARPGROUP.DEPBAR.LE gsb0, 0x0 ;  /* 0x00008000000079c5 */ /* 0x000fc40000010000 */
[----:B------:R-:W-:-:S07]  /*d270*/  WARPGROUP.ARRIVE ;  /* 0x00000000000079c5 */ /* 0x000fce0000000000 */
        /* <DEDUP_REMOVED lines=108> */
[----:B------:R-:W-:Y:S02]  /*d940*/  IMAD.MOV.U32 R199, RZ, RZ, 0x40000040 ;  /* 0x40000040ffc77424 */ /* 0x000fe400078e00ff */
[----:B------:R-:W-:Y:S01]  /*d950*/  IMAD.MOV.U32 R3, RZ, RZ, 0x1000 ;  /* 0x00001000ff037424 */ /* 0x000fe200078e00ff */
[----:B------:R-:W-:Y:S01]  /*d960*/  R2UR UR4, R198 ;  /* 0x00000000c60472ca */ /* 0x000fe200000e0000 */
[----:B------:R-:W-:Y:S01]  /*d970*/  IMAD.IADD R198, R201, 0x1, R197 ;  /* 0x00000001c9c67824 */ /* 0x000fe200078e02c5 */
[----:B------:R-:W-:Y:S01]  /*d980*/  R2UR UR5, R199 ;  /* 0x00000000c70572ca */ /* 0x000fe200000e0000 */
[----:B------:R-:W-:Y:S01]  /*d990*/  IMAD.MOV.U32 R199, RZ, RZ, 0x40000040 ;  /* 0x40000040ffc77424 */ /* 0x000fe200078e00ff */
[----:B------:R-:W-:-:S04]  /*d9a0*/  SEL R3, R3, 0xf80, P2 ;  /* 0x00000f8003037807 */ /* 0x000fc80001000000 */
[----:B------:R-:W-:Y:S01]  /*d9b0*/  LOP3.LUT R3, R3, 0x1e00, RZ, 0xc0, !PT ;  /* 0x00001e0003037812 */ /* 0x000fe200078ec0ff */
[----:B------:R-:W-:Y:S02]  /*d9c0*/  WARPGROUP.DEPBAR.LE gsb0, 0x0 ;  /* 0x00008000000079c5 */ /* 0x000fe40000010000 */
[----:B------:R-:W-:-:S06]  /*d9d0*/  WARPGROUP.ARRIVE ;  /* 0x00000000000079c5 */ /* 0x000fcc0000000000 */
[----:B------:R-:W-:Y:S01]  /*d9e0*/  HGMMA.64x64x16.F32.BF16 R152, gdesc[UR4], R152, gsb0 ;  /* 0x00e00000049879f0 */ /* 0x000fe20008001898 */
[----:B------:R-:W-:Y:S01]  /*d9f0*/  R2UR UR4, R198 ;  /* 0x00000000c60472ca */ /* 0x000fe200000e0000 */
[--C-:B------:R-:W-:Y:S01]  /*da00*/  IMAD.IADD R198, R197, 0x1, R200.reuse ;  /* 0x00000001c5c67824 */ /* 0x100fe200078e02c8 */
[----:B------:R-:W-:Y:S01]  /*da10*/  R2UR UR5, R199 ;  /* 0x00000000c70572ca */ /* 0x000fe200000e0000 */
[----:B------:R-:W-:Y:S02]  /*da20*/  IMAD.MOV.U32 R199, RZ, RZ, 0x40000040 ;  /* 0x40000040ffc77424 */ /* 0x000fe400078e00ff */
[----:B------:R-:W-:Y:S01]  /*da30*/  IMAD.IADD R200, R10, 0x1, R200 ;  /* 0x000000010ac87824 */ /* 0x000fe200078e02c8 */
[----:B------:R-:W-:Y:S01]  /*da40*/  R2UR UR6, R198 ;  /* 0x00000000c60672ca */ /* 0x000fe200000e0000 */
[----:B------:R-:W-:Y:S01]  /*da50*/  IMAD.IADD R198, R201, 0x1, R10 ;  /* 0x00000001c9c67824 */ /* 0x000fe200078e020a */
[----:B------:R-:W-:Y:S01]  /*da60*/  R2UR UR7, R199 ;  /* 0x00000000c70772ca */ /* 0x000fe200000e0000 */
[----:B------:R-:W-:-:S02]  /*da70*/  IMAD.MOV.U32 R199, RZ, RZ, 0x40000040 ;  /* 0x40000040ffc77424 */ /* 0x000fc400078e00ff */
        /* <DEDUP_REMOVED lines=28> */
.L_x_4566:
        /* <DEDUP_REMOVED lines=17> */
[----:B0-----:R-:W-:-:S05]  /*dd50*/  FMNMX.FTZ R10, R3, R10, !PT ;  /* 0x0000000a030a7209 */ /* 0x001fca0007810000 */
[----:B------:R-:W0:Y:S02]  /*dd60*/  SHFL.BFLY PT, R3, R10, 0x1, 0x1f ;  /* 0x0c201f000a037f89 */ /* 0x000e2400000e0000 */
[----:B0-----:R-:W-:Y:S01]  /*dd70*/  FMNMX.FTZ R10, R10, R3, !PT ;  /* 0x000000030a0a7209 */ /* 0x001fe20007810000 */
[----:B------:R-:W-:-:S04]  /*dd80*/  IMAD.U32 R3, RZ, RZ, UR36 ;  /* 0x00000024ff037e24 */ /* 0x000fc8000f8e00ff */
[C---:B------:R-:W-:Y:S01]  /*dd90*/  FMUL.FTZ R196, R10.reuse, R3 ;  /* 0x000000030ac47220 */ /* 0x040fe20000410000 */
[----:B------:R-:W-:-:S03]  /*dda0*/  FADD.FTZ R197, -R10, R21 ;  /* 0x000000150ac57221 */ /* 0x000fc60000010100 */
        /* <DEDUP_REMOVED lines=18> */
[----:B------:R-:W-:-:S05]  /*ded0*/  FFMA.FTZ R181, R181, R3, -R196 ;  /* 0x00000003b5b57223 */ /* 0x000fca00000108c4 */
[----:B------:R-:W1:Y:S08]  /*dee0*/  MUFU.EX2 R153, R153 ;  /* 0x0000009900997308 */ /* 0x000e700000000800 */
[----:B------:R-:W2:Y:S01]  /*def0*/  MUFU.EX2 R156, R156 ;  /* 0x0000009c009c7308 */ /* 0x000ea20000000800 */
[----:B0-----:R-:W-:Y:S01]  /*df00*/  FFMA.FTZ R11, R157, R11, R152 ;  /* 0x0000000b9d0b7223 */ /* 0x001fe20000010098 */
[-C--:B------:R-:W-:Y:S01]  /*df10*/  FMUL.FTZ R24, R24, R157.reuse ;  /* 0x0000009d18187220 */ /* 0x080fe20000410000 */
[-C--:B------:R-:W-:Y:S01]  /*df20*/  FMUL.FTZ R25, R25, R157.reuse ;  /* 0x0000009d19197220 */ /* 0x080fe20000410000 */
[-C--:B------:R-:W-:Y:S01]  /*df30*/  FMUL.FTZ R28, R28, R157.reuse ;  /* 0x0000009d1c1c7220 */ /* 0x080fe20000410000 */
[-C--:B------:R-:W-:Y:S01]  /*df40*/  FMUL.FTZ R29, R29, R157.reuse ;  /* 0x0000009d1d1d7220 */ /* 0x080fe20000410000 */
[-C--:B------:R-:W-:Y:S01]  /*df50*/  FMUL.FTZ R32, R32, R157.reuse ;  /* 0x0000009d20207220 */ /* 0x080fe20000410000 */
[----:B------:R-:W-:Y:S01]  /*df60*/  FMUL.FTZ R33, R33, R157 ;  /* 0x0000009d21217220 */ /* 0x000fe20000410000 */
[----:B------:R-:W0:Y:S01]  /*df70*/  MUFU.EX2 R196, R21 ;  /* 0x0000001500c47308 */ /* 0x000e220000000800 */
[C---:B-1----:R-:W-:Y:S01]  /*df80*/  FADD.FTZ R11, R153.reuse, R11 ;  /* 0x0000000b990b7221 */ /* 0x042fe20000010000 */
[----:B------:R-:W-:Y:S01]  /*df90*/  F2FP.BF16.F32.PACK_AB R152, R153, R152 ;  /* 0x000000989998723e */ /* 0x000fe200000010ff */
[----:B------:R-:W-:-:S02]  /*dfa0*/  IMAD.MOV R153, RZ, RZ, -R224 ;  /* 0x000000ffff997224 */ /* 0x000fc400078e0ae0 */
[-C--:B------:R-:W-:Y:S01]  /*dfb0*/  FMUL.FTZ R36, R36, R157.reuse ;  /* 0x0000009d24247220 */ /* 0x080fe20000410000 */
[-C--:B------:R-:W-:Y:S01]  /*dfc0*/  FMUL.FTZ R37, R37, R157.reuse ;  /* 0x0000009d25257220 */ /* 0x080fe20000410000 */
[-C--:B------:R-:W-:Y:S01]  /*dfd0*/  FMUL.FTZ R40, R40, R157.reuse ;  /* 0x0000009d28287220 */ /* 0x080fe20000410000 */
[----:B------:R-:W-:Y:S01]  /*dfe0*/  FMUL.FTZ R41, R41, R157 ;  /* 0x0000009d29297220 */ /* 0x000fe20000410000 */
[----:B------:R-:W-:Y:S01]  /*dff0*/  ISETP.NE.AND P2, PT, R223, R153, PT ;  /* 0x00000099df00720c */ /* 0x000fe20003f45270 */
[----:B------:R-:W-:Y:S01]  /*e000*/  VIADD R153, R14, 0x38840 ;  /* 0x000388400e997836 */ /* 0x000fe20000000000 */
[----:B------:R-:W1:Y:S01]  /*e010*/  MUFU.EX2 R160, R160 ;  /* 0x000000a000a07308 */ /* 0x000e620000000800 */
[----:B--2---:R-:W-:Y:S01]  /*e020*/  FADD.FTZ R11, R156, R11 ;  /* 0x0000000b9c0b7221 */ /* 0x004fe20000010000 */
[-C--:B------:R-:W-:Y:S01]  /*e030*/  FMUL.FTZ R44, R44, R157.reuse ;  /* 0x0000009d2c2c7220 */ /* 0x080fe20000410000 */
[-C--:B------:R-:W-:Y:S01]  /*e040*/  FMUL.FTZ R45, R45, R157.reuse ;  /* 0x0000009d2d2d7220 */ /* 0x080fe20000410000 */
[----:B------:R-:W-:Y:S01]  /*e050*/  PRMT R153, R189, 0x654, R153 ;  /* 0x00000654bd997816 */ /* 0x000fe20000000099 */
[-C--:B------:R-:W-:Y:S01]  /*e060*/  FMUL.FTZ R48, R48, R157.reuse ;  /* 0x0000009d30307220 */ /* 0x080fe20000410000 */
[-C--:B------:R-:W-:Y:S01]  /*e070*/  FMUL.FTZ R49, R49, R157.reuse ;  /* 0x0000009d31317220 */ /* 0x080fe20000410000 */
[----:B0-----:R-:W-:Y:S01]  /*e080*/  FADD.FTZ R11, R196, R11 ;  /* 0x0000000bc40b7221 */ /* 0x001fe20000010000 */
[----:B------:R0:W-:Y:S01]  /*e090*/  SYNCS.ARRIVE.TRANS64.RED.A1T0 RZ, [R153+URZ], RZ ;  /* 0x000000ff99ff79a7 */ /* 0x0001e2000810043f */
[----:B------:R-:W2:Y:S01]  /*e0a0*/  MUFU.EX2 R161, R161 ;  /* 0x000000a100a17308 */ /* 0x000ea20000000800 */
[----:B------:R-:W-:Y:S01]  /*e0b0*/  FMUL.FTZ R52, R52, R157 ;  /* 0x0000009d34347220 */ /* 0x000fe20000410000 */
[----:B------:R-:W-:-:S02]  /*e0c0*/  @!P2 IMAD R20, R20, 0x40, R194 ;  /* 0x000000401414a824 */ /* 0x000fc400078e02c2 */
[-C--:B------:R-:W-:Y:S01]  /*e0d0*/  FMUL.FTZ R53, R53, R157.reuse ;  /* 0x0000009d35357220 */ /* 0x080fe20000410000 */
[-C--:B------:R-:W-:Y:S01]  /*e0e0*/  FMUL.FTZ R56, R56, R157.reuse ;  /* 0x0000009d38387220 */ /* 0x080fe20000410000 */
[----:B------:R-:W-:Y:S01]  /*e0f0*/  FMUL.FTZ R57, R57, R157 ;  /* 0x0000009d39397220 */ /* 0x000fe20000410000 */
[----:B------:R-:W-:Y:S01]  /*e100*/  @!P2 IMAD R20, R20, 0x4, R2 ;  /* 0x000000041414a824 */ /* 0x000fe200078e0202 */
[----:B0-----:R-:W-:Y:S01]  /*e110*/  FMNMX.FTZ R153, R154, R15, !PT ;  /* 0x0000000f9a997209 */ /* 0x001fe20007810000 */
[----:B------:R-:W0:Y:S01]  /*e120*/  MUFU.EX2 R164, R164 ;  /* 0x000000a400a47308 */ /* 0x000e220000000800 */
[----:B-1----:R-:W-:Y:S01]  /*e130*/  FADD.FTZ R11, R160, R11 ;  /* 0x0000000ba00b7221 */ /* 0x002fe20000010000 */
[----:B------:R-:W-:Y:S01]  /*e140*/  FMUL.FTZ R60, R60, R157 ;  /* 0x0000009d3c3c7220 */ /* 0x000fe20000410000 */
[----:B------:R-:W-:Y:S01]  /*e150*/  FMNMX.FTZ R153, R155, R153, !PT ;  /* 0x000000999b997209 */ /* 0x000fe20007810000 */
[----:B------:R-:W-:Y:S01]  /*e160*/  @!P2 STS [R20+0x38400], R157 ;  /* 0x0384009d1400a388 */ /* 0x000fe20000000800 */
[-C--:B------:R-:W-:Y:S01]  /*e170*/  FMUL.FTZ R61, R61, R157.reuse ;  /* 0x0000009d3d3d7220 */ /* 0x080fe20000410000 */
[----:B------:R-:W-:Y:S01]  /*e180*/  FMUL.FTZ R64, R64, R157 ;  /* 0x0000009d40407220 */ /* 0x000fe20000410000 */
[----:B------:R-:W-:Y:S01]  /*e190*/  FMNMX.FTZ R153, R158, R153, !PT ;  /* 0x000000999e997209 */ /* 0x000fe20007810000 */
[----:B------:R-:W1:Y:S01]  /*e1a0*/  MUFU.EX2 R197, R197 ;  /* 0x000000c500c57308 */ /* 0x000e620000000800 */
[----:B--2---:R-:W-:Y:S01]  /*e1b0*/  FADD.FTZ R11, R161, R11 ;  /* 0x0000000ba10b7221 */ /* 0x004fe20000010000 */
[----:B------:R-:W-:Y:S01]  /*e1c0*/  FMUL.FTZ R65, R65, R157 ;  /* 0x0000009d41417220 */ /* 0x000fe20000410000 */
[----:B------:R-:W-:Y:S01]  /*e1d0*/  FMNMX.FTZ R153, R159, R153, !PT ;  /* 0x000000999f997209 */ /* 0x000fe20007810000 */
[-C--:B------:R-:W-:Y:S01]  /*e1e0*/  FMUL.FTZ R68, R68, R157.reuse ;  /* 0x0000009d44447220 */ /* 0x080fe20000410000 */
[-C--:B------:R-:W-:Y:S01]  /*e1f0*/  FMUL.FTZ R69, R69, R157.reuse ;  /* 0x0000009d45457220 */ /* 0x080fe20000410000 */
[----:B------:R-:W-:Y:S01]  /*e200*/  FMUL.FTZ R72, R72, R157 ;  /* 0x0000009d48487220 */ /* 0x000fe20000410000 */
[----:B------:R-:W-:Y:S01]  /*e210*/  FMNMX.FTZ R153, R162, R153, !PT ;  /* 0x00000099a2997209 */ /* 0x000fe20007810000 */
[----:B------:R-:W2:Y:S01]  /*e220*/  MUFU.EX2 R165, R165 ;  /* 0x000000a500a57308 */ /* 0x000ea20000000800 */
[----:B0-----:R-:W-:Y:S01]  /*e230*/  FADD.FTZ R11, R164, R11 ;  /* 0x0000000ba40b7221 */ /* 0x001fe20000010000 */
[----:B------:R-:W-:Y:S01]  /*e240*/  FMUL.FTZ R73, R73, R157 ;  /* 0x0000009d49497220 */ /* 0x000fe20000410000 */
[----:B------:R-:W-:Y:S01]  /*e250*/  FMNMX.FTZ R153, R163, R153, !PT ;  /* 0x00000099a3997209 */ /* 0x000fe20007810000 */
[-C--:B------:R-:W-:Y:S01]  /*e260*/  FMUL.FTZ R76, R76, R157.reuse ;  /* 0x0000009d4c4c7220 */ /* 0x080fe20000410000 */
[-C--:B------:R-:W-:Y:S01]  /*e270*/  FMUL.FTZ R77, R77, R157.reuse ;  /* 0x0000009d4d4d7220 */ /* 0x080fe20000410000 */
[----:B------:R-:W-:Y:S01]  /*e280*/  FMUL.FTZ R80, R80, R157 ;  /* 0x0000009d50507220 */ /* 0x000fe20000410000 */
[----:B------:R-:W-:Y:S01]  /*e290*/  FMNMX.FTZ R153, R166, R153, !PT ;  /* 0x00000099a6997209 */ /* 0x000fe20007810000 */
[----:B------:R-:W0:Y:S01]  /*e2a0*/  MUFU.EX2 R169, R169 ;  /* 0x000000a900a97308 */ /* 0x000e220000000800 */
[----:B-1----:R-:W-:Y:S01]  /*e2b0*/  FADD.FTZ R11, R197, R11 ;  /* 0x0000000bc50b7221 */ /* 0x002fe20000010000 */
[----:B------:R-:W-:Y:S01]  /*e2c0*/  FMUL.FTZ R81, R81, R157 ;  /* 0x0000009d51517220 */ /* 0x000fe20000410000 */
[----:B------:R-:W-:Y:S01]  /*e2d0*/  FMNMX.FTZ R153, R167, R153, !PT ;  /* 0x00000099a7997209 */ /* 0x000fe20007810000 */
[-C--:B------:R-:W-:Y:S01]  /*e2e0*/  FMUL.FTZ R84, R84, R157.reuse ;  /* 0x0000009d54547220 */ /* 0x080fe20000410000 */
        /* <DEDUP_REMOVED lines=33> */
[-C--:B------:R-:W-:Y:S01]  /*e500*/  FMUL.FTZ R120, R120, R157.reuse ;  /* 0x0000009d78787220 */ /* 0x080fe20000410000 */
[-C--:B------:R-:W-:Y:S01]  /*e510*/  FMUL.FTZ R121, R121, R157.reuse ;  /* 0x0000009d79797220 */ /* 0x080fe20000410000 */
[----:B------:R-:W2:Y:S01]  /*e520*/  SHFL.BFLY PT, R153, R168, 0x2, 0x1f ;  /* 0x0c401f00a8997f89 */ /* 0x000ea200000e0000 */
[----:B------:R-:W-:Y:S01]  /*e530*/  MUFU.EX2 R199, R181 ;  /* 0x000000b500c77308 */ /* 0x000fe20000000800 */
[----:B0-----:R-:W-:Y:S01]  /*e540*/  FADD.FTZ R11, R176, R11 ;  /* 0x0000000bb00b7221 */ /* 0x001fe20000010000 */
[-C--:B------:R-:W-:Y:S01]  /*e550*/  FMUL.FTZ R124, R124, R157.reuse ;  /* 0x0000009d7c7c7220 */ /* 0x080fe20000410000 */
[-C--:B------:R-:W-:Y:S01]  /*e560*/  FMUL.FTZ R125, R125, R157.reuse ;  /* 0x0000009d7d7d7220 */ /* 0x080fe20000410000 */
[-C--:B------:R-:W-:Y:S01]  /*e570*/  FMUL.FTZ R128, R128, R157.reuse ;  /* 0x0000009d80807220 */ /* 0x080fe20000410000 */
[-C--:B------:R-:W-:Y:S01]  /*e580*/  FMUL.FTZ R129, R129, R157.reuse ;  /* 0x0000009d81817220 */ /* 0x080fe20000410000 */
[-C--:B------:R-:W-:Y:S01]  /*e590*/  FMUL.FTZ R132, R132, R157.reuse ;  /* 0x0000009d84847220 */ /* 0x080fe20000410000 */
[-C--:B------:R-:W-:Y:S01]  /*e5a0*/  FMUL.FTZ R133, R133, R157.reuse ;  /* 0x0000009d85857220 */ /* 0x080fe20000410000 */
[----:B-1----:R-:W-:Y:S01]  /*e5b0*/  FADD.FTZ R11, R177, R11 ;  /* 0x0000000bb10b7221 */ /* 0x002fe20000010000 */
        /* <DEDUP_REMOVED lines=8> */
[----:B--2---:R-:W-:-:S05]  /*e640*/  FMNMX.FTZ R168, R168, R153, !PT ;  /* 0x00000099a8a87209 */ /* 0x004fca0007810000 */
[----:B------:R-:W0:Y:S02]  /*e650*/  SHFL.BFLY PT, R153, R168, 0x1, 0x1f ;  /* 0x0c201f00a8997f89 */ /* 0x000e2400000e0000 */
[----:B0-----:R-:W-:-:S05]  /*e660*/  FMNMX.FTZ R168, R168, R153, !PT ;  /* 0x00000099a8a87209 */ /* 0x001fca0007810000 */
[----:B------:R-:W-:-:S04]  /*e670*/  FADD.FTZ R15, -R168, R15 ;  /* 0x0000000fa80f7221 */ /* 0x000fc80000010100 */
[----:B------:R-:W-:-:S06]  /*e680*/  FMUL.FTZ R15, R15, R3 ;  /* 0x000000030f0f7220 */ /* 0x000fcc0000410000 */
[----:B------:R-:W0:Y:S02]  /*e690*/  MUFU.EX2 R15, R15 ;  /* 0x0000000f000f7308 */ /* 0x000e240000000800 */
[----:B0-----:R0:W-:Y:S01]  /*e6a0*/  @!P2 STS [R20+0x38420], R15 ;  /* 0x0384200f1400a388 */ /* 0x0011e20000000800 */
        /* <DEDUP_REMOVED lines=9> */
[----:B0-----:R-:W-:Y:S01]  /*e740*/  FMUL.FTZ R20, R168, R3 ;  /* 0x00000003a8147220 */ /* 0x001fe20000410000 */
        /* <DEDUP_REMOVED lines=20> */
[----:B------:R-:W-:Y:S01]  /*e890*/  FFMA.FTZ R163, R179, R3, -R20 ;  /* 0x00000003b3a37223 */ /* 0x000fe20000010814 */
[----:B------:R-:W-:-:S02]  /*e8a0*/  IMAD R20, R18, 0x1000, R219 ;  /* 0x0000100012147824 */ /* 0x000fc400078e02db */
[-C--:B------:R-:W-:Y:S01]  /*e8b0*/  FMUL.FTZ R50, R50, R15.reuse ;  /* 0x0000000f32327220 */ /* 0x080fe20000410000 */
[-C--:B------:R-:W-:Y:S01]  /*e8c0*/  FMUL.FTZ R51, R51, R15.reuse ;  /* 0x0000000f33337220 */ /* 0x080fe20000410000 */
[-C--:B------:R-:W-:Y:S01]  /*e8d0*/  FMUL.FTZ R54, R54, R15.reuse ;  /* 0x0000000f36367220 */ /* 0x080fe20000410000 */
[----:B------:R-:W2:Y:S01]  /*e8e0*/  MUFU.EX2 R166, R180 ;  /* 0x000000b400a67308 */ /* 0x000ea20000000800 */
[----:B0-----:R-:W-:Y:S01]  /*e8f0*/  FFMA.FTZ R12, R15, R12, R21 ;  /* 0x0000000c0f0c7223 */ /* 0x001fe20000010015 */
[----:B------:R-:W-:Y:S01]  /*e900*/  R2UR UR6, R20 ;  /* 0x00000000140672ca */ /* 0x000fe200000e0000 */
[-C--:B------:R-:W-:Y:S01]  /*e910*/  FMUL.FTZ R55, R55, R15.reuse ;  /* 0x0000000f37377220 */ /* 0x080fe20000410000 */
[-C--:B------:R-:W-:Y:S01]  /*e920*/  FMUL.FTZ R58, R58, R15.reuse ;  /* 0x0000000f3a3a7220 */ /* 0x080fe20000410000 */
[-C--:B------:R-:W-:Y:S01]  /*e930*/  FMUL.FTZ R59, R59, R15.reuse ;  /* 0x0000000f3b3b7220 */ /* 0x080fe20000410000 */
[-C--:B------:R-:W-:Y:S01]  /*e940*/  FMUL.FTZ R62, R62, R15.reuse ;  /* 0x0000000f3e3e7220 */ /* 0x080fe20000410000 */
[----:B------:R-:W-:Y:S01]  /*e950*/  FMUL.FTZ R63, R63, R15 ;  /* 0x0000000f3f3f7220 */ /* 0x000fe20000410000 */
[----:B------:R0:W-:Y:S01]  /*e960*/  MUFU.EX2 R180, R154 ;  /* 0x0000009a00b47308 */ /* 0x0001e20000000800 */
[C---:B-1----:R-:W-:Y:S01]  /*e970*/  FADD.FTZ R12, R153.reuse, R12 ;  /* 0x0000000c990c7221 */ /* 0x042fe20000010000 */
[----:B------:R-:W-:Y:S01]  /*e980*/  F2FP.BF16.F32.PACK_AB R153, R153, R21 ;  /* 0x000000159999723e */ /* 0x000fe200000010ff */
[----:B------:R-:W-:-:S02]  /*e990*/  IMAD.MOV.U32 R21, RZ, RZ, 0x40000040 ;  /* 0x40000040ff157424 */ /* 0x000fc400078e00ff */
[-C--:B------:R-:W-:Y:S01]  /*e9a0*/  FMUL.FTZ R66, R66, R15.reuse ;  /* 0x0000000f42427220 */ /* 0x080fe20000410000 */
[-C--:B------:R-:W-:Y:S01]  /*e9b0*/  FMUL.FTZ R67, R67, R15.reuse ;  /* 0x0000000f43437220 */ /* 0x080fe20000410000 */
[-C--:B------:R-:W-:Y:S01]  /*e9c0*/  FMUL.FTZ R70, R70, R15.reuse ;  /* 0x0000000f46467220 */ /* 0x080fe20000410000 */
[-C--:B------:R-:W-:Y:S01]  /*e9d0*/  FMUL.FTZ R71, R71, R15.reuse ;  /* 0x0000000f47477220 */ /* 0x080fe20000410000 */
[----:B------:R-:W-:Y:S01]  /*e9e0*/  MUFU.EX2 R170, R200 ;  /* 0x000000c800aa7308 */ /* 0x000fe20000000800 */
[----:B0-----:R-:W-:Y:S01]  /*e9f0*/  F2FP.BF16.F32.PACK_AB R154, R196, R156 ;  /* 0x0000009cc49a723e */ /* 0x001fe200000010ff */
[----:B--2---:R-:W-:Y:S01]  /*ea00*/  FADD.FTZ R11, R166, R11 ;  /* 0x0000000ba60b7221 */ /* 0x004fe20000010000 */
[----:B------:R-:W-:Y:S01]  /*ea10*/  F2FP.BF16.F32.PACK_AB R156, R161, R160 ;  /* 0x000000a0a19c723e */ /* 0x000fe200000010ff */
[----:B------:R-:W-:Y:S01]  /*ea20*/  FMUL.FTZ R74, R74, R15 ;  /* 0x0000000f4a4a7220 */ /* 0x000fe20000410000 */
[----:B------:R-:W-:Y:S01]  /*ea30*/  F2FP.BF16.F32.PACK_AB R160, R169, R165 ;  /* 0x000000a5a9a0723e */ /* 0x000fe200000010ff */
[-C--:B------:R-:W-:Y:S01]  /*ea40*/  FMUL.FTZ R75, R75, R15.reuse ;  /* 0x0000000f4b4b7220 */ /* 0x080fe20000410000 */
[----:B------:R-:W-:Y:S01]  /*ea50*/  R2UR UR7, R21 ;  /* 0x00000000150772ca */ /* 0x000fe200000e0000 */
[----:B------:R-:W-:Y:S01]  /*ea60*/  MUFU.EX2 R171, R201 ;  /* 0x000000c900ab7308 */ /* 0x000fe20000000800 */
[----:B------:R-:W-:Y:S01]  /*ea70*/  F2FP.BF16.F32.PACK_AB R166, R199, R166 ;  /* 0x000000a6c7a6723e */ /* 0x000fe200000010ff */
[-C--:B------:R-:W-:Y:S01]  /*ea80*/  FMUL.FTZ R78, R78, R15.reuse ;  /* 0x0000000f4e4e7220 */ /* 0x080fe20000410000 */
[-C--:B------:R-:W-:Y:S01]  /*ea90*/  FMUL.FTZ R79, R79, R15.reuse ;  /* 0x0000000f4f4f7220 */ /* 0x080fe20000410000 */
[-C--:B------:R-:W-:Y:S01]  /*eaa0*/  FMUL.FTZ R82, R82, R15.reuse ;  /* 0x0000000f52527220 */ /* 0x080fe20000410000 */
[-C--:B------:R-:W-:Y:S01]  /*eab0*/  FMUL.FTZ R83, R83, R15.reuse ;  /* 0x0000000f53537220 */ /* 0x080fe20000410000 */
[-C--:B------:R-:W-:Y:S01]  /*eac0*/  FMUL.FTZ R86, R86, R15.reuse ;  /* 0x0000000f56567220 */ /* 0x080fe20000410000 */
[-C--:B------:R-:W-:Y:S01]  /*ead0*/  FMUL.FTZ R87, R87, R15.reuse ;  /* 0x0000000f57577220 */ /* 0x080fe20000410000 */
[----:B------:R0:W1:Y:S01]  /*eae0*/  MUFU.EX2 R181, R158 ;  /* 0x0000009e00b57308 */ /* 0x0000620000000800 */
        /* <DEDUP_REMOVED lines=10> */
[----:B------:R-:W-:Y:S01]  /*eb90*/  F2FP.BF16.F32.PACK_AB R164, R177, R176 ;  /* 0x000000b0b1a4723e */ /* 0x000fe200000010ff */
        /* <DEDUP_REMOVED lines=20> */
[----:B------:R-:W2:Y:S01]  /*ece0*/  MUFU.EX2 R179, R167 ;  /* 0x000000a700b37308 */ /* 0x000ea20000000800 */
[----:B0-----:R-:W-:Y:S01]  /*ecf0*/  F2FP.BF16.F32.PACK_AB R157, R175, R174 ;  /* 0x000000aeaf9d723e */ /* 0x001fe200000010ff */
[-C--:B------:R-:W-:Y:S01]  /*ed00*/  FMUL.FTZ R139, R139, R15.reuse ;  /* 0x0000000f8b8b7220 */ /* 0x080fe20000410000 */
[-C--:B------:R-:W-:Y:S01]  /*ed10*/  FMUL.FTZ R142, R142, R15.reuse ;  /* 0x0000000f8e8e7220 */ /* 0x080fe20000410000 */
[-C--:B------:R-:W-:Y:S01]  /*ed20*/  FMUL.FTZ R143, R143, R15.reuse ;  /* 0x0000000f8f8f7220 */ /* 0x080fe20000410000 */
[-C--:B------:R-:W-:Y:S01]  /*ed30*/  FMUL.FTZ R146, R146, R15.reuse ;  /* 0x0000000f92927220 */ /* 0x080fe20000410000 */
[-C--:B------:R-:W-:Y:S01]  /*ed40*/  FMUL.FTZ R147, R147, R15.reuse ;  /* 0x0000000f93937220 */ /* 0x080fe20000410000 */
[-C--:B------:R-:W-:Y:S01]  /*ed50*/  FMUL.FTZ R150, R150, R15.reuse ;  /* 0x0000000f96967220 */ /* 0x080fe20000410000 */
[----:B------:R0:W-:Y:S01]  /*ed60*/  MUFU.EX2 R169, R162 ;  /* 0x000000a200a97308 */ /* 0x0001e20000000800 */
[----:B------:R-:W-:Y:S01]  /*ed70*/  FMUL.FTZ R151, R151, R15 ;  /* 0x0000000f97977220 */ /* 0x000fe20000410000 */
[----:B------:R-:W-:-:S02]  /*ed80*/  IMAD.MOV.U32 R21, RZ, RZ, 0x40000040 ;  /* 0x40000040ff157424 */ /* 0x000fc400078e00ff */
[----:B------:R-:W-:Y:S01]  /*ed90*/  FADD.FTZ R12, R170, R12 ;  /* 0x0000000caa0c7221 */ /* 0x000fe20000010000 */
[----:B------:R-:W-:-:S03]  /*eda0*/  FADD.FTZ R11, R199, R11 ;  /* 0x0000000bc70b7221 */ /* 0x000fc60000010000 */
[----:B------:R-:W-:Y:S01]  /*edb0*/  FADD.FTZ R12, R171, R12 ;  /* 0x0000000cab0c7221 */ /* 0x000fe20000010000 */
[----:B------:R3:W-:Y:S01]  /*edc0*/  MUFU.EX2 R196, R155 ;  /* 0x0000009b00c47308 */ /* 0x0007e20000000800 */
[----:B0-----:R-:W-:Y:S02]  /*edd0*/  F2FP.BF16.F32.PACK_AB R162, R173, R172 ;  /* 0x000000acada2723e */ /* 0x001fe400000010ff */
[----:B------:R-:W-:-:S04]  /*ede0*/  FADD.FTZ R12, R174, R12 ;  /* 0x0000000cae0c7221 */ /* 0x000fc80000010000 */
[----:B------:R-:W-:Y:S01]  /*edf0*/  FADD.FTZ R12, R175, R12 ;  /* 0x0000000caf0c7221 */ /* 0x000fe20000010000 */
[----:B------:R0:W4:Y:S01]  /*ee00*/  MUFU.EX2 R197, R159 ;  /* 0x0000009f00c57308 */ /* 0x0001220000000800 */
[----:B---3--:R-:W-:Y:S01]  /*ee10*/  F2FP.BF16.F32.PACK_AB R155, R171, R170 ;  /* 0x000000aaab9b723e */ /* 0x008fe200000010ff */
[----:B------:R-:W-:Y:S01]  /*ee20*/  BAR.SYNC.DEFER_BLOCKING 0xf, 0x100 ;  /* 0x03c4000000007b1d */ /* 0x000fe20000010000 */
[----:B-1----:R-:W-:-:S04]  /*ee30*/  FADD.FTZ R12, R178, R12 ;  /* 0x0000000cb20c7221 */ /* 0x002fc80000010000 */
[C---:B--2---:R-:W-:Y:S01]  /*ee40*/  FADD.FTZ R12, R179.reuse, R12 ;  /* 0x0000000cb30c7221 */ /* 0x044fe20000010000 */
[----:B------:R4:W1:Y:S01]  /*ee50*/  MUFU.EX2 R172, R163 ;  /* 0x000000a300ac7308 */ /* 0x0008620000000800 */
[----:B0-----:R-:W-:Y:S02]  /*ee60*/  F2FP.BF16.F32.PACK_AB R159, R179, R178 ;  /* 0x000000b2b39f723e */ /* 0x001fe400000010ff */
[----:B------:R-:W-:-:S04]  /*ee70*/  FADD.FTZ R12, R180, R12 ;  /* 0x0000000cb40c7221 */ /* 0x000fc80000010000 */
[----:B------:R-:W-:Y:S01]  /*ee80*/  FADD.FTZ R12, R181, R12 ;  /* 0x0000000cb50c7221 */ /* 0x000fe20000010000 */
[----:B------:R-:W0:Y:S01]  /*ee90*/  MUFU.EX2 R182, R182 ;  /* 0x000000b600b67308 */ /* 0x000e220000000800 */
[----:B----4-:R-:W-:Y:S02]  /*eea0*/  F2FP.BF16.F32.PACK_AB R163, R197, R196 ;  /* 0x000000c4c5a3723e */ /* 0x010fe400000010ff */
[----:B------:R-:W-:-:S04]  /*eeb0*/  FADD.FTZ R12, R196, R12 ;  /* 0x0000000cc40c7221 */ /* 0x000fc80000010000 */
[----:B------:R-:W-:Y:S01]  /*eec0*/  FADD.FTZ R12, R197, R12 ;  /* 0x0000000cc50c7221 */ /* 0x000fe20000010000 */
[----:B------:R-:W2:Y:S01]  /*eed0*/  MUFU.EX2 R183, R183 ;  /* 0x000000b700b77308 */ /* 0x000ea20000000800 */
[----:B-1----:R-:W-:Y:S01]  /*eee0*/  F2FP.BF16.F32.PACK_AB R165, R172, R169 ;  /* 0x000000a9aca5723e */ /* 0x002fe200000010ff */
[----:B------:R1:W-:Y:S01]  /*eef0*/  STSM.16.M88.4 [R225+0x36400], R152 ;  /* 0x03640098e1007844 */ /* 0x0003e20000000200 */
[----:B------:R-:W-:-:S03]  /*ef00*/  FADD.FTZ R12, R169, R12 ;  /* 0x0000000ca90c7221 */ /* 0x000fc60000010000 */
[----:B------:R3:W-:Y:S01]  /*ef10*/  STSM.16.M88.4 [R228], R156 ;  /* 0x0000009ce4007844 */ /* 0x0007e20000000200 */
[----:B------:R-:W-:-:S03]  /*ef20*/  FADD.FTZ R12, R172, R12 ;  /* 0x0000000cac0c7221 */ /* 0x000fc60000010000 */
[----:B------:R3:W-:Y:S01]  /*ef30*/  STSM.16.M88.4 [R226], R160 ;  /* 0x000000a0e2007844 */ /* 0x0007e20000000200 */
[----:B0-----:R-:W-:Y:S01]  /*ef40*/  FADD.FTZ R12, R182, R12 ;  /* 0x0000000cb60c7221 */ /* 0x001fe20000010000 */
[----:B--2---:R-:W-:-:S03]  /*ef50*/  F2FP.BF16.F32.PACK_AB R167, R183, R182 ;  /* 0x000000b6b7a7723e */ /* 0x004fc600000010ff */
[----:B------:R-:W-:Y:S02]  /*ef60*/  FADD.FTZ R12, R183, R12 ;  /* 0x0000000cb70c7221 */ /* 0x000fe40000010000 */
[----:B------:R3:W-:Y:S01]  /*ef70*/  STSM.16.M88.4 [R227], R164 ;  /* 0x000000a4e3007844 */ /* 0x0007e20000000200 */
[----:B------:R-:W-:-:S06]  /*ef80*/  WARPGROUP.ARRIVE ;  /* 0x00000000000079c5 */ /* 0x000fcc0000000000 */
[----:B------:R-:W-:Y:S03]  /*ef90*/  HGMMA.64x256x16.F32.BF16 R24, R152, gdesc[UR4].tnspB, R24, gsb0 ;  /* 0x43e0000498187df0 */ /* 0x000fe60008001818 */
[----:B------:R-:W-:Y:S02]  /*efa0*/  WARPGROUP.DEPBAR.LE gsb0, 0x0 ;  /* 0x00008000000079c5 */ /* 0x000fe40000010000 */
[----:B-1----:R-:W-:Y:S01]  /*efb0*/  VIADD R152, R20, 0x80 ;  /* 0x0000008014987836 */ /* 0x002fe20000000000 */
[----:B------:R-:W-:Y:S01]  /*efc0*/  WARPGROUP.ARRIVE ;  /* 0x00000000000079c5 */ /* 0x000fe20000000000 */
[----:B------:R-:W-:-:S03]  /*efd0*/  IMAD.MOV.U32 R153, RZ, RZ, 0x40000040 ;  /* 0x40000040ff997424 */ /* 0x000fc600078e00ff */
[----:B------:R-:W-:Y:S01]  /*efe0*/  R2UR UR6, R152 ;  /* 0x00000000980672ca */ /* 0x000fe200000e0000 */
[C---:B------:R-:W-:Y:S01]  /*eff0*/  VIADD R152, R20.reuse, 0x100 ;  /* 0x0000010014987836 */ /* 0x040fe20000000000 */
[----:B------:R-:W-:Y:S01]  /*f000*/  R2UR UR7, R153 ;  /* 0x00000000990772ca */ /* 0x000fe200000e0000 */
[----:B------:R-:W-:Y:S02]  /*f010*/  IMAD.MOV.U32 R153, RZ, RZ, 0x40000040 ;  /* 0x40000040ff997424 */ /* 0x000fe400078e00ff */
[----:B------:R-:W-:-:S13]  /*f020*/  VIADD R20, R20, 0x180 ;  /* 0x0000018014147836 */ /* 0x000fda0000000000 */
[----:B------:R-:W-:Y:S01]  /*f030*/  HGMMA.64x256x16.F32.BF16 R24, R156, gdesc[UR4].tnspB, R24, gsb0 ;  /* 0x43e000049c187df0 */ /* 0x000fe20008001818 */
[----:B------:R-:W-:Y:S02]  /*f040*/  R2UR UR6, R152 ;  /* 0x00000000980672ca */ /* 0x000fe400000e0000 */
[----:B------:R-:W-:Y:S01]  /*f050*/  R2UR UR7, R153 ;  /* 0x00000000990772ca */ /* 0x000fe200000e0000 */
[----:B------:R-:W-:Y:S02]  /*f060*/  WARPGROUP.DEPBAR.LE gsb0, 0x0 ;  /* 0x00008000000079c5 */ /* 0x000fe40000010000 */
[----:B------:R-:W-:-:S15]  /*f070*/  WARPGROUP.ARRIVE ;  /* 0x00000000000079c5 */ /* 0x000fde0000000000 */
[----:B------:R-:W-:-:S07]  /*f080*/  NOP ;  /* 0x0000000000007918 */ /* 0x000fce0000000000 */
        /* <DEDUP_REMOVED lines=16> */
[----:B---3--:R-:W-:Y:S05]  /*f190*/  @!P0 BRA `(.L_x_4567) ;  /* 0x0000000000048947 */ /* 0x008fea0003800000 */
[----:B------:R-:W-:Y:S01]  /*f1a0*/  BPT.TRAP 0x1 ;  /* 0x000000040000795c */ /* 0x000fe20000300000 */
.L_x_4567:
[----:B------:R-:W-:Y:S02]  /*f1b0*/  VIADD R14, R14, 0x38860 ;  /* 0x000388600e0e7836 */ /* 0x000fe40000000000 */
[----:B------:R-:W-:Y:S02]  /*f1c0*/  IMAD.MOV.U32 R15, RZ, RZ, R168 ;  /* 0x000000ffff0f7224 */ /* 0x000fe400078e00a8 */
[----:B------:R-:W-:Y:S01]  /*f1d0*/  IMAD.MOV.U32 R21, RZ, RZ, R10 ;  /* 0x000000ffff157224 */ /* 0x000fe200078e000a */
[----:B------:R-:W-:Y:S01]  /*f1e0*/  PRMT R14, R189, 0x654, R14 ;  /* 0x00000654bd0e7816 */ /* 0x000fe2000000000e */
[----:B------:R-:W-:-:S03]  /*f1f0*/  IMAD.MOV.U32 R20, RZ, RZ, R18 ;  /* 0x000000ffff147224 */ /* 0x000fc600078e0012 */
[----:B------:R1:W-:Y:S01]  /*f200*/  SYNCS.ARRIVE.TRANS64.RED.A1T0 RZ, [R14+URZ], RZ ;  /* 0x000000ff0eff79a7 */ /* 0x0003e2000810043f */
[----:B------:R-:W-:Y:S05]  /*f210*/  @P1 BRA `(.L_x_4568) ;  /* 0xffffffcc00381947 */ /* 0x000fea000383ffff */
.L_x_4555:
[----:B------:R-:W-:Y:S05]  /*f220*/  BSYNC B0 ;  /* 0x0000000000007941 */ /* 0x000fea0003800000 */
.L_x_4554:
[----:B------:R-:W2:Y:S01]  /*f230*/  LDL.LU R163, [R1+0x54] ;  /* 0x0000540001a37983 */ /* 0x000ea20000300800 */
[----:B------:R-:W-:Y:S02]  /*f240*/  IMAD.MOV.U32 R161, RZ, RZ, -0x800000 ;  /* 0xff800000ffa17424 */ /* 0x000fe400078e00ff */
[----:B------:R-:W-:Y:S01]  /*f250*/  IMAD.MOV.U32 R162, RZ, RZ, -0x800000 ;  /* 0xff800000ffa27424 */ /* 0x000fe200078e00ff */
[----:B------:R-:W3:Y:S04]  /*f260*/  SHFL.BFLY PT, R5, R12, 0x2, 0x1f ;  /* 0x0c401f000c057f89 */ /* 0x000ee800000e0000 */
[----:B------:R-:W4:Y:S01]  /*f270*/  SHFL.BFLY PT, R0, R11, 0x2, 0x1f ;  /* 0x0c401f000b007f89 */ /* 0x000f2200000e0000 */
[----:B---3--:R-:W-:Y:S01]  /*f280*/  FADD.FTZ R4, R5, R12 ;  /* 0x0000000c05047221 */ /* 0x008fe20000010000 */
[----:B----4-:R-:W-:-:S04]  /*f290*/  FADD.FTZ R0, R0, R11 ;  /* 0x0000000b00007221 */ /* 0x010fc80000010000 */
[----:B------:R-:W3:Y:S04]  /*f2a0*/  SHFL.BFLY PT, R7, R4, 0x1, 0x1f ;  /* 0x0c201f0004077f89 */ /* 0x000ee800000e0000 */
[----:B------:R-:W4:Y:S01]  /*f2b0*/  SHFL.BFLY PT, R5, R0, 0x1, 0x1f ;  /* 0x0c201f0000057f89 */ /* 0x000f2200000e0000 */
[----:B---3--:R-:W-:Y:S01]  /*f2c0*/  FADD.FTZ R7, R4, R7 ;  /* 0x0000000704077221 */ /* 0x008fe20000010000 */
[----:B----4-:R-:W-:Y:S01]  /*f2d0*/  FADD.FTZ R5, R0, R5 ;  /* 0x0000000500057221 */ /* 0x010fe20000010000 */
[----:B------:R-:W-:Y:S08]  /*f2e0*/  BAR.ARV 0x8, 0x100 ;  /* 0x0204000000007b1d */ /* 0x000ff00000002000 */
[----:B------:R-:W-:Y:S01]  /*f2f0*/  BAR.SYNC.DEFER_BLOCKING 0xf, 0x100 ;  /* 0x03c4000000007b1d */ /* 0x000fe20000010000 */
[----:B------:R-:W-:-:S02]  /*f300*/  FSETP.NE.FTZ.AND P1, PT, R7, RZ, PT ;  /* 0x000000ff0700720b */ /* 0x000fc40003f35000 */
[----:B------:R-:W-:-:S11]  /*f310*/  FSETP.NE.FTZ.AND P0, PT, R5, RZ, PT ;  /* 0x000000ff0500720b */ /* 0x000fd60003f15000 */
[----:B------:R-:W3:Y:S01]  /*f320*/  @P1 MUFU.LG2 R8, R7 ;  /* 0x0000000700081308 */ /* 0x000ee20000000c00 */
[C---:B------:R-:W-:Y:S01]  /*f330*/  @P1 FMUL.FTZ R0, R3.reuse, 0.69314718246459960938 ;  /* 0x3f31721803001820 */ /* 0x040fe20000410000 */
[----:B------:R-:W-:-:S06]  /*f340*/  @P0 FMUL.FTZ R9, R3, 0.69314718246459960938 ;  /* 0x3f31721803090820 */ /* 0x000fcc0000410000 */
[----:B------:R-:W4:Y:S01]  /*f350*/  @P0 MUFU.LG2 R6, R5 ;  /* 0x0000000500060308 */ /* 0x000f220000000c00 */
[----:B---3--:R-:W-:-:S04]  /*f360*/  @P1 FMUL.FTZ R3, R8, 0.69314718246459960938 ;  /* 0x3f31721808031820 */ /* 0x008fc80000410000 */
[----:B------:R-:W-:Y:S01]  /*f370*/  @P1 FFMA.FTZ R161, R0, R168, R3 ;  /* 0x000000a800a11223 */ /* 0x000fe20000010003 */
[----:B------:R-:W-:Y:S02]  /*f380*/  IMAD.MOV R0, RZ, RZ, -R224 ;  /* 0x000000ffff007224 */ /* 0x000fe400078e0ae0 */
[----:B------:R-:W-:Y:S02]  /*f390*/  IMAD.MOV.U32 R3, RZ, RZ, RZ ;  /* 0x000000ffff037224 */ /* 0x000fe400078e00ff */
[----:B----4-:R-:W-:Y:S01]  /*f3a0*/  @P0 FMUL.FTZ R6, R6, 0.69314718246459960938 ;  /* 0x3f31721806060820 */ /* 0x010fe20000410000 */
[----:B------:R-:W-:Y:S01]  /*f3b0*/  ISETP.NE.AND P2, PT, R223, R0, PT ;  /* 0x00000000df00720c */ /* 0x000fe20003f45270 */
[----:B------:R-:W-:Y:S02]  /*f3c0*/  IMAD.MOV.U32 R0, RZ, RZ, RZ ;  /* 0x000000ffff007224 */ /* 0x000fe400078e00ff */
[----:B------:R-:W-:Y:S01]  /*f3d0*/  @P0 FFMA.FTZ R162, R9, R10, R6 ;  /* 0x0000000a09a20223 */ /* 0x000fe20000010006 */
[----:B------:R-:W3:Y:S08]  /*f3e0*/  @P1 MUFU.RCP R3, R7 ;  /* 0x0000000700031308 */ /* 0x000ef00000001000 */
[----:B------:R3:W4:Y:S01]  /*f3f0*/  @P0 MUFU.RCP R0, R5 ;  /* 0x0000000500000308 */ /* 0x0007220000001000 */
[----:B------:R-:W-:Y:S01]  /*f400*/  PLOP3.LUT P0, PT, PT, PT, PT, 0x8, 0x0 ;  /* 0x000000000000781c */ /* 0x000fe20003f0e170 */
[----:B------:R-:W-:-:S02]  /*f410*/  @!P2 IMAD R9, R18, 0x40, R194 ;  /* 0x000000401209a824 */ /* 0x000fc400078e02c2 */
[----:B------:R-:W-:Y:S02]  /*f420*/  VIADD R18, R18, 0x1 ;  /* 0x0000000112127836 */ /* 0x000fe40000000000 */
[----:B------:R-:W-:-:S03]  /*f430*/  @!P2 IMAD R9, R9, 0x4, R2 ;  /* 0x000000040909a824 */ /* 0x000fc600078e0202 */
[----:B------:R-:W-:Y:S01]  /*f440*/  ISETP.NE.AND P1, PT, R18, 0x2, PT ;  /* 0x000000021200780c */ /* 0x000fe20003f25270 */
[-C--:B---3--:R-:W-:Y:S01]  /*f450*/  FMUL.FTZ R5, R26, R3.reuse ;  /* 0x000000031a057220 */ /* 0x088fe20000410000 */
[----:B------:R-:W-:Y:S01]  /*f460*/  @!P2 STS [R9+0x38420], R3 ;  /* 0x038420030900a388 */ /* 0x000fe20000000800 */
[-C--:B------:R-:W-:Y:S01]  /*f470*/  FMUL.FTZ R7, R30, R3.reuse ;  /* 0x000000031e077220 */ /* 0x080fe20000410000 */
[----:B------:R-:W-:Y:S01]  /*f480*/  SEL R2, RZ, 0x1, P1 ;  /* 0x00000001ff027807 */ /* 0x000fe20000800000 */
[-C--:B------:R-:W-:Y:S01]  /*f490*/  FMUL.FTZ R31, R31, R3.reuse ;  /* 0x000000031f1f7220 */ /* 0x080fe20000410000 */
[-C--:B------:R-:W-:Y:S01]  /*f4a0*/  FMUL.FTZ R35, R35, R3.reuse ;  /* 0x0000000323237220 */ /* 0x080fe20000410000 */
[-C--:B------:R-:W-:Y:S01]  /*f4b0*/  FMUL.FTZ R11, R38, R3.reuse ;  /* 0x00000003260b7220 */ /* 0x080fe20000410000 */
[----:B----4-:R3:W-:Y:S01]  /*f4c0*/  @!P2 STS [R9+0x38400], R0 ;  /* 0x038400000900a388 */ /* 0x0107e20000000800 */
        /* <DEDUP_REMOVED lines=125> */
[----:B--2---:R-:W-:-:S05]  /*fca0*/  VIADD R163, R163, 0x1 ;  /* 0x00000001a3a37836 */ /* 0x004fca0000000000 */
[----:B------:R0:W-:Y:S01]  /*fcb0*/  STL [R1+0x54], R163 ;  /* 0x000054a301007387 */ /* 0x0001e20000100800 */
[----:B------:R-:W-:Y:S06]  /*fcc0*/  BAR.ARV 0xe, 0x100 ;  /* 0x0384000000007b1d */ /* 0x000fec0000002000 */
.L_x_4506:
[----:B------:R-:W-:Y:S05]  /*fcd0*/  BSYNC B7 ;  /* 0x0000000000077941 */ /* 0x000fea0003800000 */
.L_x_4504:
        /* <DEDUP_REMOVED lines=10> */
[----:B------:R-:W4:Y:S01]  /*fd80*/  S2R R3, SR_SWINHI ;  /* 0x0000000000037919 */ /* 0x000f220000002f00 */
[----:B------:R-:W-:Y:S01]  /*fd90*/  F2FP.BF16.F32.PACK_AB R7, R31, R7 ;  /* 0x000000071f07723e */ /* 0x000fe200000010ff */
[----:B------:R-:W-:Y:S01]  /*fda0*/  ULDC.64 UR4, c[0x0][0xd00] ;  /* 0x0003400000047ab9 */ /* 0x000fe20000000a00 */
[----:B------:R-:W-:Y:S01]  /*fdb0*/  F2FP.BF16.F32.PACK_AB R4, R4, R6 ;  /* 0x000000060404723e */ /* 0x000fe200000010ff */
[----:B------:R-:W2:Y:S01]  /*fdc0*/  LDL.LU R70, [R1+0x38] ;  /* 0x0000380001467983 */ /* 0x000ea20000300800 */
[----:B------:R-:W-:-:S03]  /*fdd0*/  F2FP.BF16.F32.PACK_AB R5, R0, R5 ;  /* 0x000000050005723e */ /* 0x000fc600000010ff */
[----:B------:R-:W2:Y:S01]  /*fde0*/  LDL.LU R66, [R1+0x3c] ;  /* 0x00003c0001427983 */ /* 0x000ea20000300800 */
[----:B------:R-:W-:Y:S02]  /*fdf0*/  F2FP.BF16.F32.PACK_AB R6, R152, R154 ;  /* 0x0000009a9806723e */ /* 0x000fe400000010ff */
[----:B------:R-:W-:Y:S02]  /*fe00*/  MOV R20, R2 ;  /* 0x0000000200147202 */ /* 0x000fe40000000f00 */
[----:B----4-:R-:W-:Y:S02]  /*fe10*/  MOV R21, R3 ;  /* 0x0000000300157202 */ /* 0x010fe40000000f00 */
        /* <DEDUP_REMOVED lines=18> */
[----:B------:R-:W-:Y:S02]  /*ff40*/  IADD3 R3, P0, R44, 0x20, RZ ;  /* 0x000000202c037810 */ /* 0x000fe40007f1e0ff */
[----:B------:R-:W-:-:S05]  /*ff50*/  MOV R30, R30 ;  /* 0x0000001e001e7202 */ /* 0x000fca0000000f00 */
[----:B------:R3:W-:Y:S01]  /*ff60*/  STSM.16.M88.4 [R30], R4 ;  /* 0x000000041e007844 */ /* 0x0007e20000000200 */
[----:B------:R-:W-:Y:S01]  /*ff70*/  LOP3.LUT R0, R3, 0x380, RZ, 0xc0, !PT ;  /* 0x0000038003007812 */ /* 0x000fe200078ec0ff */
[----:B---3--:R-:W-:Y:S01]  /*ff80*/  IMAD.X R5, RZ, RZ, R45, P0 ;  /* 0x000000ffff057224 */ /* 0x008fe200000e062d */
        /* <DEDUP_REMOVED lines=41> */
[C---:B---3--:R-:W-:Y:S02]  /*10220*/  IADD3 R9, P0, R44.reuse, 0x4020, RZ ;  /* 0x000040202c097810 */ /* 0x048fe40007f1e0ff */
[C---:B------:R-:W-:Y:S02]  /*10230*/  IADD3 R11, P2, R44.reuse, 0x6000, RZ ;  /* 0x000060002c0b7810 */ /* 0x040fe40007f5e0ff */
[C---:B----4-:R-:W-:Y:S02]  /*10240*/  IADD3 R6, P6, R44.reuse, 0x6020, RZ ;  /* 0x000060202c067810 */ /* 0x050fe40007fde0ff */
        /* <DEDUP_REMOVED lines=38> */
[----:B--2---:R-:W-:Y:S02]  /*104b0*/  MOV R24, R8 ;  /* 0x0000000800187202 */ /* 0x004fe40000000f00 */
        /* <DEDUP_REMOVED lines=13> */
[----:B------:R-:W-:Y:S02]  /*10590*/  F2FP.BF16.F32.PACK_AB R14, R69, R68 ;  /* 0x00000044450e723e */ /* 0x000fe400000010ff */
[----:B------:R-:W-:Y:S02]  /*105a0*/  MOV R47, R34 ;  /* 0x00000022002f7202 */ /* 0x000fe40000000f00 */
[----:B------:R-:W-:Y:S02]  /*105b0*/  F2FP.BF16.F32.PACK_AB R28, R73, R72 ;  /* 0x00000048491c723e */ /* 0x000fe400000010ff */
[----:B------:R-:W-:-:S02]  /*105c0*/  F2FP.BF16.F32.PACK_AB R30, R77, R76 ;  /* 0x0000004c4d1e723e */ /* 0x000fc400000010ff */
[----:B------:R-:W-:Y:S01]  /*105d0*/  F2FP.BF16.F32.PACK_AB R31, R79, R78 ;  /* 0x0000004e4f1f723e */ /* 0x000fe200000010ff */
[----:B------:R-:W-:Y:S01]  /*105e0*/  STSM.16.M88.4 [R56], R4 ;  /* 0x0000000438007844 */ /* 0x000fe20000000200 */
[----:B------:R-:W-:Y:S02]  /*105f0*/  F2FP.BF16.F32.PACK_AB R34, R85, R84 ;  /* 0x000000545522723e */ /* 0x000fe400000010ff */
        /* <DEDUP_REMOVED lines=10> */
[----:B--2---:R-:W-:Y:S02]  /*106a0*/  F2FP.BF16.F32.PACK_AB R38, R93, R92 ;  /* 0x0000005c5d26723e */ /* 0x004fe400000010ff */
[----:B------:R-:W-:Y:S02]  /*106b0*/  F2FP.BF16.F32.PACK_AB R4, R105, R104 ;  /* 0x000000686904723e */ /* 0x000fe400000010ff */
[----:B------:R-:W-:Y:S02]  /*106c0*/  F2FP.BF16.F32.PACK_AB R5, R107, R106 ;  /* 0x0000006a6b05723e */ /* 0x000fe400000010ff */
[----:B---3--:R-:W-:-:S02]  /*106d0*/  F2FP.BF16.F32.PACK_AB R36, R89, R88 ;  /* 0x000000585924723e */ /* 0x008fc400000010ff */
[----:B------:R-:W-:Y:S02]  /*106e0*/  F2FP.BF16.F32.PACK_AB R6, R109, R108 ;  /* 0x0000006c6d06723e */ /* 0x000fe400000010ff */
[----:B----4-:R-:W-:Y:S02]  /*106f0*/  F2FP.BF16.F32.PACK_AB R39, R95, R94 ;  /* 0x0000005e5f27723e */ /* 0x010fe400000010ff */
        /* <DEDUP_REMOVED lines=20> */
[----:B--2---:R-:W-:Y:S02]  /*10840*/  IADD3 R8, P1, R70, UR4, RZ ;  /* 0x0000000446087c10 */ /* 0x004fe4000ff3e0ff */
        /* <DEDUP_REMOVED lines=19> */
[----:B--2---:R-:W-:Y:S01]  /*10980*/  @P6 IADD3 R4, P4, R70, UR4, RZ ;  /* 0x0000000446046c10 */ /* 0x004fe2000ff9e0ff */
[----:B------:R-:W-:-:S02]  /*10990*/  ULDC UR4, c[0x0][0xb88] ;  /* 0x0002e20000047ab9 */ /* 0x000fc40000000800 */
[----:B------:R-:W-:Y:S01]  /*109a0*/  IMAD.U32 R0, RZ, RZ, UR4 ;  /* 0x00000004ff007e24 */ /* 0x000fe2000f8e00ff */
[----:B------:R-:W-:Y:S01]  /*109b0*/  @P6 IADD3.X R5, R66, UR5, RZ, P4, !PT ;  /* 0x0000000542056c10 */ /* 0x000fe2000a7fe4ff */
[----:B------:R2:W5:Y:S04]  /*109c0*/  @P0 LDG.E R24, desc[UR40][R8.64] ;  /* 0x0000002808180981 */ /* 0x000568000c1e1900 */
[----:B------:R2:W5:Y:S01]  /*109d0*/  @P6 LDG.E R0, desc[UR40][R4.64] ;  /* 0x0000002804006981 */ /* 0x000562000c1e1900 */
[----:B------:R-:W3:Y:S02]  /*109e0*/  S2R R90, SR_TID.X ;  /* 0x00000000005a7919 */ /* 0x000ee40000002100 */
[----:B---3--:R-:W-:-:S05]  /*109f0*/  VIADD R90, R90, 0xffffff80 ;  /* 0xffffff805a5a7836 */ /* 0x008fca0000000000 */
        /* <DEDUP_REMOVED lines=55> */
.L_x_4571:
[----:B------:R-:W2:Y:S01]  /*10d70*/  LDL.LU R8, [R1+0x40] ;  /* 0x0000400001087983 */ /* 0x000ea20000300800 */
[----:B------:R-:W-:-:S03]  /*10d80*/  ISETP.NE.AND P6, PT, R6, RZ, PT ;  /* 0x000000ff0600720c */ /* 0x000fc60003fc5270 */
[----:B------:R-:W3:Y:S01]  /*10d90*/  LDL.LU R7, [R1+0x5c] ;  /* 0x00005c0001077983 */ /* 0x000ee20000300800 */
[----:B------:R-:W4:Y:S01]  /*10da0*/  S2R R4, SR_TID.X ;  /* 0x0000000000047919 */ /* 0x000f220000002100 */
[--C-:B------:R-:W-:Y:S02]  /*10db0*/  IMAD.X R57, RZ, RZ, R21.reuse, P5 ;  /* 0x000000ffff397224 */ /* 0x100fe400028e0615 */
[----:B------:R-:W-:Y:S01]  /*10dc0*/  IMAD.X R37, RZ, RZ, R21, P6 ;  /* 0x000000ffff257224 */ /* 0x000fe200030e0615 */
[----:B------:R-:W3:Y:S04]  /*10dd0*/  LDL R82, [R1+0x34] ;  /* 0x0000340001527983 */ /* 0x000ee80000100800 */
[----:B------:R0:W5:Y:S01]  /*10de0*/  LDL R84, [R1+0x58] ;  /* 0x0000580001547983 */ /* 0x0001620000100800 */
[----:B----4-:R-:W-:-:S05]  /*10df0*/  VIADD R4, R4, 0xffffff80 ;  /* 0xffffff8004047836 */ /* 0x010fca0000000000 */
[----:B------:R-:W-:-:S04]  /*10e00*/  SHF.R.S32.HI R3, RZ, 0x1f, R4 ;  /* 0x0000001fff037819 */ /* 0x000fc80000011404 */
[----:B------:R-:W-:-:S04]  /*10e10*/  LEA.HI R3, R3, R4, RZ, 0x7 ;  /* 0x0000000403037211 */ /* 0x000fc800078f38ff */
[----:B------:R-:W-:-:S06]  /*10e20*/  SHF.R.S32.HI R3, RZ, 0x7, R3 ;  /* 0x00000007ff037819 */ /* 0x000fcc0000011403 */
[----:B------:R-:W4:Y:S01]  /*10e30*/  SHFL.IDX PT, R3, R3, RZ, 0x1f ;  /* 0x00001fff03037589 */ /* 0x000f2200000e0000 */
        /* <DEDUP_REMOVED lines=13> */
[----:B----4-:R-:W-:Y:S02]  /*10f10*/  ISETP.NE.AND P5, PT, R3, RZ, PT ;  /* 0x000000ff0300720c */ /* 0x010fe40003fa5270 */
        /* <DEDUP_REMOVED lines=18> */
[----:B------:R-:W-:Y:S01]  /*11040*/  IMAD.MOV.U32 R5, RZ, RZ, R21 ;  /* 0x000000ffff057224 */ /* 0x000fe200078e0015 */
[----:B------:R-:W-:-:S02]  /*11050*/  LOP3.LUT R76, R3, R6, RZ, 0x3c, !PT ;  /* 0x00000006034c7212 */ /* 0x000fc400078e3cff */
[----:B-----5:R-:W-:Y:S02]  /*11060*/  SHF.R.S32.HI R21, RZ, 0x1f, R24 ;  /* 0x0000001fff157819 */ /* 0x020fe40000011418 */
[----:B--2---:R-:W-:Y:S02]  /*11070*/  SEL R3, R8, RZ, !P0 ;  /* 0x000000ff08037207 */ /* 0x004fe40004000000 */
[----:B---3--:R-:W-:Y:S02]  /*11080*/  SEL R80, R7, RZ, !P0 ;  /* 0x000000ff07507207 */ /* 0x008fe40004000000 */
[----:B------:R-:W-:Y:S01]  /*11090*/  SHF.R.S32.HI R81, RZ, 0x1f, R82 ;  /* 0x0000001fff517819 */ /* 0x000fe20000011452 */
[----:B0-----:R-:W-:Y:S06]  /*110a0*/  @P5 BRA `(.L_x_4572) ;  /* 0x0000000000bc5947 */ /* 0x001fec0003800000 */
[----:B------:R-:W2:Y:S01]  /*110b0*/  LDL R7, [R1+0x74] ;  /* 0x0000740001077983 */ /* 0x000ea20000100800 */
[----:B------:R-:W0:Y:S01]  /*110c0*/  LDC R35, c[0x0][0xce8] ;  /* 0x00033a00ff237b82 */ /* 0x000e220000000800 */
[----:B------:R-:W-:Y:S01]  /*110d0*/  ULDC.64 UR4, c[0x0][0xc90] ;  /* 0x0003240000047ab9 */ /* 0x000fe20000000a00 */
[----:B------:R-:W-:Y:S02]  /*110e0*/  IMAD.MOV.U32 R6, RZ, RZ, R24 ;  /* 0x000000ffff067224 */ /* 0x000fe400078e0018 */
[----:B------:R-:W-:Y:S02]  /*110f0*/  IMAD R8, R81, UR4, RZ ;  /* 0x0000000451087c24 */ /* 0x000fe4000f8e02ff */
[----:B------:R-:W-:Y:S02]  /*11100*/  IMAD R30, R84, 0x40, R194 ;  /* 0x00000040541e7824 */ /* 0x000fe400078e02c2 */
[----:B------:R-:W-:Y:S01]  /*11110*/  IMAD R15, R82, UR5, R8 ;  /* 0x00000005520f7c24 */ /* 0x000fe2000f8e0208 */
[----:B0-----:R-:W-:-:S13]  /*11120*/  ISETP.NE.AND P0, PT, R35, 0x1, PT ;  /* 0x000000012300780c */ /* 0x001fda0003f05270 */
[----:B------:R-:W0:Y:S08]  /*11130*/  @P0 LDC R9, c[0x0][0xcec] ;  /* 0x00033b00ff090b82 */ /* 0x000e300000000800 */
[----:B------:R-:W3:Y:S01]  /*11140*/  @P0 LDC R31, c[0x0][0xcf0] ;  /* 0x00033c00ff1f0b82 */ /* 0x000ee20000000800 */
[----:B--2---:R-:W-:Y:S02]  /*11150*/  IMAD R20, R84, 0x40, R7 ;  /* 0x0000004054147824 */ /* 0x004fe400078e0207 */
[----:B------:R-:W-:-:S02]  /*11160*/  IMAD.MOV.U32 R7, RZ, RZ, R21 ;  /* 0x000000ffff077224 */ /* 0x000fc400078e0015 */
[----:B0-----:R-:W-:-:S04]  /*11170*/  @P0 IMAD.HI.U32 R8, R20, R9, RZ ;  /* 0x0000000914080227 */ /* 0x001fc800078e00ff */
[----:B------:R-:W-:Y:S01]  /*11180*/  IMAD.MOV.U32 R9, RZ, RZ, R20 ;  /* 0x000000ffff097224 */ /* 0x000fe200078e0014 */
[----:B---3--:R-:W-:Y:S01]  /*11190*/  @P0 SHF.R.U32.HI R9, RZ, R31, R8 ;  /* 0x0000001fff090219 */ /* 0x008fe20000011608 */
[----:B------:R-:W-:Y:S01]  /*111a0*/  IMAD.WIDE.U32 R6, R82, UR4, R6 ;  /* 0x0000000452067c25 */ /* 0x000fe2000f8e0006 */
[----:B------:R-:W-:Y:S02]  /*111b0*/  ULDC.64 UR4, c[0x0][0xc98] ;  /* 0x0003260000047ab9 */ /* 0x000fe40000000a00 */
[----:B------:R-:W-:Y:S01]  /*111c0*/  SHF.R.S32.HI R31, RZ, 0x1f, R9 ;  /* 0x0000001fff1f7819 */ /* 0x000fe20000011409 */
[----:B------:R-:W-:Y:S02]  /*111d0*/  IMAD.IADD R7, R7, 0x1, R15 ;  /* 0x0000000107077824 */ /* 0x000fe400078e020f */
[----:B------:R-:W-:Y:S02]  /*111e0*/  IMAD.MOV R14, RZ, RZ, -R9 ;  /* 0x000000ffff0e7224 */ /* 0x000fe400078e0a09 */
[----:B------:R-:W-:-:S02]  /*111f0*/  IMAD R8, R80, UR4, RZ ;  /* 0x0000000450087c24 */ /* 0x000fc4000f8e02ff */
[----:B------:R-:W-:-:S04]  /*11200*/  IMAD.WIDE.U32 R6, R3, UR4, R6 ;  /* 0x0000000403067c25 */ /* 0x000fc8000f8e0006 */
[----:B------:R-:W-:Y:S01]  /*11210*/  IMAD R15, R35, R14, R20 ;  /* 0x0000000e230f7224 */ /* 0x000fe200078e0214 */
[----:B------:R-:W-:Y:S01]  /*11220*/  IADD3 R6, P0, R9, R6, RZ ;  /* 0x0000000609067210 */ /* 0x000fe20007f1e0ff */
[----:B------:R-:W-:Y:S01]  /*11230*/  IMAD R14, R3, UR5, R8 ;  /* 0x00000005030e7c24 */ /* 0x000fe2000f8e0208 */
[----:B------:R-:W-:Y:S01]  /*11240*/  ULDC.64 UR4, c[0x0][0xc88] ;  /* 0x0003220000047ab9 */ /* 0x000fe20000000a00 */
[----:B------:R-:W-:Y:S01]  /*11250*/  IMAD R35, R0, R35, RZ ;  /* 0x0000002300237224 */ /* 0x000fe200078e02ff */
[----:B------:R-:W-:Y:S02]  /*11260*/  SHF.R.S32.HI R8, RZ, 0x1f, R15 ;  /* 0x0000001fff087819 */ /* 0x000fe4000001140f */
[----:B------:R-:W-:Y:S01]  /*11270*/  IADD3.X R7, R31, R7, R14, P0, !PT ;  /* 0x000000071f077210 */ /* 0x000fe200007fe40e */
[----:B------:R-:W-:Y:S02]  /*11280*/  IMAD.MOV R14, RZ, RZ, -R224 ;  /* 0x000000ffff0e7224 */ /* 0x000fe400078e0ae0 */
[----:B------:R-:W-:-:S02]  /*11290*/  IMAD R8, R8, UR4, RZ ;  /* 0x0000000408087c24 */ /* 0x000fc4000f8e02ff */
[----:B------:R-:W-:-:S04]  /*112a0*/  IMAD.WIDE.U32 R6, R15, UR4, R6 ;  /* 0x000000040f067c25 */ /* 0x000fc8000f8e0006 */
[----:B------:R-:W-:Y:S01]  /*112b0*/  IMAD R15, R15, UR5, R8 ;  /* 0x000000050f0f7c24 */ /* 0x000fe2000f8e0208 */
[----:B------:R-:W-:-:S03]  /*112c0*/  ULDC.64 UR4, c[0x0][0xc50] ;  /* 0x0003140000047ab9 */ /* 0x000fc60000000a00 */
[----:B------:R-:W-:Y:S01]  /*112d0*/  IMAD.IADD R7, R7, 0x1, R15 ;  /* 0x0000000107077824 */ /* 0x000fe200078e020f */
[----:B------:R-:W-:-:S04]  /*112e0*/  LEA R15, P0, R6, UR4, 0x2 ;  /* 0x00000004060f7c11 */ /* 0x000fc8000f8010ff */
[----:B------:R-:W-:Y:S01]  /*112f0*/  LEA.HI.X R20, R6, UR5, R7, 0x2, P0 ;  /* 0x0000000506147c11 */ /* 0x000fe200080f1407 */
[----:B------:R-:W-:Y:S01]  /*11300*/  SHFL.IDX PT, R8, R15, 0x1, 0x1c1f ;  /* 0x003c1f000f087f89 */ /* 0x000fe200000e0000 */
[----:B------:R-:W-:Y:S01]  /*11310*/  ISETP.NE.AND P0, PT, R223, R14, PT ;  /* 0x0000000edf00720c */ /* 0x000fe20003f05270 */
[C---:B------:R-:W-:Y:S02]  /*11320*/  VIADD R14, R30.reuse, 0x8 ;  /* 0x000000081e0e7836 */ /* 0x040fe40000000000 */
[----:B------:R-:W-:Y:S01]  /*11330*/  SHFL.IDX PT, R6, R15, RZ, 0x1c1f ;  /* 0x001c1fff0f067589 */ /* 0x000fe200000e0000 */
[-C--:B------:R-:W-:Y:S02]  /*11340*/  ISETP.GE.OR P1, PT, R30, R35.reuse, P0 ;  /* 0x000000231e00720c */ /* 0x080fe40000726670 */
[----:B------:R-:W-:Y:S01]  /*11350*/  ISETP.GE.OR P0, PT, R14, R35, P0 ;  /* 0x000000230e00720c */ /* 0x000fe20000706670 */
[----:B------:R-:W0:Y:S04]  /*11360*/  SHFL.IDX PT, R7, R20, RZ, 0x1c1f ;  /* 0x001c1fff14077589 */ /* 0x000e2800000e0000 */
[----:B------:R-:W2:Y:S06]  /*11370*/  SHFL.IDX PT, R9, R20, 0x1, 0x1c1f ;  /* 0x003c1f0014097f89 */ /* 0x000eac00000e0000 */
[----:B0-----:R0:W-:Y:S04]  /*11380*/  @!P1 ST.E desc[UR40][R6.64], R162 ;  /* 0x000000a206009985 */ /* 0x0011e8000c101928 */
[----:B--2---:R0:W-:Y:S02]  /*11390*/  @!P0 ST.E desc[UR40][R8.64], R161 ;  /* 0x000000a108008985 */ /* 0x0041e4000c101928 */
.L_x_4572:
[----:B------:R-:W2:Y:S01]  /*113a0*/  LDC R87, c[0x0][0xce8] ;  /* 0x00033a00ff577b82 */ /* 0x000ea20000000800 */
[----:B------:R-:W-:Y:S01]  /*113b0*/  ULDC.64 UR4, c[0x0][0xba0] ;  /* 0x0002e80000047ab9 */ /* 0x000fe20000000a00 */
[----:B0-----:R-:W5:Y:S01]  /*113c0*/  LD.E.128 R4, desc[UR40][R4.64] ;  /* 0x0000002804047980 */ /* 0x001f62000c101d00 */
[----:B------:R-:W-:-:S03]  /*113d0*/  IMAD R21, R21, UR4, RZ ;  /* 0x0000000415157c24 */ /* 0x000fc6000f8e02ff */
[----:B------:R-:W5:Y:S01]  /*113e0*/  LD.E.128 R8, desc[UR40][R10.64] ;  /* 0x000000280a087980 */ /* 0x000f62000c101d00 */
[C---:B------:R-:W-:Y:S01]  /*113f0*/  IMAD R83, R24.reuse, UR5, R21 ;  /* 0x0000000518537c24 */ /* 0x040fe2000f8e0215 */
[----:B------:R-:W0:Y:S01]  /*11400*/  LDC R85, c[0x0][0xbc8] ;  /* 0x0002f200ff557b82 */ /* 0x000e220000000800 */
[----:B------:R-:W-:Y:S01]  /*11410*/  IMAD.WIDE.U32 R20, R24, UR4, RZ ;  /* 0x0000000418147c25 */ /* 0x000fe2000f8e00ff */
[----:B------:R-:W-:Y:S01]  /*11420*/  ULDC.64 UR4, c[0x0][0xbe8] ;  /* 0x0002fa0000047ab9 */ /* 0x000fe20000000a00 */
[----:B------:R-:W5:Y:S02]  /*11430*/  LD.E.128 R12, desc[UR40][R12.64] ;  /* 0x000000280c0c7980 */ /* 0x000f64000c101d00 */
[----:B------:R-:W-:Y:S02]  /*11440*/  IMAD.IADD R21, R21, 0x1, R83 ;  /* 0x0000000115157824 */ /* 0x000fe400078e0253 */
[----:B------:R-:W-:Y:S01]  /*11450*/  IMAD R81, R81, UR4, RZ ;  /* 0x0000000451517c24 */ /* 0x000fe2000f8e02ff */
[----:B------:R-:W5:Y:S04]  /*11460*/  LD.E.128 R28, desc[UR40][R28.64] ;  /* 0x000000281c1c7980 */ /* 0x000f68000c101d00 */
[----:B------:R-:W5:Y:S01]  /*11470*/  LD.E.128 R32, desc[UR40][R32.64] ;  /* 0x0000002820207980 */ /* 0x000f62000c101d00 */
[----:B--2---:R-:W-:Y:S01]  /*11480*/  ISETP.NE.AND P1, PT, R87, 0x1, PT ;  /* 0x000000015700780c */ /* 0x004fe20003f25270 */
[----:B------:R-:W-:-:S02]  /*11490*/  IMAD R81, R82, UR5, R81 ;  /* 0x0000000552517c24 */ /* 0x000fc4000f8e0251 */
[----:B------:R-:W5:Y:S01]  /*114a0*/  LD.E.128 R36, desc[UR40][R36.64] ;  /* 0x0000002824247980 */ /* 0x000f62000c101d00 */
[----:B------:R-:W-:Y:S01]  /*114b0*/  IMAD.WIDE.U32 R20, R82, UR4, R20 ;  /* 0x0000000452147c25 */ /* 0x000fe2000f8e0014 */
[----:B------:R-:W-:Y:S01]  /*114c0*/  SHF.R.S32.HI R82, RZ, 0x1f, R90 ;  /* 0x0000001fff527819 */ /* 0x000fe2000001145a */
[----:B------:R-:W-:Y:S01]  /*114d0*/  ULDC.64 UR4, c[0x0][0xbf0] ;  /* 0x0002fc0000047ab9 */ /* 0x000fe20000000a00 */
[----:B------:R-:W5:Y:S02]  /*114e0*/  LD.E.128 R40, desc[UR40][R40.64] ;  /* 0x0000002828287980 */ /* 0x000f64000c101d00 */
[----:B------:R-:W-:Y:S02]  /*114f0*/  LEA.HI R82, R82, R90, RZ, 0x3 ;  /* 0x0000005a52527211 */ /* 0x000fe400078f18ff */
[----:B------:R-:W5:Y:S02]  /*11500*/  LD.E.128 R44, desc[UR40][R44.64] ;  /* 0x000000282c2c7980 */ /* 0x000f64000c101d00 */
[----:B------:R-:W2:Y:S01]  /*11510*/  @P1 LDC R83, c[0x0][0xcec] ;  /* 0x00033b00ff531b82 */ /* 0x000ea20000000800 */
[----:B------:R-:W-:Y:S01]  /*11520*/  LOP3.LUT R82, R82, 0xfffffff8, RZ, 0xc0, !PT ;  /* 0xfffffff852527812 */ /* 0x000fe200078ec0ff */
[----:B------:R-:W5:Y:S04]  /*11530*/  LD.E.128 R48, desc[UR40][R48.64] ;  /* 0x0000002830307980 */ /* 0x000f68000c101d00 */
[----:B------:R-:W5:Y:S02]  /*11540*/  LD.E.128 R52, desc[UR40][R52.64] ;  /* 0x0000002834347980 */ /* 0x000f64000c101d00 */
[----:B------:R-:W3:Y:S01]  /*11550*/  @P1 LDC R89, c[0x0][0xcf0] ;  /* 0x00033c00ff591b82 */ /* 0x000ee20000000800 */
[----:B------:R-:W-:Y:S01]  /*11560*/  IMAD.IADD R82, R90, 0x1, -R82 ;  /* 0x000000015a527824 */ /* 0x000fe200078e0a52 */
[----:B------:R-:W5:Y:S03]  /*11570*/  LD.E.128 R56, desc[UR40][R56.64] ;  /* 0x0000002838387980 */ /* 0x000f66000c101d00 */
[----:B------:R-:W-:Y:S01]  /*11580*/  IMAD R24, R82, 0x20, R98 ;  /* 0x0000002052187824 */ /* 0x000fe200078e0262 */
[----:B------:R-:W5:Y:S01]  /*11590*/  LD.E.128 R60, desc[UR40][R60.64] ;  /* 0x000000283c3c7980 */ /* 0x000f62000c101d00 */
[----:B------:R-:W-:-:S02]  /*115a0*/  VIADD R101, R192, 0x40 ;  /* 0x00000040c0657836 */ /* 0x000fc40000000000 */
[----:B------:R-:W-:Y:S01]  /*115b0*/  IMAD R82, R84, 0x40, R24 ;  /* 0x0000004054527824 */ /* 0x000fe200078e0218 */
[----:B------:R-:W5:Y:S01]  /*115c0*/  LD.E.128 R64, desc[UR40][R64.64] ;  /* 0x0000002840407980 */ /* 0x000f62000c101d00 */
[----:B------:R-:W-:Y:S01]  /*115d0*/  IMAD.IADD R21, R21, 0x1, R81 ;  /* 0x0000000115157824 */ /* 0x000fe200078e0251 */
[----:B0-----:R-:W-:Y:S01]  /*115e0*/  ISETP.GE.AND P0, PT, R101, R85, PT ;  /* 0x000000556500720c */ /* 0x001fe20003f06270 */
[----:B------:R-:W-:Y:S01]  /*115f0*/  IMAD R80, R80, UR4, RZ ;  /* 0x0000000450507c24 */ /* 0x000fe2000f8e02ff */
[----:B------:R-:W5:Y:S01]  /*11600*/  LD.E.128 R68, desc[UR40][R68.64] ;  /* 0x0000002844447980 */ /* 0x000f62000c101d00 */
[----:B------:R-:W-:Y:S02]  /*11610*/  VIADD R99, R192, 0x80 ;  /* 0x00000080c0637836 */ /* 0x000fe40000000000 */
[----:B--2---:R-:W-:Y:S01]  /*11620*/  @P1 IMAD.HI.U32 R24, R82, R83, RZ ;  /* 0x0000005352181227 */ /* 0x004fe200078e00ff */
[----:B------:R-:W5:Y:S03]  /*11630*/  LD.E.128 R72, desc[UR40][R72.64] ;  /* 0x0000002848487980 */ /* 0x000f66000c101d00 */
[C---:B------:R-:W-:Y:S01]  /*11640*/  IMAD R81, R3.reuse, UR5, R80 ;  /* 0x0000000503517c24 */ /* 0x040fe2000f8e0250 */
        /* <DEDUP_REMOVED lines=33> */
[----:B------:R-:W-:Y:S01]  /*11860*/  ISETP.GE.AND P0, PT, R93, R85, PT ;  /* 0x000000555d00720c */ /* 0x000fe20003f06270 */
[----:B------:R-:W-:Y:S01]  /*11870*/  IMAD.WIDE.U32 R20, R3, UR4, R20 ;  /* 0x0000000403147c25 */ /* 0x000fe2000f8e0014 */
[----:B------:R-:W-:Y:S01]  /*11880*/  LOP3.LUT R24, R83, 0x8, R24, 0xe2, !PT ;  /* 0x0000000853187812 */ /* 0x000fe200078ee218 */
[----:B------:R-:W-:Y:S02]  /*11890*/  BSSY B1, `(.L_x_4573) ;  /* 0x000004f000017945 */ /* 0x000fe40003800000 */
[----:B------:R-:W-:Y:S01]  /*118a0*/  IMAD.SHL.U32 R89, R80, 0x10, RZ ;  /* 0x0000001050597824 */ /* 0x000fe200078e00ff */
[----:B------:R-:W-:Y:S01]  /*118b0*/  SHF.R.S32.HI R80, RZ, 0x1f, R81 ;  /* 0x0000001fff507819 */ /* 0x000fe20000011451 */
[----:B------:R-:W-:Y:S01]  /*118c0*/  IMAD R83, R3, UR5, R82 ;  /* 0x0000000503537c24 */ /* 0x000fe2000f8e0252 */
[----:B------:R-:W-:Y:S01]  /*118d0*/  ULDC.64 UR4, c[0x0][0xbd8] ;  /* 0x0002f60000047ab9 */ /* 0x000fe20000000a00 */
[----:B------:R-:W-:Y:S01]  /*118e0*/  IMAD R88, R0, R87, RZ ;  /* 0x0000005700587224 */ /* 0x000fe200078e02ff */
[----:B------:R-:W-:Y:S01]  /*118f0*/  SEL R3, RZ, 0xffffffff, P0 ;  /* 0xffffffffff037807 */ /* 0x000fe20000000000 */
[----:B------:R-:W-:Y:S01]  /*11900*/  IMAD.IADD R21, R21, 0x1, R83 ;  /* 0x0000000115157824 */ /* 0x000fe200078e0253 */
[----:B------:R-:W-:Y:S01]  /*11910*/  LOP3.LUT R24, R89, 0x10, R24, 0xe2, !PT ;  /* 0x0000001059187812 */ /* 0x000fe200078ee218 */
[----:B------:R-:W-:-:S02]  /*11920*/  IMAD R80, R80, UR4, RZ ;  /* 0x0000000450507c24 */ /* 0x000fc4000f8e02ff */
[----:B------:R-:W-:Y:S02]  /*11930*/  IMAD R87, R84, 0x40, R98 ;  /* 0x0000004054577824 */ /* 0x000fe400078e0262 */
[----:B------:R-:W-:Y:S02]  /*11940*/  VIADD R91, R192, 0x180 ;  /* 0x00000180c05b7836 */ /* 0x000fe40000000000 */
[----:B------:R-:W-:Y:S01]  /*11950*/  IMAD R83, R81, UR5, R80 ;  /* 0x0000000551537c24 */ /* 0x000fe2000f8e0250 */
[----:B------:R-:W-:Y:S01]  /*11960*/  ISETP.GE.AND P1, PT, R87, R88, PT ;  /* 0x000000585700720c */ /* 0x000fe20003f26270 */
[----:B------:R-:W-:Y:S01]  /*11970*/  IMAD.WIDE.U32 R20, R81, UR4, R20 ;  /* 0x0000000451147c25 */ /* 0x000fe2000f8e0014 */
[----:B------:R-:W-:Y:S01]  /*11980*/  ULDC.64 UR4, c[0x0][0xb80] ;  /* 0x0002e00000047ab9 */ /* 0x000fe20000000a00 */
[----:B------:R-:W-:Y:S02]  /*11990*/  ISETP.GE.AND P0, PT, R91, R85, PT ;  /* 0x000000555b00720c */ /* 0x000fe40003f06270 */
[----:B------:R-:W-:Y:S01]  /*119a0*/  IMAD.SHL.U32 R3, R3, 0x20, RZ ;  /* 0x0000002003037824 */ /* 0x000fe200078e00ff */
[----:B------:R-:W-:Y:S01]  /*119b0*/  LEA R84, P2, R20, UR4, 0x1 ;  /* 0x0000000414547c11 */ /* 0x000fe2000f8408ff */
[----:B------:R-:W-:-:S02]  /*119c0*/  VIADD R90, R192, 0x1c0 ;  /* 0x000001c0c05a7836 */ /* 0x000fc40000000000 */
[----:B------:R-:W-:Y:S01]  /*119d0*/  IMAD.IADD R21, R21, 0x1, R83 ;  /* 0x0000000115157824 */ /* 0x000fe200078e0253 */
[----:B------:R-:W-:Y:S01]  /*119e0*/  LOP3.LUT R24, R3, 0x20, R24, 0xe2, !PT ;  /* 0x0000002003187812 */ /* 0x000fe200078ee218 */
[----:B------:R-:W-:Y:S01]  /*119f0*/  VIADD R0, R2, 0x38820 ;  /* 0x0003882002007836 */ /* 0x000fe20000000000 */
[----:B------:R-:W-:Y:S01]  /*11a00*/  SEL R3, RZ, 0x40, P0 ;  /* 0x00000040ff037807 */ /* 0x000fe20000000000 */
[----:B------:R-:W-:Y:S01]  /*11a10*/  VIADD R89, R192, 0x1c0 ;  /* 0x000001c0c0597836 */ /* 0x000fe20000000000 */
[----:B------:R-:W-:Y:S01]  /*11a20*/  ISETP.GE.AND P0, PT, R90, R85, PT ;  /* 0x000000555a00720c */ /* 0x000fe20003f06270 */
[----:B------:R-:W-:Y:S01]  /*11a30*/  VIADD R92, R192, 0x180 ;  /* 0x00000180c05c7836 */ /* 0x000fe20000000000 */
[----:B------:R-:W-:Y:S01]  /*11a40*/  LEA.HI.X R86, R20, UR5, R21, 0x1, P2 ;  /* 0x0000000514567c11 */ /* 0x000fe200090f0c15 */
[C---:B------:R-:W-:Y:S01]  /*11a50*/  VIADD R94, R192.reuse, 0x140 ;  /* 0x00000140c05e7836 */ /* 0x040fe20000000000 */
[----:B------:R-:W-:Y:S01]  /*11a60*/  PRMT R0, RZ, 0x654, R0 ;  /* 0x00000654ff007816 */ /* 0x000fe20000000000 */
[----:B------:R-:W-:Y:S01]  /*11a70*/  VIADD R96, R192, 0x100 ;  /* 0x00000100c0607836 */ /* 0x000fe20000000000 */
[----:B------:R-:W-:Y:S01]  /*11a80*/  LOP3.LUT R3, R24, R3, RZ, 0xfc, !PT ;  /* 0x0000000318037212 */ /* 0x000fe200078efcff */
[C---:B------:R-:W-:Y:S01]  /*11a90*/  VIADD R98, R192.reuse, 0xc0 ;  /* 0x000000c0c0627836 */ /* 0x040fe20000000000 */
[----:B------:R-:W-:Y:S01]  /*11aa0*/  SEL R24, RZ, 0x80, P0 ;  /* 0x00000080ff187807 */ /* 0x000fe20000000000 */
[C---:B------:R-:W-:Y:S01]  /*11ab0*/  VIADD R100, R192.reuse, 0x80 ;  /* 0x00000080c0647836 */ /* 0x040fe20000000000 */
[----:B0-----:R0:W-:Y:S01]  /*11ac0*/  SYNCS.ARRIVE.TRANS64.RED.A1T0 RZ, [R0+URZ], RZ ;  /* 0x000000ff00ff79a7 */ /* 0x0011e2000810043f */
[----:B------:R-:W-:Y:S01]  /*11ad0*/  VIADD R102, R192, 0x40 ;  /* 0x00000040c0667836 */ /* 0x000fe20000000000 */
[----:B------:R0:W2:Y:S01]  /*11ae0*/  SHFL.IDX PT, R20, R84, RZ, 0x181f ;  /* 0x00181fff54147589 */ /* 0x0000a200000e0000 */
[----:B------:R-:W-:-:S02]  /*11af0*/  LOP3.LUT R24, R3, R24, RZ, 0xfc, !PT ;  /* 0x0000001803187212 */ /* 0x000fc400078efcff */
[----:B------:R-:W-:Y:S01]  /*11b00*/  SHF.R.S32.HI R89, RZ, 0x1f, R89 ;  /* 0x0000001fff597819 */ /* 0x000fe20000011459 */
[----:B------:R0:W3:Y:S01]  /*11b10*/  SHFL.IDX PT, R21, R86, RZ, 0x181f ;  /* 0x00181fff56157589 */ /* 0x0000e200000e0000 */
[----:B------:R-:W-:Y:S02]  /*11b20*/  SHF.R.S32.HI R92, RZ, 0x1f, R92 ;  /* 0x0000001fff5c7819 */ /* 0x000fe4000001145c */
[----:B------:R-:W-:Y:S02]  /*11b30*/  SHF.R.S32.HI R94, RZ, 0x1f, R94 ;  /* 0x0000001fff5e7819 */ /* 0x000fe4000001145e */
[----:B------:R-:W-:Y:S02]  /*11b40*/  SHF.R.S32.HI R96, RZ, 0x1f, R96 ;  /* 0x0000001fff607819 */ /* 0x000fe40000011460 */
[----:B------:R-:W-:Y:S02]  /*11b50*/  SHF.R.S32.HI R98, RZ, 0x1f, R98 ;  /* 0x0000001fff627819 */ /* 0x000fe40000011462 */
[----:B------:R-:W-:-:S02]  /*11b60*/  SHF.R.S32.HI R100, RZ, 0x1f, R100 ;  /* 0x0000001fff647819 */ /* 0x000fc40000011464 */
        /* <DEDUP_REMOVED lines=33> */
.L_x_4574:
[----:B------:R-:W-:Y:S05]  /*11d80*/  BSYNC B1 ;  /* 0x0000000000017941 */ /* 0x000fea0003800000 */
.L_x_4573:
        /* <DEDUP_REMOVED lines=38> */
.L_x_4570:
        /* <DEDUP_REMOVED lines=26> */
.L_x_4576:
        /* <DEDUP_REMOVED lines=12> */
[----:B--2---:R-:W-:Y:S02]  /*12250*/  IMAD R5, R0, R11, RZ ;  /* 0x0000000b00057224 */ /* 0x004fe400078e02ff */
[----:B0-----:R-:W-:-:S04]  /*12260*/  IMAD R4, R20, 0x40, R4 ;  /* 0x0000004014047824 */ /* 0x001fc800078e0204 */
        /* <DEDUP_REMOVED lines=36> */
.L_x_4578:
[----:B------:R-:W-:Y:S05]  /*124b0*/  BSYNC B1 ;  /* 0x0000000000017941 */ /* 0x000fea0003800000 */
.L_x_4577:
        /* <DEDUP_REMOVED lines=135> */
.L_x_4580:
[----:B------:R-:W-:Y:S05]  /*12d30*/  BSYNC B1 ;  /* 0x0000000000017941 */ /* 0x000fea0003800000 */
.L_x_4579:
        /* <DEDUP_REMOVED lines=36> */
.L_x_4575:
[----:B------:R-:W-:Y:S05]  /*12f80*/  BSYNC B0 ;  /* 0x0000000000007941 */ /* 0x000fea0003800000 */
.L_x_4569:
[----:B------:R-:W-:Y:S02]  /*12f90*/  ULDC UR4, c[0x0][0xd3c] ;  /* 0x00034f0000047ab9 */ /* 0x000fe40000000800 */
[----:B------:R-:W-:-:S13]  /*12fa0*/  ISETP.GE.AND P0, PT, R27, UR4, PT ;  /* 0x000000041b007c0c */ /* 0x000fda000bf06270 */
[----:B------:R-:W-:Y:S05]  /*12fb0*/  @!P0 BRA `(.L_x_4581) ;  /* 0xfffffee400848947 */ /* 0x000fea000383ffff */
[----:B------:R-:W-:Y:S05]  /*12fc0*/  BRA `(.L_x_4460) ;  /* 0x0000007c00e87947 */ /* 0x000fea0003800000 */
.L_x_4458:
        /* <DEDUP_REMOVED lines=16> */
.L_x_4582:
        /* <DEDUP_REMOVED lines=41> */
.L_x_4588:
        /* <DEDUP_REMOVED lines=12> */
.L_x_4587:
[----:B------:R-:W-:Y:S05]  /*13420*/  BSYNC B0 ;  /* 0x0000000000007941 */ /* 0x000fea0003800000 */
.L_x_4586:
        /* <DEDUP_REMOVED lines=21> */
.L_x_4584:
        /* <DEDUP_REMOVED lines=15> */
.L_x_4589:
        /* <DEDUP_REMOVED lines=28> */
.L_x_4585:
[----:B------:R-:W-:Y:S02]  /*13830*/  IMAD.MOV.U32 R17, RZ, RZ, RZ ;  /* 0x000000ffff117224 */ /* 0x000fe400078e00ff */
[----:B------:R-:W-:Y:S02]  /*13840*/  IMAD.U32 R16, RZ, RZ, UR6 ;  /* 0x00000006ff107e24 */ /* 0x000fe4000f8e00ff */
[----:B------:R-:W-:-:S07]  /*13850*/  IMAD.MOV.U32 R18, RZ, RZ, RZ ;  /* 0x000000ffff127224 */ /* 0x000fce00078e00ff */
.L_x_4590:
[----:B------:R-:W-:-:S13]  /*13860*/  ISETP.NE.AND P0, PT, R5, RZ, PT ;  /* 0x000000ff0500720c */ /* 0x000fda0003f05270 */
[----:B------:R-:W0:Y:S01]  /*13870*/  @!P0 S2R R3, SR_CgaCtaId ;  /* 0x0000000000038919 */ /* 0x000e220000008800 */
[----:B------:R-:W-:-:S04]  /*13880*/  @!P0 MOV R2, 0x400 ;  /* 0x0000040000028802 */ /* 0x000fc80000000f00 */
[----:B0-----:R-:W-:-:S05]  /*13890*/  @!P0 LEA R2, R3, R2, 0x18 ;  /* 0x0000000203028211 */ /* 0x001fca00078ec0ff */
[----:B------:R1:W-:Y:S01]  /*138a0*/  @!P0 STS.128 [R2+0x388d0], R16 ;  /* 0x0388d01002008388 */ /* 0x0003e20000000c00 */
[----:B------:R-:W-:Y:S06]  /*138b0*/  BAR.ARV 0x5, 0x180 ;  /* 0x0146000000007b1d */ /* 0x000fec0000002000 */
.L_x_4583:
[----:B------:R2:W-:Y:S01]  /*138c0*/  STL [R1+0x28], RZ ;  /* 0x000028ff01007387 */ /* 0x0005e20000100800 */
[----:B------:R-:W-:Y:S01]  /*138d0*/  ULDC UR4, c[0x0][0xd3c] ;  /* 0x00034f0000047ab9 */ /* 0x000fe20000000800 */
[----:B------:R-:W-:Y:S01]  /*138e0*/  IMAD.MOV.U32 R28, RZ, RZ, 0x1 ;  /* 0x00000001ff1c7424 */ /* 0x000fe200078e00ff */
[----:B0-----:R-:W-:Y:S01]  /*138f0*/  ISETP.GE.AND P0, PT, R19, UR4, PT ;  /* 0x0000000413007c0c */ /* 0x001fe2000bf06270 */
[----:B------:R-:W-:-:S12]  /*13900*/  IMAD.MOV.U32 R25, RZ, RZ, RZ ;  /* 0x000000ffff197224 */ /* 0x000fd800078e00ff */
[----:B--2---:R-:W-:Y:S05]  /*13910*/  @P0 BRA `(.L_x_4591) ;  /* 0x0000007000b80947 */ /* 0x004fea0003800000 */
[----:B------:R-:W2:Y:S01]  /*13920*/  LDL R4, [R1+0x8] ;  /* 0x0000080001047983 */ /* 0x000ea20000100800 */
[----:B------:R-:W0:Y:S01]  /*13930*/  S2UR UR5, SR_CgaCtaId ;  /* 0x00000000000579c3 */ /* 0x000e220000008800 */
[C---:B-1----:R-:W-:Y:S01]  /*13940*/  IMAD.SHL.U32 R2, R0.reuse, 0x8, RZ ;  /* 0x0000000800027824 */ /* 0x042fe200078e00ff */
[----:B------:R-:W-:Y:S01]  /*13950*/  LOP3.LUT R5, R0, 0x7f, RZ, 0xc0, !PT ;  /* 0x0000007f00057812 */ /* 0x000fe200078ec0ff */
[----:B------:R-:W-:Y:S01]  /*13960*/  UMOV UR4, 0x400 ;  /* 0x0000040000047882 */ /* 0x000fe20000000000 */
[----:B------:R-:W-:Y:S01]  /*13970*/  BSSY B8, `(.L_x_4591) ;  /* 0x0000728000087945 */ /* 0x000fe20003800000 */
[----:B------:R-:W-:Y:S01]  /*13980*/  IMAD.MOV.U32 R29, RZ, RZ, 0x1 ;  /* 0x00000001ff1d7424 */ /* 0x000fe200078e00ff */
[C---:B------:R-:W-:Y:S01]  /*13990*/  LOP3.LUT R3, R2.reuse, 0x1f8, RZ, 0xc0, !PT ;  /* 0x000001f802037812 */ /* 0x040fe200078ec0ff */
[----:B------:R-:W-:Y:S01]  /*139a0*/  IMAD.SHL.U32 R36, R5, 0x8, RZ ;  /* 0x0000000805247824 */ /* 0x000fe200078e00ff */
[----:B------:R-:W-:Y:S02]  /*139b0*/  LOP3.LUT R2, R2, 0x38, RZ, 0xc0, !PT ;  /* 0x0000003802027812 */ /* 0x000fe400078ec0ff */
[----:B------:R-:W-:-:S02]  /*139c0*/  CS2R R24, SRZ ;  /* 0x0000000000187805 */ /* 0x000fc4000001ff00 */
[----:B------:R-:W-:Y:S01]  /*139d0*/  LOP3.LUT R3, R3, 0x38, R0, 0x78, !PT ;  /* 0x0000003803037812 */ /* 0x000fe200078e7800 */
[----:B------:R-:W-:Y:S01]  /*139e0*/  IMAD.SHL.U32 R0, R0, 0x10, RZ ;  /* 0x0000001000007824 */ /* 0x000fe200078e00ff */
[----:B------:R-:W-:Y:S01]  /*139f0*/  ULDC.64 UR38, c[0x0][0x198] ;  /* 0x0000660000267ab9 */ /* 0x000fe20000000a00 */
[----:B------:R-:W-:Y:S01]  /*13a00*/  IMAD.MOV.U32 R28, RZ, RZ, 0x1 ;  /* 0x00000001ff1c7424 */ /* 0x000fe200078e00ff */
[----:B------:R-:W-:Y:S01]  /*13a10*/  LOP3.LUT R36, R3, 0x200, R36, 0xf8, !PT ;  /* 0x0000020003247812 */ /* 0x000fe200078ef824 */
[----:B------:R-:W-:Y:S01]  /*13a20*/  ULDC UR36, c[0x0][0xc] ;  /* 0x0000030000247ab9 */ /* 0x000fe20000000800 */
[----:B------:R-:W-:-:S04]  /*13a30*/  SHF.R.U32.HI R3, RZ, 0x3, R5 ;  /* 0x00000003ff037819 */ /* 0x000fc80000011605 */
[----:B------:R-:W-:Y:S02]  /*13a40*/  LOP3.LUT R3, R3, 0x70, R0, 0xf8, !PT ;  /* 0x0000007003037812 */ /* 0x000fe400078ef800 */
[C---:B------:R-:W-:Y:S01]  /*13a50*/  LOP3.LUT R0, R2.reuse, 0x40, RZ, 0xfc, !PT ;  /* 0x0000004002007812 */ /* 0x040fe200078efcff */
[----:B0-----:R-:W-:Y:S01]  /*13a60*/  ULEA UR4, UR5, UR4, 0x18 ;  /* 0x0000000405047291 */ /* 0x001fe2000f8ec03f */
[C---:B------:R-:W-:Y:S02]  /*13a70*/  LOP3.LUT R3, R2.reuse, 0xc0, RZ, 0xfc, !PT ;  /* 0x000000c002037812 */ /* 0x040fe400078efcff */
[C---:B------:R-:W-:Y:S02]  /*13a80*/  LOP3.LUT R0, R2.reuse, 0x100, RZ, 0xfc, !PT ;  /* 0x0000010002007812 */ /* 0x040fe400078efcff */
[C---:B------:R-:W-:Y:S01]  /*13a90*/  LOP3.LUT R3, R2.reuse, 0x180, RZ, 0xfc, !PT ;  /* 0x0000018002037812 */ /* 0x040fe200078efcff */
[----:B------:R-:W-:Y:S01]  /*13aa0*/  IMAD.U32 R23, RZ, RZ, UR4 ;  /* 0x00000004ff177e24 */ /* 0x000fe2000f8e00ff */
[----:B------:R-:W-:-:S03]  /*13ab0*/  LOP3.LUT R0, R2, 0x1c0, RZ, 0xfc, !PT ;  /* 0x000001c002007812 */ /* 0x000fc600078efcff */
[----:B------:R-:W-:Y:S01]  /*13ac0*/  IMAD R26, R36, 0x2, R23 ;  /* 0x00000002241a7824 */ /* 0x000fe200078e0217 */
[----:B--2---:R-:W-:-:S05]  /*13ad0*/  LOP3.LUT R4, R4, 0x2, RZ, 0xfc, !PT ;  /* 0x0000000204047812 */ /* 0x004fca00078efcff */
[----:B------:R0:W-:Y:S04]  /*13ae0*/  STL [R1+0x50], R4 ;  /* 0x0000500401007387 */ /* 0x0001e80000100800 */
[----:B------:R1:W-:Y:S01]  /*13af0*/  STL [R1+0x28], RZ ;  /* 0x000028ff01007387 */ /* 0x0003e20000100800 */
[C---:B0-----:R-:W-:Y:S02]  /*13b00*/  LOP3.LUT R4, R2.reuse, 0x80, RZ, 0xfc, !PT ;  /* 0x0000008002047812 */ /* 0x041fe400078efcff */
[----:B-1----:R-:W-:-:S07]  /*13b10*/  LOP3.LUT R4, R2, 0x140, RZ, 0xfc, !PT ;  /* 0x0000014002047812 */ /* 0x002fce00078efcff */
.L_x_4704:
[----:B0-----:R-:W0:Y:S02]  /*13b20*/  LDC.64 R2, c[0x0][0xd88] ;  /* 0x00036200ff027b82 */ /* 0x001e240000000a00 */
[----:B0-----:R-:W-:-:S05]  /*13b30*/  IMAD.WIDE R2, R19, 0x4, R2 ;  /* 0x0000000413027825 */ /* 0x001fca00078e0202 */
[----:B--2---:R-:W2:Y:S01]  /*13b40*/  LDG.E R37, desc[UR40][R2.64] ;  /* 0x0000002802257981 */ /* 0x004ea2000c1e1900 */
[----:B------:R-:W-:Y:S05]  /*13b50*/  YIELD ;  /* 0x0000000000007946 */ /* 0x000fea0003800000 */
[----:B------:R-:W-:Y:S01]  /*13b60*/  ULDC.64 UR4, c[0x0][0xb20] ;  /* 0x0002c80000047ab9 */ /* 0x000fe20000000a00 */
[----:B------:R-:W-:Y:S01]  /*13b70*/  IMAD.MOV.U32 R34, RZ, RZ, RZ ;  /* 0x000000ffff227224 */ /* 0x000fe200078e00ff */
[----:B------:R-:W-:Y:S01]  /*13b80*/  ISETP.NE.U32.AND P0, PT, RZ, UR4, PT ;  /* 0x00000004ff007c0c */ /* 0x000fe2000bf05070 */
[----:B---3--:R-:W-:Y:S01]  /*13b90*/  IMAD.MOV.U32 R6, RZ, RZ, RZ ;  /* 0x000000ffff067224 */ /* 0x008fe200078e00ff */
[----:B------:R-:W-:Y:S01]  /*13ba0*/  ULDC.64 UR8, c[0x0][0xb10] ;  /* 0x0002c40000087ab9 */ /* 0x000fe20000000a00 */
[----:B------:R-:W-:Y:S01]  /*13bb0*/  ULDC.64 UR6, c[0x0][0xb08] ;  /* 0x0002c20000067ab9 */ /* 0x000fe20000000a00 */
[----:B------:R-:W-:-:S02]  /*13bc0*/  ISETP.NE.AND.EX P0, PT, RZ, UR5, PT, P0 ;  /* 0x00000005ff007c0c */ /* 0x000fc4000bf05300 */
        /* <DEDUP_REMOVED lines=24> */
[----:B--2---:R0:W-:Y:S02]  /*13d50*/  STL [R1], R6 ;  /* 0x0000000601007387 */ /* 0x0041e40000100800 */
        /* <DEDUP_REMOVED lines=19> */
.L_x_4592:
        /* <DEDUP_REMOVED lines=9> */
.L_x_4593:
        /* <DEDUP_REMOVED lines=9> */
.L_x_4594:
        /* <DEDUP_REMOVED lines=9> */
[----:B------:R-:W-:Y:S01]  /*14040*/  LEA.HI R4, R3, R2, RZ, 0x6 ;  /* 0x0000000203047211 */ /* 0x000fe200078f30ff */
[----:B------:R-:W-:-:S03]  /*14050*/  IMAD.MOV R2, RZ, RZ, -R7 ;  /* 0x000000ffff027224 */ /* 0x000fc600078e0a07 */
        /* <DEDUP_REMOVED lines=21> */
.L_x_4749:
[----:B--2---:R-:W-:Y:S02]  /*141b0*/  ISETP.NE.AND P0, PT, R14, RZ, PT ;  /* 0x000000ff0e00720c */ /* 0x004fe40003f05270 */
[----:B------:R-:W-:-:S11]  /*141c0*/  PLOP3.LUT P6, PT, PT, PT, PT, 0x8, 0x0 ;  /* 0x000000000000781c */ /* 0x000fd60003fce170 */
[----:B------:R-:W-:Y:S05]  /*141d0*/  @P0 BRA `(.L_x_4598) ;  /* 0x00000000000c0947 */ /* 0x000fea0003800000 */
[----:B------:R-:W-:-:S03]  /*141e0*/  UMOV UR4, 0xffffffff ;  /* 0xffffffff00047882 */ /* 0x000fc60000000000 */
[----:B------:R-:W-:Y:S05]  /*141f0*/  BRA.DIV UR4, `(.L_x_4599) ;  /* 0x0000007a042c7947 */ /* 0x000fea000b800000 */
[----:B------:R-:W-:-:S13]  /*14200*/  ELECT P6, URZ, PT ;  /* 0x00000000003f782f */ /* 0x000fda00038c0000 */
.L_x_4598:
        /* <DEDUP_REMOVED lines=9> */
.L_x_4752:
[----:B------:R-:W-:Y:S05]  /*142a0*/  BSYNC B1 ;  /* 0x0000000000017941 */ /* 0x000fea0003800000 */
.L_x_4600:
        /* <DEDUP_REMOVED lines=10> */
.L_x_4753:
[----:B------:R-:W-:Y:S05]  /*14350*/  BSYNC B2 ;  /* 0x0000000000027941 */ /* 0x000fea0003800000 */
.L_x_4604:
        /* <DEDUP_REMOVED lines=9> */
.L_x_4607:
[----:B------:R-:W-:Y:S05]  /*143f0*/  BSYNC B2 ;  /* 0x0000000000027941 */ /* 0x000fea0003800000 */
.L_x_4606:
        /* <DEDUP_REMOVED lines=12> */
.L_x_4608:
        /* <DEDUP_REMOVED lines=13> */
.L_x_4754:
[----:B------:R-:W-:Y:S05]  /*14590*/  BSYNC B2 ;  /* 0x0000000000027941 */ /* 0x000fea0003800000 */
.L_x_4609:
        /* <DEDUP_REMOVED lines=11> */
.L_x_4612:
[----:B------:R-:W-:Y:S05]  /*14650*/  BSYNC B2 ;  /* 0x0000000000027941 */ /* 0x000fea0003800000 */
.L_x_4611:
        /* <DEDUP_REMOVED lines=9> */
.L_x_4613:
        /* <DEDUP_REMOVED lines=15> */
.L_x_4614:
        /* <DEDUP_REMOVED lines=15> */
.L_x_4615:
        /* <DEDUP_REMOVED lines=15> */
.L_x_4616:
        /* <DEDUP_REMOVED lines=15> */
.L_x_4617:
        /* <DEDUP_REMOVED lines=15> */
.L_x_4618:
        /* <DEDUP_REMOVED lines=15> */
.L_x_4619:
        /* <DEDUP_REMOVED lines=15> */
.L_x_4620:
        /* <DEDUP_REMOVED lines=10> */
.L_x_4603:
[----:B------:R-:W-:Y:S05]  /*14e20*/  BSYNC B1 ;  /* 0x0000000000017941 */ /* 0x000fea0003800000 */
.L_x_4602:
        /* <DEDUP_REMOVED lines=9> */
.L_x_4640:
        /* <DEDUP_REMOVED lines=11> */
.L_x_4755:
[----:B------:R-:W-:Y:S05]  /*14f70*/  BSYNC B2 ;  /* 0x0000000000027941 */ /* 0x000fea0003800000 */
.L_x_4623:
        /* <DEDUP_REMOVED lines=9> */
.L_x_4626:
[----:B------:R-:W-:Y:S05]  /*15010*/  BSYNC B2 ;  /* 0x0000000000027941 */ /* 0x000fea0003800000 */
.L_x_4625:
        /* <DEDUP_REMOVED lines=11> */
.L_x_4627:
        /* <DEDUP_REMOVED lines=13> */
.L_x_4756:
[----:B------:R-:W-:Y:S05]  /*151a0*/  BSYNC B2 ;  /* 0x0000000000027941 */ /* 0x000fea0003800000 */
.L_x_4628:
        /* <DEDUP_REMOVED lines=11> */
.L_x_4631:
[----:B------:R-:W-:Y:S05]  /*15260*/  BSYNC B2 ;  /* 0x0000000000027941 */ /* 0x000fea0003800000 */
.L_x_4630:
        /* <DEDUP_REMOVED lines=9> */
.L_x_4632:
        /* <DEDUP_REMOVED lines=15> */
.L_x_4633:
        /* <DEDUP_REMOVED lines=15> */
.L_x_4634:
        /* <DEDUP_REMOVED lines=15> */
.L_x_4635:
        /* <DEDUP_REMOVED lines=15> */
.L_x_4636:
        /* <DEDUP_REMOVED lines=15> */
.L_x_4637:
        /* <DEDUP_REMOVED lines=15> */
.L_x_4638:
        /* <DEDUP_REMOVED lines=15> */
.L_x_4639:
        /* <DEDUP_REMOVED lines=10> */
.L_x_4622:
[----:B------:R-:W-:Y:S05]  /*15a30*/  BSYNC B1 ;  /* 0x0000000000017941 */ /* 0x000fea0003800000 */
.L_x_4621:
        /* <DEDUP_REMOVED lines=8> */
.L_x_4596:
[----:B------:R-:W-:Y:S05]  /*15ac0*/  BSYNC B0 ;  /* 0x0000000000007941 */ /* 0x000fea0003800000 */
.L_x_4595:
        /* <DEDUP_REMOVED lines=23> */
.L_x_4642:
        /* <DEDUP_REMOVED lines=20> */
.L_x_4645:
[----:B------:R-:W-:Y:S05]  /*15d80*/  BSYNC B6 ;  /* 0x0000000000067941 */ /* 0x000fea0003800000 */
.L_x_4644:
        /* <DEDUP_REMOVED lines=20> */
.L_x_4648:
        /* <DEDUP_REMOVED lines=15> */
.L_x_4647:
[----:B------:R-:W-:Y:S05]  /*15fc0*/  BSYNC B6 ;  /* 0x0000000000067941 */ /* 0x000fea0003800000 */
.L_x_4646:
[----:B------:R-:W-:Y:S01]  /*15fd0*/  ULDC.64 UR4, c[0x0][0xaf0] ;  /* 0x0002bc0000047ab9 */ /* 0x000fe20000000a00 */
[----:B------:R-:W2:Y:S01]  /*15fe0*/  S2R R20, SR_TID.X ;  /* 0x0000000000147919 */ /* 0x000ea20000002100 */
[----:B------:R-:W-:Y:S01]  /*15ff0*/  ISETP.NE.U32.AND P0, PT, RZ, UR4, PT ;  /* 0x00000004ff007c0c */ /* 0x000fe2000bf05070 */
[----:B------:R-:W3:Y:S03]  /*16000*/  LDC R10, c[0x0][0x430] ;  /* 0x00010c00ff0a7b82 */ /* 0x000ee60000000800 */
[----:B------:R-:W-:-:S13]  /*16010*/  ISETP.NE.AND.EX P0, PT, RZ, UR5, PT, P0 ;  /* 0x00000005ff007c0c */ /* 0x000fda000bf05300 */
[----:B------:R-:W-:Y:S01]  /*16020*/  @P0 IADD3 R2, P1, R27, UR4, RZ ;  /* 0x000000041b020c10 */ /* 0x000fe2000ff3e0ff */
[----:B------:R-:W4:Y:S01]  /*16030*/  S2R R11, SR_TID.X ;  /* 0x00000000000b7919 */ /* 0x000f220000002100 */
[----:B------:R-:W-:Y:S02]  /*16040*/  ULDC UR4, c[0x0][0x320] ;  /* 0x0000c80000047ab9 */ /* 0x000fe40000000800 */
[----:B-1----:R-:W-:-:S05]  /*16050*/  @P0 IADD3.X R3, R30, UR5, RZ, P1, !PT ;  /* 0x000000051e030c10 */ /* 0x002fca0008ffe4ff */
[----:B------:R1:W5:Y:S01]  /*16060*/  @P0 LDG.E R32, desc[UR40][R2.64] ;  /* 0x0000002802200981 */ /* 0x000362000c1e1900 */
[----:B--2---:R-:W-:-:S04]  /*16070*/  LOP3.LUT R20, R20, 0x7f, RZ, 0xc0, !PT ;  /* 0x0000007f14147812 */ /* 0x004fc800078ec0ff */
[----:B------:R-:W-:Y:S02]  /*16080*/  SHF.R.U32.HI R21, RZ, 0x3, R20 ;  /* 0x00000003ff157819 */ /* 0x000fe40000011614 */
[----:B------:R-:W2:Y:S02]  /*16090*/  S2R R20, SR_TID.X ;  /* 0x0000000000147919 */ /* 0x000ea40000002100 */
[----:B--2---:R-:W-:-:S05]  /*160a0*/  IMAD.SHL.U32 R20, R20, 0x10, RZ ;  /* 0x0000001014147824 */ /* 0x004fca00078e00ff */
[----:B------:R-:W-:Y:S02]  /*160b0*/  LOP3.LUT R20, R21, 0x70, R20, 0xf8, !PT ;  /* 0x0000007015147812 */ /* 0x000fe400078ef814 */
[----:B------:R-:W2:Y:S01]  /*160c0*/  S2R R21, SR_TID.X ;  /* 0x0000000000157919 */ /* 0x000ea20000002100 */
[----:B---3--:R-:W-:Y:S01]  /*160d0*/  ISETP.NE.AND P1, PT, R10, 0x1, PT ;  /* 0x000000010a00780c */ /* 0x008fe20003f25270 */
[----:B------:R-:W-:-:S12]  /*160e0*/  VIADD R31, R31, 0xffffffc0 ;  /* 0xffffffc01f1f7836 */ /* 0x000fd80000000000 */
[----:B-1----:R-:W1:Y:S01]  /*160f0*/  @P1 LDC R3, c[0x0][0x434] ;  /* 0x00010d00ff031b82 */ /* 0x002e620000000800 */
[----:B--2---:R-:W-:-:S07]  /*16100*/  IMAD.SHL.U32 R21, R21, 0x8, RZ ;  /* 0x0000000815157824 */ /* 0x004fce00078e00ff */
[----:B------:R-:W2:Y:S01]  /*16110*/  @P1 LDC R2, c[0x0][0x438] ;  /* 0x00010e00ff021b82 */ /* 0x000ea20000000800 */
[----:B------:R-:W-:-:S04]  /*16120*/  LOP3.LUT R21, R21, 0x38, RZ, 0xc0, !PT ;  /* 0x0000003815157812 */ /* 0x000fc800078ec0ff */
[----:B------:R-:W-:-:S04]  /*16130*/  LOP3.LUT R21, R21, 0x40, RZ, 0xfc, !PT ;  /* 0x0000004015157812 */ /* 0x000fc800078efcff */
[----:B------:R-:W-:Y:S02]  /*16140*/  ISETP.GE.AND P2, PT, R21, UR4, PT ;  /* 0x0000000415007c0c */ /* 0x000fe4000bf46270 */
[----:B------:R-:W3:Y:S01]  /*16150*/  S2R R21, SR_TID.X ;  /* 0x0000000000157919 */ /* 0x000ee20000002100 */
[----:B------:R-:W-:-:S05]  /*16160*/  IMAD.IADD R4, R20, 0x1, R31 ;  /* 0x0000000114047824 */ /* 0x000fca00078e021f */
[C---:B------:R-:W-:Y:S01]  /*16170*/  ISETP.GE.AND P0, PT, R4.reuse, R35, PT ;  /* 0x000000230400720c */ /* 0x040fe20003f06270 */
[----:B------:R-:W-:Y:S02]  /*16180*/  IMAD.IADD R0, R4, 0x1, R34 ;  /* 0x0000000104007824 */ /* 0x000fe400078e0222 */
[----:B----4-:R-:W-:Y:S01]  /*16190*/  IMAD.SHL.U32 R11, R11, 0x8, RZ ;  /* 0x000000080b0b7824 */ /* 0x010fe200078e00ff */
[----:B------:R-:W-:Y:S01]  /*161a0*/  ISETP.GT.U32.OR P0, PT, R20, 0x3f, P0 ;  /* 0x0000003f1400780c */ /* 0x000fe20000704470 */
[----:B-1----:R-:W-:-:S03]  /*161b0*/  @P1 IMAD.HI.U32 R3, R0, R3, RZ ;  /* 0x0000000300031227 */ /* 0x002fc600078e00ff */
[----:B------:R-:W-:Y:S01]  /*161c0*/  LOP3.LUT R11, R11, 0x38, RZ, 0xc0, !PT ;  /* 0x000000380b0b7812 */ /* 0x000fe200078ec0ff */
[----:B0-----:R-:W-:Y:S01]  /*161d0*/  IMAD.MOV.U32 R8, RZ, RZ, R0 ;  /* 0x000000ffff087224 */ /* 0x001fe200078e0000 */
[----:B--2---:R-:W-:Y:S02]  /*161e0*/  @P1 SHF.R.U32.HI R8, RZ, R2, R3 ;  /* 0x00000002ff081219 */ /* 0x004fe40000011603 */
[----:B------:R-:W-:Y:S02]  /*161f0*/  ISETP.GE.AND P1, PT, R11, UR4, PT ;  /* 0x000000040b007c0c */ /* 0x000fe4000bf26270 */
[----:B------:R-:W-:Y:S02]  /*16200*/  LOP3.LUT R22, R22, 0xffffffbf, RZ, 0xc0, !PT ;  /* 0xffffffbf16167812 */ /* 0x000fe400078ec0ff */
[----:B------:R-:W-:Y:S01]  /*16210*/  SEL R9, RZ, 0xffffffff, P2 ;  /* 0xffffffffff097807 */ /* 0x000fe20001000000 */
[----:B------:R-:W0:Y:S01]  /*16220*/  @!P0 LDC.64 R2, c[0x0][0x428] ;  /* 0x00010a00ff028b82 */ /* 0x000e220000000a00 */
[----:B------:R-:W-:Y:S01]  /*16230*/  @P2 LOP3.LUT R22, R22, 0x40, RZ, 0xfc, !PT ;  /* 0x0000004016162812 */ /* 0x000fe200078efcff */
[----:B---3--:R-:W-:Y:S01]  /*16240*/  IMAD.SHL.U32 R21, R21, 0x8, RZ ;  /* 0x0000000815157824 */ /* 0x008fe200078e00ff */
[----:B------:R-:W-:Y:S01]  /*16250*/  SEL R4, RZ, 0x1, P1 ;  /* 0x00000001ff047807 */ /* 0x000fe20000800000 */
[----:B------:R-:W-:-:S03]  /*16260*/  IMAD.SHL.U32 R9, R9, 0x2, RZ ;  /* 0x0000000209097824 */ /* 0x000fc600078e00ff */
[----:B------:R-:W-:Y:S02]  /*16270*/  LOP3.LUT R21, R21, 0x38, RZ, 0xc0, !PT ;  /* 0x0000003815157812 */ /* 0x000fe400078ec0ff */
[----:B------:R-:W-:Y:S02]  /*16280*/  LOP3.LUT R22, R22, 0xffffff7f, RZ, 0xc0, !PT ;  /* 0xffffff7f16167812 */ /* 0x000fe400078ec0ff */
[C---:B------:R-:W-:Y:S02]  /*16290*/  LOP3.LUT R33, R21.reuse, 0x80, RZ, 0xfc, !PT ;  /* 0x0000008015217812 */ /* 0x040fe400078efcff */
[----:B------:R-:W-:Y:S02]  /*162a0*/  LOP3.LUT R21, R21, 0xc0, RZ, 0xfc, !PT ;  /* 0x000000c015157812 */ /* 0x000fe400078efcff */
[----:B------:R-:W-:Y:S02]  /*162b0*/  @P1 LOP3.LUT R22, R22, 0x80, RZ, 0xfc, !PT ;  /* 0x0000008016161812 */ /* 0x000fe400078efcff */
[----:B------:R-:W-:-:S02]  /*162c0*/  LOP3.LUT R9, R9, 0x2, R4, 0xe2, !PT ;  /* 0x0000000209097812 */ /* 0x000fc400078ee204 */
[----:B------:R-:W-:Y:S01]  /*162d0*/  ISETP.GE.AND P2, PT, R33, UR4, PT ;  /* 0x0000000421007c0c */ /* 0x000fe2000bf46270 */
[----:B------:R-:W1:Y:S01]  /*162e0*/  @!P0 LDC.64 R4, c[0x0][0x418] ;  /* 0x00010600ff048b82 */ /* 0x000e620000000a00 */
[----:B------:R-:W-:Y:S02]  /*162f0*/  ISETP.GE.AND P1, PT, R21, UR4, PT ;  /* 0x0000000415007c0c */ /* 0x000fe4000bf26270 */
[----:B------:R-:W-:Y:S02]  /*16300*/  SEL R6, RZ, 0x4, P2 ;  /* 0x00000004ff067807 */ /* 0x000fe40001000000 */
[----:B------:R-:W-:-:S04]  /*16310*/  SEL R7, RZ, 0x8, P1 ;  /* 0x00000008ff077807 */ /* 0x000fc80000800000 */
[----:B------:R-:W-:Y:S01]  /*16320*/  LOP3.LUT R9, R7, R9, R6, 0xfe, !PT ;  /* 0x0000000907097212 */ /* 0x000fe200078efe06 */
[--C-:B------:R-:W-:Y:S01]  /*16330*/  @!P0 IMAD.MOV.U32 R6, RZ, RZ, R8.reuse ;  /* 0x000000ffff068224 */ /* 0x100fe200078e0008 */
[----:B------:R-:W-:Y:S02]  /*16340*/  @!P0 SHF.R.S32.HI R7, RZ, 0x1f, R8 ;  /* 0x0000001fff078819 */ /* 0x000fe40000011408 */
[----:B------:R-:W-:-:S04]  /*16350*/  LOP3.LUT R22, R22, 0xffffffdf, RZ, 0xc0, !PT ;  /* 0xffffffdf16167812 */ /* 0x000fc800078ec0ff */
[----:B------:R-:W-:-:S04]  /*16360*/  @P2 LOP3.LUT R22, R22, 0x20, RZ, 0xfc, !PT ;  /* 0x0000002016162812 */ /* 0x000fc800078efcff */
[----:B------:R-:W-:-:S04]  /*16370*/  LOP3.LUT R22, R22, 0xffffffef, RZ, 0xc0, !PT ;  /* 0xffffffef16167812 */ /* 0x000fc800078ec0ff */
[----:B------:R-:W-:Y:S02]  /*16380*/  @P1 LOP3.LUT R22, R22, 0x10, RZ, 0xfc, !PT ;  /* 0x0000001016161812 */ /* 0x000fe400078efcff */
[----:B-----5:R-:W-:Y:S01]  /*16390*/  SHF.R.S32.HI R35, RZ, 0x1f, R32 ;  /* 0x0000001fff237819 */ /* 0x020fe20000011420 */
[----:B0-----:R-:W-:-:S04]  /*163a0*/  @!P0 IMAD.WIDE.U32 R6, R32, R2, R6 ;  /* 0x0000000220068225 */ /* 0x001fc800078e0006 */
[----:B------:R-:W-:-:S04]  /*163b0*/  @!P0 IMAD R2, R35, R2, RZ ;  /* 0x0000000223028224 */ /* 0x000fc800078e02ff */
[----:B------:R-:W-:Y:S01]  /*163c0*/  @!P0 IMAD R3, R32, R3, R2 ;  /* 0x0000000320038224 */ /* 0x000fe200078e0202 */
[----:B-1----:R-:W-:-:S03]  /*163d0*/  @!P0 LEA R4, P1, R6, R4, 0x2 ;  /* 0x0000000406048211 */ /* 0x002fc600078210ff */
[----:B------:R-:W-:Y:S02]  /*163e0*/  @!P0 IMAD.IADD R3, R7, 0x1, R3 ;  /* 0x0000000107038824 */ /* 0x000fe400078e0203 */
[----:B------:R-:W-:-:S03]  /*163f0*/  IMAD.MOV.U32 R2, RZ, RZ, RZ ;  /* 0x000000ffff027224 */ /* 0x000fc600078e00ff */
[----:B------:R-:W-:-:S05]  /*16400*/  @!P0 LEA.HI.X R5, R6, R5, R3, 0x2, P1 ;  /* 0x0000000506058211 */ /* 0x000fca00008f1403 */
[----:B------:R0:W2:Y:S01]  /*16410*/  @!P0 LDG.E R2, desc[UR40][R4.64] ;  /* 0x0000002804028981 */ /* 0x0000a2000c1e1900 */
[----:B------:R-:W1:Y:S01]  /*16420*/  S2R R33, SR_TID.X ;  /* 0x0000000000217919 */ /* 0x000e620000002100 */
[----:B------:R-:W3:Y:S01]  /*16430*/  S2R R21, SR_TID.X ;  /* 0x0000000000157919 */ /* 0x000ee20000002100 */
[----:B-1----:R-:W-:Y:S02]  /*16440*/  IMAD.SHL.U32 R33, R33, 0x8, RZ ;  /* 0x0000000821217824 */ /* 0x002fe400078e00ff */
[----:B---3--:R-:W-:-:S03]  /*16450*/  IMAD.SHL.U32 R21, R21, 0x8, RZ ;  /* 0x0000000815157824 */ /* 0x008fc600078e00ff */
[----:B------:R-:W-:-:S04]  /*16460*/  LOP3.LUT R33, R33, 0x38, RZ, 0xc0, !PT ;  /* 0x0000003821217812 */ /* 0x000fc800078ec0ff */
[----:B------:R-:W-:Y:S02]  /*16470*/  LOP3.LUT R12, R33, 0x180, RZ, 0xfc, !PT ;  /* 0x00000180210c7812 */ /* 0x000fe400078efcff */
[----:B------:R-:W-:Y:S02]  /*16480*/  LOP3.LUT R21, R21, 0x38, RZ, 0xc0, !PT ;  /* 0x0000003815157812 */ /* 0x000fe400078ec0ff */
[----:B------:R-:W-:Y:S02]  /*16490*/  ISETP.GE.AND P0, PT, R12, UR4, PT ;  /* 0x000000040c007c0c */ /* 0x000fe4000bf06270 */
[C---:B------:R-:W-:Y:S02]  /*164a0*/  LOP3.LUT R13, R21.reuse, 0x100, RZ, 0xfc, !PT ;  /* 0x00000100150d7812 */ /* 0x040fe400078efcff */
[----:B------:R-:W-:Y:S02]  /*164b0*/  LOP3.LUT R12, R21, 0x140, RZ, 0xfc, !PT ;  /* 0x00000140150c7812 */ /* 0x000fe400078efcff */
[----:B------:R-:W-:-:S02]  /*164c0*/  ISETP.GE.AND P3, PT, R13, UR4, PT ;  /* 0x000000040d007c0c */ /* 0x000fc4000bf66270 */
[----:B------:R-:W-:Y:S02]  /*164d0*/  ISETP.GE.AND P2, PT, R12, UR4, PT ;  /* 0x000000040c007c0c */ /* 0x000fe4000bf46270 */
[----:B------:R-:W-:Y:S02]  /*164e0*/  SEL R3, RZ, 0x10, P3 ;  /* 0x00000010ff037807 */ /* 0x000fe40001800000 */
[----:B0-----:R-:W-:-:S04]  /*164f0*/  SEL R4, RZ, 0x20, P2 ;  /* 0x00000020ff047807 */ /* 0x001fc80001000000 */
[----:B------:R-:W-:Y:S02]  /*16500*/  LOP3.LUT R3, R4, R9, R3, 0xfe, !PT ;  /* 0x0000000904037212 */ /* 0x000fe400078efe03 */
[----:B------:R-:W-:Y:S02]  /*16510*/  LOP3.LUT R14, R21, 0x1c0, RZ, 0xfc, !PT ;  /* 0x000001c0150e7812 */ /* 0x000fe400078efcff */
[----:B------:R-:W-:-:S04]  /*16520*/  LOP3.LUT R22, R22, 0xfffffff7, RZ, 0xc0, !PT ;  /* 0xfffffff716167812 */ /* 0x000fc800078ec0ff */
[----:B------:R-:W-:-:S04]  /*16530*/  @P3 LOP3.LUT R22, R22, 0x8, RZ, 0xfc, !PT ;  /* 0x0000000816163812 */ /* 0x000fc800078efcff */
[----:B------:R-:W-:Y:S01]  /*16540*/  LOP3.LUT R22, R22, 0xfffffffb, RZ, 0xc0, !PT ;  /* 0xfffffffb16167812 */ /* 0x000fe200078ec0ff */
[----:B------:R-:W-:-:S03]  /*16550*/  UMOV UR5, 0xffffffff ;  /* 0xffffffff00057882 */ /* 0x000fc60000000000 */
[----:B------:R-:W-:-:S04]  /*16560*/  @P2 LOP3.LUT R22, R22, 0x4, RZ, 0xfc, !PT ;  /* 0x0000000416162812 */ /* 0x000fc800078efcff */
[----:B------:R-:W-:Y:S01]  /*16570*/  LOP3.LUT R22, R22, 0xfffffffd, RZ, 0xc0, !PT ;  /* 0xfffffffd16167812 */ /* 0x000fe200078ec0ff */
[----:B--2---:R0:W-:Y:S02]  /*16580*/  STL [R1+0x4], R2 ;  /* 0x0000040201007387 */ /* 0x0041e40000100800 */
[----:B0-----:R-:W-:-:S04]  /*16590*/  SEL R2, RZ, 0x40, P0 ;  /* 0x00000040ff027807 */ /* 0x001fc80000000000 */
[----:B------:R-:W-:Y:S01]  /*165a0*/  LOP3.LUT R5, R3, R2, RZ, 0xfc, !PT ;  /* 0x0000000203057212 */ /* 0x000fe200078efcff */
[----:B------:R-:W-:-:S04]  /*165b0*/  IMAD.MOV R2, RZ, RZ, -R8 ;  /* 0x000000ffff027224 */ /* 0x000fc800078e0a08 */
[----:B------:R-:W-:Y:S01]  /*165c0*/  IMAD R0, R10, R2, R0 ;  /* 0x000000020a007224 */ /* 0x000fe200078e0200 */
[----:B------:R0:W-:Y:S01]  /*165d0*/  STL [R1+0x48], R5 ;  /* 0x0000480501007387 */ /* 0x0001e20000100800 */
[----:B------:R-:W-:Y:S01]  /*165e0*/  ISETP.GE.AND P0, PT, R14, UR4, PT ;  /* 0x000000040e007c0c */ /* 0x000fe2000bf06270 */
[----:B------:R-:W-:Y:S02]  /*165f0*/  ULDC UR4, c[0x0][0x2f4] ;  /* 0x0000bd0000047ab9 */ /* 0x000fe40000000800 */
[----:B------:R0:W-:Y:S01]  /*16600*/  STL [R1+0xc], R0 ;  /* 0x00000c0001007387 */ /* 0x0001e20000100800 */
[----:B------:R-:W-:Y:S02]  /*16610*/  SEL R33, RZ, 0x80, P0 ;  /* 0x00000080ff217807 */ /* 0x000fe40000000000 */
[----:B------:R-:W-:-:S13]  /*16620*/  ISETP.GE.AND P0, PT, R11, UR4, PT ;  /* 0x000000040b007c0c */ /* 0x000fda000bf06270 */
[----:B------:R-:W-:Y:S01]  /*16630*/  @P0 LOP3.LUT R22, R22, 0x2, RZ, 0xfc, !PT ;  /* 0x0000000216160812 */ /* 0x000fe200078efcff */
[----:B0-----:R-:W-:Y:S06]  /*16640*/  BRA.DIV UR5, `(.L_x_4649) ;  /* 0x00000056059c7947 */ /* 0x001fec000b800000 */
.L_x_4759:
[----:B------:R-:W2:Y:S01]  /*16650*/  LDL R0, [R1+0x50] ;  /* 0x0000500001007983 */ /* 0x000ea20000100800 */
[----:B------:R-:W-:Y:S02]  /*16660*/  ISETP.GT.U32.AND P1, PT, R20, 0x3f, PT ;  /* 0x0000003f1400780c */ /* 0x000fe40003f24070 */
[----:B------:R-:W-:Y:S02]  /*16670*/  LOP3.LUT R22, R22, 0xfffffeff, RZ, 0xc0, !PT ;  /* 0xfffffeff16167812 */ /* 0x000fe400078ec0ff */
[----:B------:R-:W-:Y:S02]  /*16680*/  LOP3.LUT R33, R5, R33, RZ, 0xfc, !PT ;  /* 0x0000002105217212 */ /* 0x000fe400078efcff */
[----:B------:R-:W-:Y:S02]  /*16690*/  LOP3.LUT R22, R22, 0xfffffffe, RZ, 0xc0, !PT ;  /* 0xfffffffe16167812 */ /* 0x000fe400078ec0ff */
[----:B------:R-:W-:-:S05]  /*166a0*/  SHF.R.S32.HI R30, RZ, 0x1f, R18 ;  /* 0x0000001fff1e7819 */ /* 0x000fca0000011412 */
[----:B------:R-:W-:Y:S02]  /*166b0*/  @P1 LOP3.LUT R22, R22, 0x1, RZ, 0xfc, !PT ;  /* 0x0000000116161812 */ /* 0x000fe400078efcff */
[----:B--2---:R-:W-:-:S13]  /*166c0*/  ISETP.NE.AND P0, PT, R0, 0x3, PT ;  /* 0x000000030000780c */ /* 0x004fda0003f05270 */
[----:B------:R-:W-:Y:S01]  /*166d0*/  @P0 LOP3.LUT R22, R22, 0x100, RZ, 0xfc, !PT ;  /* 0x0000010016160812 */ /* 0x000fe200078efcff */
[----:B------:R-:W-:Y:S06]  /*166e0*/  @!P0 BRA `(.L_x_4650) ;  /* 0x0000000000048947 */ /* 0x000fec0003800000 */
[----:B------:R-:W-:Y:S01]  /*166f0*/  BPT.TRAP 0x1 ;  /* 0x000000040000795c */ /* 0x000fe20000300000 */
.L_x_4650:
[----:B------:R-:W-:Y:S01]  /*16700*/  IMAD R27, R25, 0x8, R23 ;  /* 0x00000008191b7824 */ /* 0x000fe200078e0217 */
[----:B------:R-:W-:Y:S01]  /*16710*/  SHF.L.U32 R0, R28, 0x1f, RZ ;  /* 0x0000001f1c007819 */ /* 0x000fe200000006ff */
[----:B------:R-:W-:Y:S03]  /*16720*/  BSSY B0, `(.L_x_4651) ;  /* 0x0000003000007945 */ /* 0x000fe60003800000 */
[----:B------:R-:W0:Y:S02]  /*16730*/  SYNCS.PHASECHK.TRANS64.TRYWAIT P0, [R27+URZ+0x38840], R0 ;  /* 0x038840001b0075a7 */ /* 0x000e24000800017f */
[----:B0-----:R-:W-:Y:S05]  /*16740*/  @!P0 BRA `(.L_x_4652) ;  /* 0x0000005400908947 */ /* 0x001fea0003800000 */
.L_x_4760:
[----:B------:R-:W-:Y:S05]  /*16750*/  BSYNC B0 ;  /* 0x0000000000007941 */ /* 0x000fea0003800000 */
.L_x_4651:
[----:B------:R-:W0:Y:S01]  /*16760*/  LDL R2, [R1+0xc] ;  /* 0x00000c0001027983 */ /* 0x000e220000100800 */
[----:B------:R-:W-:-:S03]  /*16770*/  ULDC.64 UR4, c[0x0][0x300] ;  /* 0x0000c00000047ab9 */ /* 0x000fc60000000a00 */
[----:B------:R-:W2:Y:S04]  /*16780*/  LDL R4, [R1+0x4] ;  /* 0x0000040001047983 */ /* 0x000ea80000100800 */
[----:B------:R-:W3:Y:S01]  /*16790*/  LDL R6, [R1+0x10] ;  /* 0x0000100001067983 */ /* 0x000ee20000100800 */
[----:B------:R-:W-:Y:S01]  /*167a0*/  LOP3.LUT P2, RZ, R22, 0x2, RZ, 0xc0, !PT ;  /* 0x0000000216ff7812 */ /* 0x000fe2000784c0ff */
[----:B------:R-:W1:Y:S02]  /*167b0*/  S2R R7, SR_TID.X ;  /* 0x0000000000077919 */ /* 0x000e640000002100 */
[----:B-1----:R-:W-:-:S05]  /*167c0*/  IMAD.SHL.U32 R7, R7, 0x8, RZ ;  /* 0x0000000807077824 */ /* 0x002fca00078e00ff */
[----:B------:R-:W-:Y:S02]  /*167d0*/  LOP3.LUT R7, R7, 0x38, RZ, 0xc0, !PT ;  /* 0x0000003807077812 */ /* 0x000fe400078ec0ff */
[----:B0-----:R-:W-:Y:S02]  /*167e0*/  SHF.R.S32.HI R0, RZ, 0x1f, R2 ;  /* 0x0000001fff007819 */ /* 0x001fe40000011402 */
[----:B--2---:R-:W-:-:S03]  /*167f0*/  SHF.R.S32.HI R5, RZ, 0x1f, R4 ;  /* 0x0000001fff057819 */ /* 0x004fc60000011404 */
        /* <DEDUP_REMOVED lines=10> */
[----:B------:R-:W-:Y:S01]  /*168a0*/  ULDC.64 UR4, c[0x0][0x308] ;  /* 0x0000c20000047ab9 */ /* 0x000fe20000000a00 */
[----:B------:R-:W0:Y:S02]  /*168b0*/  S2R R4, SR_TID.X ;  /* 0x0000000000047919 */ /* 0x000e240000002100 */
[----:B------:R-:W-:Y:S02]  /*168c0*/  IMAD.IADD R3, R3, 0x1, R0 ;  /* 0x0000000103037824 */ /* 0x000fe400078e0200 */
[----:B------:R-:W-:Y:S02]  /*168d0*/  IMAD R0, R30, UR4, RZ ;  /* 0x000000041e007c24 */ /* 0x000fe4000f8e02ff */
[----:B------:R-:W-:-:S04]  /*168e0*/  IMAD.WIDE.U32 R2, R18, UR4, R2 ;  /* 0x0000000412027c25 */ /* 0x000fc8000f8e0002 */
[----:B------:R-:W-:Y:S01]  /*168f0*/  IMAD R0, R18, UR5, R0 ;  /* 0x0000000512007c24 */ /* 0x000fe2000f8e0200 */
[----:B------:R-:W-:Y:S01]  /*16900*/  ULDC.64 UR4, c[0x0][0x2e8] ;  /* 0x0000ba0000047ab9 */ /* 0x000fe20000000a00 */
[----:B0-----:R-:W-:-:S04]  /*16910*/  LOP3.LUT R4, R4, 0x7f, RZ, 0xc0, !PT ;  /* 0x0000007f04047812 */ /* 0x001fc800078ec0ff */
[----:B-1----:R-:W-:Y:S01]  /*16920*/  SHF.R.U32.HI R5, RZ, 0x3, R4 ;  /* 0x00000003ff057819 */ /* 0x002fe20000011604 */
[----:B------:R-:W-:Y:S01]  /*16930*/  IMAD.IADD R4, R3, 0x1, R0 ;  /* 0x0000000103047824 */ /* 0x000fe200078e0200 */
[C---:B------:R-:W-:Y:S01]  /*16940*/  LEA R0, P0, R2.reuse, UR4, 0x1 ;  /* 0x0000000402007c11 */ /* 0x040fe2000f8008ff */
[----:B------:R-:W-:Y:S01]  /*16950*/  UMOV UR4, 0xffffffff ;  /* 0xffffffff00047882 */ /* 0x000fe20000000000 */
[----:B---3--:R-:W-:Y:S01]  /*16960*/  IADD3 R31, -R5, R6, -R31 ;  /* 0x00000006051f7210 */ /* 0x008fe20007ffe91f */
[----:B------:R-:W-:Y:S01]  /*16970*/  IMAD R5, R25, 0x1000, R36 ;  /* 0x0000100019057824 */ /* 0x000fe200078e0224 */
[----:B------:R-:W-:Y:S02]  /*16980*/  LEA.HI.X R4, R2, UR5, R4, 0x1, P0 ;  /* 0x0000000502047c11 */ /* 0x000fe400080f0c04 */
[----:B------:R-:W-:Y:S01]  /*16990*/  ISETP.GE.AND P0, PT, R31, 0x1, PT ;  /* 0x000000011f00780c */ /* 0x000fe20003f06270 */
[----:B------:R-:W-:-:S12]  /*169a0*/  BRA.DIV UR4, `(.L_x_4653) ;  /* 0x00000056040c7947 */ /* 0x000fd8000b800000 */
        /* <DEDUP_REMOVED lines=32> */
.L_x_4770:
        /* <DEDUP_REMOVED lines=10> */
.L_x_4654:
        /* <DEDUP_REMOVED lines=11> */
.L_x_4655:
[----:B------:R1:W5:Y:S01]  /*16d00*/  LDL.LU R0, [R1+0x20] ;  /* 0x0000200001007983 */ /* 0x0003620000300800 */
[----:B------:R1:W-:Y:S03]  /*16d10*/  SYNCS.ARRIVE.TRANS64.A1T0 RZ, [R27+URZ+0x38830], RZ ;  /* 0x038830ff1bff79a7 */ /* 0x0003e6000810003f */
[----:B0-----:R1:W5:Y:S02]  /*16d20*/  LDL R2, [R1] ;  /* 0x0000000001027983 */ /* 0x0013640000100800 */
[----:B------:R-:W-:Y:S05]  /*16d30*/  WARPSYNC.ALL ;  /* 0x0000000000007948 */ /* 0x000fea0003800000 */
[----:B------:R-:W-:Y:S01]  /*16d40*/  ULDC.64 UR4, c[0x0][0xaf8] ;  /* 0x0002be0000047ab9 */ /* 0x000fe20000000a00 */
[----:B------:R-:W-:Y:S01]  /*16d50*/  BSSY B6, `(.L_x_4656) ;  /* 0x000001d000067945 */ /* 0x000fe20003800000 */
[----:B------:R-:W-:Y:S01]  /*16d60*/  BAR.SYNC.DEFER_BLOCKING 0x8, 0x100 ;  /* 0x0204000000007b1d */ /* 0x000fe20000010000 */
[----:B------:R-:W-:-:S04]  /*16d70*/  ISETP.NE.U32.AND P0, PT, RZ, UR4, PT ;  /* 0x00000004ff007c0c */ /* 0x000fc8000bf05070 */
[----:B------:R-:W-:-:S04]  /*16d80*/  ISETP.NE.AND.EX P0, PT, RZ, UR5, PT, P0 ;  /* 0x00000005ff007c0c */ /* 0x000fc8000bf05300 */
[----:B------:R-:W-:-:S05]  /*16d90*/  SEL R4, R37, RZ, !P0 ;  /* 0x000000ff25047207 */ /* 0x000fca0004000000 */
[----:B------:R0:W-:Y:S01]  /*16da0*/  STL [R1+0x14], R4 ;  /* 0x0000140401007387 */ /* 0x0001e20000100800 */
[----:B-----5:R-:W-:Y:S01]  /*16db0*/  SEL R3, R0, RZ, !P0 ;  /* 0x000000ff00037207 */ /* 0x020fe20004000000 */
[----:B------:R-:W-:-:S04]  /*16dc0*/  VIADD R0, R23, 0x20400 ;  /* 0x0002040017007836 */ /* 0x000fc80000000000 */
[----:B------:R0:W-:Y:S01]  /*16dd0*/  STL [R1+0x30], R3 ;  /* 0x0000300301007387 */ /* 0x0001e20000100800 */
[----:B------:R-:W-:Y:S02]  /*16de0*/  LOP3.LUT P0, RZ, R0, 0x3ff, RZ, 0xc0, !PT ;  /* 0x000003ff00ff7812 */ /* 0x000fe4000780c0ff */
[----:B------:R-:W-:-:S05]  /*16df0*/  SHF.R.S32.HI R0, RZ, 0x1f, R2 ;  /* 0x0000001fff007819 */ /* 0x000fca0000011402 */
[----:B------:R0:W-:Y:S06]  /*16e00*/  STL [R1+0x2c], R0 ;  /* 0x00002c0001007387 */ /* 0x0001ec0000100800 */
        /* <DEDUP_REMOVED lines=17> */
.L_x_4657:
[----:B------:R-:W-:Y:S05]  /*16f20*/  BSYNC B6 ;  /* 0x0000000000067941 */ /* 0x000fea0003800000 */
.L_x_4656:
[----:B------:R-:W2:Y:S01]  /*16f30*/  LDL R20, [R1+0x30] ;  /* 0x0000300001147983 */ /* 0x000ea20000100800 */
[----:B------:R-:W3:Y:S01]  /*16f40*/  LDC R6, c[0x0][0x448] ;  /* 0x00011200ff067b82 */ /* 0x000ee20000000800 */
[----:B------:R-:W-:Y:S02]  /*16f50*/  ULDC.64 UR4, c[0x0][0x298] ;  /* 0x0000a60000047ab9 */ /* 0x000fe40000000a00 */
[----:B0-----:R-:W4:Y:S04]  /*16f60*/  LDL R4, [R1+0x2c] ;  /* 0x00002c0001047983 */ /* 0x001f280000100800 */
[----:B------:R-:W4:Y:S04]  /*16f70*/  LDL R5, [R1] ;  /* 0x0000000001057983 */ /* 0x000f280000100800 */
[----:B------:R0:W5:Y:S01]  /*16f80*/  LDL R9, [R1+0x1c] ;  /* 0x00001c0001097983 */ /* 0x0001620000100800 */
[----:B------:R-:W1:Y:S01]  /*16f90*/  S2R R2, SR_TID.X ;  /* 0x0000000000027919 */ /* 0x000e620000002100 */
[----:B------:R-:W0:Y:S01]  /*16fa0*/  S2R R0, SR_TID.X ;  /* 0x0000000000007919 */ /* 0x000e220000002100 */
[----:B---3--:R-:W-:-:S13]  /*16fb0*/  ISETP.NE.AND P0, PT, R6, 0x1, PT ;  /* 0x000000010600780c */ /* 0x008fda0003f05270 */
[----:B------:R-:W3:Y:S01]  /*16fc0*/  @P0 LDC R3, c[0x0][0x450] ;  /* 0x00011400ff030b82 */ /* 0x000ee20000000800 */
[----:B-1----:R-:W-:-:S04]  /*16fd0*/  LOP3.LUT R2, R2, 0x7f, RZ, 0xc0, !PT ;  /* 0x0000007f02027812 */ /* 0x002fc800078ec0ff */
[----:B------:R-:W-:Y:S01]  /*16fe0*/  SHF.R.U32.HI R2, RZ, 0x3, R2 ;  /* 0x00000003ff027819 */ /* 0x000fe20000011602 */
[----:B0-----:R-:W-:Y:S02]  /*16ff0*/  IMAD.SHL.U32 R0, R0, 0x10, RZ ;  /* 0x0000001000007824 */ /* 0x001fe400078e00ff */
[----:B--2---:R-:W-:Y:S02]  /*17000*/  IMAD.MOV.U32 R21, RZ, RZ, R20 ;  /* 0x000000ffff157224 */ /* 0x004fe400078e0014 */
[----:B------:R-:W2:Y:S01]  /*17010*/  LDL R20, [R1+0x14] ;  /* 0x0000140001147983 */ /* 0x000ea20000100800 */
[----:B------:R-:W-:Y:S02]  /*17020*/  LOP3.LUT R0, R2, 0x70, R0, 0xf8, !PT ;  /* 0x0000007002007812 */ /* 0x000fe400078ef800 */
[----:B------:R-:W0:Y:S03]  /*17030*/  @P0 LDC R2, c[0x0][0x44c] ;  /* 0x00011300ff020b82 */ /* 0x000e260000000800 */
[----:B------:R-:W-:-:S02]  /*17040*/  IMAD R37, R17, 0x40, R0 ;  /* 0x0000004011257824 */ /* 0x000fc400078e0200 */
[----:B----4-:R-:W-:Y:S02]  /*17050*/  IMAD R4, R4, UR4, RZ ;  /* 0x0000000404047c24 */ /* 0x010fe4000f8e02ff */
[----:B------:R-:W-:Y:S02]  /*17060*/  IMAD.MOV.U32 R0, RZ, RZ, R37 ;  /* 0x000000ffff007224 */ /* 0x000fe400078e0025 */
[----:B------:R-:W-:Y:S02]  /*17070*/  IMAD R4, R5, UR5, R4 ;  /* 0x0000000505047c24 */ /* 0x000fe4000f8e0204 */
[----:B0-----:R-:W-:-:S05]  /*17080*/  @P0 IMAD.HI.U32 R2, R37, R2, RZ ;  /* 0x0000000225020227 */ /* 0x001fca00078e00ff */
[----:B---3--:R-:W-:Y:S01]  /*17090*/  @P0 SHF.R.U32.HI R0, RZ, R3, R2 ;  /* 0x00000003ff000219 */ /* 0x008fe20000011602 */
        /* <DEDUP_REMOVED lines=8> */
[----:B------:R-:W-:Y:S01]  /*17120*/  IMAD R4, R21, UR4, RZ ;  /* 0x0000000415047c24 */ /* 0x000fe2000f8e02ff */
[----:B------:R-:W0:Y:S02]  /*17130*/  S2R R7, SR_TID.X ;  /* 0x0000000000077919 */ /* 0x000e240000002100 */
[----:B0-----:R-:W-:-:S05]  /*17140*/  IMAD.SHL.U32 R7, R7, 0x8, RZ ;  /* 0x0000000807077824 */ /* 0x001fca00078e00ff */
[----:B------:R-:W-:Y:S01]  /*17150*/  LOP3.LUT R7, R7, 0x38, RZ, 0xc0, !PT ;  /* 0x0000003807077812 */ /* 0x000fe200078ec0ff */
[C---:B--2---:R-:W-:Y:S02]  /*17160*/  IMAD R4, R20.reuse, UR5, R4 ;  /* 0x0000000514047c24 */ /* 0x044fe4000f8e0204 */
[----:B------:R-:W-:Y:S01]  /*17170*/  IMAD.WIDE.U32 R2, R20, UR4, R2 ;  /* 0x0000000414027c25 */ /* 0x000fe2000f8e0002 */
[----:B------:R-:W-:-:S03]  /*17180*/  ULDC.64 UR4, c[0x0][0x2d0] ;  /* 0x0000b40000047ab9 */ /* 0x000fc60000000a00 */
[----:B------:R-:W-:Y:S01]  /*17190*/  IMAD.IADD R3, R3, 0x1, R4 ;  /* 0x0000000103037824 */ /* 0x000fe200078e0204 */
[----:B------:R-:W-:Y:S01]  /*171a0*/  SHF.R.S32.HI R4, RZ, 0x1f, R0 ;  /* 0x0000001fff047819 */ /* 0x000fe20000011400 */
[----:B------:R-:W0:Y:S04]  /*171b0*/  S2R R20, SR_TID.X ;  /* 0x0000000000147919 */ /* 0x000e280000002100 */
        /* <DEDUP_REMOVED lines=15> */
[----:B0-----:R-:W-:-:S03]  /*172b0*/  LOP3.LUT R20, R20, 0x7f, RZ, 0xc0, !PT ;  /* 0x0000007f14147812 */ /* 0x001fc600078ec0ff */
[----:B------:R-:W-:Y:S01]  /*172c0*/  LEA.HI.X R3, R2, UR5, R3, 0x1, P0 ;  /* 0x0000000502037c11 */ /* 0x000fe200080f0c03 */
[----:B------:R-:W-:Y:S01]  /*172d0*/  UMOV UR5, 0xffffffff ;  /* 0xffffffff00057882 */ /* 0x000fe20000000000 */
[----:B------:R-:W-:Y:S02]  /*172e0*/  ISETP.GE.AND P1, PT, R7, UR4, PT ;  /* 0x0000000407007c0c */ /* 0x000fe4000bf26270 */
[----:B------:R-:W-:Y:S01]  /*172f0*/  SHF.R.U32.HI R8, RZ, 0x3, R20 ;  /* 0x00000003ff087819 */ /* 0x000fe20000011614 */
[----:B------:R-:W-:Y:S10]  /*17300*/  BRA.DIV UR5, `(.L_x_4658) ;  /* 0x0000005205047947 */ /* 0x000ff4000b800000 */
[----:B------:R-:W0:Y:S01]  /*17310*/  SHFL.IDX PT, R4, R0, RZ, 0x181f ;  /* 0x00181fff00047589 */ /* 0x000e2200000e0000 */
[----:B-----5:R-:W-:Y:S02]  /*17320*/  IMAD R2, R9, R6, RZ ;  /* 0x0000000609027224 */ /* 0x020fe400078e02ff */
[----:B------:R-:W-:Y:S01]  /*17330*/  IMAD R17, R17, 0x40, R8 ;  /* 0x0000004011117824 */ /* 0x000fe200078e0208 */
[----:B------:R-:W1:Y:S03]  /*17340*/  SHFL.IDX PT, R5, R3, RZ, 0x181f ;  /* 0x00181fff03057589 */ /* 0x000e6600000e0000 */
[C---:B------:R-:W-:Y:S01]  /*17350*/  VIADD R6, R17.reuse, 0x10 ;  /* 0x0000001011067836 */ /* 0x040fe20000000000 */
[C---:B------:R-:W-:Y:S01]  /*17360*/  ISETP.GE.AND P0, PT, R17.reuse, R2, PT ;  /* 0x000000021100720c */ /* 0x040fe20003f06270 */
[----:B------:R-:W-:-:S03]  /*17370*/  VIADD R8, R17, 0x20 ;  /* 0x0000002011087836 */ /* 0x000fc60000000000 */
[----:B------:R-:W-:Y:S04]  /*17380*/  STL [R1+0x20], R6 ;  /* 0x0000200601007387 */ /* 0x000fe80000100800 */
[----:B------:R-:W-:Y:S05]  /*17390*/  STL [R1+0x24], R8 ;  /* 0x0000240801007387 */ /* 0x000fea0000100800 */
[----:B0-----:R-:W-:-:S05]  /*173a0*/  @!P0 LEA R4, P2, R7, R4, 0x1 ;  /* 0x0000000407048211 */ /* 0x001fca00078408ff */
[----:B-1----:R-:W-:-:S05]  /*173b0*/  @!P0 IMAD.X R5, RZ, RZ, R5, P2 ;  /* 0x000000ffff058224 */ /* 0x002fca00010e0605 */
[----:B------:R-:W-:Y:S01]  /*173c0*/  @!PT LDS RZ, [RZ] ;  /* 0x00000000fffff984 */ /* 0x000fe20000000800 */
[----:B------:R0:W-:Y:S01]  /*173d0*/  @!P0 LDGSTS.E.BYPASS.LTC128B.128 [R26+0x20400], desc[UR40][R4.64], !P1 ;  /* 0x20400000041a8fae */ /* 0x0001e2000c901d68 */
[----:B------:R-:W-:-:S03]  /*173e0*/  ISETP.GE.AND P0, PT, R6, R2, PT ;  /* 0x000000020600720c */ /* 0x000fc60003f06270 */
[----:B------:R-:W-:Y:S04]  /*173f0*/  SHFL.IDX PT, R6, R3, 0x2, 0x181f ;  /* 0x00581f0003067f89 */ /* 0x000fe800000e0000 */
[----:B0-----:R-:W0:Y:S04]  /*17400*/  SHFL.IDX PT, R5, R0, 0x1, 0x181f ;  /* 0x00381f0000057f89 */ /* 0x001e2800000e0000 */
[----:B------:R-:W1:Y:S04]  /*17410*/  SHFL.IDX PT, R4, R3, 0x1, 0x181f ;  /* 0x00381f0003047f89 */ /* 0x000e6800000e0000 */
[----:B------:R-:W-:Y:S01]  /*17420*/  SHFL.IDX PT, R3, R3, 0x3, 0x181f ;  /* 0x00781f0003037f89 */ /* 0x000fe200000e0000 */
[----:B0-----:R-:W-:-:S05]  /*17430*/  @!P0 LEA R5, P2, R7, R5, 0x1 ;  /* 0x0000000507058211 */ /* 0x001fca00078408ff */
[----:B-1----:R-:W-:-:S05]  /*17440*/  @!P0 IMAD.X R4, RZ, RZ, R4, P2 ;  /* 0x000000ffff048224 */ /* 0x002fca00010e0604 */
[----:B------:R-:W-:-:S04]  /*17450*/  @!P0 LOP3.LUT R5, R5, R4, RZ, 0x3c, !PT ;  /* 0x0000000405058212 */ /* 0x000fc800078e3cff */
[----:B------:R-:W-:-:S04]  /*17460*/  @!P0 LOP3.LUT R4, R5, R4, RZ, 0x3c, !PT ;  /* 0x0000000405048212 */ /* 0x000fc800078e3cff */
[----:B------:R-:W-:-:S05]  /*17470*/  @!P0 LOP3.LUT R5, R5, R4, RZ, 0x3c, !PT ;  /* 0x0000000405058212 */ /* 0x000fca00078e3cff */
[----:B------:R0:W-:Y:S01]  /*17480*/  @!P0 LDGSTS.E.BYPASS.LTC128B.128 [R26+0x20c00], desc[UR40][R4.64], !P1 ;  /* 0x20c00000041a8fae */ /* 0x0001e2000c901d68 */
[----:B------:R-:W-:-:S03]  /*17490*/  ISETP.GE.AND P0, PT, R8, R2, PT ;  /* 0x000000020800720c */ /* 0x000fc60003f06270 */
[----:B0-----:R-:W0:Y:S04]  /*174a0*/  SHFL.IDX PT, R4, R0, 0x2, 0x181f ;  /* 0x00581f0000047f89 */ /* 0x001e2800000e0000 */
[----:B------:R-:W1:Y:S06]  /*174b0*/  SHFL.IDX PT, R0, R0, 0x3, 0x181f ;  /* 0x00781f0000007f89 */ /* 0x000e6c00000e0000 */
[----:B0-----:R-:W-:-:S05]  /*174c0*/  @!P0 LEA R5, P2, R7, R4, 0x1 ;  /* 0x0000000407058211 */ /* 0x001fca00078408ff */
[----:B------:R-:W-:-:S05]  /*174d0*/  @!P0 IMAD.X R4, RZ, RZ, R6, P2 ;  /* 0x000000ffff048224 */ /* 0x000fca00010e0606 */
[----:B------:R-:W-:-:S04]  /*174e0*/  @!P0 LOP3.LUT R5, R5, R4, RZ, 0x3c, !PT ;  /* 0x0000000405058212 */ /* 0x000fc800078e3cff */
[----:B------:R-:W-:-:S04]  /*174f0*/  @!P0 LOP3.LUT R4, R5, R4, RZ, 0x3c, !PT ;  /* 0x0000000405048212 */ /* 0x000fc800078e3cff */
[----:B------:R-:W-:-:S05]  /*17500*/  @!P0 LOP3.LUT R5, R5, R4, RZ, 0x3c, !PT ;  /* 0x0000000405058212 */ /* 0x000fca00078e3cff */
[----:B-1----:R2:W-:Y:S02]  /*17510*/  @!P0 LDGSTS.E.BYPASS.LTC128B.128 [R26+0x21400], desc[UR40][R4.64], !P1 ;  /* 0x21400000041a8fae */ /* 0x0025e4000c901d68 */
.L_x_4779:
[----:B0-2---:R-:W-:-:S05]  /*17520*/  VIADD R4, R17, 0x30 ;  /* 0x0000003011047836 */ /* 0x005fca0000000000 */
[----:B------:R-:W-:Y:S01]  /*17530*/  ISETP.GE.AND P0, PT, R4, R2, PT ;  /* 0x000000020400720c */ /* 0x000fe20003f06270 */
[----:B------:R0:W-:-:S12]  /*17540*/  STL [R1+0x34], R4 ;  /* 0x0000340401007387 */ /* 0x0001d80000100800 */
[----:B------:R-:W-:-:S05]  /*17550*/  @!P0 LEA R2, P2, R7, R0, 0x1 ;  /* 0x0000000007028211 */ /* 0x000fca00078408ff */
[----:B------:R-:W-:-:S05]  /*17560*/  @!P0 IMAD.X R3, RZ, RZ, R3, P2 ;  /* 0x000000ffff038224 */ /* 0x000fca00010e0603 */
[----:B------:R-:W-:Y:S01]  /*17570*/  @!PT LDS RZ, [RZ] ;  /* 0x00000000fffff984 */ /* 0x000fe20000000800 */
[----:B------:R-:W-:Y:S01]  /*17580*/  @!PT LDS RZ, [RZ] ;  /* 0x00000000fffff984 */ /* 0x000fe20000000800 */
[----:B------:R-:W-:Y:S01]  /*17590*/  @!PT LDS RZ, [RZ] ;  /* 0x00000000fffff984 */ /* 0x000fe20000000800 */
[----:B------:R0:W-:Y:S01]  /*175a0*/  @!P0 LDGSTS.E.BYPASS.LTC128B.128 [R26+0x21c00], desc[UR40][R2.64], !P1 ;  /* 0x21c00000021a8fae */ /* 0x0001e2000c901d68 */
[----:B------:R-:W-:Y:S01]  /*175b0*/  PLOP3.LUT P0, PT, PT, PT, PT, 0x80, 0x0 ;  /* 0x000000000000781c */ /* 0x000fe20003f0f070 */
[----:B------:R-:W-:-:S12]  /*175c0*/  NOP ;  /* 0x0000000000007918 */ /* 0x000fd80000000000 */
.L_x_4659:
        /* <DEDUP_REMOVED lines=28> */
.L_x_4661:
[----:B------:R-:W-:Y:S05]  /*17790*/  BSYNC B6 ;  /* 0x0000000000067941 */ /* 0x000fea0003800000 */
.L_x_4660:
[----:B------:R-:W2:Y:S01]  /*177a0*/  LDL.LU R0, [R1+0x2c] ;  /* 0x00002c0001007983 */ /* 0x000ea20000300800 */
[----:B------:R-:W1:Y:S01]  /*177b0*/  LDC R6, c[0x0][0x448] ;  /* 0x00011200ff067b82 */ /* 0x000e620000000800 */
[----:B------:R-:W-:Y:S02]  /*177c0*/  ULDC.64 UR4, c[0x0][0x398] ;  /* 0x0000e60000047ab9 */ /* 0x000fe40000000a00 */
[----:B0-----:R-:W3:Y:S04]  /*177d0*/  LDL.LU R2, [R1] ;  /* 0x0000000001027983 */ /* 0x001ee80000300800 */
[----:B------:R-:W4:Y:S04]  /*177e0*/  LDL.LU R21, [R1+0x30] ;  /* 0x0000300001157983 */ /* 0x000f280000300800 */
[----:B------:R-:W5:Y:S01]  /*177f0*/  LDL.LU R20, [R1+0x14] ;  /* 0x0000140001147983 */ /* 0x000f620000300800 */
[----:B------:R-:W-:Y:S01]  /*17800*/  IMAD.MOV.U32 R4, RZ, RZ, R37 ;  /* 0x000000ffff047224 */ /* 0x000fe200078e0025 */
[----:B------:R-:W-:Y:S01]  /*17810*/  LOP3.LUT R22, R22, 0xfffff7ff, RZ, 0xc0, !PT ;  /* 0xfffff7ff16167812 */ /* 0x000fe200078ec0ff */
[----:B------:R-:W0:Y:S01]  /*17820*/  S2R R8, SR_TID.X ;  /* 0x0000000000087919 */ /* 0x000e220000002100 */
[----:B-1----:R-:W-:-:S13]  /*17830*/  ISETP.NE.AND P0, PT, R6, 0x1, PT ;  /* 0x000000010600780c */ /* 0x002fda0003f05270 */
[----:B------:R-:W1:Y:S01]  /*17840*/  @P0 LDC R5, c[0x0][0x450] ;  /* 0x00011400ff050b82 */ /* 0x000e620000000800 */
[----:B0-----:R-:W-:-:S05]  /*17850*/  IMAD.SHL.U32 R8, R8, 0x8, RZ ;  /* 0x0000000808087824 */ /* 0x001fca00078e00ff */
[----:B------:R-:W-:-:S04]  /*17860*/  LOP3.LUT R8, R8, 0x38, RZ, 0xc0, !PT ;  /* 0x0000003808087812 */ /* 0x000fc800078ec0ff */
[----:B------:R-:W-:Y:S01]  /*17870*/  LOP3.LUT R8, R8, 0xc0, RZ, 0xfc, !PT ;  /* 0x000000c008087812 */ /* 0x000fe200078efcff */
[----:B--2---:R-:W-:-:S04]  /*17880*/  IMAD R0, R0, UR4, RZ ;  /* 0x0000000400007c24 */ /* 0x004fc8000f8e02ff */
[C---:B---3--:R-:W-:Y:S02]  /*17890*/  IMAD R0, R2.reuse, UR5, R0 ;  /* 0x0000000502007c24 */ /* 0x048fe4000f8e0200 */
        /* <DEDUP_REMOVED lines=8> */
[----:B----4-:R-:W-:Y:S02]  /*17920*/  IMAD R0, R21, UR4, RZ ;  /* 0x0000000415007c24 */ /* 0x010fe4000f8e02ff */
[C---:B-----5:R-:W-:Y:S01]  /*17930*/  IMAD.WIDE.U32 R2, R20.reuse, UR4, R2 ;  /* 0x0000000414027c25 */ /* 0x060fe2000f8e0002 */
[----:B------:R-:W0:Y:S03]  /*17940*/  S2R R21, SR_TID.X ;  /* 0x0000000000157919 */ /* 0x000e260000002100 */
[----:B------:R-:W-:Y:S01]  /*17950*/  IMAD R0, R20, UR5, R0 ;  /* 0x0000000514007c24 */ /* 0x000fe2000f8e0200 */
[----:B------:R-:W-:Y:S01]  /*17960*/  ULDC.64 UR4, c[0x0][0x3d0] ;  /* 0x0000f40000047ab9 */ /* 0x000fe20000000a00 */
[----:B------:R-:W2:Y:S02]  /*17970*/  S2R R20, SR_TID.X ;  /* 0x0000000000147919 */ /* 0x000ea40000002100 */
[----:B------:R-:W-:-:S02]  /*17980*/  IMAD.IADD R3, R3, 0x1, R0 ;  /* 0x0000000103037824 */ /* 0x000fc400078e0200 */
[----:B------:R-:W3:Y:S01]  /*17990*/  @P0 LDC R0, c[0x0][0x44c] ;  /* 0x00011300ff000b82 */ /* 0x000ee20000000800 */
[----:B0-----:R-:W-:Y:S02]  /*179a0*/  IMAD.SHL.U32 R21, R21, 0x8, RZ ;  /* 0x0000000815157824 */ /* 0x001fe400078e00ff */
[----:B---3--:R-:W-:-:S03]  /*179b0*/  @P0 IMAD.HI.U32 R0, R37, R0, RZ ;  /* 0x0000000025000227 */ /* 0x008fc600078e00ff */
[----:B------:R-:W-:Y:S01]  /*179c0*/  LOP3.LUT R21, R21, 0x38, RZ, 0xc0, !PT ;  /* 0x0000003815157812 */ /* 0x000fe200078ec0ff */
[----:B--2---:R-:W-:Y:S01]  /*179d0*/  IMAD.SHL.U32 R20, R20, 0x8, RZ ;  /* 0x0000000814147824 */ /* 0x004fe200078e00ff */
[----:B-1----:R-:W-:Y:S02]  /*179e0*/  @P0 SHF.R.U32.HI R4, RZ, R5, R0 ;  /* 0x00000005ff040219 */ /* 0x002fe40000011600 */
[----:B------:R-:W-:Y:S02]  /*179f0*/  LOP3.LUT R7, R21, 0x80, RZ, 0xfc, !PT ;  /* 0x0000008015077812 */ /* 0x000fe400078efcff */
[--C-:B------:R-:W-:Y:S01]  /*17a00*/  SHF.R.S32.HI R5, RZ, 0x1f, R4.reuse ;  /* 0x0000001fff057819 */ /* 0x100fe20000011404 */
[----:B------:R-:W-:Y:S01]  /*17a10*/  IMAD.MOV R0, RZ, RZ, -R4 ;  /* 0x000000ffff007224 */ /* 0x000fe200078e0a04 */
[----:B------:R-:W0:Y:S01]  /*17a20*/  S2R R21, SR_TID.X ;  /* 0x0000000000157919 */ /* 0x000e220000002100 */
[----:B------:R-:W-:Y:S01]  /*17a30*/  IMAD.WIDE.U32 R2, R4, UR4, R2 ;  /* 0x0000000404027c25 */ /* 0x000fe2000f8e0002 */
[----:B------:R-:W-:-:S03]  /*17a40*/  LOP3.LUT R20, R20, 0x38, RZ, 0xc0, !PT ;  /* 0x0000003814147812 */ /* 0x000fc600078ec0ff */
[----:B------:R-:W-:Y:S02]  /*17a50*/  IMAD R0, R6, R0, R37 ;  /* 0x0000000006007224 */ /* 0x000fe400078e0225 */
        /* <DEDUP_REMOVED lines=11> */
[----:B------:R-:W-:Y:S02]  /*17b10*/  ULDC UR4, c[0x0][0x3b8] ;  /* 0x0000ee0000047ab9 */ /* 0x000fe40000000800 */
[----:B------:R-:W-:Y:S02]  /*17b20*/  ISETP.GE.AND P1, PT, R20, UR4, PT ;  /* 0x0000000414007c0c */ /* 0x000fe4000bf26270 */
[----:B------:R-:W-:Y:S01]  /*17b30*/  LEA.HI.X R4, R2, UR5, R4, 0x1, P0 ;  /* 0x0000000502047c11 */ /* 0x000fe200080f0c04 */
[----:B0-----:R-:W-:Y:S01]  /*17b40*/  IMAD.SHL.U32 R21, R21, 0x8, RZ ;  /* 0x0000000815157824 */ /* 0x001fe200078e00ff */
[----:B------:R-:W-:-:S02]  /*17b50*/  ISETP.GE.AND P0, PT, R7, UR4, PT ;  /* 0x0000000407007c0c */ /* 0x000fc4000bf06270 */
[----:B------:R-:W0:Y:S01]  /*17b60*/  S2R R7, SR_TID.X ;  /* 0x0000000000077919 */ /* 0x000e220000002100 */
[----:B------:R-:W-:Y:S02]  /*17b70*/  SEL R0, RZ, 0x1, P1 ;  /* 0x00000001ff007807 */ /* 0x000fe40000800000 */
[----:B------:R-:W-:Y:S02]  /*17b80*/  LOP3.LUT R21, R21, 0x38, RZ, 0xc0, !PT ;  /* 0x0000003815157812 */ /* 0x000fe400078ec0ff */
[----:B------:R-:W-:Y:S02]  /*17b90*/  SEL R2, RZ, 0x4, P0 ;  /* 0x00000004ff027807 */ /* 0x000fe40000000000 */
[----:B------:R-:W-:Y:S02]  /*17ba0*/  @P1 LOP3.LUT R22, R22, 0x800, RZ, 0xfc, !PT ;  /* 0x0000080016161812 */ /* 0x000fe400078efcff */
[----:B------:R-:W-:Y:S02]  /*17bb0*/  ISETP.GE.AND P5, PT, R8, UR4, PT ;  /* 0x0000000408007c0c */ /* 0x000fe4000bfa6270 */
[----:B------:R-:W-:-:S04]  /*17bc0*/  LOP3.LUT R22, R22, 0xfffffdff, RZ, 0xc0, !PT ;  /* 0xfffffdff16167812 */ /* 0x000fc800078ec0ff */
[----:B------:R-:W-:-:S04]  /*17bd0*/  @P0 LOP3.LUT R22, R22, 0x200, RZ, 0xfc, !PT ;  /* 0x0000020016160812 */ /* 0x000fc800078efcff */
[----:B------:R-:W-:Y:S01]  /*17be0*/  LOP3.LUT R22, R22, 0xfffffbff, RZ, 0xc0, !PT ;  /* 0xfffffbff16167812 */ /* 0x000fe200078ec0ff */
[----:B0-----:R-:W-:-:S05]  /*17bf0*/  IMAD.SHL.U32 R7, R7, 0x8, RZ ;  /* 0x0000000807077824 */ /* 0x001fca00078e00ff */
[----:B------:R-:W-:-:S04]  /*17c00*/  LOP3.LUT R7, R7, 0x38, RZ, 0xc0, !PT ;  /* 0x0000003807077812 */ /* 0x000fc800078ec0ff */
[----:B------:R-:W-:-:S04]  /*17c10*/  LOP3.LUT R7, R7, 0x40, RZ, 0xfc, !PT ;  /* 0x0000004007077812 */ /* 0x000fc800078efcff */
[----:B------:R-:W-:Y:S02]  /*17c20*/  ISETP.GE.AND P0, PT, R7, UR4, PT ;  /* 0x0000000407007c0c */ /* 0x000fe4000bf06270 */
[----:B------:R-:W-:Y:S02]  /*17c30*/  LOP3.LUT R7, R21, 0x100, RZ, 0xfc, !PT ;  /* 0x0000010015077812 */ /* 0x000fe400078efcff */
[----:B------:R-:W0:Y:S01]  /*17c40*/  S2R R21, SR_TID.X ;  /* 0x0000000000157919 */ /* 0x000e220000002100 */
[----:B------:R-:W-:Y:S02]  /*17c50*/  SEL R3, RZ, 0x2, P0 ;  /* 0x00000002ff037807 */ /* 0x000fe40000000000 */
[----:B------:R-:W-:Y:S02]  /*17c60*/  ISETP.GE.AND P4, PT, R7, UR4, PT ;  /* 0x0000000407007c0c */ /* 0x000fe4000bf86270 */
[----:B------:R-:W1:Y:S01]  /*17c70*/  S2R R7, SR_TID.X ;  /* 0x0000000000077919 */ /* 0x000e620000002100 */
[----:B------:R-:W-:-:S02]  /*17c80*/  IADD3 R0, R2, R3, R0 ;  /* 0x0000000302007210 */ /* 0x000fc40007ffe000 */
[----:B------:R-:W-:Y:S02]  /*17c90*/  SEL R2, RZ, 0x10, P4 ;  /* 0x00000010ff027807 */ /* 0x000fe40002000000 */
[----:B------:R-:W-:Y:S02]  /*17ca0*/  @P0 LOP3.LUT R22, R22, 0x400, RZ, 0xfc, !PT ;  /* 0x0000040016160812 */ /* 0x000fe400078efcff */
[----:B------:R-:W-:-:S04]  /*17cb0*/  SEL R3, RZ, 0x8, P5 ;  /* 0x00000008ff037807 */ /* 0x000fc80002800000 */
[----:B------:R-:W-:Y:S01]  /*17cc0*/  IADD3 R0, R2, R0, R3 ;  /* 0x0000000002007210 */ /* 0x000fe20007ffe003 */
[----:B0-----:R-:W-:Y:S02]  /*17cd0*/  IMAD.SHL.U32 R21, R21, 0x8, RZ ;  /* 0x0000000815157824 */ /* 0x001fe400078e00ff */
[----:B-1----:R-:W-:-:S03]  /*17ce0*/  IMAD.SHL.U32 R7, R7, 0x8, RZ ;  /* 0x0000000807077824 */ /* 0x002fc600078e00ff */
[----:B------:R-:W-:Y:S02]  /*17cf0*/  LOP3.LUT R21, R21, 0x38, RZ, 0xc0, !PT ;  /* 0x0000003815157812 */ /* 0x000fe400078ec0ff */
[----:B------:R-:W-:Y:S02]  /*17d00*/  LOP3.LUT R7, R7, 0x38, RZ, 0xc0, !PT ;  /* 0x0000003807077812 */ /* 0x000fe400078ec0ff */
[----:B------:R-:W-:Y:S02]  /*17d10*/  LOP3.LUT R8, R21, 0x140, RZ, 0xfc, !PT ;  /* 0x0000014015087812 */ /* 0x000fe400078efcff */
[----:B------:R-:W-:Y:S02]  /*17d20*/  LOP3.LUT R7, R7, 0x180, RZ, 0xfc, !PT ;  /* 0x0000018007077812 */ /* 0x000fe400078efcff */
[----:B------:R-:W-:Y:S02]  /*17d30*/  ISETP.GE.AND P3, PT, R8, UR4, PT ;  /* 0x0000000408007c0c */ /* 0x000fe4000bf66270 */
[----:B------:R-:W-:-:S02]  /*17d40*/  ISETP.GE.AND P0, PT, R7, UR4, PT ;  /* 0x0000000407007c0c */ /* 0x000fc4000bf06270 */
[----:B------:R-:W-:Y:S02]  /*17d50*/  LOP3.LUT R7, R21, 0x1c0, RZ, 0xfc, !PT ;  /* 0x000001c015077812 */ /* 0x000fe400078efcff */
[----:B------:R-:W-:Y:S02]  /*17d60*/  SEL R2, RZ, 0x40, P0 ;  /* 0x00000040ff027807 */ /* 0x000fe40000000000 */
[----:B------:R-:W-:Y:S02]  /*17d70*/  SEL R3, RZ, 0x20, P3 ;  /* 0x00000020ff037807 */ /* 0x000fe40001800000 */
[----:B------:R-:W-:Y:S01]  /*17d80*/  ISETP.GE.AND P0, PT, R7, UR4, PT ;  /* 0x0000000407007c0c */ /* 0x000fe2000bf06270 */
[----:B------:R-:W-:Y:S01]  /*17d90*/  UMOV UR4, 0xffffffff ;  /* 0xffffffff00047882 */ /* 0x000fe20000000000 */
[----:B------:R-:W-:Y:S02]  /*17da0*/  IADD3 R0, R2, R0, R3 ;  /* 0x0000000002007210 */ /* 0x000fe40007ffe003 */
[----:B------:R-:W-:-:S05]  /*17db0*/  SEL R7, RZ, 0x80, P0 ;  /* 0x00000080ff077807 */ /* 0x000fca0000000000 */
[----:B------:R-:W-:Y:S01]  /*17dc0*/  IMAD.IADD R7, R0, 0x1, R7 ;  /* 0x0000000100077824 */ /* 0x000fe200078e0207 */
[----:B------:R-:W-:Y:S06]  /*17dd0*/  BRA.DIV UR4, `(.L_x_4662) ;  /* 0x0000004a04907947 */ /* 0x000fec000b800000 */
[----:B------:R-:W2:Y:S04]  /*17de0*/  LDL.LU R9, [R1+0x1c] ;  /* 0x00001c0001097983 */ /* 0x000ea80000300800 */
[----:B------:R-:W3:Y:S04]  /*17df0*/  LDL.LU R3, [R1+0x24] ;  /* 0x0000240001037983 */ /* 0x000ee80000300800 */
[----:B------:R-:W4:Y:S01]  /*17e00*/  LDL.LU R8, [R1+0x20] ;  /* 0x0000200001087983 */ /* 0x000f220000300800 */
[----:B------:R-:W-:-:S03]  /*17e10*/  LOP3.LUT R22, R22, 0xffbfffff, RZ, 0xc0, !PT ;  /* 0xffbfffff16167812 */ /* 0x000fc600078ec0ff */
[----:B------:R-:W-:Y:S01]  /*17e20*/  SHFL.IDX PT, R14, R5, 0x2, 0x181f ;  /* 0x00581f00050e7f89 */ /* 0x000fe200000e0000 */
[----:B------:R-:W-:-:S04]  /*17e30*/  @P4 LOP3.LUT R22, R22, 0x400000, RZ, 0xfc, !PT ;  /* 0x0040000016164812 */ /* 0x000fc800078efcff */
[C---:B------:R-:W-:Y:S02]  /*17e40*/  LOP3.LUT P4, RZ, R22.reuse, 0x800, RZ, 0xc0, !PT ;  /* 0x0000080016ff7812 */ /* 0x040fe4000788c0ff */
[----:B------:R-:W-:-:S04]  /*17e50*/  LOP3.LUT R22, R22, 0xffdfffff, RZ, 0xc0, !PT ;  /* 0xffdfffff16167812 */ /* 0x000fc800078ec0ff */
[----:B------:R-:W-:-:S04]  /*17e60*/  @P3 LOP3.LUT R22, R22, 0x200000, RZ, 0xfc, !PT ;  /* 0x0020000016163812 */ /* 0x000fc800078efcff */
[----:B------:R-:W-:Y:S01]  /*17e70*/  LOP3.LUT P3, RZ, R22, 0x400, RZ, 0xc0, !PT ;  /* 0x0000040016ff7812 */ /* 0x000fe2000786c0ff */
[----:B--2---:R-:W-:Y:S02]  /*17e80*/  IMAD R6, R9, R6, RZ ;  /* 0x0000000609067224 */ /* 0x004fe400078e02ff */
[----:B---3--:R-:W-:-:S03]  /*17e90*/  IMAD.MOV.U32 R9, RZ, RZ, R3 ;  /* 0x000000ffff097224 */ /* 0x008fc600078e0003 */
[----:B------:R-:W-:Y:S01]  /*17ea0*/  ISETP.GE.AND P0, PT, R17, R6, PT ;  /* 0x000000061100720c */ /* 0x000fe20003f06270 */
[----:B------:R-:W0:-:S12]  /*17eb0*/  SHFL.IDX PT, R3, R5, RZ, 0x181f ;  /* 0x00181fff05037589 */ /* 0x000e1800000e0000 */
[----:B------:R-:W-:-:S04]  /*17ec0*/  @!P0 LOP3.LUT R2, R0, 0x40, RZ, 0xc0, !PT ;  /* 0x0000004000028812 */ /* 0x000fc800078ec0ff */
[----:B------:R-:W-:-:S04]  /*17ed0*/  @!P0 SHF.R.U32.HI R2, RZ, 0x2, R2 ;  /* 0x00000002ff028819 */ /* 0x000fc80000011602 */
[----:B------:R-:W-:Y:S02]  /*17ee0*/  @!P0 ISETP.NE.U32.AND P2, PT, R2, RZ, PT ;  /* 0x000000ff0200820c */ /* 0x000fe40003f45070 */
[----:B------:R-:W-:Y:S02]  /*17ef0*/  @!P0 LOP3.LUT R2, R7, 0x80, RZ, 0xc0, !PT ;  /* 0x0000008007028812 */ /* 0x000fe400078ec0ff */
[----:B0-----:R-:W-:Y:S02]  /*17f00*/  @!P0 LEA R3, P6, R20, R3, 0x1 ;  /* 0x0000000314038211 */ /* 0x001fe400078c08ff */
[----:B------:R-:W-:-:S04]  /*17f10*/  @!P0 SHF.R.U32.HI R2, RZ, 0x3, R2 ;  /* 0x00000003ff028819 */ /* 0x000fc80000011602 */
[----:B------:R-:W-:Y:S02]  /*17f20*/  @!P0 ISETP.NE.U32.AND P1, PT, R2, RZ, PT ;  /* 0x000000ff0200820c */ /* 0x000fe40003f25070 */
[----:B------:R-:W0:Y:S02]  /*17f30*/  SHFL.IDX PT, R2, R4, RZ, 0x181f ;  /* 0x00181fff04027589 */ /* 0x000e2400000e0000 */
[----:B0-----:R-:W-:Y:S01]  /*17f40*/  @!P0 IMAD.X R2, RZ, RZ, R2, P6 ;  /* 0x000000ffff028224 */ /* 0x001fe200030e0602 */
[----:B------:R-:W-:-:S04]  /*17f50*/  LOP3.LUT P6, RZ, R22, 0x200, RZ, 0xc0, !PT ;  /* 0x0000020016ff7812 */ /* 0x000fc800078cc0ff */
[----:B------:R-:W-:-:S04]  /*17f60*/  @!P0 LOP3.LUT R3, R3, R2, RZ, 0x3c, !PT ;  /* 0x0000000203038212 */ /* 0x000fc800078e3cff */
[----:B------:R-:W-:-:S04]  /*17f70*/  @!P0 LOP3.LUT R2, R3, R2, RZ, 0x3c, !PT ;  /* 0x0000000203028212 */ /* 0x000fc800078e3cff */
[----:B------:R-:W-:-:S05]  /*17f80*/  @!P0 LOP3.LUT R3, R3, R2, RZ, 0x3c, !PT ;  /* 0x0000000203038212 */ /* 0x000fca00078e3cff */
[----:B------:R-:W-:Y:S01]  /*17f90*/  @!P0 LDGSTS.E.BYPASS.LTC128B.128 [R26+0x26400], desc[UR40][R2.64], !P4 ;  /* 0x26400000021a8fae */ /* 0x000fe2000e101d68 */
[----:B------:R-:W-:-:S03]  /*17fa0*/  LOP3.LUT P4, RZ, R22, 0x400000, RZ, 0xc0, !PT ;  /* 0x0040000016ff7812 */ /* 0x000fc6000788c0ff */
[----:B------:R-:W-:Y:S01]  /*17fb0*/  @!P0 LDGSTS.E.BYPASS.LTC128B.128 [R26+0x28400], desc[UR40][R2.64+0x80], !P3 ;  /* 0x28400080021a8fae */ /* 0x000fe2000d901d68 */
[C---:B------:R-:W-:Y:S02]  /*17fc0*/  LOP3.LUT P3, RZ, R22.reuse, 0x200000, RZ, 0xc0, !PT ;  /* 0x0020000016ff7812 */ /* 0x040fe4000786c0ff */
[----:B------:R-:W-:Y:S01]  /*17fd0*/  LOP3.LUT R22, R22, 0xffefffff, RZ, 0xc0, !PT ;  /* 0xffefffff16167812 */ /* 0x000fe200078ec0ff */
[----:B------:R-:W-:Y:S03]  /*17fe0*/  @!P0 LDGSTS.E.BYPASS.LTC128B.128 [R26+0x2a400], desc[UR40][R2.64+0x100], !P6 ;  /* 0x2a400100021a8fae */ /* 0x000fe6000f101d68 */
[----:B------:R-:W-:Y:S01]  /*17ff0*/  @P6 LOP3.LUT R22, R22, 0x100000, RZ, 0xfc, !PT ;  /* 0x0010000016166812 */ /* 0x000fe200078efcff */
[----:B------:R-:W-:Y:S03]  /*18000*/  @!P0 LDGSTS.E.BYPASS.LTC128B.128 [R26+0x2c400], desc[UR40][R2.64+0x180], !P5 ;  /* 0x2c400180021a8fae */ /* 0x000fe6000e901d68 */
[C---:B------:R-:W-:Y:S01]  /*18010*/  LOP3.LUT P6, RZ, R22.reuse, 0x800, RZ, 0xc0, !PT ;  /* 0x0000080016ff7812 */ /* 0x040fe200078cc0ff */
[----:B------:R-:W-:Y:S01]  /*18020*/  @!P0 LDGSTS.E.BYPASS.LTC128B.128 [R26+0x2e400], desc[UR40][R2.64+0x200], !P4 ;  /* 0x2e400200021a8fae */ /* 0x000fe2000e101d68 */
[----:B------:R-:W-:-:S03]  /*18030*/  LOP3.LUT R22, R22, 0xffff7fff, RZ, 0xc0, !PT ;  /* 0xffff7fff16167812 */ /* 0x000fc600078ec0ff */
[----:B------:R-:W-:Y:S04]  /*18040*/  @!P0 LDGSTS.E.BYPASS.LTC128B.128 [R26+0x30400], desc[UR40][R2.64+0x280], !P3 ;  /* 0x30400280021a8fae */ /* 0x000fe8000d901d68 */
[----:B------:R-:W-:Y:S04]  /*18050*/  @!P0 LDGSTS.E.BYPASS.LTC128B.128 [R26+0x32400], desc[UR40][R2.64+0x300], P2 ;  /* 0x32400300021a8fae */ /* 0x000fe80009101d68 */
[----:B------:R0:W-:Y:S01]  /*18060*/  @!P0 LDGSTS.E.BYPASS.LTC128B.128 [R26+0x34400], desc[UR40][R2.64+0x380], P1 ;  /* 0x34400380021a8fae */ /* 0x0001e20008901d68 */
[----:B----4-:R-:W-:-:S03]  /*18070*/  ISETP.GE.AND P0, PT, R8, R6, PT ;  /* 0x000000060800720c */ /* 0x010fc60003f06270 */
[----:B------:R-:W-:Y:S10]  /*18080*/  SHFL.IDX PT, R8, R4, 0x2, 0x181f ;  /* 0x00581f0004087f89 */ /* 0x000ff400000e0000 */
[----:B0-----:R-:W-:-:S02]  /*18090*/  @!P0 LOP3.LUT R3, R0, 0x40, RZ, 0xc0, !PT ;  /* 0x0000004000038812 */ /* 0x001fc400078ec0ff */
[----:B------:R-:W-:Y:S02]  /*180a0*/  @!P0 LOP3.LUT R2, R7, 0x80, RZ, 0xc0, !PT ;  /* 0x0000008007028812 */ /* 0x000fe400078ec0ff */
[----:B------:R-:W-:Y:S02]  /*180b0*/  @!P0 SHF.R.U32.HI R3, RZ, 0x2, R3 ;  /* 0x00000002ff038819 */ /* 0x000fe40000011603 */
[----:B------:R-:W-:Y:S02]  /*180c0*/  @!P0 SHF.R.U32.HI R2, RZ, 0x3, R2 ;  /* 0x00000003ff028819 */ /* 0x000fe40000011602 */
[----:B------:R-:W-:Y:S02]  /*180d0*/  @!P0 ISETP.NE.U32.AND P2, PT, R3, RZ, PT ;  /* 0x000000ff0300820c */ /* 0x000fe40003f45070 */
[----:B------:R-:W0:Y:S01]  /*180e0*/  SHFL.IDX PT, R3, R5, 0x1, 0x181f ;  /* 0x00381f0005037f89 */ /* 0x000e2200000e0000 */
[----:B------:R-:W-:-:S03]  /*180f0*/  @!P0 ISETP.NE.U32.AND P1, PT, R2, RZ, PT ;  /* 0x000000ff0200820c */ /* 0x000fc60003f25070 */
[----:B------:R-:W1:Y:S04]  /*18100*/  SHFL.IDX PT, R2, R4, 0x1, 0x181f ;  /* 0x00381f0004027f89 */ /* 0x000e6800000e0000 */
[----:B------:R-:W2:Y:S03]  /*18110*/  SHFL.IDX PT, R4, R4, 0x3, 0x181f ;  /* 0x00781f0004047f89 */ /* 0x000ea600000e0000 */
[----:B------:R-:W-:-:S04]  /*18120*/  @P2 LOP3.LUT R22, R22, 0x8000, RZ, 0xfc, !PT ;  /* 0x0000800016162812 */ /* 0x000fc800078efcff */
[----:B------:R-:W-:-:S04]  /*18130*/  LOP3.LUT R22, R22, 0xfff7ffff, RZ, 0xc0, !PT ;  /* 0xfff7ffff16167812 */ /* 0x000fc800078ec0ff */
[----:B------:R-:W-:-:S04]  /*18140*/  @P1 LOP3.LUT R22, R22, 0x80000, RZ, 0xfc, !PT ;  /* 0x0008000016161812 */ /* 0x000fc800078efcff */
[----:B------:R-:W-:Y:S02]  /*18150*/  LOP3.LUT P1, RZ, R22, 0x8000, RZ, 0xc0, !PT ;  /* 0x0000800016ff7812 */ /* 0x000fe4000782c0ff */
[----:B0-----:R-:W-:-:S05]  /*18160*/  @!P0 LEA R3, P2, R20, R3, 0x1 ;  /* 0x0000000314038211 */ /* 0x001fca00078408ff */
[----:B-1----:R-:W-:Y:S01]  /*18170*/  @!P0 IMAD.X R2, RZ, RZ, R2, P2 ;  /* 0x000000ffff028224 */ /* 0x002fe200010e0602 */
[----:B------:R-:W-:-:S04]  /*18180*/  LOP3.LUT P2, RZ, R22, 0x400, RZ, 0xc0, !PT ;  /* 0x0000040016ff7812 */ /* 0x000fc8000784c0ff */
[----:B------:R-:W-:-:S04]  /*18190*/  @!P0 LOP3.LUT R3, R3, R2, RZ, 0x3c, !PT ;  /* 0x0000000203038212 */ /* 0x000fc800078e3cff */
[----:B------:R-:W-:-:S04]  /*181a0*/  @!P0 LOP3.LUT R2, R3, R2, RZ, 0x3c, !PT ;  /* 0x0000000203028212 */ /* 0x000fc800078e3cff */
[----:B------:R-:W-:-:S05]  /*181b0*/  @!P0 LOP3.LUT R3, R3, R2, RZ, 0x3c, !PT ;  /* 0x0000000203038212 */ /* 0x000fca00078e3cff */
[----:B------:R-:W-:Y:S01]  /*181c0*/  @!P0 LDGSTS.E.BYPASS.LTC128B.128 [R26+0x26c00], desc[UR40][R2.64], !P6 ;  /* 0x26c00000021a8fae */ /* 0x000fe2000f101d68 */
[----:B------:R-:W-:-:S03]  /*181d0*/  LOP3.LUT P6, RZ, R22, 0x100000, RZ, 0xc0, !PT ;  /* 0x0010000016ff7812 */ /* 0x000fc600078cc0ff */
[----:B------:R-:W-:Y:S10]  /*181e0*/  @!P0 LDGSTS.E.BYPASS.LTC128B.128 [R26+0x28c00], desc[UR40][R2.64+0x80], !P2 ;  /* 0x28c00080021a8fae */ /* 0x000ff4000d101d68 */
[----:B------:R-:W-:Y:S04]  /*181f0*/  @!P0 LDGSTS.E.BYPASS.LTC128B.128 [R26+0x2ac00], desc[UR40][R2.64+0x100], !P6 ;  /* 0x2ac00100021a8fae */ /* 0x000fe8000f101d68 */
[----:B------:R-:W-:Y:S04]  /*18200*/  @!P0 LDGSTS.E.BYPASS.LTC128B.128 [R26+0x2cc00], desc[UR40][R2.64+0x180], !P5 ;  /* 0x2cc00180021a8fae */ /* 0x000fe8000e901d68 */
[----:B------:R-:W-:Y:S04]  /*18210*/  @!P0 LDGSTS.E.BYPASS.LTC128B.128 [R26+0x2ec00], desc[UR40][R2.64+0x200], !P4 ;  /* 0x2ec00200021a8fae */ /* 0x000fe8000e101d68 */
[----:B------:R-:W-:Y:S04]  /*18220*/  @!P0 LDGSTS.E.BYPASS.LTC128B.128 [R26+0x30c00], desc[UR40][R2.64+0x280], !P3 ;  /* 0x30c00280021a8fae */ /* 0x000fe8000d901d68 */
[----:B------:R-:W-:Y:S01]  /*18230*/  @!P0 LDGSTS.E.BYPASS.LTC128B.128 [R26+0x32c00], desc[UR40][R2.64+0x300], P1 ;  /* 0x32c00300021a8fae */ /* 0x000fe20008901d68 */
[----:B------:R-:W-:-:S13]  /*18240*/  LOP3.LUT P1, RZ, R22, 0x80000, RZ, 0xc0, !PT ;  /* 0x0008000016ff7812 */ /* 0x000fda000782c0ff */
[----:B------:R0:W-:Y:S01]  /*18250*/  @!P0 LDGSTS.E.BYPASS.LTC128B.128 [R26+0x34c00], desc[UR40][R2.64+0x380], P1 ;  /* 0x34c00380021a8fae */ /* 0x0001e20008901d68 */
[----:B------:R-:W-:-:S13]  /*18260*/  ISETP.GE.AND P0, PT, R9, R6, PT ;  /* 0x000000060900720c */ /* 0x000fda0003f06270 */
[----:B------:R-:W-:-:S05]  /*18270*/  @!P0 LEA R9, P1, R20, R14, 0x1 ;  /* 0x0000000e14098211 */ /* 0x000fca00078208ff */
[----:B------:R-:W-:Y:S01]  /*18280*/  @!P0 IMAD.X R10, RZ, RZ, R8, P1 ;  /* 0x000000ffff0a8224 */ /* 0x000fe200008e0608 */
[----:B------:R-:W-:Y:S01]  /*18290*/  LOP3.LUT P1, RZ, R22, 0x800, RZ, 0xc0, !PT ;  /* 0x0000080016ff7812 */ /* 0x000fe2000782c0ff */
[----:B0-----:R-:W-:Y:S01]  /*182a0*/  @!P0 IMAD.MOV.U32 R2, RZ, RZ, R9 ;  /* 0x000000ffff028224 */ /* 0x001fe200078e0009 */
[----:B------:R-:W-:Y:S01]  /*182b0*/  @!P0 LOP3.LUT R8, R0, 0x40, RZ, 0xc0, !PT ;  /* 0x0000004000088812 */ /* 0x000fe200078ec0ff */
[----:B------:R-:W-:-:S03]  /*182c0*/  @!P0 IMAD.MOV.U32 R3, RZ, RZ, R10 ;  /* 0x000000ffff038224 */ /* 0x000fc600078e000a */
        /* <DEDUP_REMOVED lines=11> */
[----:B------:R-:W-:-:S13]  /*18380*/  @!P0 ISETP.NE.U32.AND P1, PT, R8, RZ, PT ;  /* 0x000000ff0800820c */ /* 0x000fda0003f25070 */
[----:B------:R0:W-:Y:S04]  /*18390*/  @!P0 LDGSTS.E.BYPASS.LTC128B.128 [R26+0x35400], desc[UR40][R2.64+0x380], P1 ;  /* 0x35400380021a8fae */ /* 0x0001e80008901d68 */
[----:B0-2---:R0:W1:Y:S02]  /*183a0*/  SHFL.IDX PT, R2, R5, 0x3, 0x181f ;  /* 0x00781f0005027f89 */ /* 0x00506400000e0000 */
.L_x_4789:
[----:B------:R-:W2:Y:S01]  /*183b0*/  LDL.LU R3, [R1+0x34] ;  /* 0x0000340001037983 */ /* 0x000ea20000300800 */
[----:B------:R-:W-:Y:S01]  /*183c0*/  BSSY B0, `(.L_x_4663) ;  /* 0x0000019000007945 */ /* 0x000fe20003800000 */
[----:B--2---:R-:W-:-:S13]  /*183d0*/  ISETP.GE.AND P0, PT, R3, R6, PT ;  /* 0x000000060300720c */ /* 0x004fda0003f06270 */
[----:B------:R-:W-:Y:S05]  /*183e0*/  @P0 BRA `(.L_x_4664) ;  /* 0x0000000000580947 */ /* 0x000fea0003800000 */
[----:B------:R-:W-:Y:S02]  /*183f0*/  LOP3.LUT R0, R0, 0x40, RZ, 0xc0, !PT ;  /* 0x0000004000007812 */ /* 0x000fe400078ec0ff */
[----:B------:R-:W-:Y:S02]  /*18400*/  LOP3.LUT P6, RZ, R22, 0x800, RZ, 0xc0, !PT ;  /* 0x0000080016ff7812 */ /* 0x000fe400078cc0ff */
[----:B-1----:R-:W-:Y:S02]  /*18410*/  LEA R2, P0, R20, R2, 0x1 ;  /* 0x0000000214027211 */ /* 0x002fe400078008ff */
[C---:B------:R-:W-:Y:S02]  /*18420*/  LOP3.LUT P2, RZ, R22.reuse, 0x400, RZ, 0xc0, !PT ;  /* 0x0000040016ff7812 */ /* 0x040fe4000784c0ff */
[----:B------:R-:W-:Y:S01]  /*18430*/  LOP3.LUT P1, RZ, R22, 0x200, RZ, 0xc0, !PT ;  /* 0x0000020016ff7812 */ /* 0x000fe2000782c0ff */
[----:B------:R-:W-:Y:S01]  /*18440*/  IMAD.X R3, RZ, RZ, R4, P0 ;  /* 0x000000ffff037224 */ /* 0x000fe200000e0604 */
[----:B------:R-:W-:-:S02]  /*18450*/  SHF.R.U32.HI R0, RZ, 0x2, R0 ;  /* 0x00000002ff007819 */ /* 0x000fc40000011600 */
[----:B------:R-:W-:Y:S02]  /*18460*/  LOP3.LUT R7, R7, 0x80, RZ, 0xc0, !PT ;  /* 0x0000008007077812 */ /* 0x000fe400078ec0ff */
[----:B------:R-:W-:Y:S01]  /*18470*/  ISETP.NE.U32.AND P0, PT, R0, RZ, PT ;  /* 0x000000ff0000720c */ /* 0x000fe20003f05070 */
[----:B------:R-:W-:Y:S01]  /*18480*/  @!PT LDS RZ, [RZ] ;  /* 0x00000000fffff984 */ /* 0x000fe20000000800 */
[----:B------:R-:W-:Y:S01]  /*18490*/  @!PT LDS RZ, [RZ] ;  /* 0x00000000fffff984 */ /* 0x000fe20000000800 */
[----:B------:R-:W-:Y:S01]  /*184a0*/  @!PT LDS RZ, [RZ] ;  /* 0x00000000fffff984 */ /* 0x000fe20000000800 */
[----:B------:R2:W-:Y:S01]  /*184b0*/  LDGSTS.E.BYPASS.LTC128B.128 [R26+0x27c00], desc[UR40][R2.64], !P6 ;  /* 0x27c00000021a7fae */ /* 0x0005e2000f101d68 */
[----:B------:R-:W-:-:S03]  /*184c0*/  SHF.R.U32.HI R7, RZ, 0x3, R7 ;  /* 0x00000003ff077819 */ /* 0x000fc60000011607 */
        /* <DEDUP_REMOVED lines=8> */
.L_x_4664:
[----:B------:R-:W-:Y:S05]  /*18550*/  BSYNC B0 ;  /* 0x0000000000007941 */ /* 0x000fea0003800000 */
.L_x_4663:
[----:B------:R-:W-:Y:S01]  /*18560*/  NOP ;  /* 0x0000000000007918 */ /* 0x000fe20000000000 */
[----:B------:R-:W-:-:S13]  /*18570*/  PLOP3.LUT P0, PT, PT, PT, PT, 0x80, 0x0 ;  /* 0x000000000000781c */ /* 0x000fda0003f0f070 */
.L_x_4665:
[----:B------:R-:W-:Y:S02]  /*18580*/  PLOP3.LUT P1, PT, P1, P0, PT, 0xa2, 0x0 ;  /* 0x000000000000781c */ /* 0x000fe40000f21472 */
[----:B------:R-:W-:-:S08]  /*18590*/  @P0 R2UR P1, UR4, R23 ;  /* 0x00000000170402ca */ /* 0x000fd00000020000 */
[----:B------:R-:W-:-:S05]  /*185a0*/  @P0 PLOP3.LUT P0, PT, P1, PT, PT, 0x80, 0x0 ;  /* 0x000000000000081c */ /* 0x000fca0000f0f070 */
[----:B------:R-:W-:Y:S01]  /*185b0*/  @!P1 SYNCS.ARRIVE.TRANS64.RED.A0T1 RZ, [UR4+0x38810], RZ ;  /* 0x038810ffffff99a7 */ /* 0x000fe20008200404 */
[----:B------:R-:W-:Y:S07]  /*185c0*/  @!P1 ARRIVES.LDGSTSBAR.64.TRANSCNT [UR4+0x38810] ;  /* 0x03881000ff0099b0 */ /* 0x000fee0008000a84 */
[----:B------:R-:W-:Y:S05]  /*185d0*/  @P0 BRA.U.ANY `(.L_x_4665) ;  /* 0xfffffffd00e80947 */ /* 0x000fea000393ffff */
[----:B-12---:R-:W2:Y:S02]  /*185e0*/  LDL.LU R2, [R1+0x28] ;  /* 0x0000280001027983 */ /* 0x006ea40000300800 */
        /* <DEDUP_REMOVED lines=9> */
[----:B------:R-:W2:Y:S03]  /*18680*/  SYNCS.PHASECHK.TRANS64.TRYWAIT P0, [R23+URZ+0x38820], R0 ;  /* 0x03882000170075a7 */ /* 0x000ea6000800017f */
[----:B-12---:R-:W-:Y:S05]  /*18690*/  @!P0 BRA `(.L_x_4667) ;  /* 0x0000004c00208947 */ /* 0x006fea0003800000 */
.L_x_4790:
[----:B------:R-:W-:Y:S05]  /*186a0*/  BSYNC B0 ;  /* 0x0000000000007941 */ /* 0x000fea0003800000 */
.L_x_4666:
[----:B------:R-:W2:Y:S02]  /*186b0*/  LDL R2, [R1+0x50] ;  /* 0x0000500001027983 */ /* 0x000ea40000100800 */
[----:B--2---:R-:W-:-:S13]  /*186c0*/  ISETP.NE.AND P0, PT, R2, 0x3, PT ;  /* 0x000000030200780c */ /* 0x004fda0003f05270 */
[----:B------:R-:W-:Y:S05]  /*186d0*/  @!P0 BRA `(.L_x_4668) ;  /* 0x0000000000048947 */ /* 0x000fea0003800000 */
[----:B------:R-:W-:Y:S01]  /*186e0*/  BPT.TRAP 0x1 ;  /* 0x000000040000795c */ /* 0x000fe20000300000 */
.L_x_4668:
[----:B-1----:R-:W-:Y:S01]  /*186f0*/  SHF.L.U32 R0, R28, 0x1f, RZ ;  /* 0x0000001f1c007819 */ /* 0x002fe200000006ff */
[----:B------:R-:W-:Y:S03]  /*18700*/  BSSY B0, `(.L_x_4669) ;  /* 0x0000003000007945 */ /* 0x000fe60003800000 */
[----:B------:R-:W1:Y:S02]  /*18710*/  SYNCS.PHASECHK.TRANS64.TRYWAIT P0, [R27+URZ+0x38860], R0 ;  /* 0x038860001b0075a7 */ /* 0x000e64000800017f */
[----:B-1----:R-:W-:Y:S05]  /*18720*/  @!P0 BRA `(.L_x_4670) ;  /* 0x0000004c00108947 */ /* 0x002fea0003800000 */
.L_x_4791:
[----:B------:R-:W-:Y:S05]  /*18730*/  BSYNC B0 ;  /* 0x0000000000007941 */ /* 0x000fea0003800000 */
.L_x_4669:
[----:B------:R-:W1:Y:S01]  /*18740*/  LDL.LU R3, [R1+0x3c] ;  /* 0x00003c0001037983 */ /* 0x000e620000300800 */
[----:B------:R-:W-:-:S03]  /*18750*/  ULDC.64 UR4, c[0x0][0x328] ;  /* 0x0000ca0000047ab9 */ /* 0x000fc60000000a00 */
[----:B------:R-:W2:Y:S04]  /*18760*/  LDL.LU R2, [R1+0xc] ;  /* 0x00000c0001027983 */ /* 0x000ea80000300800 */
[----:B0-----:R-:W3:Y:S04]  /*18770*/  LDL.LU R5, [R1+0x44] ;  /* 0x0000440001057983 */ /* 0x001ee80000300800 */
[----:B------:R-:W4:Y:S01]  /*18780*/  LDL.LU R4, [R1+0x4] ;  /* 0x0000040001047983 */ /* 0x000f220000300800 */
[----:B-1----:R-:W-:-:S04]  /*18790*/  IMAD R0, R3, UR4, RZ ;  /* 0x0000000403007c24 */ /* 0x002fc8000f8e02ff */
[C---:B--2---:R-:W-:Y:S02]  /*187a0*/  IMAD R0, R2.reuse, UR5, R0 ;  /* 0x0000000502007c24 */ /* 0x044fe4000f8e0200 */
[----:B------:R-:W-:Y:S01]  /*187b0*/  IMAD.WIDE.U32 R2, R2, UR4, RZ ;  /* 0x0000000402027c25 */ /* 0x000fe2000f8e00ff */
[----:B------:R-:W-:-:S03]  /*187c0*/  ULDC.64 UR4, c[0x0][0x338] ;  /* 0x0000ce0000047ab9 */ /* 0x000fc60000000a00 */
[----:B------:R-:W-:Y:S02]  /*187d0*/  IMAD.IADD R3, R3, 0x1, R0 ;  /* 0x0000000103037824 */ /* 0x000fe400078e0200 */
[----:B---3--:R-:W-:Y:S02]  /*187e0*/  IMAD R0, R5, UR4, RZ ;  /* 0x0000000405007c24 */ /* 0x008fe4000f8e02ff */
[----:B----4-:R-:W-:-:S04]  /*187f0*/  IMAD.WIDE.U32 R2, R4, UR4, R2 ;  /* 0x0000000404027c25 */ /* 0x010fc8000f8e0002 */
        /* <DEDUP_REMOVED lines=18> */
[C---:B------:R-:W-:Y:S01]  /*18920*/  LOP3.LUT P3, RZ, R33.reuse, 0x8, RZ, 0xc0, !PT ;  /* 0x0000000821ff7812 */ /* 0x040fe2000786c0ff */
[----:B------:R-:W2:Y:S01]  /*18930*/  SHFL.IDX PT, R3, R6, RZ, 0x181f ;  /* 0x00181fff06037589 */ /* 0x000ea200000e0000 */
[----:B------:R-:W-:Y:S02]  /*18940*/  LOP3.LUT P2, RZ, R33, 0x10, RZ, 0xc0, !PT ;  /* 0x0000001021ff7812 */ /* 0x000fe4000784c0ff */
[----:B------:R-:W-:Y:S01]  /*18950*/  LOP3.LUT R22, R22, 0xfffffdff, RZ, 0xc0, !PT ;  /* 0xfffffdff16167812 */ /* 0x000fe200078ec0ff */
[----:B0-----:R-:W-:-:S05]  /*18960*/  IMAD.SHL.U32 R7, R7, 0x8, RZ ;  /* 0x0000000807077824 */ /* 0x001fca00078e00ff */
[----:B------:R-:W-:-:S05]  /*18970*/  LOP3.LUT R7, R7, 0x38, RZ, 0xc0, !PT ;  /* 0x0000003807077812 */ /* 0x000fca00078ec0ff */
[----:B------:R-:W-:Y:S01]  /*18980*/  IMAD.SHL.U32 R0, R7, 0x2, RZ ;  /* 0x0000000207007824 */ /* 0x000fe200078e00ff */
[----:B------:R-:W-:-:S04]  /*18990*/  LOP3.LUT R7, R33, 0x1, RZ, 0xc0, !PT ;  /* 0x0000000121077812 */ /* 0x000fc800078ec0ff */
[----:B-1----:R-:W-:Y:S02]  /*189a0*/  IADD3 R2, P0, R2, R0, RZ ;  /* 0x0000000002027210 */ /* 0x002fe40007f1e0ff */
[----:B------:R-:W-:Y:S02]  /*189b0*/  ISETP.NE.U32.AND P1, PT, R7, 0x1, PT ;  /* 0x000000010700780c */ /* 0x000fe40003f25070 */
[----:B------:R-:W-:Y:S01]  /*189c0*/  PRMT R7, R33, 0x8880, RZ ;  /* 0x0000888021077816 */ /* 0x000fe200000000ff */
[----:B--2---:R-:W-:Y:S01]  /*189d0*/  IMAD.X R3, RZ, RZ, R3, P0 ;  /* 0x000000ffff037224 */ /* 0x004fe200000e0603 */
[----:B------:R-:W-:-:S09]  /*189e0*/  ISETP.LT.OR P0, PT, R31, 0x1, P1 ;  /* 0x000000011f00780c */ /* 0x000fd20000f01670 */
[----:B------:R-:W-:Y:S02]  /*189f0*/  @P1 LOP3.LUT R22, R22, 0x200, RZ, 0xfc, !PT ;  /* 0x0000020016161812 */ /* 0x000fe400078efcff */
[----:B------:R-:W-:Y:S02]  /*18a00*/  LOP3.LUT P1, RZ, R33, 0x20, RZ, 0xc0, !PT ;  /* 0x0000002021ff7812 */ /* 0x000fe4000782c0ff */
[----:B------:R-:W-:Y:S01]  /*18a10*/  @!PT LDS RZ, [RZ] ;  /* 0x00000000fffff984 */ /* 0x000fe20000000800 */
[----:B------:R-:W-:Y:S01]  /*18a20*/  LDGSTS.E.BYPASS.LTC128B.128 [R4+0x400], desc[UR40][R2.64], !P0 ;  /* 0x0040000002047fae */ /* 0x000fe2000c101d68 */
[----:B------:R-:W-:Y:S02]  /*18a30*/  ISETP.LT.OR P0, PT, R31, 0x1, !P5 ;  /* 0x000000011f00780c */ /* 0x000fe40006f01670 */
[----:B------:R-:W-:-:S11]  /*18a40*/  LOP3.LUT R22, R22, 0xfffffbff, RZ, 0xc0, !PT ;  /* 0xfffffbff16167812 */ /* 0x000fd600078ec0ff */
        /* <DEDUP_REMOVED lines=62> */
.L_x_4801:
        /* <DEDUP_REMOVED lines=34> */
.L_x_4672:
        /* <DEDUP_REMOVED lines=11> */
.L_x_4673:
        /* <DEDUP_REMOVED lines=9> */
[----:B--2---:R-:W-:Y:S02]  /*19190*/  LOP3.LUT R2, R2, 0x40, RZ, 0xc0, !PT ;  /* 0x0000004002027812 */ /* 0x004fe400078ec0ff */
[----:B---3--:R-:W-:Y:S02]  /*191a0*/  LEA.HI.SX32 R7, R3, 0xfffffffe, 0x1a ;  /* 0xfffffffe03077811 */ /* 0x008fe400078fd2ff */
[----:B------:R-:W-:-:S07]  /*191b0*/  SHF.R.U32.HI R33, RZ, 0x2, R2 ;  /* 0x00000002ff217819 */ /* 0x000fce0000011602 */
.L_x_4688:
[----:B--2---:R-:W2:Y:S01]  /*191c0*/  LDL R10, [R1+0x50] ;  /* 0x00005000010a7983 */ /* 0x004ea20000100800 */
[----:B0-----:R-:W0:Y:S01]  /*191d0*/  LDC R5, c[0x0][0x430] ;  /* 0x00010c00ff057b82 */ /* 0x001e220000000800 */
[----:B-1----:R-:W1:Y:S01]  /*191e0*/  S2R R2, SR_TID.X ;  /* 0x0000000000027919 */ /* 0x002e620000002100 */
[----:B---3--:R-:W3:Y:S01]  /*191f0*/  S2R R8, SR_TID.X ;  /* 0x0000000000087919 */ /* 0x008ee20000002100 */
[----:B0-----:R-:W-:Y:S02]  /*19200*/  ISETP.NE.AND P0, PT, R5, 0x1, PT ;  /* 0x000000010500780c */ /* 0x001fe40003f05270 */
[----:B-1----:R-:W-:-:S11]  /*19210*/  LOP3.LUT R2, R2, 0x7f, RZ, 0xc0, !PT ;  /* 0x0000007f02027812 */ /* 0x002fd600078ec0ff */
[----:B------:R-:W0:Y:S01]  /*19220*/  @P0 LDC R6, c[0x0][0x434] ;  /* 0x00010d00ff060b82 */ /* 0x000e220000000800 */
[----:B---3--:R-:W-:Y:S01]  /*19230*/  IMAD.SHL.U32 R8, R8, 0x10, RZ ;  /* 0x0000001008087824 */ /* 0x008fe200078e00ff */
[----:B------:R-:W-:-:S04]  /*19240*/  SHF.R.U32.HI R2, RZ, 0x3, R2 ;  /* 0x00000003ff027819 */ /* 0x000fc80000011602 */
[----:B------:R-:W-:Y:S02]  /*19250*/  LOP3.LUT R8, R2, 0x70, R8, 0xf8, !PT ;  /* 0x0000007002087812 */ /* 0x000fe400078ef808 */
[----:B------:R-:W1:Y:S02]  /*19260*/  @P0 LDC R3, c[0x0][0x438] ;  /* 0x00010e00ff030b82 */ /* 0x000e640000000800 */
[----:B------:R-:W-:Y:S01]  /*19270*/  ISETP.GT.U32.AND P1, PT, R8, 0x3f, PT ;  /* 0x0000003f0800780c */ /* 0x000fe20003f24070 */
[----:B------:R-:W-:-:S04]  /*19280*/  IMAD R4, R7, 0x40, R34 ;  /* 0x0000004007047824 */ /* 0x000fc800078e0222 */
[----:B------:R-:W-:-:S08]  /*19290*/  IMAD.IADD R4, R8, 0x1, R4 ;  /* 0x0000000108047824 */ /* 0x000fd000078e0204 */
[----:B------:R-:W3:Y:S01]  /*192a0*/  @!P1 LDC.64 R8, c[0x0][0x428] ;  /* 0x00010a00ff089b82 */ /* 0x000ee20000000a00 */
[----:B0-----:R-:W-:-:S04]  /*192b0*/  @P0 IMAD.HI.U32 R6, R4, R6, RZ ;  /* 0x0000000604060227 */ /* 0x001fc800078e00ff */
[----:B------:R-:W-:Y:S01]  /*192c0*/  IMAD.MOV.U32 R2, RZ, RZ, R4 ;  /* 0x000000ffff027224 */ /* 0x000fe200078e0004 */
[----:B-1----:R-:W-:-:S05]  /*192d0*/  @P0 SHF.R.U32.HI R2, RZ, R3, R6 ;  /* 0x00000003ff020219 */ /* 0x002fca0000011606 */
[----:B------:R-:W-:-:S04]  /*192e0*/  IMAD.MOV R3, RZ, RZ, -R2 ;  /* 0x000000ffff037224 */ /* 0x000fc800078e0a02 */
[----:B------:R-:W-:Y:S01]  /*192f0*/  IMAD R5, R5, R3, R4 ;  /* 0x0000000305057224 */ /* 0x000fe200078e0204 */
[--C-:B------:R-:W-:Y:S01]  /*19300*/  @!P1 SHF.R.S32.HI R3, RZ, 0x1f, R2.reuse ;  /* 0x0000001fff039819 */ /* 0x100fe20000011402 */
[-C--:B---3--:R-:W-:Y:S02]  /*19310*/  @!P1 IMAD R4, R35, R8.reuse, RZ ;  /* 0x0000000823049224 */ /* 0x088fe400078e02ff */
[----:B------:R-:W-:-:S04]  /*19320*/  @!P1 IMAD.WIDE.U32 R2, R32, R8, R2 ;  /* 0x0000000820029225 */ /* 0x000fc800078e0002 */
[----:B------:R-:W-:Y:S02]  /*19330*/  @!P1 IMAD R4, R32, R9, R4 ;  /* 0x0000000920049224 */ /* 0x000fe400078e0204 */
[----:B------:R-:W0:Y:S02]  /*19340*/  @!P1 LDC.64 R8, c[0x0][0x418] ;  /* 0x00010600ff089b82 */ /* 0x000e240000000a00 */
[----:B------:R-:W-:Y:S02]  /*19350*/  @!P1 IMAD.IADD R3, R4, 0x1, R3 ;  /* 0x0000000104039824 */ /* 0x000fe400078e0203 */
[----:B------:R-:W-:Y:S02]  /*19360*/  IMAD.MOV.U32 R4, RZ, RZ, RZ ;  /* 0x000000ffff047224 */ /* 0x000fe400078e00ff */
[----:B------:R-:W-:Y:S01]  /*19370*/  VIADD R25, R25, 0x1 ;  /* 0x0000000119197836 */ /* 0x000fe20000000000 */
[----:B0-----:R-:W-:-:S04]  /*19380*/  @!P1 LEA R8, P0, R2, R8, 0x2 ;  /* 0x0000000802089211 */ /* 0x001fc800078010ff */
[----:B------:R-:W-:Y:S02]  /*19390*/  @!P1 LEA.HI.X R9, R2, R9, R3, 0x2, P0 ;  /* 0x0000000902099211 */ /* 0x000fe400000f1403 */
[----:B------:R-:W-:-:S03]  /*193a0*/  ISETP.NE.AND P0, PT, R25, 0x2, PT ;  /* 0x000000021900780c */ /* 0x000fc60003f05270 */
[----:B------:R0:W5:Y:S01]  /*193b0*/  @!P1 LDG.E R4, desc[UR40][R8.64] ;  /* 0x0000002808049981 */ /* 0x000162000c1e1900 */
[----:B------:R-:W-:Y:S01]  /*193c0*/  SEL R2, RZ, 0x1, P0 ;  /* 0x00000001ff027807 */ /* 0x000fe20000000000 */
[----:B------:R-:W-:Y:S05]  /*193d0*/  YIELD ;  /* 0x0000000000007946 */ /* 0x000fea0003800000 */
[----:B------:R-:W-:Y:S01]  /*193e0*/  LOP3.LUT R28, R28, R2, RZ, 0x3c, !PT ;  /* 0x000000021c1c7212 */ /* 0x000fe200078e3cff */
[----:B------:R-:W-:Y:S01]  /*193f0*/  IMAD.MOV.U32 R2, RZ, RZ, R7 ;  /* 0x000000ffff027224 */ /* 0x000fe200078e0007 */
[----:B------:R-:W-:Y:S01]  /*19400*/  SEL R25, R25, RZ, P0 ;  /* 0x000000ff19197207 */ /* 0x000fe20000000000 */
[----:B------:R-:W-:-:S03]  /*19410*/  VIADD R7, R7, 0xffffffff ;  /* 0xffffffff07077836 */ /* 0x000fc60000000000 */
[----:B------:R-:W-:Y:S02]  /*19420*/  ISETP.GT.AND P3, PT, R2, RZ, PT ;  /* 0x000000ff0200720c */ /* 0x000fe40003f64270 */
[----:B--2---:R-:W-:-:S13]  /*19430*/  ISETP.NE.AND P1, PT, R10, 0x3, PT ;  /* 0x000000030a00780c */ /* 0x004fda0003f25270 */
[----:B0-----:R-:W-:Y:S05]  /*19440*/  @!P1 BRA `(.L_x_4676) ;  /* 0x0000000000049947 */ /* 0x001fea0003800000 */
[----:B------:R-:W-:Y:S01]  /*19450*/  BPT.TRAP 0x1 ;  /* 0x000000040000795c */ /* 0x000fe20000300000 */
.L_x_4676:
[----:B------:R-:W-:Y:S01]  /*19460*/  IMAD R6, R25, 0x8, R23 ;  /* 0x0000000819067824 */ /* 0x000fe200078e0217 */
[----:B------:R-:W-:Y:S01]  /*19470*/  SHF.L.U32 R21, R28, 0x1f, RZ ;  /* 0x0000001f1c157819 */ /* 0x000fe200000006ff */
[----:B------:R-:W-:Y:S01]  /*19480*/  BSSY B1, `(.L_x_4677) ;  /* 0x0000004000017945 */ /* 0x000fe20003800000 */
[----:B------:R-:W-:Y:S02]  /*19490*/  SHF.R.S32.HI R9, RZ, 0x1f, R5 ;  /* 0x0000001fff097819 */ /* 0x000fe40000011405 */
[----:B------:R-:W0:Y:S02]  /*194a0*/  SYNCS.PHASECHK.TRANS64.TRYWAIT P0, [R6+URZ+0x38840], R21 ;  /* 0x03884015060075a7 */ /* 0x000e24000800017f */
[----:B0-----:R-:W-:Y:S05]  /*194b0*/  @!P0 BRA `(.L_x_4678) ;  /* 0x0000004400e88947 */ /* 0x001fea0003800000 */
.L_x_4802:
[----:B------:R-:W-:Y:S05]  /*194c0*/  BSYNC B1 ;  /* 0x0000000000017941 */ /* 0x000fea0003800000 */
.L_x_4677:
        /* <DEDUP_REMOVED lines=42> */
.L_x_4812:
        /* <DEDUP_REMOVED lines=8> */
.L_x_4680:
[----:B------:R-:W-:Y:S02]  /*197f0*/  PLOP3.LUT P1, PT, P1, P0, PT, 0xa2, 0x0 ;  /* 0x000000000000781c */ /* 0x000fe40000f21472 */
[----:B------:R-:W-:-:S08]  /*19800*/  @P0 R2UR P1, UR4, R6 ;  /* 0x00000000060402ca */ /* 0x000fd00000020000 */
[----:B------:R-:W-:-:S05]  /*19810*/  @P0 PLOP3.LUT P0, PT, P1, PT, PT, 0x80, 0x0 ;  /* 0x000000000000081c */ /* 0x000fca0000f0f070 */
[----:B------:R-:W-:Y:S01]  /*19820*/  @!P1 SYNCS.ARRIVE.TRANS64.RED.A0T1 RZ, [UR4+0x38830], RZ ;  /* 0x038830ffffff99a7 */ /* 0x000fe20008200404 */
[----:B------:R-:W-:Y:S07]  /*19830*/  @!P1 ARRIVES.LDGSTSBAR.64.TRANSCNT [UR4+0x38830] ;  /* 0x03883000ff0099b0 */ /* 0x000fee0008000a84 */
[----:B------:R-:W-:Y:S05]  /*19840*/  @P0 BRA.U.ANY `(.L_x_4680) ;  /* 0xfffffffd00e80947 */ /* 0x000fea000393ffff */
[----:B------:R-:W-:Y:S01]  /*19850*/  NOP ;  /* 0x0000000000007918 */ /* 0x000fe20000000000 */
[----:B--2---:R-:W2:Y:S02]  /*19860*/  LDL R2, [R1+0x50] ;  /* 0x0000500001027983 */ /* 0x004ea40000100800 */
[----:B--2---:R-:W-:-:S13]  /*19870*/  ISETP.NE.AND P2, PT, R2, 0x3, PT ;  /* 0x000000030200780c */ /* 0x004fda0003f45270 */
[----:B------:R-:W-:Y:S05]  /*19880*/  @!P2 BRA `(.L_x_4681) ;  /* 0x000000000004a947 */ /* 0x000fea0003800000 */
[----:B------:R-:W-:Y:S01]  /*19890*/  BPT.TRAP 0x1 ;  /* 0x000000040000795c */ /* 0x000fe20000300000 */
.L_x_4681:
[----:B------:R2:W-:Y:S01]  /*198a0*/  SYNCS.ARRIVE.TRANS64.A1T0 RZ, [R6+URZ+0x38830], RZ ;  /* 0x038830ff06ff79a7 */ /* 0x0005e2000810003f */
[----:B------:R-:W-:Y:S05]  /*198b0*/  @!P2 BRA `(.L_x_4682) ;  /* 0x000000000004a947 */ /* 0x000fea0003800000 */
[----:B------:R-:W-:Y:S01]  /*198c0*/  BPT.TRAP 0x1 ;  /* 0x000000040000795c */ /* 0x000fe20000300000 */
.L_x_4682:
[----:B------:R-:W3:Y:S01]  /*198d0*/  SYNCS.PHASECHK.TRANS64.TRYWAIT P0, [R6+URZ+0x38860], R21 ;  /* 0x03886015060075a7 */ /* 0x000ee2000800017f */
[----:B------:R-:W-:Y:S04]  /*198e0*/  BSSY B1, `(.L_x_4683) ;  /* 0x0000002000017945 */ /* 0x000fe80003800000 */
[----:B---3--:R-:W-:Y:S05]  /*198f0*/  @!P0 BRA `(.L_x_4684) ;  /* 0x0000004800088947 */ /* 0x008fea0003800000 */
.L_x_4813:
[----:B------:R-:W-:Y:S05]  /*19900*/  BSYNC B1 ;  /* 0x0000000000017941 */ /* 0x000fea0003800000 */
.L_x_4683:
[----:B------:R-:W-:Y:S01]  /*19910*/  ULDC.64 UR4, c[0x0][0x328] ;  /* 0x0000ca0000047ab9 */ /* 0x000fe20000000a00 */
[C---:B------:R-:W-:Y:S01]  /*19920*/  LOP3.LUT P5, RZ, R22.reuse, 0x8, RZ, 0xc0, !PT ;  /* 0x0000000816ff7812 */ /* 0x040fe200078ac0ff */
[----:B------:R-:W-:Y:S01]  /*19930*/  IMAD R9, R9, UR4, RZ ;  /* 0x0000000409097c24 */ /* 0x000fe2000f8e02ff */
[----:B------:R-:W-:Y:S01]  /*19940*/  LOP3.LUT P4, RZ, R22, 0x4, RZ, 0xc0, !PT ;  /* 0x0000000416ff7812 */ /* 0x000fe2000788c0ff */
[----:B------:R-:W-:-:S04]  /*19950*/  IMAD.WIDE.U32 R2, R5, UR4, RZ ;  /* 0x0000000405027c25 */ /* 0x000fc8000f8e00ff */
[----:B------:R-:W-:Y:S01]  /*19960*/  IMAD R9, R5, UR5, R9 ;  /* 0x0000000505097c24 */ /* 0x000fe2000f8e0209 */
[----:B------:R-:W-:Y:S01]  /*19970*/  ULDC.64 UR4, c[0x0][0x338] ;  /* 0x0000ce0000047ab9 */ /* 0x000fe20000000a00 */
[----:B-1----:R-:W-:Y:S02]  /*19980*/  IMAD R17, R25, 0x7000, R8 ;  /* 0x0000700019117824 */ /* 0x002fe400078e0208 */
        /* <DEDUP_REMOVED lines=15> */
[----:B------:R-:W1:Y:S01]  /*19a80*/  SHFL.IDX PT, R2, R9, RZ, 0x181f ;  /* 0x00181fff09027589 */ /* 0x000e6200000e0000 */
[C---:B------:R-:W-:Y:S01]  /*19a90*/  LOP3.LUT P1, RZ, R22.reuse, 0x80, RZ, 0xc0, !PT ;  /* 0x0000008016ff7812 */ /* 0x040fe2000782c0ff */
[----:B------:R-:W-:Y:S01]  /*19aa0*/  IMAD R17, R17, 0x2, R23 ;  /* 0x0000000211117824 */ /* 0x000fe200078e0217 */
[C---:B------:R-:W-:Y:S01]  /*19ab0*/  LOP3.LUT P2, RZ, R22.reuse, 0x40, RZ, 0xc0, !PT ;  /* 0x0000004016ff7812 */ /* 0x040fe2000784c0ff */
[----:B------:R-:W4:Y:S01]  /*19ac0*/  SHFL.IDX PT, R3, R10, RZ, 0x181f ;  /* 0x00181fff0a037589 */ /* 0x000f2200000e0000 */
[----:B------:R-:W-:-:S03]  /*19ad0*/  LOP3.LUT R22, R22, 0xfff7ffff, RZ, 0xc0, !PT ;  /* 0xfff7ffff16167812 */ /* 0x000fc600078ec0ff */
[----:B------:R-:W5:Y:S01]  /*19ae0*/  SHFL.IDX PT, R14, R9, 0x1, 0x181f ;  /* 0x00381f00090e7f89 */ /* 0x000f6200000e0000 */
[----:B------:R-:W-:-:S03]  /*19af0*/  @P3 LOP3.LUT R22, R22, 0x80000, RZ, 0xfc, !PT ;  /* 0x0008000016163812 */ /* 0x000fc600078efcff */
[----:B------:R-:W0:Y:S01]  /*19b00*/  SHFL.IDX PT, R5, R10, 0x1, 0x181f ;  /* 0x00381f000a057f89 */ /* 0x000e2200000e0000 */
[C---:B------:R-:W-:Y:S02]  /*19b10*/  LOP3.LUT P3, RZ, R22.reuse, 0x20, RZ, 0xc0, !PT ;  /* 0x0000002016ff7812 */ /* 0x040fe4000786c0ff */
[C---:B------:R-:W-:Y:S01]  /*19b20*/  LOP3.LUT P6, RZ, R22.reuse, 0x10, RZ, 0xc0, !PT ;  /* 0x0000001016ff7812 */ /* 0x040fe200078cc0ff */
[----:B------:R-:W-:Y:S01]  /*19b30*/  SHFL.IDX PT, R8, R10, 0x2, 0x181f ;  /* 0x00581f000a087f89 */ /* 0x000fe200000e0000 */
[----:B------:R-:W-:-:S03]  /*19b40*/  LOP3.LUT R22, R22, 0xffdfffff, RZ, 0xc0, !PT ;  /* 0xffdfffff16167812 */ /* 0x000fc600078ec0ff */
[----:B------:R-:W-:Y:S01]  /*19b50*/  SHFL.IDX PT, R10, R10, 0x3, 0x181f ;  /* 0x00781f000a0a7f89 */ /* 0x000fe200000e0000 */
[----:B-1----:R-:W-:-:S05]  /*19b60*/  IADD3 R2, P0, R2, R0, RZ ;  /* 0x0000000002027210 */ /* 0x002fca0007f1e0ff */
[----:B------:R-:W-:Y:S01]  /*19b70*/  @P3 LOP3.LUT R22, R22, 0x200000, RZ, 0xfc, !PT ;  /* 0x0020000016163812 */ /* 0x000fe200078efcff */
[----:B----4-:R-:W-:Y:S01]  /*19b80*/  IMAD.X R3, RZ, RZ, R3, P0 ;  /* 0x000000ffff037224 */ /* 0x010fe200000e0603 */
[----:B------:R-:W-:-:S04]  /*19b90*/  ISETP.NE.U32.AND P0, PT, R33, RZ, PT ;  /* 0x000000ff2100720c */ /* 0x000fc80003f05070 */
[----:B------:R-:W-:Y:S01]  /*19ba0*/  LDGSTS.E.BYPASS.LTC128B.128 [R17+0x400], desc[UR40][R2.64], !P1 ;  /* 0x0040000002117fae */ /* 0x000fe2000c901d68 */
[----:B------:R-:W-:-:S03]  /*19bb0*/  ISETP.NE.U32.AND P1, PT, R31, RZ, PT ;  /* 0x000000ff1f00720c */ /* 0x000fc60003f25070 */
[----:B------:R-:W-:Y:S01]  /*19bc0*/  LDGSTS.E.BYPASS.LTC128B.128 [R17+0x2400], desc[UR40][R2.64+0x80], !P2 ;  /* 0x0240008002117fae */ /* 0x000fe2000d101d68 */
[----:B-----5:R-:W-:-:S03]  /*19bd0*/  IADD3 R4, P2, R14, R0, RZ ;  /* 0x000000000e047210 */ /* 0x020fc60007f5e0ff */
[----:B------:R-:W-:Y:S01]  /*19be0*/  LDGSTS.E.BYPASS.LTC128B.128 [R17+0x4400], desc[UR40][R2.64+0x100], !P3 ;  /* 0x0440010002117fae */ /* 0x000fe2000d901d68 */
[C---:B------:R-:W-:Y:S01]  /*19bf0*/  LOP3.LUT P3, RZ, R22.reuse, 0x80, RZ, 0xc0, !PT ;  /* 0x0000008016ff7812 */ /* 0x040fe2000786c0ff */
[----:B0-----:R-:W-:Y:S01]  /*19c00*/  IMAD.X R5, RZ, RZ, R5, P2 ;  /* 0x000000ffff057224 */ /* 0x001fe200010e0605 */
        /* <DEDUP_REMOVED lines=33> */
.L_x_4823:
[----:B------:R-:W-:Y:S02]  /*19e20*/  LOP3.LUT R22, R22, 0xffefffff, RZ, 0xc0, !PT ;  /* 0xffefffff16167812 */ /* 0x000fe400078ec0ff */
[----:B-1----:R-:W-:Y:S02]  /*19e30*/  IADD3 R2, P2, R14, R0, RZ ;  /* 0x000000000e027210 */ /* 0x002fe40007f5e0ff */
        /* <DEDUP_REMOVED lines=23> */
.L_x_4686:
[----:B------:R-:W-:Y:S02]  /*19fb0*/  PLOP3.LUT P1, PT, P1, P0, PT, 0xa2, 0x0 ;  /* 0x000000000000781c */ /* 0x000fe40000f21472 */
[----:B------:R-:W-:-:S08]  /*19fc0*/  @P0 R2UR P1, UR4, R6 ;  /* 0x00000000060402ca */ /* 0x000fd00000020000 */
[----:B------:R-:W-:-:S05]  /*19fd0*/  @P0 PLOP3.LUT P0, PT, P1, PT, PT, 0x80, 0x0 ;  /* 0x000000000000081c */ /* 0x000fca0000f0f070 */
[----:B------:R-:W-:Y:S01]  /*19fe0*/  @!P1 SYNCS.ARRIVE.TRANS64.RED.A0T1 RZ, [UR4+0x38850], RZ ;  /* 0x038850ffffff99a7 */ /* 0x000fe20008200404 */
[----:B------:R-:W-:Y:S07]  /*19ff0*/  @!P1 ARRIVES.LDGSTSBAR.64.TRANSCNT [UR4+0x38850] ;  /* 0x03885000ff0099b0 */ /* 0x000fee0008000a84 */
[----:B------:R-:W-:Y:S05]  /*1a000*/  @P0 BRA.U.ANY `(.L_x_4686) ;  /* 0xfffffffd00e80947 */ /* 0x000fea000393ffff */
[----:B------:R-:W-:Y:S01]  /*1a010*/  NOP ;  /* 0x0000000000007918 */ /* 0x000fe20000000000 */
[----:B0-----:R-:W4:Y:S02]  /*1a020*/  LDL R2, [R1+0x50] ;  /* 0x0000500001027983 */ /* 0x001f240000100800 */
[----:B----4-:R-:W-:-:S13]  /*1a030*/  ISETP.NE.AND P2, PT, R2, 0x3, PT ;  /* 0x000000030200780c */ /* 0x010fda0003f45270 */
[----:B------:R-:W-:Y:S05]  /*1a040*/  @!P2 BRA `(.L_x_4687) ;  /* 0x000000000004a947 */ /* 0x000fea0003800000 */
[----:B------:R-:W-:Y:S01]  /*1a050*/  BPT.TRAP 0x1 ;  /* 0x000000040000795c */ /* 0x000fe20000300000 */
.L_x_4687:
[----:B------:R1:W-:Y:S01]  /*1a060*/  SYNCS.ARRIVE.TRANS64.A1T0 RZ, [R6+URZ+0x38850], RZ ;  /* 0x038850ff06ff79a7 */ /* 0x0003e2000810003f */
[----:B------:R-:W-:Y:S05]  /*1a070*/  @P3 BRA `(.L_x_4688) ;  /* 0xfffffff000503947 */ /* 0x000fea000383ffff */
.L_x_4675:
[----:B------:R-:W-:Y:S05]  /*1a080*/  BSYNC B0 ;  /* 0x0000000000007941 */ /* 0x000fea0003800000 */
.L_x_4674:
        /* <DEDUP_REMOVED lines=21> */
.L_x_4690:
[----:B------:R-:W-:Y:S05]  /*1a1e0*/  BSYNC B0 ;  /* 0x0000000000007941 */ /* 0x000fea0003800000 */
.L_x_4689:
[----:B------:R-:W-:-:S07]  /*1a1f0*/  SEL R25, R25, RZ, P0 ;  /* 0x000000ff19197207 */ /* 0x000fce0000000000 */
.L_x_4643:
[----:B------:R-:W-:Y:S05]  /*1a200*/  BSYNC B7 ;  /* 0x0000000000077941 */ /* 0x000fea0003800000 */
.L_x_4641:
        /* <DEDUP_REMOVED lines=11> */
.L_x_4691:
        /* <DEDUP_REMOVED lines=36> */
.L_x_4833:
[----:B------:R-:W-:Y:S02]  /*1a500*/  ULDC UR4, c[0x0][0xd38] ;  /* 0x00034e0000047ab9 */ /* 0x000fe40000000800 */
[----:B------:R-:W-:-:S04]  /*1a510*/  IMAD.U32 R16, RZ, RZ, UR4 ;  /* 0x00000004ff107e24 */ /* 0x000fc8000f8e00ff */
[----:B-1----:R-:W-:-:S04]  /*1a520*/  IMAD R5, R14, R16, RZ ;  /* 0x000000100e057224 */ /* 0x002fc800078e02ff */
[----:B------:R-:W-:-:S05]  /*1a530*/  IMAD.IADD R4, R4, 0x1, R5 ;  /* 0x0000000104047824 */ /* 0x000fca00078e0205 */
[----:B------:R-:W-:-:S13]  /*1a540*/  ISETP.GT.AND P6, PT, R4, R0, PT ;  /* 0x000000000400720c */ /* 0x000fda0003fc4270 */
[----:B------:R-:W-:Y:S05]  /*1a550*/  @P6 BRA `(.L_x_4694) ;  /* 0x00000000009c6947 */ /* 0x000fea0003800000 */
.L_x_4699:
        /* <DEDUP_REMOVED lines=14> */
.L_x_4697:
[----:B------:R-:W-:Y:S05]  /*1a640*/  BSYNC B0 ;  /* 0x0000000000007941 */ /* 0x000fea0003800000 */
.L_x_4696:
        /* <DEDUP_REMOVED lines=18> */
.L_x_4841:
[----:B------:R-:W-:Y:S02]  /*1a770*/  ULDC UR4, c[0x0][0xd38] ;  /* 0x00034e0000047ab9 */ /* 0x000fe40000000800 */
[----:B------:R-:W-:-:S04]  /*1a780*/  IMAD.U32 R16, RZ, RZ, UR4 ;  /* 0x00000004ff107e24 */ /* 0x000fc8000f8e00ff */
[----:B-1----:R-:W-:-:S04]  /*1a790*/  IMAD R5, R14, R16, RZ ;  /* 0x000000100e057224 */ /* 0x002fc800078e02ff */
[----:B------:R-:W-:-:S05]  /*1a7a0*/  IMAD.IADD R4, R5, 0x1, R4 ;  /* 0x0000000105047824 */ /* 0x000fca00078e0204 */
[----:B------:R-:W-:-:S13]  /*1a7b0*/  ISETP.GT.AND P6, PT, R4, R0, PT ;  /* 0x000000000400720c */ /* 0x000fda0003fc4270 */
[----:B------:R-:W-:Y:S05]  /*1a7c0*/  @!P6 BRA `(.L_x_4699) ;  /* 0xfffffffc0064e947 */ /* 0x000fea000383ffff */
.L_x_4694:
        /* <DEDUP_REMOVED lines=8> */
.L_x_4845:
[----:B------:R-:W-:Y:S01]  /*1a850*/  ISETP.NE.AND P0, PT, R6, RZ, PT ;  /* 0x000000ff0600720c */ /* 0x000fe20003f05270 */
[----:B------:R-:W-:-:S12]  /*1a860*/  IMAD.MOV.U32 R14, RZ, RZ, RZ ;  /* 0x000000ffff0e7224 */ /* 0x000fd800078e00ff */
[----:B------:R-:W-:Y:S05]  /*1a870*/  @!P0 BRA `(.L_x_4701) ;  /* 0x0000000000108947 */ /* 0x000fea0003800000 */
[----:B------:R-:W-:Y:S01]  /*1a880*/  UMOV UR4, 0xffffffff ;  /* 0xffffffff00047882 */ /* 0x000fe20000000000 */
[----:B------:R-:W-:Y:S02]  /*1a890*/  VIADD R12, R4, 0xffffffff ;  /* 0xffffffff040c7836 */ /* 0x000fe40000000000 */
[----:B------:R-:W-:Y:S05]  /*1a8a0*/  BRA.DIV UR4, `(.L_x_4702) ;  /* 0x0000004a04347947 */ /* 0x000fea000b800000 */
[----:B------:R3:W4:Y:S02]  /*1a8b0*/  SHFL.IDX PT, R14, R3, R12, 0x1f ;  /* 0x00001f0c030e7589 */ /* 0x00072400000e0000 */
.L_x_4701:
        /* <DEDUP_REMOVED lines=31> */
.L_x_4695:
[----:B------:R-:W-:Y:S01]  /*1aab0*/  UMOV UR4, URZ ;  /* 0x0000003f00047c82 */ /* 0x000fe20008000000 */
[----:B------:R-:W-:Y:S01]  /*1aac0*/  UMOV UR5, URZ ;  /* 0x0000003f00057c82 */ /* 0x000fe20008000000 */
[----:B------:R-:W-:Y:S01]  /*1aad0*/  ULDC UR6, c[0x0][0xd3c] ;  /* 0x00034f0000067ab9 */ /* 0x000fe20000000800 */
[----:B------:R-:W-:Y:S02]  /*1aae0*/  IMAD.MOV.U32 R16, RZ, RZ, R0 ;  /* 0x000000ffff107224 */ /* 0x000fe400078e0000 */
[----:B------:R-:W-:Y:S02]  /*1aaf0*/  IMAD.U32 R17, RZ, RZ, UR4 ;  /* 0x00000004ff117e24 */ /* 0x000fe4000f8e00ff */
[----:B------:R-:W-:Y:S02]  /*1ab00*/  IMAD.U32 R18, RZ, RZ, UR5 ;  /* 0x00000005ff127e24 */ /* 0x000fe4000f8e00ff */
[----:B------:R-:W-:-:S07]  /*1ab10*/  IMAD.U32 R19, RZ, RZ, UR6 ;  /* 0x00000006ff137e24 */ /* 0x000fce000f8e00ff */
.L_x_4703:
        /* <DEDUP_REMOVED lines=10> */
.L_x_4692:
[----:B------:R-:W-:Y:S02]  /*1abc0*/  ULDC UR4, c[0x0][0xd3c] ;  /* 0x00034f0000047ab9 */ /* 0x000fe40000000800 */
[----:B----4-:R-:W-:-:S13]  /*1abd0*/  ISETP.GE.AND P0, PT, R19, UR4, PT ;  /* 0x0000000413007c0c */ /* 0x010fda000bf06270 */
[----:B------:R-:W-:Y:S05]  /*1abe0*/  @!P0 BRA `(.L_x_4704) ;  /* 0xffffff8c00cc8947 */ /* 0x000fea000383ffff */
[----:B------:R-:W-:Y:S05]  /*1abf0*/  BSYNC B8 ;  /* 0x0000000000087941 */ /* 0x000fea0003800000 */
.L_x_4591:
        /* <DEDUP_REMOVED lines=12> */
.L_x_4848:
[----:B------:R-:W-:Y:S05]  /*1acc0*/  BSYNC B0 ;  /* 0x0000000000007941 */ /* 0x000fea0003800000 */
.L_x_4705:
[----:B------:R-:W-:-:S03]  /*1acd0*/  UMOV UR4, 0xffffffff ;  /* 0xffffffff00047882 */ /* 0x000fc60000000000 */
[----:B------:R-:W-:Y:S05]  /*1ace0*/  BRA.DIV UR4, `(.L_x_4707) ;  /* 0x00000046045c7947 */ /* 0x000fea000b800000 */
[----:B0-----:R-:W0:Y:S02]  /*1acf0*/  S2R R0, SR_TID.X ;  /* 0x0000000000007919 */ /* 0x001e240000002100 */
[----:B0-----:R-:W-:-:S04]  /*1ad00*/  SHF.R.U32.HI R0, RZ, 0x5, R0 ;  /* 0x00000005ff007819 */ /* 0x001fc80000011600 */
[----:B------:R-:W-:-:S05]  /*1ad10*/  LOP3.LUT R0, R0, 0x3, RZ, 0xc0, !PT ;  /* 0x0000000300007812 */ /* 0x000fca00078ec0ff */
[----:B------:R0:W1:Y:S02]  /*1ad20*/  SHFL.IDX PT, R14, R0, RZ, 0x1f ;  /* 0x00001fff000e7589 */ /* 0x00006400000e0000 */
.L_x_4851:
[----:B-1----:R-:W-:-:S13]  /*1ad30*/  ISETP.NE.AND P0, PT, R14, RZ, PT ;  /* 0x000000ff0e00720c */ /* 0x002fda0003f05270 */
[----:B------:R-:W-:Y:S05]  /*1ad40*/  @P0 BRA `(.L_x_4460) ;  /* 0x0000000000880947 */ /* 0x000fea0003800000 */
[----:B------:R-:W-:-:S03]  /*1ad50*/  UMOV UR4, 0xffffffff ;  /* 0xffffffff00047882 */ /* 0x000fc60000000000 */
[----:B------:R-:W-:Y:S05]  /*1ad60*/  BRA.DIV UR4, `(.L_x_4708) ;  /* 0x0000004604707947 */ /* 0x000fea000b800000 */
[----:B------:R-:W-:-:S13]  /*1ad70*/  ELECT P6, URZ, PT ;  /* 0x00000000003f782f */ /* 0x000fda00038c0000 */
.L_x_4854:
[----:B------:R-:W-:Y:S05]  /*1ad80*/  @!P6 BRA `(.L_x_4460) ;  /* 0x000000000078e947 */ /* 0x000fea0003800000 */
[----:B0-----:R-:W4:Y:S02]  /*1ad90*/  LDL.LU R0, [R1+0x8] ;  /* 0x0000080001007983 */ /* 0x001f240000300800 */
[----:B----4-:R-:W-:-:S04]  /*1ada0*/  LOP3.LUT R0, R0, 0x2, RZ, 0xfc, !PT ;  /* 0x0000000200007812 */ /* 0x010fc800078efcff */
[----:B------:R-:W-:-:S13]  /*1adb0*/  ISETP.NE.AND P0, PT, R0, 0x3, PT ;  /* 0x000000030000780c */ /* 0x000fda0003f05270 */
[----:B------:R-:W-:Y:S05]  /*1adc0*/  @!P0 BRA `(.L_x_4709) ;  /* 0x0000000000048947 */ /* 0x000fea0003800000 */
[----:B------:R-:W-:Y:S01]  /*1add0*/  BPT.TRAP 0x1 ;  /* 0x000000040000795c */ /* 0x000fe20000300000 */
.L_x_4709:
[C---:B------:R-:W-:Y:S01]  /*1ade0*/  IMAD R5, R25.reuse, 0x8, R4 ;  /* 0x0000000819057824 */ /* 0x040fe200078e0204 */
[----:B------:R-:W-:Y:S01]  /*1adf0*/  SHF.L.U32 R0, R28, 0x1f, RZ ;  /* 0x0000001f1c007819 */ /* 0x000fe200000006ff */
[----:B------:R-:W-:-:S03]  /*1ae00*/  VIADD R25, R25, 0x1 ;  /* 0x0000000119197836 */ /* 0x000fc60000000000 */
[----:B------:R-:W0:Y:S02]  /*1ae10*/  SYNCS.PHASECHK.TRANS64.TRYWAIT P1, [R5+URZ+0x38840], R0 ;  /* 0x03884000050075a7 */ /* 0x000e24000802017f */
[----:B------:R-:W-:-:S04]  /*1ae20*/  ISETP.NE.AND P2, PT, R25, 0x2, PT ;  /* 0x000000021900780c */ /* 0x000fc80003f45270 */
[----:B------:R-:W-:Y:S01]  /*1ae30*/  SEL R3, RZ, 0x1, P2 ;  /* 0x00000001ff037807 */ /* 0x000fe20001000000 */
[----:B0-----:R-:W-:Y:S08]  /*1ae40*/  @!P1 BRA `(.L_x_4710) ;  /* 0x0000004400589947 */ /* 0x001ff00003800000 */
.L_x_4855:
[----:B------:R-:W-:Y:S02]  /*1ae50*/  SEL R25, R25, RZ, P2 ;  /* 0x000000ff19197207 */ /* 0x000fe40001000000 */
[----:B------:R-:W-:Y:S01]  /*1ae60*/  LOP3.LUT R2, R28, R3, RZ, 0x3c, !PT ;  /* 0x000000031c027212 */ /* 0x000fe200078e3cff */
[----:B------:R-:W-:Y:S06]  /*1ae70*/  @!P0 BRA `(.L_x_4711) ;  /* 0x0000000000048947 */ /* 0x000fec0003800000 */
[----:B------:R-:W-:Y:S01]  /*1ae80*/  BPT.TRAP 0x1 ;  /* 0x000000040000795c */ /* 0x000fe20000300000 */
.L_x_4711:
[----:B------:R-:W-:Y:S01]  /*1ae90*/  IMAD R25, R25, 0x8, R4 ;  /* 0x0000000819197824 */ /* 0x000fe200078e0204 */
[----:B------:R-:W-:-:S04]  /*1aea0*/  SHF.L.U32 R2, R2, 0x1f, RZ ;  /* 0x0000001f02027819 */ /* 0x000fc800000006ff */
[----:B------:R-:W1:Y:S02]  /*1aeb0*/  SYNCS.PHASECHK.TRANS64.TRYWAIT P1, [R25+URZ+0x38840], R2 ;  /* 0x03884002190075a7 */ /* 0x000e64000802017f */
[----:B-1----:R-:W-:Y:S05]  /*1aec0*/  @!P1 BRA `(.L_x_4712) ;  /* 0x00000044004c9947 */ /* 0x002fea0003800000 */
.L_x_4856:
[----:B------:R-:W-:Y:S05]  /*1aed0*/  @!P0 BRA `(.L_x_4713) ;  /* 0x0000000000048947 */ /* 0x000fea0003800000 */
[----:B------:R-:W-:Y:S01]  /*1aee0*/  BPT.TRAP 0x1 ;  /* 0x000000040000795c */ /* 0x000fe20000300000 */
.L_x_4713:
[----:B------:R-:W4:Y:S02]  /*1aef0*/  SYNCS.PHASECHK.TRANS64.TRYWAIT P1, [R5+URZ+0x38860], R0 ;  /* 0x03886000050075a7 */ /* 0x000f24000802017f */
[----:B----4-:R-:W-:Y:S05]  /*1af00*/  @!P1 BRA `(.L_x_4714) ;  /* 0x0000004400509947 */ /* 0x010fea0003800000 */
.L_x_4857:
[----:B------:R-:W-:Y:S05]  /*1af10*/  @!P0 BRA `(.L_x_4715) ;  /* 0x0000000000048947 */ /* 0x000fea0003800000 */
[----:B------:R-:W-:Y:S01]  /*1af20*/  BPT.TRAP 0x1 ;  /* 0x000000040000795c */ /* 0x000fe20000300000 */
.L_x_4715:
[----:B------:R0:W0:Y:S02]  /*1af30*/  SYNCS.PHASECHK.TRANS64.TRYWAIT P0, [R25+URZ+0x38860], R2 ;  /* 0x03886002190075a7 */ /* 0x000024000800017f */
[----:B0-----:R-:W-:Y:S05]  /*1af40*/  @!P0 NANOSLEEP.SYNCS 0x989680 ;  /* 0x009896800000895d */ /* 0x001fea0003900000 */
[----:B------:R-:W0:Y:S02]  /*1af50*/  @!P0 SYNCS.PHASECHK.TRANS64 P0, [R25+URZ+0x38860], R2 ;  /* 0x03886002190085a7 */ /* 0x000e24000800007f */
[----:B0-----:R-:W-:Y:S05]  /*1af60*/  @!P0 BRA `(.L_x_4715) ;  /* 0xfffffffc00f08947 */ /* 0x001fea000383ffff */
.L_x_4460:
[----:B------:R-:W-:Y:S05]  /*1af70*/  BSYNC B9 ;  /* 0x0000000000097941 */ /* 0x000fea0003800000 */
.L_x_4457:
[----:B------:R-:W-:Y:S05]  /*1af80*/  EXIT ;  /* 0x000000000000794d */ /* 0x000fea0003800000 */
.L_x_4476:
[----:B0-----:R0:W1:Y:S02]  /*1af90*/  SYNCS.PHASECHK.TRANS64.TRYWAIT P5, [R64+URZ+0x38890], R75 ;  /* 0x0388904b400075a7 */ /* 0x00106400080a017f */
[----:B-1----:R-:W-:Y:S05]  /*1afa0*/  @!P5 NANOSLEEP.SYNCS 0x989680 ;  /* 0x009896800000d95d */ /* 0x002fea0003900000 */
[----:B------:R-:W1:Y:S02]  /*1afb0*/  @!P5 SYNCS.PHASECHK.TRANS64 P5, [R64+URZ+0x38890], R75 ;  /* 0x0388904b4000d5a7 */ /* 0x000e6400080a007f */
[----:B-1----:R-:W-:Y:S05]  /*1afc0*/  @!P5 BRA `(.L_x_4476) ;  /* 0xfffffffc00f0d947 */ /* 0x002fea000383ffff */
[----:B------:R-:W-:Y:S05]  /*1afd0*/  BRA `(.L_x_4716) ;  /* 0xfffffe7800b47947 */ /* 0x000fea000383ffff */
.L_x_4477:
        /* <DEDUP_REMOVED lines=8> */
.L_x_4718:
[----:B------:R-:W-:Y:S05]  /*1b060*/  BSYNC B1 ;  /* 0x0000000000017941 */ /* 0x000fea0003800000 */
.L_x_4717:
        /* <DEDUP_REMOVED lines=8> */
.L_x_4719:
[----:B------:R-:W-:Y:S05]  /*1b0f0*/  BRA `(.L_x_4720) ;  /* 0xfffffe7800807947 */ /* 0x000fea000383ffff */
.L_x_4487:
[----:B0-----:R0:W1:Y:S02]  /*1b100*/  SYNCS.PHASECHK.TRANS64.TRYWAIT P6, [R64+URZ+0x38890], R75 ;  /* 0x0388904b400075a7 */ /* 0x00106400080c017f */
[----:B-1----:R-:W-:Y:S05]  /*1b110*/  @!P6 NANOSLEEP.SYNCS 0x989680 ;  /* 0x009896800000e95d */ /* 0x002fea0003900000 */
[----:B------:R-:W1:Y:S02]  /*1b120*/  @!P6 SYNCS.PHASECHK.TRANS64 P6, [R64+URZ+0x38890], R75 ;  /* 0x0388904b4000e5a7 */ /* 0x000e6400080c007f */
[----:B-1----:R-:W-:Y:S05]  /*1b130*/  @!P6 BRA `(.L_x_4487) ;  /* 0xfffffffc00f0e947 */ /* 0x002fea000383ffff */
[----:B------:R-:W-:Y:S05]  /*1b140*/  BRA `(.L_x_4721) ;  /* 0xfffffe8400087947 */ /* 0x000fea000383ffff */
.L_x_4488:
        /* <DEDUP_REMOVED lines=8> */
.L_x_4723:
[----:B------:R-:W-:Y:S05]  /*1b1d0*/  BSYNC B1 ;  /* 0x0000000000017941 */ /* 0x000fea0003800000 */
.L_x_4722:
        /* <DEDUP_REMOVED lines=8> */
.L_x_4724:
[----:B------:R-:W-:Y:S01]  /*1b260*/  IMAD.MOV.U32 R71, RZ, RZ, R14 ;  /* 0x000000ffff477224 */ /* 0x000fe200078e000e */
[----:B------:R-:W-:Y:S06]  /*1b270*/  BRA `(.L_x_4725) ;  /* 0xfffffe8000d07947 */ /* 0x000fec000383ffff */
.L_x_4493:
[----:B-1----:R1:W2:Y:S02]  /*1b280*/  SYNCS.PHASECHK.TRANS64.TRYWAIT P4, [R64+URZ+0x38890], R75 ;  /* 0x0388904b400075a7 */ /* 0x0022a4000808017f */
[----:B--2---:R-:W-:Y:S05]  /*1b290*/  @!P4 NANOSLEEP.SYNCS 0x989680 ;  /* 0x009896800000c95d */ /* 0x004fea0003900000 */
[----:B------:R-:W2:Y:S02]  /*1b2a0*/  @!P4 SYNCS.PHASECHK.TRANS64 P4, [R64+URZ+0x38890], R75 ;  /* 0x0388904b4000c5a7 */ /* 0x000ea4000808007f */
[----:B--2---:R-:W-:Y:S05]  /*1b2b0*/  @!P4 BRA `(.L_x_4493) ;  /* 0xfffffffc00f0c947 */ /* 0x004fea000383ffff */
[----:B------:R-:W-:Y:S05]  /*1b2c0*/  BRA `(.L_x_4726) ;  /* 0xfffffe8800d07947 */ /* 0x000fea000383ffff */
.L_x_4494:
[----:B------:R-:W-:Y:S01]  /*1b2d0*/  BSSY B1, `(.L_x_4727) ;  /* 0x0000007000017945 */ /* 0x000fe20003800000 */
[----:B------:R-:W-:Y:S02]  /*1b2e0*/  IMAD.MOV.U32 R12, RZ, RZ, RZ ;  /* 0x000000ffff0c7224 */ /* 0x000fe400078e00ff */
[----:B------:R-:W-:Y:S02]  /*1b2f0*/  IMAD.MOV.U32 R11, RZ, RZ, 0x1c1f ;  /* 0x00001c1fff0b7424 */ /* 0x000fe400078e00ff */
[----:B------:R-:W-:-:S07]  /*1b300*/  IMAD.MOV.U32 R15, RZ, RZ, -0x1 ;  /* 0xffffffffff0f7424 */ /* 0x000fce00078e00ff */
[----:B-1----:R-:W-:Y:S05]  /*1b310*/  WARPSYNC.COLLECTIVE R15, `(.L_x_4728) ;  /* 0x000000000f087348 */ /* 0x002fea0003c00000 */
[----:B------:R0:W2:Y:S02]  /*1b320*/  SHFL.IDX P6, R14, R13, R12, R11 ;  /* 0x0000000c0d0e7389 */ /* 0x0000a400000c000b */
[----:B012---:R-:W-:Y:S01]  /*1b330*/  ENDCOLLECTIVE ;  /* 0x000000000000791b */ /* 0x007fe20003800000 */
.L_x_4728:
[----:B------:R-:W-:Y:S05]  /*1b340*/  BSYNC B1 ;  /* 0x0000000000017941 */ /* 0x000fea0003800000 */
.L_x_4727:
        /* <DEDUP_REMOVED lines=8> */
.L_x_4729:
[----:B------:R-:W-:Y:S05]  /*1b3d0*/  BRA `(.L_x_4730) ;  /* 0xfffffe8800f87947 */ /* 0x000fea000383ffff */
.L_x_4498:
[----:B-1----:R1:W3:Y:S02]  /*1b3e0*/  SYNCS.PHASECHK.TRANS64.TRYWAIT P3, [R64+URZ+0x388b0], R75 ;  /* 0x0388b04b400075a7 */ /* 0x0022e4000806017f */
[----:B---3--:R-:W-:Y:S05]  /*1b3f0*/  @!P3 NANOSLEEP.SYNCS 0x989680 ;  /* 0x009896800000b95d */ /* 0x008fea0003900000 */
[----:B------:R-:W3:Y:S02]  /*1b400*/  @!P3 SYNCS.PHASECHK.TRANS64 P3, [R64+URZ+0x388b0], R75 ;  /* 0x0388b04b4000b5a7 */ /* 0x000ee4000806007f */
[----:B---3--:R-:W-:Y:S05]  /*1b410*/  @!P3 BRA `(.L_x_4498) ;  /* 0xfffffffc00f0b947 */ /* 0x008fea000383ffff */
[----:B------:R-:W-:Y:S05]  /*1b420*/  BRA `(.L_x_4731) ;  /* 0xfffffe8c00847947 */ /* 0x000fea000383ffff */
.L_x_4523:
        /* <DEDUP_REMOVED lines=8> */
.L_x_4733:
[----:B------:R-:W-:Y:S05]  /*1b4b0*/  BSYNC B1 ;  /* 0x0000000000017941 */ /* 0x000fea0003800000 */
.L_x_4732:
        /* <DEDUP_REMOVED lines=8> */
.L_x_4734:
[----:B------:R-:W-:Y:S02]  /*1b540*/  IMAD.MOV.U32 R13, RZ, RZ, R29 ;  /* 0x000000ffff0d7224 */ /* 0x000fe400078e001d */
[----:B------:R-:W-:-:S07]  /*1b550*/  IMAD.MOV.U32 R0, RZ, RZ, R14 ;  /* 0x000000ffff007224 */ /* 0x000fce00078e000e */
[----:B------:R-:W-:Y:S05]  /*1b560*/  WARPSYNC.COLLECTIVE R15, `(.L_x_4735) ;  /* 0x000000000f087348 */ /* 0x000fea0003c00000 */
[----:B------:R0:W1:Y:S02]  /*1b570*/  SHFL.IDX P6, R14, R13, R12, R11 ;  /* 0x0000000c0d0e7389 */ /* 0x00006400000c000b */
[----:B01----:R-:W-:Y:S01]  /*1b580*/  ENDCOLLECTIVE ;  /* 0x000000000000791b */ /* 0x003fe20003800000 */
.L_x_4735:
[----:B------:R-:W-:Y:S02]  /*1b590*/  IMAD.MOV.U32 R13, RZ, RZ, R28 ;  /* 0x000000ffff0d7224 */ /* 0x000fe400078e001c */
[----:B------:R-:W-:-:S07]  /*1b5a0*/  IMAD.MOV.U32 R5, RZ, RZ, R14 ;  /* 0x000000ffff057224 */ /* 0x000fce00078e000e */
[----:B------:R-:W-:Y:S05]  /*1b5b0*/  WARPSYNC.COLLECTIVE R15, `(.L_x_4736) ;  /* 0x000000000f087348 */ /* 0x000fea0003c00000 */
[----:B------:R0:W1:Y:S02]  /*1b5c0*/  SHFL.IDX P6, R14, R13, R12, R11 ;  /* 0x0000000c0d0e7389 */ /* 0x00006400000c000b */
[----:B01----:R-:W-:Y:S01]  /*1b5d0*/  ENDCOLLECTIVE ;  /* 0x000000000000791b */ /* 0x003fe20003800000 */
.L_x_4736:
[----:B------:R-:W-:Y:S05]  /*1b5e0*/  BRA `(.L_x_4737) ;  /* 0xfffffeb800ac7947 */ /* 0x000fea000383ffff */
.L_x_4527:
[----:B0-----:R0:W1:Y:S02]  /*1b5f0*/  SYNCS.PHASECHK.TRANS64.TRYWAIT P0, [R2+URZ+0x38800], R13 ;  /* 0x0388000d020075a7 */ /* 0x001064000800017f */
[----:B-1----:R-:W-:Y:S05]  /*1b600*/  @!P0 NANOSLEEP.SYNCS 0x989680 ;  /* 0x009896800000895d */ /* 0x002fea0003900000 */
[----:B------:R-:W1:Y:S02]  /*1b610*/  @!P0 SYNCS.PHASECHK.TRANS64 P0, [R2+URZ+0x38800], R13 ;  /* 0x0388000d020085a7 */ /* 0x000e64000800007f */
[----:B-1----:R-:W-:Y:S05]  /*1b620*/  @!P0 BRA `(.L_x_4527) ;  /* 0xfffffffc00f08947 */ /* 0x002fea000383ffff */
[----:B------:R-:W-:Y:S05]  /*1b630*/  BRA `(.L_x_4738) ;  /* 0xfffffebc00b87947 */ /* 0x000fea000383ffff */
.L_x_4535:
        /* <DEDUP_REMOVED lines=8> */
.L_x_4740:
[----:B------:R-:W-:Y:S05]  /*1b6c0*/  BSYNC B1 ;  /* 0x0000000000017941 */ /* 0x000fea0003800000 */
.L_x_4739:
        /* <DEDUP_REMOVED lines=8> */
.L_x_4741:
[----:B------:R-:W-:Y:S02]  /*1b750*/  IMAD.MOV.U32 R13, RZ, RZ, R29 ;  /* 0x000000ffff0d7224 */ /* 0x000fe400078e001d */
[----:B------:R-:W-:-:S07]  /*1b760*/  IMAD.MOV.U32 R3, RZ, RZ, R14 ;  /* 0x000000ffff037224 */ /* 0x000fce00078e000e */
[----:B------:R-:W-:Y:S05]  /*1b770*/  WARPSYNC.COLLECTIVE R15, `(.L_x_4742) ;  /* 0x000000000f087348 */ /* 0x000fea0003c00000 */
[----:B------:R0:W1:Y:S02]  /*1b780*/  SHFL.IDX P6, R14, R13, R12, R11 ;  /* 0x0000000c0d0e7389 */ /* 0x00006400000c000b */
[----:B01----:R-:W-:Y:S01]  /*1b790*/  ENDCOLLECTIVE ;  /* 0x000000000000791b */ /* 0x003fe20003800000 */
.L_x_4742:
[----:B------:R-:W-:Y:S02]  /*1b7a0*/  IMAD.MOV.U32 R13, RZ, RZ, R28 ;  /* 0x000000ffff0d7224 */ /* 0x000fe400078e001c */
[----:B------:R-:W-:-:S07]  /*1b7b0*/  IMAD.MOV.U32 R20, RZ, RZ, R14 ;  /* 0x000000ffff147224 */ /* 0x000fce00078e000e */
[----:B------:R-:W-:Y:S05]  /*1b7c0*/  WARPSYNC.COLLECTIVE R15, `(.L_x_4743) ;  /* 0x000000000f087348 */ /* 0x000fea0003c00000 */
[----:B------:R0:W1:Y:S02]  /*1b7d0*/  SHFL.IDX P6, R14, R13, R12, R11 ;  /* 0x0000000c0d0e7389 */ /* 0x00006400000c000b */
[----:B01----:R-:W-:Y:S01]  /*1b7e0*/  ENDCOLLECTIVE ;  /* 0x000000000000791b */ /* 0x003fe20003800000 */
.L_x_4743:
[----:B------:R-:W-:Y:S05]  /*1b7f0*/  BRA `(.L_x_4744) ;  /* 0xfffffec800287947 */ /* 0x000fea000383ffff */
.L_x_4539:
[----:B0-----:R0:W1:Y:S02]  /*1b800*/  SYNCS.PHASECHK.TRANS64.TRYWAIT P1, [R2+URZ+0x38800], R31 ;  /* 0x0388001f020075a7 */ /* 0x001064000802017f */
[----:B-1----:R-:W-:Y:S05]  /*1b810*/  @!P1 NANOSLEEP.SYNCS 0x989680 ;  /* 0x009896800000995d */ /* 0x002fea0003900000 */
[----:B------:R-:W1:Y:S02]  /*1b820*/  @!P1 SYNCS.PHASECHK.TRANS64 P1, [R2+URZ+0x38800], R31 ;  /* 0x0388001f020095a7 */ /* 0x000e64000802007f */
[----:B-1----:R-:W-:Y:S05]  /*1b830*/  @!P1 BRA `(.L_x_4539) ;  /* 0xfffffffc00f09947 */ /* 0x002fea000383ffff */
[----:B------:R-:W-:Y:S05]  /*1b840*/  BRA `(.L_x_4745) ;  /* 0xfffffecc00087947 */ /* 0x000fea000383ffff */
.L_x_4545:
[----:B-1----:R1:W2:Y:S02]  /*1b850*/  SYNCS.PHASECHK.TRANS64.TRYWAIT P1, [R13+URZ+0x38830], R20 ;  /* 0x038830140d0075a7 */ /* 0x0022a4000802017f */
[----:B--2---:R-:W-:Y:S05]  /*1b860*/  @!P1 NANOSLEEP.SYNCS 0x989680 ;  /* 0x009896800000995d */ /* 0x004fea0003900000 */
[----:B------:R-:W2:Y:S02]  /*1b870*/  @!P1 SYNCS.PHASECHK.TRANS64 P1, [R13+URZ+0x38830], R20 ;  /* 0x038830140d0095a7 */ /* 0x000ea4000802007f */
[----:B--2---:R-:W-:Y:S05]  /*1b880*/  @!P1 BRA `(.L_x_4545) ;  /* 0xfffffffc00f09947 */ /* 0x004fea000383ffff */
[----:B------:R-:W-:Y:S05]  /*1b890*/  BRA `(.L_x_4544) ;  /* 0xfffffed8003c7947 */ /* 0x000fea000383ffff */
.L_x_4547:
[----:B--2---:R2:W3:Y:S02]  /*1b8a0*/  SYNCS.PHASECHK.TRANS64.TRYWAIT P1, [R2+URZ+0x38810], R3 ;  /* 0x03881003020075a7 */ /* 0x0044e4000802017f */
[----:B---3--:R-:W-:Y:S05]  /*1b8b0*/  @!P1 NANOSLEEP.SYNCS 0x989680 ;  /* 0x009896800000995d */ /* 0x008fea0003900000 */
[----:B------:R-:W3:Y:S02]  /*1b8c0*/  @!P1 SYNCS.PHASECHK.TRANS64 P1, [R2+URZ+0x38810], R3 ;  /* 0x03881003020095a7 */ /* 0x000ee4000802007f */
[----:B---3--:R-:W-:Y:S05]  /*1b8d0*/  @!P1 BRA `(.L_x_4547) ;  /* 0xfffffffc00f09947 */ /* 0x008fea000383ffff */
[----:B------:R-:W-:Y:S05]  /*1b8e0*/  BRA `(.L_x_4746) ;  /* 0xfffffed800ec7947 */ /* 0x000fea000383ffff */
.L_x_4551:
[----:B--2---:R2:W4:Y:S02]  /*1b8f0*/  SYNCS.PHASECHK.TRANS64.TRYWAIT P1, [R13+URZ+0x38850], R20 ;  /* 0x038850140d0075a7 */ /* 0x004524000802017f */
[----:B----4-:R-:W-:Y:S05]  /*1b900*/  @!P1 NANOSLEEP.SYNCS 0x989680 ;  /* 0x009896800000995d */ /* 0x010fea0003900000 */
[----:B------:R-:W4:Y:S02]  /*1b910*/  @!P1 SYNCS.PHASECHK.TRANS64 P1, [R13+URZ+0x38850], R20 ;  /* 0x038850140d0095a7 */ /* 0x000f24000802007f */
[----:B----4-:R-:W-:Y:S05]  /*1b920*/  @!P1 BRA `(.L_x_4551) ;  /* 0xfffffffc00f09947 */ /* 0x010fea000383ffff */
[----:B------:R-:W-:Y:S05]  /*1b930*/  BRA `(.L_x_4550) ;  /* 0xfffffedc00187947 */ /* 0x000fea000383ffff */
.L_x_4560:
[----:B-1----:R1:W2:Y:S02]  /*1b940*/  SYNCS.PHASECHK.TRANS64.TRYWAIT P2, [R14+URZ+0x38830], R3 ;  /* 0x038830030e0075a7 */ /* 0x0022a4000804017f */
[----:B--2---:R-:W-:Y:S05]  /*1b950*/  @!P2 NANOSLEEP.SYNCS 0x989680 ;  /* 0x009896800000a95d */ /* 0x004fea0003900000 */
[----:B------:R-:W2:Y:S02]  /*1b960*/  @!P2 SYNCS.PHASECHK.TRANS64 P2, [R14+URZ+0x38830], R3 ;  /* 0x038830030e00a5a7 */ /* 0x000ea4000804007f */
[----:B--2---:R-:W-:Y:S05]  /*1b970*/  @!P2 BRA `(.L_x_4560) ;  /* 0xfffffffc00f0a947 */ /* 0x004fea000383ffff */
[----:B------:R-:W-:Y:S05]  /*1b980*/  BRA `(.L_x_4559) ;  /* 0xffffff0400c07947 */ /* 0x000fea000383ffff */
.L_x_4565:
[----:B---3--:R3:W4:Y:S02]  /*1b990*/  SYNCS.PHASECHK.TRANS64.TRYWAIT P2, [R14+URZ+0x38850], R3 ;  /* 0x038850030e0075a7 */ /* 0x008724000804017f */
[----:B----4-:R-:W-:Y:S05]  /*1b9a0*/  @!P2 NANOSLEEP.SYNCS 0x989680 ;  /* 0x009896800000a95d */ /* 0x010fea0003900000 */
[----:B------:R-:W4:Y:S02]  /*1b9b0*/  @!P2 SYNCS.PHASECHK.TRANS64 P2, [R14+URZ+0x38850], R3 ;  /* 0x038850030e00a5a7 */ /* 0x000f24000804007f */
[----:B----4-:R-:W-:Y:S05]  /*1b9c0*/  @!P2 BRA `(.L_x_4565) ;  /* 0xfffffffc00f0a947 */ /* 0x010fea000383ffff */
[----:B------:R-:W-:Y:S05]  /*1b9d0*/  BRA `(.L_x_4564) ;  /* 0xffffff0800647947 */ /* 0x000fea000383ffff */
.L_x_4597:
        /* <DEDUP_REMOVED lines=11> */
.L_x_4748:
[----:B------:R-:W-:Y:S05]  /*1ba90*/  BSYNC B1 ;  /* 0x0000000000017941 */ /* 0x000fea0003800000 */
.L_x_4747:
[----:B------:R-:W-:Y:S05]  /*1baa0*/  BRA `(.L_x_4749) ;  /* 0xffffff8400c07947 */ /* 0x000fea000383ffff */
.L_x_4599:
[----:B------:R-:W-:Y:S01]  /*1bab0*/  BSSY B1, `(.L_x_4750) ;  /* 0x0000006000017945 */ /* 0x000fe20003800000 */
[----:B------:R-:W-:-:S07]  /*1bac0*/  IMAD.MOV.U32 R15, RZ, RZ, -0x1 ;  /* 0xffffffffff0f7424 */ /* 0x000fce00078e00ff */
[----:B01----:R-:W-:Y:S05]  /*1bad0*/  WARPSYNC.COLLECTIVE R15, `(.L_x_4751) ;  /* 0x000000000f0c7348 */ /* 0x003fea0003c00000 */
[----:B------:R-:W-:Y:S02]  /*1bae0*/  ELECT P6, UR62, PT ;  /* 0x00000000003e782f */ /* 0x000fe400038c0000 */
[----:B------:R-:W-:Y:S01]  /*1baf0*/  MOV R14, UR62 ;  /* 0x0000003e000e7c02 */ /* 0x000fe20008000f00 */
[----:B01----:R-:W-:Y:S10]  /*1bb00*/  ENDCOLLECTIVE ;  /* 0x000000000000791b */ /* 0x003ff40003800000 */
.L_x_4751:
[----:B------:R-:W-:Y:S05]  /*1bb10*/  BSYNC B1 ;  /* 0x0000000000017941 */ /* 0x000fea0003800000 */
.L_x_4750:
[----:B------:R-:W-:Y:S05]  /*1bb20*/  BRA `(.L_x_4598) ;  /* 0xffffff8400b87947 */ /* 0x000fea000383ffff */
.L_x_4601:
[----:B-1----:R1:W2:Y:S02]  /*1bb30*/  SYNCS.PHASECHK.TRANS64.TRYWAIT P0, [R23+URZ+0x38820], R3 ;  /* 0x03882003170075a7 */ /* 0x0022a4000800017f */
[----:B--2---:R-:W-:Y:S05]  /*1bb40*/  @!P0 NANOSLEEP.SYNCS 0x989680 ;  /* 0x009896800000895d */ /* 0x004fea0003900000 */
[----:B------:R-:W2:Y:S02]  /*1bb50*/  @!P0 SYNCS.PHASECHK.TRANS64 P0, [R23+URZ+0x38820], R3 ;  /* 0x03882003170085a7 */ /* 0x000ea4000800007f */
[----:B--2---:R-:W-:Y:S05]  /*1bb60*/  @!P0 BRA `(.L_x_4601) ;  /* 0xfffffffc00f08947 */ /* 0x004fea000383ffff */
[----:B------:R-:W-:Y:S05]  /*1bb70*/  BRA `(.L_x_4752) ;  /* 0xffffff8400c87947 */ /* 0x000fea000383ffff */
.L_x_4605:
[----:B-1----:R1:W2:Y:S02]  /*1bb80*/  SYNCS.PHASECHK.TRANS64.TRYWAIT P0, [R3+URZ+0x388a0], R6 ;  /* 0x0388a006030075a7 */ /* 0x0022a4000800017f */
[----:B--2---:R-:W-:Y:S05]  /*1bb90*/  @!P0 NANOSLEEP.SYNCS 0x989680 ;  /* 0x009896800000895d */ /* 0x004fea0003900000 */
[----:B------:R-:W2:Y:S02]  /*1bba0*/  @!P0 SYNCS.PHASECHK.TRANS64 P0, [R3+URZ+0x388a0], R6 ;  /* 0x0388a006030085a7 */ /* 0x000ea4000800007f */
[----:B--2---:R-:W-:Y:S05]  /*1bbb0*/  @!P0 BRA `(.L_x_4605) ;  /* 0xfffffffc00f08947 */ /* 0x004fea000383ffff */
[----:B------:R-:W-:Y:S05]  /*1bbc0*/  BRA `(.L_x_4753) ;  /* 0xffffff8400e07947 */ /* 0x000fea000383ffff */
.L_x_4610:
[----:B0-----:R0:W2:Y:S02]  /*1bbd0*/  SYNCS.PHASECHK.TRANS64.TRYWAIT P0, [R3+URZ+0x388c0], R6 ;  /* 0x0388c006030075a7 */ /* 0x0010a4000800017f */
[----:B--2---:R-:W-:Y:S05]  /*1bbe0*/  @!P0 NANOSLEEP.SYNCS 0x989680 ;  /* 0x009896800000895d */ /* 0x004fea0003900000 */
[----:B------:R-:W2:Y:S02]  /*1bbf0*/  @!P0 SYNCS.PHASECHK.TRANS64 P0, [R3+URZ+0x388c0], R6 ;  /* 0x0388c006030085a7 */ /* 0x000ea4000800007f */
[----:B--2---:R-:W-:Y:S05]  /*1bc00*/  @!P0 BRA `(.L_x_4610) ;  /* 0xfffffffc00f08947 */ /* 0x004fea000383ffff */
[----:B------:R-:W-:Y:S05]  /*1bc10*/  BRA `(.L_x_4754) ;  /* 0xffffff88005c7947 */ /* 0x000fea000383ffff */
.L_x_4624:
[----:B-1----:R1:W2:Y:S02]  /*1bc20*/  SYNCS.PHASECHK.TRANS64.TRYWAIT P1, [R6+URZ+0x388a0], R2 ;  /* 0x0388a002060075a7 */ /* 0x0022a4000802017f */
[----:B--2---:R-:W-:Y:S05]  /*1bc30*/  @!P1 NANOSLEEP.SYNCS 0x989680 ;  /* 0x009896800000995d */ /* 0x004fea0003900000 */
[----:B------:R-:W2:Y:S02]  /*1bc40*/  @!P1 SYNCS.PHASECHK.TRANS64 P1, [R6+URZ+0x388a0], R2 ;  /* 0x0388a002060095a7 */ /* 0x000ea4000802007f */
[----:B--2---:R-:W-:Y:S05]  /*1bc50*/  @!P1 BRA `(.L_x_4624) ;  /* 0xfffffffc00f09947 */ /* 0x004fea000383ffff */
[----:B------:R-:W-:Y:S05]  /*1bc60*/  BRA `(.L_x_4755) ;  /* 0xffffff9000c07947 */ /* 0x000fea000383ffff */
.L_x_4629:
[----:B0-----:R0:W2:Y:S02]  /*1bc70*/  SYNCS.PHASECHK.TRANS64.TRYWAIT P1, [R6+URZ+0x388c0], R2 ;  /* 0x0388c002060075a7 */ /* 0x0010a4000802017f */
[----:B--2---:R-:W-:Y:S05]  /*1bc80*/  @!P1 NANOSLEEP.SYNCS 0x989680 ;  /* 0x009896800000995d */ /* 0x004fea0003900000 */
[----:B------:R-:W2:Y:S02]  /*1bc90*/  @!P1 SYNCS.PHASECHK.TRANS64 P1, [R6+URZ+0x388c0], R2 ;  /* 0x0388c002060095a7 */ /* 0x000ea4000802007f */
[----:B--2---:R-:W-:Y:S05]  /*1bca0*/  @!P1 BRA `(.L_x_4629) ;  /* 0xfffffffc00f09947 */ /* 0x004fea000383ffff */
[----:B------:R-:W-:Y:S05]  /*1bcb0*/  BRA `(.L_x_4756) ;  /* 0xffffff9400387947 */ /* 0x000fea000383ffff */
.L_x_4649:
        /* <DEDUP_REMOVED lines=8> */
[----:B------:R-:W-:Y:S05]  /*1bd40*/  WARPSYNC.COLLECTIVE R15, `(.L_x_4758) ;  /* 0x000000000f087348 */ /* 0x000fea0003c00000 */
[----:B------:R0:W1:Y:S02]  /*1bd50*/  SHFL.IDX P6, R14, R13, R12, R11 ;  /* 0x0000000c0d0e7389 */ /* 0x00006400000c000b */
[----:B01----:R-:W-:Y:S01]  /*1bd60*/  ENDCOLLECTIVE ;  /* 0x000000000000791b */ /* 0x003fe20003800000 */
.L_x_4758:
[----:B------:R-:W-:Y:S05]  /*1bd70*/  BSYNC B0 ;  /* 0x0000000000007941 */ /* 0x000fea0003800000 */
.L_x_4757:
[----:B------:R-:W-:Y:S05]  /*1bd80*/  BRA `(.L_x_4759) ;  /* 0xffffffa800307947 */ /* 0x000fea000383ffff */
.L_x_4652:
[----:B0-----:R0:W1:Y:S02]  /*1bd90*/  SYNCS.PHASECHK.TRANS64.TRYWAIT P0, [R27+URZ+0x38840], R0 ;  /* 0x038840001b0075a7 */ /* 0x001064000800017f */
[----:B-1----:R-:W-:Y:S05]  /*1bda0*/  @!P0 NANOSLEEP.SYNCS 0x989680 ;  /* 0x009896800000895d */ /* 0x002fea0003900000 */
[----:B------:R-:W1:Y:S02]  /*1bdb0*/  @!P0 SYNCS.PHASECHK.TRANS64 P0, [R27+URZ+0x38840], R0 ;  /* 0x038840001b0085a7 */ /* 0x000e64000800007f */
[----:B-1----:R-:W-:Y:S05]  /*1bdc0*/  @!P0 BRA `(.L_x_4652) ;  /* 0xfffffffc00f08947 */ /* 0x002fea000383ffff */
[----:B------:R-:W-:Y:S05]  /*1bdd0*/  BRA `(.L_x_4760) ;  /* 0xffffffa8005c7947 */ /* 0x000fea000383ffff */
.L_x_4653:
        /* <DEDUP_REMOVED lines=8> */
.L_x_4762:
[----:B------:R-:W-:Y:S05]  /*1be60*/  BSYNC B0 ;  /* 0x0000000000007941 */ /* 0x000fea0003800000 */
.L_x_4761:
        /* <DEDUP_REMOVED lines=9> */
.L_x_4763:
[----:B------:R-:W-:Y:S02]  /*1bf00*/  IMAD.MOV.U32 R13, RZ, RZ, R4 ;  /* 0x000000ffff0d7224 */ /* 0x000fe400078e0004 */
[----:B------:R-:W-:Y:S02]  /*1bf10*/  IMAD.MOV.U32 R12, RZ, RZ, 0x1 ;  /* 0x00000001ff0c7424 */ /* 0x000fe400078e00ff */
[----:B------:R-:W-:-:S07]  /*1bf20*/  IMAD.MOV.U32 R3, RZ, RZ, R14 ;  /* 0x000000ffff037224 */ /* 0x000fce00078e000e */
[----:B------:R-:W-:Y:S05]  /*1bf30*/  WARPSYNC.COLLECTIVE R15, `(.L_x_4764) ;  /* 0x000000000f087348 */ /* 0x000fea0003c00000 */
[----:B------:R0:W1:Y:S02]  /*1bf40*/  SHFL.IDX P6, R14, R13, R12, R11 ;  /* 0x0000000c0d0e7389 */ /* 0x00006400000c000b */
[----:B01----:R-:W-:Y:S01]  /*1bf50*/  ENDCOLLECTIVE ;  /* 0x000000000000791b */ /* 0x003fe20003800000 */
.L_x_4764:
        /* <DEDUP_REMOVED lines=15> */
.L_x_4765:
[----:B------:R-:W-:Y:S02]  /*1c050*/  @P0 IMAD R6, R5, 0x2, R23 ;  /* 0x0000000205060824 */ /* 0x000fe400078e0217 */
[----:B------:R-:W-:Y:S02]  /*1c060*/  IMAD.MOV.U32 R13, RZ, RZ, R4 ;  /* 0x000000ffff0d7224 */ /* 0x000fe400078e0004 */
[----:B------:R-:W-:Y:S02]  /*1c070*/  IMAD.MOV.U32 R12, RZ, RZ, 0x2 ;  /* 0x00000002ff0c7424 */ /* 0x000fe400078e00ff */
[----:B------:R-:W-:-:S07]  /*1c080*/  IMAD.MOV.U32 R3, RZ, RZ, R14 ;  /* 0x000000ffff037224 */ /* 0x000fce00078e000e */
[----:B------:R-:W-:Y:S05]  /*1c090*/  WARPSYNC.COLLECTIVE R15, `(.L_x_4766) ;  /* 0x000000000f087348 */ /* 0x000fea0003c00000 */
[----:B------:R0:W1:Y:S02]  /*1c0a0*/  SHFL.IDX P6, R14, R13, R12, R11 ;  /* 0x0000000c0d0e7389 */ /* 0x00006400000c000b */
[----:B01----:R-:W-:Y:S01]  /*1c0b0*/  ENDCOLLECTIVE ;  /* 0x000000000000791b */ /* 0x003fe20003800000 */
.L_x_4766:
        /* <DEDUP_REMOVED lines=15> */
.L_x_4767:
[----:B------:R-:W-:Y:S02]  /*1c1b0*/  @P0 IMAD R6, R5, 0x2, R23 ;  /* 0x0000000205060824 */ /* 0x000fe400078e0217 */
[----:B------:R-:W-:Y:S02]  /*1c1c0*/  IMAD.MOV.U32 R13, RZ, RZ, R4 ;  /* 0x000000ffff0d7224 */ /* 0x000fe400078e0004 */
[----:B------:R-:W-:Y:S02]  /*1c1d0*/  IMAD.MOV.U32 R12, RZ, RZ, 0x3 ;  /* 0x00000003ff0c7424 */ /* 0x000fe400078e00ff */
[----:B------:R-:W-:-:S07]  /*1c1e0*/  IMAD.MOV.U32 R3, RZ, RZ, R14 ;  /* 0x000000ffff037224 */ /* 0x000fce00078e000e */
[----:B------:R-:W-:Y:S05]  /*1c1f0*/  WARPSYNC.COLLECTIVE R15, `(.L_x_4768) ;  /* 0x000000000f087348 */ /* 0x000fea0003c00000 */
[----:B------:R0:W1:Y:S02]  /*1c200*/  SHFL.IDX P6, R14, R13, R12, R11 ;  /* 0x0000000c0d0e7389 */ /* 0x00006400000c000b */
[----:B01----:R-:W-:Y:S01]  /*1c210*/  ENDCOLLECTIVE ;  /* 0x000000000000791b */ /* 0x003fe20003800000 */
.L_x_4768:
        /* <DEDUP_REMOVED lines=10> */
.L_x_4769:
[----:B------:R-:W-:Y:S01]  /*1c2c0*/  @!PT LDS RZ, [RZ] ;  /* 0x00000000fffff984 */ /* 0x000fe20000000800 */
[----:B------:R-:W-:Y:S01]  /*1c2d0*/  @!PT LDS RZ, [RZ] ;  /* 0x00000000fffff984 */ /* 0x000fe20000000800 */
[----:B------:R-:W-:Y:S01]  /*1c2e0*/  @!PT LDS RZ, [RZ] ;  /* 0x00000000fffff984 */ /* 0x000fe20000000800 */
[----:B------:R1:W-:Y:S01]  /*1c2f0*/  @P0 LDGSTS.E.BYPASS.LTC128B.128 [R6+0x23400], desc[UR40][R2.64], !P2 ;  /* 0x2340000002060fae */ /* 0x0003e2000d101d68 */
[----:B------:R-:W-:Y:S01]  /*1c300*/  IMAD.MOV.U32 R0, RZ, RZ, R14 ;  /* 0x000000ffff007224 */ /* 0x000fe200078e000e */
[----:B------:R-:W-:Y:S06]  /*1c310*/  BRA `(.L_x_4770) ;  /* 0xffffffa800247947 */ /* 0x000fec000383ffff */
.L_x_4658:
        /* <DEDUP_REMOVED lines=9> */
.L_x_4771:
[C---:B------:R-:W-:Y:S01]  /*1c3b0*/  VIADD R10, R17.reuse, 0x10 ;  /* 0x00000010110a7836 */ /* 0x040fe20000000000 */
[C---:B------:R-:W-:Y:S01]  /*1c3c0*/  ISETP.GE.AND P0, PT, R17.reuse, R2, PT ;  /* 0x000000021100720c */ /* 0x040fe20003f06270 */
[----:B------:R-:W-:-:S03]  /*1c3d0*/  VIADD R8, R17, 0x20 ;  /* 0x0000002011087836 */ /* 0x000fc60000000000 */
[----:B------:R0:W-:Y:S04]  /*1c3e0*/  STL [R1+0x20], R10 ;  /* 0x0000200a01007387 */ /* 0x0001e80000100800 */
[----:B------:R0:W-:Y:S01]  /*1c3f0*/  STL [R1+0x24], R8 ;  /* 0x0000240801007387 */ /* 0x0001e20000100800 */
[----:B------:R-:W-:Y:S02]  /*1c400*/  IMAD.MOV.U32 R13, RZ, RZ, R0 ;  /* 0x000000ffff0d7224 */ /* 0x000fe400078e0000 */
[----:B------:R-:W-:-:S07]  /*1c410*/  IMAD.MOV.U32 R5, RZ, RZ, R14 ;  /* 0x000000ffff057224 */ /* 0x000fce00078e000e */
[----:B0-----:R-:W-:Y:S05]  /*1c420*/  WARPSYNC.COLLECTIVE R15, `(.L_x_4772) ;  /* 0x000000000f087348 */ /* 0x001fea0003c00000 */
[----:B------:R1:W2:Y:S02]  /*1c430*/  SHFL.IDX P6, R14, R13, R12, R11 ;  /* 0x0000000c0d0e7389 */ /* 0x0002a400000c000b */
[----:B012---:R-:W-:Y:S01]  /*1c440*/  ENDCOLLECTIVE ;  /* 0x000000000000791b */ /* 0x007fe20003800000 */
.L_x_4772:
[----:B------:R-:W-:Y:S02]  /*1c450*/  IMAD.MOV.U32 R13, RZ, RZ, R3 ;  /* 0x000000ffff0d7224 */ /* 0x000fe400078e0003 */
[----:B------:R-:W-:Y:S02]  /*1c460*/  IMAD.MOV.U32 R12, RZ, RZ, 0x1 ;  /* 0x00000001ff0c7424 */ /* 0x000fe400078e00ff */
[----:B------:R-:W-:-:S07]  /*1c470*/  IMAD.MOV.U32 R4, RZ, RZ, R14 ;  /* 0x000000ffff047224 */ /* 0x000fce00078e000e */
[----:B------:R-:W-:Y:S05]  /*1c480*/  WARPSYNC.COLLECTIVE R15, `(.L_x_4773) ;  /* 0x000000000f087348 */ /* 0x000fea0003c00000 */
[----:B------:R0:W1:Y:S02]  /*1c490*/  SHFL.IDX P6, R14, R13, R12, R11 ;  /* 0x0000000c0d0e7389 */ /* 0x00006400000c000b */
[----:B01----:R-:W-:Y:S01]  /*1c4a0*/  ENDCOLLECTIVE ;  /* 0x000000000000791b */ /* 0x003fe20003800000 */
.L_x_4773:
[----:B------:R-:W-:-:S05]  /*1c4b0*/  @!P0 LEA R4, P2, R7, R4, 0x1 ;  /* 0x0000000407048211 */ /* 0x000fca00078408ff */
[----:B------:R-:W-:-:S05]  /*1c4c0*/  @!P0 IMAD.X R5, RZ, RZ, R5, P2 ;  /* 0x000000ffff058224 */ /* 0x000fca00010e0605 */
[----:B------:R-:W-:Y:S01]  /*1c4d0*/  @!PT LDS RZ, [RZ] ;  /* 0x00000000fffff984 */ /* 0x000fe20000000800 */
[----:B------:R-:W-:Y:S01]  /*1c4e0*/  @!PT LDS RZ, [RZ] ;  /* 0x00000000fffff984 */ /* 0x000fe20000000800 */
[----:B------:R-:W-:Y:S01]  /*1c4f0*/  @!PT LDS RZ, [RZ] ;  /* 0x00000000fffff984 */ /* 0x000fe20000000800 */
[----:B------:R0:W-:Y:S01]  /*1c500*/  @!P0 LDGSTS.E.BYPASS.LTC128B.128 [R26+0x20400], desc[UR40][R4.64], !P1 ;  /* 0x20400000041a8fae */ /* 0x0001e2000c901d68 */
[----:B------:R-:W-:Y:S01]  /*1c510*/  IMAD.MOV.U32 R13, RZ, RZ, R0 ;  /* 0x000000ffff0d7224 */ /* 0x000fe200078e0000 */
[----:B------:R-:W-:Y:S01]  /*1c520*/  ISETP.GE.AND P0, PT, R10, R2, PT ;  /* 0x000000020a00720c */ /* 0x000fe20003f06270 */
[----:B0-----:R-:W-:-:S12]  /*1c530*/  IMAD.MOV.U32 R4, RZ, RZ, R14 ;  /* 0x000000ffff047224 */ /* 0x001fd800078e000e */
[----:B------:R-:W-:Y:S05]  /*1c540*/  WARPSYNC.COLLECTIVE R15, `(.L_x_4774) ;  /* 0x000000000f087348 */ /* 0x000fea0003c00000 */
[----:B------:R0:W1:Y:S02]  /*1c550*/  SHFL.IDX P6, R14, R13, R12, R11 ;  /* 0x0000000c0d0e7389 */ /* 0x00006400000c000b */
[----:B01----:R-:W-:Y:S01]  /*1c560*/  ENDCOLLECTIVE ;  /* 0x000000000000791b */ /* 0x003fe20003800000 */
.L_x_4774:
[----:B------:R-:W-:Y:S02]  /*1c570*/  IMAD.MOV.U32 R13, RZ, RZ, R3 ;  /* 0x000000ffff0d7224 */ /* 0x000fe400078e0003 */
[----:B------:R-:W-:Y:S02]  /*1c580*/  IMAD.MOV.U32 R12, RZ, RZ, 0x2 ;  /* 0x00000002ff0c7424 */ /* 0x000fe400078e00ff */
[----:B------:R-:W-:-:S07]  /*1c590*/  IMAD.MOV.U32 R5, RZ, RZ, R14 ;  /* 0x000000ffff057224 */ /* 0x000fce00078e000e */
[----:B------:R-:W-:Y:S05]  /*1c5a0*/  WARPSYNC.COLLECTIVE R15, `(.L_x_4775) ;  /* 0x000000000f087348 */ /* 0x000fea0003c00000 */
[----:B------:R0:W1:Y:S02]  /*1c5b0*/  SHFL.IDX P6, R14, R13, R12, R11 ;  /* 0x0000000c0d0e7389 */ /* 0x00006400000c000b */
[----:B01----:R-:W-:Y:S01]  /*1c5c0*/  ENDCOLLECTIVE ;  /* 0x000000000000791b */ /* 0x003fe20003800000 */
.L_x_4775:
        /* <DEDUP_REMOVED lines=10> */
.L_x_4776:
[----:B------:R-:W-:Y:S01]  /*1c670*/  @!PT LDS RZ, [RZ] ;  /* 0x00000000fffff984 */ /* 0x000fe20000000800 */
[----:B------:R-:W-:Y:S01]  /*1c680*/  @!PT LDS RZ, [RZ] ;  /* 0x00000000fffff984 */ /* 0x000fe20000000800 */
[----:B------:R-:W-:Y:S01]  /*1c690*/  @!PT LDS RZ, [RZ] ;  /* 0x00000000fffff984 */ /* 0x000fe20000000800 */
[----:B------:R0:W-:Y:S01]  /*1c6a0*/  @!P0 LDGSTS.E.BYPASS.LTC128B.128 [R26+0x20c00], desc[UR40][R4.64], !P1 ;  /* 0x20c00000041a8fae */ /* 0x0001e2000c901d68 */
[----:B------:R-:W-:Y:S01]  /*1c6b0*/  ISETP.GE.AND P0, PT, R8, R2, PT ;  /* 0x000000020800720c */ /* 0x000fe20003f06270 */
[----:B------:R-:W-:Y:S02]  /*1c6c0*/  IMAD.MOV.U32 R13, RZ, RZ, R3 ;  /* 0x000000ffff0d7224 */ /* 0x000fe400078e0003 */
[----:B------:R-:W-:Y:S02]  /*1c6d0*/  IMAD.MOV.U32 R12, RZ, RZ, 0x3 ;  /* 0x00000003ff0c7424 */ /* 0x000fe400078e00ff */
[----:B0-----:R-:W-:-:S08]  /*1c6e0*/  IMAD.MOV.U32 R4, RZ, RZ, R14 ;  /* 0x000000ffff047224 */ /* 0x001fd000078e000e */
[----:B------:R-:W-:Y:S05]  /*1c6f0*/  WARPSYNC.COLLECTIVE R15, `(.L_x_4777) ;  /* 0x000000000f087348 */ /* 0x000fea0003c00000 */
[----:B------:R0:W1:Y:S02]  /*1c700*/  SHFL.IDX P6, R14, R13, R12, R11 ;  /* 0x0000000c0d0e7389 */ /* 0x00006400000c000b */
[----:B01----:R-:W-:Y:S01]  /*1c710*/  ENDCOLLECTIVE ;  /* 0x000000000000791b */ /* 0x003fe20003800000 */
.L_x_4777:
        /* <DEDUP_REMOVED lines=10> */
.L_x_4778:
[----:B------:R-:W-:Y:S01]  /*1c7c0*/  @!PT LDS RZ, [RZ] ;  /* 0x00000000fffff984 */ /* 0x000fe20000000800 */
[----:B------:R-:W-:Y:S01]  /*1c7d0*/  @!PT LDS RZ, [RZ] ;  /* 0x00000000fffff984 */ /* 0x000fe20000000800 */
[----:B------:R-:W-:Y:S01]  /*1c7e0*/  @!PT LDS RZ, [RZ] ;  /* 0x00000000fffff984 */ /* 0x000fe20000000800 */
[----:B------:R0:W-:Y:S01]  /*1c7f0*/  @!P0 LDGSTS.E.BYPASS.LTC128B.128 [R26+0x21400], desc[UR40][R4.64], !P1 ;  /* 0x21400000041a8fae */ /* 0x0001e2000c901d68 */
[----:B------:R-:W-:Y:S01]  /*1c800*/  IMAD.MOV.U32 R0, RZ, RZ, R14 ;  /* 0x000000ffff007224 */ /* 0x000fe200078e000e */
[----:B------:R-:W-:Y:S06]  /*1c810*/  BRA `(.L_x_4779) ;  /* 0xffffffac00407947 */ /* 0x000fec000383ffff */
.L_x_4662:
[----:B------:R-:W2:Y:S04]  /*1c820*/  LDL.LU R10, [R1+0x1c] ;  /* 0x00001c00010a7983 */ /* 0x000ea80000300800 */
[----:B------:R-:W3:Y:S04]  /*1c830*/  LDL.LU R9, [R1+0x20] ;  /* 0x0000200001097983 */ /* 0x000ee80000300800 */
[----:B------:R-:W4:Y:S01]  /*1c840*/  LDL.LU R8, [R1+0x24] ;  /* 0x0000240001087983 */ /* 0x000f220000300800 */
[----:B------:R-:W-:Y:S01]  /*1c850*/  LOP3.LUT R22, R22, 0xffffdfff, RZ, 0xc0, !PT ;  /* 0xffffdfff16167812 */ /* 0x000fe200078ec0ff */
[----:B------:R-:W-:Y:S01]  /*1c860*/  BSSY B0, `(.L_x_4780) ;  /* 0x0000029000007945 */ /* 0x000fe20003800000 */
[----:B------:R-:W-:-:S02]  /*1c870*/  IMAD.MOV.U32 R13, RZ, RZ, R4 ;  /* 0x000000ffff0d7224 */ /* 0x000fc400078e0004 */
[----:B------:R-:W-:Y:S02]  /*1c880*/  IMAD.MOV.U32 R12, RZ, RZ, RZ ;  /* 0x000000ffff0c7224 */ /* 0x000fe400078e00ff */
[----:B------:R-:W-:Y:S02]  /*1c890*/  IMAD.MOV.U32 R11, RZ, RZ, 0x181f ;  /* 0x0000181fff0b7424 */ /* 0x000fe400078e00ff */
[----:B------:R-:W-:Y:S02]  /*1c8a0*/  IMAD.MOV.U32 R15, RZ, RZ, -0x1 ;  /* 0xffffffffff0f7424 */ /* 0x000fe400078e00ff */
[----:B--2---:R-:W-:-:S05]  /*1c8b0*/  IMAD R6, R10, R6, RZ ;  /* 0x000000060a067224 */ /* 0x004fca00078e02ff */
[-C--:B------:R-:W-:Y:S02]  /*1c8c0*/  ISETP.GE.AND P2, PT, R17, R6.reuse, PT ;  /* 0x000000061100720c */ /* 0x080fe40003f46270 */
[-C--:B---3--:R-:W-:Y:S02]  /*1c8d0*/  ISETP.GE.AND P1, PT, R9, R6.reuse, PT ;  /* 0x000000060900720c */ /* 0x088fe40003f26270 */
[----:B----4-:R-:W-:-:S09]  /*1c8e0*/  ISETP.GE.AND P0, PT, R8, R6, PT ;  /* 0x000000060800720c */ /* 0x010fd20003f06270 */
[C---:B------:R-:W-:Y:S02]  /*1c8f0*/  @!P2 LOP3.LUT R2, R0.reuse, 0x40, RZ, 0xc0, !PT ;  /* 0x000000400002a812 */ /* 0x040fe400078ec0ff */
[----:B------:R-:W-:Y:S02]  /*1c900*/  @!P1 LOP3.LUT R3, R0, 0x40, RZ, 0xc0, !PT ;  /* 0x0000004000039812 */ /* 0x000fe400078ec0ff */
[----:B------:R-:W-:Y:S02]  /*1c910*/  @!P2 SHF.R.U32.HI R2, RZ, 0x2, R2 ;  /* 0x00000002ff02a819 */ /* 0x000fe40000011602 */
[----:B------:R-:W-:Y:S02]  /*1c920*/  @!P1 SHF.R.U32.HI R3, RZ, 0x2, R3 ;  /* 0x00000002ff039819 */ /* 0x000fe40000011603 */
[----:B------:R-:W-:Y:S02]  /*1c930*/  @!P2 ISETP.NE.U32.AND P6, PT, R2, RZ, PT ;  /* 0x000000ff0200a20c */ /* 0x000fe40003fc5070 */
[----:B------:R-:W-:-:S02]  /*1c940*/  @!P2 LOP3.LUT R2, R7, 0x80, RZ, 0xc0, !PT ;  /* 0x000000800702a812 */ /* 0x000fc400078ec0ff */
[----:B------:R-:W-:Y:S02]  /*1c950*/  @!P0 LOP3.LUT R8, R0, 0x40, RZ, 0xc0, !PT ;  /* 0x0000004000088812 */ /* 0x000fe400078ec0ff */
[----:B------:R-:W-:Y:S02]  /*1c960*/  @!P2 SHF.R.U32.HI R2, RZ, 0x3, R2 ;  /* 0x00000003ff02a819 */ /* 0x000fe40000011602 */
[----:B------:R-:W-:-:S05]  /*1c970*/  @!P0 SHF.R.U32.HI R8, RZ, 0x2, R8 ;  /* 0x00000002ff088819 */ /* 0x000fca0000011608 */
[----:B------:R-:W-:Y:S02]  /*1c980*/  @P6 LOP3.LUT R22, R22, 0x2000, RZ, 0xfc, !PT ;  /* 0x0000200016166812 */ /* 0x000fe400078efcff */
[----:B------:R-:W-:Y:S02]  /*1c990*/  @!P2 ISETP.NE.U32.AND P6, PT, R2, RZ, PT ;  /* 0x000000ff0200a20c */ /* 0x000fe40003fc5070 */
[----:B------:R-:W-:Y:S02]  /*1c9a0*/  LOP3.LUT R22, R22, 0xffffefff, RZ, 0xc0, !PT ;  /* 0xffffefff16167812 */ /* 0x000fe400078ec0ff */
[----:B------:R-:W-:-:S04]  /*1c9b0*/  @!P1 LOP3.LUT R2, R7, 0x80, RZ, 0xc0, !PT ;  /* 0x0000008007029812 */ /* 0x000fc800078ec0ff */
[----:B------:R-:W-:-:S05]  /*1c9c0*/  @!P1 SHF.R.U32.HI R2, RZ, 0x3, R2 ;  /* 0x00000003ff029819 */ /* 0x000fca0000011602 */
[----:B------:R-:W-:Y:S02]  /*1c9d0*/  @P6 LOP3.LUT R22, R22, 0x1000, RZ, 0xfc, !PT ;  /* 0x0000100016166812 */ /* 0x000fe400078efcff */
[----:B------:R-:W-:Y:S02]  /*1c9e0*/  @!P1 ISETP.NE.U32.AND P6, PT, R3, RZ, PT ;  /* 0x000000ff0300920c */ /* 0x000fe40003fc5070 */
[----:B------:R-:W-:-:S11]  /*1c9f0*/  LOP3.LUT R22, R22, 0xffff7fff, RZ, 0xc0, !PT ;  /* 0xffff7fff16167812 */ /* 0x000fd600078ec0ff */
[----:B------:R-:W-:Y:S02]  /*1ca00*/  @P6 LOP3.LUT R22, R22, 0x8000, RZ, 0xfc, !PT ;  /* 0x0000800016166812 */ /* 0x000fe400078efcff */
[----:B------:R-:W-:Y:S02]  /*1ca10*/  @!P1 ISETP.NE.U32.AND P6, PT, R2, RZ, PT ;  /* 0x000000ff0200920c */ /* 0x000fe40003fc5070 */
[----:B------:R-:W-:-:S11]  /*1ca20*/  LOP3.LUT R22, R22, 0xffffbfff, RZ, 0xc0, !PT ;  /* 0xffffbfff16167812 */ /* 0x000fd600078ec0ff */
        /* <DEDUP_REMOVED lines=12> */
.L_x_4781:
[----:B------:R-:W-:Y:S05]  /*1caf0*/  BSYNC B0 ;  /* 0x0000000000007941 */ /* 0x000fea0003800000 */
.L_x_4780:
        /* <DEDUP_REMOVED lines=11> */
.L_x_4782:
[----:B------:R-:W-:-:S04]  /*1cbb0*/  LOP3.LUT R22, R22, 0xfdffffff, RZ, 0xc0, !PT ;  /* 0xfdffffff16167812 */ /* 0x000fc800078ec0ff */
[----:B------:R-:W-:-:S04]  /*1cbc0*/  @P3 LOP3.LUT R22, R22, 0x2000000, RZ, 0xfc, !PT ;  /* 0x0200000016163812 */ /* 0x000fc800078efcff */
[C---:B------:R-:W-:Y:S02]  /*1cbd0*/  LOP3.LUT P3, RZ, R22.reuse, 0x400, RZ, 0xc0, !PT ;  /* 0x0000040016ff7812 */ /* 0x040fe4000786c0ff */
[----:B------:R-:W-:Y:S01]  /*1cbe0*/  LOP3.LUT R22, R22, 0xfeffffff, RZ, 0xc0, !PT ;  /* 0xfeffffff16167812 */ /* 0x000fe200078ec0ff */
[----:B------:R-:W-:-:S03]  /*1cbf0*/  IMAD.MOV.U32 R13, RZ, RZ, R4 ;  /* 0x000000ffff0d7224 */ /* 0x000fc600078e0004 */
[----:B------:R-:W-:Y:S01]  /*1cc00*/  @P1 LOP3.LUT R22, R22, 0x1000000, RZ, 0xfc, !PT ;  /* 0x0100000016161812 */ /* 0x000fe200078efcff */
[----:B------:R-:W-:-:S03]  /*1cc10*/  IMAD.MOV.U32 R12, RZ, RZ, 0x1 ;  /* 0x00000001ff0c7424 */ /* 0x000fc600078e00ff */
[C---:B------:R-:W-:Y:S02]  /*1cc20*/  LOP3.LUT P1, RZ, R22.reuse, 0x200, RZ, 0xc0, !PT ;  /* 0x0000020016ff7812 */ /* 0x040fe4000782c0ff */
[----:B------:R-:W-:Y:S01]  /*1cc30*/  LOP3.LUT R22, R22, 0xffdfffff, RZ, 0xc0, !PT ;  /* 0xffdfffff16167812 */ /* 0x000fe200078ec0ff */
[----:B------:R-:W-:-:S03]  /*1cc40*/  IMAD.MOV.U32 R3, RZ, RZ, R14 ;  /* 0x000000ffff037224 */ /* 0x000fc600078e000e */
[----:B------:R-:W-:Y:S02]  /*1cc50*/  @P0 LOP3.LUT R22, R22, 0x200000, RZ, 0xfc, !PT ;  /* 0x0020000016160812 */ /* 0x000fe400078efcff */
[----:B------:R-:W-:Y:S02]  /*1cc60*/  @!P2 LEA R3, P6, R20, R3, 0x1 ;  /* 0x000000031403a211 */ /* 0x000fe400078c08ff */
[----:B------:R-:W-:-:S03]  /*1cc70*/  LOP3.LUT P0, RZ, R22, 0x2000, RZ, 0xc0, !PT ;  /* 0x0000200016ff7812 */ /* 0x000fc6000780c0ff */
        /* <DEDUP_REMOVED lines=9> */
[----:B------:R-:W-:-:S03]  /*1cd10*/  LOP3.LUT P4, RZ, R22, 0x4000000, RZ, 0xc0, !PT ;  /* 0x0400000016ff7812 */ /* 0x000fc6000788c0ff */
[----:B------:R0:W-:Y:S01]  /*1cd20*/  @!P2 LDGSTS.E.BYPASS.LTC128B.128 [R26+0x28400], desc[UR40][R2.64+0x80], !P3 ;  /* 0x28400080021aafae */ /* 0x0001e2000d901d68 */
[----:B------:R-:W-:-:S03]  /*1cd30*/  LOP3.LUT P3, RZ, R22, 0x2000000, RZ, 0xc0, !PT ;  /* 0x0200000016ff7812 */ /* 0x000fc6000786c0ff */
        /* <DEDUP_REMOVED lines=9> */
[----:B------:R0:W-:Y:S04]  /*1cdd0*/  @!P2 LDGSTS.E.BYPASS.LTC128B.128 [R26+0x32400], desc[UR40][R2.64+0x300], P0 ;  /* 0x32400300021aafae */ /* 0x0001e80008101d68 */
[----:B------:R0:W-:Y:S04]  /*1cde0*/  @!P2 LDGSTS.E.BYPASS.LTC128B.128 [R26+0x34400], desc[UR40][R2.64+0x380], P6 ;  /* 0x34400380021aafae */ /* 0x0001e8000b101d68 */
[----:B0-----:R-:W-:Y:S05]  /*1cdf0*/  WARPSYNC.COLLECTIVE R15, `(.L_x_4783) ;  /* 0x000000000f087348 */ /* 0x001fea0003c00000 */
[----:B------:R1:W2:Y:S02]  /*1ce00*/  SHFL.IDX P6, R14, R13, R12, R11 ;  /* 0x0000000c0d0e7389 */ /* 0x0002a400000c000b */
[----:B012---:R-:W-:Y:S01]  /*1ce10*/  ENDCOLLECTIVE ;  /* 0x000000000000791b */ /* 0x007fe20003800000 */
.L_x_4783:
[----:B------:R-:W-:-:S04]  /*1ce20*/  @P5 LOP3.LUT R22, R22, 0x800000, RZ, 0xfc, !PT ;  /* 0x0080000016165812 */ /* 0x000fc800078efcff */
[C---:B------:R-:W-:Y:S02]  /*1ce30*/  LOP3.LUT P5, RZ, R22.reuse, 0x800, RZ, 0xc0, !PT ;  /* 0x0000080016ff7812 */ /* 0x040fe400078ac0ff */
[----:B------:R-:W-:Y:S01]  /*1ce40*/  LOP3.LUT P0, RZ, R22, 0x8000, RZ, 0xc0, !PT ;  /* 0x0000800016ff7812 */ /* 0x000fe2000780c0ff */
[----:B------:R-:W-:Y:S02]  /*1ce50*/  IMAD.MOV.U32 R13, RZ, RZ, R5 ;  /* 0x000000ffff0d7224 */ /* 0x000fe400078e0005 */
[----:B------:R-:W-:-:S10]  /*1ce60*/  IMAD.MOV.U32 R2, RZ, RZ, R14 ;  /* 0x000000ffff027224 */ /* 0x000fd400078e000e */
[----:B------:R-:W-:Y:S05]  /*1ce70*/  WARPSYNC.COLLECTIVE R15, `(.L_x_4784) ;  /* 0x000000000f087348 */ /* 0x000fea0003c00000 */
[----:B------:R0:W1:Y:S02]  /*1ce80*/  SHFL.IDX P6, R14, R13, R12, R11 ;  /* 0x0000000c0d0e7389 */ /* 0x00006400000c000b */
[----:B01----:R-:W-:Y:S01]  /*1ce90*/  ENDCOLLECTIVE ;  /* 0x000000000000791b */ /* 0x003fe20003800000 */
.L_x_4784:
[----:B------:R-:W-:Y:S02]  /*1cea0*/  IMAD.MOV.U32 R13, RZ, RZ, R4 ;  /* 0x000000ffff0d7224 */ /* 0x000fe400078e0004 */
[----:B------:R-:W-:Y:S02]  /*1ceb0*/  IMAD.MOV.U32 R12, RZ, RZ, 0x2 ;  /* 0x00000002ff0c7424 */ /* 0x000fe400078e00ff */
[----:B------:R-:W-:Y:S01]  /*1cec0*/  IMAD.MOV.U32 R3, RZ, RZ, R14 ;  /* 0x000000ffff037224 */ /* 0x000fe200078e000e */
[----:B------:R-:W-:-:S04]  /*1ced0*/  LOP3.LUT P6, RZ, R22, 0x4000, RZ, 0xc0, !PT ;  /* 0x0000400016ff7812 */ /* 0x000fc800078cc0ff */
[----:B------:R-:W-:-:S05]  /*1cee0*/  @!P1 LEA R3, P2, R20, R3, 0x1 ;  /* 0x0000000314039211 */ /* 0x000fca00078408ff */
[----:B------:R-:W-:Y:S01]  /*1cef0*/  @!P1 IMAD.X R2, RZ, RZ, R2, P2 ;  /* 0x000000ffff029224 */ /* 0x000fe200010e0602 */
[C---:B------:R-:W-:Y:S02]  /*1cf00*/  LOP3.LUT P2, RZ, R22.reuse, 0x10000, RZ, 0xc0, !PT ;  /* 0x0001000016ff7812 */ /* 0x040fe4000784c0ff */
[----:B------:R-:W-:Y:S02]  /*1cf10*/  LOP3.LUT R22, R22, 0xfff7ffff, RZ, 0xc0, !PT ;  /* 0xfff7ffff16167812 */ /* 0x000fe400078ec0ff */
[----:B------:R-:W-:-:S04]  /*1cf20*/  @!P1 LOP3.LUT R3, R3, R2, RZ, 0x3c, !PT ;  /* 0x0000000203039212 */ /* 0x000fc800078e3cff */
[----:B------:R-:W-:-:S04]  /*1cf30*/  @!P1 LOP3.LUT R2, R3, R2, RZ, 0x3c, !PT ;  /* 0x0000000203029212 */ /* 0x000fc800078e3cff */
[----:B------:R-:W-:Y:S02]  /*1cf40*/  @!P1 LOP3.LUT R3, R3, R2, RZ, 0x3c, !PT ;  /* 0x0000000203039212 */ /* 0x000fe400078e3cff */
[----:B------:R-:W-:-:S03]  /*1cf50*/  @P2 LOP3.LUT R22, R22, 0x80000, RZ, 0xfc, !PT ;  /* 0x0008000016162812 */ /* 0x000fc600078efcff */
[----:B------:R-:W-:Y:S01]  /*1cf60*/  @!PT LDS RZ, [RZ] ;  /* 0x00000000fffff984 */ /* 0x000fe20000000800 */
[----:B------:R-:W-:Y:S01]  /*1cf70*/  @!PT LDS RZ, [RZ] ;  /* 0x00000000fffff984 */ /* 0x000fe20000000800 */
[----:B------:R-:W-:Y:S01]  /*1cf80*/  @!PT LDS RZ, [RZ] ;  /* 0x00000000fffff984 */ /* 0x000fe20000000800 */
[----:B------:R0:W-:Y:S01]  /*1cf90*/  @!P1 LDGSTS.E.BYPASS.LTC128B.128 [R26+0x26c00], desc[UR40][R2.64], !P5 ;  /* 0x26c00000021a9fae */ /* 0x0001e2000e901d68 */
[C---:B------:R-:W-:Y:S02]  /*1cfa0*/  LOP3.LUT P2, RZ, R22.reuse, 0x400, RZ, 0xc0, !PT ;  /* 0x0000040016ff7812 */ /* 0x040fe4000784c0ff */
[C---:B------:R-:W-:Y:S02]  /*1cfb0*/  LOP3.LUT P5, RZ, R22.reuse, 0x800000, RZ, 0xc0, !PT ;  /* 0x0080000016ff7812 */ /* 0x040fe400078ac0ff */
[----:B------:R-:W-:-:S09]  /*1cfc0*/  LOP3.LUT R22, R22, 0xffefffff, RZ, 0xc0, !PT ;  /* 0xffefffff16167812 */ /* 0x000fd200078ec0ff */
[----:B------:R-:W-:Y:S01]  /*1cfd0*/  @P2 LOP3.LUT R22, R22, 0x100000, RZ, 0xfc, !PT ;  /* 0x0010000016162812 */ /* 0x000fe200078efcff */
[----:B------:R0:W-:Y:S03]  /*1cfe0*/  @!P1 LDGSTS.E.BYPASS.LTC128B.128 [R26+0x28c00], desc[UR40][R2.64+0x80], !P2 ;  /* 0x28c00080021a9fae */ /* 0x0001e6000d101d68 */
[C---:B------:R-:W-:Y:S01]  /*1cff0*/  LOP3.LUT P2, RZ, R22.reuse, 0x800, RZ, 0xc0, !PT ;  /* 0x0000080016ff7812 */ /* 0x040fe2000784c0ff */
[----:B------:R0:W-:Y:S01]  /*1d000*/  @!P1 LDGSTS.E.BYPASS.LTC128B.128 [R26+0x2ac00], desc[UR40][R2.64+0x100], !P5 ;  /* 0x2ac00100021a9fae */ /* 0x0001e2000e901d68 */
[----:B------:R-:W-:-:S13]  /*1d010*/  LOP3.LUT P5, RZ, R22, 0x400000, RZ, 0xc0, !PT ;  /* 0x0040000016ff7812 */ /* 0x000fda00078ac0ff */
[----:B------:R0:W-:Y:S04]  /*1d020*/  @!P1 LDGSTS.E.BYPASS.LTC128B.128 [R26+0x2cc00], desc[UR40][R2.64+0x180], !P5 ;  /* 0x2cc00180021a9fae */ /* 0x0001e8000e901d68 */
[----:B------:R0:W-:Y:S04]  /*1d030*/  @!P1 LDGSTS.E.BYPASS.LTC128B.128 [R26+0x2ec00], desc[UR40][R2.64+0x200], !P4 ;  /* 0x2ec00200021a9fae */ /* 0x0001e8000e101d68 */
[----:B------:R0:W-:Y:S04]  /*1d040*/  @!P1 LDGSTS.E.BYPASS.LTC128B.128 [R26+0x30c00], desc[UR40][R2.64+0x280], !P3 ;  /* 0x30c00280021a9fae */ /* 0x0001e8000d901d68 */
[----:B------:R0:W-:Y:S01]  /*1d050*/  @!P1 LDGSTS.E.BYPASS.LTC128B.128 [R26+0x32c00], desc[UR40][R2.64+0x300], P0 ;  /* 0x32c00300021a9fae */ /* 0x0001e20008101d68 */
[----:B------:R-:W-:-:S03]  /*1d060*/  LOP3.LUT P0, RZ, R22, 0x200000, RZ, 0xc0, !PT ;  /* 0x0020000016ff7812 */ /* 0x000fc6000780c0ff */
[----:B------:R0:W-:Y:S10]  /*1d070*/  @!P1 LDGSTS.E.BYPASS.LTC128B.128 [R26+0x34c00], desc[UR40][R2.64+0x380], P6 ;  /* 0x34c00380021a9fae */ /* 0x0001f4000b101d68 */
[----:B0-----:R-:W-:Y:S05]  /*1d080*/  WARPSYNC.COLLECTIVE R15, `(.L_x_4785) ;  /* 0x000000000f087348 */ /* 0x001fea0003c00000 */
[----:B------:R1:W2:Y:S02]  /*1d090*/  SHFL.IDX P6, R14, R13, R12, R11 ;  /* 0x0000000c0d0e7389 */ /* 0x0002a400000c000b */
[----:B012---:R-:W-:Y:S01]  /*1d0a0*/  ENDCOLLECTIVE ;  /* 0x000000000000791b */ /* 0x007fe20003800000 */
.L_x_4785:
[----:B------:R-:W-:Y:S02]  /*1d0b0*/  IMAD.MOV.U32 R13, RZ, RZ, R5 ;  /* 0x000000ffff0d7224 */ /* 0x000fe400078e0005 */
[----:B------:R-:W-:-:S07]  /*1d0c0*/  IMAD.MOV.U32 R8, RZ, RZ, R14 ;  /* 0x000000ffff087224 */ /* 0x000fce00078e000e */
[----:B------:R-:W-:Y:S05]  /*1d0d0*/  WARPSYNC.COLLECTIVE R15, `(.L_x_4786) ;  /* 0x000000000f087348 */ /* 0x000fea0003c00000 */
[----:B------:R0:W1:Y:S02]  /*1d0e0*/  SHFL.IDX P6, R14, R13, R12, R11 ;  /* 0x0000000c0d0e7389 */ /* 0x00006400000c000b */
[----:B01----:R-:W-:Y:S01]  /*1d0f0*/  ENDCOLLECTIVE ;  /* 0x000000000000791b */ /* 0x003fe20003800000 */
.L_x_4786:
[----:B------:R-:W-:Y:S02]  /*1d100*/  IMAD.MOV.U32 R13, RZ, RZ, R4 ;  /* 0x000000ffff0d7224 */ /* 0x000fe400078e0004 */
[----:B------:R-:W-:Y:S01]  /*1d110*/  IMAD.MOV.U32 R12, RZ, RZ, 0x3 ;  /* 0x00000003ff0c7424 */ /* 0x000fe200078e00ff */
[----:B------:R-:W-:Y:S02]  /*1d120*/  @!P0 LEA R9, P1, R20, R14, 0x1 ;  /* 0x0000000e14098211 */ /* 0x000fe400078208ff */
[----:B------:R-:W-:-:S03]  /*1d130*/  LOP3.LUT P6, RZ, R22, 0x20000, RZ, 0xc0, !PT ;  /* 0x0002000016ff7812 */ /* 0x000fc600078cc0ff */
[----:B------:R-:W-:Y:S01]  /*1d140*/  @!P0 IMAD.X R10, RZ, RZ, R8, P1 ;  /* 0x000000ffff0a8224 */ /* 0x000fe200008e0608 */
[----:B------:R-:W-:Y:S01]  /*1d150*/  LOP3.LUT P1, RZ, R22, 0x200, RZ, 0xc0, !PT ;  /* 0x0000020016ff7812 */ /* 0x000fe2000782c0ff */
[----:B------:R-:W-:Y:S02]  /*1d160*/  @!P0 IMAD.MOV.U32 R2, RZ, RZ, R9 ;  /* 0x000000ffff028224 */ /* 0x000fe400078e0009 */
[----:B------:R-:W-:-:S05]  /*1d170*/  @!P0 IMAD.MOV.U32 R3, RZ, RZ, R10 ;  /* 0x000000ffff038224 */ /* 0x000fca00078e000a */
[----:B------:R-:W-:Y:S01]  /*1d180*/  @!PT LDS RZ, [RZ] ;  /* 0x00000000fffff984 */ /* 0x000fe20000000800 */
[----:B------:R-:W-:Y:S01]  /*1d190*/  @!PT LDS RZ, [RZ] ;  /* 0x00000000fffff984 */ /* 0x000fe20000000800 */
[----:B------:R-:W-:Y:S01]  /*1d1a0*/  @!PT LDS RZ, [RZ] ;  /* 0x00000000fffff984 */ /* 0x000fe20000000800 */
[----:B------:R0:W-:Y:S01]  /*1d1b0*/  @!P0 LDGSTS.E.BYPASS.LTC128B.128 [R26+0x27400], desc[UR40][R2.64], !P2 ;  /* 0x27400000021a8fae */ /* 0x0001e2000d101d68 */
[----:B------:R-:W-:-:S13]  /*1d1c0*/  LOP3.LUT P2, RZ, R22, 0x100000, RZ, 0xc0, !PT ;  /* 0x0010000016ff7812 */ /* 0x000fda000784c0ff */
[----:B------:R0:W-:Y:S01]  /*1d1d0*/  @!P0 LDGSTS.E.BYPASS.LTC128B.128 [R26+0x29400], desc[UR40][R2.64+0x80], !P2 ;  /* 0x29400080021a8fae */ /* 0x0001e2000d101d68 */
[----:B------:R-:W-:-:S03]  /*1d1e0*/  LOP3.LUT P2, RZ, R22, 0x80000, RZ, 0xc0, !PT ;  /* 0x0008000016ff7812 */ /* 0x000fc6000784c0ff */
[----:B------:R0:W-:Y:S04]  /*1d1f0*/  @!P0 LDGSTS.E.BYPASS.LTC128B.128 [R26+0x2b400], desc[UR40][R2.64+0x100], !P1 ;  /* 0x2b400100021a8fae */ /* 0x0001e8000c901d68 */
[----:B------:R0:W-:Y:S04]  /*1d200*/  @!P0 LDGSTS.E.BYPASS.LTC128B.128 [R26+0x2d400], desc[UR40][R2.64+0x180], !P5 ;  /* 0x2d400180021a8fae */ /* 0x0001e8000e901d68 */
[----:B------:R0:W-:Y:S04]  /*1d210*/  @!P0 LDGSTS.E.BYPASS.LTC128B.128 [R26+0x2f400], desc[UR40][R2.64+0x200], !P4 ;  /* 0x2f400200021a8fae */ /* 0x0001e8000e101d68 */
[----:B------:R0:W-:Y:S04]  /*1d220*/  @!P0 LDGSTS.E.BYPASS.LTC128B.128 [R26+0x31400], desc[UR40][R2.64+0x280], !P3 ;  /* 0x31400280021a8fae */ /* 0x0001e8000d901d68 */
[----:B------:R0:W-:Y:S02]  /*1d230*/  @!P0 LDGSTS.E.BYPASS.LTC128B.128 [R26+0x33400], desc[UR40][R2.64+0x300], P6 ;  /* 0x33400300021a8fae */ /* 0x0001e4000b101d68 */
[----:B0-----:R-:W-:Y:S05]  /*1d240*/  WARPSYNC.COLLECTIVE R15, `(.L_x_4787) ;  /* 0x000000000f087348 */ /* 0x001fea0003c00000 */
[----:B------:R1:W2:Y:S02]  /*1d250*/  SHFL.IDX P6, R14, R13, R12, R11 ;  /* 0x0000000c0d0e7389 */ /* 0x0002a400000c000b */
[----:B012---:R-:W-:Y:S01]  /*1d260*/  ENDCOLLECTIVE ;  /* 0x000000000000791b */ /* 0x007fe20003800000 */
.L_x_4787:
[----:B------:R-:W-:Y:S01]  /*1d270*/  @!PT LDS RZ, [RZ] ;  /* 0x00000000fffff984 */ /* 0x000fe20000000800 */
[----:B------:R-:W-:Y:S01]  /*1d280*/  @!PT LDS RZ, [RZ] ;  /* 0x00000000fffff984 */ /* 0x000fe20000000800 */
[----:B------:R-:W-:Y:S01]  /*1d290*/  @!PT LDS RZ, [RZ] ;  /* 0x00000000fffff984 */ /* 0x000fe20000000800 */
[----:B------:R0:W-:Y:S01]  /*1d2a0*/  @!P0 LDGSTS.E.BYPASS.LTC128B.128 [R26+0x35400], desc[UR40][R2.64+0x380], P2 ;  /* 0x35400380021a8fae */ /* 0x0001e20009101d68 */
[----:B------:R-:W-:Y:S02]  /*1d2b0*/  IMAD.MOV.U32 R13, RZ, RZ, R5 ;  /* 0x000000ffff0d7224 */ /* 0x000fe400078e0005 */
[----:B------:R-:W-:-:S07]  /*1d2c0*/  IMAD.MOV.U32 R4, RZ, RZ, R14 ;  /* 0x000000ffff047224 */ /* 0x000fce00078e000e */
[----:B0-----:R-:W-:Y:S05]  /*1d2d0*/  WARPSYNC.COLLECTIVE R15, `(.L_x_4788) ;  /* 0x000000000f087348 */ /* 0x001fea0003c00000 */
[----:B------:R1:W2:Y:S02]  /*1d2e0*/  SHFL.IDX P6, R14, R13, R12, R11 ;  /* 0x0000000c0d0e7389 */ /* 0x0002a400000c000b */
[----:B012---:R-:W-:Y:S01]  /*1d2f0*/  ENDCOLLECTIVE ;  /* 0x000000000000791b */ /* 0x007fe20003800000 */
.L_x_4788:
[----:B------:R-:W-:Y:S01]  /*1d300*/  IMAD.MOV.U32 R2, RZ, RZ, R14 ;  /* 0x000000ffff027224 */ /* 0x000fe200078e000e */
[----:B------:R-:W-:Y:S06]  /*1d310*/  BRA `(.L_x_4789) ;  /* 0xffffffb000247947 */ /* 0x000fec000383ffff */
.L_x_4667:
[----:B-1----:R1:W2:Y:S02]  /*1d320*/  SYNCS.PHASECHK.TRANS64.TRYWAIT P0, [R23+URZ+0x38820], R0 ;  /* 0x03882000170075a7 */ /* 0x0022a4000800017f */
[----:B--2---:R-:W-:Y:S05]  /*1d330*/  @!P0 NANOSLEEP.SYNCS 0x989680 ;  /* 0x009896800000895d */ /* 0x004fea0003900000 */
[----:B------:R-:W2:Y:S02]  /*1d340*/  @!P0 SYNCS.PHASECHK.TRANS64 P0, [R23+URZ+0x38820], R0 ;  /* 0x03882000170085a7 */ /* 0x000ea4000800007f */
[----:B--2---:R-:W-:Y:S05]  /*1d350*/  @!P0 BRA `(.L_x_4667) ;  /* 0xfffffffc00f08947 */ /* 0x004fea000383ffff */
[----:B------:R-:W-:Y:S05]  /*1d360*/  BRA `(.L_x_4790) ;  /* 0xffffffb000cc7947 */ /* 0x000fea000383ffff */
.L_x_4670:
[----:B-1----:R1:W2:Y:S02]  /*1d370*/  SYNCS.PHASECHK.TRANS64.TRYWAIT P0, [R27+URZ+0x38860], R0 ;  /* 0x038860001b0075a7 */ /* 0x0022a4000800017f */
[----:B--2---:R-:W-:Y:S05]  /*1d380*/  @!P0 NANOSLEEP.SYNCS 0x989680 ;  /* 0x009896800000895d */ /* 0x004fea0003900000 */
[----:B------:R-:W2:Y:S02]  /*1d390*/  @!P0 SYNCS.PHASECHK.TRANS64 P0, [R27+URZ+0x38860], R0 ;  /* 0x038860001b0085a7 */ /* 0x000ea4000800007f */
[----:B--2---:R-:W-:Y:S05]  /*1d3a0*/  @!P0 BRA `(.L_x_4670) ;  /* 0xfffffffc00f08947 */ /* 0x004fea000383ffff */
[----:B------:R-:W-:Y:S05]  /*1d3b0*/  BRA `(.L_x_4791) ;  /* 0xffffffb000dc7947 */ /* 0x000fea000383ffff */
.L_x_4671:
        /* <DEDUP_REMOVED lines=8> */
.L_x_4793:
[----:B------:R-:W-:Y:S05]  /*1d440*/  BSYNC B0 ;  /* 0x0000000000007941 */ /* 0x000fea0003800000 */
.L_x_4792:
        /* <DEDUP_REMOVED lines=15> */
.L_x_4794:
        /* <DEDUP_REMOVED lines=39> */
.L_x_4795:
[----:B------:R-:W-:Y:S02]  /*1d7b0*/  IMAD.MOV.U32 R13, RZ, RZ, R5 ;  /* 0x000000ffff0d7224 */ /* 0x000fe400078e0005 */
[----:B------:R-:W-:-:S07]  /*1d7c0*/  IMAD.MOV.U32 R3, RZ, RZ, R14 ;  /* 0x000000ffff037224 */ /* 0x000fce00078e000e */
[----:B------:R-:W-:Y:S05]  /*1d7d0*/  WARPSYNC.COLLECTIVE R15, `(.L_x_4796) ;  /* 0x000000000f087348 */ /* 0x000fea0003c00000 */
[----:B------:R0:W1:Y:S02]  /*1d7e0*/  SHFL.IDX P6, R14, R13, R12, R11 ;  /* 0x0000000c0d0e7389 */ /* 0x00006400000c000b */
[----:B01----:R-:W-:Y:S01]  /*1d7f0*/  ENDCOLLECTIVE ;  /* 0x000000000000791b */ /* 0x003fe20003800000 */
.L_x_4796:
        /* <DEDUP_REMOVED lines=29> */
.L_x_4797:
[----:B------:R-:W-:Y:S02]  /*1d9d0*/  IMAD.MOV.U32 R13, RZ, RZ, R5 ;  /* 0x000000ffff0d7224 */ /* 0x000fe400078e0005 */
[----:B------:R-:W-:-:S07]  /*1d9e0*/  IMAD.MOV.U32 R7, RZ, RZ, R14 ;  /* 0x000000ffff077224 */ /* 0x000fce00078e000e */
[----:B------:R-:W-:Y:S05]  /*1d9f0*/  WARPSYNC.COLLECTIVE R15, `(.L_x_4798) ;  /* 0x000000000f087348 */ /* 0x000fea0003c00000 */
[----:B------:R0:W1:Y:S02]  /*1da00*/  SHFL.IDX P6, R14, R13, R12, R11 ;  /* 0x0000000c0d0e7389 */ /* 0x00006400000c000b */
[----:B01----:R-:W-:Y:S01]  /*1da10*/  ENDCOLLECTIVE ;  /* 0x000000000000791b */ /* 0x003fe20003800000 */
.L_x_4798:
        /* <DEDUP_REMOVED lines=29> */
.L_x_4799:
[----:B------:R-:W-:Y:S02]  /*1dbf0*/  IMAD.MOV.U32 R13, RZ, RZ, R5 ;  /* 0x000000ffff0d7224 */ /* 0x000fe400078e0005 */
[----:B------:R-:W-:-:S07]  /*1dc00*/  IMAD.MOV.U32 R6, RZ, RZ, R14 ;  /* 0x000000ffff067224 */ /* 0x000fce00078e000e */
[----:B------:R-:W-:Y:S05]  /*1dc10*/  WARPSYNC.COLLECTIVE R15, `(.L_x_4800) ;  /* 0x000000000f087348 */ /* 0x000fea0003c00000 */
[----:B------:R0:W1:Y:S02]  /*1dc20*/  SHFL.IDX P6, R14, R13, R12, R11 ;  /* 0x0000000c0d0e7389 */ /* 0x00006400000c000b */
[----:B01----:R-:W-:Y:S01]  /*1dc30*/  ENDCOLLECTIVE ;  /* 0x000000000000791b */ /* 0x003fe20003800000 */
.L_x_4800:
[----:B------:R-:W-:Y:S01]  /*1dc40*/  IMAD.MOV.U32 R2, RZ, RZ, R14 ;  /* 0x000000ffff027224 */ /* 0x000fe200078e000e */
[----:B------:R-:W-:Y:S06]  /*1dc50*/  BRA `(.L_x_4801) ;  /* 0xffffffb000747947 */ /* 0x000fec000383ffff */
.L_x_4678:
[----:B0-----:R0:W1:Y:S02]  /*1dc60*/  SYNCS.PHASECHK.TRANS64.TRYWAIT P0, [R6+URZ+0x38840], R21 ;  /* 0x03884015060075a7 */ /* 0x001064000800017f */
[----:B-1----:R-:W-:Y:S05]  /*1dc70*/  @!P0 NANOSLEEP.SYNCS 0x989680 ;  /* 0x009896800000895d */ /* 0x002fea0003900000 */
[----:B------:R-:W1:Y:S02]  /*1dc80*/  @!P0 SYNCS.PHASECHK.TRANS64 P0, [R6+URZ+0x38840], R21 ;  /* 0x03884015060085a7 */ /* 0x000e64000800007f */
[----:B-1----:R-:W-:Y:S05]  /*1dc90*/  @!P0 BRA `(.L_x_4678) ;  /* 0xfffffffc00f08947 */ /* 0x002fea000383ffff */
[----:B------:R-:W-:Y:S05]  /*1dca0*/  BRA `(.L_x_4802) ;  /* 0xffffffb800047947 */ /* 0x000fea000383ffff */
.L_x_4679:
        /* <DEDUP_REMOVED lines=8> */
.L_x_4804:
[----:B------:R-:W-:Y:S05]  /*1dd30*/  BSYNC B1 ;  /* 0x0000000000017941 */ /* 0x000fea0003800000 */
.L_x_4803:
        /* <DEDUP_REMOVED lines=9> */
.L_x_4805:
[----:B------:R-:W-:Y:S02]  /*1ddd0*/  IMAD.MOV.U32 R13, RZ, RZ, R27 ;  /* 0x000000ffff0d7224 */ /* 0x000fe400078e001b */
[----:B------:R-:W-:Y:S02]  /*1dde0*/  IMAD.MOV.U32 R12, RZ, RZ, 0x1 ;  /* 0x00000001ff0c7424 */ /* 0x000fe400078e00ff */
[----:B------:R-:W-:-:S07]  /*1ddf0*/  IMAD.MOV.U32 R2, RZ, RZ, R14 ;  /* 0x000000ffff027224 */ /* 0x000fce00078e000e */
[----:B------:R-:W-:Y:S05]  /*1de00*/  WARPSYNC.COLLECTIVE R15, `(.L_x_4806) ;  /* 0x000000000f087348 */ /* 0x000fea0003c00000 */
[----:B------:R0:W1:Y:S02]  /*1de10*/  SHFL.IDX P6, R14, R13, R12, R11 ;  /* 0x0000000c0d0e7389 */ /* 0x00006400000c000b */
[----:B01----:R-:W-:Y:S01]  /*1de20*/  ENDCOLLECTIVE ;  /* 0x000000000000791b */ /* 0x003fe20003800000 */
.L_x_4806:
        /* <DEDUP_REMOVED lines=11> */
.L_x_4807:
[----:B------:R-:W-:Y:S02]  /*1dee0*/  IMAD.MOV.U32 R13, RZ, RZ, R27 ;  /* 0x000000ffff0d7224 */ /* 0x000fe400078e001b */
[----:B------:R-:W-:Y:S02]  /*1def0*/  IMAD.MOV.U32 R12, RZ, RZ, 0x2 ;  /* 0x00000002ff0c7424 */ /* 0x000fe400078e00ff */
[----:B------:R-:W-:-:S07]  /*1df00*/  IMAD.MOV.U32 R2, RZ, RZ, R14 ;  /* 0x000000ffff027224 */ /* 0x000fce00078e000e */
[----:B------:R-:W-:Y:S05]  /*1df10*/  WARPSYNC.COLLECTIVE R15, `(.L_x_4808) ;  /* 0x000000000f087348 */ /* 0x000fea0003c00000 */
[----:B------:R0:W1:Y:S02]  /*1df20*/  SHFL.IDX P6, R14, R13, R12, R11 ;  /* 0x0000000c0d0e7389 */ /* 0x00006400000c000b */
[----:B01----:R-:W-:Y:S01]  /*1df30*/  ENDCOLLECTIVE ;  /* 0x000000000000791b */ /* 0x003fe20003800000 */
.L_x_4808:
        /* <DEDUP_REMOVED lines=11> */
.L_x_4809:
[----:B------:R-:W-:Y:S02]  /*1dff0*/  IMAD.MOV.U32 R13, RZ, RZ, R27 ;  /* 0x000000ffff0d7224 */ /* 0x000fe400078e001b */
[----:B------:R-:W-:Y:S02]  /*1e000*/  IMAD.MOV.U32 R12, RZ, RZ, 0x3 ;  /* 0x00000003ff0c7424 */ /* 0x000fe400078e00ff */
[----:B------:R-:W-:-:S07]  /*1e010*/  IMAD.MOV.U32 R2, RZ, RZ, R14 ;  /* 0x000000ffff027224 */ /* 0x000fce00078e000e */
[----:B------:R-:W-:Y:S05]  /*1e020*/  WARPSYNC.COLLECTIVE R15, `(.L_x_4810) ;  /* 0x000000000f087348 */ /* 0x000fea0003c00000 */
[----:B------:R0:W1:Y:S02]  /*1e030*/  SHFL.IDX P6, R14, R13, R12, R11 ;  /* 0x0000000c0d0e7389 */ /* 0x00006400000c000b */
[----:B01----:R-:W-:Y:S01]  /*1e040*/  ENDCOLLECTIVE ;  /* 0x000000000000791b */ /* 0x003fe20003800000 */
.L_x_4810:
        /* <DEDUP_REMOVED lines=11> */
.L_x_4811:
[----:B------:R-:W-:Y:S01]  /*1e100*/  IMAD.MOV.U32 R2, RZ, RZ, R14 ;  /* 0x000000ffff027224 */ /* 0x000fe200078e000e */
[----:B------:R-:W-:Y:S06]  /*1e110*/  BRA `(.L_x_4812) ;  /* 0xffffffb400947947 */ /* 0x000fec000383ffff */
.L_x_4684:
[----:B---3--:R3:W4:Y:S02]  /*1e120*/  SYNCS.PHASECHK.TRANS64.TRYWAIT P0, [R6+URZ+0x38860], R21 ;  /* 0x03886015060075a7 */ /* 0x008724000800017f */
[----:B----4-:R-:W-:Y:S05]  /*1e130*/  @!P0 NANOSLEEP.SYNCS 0x989680 ;  /* 0x009896800000895d */ /* 0x010fea0003900000 */
[----:B------:R-:W4:Y:S02]  /*1e140*/  @!P0 SYNCS.PHASECHK.TRANS64 P0, [R6+URZ+0x38860], R21 ;  /* 0x03886015060085a7 */ /* 0x000f24000800007f */
[----:B----4-:R-:W-:Y:S05]  /*1e150*/  @!P0 BRA `(.L_x_4684) ;  /* 0xfffffffc00f08947 */ /* 0x010fea000383ffff */
[----:B------:R-:W-:Y:S05]  /*1e160*/  BRA `(.L_x_4813) ;  /* 0xffffffb400e47947 */ /* 0x000fea000383ffff */
.L_x_4685:
[----:B------:R-:W-:Y:S01]  /*1e170*/  BSSY B1, `(.L_x_4814) ;  /* 0x0000008000017945 */ /* 0x000fe20003800000 */
[----:B------:R-:W-:Y:S02]  /*1e180*/  IMAD.MOV.U32 R13, RZ, RZ, R10 ;  /* 0x000000ffff0d7224 */ /* 0x000fe400078e000a */
[----:B------:R-:W-:Y:S02]  /*1e190*/  IMAD.MOV.U32 R12, RZ, RZ, RZ ;  /* 0x000000ffff0c7224 */ /* 0x000fe400078e00ff */
[----:B------:R-:W-:Y:S02]  /*1e1a0*/  IMAD.MOV.U32 R11, RZ, RZ, 0x181f ;  /* 0x0000181fff0b7424 */ /* 0x000fe400078e00ff */
[----:B------:R-:W-:-:S07]  /*1e1b0*/  IMAD.MOV.U32 R15, RZ, RZ, -0x1 ;  /* 0xffffffffff0f7424 */ /* 0x000fce00078e00ff */
[----:B0-23--:R-:W-:Y:S05]  /*1e1c0*/  WARPSYNC.COLLECTIVE R15, `(.L_x_4815) ;  /* 0x000000000f087348 */ /* 0x00dfea0003c00000 */
[----:B------:R1:W4:Y:S02]  /*1e1d0*/  SHFL.IDX P6, R14, R13, R12, R11 ;  /* 0x0000000c0d0e7389 */ /* 0x00032400000c000b */
[----:B01234-:R-:W-:Y:S01]  /*1e1e0*/  ENDCOLLECTIVE ;  /* 0x000000000000791b */ /* 0x01ffe20003800000 */
.L_x_4815:
[----:B------:R-:W-:Y:S05]  /*1e1f0*/  BSYNC B1 ;  /* 0x0000000000017941 */ /* 0x000fea0003800000 */
.L_x_4814:
        /* <DEDUP_REMOVED lines=13> */
.L_x_4816:
        /* <DEDUP_REMOVED lines=17> */
.L_x_4817:
        /* <DEDUP_REMOVED lines=16> */
.L_x_4818:
        /* <DEDUP_REMOVED lines=19> */
.L_x_4819:
        /* <DEDUP_REMOVED lines=14> */
.L_x_4820:
        /* <DEDUP_REMOVED lines=16> */
.L_x_4821:
        /* <DEDUP_REMOVED lines=14> */
.L_x_4822:
[----:B------:R-:W-:Y:S05]  /*1e8d0*/  BRA `(.L_x_4823) ;  /* 0xffffffb400507947 */ /* 0x000fea000383ffff */
.L_x_4693:
        /* <DEDUP_REMOVED lines=8> */
.L_x_4825:
[----:B------:R-:W-:Y:S05]  /*1e960*/  BSYNC B0 ;  /* 0x0000000000007941 */ /* 0x000fea0003800000 */
.L_x_4824:
        /* <DEDUP_REMOVED lines=9> */
.L_x_4826:
        /* <DEDUP_REMOVED lines=18> */
.L_x_4827:
[----:B------:R-:W-:Y:S01]  /*1eb20*/  IMAD.MOV.U32 R12, RZ, RZ, 0x2 ;  /* 0x00000002ff0c7424 */ /* 0x000fe200078e00ff */
[----:B------:R-:W-:-:S05]  /*1eb30*/  SEL R5, R14, RZ, P1 ;  /* 0x000000ff0e057207 */ /* 0x000fca0000800000 */
[----:B------:R-:W-:-:S04]  /*1eb40*/  IMAD.IADD R5, R2, 0x1, R5 ;  /* 0x0000000102057824 */ /* 0x000fc800078e0205 */
[----:B------:R-:W-:-:S07]  /*1eb50*/  IMAD.MOV.U32 R13, RZ, RZ, R5 ;  /* 0x000000ffff0d7224 */ /* 0x000fce00078e0005 */
[----:B------:R-:W-:Y:S05]  /*1eb60*/  WARPSYNC.COLLECTIVE R15, `(.L_x_4828) ;  /* 0x000000000f087348 */ /* 0x000fea0003c00000 */
[----:B------:R0:W1:Y:S02]  /*1eb70*/  SHFL.UP P6, R14, R13, R12, R11 ;  /* 0x0400000c0d0e7389 */ /* 0x00006400000c000b */
[----:B01----:R-:W-:Y:S01]  /*1eb80*/  ENDCOLLECTIVE ;  /* 0x000000000000791b */ /* 0x003fe20003800000 */
.L_x_4828:
[----:B------:R-:W-:Y:S01]  /*1eb90*/  IMAD.MOV.U32 R12, RZ, RZ, 0x4 ;  /* 0x00000004ff0c7424 */ /* 0x000fe200078e00ff */
[----:B------:R-:W-:-:S05]  /*1eba0*/  SEL R6, R14, RZ, P2 ;  /* 0x000000ff0e067207 */ /* 0x000fca0001000000 */
[----:B------:R-:W-:-:S04]  /*1ebb0*/  IMAD.IADD R6, R5, 0x1, R6 ;  /* 0x0000000105067824 */ /* 0x000fc800078e0206 */
[----:B------:R-:W-:-:S07]  /*1ebc0*/  IMAD.MOV.U32 R13, RZ, RZ, R6 ;  /* 0x000000ffff0d7224 */ /* 0x000fce00078e0006 */
[----:B------:R-:W-:Y:S05]  /*1ebd0*/  WARPSYNC.COLLECTIVE R15, `(.L_x_4829) ;  /* 0x000000000f087348 */ /* 0x000fea0003c00000 */
[----:B------:R0:W1:Y:S02]  /*1ebe0*/  SHFL.UP P6, R14, R13, R12, R11 ;  /* 0x0400000c0d0e7389 */ /* 0x00006400000c000b */
[----:B01----:R-:W-:Y:S01]  /*1ebf0*/  ENDCOLLECTIVE ;  /* 0x000000000000791b */ /* 0x003fe20003800000 */
.L_x_4829:
[----:B------:R-:W-:Y:S01]  /*1ec00*/  IMAD.MOV.U32 R12, RZ, RZ, 0x8 ;  /* 0x00000008ff0c7424 */ /* 0x000fe200078e00ff */
[----:B------:R-:W-:-:S05]  /*1ec10*/  SEL R7, R14, RZ, P3 ;  /* 0x000000ff0e077207 */ /* 0x000fca0001800000 */
[----:B------:R-:W-:-:S04]  /*1ec20*/  IMAD.IADD R7, R6, 0x1, R7 ;  /* 0x0000000106077824 */ /* 0x000fc800078e0207 */
[----:B------:R-:W-:-:S07]  /*1ec30*/  IMAD.MOV.U32 R13, RZ, RZ, R7 ;  /* 0x000000ffff0d7224 */ /* 0x000fce00078e0007 */
[----:B------:R-:W-:Y:S05]  /*1ec40*/  WARPSYNC.COLLECTIVE R15, `(.L_x_4830) ;  /* 0x000000000f087348 */ /* 0x000fea0003c00000 */
[----:B------:R0:W1:Y:S02]  /*1ec50*/  SHFL.UP P6, R14, R13, R12, R11 ;  /* 0x0400000c0d0e7389 */ /* 0x00006400000c000b */
[----:B01----:R-:W-:Y:S01]  /*1ec60*/  ENDCOLLECTIVE ;  /* 0x000000000000791b */ /* 0x003fe20003800000 */
.L_x_4830:
[----:B------:R-:W-:Y:S01]  /*1ec70*/  IMAD.MOV.U32 R12, RZ, RZ, 0x10 ;  /* 0x00000010ff0c7424 */ /* 0x000fe200078e00ff */
[----:B------:R-:W-:-:S05]  /*1ec80*/  SEL R14, R14, RZ, P4 ;  /* 0x000000ff0e0e7207 */ /* 0x000fca0002000000 */
[----:B------:R-:W-:-:S04]  /*1ec90*/  IMAD.IADD R5, R7, 0x1, R14 ;  /* 0x0000000107057824 */ /* 0x000fc800078e020e */
[----:B------:R-:W-:-:S07]  /*1eca0*/  IMAD.MOV.U32 R13, RZ, RZ, R5 ;  /* 0x000000ffff0d7224 */ /* 0x000fce00078e0005 */
[----:B------:R-:W-:Y:S05]  /*1ecb0*/  WARPSYNC.COLLECTIVE R15, `(.L_x_4831) ;  /* 0x000000000f087348 */ /* 0x000fea0003c00000 */
[----:B------:R0:W1:Y:S02]  /*1ecc0*/  SHFL.UP P6, R14, R13, R12, R11 ;  /* 0x0400000c0d0e7389 */ /* 0x00006400000c000b */
[----:B01----:R-:W-:Y:S01]  /*1ecd0*/  ENDCOLLECTIVE ;  /* 0x000000000000791b */ /* 0x003fe20003800000 */
.L_x_4831:
        /* <DEDUP_REMOVED lines=8> */
.L_x_4832:
[----:B------:R-:W-:Y:S05]  /*1ed60*/  BRA `(.L_x_4833) ;  /* 0xffffffb400e47947 */ /* 0x000fea000383ffff */
.L_x_4698:
        /* <DEDUP_REMOVED lines=8> */
.L_x_4835:
[----:B------:R-:W-:Y:S05]  /*1edf0*/  BSYNC B0 ;  /* 0x0000000000007941 */ /* 0x000fea0003800000 */
.L_x_4834:
        /* <DEDUP_REMOVED lines=8> */
.L_x_4836:
[----:B------:R-:W-:Y:S01]  /*1ee80*/  IMAD.MOV.U32 R12, RZ, RZ, 0x4 ;  /* 0x00000004ff0c7424 */ /* 0x000fe200078e00ff */
[----:B------:R-:W-:-:S05]  /*1ee90*/  SEL R14, R14, RZ, P2 ;  /* 0x000000ff0e0e7207 */ /* 0x000fca0001000000 */
[----:B------:R-:W-:-:S04]  /*1eea0*/  IMAD.IADD R3, R13, 0x1, R14 ;  /* 0x000000010d037824 */ /* 0x000fc800078e020e */
[----:B------:R-:W-:-:S07]  /*1eeb0*/  IMAD.MOV.U32 R13, RZ, RZ, R3 ;  /* 0x000000ffff0d7224 */ /* 0x000fce00078e0003 */
[----:B------:R-:W-:Y:S05]  /*1eec0*/  WARPSYNC.COLLECTIVE R15, `(.L_x_4837) ;  /* 0x000000000f087348 */ /* 0x000fea0003c00000 */
[----:B------:R0:W1:Y:S02]  /*1eed0*/  SHFL.UP P6, R14, R13, R12, R11 ;  /* 0x0400000c0d0e7389 */ /* 0x00006400000c000b */
[----:B01----:R-:W-:Y:S01]  /*1eee0*/  ENDCOLLECTIVE ;  /* 0x000000000000791b */ /* 0x003fe20003800000 */
.L_x_4837:
[----:B------:R-:W-:Y:S01]  /*1eef0*/  IMAD.MOV.U32 R12, RZ, RZ, 0x8 ;  /* 0x00000008ff0c7424 */ /* 0x000fe200078e00ff */
[----:B------:R-:W-:-:S05]  /*1ef00*/  SEL R14, R14, RZ, P3 ;  /* 0x000000ff0e0e7207 */ /* 0x000fca0001800000 */
[----:B------:R-:W-:-:S04]  /*1ef10*/  IMAD.IADD R5, R3, 0x1, R14 ;  /* 0x0000000103057824 */ /* 0x000fc800078e020e */
[----:B------:R-:W-:-:S07]  /*1ef20*/  IMAD.MOV.U32 R13, RZ, RZ, R5 ;  /* 0x000000ffff0d7224 */ /* 0x000fce00078e0005 */
[----:B------:R-:W-:Y:S05]  /*1ef30*/  WARPSYNC.COLLECTIVE R15, `(.L_x_4838) ;  /* 0x000000000f087348 */ /* 0x000fea0003c00000 */
[----:B------:R0:W1:Y:S02]  /*1ef40*/  SHFL.UP P6, R14, R13, R12, R11 ;  /* 0x0400000c0d0e7389 */ /* 0x00006400000c000b */
[----:B01----:R-:W-:Y:S01]  /*1ef50*/  ENDCOLLECTIVE ;  /* 0x000000000000791b */ /* 0x003fe20003800000 */
.L_x_4838:
[----:B------:R-:W-:Y:S01]  /*1ef60*/  IMAD.MOV.U32 R12, RZ, RZ, 0x10 ;  /* 0x00000010ff0c7424 */ /* 0x000fe200078e00ff */
[----:B------:R-:W-:-:S05]  /*1ef70*/  SEL R6, R14, RZ, P4 ;  /* 0x000000ff0e067207 */ /* 0x000fca0002000000 */
[----:B------:R-:W-:-:S04]  /*1ef80*/  IMAD.IADD R6, R5, 0x1, R6 ;  /* 0x0000000105067824 */ /* 0x000fc800078e0206 */
[----:B------:R-:W-:-:S07]  /*1ef90*/  IMAD.MOV.U32 R13, RZ, RZ, R6 ;  /* 0x000000ffff0d7224 */ /* 0x000fce00078e0006 */
[----:B------:R-:W-:Y:S05]  /*1efa0*/  WARPSYNC.COLLECTIVE R15, `(.L_x_4839) ;  /* 0x000000000f087348 */ /* 0x000fea0003c00000 */
[----:B------:R0:W1:Y:S02]  /*1efb0*/  SHFL.UP P6, R14, R13, R12, R11 ;  /* 0x0400000c0d0e7389 */ /* 0x00006400000c000b */
[----:B01----:R-:W-:Y:S01]  /*1efc0*/  ENDCOLLECTIVE ;  /* 0x000000000000791b */ /* 0x003fe20003800000 */
.L_x_4839:
        /* <DEDUP_REMOVED lines=8> */
.L_x_4840:
[----:B------:R-:W-:Y:S05]  /*1f050*/  BRA `(.L_x_4841) ;  /* 0xffffffb400c47947 */ /* 0x000fea000383ffff */
.L_x_4700:
[----:B------:R-:W-:Y:S01]  /*1f060*/  BSSY B0, `(.L_x_4842) ;  /* 0x0000006000007945 */ /* 0x000fe20003800000 */
[----:B------:R-:W-:Y:S01]  /*1f070*/  PLOP3.LUT P6, PT, P6, PT, PT, 0x8, 0x0 ;  /* 0x000000000000781c */ /* 0x000fe200037ce170 */
[----:B------:R-:W-:-:S12]  /*1f080*/  IMAD.MOV.U32 R15, RZ, RZ, -0x1 ;  /* 0xffffffffff0f7424 */ /* 0x000fd800078e00ff */
[----:B0-----:R-:W-:Y:S05]  /*1f090*/  WARPSYNC.COLLECTIVE R15, `(.L_x_4843) ;  /* 0x000000000f087348 */ /* 0x001fea0003c00000 */
[----:B------:R-:W-:Y:S01]  /*1f0a0*/  VOTE.ANY R14, PT, P6 ;  /* 0x00000000000e7806 */ /* 0x000fe200030e0100 */
[----:B0-----:R-:W-:Y:S06]  /*1f0b0*/  ENDCOLLECTIVE ;  /* 0x000000000000791b */ /* 0x001fec0003800000 */
.L_x_4843:
[----:B------:R-:W-:Y:S05]  /*1f0c0*/  BSYNC B0 ;  /* 0x0000000000007941 */ /* 0x000fea0003800000 */
.L_x_4842:
        /* <DEDUP_REMOVED lines=9> */
.L_x_4844:
[----:B------:R-:W-:Y:S01]  /*1f160*/  IMAD.MOV.U32 R17, RZ, RZ, R14 ;  /* 0x000000ffff117224 */ /* 0x000fe200078e000e */
[----:B------:R-:W-:Y:S06]  /*1f170*/  BRA `(.L_x_4845) ;  /* 0xffffffb400b47947 */ /* 0x000fec000383ffff */
.L_x_4702:
[----:B------:R-:W-:Y:S01]  /*1f180*/  BSSY B0, `(.L_x_4846) ;  /* 0x0000007000007945 */ /* 0x000fe20003800000 */
[----:B------:R-:W-:Y:S02]  /*1f190*/  IMAD.MOV.U32 R13, RZ, RZ, R3 ;  /* 0x000000ffff0d7224 */ /* 0x000fe400078e0003 */
[----:B------:R-:W-:Y:S02]  /*1f1a0*/  IMAD.MOV.U32 R11, RZ, RZ, 0x1f ;  /* 0x0000001fff0b7424 */ /* 0x000fe400078e00ff */
[----:B------:R-:W-:-:S07]  /*1f1b0*/  IMAD.MOV.U32 R15, RZ, RZ, -0x1 ;  /* 0xffffffffff0f7424 */ /* 0x000fce00078e00ff */
[----:B012---:R-:W-:Y:S05]  /*1f1c0*/  WARPSYNC.COLLECTIVE R15, `(.L_x_4847) ;  /* 0x000000000f087348 */ /* 0x007fea0003c00000 */
[----:B------:R3:W4:Y:S02]  /*1f1d0*/  SHFL.IDX P6, R14, R13, R12, R11 ;  /* 0x0000000c0d0e7389 */ /* 0x00072400000c000b */
[----:B01234-:R-:W-:Y:S01]  /*1f1e0*/  ENDCOLLECTIVE ;  /* 0x000000000000791b */ /* 0x01ffe20003800000 */
.L_x_4847:
[----:B------:R-:W-:Y:S05]  /*1f1f0*/  BSYNC B0 ;  /* 0x0000000000007941 */ /* 0x000fea0003800000 */
.L_x_4846:
[----:B------:R-:W-:Y:S05]  /*1f200*/  BRA `(.L_x_4701) ;  /* 0xffffffb400ac7947 */ /* 0x000fea000383ffff */
.L_x_4706:
[----:B0-----:R0:W1:Y:S02]  /*1f210*/  SYNCS.PHASECHK.TRANS64.TRYWAIT P0, [R4+URZ+0x38820], R0 ;  /* 0x03882000040075a7 */ /* 0x001064000800017f */
[----:B-1----:R-:W-:Y:S05]  /*1f220*/  @!P0 NANOSLEEP.SYNCS 0x989680 ;  /* 0x009896800000895d */ /* 0x002fea0003900000 */
[----:B------:R-:W1:Y:S02]  /*1f230*/  @!P0 SYNCS.PHASECHK.TRANS64 P0, [R4+URZ+0x38820], R0 ;  /* 0x03882000040085a7 */ /* 0x000e64000800007f */
[----:B-1----:R-:W-:Y:S05]  /*1f240*/  @!P0 BRA `(.L_x_4706) ;  /* 0xfffffffc00f08947 */ /* 0x002fea000383ffff */
[----:B------:R-:W-:Y:S05]  /*1f250*/  BRA `(.L_x_4848) ;  /* 0xffffffb800987947 */ /* 0x000fea000383ffff */
.L_x_4707:
        /* <DEDUP_REMOVED lines=11> */
.L_x_4850:
[----:B------:R-:W-:Y:S05]  /*1f310*/  BSYNC B0 ;  /* 0x0000000000007941 */ /* 0x000fea0003800000 */
.L_x_4849:
[----:B------:R-:W-:Y:S05]  /*1f320*/  BRA `(.L_x_4851) ;  /* 0xffffffb800807947 */ /* 0x000fea000383ffff */
.L_x_4708:
[----:B------:R-:W-:Y:S01]  /*1f330*/  BSSY B0, `(.L_x_4852) ;  /* 0x0000006000007945 */ /* 0x000fe20003800000 */
[----:B------:R-:W-:-:S07]  /*1f340*/  IMAD.MOV.U32 R15, RZ, RZ, -0x1 ;  /* 0xffffffffff0f7424 */ /* 0x000fce00078e00ff */
[----:B0-23--:R-:W-:Y:S05]  /*1f350*/  WARPSYNC.COLLECTIVE R15, `(.L_x_4853) ;  /* 0x000000000f0c7348 */ /* 0x00dfea0003c00000 */
[----:B------:R-:W-:Y:S02]  /*1f360*/  ELECT P6, UR62, PT ;  /* 0x00000000003e782f */ /* 0x000fe400038c0000 */
[----:B------:R-:W-:Y:S01]  /*1f370*/  MOV R14, UR62 ;  /* 0x0000003e000e7c02 */ /* 0x000fe20008000f00 */
[----:B0-23--:R-:W-:Y:S10]  /*1f380*/  ENDCOLLECTIVE ;  /* 0x000000000000791b */ /* 0x00dff40003800000 */
.L_x_4853:
[----:B------:R-:W-:Y:S05]  /*1f390*/  BSYNC B0 ;  /* 0x0000000000007941 */ /* 0x000fea0003800000 */
.L_x_4852:
[----:B------:R-:W-:Y:S05]  /*1f3a0*/  BRA `(.L_x_4854) ;  /* 0xffffffb800747947 */ /* 0x000fea000383ffff */
.L_x_4710:
[----:B0-----:R0:W1:Y:S02]  /*1f3b0*/  SYNCS.PHASECHK.TRANS64.TRYWAIT P1, [R5+URZ+0x38840], R0 ;  /* 0x03884000050075a7 */ /* 0x001064000802017f */
[----:B-1----:R-:W-:Y:S05]  /*1f3c0*/  @!P1 NANOSLEEP.SYNCS 0x989680 ;  /* 0x009896800000995d */ /* 0x002fea0003900000 */
[----:B------:R-:W1:Y:S02]  /*1f3d0*/  @!P1 SYNCS.PHASECHK.TRANS64 P1, [R5+URZ+0x38840], R0 ;  /* 0x03884000050095a7 */ /* 0x000e64000802007f */
[----:B-1----:R-:W-:Y:S05]  /*1f3e0*/  @!P1 BRA `(.L_x_4710) ;  /* 0xfffffffc00f09947 */ /* 0x002fea000383ffff */
[----:B------:R-:W-:Y:S05]  /*1f3f0*/  BRA `(.L_x_4855) ;  /* 0xffffffb800947947 */ /* 0x000fea000383ffff */
.L_x_4712:
[----:B-1----:R1:W4:Y:S02]  /*1f400*/  SYNCS.PHASECHK.TRANS64.TRYWAIT P1, [R25+URZ+0x38840], R2 ;  /* 0x03884002190075a7 */ /* 0x002324000802017f */
[----:B----4-:R-:W-:Y:S05]  /*1f410*/  @!P1 NANOSLEEP.SYNCS 0x989680 ;  /* 0x009896800000995d */ /* 0x010fea0003900000 */
[----:B------:R-:W4:Y:S02]  /*1f420*/  @!P1 SYNCS.PHASECHK.TRANS64 P1, [R25+URZ+0x38840], R2 ;  /* 0x03884002190095a7 */ /* 0x000f24000802007f */
[----:B----4-:R-:W-:Y:S05]  /*1f430*/  @!P1 BRA `(.L_x_4712) ;  /* 0xfffffffc00f09947 */ /* 0x010fea000383ffff */
[----:B------:R-:W-:Y:S05]  /*1f440*/  BRA `(.L_x_4856) ;  /* 0xffffffb800a07947 */ /* 0x000fea000383ffff */
.L_x_4714:
[----:B----4-:R4:W0:Y:S02]  /*1f450*/  SYNCS.PHASECHK.TRANS64.TRYWAIT P1, [R5+URZ+0x38860], R0 ;  /* 0x03886000050075a7 */ /* 0x010824000802017f */
[----:B0-----:R-:W-:Y:S05]  /*1f460*/  @!P1 NANOSLEEP.SYNCS 0x989680 ;  /* 0x009896800000995d */ /* 0x001fea0003900000 */
[----:B------:R-:W0:Y:S02]  /*1f470*/  @!P1 SYNCS.PHASECHK.TRANS64 P1, [R5+URZ+0x38860], R0 ;  /* 0x03886000050095a7 */ /* 0x000e24000802007f */
[----:B0-----:R-:W-:Y:S05]  /*1f480*/  @!P1 BRA `(.L_x_4714) ;  /* 0xfffffffc00f09947 */ /* 0x001fea000383ffff */
[----:B------:R-:W-:Y:S05]  /*1f490*/  BRA `(.L_x_4857) ;  /* 0xffffffb8009c7947 */ /* 0x000fea000383ffff */
.L_x_4858:
        /* <DEDUP_REMOVED lines=14> */
.L_x_15535:


//--------------------- .text._ZN7cutlass13device_kernelIN5flash11enable_sm90INS1_16FlashAttnFwdSm90INS1_25CollectiveMainloopFwdSm90ILi2EN4cute5tupleIJNS5_1CILi1EEES8_S8_EEENS6_IJNS7_ILi64EEESA_SA_EEELi512ENS_10bfloat16_tEfNS_4arch4Sm90ELb0ELb1ELb0ELb0ELb1ELb0ELb0ELb0ELb0ELb1ELb0ELb0EEENS1_21CollectiveEpilogueFwdINS6_IJSA_NS7_ILi512EEESA_EEES9_SC_SE_Li256ELb0ELb1ELb0ELb0EEENS1_30DynamicPersistentTileSchedulerILi256ELi128ELb0ELb1ELb1EEEEEEEEEvNT_6ParamsE --------------------------
	.section	.text._ZN7cutlass13device_kernelIN5flash11enable_sm90INS1_16FlashAttnFwdSm90INS1_25CollectiveMainloopFwdSm90ILi2EN4cute5tupleIJNS5_1CILi1EEES8_S8_EEENS6_IJNS7_ILi64EEESA_SA_EEELi512ENS_10bfloat16_tEfNS_4arch4Sm90ELb0ELb1ELb0ELb0ELb1ELb0ELb0ELb0ELb0ELb1ELb0ELb0EEENS1_21CollectiveEpilogueFwdINS6_IJSA_NS7_ILi512EEESA_EEES9_SC_SE_Li256ELb0ELb1ELb0ELb0EEENS1_30DynamicPersistentTileSchedulerILi256ELi128ELb0ELb1ELb1EEEEEEEEEvNT_6ParamsE,"ax",@progbits
	.align	128
.text._ZN7cutlass13device_kernelIN5flash11enable_sm90INS1_16FlashAttnFwdSm90INS1_25CollectiveMainloopFwdSm90ILi2EN4cute5tupleIJNS5_1CILi1EEES8_S8_EEENS6_IJNS7_ILi64EEESA_SA_EEELi512ENS_10bfloat16_tEfNS_4arch4Sm90ELb0ELb1ELb0ELb0ELb1ELb0ELb0ELb0ELb0ELb1ELb0ELb0EEENS1_21CollectiveEpilogueFwdINS6_IJSA_NS7_ILi512EEESA_EEES9_SC_SE_Li256ELb0ELb1ELb0ELb0EEENS1_30DynamicPersistentTileSchedulerILi256ELi128ELb0ELb1ELb1EEEEEEEEEvNT_6ParamsE:
        .type           _ZN7cutlass13device_kernelIN5flash11enable_sm90INS1_16FlashAttnFwdSm90INS1_25CollectiveMainloopFwdSm90ILi2EN4cute5tupleIJNS5_1CILi1EEES8_S8_EEENS6_IJNS7_ILi64EEESA_SA_EEELi512ENS_10bfloat16_tEfNS_4arch4Sm90ELb0ELb1ELb0ELb0ELb1ELb0ELb0ELb0ELb0ELb1ELb0ELb0EEENS1_21CollectiveEpilogueFwdINS6_IJSA_NS7_ILi512EEESA_EEES9_SC_SE_Li256ELb0ELb1ELb0ELb0EEENS1_30DynamicPersistentTileSchedulerILi256ELi128ELb0ELb1ELb1EEEEEEEEEvNT_6ParamsE,@function
        .size           _ZN7cutlass13device_kernelIN5flash11enable_sm90INS1_16FlashAttnFwdSm90INS1_25CollectiveMainloopFwdSm90ILi2EN4cute5tupleIJNS5_1CILi1EEES8_S8_EEENS6_IJNS7_ILi64EEESA_SA_EEELi512ENS_10bfloat16_tEfNS_4arch4Sm90ELb0ELb1ELb0ELb0ELb1ELb0ELb0ELb0ELb0ELb1ELb0ELb0EEENS1_21CollectiveEpilogueFwdINS6_IJSA_NS7_ILi512EEESA_EEES9_SC_SE_Li256ELb0ELb1ELb0ELb0EEENS1_30DynamicPersistentTileSchedulerILi256ELi128ELb0ELb1ELb1EEEEEEEEEvNT_6ParamsE,(.L_x_15536 - _ZN7cutlass13device_kernelIN5flash11enable_sm90INS1_16FlashAttnFwdSm90INS1_25CollectiveMainloopFwdSm90ILi2EN4cute5tupleIJNS5_1CILi1EEES8_S8_EEENS6_IJNS7_ILi64EEESA_SA_EEELi512ENS_10bfloat16_tEfNS_4arch4Sm90ELb0ELb1ELb0ELb0ELb1ELb0ELb0ELb0ELb0ELb1ELb0ELb0EEENS1_21CollectiveEpilogueFwdINS6_IJSA_NS7_ILi512EEESA_EEES9_SC_SE_Li256ELb0ELb1ELb0ELb0EEENS1_30DynamicPersistentTileSchedulerILi256ELi128ELb0ELb1ELb1EEEEEEEEEvNT_6ParamsE)
        .other          _ZN7cutlass13device_kernelIN5flash11enable_sm90INS1_16FlashAttnFwdSm90INS1_25CollectiveMainloopFwdSm90ILi2EN4cute5tupleIJNS5_1CILi1EEES8_S8_EEENS6_IJNS7_ILi64EEESA_SA_EEELi512ENS_10bfloat16_tEfNS_4arch4Sm90ELb0ELb1ELb0ELb0ELb1ELb0ELb0ELb0ELb0ELb1ELb0ELb0EEENS1_21CollectiveEpilogueFwdINS6_IJSA_NS7_ILi512EEESA_EEES9_SC_SE_Li256ELb0ELb1ELb0ELb0EEENS1_30DynamicPersistentTileSchedulerILi256ELi128ELb0ELb1ELb1EEEEEEEEEvNT_6ParamsE,@"STO_CUDA_ENTRY STV_DEFAULT"
_ZN7cutlass13device_kernelIN5flash11enable_sm90INS1_16FlashAttnFwdSm90INS1_25CollectiveMainloopFwdSm90ILi2EN4cute5tupleIJNS5_1CILi1EEES8_S8_EEENS6_IJNS7_ILi64EEESA_SA_EEELi512ENS_10bfloat16_tEfNS_4arch4Sm90ELb0ELb1ELb0ELb0ELb1ELb0ELb0ELb0ELb0ELb1ELb0ELb0EEENS1_21CollectiveEpilogueFwdINS6_IJSA_NS7_ILi512EEESA_EEES9_SC_SE_Li256ELb0ELb1ELb0ELb0EEENS1_30DynamicPersistentTileSchedulerILi256ELi128ELb0ELb1ELb1EEEEEEEEEvNT_6ParamsE:
        /* <DEDUP_REMOVED lines=41> */
.L_x_4859:
        /* <DEDUP_REMOVED lines=22> */
.L_x_4860:
        /* <DEDUP_REMOVED lines=18> */
.L_x_4861:
        /* <DEDUP_REMOVED lines=22> */
.L_x_4862:
        /* <DEDUP_REMOVED lines=23> */
.L_x_4863:
        /* <DEDUP_REMOVED lines=8> */
.L_x_4865:
[----:B------:R-:W-:-:S08]  /*0860*/  NOP ;  /* 0x0000000000007918 */ /* 0x000fd00000000000 */
[----:B------:R-:W0:Y:S02]  /*0870*/  USETMAXREG.TRY_ALLOC.CTAPOOL UP0, 0xe8 ;  /* 0x000000e8000079c8 */ /* 0x000e240008000600 */
[----:B0-----:R-:W-:-:S13]  /*0880*/  PLOP3.LUT P0, PT, PT, PT, UP0, 0x80, 0x0 ;  /* 0x000000000000781c */ /* 0x001fda0003f0f008 */
[----:B------:R-:W-:Y:S05]  /*0890*/  @!P0 BRA `(.L_x_4865) ;  /* 0xfffffffc00f08947 */ /* 0x000fea000383ffff */
[----:B------:R-:W-:Y:S01]  /*08a0*/  LOP3.LUT R2, R0, 0xffffff80, RZ, 0xc0, !PT ;  /* 0xffffff8000027812 */ /* 0x000fe200078ec0ff */
[----:B------:R-:W0:Y:S08]  /*08b0*/  S2UR UR4, SR_CTAID.X ;  /* 0x00000000000479c3 */ /* 0x000e300000002500 */
[----:B------:R-:W-:Y:S06]  /*08c0*/  BAR.ARV 0x4, 0x180 ;  /* 0x0106000000007b1d */ /* 0x000fec0000002000 */
[----:B------:R-:W-:-:S02]  /*08d0*/  ISETP.NE.AND P0, PT, R2, 0x80, PT ;  /* 0x000000800200780c */ /* 0x000fc40003f05270 */
[----:B------:R-:W0:Y:S11]  /*08e0*/  LDC R2, c[0x0][0xc38] ;  /* 0x00030e00ff027b82 */ /* 0x000e360000000800 */
        /* <DEDUP_REMOVED lines=17> */
[CC--:B------:R-:W-:Y:S02]  /*0a00*/  LEA.HI R6, R3.reuse, R0.reuse, RZ, 0x7 ;  /* 0x0000000003067211 */ /* 0x0c0fe400078f38ff */
[----:B------:R-:W-:Y:S02]  /*0a10*/  LEA.HI R212, R3, R0, RZ, 0x3 ;  /* 0x0000000003d47211 */ /* 0x000fe400078f18ff */
[----:B------:R-:W-:Y:S02]  /*0a20*/  LOP3.LUT R11, R7, 0xfffffffc, RZ, 0xc0, !PT ;  /* 0xfffffffc070b7812 */ /* 0x000fe400078ec0ff */
[----:B------:R-:W-:Y:S02]  /*0a30*/  SHF.R.S32.HI R7, RZ, 0x4, R2 ;  /* 0x00000004ff077819 */ /* 0x000fe40000011402 */
[----:B------:R-:W-:Y:S01]  /*0a40*/  LOP3.LUT R3, R2, 0xfffffff0, RZ, 0xc0, !PT ;  /* 0xfffffff002037812 */ /* 0x000fe200078ec0ff */
[----:B------:R-:W-:Y:S01]  /*0a50*/  IMAD.IADD R10, R0, 0x1, -R11 ;  /* 0x00000001000a7824 */ /* 0x000fe200078e0a0b */
[--C-:B------:R-:W-:Y:S01]  /*0a60*/  SHF.R.S32.HI R5, RZ, 0x5, R4.reuse ;  /* 0x00000005ff057819 */ /* 0x100fe20000011404 */
[----:B0-----:R-:W-:Y:S01]  /*0a70*/  ULEA UR42, UR40, UR42, 0x18 ;  /* 0x0000002a282a7291 */ /* 0x001fe2000f8ec03f */
[----:B------:R-:W-:-:S02]  /*0a80*/  SHF.R.S32.HI R8, RZ, 0x1f, R4 ;  /* 0x0000001fff087819 */ /* 0x000fc40000011404 */
[----:B------:R-:W-:Y:S02]  /*0a90*/  LOP3.LUT R9, R6, 0xffffff80, RZ, 0xc0, !PT ;  /* 0xffffff8006097812 */ /* 0x000fe400078ec0ff */
[----:B------:R-:W-:Y:S01]  /*0aa0*/  LEA.HI R4, R2, R7, RZ, 0x1 ;  /* 0x0000000702047211 */ /* 0x000fe200078f08ff */
[----:B------:R-:W-:Y:S01]  /*0ab0*/  IMAD.IADD R2, R0, 0x1, -R3 ;  /* 0x0000000100027824 */ /* 0x000fe200078e0a03 */
[----:B------:R-:W-:Y:S01]  /*0ac0*/  LOP3.LUT R211, R212, 0xfffffff8, RZ, 0xc0, !PT ;  /* 0xfffffff8d4d37812 */ /* 0x000fe200078ec0ff */
[----:B------:R-:W-:Y:S01]  /*0ad0*/  IMAD.IADD R9, R0, 0x1, -R9 ;  /* 0x0000000100097824 */ /* 0x000fe200078e0a09 */
[----:B------:R-:W-:Y:S02]  /*0ae0*/  LEA.HI R8, R8, R5, RZ, 0x2 ;  /* 0x0000000508087211 */ /* 0x000fe400078f10ff */
[----:B------:R-:W-:Y:S01]  /*0af0*/  LOP3.LUT R4, R4, 0x1ffffffe, RZ, 0xc0, !PT ;  /* 0x1ffffffe04047812 */ /* 0x000fe200078ec0ff */
[----:B------:R-:W-:Y:S01]  /*0b00*/  IMAD.IADD R211, R0, 0x1, -R211 ;  /* 0x0000000100d37824 */ /* 0x000fe200078e0ad3 */
[----:B------:R-:W-:-:S02]  /*0b10*/  SHF.R.S32.HI R3, RZ, 0x1f, R2 ;  /* 0x0000001fff037819 */ /* 0x000fc40000011402 */
[----:B------:R-:W-:Y:S01]  /*0b20*/  SHF.R.S32.HI R213, RZ, 0x7, R6 ;  /* 0x00000007ffd57819 */ /* 0x000fe20000011406 */
[----:B------:R-:W-:Y:S01]  /*0b30*/  IMAD.IADD R4, R7, 0x1, -R4 ;  /* 0x0000000107047824 */ /* 0x000fe200078e0a04 */
[----:B------:R-:W-:Y:S01]  /*0b40*/  LOP3.LUT R8, R8, 0x3ffffc, RZ, 0xc0, !PT ;  /* 0x003ffffc08087812 */ /* 0x000fe200078ec0ff */
[----:B------:R-:W-:Y:S01]  /*0b50*/  IMAD.SHL.U32 R184, R211, 0x8, RZ ;  /* 0x00000008d3b87824 */ /* 0x000fe200078e00ff */
[----:B------:R-:W-:Y:S01]  /*0b60*/  SHF.R.S32.HI R0, RZ, 0x1f, R9 ;  /* 0x0000001fff007819 */ /* 0x000fe20000011409 */
[----:B------:R-:W-:Y:S01]  /*0b70*/  IMAD R15, R213, 0x100, R2 ;  /* 0x00000100d50f7824 */ /* 0x000fe200078e0202 */
[----:B------:R-:W-:Y:S01]  /*0b80*/  LEA.HI R11, R10, R10, RZ, 0x1 ;  /* 0x0000000a0a0b7211 */ /* 0x000fe200078f08ff */
[----:B------:R-:W-:Y:S01]  /*0b90*/  IMAD.IADD R8, R5, 0x1, -R8 ;  /* 0x0000000105087824 */ /* 0x000fe200078e0a08 */
[----:B------:R-:W-:Y:S01]  /*0ba0*/  LEA.HI R7, R3, R2, RZ, 0x3 ;  /* 0x0000000203077211 */ /* 0x000fe200078f18ff */
[----:B------:R-:W-:Y:S01]  /*0bb0*/  IMAD.SHL.U32 R4, R4, 0x8, RZ ;  /* 0x0000000804047824 */ /* 0x000fe200078e00ff */
[-C--:B------:R-:W-:Y:S01]  /*0bc0*/  LEA.HI R3, R0, R9.reuse, RZ, 0x2 ;  /* 0x0000000900037211 */ /* 0x080fe200078f10ff */
[----:B------:R-:W-:Y:S01]  /*0bd0*/  IMAD R15, R8, 0x10, R15 ;  /* 0x00000010080f7824 */ /* 0x000fe200078e020f */
[----:B------:R-:W-:Y:S01]  /*0be0*/  LOP3.LUT R13, R11, 0x1ffffffe, RZ, 0xc0, !PT ;  /* 0x1ffffffe0b0d7812 */ /* 0x000fe200078ec0ff */
[C---:B------:R-:W-:Y:S01]  /*0bf0*/  VIADD R190, R184.reuse, 0x40 ;  /* 0x00000040b8be7836 */ /* 0x040fe20000000000 */
[----:B------:R-:W-:Y:S01]  /*0c00*/  LOP3.LUT R11, R7, 0xfffffff8, RZ, 0xc0, !PT ;  /* 0xfffffff8070b7812 */ /* 0x000fe200078ec0ff */
[----:B------:R-:W-:Y:S01]  /*0c10*/  VIADD R189, R184, 0x80 ;  /* 0x00000080b8bd7836 */ /* 0x000fe20000000000 */
[----:B------:R-:W-:Y:S01]  /*0c20*/  LOP3.LUT R8, R3, 0x7ffffffc, RZ, 0xc0, !PT ;  /* 0x7ffffffc03087812 */ /* 0x000fe200078ec0ff */
[----:B------:R-:W-:Y:S01]  /*0c30*/  IMAD.IADD R13, R10, 0x1, -R13 ;  /* 0x000000010a0d7824 */ /* 0x000fe200078e0a0d */
[----:B------:R-:W-:Y:S01]  /*0c40*/  LEA R216, R15, R4, 0x6 ;  /* 0x000000040fd87211 */ /* 0x000fe200078e30ff */
[----:B------:R-:W-:Y:S01]  /*0c50*/  IMAD.IADD R11, R2, 0x1, -R11 ;  /* 0x00000001020b7824 */ /* 0x000fe200078e0a0b */
[----:B------:R-:W-:Y:S01]  /*0c60*/  LEA.HI R2, R0, R9, RZ, 0x5 ;  /* 0x0000000900027211 */ /* 0x000fe200078f28ff */
[----:B------:R-:W-:Y:S01]  /*0c70*/  IMAD.IADD R10, R9, 0x1, -R8 ;  /* 0x00000001090a7824 */ /* 0x000fe200078e0a08 */
[--C-:B------:R-:W-:Y:S01]  /*0c80*/  SHF.R.S32.HI R0, RZ, 0x2, R3.reuse ;  /* 0x00000002ff007819 */ /* 0x100fe20000011403 */
[----:B------:R-:W-:Y:S01]  /*0c90*/  IMAD.SHL.U32 R8, R11, 0x40, RZ ;  /* 0x000000400b087824 */ /* 0x000fe200078e00ff */
[----:B------:R-:W-:Y:S01]  /*0ca0*/  SHF.R.S32.HI R3, RZ, 0x1f, R3 ;  /* 0x0000001fff037819 */ /* 0x000fe20000011403 */
[----:B------:R-:W-:Y:S01]  /*0cb0*/  IMAD.SHL.U32 R9, R7, 0x40, RZ ;  /* 0x0000004007097824 */ /* 0x000fe200078e00ff */
[----:B------:R-:W-:Y:S01]  /*0cc0*/  R2P PR, R11, 0x6 ;  /* 0x000000060b007804 */ /* 0x000fe20000000000 */
[----:B------:R-:W-:Y:S01]  /*0cd0*/  VIADD R188, R184, 0xc0 ;  /* 0x000000c0b8bc7836 */ /* 0x000fe20000000000 */
[----:B------:R-:W-:Y:S01]  /*0ce0*/  LOP3.LUT R7, R8, 0x1c0, RZ, 0xc0, !PT ;  /* 0x000001c008077812 */ /* 0x000fe200078ec0ff */
[C---:B------:R-:W-:Y:S01]  /*0cf0*/  VIADD R187, R184.reuse, 0x100 ;  /* 0x00000100b8bb7836 */ /* 0x040fe20000000000 */
[----:B------:R-:W-:Y:S01]  /*0d00*/  LOP3.LUT R8, R9, 0x7ffffe00, RZ, 0xc0, !PT ;  /* 0x7ffffe0009087812 */ /* 0x000fe200078ec0ff */
[C---:B------:R-:W-:Y:S01]  /*0d10*/  VIADD R186, R184.reuse, 0x140 ;  /* 0x00000140b8ba7836 */ /* 0x040fe20000000000 */
[----:B------:R-:W-:Y:S01]  /*0d20*/  LOP3.LUT R4, R7, 0x8, R4, 0xf8, !PT ;  /* 0x0000000807047812 */ /* 0x000fe200078ef804 */
[C---:B------:R-:W-:Y:S01]  /*0d30*/  VIADD R215, R184.reuse, 0x180 ;  /* 0x00000180b8d77836 */ /* 0x040fe20000000000 */
[----:B------:R-:W-:Y:S01]  /*0d40*/  SHF.R.U32.HI R7, RZ, 0x3, R7 ;  /* 0x00000003ff077819 */ /* 0x000fe20000011607 */
[----:B------:R-:W-:Y:S01]  /*0d50*/  IMAD R8, R5, 0x400, R8 ;  /* 0x0000040005087824 */ /* 0x000fe200078e0208 */
[----:B------:R-:W-:Y:S01]  /*0d60*/  LEA.HI R3, R3, R0, RZ, 0x3 ;  /* 0x0000000003037211 */ /* 0x000fe200078f18ff */
[----:B------:R-:W-:Y:S01]  /*0d70*/  VIADD R214, R184, 0x1c0 ;  /* 0x000001c0b8d67836 */ /* 0x000fe20000000000 */
[----:B------:R-:W-:-:S02]  /*0d80*/  LOP3.LUT R7, R4, R7, RZ, 0x3c, !PT ;  /* 0x0000000704077212 */ /* 0x000fc400078e3cff */
[----:B------:R-:W-:Y:S02]  /*0d90*/  LOP3.LUT R3, R3, 0xfffffff8, RZ, 0xc0, !PT ;  /* 0xfffffff803037812 */ /* 0x000fe400078ec0ff */
[----:B------:R-:W-:Y:S01]  /*0da0*/  LEA.HI R6, R6, R213, RZ, 0x1 ;  /* 0x000000d506067211 */ /* 0x000fe200078f08ff */
[----:B------:R-:W-:Y:S01]  /*0db0*/  IMAD.IADD R7, R8, 0x1, R7 ;  /* 0x0000000108077824 */ /* 0x000fe200078e0207 */
[----:B------:R-:W-:Y:S01]  /*0dc0*/  SHF.R.S32.HI R2, RZ, 0x5, R2 ;  /* 0x00000005ff027819 */ /* 0x000fe20000011402 */
[----:B------:R-:W-:Y:S01]  /*0dd0*/  IMAD.IADD R3, R0, 0x1, -R3 ;  /* 0x0000000100037824 */ /* 0x000fe200078e0a03 */
[----:B------:R-:W-:Y:S02]  /*0de0*/  LOP3.LUT R6, R6, 0xfffffe, RZ, 0xc0, !PT ;  /* 0x00fffffe06067812 */ /* 0x000fe400078ec0ff */
[----:B------:R-:W-:Y:S01]  /*0df0*/  LEA R18, R7, UR42, 0x1 ;  /* 0x0000002a07127c11 */ /* 0x000fe2000f8e08ff */
[----:B------:R-:W-:Y:S01]  /*0e00*/  IMAD R16, R2, 0x10, R3 ;  /* 0x0000001002107824 */ /* 0x000fe200078e0203 */
[----:B------:R-:W-:Y:S01]  /*0e10*/  SEL R22, R22, 0xffffffe0, !P1 ;  /* 0xffffffe016167807 */ /* 0x000fe20004800000 */
[----:B------:R-:W-:Y:S01]  /*0e20*/  IMAD.IADD R6, R213, 0x1, -R6 ;  /* 0x00000001d5067824 */ /* 0x000fe200078e0a06 */
[C---:B------:R-:W-:Y:S01]  /*0e30*/  IADD3 R23, R18.reuse, 0x26800, RZ ;  /* 0x0002680012177810 */ /* 0x040fe20007ffe0ff */
[----:B------:R-:W-:Y:S01]  /*0e40*/  VIADD R19, R18, 0x26840 ;  /* 0x0002684012137836 */ /* 0x000fe20000000000 */
[----:B------:R-:W-:Y:S01]  /*0e50*/  SHF.R.S32.HI R212, RZ, 0x3, R212 ;  /* 0x00000003ffd47819 */ /* 0x000fe200000114d4 */
[----:B------:R-:W-:Y:S01]  /*0e60*/  IMAD.SHL.U32 R17, R6, 0x100, RZ ;  /* 0x0000010006117824 */ /* 0x000fe200078e00ff */
        /* <DEDUP_REMOVED lines=9> */
[----:B------:R-:W-:Y:S01]  /*0f00*/  IMAD.IADD R22, R22, 0x1, R19 ;  /* 0x0000000116167824 */ /* 0x000fe200078e0213 */
[----:B------:R-:W-:-:S02]  /*0f10*/  SHF.R.S32.HI R218, RZ, 0x1f, R215 ;  /* 0x0000001fffda7819 */ /* 0x000fc400000114d7 */
[----:B------:R-:W-:-:S07]  /*0f20*/  SHF.R.S32.HI R217, RZ, 0x1f, R214 ;  /* 0x0000001fffd97819 */ /* 0x000fce00000114d6 */
.L_x_4980:
[----:B------:R-:W-:Y:S01]  /*0f30*/  ULDC UR5, c[0x0][0xc60] ;  /* 0x0003180000057ab9 */ /* 0x000fe20000000800 */
[----:B------:R-:W-:Y:S01]  /*0f40*/  UMOV UR8, UR4 ;  /* 0x0000000400087c82 */ /* 0x000fe20008000000 */
[----:B------:R-:W-:-:S11]  /*0f50*/  UISETP.NE.AND UP0, UPT, UR5, 0x1, UPT ;  /* 0x000000010500788c */ /* 0x000fd6000bf05270 */
        /* <DEDUP_REMOVED lines=9> */
[----:B012345:R-:W-:Y:S05]  /*0ff0*/  @!P0 BRA `(.L_x_4866) ;  /* 0x0000000000208947 */ /* 0x03ffea0003800000 */
        /* <DEDUP_REMOVED lines=8> */
.L_x_4866:
[----:B------:R-:W-:Y:S01]  /*1080*/  ULDC UR7, c[0x0][0xc54] ;  /* 0x0003150000077ab9 */ /* 0x000fe20000000800 */
[----:B------:R-:W-:Y:S01]  /*1090*/  UMOV UR6, UR9 ;  /* 0x0000000900067c82 */ /* 0x000fe20008000000 */
[----:B------:R-:W-:-:S11]  /*10a0*/  UISETP.NE.AND UP0, UPT, UR7, 0x1, UPT ;  /* 0x000000010700788c */ /* 0x000fd6000bf05270 */
[----:B------:R-:W-:Y:S02]  /*10b0*/  @UP0 ULDC.64 UR10, c[0x0][0xc58] ;  /* 0x00031600000a0ab9 */ /* 0x000fe40000000a00 */
[----:B------:R-:W-:-:S04]  /*10c0*/  UIMAD.WIDE.U32 UR4, UR9, UR10, URZ ;  /* 0x0000000a090472a5 */ /* 0x000fc8000f8e003f */
[----:B------:R-:W-:-:S04]  /*10d0*/  @UP0 USHF.R.U32.HI UR6, URZ, UR11, UR5 ;  /* 0x0000000b3f060299 */ /* 0x000fc80008011605 */
[----:B------:R-:W-:-:S12]  /*10e0*/  UIMAD UR4, UR6, UR7, URZ ;  /* 0x00000007060472a4 */ /* 0x000fd8000f8e023f */
.L_x_4867:
[----:B------:R-:W-:Y:S01]  /*10f0*/  ULDC UR45, c[0x0][0xc48] ;  /* 0x00031200002d7ab9 */ /* 0x000fe20000000800 */
[----:B------:R-:W-:Y:S01]  /*1100*/  ULDC.64 UR10, c[0x0][0x418] ;  /* 0x00010600000a7ab9 */ /* 0x000fe20000000a00 */
[----:B------:R-:W-:Y:S02]  /*1110*/  UISETP.NE.AND UP1, UPT, UR45, 0x1, UPT ;  /* 0x000000012d00788c */ /* 0x000fe4000bf25270 */
[----:B------:R-:W-:Y:S02]  /*1120*/  UISETP.NE.U32.AND UP0, UPT, UR10, URZ, UPT ;  /* 0x0000003f0a00728c */ /* 0x000fe4000bf05070 */
[----:B------:R-:W-:Y:S02]  /*1130*/  UIADD3 UR4, UR9, -UR4, URZ ;  /* 0x8000000409047290 */ /* 0x000fe4000fffe03f */
[----:B------:R-:W-:Y:S01]  /*1140*/  UISETP.NE.AND.EX UP0, UPT, UR11, URZ, UPT, UP0 ;  /* 0x0000003f0b00728c */ /* 0x000fe2000bf05300 */
[----:B------:R-:W-:Y:S01]  /*1150*/  ULDC UR7, c[0x0][0xc54] ;  /* 0x0003150000077ab9 */ /* 0x000fe20000000800 */
[----:B------:R-:W-:Y:S01]  /*1160*/  ULDC UR49, c[0x0][0x424] ;  /* 0x0001090000317ab9 */ /* 0x000fe20000000800 */
[----:B------:R-:W-:-:S02]  /*1170*/  UISETP.NE.AND UP2, UPT, UR46, 0x1, UPT ;  /* 0x000000012e00788c */ /* 0x000fc4000bf45270 */
[----:B------:R-:W-:Y:S02]  /*1180*/  ULOP3.LUT UR5, URZ, UR6, URZ, 0x33, !UPT ;  /* 0x000000063f057292 */ /* 0x000fe4000f8e333f */
[----:B------:R-:W-:Y:S02]  /*1190*/  UIMAD UR8, UR8, UR7, UR4 ;  /* 0x00000007080872a4 */ /* 0x000fe4000f8e0204 */
[----:B------:R-:W-:Y:S01]  /*11a0*/  USEL UR49, UR49, 0x1, UP0 ;  /* 0x0000000131317887 */ /* 0x000fe20008000000 */
[----:B------:R-:W-:Y:S01]  /*11b0*/  PLOP3.LUT P0, PT, PT, PT, UP2, 0x80, 0x0 ;  /* 0x000000000000781c */ /* 0x000fe20003f0f028 */
[----:B------:R-:W-:Y:S01]  /*11c0*/  ULDC UR44, c[0x0][0xc3c] ;  /* 0x00030f00002c7ab9 */ /* 0x000fe20000000800 */
[----:B------:R-:W-:Y:S01]  /*11d0*/  ULDC UR6, c[0x0][0x2f0] ;  /* 0x0000bc0000067ab9 */ /* 0x000fe20000000800 */
[----:B------:R-:W-:Y:S01]  /*11e0*/  @UP1 ULDC UR4, c[0x0][0xc4c] ;  /* 0x0003130000041ab9 */ /* 0x000fe20000000800 */
[----:B------:R-:W-:Y:S02]  /*11f0*/  UIADD3 UR44, UR5, UR44, URZ ;  /* 0x0000002c052c7290 */ /* 0x000fe4000fffe03f */
[----:B------:R-:W-:-:S02]  /*1200*/  UIMAD.WIDE.U32 UR4, UR8, UR4, URZ ;  /* 0x00000004080472a5 */ /* 0x000fc4000f8e003f */
[----:B------:R-:W-:Y:S01]  /*1210*/  UIMAD UR7, UR49, UR6, 0x3f ;  /* 0x0000003f310774a4 */ /* 0x000fe2000f8e0206 */
[----:B------:R-:W-:Y:S01]  /*1220*/  @UP1 ULDC UR9, c[0x0][0xc50] ;  /* 0x0003140000091ab9 */ /* 0x000fe20000000800 */
[----:B------:R-:W-:Y:S01]  /*1230*/  UMOV UR43, UR8 ;  /* 0x00000008002b7c82 */ /* 0x000fe20008000000 */
[----:B------:R-:W-:Y:S02]  /*1240*/  @UP1 USHF.R.U32.HI UR43, URZ, UR9, UR5 ;  /* 0x000000093f2b1299 */ /* 0x000fe40008011605 */
[----:B------:R-:W-:Y:S02]  /*1250*/  USHF.R.S32.HI UR4, URZ, 0x1f, UR7 ;  /* 0x0000001f3f047899 */ /* 0x000fe40008011407 */
[----:B------:R-:W-:Y:S02]  /*1260*/  UIADD3 UR5, -UR43, URZ, URZ ;  /* 0x0000003f2b057290 */ /* 0x000fe4000fffe13f */
[----:B------:R-:W-:Y:S02]  /*1270*/  ULEA.HI UR7, UR4, UR7, URZ, 0x6 ;  /* 0x0000000704077291 */ /* 0x000fe4000f8f303f */
[----:B------:R-:W-:-:S02]  /*1280*/  USHF.L.U32 UR44, UR44, 0x6, URZ ;  /* 0x000000062c2c7899 */ /* 0x000fc4000800063f */
[----:B------:R-:W-:Y:S02]  /*1290*/  UIMAD UR45, UR45, UR5, UR8 ;  /* 0x000000052d2d72a4 */ /* 0x000fe4000f8e0208 */
[----:B------:R-:W-:Y:S01]  /*12a0*/  USHF.R.S32.HI UR7, URZ, 0x6, UR7 ;  /* 0x000000063f077899 */ /* 0x000fe20008011407 */
[----:B------:R-:W-:Y:S11]  /*12b0*/  @!P0 BRA `(.L_x_4868) ;  /* 0x0000002000388947 */ /* 0x000ff60003800000 */
[----:B------:R-:W0:Y:S01]  /*12c0*/  LDC R0, c[0x0][0x448] ;  /* 0x00011200ff007b82 */ /* 0x000e220000000800 */
[----:B------:R-:W-:Y:S01]  /*12d0*/  UIADD3 UR8, UR44, 0x3f, URZ ;  /* 0x0000003f2c087890 */ /* 0x000fe2000fffe03f */
[----:B------:R-:W-:Y:S02]  /*12e0*/  ULDC UR5, c[0x0][0x288] ;  /* 0x0000a20000057ab9 */ /* 0x000fe40000000800 */
[----:B------:R-:W-:-:S04]  /*12f0*/  UIADD3 UR4, -UR5, 0x1, URZ ;  /* 0x0000000105047890 */ /* 0x000fc8000fffe13f */
[----:B------:R-:W1:Y:S01]  /*1300*/  LDC.64 R6, c[0x0][0x9e0] ;  /* 0x00027800ff067b82 */ /* 0x000e620000000a00 */
[----:B------:R-:W-:Y:S01]  /*1310*/  UIMAD UR4, UR49, UR6, UR4 ;  /* 0x00000006310472a4 */ /* 0x000fe2000f8e0204 */
[----:B0-----:R-:W-:Y:S01]  /*1320*/  ISETP.NE.AND P1, PT, R0, 0x1, PT ;  /* 0x000000010000780c */ /* 0x001fe20003f25270 */
[----:B------:R-:W-:Y:S01]  /*1330*/  IMAD.U32 R0, RZ, RZ, UR8 ;  /* 0x00000008ff007e24 */ /* 0x000fe2000f8e00ff */
[----:B-1----:R-:W-:-:S11]  /*1340*/  ISETP.GE.AND P2, PT, R7, 0x1, PT ;  /* 0x000000010700780c */ /* 0x002fd60003f46270 */
[----:B------:R-:W0:Y:S08]  /*1350*/  @P1 LDC R3, c[0x0][0x44c] ;  /* 0x00011300ff031b82 */ /* 0x000e300000000800 */
[----:B------:R-:W1:Y:S01]  /*1360*/  @P1 LDC R4, c[0x0][0x450] ;  /* 0x00011400ff041b82 */ /* 0x000e620000000800 */
[----:B0-----:R-:W-:-:S05]  /*1370*/  @P1 IMAD.HI.U32 R3, R3, UR8, RZ ;  /* 0x0000000803031c27 */ /* 0x001fca000f8e00ff */
[----:B-1----:R-:W-:-:S05]  /*1380*/  @P1 SHF.R.U32.HI R0, RZ, R4, R3 ;  /* 0x00000004ff001219 */ /* 0x002fca0000011603 */
[----:B------:R-:W-:-:S04]  /*1390*/  VIADD R9, R0, UR4 ;  /* 0x0000000400097c36 */ /* 0x000fc80008000000 */
        /* <DEDUP_REMOVED lines=12> */
.L_x_4870:
[----:B------:R-:W-:-:S13]  /*1460*/  ISETP.NE.AND P0, PT, R7, 0x1, PT ;  /* 0x000000010700780c */ /* 0x000fda0003f05270 */
[----:B------:R-:W0:Y:S02]  /*1470*/  @P0 LDC.64 R4, c[0x0][0x9e8] ;  /* 0x00027a00ff040b82 */ /* 0x000e240000000a00 */
[----:B0-----:R-:W-:-:S05]  /*1480*/  @P0 IMAD.HI.U32 R4, R3, R4, RZ ;  /* 0x0000000403040227 */ /* 0x001fca00078e00ff */
[----:B------:R-:W-:-:S07]  /*1490*/  @P0 SHF.R.U32.HI R3, RZ, R5, R4 ;  /* 0x00000005ff030219 */ /* 0x000fce0000011604 */
.L_x_4871:
[----:B------:R-:W-:-:S05]  /*14a0*/  IMAD R3, R3, R7, R7 ;  /* 0x0000000703037224 */ /* 0x000fca00078e0207 */
[----:B------:R-:W-:-:S07]  /*14b0*/  VIMNMX R0, R0, R3, PT ;  /* 0x0000000300007248 */ /* 0x000fce0003fe0100 */
.L_x_4869:
[----:B------:R-:W0:Y:S01]  /*14c0*/  @P1 LDC R5, c[0x0][0x44c] ;  /* 0x00011300ff051b82 */ /* 0x000e220000000800 */
[----:B------:R-:W-:Y:S01]  /*14d0*/  VIADD R0, R0, 0x3f ;  /* 0x0000003f00007836 */ /* 0x000fe20000000000 */
[----:B------:R-:W-:Y:S01]  /*14e0*/  UIMAD UR6, UR49, UR6, -UR5 ;  /* 0x00000006310672a4 */ /* 0x000fe2000f8e0a05 */
[----:B------:R-:W-:Y:S01]  /*14f0*/  IMAD.U32 R4, RZ, RZ, UR44 ;  /* 0x0000002cff047e24 */ /* 0x000fe2000f8e00ff */
[----:B------:R-:W-:Y:S02]  /*1500*/  ULDC UR4, c[0x0][0x9dc] ;  /* 0x0002770000047ab9 */ /* 0x000fe40000000800 */
[----:B------:R-:W-:Y:S02]  /*1510*/  SHF.R.S32.HI R3, RZ, 0x1f, R0 ;  /* 0x0000001fff037819 */ /* 0x000fe40000011400 */
[----:B------:R-:W1:Y:S02]  /*1520*/  @P1 LDC R6, c[0x0][0x450] ;  /* 0x00011400ff061b82 */ /* 0x000e640000000800 */
[----:B------:R-:W-:-:S04]  /*1530*/  LEA.HI R3, R3, R0, RZ, 0x6 ;  /* 0x0000000003037211 */ /* 0x000fc800078f30ff */
[----:B------:R-:W-:Y:S01]  /*1540*/  SHF.R.S32.HI R3, RZ, 0x6, R3 ;  /* 0x00000006ff037819 */ /* 0x000fe20000011403 */
[----:B0-----:R-:W-:-:S05]  /*1550*/  @P1 IMAD.HI.U32 R5, R5, UR44, RZ ;  /* 0x0000002c05051c27 */ /* 0x001fca000f8e00ff */
[----:B-1----:R-:W-:-:S05]  /*1560*/  @P1 SHF.R.U32.HI R4, RZ, R6, R5 ;  /* 0x00000006ff041219 */ /* 0x002fca0000011605 */
[----:B------:R-:W-:Y:S01]  /*1570*/  VIADD R0, R4, UR6 ;  /* 0x0000000604007c36 */ /* 0x000fe20008000000 */
[----:B------:R-:W-:-:S03]  /*1580*/  VIMNMX R4, R3, UR7, PT ;  /* 0x0000000703047c48 */ /* 0x000fc6000bfe0100 */
        /* <DEDUP_REMOVED lines=11> */
.L_x_4873:
[----:B------:R-:W-:-:S13]  /*1640*/  ISETP.NE.AND P0, PT, R7, 0x1, PT ;  /* 0x000000010700780c */ /* 0x000fda0003f05270 */
[----:B------:R-:W0:Y:S02]  /*1650*/  @P0 LDC.64 R8, c[0x0][0x9e8] ;  /* 0x00027a00ff080b82 */ /* 0x000e240000000a00 */
[----:B0-----:R-:W-:-:S05]  /*1660*/  @P0 IMAD.HI.U32 R6, R0, R8, RZ ;  /* 0x0000000800060227 */ /* 0x001fca00078e00ff */
[----:B------:R-:W-:-:S07]  /*1670*/  @P0 SHF.R.U32.HI R0, RZ, R9, R6 ;  /* 0x00000009ff000219 */ /* 0x000fce0000011606 */
.L_x_4874:
[----:B------:R-:W-:-:S05]  /*1680*/  IMAD R0, R0, R7, RZ ;  /* 0x0000000700007224 */ /* 0x000fca00078e02ff */
[----:B------:R-:W-:-:S07]  /*1690*/  VIMNMX R3, R3, R0, !PT ;  /* 0x0000000003037248 */ /* 0x000fce0007fe0100 */
.L_x_4872:
[----:B------:R-:W-:Y:S02]  /*16a0*/  SHF.R.S32.HI R6, RZ, 0x1f, R3 ;  /* 0x0000001fff067819 */ /* 0x000fe40000011403 */
[----:B------:R-:W-:Y:S02]  /*16b0*/  CS2R R150, SRZ ;  /* 0x0000000000967805 */ /* 0x000fe4000001ff00 */
[----:B------:R-:W-:Y:S02]  /*16c0*/  PLOP3.LUT P0, PT, PT, PT, PT, 0x80, 0x0 ;  /* 0x000000000000781c */ /* 0x000fe40003f0f070 */
[----:B------:R-:W-:Y:S02]  /*16d0*/  CS2R R148, SRZ ;  /* 0x0000000000947805 */ /* 0x000fe4000001ff00 */
[----:B------:R-:W-:Y:S01]  /*16e0*/  LEA.HI R6, R6, R3, RZ, 0x6 ;  /* 0x0000000306067211 */ /* 0x000fe200078f30ff */
[----:B------:R-:W-:Y:S01]  /*16f0*/  IMAD.MOV.U32 R3, RZ, RZ, RZ ;  /* 0x000000ffff037224 */ /* 0x000fe200078e00ff */
[----:B------:R-:W-:-:S02]  /*1700*/  MOV R0, RZ ;  /* 0x000000ff00007202 */ /* 0x000fc40000000f00 */
[----:B------:R-:W-:Y:S02]  /*1710*/  CS2R R146, SRZ ;  /* 0x0000000000927805 */ /* 0x000fe4000001ff00 */
[----:B------:R-:W-:Y:S02]  /*1720*/  SHF.R.S32.HI R5, RZ, 0x6, R6 ;  /* 0x00000006ff057819 */ /* 0x000fe40000011406 */
[----:B------:R-:W-:Y:S02]  /*1730*/  CS2R R144, SRZ ;  /* 0x0000000000907805 */ /* 0x000fe4000001ff00 */
        /* <DEDUP_REMOVED lines=11> */
[----:B------:R-:W-:Y:S01]  /*17f0*/  CS2R R154, SRZ ;  /* 0x00000000009a7805 */ /* 0x000fe2000001ff00 */
[----:B------:R-:W-:Y:S01]  /*1800*/  IMAD.MOV.U32 R153, RZ, RZ, RZ ;  /* 0x000000ffff997224 */ /* 0x000fe200078e00ff */
        /* <DEDUP_REMOVED lines=49> */
[----:B------:R-:W-:Y:S01]  /*1b20*/  CS2R R26, SRZ ;  /* 0x00000000001a7805 */ /* 0x000fe2000001ff00 */
[----:B------:R-:W-:Y:S01]  /*1b30*/  IMAD.MOV.U32 R210, RZ, RZ, RZ ;  /* 0x000000ffffd27224 */ /* 0x000fe200078e00ff */
[----:B------:R-:W-:Y:S06]  /*1b40*/  @!P1 BRA `(.L_x_4875) ;  /* 0x000000b000c49947 */ /* 0x000fec0003800000 */
        /* <DEDUP_REMOVED lines=14> */
.L_x_4876:
[----:B------:R-:W-:Y:S01]  /*1c30*/  ULEA UR21, UR38, UR42, 0x3 ;  /* 0x0000002a26157291 */ /* 0x000fe2000f8e183f */
[----:B------:R-:W-:-:S05]  /*1c40*/  IMAD.U32 R0, RZ, RZ, UR37 ;  /* 0x00000025ff007e24 */ /* 0x000fca000f8e00ff */
[----:B------:R-:W-:-:S04]  /*1c50*/  SHF.L.U32 R0, R0, 0x1f, RZ ;  /* 0x0000001f00007819 */ /* 0x000fc800000006ff */
[----:B------:R-:W0:Y:S02]  /*1c60*/  SYNCS.PHASECHK.TRANS64.TRYWAIT P1, [UR21+0x28c50], R0 ;  /* 0x028c5000ff0075a7 */ /* 0x000e240008020155 */
[----:B0-----:R-:W-:Y:S05]  /*1c70*/  @!P1 BRA `(.L_x_4877) ;  /* 0x0000012000009947 */ /* 0x001fea0003800000 */
.L_x_5050:
[----:B------:R-:W-:Y:S01]  /*1c80*/  BAR.SYNC.DEFER_BLOCKING 0xe, 0x100 ;  /* 0x0384000000007b1d */ /* 0x000fe20000010000 */
[----:B------:R-:W-:Y:S02]  /*1c90*/  UIADD3 UR4, UR42, 0x26800, URZ ;  /* 0x000268002a047890 */ /* 0x000fe4000fffe03f */
[----:B------:R-:W-:Y:S02]  /*1ca0*/  ULEA UR18, UR38, UR20, 0xc ;  /* 0x0000001426127291 */ /* 0x000fe4000f8e603f */
[----:B------:R-:W-:Y:S01]  /*1cb0*/  USHF.R.U32.HI UR4, URZ, 0x4, UR4 ;  /* 0x000000043f047899 */ /* 0x000fe20008011604 */
[----:B------:R-:W-:Y:S01]  /*1cc0*/  UMOV UR19, 0x40000040 ;  /* 0x4000004000137882 */ /* 0x000fe20000000000 */
[----:B------:R-:W-:Y:S02]  /*1cd0*/  UMOV UR17, 0x40000040 ;  /* 0x4000004000117882 */ /* 0x000fe40000000000 */
[----:B------:R-:W-:Y:S02]  /*1ce0*/  ULOP3.LUT UR4, UR4, 0x3fff, URZ, 0xc0, !UPT ;  /* 0x00003fff04047892 */ /* 0x000fe4000f8ec03f */
[----:B------:R-:W-:-:S02]  /*1cf0*/  UIADD3 UR6, UR18, 0x80, URZ ;  /* 0x0000008012067890 */ /* 0x000fc4000fffe03f */
[----:B------:R-:W-:Y:S01]  /*1d00*/  ULOP3.LUT UR16, UR4, 0x10000, URZ, 0xfc, !UPT ;  /* 0x0001000004107892 */ /* 0x000fe2000f8efc3f */
[----:B------:R-:W-:Y:S01]  /*1d10*/  UMOV UR7, 0x40000040 ;  /* 0x4000004000077882 */ /* 0x000fe20000000000 */
[----:B------:R-:W-:Y:S02]  /*1d20*/  UMOV UR5, 0x40000040 ;  /* 0x4000004000057882 */ /* 0x000fe40000000000 */
[----:B------:R-:W-:Y:S02]  /*1d30*/  UIADD3 UR4, UR16, 0x2, URZ ;  /* 0x0000000210047890 */ /* 0x000fe4000fffe03f */
[----:B------:R-:W-:Y:S02]  /*1d40*/  UIADD3 UR10, UR18, 0x100, URZ ;  /* 0x00000100120a7890 */ /* 0x000fe4000fffe03f */
[----:B------:R-:W-:Y:S01]  /*1d50*/  UIADD3 UR8, UR16, 0x4, URZ ;  /* 0x0000000410087890 */ /* 0x000fe2000fffe03f */
[----:B------:R-:W-:Y:S01]  /*1d60*/  UMOV UR11, 0x40000040 ;  /* 0x40000040000b7882 */ /* 0x000fe20000000000 */
[----:B------:R-:W-:Y:S01]  /*1d70*/  WARPGROUP.ARRIVE ;  /* 0x00000000000079c5 */ /* 0x000fe20000000000 */
[----:B------:R-:W-:Y:S01]  /*1d80*/  UMOV UR9, 0x40000040 ;  /* 0x4000004000097882 */ /* 0x000fe20000000000 */
[----:B------:R-:W-:-:S02]  /*1d90*/  UIADD3 UR14, UR18, 0x180, URZ ;  /* 0x00000180120e7890 */ /* 0x000fc4000fffe03f */
[----:B------:R-:W-:Y:S02]  /*1da0*/  UIADD3 UR12, UR16, 0x6, URZ ;  /* 0x00000006100c7890 */ /* 0x000fe4000fffe03f */
[----:B------:R-:W-:Y:S01]  /*1db0*/  HGMMA.64x256x16.F32.BF16 R24, gdesc[UR16].tnspB, RZ, !UPT, gsb0 ;  /* 0x43e00000101879f0 */ /* 0x000fe2000c0018ff */
[----:B------:R-:W-:Y:S01]  /*1dc0*/  UMOV UR15, 0x40000040 ;  /* 0x40000040000f7882 */ /* 0x000fe20000000000 */
[----:B------:R-:W-:Y:S01]  /*1dd0*/  UMOV UR13, 0x40000040 ;  /* 0x40000040000d7882 */ /* 0x000fe20000000000 */
        /* <DEDUP_REMOVED lines=16> */
.L_x_4878:
[----:B------:R-:W-:Y:S01]  /*1ee0*/  VIADD R4, R4, 0xfffffffe ;  /* 0xfffffffe04047836 */ /* 0x000fe20000000000 */
[----:B------:R-:W-:-:S04]  /*1ef0*/  UIADD3 UR6, UR21, 0x28c60, URZ ;  /* 0x00028c6015067890 */ /* 0x000fc8000fffe03f */
[----:B------:R-:W-:Y:S01]  /*1f00*/  ISETP.GE.AND P1, PT, R4, R5, PT ;  /* 0x000000050400720c */ /* 0x000fe20003f26270 */
[----:B------:R-:W-:-:S09]  /*1f10*/  UPRMT UR6, UR40, 0x654, UR6 ;  /* 0x0000065428067896 */ /* 0x000fd20008000006 */
[----:B------:R-:W-:Y:S03]  /*1f20*/  SYNCS.ARRIVE.TRANS64.RED.A1T0 RZ, [UR6], RZ ;  /* 0x000000ffffff79a7 */ /* 0x000fe60008100406 */
[----:B------:R-:W-:Y:S05]  /*1f30*/  @!P1 BRA `(.L_x_4879) ;  /* 0x0000000800d89947 */ /* 0x000fea0003800000 */
.L_x_4885:
[----:B------:R-:W-:Y:S01]  /*1f40*/  BAR.SYNC.DEFER_BLOCKING 0xe, 0x100 ;  /* 0x0384000000007b1d */ /* 0x000fe20000010000 */
[----:B01----:R-:W-:Y:S01]  /*1f50*/  IMAD.U32 R3, RZ, RZ, UR38 ;  /* 0x00000026ff037e24 */ /* 0x003fe2000f8e00ff */
[----:B------:R-:W-:Y:S01]  /*1f60*/  UIADD3 UR38, UR38, 0x1, URZ ;  /* 0x0000000126267890 */ /* 0x000fe2000fffe03f */
[C---:B------:R-:W-:Y:S01]  /*1f70*/  ISETP.GT.AND P2, PT, R4.reuse, R5, PT ;  /* 0x000000050400720c */ /* 0x040fe20003f44270 */
[----:B------:R-:W-:Y:S02]  /*1f80*/  VIADD R4, R4, 0xffffffff ;  /* 0xffffffff04047836 */ /* 0x000fe40000000000 */
        /* <DEDUP_REMOVED lines=138> */
.L_x_4880:
[----:B------:R-:W-:Y:S01]  /*2830*/  ULEA UR21, UR38, UR42, 0x3 ;  /* 0x0000002a26157291 */ /* 0x000fe2000f8e183f */
[----:B------:R-:W-:-:S05]  /*2840*/  IMAD.U32 R0, RZ, RZ, UR37 ;  /* 0x00000025ff007e24 */ /* 0x000fca000f8e00ff */
[----:B------:R-:W-:-:S04]  /*2850*/  SHF.L.U32 R0, R0, 0x1f, RZ ;  /* 0x0000001f00007819 */ /* 0x000fc800000006ff */
[----:B------:R0:W1:Y:S01]  /*2860*/  SYNCS.PHASECHK.TRANS64.TRYWAIT P1, [UR21+0x28c50], R0 ;  /* 0x028c5000ff0075a7 */ /* 0x0000620008020155 */
[----:B------:R-:W-:Y:S05]  /*2870*/  @!P0 BRA `(.L_x_4881) ;  /* 0x0000000000048947 */ /* 0x000fea0003800000 */
[----:B------:R-:W-:Y:S01]  /*2880*/  BPT.TRAP 0x1 ;  /* 0x000000040000795c */ /* 0x000fe20000300000 */
.L_x_4881:
[----:B-1----:R-:W-:Y:S05]  /*2890*/  @P1 BRA `(.L_x_4882) ;  /* 0x0000000000081947 */ /* 0x002fea0003800000 */
[----:B------:R-:W1:Y:S02]  /*28a0*/  SYNCS.PHASECHK.TRANS64.TRYWAIT P1, [UR21+0x28c50], R0 ;  /* 0x028c5000ff0075a7 */ /* 0x000e640008020155 */
[----:B-1----:R-:W-:Y:S05]  /*28b0*/  @!P1 BRA `(.L_x_4883) ;  /* 0x0000011400089947 */ /* 0x002fea0003800000 */
.L_x_4882:
[----:B------:R-:W-:Y:S01]  /*28c0*/  ULEA UR18, UR38, UR20, 0xc ;  /* 0x0000001426127291 */ /* 0x000fe2000f8e603f */
[----:B------:R-:W-:Y:S01]  /*28d0*/  WARPGROUP.ARRIVE ;  /* 0x00000000000079c5 */ /* 0x000fe20000000000 */
[----:B------:R-:W-:Y:S01]  /*28e0*/  UMOV UR19, 0x40000040 ;  /* 0x4000004000137882 */ /* 0x000fe20000000000 */
[----:B------:R-:W-:Y:S01]  /*28f0*/  UMOV UR7, 0x40000040 ;  /* 0x4000004000077882 */ /* 0x000fe20000000000 */
[----:B------:R-:W-:Y:S02]  /*2900*/  UIADD3 UR6, UR18, 0x80, URZ ;  /* 0x0000008012067890 */ /* 0x000fe4000fffe03f */
[----:B------:R-:W-:Y:S01]  /*2910*/  UIADD3 UR10, UR18, 0x100, URZ ;  /* 0x00000100120a7890 */ /* 0x000fe2000fffe03f */
[----:B------:R-:W-:Y:S02]  /*2920*/  UMOV UR11, 0x40000040 ;  /* 0x40000040000b7882 */ /* 0x000fe40000000000 */
[----:B------:R-:W-:Y:S01]  /*2930*/  HGMMA.64x256x16.F32.BF16 R24, gdesc[UR16].tnspB, R24, gsb0 ;  /* 0x43e00000101879f0 */ /* 0x000fe20008001818 */
[----:B------:R-:W-:Y:S01]  /*2940*/  UIADD3 UR14, UR18, 0x180, URZ ;  /* 0x00000180120e7890 */ /* 0x000fe2000fffe03f */
[----:B------:R-:W-:Y:S01]  /*2950*/  UMOV UR15, 0x40000040 ;  /* 0x40000040000f7882 */ /* 0x000fe20000000000 */
[----:B------:R-:W-:-:S02]  /*2960*/  WARPGROUP.DEPBAR.LE gsb0, 0x0 ;  /* 0x00008000000079c5 */ /* 0x000fc40000010000 */
        /* <DEDUP_REMOVED lines=15> */
.L_x_4884:
[----:B------:R-:W-:-:S04]  /*2a60*/  UIADD3 UR6, UR21, 0x28c60, URZ ;  /* 0x00028c6015067890 */ /* 0x000fc8000fffe03f */
[----:B------:R-:W-:-:S09]  /*2a70*/  UPRMT UR6, UR40, 0x654, UR6 ;  /* 0x0000065428067896 */ /* 0x000fd20008000006 */
[----:B------:R-:W-:Y:S01]  /*2a80*/  SYNCS.ARRIVE.TRANS64.RED.A1T0 RZ, [UR6], RZ ;  /* 0x000000ffffff79a7 */ /* 0x000fe20008100406 */
[----:B------:R-:W-:Y:S05]  /*2a90*/  @P2 BRA `(.L_x_4885) ;  /* 0xfffffff400282947 */ /* 0x000fea000383ffff */
.L_x_4879:
[----:B------:R-:W-:Y:S01]  /*2aa0*/  BAR.SYNC.DEFER_BLOCKING 0xe, 0x100 ;  /* 0x0384000000007b1d */ /* 0x000fe20000010000 */
[----:B01----:R-:W-:Y:S01]  /*2ab0*/  IMAD.U32 R3, RZ, RZ, UR38 ;  /* 0x00000026ff037e24 */ /* 0x003fe2000f8e00ff */
[----:B------:R-:W-:Y:S01]  /*2ac0*/  UIADD3 UR38, UR38, 0x1, URZ ;  /* 0x0000000126267890 */ /* 0x000fe2000fffe03f */
[----:B------:R-:W-:Y:S02]  /*2ad0*/  PLOP3.LUT P0, PT, PT, PT, PT, 0x8, 0x0 ;  /* 0x000000000000781c */ /* 0x000fe40003f0e170 */
        /* <DEDUP_REMOVED lines=136> */
[----:B------:R-:W-:-:S02]  /*3360*/  IMAD.MOV.U32 R0, RZ, RZ, RZ ;  /* 0x000000ffff007224 */ /* 0x000fc400078e00ff */
[----:B------:R-:W-:Y:S01]  /*3370*/  IMAD.MOV.U32 R3, RZ, RZ, RZ ;  /* 0x000000ffff037224 */ /* 0x000fe200078e00ff */
[----:B------:R-:W-:Y:S06]  /*3380*/  BAR.ARV 0xf, 0x100 ;  /* 0x03c4000000007b1d */ /* 0x000fec0000002000 */
[----:B------:R-:W-:Y:S05]  /*3390*/  BRA `(.L_x_4875) ;  /* 0x0000009800b07947 */ /* 0x000fea0003800000 */
.L_x_4868:
[----:B------:R-:W-:Y:S01]  /*33a0*/  ULDC UR4, c[0x0][0x448] ;  /* 0x0001120000047ab9 */ /* 0x000fe20000000800 */
[----:B------:R-:W-:Y:S02]  /*33b0*/  UIADD3 UR10, UR44, 0x3f, URZ ;  /* 0x0000003f2c0a7890 */ /* 0x000fe4000fffe03f */
[----:B------:R-:W-:Y:S01]  /*33c0*/  UISETP.NE.AND UP0, UPT, UR4, 0x1, UPT ;  /* 0x000000010400788c */ /* 0x000fe2000bf05270 */
[----:B------:R-:W-:Y:S02]  /*33d0*/  ULDC UR11, c[0x0][0x288] ;  /* 0x0000a200000b7ab9 */ /* 0x000fe40000000800 */
[----:B------:R-:W-:Y:S01]  /*33e0*/  ULDC.64 UR4, c[0x0][0x9e0] ;  /* 0x0002780000047ab9 */ /* 0x000fe20000000a00 */
[----:B------:R-:W-:Y:S02]  /*33f0*/  UP2UR UR51, UPR, URZ, 0x1 ;  /* 0x000000013f337883 */ /* 0x000fe40008000000 */
[----:B------:R-:W-:-:S04]  /*3400*/  UIADD3 UR12, -UR11, 0x1, URZ ;  /* 0x000000010b0c7890 */ /* 0x000fc8000fffe13f */
[----:B------:R-:W-:Y:S01]  /*3410*/  UIMAD UR12, UR49, UR6, UR12 ;  /* 0x00000006310c72a4 */ /* 0x000fe2000f8e020c */
[----:B------:R-:W-:Y:S01]  /*3420*/  @UP0 ULDC UR8, c[0x0][0x44c] ;  /* 0x0001130000080ab9 */ /* 0x000fe20000000800 */
[----:B------:R-:W-:Y:S01]  /*3430*/  @UP0 ULDC UR13, c[0x0][0x450] ;  /* 0x00011400000d0ab9 */ /* 0x000fe20000000800 */
[----:B------:R-:W-:-:S04]  /*3440*/  UIMAD.WIDE.U32 UR8, UR10, UR8, URZ ;  /* 0x000000080a0872a5 */ /* 0x000fc8000f8e003f */
[----:B------:R-:W-:Y:S02]  /*3450*/  @UP0 USHF.R.U32.HI UR10, URZ, UR13, UR9 ;  /* 0x0000000d3f0a0299 */ /* 0x000fe40008011609 */
[----:B------:R-:W-:Y:S02]  /*3460*/  UISETP.GE.AND UP0, UPT, UR5, 0x1, UPT ;  /* 0x000000010500788c */ /* 0x000fe4000bf06270 */
[----:B------:R-:W-:Y:S02]  /*3470*/  UIADD3 UR10, UR12, UR10, URZ ;  /* 0x0000000a0c0a7290 */ /* 0x000fe4000fffe03f */
[----:B------:R-:W-:Y:S02]  /*3480*/  UP2UR UR50, UPR, URZ, 0x1 ;  /* 0x000000013f327883 */ /* 0x000fe40008000000 */
[----:B------:R-:W-:Y:S01]  /*3490*/  PLOP3.LUT P0, PT, PT, PT, UP0, 0x40, 0x0 ;  /* 0x000000000000781c */ /* 0x000fe20003f0e808 */
[----:B------:R-:W-:-:S06]  /*34a0*/  UIADD3 UR4, UR10, UR4, URZ ;  /* 0x000000040a047290 */ /* 0x000fcc000fffe03f */
[----:B------:R-:W-:-:S06]  /*34b0*/  MOV R0, UR4 ;  /* 0x0000000400007c02 */ /* 0x000fcc0008000f00 */
[----:B------:R-:W-:Y:S05]  /*34c0*/  @P0 BRA `(.L_x_4886) ;  /* 0x0000000000400947 */ /* 0x000fea0003800000 */
        /* <DEDUP_REMOVED lines=10> */
.L_x_4887:
[----:B------:R-:W-:-:S11]  /*3570*/  UISETP.NE.AND UP0, UPT, UR5, 0x1, UPT ;  /* 0x000000010500788c */ /* 0x000fd6000bf05270 */
[----:B------:R-:W-:Y:S02]  /*3580*/  @UP0 ULDC.64 UR12, c[0x0][0x9e8] ;  /* 0x00027a00000c0ab9 */ /* 0x000fe40000000a00 */
[----:B------:R-:W-:-:S04]  /*3590*/  UIMAD.WIDE.U32 UR8, UR4, UR12, URZ ;  /* 0x0000000c040872a5 */ /* 0x000fc8000f8e003f */
[----:B------:R-:W-:-:S12]  /*35a0*/  @UP0 USHF.R.U32.HI UR4, URZ, UR13, UR9 ;  /* 0x0000000d3f040299 */ /* 0x000fd80008011609 */
.L_x_4888:
[----:B------:R-:W-:-:S06]  /*35b0*/  UIMAD UR4, UR4, UR5, UR5 ;  /* 0x00000005040472a4 */ /* 0x000fcc000f8e0205 */
[----:B------:R-:W-:-:S07]  /*35c0*/  VIMNMX R0, R0, UR4, PT ;  /* 0x0000000400007c48 */ /* 0x000fce000bfe0100 */
.L_x_4886:
[----:B------:R-:W-:Y:S01]  /*35d0*/  UISETP.NE.AND UP0, UPT, UR51, URZ, UPT ;  /* 0x0000003f3300728c */ /* 0x000fe2000bf05270 */
[----:B------:R-:W-:Y:S01]  /*35e0*/  VIADD R0, R0, 0x3f ;  /* 0x0000003f00007836 */ /* 0x000fe20000000000 */
[----:B------:R-:W-:Y:S01]  /*35f0*/  UMOV UR4, UR44 ;  /* 0x0000002c00047c82 */ /* 0x000fe20008000000 */
[----:B------:R-:W-:-:S03]  /*3600*/  UIMAD UR6, UR49, UR6, -UR11 ;  /* 0x00000006310672a4 */ /* 0x000fc6000f8e0a0b */
[----:B------:R-:W-:-:S04]  /*3610*/  SHF.R.S32.HI R3, RZ, 0x1f, R0 ;  /* 0x0000001fff037819 */ /* 0x000fc80000011400 */
[----:B------:R-:W-:Y:S01]  /*3620*/  LEA.HI R3, R3, R0, RZ, 0x6 ;  /* 0x0000000003037211 */ /* 0x000fe200078f30ff */
[----:B------:R-:W-:Y:S01]  /*3630*/  @UP0 ULDC UR8, c[0x0][0x44c] ;  /* 0x0001130000080ab9 */ /* 0x000fe20000000800 */
[----:B------:R-:W-:Y:S01]  /*3640*/  @UP0 ULDC UR10, c[0x0][0x450] ;  /* 0x00011400000a0ab9 */ /* 0x000fe20000000800 */
[----:B------:R-:W-:Y:S01]  /*3650*/  UIMAD.WIDE.U32 UR8, UR44, UR8, URZ ;  /* 0x000000082c0872a5 */ /* 0x000fe2000f8e003f */
[----:B------:R-:W-:-:S03]  /*3660*/  SHF.R.S32.HI R3, RZ, 0x6, R3 ;  /* 0x00000006ff037819 */ /* 0x000fc60000011403 */
[----:B------:R-:W-:Y:S01]  /*3670*/  @UP0 USHF.R.U32.HI UR4, URZ, UR10, UR9 ;  /* 0x0000000a3f040299 */ /* 0x000fe20008011609 */
[----:B------:R-:W-:Y:S01]  /*3680*/  VIMNMX R152, R3, UR7, PT ;  /* 0x0000000703987c48 */ /* 0x000fe2000bfe0100 */
[----:B------:R-:W-:Y:S02]  /*3690*/  UISETP.GE.AND UP0, UPT, UR5, 0x1, UPT ;  /* 0x000000010500788c */ /* 0x000fe4000bf06270 */
[----:B------:R-:W-:Y:S01]  /*36a0*/  UIADD3 UR4, UR6, UR4, URZ ;  /* 0x0000000406047290 */ /* 0x000fe2000fffe03f */
[----:B------:R-:W-:-:S03]  /*36b0*/  ULDC UR8, c[0x0][0x9dc] ;  /* 0x0002770000087ab9 */ /* 0x000fc60000000800 */
[----:B------:R-:W-:Y:S01]  /*36c0*/  PLOP3.LUT P0, PT, PT, PT, UP0, 0x40, 0x0 ;  /* 0x000000000000781c */ /* 0x000fe20003f0e808 */
[----:B------:R-:W-:-:S12]  /*36d0*/  UIADD3 UR8, UR4, -UR8, URZ ;  /* 0x8000000804087290 */ /* 0x000fd8000fffe03f */
[----:B------:R-:W-:Y:S05]  /*36e0*/  @P0 BRA `(.L_x_4889) ;  /* 0x0000000000440947 */ /* 0x000fea0003800000 */
        /* <DEDUP_REMOVED lines=10> */
.L_x_4890:
[----:B------:R-:W-:-:S11]  /*3790*/  UISETP.NE.AND UP0, UPT, UR5, 0x1, UPT ;  /* 0x000000010500788c */ /* 0x000fd6000bf05270 */
[----:B------:R-:W-:Y:S02]  /*37a0*/  @UP0 ULDC.64 UR10, c[0x0][0x9e8] ;  /* 0x00027a00000a0ab9 */ /* 0x000fe40000000a00 */
[----:B------:R-:W-:-:S04]  /*37b0*/  UIMAD.WIDE.U32 UR6, UR4, UR10, URZ ;  /* 0x0000000a040672a5 */ /* 0x000fc8000f8e003f */
[----:B------:R-:W-:-:S12]  /*37c0*/  @UP0 USHF.R.U32.HI UR4, URZ, UR11, UR7 ;  /* 0x0000000b3f040299 */ /* 0x000fd80008011607 */
.L_x_4891:
[----:B------:R-:W-:-:S04]  /*37d0*/  UIMAD UR4, UR4, UR5, URZ ;  /* 0x00000005040472a4 */ /* 0x000fc8000f8e023f */
[----:B------:R-:W-:-:S04]  /*37e0*/  UISETP.LT.AND UP0, UPT, UR8, UR4, UPT ;  /* 0x000000040800728c */ /* 0x000fc8000bf01270 */
[----:B------:R-:W-:-:S12]  /*37f0*/  USEL UR8, UR8, UR4, !UP0 ;  /* 0x0000000408087287 */ /* 0x000fd8000c000000 */
.L_x_4889:
[----:B------:R-:W-:Y:S01]  /*3800*/  USHF.R.S32.HI UR4, URZ, 0x1f, UR8 ;  /* 0x0000001f3f047899 */ /* 0x000fe20008011408 */
[----:B------:R-:W-:Y:S01]  /*3810*/  PLOP3.LUT P0, PT, PT, PT, PT, 0x80, 0x0 ;  /* 0x000000000000781c */ /* 0x000fe20003f0f070 */
[----:B------:R-:W-:Y:S01]  /*3820*/  IMAD.MOV.U32 R0, RZ, RZ, RZ ;  /* 0x000000ffff007224 */ /* 0x000fe200078e00ff */
[----:B------:R-:W-:Y:S01]  /*3830*/  CS2R R150, SRZ ;  /* 0x0000000000967805 */ /* 0x000fe2000001ff00 */
[----:B------:R-:W-:Y:S01]  /*3840*/  ULEA.HI UR4, UR4, UR8, URZ, 0x6 ;  /* 0x0000000804047291 */ /* 0x000fe2000f8f303f */
[----:B------:R-:W-:Y:S01]  /*3850*/  IMAD.MOV.U32 R3, RZ, RZ, RZ ;  /* 0x000000ffff037224 */ /* 0x000fe200078e00ff */
[----:B------:R-:W-:Y:S02]  /*3860*/  CS2R R148, SRZ ;  /* 0x0000000000947805 */ /* 0x000fe4000001ff00 */
[----:B------:R-:W-:Y:S01]  /*3870*/  CS2R R146, SRZ ;  /* 0x0000000000927805 */ /* 0x000fe2000001ff00 */
[----:B------:R-:W-:Y:S01]  /*3880*/  USHF.R.S32.HI UR4, URZ, 0x6, UR4 ;  /* 0x000000063f047899 */ /* 0x000fe20008011404 */
[----:B------:R-:W-:-:S02]  /*3890*/  CS2R R144, SRZ ;  /* 0x0000000000907805 */ /* 0x000fc4000001ff00 */
[----:B------:R-:W-:Y:S02]  /*38a0*/  CS2R R164, SRZ ;  /* 0x0000000000a47805 */ /* 0x000fe4000001ff00 */
[----:B------:R-:W-:Y:S01]  /*38b0*/  CS2R R140, SRZ ;  /* 0x00000000008c7805 */ /* 0x000fe2000001ff00 */
[----:B------:R-:W-:Y:S01]  /*38c0*/  UISETP.LT.AND UP0, UPT, URZ, UR4, UPT ;  /* 0x000000043f00728c */ /* 0x000fe2000bf01270 */
[----:B------:R-:W-:Y:S02]  /*38d0*/  CS2R R162, SRZ ;  /* 0x0000000000a27805 */ /* 0x000fe4000001ff00 */
[----:B------:R-:W-:Y:S02]  /*38e0*/  CS2R R136, SRZ ;  /* 0x0000000000887805 */ /* 0x000fe4000001ff00 */
[----:B------:R-:W-:Y:S01]  /*38f0*/  CS2R R160, SRZ ;  /* 0x0000000000a07805 */ /* 0x000fe2000001ff00 */
[----:B------:R-:W-:Y:S01]  /*3900*/  USEL UR47, URZ, UR4, !UP0 ;  /* 0x000000043f2f7287 */ /* 0x000fe2000c000000 */
[----:B------:R-:W-:-:S02]  /*3910*/  CS2R R132, SRZ ;  /* 0x0000000000847805 */ /* 0x000fc4000001ff00 */
[----:B------:R-:W-:Y:S02]  /*3920*/  CS2R R158, SRZ ;  /* 0x00000000009e7805 */ /* 0x000fe4000001ff00 */
[----:B------:R-:W-:Y:S02]  /*3930*/  CS2R R156, SRZ ;  /* 0x00000000009c7805 */ /* 0x000fe4000001ff00 */
[----:B------:R-:W-:Y:S02]  /*3940*/  CS2R R128, SRZ ;  /* 0x0000000000807805 */ /* 0x000fe4000001ff00 */
[----:B------:R-:W-:Y:S02]  /*3950*/  CS2R R154, SRZ ;  /* 0x00000000009a7805 */ /* 0x000fe4000001ff00 */
[----:B------:R-:W-:Y:S01]  /*3960*/  ISETP.GT.AND P1, PT, R152, UR47, PT ;  /* 0x0000002f98007c0c */ /* 0x000fe2000bf24270 */
        /* <DEDUP_REMOVED lines=52> */
[----:B------:R-:W-:Y:S06]  /*3cb0*/  @!P1 BRA `(.L_x_4875) ;  /* 0x0000009000689947 */ /* 0x000fec0003800000 */
        /* <DEDUP_REMOVED lines=11> */
[----:B------:R-:W-:-:S04]  /*3d70*/  ULOP3.LUT UR5, UR5, 0x3fff, URZ, 0xc0, !UPT ;  /* 0x00003fff05057892 */ /* 0x000fc8000f8ec03f */
[----:B------:R-:W-:-:S04]  /*3d80*/  ULOP3.LUT UR48, UR5, 0x2000000, URZ, 0xfc, !UPT ;  /* 0x0200000005307892 */ /* 0x000fc8000f8efc3f */
        /* <DEDUP_REMOVED lines=9> */
[----:B------:R-:W-:Y:S01]  /*3e20*/  MOV R13, RZ ;  /* 0x000000ff000d7202 */ /* 0x000fe20000000f00 */
[----:B------:R-:W-:Y:S02]  /*3e30*/  IMAD.U32 R6, RZ, RZ, UR4 ;  /* 0x00000004ff067e24 */ /* 0x000fe4000f8e00ff */
[----:B------:R-:W-:-:S02]  /*3e40*/  IMAD.U32 R7, RZ, RZ, UR5 ;  /* 0x00000005ff077e24 */ /* 0x000fc4000f8e00ff */
[----:B------:R-:W-:Y:S02]  /*3e50*/  IMAD.U32 R11, RZ, RZ, UR7 ;  /* 0x00000007ff0b7e24 */ /* 0x000fe4000f8e00ff */
[----:B------:R-:W-:Y:S02]  /*3e60*/  IMAD.MOV.U32 R8, RZ, RZ, 0x70 ;  /* 0x00000070ff087424 */ /* 0x000fe400078e00ff */
[----:B0-----:R-:W-:-:S07]  /*3e70*/  IMAD.MOV.U32 R12, RZ, RZ, 0x1 ;  /* 0x00000001ff0c7424 */ /* 0x001fce00078e00ff */
[----:B------:R-:W-:-:S07]  /*3e80*/  LEPC R20, `(.L_x_4892) ;  /* 0x000000001014794e */ /* 0x000fce0000000000 */
[----:B-1----:R-:W-:Y:S05]  /*3e90*/  CALL.ABS.NOINC R14 ;  /* 0x000000000e007343 */ /* 0x002fea0003c00000 */
.L_x_4892:
        /* <DEDUP_REMOVED lines=9> */
.L_x_5051:
[----:B------:R-:W-:Y:S05]  /*3f30*/  @!P0 BRA `(.L_x_4894) ;  /* 0x0000000000048947 */ /* 0x000fea0003800000 */
[----:B------:R-:W-:Y:S01]  /*3f40*/  BPT.TRAP 0x1 ;  /* 0x000000040000795c */ /* 0x000fe20000300000 */
.L_x_4894:
[----:B------:R-:W-:Y:S02]  /*3f50*/  IMAD.U32 R9, RZ, RZ, UR38 ;  /* 0x00000026ff097e24 */ /* 0x000fe4000f8e00ff */
[----:B------:R-:W-:-:S03]  /*3f60*/  IMAD.U32 R10, RZ, RZ, UR37 ;  /* 0x00000025ff0a7e24 */ /* 0x000fc6000f8e00ff */
[----:B------:R-:W-:Y:S02]  /*3f70*/  LEA R9, R9, UR42, 0x3 ;  /* 0x0000002a09097c11 */ /* 0x000fe4000f8e18ff */
[----:B------:R-:W-:-:S04]  /*3f80*/  SHF.L.U32 R10, R10, 0x1f, RZ ;  /* 0x0000001f0a0a7819 */ /* 0x000fc800000006ff */
[----:B------:R1:W2:Y:S01]  /*3f90*/  SYNCS.PHASECHK.TRANS64.TRYWAIT P1, [R9+URZ+0x28c30], R10 ;  /* 0x028c300a090075a7 */ /* 0x0002a2000802017f */
[----:B------:R-:W-:Y:S05]  /*3fa0*/  @!P0 BRA `(.L_x_4895) ;  /* 0x0000000000048947 */ /* 0x000fea0003800000 */
[----:B------:R-:W-:Y:S01]  /*3fb0*/  BPT.TRAP 0x1 ;  /* 0x000000040000795c */ /* 0x000fe20000300000 */
.L_x_4895:
[----:B--2---:R-:W-:Y:S05]  /*3fc0*/  @P1 BRA `(.L_x_4896) ;  /* 0x0000000000081947 */ /* 0x004fea0003800000 */
[----:B------:R-:W2:Y:S02]  /*3fd0*/  SYNCS.PHASECHK.TRANS64.TRYWAIT P1, [R9+URZ+0x28c30], R10 ;  /* 0x028c300a090075a7 */ /* 0x000ea4000802017f */
[----:B--2---:R-:W-:Y:S05]  /*3fe0*/  @!P1 BRA `(.L_x_4897) ;  /* 0x000000fc006c9947 */ /* 0x004fea0003800000 */
.L_x_4896:
        /* <DEDUP_REMOVED lines=40> */
.L_x_4898:
[----:B------:R-:W-:Y:S01]  /*4270*/  UISETP.NE.AND UP1, UPT, UR51, URZ, UPT ;  /* 0x0000003f3300728c */ /* 0x000fe2000bf25270 */
[----:B------:R-:W0:Y:S01]  /*4280*/  LDC R7, c[0x0][0x2f0] ;  /* 0x0000bc00ff077b82 */ /* 0x000e220000000800 */
[----:B------:R-:W-:Y:S01]  /*4290*/  VIADD R3, R185, UR44 ;  /* 0x0000002cb9037c36 */ /* 0x000fe20008000000 */
[----:B------:R-:W-:Y:S01]  /*42a0*/  R2UR UR6, R9 ;  /* 0x00000000090672ca */ /* 0x000fe200000e0000 */
[----:B------:R-:W-:Y:S01]  /*42b0*/  UISETP.NE.AND UP0, UPT, UR50, URZ, UPT ;  /* 0x0000003f3200728c */ /* 0x000fe2000bf05270 */
[----:B------:R-:W-:Y:S01]  /*42c0*/  LEA R12, R152, 0xffffffc0, 0x6 ;  /* 0xffffffc0980c7811 */ /* 0x000fe200078e30ff */
[----:B------:R-:W-:Y:S01]  /*42d0*/  IMAD.MOV.U32 R4, RZ, RZ, R3 ;  /* 0x000000ffff047224 */ /* 0x000fe200078e0003 */
[----:B------:R-:W-:Y:S01]  /*42e0*/  PLOP3.LUT P1, PT, PT, PT, UP1, 0x80, 0x0 ;  /* 0x000000000000781c */ /* 0x000fe20003f2f018 */
[----:B------:R-:W-:Y:S01]  /*42f0*/  ULDC UR11, c[0x0][0x9dc] ;  /* 0x00027700000b7ab9 */ /* 0x000fe20000000800 */
[----:B------:R-:W-:Y:S01]  /*4300*/  PLOP3.LUT P2, PT, PT, PT, UP1, 0x80, 0x0 ;  /* 0x000000000000781c */ /* 0x000fe20003f4f018 */
[----:B------:R-:W3:Y:S01]  /*4310*/  LDC R8, c[0x0][0x288] ;  /* 0x0000a200ff087b82 */ /* 0x000ee20000000800 */
[----:B------:R-:W-:Y:S01]  /*4320*/  @UP1 ULDC UR7, c[0x0][0x44c] ;  /* 0x0001130000071ab9 */ /* 0x000fe20000000800 */
[----:B------:R-:W-:-:S04]  /*4330*/  ULDC UR18, c[0x0][0x9e0] ;  /* 0x0002780000127ab9 */ /* 0x000fc80000000800 */
[----:B------:R-:W-:-:S04]  /*4340*/  UIADD3 UR6, UR6, 0x28c40, URZ ;  /* 0x00028c4006067890 */ /* 0x000fc8000fffe03f */
[----:B------:R-:W-:Y:S01]  /*4350*/  @P1 IMAD.HI.U32 R5, R3, UR7, RZ ;  /* 0x0000000703051c27 */ /* 0x000fe2000f8e00ff */
[----:B------:R-:W-:Y:S01]  /*4360*/  @UP1 ULDC UR7, c[0x0][0x450] ;  /* 0x0001140000071ab9 */ /* 0x000fe20000000800 */
[----:B------:R-:W-:Y:S01]  /*4370*/  UPRMT UR6, UR40, 0x654, UR6 ;  /* 0x0000065428067896 */ /* 0x000fe20008000006 */
[----:B------:R-:W-:Y:S01]  /*4380*/  PLOP3.LUT P1, PT, PT, PT, UP0, 0x40, 0x0 ;  /* 0x000000000000781c */ /* 0x000fe20003f2e808 */
[----:B------:R-:W-:Y:S01]  /*4390*/  IMAD.MOV.U32 R3, RZ, RZ, -0x40 ;  /* 0xffffffc0ff037424 */ /* 0x000fe200078e00ff */
[----:B------:R-:W-:-:S03]  /*43a0*/  @P2 SHF.R.U32.HI R4, RZ, UR7, R5 ;  /* 0x00000007ff042c19 */ /* 0x000fc60008011605 */
[----:B------:R-:W-:Y:S02]  /*43b0*/  IMAD R6, R152, R3, 0x41 ;  /* 0x0000004198067424 */ /* 0x000fe400078e0203 */
[----:B------:R-:W4:Y:S01]  /*43c0*/  SHFL.IDX PT, R56, R4, RZ, 0x1c1f ;  /* 0x001c1fff04387589 */ /* 0x000f2200000e0000 */
[----:B------:R-:W-:Y:S01]  /*43d0*/  SYNCS.ARRIVE.TRANS64.RED.A1T0 RZ, [UR6], RZ ;  /* 0x000000ffffff79a7 */ /* 0x000fe20008100406 */
[C---:B0-----:R-:W-:Y:S01]  /*43e0*/  IMAD R5, R7.reuse, UR49, R6 ;  /* 0x0000003107057c24 */ /* 0x041fe2000f8e0206 */
[----:B------:R-:W-:Y:S01]  /*43f0*/  ULOP3.LUT UR6, URZ, UR11, URZ, 0x33, !UPT ;  /* 0x0000000b3f067292 */ /* 0x000fe2000f8e333f */
[----:B------:R-:W-:Y:S02]  /*4400*/  IMAD R3, R7, UR49, -R12 ;  /* 0x0000003107037c24 */ /* 0x000fe4000f8e0a0c */
[----:B------:R-:W-:Y:S01]  /*4410*/  VIADD R20, R6, 0xffffffff ;  /* 0xffffffff06147836 */ /* 0x000fe20000000000 */
[--C-:B---3--:R-:W-:Y:S01]  /*4420*/  IADD3 R5, R5, -R8, -R2.reuse ;  /* 0x8000000805057210 */ /* 0x108fe20007ffe802 */
[----:B------:R-:W-:-:S04]  /*4430*/  IMAD.IADD R13, R3, 0x1, -R2 ;  /* 0x00000001030d7824 */ /* 0x000fc800078e0a02 */
[C---:B------:R-:W-:Y:S02]  /*4440*/  VIADD R14, R5.reuse, UR18 ;  /* 0x00000012050e7c36 */ /* 0x040fe40008000000 */
[----:B------:R-:W-:-:S03]  /*4450*/  VIADD R15, R5, UR6 ;  /* 0x00000006050f7c36 */ /* 0x000fc60008000000 */
[----:B----4-:R-:W-:Y:S01]  /*4460*/  VIADDMNMX R3, R56, R14, R13, PT ;  /* 0x0000000e38037246 */ /* 0x010fe2000380010d */
[----:B------:R-:W-:Y:S01]  /*4470*/  IMAD.IADD R5, R15, 0x1, R56 ;  /* 0x000000010f057824 */ /* 0x000fe200078e0238 */
[----:B------:R-:W-:Y:S06]  /*4480*/  @P1 BRA `(.L_x_4899) ;  /* 0x0000000000641947 */ /* 0x000fec0003800000 */
[----:B------:R-:W-:Y:S01]  /*4490*/  IMAD R11, R7, UR49, R56 ;  /* 0x00000031070b7c24 */ /* 0x000fe2000f8e0238 */
[----:B------:R-:W-:Y:S03]  /*44a0*/  BSSY B0, `(.L_x_4900) ;  /* 0x0000013000007945 */ /* 0x000fe60003800000 */
[----:B------:R-:W-:-:S05]  /*44b0*/  IMAD.IADD R11, R11, 0x1, -R8 ;  /* 0x000000010b0b7824 */ /* 0x000fca00078e0a08 */
        /* <DEDUP_REMOVED lines=11> */
.L_x_4901:
[----:B------:R-:W-:Y:S02]  /*4570*/  ULDC UR6, c[0x0][0x9e4] ;  /* 0x0002790000067ab9 */ /* 0x000fe40000000800 */
[----:B------:R-:W-:-:S04]  /*4580*/  MOV R21, UR6 ;  /* 0x0000000600157c02 */ /* 0x000fc80008000f00 */
[----:B------:R-:W-:-:S13]  /*4590*/  ISETP.NE.AND P1, PT, R21, 0x1, PT ;  /* 0x000000011500780c */ /* 0x000fda0003f25270 */
[----:B------:R-:W0:Y:S02]  /*45a0*/  @P1 LDC.64 R56, c[0x0][0x9e8] ;  /* 0x00027a00ff381b82 */ /* 0x000e240000000a00 */
[----:B0-----:R-:W-:-:S05]  /*45b0*/  @P1 IMAD.HI.U32 R6, R11, R56, RZ ;  /* 0x000000380b061227 */ /* 0x001fca00078e00ff */
[----:B------:R-:W-:-:S07]  /*45c0*/  @P1 SHF.R.U32.HI R11, RZ, R57, R6 ;  /* 0x00000039ff0b1219 */ /* 0x000fce0000011606 */
.L_x_4902:
[----:B------:R-:W-:Y:S05]  /*45d0*/  BSYNC B0 ;  /* 0x0000000000007941 */ /* 0x000fea0003800000 */
.L_x_4900:
[----:B------:R-:W-:-:S04]  /*45e0*/  IMAD R11, R11, R21, -R12 ;  /* 0x000000150b0b7224 */ /* 0x000fc800078e0a0c */
[----:B------:R-:W-:-:S05]  /*45f0*/  IMAD.IADD R6, R11, 0x1, -R2 ;  /* 0x000000010b067824 */ /* 0x000fca00078e0a02 */
[----:B------:R-:W-:Y:S02]  /*4600*/  VIADDMNMX R3, R6, R21, R3, PT ;  /* 0x0000001506037246 */ /* 0x000fe40003800103 */
[----:B------:R-:W-:-:S07]  /*4610*/  VIMNMX R5, R5, R6, !PT ;  /* 0x0000000605057248 */ /* 0x000fce0007fe0100 */
.L_x_4899:
[C---:B------:R-:W-:Y:S01]  /*4620*/  ISETP.GE.AND P2, PT, R20.reuse, 0x9, PT ;  /* 0x000000091400780c */ /* 0x040fe20003f46270 */
[----:B------:R-:W0:Y:S01]  /*4630*/  SHFL.IDX PT, R4, R4, 0x1, 0x1c1f ;  /* 0x003c1f0004047f89 */ /* 0x000e2200000e0000 */
[C---:B------:R-:W-:Y:S01]  /*4640*/  ISETP.GE.AND P1, PT, R20.reuse, 0x2, PT ;  /* 0x000000021400780c */ /* 0x040fe20003f26270 */
[----:B------:R-:W-:Y:S01]  /*4650*/  UISETP.NE.AND UP0, UPT, UR50, URZ, UPT ;  /* 0x0000003f3200728c */ /* 0x000fe2000bf05270 */
[C---:B------:R-:W-:Y:S02]  /*4660*/  ISETP.GT.AND P3, PT, R5.reuse, 0x8, !P2 ;  /* 0x000000080500780c */ /* 0x040fe40005764270 */
[----:B------:R-:W-:Y:S02]  /*4670*/  ISETP.GT.AND P4, PT, R5, 0x1, !P1 ;  /* 0x000000010500780c */ /* 0x000fe40004f84270 */
[----:B------:R-:W-:Y:S02]  /*4680*/  ISETP.LT.OR P3, PT, R3, 0x9, P3 ;  /* 0x000000090300780c */ /* 0x000fe40001f61670 */
[----:B------:R-:W-:-:S02]  /*4690*/  ISETP.GE.AND P5, PT, R20, 0x11, PT ;  /* 0x000000111400780c */ /* 0x000fc40003fa6270 */
[----:B------:R-:W-:Y:S02]  /*46a0*/  FSEL R57, R28, -INF , !P3 ;  /* 0xff8000001c397808 */ /* 0x000fe40005800000 */
[----:B------:R-:W-:Y:S02]  /*46b0*/  ISETP.LT.OR P4, PT, R3, 0x2, P4 ;  /* 0x000000020300780c */ /* 0x000fe40002781670 */
[----:B------:R-:W-:Y:S02]  /*46c0*/  ISETP.GT.AND P3, PT, R5, 0x10, !P5 ;  /* 0x000000100500780c */ /* 0x000fe40006f64270 */
[----:B------:R-:W-:Y:S02]  /*46d0*/  ISETP.GE.AND P6, PT, R20, 0xa, PT ;  /* 0x0000000a1400780c */ /* 0x000fe40003fc6270 */
[----:B------:R-:W-:Y:S02]  /*46e0*/  FSEL R25, R25, -INF , !P4 ;  /* 0xff80000019197808 */ /* 0x000fe40006000000 */
[----:B------:R-:W-:-:S02]  /*46f0*/  P2R R58, PR, RZ, 0x20 ;  /* 0x00000020ff3a7803 */ /* 0x000fc40000000000 */
[----:B------:R-:W-:Y:S01]  /*4700*/  ISETP.LT.OR P3, PT, R3, 0x11, P3 ;  /* 0x000000110300780c */ /* 0x000fe20001f61670 */
[----:B0-----:R-:W-:Y:S01]  /*4710*/  IMAD.IADD R6, R15, 0x1, R4 ;  /* 0x000000010f067824 */ /* 0x001fe200078e0204 */
[----:B------:R-:W-:Y:S02]  /*4720*/  ISETP.GT.AND P4, PT, R5, 0x9, !P6 ;  /* 0x000000090500780c */ /* 0x000fe40007784270 */
[----:B------:R-:W-:Y:S02]  /*4730*/  ISETP.GE.AND P5, PT, R20, 0x12, PT ;  /* 0x000000121400780c */ /* 0x000fe40003fa6270 */
[----:B------:R-:W-:Y:S02]  /*4740*/  FSEL R59, R32, -INF , !P3 ;  /* 0xff800000203b7808 */ /* 0x000fe40005800000 */
[----:B------:R-:W-:Y:S02]  /*4750*/  ISETP.LT.OR P4, PT, R3, 0xa, P4 ;  /* 0x0000000a0300780c */ /* 0x000fe40002781670 */
[----:B------:R-:W-:-:S02]  /*4760*/  ISETP.GT.AND P3, PT, R5, 0x11, !P5 ;  /* 0x000000110500780c */ /* 0x000fc40006f64270 */
[----:B------:R-:W-:Y:S02]  /*4770*/  FSEL R29, R29, -INF , !P4 ;  /* 0xff8000001d1d7808 */ /* 0x000fe40006000000 */
        /* <DEDUP_REMOVED lines=11> */
[C---:B------:R-:W-:Y:S02]  /*4830*/  ISETP.GE.AND P4, PT, R20.reuse, 0x21, PT ;  /* 0x000000211400780c */ /* 0x040fe40003f86270 */
        /* <DEDUP_REMOVED lines=19> */
[----:B------:R-:W-:Y:S02]  /*4970*/  P2R R28, PR, RZ, 0x20 ;  /* 0x00000020ff1c7803 */ /* 0x000fe40000000000 */
[----:B------:R-:W-:Y:S02]  /*4980*/  FSEL R45, R45, -INF , !P3 ;  /* 0xff8000002d2d7808 */ /* 0x000fe40005800000 */
[----:B------:R-:W-:Y:S02]  /*4990*/  ISETP.GE.AND P3, PT, R20, 0x31, PT ;  /* 0x000000311400780c */ /* 0x000fe40003f66270 */
[----:B------:R-:W-:-:S02]  /*49a0*/  P2R R56, PR, RZ, 0x40 ;  /* 0x00000040ff387803 */ /* 0x000fc40000000000 */
        /* <DEDUP_REMOVED lines=18> */
[----:B------:R-:W-:-:S04]  /*4ad0*/  ISETP.GT.AND P6, PT, R5, 0x39, !P6 ;  /* 0x000000390500780c */ /* 0x000fc800077c4270 */
[----:B------:R-:W-:Y:S02]  /*4ae0*/  ISETP.LT.OR P6, PT, R3, 0x3a, P6 ;  /* 0x0000003a0300780c */ /* 0x000fe400037c1670 */
[----:B------:R-:W-:Y:S02]  /*4af0*/  VIADDMNMX R3, R4, R14, R13, PT ;  /* 0x0000000e04037246 */ /* 0x000fe4000380010d */
[----:B------:R-:W-:Y:S02]  /*4b00*/  FSEL R53, R53, -INF , !P6 ;  /* 0xff80000035357808 */ /* 0x000fe40007000000 */
[----:B------:R-:W-:-:S13]  /*4b10*/  PLOP3.LUT P6, PT, PT, PT, UP0, 0x40, 0x0 ;  /* 0x000000000000781c */ /* 0x000fda0003fce808 */
[----:B------:R-:W-:Y:S05]  /*4b20*/  @P6 BRA `(.L_x_4903) ;  /* 0x0000000000646947 */ /* 0x000fea0003800000 */
        /* <DEDUP_REMOVED lines=14> */
.L_x_4905:
[----:B------:R-:W-:Y:S02]  /*4c10*/  ULDC UR6, c[0x0][0x9e4] ;  /* 0x0002790000067ab9 */ /* 0x000fe40000000800 */
[----:B------:R-:W-:-:S05]  /*4c20*/  IMAD.U32 R14, RZ, RZ, UR6 ;  /* 0x00000006ff0e7e24 */ /* 0x000fca000f8e00ff */
[----:B------:R-:W-:-:S13]  /*4c30*/  ISETP.NE.AND P6, PT, R14, 0x1, PT ;  /* 0x000000010e00780c */ /* 0x000fda0003fc5270 */
[----:B------:R-:W0:Y:S02]  /*4c40*/  @P6 LDC.64 R70, c[0x0][0x9e8] ;  /* 0x00027a00ff466b82 */ /* 0x000e240000000a00 */
[----:B0-----:R-:W-:-:S05]  /*4c50*/  @P6 IMAD.HI.U32 R4, R5, R70, RZ ;  /* 0x0000004605046227 */ /* 0x001fca00078e00ff */
[----:B------:R-:W-:-:S07]  /*4c60*/  @P6 SHF.R.U32.HI R5, RZ, R71, R4 ;  /* 0x00000047ff056219 */ /* 0x000fce0000011604 */
.L_x_4906:
[----:B------:R-:W-:Y:S05]  /*4c70*/  BSYNC B0 ;  /* 0x0000000000007941 */ /* 0x000fea0003800000 */
.L_x_4904:
[----:B------:R-:W-:-:S04]  /*4c80*/  IMAD R5, R5, R14, -R12 ;  /* 0x0000000e05057224 */ /* 0x000fc800078e0a0c */
[----:B------:R-:W-:-:S05]  /*4c90*/  IMAD.IADD R5, R5, 0x1, -R2 ;  /* 0x0000000105057824 */ /* 0x000fca00078e0a02 */
[----:B------:R-:W-:Y:S02]  /*4ca0*/  VIADDMNMX R3, R5, R14, R3, PT ;  /* 0x0000000e05037246 */ /* 0x000fe40003800103 */
[----:B------:R-:W-:-:S07]  /*4cb0*/  VIMNMX R6, R6, R5, !PT ;  /* 0x0000000506067248 */ /* 0x000fce0007fe0100 */
.L_x_4903:
[----:B------:R-:W-:Y:S01]  /*4cc0*/  ISETP.GT.AND P1, PT, R6, 0x1, !P1 ;  /* 0x000000010600780c */ /* 0x000fe20004f24270 */
[----:B------:R-:W-:Y:S01]  /*4cd0*/  ULDC UR10, c[0x0][0x988] ;  /* 0x00026200000a7ab9 */ /* 0x000fe20000000800 */
[----:B------:R-:W-:Y:S01]  /*4ce0*/  FMNMX.FTZ R4, R21, R25, !PT ;  /* 0x0000001915047209 */ /* 0x000fe20007810000 */
[----:B------:R-:W-:Y:S01]  /*4cf0*/  BAR.SYNC.DEFER_BLOCKING 0xf, 0x100 ;  /* 0x03c4000000007b1d */ /* 0x000fe20000010000 */
[----:B------:R-:W-:Y:S02]  /*4d00*/  ISETP.LT.OR P1, PT, R3, 0x2, P1 ;  /* 0x000000020300780c */ /* 0x000fe40000f21670 */
[----:B------:R-:W-:Y:S02]  /*4d10*/  FMNMX.FTZ R4, R57, R4, !PT ;  /* 0x0000000439047209 */ /* 0x000fe40007810000 */
[----:B------:R-:W-:Y:S02]  /*4d20*/  FSEL R27, R27, -INF , !P1 ;  /* 0xff8000001b1b7808 */ /* 0x000fe40004800000 */
[----:B------:R-:W-:-:S02]  /*4d30*/  ISETP.NE.AND P1, PT, R56, RZ, PT ;  /* 0x000000ff3800720c */ /* 0x000fc40003f25270 */
[----:B------:R-:W-:Y:S02]  /*4d40*/  FMNMX.FTZ R4, R29, R4, !PT ;  /* 0x000000041d047209 */ /* 0x000fe40007810000 */
        /* <DEDUP_REMOVED lines=24> */
[----:B------:R-:W-:Y:S02]  /*4ed0*/  ISETP.GT.AND P2, PT, R6, 0x8, !P2 ;  /* 0x000000080600780c */ /* 0x000fe40005744270 */
[----:B------:R-:W-:Y:S02]  /*4ee0*/  FSEL R38, R38, -INF , !P1 ;  /* 0xff80000026267808 */ /* 0x000fe40004800000 */
[----:B------:R-:W-:Y:S02]  /*4ef0*/  ISETP.NE.AND P1, PT, R36, RZ, PT ;  /* 0x000000ff2400720c */ /* 0x000fe40003f25270 */
[----:B------:R-:W-:Y:S02]  /*4f00*/  FMNMX.FTZ R4, R69, R4, !PT ;  /* 0x0000000445047209 */ /* 0x000fe40007810000 */
[----:B------:R-:W-:-:S02]  /*4f10*/  ISETP.GT.AND P1, PT, R6, 0x19, !P1 ;  /* 0x000000190600780c */ /* 0x000fc40004f24270 */
[C---:B------:R-:W-:Y:S02]  /*4f20*/  ISETP.LT.OR P2, PT, R3.reuse, 0x9, P2 ;  /* 0x000000090300780c */ /* 0x040fe40001741670 */
[----:B------:R-:W-:Y:S02]  /*4f30*/  ISETP.LT.OR P1, PT, R3, 0x1a, P1 ;  /* 0x0000001a0300780c */ /* 0x000fe40000f21670 */
[----:B------:R-:W-:Y:S02]  /*4f40*/  FMNMX.FTZ R12, R53, R4, !PT ;  /* 0x00000004350c7209 */ /* 0x000fe40007810000 */
[----:B------:R-:W-:Y:S02]  /*4f50*/  FSEL R39, R39, -INF , !P1 ;  /* 0xff80000027277808 */ /* 0x000fe40004800000 */
[----:B------:R-:W-:Y:S01]  /*4f60*/  ISETP.NE.AND P1, PT, R60, RZ, PT ;  /* 0x000000ff3c00720c */ /* 0x000fe20003f25270 */
[----:B------:R-:W0:Y:S01]  /*4f70*/  SHFL.BFLY PT, R5, R12, 0x2, 0x1f ;  /* 0x0c401f000c057f89 */ /* 0x000e2200000e0000 */
[----:B------:R-:W-:-:S02]  /*4f80*/  FSEL R30, R30, -INF , !P2 ;  /* 0xff8000001e1e7808 */ /* 0x000fc40005000000 */
[----:B------:R-:W-:Y:S02]  /*4f90*/  ISETP.GT.AND P1, PT, R6, 0x20, !P1 ;  /* 0x000000200600780c */ /* 0x000fe40004f24270 */
[----:B------:R-:W-:Y:S02]  /*4fa0*/  ISETP.NE.AND P2, PT, R40, RZ, PT ;  /* 0x000000ff2800720c */ /* 0x000fe40003f45270 */
[----:B------:R-:W-:Y:S02]  /*4fb0*/  ISETP.LT.OR P1, PT, R3, 0x21, P1 ;  /* 0x000000210300780c */ /* 0x000fe40000f21670 */
[----:B------:R-:W-:Y:S02]  /*4fc0*/  ISETP.NE.AND P6, PT, R11, RZ, PT ;  /* 0x000000ff0b00720c */ /* 0x000fe40003fc5270 */
[----:B------:R-:W-:Y:S02]  /*4fd0*/  FSEL R42, R42, -INF , !P1 ;  /* 0xff8000002a2a7808 */ /* 0x000fe40004800000 */
[----:B------:R-:W-:-:S02]  /*4fe0*/  ISETP.GT.AND P1, PT, R6, 0x21, !P2 ;  /* 0x000000210600780c */ /* 0x000fc40005724270 */
[----:B------:R-:W-:Y:S02]  /*4ff0*/  ISETP.NE.AND P2, PT, R44, RZ, PT ;  /* 0x000000ff2c00720c */ /* 0x000fe40003f45270 */
[----:B------:R-:W-:Y:S02]  /*5000*/  ISETP.LT.OR P1, PT, R3, 0x22, P1 ;  /* 0x000000220300780c */ /* 0x000fe40000f21670 */
[C---:B------:R-:W-:Y:S02]  /*5010*/  ISETP.GT.AND P2, PT, R6.reuse, 0x29, !P2 ;  /* 0x000000290600780c */ /* 0x040fe40005744270 */
[----:B------:R-:W-:Y:S02]  /*5020*/  FSEL R43, R43, -INF , !P1 ;  /* 0xff8000002b2b7808 */ /* 0x000fe40004800000 */
[----:B------:R-:W-:Y:S02]  /*5030*/  ISETP.GT.AND P1, PT, R6, RZ, !P6 ;  /* 0x000000ff0600720c */ /* 0x000fe40007724270 */
[----:B0-----:R-:W-:-:S02]  /*5040*/  FMNMX.FTZ R13, R12, R5, !PT ;  /* 0x000000050c0d7209 */ /* 0x001fc40007810000 */
[----:B------:R-:W-:Y:S02]  /*5050*/  ISETP.LT.OR P1, PT, R3, 0x1, P1 ;  /* 0x000000010300780c */ /* 0x000fe40000f21670 */
[----:B------:R-:W-:Y:S01]  /*5060*/  ISETP.GT.AND P3, PT, R6, 0x30, !P3 ;  /* 0x000000300600780c */ /* 0x000fe20005f64270 */
[----:B------:R-:W0:Y:S01]  /*5070*/  SHFL.BFLY PT, R14, R13, 0x1, 0x1f ;  /* 0x0c201f000d0e7f89 */ /* 0x000e2200000e0000 */
        /* <DEDUP_REMOVED lines=9> */
[----:B------:R-:W-:-:S02]  /*5110*/  ISETP.LT.OR P2, PT, R3, 0x2a, P2 ;  /* 0x0000002a0300780c */ /* 0x000fc40001741670 */
[----:B------:R-:W-:Y:S02]  /*5120*/  FMNMX.FTZ R11, R35, R4, !PT ;  /* 0x00000004230b7209 */ /* 0x000fe40007810000 */
[----:B------:R-:W-:Y:S02]  /*5130*/  ISETP.GT.AND P4, PT, R6, 0x31, !P4 ;  /* 0x000000310600780c */ /* 0x000fe40006784270 */
[----:B------:R-:W-:Y:S02]  /*5140*/  FMNMX.FTZ R4, R38, R11, !PT ;  /* 0x0000000b26047209 */ /* 0x000fe40007810000 */
[----:B0-----:R-:W-:Y:S02]  /*5150*/  FMNMX.FTZ R5, R13, R14, !PT ;  /* 0x0000000e0d057209 */ /* 0x001fe40007810000 */
[----:B------:R-:W-:Y:S02]  /*5160*/  FMNMX.FTZ R11, R39, R4, !PT ;  /* 0x00000004270b7209 */ /* 0x000fe40007810000 */
[----:B------:R-:W-:Y:S01]  /*5170*/  ISETP.LT.OR P3, PT, R3, 0x31, P3 ;  /* 0x000000310300780c */ /* 0x000fe20001f61670 */
[----:B------:R-:W-:Y:S01]  /*5180*/  FMUL.FTZ R12, R5, UR10 ;  /* 0x0000000a050c7c20 */ /* 0x000fe20008410000 */
[----:B------:R-:W-:-:S02]  /*5190*/  FMNMX.FTZ R4, R42, R11, !PT ;  /* 0x0000000b2a047209 */ /* 0x000fc40007810000 */
[----:B------:R-:W-:Y:S02]  /*51a0*/  FSEL R47, R47, -INF , !P2 ;  /* 0xff8000002f2f7808 */ /* 0x000fe40005000000 */
[----:B------:R-:W-:Y:S02]  /*51b0*/  FMNMX.FTZ R11, R43, R4, !PT ;  /* 0x000000042b0b7209 */ /* 0x000fe40007810000 */
[----:B------:R-:W-:Y:S02]  /*51c0*/  FSETP.NEU.FTZ.AND P1, PT, R5, -INF , PT ;  /* 0xff8000000500780b */ /* 0x000fe40003f3d000 */
[----:B------:R-:W-:Y:S02]  /*51d0*/  FMNMX.FTZ R4, R46, R11, !PT ;  /* 0x0000000b2e047209 */ /* 0x000fe40007810000 */
[----:B------:R-:W-:Y:S02]  /*51e0*/  ISETP.NE.AND P6, PT, R20, RZ, PT ;  /* 0x000000ff1400720c */ /* 0x000fe40003fc5270 */
[----:B------:R-:W-:-:S02]  /*51f0*/  ISETP.GT.AND P5, PT, R6, 0x38, !P5 ;  /* 0x000000380600780c */ /* 0x000fc40006fa4270 */
[----:B------:R-:W-:Y:S02]  /*5200*/  ISETP.LT.OR P4, PT, R3, 0x32, P4 ;  /* 0x000000320300780c */ /* 0x000fe40002781670 */
[----:B------:R-:W-:Y:S02]  /*5210*/  FSEL R50, R50, -INF , !P3 ;  /* 0xff80000032327808 */ /* 0x000fe40005800000 */
[----:B------:R-:W-:Y:S02]  /*5220*/  FMNMX.FTZ R11, R47, R4, !PT ;  /* 0x000000042f0b7209 */ /* 0x000fe40007810000 */
[----:B------:R-:W-:Y:S02]  /*5230*/  FSEL R12, R12, RZ, P1 ;  /* 0x000000ff0c0c7208 */ /* 0x000fe40000800000 */
[----:B------:R-:W-:Y:S02]  /*5240*/  ISETP.GT.AND P1, PT, R6, 0x39, !P6 ;  /* 0x000000390600780c */ /* 0x000fe40007724270 */
[----:B------:R-:W-:Y:S01]  /*5250*/  ISETP.LT.OR P5, PT, R3, 0x39, P5 ;  /* 0x000000390300780c */ /* 0x000fe20002fa1670 */
[--C-:B------:R-:W-:Y:S01]  /*5260*/  FFMA.FTZ R6, R21, UR10, -R12.reuse ;  /* 0x0000000a15067c23 */ /* 0x100fe2000801080c */
[----:B------:R-:W-:Y:S01]  /*5270*/  FSEL R51, R51, -INF , !P4 ;  /* 0xff80000033337808 */ /* 0x000fe20006000000 */
[--C-:B------:R-:W-:Y:S01]  /*5280*/  FFMA.FTZ R13, R25, UR10, -R12.reuse ;  /* 0x0000000a190d7c23 */ /* 0x100fe2000801080c */
[----:B------:R-:W-:Y:S01]  /*5290*/  FMNMX.FTZ R4, R50, R11, !PT ;  /* 0x0000000b32047209 */ /* 0x000fe20007810000 */
[----:B------:R0:W-:Y:S01]  /*52a0*/  MUFU.EX2 R156, R6 ;  /* 0x00000006009c7308 */ /* 0x0001e20000000800 */
[----:B------:R-:W-:Y:S01]  /*52b0*/  ISETP.LT.OR P1, PT, R3, 0x3a, P1 ;  /* 0x0000003a0300780c */ /* 0x000fe20000f21670 */
[--C-:B------:R-:W-:Y:S01]  /*52c0*/  FFMA.FTZ R11, R29, UR10, -R12.reuse ;  /* 0x0000000a1d0b7c23 */ /* 0x100fe2000801080c */
[----:B------:R-:W-:Y:S01]  /*52d0*/  FSEL R54, R54, -INF , !P5 ;  /* 0xff80000036367808 */ /* 0x000fe20006800000 */
[--C-:B------:R-:W-:Y:S01]  /*52e0*/  FFMA.FTZ R14, R59, UR10, -R12.reuse ;  /* 0x0000000a3b0e7c23 */ /* 0x100fe2000801080c */
[----:B------:R-:W-:Y:S01]  /*52f0*/  FMNMX.FTZ R3, R51, R4, !PT ;  /* 0x0000000433037209 */ /* 0x000fe20007810000 */
[--C-:B------:R-:W-:Y:S01]  /*5300*/  FFMA.FTZ R15, R33, UR10, -R12.reuse ;  /* 0x0000000a210f7c23 */ /* 0x100fe2000801080c */
[----:B------:R-:W-:Y:S01]  /*5310*/  FSEL R55, R55, -INF , !P1 ;  /* 0xff80000037377808 */ /* 0x000fe20004800000 */
[----:B------:R-:W3:Y:S01]  /*5320*/  MUFU.EX2 R13, R13 ;  /* 0x0000000d000d7308 */ /* 0x000ee20000000800 */
[----:B------:R-:W-:Y:S01]  /*5330*/  FMNMX.FTZ R4, R54, R3, !PT ;  /* 0x0000000336047209 */ /* 0x000fe20007810000 */
[--C-:B0-----:R-:W-:Y:S01]  /*5340*/  FFMA.FTZ R6, R57, UR10, -R12.reuse ;  /* 0x0000000a39067c23 */ /* 0x101fe2000801080c */
[--C-:B------:R-:W-:Y:S01]  /*5350*/  FFMA.FTZ R21, R37, UR10, -R12.reuse ;  /* 0x0000000a25157c23 */ /* 0x100fe2000801080c */
[--C-:B------:R-:W-:Y:S01]  /*5360*/  FFMA.FTZ R20, R61, UR10, -R12.reuse ;  /* 0x0000000a3d147c23 */ /* 0x100fe2000801080c */
[----:B------:R-:W-:Y:S01]  /*5370*/  FMNMX.FTZ R4, R55, R4, !PT ;  /* 0x0000000437047209 */ /* 0x000fe20007810000 */
[--C-:B------:R-:W-:Y:S01]  /*5380*/  FFMA.FTZ R24, R63, UR10, -R12.reuse ;  /* 0x0000000a3f187c23 */ /* 0x100fe2000801080c */
[--C-:B------:R-:W-:Y:S01]  /*5390*/  FFMA.FTZ R28, R65, UR10, -R12.reuse ;  /* 0x0000000a411c7c23 */ /* 0x100fe2000801080c */
[----:B------:R-:W0:Y:S01]  /*53a0*/  MUFU.EX2 R158, R6 ;  /* 0x00000006009e7308 */ /* 0x000e220000000800 */
[--C-:B------:R-:W-:Y:S01]  /*53b0*/  FFMA.FTZ R29, R45, UR10, -R12.reuse ;  /* 0x0000000a2d1d7c23 */ /* 0x100fe2000801080c */
[----:B------:R-:W4:Y:S01]  /*53c0*/  SHFL.BFLY PT, R3, R4, 0x2, 0x1f ;  /* 0x0c401f0004037f89 */ /* 0x000f2200000e0000 */
[--C-:B------:R-:W-:Y:S01]  /*53d0*/  FFMA.FTZ R32, R67, UR10, -R12.reuse ;  /* 0x0000000a43207c23 */ /* 0x100fe2000801080c */
[----:B------:R-:W-:-:S04]  /*53e0*/  FFMA.FTZ R33, R49, UR10, -R12 ;  /* 0x0000000a31217c23 */ /* 0x000fc8000801080c */
[----:B------:R-:W5:Y:S01]  /*53f0*/  MUFU.EX2 R11, R11 ;  /* 0x0000000b000b7308 */ /* 0x000f620000000800 */
[----:B---3--:R-:W-:Y:S01]  /*5400*/  FADD.FTZ R37, R156, R13 ;  /* 0x0000000d9c257221 */ /* 0x008fe20000010000 */
[----:B------:R-:W-:-:S06]  /*5410*/  F2FP.BF16.F32.PACK_AB R156, R13, R156 ;  /* 0x0000009c0d9c723e */ /* 0x000fcc00000010ff */
[----:B------:R-:W3:Y:S01]  /*5420*/  MUFU.EX2 R14, R14 ;  /* 0x0000000e000e7308 */ /* 0x000ee20000000800 */
[----:B0-----:R-:W-:-:S07]  /*5430*/  FADD.FTZ R36, R158, R37 ;  /* 0x000000259e247221 */ /* 0x001fce0000010000 */
[----:B------:R-:W0:Y:S01]  /*5440*/  MUFU.EX2 R15, R15 ;  /* 0x0000000f000f7308 */ /* 0x000e220000000800 */
[----:B-----5:R-:W-:Y:S02]  /*5450*/  F2FP.BF16.F32.PACK_AB R158, R11, R158 ;  /* 0x0000009e0b9e723e */ /* 0x020fe400000010ff */
[----:B----4-:R-:W-:Y:S01]  /*5460*/  FMNMX.FTZ R3, R4, R3, !PT ;  /* 0x0000000304037209 */ /* 0x010fe20007810000 */
[----:B------:R-:W-:Y:S01]  /*5470*/  FFMA.FTZ R4, R41, UR10, -R12 ;  /* 0x0000000a29047c23 */ /* 0x000fe2000801080c */
[----:B------:R-:W-:-:S03]  /*5480*/  FADD.FTZ R41, R11, R36 ;  /* 0x000000240b297221 */ /* 0x000fc60000010000 */
[----:B------:R-:W4:Y:S01]  /*5490*/  SHFL.BFLY PT, R6, R3, 0x1, 0x1f ;  /* 0x0c201f0003067f89 */ /* 0x000f2200000e0000 */
[----:B------:R-:W-:Y:S01]  /*54a0*/  MUFU.EX2 R25, R4 ;  /* 0x0000000400197308 */ /* 0x000fe20000000800 */
[----:B---3--:R-:W-:-:S07]  /*54b0*/  FADD.FTZ R40, R14, R41 ;  /* 0x000000290e287221 */ /* 0x008fce0000010000 */
[----:B------:R-:W3:Y:S01]  /*54c0*/  MUFU.EX2 R20, R20 ;  /* 0x0000001400147308 */ /* 0x000ee20000000800 */
[C---:B0-----:R-:W-:Y:S01]  /*54d0*/  FADD.FTZ R41, R15.reuse, R40 ;  /* 0x000000280f297221 */ /* 0x041fe20000010000 */
[----:B------:R-:W-:-:S06]  /*54e0*/  F2FP.BF16.F32.PACK_AB R160, R15, R14 ;  /* 0x0000000e0fa0723e */ /* 0x000fcc00000010ff */
[----:B------:R-:W0:Y:S01]  /*54f0*/  MUFU.EX2 R21, R21 ;  /* 0x0000001500157308 */ /* 0x000e220000000800 */
[----:B----4-:R-:W-:-:S07]  /*5500*/  FMNMX.FTZ R6, R3, R6, !PT ;  /* 0x0000000603067209 */ /* 0x010fce0007810000 */
[----:B------:R-:W4:Y:S01]  /*5510*/  MUFU.EX2 R24, R24 ;  /* 0x0000001800187308 */ /* 0x000f220000000800 */
[----:B---3--:R-:W-:Y:S01]  /*5520*/  FADD.FTZ R40, R20, R41 ;  /* 0x0000002914287221 */ /* 0x008fe20000010000 */
[--C-:B------:R-:W-:Y:S01]  /*5530*/  FFMA.FTZ R3, R69, UR10, -R12.reuse ;  /* 0x0000000a45037c23 */ /* 0x100fe2000801080c */
[C---:B------:R-:W-:Y:S01]  /*5540*/  FSETP.NEU.FTZ.AND P1, PT, R6.reuse, -INF , PT ;  /* 0xff8000000600780b */ /* 0x040fe20003f3d000 */
[----:B------:R-:W-:Y:S01]  /*5550*/  FMUL.FTZ R4, R6, UR10 ;  /* 0x0000000a06047c20 */ /* 0x000fe20008410000 */
[----:B------:R-:W-:-:S03]  /*5560*/  FFMA.FTZ R12, R53, UR10, -R12 ;  /* 0x0000000a350c7c23 */ /* 0x000fc6000801080c */
[----:B------:R-:W-:Y:S01]  /*5570*/  MUFU.EX2 R28, R28 ;  /* 0x0000001c001c7308 */ /* 0x000fe20000000800 */
[----:B------:R-:W-:Y:S02]  /*5580*/  FSEL R4, R4, RZ, P1 ;  /* 0x000000ff04047208 */ /* 0x000fe40000800000 */
[----:B0-----:R-:W-:-:S03]  /*5590*/  F2FP.BF16.F32.PACK_AB R162, R21, R20 ;  /* 0x0000001415a2723e */ /* 0x001fc600000010ff */
        /* <DEDUP_REMOVED lines=14> */
[----:B------:R-:W0:Y:S01]  /*5680*/  MUFU.EX2 R27, R27 ;  /* 0x0000001b001b7308 */ /* 0x000e220000000800 */
[--C-:B------:R-:W-:Y:S01]  /*5690*/  FFMA.FTZ R51, R51, UR10, -R4.reuse ;  /* 0x0000000a33337c23 */ /* 0x100fe20008010804 */
[--C-:B------:R-:W-:Y:S01]  /*56a0*/  FFMA.FTZ R54, R54, UR10, -R4.reuse ;  /* 0x0000000a36367c23 */ /* 0x100fe20008010804 */
[----:B------:R-:W-:Y:S01]  /*56b0*/  FFMA.FTZ R4, R55, UR10, -R4 ;  /* 0x0000000a37047c23 */ /* 0x000fe20008010804 */
[----:B----4-:R-:W-:-:S04]  /*56c0*/  F2FP.BF16.F32.PACK_AB R164, R25, R24 ;  /* 0x0000001819a4723e */ /* 0x010fc800000010ff */
[----:B------:R-:W3:Y:S08]  /*56d0*/  MUFU.EX2 R30, R30 ;  /* 0x0000001e001e7308 */ /* 0x000ef00000000800 */
[----:B------:R-:W4:Y:S01]  /*56e0*/  MUFU.EX2 R31, R31 ;  /* 0x0000001f001f7308 */ /* 0x000f220000000800 */
[----:B0-----:R-:W-:Y:S01]  /*56f0*/  FADD.FTZ R37, R26, R27 ;  /* 0x0000001b1a257221 */ /* 0x001fe20000010000 */
[----:B------:R-:W-:-:S06]  /*5700*/  F2FP.BF16.F32.PACK_AB R157, R27, R26 ;  /* 0x0000001a1b9d723e */ /* 0x000fcc00000010ff */
[----:B------:R-:W0:Y:S01]  /*5710*/  MUFU.EX2 R34, R34 ;  /* 0x0000002200227308 */ /* 0x000e220000000800 */
[----:B---3--:R-:W-:-:S07]  /*5720*/  FADD.FTZ R36, R30, R37 ;  /* 0x000000251e247221 */ /* 0x008fce0000010000 */
[----:B------:R-:W3:Y:S01]  /*5730*/  MUFU.EX2 R35, R35 ;  /* 0x0000002300237308 */ /* 0x000ee20000000800 */
[C---:B----4-:R-:W-:Y:S01]  /*5740*/  FADD.FTZ R37, R31.reuse, R36 ;  /* 0x000000241f257221 */ /* 0x050fe20000010000 */
[----:B------:R-:W-:-:S05]  /*5750*/  F2FP.BF16.F32.PACK_AB R159, R31, R30 ;  /* 0x0000001e1f9f723e */ /* 0x000fca00000010ff */
[----:B------:R4:W-:Y:S01]  /*5760*/  STSM.16.M88.4 [R18+0x26800], R156 ;  /* 0x0268009c12007844 */ /* 0x0009e20000000200 */
[----:B------:R-:W5:Y:S01]  /*5770*/  MUFU.EX2 R38, R38 ;  /* 0x0000002600267308 */ /* 0x000f620000000800 */
[----:B0-----:R-:W-:Y:S01]  /*5780*/  FADD.FTZ R36, R34, R37 ;  /* 0x0000002522247221 */ /* 0x001fe20000010000 */
[----:B------:R-:W-:-:S06]  /*5790*/  FADD.FTZ R37, R21, R40 ;  /* 0x0000002815257221 */ /* 0x000fcc0000010000 */
[----:B------:R-:W0:Y:S01]  /*57a0*/  MUFU.EX2 R39, R39 ;  /* 0x0000002700277308 */ /* 0x000e220000000800 */
[C---:B---3--:R-:W-:Y:S01]  /*57b0*/  FADD.FTZ R13, R35.reuse, R36 ;  /* 0x00000024230d7221 */ /* 0x048fe20000010000 */
[----:B------:R-:W-:Y:S01]  /*57c0*/  FADD.FTZ R36, R24, R37 ;  /* 0x0000002518247221 */ /* 0x000fe20000010000 */
[----:B------:R-:W-:-:S03]  /*57d0*/  F2FP.BF16.F32.PACK_AB R161, R35, R34 ;  /* 0x0000002223a1723e */ /* 0x000fc600000010ff */
[----:B------:R-:W-:Y:S02]  /*57e0*/  FADD.FTZ R15, R25, R36 ;  /* 0x00000024190f7221 */ /* 0x000fe40000010000 */
[----:B------:R-:W3:Y:S01]  /*57f0*/  MUFU.EX2 R42, R42 ;  /* 0x0000002a002a7308 */ /* 0x000ee20000000800 */
[----:B-----5:R-:W-:-:S07]  /*5800*/  FADD.FTZ R14, R38, R13 ;  /* 0x0000000d260e7221 */ /* 0x020fce0000010000 */
[----:B------:R-:W5:Y:S01]  /*5810*/  MUFU.EX2 R43, R43 ;  /* 0x0000002b002b7308 */ /* 0x000f620000000800 */
[C---:B0-----:R-:W-:Y:S01]  /*5820*/  FADD.FTZ R13, R39.reuse, R14 ;  /* 0x0000000e270d7221 */ /* 0x041fe20000010000 */
[----:B------:R-:W-:-:S05]  /*5830*/  F2FP.BF16.F32.PACK_AB R163, R39, R38 ;  /* 0x0000002627a3723e */ /* 0x000fca00000010ff */
[----:B------:R4:W-:Y:S01]  /*5840*/  STSM.16.M88.4 [R23], R160 ;  /* 0x000000a017007844 */ /* 0x0009e20000000200 */
[----:B------:R-:W0:Y:S01]  /*5850*/  MUFU.EX2 R46, R46 ;  /* 0x0000002e002e7308 */ /* 0x000e220000000800 */
[----:B---3--:R-:W-:-:S07]  /*5860*/  FADD.FTZ R14, R42, R13 ;  /* 0x0000000d2a0e7221 */ /* 0x008fce0000010000 */
[----:B------:R-:W3:Y:S01]  /*5870*/  MUFU.EX2 R29, R29 ;  /* 0x0000001d001d7308 */ /* 0x000ee20000000800 */
[C---:B-----5:R-:W-:Y:S01]  /*5880*/  FADD.FTZ R13, R43.reuse, R14 ;  /* 0x0000000e2b0d7221 */ /* 0x060fe20000010000 */
[----:B------:R-:W-:-:S06]  /*5890*/  F2FP.BF16.F32.PACK_AB R165, R43, R42 ;  /* 0x0000002a2ba5723e */ /* 0x000fcc00000010ff */
[----:B------:R-:W5:Y:S01]  /*58a0*/  MUFU.EX2 R47, R47 ;  /* 0x0000002f002f7308 */ /* 0x000f620000000800 */
[----:B0-----:R-:W-:-:S07]  /*58b0*/  FADD.FTZ R14, R46, R13 ;  /* 0x0000000d2e0e7221 */ /* 0x001fce0000010000 */
[----:B------:R-:W-:Y:S01]  /*58c0*/  MUFU.EX2 R32, R32 ;  /* 0x0000002000207308 */ /* 0x000fe20000000800 */
[----:B---3--:R-:W-:-:S07]  /*58d0*/  F2FP.BF16.F32.PACK_AB R166, R29, R28 ;  /* 0x0000001c1da6723e */ /* 0x008fce00000010ff */
[----:B------:R-:W0:Y:S01]  /*58e0*/  MUFU.EX2 R33, R33 ;  /* 0x0000002100217308 */ /* 0x000e220000000800 */
[C---:B-----5:R-:W-:Y:S01]  /*58f0*/  F2FP.BF16.F32.PACK_AB R167, R47.reuse, R46 ;  /* 0x0000002e2fa7723e */ /* 0x060fe200000010ff */
[----:B------:R-:W-:-:S04]  /*5900*/  FADD.FTZ R47, R47, R14 ;  /* 0x0000000e2f2f7221 */ /* 0x000fc80000010000 */
[----:B------:R4:W-:Y:S02]  /*5910*/  STSM.16.M88.4 [R19], R164 ;  /* 0x000000a413007844 */ /* 0x0009e40000000200 */
[----:B------:R-:W-:Y:S08]  /*5920*/  MUFU.EX2 R50, R50 ;  /* 0x0000003200327308 */ /* 0x000ff00000000800 */
[----:B------:R-:W3:Y:S01]  /*5930*/  MUFU.EX2 R51, R51 ;  /* 0x0000003300337308 */ /* 0x000ee20000000800 */
[----:B0-----:R-:W-:-:S07]  /*5940*/  F2FP.BF16.F32.PACK_AB R168, R33, R32 ;  /* 0x0000002021a8723e */ /* 0x001fce00000010ff */
[----:B------:R-:W-:Y:S08]  /*5950*/  MUFU.EX2 R3, R3 ;  /* 0x0000000300037308 */ /* 0x000ff00000000800 */
[----:B------:R-:W0:Y:S01]  /*5960*/  MUFU.EX2 R12, R12 ;  /* 0x0000000c000c7308 */ /* 0x000e220000000800 */
[----:B---3--:R-:W-:Y:S01]  /*5970*/  F2FP.BF16.F32.PACK_AB R169, R51, R50 ;  /* 0x0000003233a9723e */ /* 0x008fe200000010ff */
[----:B------:R-:W-:-:S04]  /*5980*/  FADD.FTZ R50, R50, R47 ;  /* 0x0000002f32327221 */ /* 0x000fc80000010000 */
[----:B------:R-:W-:Y:S02]  /*5990*/  FADD.FTZ R51, R51, R50 ;  /* 0x0000003233337221 */ /* 0x000fe40000010000 */
[----:B------:R-:W3:Y:S08]  /*59a0*/  MUFU.EX2 R54, R54 ;  /* 0x0000003600367308 */ /* 0x000ef00000000800 */
[----:B------:R5:W1:Y:S01]  /*59b0*/  MUFU.EX2 R11, R4 ;  /* 0x00000004000b7308 */ /* 0x000a620000000800 */
[----:B0-----:R-:W-:Y:S01]  /*59c0*/  F2FP.BF16.F32.PACK_AB R170, R12, R3 ;  /* 0x000000030caa723e */ /* 0x001fe200000010ff */
[----:B-----5:R-:W-:-:S04]  /*59d0*/  FADD.FTZ R4, R28, R15 ;  /* 0x0000000f1c047221 */ /* 0x020fc80000010000 */
[----:B------:R-:W-:Y:S01]  /*59e0*/  FADD.FTZ R29, R29, R4 ;  /* 0x000000041d1d7221 */ /* 0x000fe20000010000 */
[----:B---3--:R-:W-:-:S03]  /*59f0*/  FADD.FTZ R4, R54, R51 ;  /* 0x0000003336047221 */ /* 0x008fc60000010000 */
[----:B------:R-:W-:Y:S01]  /*5a00*/  FADD.FTZ R32, R32, R29 ;  /* 0x0000001d20207221 */ /* 0x000fe20000010000 */
[C---:B-1----:R-:W-:Y:S01]  /*5a10*/  F2FP.BF16.F32.PACK_AB R171, R11.reuse, R54 ;  /* 0x000000360bab723e */ /* 0x042fe200000010ff */
[----:B------:R-:W-:Y:S02]  /*5a20*/  FADD.FTZ R4, R11, R4 ;  /* 0x000000040b047221 */ /* 0x000fe40000010000 */
[----:B------:R-:W-:Y:S02]  /*5a30*/  FADD.FTZ R32, R33, R32 ;  /* 0x0000002021207221 */ /* 0x000fe40000010000 */
[----:B------:R4:W-:Y:S02]  /*5a40*/  STSM.16.M88.4 [R22], R168 ;  /* 0x000000a816007844 */ /* 0x0009e40000000200 */
[----:B------:R-:W-:-:S04]  /*5a50*/  FADD.FTZ R3, R3, R32 ;  /* 0x0000002003037221 */ /* 0x000fc80000010000 */
[----:B------:R-:W-:Y:S01]  /*5a60*/  FADD.FTZ R3, R12, R3 ;  /* 0x000000030c037221 */ /* 0x000fe20000010000 */
[----:B------:R-:W-:Y:S06]  /*5a70*/  @!P0 BRA `(.L_x_4907) ;  /* 0x0000000000048947 */ /* 0x000fec0003800000 */
[----:B------:R-:W-:Y:S01]  /*5a80*/  BPT.TRAP 0x1 ;  /* 0x000000040000795c */ /* 0x000fe20000300000 */
.L_x_4907:
[----:B------:R0:W1:Y:S01]  /*5a90*/  SYNCS.PHASECHK.TRANS64.TRYWAIT P1, [R9+URZ+0x28c50], R10 ;  /* 0x028c500a090075a7 */ /* 0x000062000802017f */
[----:B------:R-:W-:Y:S05]  /*5aa0*/  @!P0 BRA `(.L_x_4908) ;  /* 0x0000000000048947 */ /* 0x000fea0003800000 */
[----:B------:R-:W-:Y:S01]  /*5ab0*/  BPT.TRAP 0x1 ;  /* 0x000000040000795c */ /* 0x000fe20000300000 */
.L_x_4908:
[----:B-1----:R-:W-:Y:S05]  /*5ac0*/  @P1 BRA `(.L_x_4909) ;  /* 0x0000000000081947 */ /* 0x002fea0003800000 */
[----:B------:R-:W1:Y:S02]  /*5ad0*/  SYNCS.PHASECHK.TRANS64.TRYWAIT P1, [R9+URZ+0x28c50], R10 ;  /* 0x028c500a090075a7 */ /* 0x000e64000802017f */
[----:B-1----:R-:W-:Y:S05]  /*5ae0*/  @!P1 BRA `(.L_x_4910) ;  /* 0x000000e000c09947 */ /* 0x002fea0003800000 */
.L_x_4909:
        /* <DEDUP_REMOVED lines=34> */
.L_x_4911:
[----:B------:R-:W-:Y:S01]  /*5d10*/  UISETP.NE.AND UP1, UPT, UR51, URZ, UPT ;  /* 0x0000003f3300728c */ /* 0x000fe2000bf25270 */
[----:B------:R-:W-:Y:S01]  /*5d20*/  R2UR UR14, R9 ;  /* 0x00000000090e72ca */ /* 0x000fe200000e0000 */
[----:B------:R-:W-:Y:S01]  /*5d30*/  UISETP.NE.AND UP0, UPT, UR50, URZ, UPT ;  /* 0x0000003f3200728c */ /* 0x000fe2000bf05270 */
[----:B012---:R-:W-:Y:S01]  /*5d40*/  IMAD R9, R7, UR49, -R8 ;  /* 0x0000003107097c24 */ /* 0x007fe2000f8e0a08 */
[----:B------:R-:W-:Y:S01]  /*5d50*/  UMOV UR15, UR44 ;  /* 0x0000002c000f7c82 */ /* 0x000fe20008000000 */
[----:B------:R-:W-:-:S03]  /*5d60*/  VIADD R12, R152, 0xfffffffe ;  /* 0xfffffffe980c7836 */ /* 0x000fc60000000000 */
[----:B------:R-:W-:-:S03]  /*5d70*/  PLOP3.LUT P1, PT, PT, PT, UP0, 0x40, 0x0 ;  /* 0x000000000000781c */ /* 0x000fc60003f2e808 */
[----:B------:R-:W-:Y:S01]  /*5d80*/  @UP1 ULDC UR6, c[0x0][0x44c] ;  /* 0x0001130000061ab9 */ /* 0x000fe20000000800 */
[----:B------:R-:W-:Y:S01]  /*5d90*/  @UP1 ULDC UR19, c[0x0][0x450] ;  /* 0x0001140000131ab9 */ /* 0x000fe20000000800 */
[----:B------:R-:W-:Y:S02]  /*5da0*/  UIMAD.WIDE.U32 UR6, UR44, UR6, URZ ;  /* 0x000000062c0672a5 */ /* 0x000fe4000f8e003f */
[----:B------:R-:W-:Y:S02]  /*5db0*/  UIADD3 UR14, UR14, 0x28c60, URZ ;  /* 0x00028c600e0e7890 */ /* 0x000fe4000fffe03f */
[----:B------:R-:W-:Y:S02]  /*5dc0*/  @UP1 USHF.R.U32.HI UR15, URZ, UR19, UR7 ;  /* 0x000000133f0f1299 */ /* 0x000fe40008011607 */
[----:B------:R-:W-:-:S04]  /*5dd0*/  UPRMT UR14, UR40, 0x654, UR14 ;  /* 0x00000654280e7896 */ /* 0x000fc8000800000e */
[----:B------:R-:W-:-:S04]  /*5de0*/  VIADD R9, R9, UR15 ;  /* 0x0000000f09097c36 */ /* 0x000fc80008000000 */
[----:B------:R-:W-:Y:S01]  /*5df0*/  VIADD R10, R9, UR18 ;  /* 0x00000012090a7c36 */ /* 0x000fe20008000000 */
[----:B------:R-:W-:Y:S04]  /*5e00*/  SYNCS.ARRIVE.TRANS64.RED.A1T0 RZ, [UR14], RZ ;  /* 0x000000ffffff79a7 */ /* 0x000fe8000810040e */
[----:B------:R-:W-:Y:S01]  /*5e10*/  R2UR UR14, R10 ;  /* 0x000000000a0e72ca */ /* 0x000fe200000e0000 */
[----:B------:R-:W-:-:S14]  /*5e20*/  @P1 BRA `(.L_x_4912) ;  /* 0x0000000000541947 */ /* 0x000fdc0003800000 */
[C---:B------:R-:W-:Y:S01]  /*5e30*/  ISETP.GT.AND P1, PT, R9.reuse, RZ, PT ;  /* 0x000000ff0900720c */ /* 0x040fe20003f24270 */
[----:B------:R-:W-:-:S05]  /*5e40*/  VIADD R10, R9, 0xffffffff ;  /* 0xffffffff090a7836 */ /* 0x000fca0000000000 */
[----:B------:R-:W-:-:S07]  /*5e50*/  R2UR UR15, R10 ;  /* 0x000000000a0f72ca */ /* 0x000fce00000e0000 */
[----:B------:R-:W-:Y:S08]  /*5e60*/  @P1 BRA `(.L_x_4913) ;  /* 0x0000000000241947 */ /* 0x000ff00003800000 */
[----:B------:R-:W-:Y:S01]  /*5e70*/  R2UR UR15, R9 ;  /* 0x00000000090f72ca */ /* 0x000fe200000e0000 */
[----:B------:R-:W-:Y:S02]  /*5e80*/  ULDC UR18, c[0x0][0x9e4] ;  /* 0x0002790000127ab9 */ /* 0x000fe40000000800 */
[----:B------:R-:W-:-:S10]  /*5e90*/  UISETP.NE.AND UP0, UPT, UR18, 0x1, UPT ;  /* 0x000000011200788c */ /* 0x000fd4000bf05270 */
[----:B------:R-:W-:Y:S01]  /*5ea0*/  UIADD3 UR15, -UR15, URZ, URZ ;  /* 0x0000003f0f0f7290 */ /* 0x000fe2000fffe13f */
[----:B------:R-:W-:-:S03]  /*5eb0*/  @UP0 ULDC.64 UR20, c[0x0][0x9e8] ;  /* 0x00027a0000140ab9 */ /* 0x000fc60000000a00 */
[----:B------:R-:W-:-:S04]  /*5ec0*/  UIMAD.WIDE.U32 UR6, UR15, UR20, URZ ;  /* 0x000000140f0672a5 */ /* 0x000fc8000f8e003f */
[----:B------:R-:W-:-:S04]  /*5ed0*/  @UP0 USHF.R.U32.HI UR15, URZ, UR21, UR7 ;  /* 0x000000153f0f0299 */ /* 0x000fc80008011607 */
[----:B------:R-:W-:Y:S01]  /*5ee0*/  ULOP3.LUT UR15, URZ, UR15, URZ, 0x33, !UPT ;  /* 0x0000000f3f0f7292 */ /* 0x000fe2000f8e333f */
[----:B------:R-:W-:Y:S11]  /*5ef0*/  BRA `(.L_x_4914) ;  /* 0x0000000000147947 */ /* 0x000ff60003800000 */
.L_x_4913:
[----:B------:R-:W-:Y:S02]  /*5f00*/  ULDC UR18, c[0x0][0x9e4] ;  /* 0x0002790000127ab9 */ /* 0x000fe40000000800 */
[----:B------:R-:W-:-:S11]  /*5f10*/  UISETP.NE.AND UP0, UPT, UR18, 0x1, UPT ;  /* 0x000000011200788c */ /* 0x000fd6000bf05270 */
[----:B------:R-:W-:Y:S02]  /*5f20*/  @UP0 ULDC.64 UR20, c[0x0][0x9e8] ;  /* 0x00027a0000140ab9 */ /* 0x000fe40000000a00 */
[----:B------:R-:W-:-:S04]  /*5f30*/  UIMAD.WIDE.U32 UR6, UR15, UR20, URZ ;  /* 0x000000140f0672a5 */ /* 0x000fc8000f8e003f */
[----:B------:R-:W-:-:S12]  /*5f40*/  @UP0 USHF.R.U32.HI UR15, URZ, UR21, UR7 ;  /* 0x000000153f0f0299 */ /* 0x000fd80008011607 */
.L_x_4914:
[----:B------:R-:W-:-:S04]  /*5f50*/  UIMAD UR15, UR15, UR18, UR18 ;  /* 0x000000120f0f72a4 */ /* 0x000fc8000f8e0212 */
[----:B------:R-:W-:-:S04]  /*5f60*/  UISETP.LT.AND UP0, UPT, UR14, UR15, UPT ;  /* 0x0000000f0e00728c */ /* 0x000fc8000bf01270 */
[----:B------:R-:W-:-:S12]  /*5f70*/  USEL UR14, UR14, UR15, UP0 ;  /* 0x0000000f0e0e7287 */ /* 0x000fd80008000000 */
.L_x_4912:
[----:B------:R-:W-:-:S04]  /*5f80*/  USHF.R.S32.HI UR6, URZ, 0x1f, UR14 ;  /* 0x0000001f3f067899 */ /* 0x000fc8000801140e */
[----:B------:R-:W-:-:S04]  /*5f90*/  ULEA.HI UR6, UR6, UR14, URZ, 0x6 ;  /* 0x0000000e06067291 */ /* 0x000fc8000f8f303f */
[----:B------:R-:W-:-:S04]  /*5fa0*/  USHF.R.S32.HI UR6, URZ, 0x6, UR6 ;  /* 0x000000063f067899 */ /* 0x000fc80008011406 */
[----:B------:R-:W-:-:S04]  /*5fb0*/  UISETP.LT.AND UP0, UPT, UR47, UR6, UPT ;  /* 0x000000062f00728c */ /* 0x000fc8000bf01270 */
[----:B------:R-:W-:-:S06]  /*5fc0*/  USEL UR20, UR47, UR6, !UP0 ;  /* 0x000000062f147287 */ /* 0x000fcc000c000000 */
[----:B------:R-:W-:-:S13]  /*5fd0*/  ISETP.GE.AND P1, PT, R12, UR20, PT ;  /* 0x000000140c007c0c */ /* 0x000fda000bf26270 */
[----:B------:R-:W-:Y:S05]  /*5fe0*/  @!P1 BRA `(.L_x_4915) ;  /* 0x0000002400109947 */ /* 0x000fea0003800000 */
[----:B------:R-:W-:Y:S01]  /*5ff0*/  IMAD.MOV.U32 R13, RZ, RZ, R6 ;  /* 0x000000ffff0d7224 */ /* 0x000fe200078e0006 */
[----:B------:R-:W-:Y:S01]  /*6000*/  UMOV UR26, UR38 ;  /* 0x00000026001a7c82 */ /* 0x000fe20008000000 */
[----:B------:R-:W-:Y:S01]  /*6010*/  IMAD.MOV.U32 R14, RZ, RZ, R5 ;  /* 0x000000ffff0e7224 */ /* 0x000fe200078e0005 */
[----:B------:R-:W-:Y:S01]  /*6020*/  ULDC UR24, c[0x0][0x9e4] ;  /* 0x0002790000187ab9 */ /* 0x000fe20000000800 */
[----:B------:R-:W-:Y:S01]  /*6030*/  ULDC UR22, c[0x0][0x9dc] ;  /* 0x0002770000167ab9 */ /* 0x000fe20000000800 */
[----:B------:R-:W-:Y:S01]  /*6040*/  ULDC UR23, c[0x0][0x988] ;  /* 0x0002620000177ab9 */ /* 0x000fe20000000800 */
[----:B------:R-:W-:-:S05]  /*6050*/  ULDC UR25, c[0x0][0x9e0] ;  /* 0x0002780000197ab9 */ /* 0x000fca0000000800 */
.L_x_4934:
[----:B------:R-:W-:-:S04]  /*6060*/  UIADD3 UR38, UR26, 0x1, URZ ;  /* 0x000000011a267890 */ /* 0x000fc8000fffe03f */
[----:B------:R-:W-:-:S04]  /*6070*/  UISETP.NE.AND UP0, UPT, UR38, 0x2, UPT ;  /* 0x000000022600788c */ /* 0x000fc8000bf05270 */
[----:B------:R-:W-:Y:S02]  /*6080*/  USEL UR6, URZ, 0x1, UP0 ;  /* 0x000000013f067887 */ /* 0x000fe40008000000 */
[----:B------:R-:W-:Y:S02]  /*6090*/  USEL UR38, UR38, URZ, UP0 ;  /* 0x0000003f26267287 */ /* 0x000fe40008000000 */
[----:B------:R-:W-:Y:S01]  /*60a0*/  ULOP3.LUT UR37, UR37, UR6, URZ, 0x3c, !UPT ;  /* 0x0000000625257292 */ /* 0x000fe2000f8e3c3f */
[----:B012---:R-:W-:Y:S11]  /*60b0*/  @!P0 BRA `(.L_x_4916) ;  /* 0x0000000000048947 */ /* 0x007ff60003800000 */
[----:B------:R-:W-:Y:S01]  /*60c0*/  BPT.TRAP 0x1 ;  /* 0x000000040000795c */ /* 0x000fe20000300000 */
.L_x_4916:
[----:B------:R-:W-:Y:S01]  /*60d0*/  ULEA UR21, UR38, UR42, 0x3 ;  /* 0x0000002a26157291 */ /* 0x000fe2000f8e183f */
[----:B------:R-:W-:-:S05]  /*60e0*/  IMAD.U32 R9, RZ, RZ, UR37 ;  /* 0x00000025ff097e24 */ /* 0x000fca000f8e00ff */
[----:B------:R-:W-:-:S04]  /*60f0*/  SHF.L.U32 R9, R9, 0x1f, RZ ;  /* 0x0000001f09097819 */ /* 0x000fc800000006ff */
[----:B------:R0:W1:Y:S01]  /*6100*/  SYNCS.PHASECHK.TRANS64.TRYWAIT P1, [UR21+0x28c30], R9 ;  /* 0x028c3009ff0075a7 */ /* 0x0000620008020155 */
[----:B------:R-:W-:Y:S05]  /*6110*/  @!P0 BRA `(.L_x_4917) ;  /* 0x0000000000048947 */ /* 0x000fea0003800000 */
[----:B------:R-:W-:Y:S01]  /*6120*/  BPT.TRAP 0x1 ;  /* 0x000000040000795c */ /* 0x000fe20000300000 */
.L_x_4917:
[----:B-1----:R-:W-:Y:S05]  /*6130*/  @P1 BRA `(.L_x_4918) ;  /* 0x0000000000081947 */ /* 0x002fea0003800000 */
[----:B------:R-:W1:Y:S02]  /*6140*/  SYNCS.PHASECHK.TRANS64.TRYWAIT P1, [UR21+0x28c30], R9 ;  /* 0x028c3009ff0075a7 */ /* 0x000e640008020155 */
[----:B-1----:R-:W-:Y:S05]  /*6150*/  @!P1 BRA `(.L_x_4919) ;  /* 0x000000dc00389947 */ /* 0x002fea0003800000 */
.L_x_4918:
[----:B------:R-:W-:Y:S01]  /*6160*/  R2UR UR18, R0 ;  /* 0x00000000001272ca */ /* 0x000fe200000e0000 */
[----:B----4-:R-:W-:Y:S01]  /*6170*/  WARPGROUP.ARRIVE ;  /* 0x00000000000079c5 */ /* 0x010fe20000000000 */
[----:B------:R-:W-:Y:S01]  /*6180*/  UMOV UR19, 0x40000040 ;  /* 0x4000004000137882 */ /* 0x000fe20000000000 */
[----:B------:R-:W-:Y:S01]  /*6190*/  UMOV UR7, 0x40000040 ;  /* 0x4000004000077882 */ /* 0x000fe20000000000 */
[----:B------:R-:W-:Y:S01]  /*61a0*/  UMOV UR11, 0x40000040 ;  /* 0x40000040000b7882 */ /* 0x000fe20000000000 */
[----:B------:R-:W-:-:S08]  /*61b0*/  UMOV UR15, 0x40000040 ;  /* 0x40000040000f7882 */ /* 0x000fd00000000000 */
[----:B------:R-:W-:-:S04]  /*61c0*/  ULEA UR18, UR38, UR18, 0x9 ;  /* 0x0000001226127291 */ /* 0x000fc8000f8e483f */
[----:B------:R-:W-:Y:S02]  /*61d0*/  UIADD3 UR6, UR18, 0x2, URZ ;  /* 0x0000000212067890 */ /* 0x000fe4000fffe03f */
[----:B------:R-:W-:Y:S02]  /*61e0*/  UIADD3 UR10, UR18, 0x4, URZ ;  /* 0x00000004120a7890 */ /* 0x000fe4000fffe03f */
[----:B------:R-:W-:Y:S02]  /*61f0*/  UIADD3 UR14, UR18, 0x6, URZ ;  /* 0x00000006120e7890 */ /* 0x000fe4000fffe03f */
        /* <DEDUP_REMOVED lines=13> */
.L_x_4920:
[----:B------:R-:W-:Y:S01]  /*62d0*/  UISETP.NE.AND UP1, UPT, UR51, URZ, UPT ;  /* 0x0000003f3300728c */ /* 0x000fe2000bf25270 */
[----:B-1----:R-:W-:Y:S01]  /*62e0*/  VIADD R6, R185, UR44 ;  /* 0x0000002cb9067c36 */ /* 0x002fe20008000000 */
[----:B------:R-:W1:Y:S01]  /*62f0*/  LDC R7, c[0x0][0x2f0] ;  /* 0x0000bc00ff077b82 */ /* 0x000e620000000800 */
[----:B------:R-:W-:Y:S01]  /*6300*/  UISETP.NE.AND UP0, UPT, UR50, URZ, UPT ;  /* 0x0000003f3200728c */ /* 0x000fe2000bf05270 */
[----:B------:R-:W-:Y:S02]  /*6310*/  UMOV UR11, UR22 ;  /* 0x00000016000b7c82 */ /* 0x000fe40008000000 */
[----:B------:R-:W-:Y:S02]  /*6320*/  PLOP3.LUT P1, PT, PT, PT, UP1, 0x80, 0x0 ;  /* 0x000000000000781c */ /* 0x000fe40003f2f018 */
[----:B------:R-:W-:Y:S02]  /*6330*/  PLOP3.LUT P2, PT, PT, PT, UP1, 0x80, 0x0 ;  /* 0x000000000000781c */ /* 0x000fe40003f4f018 */
[----:B------:R-:W2:Y:S01]  /*6340*/  LDC R8, c[0x0][0x288] ;  /* 0x0000a200ff087b82 */ /* 0x000ea20000000800 */
[----:B------:R-:W-:-:S08]  /*6350*/  @UP1 ULDC UR6, c[0x0][0x44c] ;  /* 0x0001130000061ab9 */ /* 0x000fd00000000800 */
[----:B------:R-:W-:Y:S01]  /*6360*/  @P1 IMAD.HI.U32 R5, R6, UR6, RZ ;  /* 0x0000000606051c27 */ /* 0x000fe2000f8e00ff */
[----:B------:R-:W-:Y:S01]  /*6370*/  @UP1 ULDC UR6, c[0x0][0x450] ;  /* 0x0001140000061ab9 */ /* 0x000fe20000000800 */
[----:B------:R-:W-:-:S03]  /*6380*/  PLOP3.LUT P1, PT, PT, PT, UP0, 0x40, 0x0 ;  /* 0x000000000000781c */ /* 0x000fc60003f2e808 */
[----:B------:R-:W-:Y:S01]  /*6390*/  @P2 SHF.R.U32.HI R6, RZ, UR6, R5 ;  /* 0x00000006ff062c19 */ /* 0x000fe20008011605 */
[----:B------:R-:W-:Y:S01]  /*63a0*/  UIADD3 UR6, UR21, 0x28c40, URZ ;  /* 0x00028c4015067890 */ /* 0x000fe2000fffe03f */
[----:B------:R-:W-:-:S03]  /*63b0*/  IMAD.SHL.U32 R5, R12, 0x40, RZ ;  /* 0x000000400c057824 */ /* 0x000fc600078e00ff */
[----:B------:R-:W3:Y:S01]  /*63c0*/  SHFL.IDX PT, R192, R6, RZ, 0x1c1f ;  /* 0x001c1fff06c07589 */ /* 0x000ee200000e0000 */
[----:B------:R-:W-:Y:S01]  /*63d0*/  UPRMT UR6, UR40, 0x654, UR6 ;  /* 0x0000065428067896 */ /* 0x000fe20008000006 */
[----:B------:R-:W-:-:S05]  /*63e0*/  IADD3 R10, -R2, 0x1, -R5 ;  /* 0x00000001020a7810 */ /* 0x000fca0007ffe905 */
[----:B-1----:R-:W-:-:S03]  /*63f0*/  IMAD R11, R7, UR49, R10 ;  /* 0x00000031070b7c24 */ /* 0x002fc6000f8e020a */
[----:B------:R-:W-:Y:S01]  /*6400*/  SYNCS.ARRIVE.TRANS64.RED.A1T0 RZ, [UR6], RZ ;  /* 0x000000ffffff79a7 */ /* 0x000fe20008100406 */
[----:B------:R-:W-:Y:S01]  /*6410*/  ULOP3.LUT UR6, URZ, UR11, URZ, 0x33, !UPT ;  /* 0x0000000b3f067292 */ /* 0x000fe2000f8e333f */
[----:B--2---:R-:W-:-:S05]  /*6420*/  IADD3 R11, R11, -R8, RZ ;  /* 0x800000080b0b7210 */ /* 0x004fca0007ffe0ff */
[C---:B------:R-:W-:Y:S02]  /*6430*/  VIADD R191, R11.reuse, UR25 ;  /* 0x000000190bbf7c36 */ /* 0x040fe40008000000 */
[----:B------:R-:W-:Y:S02]  /*6440*/  VIADD R193, R11, UR6 ;  /* 0x000000060bc17c36 */ /* 0x000fe40008000000 */
[----:B---3--:R-:W-:Y:S02]  /*6450*/  IMAD.IADD R20, R191, 0x1, R192 ;  /* 0x00000001bf147824 */ /* 0x008fe400078e02c0 */
[----:B------:R-:W-:Y:S01]  /*6460*/  IMAD.IADD R21, R192, 0x1, R193 ;  /* 0x00000001c0157824 */ /* 0x000fe200078e02c1 */
[----:B------:R-:W-:Y:S06]  /*6470*/  @P1 BRA `(.L_x_4921) ;  /* 0x00000000005c1947 */ /* 0x000fec0003800000 */
[----:B------:R-:W-:Y:S01]  /*6480*/  IMAD R11, R7, UR49, R192 ;  /* 0x00000031070b7c24 */ /* 0x000fe2000f8e02c0 */
[----:B------:R-:W-:Y:S03]  /*6490*/  BSSY B0, `(.L_x_4922) ;  /* 0x0000011000007945 */ /* 0x000fe60003800000 */
[----:B------:R-:W-:-:S05]  /*64a0*/  IMAD.IADD R15, R11, 0x1, -R8 ;  /* 0x000000010b0f7824 */ /* 0x000fca00078e0a08 */
[----:B------:R-:W-:-:S13]  /*64b0*/  ISETP.GT.AND P1, PT, R15, -0x1, PT ;  /* 0xffffffff0f00780c */ /* 0x000fda0003f24270 */
[----:B------:R-:W-:Y:S05]  /*64c0*/  @P1 BRA `(.L_x_4923) ;  /* 0x0000000000201947 */ /* 0x000fea0003800000 */
[----:B------:R-:W-:Y:S01]  /*64d0*/  IMAD.U32 R192, RZ, RZ, UR24 ;  /* 0x00000018ffc07e24 */ /* 0x000fe2000f8e00ff */
[----:B------:R-:W-:-:S04]  /*64e0*/  LOP3.LUT R15, RZ, R15, RZ, 0x33, !PT ;  /* 0x0000000fff0f7212 */ /* 0x000fc800078e33ff */
[----:B------:R-:W-:-:S13]  /*64f0*/  ISETP.NE.AND P1, PT, R192, 0x1, PT ;  /* 0x00000001c000780c */ /* 0x000fda0003f25270 */
[----:B------:R-:W1:Y:S02]  /*6500*/  @P1 LDC.64 R10, c[0x0][0x9e8] ;  /* 0x00027a00ff0a1b82 */ /* 0x000e640000000a00 */
[----:B-1----:R-:W-:-:S05]  /*6510*/  @P1 IMAD.HI.U32 R10, R15, R10, RZ ;  /* 0x0000000a0f0a1227 */ /* 0x002fca00078e00ff */
[----:B------:R-:W-:-:S04]  /*6520*/  @P1 SHF.R.U32.HI R15, RZ, R11, R10 ;  /* 0x0000000bff0f1219 */ /* 0x000fc8000001160a */
[----:B------:R-:W-:Y:S01]  /*6530*/  LOP3.LUT R15, RZ, R15, RZ, 0x33, !PT ;  /* 0x0000000fff0f7212 */ /* 0x000fe200078e33ff */
[----:B------:R-:W-:Y:S06]  /*6540*/  BRA `(.L_x_4924) ;  /* 0x0000000000147947 */ /* 0x000fec0003800000 */
.L_x_4923:
[----:B------:R-:W-:-:S05]  /*6550*/  IMAD.U32 R192, RZ, RZ, UR24 ;  /* 0x00000018ffc07e24 */ /* 0x000fca000f8e00ff */
[----:B------:R-:W-:-:S13]  /*6560*/  ISETP.NE.AND P1, PT, R192, 0x1, PT ;  /* 0x00000001c000780c */ /* 0x000fda0003f25270 */
[----:B------:R-:W1:Y:S02]  /*6570*/  @P1 LDC.64 R10, c[0x0][0x9e8] ;  /* 0x00027a00ff0a1b82 */ /* 0x000e640000000a00 */
[----:B-1----:R-:W-:-:S05]  /*6580*/  @P1 IMAD.HI.U32 R10, R15, R10, RZ ;  /* 0x0000000a0f0a1227 */ /* 0x002fca00078e00ff */
[----:B------:R-:W-:-:S07]  /*6590*/  @P1 SHF.R.U32.HI R15, RZ, R11, R10 ;  /* 0x0000000bff0f1219 */ /* 0x000fce000001160a */
.L_x_4924:
[----:B------:R-:W-:Y:S05]  /*65a0*/  BSYNC B0 ;  /* 0x0000000000007941 */ /* 0x000fea0003800000 */
.L_x_4922:
[----:B------:R-:W-:-:S04]  /*65b0*/  IMAD R15, R15, R192, -R5 ;  /* 0x000000c00f0f7224 */ /* 0x000fc800078e0a05 */
[----:B------:R-:W-:-:S05]  /*65c0*/  IMAD.IADD R15, R15, 0x1, -R2 ;  /* 0x000000010f0f7824 */ /* 0x000fca00078e0a02 */
[----:B------:R-:W-:Y:S02]  /*65d0*/  VIADDMNMX R20, R15, R192, R20, PT ;  /* 0x000000c00f147246 */ /* 0x000fe40003800114 */
[----:B------:R-:W-:-:S07]  /*65e0*/  VIMNMX R21, R21, R15, !PT ;  /* 0x0000000f15157248 */ /* 0x000fce0007fe0100 */
.L_x_4921:
[----:B------:R-:W-:Y:S01]  /*65f0*/  ISETP.GT.AND P1, PT, R12, -0x1, PT ;  /* 0xffffffff0c00780c */ /* 0x000fe20003f24270 */
[----:B------:R-:W1:Y:S01]  /*6600*/  SHFL.IDX PT, R10, R6, 0x1, 0x1c1f ;  /* 0x003c1f00060a7f89 */ /* 0x000e6200000e0000 */
[----:B------:R-:W-:Y:S02]  /*6610*/  UISETP.NE.AND UP0, UPT, UR50, URZ, UPT ;  /* 0x0000003f3200728c */ /* 0x000fe4000bf05270 */
[C---:B------:R-:W-:Y:S02]  /*6620*/  ISETP.GT.AND P4, PT, R21.reuse, 0x1, P1 ;  /* 0x000000011500780c */ /* 0x040fe40000f84270 */
[----:B------:R-:W-:Y:S02]  /*6630*/  ISETP.GT.AND P5, PT, R21, RZ, P1 ;  /* 0x000000ff1500720c */ /* 0x000fe40000fa4270 */
[C---:B------:R-:W-:Y:S02]  /*6640*/  ISETP.LT.OR P4, PT, R20.reuse, 0x2, P4 ;  /* 0x000000021400780c */ /* 0x040fe40002781670 */
[----:B------:R-:W-:-:S02]  /*6650*/  ISETP.LT.OR P5, PT, R20, 0x1, P5 ;  /* 0x000000011400780c */ /* 0x000fc40002fa1670 */
[----:B------:R-:W-:Y:S02]  /*6660*/  FSEL R153, R153, -INF , !P4 ;  /* 0xff80000099997808 */ /* 0x000fe40006000000 */
[C---:B------:R-:W-:Y:S02]  /*6670*/  ISETP.GT.AND P4, PT, R21.reuse, 0x18, P1 ;  /* 0x000000181500780c */ /* 0x040fe40000f84270 */
[----:B------:R-:W-:Y:S02]  /*6680*/  FSEL R15, R152, -INF , !P5 ;  /* 0xff800000980f7808 */ /* 0x000fe40006800000 */
[----:B------:R-:W-:Y:S02]  /*6690*/  ISETP.LT.OR P4, PT, R20, 0x19, P4 ;  /* 0x000000191400780c */ /* 0x000fe40002781670 */
[C---:B------:R-:W-:Y:S02]  /*66a0*/  ISETP.GT.AND P6, PT, R21.reuse, 0x8, P1 ;  /* 0x000000081500780c */ /* 0x040fe40000fc4270 */
[----:B------:R-:W-:-:S02]  /*66b0*/  ISETP.GT.AND P2, PT, R21, 0x9, P1 ;  /* 0x000000091500780c */ /* 0x000fc40000f44270 */
[----:B------:R-:W-:Y:S01]  /*66c0*/  ISETP.GT.AND P3, PT, R21, 0x10, P1 ;  /* 0x000000101500780c */ /* 0x000fe20000f64270 */
[----:B-1----:R-:W-:Y:S01]  /*66d0*/  IMAD.IADD R6, R191, 0x1, R10 ;  /* 0x00000001bf067824 */ /* 0x002fe200078e020a */
[C---:B------:R-:W-:Y:S02]  /*66e0*/  ISETP.GT.AND P5, PT, R21.reuse, 0x11, P1 ;  /* 0x000000111500780c */ /* 0x040fe40000fa4270 */
[----:B------:R-:W-:Y:S02]  /*66f0*/  FSEL R164, R164, -INF , !P4 ;  /* 0xff800000a4a47808 */ /* 0x000fe40006000000 */
[----:B------:R-:W-:Y:S02]  /*6700*/  ISETP.GT.AND P4, PT, R21, 0x29, P1 ;  /* 0x000000291500780c */ /* 0x000fe40000f84270 */
[C---:B------:R-:W-:Y:S02]  /*6710*/  ISETP.LT.OR P6, PT, R20.reuse, 0x9, P6 ;  /* 0x000000091400780c */ /* 0x040fe400037c1670 */
[----:B------:R-:W-:-:S02]  /*6720*/  ISETP.LT.OR P2, PT, R20, 0xa, P2 ;  /* 0x0000000a1400780c */ /* 0x000fc40001741670 */
[C---:B------:R-:W-:Y:S02]  /*6730*/  ISETP.LT.OR P3, PT, R20.reuse, 0x11, P3 ;  /* 0x000000111400780c */ /* 0x040fe40001f61670 */
[C---:B------:R-:W-:Y:S02]  /*6740*/  ISETP.LT.OR P5, PT, R20.reuse, 0x12, P5 ;  /* 0x000000121400780c */ /* 0x040fe40002fa1670 */
[----:B------:R-:W-:Y:S02]  /*6750*/  ISETP.LT.OR P4, PT, R20, 0x2a, P4 ;  /* 0x0000002a1400780c */ /* 0x000fe40002781670 */
[----:B------:R-:W-:Y:S02]  /*6760*/  FSEL R156, R156, -INF , !P6 ;  /* 0xff8000009c9c7808 */ /* 0x000fe40007000000 */
[----:B------:R-:W-:Y:S02]  /*6770*/  FSEL R157, R157, -INF , !P2 ;  /* 0xff8000009d9d7808 */ /* 0x000fe40005000000 */
[----:B------:R-:W-:-:S02]  /*6780*/  FSEL R160, R160, -INF , !P3 ;  /* 0xff800000a0a07808 */ /* 0x000fc40005800000 */
[----:B------:R-:W-:Y:S02]  /*6790*/  FSEL R161, R161, -INF , !P5 ;  /* 0xff800000a1a17808 */ /* 0x000fe40006800000 */
[C---:B------:R-:W-:Y:S02]  /*67a0*/  ISETP.GT.AND P6, PT, R21.reuse, 0x19, P1 ;  /* 0x000000191500780c */ /* 0x040fe40000fc4270 */
[C---:B------:R-:W-:Y:S02]  /*67b0*/  ISETP.GT.AND P2, PT, R21.reuse, 0x20, P1 ;  /* 0x000000201500780c */ /* 0x040fe40000f44270 */
[C---:B------:R-:W-:Y:S02]  /*67c0*/  ISETP.GT.AND P3, PT, R21.reuse, 0x21, P1 ;  /* 0x000000211500780c */ /* 0x040fe40000f64270 */
[----:B------:R-:W-:Y:S02]  /*67d0*/  ISETP.GT.AND P5, PT, R21, 0x28, P1 ;  /* 0x000000281500780c */ /* 0x000fe40000fa4270 */
[----:B------:R-:W-:-:S02]  /*67e0*/  FSEL R173, R173, -INF , !P4 ;  /* 0xff800000adad7808 */ /* 0x000fc40006000000 */
[----:B------:R-:W-:Y:S02]  /*67f0*/  PLOP3.LUT P4, PT, PT, PT, UP0, 0x40, 0x0 ;  /* 0x000000000000781c */ /* 0x000fe40003f8e808 */
[C---:B------:R-:W-:Y:S02]  /*6800*/  ISETP.LT.OR P6, PT, R20.reuse, 0x1a, P6 ;  /* 0x0000001a1400780c */ /* 0x040fe400037c1670 */
[C---:B------:R-:W-:Y:S02]  /*6810*/  ISETP.LT.OR P2, PT, R20.reuse, 0x21, P2 ;  /* 0x000000211400780c */ /* 0x040fe40001741670 */
[C---:B------:R-:W-:Y:S02]  /*6820*/  ISETP.LT.OR P3, PT, R20.reuse, 0x22, P3 ;  /* 0x000000221400780c */ /* 0x040fe40001f61670 */
[----:B------:R-:W-:Y:S02]  /*6830*/  ISETP.LT.OR P5, PT, R20, 0x29, P5 ;  /* 0x000000291400780c */ /* 0x000fe40002fa1670 */
[----:B------:R-:W-:-:S02]  /*6840*/  FSEL R165, R165, -INF , !P6 ;  /* 0xff800000a5a57808 */ /* 0x000fc40007000000 */
[----:B------:R-:W-:Y:S02]  /*6850*/  FSEL R168, R168, -INF , !P2 ;  /* 0xff800000a8a87808 */ /* 0x000fe40005000000 */
[----:B------:R-:W-:Y:S02]  /*6860*/  FSEL R169, R169, -INF , !P3 ;  /* 0xff800000a9a97808 */ /* 0x000fe40005800000 */
[----:B------:R-:W-:Y:S02]  /*6870*/  FSEL R172, R172, -INF , !P5 ;  /* 0xff800000acac7808 */ /* 0x000fe40006800000 */
[C---:B------:R-:W-:Y:S02]  /*6880*/  ISETP.GT.AND P6, PT, R21.reuse, 0x30, P1 ;  /* 0x000000301500780c */ /* 0x040fe40000fc4270 */
[C---:B------:R-:W-:Y:S02]  /*6890*/  ISETP.GT.AND P2, PT, R21.reuse, 0x31, P1 ;  /* 0x000000311500780c */ /* 0x040fe40000f44270 */
[----:B------:R-:W-:-:S02]  /*68a0*/  ISETP.GT.AND P3, PT, R21, 0x38, P1 ;  /* 0x000000381500780c */ /* 0x000fc40000f64270 */
[----:B------:R-:W-:Y:S02]  /*68b0*/  ISETP.GT.AND P5, PT, R21, 0x39, P1 ;  /* 0x000000391500780c */ /* 0x000fe40000fa4270 */
[C---:B------:R-:W-:Y:S02]  /*68c0*/  ISETP.LT.OR P6, PT, R20.reuse, 0x31, P6 ;  /* 0x000000311400780c */ /* 0x040fe400037c1670 */
[C---:B------:R-:W-:Y:S02]  /*68d0*/  ISETP.LT.OR P2, PT, R20.reuse, 0x32, P2 ;  /* 0x000000321400780c */ /* 0x040fe40001741670 */
[C---:B------:R-:W-:Y:S02]  /*68e0*/  ISETP.LT.OR P3, PT, R20.reuse, 0x39, P3 ;  /* 0x000000391400780c */ /* 0x040fe40001f61670 */
[----:B------:R-:W-:Y:S01]  /*68f0*/  ISETP.LT.OR P5, PT, R20, 0x3a, P5 ;  /* 0x0000003a1400780c */ /* 0x000fe20002fa1670 */
[----:B------:R-:W-:Y:S01]  /*6900*/  IMAD.IADD R20, R193, 0x1, R10 ;  /* 0x00000001c1147824 */ /* 0x000fe200078e020a */
[----:B------:R-:W-:-:S02]  /*6910*/  FSEL R176, R176, -INF , !P6 ;  /* 0xff800000b0b07808 */ /* 0x000fc40007000000 */
[----:B------:R-:W-:Y:S02]  /*6920*/  FSEL R177, R177, -INF , !P2 ;  /* 0xff800000b1b17808 */ /* 0x000fe40005000000 */
[----:B------:R-:W-:Y:S02]  /*6930*/  FSEL R180, R180, -INF , !P3 ;  /* 0xff800000b4b47808 */ /* 0x000fe40005800000 */
[----:B------:R-:W-:Y:S01]  /*6940*/  FSEL R181, R181, -INF , !P5 ;  /* 0xff800000b5b57808 */ /* 0x000fe20006800000 */
        /* <DEDUP_REMOVED lines=14> */
.L_x_4927:
[----:B------:R-:W-:-:S05]  /*6a30*/  IMAD.U32 R152, RZ, RZ, UR24 ;  /* 0x00000018ff987e24 */ /* 0x000fca000f8e00ff */
[----:B------:R-:W-:-:S13]  /*6a40*/  ISETP.NE.AND P2, PT, R152, 0x1, PT ;  /* 0x000000019800780c */ /* 0x000fda0003f45270 */
[----:B------:R-:W1:Y:S02]  /*6a50*/  @P2 LDC.64 R10, c[0x0][0x9e8] ;  /* 0x00027a00ff0a2b82 */ /* 0x000e640000000a00 */
[----:B-1----:R-:W-:-:S05]  /*6a60*/  @P2 IMAD.HI.U32 R10, R21, R10, RZ ;  /* 0x0000000a150a2227 */ /* 0x002fca00078e00ff */
[----:B------:R-:W-:-:S07]  /*6a70*/  @P2 SHF.R.U32.HI R21, RZ, R11, R10 ;  /* 0x0000000bff152219 */ /* 0x000fce000001160a */
.L_x_4928:
[----:B------:R-:W-:Y:S05]  /*6a80*/  BSYNC B0 ;  /* 0x0000000000007941 */ /* 0x000fea0003800000 */
.L_x_4926:
[----:B------:R-:W-:-:S04]  /*6a90*/  IMAD R5, R21, R152, -R5 ;  /* 0x0000009815057224 */ /* 0x000fc800078e0a05 */
[----:B------:R-:W-:-:S05]  /*6aa0*/  IMAD.IADD R5, R5, 0x1, -R2 ;  /* 0x0000000105057824 */ /* 0x000fca00078e0a02 */
[----:B------:R-:W-:Y:S02]  /*6ab0*/  VIADDMNMX R6, R5, R152, R6, PT ;  /* 0x0000009805067246 */ /* 0x000fe40003800106 */
[----:B------:R-:W-:-:S07]  /*6ac0*/  VIMNMX R20, R20, R5, !PT ;  /* 0x0000000514147248 */ /* 0x000fce0007fe0100 */
.L_x_4925:
[----:B------:R-:W-:Y:S01]  /*6ad0*/  FMNMX.FTZ R10, R15, R14, !PT ;  /* 0x0000000e0f0a7209 */ /* 0x000fe20007810000 */
[----:B------:R-:W-:Y:S01]  /*6ae0*/  UMOV UR10, UR23 ;  /* 0x00000017000a7c82 */ /* 0x000fe20008000000 */
[C---:B------:R-:W-:Y:S02]  /*6af0*/  ISETP.GT.AND P3, PT, R20.reuse, RZ, P1 ;  /* 0x000000ff1400720c */ /* 0x040fe40000f64270 */
[----:B------:R-:W-:Y:S02]  /*6b00*/  FMNMX.FTZ R5, R153, R10, !PT ;  /* 0x0000000a99057209 */ /* 0x000fe40007810000 */
[----:B------:R-:W-:Y:S02]  /*6b10*/  ISETP.GT.AND P4, PT, R20, 0x1, P1 ;  /* 0x000000011400780c */ /* 0x000fe40000f84270 */
[----:B------:R-:W-:Y:S02]  /*6b20*/  FMNMX.FTZ R10, R156, R5, !PT ;  /* 0x000000059c0a7209 */ /* 0x000fe40007810000 */
[----:B------:R-:W-:-:S02]  /*6b30*/  ISETP.LT.OR P3, PT, R6, 0x1, P3 ;  /* 0x000000010600780c */ /* 0x000fc40001f61670 */
[----:B------:R-:W-:Y:S02]  /*6b40*/  FMNMX.FTZ R5, R157, R10, !PT ;  /* 0x0000000a9d057209 */ /* 0x000fe40007810000 */
[----:B------:R-:W-:Y:S02]  /*6b50*/  ISETP.GT.AND P6, PT, R20, 0x8, P1 ;  /* 0x000000081400780c */ /* 0x000fe40000fc4270 */
[----:B------:R-:W-:Y:S02]  /*6b60*/  FMNMX.FTZ R10, R160, R5, !PT ;  /* 0x00000005a00a7209 */ /* 0x000fe40007810000 */
[----:B------:R-:W-:Y:S02]  /*6b70*/  ISETP.LT.OR P4, PT, R6, 0x2, P4 ;  /* 0x000000020600780c */ /* 0x000fe40002781670 */
[----:B------:R-:W-:Y:S02]  /*6b80*/  FMNMX.FTZ R5, R161, R10, !PT ;  /* 0x0000000aa1057209 */ /* 0x000fe40007810000 */
[----:B------:R-:W-:-:S02]  /*6b90*/  FSEL R154, R154, -INF , !P3 ;  /* 0xff8000009a9a7808 */ /* 0x000fc40005800000 */
        /* <DEDUP_REMOVED lines=15> */
[----:B------:R-:W-:Y:S02]  /*6c90*/  FSEL R159, R159, -INF , !P2 ;  /* 0xff8000009f9f7808 */ /* 0x000fe40005000000 */
[----:B------:R-:W-:Y:S02]  /*6ca0*/  FMNMX.FTZ R10, R180, R5, !PT ;  /* 0x00000005b40a7209 */ /* 0x000fe40007810000 */
[----:B------:R-:W-:-:S02]  /*6cb0*/  ISETP.LT.OR P5, PT, R6, 0x11, P5 ;  /* 0x000000110600780c */ /* 0x000fc40002fa1670 */
[----:B------:R-:W-:Y:S02]  /*6cc0*/  FMNMX.FTZ R10, R181, R10, !PT ;  /* 0x0000000ab50a7209 */ /* 0x000fe40007810000 */
[----:B------:R-:W-:Y:S02]  /*6cd0*/  ISETP.GT.AND P6, PT, R20, 0x18, P1 ;  /* 0x000000181400780c */ /* 0x000fe40000fc4270 */
[----:B------:R-:W-:Y:S01]  /*6ce0*/  ISETP.LT.OR P4, PT, R6, 0x12, P4 ;  /* 0x000000120600780c */ /* 0x000fe20002781670 */
[----:B------:R-:W1:Y:S01]  /*6cf0*/  SHFL.BFLY PT, R5, R10, 0x2, 0x1f ;  /* 0x0c401f000a057f89 */ /* 0x000e6200000e0000 */
[----:B------:R-:W-:Y:S02]  /*6d00*/  FSEL R162, R162, -INF , !P5 ;  /* 0xff800000a2a27808 */ /* 0x000fe40006800000 */
[----:B------:R-:W-:Y:S02]  /*6d10*/  ISETP.GT.AND P2, PT, R20, 0x19, P1 ;  /* 0x000000191400780c */ /* 0x000fe40000f44270 */
[----:B------:R-:W-:-:S02]  /*6d20*/  ISETP.LT.OR P6, PT, R6, 0x19, P6 ;  /* 0x000000190600780c */ /* 0x000fc400037c1670 */
[----:B------:R-:W-:Y:S02]  /*6d30*/  FSEL R163, R163, -INF , !P4 ;  /* 0xff800000a3a37808 */ /* 0x000fe40006000000 */
[----:B------:R-:W-:Y:S02]  /*6d40*/  ISETP.GT.AND P3, PT, R20, 0x20, P1 ;  /* 0x000000201400780c */ /* 0x000fe40000f64270 */
[----:B------:R-:W-:Y:S02]  /*6d50*/  FSEL R166, R166, -INF , !P6 ;  /* 0xff800000a6a67808 */ /* 0x000fe40007000000 */
[C---:B------:R-:W-:Y:S02]  /*6d60*/  ISETP.LT.OR P2, PT, R6.reuse, 0x1a, P2 ;  /* 0x0000001a0600780c */ /* 0x040fe40001741670 */
[----:B------:R-:W-:Y:S02]  /*6d70*/  ISETP.LT.OR P3, PT, R6, 0x21, P3 ;  /* 0x000000210600780c */ /* 0x000fe40001f61670 */
[----:B------:R-:W-:-:S02]  /*6d80*/  ISETP.GT.AND P5, PT, R20, 0x21, P1 ;  /* 0x000000211400780c */ /* 0x000fc40000fa4270 */
[----:B------:R-:W-:Y:S02]  /*6d90*/  FSEL R167, R167, -INF , !P2 ;  /* 0xff800000a7a77808 */ /* 0x000fe40005000000 */
[----:B------:R-:W-:Y:S02]  /*6da0*/  FSEL R170, R170, -INF , !P3 ;  /* 0xff800000aaaa7808 */ /* 0x000fe40005800000 */
[----:B------:R-:W-:Y:S02]  /*6db0*/  ISETP.GT.AND P4, PT, R20, 0x28, P1 ;  /* 0x000000281400780c */ /* 0x000fe40000f84270 */
[----:B-1----:R-:W-:Y:S02]  /*6dc0*/  FMNMX.FTZ R11, R10, R5, !PT ;  /* 0x000000050a0b7209 */ /* 0x002fe40007810000 */
[----:B------:R-:W-:Y:S02]  /*6dd0*/  FMNMX.FTZ R10, R154, R13, !PT ;  /* 0x0000000d9a0a7209 */ /* 0x000fe40007810000 */
[----:B------:R-:W-:Y:S01]  /*6de0*/  ISETP.LT.OR P5, PT, R6, 0x22, P5 ;  /* 0x000000220600780c */ /* 0x000fe20002fa1670 */
[----:B------:R-:W1:Y:S01]  /*6df0*/  SHFL.BFLY PT, R152, R11, 0x1, 0x1f ;  /* 0x0c201f000b987f89 */ /* 0x000e6200000e0000 */
[----:B------:R-:W-:-:S02]  /*6e00*/  ISETP.GT.AND P6, PT, R20, 0x29, P1 ;  /* 0x000000291400780c */ /* 0x000fc40000fc4270 */
[----:B------:R-:W-:Y:S02]  /*6e10*/  ISETP.LT.OR P4, PT, R6, 0x29, P4 ;  /* 0x000000290600780c */ /* 0x000fe40002781670 */
[----:B------:R-:W-:Y:S02]  /*6e20*/  FSEL R171, R171, -INF , !P5 ;  /* 0xff800000abab7808 */ /* 0x000fe40006800000 */
[----:B------:R-:W-:Y:S02]  /*6e30*/  ISETP.GT.AND P2, PT, R20, 0x30, P1 ;  /* 0x000000301400780c */ /* 0x000fe40000f44270 */
[----:B------:R-:W-:Y:S02]  /*6e40*/  FSEL R174, R174, -INF , !P4 ;  /* 0xff800000aeae7808 */ /* 0x000fe40006000000 */
[----:B------:R-:W-:Y:S02]  /*6e50*/  ISETP.LT.OR P6, PT, R6, 0x2a, P6 ;  /* 0x0000002a0600780c */ /* 0x000fe400037c1670 */
[----:B------:R-:W-:-:S02]  /*6e60*/  ISETP.GT.AND P5, PT, R20, 0x31, P1 ;  /* 0x000000311400780c */ /* 0x000fc40000fa4270 */
[C---:B------:R-:W-:Y:S02]  /*6e70*/  ISETP.GT.AND P4, PT, R20.reuse, 0x38, P1 ;  /* 0x000000381400780c */ /* 0x040fe40000f84270 */
[----:B------:R-:W-:Y:S02]  /*6e80*/  ISETP.GT.AND P1, PT, R20, 0x39, P1 ;  /* 0x000000391400780c */ /* 0x000fe40000f24270 */
[C---:B------:R-:W-:Y:S02]  /*6e90*/  ISETP.LT.OR P2, PT, R6.reuse, 0x31, P2 ;  /* 0x000000310600780c */ /* 0x040fe40001741670 */
[----:B------:R-:W-:Y:S02]  /*6ea0*/  FSEL R175, R175, -INF , !P6 ;  /* 0xff800000afaf7808 */ /* 0x000fe40007000000 */
[----:B------:R-:W-:Y:S02]  /*6eb0*/  ISETP.LT.OR P5, PT, R6, 0x32, P5 ;  /* 0x000000320600780c */ /* 0x000fe40002fa1670 */
[----:B-1----:R-:W-:-:S02]  /*6ec0*/  FMNMX.FTZ R5, R11, R152, !PT ;  /* 0x000000980b057209 */ /* 0x002fc40007810000 */
[----:B------:R-:W-:Y:S02]  /*6ed0*/  FMNMX.FTZ R11, R155, R10, !PT ;  /* 0x0000000a9b0b7209 */ /* 0x000fe40007810000 */
[C---:B------:R-:W-:Y:S01]  /*6ee0*/  FSETP.NEU.FTZ.AND P3, PT, R5.reuse, -INF , PT ;  /* 0xff8000000500780b */ /* 0x040fe20003f7d000 */
[----:B------:R-:W-:Y:S01]  /*6ef0*/  FMUL.FTZ R21, R5, UR10 ;  /* 0x0000000a05157c20 */ /* 0x000fe20008410000 */
[----:B------:R-:W-:Y:S02]  /*6f00*/  FMNMX.FTZ R10, R158, R11, !PT ;  /* 0x0000000b9e0a7209 */ /* 0x000fe40007810000 */
[----:B------:R-:W-:Y:S02]  /*6f10*/  FSEL R178, R178, -INF , !P2 ;  /* 0xff800000b2b27808 */ /* 0x000fe40005000000 */
[----:B------:R-:W-:Y:S02]  /*6f20*/  FMNMX.FTZ R11, R159, R10, !PT ;  /* 0x0000000a9f0b7209 */ /* 0x000fe40007810000 */
[----:B------:R-:W-:-:S02]  /*6f30*/  ISETP.LT.OR P4, PT, R6, 0x39, P4 ;  /* 0x000000390600780c */ /* 0x000fc40002781670 */
[----:B------:R-:W-:Y:S02]  /*6f40*/  FMNMX.FTZ R10, R162, R11, !PT ;  /* 0x0000000ba20a7209 */ /* 0x000fe40007810000 */
[----:B------:R-:W-:Y:S02]  /*6f50*/  FSEL R179, R179, -INF , !P5 ;  /* 0xff800000b3b37808 */ /* 0x000fe40006800000 */
[----:B------:R-:W-:Y:S02]  /*6f60*/  FMNMX.FTZ R11, R163, R10, !PT ;  /* 0x0000000aa30b7209 */ /* 0x000fe40007810000 */
[----:B------:R-:W-:Y:S02]  /*6f70*/  FSEL R10, R21, RZ, P3 ;  /* 0x000000ff150a7208 */ /* 0x000fe40001800000 */
[----:B------:R-:W-:Y:S02]  /*6f80*/  FMNMX.FTZ R152, R166, R11, !PT ;  /* 0x0000000ba6987209 */ /* 0x000fe40007810000 */
[----:B------:R-:W-:Y:S01]  /*6f90*/  ISETP.LT.OR P1, PT, R6, 0x3a, P1 ;  /* 0x0000003a0600780c */ /* 0x000fe20000f21670 */
[--C-:B------:R-:W-:Y:S01]  /*6fa0*/  FFMA.FTZ R21, R15, UR10, -R10.reuse ;  /* 0x0000000a0f157c23 */ /* 0x100fe2000801080a */
[----:B------:R-:W-:Y:S01]  /*6fb0*/  FMNMX.FTZ R11, R167, R152, !PT ;  /* 0x00000098a70b7209 */ /* 0x000fe20007810000 */
[--C-:B------:R-:W-:Y:S01]  /*6fc0*/  FFMA.FTZ R157, R157, UR10, -R10.reuse ;  /* 0x0000000a9d9d7c23 */ /* 0x100fe2000801080a */
[----:B------:R-:W-:Y:S01]  /*6fd0*/  FSEL R182, R182, -INF , !P4 ;  /* 0xff800000b6b67808 */ /* 0x000fe20006000000 */
[----:B------:R1:W-:Y:S01]  /*6fe0*/  MUFU.EX2 R152, R21 ;  /* 0x0000001500987308 */ /* 0x0003e20000000800 */
[----:B------:R-:W-:Y:S01]  /*6ff0*/  FMNMX.FTZ R192, R170, R11, !PT ;  /* 0x0000000baac07209 */ /* 0x000fe20007810000 */
[--C-:B------:R-:W-:Y:S01]  /*7000*/  FFMA.FTZ R11, R153, UR10, -R10.reuse ;  /* 0x0000000a990b7c23 */ /* 0x100fe2000801080a */
[----:B------:R-:W-:Y:S01]  /*7010*/  FSEL R183, R183, -INF , !P1 ;  /* 0xff800000b7b77808 */ /* 0x000fe20004800000 */
[--C-:B------:R-:W-:Y:S01]  /*7020*/  FFMA.FTZ R153, R164, UR10, -R10.reuse ;  /* 0x0000000aa4997c23 */ /* 0x100fe2000801080a */
[----:B------:R-:W-:Y:S01]  /*7030*/  FMNMX.FTZ R15, R171, R192, !PT ;  /* 0x000000c0ab0f7209 */ /* 0x000fe20007810000 */
[--C-:B------:R-:W-:Y:S01]  /*7040*/  FFMA.FTZ R164, R169, UR10, -R10.reuse ;  /* 0x0000000aa9a47c23 */ /* 0x100fe2000801080a */
[--C-:B------:R-:W-:Y:S01]  /*7050*/  FFMA.FTZ R169, R177, UR10, -R10.reuse ;  /* 0x0000000ab1a97c23 */ /* 0x100fe2000801080a */
[----:B------:R-:W-:Y:S01]  /*7060*/  MUFU.EX2 R11, R11 ;  /* 0x0000000b000b7308 */ /* 0x000fe20000000800 */
[----:B------:R-:W-:Y:S01]  /*7070*/  FMNMX.FTZ R20, R174, R15, !PT ;  /* 0x0000000fae147209 */ /* 0x000fe20007810000 */
[--C-:B------:R-:W-:Y:S01]  /*7080*/  FFMA.FTZ R15, R156, UR10, -R10.reuse ;  /* 0x0000000a9c0f7c23 */ /* 0x100fe2000801080a */
[--C-:B------:R-:W-:Y:S01]  /*7090*/  FFMA.FTZ R156, R160, UR10, -R10.reuse ;  /* 0x0000000aa09c7c23 */ /* 0x100fe2000801080a */
[--C-:B------:R-:W-:Y:S01]  /*70a0*/  FFMA.FTZ R160, R165, UR10, -R10.reuse ;  /* 0x0000000aa5a07c23 */ /* 0x100fe2000801080a */
[----:B-1----:R-:W-:Y:S01]  /*70b0*/  FMNMX.FTZ R21, R175, R20, !PT ;  /* 0x00000014af157209 */ /* 0x002fe20007810000 */
[----:B------:R-:W-:Y:S01]  /*70c0*/  IMAD.MOV R177, RZ, RZ, -R17 ;  /* 0x000000ffffb17224 */ /* 0x000fe200078e0a11 */
[----:B------:R-:W-:Y:S01]  /*70d0*/  FSEL R165, R5, RZ, P3 ;  /* 0x000000ff05a57208 */ /* 0x000fe20001800000 */
[----:B------:R-:W-:Y:S01]  /*70e0*/  MUFU.EX2 R15, R15 ;  /* 0x0000000f000f7308 */ /* 0x000fe20000000800 */
[----:B------:R-:W-:Y:S01]  /*70f0*/  FMNMX.FTZ R20, R178, R21, !PT ;  /* 0x00000015b2147209 */ /* 0x000fe20007810000 */
[----:B------:R-:W-:Y:S01]  /*7100*/  FFMA.FTZ R173, R173, UR10, -R10 ;  /* 0x0000000aadad7c23 */ /* 0x000fe2000801080a */
[----:B------:R-:W-:Y:S01]  /*7110*/  ISETP.NE.AND P1, PT, R2, R177, PT ;  /* 0x000000b10200720c */ /* 0x000fe20003f25270 */
[----:B------:R-:W-:Y:S01]  /*7120*/  FADD.FTZ R165, -R165, R14 ;  /* 0x0000000ea5a57221 */ /* 0x000fe20000010100 */
[----:B------:R-:W-:Y:S01]  /*7130*/  FMNMX.FTZ R21, R179, R20, !PT ;  /* 0x00000014b3157209 */ /* 0x000fe20007810000 */
[----:B------:R-:W-:-:S02]  /*7140*/  FFMA.FTZ R177, R181, UR10, -R10 ;  /* 0x0000000ab5b17c23 */ /* 0x000fc4000801080a */
[----:B------:R-:W-:Y:S01]  /*7150*/  FMUL.FTZ R165, R165, UR10 ;  /* 0x0000000aa5a57c20 */ /* 0x000fe20008410000 */
[----:B------:R-:W-:Y:S01]  /*7160*/  FMNMX.FTZ R6, R182, R21, !PT ;  /* 0x00000015b6067209 */ /* 0x000fe20007810000 */
[----:B------:R-:W-:Y:S01]  /*7170*/  FFMA.FTZ R21, R161, UR10, -R10 ;  /* 0x0000000aa1157c23 */ /* 0x000fe2000801080a */
[----:B------:R1:W-:Y:S02]  /*7180*/  MUFU.EX2 R20, R157 ;  /* 0x0000009d00147308 */ /* 0x0003e40000000800 */
[----:B------:R-:W-:-:S05]  /*7190*/  FMNMX.FTZ R6, R183, R6, !PT ;  /* 0x00000006b7067209 */ /* 0x000fca0007810000 */
[----:B------:R-:W2:Y:S01]  /*71a0*/  SHFL.BFLY PT, R161, R6, 0x2, 0x1f ;  /* 0x0c401f0006a17f89 */ /* 0x000ea200000e0000 */
[----:B------:R-:W3:Y:S01]  /*71b0*/  MUFU.EX2 R165, R165 ;  /* 0x000000a500a57308 */ /* 0x000ee20000000800 */
[--C-:B-1----:R-:W-:Y:S01]  /*71c0*/  FFMA.FTZ R157, R168, UR10, -R10.reuse ;  /* 0x0000000aa89d7c23 */ /* 0x102fe2000801080a */
[----:B------:R-:W-:-:S06]  /*71d0*/  FFMA.FTZ R168, R176, UR10, -R10 ;  /* 0x0000000ab0a87c23 */ /* 0x000fcc000801080a */
[----:B------:R-:W1:Y:S08]  /*71e0*/  MUFU.EX2 R156, R156 ;  /* 0x0000009c009c7308 */ /* 0x000e700000000800 */
[----:B------:R-:W4:Y:S01]  /*71f0*/  MUFU.EX2 R21, R21 ;  /* 0x0000001500157308 */ /* 0x000f220000000800 */
[----:B---3--:R-:W-:Y:S01]  /*7200*/  FFMA.FTZ R176, R165, R3, R152 ;  /* 0x00000003a5b07223 */ /* 0x008fe20000010098 */
[----:B------:R-:W-:Y:S01]  /*7210*/  F2FP.BF16.F32.PACK_AB R152, R11, R152 ;  /* 0x000000980b98723e */ /* 0x000fe200000010ff */
[-C--:B------:R-:W-:Y:S01]  /*7220*/  FMUL.FTZ R24, R24, R165.reuse ;  /* 0x000000a518187220 */ /* 0x080fe20000410000 */
[-C--:B------:R-:W-:Y:S01]  /*7230*/  FMUL.FTZ R25, R25, R165.reuse ;  /* 0x000000a519197220 */ /* 0x080fe20000410000 */
[----:B------:R-:W-:Y:S01]  /*7240*/  FADD.FTZ R176, R11, R176 ;  /* 0x000000b00bb07221 */ /* 0x000fe20000010000 */
[----:B------:R-:W-:Y:S01]  /*7250*/  FMUL.FTZ R28, R28, R165 ;  /* 0x000000a51c1c7220 */ /* 0x000fe20000410000 */
[----:B--2---:R-:W-:Y:S01]  /*7260*/  FMNMX.FTZ R191, R6, R161, !PT ;  /* 0x000000a106bf7209 */ /* 0x004fe20007810000 */
[----:B------:R-:W2:Y:S01]  /*7270*/  MUFU.EX2 R153, R153 ;  /* 0x0000009900997308 */ /* 0x000ea20000000800 */
[----:B------:R-:W-:Y:S01]  /*7280*/  FADD.FTZ R181, R15, R176 ;  /* 0x000000b00fb57221 */ /* 0x000fe20000010000 */
[--C-:B------:R-:W-:Y:S01]  /*7290*/  FFMA.FTZ R161, R172, UR10, -R10.reuse ;  /* 0x0000000aaca17c23 */ /* 0x100fe2000801080a */
[----:B------:R-:W-:Y:S01]  /*72a0*/  FFMA.FTZ R172, R180, UR10, -R10 ;  /* 0x0000000ab4ac7c23 */ /* 0x000fe2000801080a */
[----:B------:R-:W3:Y:S01]  /*72b0*/  SHFL.BFLY PT, R6, R191, 0x1, 0x1f ;  /* 0x0c201f00bf067f89 */ /* 0x000ee200000e0000 */
[----:B------:R-:W-:Y:S01]  /*72c0*/  FADD.FTZ R181, R20, R181 ;  /* 0x000000b514b57221 */ /* 0x000fe20000010000 */
[-C--:B------:R-:W-:Y:S01]  /*72d0*/  FMUL.FTZ R29, R29, R165.reuse ;  /* 0x000000a51d1d7220 */ /* 0x080fe20000410000 */
[-C--:B------:R-:W-:Y:S01]  /*72e0*/  FMUL.FTZ R32, R32, R165.reuse ;  /* 0x000000a520207220 */ /* 0x080fe20000410000 */
[----:B------:R-:W5:Y:S01]  /*72f0*/  MUFU.EX2 R160, R160 ;  /* 0x000000a000a07308 */ /* 0x000f620000000800 */
[----:B-1----:R-:W-:Y:S01]  /*7300*/  FADD.FTZ R180, R156, R181 ;  /* 0x000000b59cb47221 */ /* 0x002fe20000010000 */
[----:B----4-:R-:W-:Y:S01]  /*7310*/  F2FP.BF16.F32.PACK_AB R156, R21, R156 ;  /* 0x0000009c159c723e */ /* 0x010fe200000010ff */
[-C--:B------:R-:W-:Y:S01]  /*7320*/  FMUL.FTZ R33, R33, R165.reuse ;  /* 0x000000a521217220 */ /* 0x080fe20000410000 */
[-C--:B------:R-:W-:Y:S01]  /*7330*/  FMUL.FTZ R36, R36, R165.reuse ;  /* 0x000000a524247220 */ /* 0x080fe20000410000 */
[----:B------:R-:W-:Y:S01]  /*7340*/  FADD.FTZ R180, R21, R180 ;  /* 0x000000b415b47221 */ /* 0x000fe20000010000 */
[-C--:B------:R-:W-:Y:S01]  /*7350*/  FMUL.FTZ R37, R37, R165.reuse ;  /* 0x000000a525257220 */ /* 0x080fe20000410000 */
[-C--:B------:R-:W-:Y:S01]  /*7360*/  FMUL.FTZ R40, R40, R165.reuse ;  /* 0x000000a528287220 */ /* 0x080fe20000410000 */
[----:B------:R-:W1:Y:S01]  /*7370*/  MUFU.EX2 R157, R157 ;  /* 0x0000009d009d7308 */ /* 0x000e620000000800 */
        /* <DEDUP_REMOVED lines=8> */
[-C--:B------:R-:W-:Y:S01]  /*7400*/  FMUL.FTZ R53, R53, R165.reuse ;  /* 0x000000a535357220 */ /* 0x080fe20000410000 */
[-C--:B------:R-:W-:Y:S01]  /*7410*/  FMUL.FTZ R56, R56, R165.reuse ;  /* 0x000000a538387220 */ /* 0x080fe20000410000 */
[-C--:B------:R-:W-:Y:S01]  /*7420*/  FMUL.FTZ R57, R57, R165.reuse ;  /* 0x000000a539397220 */ /* 0x080fe20000410000 */
[----:B---3--:R-:W-:Y:S01]  /*7430*/  FMNMX.FTZ R6, R191, R6, !PT ;  /* 0x00000006bf067209 */ /* 0x008fe20007810000 */
[-C--:B------:R-:W-:Y:S01]  /*7440*/  FMUL.FTZ R60, R60, R165.reuse ;  /* 0x000000a53c3c7220 */ /* 0x080fe20000410000 */
[----:B------:R-:W-:Y:S01]  /*7450*/  MOV R191, UR26 ;  /* 0x0000001a00bf7c02 */ /* 0x000fe20008000f00 */
[-C--:B------:R-:W-:Y:S01]  /*7460*/  FMUL.FTZ R61, R61, R165.reuse ;  /* 0x000000a53d3d7220 */ /* 0x080fe20000410000 */
[C---:B------:R-:W-:Y:S01]  /*7470*/  FSETP.NEU.FTZ.AND P2, PT, R6.reuse, -INF , PT ;  /* 0xff8000000600780b */ /* 0x040fe20003f5d000 */
[----:B------:R-:W-:Y:S01]  /*7480*/  FMUL.FTZ R3, R6, UR10 ;  /* 0x0000000a06037c20 */ /* 0x000fe20008410000 */
[----:B------:R3:W-:Y:S01]  /*7490*/  MUFU.EX2 R14, R173 ;  /* 0x000000ad000e7308 */ /* 0x0007e20000000800 */
[-C--:B------:R-:W-:Y:S01]  /*74a0*/  FMUL.FTZ R64, R64, R165.reuse ;  /* 0x000000a540407220 */ /* 0x080fe20000410000 */
[----:B------:R-:W-:Y:S01]  /*74b0*/  FSEL R10, R6, RZ, P2 ;  /* 0x000000ff060a7208 */ /* 0x000fe20001000000 */
[-C--:B------:R-:W-:Y:S01]  /*74c0*/  FMUL.FTZ R65, R65, R165.reuse ;  /* 0x000000a541417220 */ /* 0x080fe20000410000 */
[----:B------:R-:W-:Y:S01]  /*74d0*/  FSEL R3, R3, RZ, P2 ;  /* 0x000000ff03037208 */ /* 0x000fe20001000000 */
[-C--:B------:R-:W-:Y:S01]  /*74e0*/  FMUL.FTZ R68, R68, R165.reuse ;  /* 0x000000a544447220 */ /* 0x080fe20000410000 */
[----:B------:R-:W-:Y:S01]  /*74f0*/  FMUL.FTZ R69, R69, R165 ;  /* 0x000000a545457220 */ /* 0x000fe20000410000 */
[----:B------:R-:W-:Y:S01]  /*7500*/  FADD.FTZ R10, -R10, R13 ;  /* 0x0000000d0a0a7221 */ /* 0x000fe20000010100 */
[----:B------:R-:W4:Y:S01]  /*7510*/  MUFU.EX2 R161, R161 ;  /* 0x000000a100a17308 */ /* 0x000f220000000800 */
[----:B---3--:R-:W-:Y:S01]  /*7520*/  FFMA.FTZ R173, R154, UR10, -R3 ;  /* 0x0000000a9aad7c23 */ /* 0x008fe20008010803 */
[----:B------:R-:W-:-:S02]  /*7530*/  @!P1 IMAD R154, R191, 0x40, R16 ;  /* 0x00000040bf9a9824 */ /* 0x000fc400078e0210 */
[----:B------:R-:W-:Y:S01]  /*7540*/  FMUL.FTZ R10, R10, UR10 ;  /* 0x0000000a0a0a7c20 */ /* 0x000fe20008410000 */
[--C-:B------:R-:W-:Y:S01]  /*7550*/  FFMA.FTZ R176, R155, UR10, -R3.reuse ;  /* 0x0000000a9bb07c23 */ /* 0x100fe20008010803 */
[--C-:B------:R-:W-:Y:S01]  /*7560*/  FFMA.FTZ R155, R158, UR10, -R3.reuse ;  /* 0x0000000a9e9b7c23 */ /* 0x100fe20008010803 */
[----:B------:R-:W-:Y:S01]  /*7570*/  FFMA.FTZ R159, R159, UR10, -R3 ;  /* 0x0000000a9f9f7c23 */ /* 0x000fe20008010803 */
[----:B------:R-:W-:Y:S01]  /*7580*/  @!P1 LEA R13, R154, UR42, 0x2 ;  /* 0x0000002a9a0d9c11 */ /* 0x000fe2000f8e10ff */
[----:B-----5:R-:W-:Y:S01]  /*7590*/  FADD.FTZ R154, R160, R181 ;  /* 0x000000b5a09a7221 */ /* 0x020fe20000010000 */
[----:B------:R-:W3:Y:S01]  /*75a0*/  MUFU.EX2 R168, R168 ;  /* 0x000000a800a87308 */ /* 0x000ee20000000800 */
[--C-:B------:R-:W-:Y:S01]  /*75b0*/  FFMA.FTZ R180, R162, UR10, -R3.reuse ;  /* 0x0000000aa2b47c23 */ /* 0x100fe20008010803 */
[--C-:B------:R-:W-:Y:S01]  /*75c0*/  FFMA.FTZ R191, R170, UR10, -R3.reuse ;  /* 0x0000000aaabf7c23 */ /* 0x100fe20008010803 */
[----:B-1----:R-:W-:Y:S01]  /*75d0*/  FADD.FTZ R193, R157, R154 ;  /* 0x0000009a9dc17221 */ /* 0x002fe20000010000 */
[--C-:B------:R-:W-:Y:S01]  /*75e0*/  FFMA.FTZ R163, R163, UR10, -R3.reuse ;  /* 0x0000000aa3a37c23 */ /* 0x100fe20008010803 */
[--C-:B------:R-:W-:Y:S01]  /*75f0*/  FFMA.FTZ R181, R166, UR10, -R3.reuse ;  /* 0x0000000aa6b57c23 */ /* 0x100fe20008010803 */
[----:B------:R-:W-:Y:S01]  /*7600*/  FFMA.FTZ R167, R167, UR10, -R3 ;  /* 0x0000000aa7a77c23 */ /* 0x000fe20008010803 */
[----:B--2---:R-:W-:Y:S01]  /*7610*/  FADD.FTZ R154, R164, R193 ;  /* 0x000000c1a49a7221 */ /* 0x004fe20000010000 */
[----:B------:R-:W1:Y:S01]  /*7620*/  MUFU.EX2 R169, R169 ;  /* 0x000000a900a97308 */ /* 0x000e620000000800 */
[--C-:B------:R-:W-:Y:S01]  /*7630*/  FFMA.FTZ R171, R171, UR10, -R3.reuse ;  /* 0x0000000aabab7c23 */ /* 0x100fe20008010803 */
[--C-:B------:R-:W-:Y:S01]  /*7640*/  FFMA.FTZ R174, R174, UR10, -R3.reuse ;  /* 0x0000000aaeae7c23 */ /* 0x100fe20008010803 */
[----:B----4-:R-:W-:Y:S01]  /*7650*/  FADD.FTZ R193, R161, R154 ;  /* 0x0000009aa1c17221 */ /* 0x010fe20000010000 */
[--C-:B------:R-:W-:Y:S01]  /*7660*/  FFMA.FTZ R175, R175, UR10, -R3.reuse ;  /* 0x0000000aafaf7c23 */ /* 0x100fe20008010803 */
[--C-:B------:R-:W-:Y:S01]  /*7670*/  FFMA.FTZ R178, R178, UR10, -R3.reuse ;  /* 0x0000000ab2b27c23 */ /* 0x100fe20008010803 */
[----:B------:R-:W-:Y:S01]  /*7680*/  FFMA.FTZ R179, R179, UR10, -R3 ;  /* 0x0000000ab3b37c23 */ /* 0x000fe20008010803 */
[----:B------:R-:W-:Y:S01]  /*7690*/  FADD.FTZ R193, R14, R193 ;  /* 0x000000c10ec17221 */ /* 0x000fe20000010000 */
[----:B------:R-:W-:Y:S01]  /*76a0*/  MUFU.EX2 R173, R173 ;  /* 0x000000ad00ad7308 */ /* 0x000fe20000000800 */
[--C-:B------:R-:W-:Y:S01]  /*76b0*/  FFMA.FTZ R182, R182, UR10, -R3.reuse ;  /* 0x0000000ab6b67c23 */ /* 0x100fe20008010803 */
[----:B------:R-:W-:Y:S01]  /*76c0*/  FFMA.FTZ R183, R183, UR10, -R3 ;  /* 0x0000000ab7b77c23 */ /* 0x000fe20008010803 */
[----:B---3--:R-:W-:Y:S01]  /*76d0*/  FADD.FTZ R158, R168, R193 ;  /* 0x000000c1a89e7221 */ /* 0x008fe20000010000 */
[----:B------:R-:W-:Y:S01]  /*76e0*/  F2FP.BF16.F32.PACK_AB R162, R14, R161 ;  /* 0x000000a10ea2723e */ /* 0x000fe200000010ff */
[----:B------:R2:W-:Y:S01]  /*76f0*/  @!P1 STS [R13+0x28800], R165 ;  /* 0x028800a50d009388 */ /* 0x0005e20000000800 */
[----:B------:R-:W-:Y:S01]  /*7700*/  F2FP.BF16.F32.PACK_AB R154, R20, R15 ;  /* 0x0000000f149a723e */ /* 0x000fe200000010ff */
[----:B------:R-:W-:Y:S01]  /*7710*/  FMUL.FTZ R72, R72, R165 ;  /* 0x000000a548487220 */ /* 0x000fe20000410000 */
[----:B------:R-:W3:Y:S01]  /*7720*/  MUFU.EX2 R10, R10 ;  /* 0x0000000a000a7308 */ /* 0x000ee20000000800 */
[----:B-1----:R-:W-:Y:S01]  /*7730*/  FADD.FTZ R3, R169, R158 ;  /* 0x0000009ea9037221 */ /* 0x002fe20000010000 */
[----:B------:R-:W-:Y:S01]  /*7740*/  F2FP.BF16.F32.PACK_AB R158, R160, R153 ;  /* 0x00000099a09e723e */ /* 0x000fe200000010ff */
[----:B------:R-:W-:Y:S01]  /*7750*/  FMUL.FTZ R73, R73, R165 ;  /* 0x000000a549497220 */ /* 0x000fe20000410000 */
[----:B------:R-:W-:Y:S01]  /*7760*/  F2FP.BF16.F32.PACK_AB R160, R164, R157 ;  /* 0x0000009da4a0723e */ /* 0x000fe200000010ff */
[-C--:B------:R-:W-:Y:S01]  /*7770*/  FMUL.FTZ R76, R76, R165.reuse ;  /* 0x000000a54c4c7220 */ /* 0x080fe20000410000 */
[----:B------:R-:W-:Y:S01]  /*7780*/  F2FP.BF16.F32.PACK_AB R164, R169, R168 ;  /* 0x000000a8a9a4723e */ /* 0x000fe200000010ff */
        /* <DEDUP_REMOVED lines=9> */
[----:B------:R-:W4:Y:S01]  /*7820*/  MUFU.EX2 R155, R155 ;  /* 0x0000009b009b7308 */ /* 0x000f220000000800 */
[----:B---3--:R-:W-:Y:S01]  /*7830*/  FFMA.FTZ R11, R10, R4, R173 ;  /* 0x000000040a0b7223 */ /* 0x008fe200000100ad */
[----:B------:R3:W-:Y:S01]  /*7840*/  @!P1 STS [R13+0x28820], R10 ;  /* 0x0288200a0d009388 */ /* 0x0007e20000000800 */
[-C--:B------:R-:W-:Y:S01]  /*7850*/  FMUL.FTZ R93, R93, R165.reuse ;  /* 0x000000a55d5d7220 */ /* 0x080fe20000410000 */
[-C--:B------:R-:W-:Y:S01]  /*7860*/  FMUL.FTZ R96, R96, R165.reuse ;  /* 0x000000a560607220 */ /* 0x080fe20000410000 */
[-C--:B------:R-:W-:Y:S01]  /*7870*/  FMUL.FTZ R97, R97, R165.reuse ;  /* 0x000000a561617220 */ /* 0x080fe20000410000 */
[-C--:B------:R-:W-:Y:S01]  /*7880*/  FMUL.FTZ R100, R100, R165.reuse ;  /* 0x000000a564647220 */ /* 0x080fe20000410000 */
[----:B------:R-:W-:Y:S01]  /*7890*/  FMUL.FTZ R101, R101, R165 ;  /* 0x000000a565657220 */ /* 0x000fe20000410000 */
[----:B------:R-:W5:Y:S01]  /*78a0*/  MUFU.EX2 R170, R159 ;  /* 0x0000009f00aa7308 */ /* 0x000f620000000800 */
[C---:B-1----:R-:W-:Y:S01]  /*78b0*/  FADD.FTZ R4, R176.reuse, R11 ;  /* 0x0000000bb0047221 */ /* 0x042fe20000010000 */
[----:B------:R-:W-:Y:S01]  /*78c0*/  F2FP.BF16.F32.PACK_AB R153, R176, R173 ;  /* 0x000000adb099723e */ /* 0x000fe200000010ff */
[-C--:B------:R-:W-:Y:S01]  /*78d0*/  FMUL.FTZ R104, R104, R165.reuse ;  /* 0x000000a568687220 */ /* 0x080fe20000410000 */
[-C--:B------:R-:W-:Y:S01]  /*78e0*/  FMUL.FTZ R105, R105, R165.reuse ;  /* 0x000000a569697220 */ /* 0x080fe20000410000 */
[-C--:B------:R-:W-:Y:S01]  /*78f0*/  FMUL.FTZ R108, R108, R165.reuse ;  /* 0x000000a56c6c7220 */ /* 0x080fe20000410000 */
[-C--:B------:R-:W-:Y:S01]  /*7900*/  FMUL.FTZ R109, R109, R165.reuse ;  /* 0x000000a56d6d7220 */ /* 0x080fe20000410000 */
[-C--:B------:R-:W-:Y:S01]  /*7910*/  FMUL.FTZ R112, R112, R165.reuse ;  /* 0x000000a570707220 */ /* 0x080fe20000410000 */
[----:B------:R-:W1:Y:S01]  /*7920*/  MUFU.EX2 R172, R172 ;  /* 0x000000ac00ac7308 */ /* 0x000e620000000800 */
        /* <DEDUP_REMOVED lines=10> */
[----:B------:R-:W-:Y:S01]  /*79d0*/  BAR.SYNC.DEFER_BLOCKING 0xf, 0x100 ;  /* 0x03c4000000007b1d */ /* 0x000fe20000010000 */
[-C--:B------:R-:W-:Y:S01]  /*79e0*/  FMUL.FTZ R125, R125, R165.reuse ;  /* 0x000000a57d7d7220 */ /* 0x080fe20000410000 */
[-C--:B------:R-:W-:Y:S01]  /*79f0*/  FMUL.FTZ R128, R128, R165.reuse ;  /* 0x000000a580807220 */ /* 0x080fe20000410000 */
[-C--:B------:R-:W-:Y:S01]  /*7a00*/  FMUL.FTZ R129, R129, R165.reuse ;  /* 0x000000a581817220 */ /* 0x080fe20000410000 */
[-C--:B------:R-:W-:Y:S01]  /*7a10*/  FMUL.FTZ R132, R132, R165.reuse ;  /* 0x000000a584847220 */ /* 0x080fe20000410000 */
[-C--:B------:R-:W-:Y:S01]  /*7a20*/  FMUL.FTZ R133, R133, R165.reuse ;  /* 0x000000a585857220 */ /* 0x080fe20000410000 */
[----:B------:R-:W5:Y:S01]  /*7a30*/  MUFU.EX2 R177, R177 ;  /* 0x000000b100b17308 */ /* 0x000f620000000800 */
[----:B-1----:R-:W-:Y:S01]  /*7a40*/  FADD.FTZ R20, R172, R3 ;  /* 0x00000003ac147221 */ /* 0x002fe20000010000 */
[-C--:B------:R-:W-:Y:S01]  /*7a50*/  FMUL.FTZ R136, R136, R165.reuse ;  /* 0x000000a588887220 */ /* 0x080fe20000410000 */
        /* <DEDUP_REMOVED lines=8> */
[----:B------:R-:W-:Y:S01]  /*7ae0*/  FMUL.FTZ R149, R149, R165 ;  /* 0x000000a595957220 */ /* 0x000fe20000410000 */
[-C--:B------:R-:W-:Y:S01]  /*7af0*/  FMUL.FTZ R26, R26, R10.reuse ;  /* 0x0000000a1a1a7220 */ /* 0x080fe20000410000 */
[-C--:B------:R-:W-:Y:S01]  /*7b00*/  FMUL.FTZ R27, R27, R10.reuse ;  /* 0x0000000a1b1b7220 */ /* 0x080fe20000410000 */
[-C--:B------:R-:W-:Y:S01]  /*7b10*/  FMUL.FTZ R30, R30, R10.reuse ;  /* 0x0000000a1e1e7220 */ /* 0x080fe20000410000 */
[----:B------:R-:W-:Y:S01]  /*7b20*/  FMUL.FTZ R31, R31, R10 ;  /* 0x0000000a1f1f7220 */ /* 0x000fe20000410000 */
[----:B------:R-:W4:Y:S01]  /*7b30*/  MUFU.EX2 R159, R181 ;  /* 0x000000b5009f7308 */ /* 0x000f220000000800 */
[C---:B-----5:R-:W-:Y:S01]  /*7b40*/  FADD.FTZ R3, R177.reuse, R20 ;  /* 0x00000014b1037221 */ /* 0x060fe20000010000 */
[----:B------:R-:W-:Y:S01]  /*7b50*/  F2FP.BF16.F32.PACK_AB R166, R177, R172 ;  /* 0x000000acb1a6723e */ /* 0x000fe200000010ff */
[----:B------:R3:W-:Y:S01]  /*7b60*/  STSM.16.M88.4 [R18+0x26800], R152 ;  /* 0x0268009812007844 */ /* 0x0007e20000000200 */
        /* <DEDUP_REMOVED lines=19> */
[-C--:B------:R-:W-:Y:S01]  /*7ca0*/  FMUL.FTZ R62, R62, R10.reuse ;  /* 0x0000000a3e3e7220 */ /* 0x080fe20000410000 */
[----:B------:R-:W4:Y:S01]  /*7cb0*/  MUFU.EX2 R20, R171 ;  /* 0x000000ab00147308 */ /* 0x000f220000000800 */
[C---:B-----5:R-:W-:Y:S01]  /*7cc0*/  FADD.FTZ R168, R14.reuse, R11 ;  /* 0x0000000b0ea87221 */ /* 0x060fe20000010000 */
[----:B------:R-:W-:Y:S01]  /*7cd0*/  F2FP.BF16.F32.PACK_AB R159, R14, R159 ;  /* 0x0000009f0e9f723e */ /* 0x000fe200000010ff */
[-C--:B------:R-:W-:Y:S01]  /*7ce0*/  FMUL.FTZ R63, R63, R10.reuse ;  /* 0x0000000a3f3f7220 */ /* 0x080fe20000410000 */
[-C--:B------:R-:W-:Y:S01]  /*7cf0*/  FMUL.FTZ R66, R66, R10.reuse ;  /* 0x0000000a42427220 */ /* 0x080fe20000410000 */
[-C--:B------:R-:W-:Y:S01]  /*7d00*/  FMUL.FTZ R67, R67, R10.reuse ;  /* 0x0000000a43437220 */ /* 0x080fe20000410000 */
[-C--:B------:R-:W-:Y:S01]  /*7d10*/  FMUL.FTZ R70, R70, R10.reuse ;  /* 0x0000000a46467220 */ /* 0x080fe20000410000 */
[----:B------:R3:W-:Y:S01]  /*7d20*/  STSM.16.M88.4 [R23], R156 ;  /* 0x0000009c17007844 */ /* 0x0007e20000000200 */
        /* <DEDUP_REMOVED lines=17> */
[----:B-----5:R-:W-:Y:S01]  /*7e40*/  FADD.FTZ R11, R163, R168 ;  /* 0x000000a8a30b7221 */ /* 0x020fe20000010000 */
[-C--:B------:R-:W-:Y:S01]  /*7e50*/  FMUL.FTZ R94, R94, R10.reuse ;  /* 0x0000000a5e5e7220 */ /* 0x080fe20000410000 */
[-C--:B------:R-:W-:Y:S01]  /*7e60*/  FMUL.FTZ R95, R95, R10.reuse ;  /* 0x0000000a5f5f7220 */ /* 0x080fe20000410000 */
[-C--:B------:R-:W-:Y:S01]  /*7e70*/  FMUL.FTZ R98, R98, R10.reuse ;  /* 0x0000000a62627220 */ /* 0x080fe20000410000 */
[-C--:B------:R-:W-:Y:S01]  /*7e80*/  FMUL.FTZ R99, R99, R10.reuse ;  /* 0x0000000a63637220 */ /* 0x080fe20000410000 */
[-C--:B------:R-:W-:Y:S01]  /*7e90*/  FMUL.FTZ R102, R102, R10.reuse ;  /* 0x0000000a66667220 */ /* 0x080fe20000410000 */
[-C--:B------:R-:W-:Y:S01]  /*7ea0*/  FMUL.FTZ R103, R103, R10.reuse ;  /* 0x0000000a67677220 */ /* 0x080fe20000410000 */
[----:B------:R-:W5:Y:S01]  /*7eb0*/  MUFU.EX2 R179, R179 ;  /* 0x000000b300b37308 */ /* 0x000f620000000800 */
[C---:B-1----:R-:W-:Y:S01]  /*7ec0*/  FADD.FTZ R11, R4.reuse, R11 ;  /* 0x0000000b040b7221 */ /* 0x042fe20000010000 */
[----:B------:R-:W-:Y:S01]  /*7ed0*/  F2FP.BF16.F32.PACK_AB R163, R4, R163 ;  /* 0x000000a304a3723e */ /* 0x000fe200000010ff */
[-C--:B------:R-:W-:Y:S01]  /*7ee0*/  FMUL.FTZ R106, R106, R10.reuse ;  /* 0x0000000a6a6a7220 */ /* 0x080fe20000410000 */
[-C--:B------:R-:W-:Y:S01]  /*7ef0*/  FMUL.FTZ R107, R107, R10.reuse ;  /* 0x0000000a6b6b7220 */ /* 0x080fe20000410000 */
[-C--:B------:R-:W-:Y:S01]  /*7f00*/  FMUL.FTZ R110, R110, R10.reuse ;  /* 0x0000000a6e6e7220 */ /* 0x080fe20000410000 */
[-C--:B------:R-:W-:Y:S01]  /*7f10*/  FMUL.FTZ R111, R111, R10.reuse ;  /* 0x0000000a6f6f7220 */ /* 0x080fe20000410000 */
[----:B------:R3:W-:Y:S01]  /*7f20*/  STSM.16.M88.4 [R19], R160 ;  /* 0x000000a013007844 */ /* 0x0007e20000000200 */
        /* <DEDUP_REMOVED lines=10> */
[----:B--2---:R-:W-:Y:S01]  /*7fd0*/  F2FP.BF16.F32.PACK_AB R165, R179, R178 ;  /* 0x000000b2b3a5723e */ /* 0x004fe200000010ff */
        /* <DEDUP_REMOVED lines=14> */
[C---:B----4-:R-:W-:Y:S01]  /*80c0*/  F2FP.BF16.F32.PACK_AB R167, R168.reuse, R167 ;  /* 0x000000a7a8a7723e */ /* 0x050fe200000010ff */
[----:B------:R-:W-:Y:S01]  /*80d0*/  FADD.FTZ R4, R168, R11 ;  /* 0x0000000ba8047221 */ /* 0x000fe20000010000 */
[----:B------:R-:W-:-:S03]  /*80e0*/  FMUL.FTZ R151, R151, R10 ;  /* 0x0000000a97977220 */ /* 0x000fc60000410000 */
[----:B------:R3:W-:Y:S01]  /*80f0*/  STSM.16.M88.4 [R22], R164 ;  /* 0x000000a416007844 */ /* 0x0007e20000000200 */
[----:B------:R-:W-:Y:S05]  /*8100*/  @!P0 BRA `(.L_x_4929) ;  /* 0x0000000000048947 */ /* 0x000fea0003800000 */
[----:B------:R-:W-:Y:S01]  /*8110*/  BPT.TRAP 0x1 ;  /* 0x000000040000795c */ /* 0x000fe20000300000 */
.L_x_4929:
[----:B------:R1:W2:Y:S01]  /*8120*/  SYNCS.PHASECHK.TRANS64.TRYWAIT P1, [UR21+0x28c50], R9 ;  /* 0x028c5009ff0075a7 */ /* 0x0002a20008020155 */
[----:B------:R-:W-:Y:S05]  /*8130*/  @!P0 BRA `(.L_x_4930) ;  /* 0x0000000000048947 */ /* 0x000fea0003800000 */
[----:B------:R-:W-:Y:S01]  /*8140*/  BPT.TRAP 0x1 ;  /* 0x000000040000795c */ /* 0x000fe20000300000 */
.L_x_4930:
[----:B--2---:R-:W-:Y:S05]  /*8150*/  @P1 BRA `(.L_x_4931) ;  /* 0x0000000000081947 */ /* 0x004fea0003800000 */
[----:B------:R-:W2:Y:S02]  /*8160*/  SYNCS.PHASECHK.TRANS64.TRYWAIT P1, [UR21+0x28c50], R9 ;  /* 0x028c5009ff0075a7 */ /* 0x000ea40008020155 */
[----:B--2---:R-:W-:Y:S05]  /*8170*/  @!P1 BRA `(.L_x_4932) ;  /* 0x000000bc00489947 */ /* 0x004fea0003800000 */
.L_x_4931:
        /* <DEDUP_REMOVED lines=34> */
.L_x_4933:
[----:B------:R-:W-:Y:S01]  /*83a0*/  UIADD3 UR21, UR21, 0x28c60, URZ ;  /* 0x00028c6015157890 */ /* 0x000fe2000fffe03f */
[C---:B------:R-:W-:Y:S01]  /*83b0*/  ISETP.GT.AND P1, PT, R12.reuse, UR20, PT ;  /* 0x000000140c007c0c */ /* 0x040fe2000bf24270 */
[----:B------:R-:W-:Y:S01]  /*83c0*/  UMOV UR26, UR38 ;  /* 0x00000026001a7c82 */ /* 0x000fe20008000000 */
[----:B------:R-:W-:Y:S01]  /*83d0*/  VIADD R12, R12, 0xffffffff ;  /* 0xffffffff0c0c7836 */ /* 0x000fe20000000000 */
[----:B------:R-:W-:Y:S01]  /*83e0*/  UPRMT UR21, UR40, 0x654, UR21 ;  /* 0x0000065428157896 */ /* 0x000fe20008000015 */
[----:B---3--:R-:W-:Y:S02]  /*83f0*/  IMAD.MOV.U32 R13, RZ, RZ, R6 ;  /* 0x000000ffff0d7224 */ /* 0x008fe400078e0006 */
[----:B------:R-:W-:-:S06]  /*8400*/  IMAD.MOV.U32 R14, RZ, RZ, R5 ;  /* 0x000000ffff0e7224 */ /* 0x000fcc00078e0005 */
[----:B------:R-:W-:Y:S01]  /*8410*/  SYNCS.ARRIVE.TRANS64.RED.A1T0 RZ, [UR21], RZ ;  /* 0x000000ffffff79a7 */ /* 0x000fe20008100415 */
[----:B------:R-:W-:Y:S05]  /*8420*/  @P1 BRA `(.L_x_4934) ;  /* 0xffffffdc000c1947 */ /* 0x000fea000383ffff */
.L_x_4915:
[----:B------:R-:W-:Y:S01]  /*8430*/  UISETP.NE.AND UP1, UPT, UR51, URZ, UPT ;  /* 0x0000003f3300728c */ /* 0x000fe2000bf25270 */
[----:B------:R-:W-:Y:S01]  /*8440*/  IADD3 R8, -R8, 0x1, RZ ;  /* 0x0000000108087810 */ /* 0x000fe20007ffe1ff */
[----:B------:R-:W-:Y:S02]  /*8450*/  UISETP.NE.AND UP0, UPT, UR50, URZ, UPT ;  /* 0x0000003f3200728c */ /* 0x000fe4000bf05270 */
[----:B------:R-:W-:Y:S02]  /*8460*/  UIADD3 UR14, UR44, 0x3f, URZ ;  /* 0x0000003f2c0e7890 */ /* 0x000fe4000fffe03f */
[----:B------:R-:W-:Y:S02]  /*8470*/  IMAD R7, R7, UR49, R8 ;  /* 0x0000003107077c24 */ /* 0x000fe4000f8e0208 */
[----:B------:R-:W-:-:S03]  /*8480*/  PLOP3.LUT P1, PT, PT, PT, UP0, 0x40, 0x0 ;  /* 0x000000000000781c */ /* 0x000fc60003f2e808 */
[----:B------:R-:W-:Y:S01]  /*8490*/  @UP1 ULDC UR6, c[0x0][0x44c] ;  /* 0x0001130000061ab9 */ /* 0x000fe20000000800 */
[----:B------:R-:W-:Y:S01]  /*84a0*/  @UP1 ULDC UR15, c[0x0][0x450] ;  /* 0x00011400000f1ab9 */ /* 0x000fe20000000800 */
[----:B------:R-:W-:-:S04]  /*84b0*/  UIMAD.WIDE.U32 UR6, UR14, UR6, URZ ;  /* 0x000000060e0672a5 */ /* 0x000fc8000f8e003f */
[----:B------:R-:W-:-:S06]  /*84c0*/  @UP1 USHF.R.U32.HI UR14, URZ, UR15, UR7 ;  /* 0x0000000f3f0e1299 */ /* 0x000fcc0008011607 */
[----:B------:R-:W-:-:S04]  /*84d0*/  VIADD R7, R7, UR14 ;  /* 0x0000000e07077c36 */ /* 0x000fc80008000000 */
[----:B------:R-:W-:Y:S01]  /*84e0*/  VIADD R8, R7, -UR11 ;  /* 0x8000000b07087c36 */ /* 0x000fe20008000000 */
[----:B------:R-:W-:Y:S06]  /*84f0*/  @P1 BRA `(.L_x_4935) ;  /* 0x0000000000441947 */ /* 0x000fec0003800000 */
[----:B------:R-:W-:-:S13]  /*8500*/  ISETP.GT.AND P1, PT, R7, -0x1, PT ;  /* 0xffffffff0700780c */ /* 0x000fda0003f24270 */
[----:B------:R-:W-:Y:S05]  /*8510*/  @P1 BRA `(.L_x_4936) ;  /* 0x0000000000201947 */ /* 0x000fea0003800000 */
[----:B------:R-:W3:Y:S01]  /*8520*/  LDC R14, c[0x0][0x9e4] ;  /* 0x00027900ff0e7b82 */ /* 0x000ee20000000800 */
[----:B------:R-:W-:Y:S02]  /*8530*/  LOP3.LUT R7, RZ, R7, RZ, 0x33, !PT ;  /* 0x00000007ff077212 */ /* 0x000fe400078e33ff */
[----:B---3--:R-:W-:-:S13]  /*8540*/  ISETP.NE.AND P1, PT, R14, 0x1, PT ;  /* 0x000000010e00780c */ /* 0x008fda0003f25270 */
[----:B--2---:R-:W2:Y:S02]  /*8550*/  @P1 LDC.64 R10, c[0x0][0x9e8] ;  /* 0x00027a00ff0a1b82 */ /* 0x004ea40000000a00 */
[----:B--2---:R-:W-:-:S05]  /*8560*/  @P1 IMAD.HI.U32 R10, R7, R10, RZ ;  /* 0x0000000a070a1227 */ /* 0x004fca00078e00ff */
[----:B------:R-:W-:-:S04]  /*8570*/  @P1 SHF.R.U32.HI R7, RZ, R11, R10 ;  /* 0x0000000bff071219 */ /* 0x000fc8000001160a */
[----:B------:R-:W-:Y:S01]  /*8580*/  LOP3.LUT R7, RZ, R7, RZ, 0x33, !PT ;  /* 0x00000007ff077212 */ /* 0x000fe200078e33ff */
[----:B------:R-:W-:Y:S06]  /*8590*/  BRA `(.L_x_4937) ;  /* 0x0000000000147947 */ /* 0x000fec0003800000 */
.L_x_4936:
[----:B------:R-:W3:Y:S02]  /*85a0*/  LDC R14, c[0x0][0x9e4] ;  /* 0x00027900ff0e7b82 */ /* 0x000ee40000000800 */
[----:B---3--:R-:W-:-:S13]  /*85b0*/  ISETP.NE.AND P1, PT, R14, 0x1, PT ;  /* 0x000000010e00780c */ /* 0x008fda0003f25270 */
[----:B--2---:R-:W2:Y:S02]  /*85c0*/  @P1 LDC.64 R10, c[0x0][0x9e8] ;  /* 0x00027a00ff0a1b82 */ /* 0x004ea40000000a00 */
[----:B--2---:R-:W-:-:S05]  /*85d0*/  @P1 IMAD.HI.U32 R10, R7, R10, RZ ;  /* 0x0000000a070a1227 */ /* 0x004fca00078e00ff */
[----:B------:R-:W-:-:S07]  /*85e0*/  @P1 SHF.R.U32.HI R7, RZ, R11, R10 ;  /* 0x0000000bff071219 */ /* 0x000fce000001160a */
.L_x_4937:
[----:B------:R-:W-:-:S05]  /*85f0*/  IMAD R7, R7, R14, RZ ;  /* 0x0000000e07077224 */ /* 0x000fca00078e02ff */
[----:B------:R-:W-:-:S07]  /*8600*/  VIMNMX R8, R8, R7, !PT ;  /* 0x0000000708087248 */ /* 0x000fce0007fe0100 */
.L_x_4935:
[----:B------:R-:W-:-:S05]  /*8610*/  VIADD R8, R8, 0x3f ;  /* 0x0000003f08087836 */ /* 0x000fca0000000000 */
[----:B------:R-:W-:-:S04]  /*8620*/  SHF.R.S32.HI R7, RZ, 0x1f, R8 ;  /* 0x0000001fff077819 */ /* 0x000fc80000011408 */
[----:B------:R-:W-:-:S04]  /*8630*/  LEA.HI R7, R7, R8, RZ, 0x6 ;  /* 0x0000000807077211 */ /* 0x000fc800078f30ff */
[----:B------:R-:W-:-:S04]  /*8640*/  SHF.R.S32.HI R7, RZ, 0x6, R7 ;  /* 0x00000006ff077819 */ /* 0x000fc80000011407 */
[----:B------:R-:W-:-:S04]  /*8650*/  VIMNMX R7, R7, UR47, !PT ;  /* 0x0000002f07077c48 */ /* 0x000fc8000ffe0100 */
[----:B------:R-:W-:-:S13]  /*8660*/  ISETP.GE.AND P1, PT, R12, R7, PT ;  /* 0x000000070c00720c */ /* 0x000fda0003f26270 */
[----:B------:R-:W-:Y:S05]  /*8670*/  @!P1 BRA `(.L_x_4938) ;  /* 0x0000001800389947 */ /* 0x000fea0003800000 */
[----:B------:R-:W-:Y:S01]  /*8680*/  IMAD.MOV.U32 R11, RZ, RZ, R6 ;  /* 0x000000ffff0b7224 */ /* 0x000fe200078e0006 */
[----:B------:R-:W-:Y:S01]  /*8690*/  UMOV UR22, UR38 ;  /* 0x0000002600167c82 */ /* 0x000fe20008000000 */
[----:B------:R-:W-:Y:S01]  /*86a0*/  IMAD.MOV.U32 R8, RZ, RZ, R5 ;  /* 0x000000ffff087224 */ /* 0x000fe200078e0005 */
[----:B------:R-:W-:-:S06]  /*86b0*/  ULDC UR20, c[0x0][0x988] ;  /* 0x0002620000147ab9 */ /* 0x000fcc0000000800 */
.L_x_4949:
[----:B------:R-:W-:Y:S01]  /*86c0*/  UIADD3 UR38, UR22, 0x1, URZ ;  /* 0x0000000116267890 */ /* 0x000fe2000fffe03f */
[C---:B------:R-:W-:Y:S01]  /*86d0*/  ISETP.GT.AND P1, PT, R12.reuse, R7, PT ;  /* 0x000000070c00720c */ /* 0x040fe20003f24270 */
[----:B------:R-:W-:Y:S02]  /*86e0*/  VIADD R12, R12, 0xffffffff ;  /* 0xffffffff0c0c7836 */ /* 0x000fe40000000000 */
[----:B------:R-:W-:-:S04]  /*86f0*/  UISETP.NE.AND UP0, UPT, UR38, 0x2, UPT ;  /* 0x000000022600788c */ /* 0x000fc8000bf05270 */
[----:B------:R-:W-:Y:S02]  /*8700*/  USEL UR6, URZ, 0x1, UP0 ;  /* 0x000000013f067887 */ /* 0x000fe40008000000 */
[----:B------:R-:W-:Y:S02]  /*8710*/  USEL UR38, UR38, URZ, UP0 ;  /* 0x0000003f26267287 */ /* 0x000fe40008000000 */
[----:B------:R-:W-:Y:S01]  /*8720*/  ULOP3.LUT UR37, UR37, UR6, URZ, 0x3c, !UPT ;  /* 0x0000000625257292 */ /* 0x000fe2000f8e3c3f */
[----:B---3--:R-:W-:Y:S11]  /*8730*/  @!P0 BRA `(.L_x_4939) ;  /* 0x0000000000048947 */ /* 0x008ff60003800000 */
[----:B------:R-:W-:Y:S01]  /*8740*/  BPT.TRAP 0x1 ;  /* 0x000000040000795c */ /* 0x000fe20000300000 */
.L_x_4939:
[----:B------:R-:W-:Y:S01]  /*8750*/  ULEA UR21, UR38, UR42, 0x3 ;  /* 0x0000002a26157291 */ /* 0x000fe2000f8e183f */
[----:B012---:R-:W-:-:S05]  /*8760*/  IMAD.U32 R9, RZ, RZ, UR37 ;  /* 0x00000025ff097e24 */ /* 0x007fca000f8e00ff */
[----:B------:R-:W-:-:S04]  /*8770*/  SHF.L.U32 R9, R9, 0x1f, RZ ;  /* 0x0000001f09097819 */ /* 0x000fc800000006ff */
[----:B------:R0:W1:Y:S01]  /*8780*/  SYNCS.PHASECHK.TRANS64.TRYWAIT P2, [UR21+0x28c30], R9 ;  /* 0x028c3009ff0075a7 */ /* 0x0000620008040155 */
[----:B------:R-:W-:Y:S05]  /*8790*/  @!P0 BRA `(.L_x_4940) ;  /* 0x0000000000048947 */ /* 0x000fea0003800000 */
[----:B------:R-:W-:Y:S01]  /*87a0*/  BPT.TRAP 0x1 ;  /* 0x000000040000795c */ /* 0x000fe20000300000 */
.L_x_4940:
[----:B-1----:R-:W-:Y:S05]  /*87b0*/  @P2 BRA `(.L_x_4941) ;  /* 0x0000000000082947 */ /* 0x002fea0003800000 */
[----:B------:R-:W1:Y:S02]  /*87c0*/  SYNCS.PHASECHK.TRANS64.TRYWAIT P2, [UR21+0x28c30], R9 ;  /* 0x028c3009ff0075a7 */ /* 0x000e640008040155 */
[----:B-1----:R-:W-:Y:S05]  /*87d0*/  @!P2 BRA `(.L_x_4942) ;  /* 0x000000b400c8a947 */ /* 0x002fea0003800000 */
.L_x_4941:
        /* <DEDUP_REMOVED lines=23> */
.L_x_4943:
[----:B-1----:R-:W-:Y:S01]  /*8950*/  FMNMX.FTZ R6, R152, R8, !PT ;  /* 0x0000000898067209 */ /* 0x002fe20007810000 */
[----:B------:R-:W-:Y:S01]  /*8960*/  UMOV UR10, UR20 ;  /* 0x00000014000a7c82 */ /* 0x000fe20008000000 */
[----:B------:R-:W-:Y:S02]  /*8970*/  UIADD3 UR6, UR21, 0x28c40, URZ ;  /* 0x00028c4015067890 */ /* 0x000fe4000fffe03f */
[----:B------:R-:W-:Y:S02]  /*8980*/  FMNMX.FTZ R5, R153, R6, !PT ;  /* 0x0000000699057209 */ /* 0x000fe40007810000 */
[----:B------:R-:W-:Y:S02]  /*8990*/  UPRMT UR6, UR40, 0x654, UR6 ;  /* 0x0000065428067896 */ /* 0x000fe40008000006 */
[----:B------:R-:W-:-:S04]  /*89a0*/  FMNMX.FTZ R6, R156, R5, !PT ;  /* 0x000000059c067209 */ /* 0x000fc80007810000 */
[----:B------:R-:W-:-:S03]  /*89b0*/  FMNMX.FTZ R5, R157, R6, !PT ;  /* 0x000000069d057209 */ /* 0x000fc60007810000 */
[----:B------:R-:W-:Y:S01]  /*89c0*/  SYNCS.ARRIVE.TRANS64.RED.A1T0 RZ, [UR6], RZ ;  /* 0x000000ffffff79a7 */ /* 0x000fe20008100406 */
        /* <DEDUP_REMOVED lines=13> */
[----:B------:R-:W1:Y:S02]  /*8aa0*/  SHFL.BFLY PT, R5, R10, 0x2, 0x1f ;  /* 0x0c401f000a057f89 */ /* 0x000e6400000e0000 */
[----:B-1----:R-:W-:Y:S02]  /*8ab0*/  FMNMX.FTZ R14, R10, R5, !PT ;  /* 0x000000050a0e7209 */ /* 0x002fe40007810000 */
[----:B------:R-:W-:-:S03]  /*8ac0*/  FMNMX.FTZ R5, R155, R6, !PT ;  /* 0x000000069b057209 */ /* 0x000fc60007810000 */
[----:B------:R-:W1:Y:S01]  /*8ad0*/  SHFL.BFLY PT, R13, R14, 0x1, 0x1f ;  /* 0x0c201f000e0d7f89 */ /* 0x000e6200000e0000 */
[----:B------:R-:W-:-:S04]  /*8ae0*/  FMNMX.FTZ R6, R158, R5, !PT ;  /* 0x000000059e067209 */ /* 0x000fc80007810000 */
[----:B------:R-:W-:-:S04]  /*8af0*/  FMNMX.FTZ R5, R159, R6, !PT ;  /* 0x000000069f057209 */ /* 0x000fc80007810000 */
[----:B------:R-:W-:Y:S02]  /*8b00*/  FMNMX.FTZ R6, R162, R5, !PT ;  /* 0x00000005a2067209 */ /* 0x000fe40007810000 */
[----:B-1----:R-:W-:Y:S02]  /*8b10*/  FMNMX.FTZ R5, R14, R13, !PT ;  /* 0x0000000d0e057209 */ /* 0x002fe40007810000 */
[----:B------:R-:W-:-:S03]  /*8b20*/  FMNMX.FTZ R13, R163, R6, !PT ;  /* 0x00000006a30d7209 */ /* 0x000fc60007810000 */
[C---:B------:R-:W-:Y:S01]  /*8b30*/  FMUL.FTZ R191, R5.reuse, UR10 ;  /* 0x0000000a05bf7c20 */ /* 0x040fe20008410000 */
[----:B------:R-:W-:Y:S01]  /*8b40*/  FMNMX.FTZ R6, R166, R13, !PT ;  /* 0x0000000da6067209 */ /* 0x000fe20007810000 */
[----:B------:R-:W-:Y:S02]  /*8b50*/  FADD.FTZ R8, -R5, R8 ;  /* 0x0000000805087221 */ /* 0x000fe40000010100 */
[--C-:B------:R-:W-:Y:S01]  /*8b60*/  FFMA.FTZ R21, R165, UR10, -R191.reuse ;  /* 0x0000000aa5157c23 */ /* 0x100fe200080108bf */
[----:B------:R-:W-:Y:S01]  /*8b70*/  FMNMX.FTZ R13, R167, R6, !PT ;  /* 0x00000006a70d7209 */ /* 0x000fe20007810000 */
[--C-:B------:R-:W-:Y:S01]  /*8b80*/  FFMA.FTZ R165, R173, UR10, -R191.reuse ;  /* 0x0000000aada57c23 */ /* 0x100fe200080108bf */
[----:B------:R-:W-:Y:S01]  /*8b90*/  FMUL.FTZ R8, R8, UR10 ;  /* 0x0000000a08087c20 */ /* 0x000fe20008410000 */
        /* <DEDUP_REMOVED lines=8> */
[----:B------:R-:W1:Y:S01]  /*8c20*/  MUFU.EX2 R8, R8 ;  /* 0x0000000800087308 */ /* 0x000e620000000800 */
[----:B------:R-:W-:Y:S01]  /*8c30*/  FMNMX.FTZ R6, R174, R15, !PT ;  /* 0x0000000fae067209 */ /* 0x000fe20007810000 */
[--C-:B------:R-:W-:Y:S01]  /*8c40*/  FFMA.FTZ R10, R156, UR10, -R191.reuse ;  /* 0x0000000a9c0a7c23 */ /* 0x100fe200080108bf */
[--C-:B------:R-:W-:Y:S01]  /*8c50*/  FFMA.FTZ R156, R160, UR10, -R191.reuse ;  /* 0x0000000aa09c7c23 */ /* 0x100fe200080108bf */
[--C-:B------:R-:W-:Y:S01]  /*8c60*/  FFMA.FTZ R160, R168, UR10, -R191.reuse ;  /* 0x0000000aa8a07c23 */ /* 0x100fe200080108bf */
[----:B------:R-:W-:Y:S01]  /*8c70*/  FMNMX.FTZ R15, R175, R6, !PT ;  /* 0x00000006af0f7209 */ /* 0x000fe20007810000 */
[--C-:B------:R-:W-:Y:S01]  /*8c80*/  FFMA.FTZ R168, R180, UR10, -R191.reuse ;  /* 0x0000000ab4a87c23 */ /* 0x100fe200080108bf */
[----:B------:R-:W-:Y:S01]  /*8c90*/  FFMA.FTZ R181, R181, UR10, -R191 ;  /* 0x0000000ab5b57c23 */ /* 0x000fe200080108bf */
[----:B------:R-:W2:Y:S01]  /*8ca0*/  MUFU.EX2 R13, R13 ;  /* 0x0000000d000d7308 */ /* 0x000ea20000000800 */
[----:B------:R-:W-:-:S04]  /*8cb0*/  FMNMX.FTZ R6, R178, R15, !PT ;  /* 0x0000000fb2067209 */ /* 0x000fc80007810000 */
[----:B------:R-:W-:-:S03]  /*8cc0*/  FMNMX.FTZ R15, R179, R6, !PT ;  /* 0x00000006b30f7209 */ /* 0x000fc60007810000 */
[----:B------:R-:W3:Y:S01]  /*8cd0*/  MUFU.EX2 R152, R152 ;  /* 0x0000009800987308 */ /* 0x000ee20000000800 */
[----:B------:R-:W-:Y:S01]  /*8ce0*/  FMNMX.FTZ R6, R182, R15, !PT ;  /* 0x0000000fb6067209 */ /* 0x000fe20007810000 */
[--C-:B------:R-:W-:Y:S01]  /*8cf0*/  FFMA.FTZ R15, R161, UR10, -R191.reuse ;  /* 0x0000000aa10f7c23 */ /* 0x100fe200080108bf */
[--C-:B------:R-:W-:Y:S01]  /*8d00*/  FFMA.FTZ R161, R169, UR10, -R191.reuse ;  /* 0x0000000aa9a17c23 */ /* 0x100fe200080108bf */
[----:B------:R-:W-:Y:S01]  /*8d10*/  FFMA.FTZ R169, R177, UR10, -R191 ;  /* 0x0000000ab1a97c23 */ /* 0x000fe200080108bf */
[----:B------:R-:W-:Y:S01]  /*8d20*/  FMNMX.FTZ R6, R183, R6, !PT ;  /* 0x00000006b7067209 */ /* 0x000fe20007810000 */
[-C--:B-1----:R-:W-:Y:S01]  /*8d30*/  FMUL.FTZ R24, R24, R8.reuse ;  /* 0x0000000818187220 */ /* 0x082fe20000410000 */
[-C--:B------:R-:W-:Y:S01]  /*8d40*/  FMUL.FTZ R25, R25, R8.reuse ;  /* 0x0000000819197220 */ /* 0x080fe20000410000 */
[----:B------:R-:W-:Y:S01]  /*8d50*/  MUFU.EX2 R10, R10 ;  /* 0x0000000a000a7308 */ /* 0x000fe20000000800 */
[-C--:B------:R-:W-:Y:S01]  /*8d60*/  FMUL.FTZ R28, R28, R8.reuse ;  /* 0x000000081c1c7220 */ /* 0x080fe20000410000 */
[----:B------:R-:W1:Y:S01]  /*8d70*/  SHFL.BFLY PT, R157, R6, 0x2, 0x1f ;  /* 0x0c401f00069d7f89 */ /* 0x000e6200000e0000 */
        /* <DEDUP_REMOVED lines=23> */
[----:B-1----:R-:W-:Y:S01]  /*8ef0*/  FMNMX.FTZ R157, R6, R157, !PT ;  /* 0x0000009d069d7209 */ /* 0x002fe20007810000 */
[-C--:B------:R-:W-:Y:S01]  /*8f00*/  FMUL.FTZ R69, R69, R8.reuse ;  /* 0x0000000845457220 */ /* 0x080fe20000410000 */
[-C--:B------:R-:W-:Y:S01]  /*8f10*/  FMUL.FTZ R72, R72, R8.reuse ;  /* 0x0000000848487220 */ /* 0x080fe20000410000 */
[-C--:B------:R-:W-:Y:S01]  /*8f20*/  FMUL.FTZ R73, R73, R8.reuse ;  /* 0x0000000849497220 */ /* 0x080fe20000410000 */
[-C--:B------:R-:W-:Y:S01]  /*8f30*/  FMUL.FTZ R76, R76, R8.reuse ;  /* 0x000000084c4c7220 */ /* 0x080fe20000410000 */
[----:B------:R-:W1:Y:S01]  /*8f40*/  SHFL.BFLY PT, R6, R157, 0x1, 0x1f ;  /* 0x0c201f009d067f89 */ /* 0x000e6200000e0000 */
        /* <DEDUP_REMOVED lines=23> */
[----:B-1----:R-:W-:Y:S01]  /*90c0*/  FMNMX.FTZ R6, R157, R6, !PT ;  /* 0x000000069d067209 */ /* 0x002fe20007810000 */
[----:B------:R-:W-:Y:S01]  /*90d0*/  MUFU.EX2 R161, R161 ;  /* 0x000000a100a17308 */ /* 0x000fe20000000800 */
[-C--:B------:R-:W-:Y:S01]  /*90e0*/  FMUL.FTZ R117, R117, R8.reuse ;  /* 0x0000000875757220 */ /* 0x080fe20000410000 */
[-C--:B------:R-:W-:Y:S01]  /*90f0*/  FMUL.FTZ R120, R120, R8.reuse ;  /* 0x0000000878787220 */ /* 0x080fe20000410000 */
[-C--:B------:R-:W-:Y:S01]  /*9100*/  FMUL.FTZ R121, R121, R8.reuse ;  /* 0x0000000879797220 */ /* 0x080fe20000410000 */
[----:B------:R-:W-:Y:S01]  /*9110*/  FADD.FTZ R157, -R6, R11 ;  /* 0x0000000b069d7221 */ /* 0x000fe20000010100 */
[-C--:B------:R-:W-:Y:S01]  /*9120*/  FMUL.FTZ R124, R124, R8.reuse ;  /* 0x000000087c7c7220 */ /* 0x080fe20000410000 */
[-C--:B------:R-:W-:Y:S01]  /*9130*/  FMUL.FTZ R125, R125, R8.reuse ;  /* 0x000000087d7d7220 */ /* 0x080fe20000410000 */
[-C--:B------:R-:W-:Y:S01]  /*9140*/  FMUL.FTZ R128, R128, R8.reuse ;  /* 0x0000000880807220 */ /* 0x080fe20000410000 */
[----:B------:R-:W-:Y:S01]  /*9150*/  FMUL.FTZ R173, R157, UR10 ;  /* 0x0000000a9dad7c20 */ /* 0x000fe20008410000 */
[----:B------:R-:W-:Y:S01]  /*9160*/  FMUL.FTZ R157, R6, UR10 ;  /* 0x0000000a069d7c20 */ /* 0x000fe20008410000 */
[----:B------:R-:W-:Y:S01]  /*9170*/  MUFU.EX2 R20, R20 ;  /* 0x0000001400147308 */ /* 0x000fe20000000800 */
[-C--:B------:R-:W-:Y:S01]  /*9180*/  FMUL.FTZ R129, R129, R8.reuse ;  /* 0x0000000881817220 */ /* 0x080fe20000410000 */
[----:B------:R-:W-:Y:S01]  /*9190*/  FMUL.FTZ R132, R132, R8 ;  /* 0x0000000884847220 */ /* 0x000fe20000410000 */
[--C-:B------:R-:W-:Y:S01]  /*91a0*/  FFMA.FTZ R172, R154, UR10, -R157.reuse ;  /* 0x0000000a9aac7c23 */ /* 0x100fe2000801089d */
[--C-:B------:R-:W-:Y:S01]  /*91b0*/  FFMA.FTZ R176, R163, UR10, -R157.reuse ;  /* 0x0000000aa3b07c23 */ /* 0x100fe2000801089d */
[----:B------:R-:W-:Y:S01]  /*91c0*/  FFMA.FTZ R163, R167, UR10, -R157 ;  /* 0x0000000aa7a37c23 */ /* 0x000fe2000801089d */
[----:B------:R-:W-:-:S02]  /*91d0*/  IMAD.MOV R167, RZ, RZ, -R17 ;  /* 0x000000ffffa77224 */ /* 0x000fc400078e0a11 */
[--C-:B------:R-:W-:Y:S01]  /*91e0*/  FFMA.FTZ R155, R155, UR10, -R157.reuse ;  /* 0x0000000a9b9b7c23 */ /* 0x100fe2000801089d */
[----:B------:R-:W-:Y:S01]  /*91f0*/  MUFU.EX2 R173, R173 ;  /* 0x000000ad00ad7308 */ /* 0x000fe20000000800 */
[--C-:B------:R-:W-:Y:S01]  /*9200*/  FFMA.FTZ R158, R158, UR10, -R157.reuse ;  /* 0x0000000a9e9e7c23 */ /* 0x100fe2000801089d */
[--C-:B------:R-:W-:Y:S01]  /*9210*/  FFMA.FTZ R177, R159, UR10, -R157.reuse ;  /* 0x0000000a9fb17c23 */ /* 0x100fe2000801089d */
[----:B------:R-:W-:Y:S01]  /*9220*/  ISETP.NE.AND P2, PT, R2, R167, PT ;  /* 0x000000a70200720c */ /* 0x000fe20003f45270 */
[--C-:B------:R-:W-:Y:S01]  /*9230*/  FFMA.FTZ R159, R162, UR10, -R157.reuse ;  /* 0x0000000aa29f7c23 */ /* 0x100fe2000801089d */
[--C-:B------:R-:W-:Y:S01]  /*9240*/  FFMA.FTZ R167, R171, UR10, -R157.reuse ;  /* 0x0000000aaba77c23 */ /* 0x100fe2000801089d */
[----:B------:R-:W-:Y:S02]  /*9250*/  IMAD.U32 R171, RZ, RZ, UR22 ;  /* 0x00000016ffab7e24 */ /* 0x000fe4000f8e00ff */
[--C-:B------:R-:W-:Y:S01]  /*9260*/  FFMA.FTZ R162, R166, UR10, -R157.reuse ;  /* 0x0000000aa6a27c23 */ /* 0x100fe2000801089d */
[----:B------:R-:W1:Y:S01]  /*9270*/  MUFU.EX2 R172, R172 ;  /* 0x000000ac00ac7308 */ /* 0x000e620000000800 */
[--C-:B------:R-:W-:Y:S01]  /*9280*/  FFMA.FTZ R166, R170, UR10, -R157.reuse ;  /* 0x0000000aaaa67c23 */ /* 0x100fe2000801089d */
[--C-:B------:R-:W-:Y:S01]  /*9290*/  FFMA.FTZ R179, R179, UR10, -R157.reuse ;  /* 0x0000000ab3b37c23 */ /* 0x100fe2000801089d */
[--C-:B------:R-:W-:Y:S01]  /*92a0*/  FFMA.FTZ R182, R182, UR10, -R157.reuse ;  /* 0x0000000ab6b67c23 */ /* 0x100fe2000801089d */
[----:B------:R-:W-:Y:S01]  /*92b0*/  FFMA.FTZ R183, R183, UR10, -R157 ;  /* 0x0000000ab7b77c23 */ /* 0x000fe2000801089d */
[-C--:B------:R-:W-:Y:S01]  /*92c0*/  FMUL.FTZ R133, R133, R8.reuse ;  /* 0x0000000885857220 */ /* 0x080fe20000410000 */
[-C--:B------:R-:W-:Y:S01]  /*92d0*/  FMUL.FTZ R136, R136, R8.reuse ;  /* 0x0000000888887220 */ /* 0x080fe20000410000 */
[----:B------:R-:W-:Y:S01]  /*92e0*/  FMUL.FTZ R137, R137, R8 ;  /* 0x0000000889897220 */ /* 0x000fe20000410000 */
[----:B------:R-:W4:Y:S01]  /*92f0*/  MUFU.EX2 R155, R155 ;  /* 0x0000009b009b7308 */ /* 0x000f220000000800 */
[----:B------:R-:W-:-:S02]  /*9300*/  @!P2 IMAD R154, R171, 0x40, R16 ;  /* 0x00000040ab9aa824 */ /* 0x000fc400078e0210 */
[----:B--2---:R-:W-:Y:S01]  /*9310*/  FFMA.FTZ R171, R8, R3, R13 ;  /* 0x0000000308ab7223 */ /* 0x004fe2000001000d */
[----:B------:R-:W-:Y:S01]  /*9320*/  FFMA.FTZ R3, R174, UR10, -R157 ;  /* 0x0000000aae037c23 */ /* 0x000fe2000801089d */
[-C--:B------:R-:W-:Y:S01]  /*9330*/  FMUL.FTZ R140, R140, R8.reuse ;  /* 0x000000088c8c7220 */ /* 0x080fe20000410000 */
[----:B------:R-:W-:Y:S01]  /*9340*/  FMUL.FTZ R141, R141, R8 ;  /* 0x000000088d8d7220 */ /* 0x000fe20000410000 */
[C---:B---3--:R-:W-:Y:S01]  /*9350*/  FADD.FTZ R171, R152.reuse, R171 ;  /* 0x000000ab98ab7221 */ /* 0x048fe20000010000 */
[----:B------:R-:W-:Y:S01]  /*9360*/  F2FP.BF16.F32.PACK_AB R152, R152, R13 ;  /* 0x0000000d9898723e */ /* 0x000fe200000010ff */
[----:B------:R-:W2:Y:S01]  /*9370*/  MUFU.EX2 R158, R158 ;  /* 0x0000009e009e7308 */ /* 0x000ea20000000800 */
[----:B-1----:R-:W-:Y:S01]  /*9380*/  FFMA.FTZ R170, R173, R4, R172 ;  /* 0x00000004adaa7223 */ /* 0x002fe200000100ac */
[----:B------:R-:W-:Y:S01]  /*9390*/  FFMA.FTZ R4, R175, UR10, -R157 ;  /* 0x0000000aaf047c23 */ /* 0x000fe2000801089d */
[----:B------:R-:W-:Y:S01]  /*93a0*/  FADD.FTZ R174, R10, R171 ;  /* 0x000000ab0aae7221 */ /* 0x000fe20000010000 */
[-C--:B------:R-:W-:Y:S01]  /*93b0*/  FMUL.FTZ R144, R144, R8.reuse ;  /* 0x0000000890907220 */ /* 0x080fe20000410000 */
[-C--:B------:R-:W-:Y:S01]  /*93c0*/  FMUL.FTZ R145, R145, R8.reuse ;  /* 0x0000000891917220 */ /* 0x080fe20000410000 */
[-C--:B------:R-:W-:Y:S01]  /*93d0*/  FMUL.FTZ R148, R148, R8.reuse ;  /* 0x0000000894947220 */ /* 0x080fe20000410000 */
[----:B------:R-:W-:Y:S01]  /*93e0*/  FADD.FTZ R171, R153, R174 ;  /* 0x000000ae99ab7221 */ /* 0x000fe20000010000 */
[----:B------:R-:W1:Y:S01]  /*93f0*/  MUFU.EX2 R177, R177 ;  /* 0x000000b100b17308 */ /* 0x000e620000000800 */
[----:B----4-:R-:W-:Y:S01]  /*9400*/  FADD.FTZ R175, R155, R170 ;  /* 0x000000aa9baf7221 */ /* 0x010fe20000010000 */
[----:B------:R-:W-:Y:S01]  /*9410*/  FFMA.FTZ R170, R178, UR10, -R157 ;  /* 0x0000000ab2aa7c23 */ /* 0x000fe2000801089d */
[----:B------:R-:W-:Y:S01]  /*9420*/  FADD.FTZ R174, R156, R171 ;  /* 0x000000ab9cae7221 */ /* 0x000fe20000010000 */
[----:B------:R-:W-:Y:S01]  /*9430*/  @!P2 LEA R157, R154, UR42, 0x2 ;  /* 0x0000002a9a9dac11 */ /* 0x000fe2000f8e10ff */
[----:B------:R-:W-:Y:S01]  /*9440*/  FMUL.FTZ R149, R149, R8 ;  /* 0x0000000895957220 */ /* 0x000fe20000410000 */
[C---:B------:R-:W-:Y:S01]  /*9450*/  F2FP.BF16.F32.PACK_AB R156, R15.reuse, R156 ;  /* 0x0000009c0f9c723e */ /* 0x040fe200000010ff */
[-C--:B------:R-:W-:Y:S01]  /*9460*/  FMUL.FTZ R26, R26, R173.reuse ;  /* 0x000000ad1a1a7220 */ /* 0x080fe20000410000 */
[----:B------:R-:W3:Y:S01]  /*9470*/  MUFU.EX2 R159, R159 ;  /* 0x0000009f009f7308 */ /* 0x000ee20000000800 */
[----:B--2---:R-:W-:Y:S01]  /*9480*/  FADD.FTZ R178, R158, R175 ;  /* 0x000000af9eb27221 */ /* 0x004fe20000010000 */
[----:B------:R-:W-:Y:S01]  /*9490*/  FADD.FTZ R175, R15, R174 ;  /* 0x000000ae0faf7221 */ /* 0x000fe20000010000 */
[----:B------:R-:W-:Y:S01]  /*94a0*/  @!P2 STS [R157+0x28800], R8 ;  /* 0x028800089d00a388 */ /* 0x000fe20000000800 */
[-C--:B------:R-:W-:Y:S01]  /*94b0*/  FMUL.FTZ R27, R27, R173.reuse ;  /* 0x000000ad1b1b7220 */ /* 0x080fe20000410000 */
[-C--:B------:R-:W-:Y:S01]  /*94c0*/  FMUL.FTZ R30, R30, R173.reuse ;  /* 0x000000ad1e1e7220 */ /* 0x080fe20000410000 */
[----:B------:R-:W-:Y:S01]  /*94d0*/  FADD.FTZ R154, R14, R175 ;  /* 0x000000af0e9a7221 */ /* 0x000fe20000010000 */
[----:B------:R2:W-:Y:S01]  /*94e0*/  @!P2 STS [R157+0x28820], R173 ;  /* 0x028820ad9d00a388 */ /* 0x0005e20000000800 */
[----:B------:R-:W4:Y:S01]  /*94f0*/  MUFU.EX2 R176, R176 ;  /* 0x000000b000b07308 */ /* 0x000f220000000800 */
[----:B-1----:R-:W-:Y:S01]  /*9500*/  FADD.FTZ R178, R177, R178 ;  /* 0x000000b2b1b27221 */ /* 0x002fe20000010000 */
[----:B------:R-:W-:Y:S01]  /*9510*/  FADD.FTZ R13, R21, R154 ;  /* 0x0000009a150d7221 */ /* 0x000fe20000010000 */
[----:B------:R-:W-:Y:S01]  /*9520*/  F2FP.BF16.F32.PACK_AB R154, R153, R10 ;  /* 0x0000000a999a723e */ /* 0x000fe200000010ff */
[-C--:B------:R-:W-:Y:S01]  /*9530*/  FMUL.FTZ R31, R31, R173.reuse ;  /* 0x000000ad1f1f7220 */ /* 0x080fe20000410000 */
[----:B------:R-:W-:Y:S01]  /*9540*/  F2FP.BF16.F32.PACK_AB R153, R155, R172 ;  /* 0x000000ac9b99723e */ /* 0x000fe200000010ff */
[----:B------:R-:W-:Y:S01]  /*9550*/  FADD.FTZ R10, R160, R13 ;  /* 0x0000000da00a7221 */ /* 0x000fe20000010000 */
[----:B------:R-:W-:Y:S01]  /*9560*/  F2FP.BF16.F32.PACK_AB R155, R177, R158 ;  /* 0x0000009eb19b723e */ /* 0x000fe200000010ff */
[----:B------:R-:W1:Y:S01]  /*9570*/  MUFU.EX2 R162, R162 ;  /* 0x000000a200a27308 */ /* 0x000e620000000800 */
[----:B---3--:R-:W-:Y:S01]  /*9580*/  FADD.FTZ R171, R159, R178 ;  /* 0x000000b29fab7221 */ /* 0x008fe20000010000 */
[----:B------:R-:W-:Y:S01]  /*9590*/  BAR.SYNC.DEFER_BLOCKING 0xf, 0x100 ;  /* 0x03c4000000007b1d */ /* 0x000fe20000010000 */
[----:B------:R-:W-:Y:S01]  /*95a0*/  FADD.FTZ R13, R161, R10 ;  /* 0x0000000aa10d7221 */ /* 0x000fe20000010000 */
[----:B------:R-:W-:Y:S01]  /*95b0*/  F2FP.BF16.F32.PACK_AB R158, R21, R14 ;  /* 0x0000000e159e723e */ /* 0x000fe200000010ff */
[----:B------:R-:W-:Y:S01]  /*95c0*/  FMUL.FTZ R34, R34, R173 ;  /* 0x000000ad22227220 */ /* 0x000fe20000410000 */
[----:B------:R-:W-:Y:S01]  /*95d0*/  F2FP.BF16.F32.PACK_AB R160, R161, R160 ;  /* 0x000000a0a1a0723e */ /* 0x000fe200000010ff */
[----:B------:R-:W-:Y:S01]  /*95e0*/  FADD.FTZ R10, R20, R13 ;  /* 0x0000000d140a7221 */ /* 0x000fe20000010000 */
[----:B------:R-:W3:Y:S01]  /*95f0*/  MUFU.EX2 R163, R163 ;  /* 0x000000a300a37308 */ /* 0x000ee20000000800 */
[C---:B----4-:R-:W-:Y:S01]  /*9600*/  FADD.FTZ R171, R176.reuse, R171 ;  /* 0x000000abb0ab7221 */ /* 0x050fe20000010000 */
[----:B--2---:R-:W-:Y:S01]  /*9610*/  F2FP.BF16.F32.PACK_AB R157, R176, R159 ;  /* 0x0000009fb09d723e */ /* 0x004fe200000010ff */
[-C--:B------:R-:W-:Y:S01]  /*9620*/  FMUL.FTZ R35, R35, R173.reuse ;  /* 0x000000ad23237220 */ /* 0x080fe20000410000 */
[-C--:B------:R-:W-:Y:S01]  /*9630*/  FMUL.FTZ R38, R38, R173.reuse ;  /* 0x000000ad26267220 */ /* 0x080fe20000410000 */
[-C--:B------:R-:W-:Y:S01]  /*9640*/  FMUL.FTZ R39, R39, R173.reuse ;  /* 0x000000ad27277220 */ /* 0x080fe20000410000 */
[-C--:B------:R-:W-:Y:S01]  /*9650*/  FMUL.FTZ R42, R42, R173.reuse ;  /* 0x000000ad2a2a7220 */ /* 0x080fe20000410000 */
[-C--:B------:R-:W-:Y:S01]  /*9660*/  FMUL.FTZ R43, R43, R173.reuse ;  /* 0x000000ad2b2b7220 */ /* 0x080fe20000410000 */
[----:B------:R-:W2:Y:S01]  /*9670*/  MUFU.EX2 R166, R166 ;  /* 0x000000a600a67308 */ /* 0x000ea20000000800 */
        /* <DEDUP_REMOVED lines=40> */
[C---:B--2---:R-:W-:Y:S01]  /*9900*/  FADD.FTZ R15, R165.reuse, R10 ;  /* 0x0000000aa50f7221 */ /* 0x044fe20000010000 */
[----:B------:R-:W-:Y:S01]  /*9910*/  F2FP.BF16.F32.PACK_AB R162, R165, R20 ;  /* 0x00000014a5a2723e */ /* 0x000fe200000010ff */
[-C--:B------:R-:W-:Y:S01]  /*9920*/  FMUL.FTZ R98, R98, R173.reuse ;  /* 0x000000ad62627220 */ /* 0x080fe20000410000 */
[-C--:B------:R-:W-:Y:S01]  /*9930*/  FMUL.FTZ R99, R99, R173.reuse ;  /* 0x000000ad63637220 */ /* 0x080fe20000410000 */
[-C--:B------:R-:W-:Y:S01]  /*9940*/  FMUL.FTZ R102, R102, R173.reuse ;  /* 0x000000ad66667220 */ /* 0x080fe20000410000 */
[-C--:B------:R-:W-:Y:S01]  /*9950*/  FMUL.FTZ R103, R103, R173.reuse ;  /* 0x000000ad67677220 */ /* 0x080fe20000410000 */
[----:B------:R-:W-:Y:S01]  /*9960*/  FMUL.FTZ R106, R106, R173 ;  /* 0x000000ad6a6a7220 */ /* 0x000fe20000410000 */
[----:B------:R-:W2:Y:S01]  /*9970*/  MUFU.EX2 R170, R170 ;  /* 0x000000aa00aa7308 */ /* 0x000ea20000000800 */
        /* <DEDUP_REMOVED lines=34> */
[----:B------:R-:W-:-:S05]  /*9ba0*/  FMUL.FTZ R151, R151, R173 ;  /* 0x000000ad97977220 */ /* 0x000fca0000410000 */
[----:B------:R-:W4:Y:S01]  /*9bb0*/  MUFU.EX2 R182, R182 ;  /* 0x000000b600b67308 */ /* 0x000f220000000800 */
[C---:B--2---:R-:W-:Y:S01]  /*9bc0*/  F2FP.BF16.F32.PACK_AB R166, R11.reuse, R168 ;  /* 0x000000a80ba6723e */ /* 0x044fe200000010ff */
[----:B------:R-:W-:-:S06]  /*9bd0*/  FADD.FTZ R3, R11, R4 ;  /* 0x000000040b037221 */ /* 0x000fcc0000010000 */
[----:B------:R-:W2:Y:S01]  /*9be0*/  MUFU.EX2 R183, R183 ;  /* 0x000000b700b77308 */ /* 0x000ea20000000800 */
[C---:B-1----:R-:W-:Y:S01]  /*9bf0*/  FADD.FTZ R15, R179.reuse, R14 ;  /* 0x0000000eb30f7221 */ /* 0x042fe20000010000 */
[----:B------:R-:W-:-:S03]  /*9c00*/  F2FP.BF16.F32.PACK_AB R165, R179, R170 ;  /* 0x000000aab3a5723e */ /* 0x000fc600000010ff */
[----:B----4-:R-:W-:Y:S01]  /*9c10*/  FADD.FTZ R10, R182, R15 ;  /* 0x0000000fb60a7221 */ /* 0x010fe20000010000 */
[----:B--2---:R-:W-:-:S03]  /*9c20*/  F2FP.BF16.F32.PACK_AB R167, R183, R182 ;  /* 0x000000b6b7a7723e */ /* 0x004fc600000010ff */
[----:B------:R-:W-:Y:S02]  /*9c30*/  FADD.FTZ R4, R183, R10 ;  /* 0x0000000ab7047221 */ /* 0x000fe40000010000 */
[----:B------:R3:W-:Y:S01]  /*9c40*/  STSM.16.M88.4 [R22], R164 ;  /* 0x000000a416007844 */ /* 0x0007e20000000200 */
[----:B------:R-:W-:Y:S05]  /*9c50*/  @!P0 BRA `(.L_x_4944) ;  /* 0x0000000000048947 */ /* 0x000fea0003800000 */
[----:B------:R-:W-:Y:S01]  /*9c60*/  BPT.TRAP 0x1 ;  /* 0x000000040000795c */ /* 0x000fe20000300000 */
.L_x_4944:
[----:B------:R1:W2:Y:S01]  /*9c70*/  SYNCS.PHASECHK.TRANS64.TRYWAIT P2, [UR21+0x28c50], R9 ;  /* 0x028c5009ff0075a7 */ /* 0x0002a20008040155 */
[----:B------:R-:W-:Y:S05]  /*9c80*/  @!P0 BRA `(.L_x_4945) ;  /* 0x0000000000048947 */ /* 0x000fea0003800000 */
[----:B------:R-:W-:Y:S01]  /*9c90*/  BPT.TRAP 0x1 ;  /* 0x000000040000795c */ /* 0x000fe20000300000 */
.L_x_4945:
[----:B--2---:R-:W-:Y:S05]  /*9ca0*/  @P2 BRA `(.L_x_4946) ;  /* 0x0000000000082947 */ /* 0x004fea0003800000 */
[----:B------:R-:W2:Y:S02]  /*9cb0*/  SYNCS.PHASECHK.TRANS64.TRYWAIT P2, [UR21+0x28c50], R9 ;  /* 0x028c5009ff0075a7 */ /* 0x000ea40008040155 */
[----:B--2---:R-:W-:Y:S05]  /*9cc0*/  @!P2 BRA `(.L_x_4947) ;  /* 0x000000a000a4a947 */ /* 0x004fea0003800000 */
.L_x_4946:
        /* <DEDUP_REMOVED lines=34> */
.L_x_4948:
[----:B------:R-:W-:Y:S01]  /*9ef0*/  UIADD3 UR21, UR21, 0x28c60, URZ ;  /* 0x00028c6015157890 */ /* 0x000fe2000fffe03f */
[----:B------:R-:W-:Y:S01]  /*9f00*/  IMAD.MOV.U32 R11, RZ, RZ, R6 ;  /* 0x000000ffff0b7224 */ /* 0x000fe200078e0006 */
[----:B------:R-:W-:Y:S01]  /*9f10*/  UMOV UR22, UR38 ;  /* 0x0000002600167c82 */ /* 0x000fe20008000000 */
[----:B--2---:R-:W-:Y:S01]  /*9f20*/  MOV R8, R5 ;  /* 0x0000000500087202 */ /* 0x004fe20000000f00 */
[----:B------:R-:W-:-:S09]  /*9f30*/  UPRMT UR21, UR40, 0x654, UR21 ;  /* 0x0000065428157896 */ /* 0x000fd20008000015 */
[----:B------:R-:W-:Y:S01]  /*9f40*/  SYNCS.ARRIVE.TRANS64.RED.A1T0 RZ, [UR21], RZ ;  /* 0x000000ffffff79a7 */ /* 0x000fe20008100415 */
[----:B------:R-:W-:Y:S05]  /*9f50*/  @P1 BRA `(.L_x_4949) ;  /* 0xffffffe400d81947 */ /* 0x000fea000383ffff */
.L_x_4938:
[----:B------:R-:W-:-:S13]  /*9f60*/  ISETP.GE.AND P1, PT, R12, UR47, PT ;  /* 0x0000002f0c007c0c */ /* 0x000fda000bf26270 */
[----:B------:R-:W-:Y:S05]  /*9f70*/  @!P1 BRA `(.L_x_4950) ;  /* 0x00000024000c9947 */ /* 0x000fea0003800000 */
[----:B012---:R-:W-:Y:S01]  /*9f80*/  IMAD.MOV.U32 R9, RZ, RZ, R6 ;  /* 0x000000ffff097224 */ /* 0x007fe200078e0006 */
[----:B------:R-:W-:Y:S01]  /*9f90*/  UMOV UR22, UR38 ;  /* 0x0000002600167c82 */ /* 0x000fe20008000000 */
[----:B------:R-:W-:Y:S01]  /*9fa0*/  IMAD.MOV.U32 R10, RZ, RZ, R5 ;  /* 0x000000ffff0a7224 */ /* 0x000fe200078e0005 */
[----:B------:R-:W-:Y:S01]  /*9fb0*/  ULDC UR24, c[0x0][0x9e4] ;  /* 0x0002790000187ab9 */ /* 0x000fe20000000800 */
[----:B------:R-:W-:Y:S01]  /*9fc0*/  ULDC UR25, c[0x0][0x9dc] ;  /* 0x0002770000197ab9 */ /* 0x000fe20000000800 */
[----:B------:R-:W-:Y:S01]  /*9fd0*/  ULDC UR26, c[0x0][0x288] ;  /* 0x0000a200001a7ab9 */ /* 0x000fe20000000800 */
[----:B------:R-:W-:Y:S01]  /*9fe0*/  ULDC UR20, c[0x0][0x988] ;  /* 0x0002620000147ab9 */ /* 0x000fe20000000800 */
[----:B------:R-:W-:-:S05]  /*9ff0*/  ULDC UR23, c[0x0][0x9e0] ;  /* 0x0002780000177ab9 */ /* 0x000fca0000000800 */
.L_x_4969:
[----:B------:R-:W-:-:S04]  /*a000*/  UIADD3 UR38, UR22, 0x1, URZ ;  /* 0x0000000116267890 */ /* 0x000fc8000fffe03f */
[----:B------:R-:W-:-:S04]  /*a010*/  UISETP.NE.AND UP0, UPT, UR38, 0x2, UPT ;  /* 0x000000022600788c */ /* 0x000fc8000bf05270 */
[----:B------:R-:W-:Y:S02]  /*a020*/  USEL UR6, URZ, 0x1, UP0 ;  /* 0x000000013f067887 */ /* 0x000fe40008000000 */
[----:B------:R-:W-:Y:S02]  /*a030*/  USEL UR38, UR38, URZ, UP0 ;  /* 0x0000003f26267287 */ /* 0x000fe40008000000 */
[----:B------:R-:W-:Y:S01]  /*a040*/  ULOP3.LUT UR37, UR37, UR6, URZ, 0x3c, !UPT ;  /* 0x0000000625257292 */ /* 0x000fe2000f8e3c3f */
[----:B-12---:R-:W-:Y:S11]  /*a050*/  @!P0 BRA `(.L_x_4951) ;  /* 0x0000000000048947 */ /* 0x006ff60003800000 */
[----:B------:R-:W-:Y:S01]  /*a060*/  BPT.TRAP 0x1 ;  /* 0x000000040000795c */ /* 0x000fe20000300000 */
.L_x_4951:
[----:B------:R-:W-:Y:S01]  /*a070*/  ULEA UR21, UR38, UR42, 0x3 ;  /* 0x0000002a26157291 */ /* 0x000fe2000f8e183f */
[----:B------:R-:W-:-:S05]  /*a080*/  IMAD.U32 R8, RZ, RZ, UR37 ;  /* 0x00000025ff087e24 */ /* 0x000fca000f8e00ff */
[----:B------:R-:W-:-:S04]  /*a090*/  SHF.L.U32 R8, R8, 0x1f, RZ ;  /* 0x0000001f08087819 */ /* 0x000fc800000006ff */
[----:B------:R0:W1:Y:S01]  /*a0a0*/  SYNCS.PHASECHK.TRANS64.TRYWAIT P1, [UR21+0x28c30], R8 ;  /* 0x028c3008ff0075a7 */ /* 0x0000620008020155 */
[----:B------:R-:W-:Y:S05]  /*a0b0*/  @!P0 BRA `(.L_x_4952) ;  /* 0x0000000000048947 */ /* 0x000fea0003800000 */
[----:B------:R-:W-:Y:S01]  /*a0c0*/  BPT.TRAP 0x1 ;  /* 0x000000040000795c */ /* 0x000fe20000300000 */
.L_x_4952:
[----:B-1----:R-:W-:Y:S05]  /*a0d0*/  @P1 BRA `(.L_x_4953) ;  /* 0x0000000000081947 */ /* 0x002fea0003800000 */
[----:B------:R-:W1:Y:S02]  /*a0e0*/  SYNCS.PHASECHK.TRANS64.TRYWAIT P1, [UR21+0x28c30], R8 ;  /* 0x028c3008ff0075a7 */ /* 0x000e640008020155 */
[----:B-1----:R-:W-:Y:S05]  /*a0f0*/  @!P1 BRA `(.L_x_4954) ;  /* 0x0000009c00b09947 */ /* 0x002fea0003800000 */
.L_x_4953:
[----:B------:R-:W-:Y:S01]  /*a100*/  R2UR UR18, R0 ;  /* 0x00000000001272ca */ /* 0x000fe200000e0000 */
[----:B---34-:R-:W-:Y:S01]  /*a110*/  WARPGROUP.ARRIVE ;  /* 0x00000000000079c5 */ /* 0x018fe20000000000 */
        /* <DEDUP_REMOVED lines=21> */
.L_x_4955:
[----:B------:R-:W-:Y:S01]  /*a270*/  UISETP.NE.AND UP1, UPT, UR51, URZ, UPT ;  /* 0x0000003f3300728c */ /* 0x000fe2000bf25270 */
[----:B------:R-:W-:Y:S01]  /*a280*/  VIADD R14, R185, UR44 ;  /* 0x0000002cb90e7c36 */ /* 0x000fe20008000000 */
[----:B------:R-:W2:Y:S01]  /*a290*/  LDC R13, c[0x0][0x2f0] ;  /* 0x0000bc00ff0d7b82 */ /* 0x000ea20000000800 */
[----:B------:R-:W-:-:S03]  /*a2a0*/  UISETP.NE.AND UP0, UPT, UR50, URZ, UPT ;  /* 0x0000003f3200728c */ /* 0x000fc6000bf05270 */
[----:B------:R-:W-:Y:S02]  /*a2b0*/  PLOP3.LUT P1, PT, PT, PT, UP1, 0x80, 0x0 ;  /* 0x000000000000781c */ /* 0x000fe40003f2f018 */
[----:B------:R-:W-:-:S03]  /*a2c0*/  PLOP3.LUT P2, PT, PT, PT, UP1, 0x80, 0x0 ;  /* 0x000000000000781c */ /* 0x000fc60003f4f018 */
[----:B------:R-:W-:Y:S01]  /*a2d0*/  @UP1 ULDC UR6, c[0x0][0x44c] ;  /* 0x0001130000061ab9 */ /* 0x000fe20000000800 */
[----:B------:R-:W-:-:S07]  /*a2e0*/  @UP1 ULDC UR7, c[0x0][0x450] ;  /* 0x0001140000071ab9 */ /* 0x000fce0000000800 */
[----:B-1----:R-:W-:Y:S01]  /*a2f0*/  @P1 IMAD.HI.U32 R5, R14, UR6, RZ ;  /* 0x000000060e051c27 */ /* 0x002fe2000f8e00ff */
[----:B------:R-:W-:Y:S01]  /*a300*/  UIADD3 UR6, UR21, 0x28c40, URZ ;  /* 0x00028c4015067890 */ /* 0x000fe2000fffe03f */
[----:B------:R-:W-:-:S03]  /*a310*/  PLOP3.LUT P1, PT, PT, PT, UP0, 0x40, 0x0 ;  /* 0x000000000000781c */ /* 0x000fc60003f2e808 */
[----:B------:R-:W-:Y:S01]  /*a320*/  @P2 SHF.R.U32.HI R14, RZ, UR7, R5 ;  /* 0x00000007ff0e2c19 */ /* 0x000fe20008011605 */
[----:B------:R-:W-:Y:S01]  /*a330*/  IMAD.SHL.U32 R5, R12, 0x40, RZ ;  /* 0x000000400c057824 */ /* 0x000fe200078e00ff */
[----:B------:R-:W-:-:S03]  /*a340*/  UPRMT UR6, UR40, 0x654, UR6 ;  /* 0x0000065428067896 */ /* 0x000fc60008000006 */
[----:B------:R-:W1:Y:S01]  /*a350*/  SHFL.IDX PT, R192, R14, RZ, 0x1c1f ;  /* 0x001c1fff0ec07589 */ /* 0x000e6200000e0000 */
[----:B------:R-:W-:-:S05]  /*a360*/  IADD3 R6, -R2, 0x1, -R5 ;  /* 0x0000000102067810 */ /* 0x000fca0007ffe905 */
[----:B--2---:R-:W-:Y:S01]  /*a370*/  IMAD R6, R13, UR49, R6 ;  /* 0x000000310d067c24 */ /* 0x004fe2000f8e0206 */
[----:B------:R-:W-:Y:S01]  /*a380*/  SYNCS.ARRIVE.TRANS64.RED.A1T0 RZ, [UR6], RZ ;  /* 0x000000ffffff79a7 */ /* 0x000fe20008100406 */
[----:B------:R-:W-:Y:S02]  /*a390*/  ULOP3.LUT UR6, URZ, UR25, URZ, 0x33, !UPT ;  /* 0x000000193f067292 */ /* 0x000fe4000f8e333f */
[----:B------:R-:W-:-:S04]  /*a3a0*/  VIADD R6, R6, -UR26 ;  /* 0x8000001a06067c36 */ /* 0x000fc80008000000 */
[C---:B------:R-:W-:Y:S02]  /*a3b0*/  VIADD R21, R6.reuse, UR23 ;  /* 0x0000001706157c36 */ /* 0x040fe40008000000 */
[----:B------:R-:W-:Y:S02]  /*a3c0*/  VIADD R191, R6, UR6 ;  /* 0x0000000606bf7c36 */ /* 0x000fe40008000000 */
[--C-:B-1----:R-:W-:Y:S02]  /*a3d0*/  IMAD.IADD R15, R21, 0x1, R192.reuse ;  /* 0x00000001150f7824 */ /* 0x102fe400078e02c0 */
[----:B------:R-:W-:Y:S01]  /*a3e0*/  IMAD.IADD R20, R191, 0x1, R192 ;  /* 0x00000001bf147824 */ /* 0x000fe200078e02c0 */
[----:B------:R-:W-:Y:S06]  /*a3f0*/  @P1 BRA `(.L_x_4956) ;  /* 0x00000000005c1947 */ /* 0x000fec0003800000 */
[----:B------:R-:W-:Y:S01]  /*a400*/  IMAD R6, R13, UR49, R192 ;  /* 0x000000310d067c24 */ /* 0x000fe2000f8e02c0 */
[----:B------:R-:W-:Y:S03]  /*a410*/  BSSY B0, `(.L_x_4957) ;  /* 0x0000011000007945 */ /* 0x000fe60003800000 */
[----:B------:R-:W-:-:S05]  /*a420*/  VIADD R11, R6, -UR26 ;  /* 0x8000001a060b7c36 */ /* 0x000fca0008000000 */
        /* <DEDUP_REMOVED lines=10> */
.L_x_4958:
[----:B------:R-:W-:-:S05]  /*a4d0*/  IMAD.U32 R192, RZ, RZ, UR24 ;  /* 0x00000018ffc07e24 */ /* 0x000fca000f8e00ff */
[----:B------:R-:W-:-:S13]  /*a4e0*/  ISETP.NE.AND P1, PT, R192, 0x1, PT ;  /* 0x00000001c000780c */ /* 0x000fda0003f25270 */
[----:B------:R-:W1:Y:S02]  /*a4f0*/  @P1 LDC.64 R6, c[0x0][0x9e8] ;  /* 0x00027a00ff061b82 */ /* 0x000e640000000a00 */
[----:B-1----:R-:W-:-:S05]  /*a500*/  @P1 IMAD.HI.U32 R6, R11, R6, RZ ;  /* 0x000000060b061227 */ /* 0x002fca00078e00ff */
[----:B------:R-:W-:-:S07]  /*a510*/  @P1 SHF.R.U32.HI R11, RZ, R7, R6 ;  /* 0x00000007ff0b1219 */ /* 0x000fce0000011606 */
.L_x_4959:
[----:B------:R-:W-:Y:S05]  /*a520*/  BSYNC B0 ;  /* 0x0000000000007941 */ /* 0x000fea0003800000 */
.L_x_4957:
[----:B------:R-:W-:-:S04]  /*a530*/  IMAD R11, R11, R192, -R5 ;  /* 0x000000c00b0b7224 */ /* 0x000fc800078e0a05 */
[----:B------:R-:W-:-:S05]  /*a540*/  IMAD.IADD R11, R11, 0x1, -R2 ;  /* 0x000000010b0b7824 */ /* 0x000fca00078e0a02 */
[----:B------:R-:W-:Y:S02]  /*a550*/  VIADDMNMX R15, R11, R192, R15, PT ;  /* 0x000000c00b0f7246 */ /* 0x000fe4000380010f */
[----:B------:R-:W-:-:S07]  /*a560*/  VIMNMX R20, R20, R11, !PT ;  /* 0x0000000b14147248 */ /* 0x000fce0007fe0100 */
.L_x_4956:
        /* <DEDUP_REMOVED lines=8> */
[----:B------:R-:W-:Y:S02]  /*a5f0*/  ISETP.GT.AND P4, PT, R20, 0x18, P1 ;  /* 0x000000181400780c */ /* 0x000fe40000f84270 */
[----:B------:R-:W-:Y:S02]  /*a600*/  FSEL R11, R152, -INF , !P5 ;  /* 0xff800000980b7808 */ /* 0x000fe40006800000 */
[----:B------:R-:W-:Y:S02]  /*a610*/  ISETP.LT.OR P4, PT, R15, 0x19, P4 ;  /* 0x000000190f00780c */ /* 0x000fe40002781670 */
[C---:B------:R-:W-:Y:S02]  /*a620*/  ISETP.GT.AND P6, PT, R20.reuse, 0x8, P1 ;  /* 0x000000081400780c */ /* 0x040fe40000fc4270 */
[----:B------:R-:W-:-:S02]  /*a630*/  ISETP.GT.AND P2, PT, R20, 0x9, P1 ;  /* 0x000000091400780c */ /* 0x000fc40000f44270 */
[C---:B------:R-:W-:Y:S01]  /*a640*/  ISETP.GT.AND P3, PT, R20.reuse, 0x10, P1 ;  /* 0x000000101400780c */ /* 0x040fe20000f64270 */
[----:B-1----:R-:W-:Y:S01]  /*a650*/  IMAD.IADD R14, R21, 0x1, R6 ;  /* 0x00000001150e7824 */ /* 0x002fe200078e0206 */
[----:B------:R-:W-:Y:S02]  /*a660*/  ISETP.GT.AND P5, PT, R20, 0x11, P1 ;  /* 0x000000111400780c */ /* 0x000fe40000fa4270 */
        /* <DEDUP_REMOVED lines=32> */
[----:B------:R-:W-:Y:S02]  /*a870*/  ISETP.LT.OR P5, PT, R15, 0x3a, P5 ;  /* 0x0000003a0f00780c */ /* 0x000fe40002fa1670 */
[----:B------:R-:W-:-:S02]  /*a880*/  IADD3 R15, R191, R6, RZ ;  /* 0x00000006bf0f7210 */ /* 0x000fc40007ffe0ff */
[----:B------:R-:W-:Y:S02]  /*a890*/  FSEL R176, R176, -INF , !P6 ;  /* 0xff800000b0b07808 */ /* 0x000fe40007000000 */
[----:B------:R-:W-:Y:S02]  /*a8a0*/  FSEL R177, R177, -INF , !P2 ;  /* 0xff800000b1b17808 */ /* 0x000fe40005000000 */
[----:B------:R-:W-:Y:S02]  /*a8b0*/  FSEL R180, R180, -INF , !P3 ;  /* 0xff800000b4b47808 */ /* 0x000fe40005800000 */
[----:B------:R-:W-:Y:S01]  /*a8c0*/  FSEL R181, R181, -INF , !P5 ;  /* 0xff800000b5b57808 */ /* 0x000fe20006800000 */
        /* <DEDUP_REMOVED lines=14> */
.L_x_4962:
[----:B------:R-:W-:-:S05]  /*a9b0*/  IMAD.U32 R20, RZ, RZ, UR24 ;  /* 0x00000018ff147e24 */ /* 0x000fca000f8e00ff */
[----:B------:R-:W-:-:S13]  /*a9c0*/  ISETP.NE.AND P2, PT, R20, 0x1, PT ;  /* 0x000000011400780c */ /* 0x000fda0003f45270 */
[----:B------:R-:W1:Y:S02]  /*a9d0*/  @P2 LDC.64 R6, c[0x0][0x9e8] ;  /* 0x00027a00ff062b82 */ /* 0x000e640000000a00 */
[----:B-1----:R-:W-:-:S05]  /*a9e0*/  @P2 IMAD.HI.U32 R6, R13, R6, RZ ;  /* 0x000000060d062227 */ /* 0x002fca00078e00ff */
[----:B------:R-:W-:-:S07]  /*a9f0*/  @P2 SHF.R.U32.HI R13, RZ, R7, R6 ;  /* 0x00000007ff0d2219 */ /* 0x000fce0000011606 */
.L_x_4963:
[----:B------:R-:W-:Y:S05]  /*aa00*/  BSYNC B0 ;  /* 0x0000000000007941 */ /* 0x000fea0003800000 */
.L_x_4961:
[----:B------:R-:W-:-:S04]  /*aa10*/  IMAD R5, R13, R20, -R5 ;  /* 0x000000140d057224 */ /* 0x000fc800078e0a05 */
[----:B------:R-:W-:-:S05]  /*aa20*/  IMAD.IADD R5, R5, 0x1, -R2 ;  /* 0x0000000105057824 */ /* 0x000fca00078e0a02 */
[----:B------:R-:W-:Y:S02]  /*aa30*/  VIADDMNMX R14, R5, R20, R14, PT ;  /* 0x00000014050e7246 */ /* 0x000fe4000380010e */
[----:B------:R-:W-:-:S07]  /*aa40*/  VIMNMX R15, R15, R5, !PT ;  /* 0x000000050f0f7248 */ /* 0x000fce0007fe0100 */
.L_x_4960:
[----:B------:R-:W-:Y:S01]  /*aa50*/  FMNMX.FTZ R6, R11, R10, !PT ;  /* 0x0000000a0b067209 */ /* 0x000fe20007810000 */
[----:B------:R-:W-:Y:S01]  /*aa60*/  UMOV UR10, UR20 ;  /* 0x00000014000a7c82 */ /* 0x000fe20008000000 */
[----:B------:R-:W-:Y:S02]  /*aa70*/  ISETP.GT.AND P3, PT, R15, RZ, P1 ;  /* 0x000000ff0f00720c */ /* 0x000fe40000f64270 */
        /* <DEDUP_REMOVED lines=29> */
[C---:B------:R-:W-:Y:S02]  /*ac50*/  ISETP.GT.AND P6, PT, R15.reuse, 0x18, P1 ;  /* 0x000000180f00780c */ /* 0x040fe40000fc4270 */
[----:B------:R-:W-:Y:S01]  /*ac60*/  ISETP.LT.OR P4, PT, R14, 0x12, P4 ;  /* 0x000000120e00780c */ /* 0x000fe20002781670 */
[----:B------:R-:W1:Y:S01]  /*ac70*/  SHFL.BFLY PT, R5, R6, 0x2, 0x1f ;  /* 0x0c401f0006057f89 */ /* 0x000e6200000e0000 */
[----:B------:R-:W-:Y:S02]  /*ac80*/  FSEL R162, R162, -INF , !P5 ;  /* 0xff800000a2a27808 */ /* 0x000fe40006800000 */
[----:B------:R-:W-:Y:S02]  /*ac90*/  ISETP.GT.AND P2, PT, R15, 0x19, P1 ;  /* 0x000000190f00780c */ /* 0x000fe40000f44270 */
[----:B------:R-:W-:-:S02]  /*aca0*/  ISETP.LT.OR P6, PT, R14, 0x19, P6 ;  /* 0x000000190e00780c */ /* 0x000fc400037c1670 */
[----:B------:R-:W-:Y:S02]  /*acb0*/  FSEL R163, R163, -INF , !P4 ;  /* 0xff800000a3a37808 */ /* 0x000fe40006000000 */
[C---:B------:R-:W-:Y:S02]  /*acc0*/  ISETP.GT.AND P3, PT, R15.reuse, 0x20, P1 ;  /* 0x000000200f00780c */ /* 0x040fe40000f64270 */
[----:B------:R-:W-:Y:S02]  /*acd0*/  FSEL R166, R166, -INF , !P6 ;  /* 0xff800000a6a67808 */ /* 0x000fe40007000000 */
[C---:B------:R-:W-:Y:S02]  /*ace0*/  ISETP.LT.OR P2, PT, R14.reuse, 0x1a, P2 ;  /* 0x0000001a0e00780c */ /* 0x040fe40001741670 */
[----:B------:R-:W-:Y:S02]  /*acf0*/  ISETP.LT.OR P3, PT, R14, 0x21, P3 ;  /* 0x000000210e00780c */ /* 0x000fe40001f61670 */
[----:B------:R-:W-:-:S02]  /*ad00*/  ISETP.GT.AND P5, PT, R15, 0x21, P1 ;  /* 0x000000210f00780c */ /* 0x000fc40000fa4270 */
[----:B------:R-:W-:Y:S02]  /*ad10*/  FSEL R167, R167, -INF , !P2 ;  /* 0xff800000a7a77808 */ /* 0x000fe40005000000 */
[----:B------:R-:W-:Y:S02]  /*ad20*/  FSEL R170, R170, -INF , !P3 ;  /* 0xff800000aaaa7808 */ /* 0x000fe40005800000 */
[C---:B------:R-:W-:Y:S02]  /*ad30*/  ISETP.GT.AND P4, PT, R15.reuse, 0x28, P1 ;  /* 0x000000280f00780c */ /* 0x040fe40000f84270 */
[----:B-1----:R-:W-:Y:S02]  /*ad40*/  FMNMX.FTZ R7, R6, R5, !PT ;  /* 0x0000000506077209 */ /* 0x002fe40007810000 */
[----:B------:R-:W-:Y:S02]  /*ad50*/  FMNMX.FTZ R6, R154, R9, !PT ;  /* 0x000000099a067209 */ /* 0x000fe40007810000 */
[----:B------:R-:W-:Y:S01]  /*ad60*/  ISETP.LT.OR P5, PT, R14, 0x22, P5 ;  /* 0x000000220e00780c */ /* 0x000fe20002fa1670 */
[----:B------:R-:W1:Y:S01]  /*ad70*/  SHFL.BFLY PT, R20, R7, 0x1, 0x1f ;  /* 0x0c201f0007147f89 */ /* 0x000e6200000e0000 */
[----:B------:R-:W-:-:S02]  /*ad80*/  ISETP.GT.AND P6, PT, R15, 0x29, P1 ;  /* 0x000000290f00780c */ /* 0x000fc40000fc4270 */
[----:B------:R-:W-:Y:S02]  /*ad90*/  ISETP.LT.OR P4, PT, R14, 0x29, P4 ;  /* 0x000000290e00780c */ /* 0x000fe40002781670 */
[----:B------:R-:W-:Y:S02]  /*ada0*/  FSEL R171, R171, -INF , !P5 ;  /* 0xff800000abab7808 */ /* 0x000fe40006800000 */
[C---:B------:R-:W-:Y:S02]  /*adb0*/  ISETP.GT.AND P2, PT, R15.reuse, 0x30, P1 ;  /* 0x000000300f00780c */ /* 0x040fe40000f44270 */
[----:B------:R-:W-:Y:S02]  /*adc0*/  FSEL R174, R174, -INF , !P4 ;  /* 0xff800000aeae7808 */ /* 0x000fe40006000000 */
[----:B------:R-:W-:Y:S02]  /*add0*/  ISETP.LT.OR P6, PT, R14, 0x2a, P6 ;  /* 0x0000002a0e00780c */ /* 0x000fe400037c1670 */
[----:B------:R-:W-:-:S02]  /*ade0*/  ISETP.GT.AND P5, PT, R15, 0x31, P1 ;  /* 0x000000310f00780c */ /* 0x000fc40000fa4270 */
[C---:B------:R-:W-:Y:S02]  /*adf0*/  ISETP.LT.OR P2, PT, R14.reuse, 0x31, P2 ;  /* 0x000000310e00780c */ /* 0x040fe40001741670 */
[----:B------:R-:W-:Y:S02]  /*ae00*/  FSEL R175, R175, -INF , !P6 ;  /* 0xff800000afaf7808 */ /* 0x000fe40007000000 */
[----:B------:R-:W-:Y:S02]  /*ae10*/  ISETP.GT.AND P4, PT, R15, 0x38, P1 ;  /* 0x000000380f00780c */ /* 0x000fe40000f84270 */
[----:B------:R-:W-:Y:S02]  /*ae20*/  ISETP.LT.OR P5, PT, R14, 0x32, P5 ;  /* 0x000000320e00780c */ /* 0x000fe40002fa1670 */
[----:B------:R-:W-:Y:S02]  /*ae30*/  FSEL R178, R178, -INF , !P2 ;  /* 0xff800000b2b27808 */ /* 0x000fe40005000000 */
[----:B-1----:R-:W-:-:S02]  /*ae40*/  FMNMX.FTZ R5, R7, R20, !PT ;  /* 0x0000001407057209 */ /* 0x002fc40007810000 */
[----:B------:R-:W-:Y:S02]  /*ae50*/  FMNMX.FTZ R7, R155, R6, !PT ;  /* 0x000000069b077209 */ /* 0x000fe40007810000 */
[C---:B------:R-:W-:Y:S01]  /*ae60*/  FSETP.NEU.FTZ.AND P3, PT, R5.reuse, -INF , PT ;  /* 0xff8000000500780b */ /* 0x040fe20003f7d000 */
[----:B------:R-:W-:Y:S01]  /*ae70*/  FMUL.FTZ R20, R5, UR10 ;  /* 0x0000000a05147c20 */ /* 0x000fe20008410000 */
[----:B------:R-:W-:Y:S02]  /*ae80*/  FMNMX.FTZ R6, R158, R7, !PT ;  /* 0x000000079e067209 */ /* 0x000fe40007810000 */
[----:B------:R-:W-:Y:S02]  /*ae90*/  ISETP.GT.AND P1, PT, R15, 0x39, P1 ;  /* 0x000000390f00780c */ /* 0x000fe40000f24270 */
[----:B------:R-:W-:Y:S02]  /*aea0*/  FMNMX.FTZ R7, R159, R6, !PT ;  /* 0x000000069f077209 */ /* 0x000fe40007810000 */
[----:B------:R-:W-:-:S02]  /*aeb0*/  FSEL R20, R20, RZ, P3 ;  /* 0x000000ff14147208 */ /* 0x000fc40001800000 */
[----:B------:R-:W-:Y:S02]  /*aec0*/  FMNMX.FTZ R6, R162, R7, !PT ;  /* 0x00000007a2067209 */ /* 0x000fe40007810000 */
[----:B------:R-:W-:Y:S01]  /*aed0*/  ISETP.LT.OR P4, PT, R14, 0x39, P4 ;  /* 0x000000390e00780c */ /* 0x000fe20002781670 */
[--C-:B------:R-:W-:Y:S01]  /*aee0*/  FFMA.FTZ R152, R11, UR10, -R20.reuse ;  /* 0x0000000a0b987c23 */ /* 0x100fe20008010814 */
[----:B------:R-:W-:Y:S01]  /*aef0*/  FMNMX.FTZ R7, R163, R6, !PT ;  /* 0x00000006a3077209 */ /* 0x000fe20007810000 */
[--C-:B------:R-:W-:Y:S01]  /*af00*/  FFMA.FTZ R15, R164, UR10, -R20.reuse ;  /* 0x0000000aa40f7c23 */ /* 0x100fe20008010814 */
[----:B------:R-:W-:Y:S01]  /*af10*/  FSEL R179, R179, -INF , !P5 ;  /* 0xff800000b3b37808 */ /* 0x000fe20006800000 */
[--C-:B------:R-:W-:Y:S01]  /*af20*/  FFMA.FTZ R164, R169, UR10, -R20.reuse ;  /* 0x0000000aa9a47c23 */ /* 0x100fe20008010814 */
[----:B------:R-:W-:Y:S01]  /*af30*/  FMNMX.FTZ R6, R166, R7, !PT ;  /* 0x00000007a6067209 */ /* 0x000fe20007810000 */
[----:B------:R-:W-:Y:S01]  /*af40*/  MUFU.EX2 R152, R152 ;  /* 0x0000009800987308 */ /* 0x000fe20000000800 */
[----:B------:R-:W-:Y:S01]  /*af50*/  ISETP.LT.OR P1, PT, R14, 0x3a, P1 ;  /* 0x0000003a0e00780c */ /* 0x000fe20000f21670 */
[--C-:B------:R-:W-:Y:S01]  /*af60*/  FFMA.FTZ R14, R157, UR10, -R20.reuse ;  /* 0x0000000a9d0e7c23 */ /* 0x100fe20008010814 */
[----:B------:R-:W-:Y:S01]  /*af70*/  FMNMX.FTZ R7, R167, R6, !PT ;  /* 0x00000006a7077209 */ /* 0x000fe20007810000 */
[--C-:B------:R-:W-:Y:S01]  /*af80*/  FFMA.FTZ R173, R173, UR10, -R20.reuse ;  /* 0x0000000aadad7c23 */ /* 0x100fe20008010814 */
[----:B------:R-:W-:Y:S01]  /*af90*/  FSEL R182, R182, -INF , !P4 ;  /* 0xff800000b6b67808 */ /* 0x000fe20006000000 */
[----:B------:R-:W-:Y:S01]  /*afa0*/  IMAD.MOV R169, RZ, RZ, -R17 ;  /* 0x000000ffffa97224 */ /* 0x000fe200078e0a11 */
[----:B------:R-:W-:Y:S01]  /*afb0*/  FMNMX.FTZ R6, R170, R7, !PT ;  /* 0x00000007aa067209 */ /* 0x000fe20007810000 */
[--C-:B------:R-:W-:Y:S01]  /*afc0*/  FFMA.FTZ R7, R153, UR10, -R20.reuse ;  /* 0x0000000a99077c23 */ /* 0x100fe20008010814 */
[----:B------:R-:W-:Y:S01]  /*afd0*/  FSEL R183, R183, -INF , !P1 ;  /* 0xff800000b7b77808 */ /* 0x000fe20004800000 */
[----:B------:R-:W-:Y:S01]  /*afe0*/  MUFU.EX2 R14, R14 ;  /* 0x0000000e000e7308 */ /* 0x000fe20000000800 */
[----:B------:R-:W-:Y:S01]  /*aff0*/  FMNMX.FTZ R11, R171, R6, !PT ;  /* 0x00000006ab0b7209 */ /* 0x000fe20007810000 */
[--C-:B------:R-:W-:Y:S01]  /*b000*/  FFMA.FTZ R21, R168, UR10, -R20.reuse ;  /* 0x0000000aa8157c23 */ /* 0x100fe20008010814 */
[----:B------:R-:W-:Y:S01]  /*b010*/  FSEL R157, R5, RZ, P3 ;  /* 0x000000ff059d7208 */ /* 0x000fe20001800000 */
[--C-:B------:R-:W-:Y:S01]  /*b020*/  FFMA.FTZ R180, R180, UR10, -R20.reuse ;  /* 0x0000000ab4b47c23 */ /* 0x100fe20008010814 */
[----:B------:R-:W-:Y:S01]  /*b030*/  FMNMX.FTZ R6, R174, R11, !PT ;  /* 0x0000000bae067209 */ /* 0x000fe20007810000 */
[--C-:B------:R-:W-:Y:S01]  /*b040*/  FFMA.FTZ R11, R156, UR10, -R20.reuse ;  /* 0x0000000a9c0b7c23 */ /* 0x100fe20008010814 */
[----:B------:R-:W-:Y:S01]  /*b050*/  FFMA.FTZ R156, R160, UR10, -R20 ;  /* 0x0000000aa09c7c23 */ /* 0x000fe20008010814 */
[----:B------:R-:W-:Y:S01]  /*b060*/  FADD.FTZ R157, -R157, R10 ;  /* 0x0000000a9d9d7221 */ /* 0x000fe20000010100 */
[----:B------:R-:W-:Y:S01]  /*b070*/  FMNMX.FTZ R13, R175, R6, !PT ;  /* 0x00000006af0d7209 */ /* 0x000fe20007810000 */
[--C-:B------:R-:W-:Y:S01]  /*b080*/  FFMA.FTZ R160, R165, UR10, -R20.reuse ;  /* 0x0000000aa5a07c23 */ /* 0x100fe20008010814 */
[----:B------:R-:W-:Y:S01]  /*b090*/  MUFU.EX2 R7, R7 ;  /* 0x0000000700077308 */ /* 0x000fe20000000800 */
[----:B------:R-:W-:Y:S01]  /*b0a0*/  FMUL.FTZ R157, R157, UR10 ;  /* 0x0000000a9d9d7c20 */ /* 0x000fe20008410000 */
[----:B------:R-:W-:Y:S01]  /*b0b0*/  FMNMX.FTZ R6, R178, R13, !PT ;  /* 0x0000000db2067209 */ /* 0x000fe20007810000 */
[----:B------:R-:W-:Y:S01]  /*b0c0*/  FFMA.FTZ R168, R177, UR10, -R20 ;  /* 0x0000000ab1a87c23 */ /* 0x000fe20008010814 */
[----:B------:R-:W-:Y:S01]  /*b0d0*/  ISETP.NE.AND P2, PT, R2, R169, PT ;  /* 0x000000a90200720c */ /* 0x000fe20003f45270 */
[----:B------:R-:W-:Y:S01]  /*b0e0*/  IMAD.U32 R177, RZ, RZ, UR22 ;  /* 0x00000016ffb17e24 */ /* 0x000fe2000f8e00ff */
[----:B------:R-:W-:-:S02]  /*b0f0*/  FMNMX.FTZ R13, R179, R6, !PT ;  /* 0x00000006b30d7209 */ /* 0x000fc40007810000 */
[----:B------:R-:W1:Y:S02]  /*b100*/  MUFU.EX2 R157, R157 ;  /* 0x0000009d009d7308 */ /* 0x000e640000000800 */
[----:B------:R-:W-:Y:S01]  /*b110*/  FMNMX.FTZ R6, R182, R13, !PT ;  /* 0x0000000db6067209 */ /* 0x000fe20007810000 */
[--C-:B------:R-:W-:Y:S01]  /*b120*/  FFMA.FTZ R13, R161, UR10, -R20.reuse ;  /* 0x0000000aa10d7c23 */ /* 0x100fe20008010814 */
[----:B------:R-:W-:Y:S02]  /*b130*/  FFMA.FTZ R161, R176, UR10, -R20 ;  /* 0x0000000ab0a17c23 */ /* 0x000fe40008010814 */
[----:B------:R-:W-:Y:S02]  /*b140*/  FMNMX.FTZ R6, R183, R6, !PT ;  /* 0x00000006b7067209 */ /* 0x000fe40007810000 */
[----:B------:R-:W2:Y:S03]  /*b150*/  MUFU.EX2 R11, R11 ;  /* 0x0000000b000b7308 */ /* 0x000ea60000000800 */
[----:B------:R-:W3:Y:S05]  /*b160*/  SHFL.BFLY PT, R153, R6, 0x2, 0x1f ;  /* 0x0c401f0006997f89 */ /* 0x000eea00000e0000 */
[----:B------:R-:W4:Y:S01]  /*b170*/  MUFU.EX2 R156, R156 ;  /* 0x0000009c009c7308 */ /* 0x000f220000000800 */
[----:B-1----:R-:W-:Y:S01]  /*b180*/  FFMA.FTZ R176, R157, R3, R152 ;  /* 0x000000039db07223 */ /* 0x002fe20000010098 */
[----:B------:R-:W-:Y:S01]  /*b190*/  F2FP.BF16.F32.PACK_AB R152, R7, R152 ;  /* 0x000000980798723e */ /* 0x000fe200000010ff */
[-C--:B------:R-:W-:Y:S01]  /*b1a0*/  FMUL.FTZ R24, R24, R157.reuse ;  /* 0x0000009d18187220 */ /* 0x080fe20000410000 */
[-C--:B------:R-:W-:Y:S01]  /*b1b0*/  FMUL.FTZ R25, R25, R157.reuse ;  /* 0x0000009d19197220 */ /* 0x080fe20000410000 */
[----:B------:R-:W-:Y:S01]  /*b1c0*/  FADD.FTZ R176, R7, R176 ;  /* 0x000000b007b07221 */ /* 0x000fe20000010000 */
        /* <DEDUP_REMOVED lines=10> */
[----:B------:R-:W5:Y:S01]  /*b270*/  MUFU.EX2 R15, R15 ;  /* 0x0000000f000f7308 */ /* 0x000f620000000800 */
[-C--:B------:R-:W-:Y:S01]  /*b280*/  FMUL.FTZ R45, R45, R157.reuse ;  /* 0x0000009d2d2d7220 */ /* 0x080fe20000410000 */
[----:B------:R-:W-:Y:S01]  /*b290*/  FMUL.FTZ R48, R48, R157 ;  /* 0x0000009d30307220 */ /* 0x000fe20000410000 */
[----:B---3--:R-:W-:Y:S01]  /*b2a0*/  FMNMX.FTZ R165, R6, R153, !PT ;  /* 0x0000009906a57209 */ /* 0x008fe20007810000 */
[--C-:B------:R-:W-:Y:S01]  /*b2b0*/  FFMA.FTZ R153, R172, UR10, -R20.reuse ;  /* 0x0000000aac997c23 */ /* 0x100fe20008010814 */
[----:B------:R-:W-:Y:S01]  /*b2c0*/  FFMA.FTZ R172, R181, UR10, -R20 ;  /* 0x0000000ab5ac7c23 */ /* 0x000fe20008010814 */
[-C--:B------:R-:W-:Y:S01]  /*b2d0*/  FMUL.FTZ R49, R49, R157.reuse ;  /* 0x0000009d31317220 */ /* 0x080fe20000410000 */
[-C--:B------:R-:W-:Y:S01]  /*b2e0*/  FMUL.FTZ R52, R52, R157.reuse ;  /* 0x0000009d34347220 */ /* 0x080fe20000410000 */
[----:B------:R-:W3:Y:S01]  /*b2f0*/  SHFL.BFLY PT, R6, R165, 0x1, 0x1f ;  /* 0x0c201f00a5067f89 */ /* 0x000ee200000e0000 */
[----:B------:R2:W-:Y:S01]  /*b300*/  MUFU.EX2 R10, R173 ;  /* 0x000000ad000a7308 */ /* 0x0005e20000000800 */
        /* <DEDUP_REMOVED lines=8> */
[----:B--2---:R-:W-:Y:S01]  /*b390*/  FADD.FTZ R173, R11, R176 ;  /* 0x000000b00bad7221 */ /* 0x004fe20000010000 */
[-C--:B------:R-:W-:Y:S01]  /*b3a0*/  FMUL.FTZ R68, R68, R157.reuse ;  /* 0x0000009d44447220 */ /* 0x080fe20000410000 */
[-C--:B------:R-:W-:Y:S01]  /*b3b0*/  FMUL.FTZ R69, R69, R157.reuse ;  /* 0x0000009d45457220 */ /* 0x080fe20000410000 */
[-C--:B------:R-:W-:Y:S01]  /*b3c0*/  FMUL.FTZ R72, R72, R157.reuse ;  /* 0x0000009d48487220 */ /* 0x080fe20000410000 */
[----:B------:R-:W-:Y:S01]  /*b3d0*/  FADD.FTZ R173, R14, R173 ;  /* 0x000000ad0ead7221 */ /* 0x000fe20000010000 */
[-C--:B------:R-:W-:Y:S01]  /*b3e0*/  FMUL.FTZ R73, R73, R157.reuse ;  /* 0x0000009d49497220 */ /* 0x080fe20000410000 */
[-C--:B------:R-:W-:Y:S01]  /*b3f0*/  FMUL.FTZ R76, R76, R157.reuse ;  /* 0x0000009d4c4c7220 */ /* 0x080fe20000410000 */
[----:B------:R-:W2:Y:S01]  /*b400*/  MUFU.EX2 R21, R21 ;  /* 0x0000001500157308 */ /* 0x000ea20000000800 */
[-C--:B------:R-:W-:Y:S01]  /*b410*/  FMUL.FTZ R77, R77, R157.reuse ;  /* 0x0000009d4d4d7220 */ /* 0x080fe20000410000 */
[-C--:B------:R-:W-:Y:S01]  /*b420*/  FMUL.FTZ R80, R80, R157.reuse ;  /* 0x0000009d50507220 */ /* 0x080fe20000410000 */
[-C--:B------:R-:W-:Y:S01]  /*b430*/  FMUL.FTZ R81, R81, R157.reuse ;  /* 0x0000009d51517220 */ /* 0x080fe20000410000 */
[-C--:B------:R-:W-:Y:S01]  /*b440*/  FMUL.FTZ R84, R84, R157.reuse ;  /* 0x0000009d54547220 */ /* 0x080fe20000410000 */
[-C--:B------:R-:W-:Y:S01]  /*b450*/  FMUL.FTZ R85, R85, R157.reuse ;  /* 0x0000009d55557220 */ /* 0x080fe20000410000 */
[-C--:B------:R-:W-:Y:S01]  /*b460*/  FMUL.FTZ R88, R88, R157.reuse ;  /* 0x0000009d58587220 */ /* 0x080fe20000410000 */
[----:B---3--:R-:W-:Y:S01]  /*b470*/  FMNMX.FTZ R6, R165, R6, !PT ;  /* 0x00000006a5067209 */ /* 0x008fe20007810000 */
[----:B------:R-:W3:Y:S01]  /*b480*/  MUFU.EX2 R164, R164 ;  /* 0x000000a400a47308 */ /* 0x000ee20000000800 */
[-C--:B------:R-:W-:Y:S01]  /*b490*/  FMUL.FTZ R89, R89, R157.reuse ;  /* 0x0000009d59597220 */ /* 0x080fe20000410000 */
[-C--:B------:R-:W-:Y:S01]  /*b4a0*/  FMUL.FTZ R92, R92, R157.reuse ;  /* 0x0000009d5c5c7220 */ /* 0x080fe20000410000 */
[C---:B------:R-:W-:Y:S01]  /*b4b0*/  FSETP.NEU.FTZ.AND P1, PT, R6.reuse, -INF , PT ;  /* 0xff8000000600780b */ /* 0x040fe20003f3d000 */
[----:B------:R-:W-:Y:S01]  /*b4c0*/  FMUL.FTZ R3, R6, UR10 ;  /* 0x0000000a06037c20 */ /* 0x000fe20008410000 */
[-C--:B------:R-:W-:Y:S01]  /*b4d0*/  FMUL.FTZ R93, R93, R157.reuse ;  /* 0x0000009d5d5d7220 */ /* 0x080fe20000410000 */
[-C--:B------:R-:W-:Y:S01]  /*b4e0*/  FMUL.FTZ R96, R96, R157.reuse ;  /* 0x0000009d60607220 */ /* 0x080fe20000410000 */
[----:B------:R-:W-:Y:S01]  /*b4f0*/  FSEL R20, R6, RZ, P1 ;  /* 0x000000ff06147208 */ /* 0x000fe20000800000 */
[----:B------:R4:W-:Y:S01]  /*b500*/  MUFU.EX2 R165, R180 ;  /* 0x000000b400a57308 */ /* 0x0009e20000000800 */
[----:B------:R-:W-:Y:S01]  /*b510*/  FSEL R3, R3, RZ, P1 ;  /* 0x000000ff03037208 */ /* 0x000fe20000800000 */
[-C--:B------:R-:W-:Y:S01]  /*b520*/  FMUL.FTZ R97, R97, R157.reuse ;  /* 0x0000009d61617220 */ /* 0x080fe20000410000 */
[-C--:B------:R-:W-:Y:S01]  /*b530*/  FMUL.FTZ R100, R100, R157.reuse ;  /* 0x0000009d64647220 */ /* 0x080fe20000410000 */
[----:B------:R-:W-:Y:S01]  /*b540*/  FADD.FTZ R20, -R20, R9 ;  /* 0x0000000914147221 */ /* 0x000fe20000010100 */
[----:B------:R-:W-:Y:S01]  /*b550*/  FMUL.FTZ R101, R101, R157 ;  /* 0x0000009d65657220 */ /* 0x000fe20000410000 */
[----:B------:R-:W-:Y:S01]  /*b560*/  FFMA.FTZ R169, R154, UR10, -R3 ;  /* 0x0000000a9aa97c23 */ /* 0x000fe20008010803 */
[----:B------:R-:W-:Y:S01]  /*b570*/  @!P2 IMAD R154, R177, 0x40, R16 ;  /* 0x00000040b19aa824 */ /* 0x000fe200078e0210 */
[----:B------:R-:W3:Y:S01]  /*b580*/  MUFU.EX2 R153, R153 ;  /* 0x0000009900997308 */ /* 0x000ee20000000800 */
[----:B----4-:R-:W-:Y:S01]  /*b590*/  FADD.FTZ R180, R156, R173 ;  /* 0x000000ad9cb47221 */ /* 0x010fe20000010000 */
[----:B------:R-:W-:Y:S01]  /*b5a0*/  FMUL.FTZ R20, R20, UR10 ;  /* 0x0000000a14147c20 */ /* 0x000fe20008410000 */
[--C-:B------:R-:W-:Y:S01]  /*b5b0*/  FFMA.FTZ R176, R155, UR10, -R3.reuse ;  /* 0x0000000a9bb07c23 */ /* 0x100fe20008010803 */
[----:B------:R-:W-:Y:S01]  /*b5c0*/  @!P2 LEA R9, R154, UR42, 0x2 ;  /* 0x0000002a9a09ac11 */ /* 0x000fe2000f8e10ff */
[----:B-1----:R-:W-:Y:S01]  /*b5d0*/  FADD.FTZ R180, R13, R180 ;  /* 0x000000b40db47221 */ /* 0x002fe20000010000 */
[--C-:B------:R-:W-:Y:S01]  /*b5e0*/  FFMA.FTZ R155, R158, UR10, -R3.reuse ;  /* 0x0000000a9e9b7c23 */ /* 0x100fe20008010803 */
[--C-:B------:R-:W-:Y:S01]  /*b5f0*/  FFMA.FTZ R159, R159, UR10, -R3.reuse ;  /* 0x0000000a9f9f7c23 */ /* 0x100fe20008010803 */
[----:B------:R-:W1:Y:S01]  /*b600*/  MUFU.EX2 R161, R161 ;  /* 0x000000a100a17308 */ /* 0x000e620000000800 */
[----:B-----5:R-:W-:Y:S01]  /*b610*/  FADD.FTZ R177, R15, R180 ;  /* 0x000000b40fb17221 */ /* 0x020fe20000010000 */
[--C-:B------:R-:W-:Y:S01]  /*b620*/  FFMA.FTZ R173, R162, UR10, -R3.reuse ;  /* 0x0000000aa2ad7c23 */ /* 0x100fe20008010803 */
[--C-:B------:R-:W-:Y:S01]  /*b630*/  FFMA.FTZ R180, R170, UR10, -R3.reuse ;  /* 0x0000000aaab47c23 */ /* 0x100fe20008010803 */
[----:B------:R-:W-:Y:S01]  /*b640*/  FFMA.FTZ R163, R163, UR10, -R3 ;  /* 0x0000000aa3a37c23 */ /* 0x000fe20008010803 */
[----:B0-----:R-:W-:Y:S01]  /*b650*/  FADD.FTZ R154, R160, R177 ;  /* 0x000000b1a09a7221 */ /* 0x001fe20000010000 */
[--C-:B------:R-:W-:Y:S01]  /*b660*/  FFMA.FTZ R177, R166, UR10, -R3.reuse ;  /* 0x0000000aa6b17c23 */ /* 0x100fe20008010803 */
[--C-:B------:R-:W-:Y:S01]  /*b670*/  FFMA.FTZ R167, R167, UR10, -R3.reuse ;  /* 0x0000000aa7a77c23 */ /* 0x100fe20008010803 */
[----:B------:R-:W-:Y:S01]  /*b680*/  MUFU.EX2 R169, R169 ;  /* 0x000000a900a97308 */ /* 0x000fe20000000800 */
[----:B--2---:R-:W-:Y:S01]  /*b690*/  FADD.FTZ R181, R21, R154 ;  /* 0x0000009a15b57221 */ /* 0x004fe20000010000 */
[--C-:B------:R-:W-:Y:S01]  /*b6a0*/  FFMA.FTZ R171, R171, UR10, -R3.reuse ;  /* 0x0000000aabab7c23 */ /* 0x100fe20008010803 */
[--C-:B------:R-:W-:Y:S01]  /*b6b0*/  FFMA.FTZ R174, R174, UR10, -R3.reuse ;  /* 0x0000000aaeae7c23 */ /* 0x100fe20008010803 */
[----:B------:R-:W-:Y:S01]  /*b6c0*/  FFMA.FTZ R175, R175, UR10, -R3 ;  /* 0x0000000aafaf7c23 */ /* 0x000fe20008010803 */
[----:B---3--:R-:W-:Y:S01]  /*b6d0*/  FADD.FTZ R154, R164, R181 ;  /* 0x000000b5a49a7221 */ /* 0x008fe20000010000 */
[--C-:B------:R-:W-:Y:S01]  /*b6e0*/  FFMA.FTZ R178, R178, UR10, -R3.reuse ;  /* 0x0000000ab2b27c23 */ /* 0x100fe20008010803 */
[--C-:B------:R-:W-:Y:S01]  /*b6f0*/  FFMA.FTZ R179, R179, UR10, -R3.reuse ;  /* 0x0000000ab3b37c23 */ /* 0x100fe20008010803 */
[----:B------:R-:W0:Y:S01]  /*b700*/  MUFU.EX2 R20, R20 ;  /* 0x0000001400147308 */ /* 0x000e220000000800 */
[----:B------:R-:W-:Y:S01]  /*b710*/  FADD.FTZ R181, R153, R154 ;  /* 0x0000009a99b57221 */ /* 0x000fe20000010000 */
[--C-:B------:R-:W-:Y:S01]  /*b720*/  FFMA.FTZ R182, R182, UR10, -R3.reuse ;  /* 0x0000000ab6b67c23 */ /* 0x100fe20008010803 */
[----:B------:R-:W-:Y:S01]  /*b730*/  FFMA.FTZ R183, R183, UR10, -R3 ;  /* 0x0000000ab7b77c23 */ /* 0x000fe20008010803 */
[C---:B------:R-:W-:Y:S01]  /*b740*/  F2FP.BF16.F32.PACK_AB R162, R10.reuse, R153 ;  /* 0x000000990aa2723e */ /* 0x040fe200000010ff */
[----:B------:R-:W-:Y:S01]  /*b750*/  FADD.FTZ R154, R10, R181 ;  /* 0x000000b50a9a7221 */ /* 0x000fe20000010000 */
[----:B------:R-:W-:Y:S01]  /*b760*/  F2FP.BF16.F32.PACK_AB R158, R160, R15 ;  /* 0x0000000fa09e723e */ /* 0x000fe200000010ff */
[----:B------:R2:W-:Y:S01]  /*b770*/  @!P2 STS [R9+0x28800], R157 ;  /* 0x0288009d0900a388 */ /* 0x0005e20000000800 */
[----:B------:R-:W3:Y:S01]  /*b780*/  MUFU.EX2 R168, R168 ;  /* 0x000000a800a87308 */ /* 0x000ee20000000800 */
[----:B-1----:R-:W-:Y:S01]  /*b790*/  FADD.FTZ R3, R161, R154 ;  /* 0x0000009aa1037221 */ /* 0x002fe20000010000 */
[----:B------:R-:W-:Y:S01]  /*b7a0*/  F2FP.BF16.F32.PACK_AB R154, R14, R11 ;  /* 0x0000000b0e9a723e */ /* 0x000fe200000010ff */
[----:B------:R-:W-:Y:S01]  /*b7b0*/  FMUL.FTZ R104, R104, R157 ;  /* 0x0000009d68687220 */ /* 0x000fe20000410000 */
[----:B------:R-:W-:Y:S01]  /*b7c0*/  F2FP.BF16.F32.PACK_AB R160, R164, R21 ;  /* 0x00000015a4a0723e */ /* 0x000fe200000010ff */
[-C--:B------:R-:W-:Y:S01]  /*b7d0*/  FMUL.FTZ R105, R105, R157.reuse ;  /* 0x0000009d69697220 */ /* 0x080fe20000410000 */
[-C--:B------:R-:W-:Y:S01]  /*b7e0*/  FMUL.FTZ R108, R108, R157.reuse ;  /* 0x0000009d6c6c7220 */ /* 0x080fe20000410000 */
[-C--:B------:R-:W-:Y:S01]  /*b7f0*/  FMUL.FTZ R109, R109, R157.reuse ;  /* 0x0000009d6d6d7220 */ /* 0x080fe20000410000 */
[----:B------:R-:W1:Y:S01]  /*b800*/  MUFU.EX2 R176, R176 ;  /* 0x000000b000b07308 */ /* 0x000e620000000800 */
[----:B0-----:R-:W-:Y:S01]  /*b810*/  FFMA.FTZ R7, R20, R4, R169 ;  /* 0x0000000414077223 */ /* 0x001fe200000100a9 */
[----:B------:R0:W-:Y:S01]  /*b820*/  @!P2 STS [R9+0x28820], R20 ;  /* 0x028820140900a388 */ /* 0x0001e20000000800 */
[-C--:B------:R-:W-:Y:S01]  /*b830*/  FMUL.FTZ R112, R112, R157.reuse ;  /* 0x0000009d70707220 */ /* 0x080fe20000410000 */
[-C--:B------:R-:W-:Y:S01]  /*b840*/  FMUL.FTZ R113, R113, R157.reuse ;  /* 0x0000009d71717220 */ /* 0x080fe20000410000 */
[-C--:B------:R-:W-:Y:S01]  /*b850*/  FMUL.FTZ R116, R116, R157.reuse ;  /* 0x0000009d74747220 */ /* 0x080fe20000410000 */
[-C--:B------:R-:W-:Y:S01]  /*b860*/  FMUL.FTZ R117, R117, R157.reuse ;  /* 0x0000009d75757220 */ /* 0x080fe20000410000 */
[----:B------:R-:W-:Y:S01]  /*b870*/  FMUL.FTZ R120, R120, R157 ;  /* 0x0000009d78787220 */ /* 0x000fe20000410000 */
[----:B------:R-:W4:Y:S01]  /*b880*/  MUFU.EX2 R155, R155 ;  /* 0x0000009b009b7308 */ /* 0x000f220000000800 */
[C---:B---3--:R-:W-:Y:S01]  /*b890*/  FADD.FTZ R14, R168.reuse, R3 ;  /* 0x00000003a80e7221 */ /* 0x048fe20000010000 */
[----:B------:R-:W-:Y:S01]  /*b8a0*/  F2FP.BF16.F32.PACK_AB R164, R168, R161 ;  /* 0x000000a1a8a4723e */ /* 0x000fe200000010ff */
[-C--:B------:R-:W-:Y:S01]  /*b8b0*/  FMUL.FTZ R121, R121, R157.reuse ;  /* 0x0000009d79797220 */ /* 0x080fe20000410000 */
[-C--:B------:R-:W-:Y:S01]  /*b8c0*/  FMUL.FTZ R124, R124, R157.reuse ;  /* 0x0000009d7c7c7220 */ /* 0x080fe20000410000 */
[----:B------:R-:W-:Y:S01]  /*b8d0*/  FADD.FTZ R3, R165, R14 ;  /* 0x0000000ea5037221 */ /* 0x000fe20000010000 */
[-C--:B------:R-:W-:Y:S01]  /*b8e0*/  FMUL.FTZ R125, R125, R157.reuse ;  /* 0x0000009d7d7d7220 */ /* 0x080fe20000410000 */
[----:B------:R-:W-:Y:S01]  /*b8f0*/  FMUL.FTZ R128, R128, R157 ;  /* 0x0000009d80807220 */ /* 0x000fe20000410000 */
[----:B------:R-:W3:Y:S01]  /*b900*/  MUFU.EX2 R172, R172 ;  /* 0x000000ac00ac7308 */ /* 0x000ee20000000800 */
        /* <DEDUP_REMOVED lines=18> */
[----:B------:R-:W-:Y:S01]  /*ba30*/  FMUL.FTZ R26, R26, R20 ;  /* 0x000000141a1a7220 */ /* 0x000fe20000410000 */
[----:B------:R-:W-:Y:S01]  /*ba40*/  F2FP.BF16.F32.PACK_AB R156, R13, R156 ;  /* 0x0000009c0d9c723e */ /* 0x000fe200000010ff */
[-C--:B------:R-:W-:Y:S01]  /*ba50*/  FMUL.FTZ R27, R27, R20.reuse ;  /* 0x000000141b1b7220 */ /* 0x080fe20000410000 */
[-C--:B------:R-:W-:Y:S01]  /*ba60*/  FMUL.FTZ R30, R30, R20.reuse ;  /* 0x000000141e1e7220 */ /* 0x080fe20000410000 */
[-C--:B------:R-:W-:Y:S01]  /*ba70*/  FMUL.FTZ R31, R31, R20.reuse ;  /* 0x000000141f1f7220 */ /* 0x080fe20000410000 */
[----:B------:R-:W3:Y:S01]  /*ba80*/  MUFU.EX2 R10, R163 ;  /* 0x000000a3000a7308 */ /* 0x000ee20000000800 */
[C---:B-1----:R-:W-:Y:S01]  /*ba90*/  FADD.FTZ R172, R170.reuse, R7 ;  /* 0x00000007aaac7221 */ /* 0x042fe20000010000 */
[----:B------:R-:W-:Y:S01]  /*baa0*/  F2FP.BF16.F32.PACK_AB R155, R170, R155 ;  /* 0x0000009baa9b723e */ /* 0x000fe200000010ff */
[----:B------:R-:W-:Y:S01]  /*bab0*/  BAR.SYNC.DEFER_BLOCKING 0xf, 0x100 ;  /* 0x03c4000000007b1d */ /* 0x000fe20000010000 */
        /* <DEDUP_REMOVED lines=14> */
[C---:B---3--:R-:W-:Y:S01]  /*bba0*/  FADD.FTZ R172, R10.reuse, R7 ;  /* 0x000000070aac7221 */ /* 0x048fe20000010000 */
        /* <DEDUP_REMOVED lines=8> */
[----:B------:R0:W-:Y:S01]  /*bc30*/  STSM.16.M88.4 [R18+0x26800], R152 ;  /* 0x0268009812007844 */ /* 0x0001e20000000200 */
[-C--:B------:R-:W-:Y:S01]  /*bc40*/  FMUL.FTZ R66, R66, R20.reuse ;  /* 0x0000001442427220 */ /* 0x080fe20000410000 */
[-C--:B------:R-:W-:Y:S01]  /*bc50*/  FMUL.FTZ R67, R67, R20.reuse ;  /* 0x0000001443437220 */ /* 0x080fe20000410000 */
[-C--:B------:R-:W-:Y:S01]  /*bc60*/  FMUL.FTZ R70, R70, R20.reuse ;  /* 0x0000001446467220 */ /* 0x080fe20000410000 */
[-C--:B------:R-:W-:Y:S01]  /*bc70*/  FMUL.FTZ R71, R71, R20.reuse ;  /* 0x0000001447477220 */ /* 0x080fe20000410000 */
[-C--:B------:R-:W-:Y:S01]  /*bc80*/  FMUL.FTZ R74, R74, R20.reuse ;  /* 0x000000144a4a7220 */ /* 0x080fe20000410000 */
[----:B------:R-:W1:Y:S01]  /*bc90*/  MUFU.EX2 R168, R171 ;  /* 0x000000ab00a87308 */ /* 0x000e620000000800 */
[----:B----4-:R-:W-:Y:S01]  /*bca0*/  F2FP.BF16.F32.PACK_AB R159, R14, R159 ;  /* 0x0000009f0e9f723e */ /* 0x010fe200000010ff */
[-C--:B------:R-:W-:Y:S01]  /*bcb0*/  FMUL.FTZ R75, R75, R20.reuse ;  /* 0x000000144b4b7220 */ /* 0x080fe20000410000 */
[-C--:B------:R-:W-:Y:S01]  /*bcc0*/  FMUL.FTZ R78, R78, R20.reuse ;  /* 0x000000144e4e7220 */ /* 0x080fe20000410000 */
[-C--:B------:R-:W-:Y:S01]  /*bcd0*/  FMUL.FTZ R79, R79, R20.reuse ;  /* 0x000000144f4f7220 */ /* 0x080fe20000410000 */
[-C--:B------:R-:W-:Y:S01]  /*bce0*/  FMUL.FTZ R82, R82, R20.reuse ;  /* 0x0000001452527220 */ /* 0x080fe20000410000 */
[----:B------:R0:W-:Y:S01]  /*bcf0*/  STSM.16.M88.4 [R23], R156 ;  /* 0x0000009c17007844 */ /* 0x0001e20000000200 */
[-C--:B------:R-:W-:Y:S01]  /*bd00*/  FMUL.FTZ R83, R83, R20.reuse ;  /* 0x0000001453537220 */ /* 0x080fe20000410000 */
[----:B------:R3:W4:Y:S01]  /*bd10*/  MUFU.EX2 R163, R174 ;  /* 0x000000ae00a37308 */ /* 0x0007220000000800 */
        /* <DEDUP_REMOVED lines=8> */
[----:B---3--:R-:W-:Y:S01]  /*bda0*/  FADD.FTZ R174, R14, R7 ;  /* 0x000000070eae7221 */ /* 0x008fe20000010000 */
[-C--:B------:R-:W-:Y:S01]  /*bdb0*/  FMUL.FTZ R99, R99, R20.reuse ;  /* 0x0000001463637220 */ /* 0x080fe20000410000 */
[-C--:B------:R-:W-:Y:S01]  /*bdc0*/  FMUL.FTZ R102, R102, R20.reuse ;  /* 0x0000001466667220 */ /* 0x080fe20000410000 */
[-C--:B------:R-:W-:Y:S01]  /*bdd0*/  FMUL.FTZ R103, R103, R20.reuse ;  /* 0x0000001467677220 */ /* 0x080fe20000410000 */
[----:B--2---:R-:W-:Y:S01]  /*bde0*/  FADD.FTZ R7, R161, R174 ;  /* 0x000000aea1077221 */ /* 0x004fe20000010000 */
[----:B-1----:R-:W-:Y:S01]  /*bdf0*/  F2FP.BF16.F32.PACK_AB R161, R168, R161 ;  /* 0x000000a1a8a1723e */ /* 0x002fe200000010ff */
[-C--:B------:R-:W-:Y:S01]  /*be00*/  FMUL.FTZ R106, R106, R20.reuse ;  /* 0x000000146a6a7220 */ /* 0x080fe20000410000 */
[----:B------:R5:W1:Y:S01]  /*be10*/  MUFU.EX2 R165, R178 ;  /* 0x000000b200a57308 */ /* 0x000a620000000800 */
[----:B------:R-:W-:Y:S01]  /*be20*/  FADD.FTZ R174, R168, R7 ;  /* 0x00000007a8ae7221 */ /* 0x000fe20000010000 */
[-C--:B------:R-:W-:Y:S01]  /*be30*/  FMUL.FTZ R107, R107, R20.reuse ;  /* 0x000000146b6b7220 */ /* 0x080fe20000410000 */
[-C--:B------:R-:W-:Y:S01]  /*be40*/  FMUL.FTZ R110, R110, R20.reuse ;  /* 0x000000146e6e7220 */ /* 0x080fe20000410000 */
[-C--:B------:R-:W-:Y:S01]  /*be50*/  FMUL.FTZ R111, R111, R20.reuse ;  /* 0x000000146f6f7220 */ /* 0x080fe20000410000 */
[----:B----4-:R-:W-:Y:S01]  /*be60*/  FADD.FTZ R7, R163, R174 ;  /* 0x000000aea3077221 */ /* 0x010fe20000010000 */
[-C--:B------:R-:W-:Y:S01]  /*be70*/  FMUL.FTZ R114, R114, R20.reuse ;  /* 0x0000001472727220 */ /* 0x080fe20000410000 */
[-C--:B------:R-:W-:Y:S01]  /*be80*/  FMUL.FTZ R115, R115, R20.reuse ;  /* 0x0000001473737220 */ /* 0x080fe20000410000 */
[----:B------:R-:W2:Y:S01]  /*be90*/  MUFU.EX2 R172, R179 ;  /* 0x000000b300ac7308 */ /* 0x000ea20000000800 */
[C---:B-----5:R-:W-:Y:S01]  /*bea0*/  FADD.FTZ R178, R4.reuse, R7 ;  /* 0x0000000704b27221 */ /* 0x060fe20000010000 */
[----:B------:R-:W-:Y:S01]  /*beb0*/  F2FP.BF16.F32.PACK_AB R163, R4, R163 ;  /* 0x000000a304a3723e */ /* 0x000fe200000010ff */
[-C--:B------:R-:W-:Y:S01]  /*bec0*/  FMUL.FTZ R118, R118, R20.reuse ;  /* 0x0000001476767220 */ /* 0x080fe20000410000 */
[-C--:B------:R-:W-:Y:S01]  /*bed0*/  FMUL.FTZ R119, R119, R20.reuse ;  /* 0x0000001477777220 */ /* 0x080fe20000410000 */
[-C--:B------:R-:W-:Y:S01]  /*bee0*/  FMUL.FTZ R122, R122, R20.reuse ;  /* 0x000000147a7a7220 */ /* 0x080fe20000410000 */
[-C--:B------:R-:W-:Y:S01]  /*bef0*/  FMUL.FTZ R123, R123, R20.reuse ;  /* 0x000000147b7b7220 */ /* 0x080fe20000410000 */
[----:B------:R0:W-:Y:S01]  /*bf00*/  STSM.16.M88.4 [R19], R160 ;  /* 0x000000a013007844 */ /* 0x0001e20000000200 */
[----:B------:R-:W3:Y:S01]  /*bf10*/  MUFU.EX2 R167, R182 ;  /* 0x000000b600a77308 */ /* 0x000ee20000000800 */
        /* <DEDUP_REMOVED lines=8> */
[C---:B--2---:R-:W-:Y:S01]  /*bfa0*/  FADD.FTZ R176, R172.reuse, R7 ;  /* 0x00000007acb07221 */ /* 0x044fe20000010000 */
[----:B------:R-:W-:Y:S01]  /*bfb0*/  F2FP.BF16.F32.PACK_AB R165, R172, R165 ;  /* 0x000000a5aca5723e */ /* 0x000fe200000010ff */
[-C--:B------:R-:W-:Y:S01]  /*bfc0*/  FMUL.FTZ R138, R138, R20.reuse ;  /* 0x000000148a8a7220 */ /* 0x080fe20000410000 */
[-C--:B------:R-:W-:Y:S01]  /*bfd0*/  FMUL.FTZ R139, R139, R20.reuse ;  /* 0x000000148b8b7220 */ /* 0x080fe20000410000 */
[-C--:B------:R-:W-:Y:S01]  /*bfe0*/  FMUL.FTZ R142, R142, R20.reuse ;  /* 0x000000148e8e7220 */ /* 0x080fe20000410000 */
[-C--:B------:R-:W-:Y:S01]  /*bff0*/  FMUL.FTZ R143, R143, R20.reuse ;  /* 0x000000148f8f7220 */ /* 0x080fe20000410000 */
[-C--:B------:R-:W-:Y:S01]  /*c000*/  FMUL.FTZ R146, R146, R20.reuse ;  /* 0x0000001492927220 */ /* 0x080fe20000410000 */
[-C--:B------:R-:W-:Y:S01]  /*c010*/  FMUL.FTZ R147, R147, R20.reuse ;  /* 0x0000001493937220 */ /* 0x080fe20000410000 */
[----:B---3--:R-:W-:Y:S01]  /*c020*/  FADD.FTZ R7, R167, R176 ;  /* 0x000000b0a7077221 */ /* 0x008fe20000010000 */
[-C--:B------:R-:W-:Y:S01]  /*c030*/  FMUL.FTZ R150, R150, R20.reuse ;  /* 0x0000001496967220 */ /* 0x080fe20000410000 */
[----:B------:R-:W-:Y:S01]  /*c040*/  FMUL.FTZ R151, R151, R20 ;  /* 0x0000001497977220 */ /* 0x000fe20000410000 */
[C---:B-1----:R-:W-:Y:S01]  /*c050*/  F2FP.BF16.F32.PACK_AB R167, R174.reuse, R167 ;  /* 0x000000a7aea7723e */ /* 0x042fe200000010ff */
[----:B------:R-:W-:-:S04]  /*c060*/  FADD.FTZ R4, R174, R7 ;  /* 0x00000007ae047221 */ /* 0x000fc80000010000 */
[----:B------:R0:W-:Y:S01]  /*c070*/  STSM.16.M88.4 [R22], R164 ;  /* 0x000000a416007844 */ /* 0x0001e20000000200 */
[----:B------:R-:W-:Y:S05]  /*c080*/  @!P0 BRA `(.L_x_4964) ;  /* 0x0000000000048947 */ /* 0x000fea0003800000 */
[----:B------:R-:W-:Y:S01]  /*c090*/  BPT.TRAP 0x1 ;  /* 0x000000040000795c */ /* 0x000fe20000300000 */
.L_x_4964:
[----:B------:R1:W2:Y:S01]  /*c0a0*/  SYNCS.PHASECHK.TRANS64.TRYWAIT P1, [UR21+0x28c50], R8 ;  /* 0x028c5008ff0075a7 */ /* 0x0002a20008020155 */
[----:B------:R-:W-:Y:S05]  /*c0b0*/  @!P0 BRA `(.L_x_4965) ;  /* 0x0000000000048947 */ /* 0x000fea0003800000 */
[----:B------:R-:W-:Y:S01]  /*c0c0*/  BPT.TRAP 0x1 ;  /* 0x000000040000795c */ /* 0x000fe20000300000 */
.L_x_4965:
[----:B--2---:R-:W-:Y:S05]  /*c0d0*/  @P1 BRA `(.L_x_4966) ;  /* 0x0000000000081947 */ /* 0x004fea0003800000 */
[----:B------:R-:W2:Y:S02]  /*c0e0*/  SYNCS.PHASECHK.TRANS64.TRYWAIT P1, [UR21+0x28c50], R8 ;  /* 0x028c5008ff0075a7 */ /* 0x000ea40008020155 */
[----:B--2---:R-:W-:Y:S05]  /*c0f0*/  @!P1 BRA `(.L_x_4967) ;  /* 0x0000007c00c89947 */ /* 0x004fea0003800000 */
.L_x_4966:
        /* <DEDUP_REMOVED lines=34> */
.L_x_4968:
[----:B------:R-:W-:Y:S01]  /*c320*/  UIADD3 UR21, UR21, 0x28c60, URZ ;  /* 0x00028c6015157890 */ /* 0x000fe2000fffe03f */
[C---:B------:R-:W-:Y:S01]  /*c330*/  ISETP.GT.AND P1, PT, R12.reuse, UR47, PT ;  /* 0x0000002f0c007c0c */ /* 0x040fe2000bf24270 */
[----:B------:R-:W-:Y:S01]  /*c340*/  UMOV UR22, UR38 ;  /* 0x0000002600167c82 */ /* 0x000fe20008000000 */
[----:B------:R-:W-:Y:S01]  /*c350*/  VIADD R12, R12, 0xffffffff ;  /* 0xffffffff0c0c7836 */ /* 0x000fe20000000000 */
[----:B------:R-:W-:Y:S01]  /*c360*/  UPRMT UR21, UR40, 0x654, UR21 ;  /* 0x0000065428157896 */ /* 0x000fe20008000015 */
[----:B0-----:R-:W-:Y:S02]  /*c370*/  IMAD.MOV.U32 R9, RZ, RZ, R6 ;  /* 0x000000ffff097224 */ /* 0x001fe400078e0006 */
[----:B------:R-:W-:-:S06]  /*c380*/  IMAD.MOV.U32 R10, RZ, RZ, R5 ;  /* 0x000000ffff0a7224 */ /* 0x000fcc00078e0005 */
[----:B------:R-:W-:Y:S01]  /*c390*/  SYNCS.ARRIVE.TRANS64.RED.A1T0 RZ, [UR21], RZ ;  /* 0x000000ffffff79a7 */ /* 0x000fe20008100415 */
[----:B------:R-:W-:Y:S05]  /*c3a0*/  @P1 BRA `(.L_x_4969) ;  /* 0xffffffdc00141947 */ /* 0x000fea000383ffff */
.L_x_4950:
[----:B------:R-:W5:Y:S01]  /*c3b0*/  SHFL.BFLY PT, R0, R3, 0x2, 0x1f ;  /* 0x0c401f0003007f89 */ /* 0x000f6200000e0000 */
[----:B------:R-:W-:Y:S01]  /*c3c0*/  IMAD.MOV R13, RZ, RZ, -R17 ;  /* 0x000000ffff0d7224 */ /* 0x000fe200078e0a11 */
[----:B-12---:R-:W-:Y:S01]  /*c3d0*/  MOV R8, UR10 ;  /* 0x0000000a00087c02 */ /* 0x006fe20008000f00 */
[----:B------:R-:W-:Y:S01]  /*c3e0*/  IMAD.U32 R12, RZ, RZ, UR10 ;  /* 0x0000000aff0c7e24 */ /* 0x000fe2000f8e00ff */
[----:B0-----:R-:W0:Y:S01]  /*c3f0*/  SHFL.BFLY PT, R9, R4, 0x2, 0x1f ;  /* 0x0c401f0004097f89 */ /* 0x001e2200000e0000 */
[----:B------:R-:W-:Y:S01]  /*c400*/  UIADD3 UR36, UR36, 0x1, URZ ;  /* 0x0000000124247890 */ /* 0x000fe2000fffe03f */
[----:B------:R-:W-:Y:S08]  /*c410*/  BAR.ARV 0x8, 0x100 ;  /* 0x0204000000007b1d */ /* 0x000ff00000002000 */
[----:B------:R-:W-:Y:S01]  /*c420*/  BAR.SYNC.DEFER_BLOCKING 0xf, 0x100 ;  /* 0x03c4000000007b1d */ /* 0x000fe20000010000 */
[----:B------:R-:W-:Y:S01]  /*c430*/  ISETP.NE.AND P0, PT, R2, R13, PT ;  /* 0x0000000d0200720c */ /* 0x000fe20003f05270 */
[----:B-----5:R-:W-:Y:S01]  /*c440*/  FADD.FTZ R7, R0, R3 ;  /* 0x0000000300077221 */ /* 0x020fe20000010000 */
[----:B------:R-:W-:Y:S01]  /*c450*/  IMAD.U32 R3, RZ, RZ, UR38 ;  /* 0x00000026ff037e24 */ /* 0x000fe2000f8e00ff */
[----:B------:R-:W-:Y:S01]  /*c460*/  UIADD3 UR38, UR38, 0x1, URZ ;  /* 0x0000000126267890 */ /* 0x000fe2000fffe03f */
[----:B0-----:R-:W-:-:S02]  /*c470*/  FADD.FTZ R9, R9, R4 ;  /* 0x0000000409097221 */ /* 0x001fc40000010000 */
[----:B------:R-:W0:Y:S01]  /*c480*/  SHFL.BFLY PT, R0, R7, 0x1, 0x1f ;  /* 0x0c201f0007007f89 */ /* 0x000e2200000e0000 */
[----:B------:R-:W-:Y:S01]  /*c490*/  IMAD.MOV.U32 R4, RZ, RZ, RZ ;  /* 0x000000ffff047224 */ /* 0x000fe200078e00ff */
[----:B------:R-:W-:-:S05]  /*c4a0*/  UISETP.NE.AND UP0, UPT, UR38, 0x2, UPT ;  /* 0x000000022600788c */ /* 0x000fca000bf05270 */
[----:B------:R-:W-:Y:S01]  /*c4b0*/  @!P0 IMAD R3, R3, 0x40, R16 ;  /* 0x0000004003038824 */ /* 0x000fe200078e0210 */
[----:B------:R-:W1:Y:S01]  /*c4c0*/  SHFL.BFLY PT, R10, R9, 0x1, 0x1f ;  /* 0x0c201f00090a7f89 */ /* 0x000e6200000e0000 */
[----:B------:R-:W-:Y:S02]  /*c4d0*/  USEL UR4, URZ, 0x1, UP0 ;  /* 0x000000013f047887 */ /* 0x000fe40008000000 */
[----:B------:R-:W-:Y:S02]  /*c4e0*/  USEL UR38, UR38, URZ, UP0 ;  /* 0x0000003f26267287 */ /* 0x000fe40008000000 */
[----:B------:R-:W-:Y:S01]  /*c4f0*/  ULOP3.LUT UR37, UR37, UR4, URZ, 0x3c, !UPT ;  /* 0x0000000425257292 */ /* 0x000fe2000f8e3c3f */
[----:B0-----:R-:W-:Y:S01]  /*c500*/  FADD.FTZ R11, R7, R0 ;  /* 0x00000000070b7221 */ /* 0x001fe20000010000 */
[----:B------:R-:W-:Y:S02]  /*c510*/  IMAD.MOV.U32 R0, RZ, RZ, RZ ;  /* 0x000000ffff007224 */ /* 0x000fe400078e00ff */
[----:B-1----:R-:W-:-:S02]  /*c520*/  FADD.FTZ R10, R9, R10 ;  /* 0x0000000a090a7221 */ /* 0x002fc40000010000 */
[----:B------:R-:W-:Y:S02]  /*c530*/  FSETP.NE.FTZ.AND P1, PT, R11, RZ, PT ;  /* 0x000000ff0b00720b */ /* 0x000fe40003f35000 */
[----:B------:R-:W-:Y:S01]  /*c540*/  @!P0 LEA R9, R3, UR42, 0x2 ;  /* 0x0000002a03098c11 */ /* 0x000fe2000f8e10ff */
[----:B------:R-:W-:Y:S01]  /*c550*/  IMAD.MOV.U32 R3, RZ, RZ, -0x800000 ;  /* 0xff800000ff037424 */ /* 0x000fe200078e00ff */
[----:B------:R-:W-:-:S09]  /*c560*/  FSETP.NE.FTZ.AND P2, PT, R10, RZ, PT ;  /* 0x000000ff0a00720b */ /* 0x000fd20003f55000 */
[----:B------:R-:W0:Y:S01]  /*c570*/  @P1 MUFU.RCP R0, R11 ;  /* 0x0000000b00001308 */ /* 0x000e220000001000 */
[----:B------:R-:W-:-:S07]  /*c580*/  @P1 FMUL.FTZ R8, R8, 0.69314718246459960938 ;  /* 0x3f31721808081820 */ /* 0x000fce0000410000 */
        /* <DEDUP_REMOVED lines=19> */
[-C--:B------:R-:W-:Y:S01]  /*c6c0*/  FMUL.FTZ R197, R49, R0.reuse ;  /* 0x0000000031c57220 */ /* 0x080fe20000410000 */
[----:B-1----:R-:W-:Y:S01]  /*c6d0*/  @P2 FMUL.FTZ R9, R12, 0.69314718246459960938 ;  /* 0x3f3172180c092820 */ /* 0x002fe20000410000 */
[-C--:B------:R-:W-:Y:S01]  /*c6e0*/  FMUL.FTZ R198, R52, R0.reuse ;  /* 0x0000000034c67220 */ /* 0x080fe20000410000 */
[-C--:B------:R-:W-:Y:S01]  /*c6f0*/  FMUL.FTZ R195, R53, R0.reuse ;  /* 0x0000000035c37220 */ /* 0x080fe20000410000 */
[-C--:B------:R-:W-:Y:S01]  /*c700*/  FMUL.FTZ R196, R56, R0.reuse ;  /* 0x0000000038c47220 */ /* 0x080fe20000410000 */
[-C--:B------:R-:W-:Y:S01]  /*c710*/  FMUL.FTZ R193, R57, R0.reuse ;  /* 0x0000000039c17220 */ /* 0x080fe20000410000 */
[-C--:B------:R-:W-:Y:S01]  /*c720*/  FMUL.FTZ R194, R60, R0.reuse ;  /* 0x000000003cc27220 */ /* 0x080fe20000410000 */
[----:B0-----:R-:W-:Y:S01]  /*c730*/  @P2 FMUL.FTZ R10, R10, 0.69314718246459960938 ;  /* 0x3f3172180a0a2820 */ /* 0x001fe20000410000 */
        /* <DEDUP_REMOVED lines=14> */
[-C--:B----4-:R-:W-:Y:S01]  /*c820*/  FMUL.FTZ R170, R89, R0.reuse ;  /* 0x0000000059aa7220 */ /* 0x090fe20000410000 */
[-C--:B------:R-:W-:Y:S01]  /*c830*/  FMUL.FTZ R171, R92, R0.reuse ;  /* 0x000000005cab7220 */ /* 0x080fe20000410000 */
[-C--:B------:R-:W-:Y:S01]  /*c840*/  FMUL.FTZ R168, R93, R0.reuse ;  /* 0x000000005da87220 */ /* 0x080fe20000410000 */
[-C--:B------:R-:W-:Y:S01]  /*c850*/  FMUL.FTZ R169, R96, R0.reuse ;  /* 0x0000000060a97220 */ /* 0x080fe20000410000 */
        /* <DEDUP_REMOVED lines=27> */
[----:B------:R-:W-:Y:S01]  /*ca10*/  IMAD.MOV.U32 R0, RZ, RZ, -0x800000 ;  /* 0xff800000ff007424 */ /* 0x000fe200078e00ff */
        /* <DEDUP_REMOVED lines=68> */
.L_x_4875:
[----:B------:R-:W0:Y:S08]  /*ce60*/  S2UR UR40, SR_CgaCtaId ;  /* 0x00000000002879c3 */ /* 0x000e300000008800 */
[----:B------:R-:W-:Y:S06]  /*ce70*/  BAR.SYNC.DEFER_BLOCKING 0x5, 0x180 ;  /* 0x0146000000007b1d */ /* 0x000fec0000010000 */
[----:B------:R-:W-:Y:S01]  /*ce80*/  UMOV UR42, 0x400 ;  /* 0x00000400002a7882 */ /* 0x000fe20000000000 */
[----:B------:R-:W-:Y:S01]  /*ce90*/  BSSY B0, `(.L_x_4970) ;  /* 0x00002a9000007945 */ /* 0x000fe20003800000 */
[----:B0-----:R-:W-:-:S09]  /*cea0*/  ULEA UR42, UR40, UR42, 0x18 ;  /* 0x0000002a282a7291 */ /* 0x001fd2000f8ec03f */
[----:B------:R-:W0:Y:S02]  /*ceb0*/  LDS R4, [UR42+0x28cd0] ;  /* 0x028cd02aff047984 */ /* 0x000e240008000800 */
[----:B0-----:R-:W-:Y:S01]  /*cec0*/  R2UR UR4, R4 ;  /* 0x00000000040472ca */ /* 0x001fe200000e0000 */
[----:B------:R-:W-:Y:S06]  /*ced0*/  BAR.ARV 0x4, 0x180 ;  /* 0x0106000000007b1d */ /* 0x000fec0000002000 */
[----:B------:R-:W-:Y:S08]  /*cee0*/  @P0 BRA `(.L_x_4971) ;  /* 0x0000001c00900947 */ /* 0x000ff00003800000 */
[----:B------:R-:W0:Y:S01]  /*cef0*/  S2UR UR5, SR_SWINHI ;  /* 0x00000000000579c3 */ /* 0x000e220000002f00 */
[----:B------:R-:W-:-:S07]  /*cf00*/  IMAD R9, R212, 0x40, R184 ;  /* 0x00000040d4097824 */ /* 0x000fce00078e02b8 */
[----:B------:R-:W-:Y:S01]  /*cf10*/  BAR.SYNC.DEFER_BLOCKING 0x1, 0x100 ;  /* 0x0044000000007b1d */ /* 0x000fe20000010000 */
[----:B------:R-:W-:Y:S01]  /*cf20*/  F2FP.BF16.F32.PACK_AB R6, R7, R208 ;  /* 0x000000d00706723e */ /* 0x000fe200000010ff */
[----:B------:R-:W-:Y:S01]  /*cf30*/  USHF.R.S32.HI UR12, URZ, 0x1f, UR45 ;  /* 0x0000001f3f0c7899 */ /* 0x000fe2000801142d */
[----:B------:R-:W-:Y:S01]  /*cf40*/  F2FP.BF16.F32.PACK_AB R7, R31, R30 ;  /* 0x0000001e1f07723e */ /* 0x000fe200000010ff */
[----:B------:R-:W-:Y:S01]  /*cf50*/  USHF.R.S32.HI UR13, URZ, 0x1f, UR43 ;  /* 0x0000001f3f0d7899 */ /* 0x000fe2000801142b */
        /* <DEDUP_REMOVED lines=15> */
[----:B------:R-:W-:-:S02]  /*d050*/  F2FP.BF16.F32.PACK_AB R145, R147, R146 ;  /* 0x000000929391723e */ /* 0x000fc400000010ff */
[----:B------:R-:W-:Y:S01]  /*d060*/  F2FP.BF16.F32.PACK_AB R146, R149, R148 ;  /* 0x000000949592723e */ /* 0x000fe200000010ff */
[----:B------:R-:W-:Y:S01]  /*d070*/  IMAD.WIDE R4, R216, 0x2, R96 ;  /* 0x00000002d8047825 */ /* 0x000fe200078e0260 */
[----:B------:R-:W-:-:S03]  /*d080*/  F2FP.BF16.F32.PACK_AB R147, R151, R150 ;  /* 0x000000969793723e */ /* 0x000fc600000010ff */
[----:B------:R-:W-:Y:S01]  /*d090*/  IMAD.WIDE R96, R9, 0x2, R96 ;  /* 0x0000000209607825 */ /* 0x000fe200078e0260 */
[C---:B------:R-:W-:Y:S02]  /*d0a0*/  IADD3 R25, P2, R4.reuse, 0x60, RZ ;  /* 0x0000006004197810 */ /* 0x040fe40007f5e0ff */
[----:B------:R-:W-:Y:S02]  /*d0b0*/  IADD3 R29, P1, R4, 0x2000, RZ ;  /* 0x00002000041d7810 */ /* 0x000fe40007f3e0ff */
[----:B------:R-:W-:Y:S02]  /*d0c0*/  LOP3.LUT R24, R25, 0x380, RZ, 0xc0, !PT ;  /* 0x0000038019187812 */ /* 0x000fe400078ec0ff */
[----:B------:R-:W-:Y:S02]  /*d0d0*/  LOP3.LUT R28, R29, 0x380, RZ, 0xc0, !PT ;  /* 0x000003801d1c7812 */ /* 0x000fe400078ec0ff */
[----:B------:R-:W-:Y:S02]  /*d0e0*/  SHF.R.U64 R24, R24, 0x3, RZ ;  /* 0x0000000318187819 */ /* 0x000fe400000012ff */
[----:B------:R-:W-:-:S02]  /*d0f0*/  SHF.R.U64 R28, R28, 0x3, RZ ;  /* 0x000000031c1c7819 */ /* 0x000fc400000012ff */
[----:B------:R-:W-:Y:S01]  /*d100*/  LOP3.LUT R24, R24, R25, RZ, 0x3c, !PT ;  /* 0x0000001918187212 */ /* 0x000fe200078e3cff */
[----:B------:R-:W-:Y:S01]  /*d110*/  IMAD.X R25, RZ, RZ, R5, P2 ;  /* 0x000000ffff197224 */ /* 0x000fe200010e0605 */
[C---:B------:R-:W-:Y:S02]  /*d120*/  IADD3 R131, P2, R4.reuse, 0x4040, RZ ;  /* 0x0000404004837810 */ /* 0x040fe40007f5e0ff */
[C---:B------:R-:W-:Y:S02]  /*d130*/  IADD3 R13, P4, R4.reuse, 0x20, RZ ;  /* 0x00000020040d7810 */ /* 0x040fe40007f9e0ff */
[----:B------:R-:W-:Y:S02]  /*d140*/  LOP3.LUT R130, R131, 0x380, RZ, 0xc0, !PT ;  /* 0x0000038083827812 */ /* 0x000fe400078ec0ff */
[----:B------:R-:W-:Y:S02]  /*d150*/  IADD3 R15, P3, R4, 0x40, RZ ;  /* 0x00000040040f7810 */ /* 0x000fe40007f7e0ff */
[----:B------:R-:W-:-:S02]  /*d160*/  SHF.R.U64 R130, R130, 0x3, RZ ;  /* 0x0000000382827819 */ /* 0x000fc400000012ff */
[----:B------:R-:W-:Y:S01]  /*d170*/  LOP3.LUT R28, R28, R29, RZ, 0x3c, !PT ;  /* 0x0000001d1c1c7212 */ /* 0x000fe200078e3cff */
[----:B------:R-:W-:Y:S01]  /*d180*/  IMAD.X R29, RZ, RZ, R5, P1 ;  /* 0x000000ffff1d7224 */ /* 0x000fe200008e0605 */
[----:B------:R-:W-:Y:S02]  /*d190*/  LOP3.LUT R130, R130, R131, RZ, 0x3c, !PT ;  /* 0x0000008382827212 */ /* 0x000fe400078e3cff */
[----:B------:R-:W-:Y:S02]  /*d1a0*/  LOP3.LUT R12, R13, 0x380, RZ, 0xc0, !PT ;  /* 0x000003800d0c7812 */ /* 0x000fe400078ec0ff */
[----:B------:R-:W-:Y:S02]  /*d1b0*/  LOP3.LUT R14, R15, 0x380, RZ, 0xc0, !PT ;  /* 0x000003800f0e7812 */ /* 0x000fe400078ec0ff */
[----:B------:R-:W-:Y:S02]  /*d1c0*/  IADD3 R135, P1, R4, 0x4060, RZ ;  /* 0x0000406004877810 */ /* 0x000fe40007f3e0ff */
[----:B------:R-:W-:-:S02]  /*d1d0*/  IADD3.X R131, RZ, R5, RZ, P2, !PT ;  /* 0x00000005ff837210 */ /* 0x000fc400017fe4ff */
[----:B------:R-:W-:Y:S02]  /*d1e0*/  IADD3 R33, P2, R96, 0x2000, RZ ;  /* 0x0000200060217810 */ /* 0x000fe40007f5e0ff */
[----:B------:R-:W-:Y:S02]  /*d1f0*/  SHF.R.U64 R12, R12, 0x3, RZ ;  /* 0x000000030c0c7819 */ /* 0x000fe400000012ff */
[----:B------:R-:W-:Y:S02]  /*d200*/  SHF.R.U64 R14, R14, 0x3, RZ ;  /* 0x000000030e0e7819 */ /* 0x000fe400000012ff */
[----:B------:R-:W-:Y:S02]  /*d210*/  LOP3.LUT R134, R135, 0x380, RZ, 0xc0, !PT ;  /* 0x0000038087867812 */ /* 0x000fe400078ec0ff */
[----:B------:R-:W-:Y:S02]  /*d220*/  LOP3.LUT R32, R33, 0x380, RZ, 0xc0, !PT ;  /* 0x0000038021207812 */ /* 0x000fe400078ec0ff */
[----:B------:R-:W-:Y:S01]  /*d230*/  LOP3.LUT R12, R12, R13, RZ, 0x3c, !PT ;  /* 0x0000000d0c0c7212 */ /* 0x000fe200078e3cff */
[--C-:B------:R-:W-:Y:S01]  /*d240*/  IMAD.X R13, RZ, RZ, R5.reuse, P4 ;  /* 0x000000ffff0d7224 */ /* 0x100fe200020e0605 */
[----:B------:R-:W-:Y:S01]  /*d250*/  LOP3.LUT R14, R14, R15, RZ, 0x3c, !PT ;  /* 0x0000000f0e0e7212 */ /* 0x000fe200078e3cff */
[----:B------:R-:W-:Y:S01]  /*d260*/  IMAD.X R15, RZ, RZ, R5, P3 ;  /* 0x000000ffff0f7224 */ /* 0x000fe200018e0605 */
[----:B------:R-:W-:-:S02]  /*d270*/  SHF.R.U64 R134, R134, 0x3, RZ ;  /* 0x0000000386867819 */ /* 0x000fc400000012ff */
[----:B------:R-:W-:Y:S02]  /*d280*/  SHF.R.U64 R32, R32, 0x3, RZ ;  /* 0x0000000320207819 */ /* 0x000fe400000012ff */
[C---:B------:R-:W-:Y:S02]  /*d290*/  IADD3 R49, P0, R4.reuse, 0x2020, RZ ;  /* 0x0000202004317810 */ /* 0x040fe40007f1e0ff */
[C---:B------:R-:W-:Y:S02]  /*d2a0*/  IADD3 R65, P6, R4.reuse, 0x2040, RZ ;  /* 0x0000204004417810 */ /* 0x040fe40007fde0ff */
[C---:B------:R-:W-:Y:S02]  /*d2b0*/  IADD3 R101, P5, R4.reuse, 0x2060, RZ ;  /* 0x0000206004657810 */ /* 0x040fe40007fbe0ff */
[C---:B------:R-:W-:Y:S02]  /*d2c0*/  IADD3 R123, P4, R4.reuse, 0x4000, RZ ;  /* 0x00004000047b7810 */ /* 0x040fe40007f9e0ff */
[----:B------:R-:W-:-:S02]  /*d2d0*/  IADD3 R127, P3, R4, 0x4020, RZ ;  /* 0x00004020047f7810 */ /* 0x000fc40007f7e0ff */
[----:B------:R-:W-:Y:S01]  /*d2e0*/  LOP3.LUT R134, R134, R135, RZ, 0x3c, !PT ;  /* 0x0000008786867212 */ /* 0x000fe200078e3cff */
[----:B------:R-:W-:Y:S01]  /*d2f0*/  IMAD.X R135, RZ, RZ, R5, P1 ;  /* 0x000000ffff877224 */ /* 0x000fe200008e0605 */
[----:B------:R-:W-:Y:S01]  /*d300*/  LOP3.LUT R32, R32, R33, RZ, 0x3c, !PT ;  /* 0x0000002120207212 */ /* 0x000fe200078e3cff */
[----:B------:R-:W-:Y:S01]  /*d310*/  IMAD.X R33, RZ, RZ, R97, P2 ;  /* 0x000000ffff217224 */ /* 0x000fe200010e0661 */
[----:B------:R-:W-:Y:S02]  /*d320*/  LOP3.LUT R48, R49, 0x380, RZ, 0xc0, !PT ;  /* 0x0000038031307812 */ /* 0x000fe400078ec0ff */
[----:B------:R-:W-:Y:S02]  /*d330*/  LOP3.LUT R64, R65, 0x380, RZ, 0xc0, !PT ;  /* 0x0000038041407812 */ /* 0x000fe400078ec0ff */
[----:B------:R-:W-:Y:S02]  /*d340*/  LOP3.LUT R100, R101, 0x380, RZ, 0xc0, !PT ;  /* 0x0000038065647812 */ /* 0x000fe400078ec0ff */
[----:B------:R-:W-:-:S02]  /*d350*/  LOP3.LUT R122, R123, 0x380, RZ, 0xc0, !PT ;  /* 0x000003807b7a7812 */ /* 0x000fc400078ec0ff */
[----:B------:R-:W-:Y:S02]  /*d360*/  LOP3.LUT R126, R127, 0x380, RZ, 0xc0, !PT ;  /* 0x000003807f7e7812 */ /* 0x000fe400078ec0ff */
[C---:B------:R-:W-:Y:S02]  /*d370*/  IADD3 R37, P1, R96.reuse, 0x3000, RZ ;  /* 0x0000300060257810 */ /* 0x040fe40007f3e0ff */
[----:B------:R-:W-:Y:S02]  /*d380*/  IADD3 R69, P2, R96, 0x9000, RZ ;  /* 0x0000900060457810 */ /* 0x000fe40007f5e0ff */
[----:B------:R-:W-:Y:S02]  /*d390*/  SHF.R.U64 R48, R48, 0x3, RZ ;  /* 0x0000000330307819 */ /* 0x000fe400000012ff */
[----:B------:R-:W-:Y:S02]  /*d3a0*/  SHF.R.U64 R64, R64, 0x3, RZ ;  /* 0x0000000340407819 */ /* 0x000fe400000012ff */
[----:B------:R-:W-:-:S02]  /*d3b0*/  SHF.R.U64 R100, R100, 0x3, RZ ;  /* 0x0000000364647819 */ /* 0x000fc400000012ff */
[----:B------:R-:W-:Y:S02]  /*d3c0*/  SHF.R.U64 R122, R122, 0x3, RZ ;  /* 0x000000037a7a7819 */ /* 0x000fe400000012ff */
[----:B------:R-:W-:Y:S02]  /*d3d0*/  SHF.R.U64 R126, R126, 0x3, RZ ;  /* 0x000000037e7e7819 */ /* 0x000fe400000012ff */
[----:B------:R-:W-:Y:S02]  /*d3e0*/  LOP3.LUT R36, R37, 0x380, RZ, 0xc0, !PT ;  /* 0x0000038025247812 */ /* 0x000fe400078ec0ff */
[----:B------:R-:W-:Y:S02]  /*d3f0*/  LOP3.LUT R68, R69, 0x380, RZ, 0xc0, !PT ;  /* 0x0000038045447812 */ /* 0x000fe400078ec0ff */
        /* <DEDUP_REMOVED lines=15> */
[----:B------:R-:W-:Y:S02]  /*d4f0*/  IADD3 R11, P4, R4, 0x6060, RZ ;  /* 0x00006060040b7810 */ /* 0x000fe40007f9e0ff */
[----:B------:R-:W-:-:S02]  /*d500*/  IADD3 R21, P3, R96, 0x1000, RZ ;  /* 0x0000100060157810 */ /* 0x000fc40007f7e0ff */
[----:B------:R-:W-:Y:S01]  /*d510*/  LOP3.LUT R36, R36, R37, RZ, 0x3c, !PT ;  /* 0x0000002524247212 */ /* 0x000fe200078e3cff */
[----:B------:R-:W-:Y:S01]  /*d520*/  IMAD.X R37, RZ, RZ, R97, P1 ;  /* 0x000000ffff257224 */ /* 0x000fe200008e0661 */
[----:B------:R-:W-:Y:S02]  /*d530*/  LOP3.LUT R68, R68, R69, RZ, 0x3c, !PT ;  /* 0x0000004544447212 */ /* 0x000fe400078e3cff */
[----:B------:R-:W-:Y:S02]  /*d540*/  LOP3.LUT R138, R139, 0x380, RZ, 0xc0, !PT ;  /* 0x000003808b8a7812 */ /* 0x000fe400078ec0ff */
[----:B------:R-:W-:Y:S02]  /*d550*/  LOP3.LUT R142, R143, 0x380, RZ, 0xc0, !PT ;  /* 0x000003808f8e7812 */ /* 0x000fe400078ec0ff */
[----:B------:R-:W-:Y:S02]  /*d560*/  LOP3.LUT R8, R9, 0x380, RZ, 0xc0, !PT ;  /* 0x0000038009087812 */ /* 0x000fe400078ec0ff */
[----:B------:R-:W-:-:S02]  /*d570*/  LOP3.LUT R10, R11, 0x380, RZ, 0xc0, !PT ;  /* 0x000003800b0a7812 */ /* 0x000fc400078ec0ff */
[----:B------:R-:W-:Y:S02]  /*d580*/  LOP3.LUT R20, R21, 0x380, RZ, 0xc0, !PT ;  /* 0x0000038015147812 */ /* 0x000fe400078ec0ff */
[----:B------:R-:W-:Y:S02]  /*d590*/  IADD3 R73, P1, R96, 0xa000, RZ ;  /* 0x0000a00060497810 */ /* 0x000fe40007f3e0ff */
[----:B------:R-:W-:Y:S02]  /*d5a0*/  LOP3.LUT R69, R4, 0x380, RZ, 0xc0, !PT ;  /* 0x0000038004457812 */ /* 0x000fe400078ec0ff */
[----:B------:R-:W-:Y:S02]  /*d5b0*/  SHF.R.U64 R138, R138, 0x3, RZ ;  /* 0x000000038a8a7819 */ /* 0x000fe400000012ff */
[----:B------:R-:W-:Y:S02]  /*d5c0*/  SHF.R.U64 R142, R142, 0x3, RZ ;  /* 0x000000038e8e7819 */ /* 0x000fe400000012ff */
[----:B------:R-:W-:-:S02]  /*d5d0*/  SHF.R.U64 R8, R8, 0x3, RZ ;  /* 0x0000000308087819 */ /* 0x000fc400000012ff */
[----:B------:R-:W-:Y:S02]  /*d5e0*/  SHF.R.U64 R10, R10, 0x3, RZ ;  /* 0x000000030a0a7819 */ /* 0x000fe400000012ff */
[----:B------:R-:W-:Y:S02]  /*d5f0*/  SHF.R.U64 R20, R20, 0x3, RZ ;  /* 0x0000000314147819 */ /* 0x000fe400000012ff */
[----:B------:R-:W-:Y:S02]  /*d600*/  LOP3.LUT R72, R73, 0x380, RZ, 0xc0, !PT ;  /* 0x0000038049487812 */ /* 0x000fe400078ec0ff */
        /* <DEDUP_REMOVED lines=9> */
[----:B------:R-:W-:Y:S01]  /*d6a0*/  LOP3.LUT R20, R20, R21, RZ, 0x3c, !PT ;  /* 0x0000001514147212 */ /* 0x000fe200078e3cff */
[----:B------:R-:W-:Y:S01]  /*d6b0*/  IMAD.X R21, RZ, RZ, R97, P3 ;  /* 0x000000ffff157224 */ /* 0x000fe200018e0661 */
[----:B------:R-:W-:-:S02]  /*d6c0*/  SHF.R.U64 R72, R72, 0x3, RZ ;  /* 0x0000000348487819 */ /* 0x000fc400000012ff */
[----:B------:R-:W-:Y:S01]  /*d6d0*/  LOP3.LUT R4, R69, R4, RZ, 0x3c, !PT ;  /* 0x0000000445047212 */ /* 0x000fe200078e3cff */
[----:B------:R-:W-:Y:S01]  /*d6e0*/  IMAD.X R69, RZ, RZ, R97, P2 ;  /* 0x000000ffff457224 */ /* 0x000fe200010e0661 */
[C---:B------:R-:W-:Y:S02]  /*d6f0*/  IADD3 R41, P0, R96.reuse, 0x4000, RZ ;  /* 0x0000400060297810 */ /* 0x040fe40007f1e0ff */
[C---:B------:R-:W-:Y:S02]  /*d700*/  IADD3 R45, P6, R96.reuse, 0x5000, RZ ;  /* 0x00005000602d7810 */ /* 0x040fe40007fde0ff */
[C---:B------:R-:W-:Y:S02]  /*d710*/  IADD3 R53, P5, R96.reuse, 0x6000, RZ ;  /* 0x0000600060357810 */ /* 0x040fe40007fbe0ff */
[C---:B------:R-:W-:Y:S02]  /*d720*/  IADD3 R57, P4, R96.reuse, 0x7000, RZ ;  /* 0x0000700060397810 */ /* 0x040fe40007f9e0ff */
[----:B------:R-:W-:-:S02]  /*d730*/  IADD3 R61, P3, R96, 0x8000, RZ ;  /* 0x00008000603d7810 */ /* 0x000fc40007f7e0ff */
[----:B------:R-:W-:Y:S02]  /*d740*/  LOP3.LUT R72, R72, R73, RZ, 0x3c, !PT ;  /* 0x0000004948487212 */ /* 0x000fe400078e3cff */
[----:B------:R-:W-:Y:S01]  /*d750*/  MOV R224, R4 ;  /* 0x0000000400e07202 */ /* 0x000fe20000000f00 */
[----:B------:R-:W0:Y:S01]  /*d760*/  SHFL.IDX PT, R73, R213, RZ, 0x1f ;  /* 0x00001fffd5497589 */ /* 0x000e2200000e0000 */
[----:B------:R-:W-:Y:S02]  /*d770*/  F2FP.BF16.F32.PACK_AB R4, R207, R210 ;  /* 0x000000d2cf04723e */ /* 0x000fe400000010ff */
[----:B------:R-:W-:Y:S02]  /*d780*/  F2FP.BF16.F32.PACK_AB R5, R27, R26 ;  /* 0x0000001a1b05723e */ /* 0x000fe400000010ff */
[----:B------:R-:W-:Y:S02]  /*d790*/  LOP3.LUT R40, R41, 0x380, RZ, 0xc0, !PT ;  /* 0x0000038029287812 */ /* 0x000fe400078ec0ff */
[----:B------:R-:W-:Y:S01]  /*d7a0*/  LOP3.LUT R44, R45, 0x380, RZ, 0xc0, !PT ;  /* 0x000003802d2c7812 */ /* 0x000fe200078ec0ff */
[----:B------:R1:W-:Y:S01]  /*d7b0*/  STSM.16.M88.4 [R224], R4 ;  /* 0x00000004e0007844 */ /* 0x0003e20000000200 */
        /* <DEDUP_REMOVED lines=8> */
[----:B------:R-:W-:Y:S02]  /*d840*/  SHF.R.U64 R60, R60, 0x3, RZ ;  /* 0x000000033c3c7819 */ /* 0x000fe400000012ff */
[----:B------:R-:W-:Y:S02]  /*d850*/  MOV R26, R12 ;  /* 0x0000000c001a7202 */ /* 0x000fe40000000f00 */
[----:B-1----:R-:W-:Y:S02]  /*d860*/  F2FP.BF16.F32.PACK_AB R4, R205, R209 ;  /* 0x000000d1cd04723e */ /* 0x002fe400000010ff */
[----:B------:R-:W-:Y:S02]  /*d870*/  F2FP.BF16.F32.PACK_AB R5, R35, R34 ;  /* 0x000000222305723e */ /* 0x000fe400000010ff */
[----:B------:R-:W-:-:S02]  /*d880*/  F2FP.BF16.F32.PACK_AB R6, R203, R206 ;  /* 0x000000cecb06723e */ /* 0x000fc400000010ff */
[----:B------:R-:W-:Y:S02]  /*d890*/  F2FP.BF16.F32.PACK_AB R7, R39, R38 ;  /* 0x000000262707723e */ /* 0x000fe400000010ff */
        /* <DEDUP_REMOVED lines=11> */
[----:B------:R-:W-:Y:S01]  /*d950*/  MOV R34, R8 ;  /* 0x0000000800227202 */ /* 0x000fe20000000f00 */
[----:B------:R1:W-:Y:S01]  /*d960*/  STSM.16.M88.4 [R26], R4 ;  /* 0x000000041a007844 */ /* 0x0003e20000000200 */
[----:B------:R-:W-:-:S02]  /*d970*/  MOV R35, R10 ;  /* 0x0000000a00237202 */ /* 0x000fc40000000f00 */
[----:B------:R-:W-:Y:S02]  /*d980*/  MOV R152, R14 ;  /* 0x0000000e00987202 */ /* 0x000fe40000000f00 */
[----:B------:R-:W-:Y:S02]  /*d990*/  F2FP.BF16.F32.PACK_AB R8, R201, R204 ;  /* 0x000000ccc908723e */ /* 0x000fe400000010ff */
[----:B------:R-:W-:Y:S02]  /*d9a0*/  F2FP.BF16.F32.PACK_AB R9, R43, R42 ;  /* 0x0000002a2b09723e */ /* 0x000fe400000010ff */
[----:B------:R-:W-:Y:S02]  /*d9b0*/  F2FP.BF16.F32.PACK_AB R10, R199, R202 ;  /* 0x000000cac70a723e */ /* 0x000fe400000010ff */
[----:B------:R-:W-:Y:S02]  /*d9c0*/  F2FP.BF16.F32.PACK_AB R11, R47, R46 ;  /* 0x0000002e2f0b723e */ /* 0x000fe400000010ff */
[----:B------:R-:W-:-:S02]  /*d9d0*/  IADD3 R77, P0, R96, 0xb000, RZ ;  /* 0x0000b000604d7810 */ /* 0x000fc40007f1e0ff */
[C---:B------:R-:W-:Y:S01]  /*d9e0*/  IADD3 R81, P6, R96.reuse, 0xc000, RZ ;  /* 0x0000c00060517810 */ /* 0x040fe20007fde0ff */
[----:B------:R-:W-:Y:S01]  /*d9f0*/  STSM.16.M88.4 [R152], R8 ;  /* 0x0000000898007844 */ /* 0x000fe20000000200 */
[C---:B------:R-:W-:Y:S02]  /*da00*/  IADD3 R85, P5, R96.reuse, 0xd000, RZ ;  /* 0x0000d00060557810 */ /* 0x040fe40007fbe0ff */
[C---:B------:R-:W-:Y:S02]  /*da10*/  IADD3 R89, P4, R96.reuse, 0xe000, RZ ;  /* 0x0000e00060597810 */ /* 0x040fe40007f9e0ff */
[----:B------:R-:W-:Y:S02]  /*da20*/  IADD3 R92, P3, R96, 0xf000, RZ ;  /* 0x0000f000605c7810 */ /* 0x000fe40007f7e0ff */
[----:B------:R-:W-:Y:S02]  /*da30*/  MOV R207, R24 ;  /* 0x0000001800cf7202 */ /* 0x000fe40000000f00 */
[----:B------:R-:W-:-:S02]  /*da40*/  F2FP.BF16.F32.PACK_AB R12, R197, R200 ;  /* 0x000000c8c50c723e */ /* 0x000fc400000010ff */
[----:B------:R-:W-:Y:S02]  /*da50*/  F2FP.BF16.F32.PACK_AB R13, R51, R50 ;  /* 0x00000032330d723e */ /* 0x000fe400000010ff */
[----:B------:R-:W-:Y:S02]  /*da60*/  F2FP.BF16.F32.PACK_AB R14, R195, R198 ;  /* 0x000000c6c30e723e */ /* 0x000fe400000010ff */
[----:B------:R-:W-:Y:S02]  /*da70*/  F2FP.BF16.F32.PACK_AB R15, R55, R54 ;  /* 0x00000036370f723e */ /* 0x000fe400000010ff */
[----:B------:R-:W-:Y:S02]  /*da80*/  LOP3.LUT R96, R27, R96, RZ, 0x3c, !PT ;  /* 0x000000601b607212 */ /* 0x000fe400078e3cff */
[----:B------:R-:W-:Y:S01]  /*da90*/  MOV R208, R28 ;  /* 0x0000001c00d07202 */ /* 0x000fe20000000f00 */
[----:B------:R-:W-:Y:S01]  /*daa0*/  STSM.16.M88.4 [R207], R12 ;  /* 0x0000000ccf007844 */ /* 0x000fe20000000200 */
[----:B-1----:R-:W-:-:S02]  /*dab0*/  F2FP.BF16.F32.PACK_AB R4, R193, R196 ;  /* 0x000000c4c104723e */ /* 0x002fc400000010ff */
[----:B------:R-:W-:Y:S02]  /*dac0*/  F2FP.BF16.F32.PACK_AB R5, R59, R58 ;  /* 0x0000003a3b05723e */ /* 0x000fe400000010ff */
[----:B------:R-:W-:Y:S02]  /*dad0*/  F2FP.BF16.F32.PACK_AB R6, R191, R194 ;  /* 0x000000c2bf06723e */ /* 0x000fe400000010ff */
[----:B------:R-:W-:Y:S02]  /*dae0*/  F2FP.BF16.F32.PACK_AB R7, R63, R62 ;  /* 0x0000003e3f07723e */ /* 0x000fe400000010ff */
[----:B------:R-:W-:Y:S02]  /*daf0*/  MOV R48, R48 ;  /* 0x0000003000307202 */ /* 0x000fe40000000f00 */
[----:B------:R-:W-:Y:S01]  /*db00*/  F2FP.BF16.F32.PACK_AB R24, R182, R192 ;  /* 0x000000c0b618723e */ /* 0x000fe200000010ff */
[----:B------:R-:W-:Y:S01]  /*db10*/  STSM.16.M88.4 [R208], R4 ;  /* 0x00000004d0007844 */ /* 0x000fe20000000200 */
[----:B------:R-:W-:-:S02]  /*db20*/  F2FP.BF16.F32.PACK_AB R25, R67, R66 ;  /* 0x000000424319723e */ /* 0x000fc400000010ff */
[----:B------:R-:W-:Y:S02]  /*db30*/  F2FP.BF16.F32.PACK_AB R26, R180, R183 ;  /* 0x000000b7b41a723e */ /* 0x000fe400000010ff */
[----:B------:R-:W-:Y:S02]  /*db40*/  F2FP.BF16.F32.PACK_AB R27, R71, R70 ;  /* 0x00000046471b723e */ /* 0x000fe400000010ff */
[----:B------:R-:W-:Y:S02]  /*db50*/  MOV R64, R64 ;  /* 0x0000004000407202 */ /* 0x000fe40000000f00 */
[----:B------:R-:W-:Y:S01]  /*db60*/  F2FP.BF16.F32.PACK_AB R28, R178, R181 ;  /* 0x000000b5b21c723e */ /* 0x000fe200000010ff */
[----:B------:R1:W-:Y:S01]  /*db70*/  STSM.16.M88.4 [R48], R24 ;  /* 0x0000001830007844 */ /* 0x0003e20000000200 */
[----:B------:R-:W-:Y:S02]  /*db80*/  F2FP.BF16.F32.PACK_AB R29, R75, R74 ;  /* 0x0000004a4b1d723e */ /* 0x000fe400000010ff */
[----:B------:R-:W-:-:S02]  /*db90*/  MOV R100, R100 ;  /* 0x0000006400647202 */ /* 0x000fc40000000f00 */
[----:B------:R-:W-:Y:S01]  /*dba0*/  F2FP.BF16.F32.PACK_AB R49, R83, R82 ;  /* 0x000000525331723e */ /* 0x000fe200000010ff */
[----:B------:R2:W-:Y:S01]  /*dbb0*/  STSM.16.M88.4 [R64], R28 ;  /* 0x0000001c40007844 */ /* 0x0005e20000000200 */
[----:B------:R-:W-:Y:S02]  /*dbc0*/  F2FP.BF16.F32.PACK_AB R50, R172, R175 ;  /* 0x000000afac32723e */ /* 0x000fe400000010ff */
[----:B------:R-:W-:Y:S02]  /*dbd0*/  F2FP.BF16.F32.PACK_AB R51, R87, R86 ;  /* 0x000000565733723e */ /* 0x000fe400000010ff */
[----:B------:R-:W-:Y:S02]  /*dbe0*/  MOV R122, R122 ;  /* 0x0000007a007a7202 */ /* 0x000fe40000000f00 */
[----:B------:R-:W-:Y:S02]  /*dbf0*/  F2FP.BF16.F32.PACK_AB R65, R91, R90 ;  /* 0x0000005a5b41723e */ /* 0x000fe400000010ff */
[----:B------:R-:W-:-:S02]  /*dc00*/  F2FP.BF16.F32.PACK_AB R66, R168, R171 ;  /* 0x000000aba842723e */ /* 0x000fc400000010ff */
[----:B-1----:R-:W-:Y:S02]  /*dc10*/  F2FP.BF16.F32.PACK_AB R48, R174, R177 ;  /* 0x000000b1ae30723e */ /* 0x002fe400000010ff */
[----:B------:R-:W-:Y:S02]  /*dc20*/  F2FP.BF16.F32.PACK_AB R67, R95, R94 ;  /* 0x0000005e5f43723e */ /* 0x000fe400000010ff */
[----:B------:R-:W-:Y:S01]  /*dc30*/  MOV R126, R126 ;  /* 0x0000007e007e7202 */ /* 0x000fe20000000f00 */
[----:B------:R-:W-:Y:S01]  /*dc40*/  STSM.16.M88.4 [R100], R48 ;  /* 0x0000003064007844 */ /* 0x000fe20000000200 */
[----:B--2---:R-:W-:Y:S02]  /*dc50*/  F2FP.BF16.F32.PACK_AB R64, R170, R173 ;  /* 0x000000adaa40723e */ /* 0x004fe400000010ff */
[----:B------:R-:W-:Y:S02]  /*dc60*/  F2FP.BF16.F32.PACK_AB R4, R166, R169 ;  /* 0x000000a9a604723e */ /* 0x000fe400000010ff */
[----:B------:R-:W-:Y:S01]  /*dc70*/  F2FP.BF16.F32.PACK_AB R5, R99, R98 ;  /* 0x000000626305723e */ /* 0x000fe200000010ff */
[----:B------:R1:W-:Y:S01]  /*dc80*/  STSM.16.M88.4 [R122], R64 ;  /* 0x000000407a007844 */ /* 0x0003e20000000200 */
        /* <DEDUP_REMOVED lines=8> */
[----:B0-----:R-:W-:Y:S01]  /*dd10*/  ISETP.NE.AND P2, PT, R73, RZ, PT ;  /* 0x000000ff4900720c */ /* 0x001fe20003f45270 */
[----:B------:R-:W-:Y:S01]  /*dd20*/  IMAD.X R73, RZ, RZ, R97, P1 ;  /* 0x000000ffff497224 */ /* 0x000fe200008e0661 */
[----:B------:R-:W-:Y:S01]  /*dd30*/  MOV R134, R134 ;  /* 0x0000008600867202 */ /* 0x000fe20000000f00 */
[----:B------:R0:W-:Y:S01]  /*dd40*/  STSM.16.M88.4 [R130], R8 ;  /* 0x0000000882007844 */ /* 0x0001e20000000200 */
[----:B------:R-:W-:Y:S02]  /*dd50*/  MOV R138, R138 ;  /* 0x0000008a008a7202 */ /* 0x000fe40000000f00 */
[----:B-1----:R-:W-:Y:S01]  /*dd60*/  F2FP.BF16.F32.PACK_AB R122, R125, R124 ;  /* 0x0000007c7d7a723e */ /* 0x002fe200000010ff */
[----:B------:R1:W-:Y:S01]  /*dd70*/  STSM.16.M88.4 [R134], R112 ;  /* 0x0000007086007844 */ /* 0x0003e20000000200 */
[----:B------:R-:W-:Y:S02]  /*dd80*/  F2FP.BF16.F32.PACK_AB R123, R155, R153 ;  /* 0x000000999b7b723e */ /* 0x000fe400000010ff */
[----:B------:R-:W-:-:S02]  /*dd90*/  MOV R142, R142 ;  /* 0x0000008e008e7202 */ /* 0x000fc40000000f00 */
[----:B------:R-:W-:Y:S01]  /*dda0*/  F2FP.BF16.F32.PACK_AB R131, R161, R160 ;  /* 0x000000a0a183723e */ /* 0x000fe200000010ff */
[----:B------:R1:W-:Y:S01]  /*ddb0*/  STSM.16.M88.4 [R138], R120 ;  /* 0x000000788a007844 */ /* 0x0003e20000000200 */
[----:B--2---:R-:W-:Y:S02]  /*ddc0*/  F2FP.BF16.F32.PACK_AB R4, R137, R136 ;  /* 0x000000888904723e */ /* 0x004fe400000010ff */
[----:B------:R-:W-:Y:S02]  /*ddd0*/  F2FP.BF16.F32.PACK_AB R5, R163, R162 ;  /* 0x000000a2a305723e */ /* 0x000fe400000010ff */
[----:B------:R-:W-:Y:S02]  /*dde0*/  F2FP.BF16.F32.PACK_AB R6, R141, R140 ;  /* 0x0000008c8d06723e */ /* 0x000fe400000010ff */
[----:B0-----:R-:W-:Y:S02]  /*ddf0*/  F2FP.BF16.F32.PACK_AB R130, R133, R132 ;  /* 0x000000848582723e */ /* 0x001fe400000010ff */
[----:B------:R-:W-:-:S02]  /*de00*/  F2FP.BF16.F32.PACK_AB R7, R165, R164 ;  /* 0x000000a4a507723e */ /* 0x000fc400000010ff */
[----:B------:R-:W-:Y:S01]  /*de10*/  LOP3.LUT R76, R77, 0x380, RZ, 0xc0, !PT ;  /* 0x000003804d4c7812 */ /* 0x000fe200078ec0ff */
[----:B------:R1:W-:Y:S01]  /*de20*/  STSM.16.M88.4 [R142], R128 ;  /* 0x000000808e007844 */ /* 0x0003e20000000200 */
[----:B------:R-:W-:Y:S02]  /*de30*/  LOP3.LUT R80, R81, 0x380, RZ, 0xc0, !PT ;  /* 0x0000038051507812 */ /* 0x000fe400078ec0ff */
[----:B------:R-:W-:Y:S01]  /*de40*/  LOP3.LUT R84, R85, 0x380, RZ, 0xc0, !PT ;  /* 0x0000038055547812 */ /* 0x000fe200078ec0ff */
[----:B------:R1:W-:Y:S01]  /*de50*/  STSM.16.M88.4 [R34], R4 ;  /* 0x0000000422007844 */ /* 0x0003e20000000200 */
[----:B------:R-:W-:Y:S02]  /*de60*/  LOP3.LUT R88, R89, 0x380, RZ, 0xc0, !PT ;  /* 0x0000038059587812 */ /* 0x000fe400078ec0ff */
[----:B------:R-:W-:Y:S01]  /*de70*/  LOP3.LUT R93, R92, 0x380, RZ, 0xc0, !PT ;  /* 0x000003805c5d7812 */ /* 0x000fe200078ec0ff */
[----:B------:R1:W-:Y:S01]  /*de80*/  STSM.16.M88.4 [R35], R144 ;  /* 0x0000009023007844 */ /* 0x0003e20000000200 */
[----:B------:R-:W-:-:S02]  /*de90*/  SHF.R.U64 R76, R76, 0x3, RZ ;  /* 0x000000034c4c7819 */ /* 0x000fc400000012ff */
[----:B------:R-:W-:Y:S02]  /*dea0*/  SHF.R.U64 R80, R80, 0x3, RZ ;  /* 0x0000000350507819 */ /* 0x000fe400000012ff */
        /* <DEDUP_REMOVED lines=16> */
[----:B------:R-:W-:Y:S01]  /*dfb0*/  VIADD R10, R185, UR44 ;  /* 0x0000002cb90a7c36 */ /* 0x000fe20008000000 */
[----:B------:R-:W-:Y:S01]  /*dfc0*/  ULDC.64 UR8, c[0x0][0xb90] ;  /* 0x0002e40000087ab9 */ /* 0x000fe20000000a00 */
[----:B------:R-:W-:Y:S01]  /*dfd0*/  ULDC.64 UR10, c[0x0][0xb98] ;  /* 0x0002e600000a7ab9 */ /* 0x000fe20000000a00 */
[----:B------:R-:W-:Y:S01]  /*dfe0*/  UIMAD UR5, UR12, UR8, URZ ;  /* 0x000000080c0572a4 */ /* 0x000fe2000f8e023f */
[----:B------:R-:W-:Y:S01]  /*dff0*/  IMAD.MOV.U32 R4, RZ, RZ, R10 ;  /* 0x000000ffff047224 */ /* 0x000fe200078e000a */
[----:B------:R-:W-:Y:S01]  /*e000*/  UIMAD.WIDE.U32 UR6, UR45, UR8, URZ ;  /* 0x000000082d0672a5 */ /* 0x000fe2000f8e003f */
[----:B------:R-:W-:Y:S01]  /*e010*/  IMAD.MOV R9, RZ, RZ, -R17 ;  /* 0x000000ffff097224 */ /* 0x000fe200078e0a11 */
[----:B------:R-:W-:Y:S01]  /*e020*/  UIMAD UR5, UR45, UR9, UR5 ;  /* 0x000000092d0572a4 */ /* 0x000fe2000f8e0205 */
[----:B------:R-:W-:Y:S01]  /*e030*/  VIADD R13, R16, UR44 ;  /* 0x0000002c100d7c36 */ /* 0x000fe20008000000 */
[----:B------:R-:W-:-:S02]  /*e040*/  UIMAD UR8, UR13, UR10, URZ ;  /* 0x0000000a0d0872a4 */ /* 0x000fc4000f8e023f */
[----:B------:R-:W-:Y:S02]  /*e050*/  UIADD3 UR7, UR7, UR5, URZ ;  /* 0x0000000507077290 */ /* 0x000fe4000fffe03f */
[----:B------:R-:W-:Y:S02]  /*e060*/  UIMAD UR8, UR43, UR11, UR8 ;  /* 0x0000000b2b0872a4 */ /* 0x000fe4000f8e0208 */
[----:B------:R-:W-:Y:S01]  /*e070*/  UIMAD.WIDE.U32 UR6, UR43, UR10, UR6 ;  /* 0x0000000a2b0672a5 */ /* 0x000fe2000f8e0006 */
[----:B------:R-:W-:Y:S01]  /*e080*/  ULDC UR5, c[0x0][0xa88] ;  /* 0x0002a20000057ab9 */ /* 0x000fe20000000800 */
[----:B0-----:R-:W-:-:S13]  /*e090*/  ISETP.NE.AND P0, PT, R8, 0x1, PT ;  /* 0x000000010800780c */ /* 0x001fda0003f05270 */
[----:B------:R-:W0:Y:S08]  /*e0a0*/  @P0 LDC R5, c[0x0][0xbec] ;  /* 0x0002fb00ff050b82 */ /* 0x000e300000000800 */
[----:B------:R-:W1:Y:S01]  /*e0b0*/  @P0 LDC R6, c[0x0][0xbf0] ;  /* 0x0002fc00ff060b82 */ /* 0x000e620000000800 */
[----:B0-----:R-:W-:-:S05]  /*e0c0*/  @P0 IMAD.HI.U32 R5, R10, R5, RZ ;  /* 0x000000050a050227 */ /* 0x001fca00078e00ff */
[----:B-1----:R-:W-:-:S04]  /*e0d0*/  @P0 SHF.R.U32.HI R4, RZ, R6, R5 ;  /* 0x00000006ff040219 */ /* 0x002fc80000011605 */
[--C-:B------:R-:W-:Y:S01]  /*e0e0*/  SHF.R.S32.HI R5, RZ, 0x1f, R4.reuse ;  /* 0x0000001fff057819 */ /* 0x100fe20000011404 */
[----:B------:R-:W-:Y:S01]  /*e0f0*/  IMAD.MOV R7, RZ, RZ, -R4 ;  /* 0x000000ffff077224 */ /* 0x000fe200078e0a04 */
[----:B------:R-:W-:-:S03]  /*e100*/  IADD3 R4, P0, R4, UR6, RZ ;  /* 0x0000000604047c10 */ /* 0x000fc6000ff1e0ff */
[C---:B------:R-:W-:Y:S02]  /*e110*/  IMAD R7, R8.reuse, R7, R10 ;  /* 0x0000000708077224 */ /* 0x040fe400078e020a */
[----:B------:R-:W-:Y:S02]  /*e120*/  IMAD.U32 R10, RZ, RZ, UR8 ;  /* 0x00000008ff0a7e24 */ /* 0x000fe4000f8e00ff */
[----:B------:R-:W-:Y:S01]  /*e130*/  IMAD R8, R8, UR5, RZ ;  /* 0x0000000508087c24 */ /* 0x000fe2000f8e02ff */
[----:B------:R-:W-:Y:S02]  /*e140*/  SHF.R.S32.HI R6, RZ, 0x1f, R7 ;  /* 0x0000001fff067819 */ /* 0x000fe40000011407 */
[----:B------:R-:W-:Y:S01]  /*e150*/  IADD3.X R5, R5, UR7, R10, P0, !PT ;  /* 0x0000000705057c10 */ /* 0x000fe200087fe40a */
[----:B------:R-:W-:Y:S02]  /*e160*/  ULDC.64 UR6, c[0x0][0xb88] ;  /* 0x0002e20000067ab9 */ /* 0x000fe40000000a00 */
[----:B------:R-:W-:-:S02]  /*e170*/  IMAD R6, R6, UR6, RZ ;  /* 0x0000000606067c24 */ /* 0x000fc4000f8e02ff */
[----:B------:R-:W-:-:S04]  /*e180*/  IMAD.WIDE.U32 R4, R7, UR6, R4 ;  /* 0x0000000607047c25 */ /* 0x000fc8000f8e0004 */
[----:B------:R-:W-:Y:S01]  /*e190*/  IMAD R7, R7, UR7, R6 ;  /* 0x0000000707077c24 */ /* 0x000fe2000f8e0206 */
[----:B------:R-:W-:Y:S02]  /*e1a0*/  ULDC.64 UR6, c[0x0][0xb50] ;  /* 0x0002d40000067ab9 */ /* 0x000fe40000000a00 */
[----:B------:R-:W-:Y:S01]  /*e1b0*/  LEA R10, P0, R4, UR6, 0x2 ;  /* 0x00000006040a7c11 */ /* 0x000fe2000f8010ff */
[----:B------:R-:W-:-:S04]  /*e1c0*/  IMAD.IADD R5, R5, 0x1, R7 ;  /* 0x0000000105057824 */ /* 0x000fc800078e0207 */
[----:B------:R-:W-:Y:S01]  /*e1d0*/  SHFL.IDX PT, R6, R10, 0x1, 0x1c1f ;  /* 0x003c1f000a067f89 */ /* 0x000fe200000e0000 */
[----:B------:R-:W-:Y:S02]  /*e1e0*/  LEA.HI.X R11, R4, UR7, R5, 0x2, P0 ;  /* 0x00000007040b7c11 */ /* 0x000fe400080f1405 */
        /* <DEDUP_REMOVED lines=9> */
.L_x_4972:
[----:B------:R-:W1:Y:S01]  /*e280*/  LDC R15, c[0x0][0xbe8] ;  /* 0x0002fa00ff0f7b82 */ /* 0x000e620000000800 */
[----:B------:R-:W-:Y:S01]  /*e290*/  ULDC UR10, c[0x0][0xac8] ;  /* 0x0002b200000a7ab9 */ /* 0x000fe20000000800 */
[----:B------:R-:W-:Y:S01]  /*e2a0*/  ULDC.64 UR8, c[0x0][0xae8] ;  /* 0x0002ba0000087ab9 */ /* 0x000fe20000000a00 */
[----:B------:R-:W-:Y:S01]  /*e2b0*/  ISETP.GE.AND P0, PT, R190, UR10, PT ;  /* 0x0000000abe007c0c */ /* 0x000fe2000bf06270 */
[----:B------:R-:W5:Y:S01]  /*e2c0*/  LD.E.128 R96, desc[UR52][R96.64] ;  /* 0x0000003460607980 */ /* 0x000f62000c101d00 */
[----:B------:R-:W-:Y:S02]  /*e2d0*/  ISETP.GE.AND P1, PT, R184, UR10, PT ;  /* 0x0000000ab8007c0c */ /* 0x000fe4000bf26270 */
[----:B0-----:R-:W-:Y:S01]  /*e2e0*/  SEL R3, RZ, 0xffffffff, P0 ;  /* 0xffffffffff037807 */ /* 0x001fe20000000000 */
[----:B------:R0:W5:Y:S01]  /*e2f0*/  LD.E.128 R4, desc[UR52][R20.64] ;  /* 0x0000003414047980 */ /* 0x000162000c101d00 */
[----:B------:R-:W-:Y:S02]  /*e300*/  ISETP.GE.AND P0, PT, R189, UR10, PT ;  /* 0x0000000abd007c0c */ /* 0x000fe4000bf06270 */
[----:B------:R-:W-:Y:S01]  /*e310*/  SEL R0, RZ, 0x1, P1 ;  /* 0x00000001ff007807 */ /* 0x000fe20000800000 */
[----:B------:R-:W-:Y:S01]  /*e320*/  IMAD.SHL.U32 R11, R3, 0x2, RZ ;  /* 0x00000002030b7824 */ /* 0x000fe200078e00ff */
[----:B------:R-:W5:Y:S04]  /*e330*/  LD.E.128 R32, desc[UR52][R32.64] ;  /* 0x0000003420207980 */ /* 0x000f68000c101d00 */
[----:B------:R-:W5:Y:S04]  /*e340*/  LD.E.128 R36, desc[UR52][R36.64] ;  /* 0x0000003424247980 */ /* 0x000f68000c101d00 */
[----:B------:R-:W5:Y:S01]  /*e350*/  LD.E.128 R40, desc[UR52][R40.64] ;  /* 0x0000003428287980 */ /* 0x000f62000c101d00 */
[----:B-1----:R-:W-:-:S03]  /*e360*/  ISETP.NE.AND P2, PT, R15, 0x1, PT ;  /* 0x000000010f00780c */ /* 0x002fc60003f45270 */
[----:B------:R-:W5:Y:S01]  /*e370*/  LD.E.128 R44, desc[UR52][R44.64] ;  /* 0x000000342c2c7980 */ /* 0x000f62000c101d00 */
[----:B------:R-:W-:Y:S02]  /*e380*/  SEL R3, RZ, 0xffffffff, P0 ;  /* 0xffffffffff037807 */ /* 0x000fe40000000000 */
[----:B------:R-:W-:Y:S01]  /*e390*/  LOP3.LUT R0, R11, 0x2, R0, 0xe2, !PT ;  /* 0x000000020b007812 */ /* 0x000fe200078ee200 */
[----:B------:R-:W5:Y:S04]  /*e3a0*/  LD.E.128 R52, desc[UR52][R52.64] ;  /* 0x0000003434347980 */ /* 0x000f68000c101d00 */
[----:B------:R-:W5:Y:S02]  /*e3b0*/  LD.E.128 R56, desc[UR52][R56.64] ;  /* 0x0000003438387980 */ /* 0x000f64000c101d00 */
[----:B------:R-:W1:Y:S01]  /*e3c0*/  @P2 LDC R9, c[0x0][0xbec] ;  /* 0x0002fb00ff092b82 */ /* 0x000e620000000800 */
[----:B------:R-:W-:Y:S01]  /*e3d0*/  IMAD.SHL.U32 R3, R3, 0x4, RZ ;  /* 0x0000000403037824 */ /* 0x000fe200078e00ff */
[----:B------:R-:W-:Y:S01]  /*e3e0*/  ISETP.GE.AND P0, PT, R188, UR10, PT ;  /* 0x0000000abc007c0c */ /* 0x000fe2000bf06270 */
[----:B------:R-:W5:Y:S04]  /*e3f0*/  LD.E.128 R60, desc[UR52][R60.64] ;  /* 0x000000343c3c7980 */ /* 0x000f68000c101d00 */
[----:B------:R-:W5:Y:S01]  /*e400*/  LD.E.128 R68, desc[UR52][R68.64] ;  /* 0x0000003444447980 */ /* 0x000f62000c101d00 */
[----:B------:R-:W2:Y:S01]  /*e410*/  @P2 LDC R11, c[0x0][0xbf0] ;  /* 0x0002fc00ff0b2b82 */ /* 0x000ea20000000800 */
[----:B------:R-:W-:Y:S01]  /*e420*/  LOP3.LUT R3, R3, 0x4, R0, 0xe2, !PT ;  /* 0x0000000403037812 */ /* 0x000fe200078ee200 */
[----:B------:R-:W-:Y:S01]  /*e430*/  IMAD R0, R211, 0x20, R212 ;  /* 0x00000020d3007824 */ /* 0x000fe200078e02d4 */
[----:B------:R-:W-:Y:S01]  /*e440*/  SEL R8, RZ, 0xffffffff, P0 ;  /* 0xffffffffff087807 */ /* 0x000fe20000000000 */
[----:B------:R-:W5:Y:S01]  /*e450*/  LD.E.128 R72, desc[UR52][R72.64] ;  /* 0x0000003448487980 */ /* 0x000f62000c101d00 */
[----:B------:R-:W-:Y:S01]  /*e460*/  ISETP.GE.AND P0, PT, R187, UR10, PT ;  /* 0x0000000abb007c0c */ /* 0x000fe2000bf06270 */
[----:B------:R-:W-:Y:S01]  /*e470*/  UIMAD UR5, UR12, UR8, URZ ;  /* 0x000000080c0572a4 */ /* 0x000fe2000f8e023f */
[----:B------:R-:W-:Y:S01]  /*e480*/  VIADD R14, R0, UR44 ;  /* 0x0000002c000e7c36 */ /* 0x000fe20008000000 */
[----:B------:R-:W5:Y:S01]  /*e490*/  LD.E.128 R76, desc[UR52][R76.64] ;  /* 0x000000344c4c7980 */ /* 0x000f62000c101d00 */
[----:B------:R-:W-:Y:S01]  /*e4a0*/  SEL R0, RZ, 0xffffffff, P0 ;  /* 0xffffffffff007807 */ /* 0x000fe20000000000 */
[----:B------:R-:W-:-:S02]  /*e4b0*/  UIMAD.WIDE.U32 UR6, UR45, UR8, URZ ;  /* 0x000000082d0672a5 */ /* 0x000fc4000f8e003f */
[----:B------:R-:W-:Y:S01]  /*e4c0*/  UIMAD UR5, UR45, UR9, UR5 ;  /* 0x000000092d0572a4 */ /* 0x000fe2000f8e0205 */
[----:B------:R-:W-:Y:S01]  /*e4d0*/  SHF.L.U32 R8, R8, 0x3, RZ ;  /* 0x0000000308087819 */ /* 0x000fe200000006ff */
[----:B------:R-:W-:Y:S01]  /*e4e0*/  IMAD.SHL.U32 R13, R0, 0x10, RZ ;  /* 0x00000010000d7824 */ /* 0x000fe200078e00ff */
[----:B------:R-:W-:Y:S01]  /*e4f0*/  ULDC.64 UR8, c[0x0][0xaf0] ;  /* 0x0002bc0000087ab9 */ /* 0x000fe20000000a00 */
[----:B-1----:R-:W-:Y:S01]  /*e500*/  @P2 IMAD.HI.U32 R0, R14, R9, RZ ;  /* 0x000000090e002227 */ /* 0x002fe200078e00ff */
[----:B------:R-:W-:Y:S01]  /*e510*/  UIADD3 UR7, UR7, UR5, URZ ;  /* 0x0000000507077290 */ /* 0x000fe2000fffe03f */
[----:B------:R-:W-:Y:S01]  /*e520*/  LOP3.LUT R8, R8, 0x8, R3, 0xe2, !PT ;  /* 0x0000000808087812 */ /* 0x000fe200078ee203 */
[----:B------:R-:W-:Y:S01]  /*e530*/  UIMAD UR5, UR13, UR8, URZ ;  /* 0x000000080d0572a4 */ /* 0x000fe2000f8e023f */
[----:B------:R-:W-:Y:S01]  /*e540*/  IMAD.MOV.U32 R3, RZ, RZ, R14 ;  /* 0x000000ffff037224 */ /* 0x000fe200078e000e */
[----:B------:R-:W-:Y:S01]  /*e550*/  UIMAD.WIDE.U32 UR6, UR43, UR8, UR6 ;  /* 0x000000082b0672a5 */ /* 0x000fe2000f8e0006 */
[----:B------:R-:W5:Y:S01]  /*e560*/  LD.E.128 R80, desc[UR52][R80.64] ;  /* 0x0000003450507980 */ /* 0x000f62000c101d00 */
[----:B--2---:R-:W-:Y:S01]  /*e570*/  @P2 SHF.R.U32.HI R3, RZ, R11, R0 ;  /* 0x0000000bff032219 */ /* 0x004fe20000011600 */
[----:B------:R-:W-:Y:S01]  /*e580*/  UIMAD UR5, UR43, UR9, UR5 ;  /* 0x000000092b0572a4 */ /* 0x000fe2000f8e0205 */
[----:B------:R-:W-:Y:S01]  /*e590*/  LOP3.LUT R10, R13, 0x10, R8, 0xe2, !PT ;  /* 0x000000100d0a7812 */ /* 0x000fe200078ee208 */
[----:B------:R-:W5:Y:S01]  /*e5a0*/  LD.E.128 R84, desc[UR52][R84.64] ;  /* 0x0000003454547980 */ /* 0x000f62000c101d00 */
[--C-:B------:R-:W-:Y:S01]  /*e5b0*/  SHF.R.S32.HI R11, RZ, 0x1f, R3.reuse ;  /* 0x0000001fff0b7819 */ /* 0x100fe20000011403 */
[----:B------:R-:W-:Y:S01]  /*e5c0*/  UIADD3 UR5, UR7, UR5, URZ ;  /* 0x0000000507057290 */ /* 0x000fe2000fffe03f */
[----:B------:R-:W-:Y:S01]  /*e5d0*/  ISETP.GE.AND P0, PT, R186, UR10, PT ;  /* 0x0000000aba007c0c */ /* 0x000fe2000bf06270 */
[----:B------:R-:W-:Y:S01]  /*e5e0*/  IMAD.U32 R8, RZ, RZ, UR6 ;  /* 0x00000006ff087e24 */ /* 0x000fe2000f8e00ff */
[----:B------:R-:W5:Y:S01]  /*e5f0*/  LD.E.128 R88, desc[UR52][R88.64] ;  /* 0x0000003458587980 */ /* 0x000f62000c101d00 */
[----:B------:R-:W-:Y:S01]  /*e600*/  IMAD.U32 R9, RZ, RZ, UR7 ;  /* 0x00000007ff097e24 */ /* 0x000fe2000f8e00ff */
[----:B------:R-:W-:Y:S01]  /*e610*/  ULDC.64 UR6, c[0x0][0xae0] ;  /* 0x0002b80000067ab9 */ /* 0x000fe20000000a00 */
[----:B------:R-:W-:Y:S01]  /*e620*/  IMAD.MOV R13, RZ, RZ, -R3 ;  /* 0x000000ffff0d7224 */ /* 0x000fe200078e0a03 */
[----:B------:R-:W-:Y:S01]  /*e630*/  SEL R0, RZ, 0xffffffff, P0 ;  /* 0xffffffffff007807 */ /* 0x000fe20000000000 */
[----:B------:R-:W-:Y:S01]  /*e640*/  IMAD R12, R11, UR6, RZ ;  /* 0x000000060b0c7c24 */ /* 0x000fe2000f8e02ff */
[----:B------:R-:W5:Y:S01]  /*e650*/  LD.E.128 R92, desc[UR52][R92.64] ;  /* 0x000000345c5c7980 */ /* 0x000f62000c101d00 */
[----:B------:R-:W-:Y:S01]  /*e660*/  IMAD R11, R15, R13, R14 ;  /* 0x0000000d0f0b7224 */ /* 0x000fe200078e020e */
[----:B------:R-:W-:Y:S01]  /*e670*/  ISETP.GE.AND P0, PT, R215, UR10, PT ;  /* 0x0000000ad7007c0c */ /* 0x000fe2000bf06270 */
[----:B------:R-:W-:Y:S01]  /*e680*/  IMAD.U32 R9, RZ, RZ, UR5 ;  /* 0x00000005ff097e24 */ /* 0x000fe2000f8e00ff */
[----:B------:R-:W-:Y:S01]  /*e690*/  @!PT LDS RZ, [RZ] ;  /* 0x00000000fffff984 */ /* 0x000fe20000000800 */
[----:B------:R-:W-:Y:S01]  /*e6a0*/  @!PT LDS RZ, [RZ] ;  /* 0x00000000fffff984 */ /* 0x000fe20000000800 */
[----:B------:R-:W-:Y:S01]  /*e6b0*/  @!PT LDS RZ, [RZ] ;  /* 0x00000000fffff984 */ /* 0x000fe20000000800 */
[----:B------:R-:W-:Y:S01]  /*e6c0*/  @!PT LDS RZ, [RZ] ;  /* 0x00000000fffff984 */ /* 0x000fe20000000800 */
[----:B------:R1:W-:Y:S06]  /*e6d0*/  MEMBAR.ALL.CTA ;  /* 0x0000000000007992 */ /* 0x0003ec0000008000 */
[----:B-1----:R-:W1:Y:S01]  /*e6e0*/  FENCE.VIEW.ASYNC.S ;  /* 0x00000000000073c6 */ /* 0x002e620000000000 */
[----:B0-----:R-:W-:Y:S01]  /*e6f0*/  IMAD.SHL.U32 R21, R0, 0x20, RZ ;  /* 0x0000002000157824 */ /* 0x001fe200078e00ff */
[----:B------:R-:W-:Y:S01]  /*e700*/  SHF.R.S32.HI R0, RZ, 0x1f, R11 ;  /* 0x0000001fff007819 */ /* 0x000fe2000001140b */
[C---:B------:R-:W-:Y:S01]  /*e710*/  IMAD R13, R3.reuse, UR7, R12 ;  /* 0x00000007030d7c24 */ /* 0x040fe2000f8e020c */
[----:B------:R-:W-:Y:S01]  /*e720*/  ULDC UR8, c[0x0][0xa88] ;  /* 0x0002a20000087ab9 */ /* 0x000fe20000000800 */
[----:B------:R-:W-:Y:S01]  /*e730*/  IMAD.WIDE.U32 R8, R3, UR6, R8 ;  /* 0x0000000603087c25 */ /* 0x000fe2000f8e0008 */
[----:B------:R-:W-:Y:S01]  /*e740*/  ULDC.64 UR6, c[0x0][0xad8] ;  /* 0x0002b60000067ab9 */ /* 0x000fe20000000a00 */
[----:B------:R-:W-:Y:S01]  /*e750*/  SEL R3, RZ, 0x40, P0 ;  /* 0x00000040ff037807 */ /* 0x000fe20000000000 */
[----:B------:R-:W-:Y:S01]  /*e760*/  UIADD3 UR5, UR42, 0x28c20, URZ ;  /* 0x00028c202a057890 */ /* 0x000fe2000fffe03f */
[----:B------:R-:W-:Y:S01]  /*e770*/  IMAD.IADD R9, R9, 0x1, R13 ;  /* 0x0000000109097824 */ /* 0x000fe200078e020d */
[----:B------:R-:W-:Y:S01]  /*e780*/  ISETP.GE.AND P0, PT, R214, UR10, PT ;  /* 0x0000000ad6007c0c */ /* 0x000fe2000bf06270 */
[----:B------:R-:W-:Y:S01]  /*e790*/  IMAD R0, R0, UR6, RZ ;  /* 0x0000000600007c24 */ /* 0x000fe2000f8e02ff */
[----:B------:R-:W-:Y:S01]  /*e7a0*/  UPRMT UR5, URZ, 0x654, UR5 ;  /* 0x000006543f057896 */ /* 0x000fe20008000005 */
[----:B------:R-:W-:Y:S01]  /*e7b0*/  VIADD R28, R212, UR44 ;  /* 0x0000002cd41c7c36 */ /* 0x000fe20008000000 */
[----:B------:R-:W-:Y:S01]  /*e7c0*/  LOP3.LUT R10, R21, 0x20, R10, 0xe2, !PT ;  /* 0x00000020150a7812 */ /* 0x000fe200078ee20a */
[----:B------:R-:W-:Y:S01]  /*e7d0*/  IMAD R29, R15, UR8, RZ ;  /* 0x000000080f1d7c24 */ /* 0x000fe2000f8e02ff */
[----:B------:R-:W-:Y:S01]  /*e7e0*/  BSSY B1, `(.L_x_4973) ;  /* 0x000002e000017945 */ /* 0x000fe20003800000 */
[C---:B------:R-:W-:Y:S01]  /*e7f0*/  IMAD R13, R11.reuse, UR7, R0 ;  /* 0x000000070b0d7c24 */ /* 0x040fe2000f8e0200 */
[----:B------:R-:W-:Y:S01]  /*e800*/  SEL R0, RZ, 0x80, P0 ;  /* 0x00000080ff007807 */ /* 0x000fe20000000000 */
[----:B------:R-:W-:Y:S01]  /*e810*/  IMAD.WIDE.U32 R8, R11, UR6, R8 ;  /* 0x000000060b087c25 */ /* 0x000fe2000f8e0008 */
[----:B------:R-:W-:Y:S01]  /*e820*/  ISETP.GE.AND P0, PT, R28, R29, PT ;  /* 0x0000001d1c00720c */ /* 0x000fe20003f06270 */
[----:B------:R-:W-:Y:S01]  /*e830*/  ULDC.64 UR6, c[0x0][0xa80] ;  /* 0x0002a00000067ab9 */ /* 0x000fe20000000a00 */
[----:B------:R-:W-:Y:S01]  /*e840*/  LOP3.LUT R3, R10, R3, RZ, 0xfc, !PT ;  /* 0x000000030a037212 */ /* 0x000fe200078efcff */
[----:B------:R-:W-:Y:S01]  /*e850*/  IMAD.IADD R9, R9, 0x1, R13 ;  /* 0x0000000109097824 */ /* 0x000fe200078e020d */
[----:B------:R-:W-:Y:S01]  /*e860*/  LEA R26, P1, R8, UR6, 0x1 ;  /* 0x00000006081a7c11 */ /* 0x000fe2000f8208ff */
[----:B-1----:R-:W-:Y:S01]  /*e870*/  SYNCS.ARRIVE.TRANS64.RED.A1T0 RZ, [UR5], RZ ;  /* 0x000000ffffff79a7 */ /* 0x002fe20008100405 */
[----:B------:R-:W-:-:S02]  /*e880*/  LOP3.LUT R0, R3, R0, RZ, 0xfc, !PT ;  /* 0x0000000003007212 */ /* 0x000fc400078efcff */
[----:B------:R-:W-:Y:S01]  /*e890*/  LEA.HI.X R27, R8, UR7, R9, 0x1, P1 ;  /* 0x00000007081b7c11 */ /* 0x000fe200088f0c09 */
[----:B------:R0:W1:Y:S04]  /*e8a0*/  SHFL.IDX PT, R10, R26, RZ, 0x181f ;  /* 0x00181fff1a0a7589 */ /* 0x00006800000e0000 */
        /* <DEDUP_REMOVED lines=22> */
[-C--:B------:R-:W-:Y:S02]  /*ea10*/  @P0 LEA R24, P3, R215, R10.reuse, 0x1 ;  /* 0x0000000ad7180211 */ /* 0x080fe400078608ff */
[-C--:B--2---:R-:W-:Y:S02]  /*ea20*/  @!P1 LEA R12, P6, R186, R10.reuse, 0x1 ;  /* 0x0000000aba0c9211 */ /* 0x084fe400078c08ff */
        /* <DEDUP_REMOVED lines=9> */
.L_x_4974:
[----:B------:R-:W-:Y:S05]  /*eac0*/  BSYNC B1 ;  /* 0x0000000000017941 */ /* 0x000fea0003800000 */
.L_x_4973:
[----:B---3--:R-:W-:Y:S01]  /*ead0*/  VIADD R8, R28, 0x20 ;  /* 0x000000201c087836 */ /* 0x008fe20000000000 */
[----:B--2---:R4:W2:Y:S04]  /*eae0*/  SHFL.IDX PT, R11, R27, 0x1, 0x181f ;  /* 0x00381f001b0b7f89 */ /* 0x0048a800000e0000 */
[----:B------:R-:W-:Y:S01]  /*eaf0*/  ISETP.GE.AND P0, PT, R8, R29, PT ;  /* 0x0000001d0800720c */ /* 0x000fe20003f06270 */
[----:B-1----:R4:W1:-:S12]  /*eb00*/  SHFL.IDX PT, R10, R26, 0x1, 0x181f ;  /* 0x00381f001a0a7f89 */ /* 0x00285800000e0000 */
[----:B----4-:R-:W-:Y:S05]  /*eb10*/  @P0 BRA `(.L_x_4975) ;  /* 0x0000000c00800947 */ /* 0x010fea0003800000 */
[----:B------:R-:W-:Y:S02]  /*eb20*/  ISETP.GE.AND P0, PT, R184, UR10, PT ;  /* 0x0000000ab8007c0c */ /* 0x000fe4000bf06270 */
[----:B------:R-:W-:Y:S02]  /*eb30*/  ISETP.GE.AND P5, PT, R190, UR10, PT ;  /* 0x0000000abe007c0c */ /* 0x000fe4000bfa6270 */
[----:B------:R-:W-:Y:S02]  /*eb40*/  ISETP.GE.AND P3, PT, R189, UR10, PT ;  /* 0x0000000abd007c0c */ /* 0x000fe4000bf66270 */
[----:B------:R-:W-:Y:S02]  /*eb50*/  ISETP.GE.AND P2, PT, R188, UR10, PT ;  /* 0x0000000abc007c0c */ /* 0x000fe4000bf46270 */
[----:B------:R-:W-:-:S05]  /*eb60*/  ISETP.GE.AND P1, PT, R187, UR10, PT ;  /* 0x0000000abb007c0c */ /* 0x000fca000bf26270 */
[----:B-12---:R-:W-:Y:S02]  /*eb70*/  @!P0 IMAD.WIDE R8, R184, 0x2, R10 ;  /* 0x00000002b8088825 */ /* 0x006fe400078e020a */
[-C--:B------:R-:W-:Y:S02]  /*eb80*/  @!P5 LEA R12, P4, R190, R10.reuse, 0x1 ;  /* 0x0000000abe0cd211 */ /* 0x080fe400078808ff */
[----:B------:R-:W-:Y:S01]  /*eb90*/  @!P3 LEA R14, P6, R189, R10, 0x1 ;  /* 0x0000000abd0eb211 */ /* 0x000fe200078c08ff */
[----:B-----5:R1:W-:Y:S01]  /*eba0*/  @!P0 ST.E.128 desc[UR52][R8.64], R4 ;  /* 0x0000000408008985 */ /* 0x0203e2000c101d34 */
        /* <DEDUP_REMOVED lines=8> */
[----:B-1----:R-:W-:-:S03]  /*ec30*/  @!P1 LEA R4, P6, R187, R10, 0x1 ;  /* 0x0000000abb049211 */ /* 0x002fc600078c08ff */
        /* <DEDUP_REMOVED lines=15> */
.L_x_4971:
[----:B------:R-:W0:Y:S01]  /*ed30*/  LDC R10, c[0x0][0xbe8] ;  /* 0x0002fa00ff0a7b82 */ /* 0x000e220000000800 */
[----:B------:R-:W1:Y:S01]  /*ed40*/  S2R R6, SR_TID.X ;  /* 0x0000000000067919 */ /* 0x000e620000002100 */
[----:B------:R-:W-:Y:S01]  /*ed50*/  ULDC UR12, c[0x0][0xac8] ;  /* 0x0002b200000c7ab9 */ /* 0x000fe20000000800 */
[----:B------:R-:W-:Y:S01]  /*ed60*/  USHF.R.S32.HI UR8, URZ, 0x1f, UR45 ;  /* 0x0000001f3f087899 */ /* 0x000fe2000801142d */
[----:B------:R-:W-:Y:S01]  /*ed70*/  BSSY B1, `(.L_x_4976) ;  /* 0x0000031000017945 */ /* 0x000fe20003800000 */
[----:B------:R-:W-:Y:S01]  /*ed80*/  USHF.R.S32.HI UR9, URZ, 0x1f, UR43 ;  /* 0x0000001f3f097899 */ /* 0x000fe2000801142b */
[----:B------:R-:W-:Y:S01]  /*ed90*/  ISETP.GE.AND P1, PT, R190, UR12, PT ;  /* 0x0000000cbe007c0c */ /* 0x000fe2000bf26270 */
[----:B------:R-:W-:Y:S01]  /*eda0*/  IMAD R8, R211, 0x20, R212 ;  /* 0x00000020d3087824 */ /* 0x000fe200078e02d4 */
[----:B0-----:R-:W-:Y:S01]  /*edb0*/  ISETP.NE.AND P0, PT, R10, 0x1, PT ;  /* 0x000000010a00780c */ /* 0x001fe20003f05270 */
[----:B-1----:R-:W-:-:S12]  /*edc0*/  VIADD R0, R6, 0xffffff80 ;  /* 0xffffff8006007836 */ /* 0x002fd80000000000 */
[----:B------:R-:W0:Y:S01]  /*edd0*/  @P0 LDC R9, c[0x0][0xbec] ;  /* 0x0002fb00ff090b82 */ /* 0x000e220000000800 */
[----:B------:R-:W-:-:S07]  /*ede0*/  ISETP.GE.AND P2, PT, R0, 0x40, PT ;  /* 0x000000400000780c */ /* 0x000fce0003f46270 */
[----:B------:R-:W1:Y:S06]  /*edf0*/  @P0 LDC R11, c[0x0][0xbf0] ;  /* 0x0002fc00ff0b0b82 */ /* 0x000e6c0000000800 */
[----:B------:R-:W-:Y:S05]  /*ee00*/  @P2 BRA `(.L_x_4977) ;  /* 0x00000000009c2947 */ /* 0x000fea0003800000 */
[----:B------:R-:W2:Y:S01]  /*ee10*/  LDC R5, c[0x0][0xbe8] ;  /* 0x0002fa00ff057b82 */ /* 0x000ea20000000800 */
[----:B------:R-:W-:Y:S01]  /*ee20*/  IMAD.U32 R7, RZ, RZ, UR44 ;  /* 0x0000002cff077e24 */ /* 0x000fe2000f8e00ff */
[----:B------:R-:W-:-:S04]  /*ee30*/  ULDC UR5, c[0x0][0xa88] ;  /* 0x0002a20000057ab9 */ /* 0x000fc80000000800 */
[----:B------:R-:W-:Y:S01]  /*ee40*/  IADD3 R6, R7, -0x80, R6 ;  /* 0xffffff8007067810 */ /* 0x000fe20007ffe006 */
[----:B--2---:R-:W-:-:S05]  /*ee50*/  IMAD R3, R5, UR5, RZ ;  /* 0x0000000505037c24 */ /* 0x004fca000f8e02ff */
[----:B------:R-:W-:-:S13]  /*ee60*/  ISETP.GE.AND P2, PT, R6, R3, PT ;  /* 0x000000030600720c */ /* 0x000fda0003f46270 */
[----:B------:R-:W-:Y:S05]  /*ee70*/  @P2 BRA `(.L_x_4977) ;  /* 0x0000000000802947 */ /* 0x000fea0003800000 */
[----:B------:R-:W-:Y:S01]  /*ee80*/  ISETP.NE.AND P2, PT, R5, 0x1, PT ;  /* 0x000000010500780c */ /* 0x000fe20003f45270 */
[----:B------:R-:W-:Y:S01]  /*ee90*/  ULDC.64 UR10, c[0x0][0xb90] ;  /* 0x0002e400000a7ab9 */ /* 0x000fe20000000a00 */
[----:B------:R-:W-:Y:S01]  /*eea0*/  MOV R4, R6 ;  /* 0x0000000600047202 */ /* 0x000fe20000000f00 */
[----:B------:R-:W-:Y:S02]  /*eeb0*/  UIMAD UR5, UR8, UR10, URZ ;  /* 0x0000000a080572a4 */ /* 0x000fe4000f8e023f */
[----:B------:R-:W-:Y:S02]  /*eec0*/  UIMAD.WIDE.U32 UR6, UR45, UR10, URZ ;  /* 0x0000000a2d0672a5 */ /* 0x000fe4000f8e003f */
[----:B------:R-:W-:-:S03]  /*eed0*/  UIMAD UR5, UR45, UR11, UR5 ;  /* 0x0000000b2d0572a4 */ /* 0x000fc6000f8e0205 */
[----:B------:R-:W-:Y:S01]  /*eee0*/  ULDC.64 UR10, c[0x0][0xb98] ;  /* 0x0002e600000a7ab9 */ /* 0x000fe20000000a00 */
[----:B------:R-:W-:Y:S02]  /*eef0*/  UIADD3 UR7, UR7, UR5, URZ ;  /* 0x0000000507077290 */ /* 0x000fe4000fffe03f */
[----:B------:R-:W2:Y:S01]  /*ef00*/  @P2 LDC R3, c[0x0][0xbec] ;  /* 0x0002fb00ff032b82 */ /* 0x000ea20000000800 */
[----:B------:R-:W-:Y:S02]  /*ef10*/  UIMAD UR5, UR9, UR10, URZ ;  /* 0x0000000a090572a4 */ /* 0x000fe4000f8e023f */
[----:B------:R-:W-:Y:S02]  /*ef20*/  UIMAD.WIDE.U32 UR6, UR43, UR10, UR6 ;  /* 0x0000000a2b0672a5 */ /* 0x000fe4000f8e0006 */
[----:B------:R-:W-:-:S03]  /*ef30*/  UIMAD UR5, UR43, UR11, UR5 ;  /* 0x0000000b2b0572a4 */ /* 0x000fc6000f8e0205 */
[----:B------:R-:W3:Y:S01]  /*ef40*/  @P2 LDC R7, c[0x0][0xbf0] ;  /* 0x0002fc00ff072b82 */ /* 0x000ee20000000800 */
[----:B------:R-:W-:Y:S01]  /*ef50*/  ULDC.64 UR10, c[0x0][0xb88] ;  /* 0x0002e200000a7ab9 */ /* 0x000fe20000000a00 */
[----:B--2---:R-:W-:-:S05]  /*ef60*/  @P2 IMAD.HI.U32 R0, R6, R3, RZ ;  /* 0x0000000306002227 */ /* 0x004fca00078e00ff */
[----:B---3--:R-:W-:-:S05]  /*ef70*/  @P2 SHF.R.U32.HI R4, RZ, R7, R0 ;  /* 0x00000007ff042219 */ /* 0x008fca0000011600 */
[----:B------:R-:W-:-:S04]  /*ef80*/  IMAD.MOV R3, RZ, RZ, -R4 ;  /* 0x000000ffff037224 */ /* 0x000fc800078e0a04 */
[----:B------:R-:W-:Y:S01]  /*ef90*/  IMAD R3, R5, R3, R6 ;  /* 0x0000000305037224 */ /* 0x000fe200078e0206 */
[----:B------:R-:W-:Y:S01]  /*efa0*/  SHF.R.S32.HI R5, RZ, 0x1f, R4 ;  /* 0x0000001fff057819 */ /* 0x000fe20000011404 */
[----:B------:R-:W-:Y:S01]  /*efb0*/  IMAD.U32 R6, RZ, RZ, UR5 ;  /* 0x00000005ff067e24 */ /* 0x000fe2000f8e00ff */
        /* <DEDUP_REMOVED lines=12> */
.L_x_4977:
[----:B------:R-:W-:Y:S05]  /*f080*/  BSYNC B1 ;  /* 0x0000000000017941 */ /* 0x000fea0003800000 */
.L_x_4976:
[----:B--2---:R-:W-:Y:S01]  /*f090*/  SEL R3, RZ, 0xffffffff, P1 ;  /* 0xffffffffff037807 */ /* 0x004fe20000800000 */
[----:B------:R-:W-:Y:S01]  /*f0a0*/  ULDC.64 UR10, c[0x0][0xae8] ;  /* 0x0002ba00000a7ab9 */ /* 0x000fe20000000a00 */
[----:B------:R-:W-:Y:S01]  /*f0b0*/  ISETP.GE.AND P2, PT, R184, UR12, PT ;  /* 0x0000000cb8007c0c */ /* 0x000fe2000bf46270 */
[----:B------:R-:W-:Y:S01]  /*f0c0*/  VIADD R8, R8, UR44 ;  /* 0x0000002c08087c36 */ /* 0x000fe20008000000 */
[----:B------:R-:W-:Y:S01]  /*f0d0*/  ISETP.GE.AND P1, PT, R189, UR12, PT ;  /* 0x0000000cbd007c0c */ /* 0x000fe2000bf26270 */
[----:B------:R-:W-:Y:S01]  /*f0e0*/  IMAD.SHL.U32 R3, R3, 0x2, RZ ;  /* 0x0000000203037824 */ /* 0x000fe200078e00ff */
[----:B------:R-:W-:Y:S01]  /*f0f0*/  SEL R0, RZ, 0x1, P2 ;  /* 0x00000001ff007807 */ /* 0x000fe20001000000 */
[----:B------:R-:W-:Y:S01]  /*f100*/  UIMAD UR5, UR8, UR10, URZ ;  /* 0x0000000a080572a4 */ /* 0x000fe2000f8e023f */
[----:B------:R-:W-:Y:S01]  /*f110*/  SEL R5, RZ, 0xffffffff, P1 ;  /* 0xffffffffff057807 */ /* 0x000fe20000800000 */
[----:B------:R-:W-:Y:S01]  /*f120*/  UIMAD.WIDE.U32 UR6, UR45, UR10, URZ ;  /* 0x0000000a2d0672a5 */ /* 0x000fe2000f8e003f */
[----:B------:R-:W-:Y:S01]  /*f130*/  LOP3.LUT R4, R3, 0x2, R0, 0xe2, !PT ;  /* 0x0000000203047812 */ /* 0x000fe200078ee200 */
[----:B0-----:R-:W-:Y:S01]  /*f140*/  @P0 IMAD.HI.U32 R0, R8, R9, RZ ;  /* 0x0000000908000227 */ /* 0x001fe200078e00ff */
[----:B------:R-:W-:Y:S01]  /*f150*/  UIMAD UR5, UR45, UR11, UR5 ;  /* 0x0000000b2d0572a4 */ /* 0x000fe2000f8e0205 */
[----:B------:R-:W-:Y:S01]  /*f160*/  ISETP.GE.AND P1, PT, R188, UR12, PT ;  /* 0x0000000cbc007c0c */ /* 0x000fe2000bf26270 */
[----:B------:R-:W-:Y:S01]  /*f170*/  BSSY B1, `(.L_x_4978) ;  /* 0x0000056000017945 */ /* 0x000fe20003800000 */
[----:B------:R-:W-:Y:S01]  /*f180*/  IMAD.MOV.U32 R3, RZ, RZ, R8 ;  /* 0x000000ffff037224 */ /* 0x000fe200078e0008 */
[----:B------:R-:W-:Y:S01]  /*f190*/  ULDC.64 UR10, c[0x0][0xaf0] ;  /* 0x0002bc00000a7ab9 */ /* 0x000fe20000000a00 */
[----:B------:R-:W-:Y:S01]  /*f1a0*/  UIADD3 UR7, UR7, UR5, URZ ;  /* 0x0000000507077290 */ /* 0x000fe2000fffe03f */
[----:B-1----:R-:W-:Y:S01]  /*f1b0*/  @P0 SHF.R.U32.HI R3, RZ, R11, R0 ;  /* 0x0000000bff030219 */ /* 0x002fe20000011600 */
[----:B------:R-:W-:Y:S01]  /*f1c0*/  UIMAD UR5, UR9, UR10, URZ ;  /* 0x0000000a090572a4 */ /* 0x000fe2000f8e023f */
[----:B------:R-:W-:Y:S01]  /*f1d0*/  SEL R0, RZ, 0xffffffff, P1 ;  /* 0xffffffffff007807 */ /* 0x000fe20000800000 */
[----:B------:R-:W-:Y:S01]  /*f1e0*/  IMAD.SHL.U32 R5, R5, 0x4, RZ ;  /* 0x0000000405057824 */ /* 0x000fe200078e00ff */
[----:B------:R-:W-:Y:S01]  /*f1f0*/  UIMAD.WIDE.U32 UR6, UR43, UR10, UR6 ;  /* 0x0000000a2b0672a5 */ /* 0x000fe2000f8e0006 */
[--C-:B------:R-:W-:Y:S01]  /*f200*/  IMAD.MOV R7, RZ, RZ, -R3.reuse ;  /* 0x000000ffff077224 */ /* 0x100fe200078e0a03 */
[----:B------:R-:W-:Y:S01]  /*f210*/  UIMAD UR5, UR43, UR11, UR5 ;  /* 0x0000000b2b0572a4 */ /* 0x000fe2000f8e0205 */
[----:B------:R-:W-:Y:S01]  /*f220*/  IMAD.SHL.U32 R11, R0, 0x8, RZ ;  /* 0x00000008000b7824 */ /* 0x000fe200078e00ff */
[----:B------:R-:W-:Y:S01]  /*f230*/  LOP3.LUT R4, R5, 0x4, R4, 0xe2, !PT ;  /* 0x0000000405047812 */ /* 0x000fe200078ee204 */
[----:B------:R-:W-:Y:S01]  /*f240*/  IMAD R7, R10, R7, R8 ;  /* 0x000000070a077224 */ /* 0x000fe200078e0208 */
[----:B------:R-:W-:Y:S01]  /*f250*/  UIADD3 UR5, UR7, UR5, URZ ;  /* 0x0000000507057290 */ /* 0x000fe2000fffe03f */
[----:B------:R-:W-:Y:S01]  /*f260*/  SHF.R.S32.HI R0, RZ, 0x1f, R3 ;  /* 0x0000001fff007819 */ /* 0x000fe20000011403 */
[----:B------:R-:W-:Y:S01]  /*f270*/  IMAD.U32 R5, RZ, RZ, UR7 ;  /* 0x00000007ff057e24 */ /* 0x000fe2000f8e00ff */
[----:B------:R-:W-:Y:S01]  /*f280*/  LOP3.LUT R11, R11, 0x8, R4, 0xe2, !PT ;  /* 0x000000080b0b7812 */ /* 0x000fe200078ee204 */
[----:B------:R-:W-:Y:S01]  /*f290*/  IMAD.U32 R4, RZ, RZ, UR6 ;  /* 0x00000006ff047e24 */ /* 0x000fe2000f8e00ff */
[----:B------:R-:W-:Y:S01]  /*f2a0*/  ULDC.64 UR6, c[0x0][0xae0] ;  /* 0x0002b80000067ab9 */ /* 0x000fe20000000a00 */
[----:B------:R-:W-:Y:S01]  /*f2b0*/  IMAD.U32 R5, RZ, RZ, UR5 ;  /* 0x00000005ff057e24 */ /* 0x000fe2000f8e00ff */
[----:B------:R-:W-:Y:S01]  /*f2c0*/  ISETP.GE.AND P1, PT, R187, UR12, PT ;  /* 0x0000000cbb007c0c */ /* 0x000fe2000bf26270 */
[----:B------:R-:W-:Y:S01]  /*f2d0*/  IMAD R6, R0, UR6, RZ ;  /* 0x0000000600067c24 */ /* 0x000fe2000f8e02ff */
[----:B------:R-:W-:Y:S01]  /*f2e0*/  SHF.R.S32.HI R0, RZ, 0x1f, R7 ;  /* 0x0000001fff007819 */ /* 0x000fe20000011407 */
[C---:B------:R-:W-:Y:S01]  /*f2f0*/  IMAD.WIDE.U32 R4, R3.reuse, UR6, R4 ;  /* 0x0000000603047c25 */ /* 0x040fe2000f8e0004 */
[----:B------:R-:W-:Y:S01]  /*f300*/  ISETP.GE.AND P0, PT, R186, UR12, PT ;  /* 0x0000000cba007c0c */ /* 0x000fe2000bf06270 */
[----:B------:R-:W-:Y:S01]  /*f310*/  ULDC UR5, c[0x0][0xa88] ;  /* 0x0002a20000057ab9 */ /* 0x000fe20000000800 */
[----:B------:R-:W-:Y:S01]  /*f320*/  SEL R8, RZ, 0xffffffff, P1 ;  /* 0xffffffffff087807 */ /* 0x000fe20000800000 */
[----:B------:R-:W-:Y:S01]  /*f330*/  IMAD R9, R3, UR7, R6 ;  /* 0x0000000703097c24 */ /* 0x000fe2000f8e0206 */
[----:B------:R-:W-:Y:S01]  /*f340*/  ULDC.64 UR6, c[0x0][0xad8] ;  /* 0x0002b60000067ab9 */ /* 0x000fe20000000a00 */
[----:B------:R-:W-:Y:S01]  /*f350*/  SEL R12, RZ, 0xffffffff, P0 ;  /* 0xffffffffff0c7807 */ /* 0x000fe20000000000 */
[----:B------:R-:W-:Y:S01]  /*f360*/  IMAD R0, R0, UR6, RZ ;  /* 0x0000000600007c24 */ /* 0x000fe2000f8e02ff */
[----:B------:R-:W-:Y:S01]  /*f370*/  ISETP.GE.AND P0, PT, R215, UR12, PT ;  /* 0x0000000cd7007c0c */ /* 0x000fe2000bf06270 */
[----:B------:R-:W-:Y:S01]  /*f380*/  VIADD R26, R212, UR44 ;  /* 0x0000002cd41a7c36 */ /* 0x000fe20008000000 */
[----:B------:R-:W-:Y:S01]  /*f390*/  IADD3 R5, R5, R9, RZ ;  /* 0x0000000905057210 */ /* 0x000fe20007ffe0ff */
[----:B------:R-:W-:Y:S01]  /*f3a0*/  IMAD R25, R10, UR5, RZ ;  /* 0x000000050a197c24 */ /* 0x000fe2000f8e02ff */
[----:B------:R-:W-:Y:S01]  /*f3b0*/  ISETP.GE.AND P2, PT, R214, UR12, PT ;  /* 0x0000000cd6007c0c */ /* 0x000fe2000bf46270 */
[----:B------:R-:W-:-:S02]  /*f3c0*/  IMAD.SHL.U32 R8, R8, 0x10, RZ ;  /* 0x0000001008087824 */ /* 0x000fc400078e00ff */
        /* <DEDUP_REMOVED lines=8> */
[----:B------:R-:W-:-:S03]  /*f450*/  IMAD.IADD R3, R5, 0x1, R3 ;  /* 0x0000000105037824 */ /* 0x000fc600078e0203 */
[----:B------:R-:W-:Y:S01]  /*f460*/  LOP3.LUT R11, R12, 0x20, R11, 0xe2, !PT ;  /* 0x000000200c0b7812 */ /* 0x000fe200078ee20b */
[----:B------:R0:W1:Y:S01]  /*f470*/  SHFL.IDX PT, R6, R20, RZ, 0x181f ;  /* 0x00181fff14067589 */ /* 0x00006200000e0000 */
[----:B------:R-:W-:Y:S02]  /*f480*/  LEA.HI.X R3, R4, UR7, R3, 0x1, P1 ;  /* 0x0000000704037c11 */ /* 0x000fe400088f0c03 */
[----:B------:R-:W-:Y:S02]  /*f490*/  LOP3.LUT R21, R11, R0, RZ, 0xfc, !PT ;  /* 0x000000000b157212 */ /* 0x000fe400078efcff */
[----:B------:R-:W-:Y:S01]  /*f4a0*/  SEL R0, RZ, 0x80, P2 ;  /* 0x00000080ff007807 */ /* 0x000fe20001000000 */
[----:B------:R0:W2:Y:S03]  /*f4b0*/  SHFL.IDX PT, R7, R3, RZ, 0x181f ;  /* 0x00181fff03077589 */ /* 0x0000a600000e0000 */
        /* <DEDUP_REMOVED lines=33> */
.L_x_4979:
[----:B------:R-:W-:Y:S05]  /*f6d0*/  BSYNC B1 ;  /* 0x0000000000017941 */ /* 0x000fea0003800000 */
.L_x_4978:
        /* <DEDUP_REMOVED lines=36> */
.L_x_4975:
[----:B------:R-:W-:Y:S05]  /*f920*/  BSYNC B0 ;  /* 0x0000000000007941 */ /* 0x000fea0003800000 */
.L_x_4970:
[----:B------:R-:W-:Y:S02]  /*f930*/  ULDC UR5, c[0x0][0xc38] ;  /* 0x00030e0000057ab9 */ /* 0x000fe40000000800 */
[----:B------:R-:W-:-:S06]  /*f940*/  UISETP.GE.AND UP0, UPT, UR4, UR5, UPT ;  /* 0x000000050400728c */ /* 0x000fcc000bf06270 */
[----:B------:R-:W-:-:S13]  /*f950*/  PLOP3.LUT P0, PT, PT, PT, UP0, 0x80, 0x0 ;  /* 0x000000000000781c */ /* 0x000fda0003f0f008 */
[----:B------:R-:W-:Y:S05]  /*f960*/  @!P0 BRA `(.L_x_4980) ;  /* 0xffffff1400708947 */ /* 0x000fea000383ffff */
[----:B------:R-:W-:Y:S05]  /*f970*/  EXIT ;  /* 0x000000000000794d */ /* 0x000fea0003800000 */
.L_x_4864:
[----:B------:R-:W-:-:S08]  /*f980*/  NOP ;  /* 0x0000000000007918 */ /* 0x000fd00000000000 */
[----:B------:R-:W0:-:S00]  /*f990*/  USETMAXREG.DEALLOC.CTAPOOL 0x28 ;  /* 0x00000028000079c8 */ /* 0x000e0000080e0500 */
[----:B0-----:R-:W-:-:S06]  /*f9a0*/  LOP3.LUT R2, R2, 0x3, RZ, 0xc0, !PT ;  /* 0x0000000302027812 */ /* 0x001fcc00078ec0ff */
[----:B------:R-:W0:Y:S01]  /*f9b0*/  S2UR UR10, SR_CTAID.X ;  /* 0x00000000000a79c3 */ /* 0x000e220000002500 */
[----:B------:R-:W-:Y:S01]  /*f9c0*/  LOP3.LUT R16, R16, 0xffffdfff, RZ, 0xc0, !PT ;  /* 0xffffdfff10107812 */ /* 0x000fe200078ec0ff */
[----:B------:R-:W-:Y:S01]  /*f9d0*/  STL [R1+0x4], RZ ;  /* 0x000004ff01007387 */ /* 0x000fe20000100800 */
        /* <DEDUP_REMOVED lines=9> */
[----:B------:R-:W-:Y:S01]  /*fa70*/  IMAD.SHL.U32 R31, R0, 0x8, RZ ;  /* 0x00000008001f7824 */ /* 0x000fe200078e00ff */
[----:B------:R-:W-:Y:S01]  /*fa80*/  ULDC UR4, c[0x0][0x320] ;  /* 0x0000c80000047ab9 */ /* 0x000fe20000000800 */
[----:B------:R-:W-:Y:S01]  /*fa90*/  LOP3.LUT R16, R16, 0xffffffbf, RZ, 0xc0, !PT ;  /* 0xffffffbf10107812 */ /* 0x000fe200078ec0ff */
[----:B------:R-:W0:Y:S01]  /*faa0*/  S2UR UR8, SR_CgaCtaId ;  /* 0x00000000000879c3 */ /* 0x000e220000008800 */
[----:B------:R-:W-:Y:S01]  /*fab0*/  LOP3.LUT R10, R0, 0x7f, RZ, 0xc0, !PT ;  /* 0x0000007f000a7812 */ /* 0x000fe200078ec0ff */
[----:B------:R-:W-:Y:S01]  /*fac0*/  ULDC.64 UR6, c[0x0][0x2f0] ;  /* 0x0000bc0000067ab9 */ /* 0x000fe20000000a00 */
[----:B------:R-:W-:Y:S01]  /*fad0*/  LOP3.LUT R8, R31, 0x38, RZ, 0xc0, !PT ;  /* 0x000000381f087812 */ /* 0x000fe200078ec0ff */
[----:B------:R1:W-:Y:S01]  /*fae0*/  STL [R1+0x4], RZ ;  /* 0x000004ff01007387 */ /* 0x0003e20000100800 */
[----:B------:R-:W-:Y:S01]  /*faf0*/  SHF.R.U32.HI R36, RZ, 0x3, R10 ;  /* 0x00000003ff247819 */ /* 0x000fe2000001160a */
[----:B------:R-:W-:Y:S01]  /*fb00*/  ULDC UR9, c[0x0][0x2b8] ;  /* 0x0000ae0000097ab9 */ /* 0x000fe20000000800 */
[C---:B------:R-:W-:Y:S01]  /*fb10*/  LOP3.LUT R2, R8.reuse, 0x40, RZ, 0xfc, !PT ;  /* 0x0000004008027812 */ /* 0x040fe200078efcff */
[----:B------:R-:W-:Y:S01]  /*fb20*/  ULDC UR38, c[0x0][0x288] ;  /* 0x0000a20000267ab9 */ /* 0x000fe20000000800 */
[----:B------:R-:W-:Y:S01]  /*fb30*/  ISETP.GE.AND P0, PT, R8, UR4, PT ;  /* 0x0000000408007c0c */ /* 0x000fe2000bf06270 */
[----:B------:R-:W-:Y:S01]  /*fb40*/  ULDC UR36, c[0x0][0x448] ;  /* 0x0001120000247ab9 */ /* 0x000fe20000000800 */
[----:B------:R-:W-:Y:S01]  /*fb50*/  ISETP.GE.AND P1, PT, R2, UR4, PT ;  /* 0x0000000402007c0c */ /* 0x000fe2000bf26270 */
[----:B------:R-:W-:Y:S01]  /*fb60*/  IMAD.U32 R33, RZ, RZ, UR10 ;  /* 0x0000000aff217e24 */ /* 0x000fe2000f8e00ff */
[C---:B------:R-:W-:Y:S01]  /*fb70*/  LOP3.LUT R3, R8.reuse, 0x80, RZ, 0xfc, !PT ;  /* 0x0000008008037812 */ /* 0x040fe200078efcff */
[----:B------:R-:W-:Y:S01]  /*fb80*/  IMAD.MOV.U32 R22, RZ, RZ, 0x1 ;  /* 0x00000001ff167424 */ /* 0x000fe200078e00ff */
[----:B------:R-:W-:Y:S01]  /*fb90*/  LOP3.LUT R4, R8, 0xc0, RZ, 0xfc, !PT ;  /* 0x000000c008047812 */ /* 0x000fe200078efcff */
[----:B------:R-:W-:Y:S01]  /*fba0*/  IMAD.MOV.U32 R18, RZ, RZ, RZ ;  /* 0x000000ffff127224 */ /* 0x000fe200078e00ff */
[----:B------:R-:W-:Y:S01]  /*fbb0*/  ISETP.GE.AND P3, PT, R3, UR4, PT ;  /* 0x0000000403007c0c */ /* 0x000fe2000bf66270 */
[----:B------:R-:W-:Y:S01]  /*fbc0*/  UIMAD UR36, UR36, UR38, URZ ;  /* 0x00000026242472a4 */ /* 0x000fe2000f8e023f */
[----:B------:R-:W-:Y:S01]  /*fbd0*/  ISETP.GE.AND P2, PT, R4, UR4, PT ;  /* 0x0000000404007c0c */ /* 0x000fe2000bf46270 */
[----:B------:R-:W-:Y:S01]  /*fbe0*/  ULDC UR46, c[0x0][0xc] ;  /* 0x00000300002e7ab9 */ /* 0x000fe20000000800 */
[----:B------:R-:W-:Y:S01]  /*fbf0*/  SEL R3, RZ, 0xffffffff, P1 ;  /* 0xffffffffff037807 */ /* 0x000fe20000800000 */
[----:B------:R-:W-:Y:S01]  /*fc00*/  ULOP3.LUT UR47, UR39, 0x2, URZ, 0xfc, !UPT ;  /* 0x00000002272f7892 */ /* 0x000fe2000f8efc3f */
[----:B------:R-:W-:-:S02]  /*fc10*/  LOP3.LUT R5, R8, 0x180, RZ, 0xfc, !PT ;  /* 0x0000018008057812 */ /* 0x000fc400078efcff */
[----:B------:R-:W-:Y:S01]  /*fc20*/  @P1 LOP3.LUT R16, R16, 0x40, RZ, 0xfc, !PT ;  /* 0x0000004010101812 */ /* 0x000fe200078efcff */
[----:B------:R-:W-:Y:S01]  /*fc30*/  IMAD.SHL.U32 R3, R3, 0x2, RZ ;  /* 0x0000000203037824 */ /* 0x000fe200078e00ff */
[----:B------:R-:W-:Y:S02]  /*fc40*/  LOP3.LUT R6, R8, 0x1c0, RZ, 0xfc, !PT ;  /* 0x000001c008067812 */ /* 0x000fe400078efcff */
[----:B------:R-:W-:Y:S02]  /*fc50*/  LOP3.LUT R16, R16, 0xffffff7f, RZ, 0xc0, !PT ;  /* 0xffffff7f10107812 */ /* 0x000fe400078ec0ff */
[----:B------:R-:W-:Y:S02]  /*fc60*/  SEL R2, RZ, 0x1, P0 ;  /* 0x00000001ff027807 */ /* 0x000fe40000000000 */
[----:B------:R-:W-:Y:S02]  /*fc70*/  @P0 LOP3.LUT R16, R16, 0x80, RZ, 0xfc, !PT ;  /* 0x0000008010100812 */ /* 0x000fe400078efcff */
[----:B------:R-:W-:-:S02]  /*fc80*/  ISETP.GE.AND P1, PT, R5, UR4, PT ;  /* 0x0000000405007c0c */ /* 0x000fc4000bf26270 */
[----:B------:R-:W-:Y:S02]  /*fc90*/  LOP3.LUT R16, R16, 0xffffffdf, RZ, 0xc0, !PT ;  /* 0xffffffdf10107812 */ /* 0x000fe400078ec0ff */
[----:B------:R-:W-:Y:S02]  /*fca0*/  ISETP.GE.AND P0, PT, R6, UR4, PT ;  /* 0x0000000406007c0c */ /* 0x000fe4000bf06270 */
[----:B------:R-:W-:Y:S02]  /*fcb0*/  @P3 LOP3.LUT R16, R16, 0x20, RZ, 0xfc, !PT ;  /* 0x0000002010103812 */ /* 0x000fe400078efcff */
[----:B------:R-:W-:Y:S02]  /*fcc0*/  LOP3.LUT R5, R8, 0x100, RZ, 0xfc, !PT ;  /* 0x0000010008057812 */ /* 0x000fe400078efcff */
[----:B------:R-:W-:Y:S02]  /*fcd0*/  LOP3.LUT R16, R16, 0xffffffef, RZ, 0xc0, !PT ;  /* 0xffffffef10107812 */ /* 0x000fe400078ec0ff */
[----:B------:R-:W-:-:S02]  /*fce0*/  LOP3.LUT R6, R8, 0x140, RZ, 0xfc, !PT ;  /* 0x0000014008067812 */ /* 0x000fc400078efcff */
[----:B------:R-:W-:Y:S02]  /*fcf0*/  LOP3.LUT R2, R3, 0x2, R2, 0xe2, !PT ;  /* 0x0000000203027812 */ /* 0x000fe400078ee202 */
[----:B------:R-:W-:Y:S02]  /*fd00*/  @P2 LOP3.LUT R16, R16, 0x10, RZ, 0xfc, !PT ;  /* 0x0000001010102812 */ /* 0x000fe400078efcff */
[----:B------:R-:W-:Y:S02]  /*fd10*/  SEL R3, RZ, 0x4, P3 ;  /* 0x00000004ff037807 */ /* 0x000fe40001800000 */
[----:B------:R-:W-:Y:S02]  /*fd20*/  SEL R4, RZ, 0x8, P2 ;  /* 0x00000008ff047807 */ /* 0x000fe40001000000 */
[----:B------:R-:W-:Y:S02]  /*fd30*/  ISETP.GE.AND P3, PT, R5, UR4, PT ;  /* 0x0000000405007c0c */ /* 0x000fe4000bf66270 */
[----:B------:R-:W-:Y:S01]  /*fd40*/  ISETP.GE.AND P2, PT, R6, UR4, PT ;  /* 0x0000000406007c0c */ /* 0x000fe2000bf46270 */
[----:B------:R-:W-:Y:S01]  /*fd50*/  ULDC.64 UR4, c[0x0][0x418] ;  /* 0x0001060000047ab9 */ /* 0x000fe20000000a00 */
[----:B------:R-:W-:Y:S01]  /*fd60*/  LOP3.LUT R4, R4, R2, R3, 0xfe, !PT ;  /* 0x0000000204047212 */ /* 0x000fe200078efe03 */
[----:B------:R-:W-:Y:S01]  /*fd70*/  UISETP.NE.U32.AND UP0, UPT, UR4, URZ, UPT ;  /* 0x0000003f0400728c */ /* 0x000fe2000bf05070 */
[----:B------:R-:W-:-:S02]  /*fd80*/  LOP3.LUT R3, R31, 0x1f8, RZ, 0xc0, !PT ;  /* 0x000001f81f037812 */ /* 0x000fc400078ec0ff */
[----:B------:R-:W-:Y:S01]  /*fd90*/  LOP3.LUT R16, R16, 0xfffffff7, RZ, 0xc0, !PT ;  /* 0xfffffff710107812 */ /* 0x000fe200078ec0ff */
[----:B------:R-:W-:Y:S01]  /*fda0*/  UISETP.NE.AND.EX UP0, UPT, UR5, URZ, UPT, UP0 ;  /* 0x0000003f0500728c */ /* 0x000fe2000bf05300 */
[----:B------:R-:W-:Y:S01]  /*fdb0*/  LOP3.LUT R2, R3, 0x38, R0, 0x78, !PT ;  /* 0x0000003803027812 */ /* 0x000fe200078e7800 */
[----:B------:R-:W-:Y:S01]  /*fdc0*/  IMAD.SHL.U32 R3, R0, 0x10, RZ ;  /* 0x0000001000037824 */ /* 0x000fe200078e00ff */
[----:B------:R-:W-:Y:S01]  /*fdd0*/  UMOV UR5, 0x400 ;  /* 0x0000040000057882 */ /* 0x000fe20000000000 */
[----:B------:R-:W-:Y:S01]  /*fde0*/  @P3 LOP3.LUT R16, R16, 0x8, RZ, 0xfc, !PT ;  /* 0x0000000810103812 */ /* 0x000fe200078efcff */
[----:B0-----:R-:W-:Y:S01]  /*fdf0*/  ULEA UR8, UR8, UR5, 0x18 ;  /* 0x0000000508087291 */ /* 0x001fe2000f8ec03f */
[----:B------:R-:W-:Y:S01]  /*fe00*/  LOP3.LUT R31, R2, 0x200, R31, 0xf8, !PT ;  /* 0x00000200021f7812 */ /* 0x000fe200078ef81f */
[----:B------:R-:W-:Y:S01]  /*fe10*/  ULDC UR4, c[0x0][0x424] ;  /* 0x0001090000047ab9 */ /* 0x000fe20000000800 */
[----:B------:R-:W-:Y:S01]  /*fe20*/  LOP3.LUT R0, R36, 0x70, R3, 0xf8, !PT ;  /* 0x0000007024007812 */ /* 0x000fe200078ef803 */
[----:B------:R-:W-:Y:S01]  /*fe30*/  USEL UR4, UR4, 0x1, UP0 ;  /* 0x0000000104047887 */ /* 0x000fe20008000000 */
[----:B------:R-:W-:Y:S01]  /*fe40*/  SEL R7, RZ, 0x40, P1 ;  /* 0x00000040ff077807 */ /* 0x000fe20000800000 */
[----:B------:R-:W-:Y:S01]  /*fe50*/  IMAD.U32 R17, RZ, RZ, UR8 ;  /* 0x00000008ff117e24 */ /* 0x000fe2000f8e00ff */
[----:B------:R-:W-:Y:S01]  /*fe60*/  ISETP.GE.AND P1, PT, R8, UR7, PT ;  /* 0x0000000708007c0c */ /* 0x000fe2000bf26270 */
[----:B------:R-:W-:Y:S01]  /*fe70*/  UIMAD UR37, UR4, UR6, URZ ;  /* 0x00000006042572a4 */ /* 0x000fe2000f8e023f */
[----:B------:R-:W-:Y:S01]  /*fe80*/  LOP3.LUT R16, R16, 0xfffffffb, RZ, 0xc0, !PT ;  /* 0xfffffffb10107812 */ /* 0x000fe200078ec0ff */
[----:B------:R-:W-:Y:S01]  /*fe90*/  IMAD R0, R31, 0x2, R17 ;  /* 0x000000021f007824 */ /* 0x000fe200078e0211 */
[----:B------:R-:W-:Y:S01]  /*fea0*/  SEL R5, RZ, 0x10, P3 ;  /* 0x00000010ff057807 */ /* 0x000fe20001800000 */
[----:B------:R-:W-:Y:S01]  /*feb0*/  UIADD3 UR4, UR37, 0x3f, URZ ;  /* 0x0000003f25047890 */ /* 0x000fe2000fffe03f */
[----:B------:R-:W-:Y:S01]  /*fec0*/  SEL R6, RZ, 0x20, P2 ;  /* 0x00000020ff067807 */ /* 0x000fe20001000000 */
[----:B------:R-:W-:Y:S01]  /*fed0*/  UIADD3 UR48, UR37, 0x1, -UR38 ;  /* 0x0000000125307890 */ /* 0x000fe2000fffe826 */
[----:B------:R1:W-:Y:S01]  /*fee0*/  STL [R1+0x8], R0 ;  /* 0x0000080001007387 */ /* 0x0003e20000100800 */
[----:B------:R-:W-:Y:S01]  /*fef0*/  @P2 LOP3.LUT R16, R16, 0x4, RZ, 0xfc, !PT ;  /* 0x0000000410102812 */ /* 0x000fe200078efcff */
[----:B------:R-:W-:Y:S01]  /*ff00*/  USHF.R.S32.HI UR5, URZ, 0x1f, UR4 ;  /* 0x0000001f3f057899 */ /* 0x000fe20008011404 */
[----:B------:R-:W-:Y:S01]  /*ff10*/  LOP3.LUT R4, R6, R4, R5, 0xfe, !PT ;  /* 0x0000000406047212 */ /* 0x000fe200078efe05 */
[----:B------:R-:W-:Y:S01]  /*ff20*/  UIADD3 UR38, UR37, -UR38, URZ ;  /* 0x8000002625267290 */ /* 0x000fe2000fffe03f */
[----:B------:R-:W-:Y:S01]  /*ff30*/  SEL R9, RZ, 0x80, P0 ;  /* 0x00000080ff097807 */ /* 0x000fe20000000000 */
[----:B------:R-:W-:Y:S01]  /*ff40*/  ULEA.HI UR5, UR5, UR4, URZ, 0x6 ;  /* 0x0000000405057291 */ /* 0x000fe2000f8f303f */
[----:B------:R-:W-:-:S02]  /*ff50*/  ISETP.GE.AND P0, PT, R8, UR9, PT ;  /* 0x0000000908007c0c */ /* 0x000fc4000bf06270 */
[----:B------:R-:W-:Y:S01]  /*ff60*/  LOP3.LUT R4, R4, R7, RZ, 0xfc, !PT ;  /* 0x0000000704047212 */ /* 0x000fe200078efcff */
[----:B------:R-:W-:Y:S01]  /*ff70*/  USHF.R.S32.HI UR40, URZ, 0x6, UR5 ;  /* 0x000000063f287899 */ /* 0x000fe20008011405 */
[----:B------:R-:W-:Y:S02]  /*ff80*/  LOP3.LUT R16, R16, 0xfffffffd, RZ, 0xc0, !PT ;  /* 0xfffffffd10107812 */ /* 0x000fe400078ec0ff */
[----:B------:R-:W-:Y:S02]  /*ff90*/  LOP3.LUT R32, R4, R9, RZ, 0xfc, !PT ;  /* 0x0000000904207212 */ /* 0x000fe400078efcff */
[----:B------:R-:W-:Y:S02]  /*ffa0*/  @P1 LOP3.LUT R16, R16, 0x2, RZ, 0xfc, !PT ;  /* 0x0000000210101812 */ /* 0x000fe400078efcff */
[----:B------:R-:W-:Y:S02]  /*ffb0*/  LOP3.LUT R28, R4, 0x40, RZ, 0xc0, !PT ;  /* 0x00000040041c7812 */ /* 0x000fe400078ec0ff */
[----:B------:R-:W-:-:S02]  /*ffc0*/  LOP3.LUT R26, R32, 0x80, RZ, 0xc0, !PT ;  /* 0x00000080201a7812 */ /* 0x000fc400078ec0ff */
[----:B------:R-:W-:Y:S02]  /*ffd0*/  LOP3.LUT R16, R16, 0xffffefff, RZ, 0xc0, !PT ;  /* 0xffffefff10107812 */ /* 0x000fe400078ec0ff */
[----:B------:R-:W-:Y:S02]  /*ffe0*/  SHF.R.U32.HI R28, RZ, 0x2, R28 ;  /* 0x00000002ff1c7819 */ /* 0x000fe4000001161c */
[----:B------:R-:W-:Y:S02]  /*fff0*/  SHF.R.U32.HI R26, RZ, 0x3, R26 ;  /* 0x00000003ff1a7819 */ /* 0x000fe4000001161a */
[----:B-1----:R-:W-:-:S07]  /*10000*/  @P0 LOP3.LUT R16, R16, 0x1000, RZ, 0xfc, !PT ;  /* 0x0000100010100812 */ /* 0x002fce00078efcff */
.L_x_5036:
        /* <DEDUP_REMOVED lines=13> */
[----:B012--5:R-:W-:Y:S05]  /*100e0*/  @P0 BRA `(.L_x_4982) ;  /* 0x0000000000200947 */ /* 0x027fea0003800000 */
        /* <DEDUP_REMOVED lines=8> */
.L_x_4982:
[----:B------:R-:W-:Y:S01]  /*10170*/  ULDC UR8, c[0x0][0xc54] ;  /* 0x0003150000087ab9 */ /* 0x000fe20000000800 */
[----:B------:R-:W-:Y:S01]  /*10180*/  UMOV UR6, UR7 ;  /* 0x0000000700067c82 */ /* 0x000fe20008000000 */
[----:B------:R-:W-:-:S11]  /*10190*/  UISETP.NE.AND UP0, UPT, UR8, 0x1, UPT ;  /* 0x000000010800788c */ /* 0x000fd6000bf05270 */
[----:B------:R-:W-:Y:S02]  /*101a0*/  @UP0 ULDC.64 UR10, c[0x0][0xc58] ;  /* 0x00031600000a0ab9 */ /* 0x000fe40000000a00 */
[----:B------:R-:W-:-:S04]  /*101b0*/  UIMAD.WIDE.U32 UR4, UR7, UR10, URZ ;  /* 0x0000000a070472a5 */ /* 0x000fc8000f8e003f */
[----:B------:R-:W-:-:S04]  /*101c0*/  @UP0 USHF.R.U32.HI UR6, URZ, UR11, UR5 ;  /* 0x0000000b3f060299 */ /* 0x000fc80008011605 */
[----:B------:R-:W-:-:S12]  /*101d0*/  UIMAD UR4, UR6, UR8, URZ ;  /* 0x00000008060472a4 */ /* 0x000fd8000f8e023f */
.L_x_4983:
        /* <DEDUP_REMOVED lines=18> */
[----:B------:R-:W-:Y:S01]  /*10300*/  MOV R3, UR5 ;  /* 0x0000000500037c02 */ /* 0x000fe20008000f00 */
[----:B------:R-:W-:Y:S01]  /*10310*/  IMAD.U32 R2, RZ, RZ, UR4 ;  /* 0x00000004ff027e24 */ /* 0x000fe2000f8e00ff */
[----:B------:R-:W-:Y:S01]  /*10320*/  ULDC UR5, c[0x0][0x448] ;  /* 0x0001120000057ab9 */ /* 0x000fe20000000800 */
        /* <DEDUP_REMOVED lines=27> */
.L_x_4985:
[----:B------:R-:W-:-:S11]  /*104e0*/  UISETP.NE.AND UP1, UPT, UR5, 0x1, UPT ;  /* 0x000000010500788c */ /* 0x000fd6000bf25270 */
[----:B------:R-:W-:Y:S02]  /*104f0*/  @UP1 ULDC.64 UR10, c[0x0][0x9e8] ;  /* 0x00027a00000a1ab9 */ /* 0x000fe40000000a00 */
[----:B------:R-:W-:-:S04]  /*10500*/  UIMAD.WIDE.U32 UR6, UR8, UR10, URZ ;  /* 0x0000000a080672a5 */ /* 0x000fc8000f8e003f */
[----:B------:R-:W-:-:S12]  /*10510*/  @UP1 USHF.R.U32.HI UR8, URZ, UR11, UR7 ;  /* 0x0000000b3f081299 */ /* 0x000fd80008011607 */
.L_x_4986:
[----:B------:R-:W-:-:S04]  /*10520*/  UIMAD UR8, UR8, UR5, UR5 ;  /* 0x00000005080872a4 */ /* 0x000fc8000f8e0205 */
[----:B------:R-:W-:-:S04]  /*10530*/  UISETP.LT.AND UP1, UPT, UR4, UR8, UPT ;  /* 0x000000080400728c */ /* 0x000fc8000bf21270 */
[----:B------:R-:W-:-:S12]  /*10540*/  USEL UR4, UR4, UR8, UP1 ;  /* 0x0000000804047287 */ /* 0x000fd80008800000 */
.L_x_4984:
[----:B------:R-:W-:Y:S01]  /*10550*/  UISETP.NE.AND UP1, UPT, UR49, URZ, UPT ;  /* 0x0000003f3100728c */ /* 0x000fe2000bf25270 */
[----:B------:R-:W-:Y:S01]  /*10560*/  PLOP3.LUT P0, PT, PT, PT, UP0, 0x40, 0x0 ;  /* 0x000000000000781c */ /* 0x000fe20003f0e808 */
[----:B------:R-:W-:-:S04]  /*10570*/  UIADD3 UR4, UR4, 0x3f, URZ ;  /* 0x0000003f04047890 */ /* 0x000fc8000fffe03f */
[----:B------:R-:W-:-:S04]  /*10580*/  USHF.R.S32.HI UR8, URZ, 0x1f, UR4 ;  /* 0x0000001f3f087899 */ /* 0x000fc80008011404 */
[----:B------:R-:W-:Y:S01]  /*10590*/  ULEA.HI UR8, UR8, UR4, URZ, 0x6 ;  /* 0x0000000408087291 */ /* 0x000fe2000f8f303f */
[----:B------:R-:W-:Y:S01]  /*105a0*/  @UP1 ULDC UR6, c[0x0][0x44c] ;  /* 0x0001130000061ab9 */ /* 0x000fe20000000800 */
[----:B------:R-:W-:Y:S01]  /*105b0*/  @UP1 ULDC UR9, c[0x0][0x450] ;  /* 0x0001140000091ab9 */ /* 0x000fe20000000800 */
[----:B------:R-:W-:Y:S02]  /*105c0*/  UIMAD.WIDE.U32 UR6, UR43, UR6, URZ ;  /* 0x000000062b0672a5 */ /* 0x000fe4000f8e003f */
[----:B------:R-:W-:Y:S01]  /*105d0*/  UMOV UR4, UR43 ;  /* 0x0000002b00047c82 */ /* 0x000fe20008000000 */
[----:B------:R-:W-:Y:S02]  /*105e0*/  USHF.R.S32.HI UR8, URZ, 0x6, UR8 ;  /* 0x000000063f087899 */ /* 0x000fe40008011408 */
[----:B------:R-:W-:Y:S02]  /*105f0*/  @UP1 USHF.R.U32.HI UR4, URZ, UR9, UR7 ;  /* 0x000000093f041299 */ /* 0x000fe40008011607 */
[----:B------:R-:W-:-:S02]  /*10600*/  UISETP.LT.AND UP1, UPT, UR40, UR8, UPT ;  /* 0x000000082800728c */ /* 0x000fc4000bf21270 */
[----:B------:R-:W-:Y:S01]  /*10610*/  UIADD3 UR4, UR38, UR4, URZ ;  /* 0x0000000426047290 */ /* 0x000fe2000fffe03f */
[----:B------:R-:W-:Y:S01]  /*10620*/  ULDC UR6, c[0x0][0x9dc] ;  /* 0x0002770000067ab9 */ /* 0x000fe20000000800 */
[----:B------:R-:W-:Y:S02]  /*10630*/  USEL UR44, UR40, UR8, UP1 ;  /* 0x00000008282c7287 */ /* 0x000fe40008800000 */
[----:B------:R-:W-:Y:S01]  /*10640*/  UIADD3 UR8, UR4, -UR6, URZ ;  /* 0x8000000604087290 */ /* 0x000fe2000fffe03f */
[----:B------:R-:W-:Y:S11]  /*10650*/  @P0 BRA `(.L_x_4987) ;  /* 0x0000000000440947 */ /* 0x000ff60003800000 */
        /* <DEDUP_REMOVED lines=10> */
.L_x_4988:
[----:B------:R-:W-:-:S11]  /*10700*/  UISETP.NE.AND UP0, UPT, UR5, 0x1, UPT ;  /* 0x000000010500788c */ /* 0x000fd6000bf05270 */
[----:B------:R-:W-:Y:S02]  /*10710*/  @UP0 ULDC.64 UR10, c[0x0][0x9e8] ;  /* 0x00027a00000a0ab9 */ /* 0x000fe40000000a00 */
[----:B------:R-:W-:-:S04]  /*10720*/  UIMAD.WIDE.U32 UR6, UR4, UR10, URZ ;  /* 0x0000000a040672a5 */ /* 0x000fc8000f8e003f */
[----:B------:R-:W-:-:S12]  /*10730*/  @UP0 USHF.R.U32.HI UR4, URZ, UR11, UR7 ;  /* 0x0000000b3f040299 */ /* 0x000fd80008011607 */
.L_x_4989:
[----:B------:R-:W-:-:S04]  /*10740*/  UIMAD UR4, UR4, UR5, URZ ;  /* 0x00000005040472a4 */ /* 0x000fc8000f8e023f */
[----:B------:R-:W-:-:S04]  /*10750*/  UISETP.LT.AND UP0, UPT, UR8, UR4, UPT ;  /* 0x000000040800728c */ /* 0x000fc8000bf01270 */
[----:B------:R-:W-:-:S12]  /*10760*/  USEL UR8, UR8, UR4, !UP0 ;  /* 0x0000000408087287 */ /* 0x000fd8000c000000 */
.L_x_4987:
[----:B------:R-:W-:Y:S01]  /*10770*/  USHF.R.S32.HI UR4, URZ, 0x1f, UR8 ;  /* 0x0000001f3f047899 */ /* 0x000fe20008011408 */
[----:B------:R-:W-:Y:S03]  /*10780*/  BSSY B7, `(.L_x_4990) ;  /* 0x00002fc000077945 */ /* 0x000fe60003800000 */
[----:B------:R-:W-:-:S04]  /*10790*/  ULEA.HI UR4, UR4, UR8, URZ, 0x6 ;  /* 0x0000000804047291 */ /* 0x000fc8000f8f303f */
[----:B------:R-:W-:-:S04]  /*107a0*/  USHF.R.S32.HI UR4, URZ, 0x6, UR4 ;  /* 0x000000063f047899 */ /* 0x000fc80008011404 */
        /* <DEDUP_REMOVED lines=22> */
.L_x_4991:
        /* <DEDUP_REMOVED lines=20> */
.L_x_4994:
[----:B------:R-:W-:Y:S05]  /*10a50*/  BSYNC B6 ;  /* 0x0000000000067941 */ /* 0x000fea0003800000 */
.L_x_4993:
        /* <DEDUP_REMOVED lines=20> */
.L_x_4997:
        /* <DEDUP_REMOVED lines=15> */
.L_x_4996:
[----:B------:R-:W-:Y:S05]  /*10c90*/  BSYNC B6 ;  /* 0x0000000000067941 */ /* 0x000fea0003800000 */
.L_x_4995:
        /* <DEDUP_REMOVED lines=9> */
[----:B------:R-:W-:Y:S01]  /*10d30*/  MOV R3, UR5 ;  /* 0x0000000500037c02 */ /* 0x000fe20008000f00 */
[----:B------:R-:W-:Y:S01]  /*10d40*/  IMAD.U32 R27, RZ, RZ, UR44 ;  /* 0x0000002cff1b7e24 */ /* 0x000fe2000f8e00ff */
[----:B------:R-:W-:-:S03]  /*10d50*/  ULDC UR4, c[0x0][0xc48] ;  /* 0x0003120000047ab9 */ /* 0x000fc60000000800 */
[----:B------:R1:W5:Y:S01]  /*10d60*/  @P0 LDG.E R24, desc[UR52][R2.64] ;  /* 0x0000003402180981 */ /* 0x000362000c1e1900 */
[----:B------:R-:W-:Y:S01]  /*10d70*/  UMOV UR5, 0xffffffff ;  /* 0xffffffff00057882 */ /* 0x000fe20000000000 */
[----:B------:R-:W-:Y:S01]  /*10d80*/  IMAD.U32 R19, RZ, RZ, UR4 ;  /* 0x00000004ff137e24 */ /* 0x000fe2000f8e00ff */
[----:B------:R-:W-:Y:S01]  /*10d90*/  LEA R27, R27, 0xffffffc0, 0x6 ;  /* 0xffffffc01b1b7811 */ /* 0x000fe200078e30ff */
[----:B------:R-:W-:Y:S06]  /*10da0*/  BRA.DIV UR5, `(.L_x_4998) ;  /* 0x0000003205b47947 */ /* 0x000fec000b800000 */
.L_x_5053:
[----:B------:R-:W2:Y:S01]  /*10db0*/  S2R R8, SR_TID.X ;  /* 0x0000000000087919 */ /* 0x000ea20000002100 */
[----:B0-----:R-:W-:Y:S01]  /*10dc0*/  ISETP.NE.AND P1, PT, R10, 0x1, PT ;  /* 0x000000010a00780c */ /* 0x001fe20003f25270 */
[----:B------:R-:W-:Y:S01]  /*10dd0*/  IMAD.MOV.U32 R34, RZ, RZ, RZ ;  /* 0x000000ffff227224 */ /* 0x000fe200078e00ff */
[----:B-----5:R-:W-:Y:S02]  /*10de0*/  SHF.R.S32.HI R29, RZ, 0x1f, R24 ;  /* 0x0000001fff1d7819 */ /* 0x020fe40000011418 */
[----:B------:R-:W-:-:S09]  /*10df0*/  LOP3.LUT R16, R16, 0xfffffbff, RZ, 0xc0, !PT ;  /* 0xfffffbff10107812 */ /* 0x000fd200078ec0ff */
[----:B------:R-:W0:Y:S01]  /*10e00*/  @P1 LDC R0, c[0x0][0x434] ;  /* 0x00010d00ff001b82 */ /* 0x000e220000000800 */
[----:B------:R-:W-:-:S07]  /*10e10*/  @P1 LOP3.LUT R16, R16, 0x400, RZ, 0xfc, !PT ;  /* 0x0000040010101812 */ /* 0x000fce00078efcff */
[----:B-1----:R-:W1:Y:S01]  /*10e20*/  @P1 LDC R3, c[0x0][0x438] ;  /* 0x00010e00ff031b82 */ /* 0x002e620000000800 */
[----:B--2---:R-:W-:-:S05]  /*10e30*/  IMAD.SHL.U32 R8, R8, 0x10, RZ ;  /* 0x0000001008087824 */ /* 0x004fca00078e00ff */
[----:B------:R-:W-:-:S05]  /*10e40*/  LOP3.LUT R8, R36, 0x70, R8, 0xf8, !PT ;  /* 0x0000007024087812 */ /* 0x000fca00078ef808 */
[----:B------:R-:W-:-:S05]  /*10e50*/  IMAD.IADD R35, R8, 0x1, R27 ;  /* 0x0000000108237824 */ /* 0x000fca00078e021b */
[C---:B------:R-:W-:Y:S01]  /*10e60*/  ISETP.GE.AND P0, PT, R35.reuse, UR37, PT ;  /* 0x0000002523007c0c */ /* 0x040fe2000bf06270 */
[----:B------:R-:W-:-:S03]  /*10e70*/  IMAD.IADD R35, R35, 0x1, R30 ;  /* 0x0000000123237824 */ /* 0x000fc600078e021e */
[----:B------:R-:W-:Y:S01]  /*10e80*/  ISETP.GT.U32.OR P0, PT, R8, 0x3f, P0 ;  /* 0x0000003f0800780c */ /* 0x000fe20000704470 */
[----:B0-----:R-:W-:-:S04]  /*10e90*/  @P1 IMAD.HI.U32 R0, R35, R0, RZ ;  /* 0x0000000023001227 */ /* 0x001fc800078e00ff */
[----:B------:R-:W-:Y:S01]  /*10ea0*/  IMAD.MOV.U32 R9, RZ, RZ, R35 ;  /* 0x000000ffff097224 */ /* 0x000fe200078e0023 */
[----:B-1----:R-:W-:-:S07]  /*10eb0*/  @P1 SHF.R.U32.HI R9, RZ, R3, R0 ;  /* 0x00000003ff091219 */ /* 0x002fce0000011600 */
[----:B------:R-:W0:Y:S01]  /*10ec0*/  @!P0 LDC.64 R6, c[0x0][0x428] ;  /* 0x00010a00ff068b82 */ /* 0x000e220000000a00 */
[--C-:B------:R-:W-:Y:S01]  /*10ed0*/  @!P0 SHF.R.S32.HI R3, RZ, 0x1f, R9.reuse ;  /* 0x0000001fff038819 */ /* 0x100fe20000011409 */
[----:B------:R-:W-:-:S06]  /*10ee0*/  @!P0 IMAD.MOV.U32 R2, RZ, RZ, R9 ;  /* 0x000000ffff028224 */ /* 0x000fcc00078e0009 */
[----:B------:R-:W1:Y:S01]  /*10ef0*/  @!P0 LDC.64 R4, c[0x0][0x418] ;  /* 0x00010600ff048b82 */ /* 0x000e620000000a00 */
[-C--:B0-----:R-:W-:Y:S02]  /*10f00*/  @!P0 IMAD R0, R29, R6.reuse, RZ ;  /* 0x000000061d008224 */ /* 0x081fe400078e02ff */
[----:B------:R-:W-:-:S04]  /*10f10*/  @!P0 IMAD.WIDE.U32 R2, R24, R6, R2 ;  /* 0x0000000618028225 */ /* 0x000fc800078e0002 */
[----:B------:R-:W-:Y:S01]  /*10f20*/  @!P0 IMAD R7, R24, R7, R0 ;  /* 0x0000000718078224 */ /* 0x000fe200078e0200 */
[----:B-1----:R-:W-:-:S03]  /*10f30*/  @!P0 LEA R4, P1, R2, R4, 0x2 ;  /* 0x0000000402048211 */ /* 0x002fc600078210ff */
[----:B------:R-:W-:-:S05]  /*10f40*/  @!P0 IMAD.IADD R0, R3, 0x1, R7 ;  /* 0x0000000103008824 */ /* 0x000fca00078e0207 */
[----:B------:R-:W-:Y:S01]  /*10f50*/  @!P0 LEA.HI.X R5, R2, R5, R0, 0x2, P1 ;  /* 0x0000000502058211 */ /* 0x000fe200008f1400 */
[----:B------:R-:W-:Y:S02]  /*10f60*/  IMAD.U32 R2, RZ, RZ, UR47 ;  /* 0x0000002fff027e24 */ /* 0x000fe4000f8e00ff */
[----:B------:R-:W-:Y:S02]  /*10f70*/  IMAD.MOV R0, RZ, RZ, -R9 ;  /* 0x000000ffff007224 */ /* 0x000fe400078e0a09 */
[----:B------:R0:W5:Y:S01]  /*10f80*/  @!P0 LDG.E R34, desc[UR52][R4.64] ;  /* 0x0000003404228981 */ /* 0x000162000c1e1900 */
[----:B------:R-:W-:Y:S01]  /*10f90*/  ISETP.NE.AND P2, PT, R2, 0x3, PT ;  /* 0x000000030200780c */ /* 0x000fe20003f45270 */
[----:B------:R-:W-:Y:S01]  /*10fa0*/  IMAD R35, R10, R0, R35 ;  /* 0x000000000a237224 */ /* 0x000fe200078e0223 */
[----:B------:R-:W-:Y:S01]  /*10fb0*/  ISETP.GT.U32.AND P0, PT, R8, 0x3f, PT ;  /* 0x0000003f0800780c */ /* 0x000fe20003f04070 */
[----:B------:R-:W-:Y:S01]  /*10fc0*/  IMAD R0, RZ, RZ, -UR42 ;  /* 0x8000002aff007e24 */ /* 0x000fe2000f8e02ff */
[----:B------:R-:W-:-:S03]  /*10fd0*/  LOP3.LUT R16, R16, 0xfffffeff, RZ, 0xc0, !PT ;  /* 0xfffffeff10107812 */ /* 0x000fc600078ec0ff */
[----:B------:R-:W-:-:S05]  /*10fe0*/  IMAD R19, R19, R0, UR41 ;  /* 0x0000002913137e24 */ /* 0x000fca000f8e0200 */
[----:B------:R-:W-:Y:S02]  /*10ff0*/  SHF.R.S32.HI R23, RZ, 0x1f, R19 ;  /* 0x0000001fff177819 */ /* 0x000fe40000011413 */
[----:B------:R-:W-:-:S04]  /*11000*/  @P2 LOP3.LUT R16, R16, 0x100, RZ, 0xfc, !PT ;  /* 0x0000010010102812 */ /* 0x000fc800078efcff */
[----:B------:R-:W-:-:S04]  /*11010*/  LOP3.LUT R16, R16, 0xfffffffe, RZ, 0xc0, !PT ;  /* 0xfffffffe10107812 */ /* 0x000fc800078ec0ff */
[----:B------:R-:W-:Y:S01]  /*11020*/  @P0 LOP3.LUT R16, R16, 0x1, RZ, 0xfc, !PT ;  /* 0x0000000110100812 */ /* 0x000fe200078efcff */
[----:B0-----:R-:W-:Y:S06]  /*11030*/  @!P2 BRA `(.L_x_4999) ;  /* 0x000000000004a947 */ /* 0x001fec0003800000 */
[----:B------:R-:W-:Y:S01]  /*11040*/  BPT.TRAP 0x1 ;  /* 0x000000040000795c */ /* 0x000fe20000300000 */
.L_x_4999:
[----:B------:R-:W-:Y:S01]  /*11050*/  IMAD R25, R18, 0x8, R17 ;  /* 0x0000000812197824 */ /* 0x000fe200078e0211 */
[----:B------:R-:W-:Y:S01]  /*11060*/  SHF.L.U32 R0, R22, 0x1f, RZ ;  /* 0x0000001f16007819 */ /* 0x000fe200000006ff */
[----:B------:R-:W-:Y:S03]  /*11070*/  BSSY B0, `(.L_x_5000) ;  /* 0x0000003000007945 */ /* 0x000fe60003800000 */
[----:B------:R-:W0:Y:S02]  /*11080*/  SYNCS.PHASECHK.TRANS64.TRYWAIT P0, [R25+URZ+0x28c40], R0 ;  /* 0x028c4000190075a7 */ /* 0x000e24000800017f */
[----:B0-----:R-:W-:Y:S05]  /*11090*/  @!P0 BRA `(.L_x_5001) ;  /* 0x0000003000248947 */ /* 0x001fea0003800000 */
.L_x_5054:
[----:B------:R-:W-:Y:S05]  /*110a0*/  BSYNC B0 ;  /* 0x0000000000007941 */ /* 0x000fea0003800000 */
.L_x_5000:
[----:B------:R-:W-:Y:S01]  /*110b0*/  SHF.R.S32.HI R37, RZ, 0x1f, R35 ;  /* 0x0000001fff257819 */ /* 0x000fe20000011423 */
[----:B------:R-:W1:Y:S01]  /*110c0*/  S2R R6, SR_TID.X ;  /* 0x0000000000067919 */ /* 0x000e620000002100 */
[----:B------:R-:W-:Y:S01]  /*110d0*/  ULDC.64 UR4, c[0x0][0x300] ;  /* 0x0000c00000047ab9 */ /* 0x000fe20000000a00 */
[----:B-----5:R-:W-:Y:S01]  /*110e0*/  SHF.R.S32.HI R4, RZ, 0x1f, R34 ;  /* 0x0000001fff047819 */ /* 0x020fe20000011422 */
[----:B------:R-:W-:Y:S01]  /*110f0*/  IMAD.WIDE.U32 R2, R35, UR4, RZ ;  /* 0x0000000423027c25 */ /* 0x000fe2000f8e00ff */
[----:B------:R-:W-:Y:S02]  /*11100*/  IADD3 R27, -R36, UR37, -R27 ;  /* 0x00000025241b7c10 */ /* 0x000fe4000fffe91b */
[----:B------:R-:W-:Y:S01]  /*11110*/  LOP3.LUT P2, RZ, R16, 0x2, RZ, 0xc0, !PT ;  /* 0x0000000210ff7812 */ /* 0x000fe2000784c0ff */
[----:B0-----:R-:W-:Y:S01]  /*11120*/  IMAD R0, R37, UR4, RZ ;  /* 0x0000000425007c24 */ /* 0x001fe2000f8e02ff */
[----:B------:R0:W-:Y:S03]  /*11130*/  STL [R1], R4 ;  /* 0x0000000401007387 */ /* 0x0001e60000100800 */
[----:B------:R-:W-:Y:S01]  /*11140*/  IMAD R5, R35, UR5, R0 ;  /* 0x0000000523057c24 */ /* 0x000fe2000f8e0200 */
[----:B------:R-:W-:-:S03]  /*11150*/  ULDC.64 UR4, c[0x0][0x310] ;  /* 0x0000c40000047ab9 */ /* 0x000fc60000000a00 */
[----:B------:R-:W-:Y:S02]  /*11160*/  IMAD.IADD R3, R3, 0x1, R5 ;  /* 0x0000000103037824 */ /* 0x000fe400078e0205 */
[----:B------:R-:W-:Y:S02]  /*11170*/  IMAD R5, R4, UR4, RZ ;  /* 0x0000000404057c24 */ /* 0x000fe4000f8e02ff */
[----:B------:R-:W-:-:S04]  /*11180*/  IMAD.WIDE.U32 R2, R34, UR4, R2 ;  /* 0x0000000422027c25 */ /* 0x000fc8000f8e0002 */
[----:B------:R-:W-:Y:S01]  /*11190*/  IMAD R5, R34, UR5, R5 ;  /* 0x0000000522057c24 */ /* 0x000fe2000f8e0205 */
[----:B------:R-:W-:Y:S01]  /*111a0*/  ULDC.64 UR4, c[0x0][0x308] ;  /* 0x0000c20000047ab9 */ /* 0x000fe20000000a00 */
[----:B0-----:R-:W-:Y:S02]  /*111b0*/  IMAD R4, R18, 0x1000, R31 ;  /* 0x0000100012047824 */ /* 0x001fe400078e021f */
[----:B------:R-:W-:Y:S02]  /*111c0*/  IMAD.IADD R3, R3, 0x1, R5 ;  /* 0x0000000103037824 */ /* 0x000fe400078e0205 */
[----:B------:R-:W-:Y:S02]  /*111d0*/  IMAD R0, R23, UR4, RZ ;  /* 0x0000000417007c24 */ /* 0x000fe4000f8e02ff */
[----:B------:R-:W-:-:S04]  /*111e0*/  IMAD.WIDE.U32 R2, R19, UR4, R2 ;  /* 0x0000000413027c25 */ /* 0x000fc8000f8e0002 */
[----:B------:R-:W-:Y:S01]  /*111f0*/  IMAD R5, R19, UR5, R0 ;  /* 0x0000000513057c24 */ /* 0x000fe2000f8e0200 */
[----:B------:R-:W-:Y:S01]  /*11200*/  ULDC.64 UR4, c[0x0][0x2e8] ;  /* 0x0000ba0000047ab9 */ /* 0x000fe20000000a00 */
[----:B-1----:R-:W-:Y:S01]  /*11210*/  IMAD.SHL.U32 R6, R6, 0x8, RZ ;  /* 0x0000000806067824 */ /* 0x002fe200078e00ff */
[----:B------:R-:W-:Y:S01]  /*11220*/  LEA R0, P0, R2, UR4, 0x1 ;  /* 0x0000000402007c11 */ /* 0x000fe2000f8008ff */
[----:B------:R-:W-:Y:S01]  /*11230*/  UMOV UR4, 0xffffffff ;  /* 0xffffffff00047882 */ /* 0x000fe20000000000 */
[----:B------:R-:W-:Y:S02]  /*11240*/  IADD3 R5, R3, R5, RZ ;  /* 0x0000000503057210 */ /* 0x000fe40007ffe0ff */
[----:B------:R-:W-:Y:S02]  /*11250*/  LOP3.LUT R6, R6, 0x38, RZ, 0xc0, !PT ;  /* 0x0000003806067812 */ /* 0x000fe400078ec0ff */
[----:B------:R-:W-:Y:S02]  /*11260*/  LEA.HI.X R5, R2, UR5, R5, 0x1, P0 ;  /* 0x0000000502057c11 */ /* 0x000fe400080f0c05 */
[----:B------:R-:W-:Y:S01]  /*11270*/  ISETP.GE.AND P0, PT, R27, 0x1, PT ;  /* 0x000000011b00780c */ /* 0x000fe20003f06270 */
[----:B------:R-:W-:-:S12]  /*11280*/  BRA.DIV UR4, `(.L_x_5002) ;  /* 0x0000002e04bc7947 */ /* 0x000fd8000b800000 */
[----:B------:R-:W0:Y:S01]  /*11290*/  SHFL.IDX PT, R14, R0, RZ, 0x181f ;  /* 0x00181fff000e7589 */ /* 0x000e2200000e0000 */
[----:B------:R-:W-:-:S03]  /*112a0*/  @P0 IMAD R7, R4, 0x2, R17 ;  /* 0x0000000204070824 */ /* 0x000fc600078e0211 */
[----:B------:R-:W1:Y:S01]  /*112b0*/  SHFL.IDX PT, R2, R5, RZ, 0x181f ;  /* 0x00181fff05027589 */ /* 0x000e6200000e0000 */
[----:B0-----:R-:W-:-:S05]  /*112c0*/  @P0 LEA R14, P1, R6, R14, 0x1 ;  /* 0x0000000e060e0211 */ /* 0x001fca00078208ff */
[----:B-1----:R-:W-:Y:S02]  /*112d0*/  @P0 IMAD.X R3, RZ, RZ, R2, P1 ;  /* 0x000000ffff030224 */ /* 0x002fe400008e0602 */
[----:B------:R-:W-:Y:S02]  /*112e0*/  @P0 IMAD.MOV.U32 R2, RZ, RZ, R14 ;  /* 0x000000ffff020224 */ /* 0x000fe400078e000e */
[----:B------:R-:W0:Y:S04]  /*112f0*/  SHFL.IDX PT, R14, R0, 0x1, 0x181f ;  /* 0x00381f00000e7f89 */ /* 0x000e2800000e0000 */
[----:B------:R1:W-:Y:S01]  /*11300*/  @P0 LDGSTS.E.BYPASS.LTC128B.128 [R7+0x22400], desc[UR52][R2.64], !P2 ;  /* 0x2240000002070fae */ /* 0x0003e2000d101d74 */
[----:B------:R-:W-:-:S03]  /*11310*/  ISETP.GE.AND P0, PT, R27, 0x11, PT ;  /* 0x000000111b00780c */ /* 0x000fc60003f06270 */
[----:B-1----:R-:W1:Y:S10]  /*11320*/  SHFL.IDX PT, R2, R5, 0x1, 0x181f ;  /* 0x00381f0005027f89 */ /* 0x002e7400000e0000 */
[----:B------:R-:W-:Y:S01]  /*11330*/  @P0 IMAD R9, R4, 0x2, R17 ;  /* 0x0000000204090824 */ /* 0x000fe200078e0211 */
        /* <DEDUP_REMOVED lines=8> */
[----:B------:R-:W2:Y:S01]  /*113c0*/  SHFL.IDX PT, R5, R5, 0x3, 0x181f ;  /* 0x00781f0005057f89 */ /* 0x000ea200000e0000 */
[----:B0-----:R-:W-:-:S05]  /*113d0*/  @P0 LEA R14, P1, R6, R14, 0x1 ;  /* 0x0000000e060e0211 */ /* 0x001fca00078208ff */
[----:B-1----:R-:W-:Y:S02]  /*113e0*/  @P0 IMAD.X R3, RZ, RZ, R2, P1 ;  /* 0x000000ffff030224 */ /* 0x002fe400008e0602 */
[----:B------:R-:W-:Y:S02]  /*113f0*/  @P0 IMAD.MOV.U32 R2, RZ, RZ, R14 ;  /* 0x000000ffff020224 */ /* 0x000fe400078e000e */
[----:B------:R0:W1:Y:S04]  /*11400*/  SHFL.IDX PT, R14, R0, 0x3, 0x181f ;  /* 0x00781f00000e7f89 */ /* 0x00006800000e0000 */
[----:B--2---:R0:W-:Y:S02]  /*11410*/  @P0 LDGSTS.E.BYPASS.LTC128B.128 [R7+0x23400], desc[UR52][R2.64], !P2 ;  /* 0x2340000002070fae */ /* 0x0041e4000d101d74 */
.L_x_5064:
[----:B------:R-:W-:-:S13]  /*11420*/  ISETP.GE.AND P0, PT, R27, 0x31, PT ;  /* 0x000000311b00780c */ /* 0x000fda0003f06270 */
[----:B01----:R-:W-:-:S05]  /*11430*/  @P0 LEA R2, P1, R6, R14, 0x1 ;  /* 0x0000000e06020211 */ /* 0x003fca00078208ff */
[----:B------:R-:W-:Y:S02]  /*11440*/  @P0 IMAD.X R3, RZ, RZ, R5, P1 ;  /* 0x000000ffff030224 */ /* 0x000fe400008e0605 */
[----:B------:R-:W-:-:S05]  /*11450*/  @P0 IMAD R5, R4, 0x2, R17 ;  /* 0x0000000204050824 */ /* 0x000fca00078e0211 */
[----:B------:R-:W-:Y:S01]  /*11460*/  @!PT LDS RZ, [RZ] ;  /* 0x00000000fffff984 */ /* 0x000fe20000000800 */
[----:B------:R-:W-:Y:S01]  /*11470*/  @!PT LDS RZ, [RZ] ;  /* 0x00000000fffff984 */ /* 0x000fe20000000800 */
[----:B------:R-:W-:Y:S01]  /*11480*/  @!PT LDS RZ, [RZ] ;  /* 0x00000000fffff984 */ /* 0x000fe20000000800 */
[----:B------:R0:W-:Y:S01]  /*11490*/  @P0 LDGSTS.E.BYPASS.LTC128B.128 [R5+0x23c00], desc[UR52][R2.64], !P2 ;  /* 0x23c0000002050fae */ /* 0x0001e2000d101d74 */
[----:B------:R-:W-:Y:S01]  /*114a0*/  PLOP3.LUT P0, PT, PT, PT, PT, 0x80, 0x0 ;  /* 0x000000000000781c */ /* 0x000fe20003f0f070 */
[----:B------:R-:W-:-:S12]  /*114b0*/  NOP ;  /* 0x0000000000007918 */ /* 0x000fd80000000000 */
.L_x_5003:
        /* <DEDUP_REMOVED lines=11> */
.L_x_5004:
[----:B------:R-:W-:Y:S01]  /*11570*/  VIADD R0, R17, 0x20400 ;  /* 0x0002040011007836 */ /* 0x000fe20000000000 */
[----:B------:R1:W-:Y:S06]  /*11580*/  SYNCS.ARRIVE.TRANS64.A1T0 RZ, [R25+URZ+0x28c30], RZ ;  /* 0x028c30ff19ff79a7 */ /* 0x0003ec000810003f */
[----:B------:R-:W-:Y:S05]  /*11590*/  WARPSYNC.ALL ;  /* 0x0000000000007948 */ /* 0x000fea0003800000 */
[----:B------:R-:W-:Y:S01]  /*115a0*/  BAR.SYNC.DEFER_BLOCKING 0x8, 0x100 ;  /* 0x0204000000007b1d */ /* 0x000fe20000010000 */
[----:B------:R-:W-:-:S05]  /*115b0*/  LOP3.LUT P0, RZ, R0, 0x3ff, RZ, 0xc0, !PT ;  /* 0x000003ff00ff7812 */ /* 0x000fca000780c0ff */
[----:B------:R-:W-:Y:S08]  /*115c0*/  BSSY B6, `(.L_x_5005) ;  /* 0x0000012000067945 */ /* 0x000ff00003800000 */
        /* <DEDUP_REMOVED lines=17> */
.L_x_5006:
[----:B------:R-:W-:Y:S05]  /*116e0*/  BSYNC B6 ;  /* 0x0000000000067941 */ /* 0x000fea0003800000 */
.L_x_5005:
[----:B------:R2:W5:Y:S01]  /*116f0*/  LDL R8, [R1+0x8] ;  /* 0x0000080001087983 */ /* 0x0005620000100800 */
[----:B------:R-:W-:Y:S01]  /*11700*/  UISETP.NE.AND UP0, UPT, UR49, URZ, UPT ;  /* 0x0000003f3100728c */ /* 0x000fe2000bf05270 */
[----:B0-----:R-:W0:Y:S01]  /*11710*/  S2R R2, SR_TID.X ;  /* 0x0000000000027919 */ /* 0x001e220000002100 */
[----:B------:R-:W-:Y:S01]  /*11720*/  R2UR UR6, R23 ;  /* 0x00000000170672ca */ /* 0x000fe200000e0000 */
[----:B------:R-:W-:-:S03]  /*11730*/  ULDC.64 UR8, c[0x0][0x2d8] ;  /* 0x0000b60000087ab9 */ /* 0x000fc60000000a00 */
[----:B------:R-:W-:Y:S02]  /*11740*/  PLOP3.LUT P0, PT, PT, PT, UP0, 0x80, 0x0 ;  /* 0x000000000000781c */ /* 0x000fe40003f0f008 */
[----:B------:R-:W-:-:S03]  /*11750*/  LOP3.LUT P5, RZ, R16, 0x1000, RZ, 0xc0, !PT ;  /* 0x0000100010ff7812 */ /* 0x000fc600078ac0ff */
[----:B------:R-:W-:Y:S01]  /*11760*/  @UP0 ULDC UR4, c[0x0][0x44c] ;  /* 0x0001130000040ab9 */ /* 0x000fe20000000800 */
[----:B0-----:R-:W-:-:S05]  /*11770*/  IMAD.SHL.U32 R2, R2, 0x10, RZ ;  /* 0x0000001002027824 */ /* 0x001fca00078e00ff */
[----:B------:R-:W-:-:S05]  /*11780*/  LOP3.LUT R2, R36, 0x70, R2, 0xf8, !PT ;  /* 0x0000007024027812 */ /* 0x000fca00078ef802 */
[----:B------:R-:W-:-:S04]  /*11790*/  VIADD R0, R2, UR43 ;  /* 0x0000002b02007c36 */ /* 0x000fc80008000000 */
[----:B------:R-:W-:Y:S01]  /*117a0*/  @P0 IMAD.HI.U32 R3, R0, UR4, RZ ;  /* 0x0000000400030c27 */ /* 0x000fe2000f8e00ff */
[----:B------:R-:W-:Y:S01]  /*117b0*/  PLOP3.LUT P0, PT, PT, PT, UP0, 0x80, 0x0 ;  /* 0x000000000000781c */ /* 0x000fe20003f0f008 */
[----:B------:R-:W-:Y:S01]  /*117c0*/  @UP0 ULDC UR4, c[0x0][0x450] ;  /* 0x0001140000040ab9 */ /* 0x000fe20000000800 */
[----:B------:R-:W-:Y:S01]  /*117d0*/  R2UR UR7, R19 ;  /* 0x00000000130772ca */ /* 0x000fe200000e0000 */
[----:B------:R-:W-:Y:S01]  /*117e0*/  IMAD.MOV.U32 R2, RZ, RZ, R0 ;  /* 0x000000ffff027224 */ /* 0x000fe200078e0000 */
[----:B------:R-:W-:-:S09]  /*117f0*/  UIMAD UR6, UR6, UR8, URZ ;  /* 0x00000008060672a4 */ /* 0x000fd2000f8e023f */
[----:B------:R-:W-:Y:S02]  /*11800*/  @P0 SHF.R.U32.HI R2, RZ, UR4, R3 ;  /* 0x00000004ff020c19 */ /* 0x000fe40008011603 */
[----:B------:R-:W-:Y:S01]  /*11810*/  R2UR UR4, R19 ;  /* 0x00000000130472ca */ /* 0x000fe200000e0000 */
[----:B------:R-:W-:Y:S02]  /*11820*/  UIMAD UR7, UR7, UR9, UR6 ;  /* 0x00000009070772a4 */ /* 0x000fe4000f8e0206 */
[----:B------:R-:W-:Y:S01]  /*11830*/  USHF.R.S32.HI UR6, URZ, 0x1f, UR42 ;  /* 0x0000001f3f067899 */ /* 0x000fe2000801142a */
[----:B------:R-:W0:Y:S01]  /*11840*/  S2R R10, SR_TID.X ;  /* 0x00000000000a7919 */ /* 0x000e220000002100 */
[----:B------:R-:W-:-:S08]  /*11850*/  IMAD.MOV R5, RZ, RZ, -R2 ;  /* 0x000000ffff057224 */ /* 0x000fd000078e0a02 */
        /* <DEDUP_REMOVED lines=24> */
[----:B------:R-:W-:Y:S01]  /*119e0*/  UMOV UR4, 0xffffffff ;  /* 0xffffffff00047882 */ /* 0x000fe20000000000 */
[----:B0-----:R-:W-:-:S03]  /*119f0*/  SHF.L.U32 R10, R10, 0x3, RZ ;  /* 0x000000030a0a7819 */ /* 0x001fc600000006ff */
[----:B------:R-:W-:Y:S02]  /*11a00*/  LEA.HI.X R5, R2, UR5, R5, 0x1, P0 ;  /* 0x0000000502057c11 */ /* 0x000fe400080f0c05 */
[----:B------:R-:W-:Y:S01]  /*11a10*/  LOP3.LUT R10, R10, 0x38, RZ, 0xc0, !PT ;  /* 0x000000380a0a7812 */ /* 0x000fe200078ec0ff */
[----:B--2---:R-:W-:Y:S06]  /*11a20*/  BRA.DIV UR4, `(.L_x_5007) ;  /* 0x0000002a04fc7947 */ /* 0x004fec000b800000 */
[----:B------:R-:W0:Y:S01]  /*11a30*/  SHFL.IDX PT, R14, R0, RZ, 0x181f ;  /* 0x00181fff000e7589 */ /* 0x000e2200000e0000 */
[----:B------:R-:W-:-:S03]  /*11a40*/  VIADD R4, R36, UR43 ;  /* 0x0000002b24047c36 */ /* 0x000fc60008000000 */
[----:B------:R-:W2:Y:S01]  /*11a50*/  SHFL.IDX PT, R2, R5, RZ, 0x181f ;  /* 0x00181fff05027589 */ /* 0x000ea200000e0000 */
[C---:B------:R-:W-:Y:S01]  /*11a60*/  VIADD R6, R4.reuse, 0x10 ;  /* 0x0000001004067836 */ /* 0x040fe20000000000 */
[----:B------:R-:W-:-:S13]  /*11a70*/  ISETP.GE.AND P0, PT, R4, UR36, PT ;  /* 0x0000002404007c0c */ /* 0x000fda000bf06270 */
[----:B0-----:R-:W-:-:S05]  /*11a80*/  @!P0 LEA R14, P1, R10, R14, 0x1 ;  /* 0x0000000e0a0e8211 */ /* 0x001fca00078208ff */
[----:B--2---:R-:W-:Y:S02]  /*11a90*/  @!P0 IMAD.X R3, RZ, RZ, R2, P1 ;  /* 0x000000ffff038224 */ /* 0x004fe400008e0602 */
[----:B------:R-:W-:Y:S02]  /*11aa0*/  @!P0 IMAD.MOV.U32 R2, RZ, RZ, R14 ;  /* 0x000000ffff028224 */ /* 0x000fe400078e000e */
[----:B------:R-:W0:Y:S04]  /*11ab0*/  SHFL.IDX PT, R14, R0, 0x1, 0x181f ;  /* 0x00381f00000e7f89 */ /* 0x000e2800000e0000 */
[----:B-----5:R2:W-:Y:S01]  /*11ac0*/  @!P0 LDGSTS.E.BYPASS.LTC128B.128 [R8+0x20400], desc[UR52][R2.64], !P5 ;  /* 0x2040000002088fae */ /* 0x0205e2000e901d74 */
[----:B------:R-:W-:Y:S01]  /*11ad0*/  ISETP.GE.AND P0, PT, R6, UR36, PT ;  /* 0x0000002406007c0c */ /* 0x000fe2000bf06270 */
[----:B------:R-:W-:-:S02]  /*11ae0*/  VIADD R6, R4, 0x20 ;  /* 0x0000002004067836 */ /* 0x000fc40000000000 */
[----:B--2---:R-:W2:Y:S10]  /*11af0*/  SHFL.IDX PT, R2, R5, 0x1, 0x181f ;  /* 0x00381f0005027f89 */ /* 0x004eb400000e0000 */
[----:B0-----:R-:W-:-:S05]  /*11b00*/  @!P0 LEA R14, P1, R10, R14, 0x1 ;  /* 0x0000000e0a0e8211 */ /* 0x001fca00078208ff */
[----:B--2---:R-:W-:Y:S02]  /*11b10*/  @!P0 IMAD.X R3, RZ, RZ, R2, P1 ;  /* 0x000000ffff038224 */ /* 0x004fe400008e0602 */
[----:B------:R-:W-:Y:S02]  /*11b20*/  @!P0 IMAD.MOV.U32 R2, RZ, RZ, R14 ;  /* 0x000000ffff028224 */ /* 0x000fe400078e000e */
[----:B------:R-:W0:Y:S04]  /*11b30*/  SHFL.IDX PT, R14, R0, 0x2, 0x181f ;  /* 0x00581f00000e7f89 */ /* 0x000e2800000e0000 */
[----:B------:R2:W-:Y:S01]  /*11b40*/  @!P0 LDGSTS.E.BYPASS.LTC128B.128 [R8+0x20c00], desc[UR52][R2.64], !P5 ;  /* 0x20c0000002088fae */ /* 0x0005e2000e901d74 */
[----:B------:R-:W-:-:S03]  /*11b50*/  ISETP.GE.AND P0, PT, R6, UR36, PT ;  /* 0x0000002406007c0c */ /* 0x000fc6000bf06270 */
[----:B--2---:R-:W2:Y:S04]  /*11b60*/  SHFL.IDX PT, R2, R5, 0x2, 0x181f ;  /* 0x00581f0005027f89 */ /* 0x004ea800000e0000 */
[----:B------:R-:W3:Y:S06]  /*11b70*/  SHFL.IDX PT, R5, R5, 0x3, 0x181f ;  /* 0x00781f0005057f89 */ /* 0x000eec00000e0000 */
[----:B0-----:R-:W-:-:S05]  /*11b80*/  @!P0 LEA R14, P1, R10, R14, 0x1 ;  /* 0x0000000e0a0e8211 */ /* 0x001fca00078208ff */
[----:B--2---:R-:W-:Y:S02]  /*11b90*/  @!P0 IMAD.X R3, RZ, RZ, R2, P1 ;  /* 0x000000ffff038224 */ /* 0x004fe400008e0602 */
[----:B------:R-:W-:Y:S02]  /*11ba0*/  @!P0 IMAD.MOV.U32 R2, RZ, RZ, R14 ;  /* 0x000000ffff028224 */ /* 0x000fe400078e000e */
[----:B------:R0:W2:Y:S04]  /*11bb0*/  SHFL.IDX PT, R14, R0, 0x3, 0x181f ;  /* 0x00781f00000e7f89 */ /* 0x0000a800000e0000 */
[----:B---3--:R0:W-:Y:S02]  /*11bc0*/  @!P0 LDGSTS.E.BYPASS.LTC128B.128 [R8+0x21400], desc[UR52][R2.64], !P5 ;  /* 0x2140000002088fae */ /* 0x0081e4000e901d74 */
.L_x_5073:
[----:B------:R-:W-:-:S05]  /*11bd0*/  VIADD R4, R4, 0x30 ;  /* 0x0000003004047836 */ /* 0x000fca0000000000 */
[----:B------:R-:W-:-:S13]  /*11be0*/  ISETP.GE.AND P0, PT, R4, UR36, PT ;  /* 0x0000002404007c0c */ /* 0x000fda000bf06270 */
[----:B0-2---:R-:W-:-:S05]  /*11bf0*/  @!P0 LEA R2, P1, R10, R14, 0x1 ;  /* 0x0000000e0a028211 */ /* 0x005fca00078208ff */
[----:B------:R-:W-:-:S05]  /*11c00*/  @!P0 IMAD.X R3, RZ, RZ, R5, P1 ;  /* 0x000000ffff038224 */ /* 0x000fca00008e0605 */
[----:B------:R-:W-:Y:S01]  /*11c10*/  @!PT LDS RZ, [RZ] ;  /* 0x00000000fffff984 */ /* 0x000fe20000000800 */
[----:B------:R-:W-:Y:S01]  /*11c20*/  @!PT LDS RZ, [RZ] ;  /* 0x00000000fffff984 */ /* 0x000fe20000000800 */
[----:B------:R-:W-:Y:S01]  /*11c30*/  @!PT LDS RZ, [RZ] ;  /* 0x00000000fffff984 */ /* 0x000fe20000000800 */
[----:B------:R0:W-:Y:S01]  /*11c40*/  @!P0 LDGSTS.E.BYPASS.LTC128B.128 [R8+0x21c00], desc[UR52][R2.64], !P5 ;  /* 0x21c0000002088fae */ /* 0x0001e2000e901d74 */
[----:B------:R-:W-:Y:S01]  /*11c50*/  PLOP3.LUT P0, PT, PT, PT, PT, 0x80, 0x0 ;  /* 0x000000000000781c */ /* 0x000fe20003f0f070 */
[----:B------:R-:W-:-:S12]  /*11c60*/  NOP ;  /* 0x0000000000007918 */ /* 0x000fd80000000000 */
.L_x_5008:
        /* <DEDUP_REMOVED lines=17> */
[----:B0-2---:R-:W-:Y:S05]  /*11d80*/  @!P0 BRA `(.L_x_5010) ;  /* 0x0000002c003c8947 */ /* 0x005fea0003800000 */
.L_x_5074:
[----:B------:R-:W-:Y:S05]  /*11d90*/  BSYNC B0 ;  /* 0x0000000000007941 */ /* 0x000fea0003800000 */
.L_x_5009:
[----:B------:R-:W-:-:S05]  /*11da0*/  IMAD.U32 R2, RZ, RZ, UR47 ;  /* 0x0000002fff027e24 */ /* 0x000fca000f8e00ff */
[----:B------:R-:W-:-:S13]  /*11db0*/  ISETP.NE.AND P0, PT, R2, 0x3, PT ;  /* 0x000000030200780c */ /* 0x000fda0003f05270 */
[----:B------:R-:W-:Y:S05]  /*11dc0*/  @!P0 BRA `(.L_x_5011) ;  /* 0x0000000000048947 */ /* 0x000fea0003800000 */
[----:B------:R-:W-:Y:S01]  /*11dd0*/  BPT.TRAP 0x1 ;  /* 0x000000040000795c */ /* 0x000fe20000300000 */
.L_x_5011:
[----:B0-----:R-:W-:Y:S01]  /*11de0*/  SHF.L.U32 R0, R22, 0x1f, RZ ;  /* 0x0000001f16007819 */ /* 0x001fe200000006ff */
[----:B------:R-:W-:Y:S03]  /*11df0*/  BSSY B0, `(.L_x_5012) ;  /* 0x0000003000007945 */ /* 0x000fe60003800000 */
[----:B------:R-:W0:Y:S02]  /*11e00*/  SYNCS.PHASECHK.TRANS64.TRYWAIT P0, [R25+URZ+0x28c60], R0 ;  /* 0x028c6000190075a7 */ /* 0x000e24000800017f */
[----:B0-----:R-:W-:Y:S05]  /*11e10*/  @!P0 BRA `(.L_x_5013) ;  /* 0x0000002c002c8947 */ /* 0x001fea0003800000 */
.L_x_5075:
[----:B------:R-:W-:Y:S05]  /*11e20*/  BSYNC B0 ;  /* 0x0000000000007941 */ /* 0x000fea0003800000 */
.L_x_5012:
[----:B------:R-:W2:Y:S01]  /*11e30*/  LDL.LU R4, [R1] ;  /* 0x0000000001047983 */ /* 0x000ea20000300800 */
[----:B------:R-:W-:Y:S01]  /*11e40*/  ULDC.64 UR4, c[0x0][0x328] ;  /* 0x0000ca0000047ab9 */ /* 0x000fe20000000a00 */
[----:B------:R-:W-:Y:S01]  /*11e50*/  LOP3.LUT R16, R16, 0xfffff7ff, RZ, 0xc0, !PT ;  /* 0xfffff7ff10107812 */ /* 0x000fe200078ec0ff */
[----:B0-----:R-:W-:Y:S02]  /*11e60*/  IMAD R0, R37, UR4, RZ ;  /* 0x0000000425007c24 */ /* 0x001fe4000f8e02ff */
[----:B------:R-:W-:-:S04]  /*11e70*/  IMAD.WIDE.U32 R2, R35, UR4, RZ ;  /* 0x0000000423027c25 */ /* 0x000fc8000f8e00ff */
[----:B------:R-:W-:Y:S01]  /*11e80*/  IMAD R5, R35, UR5, R0 ;  /* 0x0000000523057c24 */ /* 0x000fe2000f8e0200 */
[----:B------:R-:W-:-:S03]  /*11e90*/  ULDC.64 UR4, c[0x0][0x338] ;  /* 0x0000ce0000047ab9 */ /* 0x000fc60000000a00 */
[----:B------:R-:W-:Y:S02]  /*11ea0*/  IMAD.IADD R3, R3, 0x1, R5 ;  /* 0x0000000103037824 */ /* 0x000fe400078e0205 */
[----:B------:R-:W-:-:S04]  /*11eb0*/  IMAD.WIDE.U32 R2, R34, UR4, R2 ;  /* 0x0000000422027c25 */ /* 0x000fc8000f8e0002 */
[----:B--2---:R-:W-:Y:S01]  /*11ec0*/  IMAD R5, R4, UR4, RZ ;  /* 0x0000000404057c24 */ /* 0x004fe2000f8e02ff */
[----:B------:R-:W-:-:S03]  /*11ed0*/  PRMT R4, R32, 0x8880, RZ ;  /* 0x0000888020047816 */ /* 0x000fc600000000ff */
[----:B------:R-:W-:Y:S01]  /*11ee0*/  IMAD R5, R34, UR5, R5 ;  /* 0x0000000522057c24 */ /* 0x000fe2000f8e0205 */
[----:B------:R-:W-:Y:S02]  /*11ef0*/  ULDC.64 UR4, c[0x0][0x330] ;  /* 0x0000cc0000047ab9 */ /* 0x000fe40000000a00 */
[----:B------:R-:W-:Y:S02]  /*11f00*/  IMAD R0, R23, UR4, RZ ;  /* 0x0000000417007c24 */ /* 0x000fe4000f8e02ff */
[----:B------:R-:W-:Y:S01]  /*11f10*/  IADD3 R3, R3, R5, RZ ;  /* 0x0000000503037210 */ /* 0x000fe20007ffe0ff */
[----:B------:R-:W-:Y:S02]  /*11f20*/  IMAD R5, R18, 0x8000, R31 ;  /* 0x0000800012057824 */ /* 0x000fe400078e021f */
[C---:B------:R-:W-:Y:S02]  /*11f30*/  IMAD R7, R19.reuse, UR5, R0 ;  /* 0x0000000513077c24 */ /* 0x040fe4000f8e0200 */
[----:B------:R-:W-:Y:S01]  /*11f40*/  IMAD.WIDE.U32 R2, R19, UR4, R2 ;  /* 0x0000000413027c25 */ /* 0x000fe2000f8e0002 */
[----:B------:R-:W-:-:S03]  /*11f50*/  ULDC.64 UR4, c[0x0][0x318] ;  /* 0x0000c60000047ab9 */ /* 0x000fc60000000a00 */
[----:B------:R-:W-:Y:S01]  /*11f60*/  IMAD.IADD R7, R3, 0x1, R7 ;  /* 0x0000000103077824 */ /* 0x000fe200078e0207 */
[----:B------:R-:W-:Y:S01]  /*11f70*/  LEA R6, P0, R2, UR4, 0x1 ;  /* 0x0000000402067c11 */ /* 0x000fe2000f8008ff */
[----:B------:R-:W-:-:S03]  /*11f80*/  UMOV UR4, 0xffffffff ;  /* 0xffffffff00047882 */ /* 0x000fc60000000000 */
[----:B------:R-:W-:Y:S02]  /*11f90*/  LEA.HI.X R7, R2, UR5, R7, 0x1, P0 ;  /* 0x0000000502077c11 */ /* 0x000fe400080f0c07 */
[----:B------:R-:W-:-:S13]  /*11fa0*/  ISETP.GT.AND P0, PT, R4, -0x1, PT ;  /* 0xffffffff0400780c */ /* 0x000fda0003f04270 */
[----:B------:R-:W-:Y:S01]  /*11fb0*/  @P0 LOP3.LUT R16, R16, 0x800, RZ, 0xfc, !PT ;  /* 0x0000080010100812 */ /* 0x000fe200078efcff */
[----:B------:R-:W-:Y:S06]  /*11fc0*/  BRA.DIV UR4, `(.L_x_5014) ;  /* 0x0000002a04d47947 */ /* 0x000fec000b800000 */
[----:B------:R-:W0:Y:S01]  /*11fd0*/  S2R R2, SR_TID.X ;  /* 0x0000000000027919 */ /* 0x000e220000002100 */
[C---:B------:R-:W-:Y:S01]  /*11fe0*/  LOP3.LUT P1, RZ, R32.reuse, 0x1, RZ, 0xc0, !PT ;  /* 0x0000000120ff7812 */ /* 0x040fe2000782c0ff */
[----:B------:R-:W-:Y:S01]  /*11ff0*/  IMAD R5, R5, 0x2, R17 ;  /* 0x0000000205057824 */ /* 0x000fe200078e0211 */
[C---:B------:R-:W-:Y:S01]  /*12000*/  LOP3.LUT P5, RZ, R32.reuse, 0x2, RZ, 0xc0, !PT ;  /* 0x0000000220ff7812 */ /* 0x040fe200078ac0ff */
[----:B------:R-:W2:Y:S01]  /*12010*/  SHFL.IDX PT, R14, R6, RZ, 0x181f ;  /* 0x00181fff060e7589 */ /* 0x000ea200000e0000 */
[C---:B------:R-:W-:Y:S02]  /*12020*/  LOP3.LUT P4, RZ, R32.reuse, 0x4, RZ, 0xc0, !PT ;  /* 0x0000000420ff7812 */ /* 0x040fe4000788c0ff */
[C---:B------:R-:W-:Y:S01]  /*12030*/  LOP3.LUT P3, RZ, R32.reuse, 0x8, RZ, 0xc0, !PT ;  /* 0x0000000820ff7812 */ /* 0x040fe2000786c0ff */
[----:B------:R-:W3:Y:S01]  /*12040*/  SHFL.IDX PT, R3, R7, RZ, 0x181f ;  /* 0x00181fff07037589 */ /* 0x000ee200000e0000 */
[----:B------:R-:W-:Y:S02]  /*12050*/  LOP3.LUT P2, RZ, R32, 0x10, RZ, 0xc0, !PT ;  /* 0x0000001020ff7812 */ /* 0x000fe4000784c0ff */
[----:B------:R-:W-:Y:S01]  /*12060*/  LOP3.LUT R16, R16, 0xfffffdff, RZ, 0xc0, !PT ;  /* 0xfffffdff10107812 */ /* 0x000fe200078ec0ff */
[----:B------:R-:W-:Y:S03]  /*12070*/  SHFL.IDX PT, R8, R7, 0x2, 0x181f ;  /* 0x00581f0007087f89 */ /* 0x000fe600000e0000 */
[----:B------:R-:W-:Y:S01]  /*12080*/  @P1 LOP3.LUT R16, R16, 0x200, RZ, 0xfc, !PT ;  /* 0x0000020010101812 */ /* 0x000fe200078efcff */
[----:B0-----:R-:W-:-:S05]  /*12090*/  IMAD.SHL.U32 R2, R2, 0x8, RZ ;  /* 0x0000000802027824 */ /* 0x001fca00078e00ff */
[----:B------:R-:W-:-:S05]  /*120a0*/  LOP3.LUT R2, R2, 0x38, RZ, 0xc0, !PT ;  /* 0x0000003802027812 */ /* 0x000fca00078ec0ff */
[----:B------:R-:W-:-:S05]  /*120b0*/  IMAD.SHL.U32 R0, R2, 0x2, RZ ;  /* 0x0000000202007824 */ /* 0x000fca00078e00ff */
[----:B--2---:R-:W-:Y:S02]  /*120c0*/  IADD3 R2, P0, R14, R0, RZ ;  /* 0x000000000e027210 */ /* 0x004fe40007f1e0ff */
[----:B------:R-:W0:Y:S03]  /*120d0*/  SHFL.IDX PT, R14, R6, 0x1, 0x181f ;  /* 0x00381f00060e7f89 */ /* 0x000e2600000e0000 */
[----:B---3--:R-:W-:Y:S01]  /*120e0*/  IMAD.X R3, RZ, RZ, R3, P0 ;  /* 0x000000ffff037224 */ /* 0x008fe200000e0603 */
[----:B------:R-:W-:Y:S02]  /*120f0*/  ISETP.LT.OR P0, PT, R27, 0x1, !P1 ;  /* 0x000000011b00780c */ /* 0x000fe40004f01670 */
[----:B------:R-:W-:-:S11]  /*12100*/  LOP3.LUT P1, RZ, R32, 0x20, RZ, 0xc0, !PT ;  /* 0x0000002020ff7812 */ /* 0x000fd6000782c0ff */
        /* <DEDUP_REMOVED lines=14> */
[----:B------:R-:W-:-:S04]  /*121f0*/  ISETP.GT.AND P6, PT, R4, -0x1, PT ;  /* 0xffffffff0400780c */ /* 0x000fc80003fc4270 */
[----:B------:R-:W-:-:S13]  /*12200*/  ISETP.LT.OR P6, PT, R27, 0x1, P6 ;  /* 0x000000011b00780c */ /* 0x000fda00037c1670 */
[----:B------:R2:W-:Y:S04]  /*12210*/  LDGSTS.E.BYPASS.LTC128B.128 [R5+0xe400], desc[UR52][R2.64+0x380], !P6 ;  /* 0x0e40038002057fae */ /* 0x0005e8000f101d74 */
[----:B--2---:R-:W2:Y:S01]  /*12220*/  SHFL.IDX PT, R3, R7, 0x1, 0x181f ;  /* 0x00381f0007037f89 */ /* 0x004ea200000e0000 */
[----:B0-----:R-:W-:-:S03]  /*12230*/  IADD3 R2, P6, R14, R0, RZ ;  /* 0x000000000e027210 */ /* 0x001fc60007fde0ff */
[----:B------:R-:W0:Y:S04]  /*12240*/  SHFL.IDX PT, R14, R6, 0x2, 0x181f ;  /* 0x00581f00060e7f89 */ /* 0x000e2800000e0000 */
[----:B------:R-:W3:Y:S01]  /*12250*/  SHFL.IDX PT, R7, R7, 0x3, 0x181f ;  /* 0x00781f0007077f89 */ /* 0x000ee200000e0000 */
[----:B--2---:R-:W-:Y:S01]  /*12260*/  IMAD.X R3, RZ, RZ, R3, P6 ;  /* 0x000000ffff037224 */ /* 0x004fe200030e0603 */
[----:B------:R-:W-:-:S04]  /*12270*/  LOP3.LUT P6, RZ, R16, 0x200, RZ, 0xc0, !PT ;  /* 0x0000020010ff7812 */ /* 0x000fc800078cc0ff */
        /* <DEDUP_REMOVED lines=14> */
[----:B------:R-:W-:-:S04]  /*12360*/  ISETP.GT.AND P6, PT, R4, -0x1, PT ;  /* 0xffffffff0400780c */ /* 0x000fc80003fc4270 */
[----:B------:R-:W-:-:S13]  /*12370*/  ISETP.LT.OR P6, PT, R27, 0x11, P6 ;  /* 0x000000111b00780c */ /* 0x000fda00037c1670 */
[----:B------:R0:W-:Y:S02]  /*12380*/  LDGSTS.E.BYPASS.LTC128B.128 [R5+0xec00], desc[UR52][R2.64+0x380], !P6 ;  /* 0x0ec0038002057fae */ /* 0x0001e4000f101d74 */
[----:B0-----:R-:W-:Y:S02]  /*12390*/  IADD3 R2, P6, R14, R0, RZ ;  /* 0x000000000e027210 */ /* 0x001fe40007fde0ff */
[----:B------:R0:W2:Y:S03]  /*123a0*/  SHFL.IDX PT, R14, R6, 0x3, 0x181f ;  /* 0x00781f00060e7f89 */ /* 0x0000a600000e0000 */
[----:B------:R-:W-:Y:S01]  /*123b0*/  IMAD.X R3, RZ, RZ, R8, P6 ;  /* 0x000000ffff037224 */ /* 0x000fe200030e0608 */
[----:B------:R-:W-:-:S04]  /*123c0*/  LOP3.LUT P6, RZ, R16, 0x200, RZ, 0xc0, !PT ;  /* 0x0000020010ff7812 */ /* 0x000fc800078cc0ff */
        /* <DEDUP_REMOVED lines=14> */
[----:B------:R-:W-:-:S04]  /*124b0*/  ISETP.GT.AND P6, PT, R4, -0x1, PT ;  /* 0xffffffff0400780c */ /* 0x000fc80003fc4270 */
[----:B------:R-:W-:-:S13]  /*124c0*/  ISETP.LT.OR P6, PT, R27, 0x21, P6 ;  /* 0x000000211b00780c */ /* 0x000fda00037c1670 */
[----:B--23--:R0:W-:Y:S02]  /*124d0*/  LDGSTS.E.BYPASS.LTC128B.128 [R5+0xf400], desc[UR52][R2.64+0x380], !P6 ;  /* 0x0f40038002057fae */ /* 0x00c1e4000f101d74 */
.L_x_5085:
[----:B0-----:R-:W-:Y:S02]  /*124e0*/  IADD3 R2, P6, R14, R0, RZ ;  /* 0x000000000e027210 */ /* 0x001fe40007fde0ff */
[C---:B------:R-:W-:Y:S02]  /*124f0*/  ISETP.LT.OR P5, PT, R27.reuse, 0x31, !P5 ;  /* 0x000000311b00780c */ /* 0x040fe40006fa1670 */
[C---:B------:R-:W-:Y:S01]  /*12500*/  ISETP.LT.OR P4, PT, R27.reuse, 0x31, !P4 ;  /* 0x000000311b00780c */ /* 0x040fe20006781670 */
[----:B------:R-:W-:Y:S01]  /*12510*/  IMAD.X R3, RZ, RZ, R7, P6 ;  /* 0x000000ffff037224 */ /* 0x000fe200030e0607 */
[----:B------:R-:W-:Y:S02]  /*12520*/  LOP3.LUT P6, RZ, R16, 0x200, RZ, 0xc0, !PT ;  /* 0x0000020010ff7812 */ /* 0x000fe400078cc0ff */
[C---:B------:R-:W-:Y:S02]  /*12530*/  ISETP.LT.OR P3, PT, R27.reuse, 0x31, !P3 ;  /* 0x000000311b00780c */ /* 0x040fe40005f61670 */
[----:B------:R-:W-:-:S02]  /*12540*/  ISETP.LT.OR P6, PT, R27, 0x31, !P6 ;  /* 0x000000311b00780c */ /* 0x000fc400077c1670 */
[C---:B------:R-:W-:Y:S02]  /*12550*/  ISETP.LT.OR P2, PT, R27.reuse, 0x31, !P2 ;  /* 0x000000311b00780c */ /* 0x040fe40005741670 */
[C---:B------:R-:W-:Y:S02]  /*12560*/  ISETP.LT.OR P1, PT, R27.reuse, 0x31, !P1 ;  /* 0x000000311b00780c */ /* 0x040fe40004f21670 */
[----:B------:R-:W-:-:S07]  /*12570*/  ISETP.LT.OR P0, PT, R27, 0x31, !P0 ;  /* 0x000000311b00780c */ /* 0x000fce0004701670 */
[----:B------:R-:W-:Y:S01]  /*12580*/  @!PT LDS RZ, [RZ] ;  /* 0x00000000fffff984 */ /* 0x000fe20000000800 */
[----:B------:R-:W-:Y:S01]  /*12590*/  @!PT LDS RZ, [RZ] ;  /* 0x00000000fffff984 */ /* 0x000fe20000000800 */
[----:B------:R-:W-:Y:S01]  /*125a0*/  @!PT LDS RZ, [RZ] ;  /* 0x00000000fffff984 */ /* 0x000fe20000000800 */
[----:B------:R0:W-:Y:S01]  /*125b0*/  LDGSTS.E.BYPASS.LTC128B.128 [R5+0x1c00], desc[UR52][R2.64], !P6 ;  /* 0x01c0000002057fae */ /* 0x0001e2000f101d74 */
[----:B------:R-:W-:-:S03]  /*125c0*/  ISETP.GT.AND P6, PT, R4, -0x1, PT ;  /* 0xffffffff0400780c */ /* 0x000fc60003fc4270 */
[----:B------:R0:W-:Y:S04]  /*125d0*/  LDGSTS.E.BYPASS.LTC128B.128 [R5+0x3c00], desc[UR52][R2.64+0x80], !P5 ;  /* 0x03c0008002057fae */ /* 0x0001e8000e901d74 */
[----:B------:R0:W-:Y:S04]  /*125e0*/  LDGSTS.E.BYPASS.LTC128B.128 [R5+0x5c00], desc[UR52][R2.64+0x100], !P4 ;  /* 0x05c0010002057fae */ /* 0x0001e8000e101d74 */
[----:B------:R0:W-:Y:S04]  /*125f0*/  LDGSTS.E.BYPASS.LTC128B.128 [R5+0x7c00], desc[UR52][R2.64+0x180], !P3 ;  /* 0x07c0018002057fae */ /* 0x0001e8000d901d74 */
[----:B------:R0:W-:Y:S04]  /*12600*/  LDGSTS.E.BYPASS.LTC128B.128 [R5+0x9c00], desc[UR52][R2.64+0x200], !P2 ;  /* 0x09c0020002057fae */ /* 0x0001e8000d101d74 */
[----:B------:R0:W-:Y:S04]  /*12610*/  LDGSTS.E.BYPASS.LTC128B.128 [R5+0xbc00], desc[UR52][R2.64+0x280], !P1 ;  /* 0x0bc0028002057fae */ /* 0x0001e8000c901d74 */
[----:B------:R0:W-:Y:S01]  /*12620*/  LDGSTS.E.BYPASS.LTC128B.128 [R5+0xdc00], desc[UR52][R2.64+0x300], !P0 ;  /* 0x0dc0030002057fae */ /* 0x0001e2000c101d74 */
[----:B------:R-:W-:-:S13]  /*12630*/  ISETP.LT.OR P0, PT, R27, 0x31, P6 ;  /* 0x000000311b00780c */ /* 0x000fda0003701670 */
[----:B------:R0:W-:Y:S01]  /*12640*/  LDGSTS.E.BYPASS.LTC128B.128 [R5+0xfc00], desc[UR52][R2.64+0x380], !P0 ;  /* 0x0fc0038002057fae */ /* 0x0001e2000c101d74 */
[----:B------:R-:W-:Y:S01]  /*12650*/  PLOP3.LUT P0, PT, PT, PT, PT, 0x80, 0x0 ;  /* 0x000000000000781c */ /* 0x000fe20003f0f070 */
[----:B------:R-:W-:-:S12]  /*12660*/  NOP ;  /* 0x0000000000007918 */ /* 0x000fd80000000000 */
.L_x_5015:
        /* <DEDUP_REMOVED lines=11> */
.L_x_5016:
[----:B------:R-:W-:Y:S01]  /*12720*/  UIADD3 UR4, UR44, -0x2, URZ ;  /* 0xfffffffe2c047890 */ /* 0x000fe2000fffe03f */
[----:B------:R0:W-:Y:S03]  /*12730*/  SYNCS.ARRIVE.TRANS64.A1T0 RZ, [R25+URZ+0x28c50], RZ ;  /* 0x028c50ff19ff79a7 */ /* 0x0001e6000810003f */
[----:B------:R-:W-:-:S06]  /*12740*/  UISETP.GE.AND UP0, UPT, UR4, UR45, UPT ;  /* 0x0000002d0400728c */ /* 0x000fcc000bf06270 */
[----:B------:R-:W-:-:S13]  /*12750*/  PLOP3.LUT P0, PT, PT, PT, UP0, 0x40, 0x0 ;  /* 0x000000000000781c */ /* 0x000fda0003f0e808 */
[----:B0-----:R-:W-:Y:S05]  /*12760*/  @P0 BRA `(.L_x_5017) ;  /* 0x0000000c00980947 */ /* 0x001fea0003800000 */
[----:B------:R-:W-:Y:S01]  /*12770*/  BSSY B0, `(.L_x_5017) ;  /* 0x00000e5000007945 */ /* 0x000fe20003800000 */
[----:B------:R-:W-:-:S07]  /*12780*/  IMAD.U32 R9, RZ, RZ, UR4 ;  /* 0x00000004ff097e24 */ /* 0x000fce000f8e00ff */
.L_x_5030:
[----:B0-----:R-:W0:Y:S01]  /*12790*/  S2R R2, SR_TID.X ;  /* 0x0000000000027919 */ /* 0x001e220000002100 */
[----:B------:R-:W2:Y:S01]  /*127a0*/  LDC R3, c[0x0][0x430] ;  /* 0x00010c00ff037b82 */ /* 0x000ea20000000800 */
[----:B-1----:R-:W-:Y:S02]  /*127b0*/  IMAD R8, R9, 0x40, R30 ;  /* 0x0000004009087824 */ /* 0x002fe400078e021e */
[----:B------:R-:W-:Y:S01]  /*127c0*/  VIADD R18, R18, 0x1 ;  /* 0x0000000112127836 */ /* 0x000fe20000000000 */
[----:B--2---:R-:W-:Y:S01]  /*127d0*/  ISETP.NE.AND P0, PT, R3, 0x1, PT ;  /* 0x000000010300780c */ /* 0x004fe20003f05270 */
[----:B0-----:R-:W-:-:S05]  /*127e0*/  IMAD.SHL.U32 R2, R2, 0x10, RZ ;  /* 0x0000001002027824 */ /* 0x001fca00078e00ff */
[----:B------:R-:W-:-:S07]  /*127f0*/  LOP3.LUT R2, R36, 0x70, R2, 0xf8, !PT ;  /* 0x0000007024027812 */ /* 0x000fce00078ef802 */
[----:B------:R-:W0:Y:S01]  /*12800*/  @P0 LDC R3, c[0x0][0x434] ;  /* 0x00010d00ff030b82 */ /* 0x000e220000000800 */
[C---:B------:R-:W-:Y:S01]  /*12810*/  ISETP.GT.U32.AND P1, PT, R2.reuse, 0x3f, PT ;  /* 0x0000003f0200780c */ /* 0x040fe20003f24070 */
[----:B------:R-:W-:-:S06]  /*12820*/  IMAD.IADD R8, R2, 0x1, R8 ;  /* 0x0000000102087824 */ /* 0x000fcc00078e0208 */
[----:B------:R-:W2:Y:S01]  /*12830*/  @P0 LDC R7, c[0x0][0x438] ;  /* 0x00010e00ff070b82 */ /* 0x000ea20000000800 */
[----:B------:R-:W-:-:S07]  /*12840*/  IMAD.MOV.U32 R10, RZ, RZ, R8 ;  /* 0x000000ffff0a7224 */ /* 0x000fce00078e0008 */
[----:B------:R-:W3:Y:S01]  /*12850*/  @!P1 LDC.64 R4, c[0x0][0x428] ;  /* 0x00010a00ff049b82 */ /* 0x000ee20000000a00 */
[----:B0-----:R-:W-:-:S05]  /*12860*/  @P0 IMAD.HI.U32 R2, R8, R3, RZ ;  /* 0x0000000308020227 */ /* 0x001fca00078e00ff */
[----:B--2---:R-:W-:Y:S02]  /*12870*/  @P0 SHF.R.U32.HI R10, RZ, R7, R2 ;  /* 0x00000007ff0a0219 */ /* 0x004fe40000011602 */
[----:B------:R-:W0:Y:S02]  /*12880*/  @!P1 LDC.64 R6, c[0x0][0x418] ;  /* 0x00010600ff069b82 */ /* 0x000e240000000a00 */
[----:B------:R-:W-:Y:S01]  /*12890*/  @!P1 SHF.R.S32.HI R3, RZ, 0x1f, R10 ;  /* 0x0000001fff039819 */ /* 0x000fe2000001140a */
[----:B---3--:R-:W-:-:S04]  /*128a0*/  @!P1 IMAD R2, R29, R4, RZ ;  /* 0x000000041d029224 */ /* 0x008fc800078e02ff */
[----:B------:R-:W-:Y:S01]  /*128b0*/  @!P1 IMAD R5, R24, R5, R2 ;  /* 0x0000000518059224 */ /* 0x000fe200078e0202 */
[----:B------:R-:W-:-:S05]  /*128c0*/  @!P1 MOV R2, R10 ;  /* 0x0000000a00029202 */ /* 0x000fca0000000f00 */
[----:B------:R-:W-:-:S04]  /*128d0*/  @!P1 IMAD.WIDE.U32 R2, R24, R4, R2 ;  /* 0x0000000418029225 */ /* 0x000fc800078e0002 */
[----:B------:R-:W-:Y:S02]  /*128e0*/  @!P1 IMAD.IADD R3, R5, 0x1, R3 ;  /* 0x0000000105039824 */ /* 0x000fe400078e0203 */
[----:B------:R-:W-:Y:S01]  /*128f0*/  IMAD.MOV.U32 R4, RZ, RZ, RZ ;  /* 0x000000ffff047224 */ /* 0x000fe200078e00ff */
[----:B0-----:R-:W-:Y:S01]  /*12900*/  @!P1 LEA R6, P0, R2, R6, 0x2 ;  /* 0x0000000602069211 */ /* 0x001fe200078010ff */
[----:B------:R-:W-:-:S03]  /*12910*/  IMAD.U32 R11, RZ, RZ, UR47 ;  /* 0x0000002fff0b7e24 */ /* 0x000fc6000f8e00ff */
[----:B------:R-:W-:Y:S01]  /*12920*/  @!P1 LEA.HI.X R7, R2, R7, R3, 0x2, P0 ;  /* 0x0000000702079211 */ /* 0x000fe200000f1403 */
[----:B------:R-:W-:Y:S01]  /*12930*/  IMAD.MOV R5, RZ, RZ, -R10 ;  /* 0x000000ffff057224 */ /* 0x000fe200078e0a0a */
[----:B------:R-:W-:-:S03]  /*12940*/  ISETP.NE.AND P0, PT, R18, 0x2, PT ;  /* 0x000000021200780c */ /* 0x000fc60003f05270 */
[----:B------:R0:W5:Y:S01]  /*12950*/  @!P1 LDG.E R4, desc[UR52][R6.64] ;  /* 0x0000003406049981 */ /* 0x000162000c1e1900 */
[----:B------:R-:W-:Y:S01]  /*12960*/  ISETP.NE.AND P1, PT, R11, 0x3, PT ;  /* 0x000000030b00780c */ /* 0x000fe20003f25270 */
[----:B------:R-:W-:Y:S05]  /*12970*/  YIELD ;  /* 0x0000000000007946 */ /* 0x000fea0003800000 */
[----:B------:R-:W-:Y:S01]  /*12980*/  ULDC UR4, c[0x0][0x430] ;  /* 0x00010c0000047ab9 */ /* 0x000fe20000000800 */
[----:B------:R-:W-:Y:S01]  /*12990*/  IMAD.MOV.U32 R2, RZ, RZ, R9 ;  /* 0x000000ffff027224 */ /* 0x000fe200078e0009 */
[----:B------:R-:W-:Y:S01]  /*129a0*/  SEL R3, RZ, 0x1, P0 ;  /* 0x00000001ff037807 */ /* 0x000fe20000000000 */
[----:B------:R-:W-:Y:S01]  /*129b0*/  IMAD R5, R5, UR4, R8 ;  /* 0x0000000405057c24 */ /* 0x000fe2000f8e0208 */
[----:B------:R-:W-:Y:S01]  /*129c0*/  SEL R18, R18, RZ, P0 ;  /* 0x000000ff12127207 */ /* 0x000fe20000000000 */
[----:B------:R-:W-:Y:S01]  /*129d0*/  VIADD R9, R9, 0xffffffff ;  /* 0xffffffff09097836 */ /* 0x000fe20000000000 */
[----:B------:R-:W-:-:S02]  /*129e0*/  LOP3.LUT R22, R22, R3, RZ, 0x3c, !PT ;  /* 0x0000000316167212 */ /* 0x000fc400078e3cff */
[----:B------:R-:W-:Y:S01]  /*129f0*/  ISETP.GT.AND P3, PT, R2, UR45, PT ;  /* 0x0000002d02007c0c */ /* 0x000fe2000bf64270 */
[----:B0-----:R-:W-:-:S12]  /*12a00*/  @!P1 BRA `(.L_x_5018) ;  /* 0x0000000000049947 */ /* 0x001fd80003800000 */
[----:B------:R-:W-:Y:S01]  /*12a10*/  BPT.TRAP 0x1 ;  /* 0x000000040000795c */ /* 0x000fe20000300000 */
.L_x_5018:
[----:B------:R-:W-:Y:S01]  /*12a20*/  IMAD R8, R18, 0x8, R17 ;  /* 0x0000000812087824 */ /* 0x000fe200078e0211 */
[----:B------:R-:W-:Y:S01]  /*12a30*/  SHF.L.U32 R20, R22, 0x1f, RZ ;  /* 0x0000001f16147819 */ /* 0x000fe200000006ff */
[----:B------:R-:W-:Y:S01]  /*12a40*/  BSSY B1, `(.L_x_5019) ;  /* 0x0000004000017945 */ /* 0x000fe20003800000 */
[----:B------:R-:W-:Y:S02]  /*12a50*/  SHF.R.S32.HI R7, RZ, 0x1f, R5 ;  /* 0x0000001fff077819 */ /* 0x000fe40000011405 */
[----:B------:R-:W0:Y:S02]  /*12a60*/  SYNCS.PHASECHK.TRANS64.TRYWAIT P0, [R8+URZ+0x28c40], R20 ;  /* 0x028c4014080075a7 */ /* 0x000e24000800017f */
[----:B0-----:R-:W-:Y:S05]  /*12a70*/  @!P0 BRA `(.L_x_5020) ;  /* 0x0000002800308947 */ /* 0x001fea0003800000 */
.L_x_5086:
[----:B------:R-:W-:Y:S05]  /*12a80*/  BSYNC B1 ;  /* 0x0000000000017941 */ /* 0x000fea0003800000 */
.L_x_5019:
[----:B------:R-:W-:Y:S01]  /*12a90*/  ULDC.64 UR4, c[0x0][0x300] ;  /* 0x0000c00000047ab9 */ /* 0x000fe20000000a00 */
[----:B-----5:R-:W-:Y:S01]  /*12aa0*/  SHF.R.S32.HI R10, RZ, 0x1f, R4 ;  /* 0x0000001fff0a7819 */ /* 0x020fe20000011404 */
[----:B------:R-:W-:Y:S01]  /*12ab0*/  IMAD R2, R7, UR4, RZ ;  /* 0x0000000407027c24 */ /* 0x000fe2000f8e02ff */
[----:B------:R-:W-:-:S03]  /*12ac0*/  LOP3.LUT P1, RZ, R16, 0x2, RZ, 0xc0, !PT ;  /* 0x0000000210ff7812 */ /* 0x000fc6000782c0ff */
        /* <DEDUP_REMOVED lines=15> */
[----:B------:R-:W-:Y:S01]  /*12bc0*/  UMOV UR4, 0xffffffff ;  /* 0xffffffff00047882 */ /* 0x000fe20000000000 */
[----:B------:R-:W-:Y:S02]  /*12bd0*/  IMAD R6, R18, 0x1000, R31 ;  /* 0x0000100012067824 */ /* 0x000fe400078e021f */
[----:B------:R-:W-:Y:S01]  /*12be0*/  LEA.HI.X R27, R2, UR5, R27, 0x1, P0 ;  /* 0x00000005021b7c11 */ /* 0x000fe200080f0c1b */
[----:B------:R-:W-:Y:S08]  /*12bf0*/  BRA.DIV UR4, `(.L_x_5021) ;  /* 0x0000002604e47947 */ /* 0x000ff0000b800000 */
[----:B------:R-:W2:Y:S01]  /*12c00*/  SHFL.IDX PT, R14, R21, RZ, 0x181f ;  /* 0x00181fff150e7589 */ /* 0x000ea200000e0000 */
[----:B-1----:R-:W-:-:S03]  /*12c10*/  IMAD R25, R6, 0x2, R17 ;  /* 0x0000000206197824 */ /* 0x002fc600078e0211 */
[----:B------:R-:W1:Y:S01]  /*12c20*/  SHFL.IDX PT, R3, R27, RZ, 0x181f ;  /* 0x00181fff1b037589 */ /* 0x000e6200000e0000 */
[----:B--2---:R-:W-:-:S03]  /*12c30*/  IADD3 R2, P0, R14, R0, RZ ;  /* 0x000000000e027210 */ /* 0x004fc60007f1e0ff */
[----:B------:R-:W2:Y:S02]  /*12c40*/  SHFL.IDX PT, R14, R21, 0x1, 0x181f ;  /* 0x00381f00150e7f89 */ /* 0x000ea400000e0000 */
[----:B-1----:R-:W-:-:S05]  /*12c50*/  IMAD.X R3, RZ, RZ, R3, P0 ;  /* 0x000000ffff037224 */ /* 0x002fca00000e0603 */
[----:B------:R1:W-:Y:S04]  /*12c60*/  LDGSTS.E.BYPASS.LTC128B.128 [R25+0x22400], desc[UR52][R2.64], !P1 ;  /* 0x2240000002197fae */ /* 0x0003e8000c901d74 */
[----:B-1----:R-:W1:Y:S01]  /*12c70*/  SHFL.IDX PT, R3, R27, 0x1, 0x181f ;  /* 0x00381f001b037f89 */ /* 0x002e6200000e0000 */
[----:B--2---:R-:W-:-:S03]  /*12c80*/  IADD3 R2, P0, R14, R0, RZ ;  /* 0x000000000e027210 */ /* 0x004fc60007f1e0ff */
[----:B------:R-:W2:Y:S01]  /*12c90*/  SHFL.IDX PT, R14, R21, 0x2, 0x181f ;  /* 0x00581f00150e7f89 */ /* 0x000ea200000e0000 */
[----:B-1----:R-:W-:-:S05]  /*12ca0*/  IADD3.X R3, RZ, R3, RZ, P0, !PT ;  /* 0x00000003ff037210 */ /* 0x002fca00007fe4ff */
[----:B------:R1:W-:Y:S04]  /*12cb0*/  LDGSTS.E.BYPASS.LTC128B.128 [R25+0x22c00], desc[UR52][R2.64], !P1 ;  /* 0x22c0000002197fae */ /* 0x0003e8000c901d74 */
[----:B-1----:R-:W1:Y:S01]  /*12cc0*/  SHFL.IDX PT, R3, R27, 0x2, 0x181f ;  /* 0x00581f001b037f89 */ /* 0x002e6200000e0000 */
[----:B--2---:R-:W-:-:S03]  /*12cd0*/  IADD3 R2, P0, R14, R0, RZ ;  /* 0x000000000e027210 */ /* 0x004fc60007f1e0ff */
[----:B------:R2:W3:Y:S04]  /*12ce0*/  SHFL.IDX PT, R14, R21, 0x3, 0x181f ;  /* 0x00781f00150e7f89 */ /* 0x0004e800000e0000 */
[----:B------:R-:W4:Y:S01]  /*12cf0*/  SHFL.IDX PT, R27, R27, 0x3, 0x181f ;  /* 0x00781f001b1b7f89 */ /* 0x000f2200000e0000 */
[----:B-1----:R-:W-:-:S05]  /*12d00*/  IMAD.X R3, RZ, RZ, R3, P0 ;  /* 0x000000ffff037224 */ /* 0x002fca00000e0603 */
[----:B---3--:R2:W-:Y:S02]  /*12d10*/  LDGSTS.E.BYPASS.LTC128B.128 [R25+0x23400], desc[UR52][R2.64], !P1 ;  /* 0x2340000002197fae */ /* 0x0085e4000c901d74 */
.L_x_5096:
[----:B--2---:R-:W-:-:S05]  /*12d20*/  IADD3 R2, P0, R14, R0, RZ ;  /* 0x000000000e027210 */ /* 0x004fca0007f1e0ff */
[----:B----4-:R-:W-:Y:S01]  /*12d30*/  IMAD.X R3, RZ, RZ, R27, P0 ;  /* 0x000000ffff037224 */ /* 0x010fe200000e061b */
[----:B------:R-:W-:-:S04]  /*12d40*/  PLOP3.LUT P0, PT, PT, PT, PT, 0x80, 0x0 ;  /* 0x000000000000781c */ /* 0x000fc80003f0f070 */
[----:B------:R-:W-:Y:S01]  /*12d50*/  @!PT LDS RZ, [RZ] ;  /* 0x00000000fffff984 */ /* 0x000fe20000000800 */
[----:B------:R-:W-:Y:S01]  /*12d60*/  @!PT LDS RZ, [RZ] ;  /* 0x00000000fffff984 */ /* 0x000fe20000000800 */
[----:B------:R-:W-:Y:S01]  /*12d70*/  @!PT LDS RZ, [RZ] ;  /* 0x00000000fffff984 */ /* 0x000fe20000000800 */
[----:B------:R1:W-:Y:S01]  /*12d80*/  LDGSTS.E.BYPASS.LTC128B.128 [R25+0x23c00], desc[UR52][R2.64], !P1 ;  /* 0x23c0000002197fae */ /* 0x0003e2000c901d74 */
[----:B------:R-:W-:-:S08]  /*12d90*/  NOP ;  /* 0x0000000000007918 */ /* 0x000fd00000000000 */
.L_x_5022:
        /* <DEDUP_REMOVED lines=11> */
.L_x_5023:
[----:B------:R1:W-:Y:S01]  /*12e50*/  SYNCS.ARRIVE.TRANS64.A1T0 RZ, [R8+URZ+0x28c30], RZ ;  /* 0x028c30ff08ff79a7 */ /* 0x0003e2000810003f */
[----:B------:R-:W-:Y:S05]  /*12e60*/  @!P2 BRA `(.L_x_5024) ;  /* 0x000000000004a947 */ /* 0x000fea0003800000 */
[----:B------:R-:W-:Y:S01]  /*12e70*/  BPT.TRAP 0x1 ;  /* 0x000000040000795c */ /* 0x000fe20000300000 */
.L_x_5024:
[----:B------:R-:W2:Y:S01]  /*12e80*/  SYNCS.PHASECHK.TRANS64.TRYWAIT P0, [R8+URZ+0x28c60], R20 ;  /* 0x028c6014080075a7 */ /* 0x000ea2000800017f */
[----:B------:R-:W-:Y:S04]  /*12e90*/  BSSY B1, `(.L_x_5025) ;  /* 0x0000002000017945 */ /* 0x000fe80003800000 */
[----:B--2---:R-:W-:Y:S05]  /*12ea0*/  @!P0 BRA `(.L_x_5026) ;  /* 0x0000002800448947 */ /* 0x004fea0003800000 */
.L_x_5097:
[----:B------:R-:W-:Y:S05]  /*12eb0*/  BSYNC B1 ;  /* 0x0000000000017941 */ /* 0x000fea0003800000 */
.L_x_5025:
[----:B------:R-:W-:Y:S01]  /*12ec0*/  ULDC.64 UR4, c[0x0][0x328] ;  /* 0x0000ca0000047ab9 */ /* 0x000fe20000000a00 */
[C---:B------:R-:W-:Y:S01]  /*12ed0*/  LOP3.LUT P5, RZ, R16.reuse, 0x8, RZ, 0xc0, !PT ;  /* 0x0000000810ff7812 */ /* 0x040fe200078ac0ff */
        /* <DEDUP_REMOVED lines=19> */
[----:B0-2---:R-:W-:Y:S01]  /*13010*/  LEA.HI.X R20, R2, UR5, R3, 0x1, P0 ;  /* 0x0000000502147c11 */ /* 0x005fe200080f0c03 */
[----:B------:R-:W-:Y:S08]  /*13020*/  BRA.DIV UR4, `(.L_x_5027) ;  /* 0x0000002604f87947 */ /* 0x000ff0000b800000 */
[----:B------:R-:W0:Y:S01]  /*13030*/  SHFL.IDX PT, R14, R10, RZ, 0x181f ;  /* 0x00181fff0a0e7589 */ /* 0x000e2200000e0000 */
[C---:B------:R-:W-:Y:S01]  /*13040*/  LOP3.LUT P1, RZ, R16.reuse, 0x80, RZ, 0xc0, !PT ;  /* 0x0000008010ff7812 */ /* 0x040fe2000782c0ff */
[----:B------:R-:W-:Y:S01]  /*13050*/  IMAD R21, R21, 0x2, R17 ;  /* 0x0000000215157824 */ /* 0x000fe200078e0211 */
[----:B------:R-:W-:Y:S01]  /*13060*/  P2R R11, PR, RZ, 0x8 ;  /* 0x00000008ff0b7803 */ /* 0x000fe20000000000 */
[----:B------:R-:W2:Y:S01]  /*13070*/  SHFL.IDX PT, R3, R20, RZ, 0x181f ;  /* 0x00181fff14037589 */ /* 0x000ea200000e0000 */
[C---:B------:R-:W-:Y:S02]  /*13080*/  LOP3.LUT P3, RZ, R16.reuse, 0x40, RZ, 0xc0, !PT ;  /* 0x0000004010ff7812 */ /* 0x040fe4000786c0ff */
[C---:B------:R-:W-:Y:S01]  /*13090*/  LOP3.LUT P6, RZ, R16.reuse, 0x20, RZ, 0xc0, !PT ;  /* 0x0000002010ff7812 */ /* 0x040fe200078cc0ff */
[----:B------:R-:W-:Y:S01]  /*130a0*/  SHFL.IDX PT, R2, R10, 0x2, 0x181f ;  /* 0x00581f000a027f89 */ /* 0x000fe200000e0000 */
[----:B------:R-:W-:Y:S02]  /*130b0*/  LOP3.LUT P2, RZ, R16, 0x10, RZ, 0xc0, !PT ;  /* 0x0000001010ff7812 */ /* 0x000fe4000784c0ff */
[----:B------:R-:W-:-:S02]  /*130c0*/  P2R R12, PR, RZ, 0x8 ;  /* 0x00000008ff0c7803 */ /* 0x000fc40000000000 */
[----:B0-----:R-:W-:Y:S02]  /*130d0*/  IADD3 R6, P0, R14, R0, RZ ;  /* 0x000000000e067210 */ /* 0x001fe40007f1e0ff */
        /* <DEDUP_REMOVED lines=10> */
[----:B------:R-:W-:Y:S02]  /*13180*/  LDGSTS.E.BYPASS.LTC128B.128 [R21+0x8400], desc[UR52][R6.64+0x200], !P5 ;  /* 0x0840020006157fae */ /* 0x000fe4000e901d74 */
[----:B--2---:R-:W-:Y:S01]  /*13190*/  IMAD.X R5, RZ, RZ, R3, P0 ;  /* 0x000000ffff057224 */ /* 0x004fe200000e0603 */
[----:B------:R-:W-:Y:S01]  /*131a0*/  IADD3 R2, P0, R2, R0, RZ ;  /* 0x0000000002027210 */ /* 0x000fe20007f1e0ff */
[----:B------:R-:W0:Y:S04]  /*131b0*/  SHFL.IDX PT, R3, R20, 0x2, 0x181f ;  /* 0x00581f0014037f89 */ /* 0x000e2800000e0000 */
[----:B------:R-:W-:Y:S04]  /*131c0*/  LDGSTS.E.BYPASS.LTC128B.128 [R21+0xa400], desc[UR52][R6.64+0x280], !P4 ;  /* 0x0a40028006157fae */ /* 0x000fe8000e101d74 */
[----:B------:R2:W3:Y:S04]  /*131d0*/  SHFL.IDX PT, R14, R10, 0x3, 0x181f ;  /* 0x00781f000a0e7f89 */ /* 0x0004e800000e0000 */
[----:B------:R-:W4:Y:S01]  /*131e0*/  SHFL.IDX PT, R20, R20, 0x3, 0x181f ;  /* 0x00781f0014147f89 */ /* 0x000f2200000e0000 */
[----:B0-----:R-:W-:Y:S01]  /*131f0*/  IMAD.X R3, RZ, RZ, R3, P0 ;  /* 0x000000ffff037224 */ /* 0x001fe200000e0603 */
[----:B------:R-:W-:-:S13]  /*13200*/  ISETP.NE.U32.AND P0, PT, R28, RZ, PT ;  /* 0x000000ff1c00720c */ /* 0x000fda0003f05070 */
[----:B------:R-:W-:Y:S04]  /*13210*/  LDGSTS.E.BYPASS.LTC128B.128 [R21+0xc400], desc[UR52][R6.64+0x300], P0 ;  /* 0x0c40030006157fae */ /* 0x000fe80008101d74 */
[----:B------:R0:W-:Y:S04]  /*13220*/  LDGSTS.E.BYPASS.LTC128B.128 [R21+0xe400], desc[UR52][R6.64+0x380], P1 ;  /* 0x0e40038006157fae */ /* 0x0001e80008901d74 */
[----:B------:R2:W-:Y:S01]  /*13230*/  LDGSTS.E.BYPASS.LTC128B.128 [R21+0xc00], desc[UR52][R4.64], !P3 ;  /* 0x00c0000004157fae */ /* 0x0005e2000d901d74 */
[----:B------:R-:W-:-:S04]  /*13240*/  ISETP.NE.AND P3, PT, R12, RZ, PT ;  /* 0x000000ff0c00720c */ /* 0x000fc80003f65270 */
[----:B0-----:R-:W-:-:S09]  /*13250*/  P2R R6, PR, RZ, 0x8 ;  /* 0x00000008ff067803 */ /* 0x001fd20000000000 */
        /* <DEDUP_REMOVED lines=10> */
[----:B------:R2:W-:Y:S01]  /*13300*/  LDGSTS.E.BYPASS.LTC128B.128 [R21+0x3400], desc[UR52][R2.64+0x80], !P3 ;  /* 0x0340008002157fae */ /* 0x0005e2000d901d74 */
[----:B------:R-:W-:-:S03]  /*13310*/  ISETP.NE.AND P3, PT, R11, RZ, PT ;  /* 0x000000ff0b00720c */ /* 0x000fc60003f65270 */
[----:B------:R2:W-:Y:S04]  /*13320*/  LDGSTS.E.BYPASS.LTC128B.128 [R21+0x5400], desc[UR52][R2.64+0x100], !P6 ;  /* 0x0540010002157fae */ /* 0x0005e8000f101d74 */
[----:B------:R2:W-:Y:S04]  /*13330*/  LDGSTS.E.BYPASS.LTC128B.128 [R21+0x7400], desc[UR52][R2.64+0x180], !P2 ;  /* 0x0740018002157fae */ /* 0x0005e8000d101d74 */
[----:B------:R2:W-:Y:S04]  /*13340*/  LDGSTS.E.BYPASS.LTC128B.128 [R21+0x9400], desc[UR52][R2.64+0x200], !P5 ;  /* 0x0940020002157fae */ /* 0x0005e8000e901d74 */
[----:B------:R2:W-:Y:S04]  /*13350*/  LDGSTS.E.BYPASS.LTC128B.128 [R21+0xb400], desc[UR52][R2.64+0x280], !P4 ;  /* 0x0b40028002157fae */ /* 0x0005e8000e101d74 */
[----:B------:R2:W-:Y:S04]  /*13360*/  LDGSTS.E.BYPASS.LTC128B.128 [R21+0xd400], desc[UR52][R2.64+0x300], P0 ;  /* 0x0d40030002157fae */ /* 0x0005e80008101d74 */
[----:B---34-:R2:W-:Y:S02]  /*13370*/  LDGSTS.E.BYPASS.LTC128B.128 [R21+0xf400], desc[UR52][R2.64+0x380], P1 ;  /* 0x0f40038002157fae */ /* 0x0185e40008901d74 */
.L_x_5107:
[----:B--2---:R-:W-:Y:S02]  /*13380*/  P2R R4, PR, RZ, 0x2 ;  /* 0x00000002ff047803 */ /* 0x004fe40000000000 */
[----:B------:R-:W-:Y:S02]  /*13390*/  LOP3.LUT P1, RZ, R16, 0x80, RZ, 0xc0, !PT ;  /* 0x0000008010ff7812 */ /* 0x000fe4000782c0ff */
[----:B------:R-:W-:Y:S02]  /*133a0*/  IADD3 R2, P2, R14, R0, RZ ;  /* 0x000000000e027210 */ /* 0x000fe40007f5e0ff */
[----:B------:R-:W-:Y:S02]  /*133b0*/  P2R R5, PR, RZ, 0x8 ;  /* 0x00000008ff057803 */ /* 0x000fe40000000000 */
[C---:B------:R-:W-:Y:S01]  /*133c0*/  LOP3.LUT P3, RZ, R16.reuse, 0x40, RZ, 0xc0, !PT ;  /* 0x0000004010ff7812 */ /* 0x040fe2000786c0ff */
[----:B------:R-:W-:Y:S01]  /*133d0*/  IMAD.X R3, RZ, RZ, R20, P2 ;  /* 0x000000ffff037224 */ /* 0x000fe200010e0614 */
[----:B------:R-:W-:-:S02]  /*133e0*/  LOP3.LUT P2, RZ, R16, 0x20, RZ, 0xc0, !PT ;  /* 0x0000002010ff7812 */ /* 0x000fc4000784c0ff */
[----:B------:R-:W-:-:S03]  /*133f0*/  LOP3.LUT P6, RZ, R16, 0x10, RZ, 0xc0, !PT ;  /* 0x0000001010ff7812 */ /* 0x000fc600078cc0ff */
[----:B------:R-:W-:Y:S01]  /*13400*/  @!PT LDS RZ, [RZ] ;  /* 0x00000000fffff984 */ /* 0x000fe20000000800 */
[----:B------:R-:W-:Y:S01]  /*13410*/  @!PT LDS RZ, [RZ] ;  /* 0x00000000fffff984 */ /* 0x000fe20000000800 */
[----:B------:R-:W-:Y:S01]  /*13420*/  @!PT LDS RZ, [RZ] ;  /* 0x00000000fffff984 */ /* 0x000fe20000000800 */
[----:B------:R0:W-:Y:S01]  /*13430*/  LDGSTS.E.BYPASS.LTC128B.128 [R21+0x1c00], desc[UR52][R2.64], !P1 ;  /* 0x01c0000002157fae */ /* 0x0001e2000c901d74 */
[----:B------:R-:W-:-:S05]  /*13440*/  ISETP.NE.AND P1, PT, R4, RZ, PT ;  /* 0x000000ff0400720c */ /* 0x000fca0003f25270 */
[----:B------:R0:W-:Y:S01]  /*13450*/  LDGSTS.E.BYPASS.LTC128B.128 [R21+0x3c00], desc[UR52][R2.64+0x80], !P3 ;  /* 0x03c0008002157fae */ /* 0x0001e2000d901d74 */
[----:B------:R-:W-:-:S03]  /*13460*/  ISETP.NE.AND P3, PT, R5, RZ, PT ;  /* 0x000000ff0500720c */ /* 0x000fc60003f65270 */
        /* <DEDUP_REMOVED lines=8> */
.L_x_5028:
        /* <DEDUP_REMOVED lines=11> */
.L_x_5029:
[----:B------:R0:W-:Y:S01]  /*135a0*/  SYNCS.ARRIVE.TRANS64.A1T0 RZ, [R8+URZ+0x28c50], RZ ;  /* 0x028c50ff08ff79a7 */ /* 0x0001e2000810003f */
[----:B------:R-:W-:Y:S05]  /*135b0*/  @P3 BRA `(.L_x_5030) ;  /* 0xfffffff000743947 */ /* 0x000fea000383ffff */
[----:B------:R-:W-:Y:S05]  /*135c0*/  BSYNC B0 ;  /* 0x0000000000007941 */ /* 0x000fea0003800000 */
.L_x_5017:
[----:B------:R-:W2:Y:S01]  /*135d0*/  S2R R0, SR_TID.X ;  /* 0x0000000000007919 */ /* 0x000ea20000002100 */
[----:B------:R-:W-:Y:S01]  /*135e0*/  VIADD R18, R18, 0x1 ;  /* 0x0000000112127836 */ /* 0x000fe20000000000 */
[----:B------:R-:W-:Y:S04]  /*135f0*/  BSSY B0, `(.L_x_5031) ;  /* 0x0000013000007945 */ /* 0x000fe80003800000 */
[----:B------:R-:W-:-:S04]  /*13600*/  ISETP.NE.AND P0, PT, R18, 0x2, PT ;  /* 0x000000021200780c */ /* 0x000fc80003f05270 */
[----:B------:R-:W-:Y:S02]  /*13610*/  SEL R18, R18, RZ, P0 ;  /* 0x000000ff12127207 */ /* 0x000fe40000000000 */
[----:B------:R-:W-:Y:S02]  /*13620*/  SEL R5, RZ, 0x1, P0 ;  /* 0x00000001ff057807 */ /* 0x000fe40000000000 */
[----:B--2---:R-:W-:-:S04]  /*13630*/  LOP3.LUT R0, R0, 0x7f, RZ, 0xc0, !PT ;  /* 0x0000007f00007812 */ /* 0x004fc800078ec0ff */
[----:B------:R-:W-:-:S13]  /*13640*/  ISETP.NE.AND P1, PT, R0, RZ, PT ;  /* 0x000000ff0000720c */ /* 0x000fda0003f25270 */
[----:B------:R-:W-:Y:S05]  /*13650*/  @P1 BRA `(.L_x_5032) ;  /* 0x0000000000301947 */ /* 0x000fea0003800000 */
[----:B------:R-:W2:Y:S01]  /*13660*/  S2R R9, SR_LANEID ;  /* 0x0000000000097919 */ /* 0x000ea20000000000 */
[----:B------:R-:W-:Y:S01]  /*13670*/  VOTEU.ANY UR4, UPT, PT ;  /* 0x0000000000047886 */ /* 0x000fe200038e0100 */
[----:B------:R-:W3:Y:S01]  /*13680*/  LDC.64 R2, c[0x0][0xc80] ;  /* 0x00032000ff027b82 */ /* 0x000ee20000000a00 */
[----:B------:R-:W2:Y:S08]  /*13690*/  FLO.U32 R0, UR4 ;  /* 0x0000000400007d00 */ /* 0x000eb000080e0000 */
[----:B------:R-:W3:Y:S01]  /*136a0*/  POPC R7, UR4 ;  /* 0x0000000400077d09 */ /* 0x000ee20008000000 */
[----:B--2---:R-:W-:-:S13]  /*136b0*/  ISETP.EQ.U32.AND P0, PT, R0, R9, PT ;  /* 0x000000090000720c */ /* 0x004fda0003f02070 */
[----:B---3--:R-:W2:Y:S01]  /*136c0*/  @P0 ATOMG.E.ADD.STRONG.GPU PT, R3, desc[UR52][R2.64], R7 ;  /* 0x00000007020309a8 */ /* 0x008ea200081ee1f4 */
[----:B------:R-:W3:Y:S02]  /*136d0*/  S2R R4, SR_LTMASK ;  /* 0x0000000000047919 */ /* 0x000ee40000003900 */
[----:B---3--:R-:W-:-:S04]  /*136e0*/  LOP3.LUT R4, R4, UR4, RZ, 0xc0, !PT ;  /* 0x0000000404047c12 */ /* 0x008fc8000f8ec0ff */
[----:B------:R-:W3:Y:S01]  /*136f0*/  POPC R33, R4 ;  /* 0x0000000400217309 */ /* 0x000ee20000000000 */
[----:B--2---:R-:W3:Y:S02]  /*13700*/  SHFL.IDX PT, R0, R3, R0, 0x1f ;  /* 0x00001f0003007589 */ /* 0x004ee400000e0000 */
[----:B---3--:R-:W-:-:S07]  /*13710*/  IADD3 R33, R0, UR46, R33 ;  /* 0x0000002e00217c10 */ /* 0x008fce000fffe021 */
.L_x_5032:
[----:B------:R-:W-:Y:S05]  /*13720*/  BSYNC B0 ;  /* 0x0000000000007941 */ /* 0x000fea0003800000 */
.L_x_5031:
[----:B------:R-:W-:-:S07]  /*13730*/  LOP3.LUT R22, R22, R5, RZ, 0x3c, !PT ;  /* 0x0000000516167212 */ /* 0x000fce00078e3cff */
.L_x_4992:
[----:B------:R-:W-:Y:S05]  /*13740*/  BSYNC B7 ;  /* 0x0000000000077941 */ /* 0x000fea0003800000 */
.L_x_4990:
        /* <DEDUP_REMOVED lines=8> */
[----:B------:R2:W3:Y:S01]  /*137d0*/  LDS R33, [R17+0x28cd0] ;  /* 0x028cd00011217984 */ /* 0x0004e20000000800 */
[----:B------:R-:W-:Y:S06]  /*137e0*/  BAR.ARV 0x4, 0x180 ;  /* 0x0106000000007b1d */ /* 0x000fec0000002000 */
[----:B------:R-:W-:Y:S05]  /*137f0*/  BRA `(.L_x_5034) ;  /* 0x00000000002c7947 */ /* 0x000fea0003800000 */
.L_x_5033:
[----:B------:R-:W-:-:S03]  /*13800*/  UMOV UR4, 0xffffffff ;  /* 0xffffffff00047882 */ /* 0x000fc60000000000 */
[----:B------:R-:W-:Y:S05]  /*13810*/  BRA.DIV UR4, `(.L_x_5035) ;  /* 0x0000002604cc7947 */ /* 0x000fea000b800000 */
[----:B------:R2:W3:Y:S02]  /*13820*/  SHFL.IDX PT, R14, R33, RZ, 0x1f ;  /* 0x00001fff210e7589 */ /* 0x0004e400000e0000 */
.L_x_5110:
[----:B------:R-:W4:Y:S01]  /*13830*/  @!P1 S2R R3, SR_CgaCtaId ;  /* 0x0000000000039919 */ /* 0x000f220000008800 */
[----:B------:R-:W-:Y:S05]  /*13840*/  WARPSYNC.ALL ;  /* 0x0000000000007948 */ /* 0x000fea0003800000 */
[----:B------:R-:W-:Y:S01]  /*13850*/  BAR.SYNC.DEFER_BLOCKING 0x4, 0x180 ;  /* 0x0106000000007b1d */ /* 0x000fe20000010000 */
[----:B------:R-:W-:-:S04]  /*13860*/  @!P1 MOV R0, 0x400 ;  /* 0x0000040000009802 */ /* 0x000fc80000000f00 */
[----:B----4-:R-:W-:-:S05]  /*13870*/  @!P1 LEA R17, R3, R0, 0x18 ;  /* 0x0000000003119211 */ /* 0x010fca00078ec0ff */
[----:B------:R2:W-:Y:S02]  /*13880*/  @!P1 STS [R17+0x28cd0], R33 ;  /* 0x028cd02111009388 */ /* 0x0005e40000000800 */
[----:B--23--:R-:W-:Y:S01]  /*13890*/  MOV R33, R14 ;  /* 0x0000000e00217202 */ /* 0x00cfe20000000f00 */
[----:B------:R-:W-:Y:S06]  /*138a0*/  BAR.ARV 0x5, 0x180 ;  /* 0x0146000000007b1d */ /* 0x000fec0000002000 */
.L_x_5034:
[----:B------:R-:W-:Y:S02]  /*138b0*/  ULDC UR4, c[0x0][0xc38] ;  /* 0x00030e0000047ab9 */ /* 0x000fe40000000800 */
[----:B---3--:R-:W-:-:S13]  /*138c0*/  ISETP.GE.AND P0, PT, R33, UR4, PT ;  /* 0x0000000421007c0c */ /* 0x008fda000bf06270 */
[----:B------:R-:W-:Y:S05]  /*138d0*/  @!P0 BRA `(.L_x_5036) ;  /* 0xffffffc400cc8947 */ /* 0x000fea000383ffff */
.L_x_4981:
[----:B------:R-:W3:Y:S01]  /*138e0*/  LDL.LU R0, [R1+0x4] ;  /* 0x0000040001007983 */ /* 0x000ee20000300800 */
[----:B------:R-:W-:Y:S01]  /*138f0*/  BSSY B0, `(.L_x_5037) ;  /* 0x000000b000007945 */ /* 0x000fe20003800000 */
[----:B------:R-:W4:Y:S01]  /*13900*/  S2R R5, SR_CgaCtaId ;  /* 0x0000000000057919 */ /* 0x000f220000008800 */
[----:B---3--:R-:W-:-:S05]  /*13910*/  VIADD R0, R0, 0x1 ;  /* 0x0000000100007836 */ /* 0x008fca0000000000 */
[----:B------:R-:W-:-:S04]  /*13920*/  LEA.HI R2, R0, R0, RZ, 0x1 ;  /* 0x0000000000027211 */ /* 0x000fc800078f08ff */
[----:B------:R-:W-:Y:S02]  /*13930*/  LOP3.LUT R3, R2, 0xfffffffe, RZ, 0xc0, !PT ;  /* 0xfffffffe02037812 */ /* 0x000fe400078ec0ff */
[----:B------:R-:W-:-:S03]  /*13940*/  MOV R2, 0x400 ;  /* 0x0000040000027802 */ /* 0x000fc60000000f00 */
[----:B------:R-:W-:Y:S01]  /*13950*/  IMAD.IADD R0, R0, 0x1, -R3 ;  /* 0x0000000100007824 */ /* 0x000fe200078e0a03 */
[----:B----4-:R-:W-:-:S04]  /*13960*/  LEA R7, R5, R2, 0x18 ;  /* 0x0000000205077211 */ /* 0x010fc800078ec0ff */
[----:B------:R-:W-:-:S04]  /*13970*/  SHF.L.U32 R0, R0, 0x1f, RZ ;  /* 0x0000001f00007819 */ /* 0x000fc800000006ff */
[----:B------:R-:W3:Y:S02]  /*13980*/  SYNCS.PHASECHK.TRANS64.TRYWAIT P0, [R7+URZ+0x28c20], R0 ;  /* 0x028c2000070075a7 */ /* 0x000ee4000800017f */
[----:B---3--:R-:W-:Y:S05]  /*13990*/  @!P0 BRA `(.L_x_5038) ;  /* 0x0000002400948947 */ /* 0x008fea0003800000 */
.L_x_5111:
[----:B------:R-:W-:Y:S05]  /*139a0*/  BSYNC B0 ;  /* 0x0000000000007941 */ /* 0x000fea0003800000 */
.L_x_5037:
[----:B------:R-:W-:-:S03]  /*139b0*/  UMOV UR4, 0xffffffff ;  /* 0xffffffff00047882 */ /* 0x000fc60000000000 */
[----:B------:R-:W-:Y:S05]  /*139c0*/  BRA.DIV UR4, `(.L_x_5039) ;  /* 0x00000026049c7947 */ /* 0x000fea000b800000 */
[----:B---3--:R-:W3:Y:S02]  /*139d0*/  S2R R0, SR_TID.X ;  /* 0x0000000000007919 */ /* 0x008ee40000002100 */
[----:B---3--:R-:W-:-:S04]  /*139e0*/  SHF.R.U32.HI R0, RZ, 0x5, R0 ;  /* 0x00000005ff007819 */ /* 0x008fc80000011600 */
[----:B------:R-:W-:-:S05]  /*139f0*/  LOP3.LUT R0, R0, 0x3, RZ, 0xc0, !PT ;  /* 0x0000000300007812 */ /* 0x000fca00078ec0ff */
[----:B------:R3:W4:Y:S02]  /*13a00*/  SHFL.IDX PT, R14, R0, RZ, 0x1f ;  /* 0x00001fff000e7589 */ /* 0x00072400000e0000 */
.L_x_5114:
[----:B----4-:R-:W-:Y:S01]  /*13a10*/  ISETP.NE.AND P0, PT, R14, RZ, PT ;  /* 0x000000ff0e00720c */ /* 0x010fe20003f05270 */
[----:B------:R-:W-:-:S12]  /*13a20*/  BSSY B0, `(.L_x_5040) ;  /* 0x0000024000007945 */ /* 0x000fd80003800000 */
[----:B------:R-:W-:Y:S05]  /*13a30*/  @P0 BRA `(.L_x_5041) ;  /* 0x0000000000880947 */ /* 0x000fea0003800000 */
[----:B------:R-:W-:-:S03]  /*13a40*/  UMOV UR4, 0xffffffff ;  /* 0xffffffff00047882 */ /* 0x000fc60000000000 */
[----:B------:R-:W-:Y:S05]  /*13a50*/  BRA.DIV UR4, `(.L_x_5042) ;  /* 0x0000002604ac7947 */ /* 0x000fea000b800000 */
[----:B------:R-:W-:-:S13]  /*13a60*/  ELECT P6, URZ, PT ;  /* 0x00000000003f782f */ /* 0x000fda00038c0000 */
.L_x_5117:
[----:B------:R-:W-:Y:S05]  /*13a70*/  @!P6 BRA `(.L_x_5041) ;  /* 0x000000000078e947 */ /* 0x000fea0003800000 */
[----:B------:R-:W-:-:S06]  /*13a80*/  ULOP3.LUT UR4, UR39, 0x2, URZ, 0xfc, !UPT ;  /* 0x0000000227047892 */ /* 0x000fcc000f8efc3f */
[----:B---3--:R-:W-:-:S05]  /*13a90*/  IMAD.U32 R0, RZ, RZ, UR4 ;  /* 0x00000004ff007e24 */ /* 0x008fca000f8e00ff */
[----:B------:R-:W-:-:S13]  /*13aa0*/  ISETP.NE.AND P0, PT, R0, 0x3, PT ;  /* 0x000000030000780c */ /* 0x000fda0003f05270 */
[----:B------:R-:W-:Y:S05]  /*13ab0*/  @!P0 BRA `(.L_x_5043) ;  /* 0x0000000000048947 */ /* 0x000fea0003800000 */
[----:B------:R-:W-:Y:S01]  /*13ac0*/  BPT.TRAP 0x1 ;  /* 0x000000040000795c */ /* 0x000fe20000300000 */
.L_x_5043:
[----:B------:R-:W-:Y:S01]  /*13ad0*/  IMAD R5, R18, 0x8, R7 ;  /* 0x0000000812057824 */ /* 0x000fe200078e0207 */
[----:B------:R-:W-:Y:S01]  /*13ae0*/  SHF.L.U32 R0, R22, 0x1f, RZ ;  /* 0x0000001f16007819 */ /* 0x000fe200000006ff */
[----:B------:R-:W-:-:S03]  /*13af0*/  VIADD R18, R18, 0x1 ;  /* 0x0000000112127836 */ /* 0x000fc60000000000 */
[----:B------:R-:W3:Y:S02]  /*13b00*/  SYNCS.PHASECHK.TRANS64.TRYWAIT P1, [R5+URZ+0x28c40], R0 ;  /* 0x028c4000050075a7 */ /* 0x000ee4000802017f */
[----:B------:R-:W-:-:S04]  /*13b10*/  ISETP.NE.AND P2, PT, R18, 0x2, PT ;  /* 0x000000021200780c */ /* 0x000fc80003f45270 */
[----:B------:R-:W-:Y:S01]  /*13b20*/  SEL R3, RZ, 0x1, P2 ;  /* 0x00000001ff037807 */ /* 0x000fe20001000000 */
[----:B---3--:R-:W-:Y:S08]  /*13b30*/  @!P1 BRA `(.L_x_5044) ;  /* 0x0000002400949947 */ /* 0x008ff00003800000 */
.L_x_5118:
[----:B------:R-:W-:Y:S02]  /*13b40*/  SEL R18, R18, RZ, P2 ;  /* 0x000000ff12127207 */ /* 0x000fe40001000000 */
[----:B------:R-:W-:Y:S01]  /*13b50*/  LOP3.LUT R2, R22, R3, RZ, 0x3c, !PT ;  /* 0x0000000316027212 */ /* 0x000fe200078e3cff */
[----:B------:R-:W-:Y:S06]  /*13b60*/  @!P0 BRA `(.L_x_5045) ;  /* 0x0000000000048947 */ /* 0x000fec0003800000 */
[----:B------:R-:W-:Y:S01]  /*13b70*/  BPT.TRAP 0x1 ;  /* 0x000000040000795c */ /* 0x000fe20000300000 */
.L_x_5045:
[----:B------:R-:W-:Y:S01]  /*13b80*/  IMAD R3, R18, 0x8, R7 ;  /* 0x0000000812037824 */ /* 0x000fe200078e0207 */
[----:B------:R-:W-:-:S04]  /*13b90*/  SHF.L.U32 R2, R2, 0x1f, RZ ;  /* 0x0000001f02027819 */ /* 0x000fc800000006ff */
[----:B------:R-:W4:Y:S02]  /*13ba0*/  SYNCS.PHASECHK.TRANS64.TRYWAIT P1, [R3+URZ+0x28c40], R2 ;  /* 0x028c4002030075a7 */ /* 0x000f24000802017f */
[----:B----4-:R-:W-:Y:S05]  /*13bb0*/  @!P1 BRA `(.L_x_5046) ;  /* 0x0000002400889947 */ /* 0x010fea0003800000 */
.L_x_5119:
[----:B------:R-:W-:Y:S05]  /*13bc0*/  @!P0 BRA `(.L_x_5047) ;  /* 0x0000000000048947 */ /* 0x000fea0003800000 */
[----:B------:R-:W-:Y:S01]  /*13bd0*/  BPT.TRAP 0x1 ;  /* 0x000000040000795c */ /* 0x000fe20000300000 */
.L_x_5047:
[----:B------:R-:W0:Y:S02]  /*13be0*/  SYNCS.PHASECHK.TRANS64.TRYWAIT P1, [R5+URZ+0x28c60], R0 ;  /* 0x028c6000050075a7 */ /* 0x000e24000802017f */
[----:B0-----:R-:W-:Y:S05]  /*13bf0*/  @!P1 BRA `(.L_x_5048) ;  /* 0x00000024008c9947 */ /* 0x001fea0003800000 */
.L_x_5120:
[----:B------:R-:W-:Y:S05]  /*13c00*/  @!P0 BRA `(.L_x_5049) ;  /* 0x0000000000048947 */ /* 0x000fea0003800000 */
[----:B------:R-:W-:Y:S01]  /*13c10*/  BPT.TRAP 0x1 ;  /* 0x000000040000795c */ /* 0x000fe20000300000 */
.L_x_5049:
[----:B------:R0:W0:Y:S02]  /*13c20*/  SYNCS.PHASECHK.TRANS64.TRYWAIT P0, [R3+URZ+0x28c60], R2 ;  /* 0x028c6002030075a7 */ /* 0x000024000800017f */
[----:B0-----:R-:W-:Y:S05]  /*13c30*/  @!P0 NANOSLEEP.SYNCS 0x989680 ;  /* 0x009896800000895d */ /* 0x001fea0003900000 */
[----:B------:R-:W0:Y:S02]  /*13c40*/  @!P0 SYNCS.PHASECHK.TRANS64 P0, [R3+URZ+0x28c60], R2 ;  /* 0x028c6002030085a7 */ /* 0x000e24000800007f */
[----:B0-----:R-:W-:Y:S05]  /*13c50*/  @!P0 BRA `(.L_x_5049) ;  /* 0xfffffffc00f08947 */ /* 0x001fea000383ffff */
.L_x_5041:
[----:B------:R-:W-:Y:S05]  /*13c60*/  BSYNC B0 ;  /* 0x0000000000007941 */ /* 0x000fea0003800000 */
.L_x_5040:
[----:B------:R-:W-:Y:S05]  /*13c70*/  EXIT ;  /* 0x000000000000794d */ /* 0x000fea0003800000 */
.L_x_4877:
[----:B0-----:R-:W-:-:S04]  /*13c80*/  IMAD.U32 R3, RZ, RZ, UR21 ;  /* 0x00000015ff037e24 */ /* 0x001fc8000f8e00ff */
[----:B------:R0:W1:Y:S03]  /*13c90*/  SYNCS.PHASECHK.TRANS64.TRYWAIT P1, [R3+URZ+0x28c50], R0 ;  /* 0x028c5000030075a7 */ /* 0x000066000802017f */
[----:B-1----:R-:W-:Y:S05]  /*13ca0*/  @!P1 NANOSLEEP.SYNCS 0x989680 ;  /* 0x009896800000995d */ /* 0x002fea0003900000 */
[----:B------:R-:W1:Y:S02]  /*13cb0*/  @!P1 SYNCS.PHASECHK.TRANS64 P1, [R3+URZ+0x28c50], R0 ;  /* 0x028c5000030095a7 */ /* 0x000e64000802007f */
[----:B-1----:R-:W-:Y:S05]  /*13cc0*/  @!P1 BRA `(.L_x_4877) ;  /* 0xfffffffc00ec9947 */ /* 0x002fea000383ffff */
[----:B------:R-:W-:Y:S05]  /*13cd0*/  BRA `(.L_x_5050) ;  /* 0xfffffedc00e87947 */ /* 0x000fea000383ffff */
.L_x_4883:
[----:B-1----:R-:W-:-:S04]  /*13ce0*/  IMAD.U32 R3, RZ, RZ, UR21 ;  /* 0x00000015ff037e24 */ /* 0x002fc8000f8e00ff */
[----:B------:R1:W2:Y:S03]  /*13cf0*/  SYNCS.PHASECHK.TRANS64.TRYWAIT P1, [R3+URZ+0x28c50], R0 ;  /* 0x028c5000030075a7 */ /* 0x0002a6000802017f */
[----:B--2---:R-:W-:Y:S05]  /*13d00*/  @!P1 NANOSLEEP.SYNCS 0x989680 ;  /* 0x009896800000995d */ /* 0x004fea0003900000 */
[----:B------:R-:W2:Y:S02]  /*13d10*/  @!P1 SYNCS.PHASECHK.TRANS64 P1, [R3+URZ+0x28c50], R0 ;  /* 0x028c5000030095a7 */ /* 0x000ea4000802007f */
[----:B--2---:R-:W-:Y:S05]  /*13d20*/  @!P1 BRA `(.L_x_4883) ;  /* 0xfffffffc00ec9947 */ /* 0x004fea000383ffff */
[----:B------:R-:W-:Y:S05]  /*13d30*/  BRA `(.L_x_4882) ;  /* 0xfffffee800e07947 */ /* 0x000fea000383ffff */
.L_x_4893:
[----:B0-----:R-:W-:-:S04]  /*13d40*/  IMAD.U32 R3, RZ, RZ, UR42 ;  /* 0x0000002aff037e24 */ /* 0x001fc8000f8e00ff */
[----:B------:R0:W1:Y:S03]  /*13d50*/  SYNCS.PHASECHK.TRANS64.TRYWAIT P1, [R3+URZ+0x28c00], R0 ;  /* 0x028c0000030075a7 */ /* 0x000066000802017f */
[----:B-1----:R-:W-:Y:S05]  /*13d60*/  @!P1 NANOSLEEP.SYNCS 0x989680 ;  /* 0x009896800000995d */ /* 0x002fea0003900000 */
[----:B------:R-:W1:Y:S02]  /*13d70*/  @!P1 SYNCS.PHASECHK.TRANS64 P1, [R3+URZ+0x28c00], R0 ;  /* 0x028c0000030095a7 */ /* 0x000e64000802007f */
[----:B-1----:R-:W-:Y:S05]  /*13d80*/  @!P1 BRA `(.L_x_4893) ;  /* 0xfffffffc00ec9947 */ /* 0x002fea000383ffff */
[----:B------:R-:W-:Y:S05]  /*13d90*/  BRA `(.L_x_5051) ;  /* 0xffffff0000647947 */ /* 0x000fea000383ffff */
.L_x_4897:
[----:B--2---:R2:W3:Y:S02]  /*13da0*/  SYNCS.PHASECHK.TRANS64.TRYWAIT P1, [R9+URZ+0x28c30], R10 ;  /* 0x028c300a090075a7 */ /* 0x0044e4000802017f */
[----:B---3--:R-:W-:Y:S05]  /*13db0*/  @!P1 NANOSLEEP.SYNCS 0x989680 ;  /* 0x009896800000995d */ /* 0x008fea0003900000 */
[----:B------:R-:W3:Y:S02]  /*13dc0*/  @!P1 SYNCS.PHASECHK.TRANS64 P1, [R9+URZ+0x28c30], R10 ;  /* 0x028c300a090095a7 */ /* 0x000ee4000802007f */
[----:B---3--:R-:W-:Y:S05]  /*13dd0*/  @!P1 BRA `(.L_x_4897) ;  /* 0xfffffffc00f09947 */ /* 0x008fea000383ffff */
[----:B------:R-:W-:Y:S05]  /*13de0*/  BRA `(.L_x_4896) ;  /* 0xffffff0000807947 */ /* 0x000fea000383ffff */
.L_x_4910:
[----:B-1----:R1:W3:Y:S02]  /*13df0*/  SYNCS.PHASECHK.TRANS64.TRYWAIT P1, [R9+URZ+0x28c50], R10 ;  /* 0x028c500a090075a7 */ /* 0x0022e4000802017f */
[----:B---3--:R-:W-:Y:S05]  /*13e00*/  @!P1 NANOSLEEP.SYNCS 0x989680 ;  /* 0x009896800000995d */ /* 0x008fea0003900000 */
[----:B------:R-:W3:Y:S02]  /*13e10*/  @!P1 SYNCS.PHASECHK.TRANS64 P1, [R9+URZ+0x28c50], R10 ;  /* 0x028c500a090095a7 */ /* 0x000ee4000802007f */
[----:B---3--:R-:W-:Y:S05]  /*13e20*/  @!P1 BRA `(.L_x_4910) ;  /* 0xfffffffc00f09947 */ /* 0x008fea000383ffff */
[----:B------:R-:W-:Y:S05]  /*13e30*/  BRA `(.L_x_4909) ;  /* 0xffffff1c002c7947 */ /* 0x000fea000383ffff */
.L_x_4919:
[----:B-1----:R-:W-:-:S04]  /*13e40*/  IMAD.U32 R6, RZ, RZ, UR21 ;  /* 0x00000015ff067e24 */ /* 0x002fc8000f8e00ff */
[----:B------:R1:W2:Y:S03]  /*13e50*/  SYNCS.PHASECHK.TRANS64.TRYWAIT P1, [R6+URZ+0x28c30], R9 ;  /* 0x028c3009060075a7 */ /* 0x0002a6000802017f */
[----:B--2---:R-:W-:Y:S05]  /*13e60*/  @!P1 NANOSLEEP.SYNCS 0x989680 ;  /* 0x009896800000995d */ /* 0x004fea0003900000 */
[----:B------:R-:W2:Y:S02]  /*13e70*/  @!P1 SYNCS.PHASECHK.TRANS64 P1, [R6+URZ+0x28c30], R9 ;  /* 0x028c3009060095a7 */ /* 0x000ea4000802007f */
[----:B--2---:R-:W-:Y:S05]  /*13e80*/  @!P1 BRA `(.L_x_4919) ;  /* 0xfffffffc00ec9947 */ /* 0x004fea000383ffff */
[----:B------:R-:W-:Y:S05]  /*13e90*/  BRA `(.L_x_4918) ;  /* 0xffffff2000b07947 */ /* 0x000fea000383ffff */
.L_x_4932:
[----:B--23--:R-:W-:-:S04]  /*13ea0*/  IMAD.U32 R10, RZ, RZ, UR21 ;  /* 0x00000015ff0a7e24 */ /* 0x00cfc8000f8e00ff */
[----:B------:R2:W3:Y:S03]  /*13eb0*/  SYNCS.PHASECHK.TRANS64.TRYWAIT P1, [R10+URZ+0x28c50], R9 ;  /* 0x028c50090a0075a7 */ /* 0x0004e6000802017f */
[----:B---3--:R-:W-:Y:S05]  /*13ec0*/  @!P1 NANOSLEEP.SYNCS 0x989680 ;  /* 0x009896800000995d */ /* 0x008fea0003900000 */
[----:B------:R-:W3:Y:S02]  /*13ed0*/  @!P1 SYNCS.PHASECHK.TRANS64 P1, [R10+URZ+0x28c50], R9 ;  /* 0x028c50090a0095a7 */ /* 0x000ee4000802007f */
[----:B---3--:R-:W-:Y:S05]  /*13ee0*/  @!P1 BRA `(.L_x_4932) ;  /* 0xfffffffc00ec9947 */ /* 0x008fea000383ffff */
[----:B------:R-:W-:Y:S05]  /*13ef0*/  BRA `(.L_x_4931) ;  /* 0xffffff4000a07947 */ /* 0x000fea000383ffff */
.L_x_4942:
[----:B-1----:R-:W-:-:S04]  /*13f00*/  IMAD.U32 R6, RZ, RZ, UR21 ;  /* 0x00000015ff067e24 */ /* 0x002fc8000f8e00ff */
[----:B------:R1:W2:Y:S03]  /*13f10*/  SYNCS.PHASECHK.TRANS64.TRYWAIT P2, [R6+URZ+0x28c30], R9 ;  /* 0x028c3009060075a7 */ /* 0x0002a6000804017f */
[----:B--2---:R-:W-:Y:S05]  /*13f20*/  @!P2 NANOSLEEP.SYNCS 0x989680 ;  /* 0x009896800000a95d */ /* 0x004fea0003900000 */
[----:B------:R-:W2:Y:S02]  /*13f30*/  @!P2 SYNCS.PHASECHK.TRANS64 P2, [R6+URZ+0x28c30], R9 ;  /* 0x028c30090600a5a7 */ /* 0x000ea4000804007f */
[----:B--2---:R-:W-:Y:S05]  /*13f40*/  @!P2 BRA `(.L_x_4942) ;  /* 0xfffffffc00eca947 */ /* 0x004fea000383ffff */
[----:B------:R-:W-:Y:S05]  /*13f50*/  BRA `(.L_x_4941) ;  /* 0xffffff4800207947 */ /* 0x000fea000383ffff */
.L_x_4947:
[----:B--2---:R-:W-:-:S04]  /*13f60*/  IMAD.U32 R8, RZ, RZ, UR21 ;  /* 0x00000015ff087e24 */ /* 0x004fc8000f8e00ff */
[----:B------:R2:W4:Y:S03]  /*13f70*/  SYNCS.PHASECHK.TRANS64.TRYWAIT P2, [R8+URZ+0x28c50], R9 ;  /* 0x028c5009080075a7 */ /* 0x000526000804017f */
[----:B----4-:R-:W-:Y:S05]  /*13f80*/  @!P2 NANOSLEEP.SYNCS 0x989680 ;  /* 0x009896800000a95d */ /* 0x010fea0003900000 */
[----:B------:R-:W4:Y:S02]  /*13f90*/  @!P2 SYNCS.PHASECHK.TRANS64 P2, [R8+URZ+0x28c50], R9 ;  /* 0x028c50090800a5a7 */ /* 0x000f24000804007f */
[----:B----4-:R-:W-:Y:S05]  /*13fa0*/  @!P2 BRA `(.L_x_4947) ;  /* 0xfffffffc00eca947 */ /* 0x010fea000383ffff */
[----:B------:R-:W-:Y:S05]  /*13fb0*/  BRA `(.L_x_4946) ;  /* 0xffffff5c00447947 */ /* 0x000fea000383ffff */
.L_x_4954:
[----:B-1----:R-:W-:-:S04]  /*13fc0*/  IMAD.U32 R5, RZ, RZ, UR21 ;  /* 0x00000015ff057e24 */ /* 0x002fc8000f8e00ff */
[----:B------:R1:W2:Y:S03]  /*13fd0*/  SYNCS.PHASECHK.TRANS64.TRYWAIT P1, [R5+URZ+0x28c30], R8 ;  /* 0x028c3008050075a7 */ /* 0x0002a6000802017f */
[----:B--2---:R-:W-:Y:S05]  /*13fe0*/  @!P1 NANOSLEEP.SYNCS 0x989680 ;  /* 0x009896800000995d */ /* 0x004fea0003900000 */
[----:B------:R-:W2:Y:S02]  /*13ff0*/  @!P1 SYNCS.PHASECHK.TRANS64 P1, [R5+URZ+0x28c30], R8 ;  /* 0x028c3008050095a7 */ /* 0x000ea4000802007f */
[----:B--2---:R-:W-:Y:S05]  /*14000*/  @!P1 BRA `(.L_x_4954) ;  /* 0xfffffffc00ec9947 */ /* 0x004fea000383ffff */
[----:B------:R-:W-:Y:S05]  /*14010*/  BRA `(.L_x_4953) ;  /* 0xffffff6000387947 */ /* 0x000fea000383ffff */
.L_x_4967:
[----:B--2---:R-:W-:-:S04]  /*14020*/  MOV R7, UR21 ;  /* 0x0000001500077c02 */ /* 0x004fc80008000f00 */
[----:B------:R2:W3:Y:S03]  /*14030*/  SYNCS.PHASECHK.TRANS64.TRYWAIT P1, [R7+URZ+0x28c50], R8 ;  /* 0x028c5008070075a7 */ /* 0x0004e6000802017f */
[----:B---3--:R-:W-:Y:S05]  /*14040*/  @!P1 NANOSLEEP.SYNCS 0x989680 ;  /* 0x009896800000995d */ /* 0x008fea0003900000 */
[----:B------:R-:W3:Y:S02]  /*14050*/  @!P1 SYNCS.PHASECHK.TRANS64 P1, [R7+URZ+0x28c50], R8 ;  /* 0x028c5008070095a7 */ /* 0x000ee4000802007f */
[----:B---3--:R-:W-:Y:S05]  /*14060*/  @!P1 BRA `(.L_x_4967) ;  /* 0xfffffffc00ec9947 */ /* 0x008fea000383ffff */
[----:B------:R-:W-:Y:S05]  /*14070*/  BRA `(.L_x_4966) ;  /* 0xffffff8000207947 */ /* 0x000fea000383ffff */
.L_x_4998:
        /* <DEDUP_REMOVED lines=10> */
.L_x_5052:
[----:B------:R-:W-:Y:S05]  /*14120*/  BRA `(.L_x_5053) ;  /* 0xffffffcc00207947 */ /* 0x000fea000383ffff */
.L_x_5001:
[----:B0-----:R0:W1:Y:S02]  /*14130*/  SYNCS.PHASECHK.TRANS64.TRYWAIT P0, [R25+URZ+0x28c40], R0 ;  /* 0x028c4000190075a7 */ /* 0x001064000800017f */
[----:B-1----:R-:W-:Y:S05]  /*14140*/  @!P0 NANOSLEEP.SYNCS 0x989680 ;  /* 0x009896800000895d */ /* 0x002fea0003900000 */
[----:B------:R-:W1:Y:S02]  /*14150*/  @!P0 SYNCS.PHASECHK.TRANS64 P0, [R25+URZ+0x28c40], R0 ;  /* 0x028c4000190085a7 */ /* 0x000e64000800007f */
[----:B-1----:R-:W-:Y:S05]  /*14160*/  @!P0 BRA `(.L_x_5001) ;  /* 0xfffffffc00f08947 */ /* 0x002fea000383ffff */
[----:B------:R-:W-:Y:S05]  /*14170*/  BRA `(.L_x_5054) ;  /* 0xffffffcc00c87947 */ /* 0x000fea000383ffff */
.L_x_5002:
        /* <DEDUP_REMOVED lines=8> */
.L_x_5056:
[----:B------:R-:W-:Y:S05]  /*14200*/  BSYNC B0 ;  /* 0x0000000000007941 */ /* 0x000fea0003800000 */
.L_x_5055:
[----:B------:R-:W-:Y:S01]  /*14210*/  IMAD.MOV.U32 R13, RZ, RZ, R0 ;  /* 0x000000ffff0d7224 */ /* 0x000fe200078e0000 */
[----:B------:R-:W-:Y:S01]  /*14220*/  @P0 LEA R7, R4, R17, 0x1 ;  /* 0x0000001104070211 */ /* 0x000fe200078e08ff */
[----:B------:R-:W-:Y:S02]  /*14230*/  IMAD.MOV.U32 R12, RZ, RZ, RZ ;  /* 0x000000ffff0c7224 */ /* 0x000fe400078e00ff */
[----:B------:R-:W-:Y:S02]  /*14240*/  IMAD.MOV.U32 R11, RZ, RZ, 0x181f ;  /* 0x0000181fff0b7424 */ /* 0x000fe400078e00ff */
[----:B------:R-:W-:Y:S02]  /*14250*/  IMAD.MOV.U32 R15, RZ, RZ, -0x1 ;  /* 0xffffffffff0f7424 */ /* 0x000fe400078e00ff */
[----:B------:R-:W-:-:S07]  /*14260*/  IMAD.MOV.U32 R2, RZ, RZ, R14 ;  /* 0x000000ffff027224 */ /* 0x000fce00078e000e */
[----:B------:R-:W-:Y:S05]  /*14270*/  WARPSYNC.COLLECTIVE R15, `(.L_x_5057) ;  /* 0x000000000f087348 */ /* 0x000fea0003c00000 */
[----:B------:R0:W1:Y:S02]  /*14280*/  SHFL.IDX P6, R14, R13, R12, R11 ;  /* 0x0000000c0d0e7389 */ /* 0x00006400000c000b */
[----:B01----:R-:W-:Y:S01]  /*14290*/  ENDCOLLECTIVE ;  /* 0x000000000000791b */ /* 0x003fe20003800000 */
.L_x_5057:
        /* <DEDUP_REMOVED lines=8> */
.L_x_5058:
[----:B------:R-:W-:Y:S01]  /*14320*/  @!PT LDS RZ, [RZ] ;  /* 0x00000000fffff984 */ /* 0x000fe20000000800 */
[----:B------:R-:W-:Y:S01]  /*14330*/  @!PT LDS RZ, [RZ] ;  /* 0x00000000fffff984 */ /* 0x000fe20000000800 */
[----:B------:R-:W-:Y:S01]  /*14340*/  @!PT LDS RZ, [RZ] ;  /* 0x00000000fffff984 */ /* 0x000fe20000000800 */
[----:B------:R0:W-:Y:S01]  /*14350*/  @P0 LDGSTS.E.BYPASS.LTC128B.128 [R7+0x22400], desc[UR52][R2.64], !P2 ;  /* 0x2240000002070fae */ /* 0x0001e2000d101d74 */
[----:B------:R-:W-:Y:S01]  /*14360*/  ISETP.GE.AND P0, PT, R27, 0x11, PT ;  /* 0x000000111b00780c */ /* 0x000fe20003f06270 */
[----:B------:R-:W-:-:S12]  /*14370*/  IMAD.MOV.U32 R13, RZ, RZ, R0 ;  /* 0x000000ffff0d7224 */ /* 0x000fd800078e0000 */
[----:B------:R-:W-:Y:S02]  /*14380*/  @P0 IMAD R9, R4, 0x2, R17 ;  /* 0x0000000204090824 */ /* 0x000fe400078e0211 */
[----:B0-----:R-:W-:-:S07]  /*14390*/  IMAD.MOV.U32 R2, RZ, RZ, R14 ;  /* 0x000000ffff027224 */ /* 0x001fce00078e000e */
[----:B------:R-:W-:Y:S05]  /*143a0*/  WARPSYNC.COLLECTIVE R15, `(.L_x_5059) ;  /* 0x000000000f087348 */ /* 0x000fea0003c00000 */
[----:B------:R0:W1:Y:S02]  /*143b0*/  SHFL.IDX P6, R14, R13, R12, R11 ;  /* 0x0000000c0d0e7389 */ /* 0x00006400000c000b */
[----:B01----:R-:W-:Y:S01]  /*143c0*/  ENDCOLLECTIVE ;  /* 0x000000000000791b */ /* 0x003fe20003800000 */
.L_x_5059:
        /* <DEDUP_REMOVED lines=8> */
.L_x_5060:
        /* <DEDUP_REMOVED lines=11> */
.L_x_5061:
        /* <DEDUP_REMOVED lines=8> */
.L_x_5062:
[----:B------:R-:W-:Y:S01]  /*14580*/  @!PT LDS RZ, [RZ] ;  /* 0x00000000fffff984 */ /* 0x000fe20000000800 */
[----:B------:R-:W-:Y:S01]  /*14590*/  @!PT LDS RZ, [RZ] ;  /* 0x00000000fffff984 */ /* 0x000fe20000000800 */
[----:B------:R-:W-:Y:S01]  /*145a0*/  @!PT LDS RZ, [RZ] ;  /* 0x00000000fffff984 */ /* 0x000fe20000000800 */
[----:B------:R0:W-:Y:S01]  /*145b0*/  @P0 LDGSTS.E.BYPASS.LTC128B.128 [R7+0x23400], desc[UR52][R2.64], !P2 ;  /* 0x2340000002070fae */ /* 0x0001e2000d101d74 */
[----:B------:R-:W-:Y:S02]  /*145c0*/  IMAD.MOV.U32 R13, RZ, RZ, R0 ;  /* 0x000000ffff0d7224 */ /* 0x000fe400078e0000 */
[----:B------:R-:W-:-:S07]  /*145d0*/  IMAD.MOV.U32 R5, RZ, RZ, R14 ;  /* 0x000000ffff057224 */ /* 0x000fce00078e000e */
[----:B0-----:R-:W-:Y:S05]  /*145e0*/  WARPSYNC.COLLECTIVE R15, `(.L_x_5063) ;  /* 0x000000000f087348 */ /* 0x001fea0003c00000 */
[----:B------:R1:W2:Y:S02]  /*145f0*/  SHFL.IDX P6, R14, R13, R12, R11 ;  /* 0x0000000c0d0e7389 */ /* 0x0002a400000c000b */
[----:B012---:R-:W-:Y:S01]  /*14600*/  ENDCOLLECTIVE ;  /* 0x000000000000791b */ /* 0x007fe20003800000 */
.L_x_5063:
[----:B------:R-:W-:Y:S05]  /*14610*/  BRA `(.L_x_5064) ;  /* 0xffffffcc00807947 */ /* 0x000fea000383ffff */
.L_x_5007:
[----:B------:R-:W-:Y:S02]  /*14620*/  IMAD.MOV.U32 R13, RZ, RZ, R5 ;  /* 0x000000ffff0d7224 */ /* 0x000fe400078e0005 */
[----:B------:R-:W-:Y:S02]  /*14630*/  IMAD.MOV.U32 R12, RZ, RZ, RZ ;  /* 0x000000ffff0c7224 */ /* 0x000fe400078e00ff */
[----:B------:R-:W-:Y:S02]  /*14640*/  IMAD.MOV.U32 R11, RZ, RZ, 0x181f ;  /* 0x0000181fff0b7424 */ /* 0x000fe400078e00ff */
[----:B------:R-:W-:Y:S02]  /*14650*/  IMAD.MOV.U32 R15, RZ, RZ, -0x1 ;  /* 0xffffffffff0f7424 */ /* 0x000fe400078e00ff */
[----:B------:R-:W-:-:S07]  /*14660*/  VIADD R4, R36, UR43 ;  /* 0x0000002b24047c36 */ /* 0x000fce0008000000 */
[----:B-1---5:R-:W-:Y:S05]  /*14670*/  WARPSYNC.COLLECTIVE R15, `(.L_x_5065) ;  /* 0x000000000f087348 */ /* 0x022fea0003c00000 */
[----:B------:R0:W2:Y:S02]  /*14680*/  SHFL.IDX P6, R14, R13, R12, R11 ;  /* 0x0000000c0d0e7389 */ /* 0x0000a400000c000b */
[----:B012--5:R-:W-:Y:S01]  /*14690*/  ENDCOLLECTIVE ;  /* 0x000000000000791b */ /* 0x027fe20003800000 */
.L_x_5065:
[C---:B------:R-:W-:Y:S01]  /*146a0*/  VIADD R6, R4.reuse, 0x10 ;  /* 0x0000001004067836 */ /* 0x040fe20000000000 */
[----:B------:R-:W-:Y:S01]  /*146b0*/  ISETP.GE.AND P0, PT, R4, UR36, PT ;  /* 0x0000002404007c0c */ /* 0x000fe2000bf06270 */
[----:B------:R-:W-:Y:S02]  /*146c0*/  IMAD.MOV.U32 R13, RZ, RZ, R0 ;  /* 0x000000ffff0d7224 */ /* 0x000fe400078e0000 */
[----:B------:R-:W-:-:S10]  /*146d0*/  IMAD.MOV.U32 R2, RZ, RZ, R14 ;  /* 0x000000ffff027224 */ /* 0x000fd400078e000e */
[----:B------:R-:W-:Y:S05]  /*146e0*/  WARPSYNC.COLLECTIVE R15, `(.L_x_5066) ;  /* 0x000000000f087348 */ /* 0x000fea0003c00000 */
[----:B------:R0:W1:Y:S02]  /*146f0*/  SHFL.IDX P6, R14, R13, R12, R11 ;  /* 0x0000000c0d0e7389 */ /* 0x00006400000c000b */
[----:B01----:R-:W-:Y:S01]  /*14700*/  ENDCOLLECTIVE ;  /* 0x000000000000791b */ /* 0x003fe20003800000 */
.L_x_5066:
        /* <DEDUP_REMOVED lines=8> */
.L_x_5067:
[----:B------:R-:W-:Y:S01]  /*14790*/  @!PT LDS RZ, [RZ] ;  /* 0x00000000fffff984 */ /* 0x000fe20000000800 */
[----:B------:R-:W-:Y:S01]  /*147a0*/  @!PT LDS RZ, [RZ] ;  /* 0x00000000fffff984 */ /* 0x000fe20000000800 */
[----:B------:R-:W-:Y:S01]  /*147b0*/  @!PT LDS RZ, [RZ] ;  /* 0x00000000fffff984 */ /* 0x000fe20000000800 */
[----:B------:R0:W-:Y:S01]  /*147c0*/  @!P0 LDGSTS.E.BYPASS.LTC128B.128 [R8+0x20400], desc[UR52][R2.64], !P5 ;  /* 0x2040000002088fae */ /* 0x0001e2000e901d74 */
[----:B------:R-:W-:Y:S01]  /*147d0*/  ISETP.GE.AND P0, PT, R6, UR36, PT ;  /* 0x0000002406007c0c */ /* 0x000fe2000bf06270 */
[----:B------:R-:W-:Y:S02]  /*147e0*/  VIADD R6, R4, 0x20 ;  /* 0x0000002004067836 */ /* 0x000fe40000000000 */
[----:B------:R-:W-:Y:S02]  /*147f0*/  IMAD.MOV.U32 R13, RZ, RZ, R0 ;  /* 0x000000ffff0d7224 */ /* 0x000fe400078e0000 */
[----:B0-----:R-:W-:-:S08]  /*14800*/  IMAD.MOV.U32 R2, RZ, RZ, R14 ;  /* 0x000000ffff027224 */ /* 0x001fd000078e000e */
[----:B------:R-:W-:Y:S05]  /*14810*/  WARPSYNC.COLLECTIVE R15, `(.L_x_5068) ;  /* 0x000000000f087348 */ /* 0x000fea0003c00000 */
[----:B------:R0:W1:Y:S02]  /*14820*/  SHFL.IDX P6, R14, R13, R12, R11 ;  /* 0x0000000c0d0e7389 */ /* 0x00006400000c000b */
[----:B01----:R-:W-:Y:S01]  /*14830*/  ENDCOLLECTIVE ;  /* 0x000000000000791b */ /* 0x003fe20003800000 */
.L_x_5068:
        /* <DEDUP_REMOVED lines=8> */
.L_x_5069:
[----:B------:R-:W-:Y:S01]  /*148c0*/  @!PT LDS RZ, [RZ] ;  /* 0x00000000fffff984 */ /* 0x000fe20000000800 */
[----:B------:R-:W-:Y:S01]  /*148d0*/  @!PT LDS RZ, [RZ] ;  /* 0x00000000fffff984 */ /* 0x000fe20000000800 */
[----:B------:R-:W-:Y:S01]  /*148e0*/  @!PT LDS RZ, [RZ] ;  /* 0x00000000fffff984 */ /* 0x000fe20000000800 */
[----:B------:R0:W-:Y:S01]  /*148f0*/  @!P0 LDGSTS.E.BYPASS.LTC128B.128 [R8+0x20c00], desc[UR52][R2.64], !P5 ;  /* 0x20c0000002088fae */ /* 0x0001e2000e901d74 */
[----:B------:R-:W-:Y:S01]  /*14900*/  ISETP.GE.AND P0, PT, R6, UR36, PT ;  /* 0x0000002406007c0c */ /* 0x000fe2000bf06270 */
[----:B------:R-:W-:Y:S02]  /*14910*/  IMAD.MOV.U32 R13, RZ, RZ, R0 ;  /* 0x000000ffff0d7224 */ /* 0x000fe400078e0000 */
[----:B0-----:R-:W-:-:S10]  /*14920*/  IMAD.MOV.U32 R2, RZ, RZ, R14 ;  /* 0x000000ffff027224 */ /* 0x001fd400078e000e */
[----:B------:R-:W-:Y:S05]  /*14930*/  WARPSYNC.COLLECTIVE R15, `(.L_x_5070) ;  /* 0x000000000f087348 */ /* 0x000fea0003c00000 */
[----:B------:R0:W1:Y:S02]  /*14940*/  SHFL.IDX P6, R14, R13, R12, R11 ;  /* 0x0000000c0d0e7389 */ /* 0x00006400000c000b */
[----:B01----:R-:W-:Y:S01]  /*14950*/  ENDCOLLECTIVE ;  /* 0x000000000000791b */ /* 0x003fe20003800000 */
.L_x_5070:
        /* <DEDUP_REMOVED lines=8> */
.L_x_5071:
[----:B------:R-:W-:Y:S01]  /*149e0*/  @!PT LDS RZ, [RZ] ;  /* 0x00000000fffff984 */ /* 0x000fe20000000800 */
[----:B------:R-:W-:Y:S01]  /*149f0*/  @!PT LDS RZ, [RZ] ;  /* 0x00000000fffff984 */ /* 0x000fe20000000800 */
[----:B------:R-:W-:Y:S01]  /*14a00*/  @!PT LDS RZ, [RZ] ;  /* 0x00000000fffff984 */ /* 0x000fe20000000800 */
[----:B------:R0:W-:Y:S01]  /*14a10*/  @!P0 LDGSTS.E.BYPASS.LTC128B.128 [R8+0x21400], desc[UR52][R2.64], !P5 ;  /* 0x2140000002088fae */ /* 0x0001e2000e901d74 */
[----:B------:R-:W-:Y:S01]  /*14a20*/  IMAD.MOV.U32 R13, RZ, RZ, R0 ;  /* 0x000000ffff0d7224 */ /* 0x000fe200078e0000 */
[----:B------:R-:W-:-:S07]  /*14a30*/  MOV R5, R14 ;  /* 0x0000000e00057202 */ /* 0x000fce0000000f00 */
[----:B0-----:R-:W-:Y:S05]  /*14a40*/  WARPSYNC.COLLECTIVE R15, `(.L_x_5072) ;  /* 0x000000000f087348 */ /* 0x001fea0003c00000 */
[----:B------:R1:W2:Y:S02]  /*14a50*/  SHFL.IDX P6, R14, R13, R12, R11 ;  /* 0x0000000c0d0e7389 */ /* 0x0002a400000c000b */
[----:B012---:R-:W-:Y:S01]  /*14a60*/  ENDCOLLECTIVE ;  /* 0x000000000000791b */ /* 0x007fe20003800000 */
.L_x_5072:
[----:B------:R-:W-:Y:S05]  /*14a70*/  BRA `(.L_x_5073) ;  /* 0xffffffd000547947 */ /* 0x000fea000383ffff */
.L_x_5010:
[----:B0-----:R0:W2:Y:S02]  /*14a80*/  SYNCS.PHASECHK.TRANS64.TRYWAIT P0, [R17+URZ+0x28c20], R0 ;  /* 0x028c2000110075a7 */ /* 0x0010a4000800017f */
[----:B--2---:R-:W-:Y:S05]  /*14a90*/  @!P0 NANOSLEEP.SYNCS 0x989680 ;  /* 0x009896800000895d */ /* 0x004fea0003900000 */
[----:B------:R-:W2:Y:S02]  /*14aa0*/  @!P0 SYNCS.PHASECHK.TRANS64 P0, [R17+URZ+0x28c20], R0 ;  /* 0x028c2000110085a7 */ /* 0x000ea4000800007f */
[----:B--2---:R-:W-:Y:S05]  /*14ab0*/  @!P0 BRA `(.L_x_5010) ;  /* 0xfffffffc00f08947 */ /* 0x004fea000383ffff */
[----:B------:R-:W-:Y:S05]  /*14ac0*/  BRA `(.L_x_5074) ;  /* 0xffffffd000b07947 */ /* 0x000fea000383ffff */
.L_x_5013:
[----:B0-----:R0:W2:Y:S02]  /*14ad0*/  SYNCS.PHASECHK.TRANS64.TRYWAIT P0, [R25+URZ+0x28c60], R0 ;  /* 0x028c6000190075a7 */ /* 0x0010a4000800017f */
[----:B--2---:R-:W-:Y:S05]  /*14ae0*/  @!P0 NANOSLEEP.SYNCS 0x989680 ;  /* 0x009896800000895d */ /* 0x004fea0003900000 */
[----:B------:R-:W2:Y:S02]  /*14af0*/  @!P0 SYNCS.PHASECHK.TRANS64 P0, [R25+URZ+0x28c60], R0 ;  /* 0x028c6000190085a7 */ /* 0x000ea4000800007f */
[----:B--2---:R-:W-:Y:S05]  /*14b00*/  @!P0 BRA `(.L_x_5013) ;  /* 0xfffffffc00f08947 */ /* 0x004fea000383ffff */
[----:B------:R-:W-:Y:S05]  /*14b10*/  BRA `(.L_x_5075) ;  /* 0xffffffd000c07947 */ /* 0x000fea000383ffff */
.L_x_5014:
        /* <DEDUP_REMOVED lines=8> */
.L_x_5077:
[----:B------:R-:W-:Y:S05]  /*14ba0*/  BSYNC B0 ;  /* 0x0000000000007941 */ /* 0x000fea0003800000 */
.L_x_5076:
        /* <DEDUP_REMOVED lines=8> */
[C---:B------:R-:W-:Y:S01]  /*14c30*/  LOP3.LUT P3, RZ, R32.reuse, 0x8, RZ, 0xc0, !PT ;  /* 0x0000000820ff7812 */ /* 0x040fe2000786c0ff */
[----:B------:R-:W-:Y:S01]  /*14c40*/  IMAD.MOV.U32 R3, RZ, RZ, R14 ;  /* 0x000000ffff037224 */ /* 0x000fe200078e000e */
[----:B------:R-:W-:Y:S01]  /*14c50*/  LOP3.LUT P2, RZ, R32, 0x10, RZ, 0xc0, !PT ;  /* 0x0000001020ff7812 */ /* 0x000fe2000784c0ff */
[----:B------:R-:W-:-:S12]  /*14c60*/  IMAD R5, R5, 0x2, R17 ;  /* 0x0000000205057824 */ /* 0x000fd800078e0211 */
[----:B0-----:R-:W-:Y:S05]  /*14c70*/  WARPSYNC.COLLECTIVE R15, `(.L_x_5078) ;  /* 0x000000000f087348 */ /* 0x001fea0003c00000 */
[----:B------:R1:W2:Y:S02]  /*14c80*/  SHFL.IDX P6, R14, R13, R12, R11 ;  /* 0x0000000c0d0e7389 */ /* 0x0002a400000c000b */
[----:B012---:R-:W-:Y:S01]  /*14c90*/  ENDCOLLECTIVE ;  /* 0x000000000000791b */ /* 0x007fe20003800000 */
.L_x_5078:
[----:B------:R-:W-:-:S04]  /*14ca0*/  LOP3.LUT R16, R16, 0xfffffdff, RZ, 0xc0, !PT ;  /* 0xfffffdff10107812 */ /* 0x000fc800078ec0ff */
[----:B------:R-:W-:Y:S02]  /*14cb0*/  @P1 LOP3.LUT R16, R16, 0x200, RZ, 0xfc, !PT ;  /* 0x0000020010101812 */ /* 0x000fe400078efcff */
[----:B------:R-:W-:Y:S01]  /*14cc0*/  MOV R13, R7 ;  /* 0x00000007000d7202 */ /* 0x000fe20000000f00 */
[----:B------:R-:W-:Y:S02]  /*14cd0*/  IMAD.MOV.U32 R12, RZ, RZ, 0x1 ;  /* 0x00000001ff0c7424 */ /* 0x000fe400078e00ff */
[----:B------:R-:W-:-:S05]  /*14ce0*/  IMAD.SHL.U32 R8, R8, 0x8, RZ ;  /* 0x0000000808087824 */ /* 0x000fca00078e00ff */
[----:B------:R-:W-:-:S05]  /*14cf0*/  LOP3.LUT R8, R8, 0x38, RZ, 0xc0, !PT ;  /* 0x0000003808087812 */ /* 0x000fca00078ec0ff */
[----:B------:R-:W-:-:S05]  /*14d00*/  IMAD.SHL.U32 R0, R8, 0x2, RZ ;  /* 0x0000000208007824 */ /* 0x000fca00078e00ff */
[----:B------:R-:W-:-:S05]  /*14d10*/  IADD3 R2, P0, R14, R0, RZ ;  /* 0x000000000e027210 */ /* 0x000fca0007f1e0ff */
[----:B------:R-:W-:Y:S01]  /*14d20*/  IMAD.X R3, RZ, RZ, R3, P0 ;  /* 0x000000ffff037224 */ /* 0x000fe200000e0603 */
[----:B------:R-:W-:Y:S02]  /*14d30*/  ISETP.LT.OR P0, PT, R27, 0x1, !P1 ;  /* 0x000000011b00780c */ /* 0x000fe40004f01670 */
[----:B------:R-:W-:-:S11]  /*14d40*/  LOP3.LUT P1, RZ, R32, 0x20, RZ, 0xc0, !PT ;  /* 0x0000002020ff7812 */ /* 0x000fd6000782c0ff */
        /* <DEDUP_REMOVED lines=17> */
[----:B------:R-:W-:-:S04]  /*14e60*/  ISETP.GT.AND P6, PT, R4, -0x1, PT ;  /* 0xffffffff0400780c */ /* 0x000fc80003fc4270 */
[----:B------:R-:W-:-:S13]  /*14e70*/  ISETP.LT.OR P6, PT, R27, 0x1, P6 ;  /* 0x000000011b00780c */ /* 0x000fda00037c1670 */
[----:B------:R0:W-:Y:S02]  /*14e80*/  LDGSTS.E.BYPASS.LTC128B.128 [R5+0xe400], desc[UR52][R2.64+0x380], !P6 ;  /* 0x0e40038002057fae */ /* 0x0001e4000f101d74 */
[----:B0-----:R-:W-:Y:S05]  /*14e90*/  WARPSYNC.COLLECTIVE R15, `(.L_x_5079) ;  /* 0x000000000f087348 */ /* 0x001fea0003c00000 */
[----:B------:R1:W2:Y:S02]  /*14ea0*/  SHFL.IDX P6, R14, R13, R12, R11 ;  /* 0x0000000c0d0e7389 */ /* 0x0002a400000c000b */
[----:B012---:R-:W-:Y:S01]  /*14eb0*/  ENDCOLLECTIVE ;  /* 0x000000000000791b */ /* 0x007fe20003800000 */
.L_x_5079:
[----:B------:R-:W-:Y:S02]  /*14ec0*/  IMAD.MOV.U32 R13, RZ, RZ, R6 ;  /* 0x000000ffff0d7224 */ /* 0x000fe400078e0006 */
[----:B------:R-:W-:-:S07]  /*14ed0*/  IMAD.MOV.U32 R3, RZ, RZ, R14 ;  /* 0x000000ffff037224 */ /* 0x000fce00078e000e */
[----:B------:R-:W-:Y:S05]  /*14ee0*/  WARPSYNC.COLLECTIVE R15, `(.L_x_5080) ;  /* 0x000000000f087348 */ /* 0x000fea0003c00000 */
[----:B------:R0:W1:Y:S02]  /*14ef0*/  SHFL.IDX P6, R14, R13, R12, R11 ;  /* 0x0000000c0d0e7389 */ /* 0x00006400000c000b */
[----:B01----:R-:W-:Y:S01]  /*14f00*/  ENDCOLLECTIVE ;  /* 0x000000000000791b */ /* 0x003fe20003800000 */
.L_x_5080:
[----:B------:R-:W-:Y:S02]  /*14f10*/  IMAD.MOV.U32 R13, RZ, RZ, R7 ;  /* 0x000000ffff0d7224 */ /* 0x000fe400078e0007 */
[----:B------:R-:W-:Y:S01]  /*14f20*/  IMAD.MOV.U32 R12, RZ, RZ, 0x2 ;  /* 0x00000002ff0c7424 */ /* 0x000fe200078e00ff */
[----:B------:R-:W-:-:S05]  /*14f30*/  IADD3 R2, P6, R14, R0, RZ ;  /* 0x000000000e027210 */ /* 0x000fca0007fde0ff */
[----:B------:R-:W-:Y:S01]  /*14f40*/  IMAD.X R3, RZ, RZ, R3, P6 ;  /* 0x000000ffff037224 */ /* 0x000fe200030e0603 */
[----:B------:R-:W-:-:S04]  /*14f50*/  LOP3.LUT P6, RZ, R16, 0x200, RZ, 0xc0, !PT ;  /* 0x0000020010ff7812 */ /* 0x000fc800078cc0ff */
[----:B------:R-:W-:-:S13]  /*14f60*/  ISETP.LT.OR P6, PT, R27, 0x11, !P6 ;  /* 0x000000111b00780c */ /* 0x000fda00077c1670 */
        /* <DEDUP_REMOVED lines=22> */
.L_x_5081:
[----:B------:R-:W-:Y:S02]  /*150d0*/  IMAD.MOV.U32 R13, RZ, RZ, R6 ;  /* 0x000000ffff0d7224 */ /* 0x000fe400078e0006 */
[----:B------:R-:W-:-:S07]  /*150e0*/  IMAD.MOV.U32 R8, RZ, RZ, R14 ;  /* 0x000000ffff087224 */ /* 0x000fce00078e000e */
[----:B------:R-:W-:Y:S05]  /*150f0*/  WARPSYNC.COLLECTIVE R15, `(.L_x_5082) ;  /* 0x000000000f087348 */ /* 0x000fea0003c00000 */
[----:B------:R0:W1:Y:S02]  /*15100*/  SHFL.IDX P6, R14, R13, R12, R11 ;  /* 0x0000000c0d0e7389 */ /* 0x00006400000c000b */
[----:B01----:R-:W-:Y:S01]  /*15110*/  ENDCOLLECTIVE ;  /* 0x000000000000791b */ /* 0x003fe20003800000 */
.L_x_5082:
        /* <DEDUP_REMOVED lines=28> */
.L_x_5083:
[----:B------:R-:W-:Y:S02]  /*152e0*/  IMAD.MOV.U32 R13, RZ, RZ, R6 ;  /* 0x000000ffff0d7224 */ /* 0x000fe400078e0006 */
[----:B------:R-:W-:-:S07]  /*152f0*/  IMAD.MOV.U32 R7, RZ, RZ, R14 ;  /* 0x000000ffff077224 */ /* 0x000fce00078e000e */
[----:B------:R-:W-:Y:S05]  /*15300*/  WARPSYNC.COLLECTIVE R15, `(.L_x_5084) ;  /* 0x000000000f087348 */ /* 0x000fea0003c00000 */
[----:B------:R0:W1:Y:S02]  /*15310*/  SHFL.IDX P6, R14, R13, R12, R11 ;  /* 0x0000000c0d0e7389 */ /* 0x00006400000c000b */
[----:B01----:R-:W-:Y:S01]  /*15320*/  ENDCOLLECTIVE ;  /* 0x000000000000791b */ /* 0x003fe20003800000 */
.L_x_5084:
[----:B------:R-:W-:Y:S05]  /*15330*/  BRA `(.L_x_5085) ;  /* 0xffffffd000687947 */ /* 0x000fea000383ffff */
.L_x_5020:
[----:B0-----:R0:W2:Y:S02]  /*15340*/  SYNCS.PHASECHK.TRANS64.TRYWAIT P0, [R8+URZ+0x28c40], R20 ;  /* 0x028c4014080075a7 */ /* 0x0010a4000800017f */
[----:B--2---:R-:W-:Y:S05]  /*15350*/  @!P0 NANOSLEEP.SYNCS 0x989680 ;  /* 0x009896800000895d */ /* 0x004fea0003900000 */
[----:B------:R-:W2:Y:S02]  /*15360*/  @!P0 SYNCS.PHASECHK.TRANS64 P0, [R8+URZ+0x28c40], R20 ;  /* 0x028c4014080085a7 */ /* 0x000ea4000800007f */
[----:B--2---:R-:W-:Y:S05]  /*15370*/  @!P0 BRA `(.L_x_5020) ;  /* 0xfffffffc00f08947 */ /* 0x004fea000383ffff */
[----:B------:R-:W-:Y:S05]  /*15380*/  BRA `(.L_x_5086) ;  /* 0xffffffd400bc7947 */ /* 0x000fea000383ffff */
.L_x_5021:
        /* <DEDUP_REMOVED lines=8> */
.L_x_5088:
[----:B------:R-:W-:Y:S05]  /*15410*/  BSYNC B1 ;  /* 0x0000000000017941 */ /* 0x000fea0003800000 */
.L_x_5087:
        /* <DEDUP_REMOVED lines=9> */
.L_x_5089:
[----:B------:R-:W-:Y:S02]  /*154b0*/  IMAD.MOV.U32 R13, RZ, RZ, R27 ;  /* 0x000000ffff0d7224 */ /* 0x000fe400078e001b */
[----:B------:R-:W-:Y:S01]  /*154c0*/  IMAD.MOV.U32 R12, RZ, RZ, 0x1 ;  /* 0x00000001ff0c7424 */ /* 0x000fe200078e00ff */
[----:B------:R-:W-:-:S13]  /*154d0*/  IADD3 R2, P0, R14, R0, RZ ;  /* 0x000000000e027210 */ /* 0x000fda0007f1e0ff */
[----:B------:R-:W-:Y:S05]  /*154e0*/  WARPSYNC.COLLECTIVE R15, `(.L_x_5090) ;  /* 0x000000000f087348 */ /* 0x000fea0003c00000 */
[----:B------:R0:W1:Y:S02]  /*154f0*/  SHFL.IDX P6, R14, R13, R12, R11 ;  /* 0x0000000c0d0e7389 */ /* 0x00006400000c000b */
[----:B01----:R-:W-:Y:S01]  /*15500*/  ENDCOLLECTIVE ;  /* 0x000000000000791b */ /* 0x003fe20003800000 */
.L_x_5090:
        /* <DEDUP_REMOVED lines=10> */
.L_x_5091:
[----:B------:R-:W-:Y:S01]  /*155b0*/  MOV R13, R27 ;  /* 0x0000001b000d7202 */ /* 0x000fe20000000f00 */
[----:B------:R-:W-:Y:S01]  /*155c0*/  IMAD.MOV.U32 R12, RZ, RZ, 0x2 ;  /* 0x00000002ff0c7424 */ /* 0x000fe200078e00ff */
[----:B------:R-:W-:-:S13]  /*155d0*/  IADD3 R2, P0, R14, R0, RZ ;  /* 0x000000000e027210 */ /* 0x000fda0007f1e0ff */
[----:B------:R-:W-:Y:S05]  /*155e0*/  WARPSYNC.COLLECTIVE R15, `(.L_x_5092) ;  /* 0x000000000f087348 */ /* 0x000fea0003c00000 */
[----:B------:R0:W1:Y:S02]  /*155f0*/  SHFL.IDX P6, R14, R13, R12, R11 ;  /* 0x0000000c0d0e7389 */ /* 0x00006400000c000b */
[----:B01----:R-:W-:Y:S01]  /*15600*/  ENDCOLLECTIVE ;  /* 0x000000000000791b */ /* 0x003fe20003800000 */
.L_x_5092:
        /* <DEDUP_REMOVED lines=10> */
.L_x_5093:
[----:B------:R-:W-:Y:S02]  /*156b0*/  IMAD.MOV.U32 R13, RZ, RZ, R27 ;  /* 0x000000ffff0d7224 */ /* 0x000fe400078e001b */
[----:B------:R-:W-:Y:S01]  /*156c0*/  IMAD.MOV.U32 R12, RZ, RZ, 0x3 ;  /* 0x00000003ff0c7424 */ /* 0x000fe200078e00ff */
[----:B------:R-:W-:-:S13]  /*156d0*/  IADD3 R2, P0, R14, R0, RZ ;  /* 0x000000000e027210 */ /* 0x000fda0007f1e0ff */
[----:B------:R-:W-:Y:S05]  /*156e0*/  WARPSYNC.COLLECTIVE R15, `(.L_x_5094) ;  /* 0x000000000f087348 */ /* 0x000fea0003c00000 */
[----:B------:R0:W1:Y:S02]  /*156f0*/  SHFL.IDX P6, R14, R13, R12, R11 ;  /* 0x0000000c0d0e7389 */ /* 0x00006400000c000b */
[----:B01----:R-:W-:Y:S01]  /*15700*/  ENDCOLLECTIVE ;  /* 0x000000000000791b */ /* 0x003fe20003800000 */
.L_x_5094:
        /* <DEDUP_REMOVED lines=10> */
.L_x_5095:
[----:B------:R-:W-:Y:S05]  /*157b0*/  BRA `(.L_x_5096) ;  /* 0xffffffd400587947 */ /* 0x000fea000383ffff */
.L_x_5026:
[----:B--2---:R2:W3:Y:S02]  /*157c0*/  SYNCS.PHASECHK.TRANS64.TRYWAIT P0, [R8+URZ+0x28c60], R20 ;  /* 0x028c6014080075a7 */ /* 0x0044e4000800017f */
[----:B---3--:R-:W-:Y:S05]  /*157d0*/  @!P0 NANOSLEEP.SYNCS 0x989680 ;  /* 0x009896800000895d */ /* 0x008fea0003900000 */
[----:B------:R-:W3:Y:S02]  /*157e0*/  @!P0 SYNCS.PHASECHK.TRANS64 P0, [R8+URZ+0x28c60], R20 ;  /* 0x028c6014080085a7 */ /* 0x000ee4000800007f */
[----:B---3--:R-:W-:Y:S05]  /*157f0*/  @!P0 BRA `(.L_x_5026) ;  /* 0xfffffffc00f08947 */ /* 0x008fea000383ffff */
[----:B------:R-:W-:Y:S05]  /*15800*/  BRA `(.L_x_5097) ;  /* 0xffffffd400a87947 */ /* 0x000fea000383ffff */
.L_x_5027:
        /* <DEDUP_REMOVED lines=8> */
.L_x_5099:
[----:B------:R-:W-:Y:S05]  /*15890*/  BSYNC B1 ;  /* 0x0000000000017941 */ /* 0x000fea0003800000 */
.L_x_5098:
[----:B------:R-:W-:Y:S01]  /*158a0*/  IMAD.MOV.U32 R13, RZ, RZ, R10 ;  /* 0x000000ffff0d7224 */ /* 0x000fe200078e000a */
[----:B------:R-:W-:Y:S01]  /*158b0*/  MOV R12, RZ ;  /* 0x000000ff000c7202 */ /* 0x000fe20000000f00 */
[----:B------:R-:W-:Y:S01]  /*158c0*/  IMAD.MOV.U32 R11, RZ, RZ, 0x181f ;  /* 0x0000181fff0b7424 */ /* 0x000fe200078e00ff */
[C---:B------:R-:W-:Y:S01]  /*158d0*/  LOP3.LUT P2, RZ, R16.reuse, 0x40, RZ, 0xc0, !PT ;  /* 0x0000004010ff7812 */ /* 0x040fe2000784c0ff */
[----:B------:R-:W-:Y:S01]  /*158e0*/  IMAD.MOV.U32 R15, RZ, RZ, -0x1 ;  /* 0xffffffffff0f7424 */ /* 0x000fe200078e00ff */
[----:B------:R-:W-:Y:S01]  /*158f0*/  LOP3.LUT P1, RZ, R16, 0x20, RZ, 0xc0, !PT ;  /* 0x0000002010ff7812 */ /* 0x000fe2000782c0ff */
[----:B------:R-:W-:Y:S01]  /*15900*/  IMAD.MOV.U32 R3, RZ, RZ, R14 ;  /* 0x000000ffff037224 */ /* 0x000fe200078e000e */
[----:B------:R-:W-:Y:S01]  /*15910*/  P2R R4, PR, RZ, 0x8 ;  /* 0x00000008ff047803 */ /* 0x000fe20000000000 */
[----:B------:R-:W-:-:S10]  /*15920*/  IMAD R21, R21, 0x2, R17 ;  /* 0x0000000215157824 */ /* 0x000fd400078e0211 */
[----:B------:R-:W-:Y:S05]  /*15930*/  WARPSYNC.COLLECTIVE R15, `(.L_x_5100) ;  /* 0x000000000f087348 */ /* 0x000fea0003c00000 */
[----:B------:R0:W1:Y:S02]  /*15940*/  SHFL.IDX P6, R14, R13, R12, R11 ;  /* 0x0000000c0d0e7389 */ /* 0x00006400000c000b */
[----:B01----:R-:W-:Y:S01]  /*15950*/  ENDCOLLECTIVE ;  /* 0x000000000000791b */ /* 0x003fe20003800000 */
.L_x_5100:
[----:B------:R-:W-:-:S04]  /*15960*/  LOP3.LUT P3, RZ, R16, 0x10, RZ, 0xc0, !PT ;  /* 0x0000001010ff7812 */ /* 0x000fc8000786c0ff */
[----:B------:R-:W-:Y:S01]  /*15970*/  P2R R5, PR, RZ, 0x8 ;  /* 0x00000008ff057803 */ /* 0x000fe20000000000 */
        /* <DEDUP_REMOVED lines=13> */
.L_x_5101:
        /* <DEDUP_REMOVED lines=17> */
.L_x_5102:
        /* <DEDUP_REMOVED lines=17> */
.L_x_5103:
        /* <DEDUP_REMOVED lines=14> */
.L_x_5104:
[----:B------:R-:W-:Y:S02]  /*15d50*/  IMAD.MOV.U32 R13, RZ, RZ, R20 ;  /* 0x000000ffff0d7224 */ /* 0x000fe400078e0014 */
[----:B------:R-:W-:Y:S02]  /*15d60*/  IMAD.MOV.U32 R12, RZ, RZ, 0x3 ;  /* 0x00000003ff0c7424 */ /* 0x000fe400078e00ff */
[----:B------:R-:W-:Y:S01]  /*15d70*/  IMAD.MOV.U32 R2, RZ, RZ, R14 ;  /* 0x000000ffff027224 */ /* 0x000fe200078e000e */
[----:B------:R-:W-:-:S04]  /*15d80*/  LOP3.LUT P6, RZ, R16, 0x20, RZ, 0xc0, !PT ;  /* 0x0000002010ff7812 */ /* 0x000fc800078cc0ff */
[----:B------:R-:W-:-:S04]  /*15d90*/  IADD3 R2, P2, R2, R0, RZ ;  /* 0x0000000002027210 */ /* 0x000fc80007f5e0ff */
[----:B------:R-:W-:Y:S02]  /*15da0*/  IADD3.X R3, RZ, R3, RZ, P2, !PT ;  /* 0x00000003ff037210 */ /* 0x000fe400017fe4ff */
[----:B------:R-:W-:-:S03]  /*15db0*/  LOP3.LUT P2, RZ, R16, 0x40, RZ, 0xc0, !PT ;  /* 0x0000004010ff7812 */ /* 0x000fc6000784c0ff */
[----:B------:R-:W-:Y:S01]  /*15dc0*/  @!PT LDS RZ, [RZ] ;  /* 0x00000000fffff984 */ /* 0x000fe20000000800 */
[----:B------:R-:W-:Y:S01]  /*15dd0*/  @!PT LDS RZ, [RZ] ;  /* 0x00000000fffff984 */ /* 0x000fe20000000800 */
[----:B------:R-:W-:Y:S01]  /*15de0*/  @!PT LDS RZ, [RZ] ;  /* 0x00000000fffff984 */ /* 0x000fe20000000800 */
[----:B------:R0:W-:Y:S01]  /*15df0*/  LDGSTS.E.BYPASS.LTC128B.128 [R21+0x1400], desc[UR52][R2.64], !P3 ;  /* 0x0140000002157fae */ /* 0x0001e2000d901d74 */
[----:B------:R-:W-:-:S09]  /*15e00*/  ISETP.NE.AND P3, PT, R5, RZ, PT ;  /* 0x000000ff0500720c */ /* 0x000fd20003f65270 */
[----:B------:R0:W-:Y:S04]  /*15e10*/  LDGSTS.E.BYPASS.LTC128B.128 [R21+0x3400], desc[UR52][R2.64+0x80], !P2 ;  /* 0x0340008002157fae */ /* 0x0001e8000d101d74 */
[----:B------:R0:W-:Y:S02]  /*15e20*/  LDGSTS.E.BYPASS.LTC128B.128 [R21+0x5400], desc[UR52][R2.64+0x100], !P6 ;  /* 0x0540010002157fae */ /* 0x0001e4000f101d74 */
[----:B0-----:R-:W-:Y:S05]  /*15e30*/  WARPSYNC.COLLECTIVE R15, `(.L_x_5105) ;  /* 0x000000000f087348 */ /* 0x001fea0003c00000 */
[----:B------:R1:W2:Y:S02]  /*15e40*/  SHFL.IDX P6, R14, R13, R12, R11 ;  /* 0x0000000c0d0e7389 */ /* 0x0002a400000c000b */
[----:B012---:R-:W-:Y:S01]  /*15e50*/  ENDCOLLECTIVE ;  /* 0x000000000000791b */ /* 0x007fe20003800000 */
.L_x_5105:
[----:B------:R-:W-:Y:S01]  /*15e60*/  @!PT LDS RZ, [RZ] ;  /* 0x00000000fffff984 */ /* 0x000fe20000000800 */
[----:B------:R-:W-:Y:S01]  /*15e70*/  @!PT LDS RZ, [RZ] ;  /* 0x00000000fffff984 */ /* 0x000fe20000000800 */
[----:B------:R-:W-:Y:S01]  /*15e80*/  @!PT LDS RZ, [RZ] ;  /* 0x00000000fffff984 */ /* 0x000fe20000000800 */
[----:B------:R0:W-:Y:S01]  /*15e90*/  LDGSTS.E.BYPASS.LTC128B.128 [R21+0x7400], desc[UR52][R2.64+0x180], !P3 ;  /* 0x0740018002157fae */ /* 0x0001e2000d901d74 */
[----:B------:R-:W-:-:S03]  /*15ea0*/  ISETP.NE.AND P3, PT, R4, RZ, PT ;  /* 0x000000ff0400720c */ /* 0x000fc60003f65270 */
        /* <DEDUP_REMOVED lines=9> */
.L_x_5106:
[----:B------:R-:W-:Y:S05]  /*15f40*/  BRA `(.L_x_5107) ;  /* 0xffffffd4000c7947 */ /* 0x000fea000383ffff */
.L_x_5035:
[----:B------:R-:W-:Y:S01]  /*15f50*/  BSSY B0, `(.L_x_5108) ;  /* 0x0000008000007945 */ /* 0x000fe20003800000 */
[----:B------:R-:W-:Y:S02]  /*15f60*/  IMAD.MOV.U32 R13, RZ, RZ, R33 ;  /* 0x000000ffff0d7224 */ /* 0x000fe400078e0021 */
[----:B------:R-:W-:Y:S02]  /*15f70*/  IMAD.MOV.U32 R12, RZ, RZ, RZ ;  /* 0x000000ffff0c7224 */ /* 0x000fe400078e00ff */
[----:B------:R-:W-:Y:S02]  /*15f80*/  IMAD.MOV.U32 R11, RZ, RZ, 0x1f ;  /* 0x0000001fff0b7424 */ /* 0x000fe400078e00ff */
[----:B------:R-:W-:-:S07]  /*15f90*/  IMAD.MOV.U32 R15, RZ, RZ, -0x1 ;  /* 0xffffffffff0f7424 */ /* 0x000fce00078e00ff */
[----:B01---5:R-:W-:Y:S05]  /*15fa0*/  WARPSYNC.COLLECTIVE R15, `(.L_x_5109) ;  /* 0x000000000f087348 */ /* 0x023fea0003c00000 */
[----:B------:R2:W3:Y:S02]  /*15fb0*/  SHFL.IDX P6, R14, R13, R12, R11 ;  /* 0x0000000c0d0e7389 */ /* 0x0004e400000c000b */
[----:B0123-5:R-:W-:Y:S01]  /*15fc0*/  ENDCOLLECTIVE ;  /* 0x000000000000791b */ /* 0x02ffe20003800000 */
.L_x_5109:
[----:B------:R-:W-:Y:S05]  /*15fd0*/  BSYNC B0 ;  /* 0x0000000000007941 */ /* 0x000fea0003800000 */
.L_x_5108:
[----:B------:R-:W-:Y:S05]  /*15fe0*/  BRA `(.L_x_5110) ;  /* 0xffffffd800107947 */ /* 0x000fea000383ffff */
.L_x_5038:
[----:B---3--:R3:W4:Y:S02]  /*15ff0*/  SYNCS.PHASECHK.TRANS64.TRYWAIT P0, [R7+URZ+0x28c20], R0 ;  /* 0x028c2000070075a7 */ /* 0x008724000800017f */
[----:B----4-:R-:W-:Y:S05]  /*16000*/  @!P0 NANOSLEEP.SYNCS 0x989680 ;  /* 0x009896800000895d */ /* 0x010fea0003900000 */
[----:B------:R-:W4:Y:S02]  /*16010*/  @!P0 SYNCS.PHASECHK.TRANS64 P0, [R7+URZ+0x28c20], R0 ;  /* 0x028c2000070085a7 */ /* 0x000f24000800007f */
[----:B----4-:R-:W-:Y:S05]  /*16020*/  @!P0 BRA `(.L_x_5038) ;  /* 0xfffffffc00f08947 */ /* 0x010fea000383ffff */
[----:B------:R-:W-:Y:S05]  /*16030*/  BRA `(.L_x_5111) ;  /* 0xffffffd800587947 */ /* 0x000fea000383ffff */
.L_x_5039:
[----:B------:R-:W4:Y:S01]  /*16040*/  S2R R2, SR_TID.X ;  /* 0x0000000000027919 */ /* 0x000f220000002100 */
[----:B------:R-:W-:Y:S01]  /*16050*/  BSSY B0, `(.L_x_5112) ;  /* 0x000000a000007945 */ /* 0x000fe20003800000 */
[----:B------:R-:W-:Y:S02]  /*16060*/  IMAD.MOV.U32 R12, RZ, RZ, RZ ;  /* 0x000000ffff0c7224 */ /* 0x000fe400078e00ff */
[----:B------:R-:W-:Y:S02]  /*16070*/  IMAD.MOV.U32 R11, RZ, RZ, 0x1f ;  /* 0x0000001fff0b7424 */ /* 0x000fe400078e00ff */
[----:B------:R-:W-:Y:S01]  /*16080*/  IMAD.MOV.U32 R15, RZ, RZ, -0x1 ;  /* 0xffffffffff0f7424 */ /* 0x000fe200078e00ff */
[----:B----4-:R-:W-:-:S04]  /*16090*/  SHF.R.U32.HI R2, RZ, 0x5, R2 ;  /* 0x00000005ff027819 */ /* 0x010fc80000011602 */
[----:B------:R-:W-:-:S05]  /*160a0*/  LOP3.LUT R2, R2, 0x3, RZ, 0xc0, !PT ;  /* 0x0000000302027812 */ /* 0x000fca00078ec0ff */
[----:B------:R-:W-:-:S07]  /*160b0*/  IMAD.MOV.U32 R13, RZ, RZ, R2 ;  /* 0x000000ffff0d7224 */ /* 0x000fce00078e0002 */
[----:B0123-5:R-:W-:Y:S05]  /*160c0*/  WARPSYNC.COLLECTIVE R15, `(.L_x_5113) ;  /* 0x000000000f087348 */ /* 0x02ffea0003c00000 */
[----:B------:R4:W0:Y:S02]  /*160d0*/  SHFL.IDX P6, R14, R13, R12, R11 ;  /* 0x0000000c0d0e7389 */ /* 0x00082400000c000b */
[----:B012345:R-:W-:Y:S01]  /*160e0*/  ENDCOLLECTIVE ;  /* 0x000000000000791b */ /* 0x03ffe20003800000 */
.L_x_5113:
[----:B------:R-:W-:Y:S05]  /*160f0*/  BSYNC B0 ;  /* 0x0000000000007941 */ /* 0x000fea0003800000 */
.L_x_5112:
[----:B------:R-:W-:Y:S05]  /*16100*/  BRA `(.L_x_5114) ;  /* 0xffffffd800407947 */ /* 0x000fea000383ffff */
.L_x_5042:
[----:B------:R-:W-:Y:S01]  /*16110*/  BSSY B1, `(.L_x_5115) ;  /* 0x0000006000017945 */ /* 0x000fe20003800000 */
[----:B------:R-:W-:-:S07]  /*16120*/  IMAD.MOV.U32 R15, RZ, RZ, -0x1 ;  /* 0xffffffffff0f7424 */ /* 0x000fce00078e00ff */
[----:B0123-5:R-:W-:Y:S05]  /*16130*/  WARPSYNC.COLLECTIVE R15, `(.L_x_5116) ;  /* 0x000000000f0c7348 */ /* 0x02ffea0003c00000 */
[----:B------:R-:W-:Y:S02]  /*16140*/  ELECT P6, UR62, PT ;  /* 0x00000000003e782f */ /* 0x000fe400038c0000 */
[----:B------:R-:W-:Y:S01]  /*16150*/  MOV R14, UR62 ;  /* 0x0000003e000e7c02 */ /* 0x000fe20008000f00 */
[----:B0123-5:R-:W-:Y:S10]  /*16160*/  ENDCOLLECTIVE ;  /* 0x000000000000791b */ /* 0x02fff40003800000 */
.L_x_5116:
[----:B------:R-:W-:Y:S05]  /*16170*/  BSYNC B1 ;  /* 0x0000000000017941 */ /* 0x000fea0003800000 */
.L_x_5115:
[----:B------:R-:W-:Y:S05]  /*16180*/  BRA `(.L_x_5117) ;  /* 0xffffffd800387947 */ /* 0x000fea000383ffff */
.L_x_5044:
[----:B---3--:R3:W4:Y:S02]  /*16190*/  SYNCS.PHASECHK.TRANS64.TRYWAIT P1, [R5+URZ+0x28c40], R0 ;  /* 0x028c4000050075a7 */ /* 0x008724000802017f */
[----:B----4-:R-:W-:Y:S05]  /*161a0*/  @!P1 NANOSLEEP.SYNCS 0x989680 ;  /* 0x009896800000995d */ /* 0x010fea0003900000 */
[----:B------:R-:W4:Y:S02]  /*161b0*/  @!P1 SYNCS.PHASECHK.TRANS64 P1, [R5+URZ+0x28c40], R0 ;  /* 0x028c4000050095a7 */ /* 0x000f24000802007f */
[----:B----4-:R-:W-:Y:S05]  /*161c0*/  @!P1 BRA `(.L_x_5044) ;  /* 0xfffffffc00f09947 */ /* 0x010fea000383ffff */
[----:B------:R-:W-:Y:S05]  /*161d0*/  BRA `(.L_x_5118) ;  /* 0xffffffd800587947 */ /* 0x000fea000383ffff */
.L_x_5046:
[----:B----4-:R4:W0:Y:S02]  /*161e0*/  SYNCS.PHASECHK.TRANS64.TRYWAIT P1, [R3+URZ+0x28c40], R2 ;  /* 0x028c4002030075a7 */ /* 0x010824000802017f */
[----:B0-----:R-:W-:Y:S05]  /*161f0*/  @!P1 NANOSLEEP.SYNCS 0x989680 ;  /* 0x009896800000995d */ /* 0x001fea0003900000 */
[----:B------:R-:W0:Y:S02]  /*16200*/  @!P1 SYNCS.PHASECHK.TRANS64 P1, [R3+URZ+0x28c40], R2 ;  /* 0x028c4002030095a7 */ /* 0x000e24000802007f */
[----:B0-----:R-:W-:Y:S05]  /*16210*/  @!P1 BRA `(.L_x_5046) ;  /* 0xfffffffc00f09947 */ /* 0x001fea000383ffff */
[----:B------:R-:W-:Y:S05]  /*16220*/  BRA `(.L_x_5119) ;  /* 0xffffffd800647947 */ /* 0x000fea000383ffff */
.L_x_5048:
[----:B------:R0:W0:Y:S02]  /*16230*/  SYNCS.PHASECHK.TRANS64.TRYWAIT P1, [R5+URZ+0x28c60], R0 ;  /* 0x028c6000050075a7 */ /* 0x000024000802017f */
[----:B0-----:R-:W-:Y:S05]  /*16240*/  @!P1 NANOSLEEP.SYNCS 0x989680 ;  /* 0x009896800000995d */ /* 0x001fea0003900000 */
[----:B------:R-:W0:Y:S02]  /*16250*/  @!P1 SYNCS.PHASECHK.TRANS64 P1, [R5+URZ+0x28c60], R0 ;  /* 0x028c6000050095a7 */ /* 0x000e24000802007f */
[----:B0-----:R-:W-:Y:S05]  /*16260*/  @!P1 BRA `(.L_x_5048) ;  /* 0xfffffffc00f09947 */ /* 0x001fea000383ffff */
[----:B------:R-:W-:Y:S05]  /*16270*/  BRA `(.L_x_5120) ;  /* 0xffffffd800607947 */ /* 0x000fea000383ffff */
.L_x_5121:
        /* <DEDUP_REMOVED lines=16> */
.L_x_15536:


//--------------------- .text._ZN7cutlass13device_kernelIN5flash11enable_sm90INS1_16FlashAttnFwdSm90INS1_25CollectiveMainloopFwdSm90ILi2EN4cute5tupleIJNS5_1CILi1EEES8_S8_EEENS6_IJNS7_ILi64EEESA_SA_EEELi512ENS_10bfloat16_tEfNS_4arch4Sm90ELb0ELb1ELb0ELb0ELb1ELb0ELb1ELb0ELb0ELb1ELb0ELb0EEENS1_21CollectiveEpilogueFwdINS6_IJSA_NS7_ILi512EEESA_EEES9_SC_SE_Li256ELb0ELb1ELb0ELb0EEENS1_30DynamicPersistentTileSchedulerILi256ELi128ELb0ELb1ELb1EEEEEEEEEvNT_6ParamsE --------------------------
	.section	.text._ZN7cutlass13device_kernelIN5flash11enable_sm90INS1_16FlashAttnFwdSm90INS1_25CollectiveMainloopFwdSm90ILi2EN4cute5tupleIJNS5_1CILi1EEES8_S8_EEENS6_IJNS7_ILi64EEESA_SA_EEELi512ENS_10bfloat16_tEfNS_4arch4Sm90ELb0ELb1ELb0ELb0ELb1ELb0ELb1ELb0ELb0ELb1ELb0ELb0EEENS1_21CollectiveEpilogueFwdINS6_IJSA_NS7_ILi512EEESA_EEES9_SC_SE_Li256ELb0ELb1ELb0ELb0EEENS1_30DynamicPersistentTileSchedulerILi256ELi128ELb0ELb1ELb1EEEEEEEEEvNT_6ParamsE,"ax",@progbits
	.align	128
.text._ZN7cutlass13device_kernelIN5flash11enable_sm90INS1_16FlashAttnFwdSm90INS1_25CollectiveMainloopFwdSm90ILi2EN4cute5tupleIJNS5_1CILi1EEES8_S8_EEENS6_IJNS7_ILi64EEESA_SA_EEELi512ENS_10bfloat16_tEfNS_4arch4Sm90ELb0ELb1ELb0ELb0ELb1ELb0ELb1ELb0ELb0ELb1ELb0ELb0EEENS1_21CollectiveEpilogueFwdINS6_IJSA_NS7_ILi512EEESA_EEES9_SC_SE_Li256ELb0ELb1ELb0ELb0EEENS1_30DynamicPersistentTileSchedulerILi256ELi128ELb0ELb1ELb1EEEEEEEEEvNT_6ParamsE:
        .type           _ZN7cutlass13device_kernelIN5flash11enable_sm90INS1_16FlashAttnFwdSm90INS1_25CollectiveMainloopFwdSm90ILi2EN4cute5tupleIJNS5_1CILi1EEES8_S8_EEENS6_IJNS7_ILi64EEESA_SA_EEELi512ENS_10bfloat16_tEfNS_4arch4Sm90ELb0ELb1ELb0ELb0ELb1ELb0ELb1ELb0ELb0ELb1ELb0ELb0EEENS1_21CollectiveEpilogueFwdINS6_IJSA_NS7_ILi512EEESA_EEES9_SC_SE_Li256ELb0ELb1ELb0ELb0EEENS1_30DynamicPersistentTileSchedulerILi256ELi128ELb0ELb1ELb1EEEEEEEEEvNT_6ParamsE,@function
        .size           _ZN7cutlass13device_kernelIN5flash11enable_sm90INS1_16FlashAttnFwdSm90INS1_25CollectiveMainloopFwdSm90ILi2EN4cute5tupleIJNS5_1CILi1EEES8_S8_EEENS6_IJNS7_ILi64EEESA_SA_EEELi512ENS_10bfloat16_tEfNS_4arch4Sm90ELb0ELb1ELb0ELb0ELb1ELb0ELb1ELb0ELb0ELb1ELb0ELb0EEENS1_21CollectiveEpilogueFwdINS6_IJSA_NS7_ILi512EEESA_EEES9_SC_SE_Li256ELb0ELb1ELb0ELb0EEENS1_30DynamicPersistentTileSchedulerILi256ELi128ELb0ELb1ELb1EEEEEEEEEvNT_6ParamsE,(.L_x_15537 - _ZN7cutlass13device_kernelIN5flash11enable_sm90INS1_16FlashAttnFwdSm90INS1_25CollectiveMainloopFwdSm90ILi2EN4cute5tupleIJNS5_1CILi1EEES8_S8_EEENS6_IJNS7_ILi64EEESA_SA_EEELi512ENS_10bfloat16_tEfNS_4arch4Sm90ELb0ELb1ELb0ELb0ELb1ELb0ELb1ELb0ELb0ELb1ELb0ELb0EEENS1_21CollectiveEpilogueFwdINS6_IJSA_NS7_ILi512EEESA_EEES9_SC_SE_Li256ELb0ELb1ELb0ELb0EEENS1_30DynamicPersistentTileSchedulerILi256ELi128ELb0ELb1ELb1EEEEEEEEEvNT_6ParamsE)
        .other          _ZN7cutlass13device_kernelIN5flash11enable_sm90INS1_16FlashAttnFwdSm90INS1_25CollectiveMainloopFwdSm90ILi2EN4cute5tupleIJNS5_1CILi1EEES8_S8_EEENS6_IJNS7_ILi64EEESA_SA_EEELi512ENS_10bfloat16_tEfNS_4arch4Sm90ELb0ELb1ELb0ELb0ELb1ELb0ELb1ELb0ELb0ELb1ELb0ELb0EEENS1_21CollectiveEpilogueFwdINS6_IJSA_NS7_ILi512EEESA_EEES9_SC_SE_Li256ELb0ELb1ELb0ELb0EEENS1_30DynamicPersistentTileSchedulerILi256ELi128ELb0ELb1ELb1EEEEEEEEEvNT_6ParamsE,@"STO_CUDA_ENTRY STV_DEFAULT"
_ZN7cutlass13device_kernelIN5flash11enable_sm90INS1_16FlashAttnFwdSm90INS1_25CollectiveMainloopFwdSm90ILi2EN4cute5tupleIJNS5_1CILi1EEES8_S8_EEENS6_IJNS7_ILi64EEESA_SA_EEELi512ENS_10bfloat16_tEfNS_4arch4Sm90ELb0ELb1ELb0ELb0ELb1ELb0ELb1ELb0ELb0ELb1ELb0ELb0EEENS1_21CollectiveEpilogueFwdINS6_IJSA_NS7_ILi512EEESA_EEES9_SC_SE_Li256ELb0ELb1ELb0ELb0EEENS1_30DynamicPersistentTileSchedulerILi256ELi128ELb0ELb1ELb1EEEEEEEEEvNT_6ParamsE:
        /* <DEDUP_REMOVED lines=43> */
.L_x_5122:
        /* <DEDUP_REMOVED lines=22> */
.L_x_5123:
        /* <DEDUP_REMOVED lines=18> */
.L_x_5124:
        /* <DEDUP_REMOVED lines=22> */
.L_x_5125:
[----:B------:R-:W5:Y:S01]  /*0690*/  SHFL.IDX PT, R2, R0, RZ, 0x1f ;  /* 0x00001fff00027589 */ /* 0x000f6200000e0000 */
[----:B0-----:R-:W-:Y:S01]  /*06a0*/  R2UR UR4, R3 ;  /* 0x00000000030472ca */ /* 0x001fe200000e0000 */
[----:B------:R-:W-:-:S12]  /*06b0*/  NOP ;  /* 0x0000000000007918 */ /* 0x000fd80000000000 */
[----:B------:R-:W-:-:S05]  /*06c0*/  IMAD.U32 R4, RZ, RZ, UR4 ;  /* 0x00000004ff047e24 */ /* 0x000fca000f8e00ff */
[----:B------:R0:W-:Y:S01]  /*06d0*/  STL [R1+0x410], R4 ;  /* 0x0004100401007387 */ /* 0x0001e20000100800 */
[----:B-----5:R-:W-:-:S13]  /*06e0*/  ISETP.NE.AND P0, PT, R2, RZ, PT ;  /* 0x000000ff0200720c */ /* 0x020fda0003f05270 */
[----:B0-----:R-:W-:Y:S05]  /*06f0*/  @P0 BRA `(.L_x_5126) ;  /* 0x0000000000480947 */ /* 0x001fea0003800000 */
        /* <DEDUP_REMOVED lines=18> */
.L_x_5126:
[----:B0-----:R-:W-:Y:S01]  /*0820*/  R2UR UR4, R4 ;  /* 0x00000000040472ca */ /* 0x001fe200000e0000 */
[----:B------:R-:W-:Y:S01]  /*0830*/  UMOV UR61, 0x1 ;  /* 0x00000001003d7882 */ /* 0x000fe20000000000 */
[----:B------:R-:W-:Y:S01]  /*0840*/  NOP ;  /* 0x0000000000007918 */ /* 0x000fe20000000000 */
[----:B------:R-:W-:-:S10]  /*0850*/  ULDC.64 UR36, c[0x0][0x208] ;  /* 0x0000820000247ab9 */ /* 0x000fd40000000a00 */
[----:B------:R-:W-:-:S03]  /*0860*/  UISETP.NE.AND UP0, UPT, UR4, URZ, UPT ;  /* 0x0000003f0400728c */ /* 0x000fc6000bf05270 */
[----:B------:R-:W-:Y:S01]  /*0870*/  ULDC UR4, c[0x0][0x20] ;  /* 0x0000080000047ab9 */ /* 0x000fe20000000800 */
[----:B------:R-:W-:Y:S01]  /*0880*/  USEL UR61, UR61, 0x2, !UP0 ;  /* 0x000000023d3d7887 */ /* 0x000fe2000c000000 */
[----:B-1234-:R-:W-:Y:S01]  /*0890*/  BAR.SYNC.DEFER_BLOCKING 0x0 ;  /* 0x0000000000007b1d */ /* 0x01efe20000010000 */
[----:B------:R-:W-:Y:S02]  /*08a0*/  PLOP3.LUT P1, PT, PT, PT, UP0, 0x80, 0x0 ;  /* 0x000000000000781c */ /* 0x000fe40003f2f008 */
[----:B------:R-:W-:-:S03]  /*08b0*/  IADD3 R2, P0, R1, UR4, RZ ;  /* 0x0000000401027c10 */ /* 0x000fc6000ff1e0ff */
[----:B------:R-:W-:Y:S02]  /*08c0*/  ULDC UR4, c[0x0][0x24] ;  /* 0x0000090000047ab9 */ /* 0x000fe40000000800 */
[----:B------:R-:W-:-:S06]  /*08d0*/  IMAD.X R18, RZ, RZ, UR4, P0 ;  /* 0x00000004ff127e24 */ /* 0x000fcc00080e06ff */
[----:B------:R-:W-:Y:S05]  /*08e0*/  @!P1 BRA `(.L_x_5127) ;  /* 0x0000023800509947 */ /* 0x000fea0003800000 */
.L_x_5128:
[----:B------:R-:W-:-:S08]  /*08f0*/  NOP ;  /* 0x0000000000007918 */ /* 0x000fd00000000000 */
[----:B------:R-:W0:Y:S02]  /*0900*/  USETMAXREG.TRY_ALLOC.CTAPOOL UP0, 0xe8 ;  /* 0x000000e8000079c8 */ /* 0x000e240008000600 */
[----:B0-----:R-:W-:-:S13]  /*0910*/  PLOP3.LUT P0, PT, PT, PT, UP0, 0x80, 0x0 ;  /* 0x000000000000781c */ /* 0x001fda0003f0f008 */
[----:B------:R-:W-:Y:S05]  /*0920*/  @!P0 BRA `(.L_x_5128) ;  /* 0xfffffffc00f08947 */ /* 0x000fea000383ffff */
[----:B------:R-:W0:Y:S01]  /*0930*/  S2R R3, SR_TID.X ;  /* 0x0000000000037919 */ /* 0x000e220000002100 */
[----:B------:R-:W1:Y:S08]  /*0940*/  S2UR UR5, SR_CTAID.X ;  /* 0x00000000000579c3 */ /* 0x000e700000002500 */
[----:B------:R-:W-:Y:S06]  /*0950*/  BAR.ARV 0x4, 0x180 ;  /* 0x0106000000007b1d */ /* 0x000fec0000002000 */
[----:B------:R-:W-:-:S02]  /*0960*/  IADD3 R210, P1, R2, 0x1c0, RZ ;  /* 0x000001c002d27810 */ /* 0x000fc40007f3e0ff */
[----:B------:R-:W-:Y:S01]  /*0970*/  IADD3 R212, P2, R2, 0x1cc, RZ ;  /* 0x000001cc02d47810 */ /* 0x000fe20007f5e0ff */
[----:B------:R2:W-:Y:S02]  /*0980*/  STL.64 [R1+0x1c0], RZ ;  /* 0x0001c0ff01007387 */ /* 0x0005e40000100a00 */
[--C-:B------:R-:W-:Y:S02]  /*0990*/  IMAD.X R207, RZ, RZ, R18.reuse, P1 ;  /* 0x000000ffffcf7224 */ /* 0x100fe400008e0612 */
[----:B------:R2:W-:Y:S01]  /*09a0*/  STL [R1+0x1c8], RZ ;  /* 0x0001c8ff01007387 */ /* 0x0005e20000100800 */
[----:B------:R-:W-:-:S03]  /*09b0*/  IMAD.X R211, RZ, RZ, R18, P2 ;  /* 0x000000ffffd37224 */ /* 0x000fc600010e0612 */
[----:B------:R2:W-:Y:S01]  /*09c0*/  STL [R1+0x1cc], RZ ;  /* 0x0001ccff01007387 */ /* 0x0005e20000100800 */
[----:B0-----:R-:W-:-:S04]  /*09d0*/  LOP3.LUT R0, R3, 0xffffff80, RZ, 0xc0, !PT ;  /* 0xffffff8003007812 */ /* 0x001fc800078ec0ff */
[----:B------:R-:W-:Y:S02]  /*09e0*/  ISETP.NE.AND P0, PT, R0, 0x80, PT ;  /* 0x000000800000780c */ /* 0x000fe40003f05270 */
[----:B------:R-:W1:Y:S11]  /*09f0*/  LDC R0, c[0x0][0xd38] ;  /* 0x00034e00ff007b82 */ /* 0x000e760000000800 */
[----:B------:R-:W-:Y:S06]  /*0a00*/  @!P0 BAR.ARV 0x8, 0x100 ;  /* 0x0204000000008b1d */ /* 0x000fec0000002000 */
[----:B------:R-:W-:-:S13]  /*0a10*/  ISETP.GE.U32.AND P0, PT, R3, 0x100, PT ;  /* 0x000001000300780c */ /* 0x000fda0003f06070 */
[----:B------:R-:W-:Y:S06]  /*0a20*/  @P0 BAR.ARV 0xf, 0x100 ;  /* 0x03c4000000000b1d */ /* 0x000fec0000002000 */
[----:B-1----:R-:W-:-:S13]  /*0a30*/  ISETP.LE.AND P0, PT, R0, UR5, PT ;  /* 0x0000000500007c0c */ /* 0x002fda000bf03270 */
[----:B--2---:R-:W-:Y:S05]  /*0a40*/  @P0 EXIT ;  /* 0x000000000000094d */ /* 0x004fea0003800000 */
[----:B------:R-:W0:Y:S01]  /*0a50*/  S2R R7, SR_CgaCtaId ;  /* 0x0000000000077919 */ /* 0x000e220000008800 */
[----:B------:R-:W-:Y:S01]  /*0a60*/  VIADD R204, R3, 0xffffff80 ;  /* 0xffffff8003cc7836 */ /* 0x000fe20000000000 */
[----:B------:R-:W-:Y:S01]  /*0a70*/  MOV R0, 0x400 ;  /* 0x0000040000007802 */ /* 0x000fe20000000f00 */
[----:B------:R-:W1:Y:S01]  /*0a80*/  S2UR UR4, SR_SWINHI ;  /* 0x00000000000479c3 */ /* 0x000e620000002f00 */
[----:B------:R-:W-:Y:S02]  /*0a90*/  ULOP3.LUT UR6, UR61, 0x1, URZ, 0xfc, !UPT ;  /* 0x000000013d067892 */ /* 0x000fe4000f8efc3f */
[----:B------:R-:W-:-:S04]  /*0aa0*/  SHF.R.S32.HI R3, RZ, 0x1f, R204 ;  /* 0x0000001fff037819 */ /* 0x000fc800000114cc */
[CC--:B------:R-:W-:Y:S02]  /*0ab0*/  LEA.HI R6, R3.reuse, R204.reuse, RZ, 0x7 ;  /* 0x000000cc03067211 */ /* 0x0c0fe400078f38ff */
[CC--:B------:R-:W-:Y:S02]  /*0ac0*/  LEA.HI R4, R3.reuse, R204.reuse, RZ, 0x5 ;  /* 0x000000cc03047211 */ /* 0x0c0fe400078f28ff */
[----:B------:R-:W-:Y:S02]  /*0ad0*/  LOP3.LUT R5, R6, 0xffffff80, RZ, 0xc0, !PT ;  /* 0xffffff8006057812 */ /* 0x000fe400078ec0ff */
[--C-:B------:R-:W-:Y:S02]  /*0ae0*/  SHF.R.S32.HI R214, RZ, 0x5, R4.reuse ;  /* 0x00000005ffd67819 */ /* 0x100fe40000011404 */
[----:B------:R-:W-:Y:S01]  /*0af0*/  SHF.R.S32.HI R9, RZ, 0x1f, R4 ;  /* 0x0000001fff097819 */ /* 0x000fe20000011404 */
[----:B------:R-:W-:Y:S01]  /*0b00*/  IMAD.IADD R8, R204, 0x1, -R5 ;  /* 0x00000001cc087824 */ /* 0x000fe200078e0a05 */
[----:B------:R-:W-:-:S02]  /*0b10*/  LEA.HI R5, R3, R204, RZ, 0x2 ;  /* 0x000000cc03057211 */ /* 0x000fc400078f10ff */
[----:B------:R-:W-:Y:S02]  /*0b20*/  LEA.HI R9, R9, R214, RZ, 0x2 ;  /* 0x000000d609097211 */ /* 0x000fe400078f10ff */
[----:B------:R-:W-:Y:S02]  /*0b30*/  SHF.R.S32.HI R11, RZ, 0x1f, R8 ;  /* 0x0000001fff0b7819 */ /* 0x000fe40000011408 */
[----:B------:R-:W-:Y:S02]  /*0b40*/  LOP3.LUT R15, R5, 0xfffffffc, RZ, 0xc0, !PT ;  /* 0xfffffffc050f7812 */ /* 0x000fe400078ec0ff */
[----:B------:R-:W-:Y:S02]  /*0b50*/  LEA.HI R4, R11, R8, RZ, 0x2 ;  /* 0x000000080b047211 */ /* 0x000fe400078f10ff */
[----:B------:R-:W-:Y:S01]  /*0b60*/  SHF.R.S32.HI R205, RZ, 0x7, R6 ;  /* 0x00000007ffcd7819 */ /* 0x000fe20000011406 */
[----:B------:R-:W-:Y:S01]  /*0b70*/  IMAD.IADD R15, R204, 0x1, -R15 ;  /* 0x00000001cc0f7824 */ /* 0x000fe200078e0a0f */
[----:B0-----:R-:W-:-:S02]  /*0b80*/  LEA R0, R7, R0, 0x18 ;  /* 0x0000000007007211 */ /* 0x001fc400078ec0ff */
[--C-:B------:R-:W-:Y:S02]  /*0b90*/  SHF.R.S32.HI R10, RZ, 0x2, R4.reuse ;  /* 0x00000002ff0a7819 */ /* 0x100fe40000011404 */
[----:B------:R-:W-:Y:S02]  /*0ba0*/  R2UR UR44, R0 ;  /* 0x00000000002c72ca */ /* 0x000fe400000e0000 */
[----:B------:R-:W-:Y:S02]  /*0bb0*/  LEA.HI R0, R3, R204, RZ, 0x4 ;  /* 0x000000cc03007211 */ /* 0x000fe400078f20ff */
[----:B------:R-:W-:Y:S02]  /*0bc0*/  SHF.R.S32.HI R13, RZ, 0x1f, R4 ;  /* 0x0000001fff0d7819 */ /* 0x000fe40000011404 */
[----:B------:R-:W-:Y:S02]  /*0bd0*/  SHF.R.S32.HI R5, RZ, 0x4, R0 ;  /* 0x00000004ff057819 */ /* 0x000fe40000011400 */
[----:B------:R-:W-:-:S02]  /*0be0*/  LOP3.LUT R215, R0, 0xfffffff0, RZ, 0xc0, !PT ;  /* 0xfffffff000d77812 */ /* 0x000fc400078ec0ff */
[----:B------:R-:W-:Y:S02]  /*0bf0*/  LEA.HI R0, R0, R5, RZ, 0x1 ;  /* 0x0000000500007211 */ /* 0x000fe400078f08ff */
[----:B------:R-:W-:Y:S01]  /*0c00*/  LEA.HI R13, R13, R10, RZ, 0x3 ;  /* 0x0000000a0d0d7211 */ /* 0x000fe200078f18ff */
[----:B------:R-:W-:Y:S01]  /*0c10*/  IMAD.IADD R215, R204, 0x1, -R215 ;  /* 0x00000001ccd77824 */ /* 0x000fe200078e0ad7 */
[----:B------:R-:W-:Y:S01]  /*0c20*/  LOP3.LUT R0, R0, 0x1ffffffe, RZ, 0xc0, !PT ;  /* 0x1ffffffe00007812 */ /* 0x000fe200078ec0ff */
[----:B------:R-:W-:Y:S01]  /*0c30*/  UMOV UR38, UR44 ;  /* 0x0000002c00267c82 */ /* 0x000fe20008000000 */
[----:B-1----:R-:W-:Y:S01]  /*0c40*/  UMOV UR39, UR4 ;  /* 0x0000000400277c82 */ /* 0x002fe20008000000 */
[----:B------:R-:W-:Y:S01]  /*0c50*/  LOP3.LUT R13, R13, 0xfffffff8, RZ, 0xc0, !PT ;  /* 0xfffffff80d0d7812 */ /* 0x000fe200078ec0ff */
[----:B------:R-:W-:Y:S01]  /*0c60*/  IMAD R12, R205, 0x100, R215 ;  /* 0x00000100cd0c7824 */ /* 0x000fe200078e02d7 */
[----:B------:R-:W-:Y:S01]  /*0c70*/  LOP3.LUT R9, R9, 0x3ffffc, RZ, 0xc0, !PT ;  /* 0x003ffffc09097812 */ /* 0x000fe200078ec0ff */
[----:B------:R-:W-:Y:S01]  /*0c80*/  IMAD.IADD R0, R5, 0x1, -R0 ;  /* 0x0000000105007824 */ /* 0x000fe200078e0a00 */
[----:B------:R-:W-:Y:S01]  /*0c90*/  LEA.HI R5, R15, R15, RZ, 0x1 ;  /* 0x0000000f0f057211 */ /* 0x000fe200078f08ff */
[----:B------:R-:W-:Y:S01]  /*0ca0*/  IMAD.IADD R22, R10, 0x1, -R13 ;  /* 0x000000010a167824 */ /* 0x000fe200078e0a0d */
[----:B------:R-:W-:Y:S01]  /*0cb0*/  LEA.HI R3, R3, R204, RZ, 0x3 ;  /* 0x000000cc03037211 */ /* 0x000fe200078f18ff */
[----:B------:R-:W-:Y:S01]  /*0cc0*/  IMAD.IADD R9, R214, 0x1, -R9 ;  /* 0x00000001d6097824 */ /* 0x000fe200078e0a09 */
[----:B------:R-:W-:Y:S01]  /*0cd0*/  LOP3.LUT R10, R5, 0x1ffffffe, RZ, 0xc0, !PT ;  /* 0x1ffffffe050a7812 */ /* 0x000fe200078ec0ff */
[----:B------:R-:W-:Y:S01]  /*0ce0*/  IMAD.SHL.U32 R226, R0, 0x8, RZ ;  /* 0x0000000800e27824 */ /* 0x000fe200078e00ff */
[----:B------:R-:W-:Y:S01]  /*0cf0*/  LOP3.LUT R5, R3, 0xfffffff8, RZ, 0xc0, !PT ;  /* 0xfffffff803057812 */ /* 0x000fe200078ec0ff */
[----:B------:R-:W-:Y:S01]  /*0d00*/  IMAD R17, R9, 0x10, R12 ;  /* 0x0000001009117824 */ /* 0x000fe200078e020c */
[----:B------:R-:W-:Y:S01]  /*0d10*/  LEA.HI R6, R6, R205, RZ, 0x1 ;  /* 0x000000cd06067211 */ /* 0x000fe200078f08ff */
[----:B------:R-:W-:Y:S01]  /*0d20*/  IMAD.IADD R227, R15, 0x1, -R10 ;  /* 0x000000010fe37824 */ /* 0x000fe200078e0a0a */
[----:B------:R-:W-:Y:S01]  /*0d30*/  LEA.HI R11, R11, R8, RZ, 0x5 ;  /* 0x000000080b0b7211 */ /* 0x000fe200078f28ff */
[----:B------:R-:W-:Y:S01]  /*0d40*/  IMAD.IADD R206, R204, 0x1, -R5 ;  /* 0x00000001ccce7824 */ /* 0x000fe200078e0a05 */
[----:B------:R-:W-:Y:S01]  /*0d50*/  LOP3.LUT R9, R4, 0x7ffffffc, RZ, 0xc0, !PT ;  /* 0x7ffffffc04097812 */ /* 0x000fe200078ec0ff */
[----:B------:R-:W-:Y:S01]  /*0d60*/  IMAD.U32 R208, RZ, RZ, UR38 ;  /* 0x00000026ffd07e24 */ /* 0x000fe2000f8e00ff */
[----:B------:R-:W-:Y:S01]  /*0d70*/  LOP3.LUT R6, R6, 0xfffffe, RZ, 0xc0, !PT ;  /* 0x00fffffe06067812 */ /* 0x000fe200078ec0ff */
[----:B------:R-:W-:Y:S01]  /*0d80*/  IMAD.SHL.U32 R192, R206, 0x8, RZ ;  /* 0x00000008cec07824 */ /* 0x000fe200078e00ff */
[----:B------:R-:W-:Y:S01]  /*0d90*/  SHF.R.S32.HI R11, RZ, 0x5, R11 ;  /* 0x00000005ff0b7819 */ /* 0x000fe2000001140b */
[----:B------:R-:W-:Y:S01]  /*0da0*/  IMAD.IADD R9, R8, 0x1, -R9 ;  /* 0x0000000108097824 */ /* 0x000fe200078e0a09 */
[----:B------:R-:W-:Y:S01]  /*0db0*/  SHF.R.S32.HI R195, RZ, 0x3, R3 ;  /* 0x00000003ffc37819 */ /* 0x000fe20000011403 */
[----:B------:R-:W-:Y:S01]  /*0dc0*/  IMAD.IADD R6, R205, 0x1, -R6 ;  /* 0x00000001cd067824 */ /* 0x000fe200078e0a06 */
[----:B------:R-:W-:Y:S01]  /*0dd0*/  UMOV UR4, UR5 ;  /* 0x0000000500047c82 */ /* 0x000fe20008000000 */
[----:B------:R-:W-:-:S02]  /*0de0*/  VIADD R190, R192, 0x40 ;  /* 0x00000040c0be7836 */ /* 0x000fc40000000000 */
        /* <DEDUP_REMOVED lines=11> */
[----:B------:R-:W-:Y:S01]  /*0ea0*/  IMAD R22, R11, 0x10, R22 ;  /* 0x000000100b167824 */ /* 0x000fe200078e0216 */
[----:B------:R-:W-:Y:S01]  /*0eb0*/  SHF.R.S32.HI R198, RZ, 0x1f, R194 ;  /* 0x0000001fffc67819 */ /* 0x000fe200000114c2 */
[----:B------:R-:W-:Y:S01]  /*0ec0*/  IMAD.U32 R209, RZ, RZ, UR39 ;  /* 0x00000027ffd17e24 */ /* 0x000fe2000f8e00ff */
[----:B------:R-:W-:Y:S01]  /*0ed0*/  SHF.R.S32.HI R197, RZ, 0x1f, R193 ;  /* 0x0000001fffc57819 */ /* 0x000fe200000114c1 */
[----:B------:R-:W-:-:S02]  /*0ee0*/  IMAD.SHL.U32 R213, R6, 0x100, RZ ;  /* 0x0000010006d57824 */ /* 0x000fc400078e00ff */
[----:B------:R-:W-:Y:S02]  /*0ef0*/  IMAD.U32 R17, R17, 0x40, R226 ;  /* 0x0000004011117824 */ /* 0x000fe400078e00e2 */
[----:B------:R-:W-:Y:S02]  /*0f00*/  IMAD.SHL.U32 R216, R9, 0x2, RZ ;  /* 0x0000000209d87824 */ /* 0x000fe400078e00ff */
[----:B------:R-:W-:-:S04]  /*0f10*/  IMAD.WIDE R16, R17, 0x2, R208 ;  /* 0x0000000211107825 */ /* 0x000fc800078e02d0 */
[----:B------:R-:W-:Y:S02]  /*0f20*/  IMAD.IADD R23, R216, 0x1, R213 ;  /* 0x00000001d8177824 */ /* 0x000fe400078e02d5 */
[----:B------:R-:W-:-:S07]  /*0f30*/  IMAD R227, R227, 0x8, R22 ;  /* 0x00000008e3e37824 */ /* 0x000fce00078e0216 */
.L_x_5265:
        /* <DEDUP_REMOVED lines=12> */
[----:B01234-:R-:W-:Y:S05]  /*1000*/  @!P0 BRA `(.L_x_5129) ;  /* 0x0000000000208947 */ /* 0x01ffea0003800000 */
        /* <DEDUP_REMOVED lines=8> */
.L_x_5129:
[----:B------:R-:W-:Y:S01]  /*1090*/  ULDC UR7, c[0x0][0xd54] ;  /* 0x0003550000077ab9 */ /* 0x000fe20000000800 */
[----:B------:R-:W-:Y:S01]  /*10a0*/  UMOV UR6, UR9 ;  /* 0x0000000900067c82 */ /* 0x000fe20008000000 */
[----:B------:R-:W-:-:S11]  /*10b0*/  UISETP.NE.AND UP0, UPT, UR7, 0x1, UPT ;  /* 0x000000010700788c */ /* 0x000fd6000bf05270 */
[----:B------:R-:W-:Y:S02]  /*10c0*/  @UP0 ULDC.64 UR10, c[0x0][0xd58] ;  /* 0x00035600000a0ab9 */ /* 0x000fe40000000a00 */
[----:B------:R-:W-:-:S04]  /*10d0*/  UIMAD.WIDE.U32 UR4, UR9, UR10, URZ ;  /* 0x0000000a090472a5 */ /* 0x000fc8000f8e003f */
[----:B------:R-:W-:-:S04]  /*10e0*/  @UP0 USHF.R.U32.HI UR6, URZ, UR11, UR5 ;  /* 0x0000000b3f060299 */ /* 0x000fc80008011605 */
[----:B------:R-:W-:-:S12]  /*10f0*/  UIMAD UR4, UR6, UR7, URZ ;  /* 0x00000007060472a4 */ /* 0x000fd8000f8e023f */
.L_x_5130:
[----:B------:R-:W2:Y:S01]  /*1100*/  LDL R0, [R1+0x410] ;  /* 0x0004100001007983 */ /* 0x000ea20000100800 */
[----:B------:R-:W-:Y:S01]  /*1110*/  ULDC UR60, c[0x0][0xd48] ;  /* 0x00035200003c7ab9 */ /* 0x000fe20000000800 */
[----:B------:R-:W-:Y:S01]  /*1120*/  UIADD3 UR4, UR9, -UR4, URZ ;  /* 0x8000000409047290 */ /* 0x000fe2000fffe03f */
[----:B------:R-:W-:Y:S01]  /*1130*/  IADD3 R32, P0, R2, 0x3e0, RZ ;  /* 0x000003e002207810 */ /* 0x000fe20007f1e0ff */
[----:B------:R-:W-:Y:S01]  /*1140*/  UISETP.NE.AND UP1, UPT, UR60, 0x1, UPT ;  /* 0x000000013c00788c */ /* 0x000fe2000bf25270 */
[----:B------:R0:W-:Y:S01]  /*1150*/  STL.128 [R1+0x3e0], RZ ;  /* 0x0003e0ff01007387 */ /* 0x0001e20000100c00 */
[----:B------:R-:W-:Y:S01]  /*1160*/  ULDC UR5, c[0x0][0xd54] ;  /* 0x0003550000057ab9 */ /* 0x000fe20000000800 */
[----:B------:R-:W-:Y:S01]  /*1170*/  ULOP3.LUT UR59, URZ, UR6, URZ, 0x33, !UPT ;  /* 0x000000063f3b7292 */ /* 0x000fe2000f8e333f */
[----:B------:R-:W-:Y:S01]  /*1180*/  IMAD.X R37, RZ, RZ, R18, P0 ;  /* 0x000000ffff257224 */ /* 0x000fe200000e0612 */
[----:B------:R0:W-:Y:S01]  /*1190*/  STL.128 [R1+0x3f0], RZ ;  /* 0x0003f0ff01007387 */ /* 0x0001e20000100c00 */
[----:B------:R-:W-:Y:S01]  /*11a0*/  UIMAD UR8, UR8, UR5, UR4 ;  /* 0x00000005080872a4 */ /* 0x000fe2000f8e0204 */
[----:B------:R-:W-:-:S02]  /*11b0*/  ULDC.64 UR10, c[0x0][0x418] ;  /* 0x00010600000a7ab9 */ /* 0x000fc40000000a00 */
[----:B------:R0:W-:Y:S01]  /*11c0*/  STL.128 [R1+0x1d0], RZ ;  /* 0x0001d0ff01007387 */ /* 0x0001e20000100c00 */
[----:B------:R-:W-:Y:S01]  /*11d0*/  ULDC UR6, c[0x0][0xd3c] ;  /* 0x00034f0000067ab9 */ /* 0x000fe20000000800 */
[----:B------:R-:W-:Y:S01]  /*11e0*/  @UP1 ULDC UR4, c[0x0][0xd4c] ;  /* 0x0003530000041ab9 */ /* 0x000fe20000000800 */
[----:B------:R-:W-:Y:S01]  /*11f0*/  UISETP.NE.U32.AND UP0, UPT, UR10, URZ, UPT ;  /* 0x0000003f0a00728c */ /* 0x000fe2000bf05070 */
[----:B------:R0:W-:Y:S01]  /*1200*/  STL.128 [R1+0x1e0], RZ ;  /* 0x0001e0ff01007387 */ /* 0x0001e20000100c00 */
[----:B------:R-:W-:Y:S02]  /*1210*/  UIMAD.WIDE.U32 UR4, UR8, UR4, URZ ;  /* 0x00000004080472a5 */ /* 0x000fe4000f8e003f */
[----:B------:R-:W-:Y:S01]  /*1220*/  UIADD3 UR59, UR59, UR6, URZ ;  /* 0x000000063b3b7290 */ /* 0x000fe2000fffe03f */
[----:B------:R0:W-:Y:S01]  /*1230*/  STL.128 [R1+0x1f0], RZ ;  /* 0x0001f0ff01007387 */ /* 0x0001e20000100c00 */
[----:B------:R-:W-:Y:S01]  /*1240*/  UMOV UR58, UR8 ;  /* 0x00000008003a7c82 */ /* 0x000fe20008000000 */
[----:B------:R-:W-:Y:S01]  /*1250*/  @UP1 ULDC UR6, c[0x0][0xd50] ;  /* 0x0003540000061ab9 */ /* 0x000fe20000000800 */
[----:B------:R-:W-:Y:S01]  /*1260*/  UISETP.NE.AND.EX UP0, UPT, UR11, URZ, UPT, UP0 ;  /* 0x0000003f0b00728c */ /* 0x000fe2000bf05300 */
[----:B------:R0:W-:Y:S01]  /*1270*/  STL.128 [R1+0x200], RZ ;  /* 0x000200ff01007387 */ /* 0x0001e20000100c00 */
[----:B------:R-:W-:Y:S01]  /*1280*/  @UP1 USHF.R.U32.HI UR58, URZ, UR6, UR5 ;  /* 0x000000063f3a1299 */ /* 0x000fe20008011605 */
[----:B------:R-:W-:-:S02]  /*1290*/  ULDC UR47, c[0x0][0x424] ;  /* 0x00010900002f7ab9 */ /* 0x000fc40000000800 */
[----:B------:R0:W-:Y:S01]  /*12a0*/  STL.128 [R1+0x210], RZ ;  /* 0x000210ff01007387 */ /* 0x0001e20000100c00 */
[----:B------:R-:W-:Y:S02]  /*12b0*/  USEL UR47, UR47, 0x1, UP0 ;  /* 0x000000012f2f7887 */ /* 0x000fe40008000000 */
[----:B------:R-:W-:Y:S01]  /*12c0*/  UIADD3 UR4, -UR58, URZ, URZ ;  /* 0x0000003f3a047290 */ /* 0x000fe2000fffe13f */
[----:B------:R0:W-:Y:S01]  /*12d0*/  STL.128 [R1+0x220], RZ ;  /* 0x000220ff01007387 */ /* 0x0001e20000100c00 */
[----:B------:R-:W-:Y:S02]  /*12e0*/  ULDC UR7, c[0x0][0x2f0] ;  /* 0x0000bc0000077ab9 */ /* 0x000fe40000000800 */
[----:B------:R-:W-:Y:S01]  /*12f0*/  UIMAD UR47, UR47, UR7, URZ ;  /* 0x000000072f2f72a4 */ /* 0x000fe2000f8e023f */
[----:B------:R0:W-:Y:S01]  /*1300*/  STL.128 [R1+0x230], RZ ;  /* 0x000230ff01007387 */ /* 0x0001e20000100c00 */
[----:B------:R-:W-:-:S03]  /*1310*/  UIMAD UR60, UR60, UR4, UR8 ;  /* 0x000000043c3c72a4 */ /* 0x000fc6000f8e0208 */
[----:B------:R0:W-:Y:S04]  /*1320*/  STL.128 [R1+0x240], RZ ;  /* 0x000240ff01007387 */ /* 0x0001e80000100c00 */
        /* <DEDUP_REMOVED lines=23> */
[----:B------:R0:W-:Y:S01]  /*14a0*/  STL.128 [R1+0x3c0], RZ ;  /* 0x0003c0ff01007387 */ /* 0x0001e20000100c00 */
[----:B--2---:R-:W-:-:S02]  /*14b0*/  R2UR UR12, R0 ;  /* 0x00000000000c72ca */ /* 0x004fc400000e0000 */
[----:B------:R-:W1:Y:S11]  /*14c0*/  LDC R0, c[0x0][0xa80] ;  /* 0x0002a000ff007b82 */ /* 0x000e760000000800 */
[----:B------:R-:W-:-:S06]  /*14d0*/  UISETP.NE.AND UP2, UPT, UR12, 0x1, UPT ;  /* 0x000000010c00788c */ /* 0x000fcc000bf45270 */
[----:B------:R-:W-:Y:S01]  /*14e0*/  PLOP3.LUT P1, PT, PT, PT, UP2, 0x80, 0x0 ;  /* 0x000000000000781c */ /* 0x000fe20003f2f028 */
[----:B-1----:R0:W-:-:S12]  /*14f0*/  STL [R1+0x400], R0 ;  /* 0x0004000001007387 */ /* 0x0021d80000100800 */
[----:B------:R-:W-:Y:S05]  /*1500*/  @!P1 BRA `(.L_x_5131) ;  /* 0x0000007c00e09947 */ /* 0x000fea0003800000 */
[----:B------:R-:W1:Y:S01]  /*1510*/  LDC.64 R8, c[0x0][0xad8] ;  /* 0x0002b600ff087b82 */ /* 0x000e620000000a00 */
[----:B------:R-:W-:Y:S01]  /*1520*/  ULDC UR4, c[0x0][0x448] ;  /* 0x0001120000047ab9 */ /* 0x000fe20000000800 */
[----:B------:R-:W-:Y:S02]  /*1530*/  USHF.L.U32 UR6, UR59, 0x6, URZ ;  /* 0x000000063b067899 */ /* 0x000fe4000800063f */
[----:B------:R-:W-:Y:S01]  /*1540*/  UISETP.NE.AND UP0, UPT, UR4, 0x1, UPT ;  /* 0x000000010400788c */ /* 0x000fe2000bf05270 */
[----:B------:R-:W-:Y:S01]  /*1550*/  ULDC UR9, c[0x0][0x288] ;  /* 0x0000a20000097ab9 */ /* 0x000fe20000000800 */
[----:B------:R-:W-:Y:S02]  /*1560*/  UIADD3 UR7, UR6, 0x3f, URZ ;  /* 0x0000003f06077890 */ /* 0x000fe4000fffe03f */
[----:B------:R-:W-:-:S07]  /*1570*/  UIADD3 UR8, UR47, 0x1, -UR9 ;  /* 0x000000012f087890 */ /* 0x000fce000fffe809 */
[----:B------:R-:W-:Y:S01]  /*1580*/  @UP0 UIADD3 UR4, UR6, 0x3f, URZ ;  /* 0x0000003f06040890 */ /* 0x000fe2000fffe03f */
[----:B------:R-:W-:Y:S01]  /*1590*/  @UP0 ULDC UR5, c[0x0][0x44c] ;  /* 0x0001130000050ab9 */ /* 0x000fe20000000800 */
[----:B------:R-:W-:Y:S02]  /*15a0*/  @UP0 ULDC UR10, c[0x0][0x450] ;  /* 0x00011400000a0ab9 */ /* 0x000fe40000000800 */
[----:B------:R-:W-:-:S04]  /*15b0*/  UIMAD.WIDE.U32 UR4, UR4, UR5, URZ ;  /* 0x00000005040472a5 */ /* 0x000fc8000f8e003f */
[----:B------:R-:W-:Y:S01]  /*15c0*/  @UP0 USHF.R.U32.HI UR7, URZ, UR10, UR5 ;  /* 0x0000000a3f070299 */ /* 0x000fe20008011605 */
[----:B-1----:R-:W-:-:S03]  /*15d0*/  ISETP.GE.AND P1, PT, R9, 0x1, PT ;  /* 0x000000010900780c */ /* 0x002fc60003f26270 */
[----:B------:R-:W-:-:S06]  /*15e0*/  UIADD3 UR7, UR8, UR7, URZ ;  /* 0x0000000708077290 */ /* 0x000fcc000fffe03f */
[----:B0-----:R-:W-:-:S04]  /*15f0*/  VIADD R0, R8, UR7 ;  /* 0x0000000708007c36 */ /* 0x001fc80008000000 */
[----:B------:R-:W-:Y:S05]  /*1600*/  @!P1 BRA `(.L_x_5132) ;  /* 0x0000000000449947 */ /* 0x000fea0003800000 */
[----:B------:R-:W-:Y:S01]  /*1610*/  ISETP.LT.AND P0, PT, RZ, UR7, PT ;  /* 0x00000007ff007c0c */ /* 0x000fe2000bf01270 */
[----:B------:R-:W-:-:S06]  /*1620*/  UIADD3 UR4, UR7, -0x1, URZ ;  /* 0xffffffff07047890 */ /* 0x000fcc000fffe03f */
[----:B------:R-:W-:-:S06]  /*1630*/  IMAD.U32 R3, RZ, RZ, UR4 ;  /* 0x00000004ff037e24 */ /* 0x000fcc000f8e00ff */
[----:B------:R-:W-:Y:S05]  /*1640*/  @P0 BRA `(.L_x_5133) ;  /* 0x00000000001c0947 */ /* 0x000fea0003800000 */
[----:B------:R-:W-:Y:S01]  /*1650*/  ISETP.NE.AND P0, PT, R9, 0x1, PT ;  /* 0x000000010900780c */ /* 0x000fe20003f05270 */
[----:B------:R-:W-:-:S12]  /*1660*/  IMAD R3, RZ, RZ, -UR7 ;  /* 0x80000007ff037e24 */ /* 0x000fd8000f8e02ff */
[----:B------:R-:W0:Y:S02]  /*1670*/  @P0 LDC.64 R4, c[0x0][0xae0] ;  /* 0x0002b800ff040b82 */ /* 0x000e240000000a00 */
[----:B0-----:R-:W-:-:S05]  /*1680*/  @P0 IMAD.HI.U32 R4, R3, R4, RZ ;  /* 0x0000000403040227 */ /* 0x001fca00078e00ff */
[----:B------:R-:W-:-:S04]  /*1690*/  @P0 SHF.R.U32.HI R3, RZ, R5, R4 ;  /* 0x00000005ff030219 */ /* 0x000fc80000011604 */
[----:B------:R-:W-:Y:S01]  /*16a0*/  LOP3.LUT R3, RZ, R3, RZ, 0x33, !PT ;  /* 0x00000003ff037212 */ /* 0x000fe200078e33ff */
[----:B------:R-:W-:Y:S06]  /*16b0*/  BRA `(.L_x_5134) ;  /* 0x0000000000107947 */ /* 0x000fec0003800000 */
.L_x_5133:
[----:B------:R-:W-:-:S13]  /*16c0*/  ISETP.NE.AND P0, PT, R9, 0x1, PT ;  /* 0x000000010900780c */ /* 0x000fda0003f05270 */
[----:B------:R-:W0:Y:S02]  /*16d0*/  @P0 LDC.64 R4, c[0x0][0xae0] ;  /* 0x0002b800ff040b82 */ /* 0x000e240000000a00 */
[----:B0-----:R-:W-:-:S05]  /*16e0*/  @P0 IMAD.HI.U32 R4, R3, R4, RZ ;  /* 0x0000000403040227 */ /* 0x001fca00078e00ff */
[----:B------:R-:W-:-:S07]  /*16f0*/  @P0 SHF.R.U32.HI R3, RZ, R5, R4 ;  /* 0x00000005ff030219 */ /* 0x000fce0000011604 */
.L_x_5134:
[----:B------:R-:W-:-:S05]  /*1700*/  IMAD R3, R3, R9, R9 ;  /* 0x0000000903037224 */ /* 0x000fca00078e0209 */
[----:B------:R-:W-:-:S07]  /*1710*/  VIMNMX R0, R0, R3, PT ;  /* 0x0000000300007248 */ /* 0x000fce0003fe0100 */
.L_x_5132:
[----:B------:R-:W-:Y:S01]  /*1720*/  @UP0 ULDC UR4, c[0x0][0x44c] ;  /* 0x0001130000040ab9 */ /* 0x000fe20000000800 */
[----:B------:R-:W-:Y:S01]  /*1730*/  UIADD3 UR7, UR47, 0x3f, URZ ;  /* 0x0000003f2f077890 */ /* 0x000fe2000fffe03f */
[----:B------:R-:W-:Y:S01]  /*1740*/  VIADD R0, R0, 0x3f ;  /* 0x0000003f00007836 */ /* 0x000fe20000000000 */
[----:B------:R-:W-:Y:S01]  /*1750*/  UIMAD.WIDE.U32 UR4, UR6, UR4, URZ ;  /* 0x00000004060472a5 */ /* 0x000fe2000f8e003f */
[----:B------:R-:W-:Y:S01]  /*1760*/  @UP0 ULDC UR10, c[0x0][0x450] ;  /* 0x00011400000a0ab9 */ /* 0x000fe20000000800 */
[----:B------:R-:W-:Y:S02]  /*1770*/  USHF.R.S32.HI UR8, URZ, 0x1f, UR7 ;  /* 0x0000001f3f087899 */ /* 0x000fe40008011407 */
[----:B------:R-:W-:Y:S01]  /*1780*/  SHF.R.S32.HI R3, RZ, 0x1f, R0 ;  /* 0x0000001fff037819 */ /* 0x000fe20000011400 */
[----:B------:R-:W-:Y:S02]  /*1790*/  @UP0 USHF.R.U32.HI UR6, URZ, UR10, UR5 ;  /* 0x0000000a3f060299 */ /* 0x000fe40008011605 */
[----:B------:R-:W-:Y:S01]  /*17a0*/  ULEA.HI UR8, UR8, UR7, URZ, 0x6 ;  /* 0x0000000708087291 */ /* 0x000fe2000f8f303f */
[----:B------:R-:W-:Y:S01]  /*17b0*/  LEA.HI R3, R3, R0, RZ, 0x6 ;  /* 0x0000000003037211 */ /* 0x000fe200078f30ff */
[----:B------:R-:W-:Y:S01]  /*17c0*/  UIADD3 UR6, UR6, -UR9, UR47 ;  /* 0x8000000906067290 */ /* 0x000fe2000fffe02f */
[----:B------:R-:W-:Y:S01]  /*17d0*/  ULDC UR4, c[0x0][0xad4] ;  /* 0x0002b50000047ab9 */ /* 0x000fe20000000800 */
[----:B------:R-:W-:Y:S01]  /*17e0*/  USHF.R.S32.HI UR8, URZ, 0x6, UR8 ;  /* 0x000000063f087899 */ /* 0x000fe20008011408 */
[----:B------:R-:W-:Y:S01]  /*17f0*/  SHF.R.S32.HI R3, RZ, 0x6, R3 ;  /* 0x00000006ff037819 */ /* 0x000fe20000011403 */
[----:B------:R-:W-:-:S04]  /*1800*/  UIADD3 UR4, UR6, -UR4, URZ ;  /* 0x8000000406047290 */ /* 0x000fc8000fffe03f */
[----:B------:R-:W-:Y:S02]  /*1810*/  VIMNMX R219, R3, UR8, PT ;  /* 0x0000000803db7c48 */ /* 0x000fe4000bfe0100 */
[----:B------:R-:W-:Y:S01]  /*1820*/  IMAD.U32 R3, RZ, RZ, UR4 ;  /* 0x00000004ff037e24 */ /* 0x000fe2000f8e00ff */
[----:B------:R-:W-:Y:S06]  /*1830*/  @!P1 BRA `(.L_x_5135) ;  /* 0x0000000000409947 */ /* 0x000fec0003800000 */
[----:B------:R-:W-:-:S05]  /*1840*/  IMAD.U32 R0, RZ, RZ, UR6 ;  /* 0x00000006ff007e24 */ /* 0x000fca000f8e00ff */
        /* <DEDUP_REMOVED lines=9> */
.L_x_5136:
[----:B------:R-:W-:-:S13]  /*18e0*/  ISETP.NE.AND P0, PT, R9, 0x1, PT ;  /* 0x000000010900780c */ /* 0x000fda0003f05270 */
[----:B------:R-:W0:Y:S02]  /*18f0*/  @P0 LDC.64 R4, c[0x0][0xae0] ;  /* 0x0002b800ff040b82 */ /* 0x000e240000000a00 */
[----:B0-----:R-:W-:-:S05]  /*1900*/  @P0 IMAD.HI.U32 R4, R0, R4, RZ ;  /* 0x0000000400040227 */ /* 0x001fca00078e00ff */
[----:B------:R-:W-:-:S07]  /*1910*/  @P0 SHF.R.U32.HI R0, RZ, R5, R4 ;  /* 0x00000005ff000219 */ /* 0x000fce0000011604 */
.L_x_5137:
[----:B------:R-:W-:-:S05]  /*1920*/  IMAD R0, R0, R9, RZ ;  /* 0x0000000900007224 */ /* 0x000fca00078e02ff */
[----:B------:R-:W-:-:S07]  /*1930*/  VIMNMX R3, R3, R0, !PT ;  /* 0x0000000003037248 */ /* 0x000fce0007fe0100 */
.L_x_5135:
[----:B------:R-:W-:-:S04]  /*1940*/  SHF.R.S32.HI R0, RZ, 0x1f, R3 ;  /* 0x0000001fff007819 */ /* 0x000fc80000011403 */
[----:B------:R-:W-:Y:S02]  /*1950*/  LEA.HI R0, R0, R3, RZ, 0x6 ;  /* 0x0000000300007211 */ /* 0x000fe400078f30ff */
[----:B------:R-:W-:Y:S02]  /*1960*/  PRMT R3, RZ, 0x7610, R3 ;  /* 0x00007610ff037816 */ /* 0x000fe40000000003 */
[----:B------:R-:W-:-:S04]  /*1970*/  SHF.R.S32.HI R0, RZ, 0x6, R0 ;  /* 0x00000006ff007819 */ /* 0x000fc80000011400 */
[----:B------:R-:W-:-:S04]  /*1980*/  VIMNMX R0, RZ, R0, !PT ;  /* 0x00000000ff007248 */ /* 0x000fc80007fe0100 */
[----:B------:R-:W-:-:S13]  /*1990*/  ISETP.GT.AND P0, PT, R219, R0, PT ;  /* 0x00000000db00720c */ /* 0x000fda0003f04270 */
[----:B------:R-:W-:Y:S05]  /*19a0*/  @!P0 BRA `(.L_x_5138) ;  /* 0x000001f800bc8947 */ /* 0x000fea0003800000 */
[----:B------:R-:W2:Y:S04]  /*19b0*/  LDL R24, [R1+0x1c0] ;  /* 0x0001c00001187983 */ /* 0x000ea80000100800 */
[----:B------:R-:W3:Y:S04]  /*19c0*/  LDL R26, [R1+0x1d0] ;  /* 0x0001d000011a7983 */ /* 0x000ee80000100800 */
[----:B------:R-:W4:Y:S04]  /*19d0*/  LDL R60, [R1+0x1d4] ;  /* 0x0001d400013c7983 */ /* 0x000f280000100800 */
        /* <DEDUP_REMOVED lines=126> */
[----:B------:R-:W0:Y:S02]  /*21c0*/  SHFL.IDX PT, R3, R205, RZ, 0x1f ;  /* 0x00001fffcd037589 */ /* 0x000e2400000e0000 */
[----:B0-----:R-:W-:-:S04]  /*21d0*/  LEA.HI R4, R3, R3, RZ, 0x1 ;  /* 0x0000000303047211 */ /* 0x001fc800078f08ff */
[----:B------:R-:W-:-:S05]  /*21e0*/  LOP3.LUT R4, R4, 0x1fffe, RZ, 0xc0, !PT ;  /* 0x0001fffe04047812 */ /* 0x000fca00078ec0ff */
[----:B------:R-:W-:-:S05]  /*21f0*/  IMAD.IADD R4, R3, 0x1, -R4 ;  /* 0x0000000103047824 */ /* 0x000fca00078e0a04 */
[----:B------:R-:W-:-:S05]  /*2200*/  LEA R4, R4, UR44, 0xf ;  /* 0x0000002c04047c11 */ /* 0x000fca000f8e78ff */
[----:B------:R-:W-:-:S05]  /*2210*/  VIADD R4, R4, 0x400 ;  /* 0x0000040004047836 */ /* 0x000fca0000000000 */
[----:B------:R-:W-:-:S04]  /*2220*/  SHF.R.U32.HI R4, RZ, 0x4, R4 ;  /* 0x00000004ff047819 */ /* 0x000fc80000011604 */
[----:B------:R-:W-:Y:S01]  /*2230*/  LOP3.LUT R3, R4, 0x3fff, RZ, 0xc0, !PT ;  /* 0x00003fff04037812 */ /* 0x000fe200078ec0ff */
[----:B------:R-:W-:-:S03]  /*2240*/  UIADD3 UR4, UR44, 0x36400, URZ ;  /* 0x000364002c047890 */ /* 0x000fc6000fffe03f */
[----:B------:R-:W-:Y:S01]  /*2250*/  LOP3.LUT R3, R3, 0x2000000, RZ, 0xfc, !PT ;  /* 0x0200000003037812 */ /* 0x000fe200078efcff */
[----:B------:R-:W-:Y:S01]  /*2260*/  IMAD.MOV.U32 R5, RZ, RZ, 0x40000040 ;  /* 0x40000040ff057424 */ /* 0x000fe200078e00ff */
[----:B------:R-:W-:-:S03]  /*2270*/  USHF.R.U32.HI UR4, URZ, 0x4, UR4 ;  /* 0x000000043f047899 */ /* 0x000fc60008011604 */
[----:B--2---:R-:W-:Y:S01]  /*2280*/  IMAD R4, R24, 0x1000, R3 ;  /* 0x0000100018047824 */ /* 0x004fe200078e0203 */
[----:B------:R-:W-:Y:S01]  /*2290*/  R2UR UR15, R5 ;  /* 0x00000000050f72ca */ /* 0x000fe200000e0000 */
[----:B------:R-:W-:-:S03]  /*22a0*/  ULOP3.LUT UR4, UR4, 0x3fff, URZ, 0xc0, !UPT ;  /* 0x00003fff04047892 */ /* 0x000fc6000f8ec03f */
[----:B------:R-:W-:Y:S01]  /*22b0*/  R2UR UR14, R4 ;  /* 0x00000000040e72ca */ /* 0x000fe200000e0000 */
[----:B------:R-:W-:Y:S01]  /*22c0*/  ULOP3.LUT UR12, UR4, 0x10000, URZ, 0xfc, !UPT ;  /* 0x00010000040c7892 */ /* 0x000fe2000f8efc3f */
[----:B---3--:R-:W-:Y:S04]  /*22d0*/  STL [R1+0x1d0], R26 ;  /* 0x0001d01a01007387 */ /* 0x008fe80000100800 */
[----:B----4-:R-:W-:Y:S04]  /*22e0*/  STL [R1+0x1d4], R60 ;  /* 0x0001d43c01007387 */ /* 0x010fe80000100800 */
[----:B------:R-:W-:Y:S04]  /*22f0*/  STL [R1+0x1d8], R62 ;  /* 0x0001d83e01007387 */ /* 0x000fe80000100800 */
        /* <DEDUP_REMOVED lines=66> */
[----:B------:R0:W-:Y:S01]  /*2720*/  STL [R1+0x2f4], R37 ;  /* 0x0002f42501007387 */ /* 0x0001e20000100800 */
[----:B------:R-:W-:Y:S06]  /*2730*/  BAR.SYNC.DEFER_BLOCKING 0xe, 0x100 ;  /* 0x0384000000007b1d */ /* 0x000fec0000010000 */
[----:B------:R-:W-:Y:S01]  /*2740*/  UMOV UR13, 0x40000040 ;  /* 0x40000040000d7882 */ /* 0x000fe20000000000 */
[----:B0-----:R-:W-:-:S06]  /*2750*/  WARPGROUP.ARRIVE ;  /* 0x00000000000079c5 */ /* 0x001fcc0000000000 */
[----:B------:R-:W-:Y:S01]  /*2760*/  HGMMA.64x256x16.F32.BF16 R24, gdesc[UR12].tnspB, RZ, !UPT, gsb0 ;  /* 0x43e000000c1879f0 */ /* 0x000fe2000c0018ff */
[----:B------:R0:W-:Y:S04]  /*2770*/  STL [R1+0x2fc], R8 ;  /* 0x0002fc0801007387 */ /* 0x0001e80000100800 */
[----:B------:R1:W-:Y:S01]  /*2780*/  STL [R1+0x370], R9 ;  /* 0x0003700901007387 */ /* 0x0003e20000100800 */
[----:B0-----:R-:W-:Y:S02]  /*2790*/  VIADD R8, R4, 0x80 ;  /* 0x0000008004087836 */ /* 0x001fe40000000000 */
[----:B-1----:R-:W-:-:S03]  /*27a0*/  IMAD.MOV.U32 R9, RZ, RZ, 0x40000040 ;  /* 0x40000040ff097424 */ /* 0x002fc600078e00ff */
[----:B------:R-:W-:Y:S02]  /*27b0*/  R2UR UR18, R8 ;  /* 0x00000000081272ca */ /* 0x000fe400000e0000 */
[----:B------:R-:W-:Y:S01]  /*27c0*/  R2UR UR19, R9 ;  /* 0x00000000091372ca */ /* 0x000fe200000e0000 */
[----:B------:R-:W-:Y:S01]  /*27d0*/  UIADD3 UR16, UR12, 0x2, URZ ;  /* 0x000000020c107890 */ /* 0x000fe2000fffe03f */
        /* <DEDUP_REMOVED lines=55> */
[----:B------:R-:W-:Y:S01]  /*2b50*/  STL [R1+0x3cc], R187 ;  /* 0x0003ccbb01007387 */ /* 0x000fe20000100800 */
[----:B------:R-:W-:Y:S01]  /*2b60*/  UMOV UR17, 0x40000040 ;  /* 0x4000004000117882 */ /* 0x000fe20000000000 */
[----:B------:R-:W-:-:S02]  /*2b70*/  WARPGROUP.DEPBAR.LE gsb0, 0x0 ;  /* 0x00008000000079c5 */ /* 0x000fc40000010000 */
[----:B------:R-:W-:Y:S04]  /*2b80*/  STL.128 [R1+0x1d0], R24 ;  /* 0x0001d01801007387 */ /* 0x000fe80000100c00 */
        /* <DEDUP_REMOVED lines=30> */
[----:B------:R0:W-:Y:S02]  /*2d70*/  STL.128 [R1+0x3c0], R148 ;  /* 0x0003c09401007387 */ /* 0x0001e40000100c00 */
[----:B0-----:R-:W-:-:S06]  /*2d80*/  WARPGROUP.ARRIVE ;  /* 0x00000000000079c5 */ /* 0x001fcc0000000000 */
[----:B------:R-:W-:Y:S01]  /*2d90*/  HGMMA.64x256x16.F32.BF16 R24, gdesc[UR16].tnspB, R24, gsb0 ;  /* 0x43e00000101879f0 */ /* 0x000fe20008001818 */
[----:B------:R-:W-:Y:S02]  /*2da0*/  VIADD R8, R4, 0x100 ;  /* 0x0000010004087836 */ /* 0x000fe40000000000 */
[----:B------:R-:W-:-:S03]  /*2db0*/  IMAD.MOV.U32 R9, RZ, RZ, 0x40000040 ;  /* 0x40000040ff097424 */ /* 0x000fc600078e00ff */
[----:B------:R-:W-:Y:S02]  /*2dc0*/  R2UR UR6, R8 ;  /* 0x00000000080672ca */ /* 0x000fe400000e0000 */
[----:B------:R-:W-:Y:S01]  /*2dd0*/  R2UR UR7, R9 ;  /* 0x00000000090772ca */ /* 0x000fe200000e0000 */
[----:B------:R-:W-:Y:S01]  /*2de0*/  UIADD3 UR4, UR12, 0x4, URZ ;  /* 0x000000040c047890 */ /* 0x000fe2000fffe03f */
[----:B------:R-:W-:Y:S01]  /*2df0*/  UMOV UR5, 0x40000040 ;  /* 0x4000004000057882 */ /* 0x000fe20000000000 */
[----:B------:R-:W-:Y:S02]  /*2e00*/  VIADD R4, R4, 0x180 ;  /* 0x0000018004047836 */ /* 0x000fe40000000000 */
[----:B------:R-:W-:-:S03]  /*2e10*/  IMAD.MOV.U32 R5, RZ, RZ, 0x40000040 ;  /* 0x40000040ff057424 */ /* 0x000fc600078e00ff */
[----:B------:R-:W-:Y:S02]  /*2e20*/  R2UR UR10, R4 ;  /* 0x00000000040a72ca */ /* 0x000fe400000e0000 */
[----:B------:R-:W-:Y:S01]  /*2e30*/  R2UR UR11, R5 ;  /* 0x00000000050b72ca */ /* 0x000fe200000e0000 */
[----:B------:R-:W-:Y:S01]  /*2e40*/  UIADD3 UR8, UR12, 0x6, URZ ;  /* 0x000000060c087890 */ /* 0x000fe2000fffe03f */
[----:B------:R0:W5:Y:S01]  /*2e50*/  LDL R5, [R1+0x1c0] ;  /* 0x0001c00001057983 */ /* 0x0001620000100800 */
[----:B------:R-:W-:Y:S01]  /*2e60*/  UMOV UR9, 0x40000040 ;  /* 0x4000004000097882 */ /* 0x000fe20000000000 */
[----:B------:R-:W-:Y:S02]  /*2e70*/  WARPGROUP.DEPBAR.LE gsb0, 0x0 ;  /* 0x00008000000079c5 */ /* 0x000fe40000010000 */
        /* <DEDUP_REMOVED lines=32> */
[----:B-1----:R-:W-:-:S06]  /*3080*/  WARPGROUP.ARRIVE ;  /* 0x00000000000079c5 */ /* 0x002fcc0000000000 */
[----:B------:R-:W-:Y:S03]  /*3090*/  HGMMA.64x256x16.F32.BF16 R24, gdesc[UR4].tnspB, R24, gsb0 ;  /* 0x43e00000041879f0 */ /* 0x000fe60008001818 */
        /* <DEDUP_REMOVED lines=48> */
[----:B------:R1:W-:Y:S04]  /*33a0*/  STL.128 [R1+0x290], R72 ;  /* 0x0002904801007387 */ /* 0x0003e80000100c00 */
        /* <DEDUP_REMOVED lines=19> */
[----:B------:R-:W4:Y:S04]  /*34e0*/  LDL R4, [R1+0x1d0] ;  /* 0x0001d00001047983 */ /* 0x000f280000100800 */
[----:B-1----:R-:W4:Y:S04]  /*34f0*/  LDL R74, [R1+0x1d4] ;  /* 0x0001d400014a7983 */ /* 0x002f280000100800 */
[----:B--2---:R-:W2:Y:S04]  /*3500*/  LDL R76, [R1+0x1d8] ;  /* 0x0001d800014c7983 */ /* 0x004ea80000100800 */
[----:B------:R-:W2:Y:S04]  /*3510*/  LDL R78, [R1+0x1dc] ;  /* 0x0001dc00014e7983 */ /* 0x000ea80000100800 */
[----:B------:R-:W2:Y:S04]  /*3520*/  LDL R6, [R1+0x1e0] ;  /* 0x0001e00001067983 */ /* 0x000ea80000100800 */
[----:B---3--:R-:W3:Y:S04]  /*3530*/  LDL R80, [R1+0x1e4] ;  /* 0x0001e40001507983 */ /* 0x008ee80000100800 */
[----:B------:R-:W3:Y:S04]  /*3540*/  LDL R82, [R1+0x1e8] ;  /* 0x0001e80001527983 */ /* 0x000ee80000100800 */
[----:B----4-:R-:W4:Y:S04]  /*3550*/  LDL R84, [R1+0x1ec] ;  /* 0x0001ec0001547983 */ /* 0x010f280000100800 */
[----:B------:R-:W4:Y:S04]  /*3560*/  LDL R8, [R1+0x1f0] ;  /* 0x0001f00001087983 */ /* 0x000f280000100800 */
[----:B------:R-:W4:Y:S04]  /*3570*/  LDL R86, [R1+0x1f4] ;  /* 0x0001f40001567983 */ /* 0x000f280000100800 */
[----:B0-----:R-:W4:Y:S04]  /*3580*/  LDL R88, [R1+0x1f8] ;  /* 0x0001f80001587983 */ /* 0x001f280000100800 */
        /* <DEDUP_REMOVED lines=116> */
[----:B------:R-:W4:Y:S01]  /*3cd0*/  LDL R79, [R1+0x3cc] ;  /* 0x0003cc00014f7983 */ /* 0x000f220000100800 */
[----:B------:R-:W-:-:S03]  /*3ce0*/  ULOP3.LUT UR20, UR61, 0x1, URZ, 0xfc, !UPT ;  /* 0x000000013d147892 */ /* 0x000fc6000f8efc3f */
[----:B------:R0:W-:Y:S01]  /*3cf0*/  STL [R1+0x1d0], R4 ;  /* 0x0001d00401007387 */ /* 0x0001e20000100800 */
[----:B------:R-:W-:-:S03]  /*3d00*/  UISETP.NE.AND UP0, UPT, UR20, 0x3, UPT ;  /* 0x000000031400788c */ /* 0x000fc6000bf05270 */
[----:B------:R0:W-:Y:S04]  /*3d10*/  STL [R1+0x1d4], R74 ;  /* 0x0001d44a01007387 */ /* 0x0001e80000100800 */
[----:B--2---:R0:W-:Y:S04]  /*3d20*/  STL [R1+0x1d8], R76 ;  /* 0x0001d84c01007387 */ /* 0x0041e80000100800 */
[----:B------:R0:W-:Y:S04]  /*3d30*/  STL [R1+0x1dc], R78 ;  /* 0x0001dc4e01007387 */ /* 0x0001e80000100800 */
[----:B------:R0:W-:Y:S04]  /*3d40*/  STL [R1+0x1e0], R6 ;  /* 0x0001e00601007387 */ /* 0x0001e80000100800 */
[----:B---3--:R0:W-:Y:S04]  /*3d50*/  STL [R1+0x1e4], R80 ;  /* 0x0001e45001007387 */ /* 0x0081e80000100800 */
[----:B------:R0:W-:Y:S04]  /*3d60*/  STL [R1+0x1e8], R82 ;  /* 0x0001e85201007387 */ /* 0x0001e80000100800 */
[----:B----4-:R0:W-:Y:S04]  /*3d70*/  STL [R1+0x1ec], R84 ;  /* 0x0001ec5401007387 */ /* 0x0101e80000100800 */
[----:B------:R0:W-:Y:S04]  /*3d80*/  STL [R1+0x1f0], R8 ;  /* 0x0001f00801007387 */ /* 0x0001e80000100800 */
        /* <DEDUP_REMOVED lines=118> */
[----:B------:R0:W-:Y:S01]  /*44f0*/  STL [R1+0x3cc], R79 ;  /* 0x0003cc4f01007387 */ /* 0x0001e20000100800 */
[----:B------:R-:W-:Y:S06]  /*4500*/  BAR.ARV 0xf, 0x100 ;  /* 0x03c4000000007b1d */ /* 0x000fec0000002000 */
[----:B------:R-:W-:-:S13]  /*4510*/  PLOP3.LUT P1, PT, PT, PT, UP0, 0x80, 0x0 ;  /* 0x000000000000781c */ /* 0x000fda0003f2f008 */
[----:B0-----:R-:W-:Y:S05]  /*4520*/  @!P1 BRA `(.L_x_5139) ;  /* 0x0000000000049947 */ /* 0x001fea0003800000 */
[----:B------:R-:W-:Y:S01]  /*4530*/  BPT.TRAP 0x1 ;  /* 0x000000040000795c */ /* 0x000fe20000300000 */
.L_x_5139:
[----:B-----5:R-:W-:-:S05]  /*4540*/  LEA R5, R5, UR44, 0x3 ;  /* 0x0000002c05057c11 */ /* 0x020fca000f8e18ff */
[----:B------:R-:W-:-:S05]  /*4550*/  VIADD R4, R5, 0x38860 ;  /* 0x0003886005047836 */ /* 0x000fca0000000000 */
[----:B------:R-:W-:-:S04]  /*4560*/  PRMT R4, R7, 0x654, R4 ;  /* 0x0000065407047816 */ /* 0x000fc80000000004 */
[----:B------:R0:W-:Y:S02]  /*4570*/  SYNCS.ARRIVE.TRANS64.RED.A1T0 RZ, [R4+URZ], RZ ;  /* 0x000000ff04ff79a7 */ /* 0x0001e4000810043f */
[----:B0-----:R-:W-:-:S05]  /*4580*/  VIADD R4, R219, 0xfffffffe ;  /* 0xfffffffedb047836 */ /* 0x001fca0000000000 */
[----:B------:R-:W-:-:S13]  /*4590*/  ISETP.GE.AND P0, PT, R4, R0, PT ;  /* 0x000000000400720c */ /* 0x000fda0003f06270 */
[----:B------:R-:W-:Y:S05]  /*45a0*/  @!P0 BRA `(.L_x_5140) ;  /* 0x0000003c005c8947 */ /* 0x000fea0003800000 */
.L_x_5142:
[----:B------:R-:W2:Y:S04]  /*45b0*/  LDL R5, [R1+0x1c0] ;  /* 0x0001c00001057983 */ /* 0x000ea80000100800 */
[----:B------:R-:W3:Y:S04]  /*45c0*/  LDL.64 R122, [R1+0x270] ;  /* 0x00027000017a7983 */ /* 0x000ee80000100a00 */
[----:B------:R-:W4:Y:S04]  /*45d0*/  LDL.64 R104, [R1+0x2e0] ;  /* 0x0002e00001687983 */ /* 0x000f280000100a00 */
        /* <DEDUP_REMOVED lines=61> */
[----:B------:R-:W4:Y:S01]  /*49b0*/  LDL.64 R10, [R1+0x3c8] ;  /* 0x0003c800010a7983 */ /* 0x000f220000100a00 */
[----:B0-2---:R-:W-:-:S05]  /*49c0*/  IMAD R6, R5, 0x40, R22 ;  /* 0x0000004005067824 */ /* 0x005fca00078e0216 */
[----:B------:R-:W-:Y:S01]  /*49d0*/  LEA R130, R6, UR44, 0x2 ;  /* 0x0000002c06827c11 */ /* 0x000fe2000f8e10ff */
[----:B------:R-:W-:Y:S06]  /*49e0*/  BAR.SYNC.DEFER_BLOCKING 0xe, 0x100 ;  /* 0x0384000000007b1d */ /* 0x000fec0000010000 */
[----:B------:R-:W3:Y:S02]  /*49f0*/  LDS R6, [R130+0x38400] ;  /* 0x0384000082067984 */ /* 0x000ee40000000800 */
[C---:B---3--:R-:W-:Y:S01]  /*4a00*/  FMUL.FTZ R123, R6.reuse, R123 ;  /* 0x0000007b067b7220 */ /* 0x048fe20000410000 */
[----:B------:R-:W-:-:S05]  /*4a10*/  FMUL.FTZ R122, R6, R122 ;  /* 0x0000007a067a7220 */ /* 0x000fca0000410000 */
[----:B------:R4:W-:Y:S02]  /*4a20*/  STL.64 [R1+0x270], R122 ;  /* 0x0002707a01007387 */ /* 0x0009e40000100a00 */
[C---:B----4-:R-:W-:Y:S02]  /*4a30*/  FMUL.FTZ R122, R6.reuse, R104 ;  /* 0x00000068067a7220 */ /* 0x050fe40000410000 */
[----:B------:R-:W0:Y:S01]  /*4a40*/  LDS R104, [R130+0x38420] ;  /* 0x0384200082687984 */ /* 0x000e220000000800 */
[C---:B------:R-:W-:Y:S01]  /*4a50*/  FMUL.FTZ R133, R6.reuse, R133 ;  /* 0x0000008506857220 */ /* 0x040fe20000410000 */
        /* <DEDUP_REMOVED lines=55> */
[----:B------:R-:W-:Y:S01]  /*4dd0*/  FMUL.FTZ R100, R6, R100 ;  /* 0x0000006406647220 */ /* 0x000fe20000410000 */
[-C--:B------:R-:W-:Y:S01]  /*4de0*/  FMUL.FTZ R102, R102, R6.reuse ;  /* 0x0000000666667220 */ /* 0x080fe20000410000 */
[----:B------:R-:W-:Y:S01]  /*4df0*/  FMUL.FTZ R103, R103, R6 ;  /* 0x0000000667677220 */ /* 0x000fe20000410000 */
[C---:B------:R-:W-:Y:S01]  /*4e00*/  FMUL.FTZ R79, R6.reuse, R79 ;  /* 0x0000004f064f7220 */ /* 0x040fe20000410000 */
[----:B------:R-:W-:Y:S01]  /*4e10*/  FMUL.FTZ R78, R6, R78 ;  /* 0x0000004e064e7220 */ /* 0x000fe20000410000 */
[C---:B0-----:R-:W-:Y:S01]  /*4e20*/  FMUL.FTZ R77, R104.reuse, R77 ;  /* 0x0000004d684d7220 */ /* 0x041fe20000410000 */
        /* <DEDUP_REMOVED lines=63> */
[----:B------:R-:W-:Y:S04]  /*5220*/  STL.64 [R1+0x1e0], R132 ;  /* 0x0001e08401007387 */ /* 0x000fe80000100a00 */
        /* <DEDUP_REMOVED lines=31> */
[----:B------:R0:W-:Y:S04]  /*5420*/  STL.64 [R1+0x1e8], R74 ;  /* 0x0001e84a01007387 */ /* 0x0001e80000100a00 */
        /* <DEDUP_REMOVED lines=29> */
[----:B------:R2:W-:Y:S04]  /*5600*/  STL.64 [R1+0x3c8], R10 ;  /* 0x0003c80a01007387 */ /* 0x0005e80000100a00 */
[----:B0-----:R-:W3:Y:S04]  /*5610*/  LDL R74, [R1+0x1d4] ;  /* 0x0001d400014a7983 */ /* 0x001ee80000100800 */
[----:B------:R-:W4:Y:S04]  /*5620*/  LDL R76, [R1+0x1d8] ;  /* 0x0001d800014c7983 */ /* 0x000f280000100800 */
[----:B------:R-:W4:Y:S04]  /*5630*/  LDL R78, [R1+0x1dc] ;  /* 0x0001dc00014e7983 */ /* 0x000f280000100800 */
[----:B------:R-:W4:Y:S04]  /*5640*/  LDL R6, [R1+0x1e0] ;  /* 0x0001e00001067983 */ /* 0x000f280000100800 */
[----:B------:R-:W4:Y:S04]  /*5650*/  LDL R80, [R1+0x1e4] ;  /* 0x0001e40001507983 */ /* 0x000f280000100800 */
[----:B------:R-:W4:Y:S04]  /*5660*/  LDL R82, [R1+0x1e8] ;  /* 0x0001e80001527983 */ /* 0x000f280000100800 */
[----:B------:R-:W4:Y:S04]  /*5670*/  LDL R84, [R1+0x1ec] ;  /* 0x0001ec0001547983 */ /* 0x000f280000100800 */
[----:B-1----:R-:W4:Y:S04]  /*5680*/  LDL R8, [R1+0x1f0] ;  /* 0x0001f00001087983 */ /* 0x002f280000100800 */
[----:B------:R-:W4:Y:S04]  /*5690*/  LDL R86, [R1+0x1f4] ;  /* 0x0001f40001567983 */ /* 0x000f280000100800 */
[----:B------:R-:W4:Y:S04]  /*56a0*/  LDL R88, [R1+0x1f8] ;  /* 0x0001f80001587983 */ /* 0x000f280000100800 */
[----:B------:R-:W4:Y:S04]  /*56b0*/  LDL R90, [R1+0x1fc] ;  /* 0x0001fc00015a7983 */ /* 0x000f280000100800 */
[----:B--2---:R-:W2:Y:S04]  /*56c0*/  LDL R10, [R1+0x200] ;  /* 0x00020000010a7983 */ /* 0x004ea80000100800 */
[----:B------:R-:W2:Y:S04]  /*56d0*/  LDL R92, [R1+0x204] ;  /* 0x00020400015c7983 */ /* 0x000ea80000100800 */
        /* <DEDUP_REMOVED lines=114> */
[----:B------:R-:W-:Y:S04]  /*5e00*/  STL [R1+0x1d0], R102 ;  /* 0x0001d06601007387 */ /* 0x000fe80000100800 */
        /* <DEDUP_REMOVED lines=11> */
[----:B--2---:R-:W-:Y:S04]  /*5ec0*/  STL [R1+0x200], R10 ;  /* 0x0002000a01007387 */ /* 0x004fe80000100800 */
        /* <DEDUP_REMOVED lines=78> */
[----:B------:R0:W-:Y:S04]  /*63b0*/  STL [R1+0x33c], R27 ;  /* 0x00033c1b01007387 */ /* 0x0001e80000100800 */
[----:B------:R-:W-:Y:S04]  /*63c0*/  STL [R1+0x340], R56 ;  /* 0x0003403801007387 */ /* 0x000fe80000100800 */
[----:B------:R-:W-:Y:S04]  /*63d0*/  STL [R1+0x344], R29 ;  /* 0x0003441d01007387 */ /* 0x000fe80000100800 */
[----:B------:R1:W-:Y:S04]  /*63e0*/  STL [R1+0x348], R31 ;  /* 0x0003481f01007387 */ /* 0x0003e80000100800 */
[----:B------:R-:W-:Y:S04]  /*63f0*/  STL [R1+0x34c], R33 ;  /* 0x00034c2101007387 */ /* 0x000fe80000100800 */
[----:B------:R-:W-:Y:S04]  /*6400*/  STL [R1+0x350], R58 ;  /* 0x0003503a01007387 */ /* 0x000fe80000100800 */
[----:B------:R2:W-:Y:S04]  /*6410*/  STL [R1+0x354], R35 ;  /* 0x0003542301007387 */ /* 0x0005e80000100800 */
        /* <DEDUP_REMOVED lines=29> */
[----:B------:R4:W-:Y:S04]  /*65f0*/  STL [R1+0x3cc], R81 ;  /* 0x0003cc5101007387 */ /* 0x0009e80000100800 */
[----:B0-----:R-:W4:Y:S04]  /*6600*/  LDL.128 R24, [R1+0x1d0] ;  /* 0x0001d00001187983 */ /* 0x001f280000100c00 */
[----:B-1----:R-:W4:Y:S04]  /*6610*/  LDL.128 R28, [R1+0x1e0] ;  /* 0x0001e000011c7983 */ /* 0x002f280000100c00 */
[----:B--2---:R-:W2:Y:S04]  /*6620*/  LDL.128 R32, [R1+0x1f0] ;  /* 0x0001f00001207983 */ /* 0x004ea80000100c00 */
[----:B---3--:R-:W2:Y:S04]  /*6630*/  LDL.128 R36, [R1+0x200] ;  /* 0x0002000001247983 */ /* 0x008ea80000100c00 */
[----:B----4-:R-:W2:Y:S04]  /*6640*/  LDL.128 R40, [R1+0x210] ;  /* 0x0002100001287983 */ /* 0x010ea80000100c00 */
[----:B------:R-:W2:Y:S04]  /*6650*/  LDL.128 R44, [R1+0x220] ;  /* 0x00022000012c7983 */ /* 0x000ea80000100c00 */
        /* <DEDUP_REMOVED lines=25> */
[----:B------:R-:W2:Y:S01]  /*67f0*/  LDL.128 R148, [R1+0x3c0] ;  /* 0x0003c00001947983 */ /* 0x000ea20000100c00 */
[----:B------:R-:W-:-:S05]  /*6800*/  VIADD R6, R5, 0x1 ;  /* 0x0000000105067836 */ /* 0x000fca0000000000 */
[----:B------:R-:W-:Y:S01]  /*6810*/  ISETP.NE.AND P0, PT, R6, 0x2, PT ;  /* 0x000000020600780c */ /* 0x000fe20003f05270 */
[----:B------:R0:W-:Y:S01]  /*6820*/  STL [R1+0x1c0], R6 ;  /* 0x0001c00601007387 */ /* 0x0001e20000100800 */
[----:B------:R-:W-:-:S11]  /*6830*/  IMAD.MOV.U32 R9, RZ, RZ, 0x40000040 ;  /* 0x40000040ff097424 */ /* 0x000fd600078e00ff */
[----:B0-----:R-:W-:-:S04]  /*6840*/  @!P0 IMAD.MOV.U32 R6, RZ, RZ, RZ ;  /* 0x000000ffff068224 */ /* 0x001fc800078e00ff */
[----:B------:R-:W-:Y:S01]  /*6850*/  IMAD R8, R6, 0x1000, R3 ;  /* 0x0000100006087824 */ /* 0x000fe200078e0203 */
[----:B------:R-:W-:Y:S01]  /*6860*/  R2UR UR15, R9 ;  /* 0x00000000090f72ca */ /* 0x000fe200000e0000 */
[----:B------:R-:W-:Y:S01]  /*6870*/  IMAD.MOV.U32 R11, RZ, RZ, 0x40000040 ;  /* 0x40000040ff0b7424 */ /* 0x000fe200078e00ff */
[----:B------:R-:W3:Y:S02]  /*6880*/  LDL R6, [R1+0x1c8] ;  /* 0x0001c80001067983 */ /* 0x000ee40000100800 */
[C---:B------:R-:W-:Y:S01]  /*6890*/  R2UR UR14, R8.reuse ;  /* 0x00000000080e72ca */ /* 0x040fe200000e0000 */
[----:B------:R-:W-:Y:S01]  /*68a0*/  VIADD R10, R8, 0x80 ;  /* 0x00000080080a7836 */ /* 0x000fe20000000000 */
[----:B------:R-:W-:-:S04]  /*68b0*/  R2UR UR19, R11 ;  /* 0x000000000b1372ca */ /* 0x000fc800000e0000 */
[----:B------:R-:W-:Y:S01]  /*68c0*/  R2UR UR18, R10 ;  /* 0x000000000a1272ca */ /* 0x000fe200000e0000 */
[----:B--2---:R-:W-:-:S06]  /*68d0*/  WARPGROUP.ARRIVE ;  /* 0x00000000000079c5 */ /* 0x004fcc0000000000 */
[----:B------:R-:W-:Y:S01]  /*68e0*/  HGMMA.64x256x16.F32.BF16 R24, gdesc[UR12].tnspB, R24, gsb0 ;  /* 0x43e000000c1879f0 */ /* 0x000fe20008001818 */
[----:B------:R-:W-:Y:S02]  /*68f0*/  VIADD R10, R8, 0x100 ;  /* 0x00000100080a7836 */ /* 0x000fe40000000000 */
[----:B------:R-:W-:-:S03]  /*6900*/  IMAD.MOV.U32 R11, RZ, RZ, 0x40000040 ;  /* 0x40000040ff0b7424 */ /* 0x000fc600078e00ff */
[----:B------:R-:W-:Y:S02]  /*6910*/  R2UR UR6, R10 ;  /* 0x000000000a0672ca */ /* 0x000fe400000e0000 */
[----:B------:R-:W-:Y:S01]  /*6920*/  R2UR UR7, R11 ;  /* 0x000000000b0772ca */ /* 0x000fe200000e0000 */
        /* <DEDUP_REMOVED lines=39> */
[----:B------:R-:W2:Y:S01]  /*6ba0*/  @!P0 LDL R8, [R1+0x1c4] ;  /* 0x0001c40001088983 */ /* 0x000ea20000100800 */
[----:B------:R-:W-:-:S03]  /*6bb0*/  WARPGROUP.DEPBAR.LE gsb0, 0x0 ;  /* 0x00008000000079c5 */ /* 0x000fc60000010000 */
        /* <DEDUP_REMOVED lines=34> */
[----:B------:R-:W-:Y:S04]  /*6de0*/  @!P0 STL [R1+0x1c0], RZ ;  /* 0x0001c0ff01008387 */ /* 0x000fe80000100800 */
[----:B------:R0:W5:Y:S01]  /*6df0*/  LDL R5, [R1+0x1c0] ;  /* 0x0001c00001057983 */ /* 0x0001620000100800 */
        /* <DEDUP_REMOVED lines=68> */
[----:B------:R-:W2:Y:S04]  /*7240*/  LDL R10, [R1+0x1d0] ;  /* 0x0001d000010a7983 */ /* 0x000ea80000100800 */
[----:B-1----:R-:W2:Y:S04]  /*7250*/  LDL R80, [R1+0x1d4] ;  /* 0x0001d40001507983 */ /* 0x002ea80000100800 */
[----:B------:R-:W2:Y:S04]  /*7260*/  LDL R82, [R1+0x1d8] ;  /* 0x0001d80001527983 */ /* 0x000ea80000100800 */
[----:B----4-:R-:W4:Y:S04]  /*7270*/  LDL R84, [R1+0x1dc] ;  /* 0x0001dc0001547983 */ /* 0x010f280000100800 */
[----:B------:R-:W4:Y:S04]  /*7280*/  LDL R12, [R1+0x1e0] ;  /* 0x0001e000010c7983 */ /* 0x000f280000100800 */
[----:B------:R-:W4:Y:S04]  /*7290*/  LDL R86, [R1+0x1e4] ;  /* 0x0001e40001567983 */ /* 0x000f280000100800 */
[----:B---3--:R-:W3:Y:S04]  /*72a0*/  LDL R88, [R1+0x1e8] ;  /* 0x0001e80001587983 */ /* 0x008ee80000100800 */
[----:B------:R-:W3:Y:S04]  /*72b0*/  LDL R90, [R1+0x1ec] ;  /* 0x0001ec00015a7983 */ /* 0x000ee80000100800 */
[----:B------:R-:W3:Y:S04]  /*72c0*/  LDL R14, [R1+0x1f0] ;  /* 0x0001f000010e7983 */ /* 0x000ee80000100800 */
[----:B0-----:R-:W3:Y:S04]  /*72d0*/  LDL R92, [R1+0x1f4] ;  /* 0x0001f400015c7983 */ /* 0x001ee80000100800 */
[----:B------:R-:W3:Y:S04]  /*72e0*/  LDL R94, [R1+0x1f8] ;  /* 0x0001f800015e7983 */ /* 0x000ee80000100800 */
        /* <DEDUP_REMOVED lines=116> */
[----:B------:R-:W2:Y:S01]  /*7a30*/  LDL R85, [R1+0x3cc] ;  /* 0x0003cc0001557983 */ /* 0x000ea20000100800 */
[----:B------:R-:W-:-:S03]  /*7a40*/  VIADD R6, R6, 0x1 ;  /* 0x0000000106067836 */ /* 0x000fc60000000000 */
[----:B------:R0:W-:Y:S04]  /*7a50*/  STL [R1+0x1d0], R10 ;  /* 0x0001d00a01007387 */ /* 0x0001e80000100800 */
[----:B------:R0:W-:Y:S04]  /*7a60*/  STL [R1+0x1c8], R6 ;  /* 0x0001c80601007387 */ /* 0x0001e80000100800 */
[----:B------:R0:W-:Y:S04]  /*7a70*/  STL [R1+0x1d4], R80 ;  /* 0x0001d45001007387 */ /* 0x0001e80000100800 */
[----:B------:R0:W-:Y:S04]  /*7a80*/  STL [R1+0x1d8], R82 ;  /* 0x0001d85201007387 */ /* 0x0001e80000100800 */
[----:B----4-:R0:W-:Y:S04]  /*7a90*/  STL [R1+0x1dc], R84 ;  /* 0x0001dc5401007387 */ /* 0x0101e80000100800 */
[----:B------:R0:W-:Y:S04]  /*7aa0*/  STL [R1+0x1e0], R12 ;  /* 0x0001e00c01007387 */ /* 0x0001e80000100800 */
[----:B------:R0:W-:Y:S04]  /*7ab0*/  STL [R1+0x1e4], R86 ;  /* 0x0001e45601007387 */ /* 0x0001e80000100800 */
[----:B---3--:R0:W-:Y:S04]  /*7ac0*/  STL [R1+0x1e8], R88 ;  /* 0x0001e85801007387 */ /* 0x0081e80000100800 */
[----:B------:R0:W-:Y:S04]  /*7ad0*/  STL [R1+0x1ec], R90 ;  /* 0x0001ec5a01007387 */ /* 0x0001e80000100800 */
[----:B------:R0:W-:Y:S04]  /*7ae0*/  STL [R1+0x1f0], R14 ;  /* 0x0001f00e01007387 */ /* 0x0001e80000100800 */
[----:B------:R0:W-:Y:S04]  /*7af0*/  STL [R1+0x1f4], R92 ;  /* 0x0001f45c01007387 */ /* 0x0001e80000100800 */
[----:B------:R0:W-:Y:S04]  /*7b00*/  STL [R1+0x1f8], R94 ;  /* 0x0001f85e01007387 */ /* 0x0001e80000100800 */
[----:B--2---:R0:W-:Y:S04]  /*7b10*/  STL [R1+0x1fc], R96 ;  /* 0x0001fc6001007387 */ /* 0x0041e80000100800 */
        /* <DEDUP_REMOVED lines=116> */
[----:B------:R-:W-:-:S05]  /*8260*/  @!P0 LOP3.LUT R8, R8, 0x1, RZ, 0x3c, !PT ;  /* 0x0000000108088812 */ /* 0x000fca00078e3cff */
[----:B------:R0:W-:Y:S01]  /*8270*/  @!P0 STL [R1+0x1c4], R8 ;  /* 0x0001c40801008387 */ /* 0x0001e20000100800 */
[----:B------:R-:W-:Y:S06]  /*8280*/  BAR.ARV 0xf, 0x100 ;  /* 0x03c4000000007b1d */ /* 0x000fec0000002000 */
[C---:B------:R-:W-:Y:S01]  /*8290*/  ISETP.GT.AND P0, PT, R4.reuse, R0, PT ;  /* 0x000000000400720c */ /* 0x040fe20003f04270 */
[----:B------:R-:W-:Y:S01]  /*82a0*/  VIADD R4, R4, 0xffffffff ;  /* 0xffffffff04047836 */ /* 0x000fe20000000000 */
[----:B------:R-:W-:Y:S11]  /*82b0*/  @!P1 BRA `(.L_x_5141) ;  /* 0x0000000000049947 */ /* 0x000ff60003800000 */
[----:B------:R-:W-:Y:S01]  /*82c0*/  BPT.TRAP 0x1 ;  /* 0x000000040000795c */ /* 0x000fe20000300000 */
.L_x_5141:
[----:B-----5:R-:W-:-:S05]  /*82d0*/  LEA R5, R5, UR44, 0x3 ;  /* 0x0000002c05057c11 */ /* 0x020fca000f8e18ff */
[----:B0-----:R-:W-:-:S05]  /*82e0*/  VIADD R6, R5, 0x38860 ;  /* 0x0003886005067836 */ /* 0x001fca0000000000 */
[----:B------:R-:W-:-:S04]  /*82f0*/  PRMT R6, R7, 0x654, R6 ;  /* 0x0000065407067816 */ /* 0x000fc80000000006 */
[----:B------:R0:W-:Y:S01]  /*8300*/  SYNCS.ARRIVE.TRANS64.RED.A1T0 RZ, [R6+URZ], RZ ;  /* 0x000000ff06ff79a7 */ /* 0x0001e2000810043f */
[----:B------:R-:W-:Y:S05]  /*8310*/  @P0 BRA `(.L_x_5142) ;  /* 0xffffffc000a40947 */ /* 0x000fea000383ffff */
.L_x_5140:
[----:B------:R-:W2:Y:S04]  /*8320*/  LDL R121, [R1+0x1c0] ;  /* 0x0001c00001797983 */ /* 0x000ea80000100800 */
[----:B------:R-:W3:Y:S04]  /*8330*/  LDL.64 R124, [R1+0x1d0] ;  /* 0x0001d000017c7983 */ /* 0x000ee80000100a00 */
[----:B------:R-:W4:Y:S04]  /*8340*/  LDL.64 R106, [R1+0x280] ;  /* 0x00028000016a7983 */ /* 0x000f280000100a00 */
[----:B------:R-:W5:Y:S04]  /*8350*/  LDL.64 R10, [R1+0x358] ;  /* 0x00035800010a7983 */ /* 0x000f680000100a00 */
        /* <DEDUP_REMOVED lines=60> */
[----:B0-----:R-:W5:Y:S04]  /*8720*/  LDL.64 R6, [R1+0x3c8] ;  /* 0x0003c80001067983 */ /* 0x001f680000100a00 */
[----:B------:R-:W5:Y:S04]  /*8730*/  LDL R3, [R1+0x1c8] ;  /* 0x0001c80001037983 */ /* 0x000f680000100800 */
[----:B------:R-:W5:Y:S01]  /*8740*/  LDL R0, [R1+0x1c0] ;  /* 0x0001c00001007983 */ /* 0x000f620000100800 */
[----:B--2---:R-:W-:-:S05]  /*8750*/  IMAD R120, R121, 0x40, R22 ;  /* 0x0000004079787824 */ /* 0x004fca00078e0216 */
        /* <DEDUP_REMOVED lines=8> */
[C---:B-----5:R-:W-:Y:S01]  /*87e0*/  FMUL.FTZ R127, R120.reuse, R127 ;  /* 0x0000007f787f7220 */ /* 0x060fe20000410000 */
        /* <DEDUP_REMOVED lines=33> */
[C---:B0-----:R-:W-:Y:S01]  /*8a00*/  FMUL.FTZ R11, R106.reuse, R11 ;  /* 0x0000000b6a0b7220 */ /* 0x041fe20000410000 */
[----:B------:R-:W-:Y:S01]  /*8a10*/  FMUL.FTZ R10, R106, R10 ;  /* 0x0000000a6a0a7220 */ /* 0x000fe20000410000 */
[C---:B------:R-:W-:Y:S01]  /*8a20*/  FMUL.FTZ R102, R120.reuse, R102 ;  /* 0x0000006678667220 */ /* 0x040fe20000410000 */
[C---:B------:R-:W-:Y:S01]  /*8a30*/  FMUL.FTZ R101, R120.reuse, R101 ;  /* 0x0000006578657220 */ /* 0x040fe20000410000 */
[C---:B------:R-:W-:Y:S01]  /*8a40*/  FMUL.FTZ R100, R120.reuse, R100 ;  /* 0x0000006478647220 */ /* 0x040fe20000410000 */
[C---:B------:R-:W-:Y:S01]  /*8a50*/  FMUL.FTZ R99, R120.reuse, R99 ;  /* 0x0000006378637220 */ /* 0x040fe20000410000 */
[----:B------:R0:W-:Y:S01]  /*8a60*/  STL.64 [R1+0x358], R10 ;  /* 0x0003580a01007387 */ /* 0x0001e20000100a00 */
        /* <DEDUP_REMOVED lines=85> */
[----:B0-----:R-:W-:-:S02]  /*8fc0*/  VIADD R10, R3, 0x1 ;  /* 0x00000001030a7836 */ /* 0x001fc40000000000 */
[----:B------:R-:W-:Y:S01]  /*8fd0*/  VIADD R0, R0, 0x1 ;  /* 0x0000000100007836 */ /* 0x000fe20000000000 */
[----:B------:R0:W-:Y:S04]  /*8fe0*/  STL.64 [R1+0x1e0], R126 ;  /* 0x0001e07e01007387 */ /* 0x0001e80000100a00 */
        /* <DEDUP_REMOVED lines=61> */
[----:B------:R0:W-:Y:S04]  /*93c0*/  STL [R1+0x1c8], R10 ;  /* 0x0001c80a01007387 */ /* 0x0001e80000100800 */
[----:B------:R0:W-:Y:S01]  /*93d0*/  STL [R1+0x1c0], R0 ;  /* 0x0001c00001007387 */ /* 0x0001e20000100800 */
[----:B------:R-:W-:Y:S06]  /*93e0*/  BAR.ARV 0xf, 0x100 ;  /* 0x03c4000000007b1d */ /* 0x000fec0000002000 */
[----:B------:R-:W-:Y:S01]  /*93f0*/  ISETP.NE.AND P0, PT, R0, 0x2, PT ;  /* 0x000000020000780c */ /* 0x000fe20003f05270 */
[----:B------:R-:W-:Y:S01]  /*9400*/  BSSY B0, `(.L_x_5143) ;  /* 0x0000007000007945 */ /* 0x000fe20003800000 */
[----:B------:R-:W-:-:S11]  /*9410*/  IMAD.MOV.U32 R3, RZ, RZ, 0x1 ;  /* 0x00000001ff037424 */ /* 0x000fd600078e00ff */
[----:B0-----:R-:W-:Y:S05]  /*9420*/  @P0 BRA `(.L_x_5144) ;  /* 0x0000000000100947 */ /* 0x001fea0003800000 */
[----:B------:R-:W2:Y:S04]  /*9430*/  LDL R0, [R1+0x1c4] ;  /* 0x0001c40001007983 */ /* 0x000ea80000100800 */
[----:B------:R0:W-:Y:S01]  /*9440*/  STL [R1+0x1c0], RZ ;  /* 0x0001c0ff01007387 */ /* 0x0001e20000100800 */
[----:B--2---:R-:W-:-:S05]  /*9450*/  LOP3.LUT R0, R0, 0x1, RZ, 0x3c, !PT ;  /* 0x0000000100007812 */ /* 0x004fca00078e3cff */
[----:B------:R0:W-:Y:S02]  /*9460*/  STL [R1+0x1c4], R0 ;  /* 0x0001c40001007387 */ /* 0x0001e40000100800 */
.L_x_5144:
[----:B------:R-:W-:Y:S05]  /*9470*/  BSYNC B0 ;  /* 0x0000000000007941 */ /* 0x000fea0003800000 */
.L_x_5143:
[----:B------:R-:W-:Y:S05]  /*9480*/  BRA `(.L_x_5138) ;  /* 0x0000018000047947 */ /* 0x000fea0003800000 */
.L_x_5131:
[----:B------:R-:W-:Y:S01]  /*9490*/  UIADD3 UR4, UP3, UR38, 0x38860, URZ ;  /* 0x0003886026047890 */ /* 0x000fe2000ff7e03f */
[----:B------:R-:W-:Y:S01]  /*94a0*/  IMAD.MOV.U32 R9, RZ, RZ, R7 ;  /* 0x000000ffff097224 */ /* 0x000fe200078e0007 */
[----:B------:R-:W-:Y:S01]  /*94b0*/  UIADD3 UR7, UP2, UR38, 0x38850, URZ ;  /* 0x0003885026077890 */ /* 0x000fe2000ff5e03f */
[----:B------:R-:W-:Y:S01]  /*94c0*/  IMAD.MOV.U32 R8, RZ, RZ, 0x100 ;  /* 0x00000100ff087424 */ /* 0x000fe200078e00ff */
[----:B------:R-:W-:Y:S01]  /*94d0*/  UIADD3.X UR5, URZ, UR39, URZ, UP3, !UPT ;  /* 0x000000273f057290 */ /* 0x000fe20009ffe43f */
[----:B------:R-:W-:Y:S01]  /*94e0*/  IMAD.U32 R4, RZ, RZ, UR61 ;  /* 0x0000003dff047e24 */ /* 0x000fe2000f8e00ff */
[----:B------:R-:W-:Y:S01]  /*94f0*/  UIADD3 UR10, UP1, UR38, 0x38830, URZ ;  /* 0x00038830260a7890 */ /* 0x000fe2000ff3e03f */
[----:B------:R-:W-:Y:S01]  /*9500*/  IMAD.MOV.U32 R5, RZ, RZ, 0x80 ;  /* 0x00000080ff057424 */ /* 0x000fe200078e00ff */
[----:B------:R-:W-:Y:S01]  /*9510*/  UIADD3 UR9, UP0, UR38, 0x38840, URZ ;  /* 0x0003884026097890 */ /* 0x000fe2000ff1e03f */
[----:B------:R1:W-:Y:S01]  /*9520*/  STL.64 [R1+0x30], R8 ;  /* 0x0000300801007387 */ /* 0x0003e20000100a00 */
[----:B------:R-:W-:Y:S01]  /*9530*/  UIADD3.X UR8, URZ, UR39, URZ, UP2, !UPT ;  /* 0x000000273f087290 */ /* 0x000fe200097fe43f */
[----:B------:R-:W-:Y:S01]  /*9540*/  IMAD.MOV.U32 R6, RZ, RZ, 0x80 ;  /* 0x00000080ff067424 */ /* 0x000fe200078e00ff */
[----:B------:R-:W-:Y:S01]  /*9550*/  ULDC UR11, c[0x0][0x448] ;  /* 0x00011200000b7ab9 */ /* 0x000fe20000000800 */
[----:B0-----:R-:W-:Y:S01]  /*9560*/  IMAD.U32 R0, RZ, RZ, UR7 ;  /* 0x00000007ff007e24 */ /* 0x001fe2000f8e00ff */
[----:B------:R-:W-:Y:S01]  /*9570*/  UIADD3.X UR7, URZ, UR39, URZ, UP0, !UPT ;  /* 0x000000273f077290 */ /* 0x000fe200087fe43f */
[----:B------:R-:W-:Y:S01]  /*9580*/  IMAD.U32 R10, RZ, RZ, UR61 ;  /* 0x0000003dff0a7e24 */ /* 0x000fe2000f8e00ff */
[----:B------:R-:W-:Y:S01]  /*9590*/  UISETP.NE.AND UP4, UPT, UR11, 0x1, UPT ;  /* 0x000000010b00788c */ /* 0x000fe2000bf85270 */
[----:B------:R-:W-:Y:S01]  /*95a0*/  IMAD.MOV.U32 R11, RZ, RZ, 0x80 ;  /* 0x00000080ff0b7424 */ /* 0x000fe200078e00ff */
[----:B------:R0:W-:Y:S01]  /*95b0*/  STL.128 [R1], R4 ;  /* 0x0000000401007387 */ /* 0x0001e20000100c00 */
[----:B------:R-:W-:Y:S01]  /*95c0*/  IMAD.U32 R3, RZ, RZ, UR8 ;  /* 0x00000008ff037e24 */ /* 0x000fe2000f8e00ff */
[----:B------:R-:W-:Y:S01]  /*95d0*/  USHF.L.U32 UR6, UR59, 0x6, URZ ;  /* 0x000000063b067899 */ /* 0x000fe2000800063f */
[----:B-1----:R-:W-:Y:S01]  /*95e0*/  IMAD.U32 R8, RZ, RZ, UR4 ;  /* 0x00000004ff087e24 */ /* 0x002fe2000f8e00ff */
[----:B------:R-:W-:Y:S01]  /*95f0*/  UIADD3.X UR4, URZ, UR39, URZ, UP1, !UPT ;  /* 0x000000273f047290 */ /* 0x000fe20008ffe43f */
[----:B------:R-:W-:Y:S01]  /*9600*/  IMAD.U32 R9, RZ, RZ, UR5 ;  /* 0x00000005ff097e24 */ /* 0x000fe2000f8e00ff */
[----:B------:R1:W-:Y:S01]  /*9610*/  STL.64 [R1+0x28], R10 ;  /* 0x0000280a01007387 */ /* 0x0003e20000100a00 */
[----:B------:R-:W-:Y:S01]  /*9620*/  IMAD.U32 R12, RZ, RZ, UR59 ;  /* 0x0000003bff0c7e24 */ /* 0x000fe2000f8e00ff */
[----:B------:R-:W-:Y:S01]  /*9630*/  ULDC UR45, c[0x0][0x288] ;  /* 0x0000a200002d7ab9 */ /* 0x000fe20000000800 */
[----:B------:R-:W-:Y:S01]  /*9640*/  @UP4 UIADD3 UR8, UR6, 0x3f, URZ ;  /* 0x0000003f06084890 */ /* 0x000fe2000fffe03f */
[----:B------:R2:W-:Y:S01]  /*9650*/  STL [R1+0x10], RZ ;  /* 0x000010ff01007387 */ /* 0x0005e20000100800 */
[----:B------:R-:W-:Y:S01]  /*9660*/  UIADD3 UR40, UR47, 0x1, -UR45 ;  /* 0x000000012f287890 */ /* 0x000fe2000fffe82d */
[----:B------:R-:W-:Y:S01]  /*9670*/  IADD3 R44, P0, R2, 0x28, RZ ;  /* 0x00000028022c7810 */ /* 0x000fe20007f1e0ff */
[----:B------:R-:W-:Y:S01]  /*9680*/  UP2UR UR41, UPR, URZ, 0x10 ;  /* 0x000000103f297883 */ /* 0x000fe20008000000 */
[----:B------:R2:W-:Y:S01]  /*9690*/  STL [R1+0x50], R12 ;  /* 0x0000500c01007387 */ /* 0x0005e20000100800 */
[----:B0-----:R-:W-:-:S02]  /*96a0*/  IMAD.MOV.U32 R6, RZ, RZ, R8 ;  /* 0x000000ffff067224 */ /* 0x001fc400078e0008 */
[----:B------:R-:W-:Y:S01]  /*96b0*/  IMAD.MOV.U32 R7, RZ, RZ, R9 ;  /* 0x000000ffff077224 */ /* 0x000fe200078e0009 */
[----:B------:R2:W-:Y:S01]  /*96c0*/  STL [R1+0x38], RZ ;  /* 0x000038ff01007387 */ /* 0x0005e20000100800 */
[----:B------:R-:W-:Y:S02]  /*96d0*/  IMAD.MOV.U32 R4, RZ, RZ, R0 ;  /* 0x000000ffff047224 */ /* 0x000fe400078e0000 */
[----:B------:R-:W-:Y:S02]  /*96e0*/  IMAD.MOV.U32 R5, RZ, RZ, R3 ;  /* 0x000000ffff057224 */ /* 0x000fe400078e0003 */
[----:B------:R-:W-:Y:S01]  /*96f0*/  IMAD.U32 R8, RZ, RZ, UR10 ;  /* 0x0000000aff087e24 */ /* 0x000fe2000f8e00ff */
[----:B------:R-:W-:Y:S01]  /*9700*/  @UP4 ULDC UR10, c[0x0][0x450] ;  /* 0x00011400000a4ab9 */ /* 0x000fe20000000800 */
[----:B------:R-:W-:Y:S01]  /*9710*/  IMAD.U32 R9, RZ, RZ, UR4 ;  /* 0x00000004ff097e24 */ /* 0x000fe2000f8e00ff */
[----:B------:R-:W-:Y:S01]  /*9720*/  ULDC.64 UR4, c[0x0][0xad8] ;  /* 0x0002b60000047ab9 */ /* 0x000fe20000000a00 */
[----:B-1----:R-:W-:Y:S01]  /*9730*/  IMAD.U32 R10, RZ, RZ, UR9 ;  /* 0x00000009ff0a7e24 */ /* 0x002fe2000f8e00ff */
[----:B------:R-:W-:Y:S01]  /*9740*/  UISETP.GE.AND UP0, UPT, UR5, 0x1, UPT ;  /* 0x000000010500788c */ /* 0x000fe2000bf06270 */
[----:B------:R-:W-:Y:S01]  /*9750*/  IMAD.U32 R11, RZ, RZ, UR7 ;  /* 0x00000007ff0b7e24 */ /* 0x000fe2000f8e00ff */
[----:B------:R2:W-:Y:S01]  /*9760*/  STL.128 [R1+0x40], R4 ;  /* 0x0000400401007387 */ /* 0x0005e20000100c00 */
[----:B------:R-:W-:Y:S01]  /*9770*/  @UP4 ULDC UR9, c[0x0][0x44c] ;  /* 0x0001130000094ab9 */ /* 0x000fe20000000800 */
[----:B------:R-:W-:Y:S01]  /*9780*/  UIADD3 UR7, UR6, 0x3f, URZ ;  /* 0x0000003f06077890 */ /* 0x000fe2000fffe03f */
[----:B------:R-:W-:Y:S01]  /*9790*/  IMAD.X R45, RZ, RZ, R18, P0 ;  /* 0x000000ffff2d7224 */ /* 0x000fe200000e0612 */
[----:B------:R2:W-:Y:S01]  /*97a0*/  STL.64 [R1+0x18], R8 ;  /* 0x0000180801007387 */ /* 0x0005e20000100a00 */
[----:B------:R-:W-:Y:S01]  /*97b0*/  UIMAD.WIDE.U32 UR8, UR8, UR9, URZ ;  /* 0x00000009080872a5 */ /* 0x000fe2000f8e003f */
[----:B------:R-:W-:Y:S01]  /*97c0*/  PLOP3.LUT P1, PT, PT, PT, UP0, 0x40, 0x0 ;  /* 0x000000000000781c */ /* 0x000fe20003f2e808 */
[----:B------:R-:W-:Y:S01]  /*97d0*/  UP2UR UR43, UPR, URZ, 0x1 ;  /* 0x000000013f2b7883 */ /* 0x000fe20008000000 */
[----:B------:R2:W-:Y:S01]  /*97e0*/  STL.64 [R1+0x20], R10 ;  /* 0x0000200a01007387 */ /* 0x0005e20000100a00 */
[----:B------:R-:W-:-:S04]  /*97f0*/  @UP4 USHF.R.U32.HI UR7, URZ, UR10, UR9 ;  /* 0x0000000a3f074299 */ /* 0x000fc80008011609 */
[----:B------:R-:W-:-:S04]  /*9800*/  UIADD3 UR8, UR40, UR7, URZ ;  /* 0x0000000728087290 */ /* 0x000fc8000fffe03f */
[----:B------:R-:W-:Y:S02]  /*9810*/  UIADD3 UR4, UR8, UR4, URZ ;  /* 0x0000000408047290 */ /* 0x000fe4000fffe03f */
[----:B------:R-:W-:Y:S10]  /*9820*/  @P1 BRA `(.L_x_5145) ;  /* 0x0000000000441947 */ /* 0x000ff40003800000 */
        /* <DEDUP_REMOVED lines=10> */
.L_x_5146:
[----:B------:R-:W-:-:S11]  /*98d0*/  UISETP.NE.AND UP0, UPT, UR5, 0x1, UPT ;  /* 0x000000010500788c */ /* 0x000fd6000bf05270 */
[----:B------:R-:W-:Y:S02]  /*98e0*/  @UP0 ULDC.64 UR10, c[0x0][0xae0] ;  /* 0x0002b800000a0ab9 */ /* 0x000fe40000000a00 */
[----:B------:R-:W-:-:S04]  /*98f0*/  UIMAD.WIDE.U32 UR8, UR7, UR10, URZ ;  /* 0x0000000a070872a5 */ /* 0x000fc8000f8e003f */
[----:B------:R-:W-:-:S12]  /*9900*/  @UP0 USHF.R.U32.HI UR7, URZ, UR11, UR9 ;  /* 0x0000000b3f070299 */ /* 0x000fd80008011609 */
.L_x_5147:
[----:B------:R-:W-:-:S04]  /*9910*/  UIMAD UR7, UR7, UR5, UR5 ;  /* 0x00000005070772a4 */ /* 0x000fc8000f8e0205 */
[----:B------:R-:W-:-:S04]  /*9920*/  UISETP.LT.AND UP0, UPT, UR4, UR7, UPT ;  /* 0x000000070400728c */ /* 0x000fc8000bf01270 */
[----:B------:R-:W-:-:S12]  /*9930*/  USEL UR4, UR4, UR7, UP0 ;  /* 0x0000000704047287 */ /* 0x000fd80008000000 */
.L_x_5145:
[----:B------:R-:W-:Y:S02]  /*9940*/  UISETP.NE.AND UP0, UPT, UR41, URZ, UPT ;  /* 0x0000003f2900728c */ /* 0x000fe4000bf05270 */
[----:B------:R-:W-:Y:S02]  /*9950*/  UIADD3 UR10, UR47, 0x3f, URZ ;  /* 0x0000003f2f0a7890 */ /* 0x000fe4000fffe03f */
[----:B------:R-:W-:Y:S02]  /*9960*/  UIADD3 UR4, UR4, 0x3f, URZ ;  /* 0x0000003f04047890 */ /* 0x000fe4000fffe03f */
[----:B------:R-:W-:Y:S02]  /*9970*/  UISETP.GE.AND UP1, UPT, UR5, 0x1, UPT ;  /* 0x000000010500788c */ /* 0x000fe4000bf26270 */
[----:B------:R-:W-:Y:S02]  /*9980*/  USHF.R.S32.HI UR11, URZ, 0x1f, UR10 ;  /* 0x0000001f3f0b7899 */ /* 0x000fe4000801140a */
[----:B------:R-:W-:Y:S01]  /*9990*/  USHF.R.S32.HI UR7, URZ, 0x1f, UR4 ;  /* 0x0000001f3f077899 */ /* 0x000fe20008011404 */
[----:B------:R-:W-:Y:S01]  /*99a0*/  @UP0 ULDC UR8, c[0x0][0x44c] ;  /* 0x0001130000080ab9 */ /* 0x000fe20000000800 */
[----:B------:R-:W-:Y:S01]  /*99b0*/  ULEA.HI UR11, UR11, UR10, URZ, 0x6 ;  /* 0x0000000a0b0b7291 */ /* 0x000fe2000f8f303f */
[----:B------:R-:W-:Y:S01]  /*99c0*/  PLOP3.LUT P0, PT, PT, PT, UP1, 0x40, 0x0 ;  /* 0x000000000000781c */ /* 0x000fe20003f0e818 */
[----:B------:R-:W-:-:S02]  /*99d0*/  UIMAD.WIDE.U32 UR8, UR6, UR8, URZ ;  /* 0x00000008060872a5 */ /* 0x000fc4000f8e003f */
[----:B------:R-:W-:Y:S01]  /*99e0*/  ULEA.HI UR7, UR7, UR4, URZ, 0x6 ;  /* 0x0000000407077291 */ /* 0x000fe2000f8f303f */
[----:B------:R-:W-:Y:S01]  /*99f0*/  @UP0 ULDC UR12, c[0x0][0x450] ;  /* 0x00011400000c0ab9 */ /* 0x000fe20000000800 */
[----:B------:R-:W-:Y:S02]  /*9a00*/  UIADD3 UR45, UR47, -UR45, URZ ;  /* 0x8000002d2f2d7290 */ /* 0x000fe4000fffe03f */
[----:B------:R-:W-:Y:S02]  /*9a10*/  USHF.R.S32.HI UR11, URZ, 0x6, UR11 ;  /* 0x000000063f0b7899 */ /* 0x000fe4000801140b */
        /* <DEDUP_REMOVED lines=19> */
.L_x_5149:
[----:B------:R-:W-:-:S11]  /*9b50*/  UISETP.NE.AND UP0, UPT, UR5, 0x1, UPT ;  /* 0x000000010500788c */ /* 0x000fd6000bf05270 */
[----:B------:R-:W-:Y:S02]  /*9b60*/  @UP0 ULDC.64 UR10, c[0x0][0xae0] ;  /* 0x0002b800000a0ab9 */ /* 0x000fe40000000a00 */
[----:B------:R-:W-:-:S04]  /*9b70*/  UIMAD.WIDE.U32 UR6, UR4, UR10, URZ ;  /* 0x0000000a040672a5 */ /* 0x000fc8000f8e003f */
[----:B------:R-:W-:-:S12]  /*9b80*/  @UP0 USHF.R.U32.HI UR4, URZ, UR11, UR7 ;  /* 0x0000000b3f040299 */ /* 0x000fd80008011607 */
.L_x_5150:
[----:B------:R-:W-:-:S04]  /*9b90*/  UIMAD UR4, UR4, UR5, URZ ;  /* 0x00000005040472a4 */ /* 0x000fc8000f8e023f */
[----:B------:R-:W-:-:S04]  /*9ba0*/  UISETP.LT.AND UP0, UPT, UR8, UR4, UPT ;  /* 0x000000040800728c */ /* 0x000fc8000bf01270 */
[----:B------:R-:W-:-:S12]  /*9bb0*/  USEL UR8, UR8, UR4, !UP0 ;  /* 0x0000000408087287 */ /* 0x000fd8000c000000 */
.L_x_5148:
[----:B------:R-:W-:Y:S01]  /*9bc0*/  USHF.R.S32.HI UR4, URZ, 0x1f, UR8 ;  /* 0x0000001f3f047899 */ /* 0x000fe20008011408 */
[----:B------:R-:W-:-:S03]  /*9bd0*/  PRMT R3, RZ, 0x7610, R3 ;  /* 0x00007610ff037816 */ /* 0x000fc60000000003 */
[----:B------:R-:W-:-:S04]  /*9be0*/  ULEA.HI UR4, UR4, UR8, URZ, 0x6 ;  /* 0x0000000804047291 */ /* 0x000fc8000f8f303f */
[----:B------:R-:W-:-:S04]  /*9bf0*/  USHF.R.S32.HI UR4, URZ, 0x6, UR4 ;  /* 0x000000063f047899 */ /* 0x000fc80008011404 */
[----:B------:R-:W-:-:S04]  /*9c00*/  UISETP.LT.AND UP0, UPT, URZ, UR4, UPT ;  /* 0x000000043f00728c */ /* 0x000fc8000bf01270 */
[----:B------:R-:W-:-:S04]  /*9c10*/  USEL UR42, URZ, UR4, !UP0 ;  /* 0x000000043f2a7287 */ /* 0x000fc8000c000000 */
[----:B------:R-:W-:-:S06]  /*9c20*/  UISETP.GT.AND UP0, UPT, UR46, UR42, UPT ;  /* 0x0000002a2e00728c */ /* 0x000fcc000bf04270 */
[----:B------:R-:W-:-:S13]  /*9c30*/  PLOP3.LUT P0, PT, PT, PT, UP0, 0x80, 0x0 ;  /* 0x000000000000781c */ /* 0x000fda0003f0f008 */
[----:B------:R-:W-:Y:S05]  /*9c40*/  @!P0 BRA `(.L_x_5138) ;  /* 0x0000017800148947 */ /* 0x000fea0003800000 */
[----:B------:R-:W0:Y:S01]  /*9c50*/  SHFL.IDX PT, R0, R205, RZ, 0x1f ;  /* 0x00001fffcd007589 */ /* 0x000e2200000e0000 */
[----:B------:R-:W-:Y:S01]  /*9c60*/  UIADD3 UR6, UR44, 0x26400, URZ ;  /* 0x000264002c067890 */ /* 0x000fe2000fffe03f */
[----:B------:R-:W-:Y:S01]  /*9c70*/  IMAD.MOV.U32 R13, RZ, RZ, 0x40000040 ;  /* 0x40000040ff0d7424 */ /* 0x000fe200078e00ff */
[----:B------:R-:W-:Y:S01]  /*9c80*/  UIADD3 UR4, UR44, 0x20400, URZ ;  /* 0x000204002c047890 */ /* 0x000fe2000fffe03f */
[----:B------:R-:W1:Y:S01]  /*9c90*/  S2R R52, SR_TID.X ;  /* 0x0000000000347919 */ /* 0x000e620000002100 */
[----:B------:R-:W-:Y:S01]  /*9ca0*/  UIADD3 UR8, UR44, 0x400, URZ ;  /* 0x000004002c087890 */ /* 0x000fe2000fffe03f */
[----:B------:R-:W-:Y:S01]  /*9cb0*/  IMAD.MOV.U32 R15, RZ, RZ, 0x40000040 ;  /* 0x40000040ff0f7424 */ /* 0x000fe200078e00ff */
[----:B------:R-:W-:Y:S01]  /*9cc0*/  USHF.R.U32.HI UR6, URZ, 0x4, UR6 ;  /* 0x000000043f067899 */ /* 0x000fe20008011606 */
[----:B--2---:R-:W-:Y:S01]  /*9cd0*/  IMAD.MOV.U32 R7, RZ, RZ, 0x40000040 ;  /* 0x40000040ff077424 */ /* 0x004fe200078e00ff */
[----:B------:R-:W-:Y:S01]  /*9ce0*/  USHF.R.U32.HI UR4, URZ, 0x4, UR4 ;  /* 0x000000043f047899 */ /* 0x000fe20008011604 */
[C---:B------:R-:W-:Y:S01]  /*9cf0*/  IADD3 R38, P5, R2.reuse, 0x88, RZ ;  /* 0x0000008802267810 */ /* 0x040fe20007fbe0ff */
[----:B------:R-:W-:Y:S01]  /*9d00*/  USHF.R.U32.HI UR7, URZ, 0x4, UR8 ;  /* 0x000000043f077899 */ /* 0x000fe20008011608 */
[----:B------:R-:W-:Y:S01]  /*9d10*/  IMAD.MOV.U32 R8, RZ, RZ, 0x1 ;  /* 0x00000001ff087424 */ /* 0x000fe200078e00ff */
[----:B------:R-:W-:Y:S01]  /*9d20*/  ULOP3.LUT UR6, UR6, 0x3fff, URZ, 0xc0, !UPT ;  /* 0x00003fff06067892 */ /* 0x000fe2000f8ec03f */
[----:B------:R-:W-:Y:S01]  /*9d30*/  IMAD.MOV.U32 R9, RZ, RZ, RZ ;  /* 0x000000ffff097224 */ /* 0x000fe200078e00ff */
[----:B------:R-:W-:Y:S01]  /*9d40*/  ULOP3.LUT UR4, UR4, 0x3fff, URZ, 0xc0, !UPT ;  /* 0x00003fff04047892 */ /* 0x000fe2000f8ec03f */
[----:B------:R-:W-:Y:S01]  /*9d50*/  IMAD.X R51, RZ, RZ, R18, P5 ;  /* 0x000000ffff337224 */ /* 0x000fe200028e0612 */
[----:B------:R-:W-:Y:S01]  /*9d60*/  UIADD3 UR9, UP0, UR38, 0x38400, URZ ;  /* 0x0003840026097890 */ /* 0x000fe2000ff1e03f */
[----:B------:R-:W-:Y:S01]  /*9d70*/  IMAD.MOV.U32 R10, RZ, RZ, 0x1 ;  /* 0x00000001ff0a7424 */ /* 0x000fe200078e00ff */
[----:B------:R-:W-:Y:S01]  /*9d80*/  ULOP3.LUT UR7, UR7, 0x3fff, URZ, 0xc0, !UPT ;  /* 0x00003fff07077892 */ /* 0x000fe2000f8ec03f */
[----:B------:R-:W-:Y:S01]  /*9d90*/  IMAD.MOV.U32 R11, RZ, RZ, RZ ;  /* 0x000000ffff0b7224 */ /* 0x000fe200078e00ff */
[----:B------:R-:W-:Y:S01]  /*9da0*/  ULOP3.LUT UR6, UR6, 0x10000, URZ, 0xfc, !UPT ;  /* 0x0001000006067892 */ /* 0x000fe2000f8efc3f */
[----:B------:R-:W-:Y:S01]  /*9db0*/  IADD3 R42, P1, R2, 0x98, RZ ;  /* 0x00000098022a7810 */ /* 0x000fe20007f3e0ff */
[----:B------:R-:W-:Y:S01]  /*9dc0*/  ULOP3.LUT UR4, UR4, 0x10000, URZ, 0xfc, !UPT ;  /* 0x0001000004047892 */ /* 0x000fe2000f8efc3f */
[C---:B0-----:R-:W-:Y:S01]  /*9dd0*/  LEA.HI R3, R0.reuse, R0, RZ, 0x1 ;  /* 0x0000000000037211 */ /* 0x041fe200078f08ff */
[----:B------:R-:W-:Y:S01]  /*9de0*/  UIADD3.X UR10, URZ, UR39, URZ, UP0, !UPT ;  /* 0x000000273f0a7290 */ /* 0x000fe200087fe43f */
[----:B------:R-:W-:Y:S01]  /*9df0*/  IMAD.U32 R4, RZ, RZ, UR9 ;  /* 0x00000009ff047e24 */ /* 0x000fe2000f8e00ff */
[----:B------:R-:W-:Y:S01]  /*9e00*/  ULOP3.LUT UR7, UR7, 0x10000, URZ, 0xfc, !UPT ;  /* 0x0001000007077892 */ /* 0x000fe2000f8efc3f */
[----:B------:R-:W-:Y:S01]  /*9e10*/  LOP3.LUT R3, R3, 0x6, RZ, 0xc0, !PT ;  /* 0x0000000603037812 */ /* 0x000fe200078ec0ff */
[----:B------:R-:W-:Y:S01]  /*9e20*/  IMAD.U32 R6, RZ, RZ, UR4 ;  /* 0x00000004ff067e24 */ /* 0x000fe2000f8e00ff */
[----:B------:R-:W-:Y:S01]  /*9e30*/  UIADD3 UR4, UR44, 0x36400, URZ ;  /* 0x000364002c047890 */ /* 0x000fe2000fffe03f */
[----:B------:R-:W-:Y:S01]  /*9e40*/  IMAD.U32 R5, RZ, RZ, UR10 ;  /* 0x0000000aff057e24 */ /* 0x000fe2000f8e00ff */
[----:B------:R-:W-:Y:S01]  /*9e50*/  UIADD3 UR5, UR44, 0x22400, URZ ;  /* 0x000224002c057890 */ /* 0x000fe2000fffe03f */
[----:B------:R-:W-:Y:S01]  /*9e60*/  IMAD.IADD R0, R0, 0x1, -R3 ;  /* 0x0000000100007824 */ /* 0x000fe200078e0a03 */
[----:B------:R-:W-:Y:S01]  /*9e70*/  ULOP3.LUT UP0, URZ, UR4, 0x3ff, URZ, 0xc0, !UPT ;  /* 0x000003ff043f7892 */ /* 0x000fe2000f80c03f */
[----:B------:R-:W-:Y:S01]  /*9e80*/  IMAD.U32 R3, RZ, RZ, UR6 ;  /* 0x00000006ff037e24 */ /* 0x000fe2000f8e00ff */
[----:B------:R-:W-:Y:S01]  /*9e90*/  USHF.R.U32.HI UR5, URZ, 0x4, UR5 ;  /* 0x000000043f057899 */ /* 0x000fe20008011605 */
[----:B-1----:R-:W-:Y:S01]  /*9ea0*/  VIADD R12, R52, 0xffffff80 ;  /* 0xffffff80340c7836 */ /* 0x002fe20000000000 */
[----:B------:R-:W-:Y:S01]  /*9eb0*/  LEA R0, R0, UR8, 0xf ;  /* 0x0000000800007c11 */ /* 0x000fe2000f8e78ff */
[----:B------:R-:W-:Y:S01]  /*9ec0*/  IMAD.U32 R14, RZ, RZ, UR7 ;  /* 0x00000007ff0e7e24 */ /* 0x000fe2000f8e00ff */
[----:B------:R-:W-:Y:S01]  /*9ed0*/  STL.64 [R1+0x58], R4 ;  /* 0x0000580401007387 */ /* 0x000fe20000100a00 */
[----:B------:R-:W-:Y:S01]  /*9ee0*/  ULOP3.LUT UR5, UR5, 0x3fff, URZ, 0xc0, !UPT ;  /* 0x00003fff05057892 */ /* 0x000fe2000f8ec03f */
[----:B------:R-:W-:Y:S01]  /*9ef0*/  SHF.R.U32.HI R0, RZ, 0x4, R0 ;  /* 0x00000004ff007819 */ /* 0x000fe20000011600 */
[----:B------:R-:W-:Y:S01]  /*9f00*/  IMAD.X R43, RZ, RZ, R18, P1 ;  /* 0x000000ffff2b7224 */ /* 0x000fe200008e0612 */
[----:B------:R0:W-:Y:S01]  /*9f10*/  STL [R1+0x74], R12 ;  /* 0x0000740c01007387 */ /* 0x0001e20000100800 */
[----:B------:R-:W-:Y:S01]  /*9f20*/  PLOP3.LUT P5, PT, PT, PT, UP0, 0x80, 0x0 ;  /* 0x000000000000781c */ /* 0x000fe20003faf008 */
[----:B------:R-:W-:Y:S01]  /*9f30*/  ULOP3.LUT UR5, UR5, 0x10000, URZ, 0xfc, !UPT ;  /* 0x0001000005057892 */ /* 0x000fe2000f8efc3f */
[----:B------:R-:W-:Y:S01]  /*9f40*/  LOP3.LUT R0, R0, 0x3fff, RZ, 0xc0, !PT ;  /* 0x00003fff00007812 */ /* 0x000fe200078ec0ff */
[----:B------:R-:W-:Y:S01]  /*9f50*/  STL.64 [R1+0x78], R6 ;  /* 0x0000780601007387 */ /* 0x000fe20000100a00 */
[----:B------:R-:W-:-:S02]  /*9f60*/  IADD3 R40, P6, R2, 0x90, RZ ;  /* 0x0000009002287810 */ /* 0x000fc40007fde0ff */
[----:B------:R-:W-:Y:S01]  /*9f70*/  LOP3.LUT R0, R0, 0x2000000, RZ, 0xfc, !PT ;  /* 0x0200000000007812 */ /* 0x000fe200078efcff */
[----:B------:R1:W-:Y:S01]  /*9f80*/  STL.128 [R1+0x60], R8 ;  /* 0x0000600801007387 */ /* 0x0003e20000100c00 */
[C---:B------:R-:W-:Y:S01]  /*9f90*/  IADD3 R36, P0, R2.reuse, 0x80, RZ ;  /* 0x0000008002247810 */ /* 0x040fe20007f1e0ff */
[----:B0-----:R-:W-:Y:S01]  /*9fa0*/  IMAD.MOV.U32 R12, RZ, RZ, R3 ;  /* 0x000000ffff0c7224 */ /* 0x001fe200078e0003 */
[C---:B------:R-:W-:Y:S01]  /*9fb0*/  IADD3 R35, P4, R2.reuse, 0x78, RZ ;  /* 0x0000007802237810 */ /* 0x040fe20007f9e0ff */
[--C-:B------:R-:W-:Y:S01]  /*9fc0*/  IMAD.X R53, RZ, RZ, R18.reuse, P6 ;  /* 0x000000ffff357224 */ /* 0x100fe200030e0612 */
[C---:B------:R-:W-:Y:S01]  /*9fd0*/  IADD3 R24, P3, R2.reuse, 0x74, RZ ;  /* 0x0000007402187810 */ /* 0x040fe20007f7e0ff */
[----:B------:R-:W-:Y:S01]  /*9fe0*/  IMAD.MOV.U32 R3, RZ, RZ, R215 ;  /* 0x000000ffff037224 */ /* 0x000fe200078e00d7 */
[----:B------:R-:W-:Y:S01]  /*9ff0*/  STL.128 [R1+0x90], R12 ;  /* 0x0000900c01007387 */ /* 0x000fe20000100c00 */
[C---:B------:R-:W-:Y:S01]  /*a000*/  IADD3 R34, P2, R2.reuse, 0x68, RZ ;  /* 0x0000006802227810 */ /* 0x040fe20007f5e0ff */
[--C-:B------:R-:W-:Y:S01]  /*a010*/  IMAD.X R49, RZ, RZ, R18.reuse, P0 ;  /* 0x000000ffff317224 */ /* 0x100fe200000e0612 */
[C---:B------:R-:W-:Y:S01]  /*a020*/  IADD3 R33, P1, R2.reuse, 0x60, RZ ;  /* 0x0000006002217810 */ /* 0x040fe20007f3e0ff */
[--C-:B------:R-:W-:Y:S01]  /*a030*/  IMAD.X R50, RZ, RZ, R18.reuse, P4 ;  /* 0x000000ffff327224 */ /* 0x100fe200020e0612 */
[----:B------:R-:W-:Y:S01]  /*a040*/  IADD3 R26, P6, R2, 0x58, RZ ;  /* 0x00000058021a7810 */ /* 0x000fe20007fde0ff */
[----:B------:R-:W-:-:S02]  /*a050*/  IMAD.X R25, RZ, RZ, R18, P3 ;  /* 0x000000ffff197224 */ /* 0x000fc400018e0612 */
[----:B------:R-:W-:Y:S02]  /*a060*/  IMAD.X R41, RZ, RZ, R18, P2 ;  /* 0x000000ffff297224 */ /* 0x000fe400010e0612 */
[----:B-1----:R-:W-:Y:S02]  /*a070*/  IMAD.U32 R8, RZ, RZ, UR5 ;  /* 0x00000005ff087e24 */ /* 0x002fe4000f8e00ff */
[----:B------:R-:W-:Y:S02]  /*a080*/  IMAD.MOV.U32 R9, RZ, RZ, 0x40000040 ;  /* 0x40000040ff097424 */ /* 0x000fe400078e00ff */
[----:B------:R-:W-:Y:S02]  /*a090*/  IMAD.MOV.U32 R10, RZ, RZ, R0 ;  /* 0x000000ffff0a7224 */ /* 0x000fe400078e0000 */
[----:B------:R-:W-:Y:S02]  /*a0a0*/  IMAD.MOV.U32 R11, RZ, RZ, 0x40000040 ;  /* 0x40000040ff0b7424 */ /* 0x000fe400078e00ff */
[----:B------:R-:W-:-:S02]  /*a0b0*/  IMAD.MOV.U32 R0, RZ, RZ, R214 ;  /* 0x000000ffff007224 */ /* 0x000fc400078e00d6 */
[--C-:B------:R-:W-:Y:S01]  /*a0c0*/  IMAD.X R48, RZ, RZ, R18.reuse, P1 ;  /* 0x000000ffff307224 */ /* 0x100fe200008e0612 */
[----:B------:R0:W-:Y:S01]  /*a0d0*/  STL.128 [R1+0x80], R8 ;  /* 0x0000800801007387 */ /* 0x0001e20000100c00 */
[----:B------:R-:W-:Y:S02]  /*a0e0*/  IMAD.X R27, RZ, RZ, R18, P6 ;  /* 0x000000ffff1b7224 */ /* 0x000fe400030e0612 */
[----:B0-----:R-:W-:Y:S01]  /*a0f0*/  IMAD.MOV.U32 R10, RZ, RZ, R226 ;  /* 0x000000ffff0a7224 */ /* 0x001fe200078e00e2 */
        /* <DEDUP_REMOVED lines=17> */
.L_x_5152:
[----:B------:R-:W2:Y:S02]  /*a210*/  LDL R7, [R1+0x74] ;  /* 0x0000740001077983 */ /* 0x000ea40000100800 */
[----:B--2---:R-:W-:-:S04]  /*a220*/  SHF.R.S32.HI R0, RZ, 0x1f, R7 ;  /* 0x0000001fff007819 */ /* 0x004fc80000011407 */
[CC--:B------:R-:W-:Y:S02]  /*a230*/  LEA.HI R3, R0.reuse, R7.reuse, RZ, 0x4 ;  /* 0x0000000700037211 */ /* 0x0c0fe400078f20ff */
[----:B------:R-:W-:Y:S02]  /*a240*/  LEA.HI R0, R0, R7, RZ, 0x5 ;  /* 0x0000000700007211 */ /* 0x000fe400078f28ff */
[----:B------:R-:W-:Y:S02]  /*a250*/  SHF.R.S32.HI R4, RZ, 0x4, R3 ;  /* 0x00000004ff047819 */ /* 0x000fe40000011403 */
[----:B------:R-:W-:Y:S02]  /*a260*/  SHF.R.S32.HI R0, RZ, 0x5, R0 ;  /* 0x00000005ff007819 */ /* 0x000fe40000011400 */
[C---:B------:R-:W-:Y:S02]  /*a270*/  LEA.HI R5, R3.reuse, R4, RZ, 0x1 ;  /* 0x0000000403057211 */ /* 0x040fe400078f08ff */
[----:B------:R-:W-:-:S02]  /*a280*/  LOP3.LUT R3, R3, 0xfffffff0, RZ, 0xc0, !PT ;  /* 0xfffffff003037812 */ /* 0x000fc400078ec0ff */
[----:B------:R-:W-:-:S03]  /*a290*/  LOP3.LUT R5, R5, 0x1ffffffe, RZ, 0xc0, !PT ;  /* 0x1ffffffe05057812 */ /* 0x000fc600078ec0ff */
[----:B------:R-:W-:Y:S02]  /*a2a0*/  IMAD.IADD R3, R7, 0x1, -R3 ;  /* 0x0000000107037824 */ /* 0x000fe400078e0a03 */
[----:B------:R-:W-:-:S04]  /*a2b0*/  IMAD.IADD R5, R4, 0x1, -R5 ;  /* 0x0000000104057824 */ /* 0x000fc800078e0a05 */
[----:B------:R-:W-:-:S07]  /*a2c0*/  IMAD.SHL.U32 R10, R5, 0x8, RZ ;  /* 0x00000008050a7824 */ /* 0x000fce00078e00ff */
.L_x_5151:
[----:B------:R-:W2:Y:S01]  /*a2d0*/  LDL R39, [R1+0x1cc] ;  /* 0x0001cc0001277983 */ /* 0x000ea20000100800 */
[----:B------:R-:W-:Y:S01]  /*a2e0*/  SHF.R.S32.HI R4, RZ, 0x1f, R3 ;  /* 0x0000001fff047819 */ /* 0x000fe20000011403 */
[----:B------:R-:W-:Y:S01]  /*a2f0*/  IMAD.MOV.U32 R11, RZ, RZ, R25 ;  /* 0x000000ffff0b7224 */ /* 0x000fe200078e0019 */
[----:B------:R-:W-:Y:S01]  /*a300*/  IADD3 R8, P0, R2, 0x70, RZ ;  /* 0x0000007002087810 */ /* 0x000fe20007f1e0ff */
[----:B------:R0:W-:Y:S01]  /*a310*/  STL.64 [R1+0xc0], R26 ;  /* 0x0000c01a01007387 */ /* 0x0001e20000100a00 */
[----:B------:R-:W-:Y:S01]  /*a320*/  LEA.HI R4, R4, R3, RZ, 0x3 ;  /* 0x0000000304047211 */ /* 0x000fe200078f18ff */
[----:B------:R-:W1:Y:S01]  /*a330*/  LDC R228, c[0x0][0x450] ;  /* 0x00011400ffe47b82 */ /* 0x000e620000000800 */
[----:B------:R-:W-:Y:S01]  /*a340*/  IMAD.U32 R12, RZ, RZ, UR38 ;  /* 0x00000026ff0c7e24 */ /* 0x000fe2000f8e00ff */
[----:B------:R-:W-:Y:S01]  /*a350*/  IADD3 R20, P2, R2, 0xb0, RZ ;  /* 0x000000b002147810 */ /* 0x000fe20007f5e0ff */
[----:B------:R-:W-:Y:S01]  /*a360*/  IMAD.X R9, RZ, RZ, R18, P0 ;  /* 0x000000ffff097224 */ /* 0x000fe200000e0612 */
[C---:B------:R-:W-:Y:S01]  /*a370*/  LOP3.LUT R6, R4.reuse, 0xfffffff8, RZ, 0xc0, !PT ;  /* 0xfffffff804067812 */ /* 0x040fe200078ec0ff */
[----:B------:R-:W-:Y:S01]  /*a380*/  IMAD.SHL.U32 R4, R4, 0x40, RZ ;  /* 0x0000004004047824 */ /* 0x000fe200078e00ff */
[----:B------:R-:W-:Y:S01]  /*a390*/  IADD3 R46, P3, R2, 0xa0, RZ ;  /* 0x000000a0022e7810 */ /* 0x000fe20007f7e0ff */
[----:B------:R-:W-:Y:S01]  /*a3a0*/  IMAD.U32 R13, RZ, RZ, UR39 ;  /* 0x00000027ff0d7e24 */ /* 0x000fe2000f8e00ff */
[----:B------:R-:W-:Y:S01]  /*a3b0*/  STL.64 [R1+0xb0], R22 ;  /* 0x0000b01601007387 */ /* 0x000fe20000100a00 */
[----:B------:R-:W-:Y:S01]  /*a3c0*/  IMAD.IADD R6, R3, 0x1, -R6 ;  /* 0x0000000103067824 */ /* 0x000fe200078e0a06 */
[----:B------:R-:W-:Y:S01]  /*a3d0*/  LOP3.LUT R5, R4, 0xfffffe00, RZ, 0xc0, !PT ;  /* 0xfffffe0004057812 */ /* 0x000fe200078ec0ff */
[----:B0-----:R-:W0:Y:S01]  /*a3e0*/  LDC R26, c[0x0][0xad4] ;  /* 0x0002b500ff1a7b82 */ /* 0x001e220000000800 */
[----:B------:R-:W-:Y:S01]  /*a3f0*/  IMAD.MOV.U32 R14, RZ, RZ, 0x10 ;  /* 0x00000010ff0e7424 */ /* 0x000fe200078e00ff */
[----:B------:R-:W-:Y:S01]  /*a400*/  STL.U8 [R1+0xc8], RZ ;  /* 0x0000c8ff01007387 */ /* 0x000fe20000100000 */
[C---:B------:R-:W-:Y:S01]  /*a410*/  IMAD.SHL.U32 R3, R6.reuse, 0x40, RZ ;  /* 0x0000004006037824 */ /* 0x040fe200078e00ff */
[----:B------:R-:W-:Y:S01]  /*a420*/  LOP3.LUT P0, RZ, R6, 0x2, RZ, 0xc0, !PT ;  /* 0x0000000206ff7812 */ /* 0x000fe2000780c0ff */
[----:B------:R-:W-:Y:S01]  /*a430*/  IMAD R5, R0, 0x400, R5 ;  /* 0x0000040000057824 */ /* 0x000fe200078e0205 */
[----:B------:R-:W-:Y:S01]  /*a440*/  LOP3.LUT P1, RZ, R6, 0x4, RZ, 0xc0, !PT ;  /* 0x0000000406ff7812 */ /* 0x000fe2000782c0ff */
[----:B------:R-:W-:Y:S01]  /*a450*/  IMAD.MOV.U32 R0, RZ, RZ, 0x20 ;  /* 0x00000020ff007424 */ /* 0x000fe200078e00ff */
[----:B------:R-:W-:Y:S01]  /*a460*/  LOP3.LUT R3, R3, 0x1c0, RZ, 0xc0, !PT ;  /* 0x000001c003037812 */ /* 0x000fe200078ec0ff */
[----:B------:R-:W3:Y:S01]  /*a470*/  LDC.64 R6, c[0x0][0xae0] ;  /* 0x0002b800ff067b82 */ /* 0x000ee20000000a00 */
[----:B------:R-:W-:Y:S01]  /*a480*/  IMAD.X R21, RZ, RZ, R18, P2 ;  /* 0x000000ffff157224 */ /* 0x000fe200010e0612 */
[----:B------:R-:W-:Y:S01]  /*a490*/  STL.U8 [R1+0xfc], RZ ;  /* 0x0000fcff01007387 */ /* 0x000fe20000100000 */
[----:B------:R-:W-:Y:S01]  /*a4a0*/  LOP3.LUT R4, R3, 0x8, R10, 0xf8, !PT ;  /* 0x0000000803047812 */ /* 0x000fe200078ef80a */
[----:B------:R-:W-:Y:S01]  /*a4b0*/  IMAD.MOV.U32 R10, RZ, RZ, R24 ;  /* 0x000000ffff0a7224 */ /* 0x000fe200078e0018 */
[----:B------:R-:W-:Y:S01]  /*a4c0*/  SHF.R.U32.HI R3, RZ, 0x3, R3 ;  /* 0x00000003ff037819 */ /* 0x000fe20000011603 */
[----:B------:R-:W-:Y:S01]  /*a4d0*/  IMAD.X R47, RZ, RZ, R18, P3 ;  /* 0x000000ffff2f7224 */ /* 0x000fe200018e0612 */
[----:B------:R-:W-:Y:S01]  /*a4e0*/  STL.64 [R1+0xb8], R20 ;  /* 0x0000b81401007387 */ /* 0x000fe20000100a00 */
[----:B------:R-:W0:Y:S01]  /*a4f0*/  LDC R24, c[0x0][0x288] ;  /* 0x0000a200ff187b82 */ /* 0x000e220000000800 */
[----:B------:R-:W-:Y:S01]  /*a500*/  LOP3.LUT R4, R4, R3, RZ, 0x3c, !PT ;  /* 0x0000000304047212 */ /* 0x000fe200078e3cff */
[----:B------:R-:W-:Y:S01]  /*a510*/  IMAD.U32 R25, RZ, RZ, UR47 ;  /* 0x0000002fff197e24 */ /* 0x000fe2000f8e00ff */
[----:B------:R4:W-:Y:S01]  /*a520*/  STL.128 [R1+0x100], R8 ;  /* 0x0001000801007387 */ /* 0x0009e20000100c00 */
[----:B------:R-:W-:Y:S01]  /*a530*/  VIADD R204, R52, 0xffffff80 ;  /* 0xffffff8034cc7836 */ /* 0x000fe20000000000 */
[----:B------:R-:W-:Y:S01]  /*a540*/  BSSY B0, `(.L_x_5153) ;  /* 0x000001d000007945 */ /* 0x000fe20003800000 */
[----:B------:R-:W-:Y:S01]  /*a550*/  IMAD.IADD R3, R5, 0x1, R4 ;  /* 0x0000000105037824 */ /* 0x000fe200078e0204 */
[----:B------:R0:W-:Y:S01]  /*a560*/  STL.64 [R1+0x110], R46 ;  /* 0x0001102e01007387 */ /* 0x0001e20000100a00 */
[----:B------:R-:W5:Y:S02]  /*a570*/  LDC.64 R4, c[0x0][0xad8] ;  /* 0x0002b600ff047b82 */ /* 0x000f640000000a00 */
[----:B------:R-:W-:Y:S01]  /*a580*/  IMAD.WIDE.U32 R28, R3, 0x2, R12 ;  /* 0x00000002031c7825 */ /* 0x000fe200078e000c */
[----:B------:R0:W-:Y:S04]  /*a590*/  STL.U8 [R1+0x118], RZ ;  /* 0x000118ff01007387 */ /* 0x0001e80000100000 */
[----:B------:R0:W-:Y:S01]  /*a5a0*/  STL [R1+0xcc], R204 ;  /* 0x0000cccc01007387 */ /* 0x0001e20000100800 */
[----:B---3--:R-:W-:-:S02]  /*a5b0*/  IMAD.MOV.U32 R30, RZ, RZ, R6 ;  /* 0x000000ffff1e7224 */ /* 0x008fc400078e0006 */
[----:B------:R-:W-:Y:S01]  /*a5c0*/  IMAD.MOV.U32 R31, RZ, RZ, R7 ;  /* 0x000000ffff1f7224 */ /* 0x000fe200078e0007 */
[----:B----4-:R-:W3:Y:S01]  /*a5d0*/  LDC.64 R8, c[0x0][0x448] ;  /* 0x00011200ff087b82 */ /* 0x010ee20000000a00 */
[----:B------:R-:W-:Y:S01]  /*a5e0*/  SEL R11, R0, 0xffffffe0, !P1 ;  /* 0xffffffe0000b7807 */ /* 0x000fe20004800000 */
[----:B-1----:R1:W-:Y:S01]  /*a5f0*/  STL [R1+0xf8], R228 ;  /* 0x0000f8e401007387 */ /* 0x0023e20000100800 */
[----:B------:R-:W-:Y:S02]  /*a600*/  SEL R10, R14, 0xfffffff0, !P0 ;  /* 0xfffffff00e0a7807 */ /* 0x000fe40004000000 */
[----:B------:R-:W-:Y:S01]  /*a610*/  IADD3 R14, P0, R28, 0x36400, RZ ;  /* 0x000364001c0e7810 */ /* 0x000fe20007f1e0ff */
[----:B------:R-:W-:Y:S02]  /*a620*/  IMAD.MOV.U32 R28, RZ, RZ, RZ ;  /* 0x000000ffff1c7224 */ /* 0x000fe400078e00ff */
[----:B------:R1:W-:Y:S02]  /*a630*/  STL.64 [R1+0xa0], R10 ;  /* 0x0000a00a01007387 */ /* 0x0003e40000100a00 */
[----:B------:R-:W-:-:S02]  /*a640*/  IMAD.X R15, RZ, RZ, R29, P0 ;  /* 0x000000ffff0f7224 */ /* 0x000fc400000e061d */
[----:B-----5:R-:W-:Y:S02]  /*a650*/  IMAD.MOV.U32 R27, RZ, RZ, R4 ;  /* 0x000000ffff1b7224 */ /* 0x020fe400078e0004 */
[----:B------:R-:W-:Y:S01]  /*a660*/  IMAD.MOV.U32 R29, RZ, RZ, R5 ;  /* 0x000000ffff1d7224 */ /* 0x000fe200078e0005 */
[----:B------:R1:W-:Y:S04]  /*a670*/  STL.64 [R1+0xa8], R14 ;  /* 0x0000a80e01007387 */ /* 0x0003e80000100a00 */
[----:B0-----:R1:W-:Y:S04]  /*a680*/  STL.128 [R1+0xd0], R24 ;  /* 0x0000d01801007387 */ /* 0x0013e80000100c00 */
[----:B------:R1:W-:Y:S04]  /*a690*/  STL.128 [R1+0xe0], R28 ;  /* 0x0000e01c01007387 */ /* 0x0003e80000100c00 */
[----:B---3--:R1:W-:Y:S01]  /*a6a0*/  STL.64 [R1+0xf0], R8 ;  /* 0x0000f00801007387 */ /* 0x0083e20000100a00 */
[----:B--2---:R-:W-:-:S04]  /*a6b0*/  LEA.HI R0, R39, R39, RZ, 0x1 ;  /* 0x0000002727007211 */ /* 0x004fc800078f08ff */
[----:B------:R-:W-:-:S05]  /*a6c0*/  LOP3.LUT R0, R0, 0xfffffffe, RZ, 0xc0, !PT ;  /* 0xfffffffe00007812 */ /* 0x000fca00078ec0ff */
[----:B------:R-:W-:-:S05]  /*a6d0*/  IMAD.IADD R0, R39, 0x1, -R0 ;  /* 0x0000000127007824 */ /* 0x000fca00078e0a00 */
[----:B------:R-:W-:-:S04]  /*a6e0*/  SHF.L.U32 R0, R0, 0x1f, RZ ;  /* 0x0000001f00007819 */ /* 0x000fc800000006ff */
[----:B------:R-:W0:Y:S02]  /*a6f0*/  SYNCS.PHASECHK.TRANS64.TRYWAIT P0, [UR44+0x38800], R0 ;  /* 0x03880000ff0075a7 */ /* 0x000e24000800016c */
[----:B01----:R-:W-:Y:S05]  /*a700*/  @!P0 BRA `(.L_x_5154) ;  /* 0x000001ec000c8947 */ /* 0x003fea0003800000 */
.L_x_5339:
[----:B------:R-:W-:Y:S05]  /*a710*/  BSYNC B0 ;  /* 0x0000000000007941 */ /* 0x000fea0003800000 */
.L_x_5153:
[----:B------:R-:W2:Y:S04]  /*a720*/  LDL R28, [R1] ;  /* 0x00000000011c7983 */ /* 0x000ea80000100800 */
[----:B------:R1:W5:Y:S01]  /*a730*/  LDL.64 R10, [R1+0x1c0] ;  /* 0x0001c000010a7983 */ /* 0x0003620000100a00 */
[----:B0-----:R-:W-:Y:S01]  /*a740*/  IADD3 R0, P0, R2, 0xc8, RZ ;  /* 0x000000c802007810 */ /* 0x001fe20007f1e0ff */
[----:B------:R-:W-:Y:S01]  /*a750*/  IMAD.MOV.U32 R26, RZ, RZ, R33 ;  /* 0x000000ffff1a7224 */ /* 0x000fe200078e0021 */
[----:B------:R-:W-:Y:S01]  /*a760*/  BSSY B0, `(.L_x_5155) ;  /* 0x000003b000007945 */ /* 0x000fe20003800000 */
[----:B------:R-:W-:Y:S02]  /*a770*/  IMAD.MOV.U32 R27, RZ, RZ, R48 ;  /* 0x000000ffff1b7224 */ /* 0x000fe400078e0030 */
[----:B------:R-:W-:-:S02]  /*a780*/  IMAD.MOV.U32 R24, RZ, RZ, R210 ;  /* 0x000000ffff187224 */ /* 0x000fc400078e00d2 */
[----:B------:R-:W-:Y:S02]  /*a790*/  IMAD.MOV.U32 R25, RZ, RZ, R207 ;  /* 0x000000ffff197224 */ /* 0x000fe400078e00cf */
[----:B------:R-:W-:Y:S01]  /*a7a0*/  IMAD.X R3, RZ, RZ, R18, P0 ;  /* 0x000000ffff037224 */ /* 0x000fe200000e0612 */
[----:B------:R-:W-:Y:S01]  /*a7b0*/  IADD3 R20, P0, R2, 0xfc, RZ ;  /* 0x000000fc02147810 */ /* 0x000fe20007f1e0ff */
[----:B------:R-:W-:Y:S01]  /*a7c0*/  IMAD.MOV.U32 R14, RZ, RZ, R212 ;  /* 0x000000ffff0e7224 */ /* 0x000fe200078e00d4 */
[----:B------:R0:W-:Y:S01]  /*a7d0*/  STL.128 [R1+0x120], R24 ;  /* 0x0001201801007387 */ /* 0x0001e20000100c00 */
[----:B------:R-:W-:Y:S02]  /*a7e0*/  IMAD.MOV.U32 R15, RZ, RZ, R211 ;  /* 0x000000ffff0f7224 */ /* 0x000fe400078e00d3 */
[----:B------:R-:W-:Y:S02]  /*a7f0*/  IMAD.X R21, RZ, RZ, R18, P0 ;  /* 0x000000ffff157224 */ /* 0x000fe400000e0612 */
[----:B------:R-:W-:Y:S01]  /*a800*/  IMAD.MOV.U32 R46, RZ, RZ, R34 ;  /* 0x000000ffff2e7224 */ /* 0x000fe200078e0022 */
[----:B------:R3:W-:Y:S01]  /*a810*/  STL.128 [R1+0x150], R12 ;  /* 0x0001500c01007387 */ /* 0x0007e20000100c00 */
[----:B------:R-:W-:-:S02]  /*a820*/  IMAD.MOV.U32 R47, RZ, RZ, R41 ;  /* 0x000000ffff2f7224 */ /* 0x000fc400078e0029 */
[----:B------:R-:W-:Y:S02]  /*a830*/  IMAD.MOV.U32 R41, RZ, RZ, R53 ;  /* 0x000000ffff297224 */ /* 0x000fe400078e0035 */
[----:B------:R-:W-:Y:S01]  /*a840*/  IMAD.MOV.U32 R33, RZ, RZ, R37 ;  /* 0x000000ffff217224 */ /* 0x000fe200078e0025 */
[----:B------:R-:W-:Y:S01]  /*a850*/  STL.128 [R1+0x160], R44 ;  /* 0x0001602c01007387 */ /* 0x000fe20000100c00 */
[----:B0-----:R-:W-:-:S03]  /*a860*/  IMAD.MOV.U32 R26, RZ, RZ, R2 ;  /* 0x000000ffff1a7224 */ /* 0x001fc600078e0002 */
[----:B------:R-:W-:Y:S01]  /*a870*/  STL.128 [R1+0x170], R40 ;  /* 0x0001702801007387 */ /* 0x000fe20000100c00 */
[----:B------:R-:W-:Y:S02]  /*a880*/  IMAD.MOV.U32 R27, RZ, RZ, R18 ;  /* 0x000000ffff1b7224 */ /* 0x000fe400078e0012 */
[----:B------:R-:W-:Y:S01]  /*a890*/  IMAD.MOV.U32 R24, RZ, RZ, R0 ;  /* 0x000000ffff187224 */ /* 0x000fe200078e0000 */
[C---:B------:R-:W-:Y:S01]  /*a8a0*/  IADD3 R0, P1, R2.reuse, 0x3d0, RZ ;  /* 0x000003d002007810 */ /* 0x040fe20007f3e0ff */
[----:B------:R-:W-:Y:S01]  /*a8b0*/  IMAD.MOV.U32 R25, RZ, RZ, R3 ;  /* 0x000000ffff197224 */ /* 0x000fe200078e0003 */
[----:B---3--:R-:W-:-:S03]  /*a8c0*/  IADD3 R14, P0, R2, 0x1d0, RZ ;  /* 0x000001d0020e7810 */ /* 0x008fc60007f1e0ff */
[--C-:B------:R-:W-:Y:S01]  /*a8d0*/  IMAD.X R3, RZ, RZ, R18.reuse, P1 ;  /* 0x000000ffff037224 */ /* 0x100fe200008e0612 */
[----:B------:R0:W-:Y:S01]  /*a8e0*/  STL.128 [R1+0x130], R24 ;  /* 0x0001301801007387 */ /* 0x0001e20000100c00 */
[----:B------:R-:W-:Y:S01]  /*a8f0*/  IADD3 R8, P1, R2, 0xb8, RZ ;  /* 0x000000b802087810 */ /* 0x000fe20007f3e0ff */
[----:B------:R-:W-:-:S04]  /*a900*/  IMAD.X R15, RZ, RZ, R18, P0 ;  /* 0x000000ffff0f7224 */ /* 0x000fc800000e0612 */
[----:B------:R-:W-:Y:S02]  /*a910*/  IMAD.MOV.U32 R34, RZ, RZ, R8 ;  /* 0x000000ffff227224 */ /* 0x000fe400078e0008 */
[----:B0-----:R-:W-:Y:S02]  /*a920*/  IMAD.MOV.U32 R24, RZ, RZ, R35 ;  /* 0x000000ffff187224 */ /* 0x001fe400078e0023 */
[----:B------:R-:W-:Y:S02]  /*a930*/  IMAD.MOV.U32 R25, RZ, RZ, R50 ;  /* 0x000000ffff197224 */ /* 0x000fe400078e0032 */
[----:B------:R-:W-:Y:S02]  /*a940*/  IMAD.MOV.U32 R26, RZ, RZ, R36 ;  /* 0x000000ffff1a7224 */ /* 0x000fe400078e0024 */
[----:B------:R-:W-:-:S05]  /*a950*/  IMAD.MOV.U32 R27, RZ, RZ, R49 ;  /* 0x000000ffff1b7224 */ /* 0x000fca00078e0031 */
[----:B------:R0:W-:Y:S02]  /*a960*/  STL.128 [R1+0x140], R24 ;  /* 0x0001401801007387 */ /* 0x0001e40000100c00 */
[----:B0-----:R-:W-:Y:S01]  /*a970*/  IMAD.MOV.U32 R24, RZ, RZ, R0 ;  /* 0x000000ffff187224 */ /* 0x001fe200078e0000 */
[C---:B------:R-:W-:Y:S01]  /*a980*/  IADD3 R0, P2, R2.reuse, 0x100, RZ ;  /* 0x0000010002007810 */ /* 0x040fe20007f5e0ff */
[----:B------:R-:W-:Y:S02]  /*a990*/  IMAD.MOV.U32 R26, RZ, RZ, R20 ;  /* 0x000000ffff1a7224 */ /* 0x000fe400078e0014 */
[----:B------:R-:W-:Y:S02]  /*a9a0*/  IMAD.MOV.U32 R27, RZ, RZ, R21 ;  /* 0x000000ffff1b7224 */ /* 0x000fe400078e0015 */
[----:B------:R-:W-:Y:S02]  /*a9b0*/  IMAD.MOV.U32 R25, RZ, RZ, R3 ;  /* 0x000000ffff197224 */ /* 0x000fe400078e0003 */
[--C-:B------:R-:W-:Y:S01]  /*a9c0*/  IMAD.X R3, RZ, RZ, R18.reuse, P1 ;  /* 0x000000ffff037224 */ /* 0x100fe200008e0612 */
[----:B------:R-:W-:Y:S01]  /*a9d0*/  IADD3 R12, P1, R2, 0x118, RZ ;  /* 0x00000118020c7810 */ /* 0x000fe20007f3e0ff */
[----:B------:R-:W-:Y:S01]  /*a9e0*/  IMAD.X R13, RZ, RZ, R18, P2 ;  /* 0x000000ffff0d7224 */ /* 0x000fe200010e0612 */
[----:B------:R0:W-:Y:S01]  /*a9f0*/  STL.128 [R1+0x180], R24 ;  /* 0x0001801801007387 */ /* 0x0001e20000100c00 */
[----:B------:R-:W-:-:S02]  /*aa00*/  IMAD.MOV.U32 R35, RZ, RZ, R3 ;  /* 0x000000ffff237224 */ /* 0x000fc400078e0003 */
[----:B------:R-:W-:-:S03]  /*aa10*/  IMAD.X R3, RZ, RZ, R18, P1 ;  /* 0x000000ffff037224 */ /* 0x000fc600008e0612 */
[----:B------:R-:W-:Y:S01]  /*aa20*/  STL.128 [R1+0x190], R32 ;  /* 0x0001902001007387 */ /* 0x000fe20000100c00 */
[----:B0-----:R-:W-:Y:S02]  /*aa30*/  IMAD.MOV.U32 R24, RZ, RZ, R0 ;  /* 0x000000ffff187224 */ /* 0x001fe400078e0000 */
[----:B------:R-:W-:Y:S02]  /*aa40*/  IMAD.MOV.U32 R25, RZ, RZ, R13 ;  /* 0x000000ffff197224 */ /* 0x000fe400078e000d */
[----:B------:R-:W-:Y:S02]  /*aa50*/  IMAD.MOV.U32 R26, RZ, RZ, R14 ;  /* 0x000000ffff1a7224 */ /* 0x000fe400078e000e */
[----:B------:R-:W-:-:S05]  /*aa60*/  IMAD.MOV.U32 R27, RZ, RZ, R15 ;  /* 0x000000ffff1b7224 */ /* 0x000fca00078e000f */
[----:B------:R0:W-:Y:S02]  /*aa70*/  STL.128 [R1+0x1a0], R24 ;  /* 0x0001a01801007387 */ /* 0x0001e40000100c00 */
[----:B0-----:R-:W-:Y:S02]  /*aa80*/  IMAD.MOV.U32 R24, RZ, RZ, R38 ;  /* 0x000000ffff187224 */ /* 0x001fe400078e0026 */
[----:B------:R-:W-:Y:S02]  /*aa90*/  IMAD.MOV.U32 R25, RZ, RZ, R51 ;  /* 0x000000ffff197224 */ /* 0x000fe400078e0033 */
[----:B------:R-:W-:Y:S02]  /*aaa0*/  IMAD.MOV.U32 R26, RZ, RZ, R12 ;  /* 0x000000ffff1a7224 */ /* 0x000fe400078e000c */
[----:B------:R-:W-:-:S05]  /*aab0*/  IMAD.MOV.U32 R27, RZ, RZ, R3 ;  /* 0x000000ffff1b7224 */ /* 0x000fca00078e0003 */
[----:B------:R1:W-:Y:S01]  /*aac0*/  STL.128 [R1+0x1b0], R24 ;  /* 0x0001b01801007387 */ /* 0x0003e20000100c00 */
[----:B--2---:R-:W-:-:S04]  /*aad0*/  LOP3.LUT R0, R28, 0x1, RZ, 0xfc, !PT ;  /* 0x000000011c007812 */ /* 0x004fc800078efcff */
[----:B------:R-:W-:-:S13]  /*aae0*/  ISETP.NE.AND P1, PT, R0, 0x3, PT ;  /* 0x000000030000780c */ /* 0x000fda0003f25270 */
[----:B-1----:R-:W-:Y:S05]  /*aaf0*/  @!P1 BRA `(.L_x_5156) ;  /* 0x0000000000049947 */ /* 0x002fea0003800000 */
[----:B------:R-:W-:Y:S01]  /*ab00*/  BPT.TRAP 0x1 ;  /* 0x000000040000795c */ /* 0x000fe20000300000 */
.L_x_5156:
[----:B------:R-:W-:Y:S05]  /*ab10*/  BSYNC B0 ;  /* 0x0000000000007941 */ /* 0x000fea0003800000 */
.L_x_5155:
[----:B------:R-:W2:Y:S01]  /*ab20*/  LDL.64 R12, [R1+0x18] ;  /* 0x00001800010c7983 */ /* 0x000ea20000100a00 */
[----:B-----5:R-:W-:Y:S01]  /*ab30*/  SHF.L.U32 R11, R11, 0x1f, RZ ;  /* 0x0000001f0b0b7819 */ /* 0x020fe200000006ff */
[----:B------:R-:W-:Y:S01]  /*ab40*/  BSSY B0, `(.L_x_5157) ;  /* 0x0000006000007945 */ /* 0x000fe20003800000 */
[----:B--2---:R-:W-:-:S05]  /*ab50*/  MOV R3, R12 ;  /* 0x0000000c00037202 */ /* 0x004fca0000000f00 */
[----:B------:R-:W-:-:S04]  /*ab60*/  IMAD R10, R10, 0x8, R3 ;  /* 0x000000080a0a7824 */ /* 0x000fc800078e0203 */
[----:B------:R0:W1:Y:S01]  /*ab70*/  SYNCS.PHASECHK.TRANS64.TRYWAIT P0, [R10+URZ], R11 ;  /* 0x0000000b0a0075a7 */ /* 0x000062000800017f */
[----:B------:R-:W-:Y:S05]  /*ab80*/  @!P1 BRA `(.L_x_5158) ;  /* 0x0000000000049947 */ /* 0x000fea0003800000 */
[----:B------:R-:W-:Y:S01]  /*ab90*/  BPT.TRAP 0x1 ;  /* 0x000000040000795c */ /* 0x000fe20000300000 */
.L_x_5158:
[----:B------:R-:W-:Y:S05]  /*aba0*/  BSYNC B0 ;  /* 0x0000000000007941 */ /* 0x000fea0003800000 */
.L_x_5157:
[----:B------:R-:W-:Y:S04]  /*abb0*/  BSSY B0, `(.L_x_5159) ;  /* 0x0000004000007945 */ /* 0x000fe80003800000 */
[----:B-1----:R-:W-:Y:S05]  /*abc0*/  @P0 BRA `(.L_x_5160) ;  /* 0x0000000000080947 */ /* 0x002fea0003800000 */
[----:B------:R-:W1:Y:S02]  /*abd0*/  SYNCS.PHASECHK.TRANS64.TRYWAIT P0, [R10+URZ], R11 ;  /* 0x0000000b0a0075a7 */ /* 0x000e64000800017f */
[----:B-1----:R-:W-:Y:S05]  /*abe0*/  @!P0 BRA `(.L_x_5161) ;  /* 0x000001e400ec8947 */ /* 0x002fea0003800000 */
.L_x_5160:
[----:B------:R-:W-:Y:S05]  /*abf0*/  BSYNC B0 ;  /* 0x0000000000007941 */ /* 0x000fea0003800000 */
.L_x_5159:
[----:B------:R-:W2:Y:S04]  /*ac00*/  LDL R15, [R1+0x1c0] ;  /* 0x0001c000010f7983 */ /* 0x000ea80000100800 */
[----:B01----:R-:W2:Y:S01]  /*ac10*/  LDL.64 R10, [R1+0x80] ;  /* 0x00008000010a7983 */ /* 0x003ea20000100a00 */
[----:B------:R-:W-:Y:S05]  /*ac20*/  WARPSYNC.ALL ;  /* 0x0000000000007948 */ /* 0x000fea0003800000 */
[----:B------:R-:W3:Y:S04]  /*ac30*/  LDL.64 R24, [R1+0x78] ;  /* 0x0000780001187983 */ /* 0x000ee80000100a00 */
[----:B------:R-:W4:Y:S04]  /*ac40*/  LDL.64 R12, [R1+0x78] ;  /* 0x00007800010c7983 */ /* 0x000f280000100a00 */
[----:B------:R-:W5:Y:S04]  /*ac50*/  LDL.64 R20, [R1+0x78] ;  /* 0x0000780001147983 */ /* 0x000f680000100a00 */
[----:B------:R-:W5:Y:S01]  /*ac60*/  LDL.64 R56, [R1+0x78] ;  /* 0x0000780001387983 */ /* 0x000f620000100a00 */
[----:B--2---:R-:W-:Y:S01]  /*ac70*/  IMAD R10, R15, 0x200, R10 ;  /* 0x000002000f0a7824 */ /* 0x004fe200078e020a */
[----:B------:R-:W-:-:S02]  /*ac80*/  R2UR UR7, R11 ;  /* 0x000000000b0772ca */ /* 0x000fc400000e0000 */
[----:B------:R-:W2:Y:S01]  /*ac90*/  LDL R3, [R1+0x1cc] ;  /* 0x0001cc0001037983 */ /* 0x000ea20000100800 */
[C---:B------:R-:W-:Y:S01]  /*aca0*/  VIADD R14, R10.reuse, 0x2 ;  /* 0x000000020a0e7836 */ /* 0x040fe20000000000 */
[----:B------:R-:W-:Y:S01]  /*acb0*/  R2UR UR6, R10 ;  /* 0x000000000a0672ca */ /* 0x000fe200000e0000 */
[----:B------:R-:W-:Y:S01]  /*acc0*/  IMAD.MOV.U32 R15, RZ, RZ, R11 ;  /* 0x000000ffff0f7224 */ /* 0x000fe200078e000b */
[----:B------:R0:W-:Y:S01]  /*acd0*/  STL [R1+0x60], RZ ;  /* 0x000060ff01007387 */ /* 0x0001e20000100800 */
[----:B------:R-:W-:Y:S01]  /*ace0*/  BSSY B0, `(.L_x_5162) ;  /* 0x000002c000007945 */ /* 0x000fe20003800000 */
[----:B---3--:R-:W-:Y:S02]  /*acf0*/  R2UR UR4, R24 ;  /* 0x00000000180472ca */ /* 0x008fe400000e0000 */
[----:B------:R-:W-:Y:S02]  /*ad00*/  R2UR UR5, R25 ;  /* 0x00000000190572ca */ /* 0x000fe400000e0000 */
[----:B------:R-:W-:Y:S01]  /*ad10*/  WARPGROUP.ARRIVE ;  /* 0x00000000000079c5 */ /* 0x000fe20000000000 */
[----:B----4-:R-:W-:-:S02]  /*ad20*/  VIADD R12, R12, 0x2 ;  /* 0x000000020c0c7836 */ /* 0x010fc40000000000 */
[----:B-----5:R-:W-:Y:S02]  /*ad30*/  VIADD R20, R20, 0x4 ;  /* 0x0000000414147836 */ /* 0x020fe40000000000 */
[----:B------:R-:W-:-:S06]  /*ad40*/  VIADD R56, R56, 0x6 ;  /* 0x0000000638387836 */ /* 0x000fcc0000000000 */
[----:B------:R-:W-:Y:S01]  /*ad50*/  HGMMA.64x64x16.F32.BF16 R24, gdesc[UR4], RZ, !UPT, gsb0 ;  /* 0x00e00000041879f0 */ /* 0x000fe2000c0018ff */
[----:B------:R-:W-:Y:S02]  /*ad60*/  R2UR UR6, R14 ;  /* 0x000000000e0672ca */ /* 0x000fe400000e0000 */
[----:B------:R-:W-:Y:S02]  /*ad70*/  R2UR UR7, R15 ;  /* 0x000000000f0772ca */ /* 0x000fe400000e0000 */
[----:B------:R-:W-:Y:S01]  /*ad80*/  R2UR UR4, R12 ;  /* 0x000000000c0472ca */ /* 0x000fe200000e0000 */
[C---:B------:R-:W-:Y:S01]  /*ad90*/  VIADD R12, R10.reuse, 0x4 ;  /* 0x000000040a0c7836 */ /* 0x040fe20000000000 */
[----:B------:R-:W-:Y:S01]  /*ada0*/  R2UR UR5, R13 ;  /* 0x000000000d0572ca */ /* 0x000fe200000e0000 */
[----:B------:R-:W-:Y:S01]  /*adb0*/  IMAD.MOV.U32 R13, RZ, RZ, R11 ;  /* 0x000000ffff0d7224 */ /* 0x000fe200078e000b */
[----:B--2---:R-:W-:Y:S01]  /*adc0*/  LEA.HI R0, R3, R3, RZ, 0x1 ;  /* 0x0000000303007211 */ /* 0x004fe200078f08ff */
[----:B------:R-:W-:-:S03]  /*add0*/  VIADD R10, R10, 0x6 ;  /* 0x000000060a0a7836 */ /* 0x000fc60000000000 */
[----:B------:R-:W-:Y:S01]  /*ade0*/  LOP3.LUT R8, R0, 0xfffffffe, RZ, 0xc0, !PT ;  /* 0xfffffffe00087812 */ /* 0x000fe200078ec0ff */
[----:B------:R-:W-:-:S04]  /*adf0*/  IMAD.MOV.U32 R0, RZ, RZ, 0x1 ;  /* 0x00000001ff007424 */ /* 0x000fc800078e00ff */
[----:B------:R-:W-:Y:S01]  /*ae00*/  IMAD.IADD R3, R3, 0x1, -R8 ;  /* 0x0000000103037824 */ /* 0x000fe200078e0a08 */
[----:B------:R0:W-:Y:S04]  /*ae10*/  STL [R1+0x60], R0 ;  /* 0x0000600001007387 */ /* 0x0001e80000100800 */
[----:B------:R-:W-:Y:S01]  /*ae20*/  SHF.L.U32 R3, R3, 0x1f, RZ ;  /* 0x0000001f03037819 */ /* 0x000fe200000006ff */
[----:B------:R0:W-:Y:S04]  /*ae30*/  STL [R1+0x60], R0 ;  /* 0x0000600001007387 */ /* 0x0001e80000100800 */
[----:B------:R0:W-:Y:S04]  /*ae40*/  STL [R1+0x60], R0 ;  /* 0x0000600001007387 */ /* 0x0001e80000100800 */
[----:B------:R0:W-:Y:S01]  /*ae50*/  STL [R1+0x60], R0 ;  /* 0x0000600001007387 */ /* 0x0001e20000100800 */
[----:B------:R-:W-:-:S02]  /*ae60*/  WARPGROUP.DEPBAR.LE gsb0, 0x0 ;  /* 0x00008000000079c5 */ /* 0x000fc40000010000 */
[----:B------:R-:W-:-:S06]  /*ae70*/  WARPGROUP.ARRIVE ;  /* 0x00000000000079c5 */ /* 0x000fcc0000000000 */
        /* <DEDUP_REMOVED lines=16> */
[----:B------:R-:W1:Y:S02]  /*af80*/  SYNCS.PHASECHK.TRANS64.TRYWAIT P0, [UR44+0x38810], R3 ;  /* 0x03881003ff0075a7 */ /* 0x000e64000800016c */
[----:B01----:R-:W-:Y:S05]  /*af90*/  @!P0 BRA `(.L_x_5163) ;  /* 0x000001e400148947 */ /* 0x003fea0003800000 */
.L_x_5340:
[----:B------:R-:W-:Y:S05]  /*afa0*/  BSYNC B0 ;  /* 0x0000000000007941 */ /* 0x000fea0003800000 */
.L_x_5162:
[----:B0-----:R-:W2:Y:S04]  /*afb0*/  LDL R3, [R1+0x28] ;  /* 0x0000280001037983 */ /* 0x001ea80000100800 */
[----:B------:R0:W5:Y:S01]  /*afc0*/  LDL.64 R10, [R1+0x1c0] ;  /* 0x0001c000010a7983 */ /* 0x0001620000100a00 */
[----:B------:R-:W-:Y:S01]  /*afd0*/  BSSY B0, `(.L_x_5164) ;  /* 0x0000005000007945 */ /* 0x000fe20003800000 */
[----:B--2---:R-:W-:-:S04]  /*afe0*/  LOP3.LUT R3, R3, 0x1, RZ, 0xfc, !PT ;  /* 0x0000000103037812 */ /* 0x004fc800078efcff */
[----:B------:R-:W-:-:S13]  /*aff0*/  ISETP.NE.AND P1, PT, R3, 0x3, PT ;  /* 0x000000030300780c */ /* 0x000fda0003f25270 */
[----:B0-----:R-:W-:Y:S05]  /*b000*/  @!P1 BRA `(.L_x_5165) ;  /* 0x0000000000049947 */ /* 0x001fea0003800000 */
[----:B------:R-:W-:Y:S01]  /*b010*/  BPT.TRAP 0x1 ;  /* 0x000000040000795c */ /* 0x000fe20000300000 */
.L_x_5165:
[----:B------:R-:W-:Y:S05]  /*b020*/  BSYNC B0 ;  /* 0x0000000000007941 */ /* 0x000fea0003800000 */
.L_x_5164:
        /* <DEDUP_REMOVED lines=8> */
.L_x_5167:
[----:B------:R-:W-:Y:S05]  /*b0b0*/  BSYNC B0 ;  /* 0x0000000000007941 */ /* 0x000fea0003800000 */
.L_x_5166:
[----:B------:R-:W-:Y:S04]  /*b0c0*/  BSSY B0, `(.L_x_5168) ;  /* 0x0000004000007945 */ /* 0x000fe80003800000 */
[----:B-1----:R-:W-:Y:S05]  /*b0d0*/  @P0 BRA `(.L_x_5169) ;  /* 0x0000000000080947 */ /* 0x002fea0003800000 */
[----:B------:R-:W1:Y:S02]  /*b0e0*/  SYNCS.PHASECHK.TRANS64.TRYWAIT P0, [R10+URZ], R11 ;  /* 0x0000000b0a0075a7 */ /* 0x000e64000800017f */
[----:B-1----:R-:W-:Y:S05]  /*b0f0*/  @!P0 BRA `(.L_x_5170) ;  /* 0x000001e000d48947 */ /* 0x002fea0003800000 */
.L_x_5169:
[----:B------:R-:W-:Y:S05]  /*b100*/  BSYNC B0 ;  /* 0x0000000000007941 */ /* 0x000fea0003800000 */
.L_x_5168:
[----:B------:R-:W2:Y:S04]  /*b110*/  LDL R8, [R1+0x68] ;  /* 0x0000680001087983 */ /* 0x000ea80000100800 */
[----:B------:R-:W3:Y:S04]  /*b120*/  LDL R3, [R1+0x1c0] ;  /* 0x0001c00001037983 */ /* 0x000ee80000100800 */
[----:B01----:R-:W3:Y:S04]  /*b130*/  LDL.64 R10, [R1+0x98] ;  /* 0x00009800010a7983 */ /* 0x003ee80000100a00 */
[----:B------:R-:W4:Y:S04]  /*b140*/  LDL.64 R12, [R1+0x90] ;  /* 0x00009000010c7983 */ /* 0x000f280000100a00 */
[----:B------:R-:W4:Y:S04]  /*b150*/  LDL.64 R14, [R1+0x90] ;  /* 0x00009000010e7983 */ /* 0x000f280000100a00 */
[----:B------:R-:W4:Y:S04]  /*b160*/  LDL.64 R20, [R1+0x90] ;  /* 0x0000900001147983 */ /* 0x000f280000100a00 */
[----:B------:R-:W4:Y:S01]  /*b170*/  LDL.64 R56, [R1+0x90] ;  /* 0x0000900001387983 */ /* 0x000f220000100a00 */
[----:B------:R-:W-:Y:S05]  /*b180*/  WARPSYNC.ALL ;  /* 0x0000000000007948 */ /* 0x000fea0003800000 */
[----:B------:R-:W-:Y:S01]  /*b190*/  WARPGROUP.ARRIVE ;  /* 0x00000000000079c5 */ /* 0x000fe20000000000 */
[----:B------:R-:W4:Y:S04]  /*b1a0*/  LDL.64 R58, [R1+0x90] ;  /* 0x00009000013a7983 */ /* 0x000f280000100a00 */
[----:B------:R-:W4:Y:S01]  /*b1b0*/  LDL.64 R60, [R1+0x90] ;  /* 0x00009000013c7983 */ /* 0x000f220000100a00 */
[----:B------:R-:W0:Y:S03]  /*b1c0*/  S2R R62, SR_TID.X ;  /* 0x00000000003e7919 */ /* 0x000e260000002100 */
[----:B------:R-:W4:Y:S04]  /*b1d0*/  LDL.64 R64, [R1+0x90] ;  /* 0x0000900001407983 */ /* 0x000f280000100a00 */
[----:B------:R-:W4:Y:S01]  /*b1e0*/  LDL.64 R66, [R1+0x90] ;  /* 0x0000900001427983 */ /* 0x000f220000100a00 */
[----:B--2---:R-:W-:Y:S01]  /*b1f0*/  ISETP.NE.U32.AND P0, PT, R8, RZ, PT ;  /* 0x000000ff0800720c */ /* 0x004fe20003f05070 */
[----:B---3--:R-:W-:Y:S01]  /*b200*/  IMAD R10, R3, 0x1000, R10 ;  /* 0x00001000030a7824 */ /* 0x008fe200078e020a */
[----:B------:R-:W-:-:S02]  /*b210*/  R2UR UR7, R11 ;  /* 0x000000000b0772ca */ /* 0x000fc400000e0000 */
[----:B----4-:R-:W-:Y:S02]  /*b220*/  R2UR UR4, R12 ;  /* 0x000000000c0472ca */ /* 0x010fe400000e0000 */
[----:B------:R-:W-:Y:S02]  /*b230*/  R2UR UR6, R10 ;  /* 0x000000000a0672ca */ /* 0x000fe400000e0000 */
[----:B------:R-:W-:-:S05]  /*b240*/  R2UR UR5, R13 ;  /* 0x000000000d0572ca */ /* 0x000fca00000e0000 */
[----:B------:R-:W-:-:S08]  /*b250*/  VOTEU.ANY UP0, P0 ;  /* 0x00000000003f7886 */ /* 0x000fd00000000100 */
[----:B------:R-:W-:Y:S01]  /*b260*/  HGMMA.64x64x16.F32.BF16 R24, gdesc[UR4], R24, UP0, gsb0 ;  /* 0x00e00000041879f0 */ /* 0x000fe2000b801818 */
[----:B------:R-:W-:Y:S02]  /*b270*/  VIADD R14, R14, 0x2 ;  /* 0x000000020e0e7836 */ /* 0x000fe40000000000 */
[----:B------:R-:W-:Y:S02]  /*b280*/  VIADD R12, R10, 0x2 ;  /* 0x000000020a0c7836 */ /* 0x000fe40000000000 */
[----:B------:R-:W-:Y:S01]  /*b290*/  IMAD.MOV.U32 R13, RZ, RZ, R11 ;  /* 0x000000ffff0d7224 */ /* 0x000fe200078e000b */
[----:B------:R-:W-:Y:S02]  /*b2a0*/  R2UR UR4, R14 ;  /* 0x000000000e0472ca */ /* 0x000fe400000e0000 */
[----:B------:R-:W-:Y:S02]  /*b2b0*/  R2UR UR6, R12 ;  /* 0x000000000c0672ca */ /* 0x000fe400000e0000 */
[----:B------:R-:W-:-:S02]  /*b2c0*/  R2UR UR7, R13 ;  /* 0x000000000d0772ca */ /* 0x000fc400000e0000 */
[----:B------:R-:W-:Y:S01]  /*b2d0*/  R2UR UR5, R15 ;  /* 0x000000000f0572ca */ /* 0x000fe200000e0000 */
[----:B------:R-:W-:Y:S02]  /*b2e0*/  WARPGROUP.DEPBAR.LE gsb0, 0x0 ;  /* 0x00008000000079c5 */ /* 0x000fe40000010000 */
[----:B------:R-:W-:Y:S01]  /*b2f0*/  WARPGROUP.ARRIVE ;  /* 0x00000000000079c5 */ /* 0x000fe20000000000 */
[----:B------:R-:W-:Y:S01]  /*b300*/  VIADD R20, R20, 0x4 ;  /* 0x0000000414147836 */ /* 0x000fe20000000000 */
[----:B------:R-:W2:Y:S08]  /*b310*/  LDL.64 R14, [R1+0x90] ;  /* 0x00009000010e7983 */ /* 0x000eb00000100a00 */
[----:B------:R-:W-:Y:S01]  /*b320*/  HGMMA.64x64x16.F32.BF16 R24, gdesc[UR4], R24, gsb0 ;  /* 0x00e00000041879f0 */ /* 0x000fe20008001818 */
[----:B------:R-:W-:-:S02]  /*b330*/  VIADD R12, R10, 0x4 ;  /* 0x000000040a0c7836 */ /* 0x000fc40000000000 */
[----:B------:R-:W-:Y:S01]  /*b340*/  IMAD.MOV.U32 R13, RZ, RZ, R11 ;  /* 0x000000ffff0d7224 */ /* 0x000fe200078e000b */
[----:B------:R-:W-:Y:S02]  /*b350*/  R2UR UR4, R20 ;  /* 0x00000000140472ca */ /* 0x000fe400000e0000 */
[----:B------:R-:W-:Y:S02]  /*b360*/  R2UR UR6, R12 ;  /* 0x000000000c0672ca */ /* 0x000fe400000e0000 */
[----:B------:R-:W-:Y:S02]  /*b370*/  R2UR UR7, R13 ;  /* 0x000000000d0772ca */ /* 0x000fe400000e0000 */
[----:B------:R-:W-:Y:S01]  /*b380*/  R2UR UR5, R21 ;  /* 0x00000000150572ca */ /* 0x000fe200000e0000 */
[----:B------:R-:W-:Y:S02]  /*b390*/  WARPGROUP.DEPBAR.LE gsb0, 0x0 ;  /* 0x00008000000079c5 */ /* 0x000fe40000010000 */
[----:B------:R-:W-:Y:S01]  /*b3a0*/  WARPGROUP.ARRIVE ;  /* 0x00000000000079c5 */ /* 0x000fe20000000000 */
[----:B------:R-:W-:Y:S01]  /*b3b0*/  VIADD R56, R56, 0x6 ;  /* 0x0000000638387836 */ /* 0x000fe20000000000 */
[----:B------:R-:W3:Y:S08]  /*b3c0*/  LDL.64 R20, [R1+0x90] ;  /* 0x0000900001147983 */ /* 0x000ef00000100a00 */
        /* <DEDUP_REMOVED lines=10> */
[----:B------:R-:W4:Y:S08]  /*b470*/  LDL.64 R56, [R1+0x90] ;  /* 0x0000900001387983 */ /* 0x000f300000100a00 */
        /* <DEDUP_REMOVED lines=20> */
[----:B--2---:R-:W-:Y:S01]  /*b5c0*/  VIADD R14, R14, 0x204 ;  /* 0x000002040e0e7836 */ /* 0x004fe20000000000 */
        /* <DEDUP_REMOVED lines=10> */
[----:B---3--:R-:W-:Y:S01]  /*b670*/  VIADD R20, R20, 0x206 ;  /* 0x0000020614147836 */ /* 0x008fe20000000000 */
        /* <DEDUP_REMOVED lines=10> */
[----:B----4-:R-:W-:Y:S01]  /*b720*/  VIADD R56, R56, 0x400 ;  /* 0x0000040038387836 */ /* 0x010fe20000000000 */
        /* <DEDUP_REMOVED lines=84> */
[----:B------:R-:W-:Y:S02]  /*bc70*/  R2UR UR5, R61 ;  /* 0x000000003d0572ca */ /* 0x000fe400000e0000 */
[----:B0-----:R-:W-:Y:S01]  /*bc80*/  SHF.R.U32.HI R62, RZ, 0x7, R62 ;  /* 0x00000007ff3e7819 */ /* 0x001fe2000001163e */
[----:B------:R-:W-:-:S02]  /*bc90*/  WARPGROUP.DEPBAR.LE gsb0, 0x0 ;  /* 0x00008000000079c5 */ /* 0x000fc40000010000 */
[----:B------:R-:W-:Y:S01]  /*bca0*/  WARPGROUP.ARRIVE ;  /* 0x00000000000079c5 */ /* 0x000fe20000000000 */
[----:B------:R-:W-:Y:S01]  /*bcb0*/  VIADD R8, R10, 0x800 ;  /* 0x000008000a087836 */ /* 0x000fe20000000000 */
[----:B------:R-:W-:Y:S01]  /*bcc0*/  UMOV UR8, 0x1 ;  /* 0x0000000100087882 */ /* 0x000fe20000000000 */
[----:B------:R-:W-:Y:S01]  /*bcd0*/  IMAD.MOV.U32 R13, RZ, RZ, R11 ;  /* 0x000000ffff0d7224 */ /* 0x000fe200078e000b */
[----:B------:R-:W3:Y:S04]  /*bce0*/  LDL.64 R60, [R1+0x90] ;  /* 0x00009000013c7983 */ /* 0x000ee80000100a00 */
[----:B------:R-:W-:Y:S01]  /*bcf0*/  HGMMA.64x64x16.F32.BF16 R24, gdesc[UR4], R24, gsb0 ;  /* 0x00e00000041879f0 */ /* 0x000fe20008001818 */
[----:B------:R0:W1:Y:S01]  /*bd00*/  SHFL.IDX PT, R3, R62, RZ, 0x1f ;  /* 0x00001fff3e037589 */ /* 0x00006200000e0000 */
[----:B------:R-:W-:-:S02]  /*bd10*/  R2UR UR7, R13 ;  /* 0x000000000d0772ca */ /* 0x000fc400000e0000 */
[----:B----4-:R-:W-:Y:S01]  /*bd20*/  R2UR UR5, R15 ;  /* 0x000000000f0572ca */ /* 0x010fe200000e0000 */
[----:B------:R-:W-:Y:S01]  /*bd30*/  UISETP.NE.U32.AND UP0, UPT, UR8, URZ, UPT ;  /* 0x0000003f0800728c */ /* 0x000fe2000bf05070 */
[----:B0-----:R-:W4:Y:S01]  /*bd40*/  LDL.64 R62, [R1+0x90] ;  /* 0x00009000013e7983 */ /* 0x001f220000100a00 */
[----:B-1----:R-:W-:-:S04]  /*bd50*/  ISETP.GT.AND P0, PT, R3, 0x7f, PT ;  /* 0x0000007f0300780c */ /* 0x002fc80003f04270 */
[----:B------:R-:W-:-:S04]  /*bd60*/  SEL R3, RZ, 0x2, !P0 ;  /* 0x00000002ff037807 */ /* 0x000fc80004000000 */
[----:B------:R-:W-:Y:S01]  /*bd70*/  IADD3 R14, R14, 0x800, R3 ;  /* 0x000008000e0e7810 */ /* 0x000fe20007ffe003 */
[----:B------:R-:W-:-:S03]  /*bd80*/  IMAD.IADD R12, R3, 0x1, R8 ;  /* 0x00000001030c7824 */ /* 0x000fc600078e0208 */
[----:B------:R-:W-:Y:S02]  /*bd90*/  R2UR UR4, R14 ;  /* 0x000000000e0472ca */ /* 0x000fe400000e0000 */
[----:B------:R-:W-:Y:S01]  /*bda0*/  R2UR UR6, R12 ;  /* 0x000000000c0672ca */ /* 0x000fe200000e0000 */
[----:B------:R-:W-:Y:S02]  /*bdb0*/  WARPGROUP.DEPBAR.LE gsb0, 0x0 ;  /* 0x00008000000079c5 */ /* 0x000fe40000010000 */
[----:B------:R-:W-:-:S10]  /*bdc0*/  WARPGROUP.ARRIVE ;  /* 0x00000000000079c5 */ /* 0x000fd40000000000 */
[----:B------:R-:W-:Y:S01]  /*bdd0*/  HGMMA.64x64x16.F32.BF16 R24, gdesc[UR4], R24, UP0, gsb0 ;  /* 0x00e00000041879f0 */ /* 0x000fe2000b801818 */
[----:B------:R-:W-:-:S05]  /*bde0*/  IMAD.MOV.U32 R12, RZ, RZ, 0x4 ;  /* 0x00000004ff0c7424 */ /* 0x000fca00078e00ff */
[----:B------:R-:W-:Y:S01]  /*bdf0*/  SEL R13, R12, 0x2, P0 ;  /* 0x000000020c0d7807 */ /* 0x000fe20000000000 */
[----:B------:R-:W-:-:S03]  /*be00*/  IMAD.MOV.U32 R15, RZ, RZ, R11 ;  /* 0x000000ffff0f7224 */ /* 0x000fc600078e000b */
[----:B------:R-:W-:Y:S01]  /*be10*/  IADD3 R20, R13, 0x800, R20 ;  /* 0x000008000d147810 */ /* 0x000fe20007ffe014 */
[----:B------:R-:W-:Y:S01]  /*be20*/  IMAD.IADD R14, R8, 0x1, R13 ;  /* 0x00000001080e7824 */ /* 0x000fe200078e020d */
[----:B------:R-:W-:Y:S02]  /*be30*/  R2UR UR7, R15 ;  /* 0x000000000f0772ca */ /* 0x000fe400000e0000 */
[----:B------:R-:W-:Y:S02]  /*be40*/  R2UR UR4, R20 ;  /* 0x00000000140472ca */ /* 0x000fe400000e0000 */
[----:B------:R-:W-:Y:S02]  /*be50*/  R2UR UR6, R14 ;  /* 0x000000000e0672ca */ /* 0x000fe400000e0000 */
[----:B------:R-:W-:Y:S01]  /*be60*/  R2UR UR5, R21 ;  /* 0x00000000150572ca */ /* 0x000fe200000e0000 */
[----:B------:R-:W-:Y:S02]  /*be70*/  WARPGROUP.DEPBAR.LE gsb0, 0x0 ;  /* 0x00008000000079c5 */ /* 0x000fe40000010000 */
[----:B------:R-:W-:Y:S01]  /*be80*/  WARPGROUP.ARRIVE ;  /* 0x00000000000079c5 */ /* 0x000fe20000000000 */
[----:B------:R-:W-:Y:S01]  /*be90*/  SEL R15, R12, 0x6, !P0 ;  /* 0x000000060c0f7807 */ /* 0x000fe20004000000 */
[----:B------:R0:W5:Y:S08]  /*bea0*/  LDL R14, [R1+0xc] ;  /* 0x00000c00010e7983 */ /* 0x0001700000100800 */
[----:B------:R-:W-:Y:S01]  /*beb0*/  HGMMA.64x64x16.F32.BF16 R24, gdesc[UR4], R24, gsb0 ;  /* 0x00e00000041879f0 */ /* 0x000fe20008001818 */
[----:B------:R-:W-:Y:S01]  /*bec0*/  IMAD.IADD R20, R8, 0x1, R15 ;  /* 0x0000000108147824 */ /* 0x000fe200078e020f */
[----:B--2---:R-:W-:Y:S01]  /*bed0*/  IADD3 R56, R15, 0x800, R56 ;  /* 0x000008000f387810 */ /* 0x004fe20007ffe038 */
[----:B------:R-:W-:Y:S01]  /*bee0*/  IMAD.MOV.U32 R21, RZ, RZ, R11 ;  /* 0x000000ffff157224 */ /* 0x000fe200078e000b */
[----:B------:R-:W-:-:S02]  /*bef0*/  R2UR UR5, R57 ;  /* 0x00000000390572ca */ /* 0x000fc400000e0000 */
[----:B------:R-:W-:Y:S02]  /*bf00*/  R2UR UR6, R20 ;  /* 0x00000000140672ca */ /* 0x000fe400000e0000 */
[----:B------:R-:W-:Y:S02]  /*bf10*/  R2UR UR7, R21 ;  /* 0x00000000150772ca */ /* 0x000fe400000e0000 */
[----:B------:R-:W-:Y:S01]  /*bf20*/  R2UR UR4, R56 ;  /* 0x00000000380472ca */ /* 0x000fe200000e0000 */
[----:B------:R-:W-:Y:S02]  /*bf30*/  IMAD.MOV.U32 R8, RZ, RZ, 0x28 ;  /* 0x00000028ff087424 */ /* 0x000fe400078e00ff */
[----:B------:R-:W-:-:S03]  /*bf40*/  IMAD.MOV.U32 R21, RZ, RZ, 0xa00 ;  /* 0x00000a00ff157424 */ /* 0x000fc600078e00ff */
[----:B------:R-:W-:Y:S02]  /*bf50*/  SEL R8, R8, 0x26, P0 ;  /* 0x0000002608087807 */ /* 0x000fe40000000000 */
[----:B------:R-:W-:Y:S01]  /*bf60*/  SEL R21, R21, 0x980, P0 ;  /* 0x0000098015157807 */ /* 0x000fe20000000000 */
[----:B------:R-:W-:Y:S02]  /*bf70*/  WARPGROUP.DEPBAR.LE gsb0, 0x0 ;  /* 0x00008000000079c5 */ /* 0x000fe40000010000 */
[----:B------:R-:W-:-:S06]  /*bf80*/  WARPGROUP.ARRIVE ;  /* 0x00000000000079c5 */ /* 0x000fcc0000000000 */
[----:B------:R-:W-:Y:S01]  /*bf90*/  HGMMA.64x64x16.F32.BF16 R24, gdesc[UR4], R24, gsb0 ;  /* 0x00e00000041879f0 */ /* 0x000fe20008001818 */
[----:B------:R-:W-:-:S05]  /*bfa0*/  IMAD.IADD R8, R8, 0x1, R21 ;  /* 0x0000000108087824 */ /* 0x000fca00078e0215 */
[----:B------:R-:W-:-:S05]  /*bfb0*/  LOP3.LUT R21, R8, 0xa06, RZ, 0xc0, !PT ;  /* 0x00000a0608157812 */ /* 0x000fca00078ec0ff */
[----:B---3--:R-:W-:Y:S02]  /*bfc0*/  IMAD.IADD R58, R21, 0x1, R58 ;  /* 0x00000001153a7824 */ /* 0x008fe400078e023a */
[----:B------:R-:W-:Y:S02]  /*bfd0*/  IMAD.IADD R20, R10, 0x1, R21 ;  /* 0x000000010a147824 */ /* 0x000fe400078e0215 */
[----:B------:R-:W-:Y:S01]  /*bfe0*/  IMAD.MOV.U32 R21, RZ, RZ, R11 ;  /* 0x000000ffff157224 */ /* 0x000fe200078e000b */
[----:B------:R-:W-:Y:S02]  /*bff0*/  R2UR UR4, R58 ;  /* 0x000000003a0472ca */ /* 0x000fe400000e0000 */
[----:B------:R-:W-:Y:S02]  /*c000*/  R2UR UR6, R20 ;  /* 0x00000000140672ca */ /* 0x000fe400000e0000 */
[----:B------:R-:W-:Y:S02]  /*c010*/  R2UR UR7, R21 ;  /* 0x00000000150772ca */ /* 0x000fe400000e0000 */
[----:B------:R-:W-:Y:S01]  /*c020*/  R2UR UR5, R59 ;  /* 0x000000003b0572ca */ /* 0x000fe200000e0000 */
[----:B------:R-:W-:-:S02]  /*c030*/  WARPGROUP.DEPBAR.LE gsb0, 0x0 ;  /* 0x00008000000079c5 */ /* 0x000fc40000010000 */
[----:B------:R-:W-:Y:S01]  /*c040*/  WARPGROUP.ARRIVE ;  /* 0x00000000000079c5 */ /* 0x000fe20000000000 */
[----:B------:R-:W-:Y:S01]  /*c050*/  VIADD R8, R10, 0xa00 ;  /* 0x00000a000a087836 */ /* 0x000fe20000000000 */
[C---:B----4-:R-:W-:Y:S01]  /*c060*/  IADD3 R20, R3.reuse, 0xa00, R62 ;  /* 0x00000a0003147810 */ /* 0x050fe20007ffe03e */
[----:B------:R-:W-:Y:S01]  /*c070*/  IMAD.MOV.U32 R21, RZ, RZ, R63 ;  /* 0x000000ffff157224 */ /* 0x000fe200078e003f */
[----:B------:R-:W2:Y:S06]  /*c080*/  LDL.64 R58, [R1+0x90] ;  /* 0x00009000013a7983 */ /* 0x000eac0000100a00 */
[----:B------:R-:W-:Y:S01]  /*c090*/  HGMMA.64x64x16.F32.BF16 R24, gdesc[UR4], R24, gsb0 ;  /* 0x00e00000041879f0 */ /* 0x000fe20008001818 */
[----:B------:R-:W-:-:S02]  /*c0a0*/  IMAD.IADD R56, R3, 0x1, R8 ;  /* 0x0000000103387824 */ /* 0x000fc400078e0208 */
[----:B------:R-:W-:Y:S01]  /*c0b0*/  IMAD.MOV.U32 R57, RZ, RZ, R11 ;  /* 0x000000ffff397224 */ /* 0x000fe200078e000b */
[----:B------:R-:W-:Y:S01]  /*c0c0*/  R2UR UR4, R20 ;  /* 0x00000000140472ca */ /* 0x000fe200000e0000 */
[----:B------:R-:W3:Y:S01]  /*c0d0*/  LDL.64 R62, [R1+0x90] ;  /* 0x00009000013e7983 */ /* 0x000ee20000100a00 */
[----:B------:R-:W-:Y:S02]  /*c0e0*/  R2UR UR6, R56 ;  /* 0x00000000380672ca */ /* 0x000fe400000e0000 */
[----:B------:R-:W-:Y:S02]  /*c0f0*/  R2UR UR7, R57 ;  /* 0x00000000390772ca */ /* 0x000fe400000e0000 */
[----:B------:R-:W-:Y:S01]  /*c100*/  R2UR UR5, R21 ;  /* 0x00000000150572ca */ /* 0x000fe200000e0000 */
[----:B------:R-:W-:Y:S02]  /*c110*/  WARPGROUP.DEPBAR.LE gsb0, 0x0 ;  /* 0x00008000000079c5 */ /* 0x000fe40000010000 */
[----:B------:R-:W-:-:S10]  /*c120*/  WARPGROUP.ARRIVE ;  /* 0x00000000000079c5 */ /* 0x000fd40000000000 */
[----:B------:R-:W-:Y:S01]  /*c130*/  HGMMA.64x64x16.F32.BF16 R24, gdesc[UR4], R24, gsb0 ;  /* 0x00e00000041879f0 */ /* 0x000fe20008001818 */
[C---:B------:R-:W-:Y:S01]  /*c140*/  IMAD.IADD R56, R13.reuse, 0x1, R8 ;  /* 0x000000010d387824 */ /* 0x040fe200078e0208 */
[----:B------:R-:W-:Y:S01]  /*c150*/  IADD3 R20, R13, 0xa00, R64 ;  /* 0x00000a000d147810 */ /* 0x000fe20007ffe040 */
[----:B------:R-:W-:Y:S02]  /*c160*/  IMAD.MOV.U32 R21, RZ, RZ, R65 ;  /* 0x000000ffff157224 */ /* 0x000fe400078e0041 */
[----:B------:R-:W-:Y:S01]  /*c170*/  IMAD.MOV.U32 R57, RZ, RZ, R11 ;  /* 0x000000ffff397224 */ /* 0x000fe200078e000b */
[----:B------:R-:W-:Y:S01]  /*c180*/  R2UR UR6, R56 ;  /* 0x00000000380672ca */ /* 0x000fe200000e0000 */
[----:B------:R-:W4:Y:S01]  /*c190*/  LDL.64 R64, [R1+0x90] ;  /* 0x0000900001407983 */ /* 0x000f220000100a00 */
[----:B------:R-:W-:Y:S02]  /*c1a0*/  R2UR UR4, R20 ;  /* 0x00000000140472ca */ /* 0x000fe400000e0000 */
[----:B------:R-:W-:-:S02]  /*c1b0*/  R2UR UR7, R57 ;  /* 0x00000000390772ca */ /* 0x000fc400000e0000 */
[----:B------:R-:W-:Y:S01]  /*c1c0*/  R2UR UR5, R21 ;  /* 0x00000000150572ca */ /* 0x000fe200000e0000 */
[----:B------:R-:W-:Y:S02]  /*c1d0*/  WARPGROUP.DEPBAR.LE gsb0, 0x0 ;  /* 0x00008000000079c5 */ /* 0x000fe40000010000 */
[----:B------:R-:W-:Y:S01]  /*c1e0*/  WARPGROUP.ARRIVE ;  /* 0x00000000000079c5 */ /* 0x000fe20000000000 */
[C---:B------:R-:W-:Y:S01]  /*c1f0*/  IMAD.IADD R20, R15.reuse, 0x1, R8 ;  /* 0x000000010f147824 */ /* 0x040fe200078e0208 */
[----:B------:R-:W-:Y:S01]  /*c200*/  IADD3 R60, R15, 0xa00, R60 ;  /* 0x00000a000f3c7810 */ /* 0x000fe20007ffe03c */
[----:B------:R-:W4:Y:S07]  /*c210*/  LDL.64 R56, [R1+0x90] ;  /* 0x0000900001387983 */ /* 0x000f2e0000100a00 */
[----:B------:R-:W-:Y:S01]  /*c220*/  HGMMA.64x64x16.F32.BF16 R24, gdesc[UR4], R24, gsb0 ;  /* 0x00e00000041879f0 */ /* 0x000fe20008001818 */
        /* <DEDUP_REMOVED lines=13> */
[----:B------:R-:W-:Y:S01]  /*c300*/  LOP3.LUT R61, R8, 0xe06, RZ, 0xc0, !PT ;  /* 0x00000e06083d7812 */ /* 0x000fe200078ec0ff */
[----:B------:R-:W-:-:S04]  /*c310*/  IMAD.MOV.U32 R21, RZ, RZ, R67 ;  /* 0x000000ffff157224 */ /* 0x000fc800078e0043 */
[----:B------:R-:W-:Y:S02]  /*c320*/  IMAD.IADD R20, R61, 0x1, R66 ;  /* 0x000000013d147824 */ /* 0x000fe400078e0242 */
        /* <DEDUP_REMOVED lines=9> */
[C---:B--2---:R-:W-:Y:S01]  /*c3c0*/  IADD3 R58, R3.reuse, 0xc00, R58 ;  /* 0x00000c00033a7810 */ /* 0x044fe20007ffe03a */
[----:B------:R-:W2:Y:S07]  /*c3d0*/  LDL.64 R60, [R1+0x90] ;  /* 0x00009000013c7983 */ /* 0x000eae0000100a00 */
[----:B------:R-:W-:Y:S01]  /*c3e0*/  HGMMA.64x64x16.F32.BF16 R24, gdesc[UR4], R24, gsb0 ;  /* 0x00e00000041879f0 */ /* 0x000fe20008001818 */
[----:B------:R-:W-:-:S02]  /*c3f0*/  IMAD.IADD R20, R3, 0x1, R8 ;  /* 0x0000000103147824 */ /* 0x000fc400078e0208 */
[--C-:B------:R-:W-:Y:S01]  /*c400*/  IMAD.MOV.U32 R21, RZ, RZ, R11.reuse ;  /* 0x000000ffff157224 */ /* 0x100fe200078e000b */
[----:B------:R-:W-:Y:S02]  /*c410*/  R2UR UR4, R58 ;  /* 0x000000003a0472ca */ /* 0x000fe400000e0000 */
[----:B------:R-:W-:Y:S02]  /*c420*/  R2UR UR6, R20 ;  /* 0x00000000140672ca */ /* 0x000fe400000e0000 */
[----:B------:R-:W-:Y:S02]  /*c430*/  R2UR UR7, R21 ;  /* 0x00000000150772ca */ /* 0x000fe400000e0000 */
[----:B------:R-:W-:Y:S01]  /*c440*/  R2UR UR5, R59 ;  /* 0x000000003b0572ca */ /* 0x000fe200000e0000 */
[----:B------:R-:W-:Y:S02]  /*c450*/  WARPGROUP.DEPBAR.LE gsb0, 0x0 ;  /* 0x00008000000079c5 */ /* 0x000fe40000010000 */
[----:B------:R-:W-:Y:S01]  /*c460*/  WARPGROUP.ARRIVE ;  /* 0x00000000000079c5 */ /* 0x000fe20000000000 */
[C---:B------:R-:W-:Y:S01]  /*c470*/  IMAD.IADD R20, R13.reuse, 0x1, R8 ;  /* 0x000000010d147824 */ /* 0x040fe200078e0208 */
[----:B---3--:R-:W-:Y:S01]  /*c480*/  IADD3 R62, R13, 0xc00, R62 ;  /* 0x00000c000d3e7810 */ /* 0x008fe20007ffe03e */
[----:B------:R-:W-:Y:S01]  /*c490*/  IMAD.MOV.U32 R21, RZ, RZ, R11 ;  /* 0x000000ffff157224 */ /* 0x000fe200078e000b */
[----:B------:R-:W3:Y:S06]  /*c4a0*/  LDL.64 R58, [R1+0x90] ;  /* 0x00009000013a7983 */ /* 0x000eec0000100a00 */
[----:B------:R-:W-:Y:S01]  /*c4b0*/  HGMMA.64x64x16.F32.BF16 R24, gdesc[UR4], R24, gsb0 ;  /* 0x00e00000041879f0 */ /* 0x000fe20008001818 */
[----:B------:R-:W-:-:S02]  /*c4c0*/  R2UR UR6, R20 ;  /* 0x00000000140672ca */ /* 0x000fc400000e0000 */
[----:B------:R-:W-:Y:S02]  /*c4d0*/  R2UR UR7, R21 ;  /* 0x00000000150772ca */ /* 0x000fe400000e0000 */
[----:B------:R-:W-:Y:S02]  /*c4e0*/  R2UR UR4, R62 ;  /* 0x000000003e0472ca */ /* 0x000fe400000e0000 */
[----:B------:R-:W-:Y:S01]  /*c4f0*/  R2UR UR5, R63 ;  /* 0x000000003f0572ca */ /* 0x000fe200000e0000 */
[----:B------:R-:W-:Y:S02]  /*c500*/  WARPGROUP.DEPBAR.LE gsb0, 0x0 ;  /* 0x00008000000079c5 */ /* 0x000fe40000010000 */
[----:B------:R-:W-:Y:S01]  /*c510*/  WARPGROUP.ARRIVE ;  /* 0x00000000000079c5 */ /* 0x000fe20000000000 */
[C---:B------:R-:W-:Y:S01]  /*c520*/  IMAD.IADD R20, R15.reuse, 0x1, R8 ;  /* 0x000000010f147824 */ /* 0x040fe200078e0208 */
[----:B----4-:R-:W-:Y:S01]  /*c530*/  IADD3 R56, R15, 0xc00, R56 ;  /* 0x00000c000f387810 */ /* 0x010fe20007ffe038 */
[----:B------:R-:W-:Y:S01]  /*c540*/  IMAD.MOV.U32 R21, RZ, RZ, R11 ;  /* 0x000000ffff157224 */ /* 0x000fe200078e000b */
[----:B------:R-:W4:Y:S06]  /*c550*/  LDL.64 R62, [R1+0x90] ;  /* 0x00009000013e7983 */ /* 0x000f2c0000100a00 */
[----:B------:R-:W-:Y:S01]  /*c560*/  HGMMA.64x64x16.F32.BF16 R24, gdesc[UR4], R24, gsb0 ;  /* 0x00e00000041879f0 */ /* 0x000fe20008001818 */
        /* <DEDUP_REMOVED lines=15> */
[----:B------:R-:W-:Y:S01]  /*c660*/  IMAD.IADD R56, R10, 0x1, R57 ;  /* 0x000000010a387824 */ /* 0x000fe200078e0239 */
[----:B------:R-:W-:Y:S01]  /*c670*/  R2UR UR5, R21 ;  /* 0x00000000150572ca */ /* 0x000fe200000e0000 */
[----:B------:R-:W-:Y:S01]  /*c680*/  IMAD.MOV.U32 R57, RZ, RZ, R11 ;  /* 0x000000ffff397224 */ /* 0x000fe200078e000b */
[----:B------:R-:W-:Y:S01]  /*c690*/  R2UR UR4, R20 ;  /* 0x00000000140472ca */ /* 0x000fe200000e0000 */
[----:B------:R-:W4:Y:S01]  /*c6a0*/  LDL.64 R64, [R1+0x90] ;  /* 0x0000900001407983 */ /* 0x000f220000100a00 */
[----:B------:R-:W-:Y:S02]  /*c6b0*/  R2UR UR6, R56 ;  /* 0x00000000380672ca */ /* 0x000fe400000e0000 */
[----:B------:R-:W-:Y:S01]  /*c6c0*/  R2UR UR7, R57 ;  /* 0x00000000390772ca */ /* 0x000fe200000e0000 */
[----:B------:R-:W-:-:S02]  /*c6d0*/  WARPGROUP.DEPBAR.LE gsb0, 0x0 ;  /* 0x00008000000079c5 */ /* 0x000fc40000010000 */
[----:B------:R-:W-:-:S10]  /*c6e0*/  WARPGROUP.ARRIVE ;  /* 0x00000000000079c5 */ /* 0x000fd40000000000 */
[----:B------:R-:W-:Y:S01]  /*c6f0*/  HGMMA.64x64x16.F32.BF16 R24, gdesc[UR4], R24, gsb0 ;  /* 0x00e00000041879f0 */ /* 0x000fe20008001818 */
[----:B------:R-:W-:Y:S01]  /*c700*/  VIADD R8, R10, 0xe00 ;  /* 0x00000e000a087836 */ /* 0x000fe20000000000 */
[C---:B--2---:R-:W-:Y:S01]  /*c710*/  IADD3 R60, R3.reuse, 0xe00, R60 ;  /* 0x00000e00033c7810 */ /* 0x044fe20007ffe03c */
[----:B------:R-:W-:Y:S02]  /*c720*/  IMAD.MOV.U32 R21, RZ, RZ, R11 ;  /* 0x000000ffff157224 */ /* 0x000fe400078e000b */
[----:B------:R-:W-:Y:S01]  /*c730*/  IMAD.IADD R20, R3, 0x1, R8 ;  /* 0x0000000103147824 */ /* 0x000fe200078e0208 */
[----:B------:R-:W-:Y:S01]  /*c740*/  R2UR UR4, R60 ;  /* 0x000000003c0472ca */ /* 0x000fe200000e0000 */
[----:B------:R0:W5:Y:S01]  /*c750*/  LDL R3, [R1+0x1c0] ;  /* 0x0001c00001037983 */ /* 0x0001620000100800 */
[----:B------:R-:W-:Y:S02]  /*c760*/  R2UR UR7, R21 ;  /* 0x00000000150772ca */ /* 0x000fe400000e0000 */
[----:B------:R-:W-:-:S02]  /*c770*/  R2UR UR6, R20 ;  /* 0x00000000140672ca */ /* 0x000fc400000e0000 */
[----:B------:R-:W-:Y:S01]  /*c780*/  R2UR UR5, R61 ;  /* 0x000000003d0572ca */ /* 0x000fe200000e0000 */
[----:B------:R-:W2:Y:S01]  /*c790*/  LDL R20, [R1] ;  /* 0x0000000001147983 */ /* 0x000ea20000100800 */
[----:B------:R-:W-:Y:S02]  /*c7a0*/  WARPGROUP.DEPBAR.LE gsb0, 0x0 ;  /* 0x00008000000079c5 */ /* 0x000fe40000010000 */
[----:B------:R-:W-:-:S09]  /*c7b0*/  WARPGROUP.ARRIVE ;  /* 0x00000000000079c5 */ /* 0x000fd20000000000 */
[----:B------:R-:W-:Y:S01]  /*c7c0*/  HGMMA.64x64x16.F32.BF16 R24, gdesc[UR4], R24, gsb0 ;  /* 0x00e00000041879f0 */ /* 0x000fe20008001818 */
[C---:B---3--:R-:W-:Y:S01]  /*c7d0*/  IADD3 R58, R13.reuse, 0xe00, R58 ;  /* 0x00000e000d3a7810 */ /* 0x048fe20007ffe03a */
[----:B------:R-:W-:Y:S02]  /*c7e0*/  IMAD.IADD R12, R13, 0x1, R8 ;  /* 0x000000010d0c7824 */ /* 0x000fe400078e0208 */
[----:B------:R-:W-:Y:S01]  /*c7f0*/  IMAD.MOV.U32 R13, RZ, RZ, R11 ;  /* 0x000000ffff0d7224 */ /* 0x000fe200078e000b */
[----:B------:R-:W-:Y:S02]  /*c800*/  R2UR UR4, R58 ;  /* 0x000000003a0472ca */ /* 0x000fe400000e0000 */
[----:B------:R-:W-:Y:S02]  /*c810*/  R2UR UR6, R12 ;  /* 0x000000000c0672ca */ /* 0x000fe400000e0000 */
[----:B------:R-:W-:Y:S02]  /*c820*/  R2UR UR7, R13 ;  /* 0x000000000d0772ca */ /* 0x000fe400000e0000 */
[----:B------:R-:W-:Y:S01]  /*c830*/  R2UR UR5, R59 ;  /* 0x000000003b0572ca */ /* 0x000fe200000e0000 */
[----:B------:R-:W-:-:S02]  /*c840*/  WARPGROUP.DEPBAR.LE gsb0, 0x0 ;  /* 0x00008000000079c5 */ /* 0x000fc40000010000 */
[----:B------:R-:W-:-:S10]  /*c850*/  WARPGROUP.ARRIVE ;  /* 0x00000000000079c5 */ /* 0x000fd40000000000 */
[----:B------:R-:W-:Y:S01]  /*c860*/  HGMMA.64x64x16.F32.BF16 R24, gdesc[UR4], R24, gsb0 ;  /* 0x00e00000041879f0 */ /* 0x000fe20008001818 */
[C---:B------:R-:W-:Y:S01]  /*c870*/  IMAD.IADD R12, R15.reuse, 0x1, R8 ;  /* 0x000000010f0c7824 */ /* 0x040fe200078e0208 */
[----:B----4-:R-:W-:Y:S01]  /*c880*/  IADD3 R62, R15, 0xe00, R62 ;  /* 0x00000e000f3e7810 */ /* 0x010fe20007ffe03e */
[----:B------:R-:W-:Y:S01]  /*c890*/  IMAD.MOV.U32 R13, RZ, RZ, R11 ;  /* 0x000000ffff0d7224 */ /* 0x000fe200078e000b */
[----:B------:R-:W-:Y:S02]  /*c8a0*/  R2UR UR5, R63 ;  /* 0x000000003f0572ca */ /* 0x000fe400000e0000 */
[----:B------:R-:W-:Y:S02]  /*c8b0*/  R2UR UR6, R12 ;  /* 0x000000000c0672ca */ /* 0x000fe400000e0000 */
[----:B------:R-:W-:Y:S02]  /*c8c0*/  R2UR UR7, R13 ;  /* 0x000000000d0772ca */ /* 0x000fe400000e0000 */
[----:B------:R-:W-:Y:S01]  /*c8d0*/  R2UR UR4, R62 ;  /* 0x000000003e0472ca */ /* 0x000fe200000e0000 */
[----:B------:R-:W-:-:S02]  /*c8e0*/  IMAD.MOV.U32 R8, RZ, RZ, 0x40 ;  /* 0x00000040ff087424 */ /* 0x000fc400078e00ff */
        /* <DEDUP_REMOVED lines=8> */
[----:B------:R-:W-:Y:S02]  /*c970*/  IMAD.IADD R12, R10, 0x1, R13 ;  /* 0x000000010a0c7824 */ /* 0x000fe400078e020d */
[----:B------:R-:W-:Y:S02]  /*c980*/  IMAD.IADD R10, R13, 0x1, R64 ;  /* 0x000000010d0a7824 */ /* 0x000fe400078e0240 */
[----:B------:R-:W-:Y:S02]  /*c990*/  IMAD.MOV.U32 R13, RZ, RZ, R11 ;  /* 0x000000ffff0d7224 */ /* 0x000fe400078e000b */
[----:B------:R-:W-:Y:S01]  /*c9a0*/  IMAD.MOV.U32 R11, RZ, RZ, R65 ;  /* 0x000000ffff0b7224 */ /* 0x000fe200078e0041 */
[----:B------:R-:W-:Y:S02]  /*c9b0*/  R2UR UR6, R12 ;  /* 0x000000000c0672ca */ /* 0x000fe400000e0000 */
[----:B------:R-:W-:Y:S02]  /*c9c0*/  R2UR UR7, R13 ;  /* 0x000000000d0772ca */ /* 0x000fe400000e0000 */
[----:B------:R-:W-:-:S02]  /*c9d0*/  R2UR UR4, R10 ;  /* 0x000000000a0472ca */ /* 0x000fc400000e0000 */
[----:B------:R-:W-:Y:S01]  /*c9e0*/  R2UR UR5, R11 ;  /* 0x000000000b0572ca */ /* 0x000fe200000e0000 */
[----:B------:R0:W-:Y:S04]  /*c9f0*/  STL [R1+0x68], R0 ;  /* 0x0000680001007387 */ /* 0x0001e80000100800 */
[----:B------:R0:W-:Y:S04]  /*ca00*/  STL [R1+0x68], R0 ;  /* 0x0000680001007387 */ /* 0x0001e80000100800 */
[----:B------:R0:W-:Y:S04]  /*ca10*/  STL [R1+0x68], R0 ;  /* 0x0000680001007387 */ /* 0x0001e80000100800 */
[----:B------:R0:W-:Y:S01]  /*ca20*/  STL [R1+0x68], R0 ;  /* 0x0000680001007387 */ /* 0x0001e20000100800 */
[----:B------:R-:W-:-:S02]  /*ca30*/  WARPGROUP.DEPBAR.LE gsb0, 0x0 ;  /* 0x00008000000079c5 */ /* 0x000fc40000010000 */
[----:B------:R-:W-:-:S06]  /*ca40*/  WARPGROUP.ARRIVE ;  /* 0x00000000000079c5 */ /* 0x000fcc0000000000 */
[----:B------:R-:W-:Y:S01]  /*ca50*/  HGMMA.64x64x16.F32.BF16 R24, gdesc[UR4], R24, gsb0 ;  /* 0x00e00000041879f0 */ /* 0x000fe20008001818 */
        /* <DEDUP_REMOVED lines=25> */
[----:B--2---:R-:W-:-:S03]  /*cbf0*/  LOP3.LUT R8, R20, 0x1, RZ, 0xfc, !PT ;  /* 0x0000000114087812 */ /* 0x004fc600078efcff */
[----:B------:R0:W-:Y:S04]  /*cc00*/  STL [R1+0x68], R0 ;  /* 0x0000680001007387 */ /* 0x0001e80000100800 */
[----:B------:R0:W-:Y:S04]  /*cc10*/  STL [R1+0x68], R0 ;  /* 0x0000680001007387 */ /* 0x0001e80000100800 */
[----:B------:R0:W-:Y:S01]  /*cc20*/  STL [R1+0x68], R0 ;  /* 0x0000680001007387 */ /* 0x0001e20000100800 */
[----:B------:R-:W-:Y:S01]  /*cc30*/  ISETP.NE.AND P0, PT, R8, 0x3, PT ;  /* 0x000000030800780c */ /* 0x000fe20003f05270 */
[----:B------:R-:W-:-:S02]  /*cc40*/  WARPGROUP.DEPBAR.LE gsb0, 0x0 ;  /* 0x00008000000079c5 */ /* 0x000fc40000010000 */
[----:B------:R-:W-:Y:S10]  /*cc50*/  BSSY B0, `(.L_x_5171) ;  /* 0x0000003000007945 */ /* 0x000ff40003800000 */
[----:B0-----:R-:W-:Y:S05]  /*cc60*/  @!P0 BRA `(.L_x_5172) ;  /* 0x0000000000048947 */ /* 0x001fea0003800000 */
[----:B------:R-:W-:Y:S01]  /*cc70*/  BPT.TRAP 0x1 ;  /* 0x000000040000795c */ /* 0x000fe20000300000 */
.L_x_5172:
[----:B------:R-:W-:Y:S05]  /*cc80*/  BSYNC B0 ;  /* 0x0000000000007941 */ /* 0x000fea0003800000 */
.L_x_5171:
[----:B------:R-:W2:Y:S02]  /*cc90*/  LDL.64 R10, [R1+0x20] ;  /* 0x00002000010a7983 */ /* 0x000ea40000100a00 */
[----:B--2---:R-:W-:-:S05]  /*cca0*/  MOV R0, R10 ;  /* 0x0000000a00007202 */ /* 0x004fca0000000f00 */
[----:B-----5:R-:W-:-:S05]  /*ccb0*/  IMAD R3, R3, 0x8, R0 ;  /* 0x0000000803037824 */ /* 0x020fca00078e0200 */
[----:B------:R-:W-:-:S04]  /*ccc0*/  PRMT R3, R14, 0x654, R3 ;  /* 0x000006540e037816 */ /* 0x000fc80000000003 */
[----:B------:R0:W-:Y:S01]  /*ccd0*/  SYNCS.ARRIVE.TRANS64.RED.A1T0 RZ, [R3+URZ], RZ ;  /* 0x000000ff03ff79a7 */ /* 0x0001e2000810043f */
[----:B------:R-:W0:Y:S04]  /*cce0*/  LDL R0, [R1+0xcc] ;  /* 0x0000cc0001007983 */ /* 0x000e280000100800 */
[----:B------:R-:W2:Y:S04]  /*ccf0*/  LDL.64 R62, [R1+0xf0] ;  /* 0x0000f000013e7983 */ /* 0x000ea80000100a00 */
[----:B------:R-:W3:Y:S04]  /*cd00*/  LDL R21, [R1+0x50] ;  /* 0x0000500001157983 */ /* 0x000ee80000100800 */
[----:B------:R-:W4:Y:S04]  /*cd10*/  LDL R64, [R1+0xf8] ;  /* 0x0000f80001407983 */ /* 0x000f280000100800 */
[----:B------:R-:W4:Y:S04]  /*cd20*/  LDL.128 R56, [R1+0xd0] ;  /* 0x0000d00001387983 */ /* 0x000f280000100c00 */
[----:B------:R-:W4:Y:S01]  /*cd30*/  LDL.128 R12, [R1+0xe0] ;  /* 0x0000e000010c7983 */ /* 0x000f220000100c00 */
[----:B------:R-:W-:-:S02]  /*cd40*/  UMOV UR4, 0xffffffc0 ;  /* 0xffffffc000047882 */ /* 0x000fc40000000000 */
[----:B------:R-:W-:Y:S01]  /*cd50*/  UIMAD UR4, UR46, UR4, 0x41 ;  /* 0x000000412e0474a4 */ /* 0x000fe2000f8e0204 */
[----:B------:R-:W-:Y:S01]  /*cd60*/  BSSY B0, `(.L_x_5173) ;  /* 0x000003d000007945 */ /* 0x000fe20003800000 */
[----:B0-----:R-:W-:-:S04]  /*cd70*/  SHF.R.S32.HI R3, RZ, 0x1f, R0 ;  /* 0x0000001fff037819 */ /* 0x001fc80000011400 */
[----:B------:R-:W-:-:S04]  /*cd80*/  LEA.HI R8, R3, R0, RZ, 0x7 ;  /* 0x0000000003087211 */ /* 0x000fc800078f38ff */
[----:B------:R-:W-:-:S05]  /*cd90*/  LOP3.LUT R11, R8, 0xffffff80, RZ, 0xc0, !PT ;  /* 0xffffff80080b7812 */ /* 0x000fca00078ec0ff */
[----:B------:R-:W-:Y:S01]  /*cda0*/  IMAD.IADD R11, R0, 0x1, -R11 ;  /* 0x00000001000b7824 */ /* 0x000fe200078e0a0b */
[----:B------:R-:W-:-:S04]  /*cdb0*/  LEA.HI R60, R3, R0, RZ, 0x2 ;  /* 0x00000000033c7211 */ /* 0x000fc800078f10ff */
[----:B------:R-:W-:-:S04]  /*cdc0*/  SHF.R.S32.HI R8, RZ, 0x1f, R11 ;  /* 0x0000001fff087819 */ /* 0x000fc8000001140b */
[-C--:B------:R-:W-:Y:S02]  /*cdd0*/  LEA.HI R10, R8, R11.reuse, RZ, 0x2 ;  /* 0x0000000b080a7211 */ /* 0x080fe400078f10ff */
[----:B------:R-:W-:Y:S02]  /*cde0*/  LOP3.LUT R61, R60, 0xfffffffc, RZ, 0xc0, !PT ;  /* 0xfffffffc3c3d7812 */ /* 0x000fe400078ec0ff */
[--C-:B------:R-:W-:Y:S02]  /*cdf0*/  SHF.R.S32.HI R3, RZ, 0x2, R10.reuse ;  /* 0x00000002ff037819 */ /* 0x100fe4000001140a */
[----:B------:R-:W-:Y:S01]  /*ce00*/  SHF.R.S32.HI R20, RZ, 0x1f, R10 ;  /* 0x0000001fff147819 */ /* 0x000fe2000001140a */
[----:B------:R-:W-:Y:S01]  /*ce10*/  IMAD.IADD R61, R0, 0x1, -R61 ;  /* 0x00000001003d7824 */ /* 0x000fe200078e0a3d */
[----:B------:R-:W-:Y:S02]  /*ce20*/  LEA.HI R8, R8, R11, RZ, 0x5 ;  /* 0x0000000b08087211 */ /* 0x000fe400078f28ff */
[----:B------:R-:W-:-:S02]  /*ce30*/  LEA.HI R20, R20, R3, RZ, 0x3 ;  /* 0x0000000314147211 */ /* 0x000fc400078f18ff */
[----:B------:R-:W-:Y:S02]  /*ce40*/  SHF.R.S32.HI R8, RZ, 0x5, R8 ;  /* 0x00000005ff087819 */ /* 0x000fe40000011408 */
[----:B------:R-:W-:Y:S02]  /*ce50*/  LOP3.LUT R20, R20, 0xfffffff8, RZ, 0xc0, !PT ;  /* 0xfffffff814147812 */ /* 0x000fe400078ec0ff */
[----:B------:R-:W-:Y:S02]  /*ce60*/  LEA.HI R0, R61, R61, RZ, 0x1 ;  /* 0x0000003d3d007211 */ /* 0x000fe400078f08ff */
[----:B--2---:R-:W-:Y:S01]  /*ce70*/  ISETP.NE.AND P0, PT, R62, 0x1, PT ;  /* 0x000000013e00780c */ /* 0x004fe20003f05270 */
[----:B------:R-:W-:Y:S01]  /*ce80*/  IMAD.IADD R20, R3, 0x1, -R20 ;  /* 0x0000000103147824 */ /* 0x000fe200078e0a14 */
[----:B------:R-:W-:Y:S01]  /*ce90*/  LOP3.LUT R0, R0, 0x1ffffffe, RZ, 0xc0, !PT ;  /* 0x1ffffffe00007812 */ /* 0x000fe200078ec0ff */
[----:B---3--:R-:W-:-:S04]  /*cea0*/  IMAD R3, R21, 0x4, R8 ;  /* 0x0000000415037824 */ /* 0x008fc800078e0208 */
[----:B------:R-:W-:Y:S02]  /*ceb0*/  IMAD.IADD R0, R61, 0x1, -R0 ;  /* 0x000000013d007824 */ /* 0x000fe400078e0a00 */
[----:B------:R-:W-:-:S04]  /*cec0*/  IMAD.U32 R3, R3, 0x10, R20 ;  /* 0x0000001003037824 */ /* 0x000fc800078e0014 */
[----:B------:R-:W-:-:S04]  /*ced0*/  IMAD R0, R0, 0x8, R3 ;  /* 0x0000000800007824 */ /* 0x000fc800078e0203 */
[----:B------:R-:W-:-:S05]  /*cee0*/  @P0 IMAD.HI.U32 R63, R0, R63, RZ ;  /* 0x0000003f003f0227 */ /* 0x000fca00078e00ff */
[----:B----4-:R-:W-:Y:S02]  /*cef0*/  @P0 SHF.R.U32.HI R0, RZ, R64, R63 ;  /* 0x00000040ff000219 */ /* 0x010fe4000001163f */
[----:B------:R-:W-:-:S03]  /*cf00*/  LOP3.LUT R10, R10, 0x7ffffffc, RZ, 0xc0, !PT ;  /* 0x7ffffffc0a0a7812 */ /* 0x000fc600078ec0ff */
[----:B------:R-:W0:Y:S01]  /*cf10*/  SHFL.IDX PT, R60, R0, RZ, 0x1c1f ;  /* 0x001c1fff003c7589 */ /* 0x000e2200000e0000 */
[----:B------:R-:W-:Y:S02]  /*cf20*/  VIADD R3, R57, UR4 ;  /* 0x0000000439037c36 */ /* 0x000fe40008000000 */
[----:B------:R-:W-:Y:S01]  /*cf30*/  IMAD.IADD R10, R11, 0x1, -R10 ;  /* 0x000000010b0a7824 */ /* 0x000fe200078e0a0a */
[----:B------:R-:W-:Y:S01]  /*cf40*/  ULEA UR4, UR46, 0xffffffc0, 0x6 ;  /* 0xffffffc02e047891 */ /* 0x000fe2000f8e303f */
[----:B------:R-:W-:Y:S02]  /*cf50*/  ISETP.GE.AND P1, PT, R13, 0x1, PT ;  /* 0x000000010d00780c */ /* 0x000fe40003f26270 */
[----:B------:R-:W-:-:S03]  /*cf60*/  IMAD R11, R10, -0x2, R3 ;  /* 0xfffffffe0a0b7824 */ /* 0x000fc600078e0203 */
[----:B------:R-:W-:Y:S02]  /*cf70*/  VIADD R3, R57, -UR4 ;  /* 0x8000000439037c36 */ /* 0x000fe40008000000 */
[----:B------:R-:W-:Y:S01]  /*cf80*/  IMAD.IADD R8, R11, 0x1, -R56 ;  /* 0x000000010b087824 */ /* 0x000fe200078e0a38 */
[----:B------:R-:W-:Y:S01]  /*cf90*/  LOP3.LUT R11, RZ, R58, RZ, 0x33, !PT ;  /* 0x0000003aff0b7212 */ /* 0x000fe200078e33ff */
[----:B------:R-:W-:Y:S02]  /*cfa0*/  IMAD R20, R10, -0x2, R3 ;  /* 0xfffffffe0a147824 */ /* 0x000fe400078e0203 */
[C---:B------:R-:W-:Y:S02]  /*cfb0*/  IMAD.IADD R59, R8.reuse, 0x1, R59 ;  /* 0x00000001083b7824 */ /* 0x040fe400078e023b */
[----:B------:R-:W-:Y:S02]  /*cfc0*/  IMAD.IADD R21, R8, 0x1, R11 ;  /* 0x0000000108157824 */ /* 0x000fe400078e020b */
[----:B------:R-:W-:Y:S01]  /*cfd0*/  VIADD R58, R12, -UR4 ;  /* 0x800000040c3a7c36 */ /* 0x000fe20008000000 */
[----:B0-----:R-:W-:Y:S01]  /*cfe0*/  VIADDMNMX R8, R60, R59, R20, PT ;  /* 0x0000003b3c087246 */ /* 0x001fe20003800114 */
[----:B------:R-:W-:Y:S01]  /*cff0*/  IMAD.IADD R3, R21, 0x1, R60 ;  /* 0x0000000115037824 */ /* 0x000fe200078e023c */
[----:B------:R-:W-:Y:S06]  /*d000*/  @!P1 BRA `(.L_x_5174) ;  /* 0x0000000000489947 */ /* 0x000fec0003800000 */
[----:B------:R-:W-:Y:S01]  /*d010*/  IADD3 R11, -R56, R57, R60 ;  /* 0x00000039380b7210 */ /* 0x000fe20007ffe13c */
[----:B------:R-:W-:Y:S03]  /*d020*/  BSSY B1, `(.L_x_5175) ;  /* 0x000000c000017945 */ /* 0x000fe60003800000 */
[----:B------:R-:W-:-:S13]  /*d030*/  ISETP.GT.AND P0, PT, R11, -0x1, PT ;  /* 0xffffffff0b00780c */ /* 0x000fda0003f04270 */
[----:B------:R-:W-:Y:S05]  /*d040*/  @P0 BRA `(.L_x_5176) ;  /* 0x0000000000180947 */ /* 0x000fea0003800000 */
[----:B------:R-:W-:Y:S02]  /*d050*/  ISETP.NE.AND P0, PT, R13, 0x1, PT ;  /* 0x000000010d00780c */ /* 0x000fe40003f05270 */
[----:B------:R-:W-:-:S11]  /*d060*/  LOP3.LUT R11, RZ, R11, RZ, 0x33, !PT ;  /* 0x0000000bff0b7212 */ /* 0x000fd600078e33ff */
[----:B------:R-:W-:-:S05]  /*d070*/  @P0 IMAD.HI.U32 R12, R11, R14, RZ ;  /* 0x0000000e0b0c0227 */ /* 0x000fca00078e00ff */
[----:B------:R-:W-:-:S04]  /*d080*/  @P0 SHF.R.U32.HI R11, RZ, R15, R12 ;  /* 0x0000000fff0b0219 */ /* 0x000fc8000001160c */
[----:B------:R-:W-:Y:S01]  /*d090*/  LOP3.LUT R11, RZ, R11, RZ, 0x33, !PT ;  /* 0x0000000bff0b7212 */ /* 0x000fe200078e33ff */
[----:B------:R-:W-:Y:S06]  /*d0a0*/  BRA `(.L_x_5177) ;  /* 0x00000000000c7947 */ /* 0x000fec0003800000 */
.L_x_5176:
[----:B------:R-:W-:-:S13]  /*d0b0*/  ISETP.NE.AND P0, PT, R13, 0x1, PT ;  /* 0x000000010d00780c */ /* 0x000fda0003f05270 */
[----:B------:R-:W-:-:S05]  /*d0c0*/  @P0 IMAD.HI.U32 R12, R11, R14, RZ ;  /* 0x0000000e0b0c0227 */ /* 0x000fca00078e00ff */
[----:B------:R-:W-:-:S07]  /*d0d0*/  @P0 SHF.R.U32.HI R11, RZ, R15, R12 ;  /* 0x0000000fff0b0219 */ /* 0x000fce000001160c */
.L_x_5177:
[----:B------:R-:W-:Y:S05]  /*d0e0*/  BSYNC B1 ;  /* 0x0000000000017941 */ /* 0x000fea0003800000 */
.L_x_5175:
[----:B------:R-:W-:-:S04]  /*d0f0*/  IMAD R11, R11, R13, -UR4 ;  /* 0x800000040b0b7e24 */ /* 0x000fc8000f8e020d */
[----:B------:R-:W-:-:S05]  /*d100*/  IMAD R12, R10, -0x2, R11 ;  /* 0xfffffffe0a0c7824 */ /* 0x000fca00078e020b */
[----:B------:R-:W-:Y:S02]  /*d110*/  VIMNMX R3, R3, R12, !PT ;  /* 0x0000000c03037248 */ /* 0x000fe40007fe0100 */
[----:B------:R-:W-:-:S07]  /*d120*/  VIADDMNMX R8, R12, R13, R8, PT ;  /* 0x0000000d0c087246 */ /* 0x000fce0003800108 */
.L_x_5174:
[----:B------:R-:W-:Y:S05]  /*d130*/  BSYNC B0 ;  /* 0x0000000000007941 */ /* 0x000fea0003800000 */
.L_x_5173:
[C---:B------:R-:W-:Y:S01]  /*d140*/  ISETP.GE.AND P1, PT, R58.reuse, 0x9, PT ;  /* 0x000000093a00780c */ /* 0x040fe20003f26270 */
[----:B------:R-:W0:Y:S01]  /*d150*/  SHFL.IDX PT, R0, R0, 0x1, 0x1c1f ;  /* 0x003c1f0000007f89 */ /* 0x000e2200000e0000 */
[----:B------:R-:W-:Y:S01]  /*d160*/  ISETP.GE.AND P0, PT, R58, 0x2, PT ;  /* 0x000000023a00780c */ /* 0x000fe20003f06270 */
[----:B------:R-:W-:Y:S01]  /*d170*/  BSSY B0, `(.L_x_5178) ;  /* 0x000005f000007945 */ /* 0x000fe20003800000 */
        /* <DEDUP_REMOVED lines=10> */
[----:B------:R-:W-:Y:S02]  /*d220*/  ISETP.LT.OR P2, PT, R8, 0x11, P2 ;  /* 0x000000110800780c */ /* 0x000fe40001741670 */
[C---:B------:R-:W-:Y:S02]  /*d230*/  ISETP.GT.AND P3, PT, R3.reuse, 0x9, !P5 ;  /* 0x000000090300780c */ /* 0x040fe40006f64270 */
        /* <DEDUP_REMOVED lines=31> */
[----:B------:R-:W-:Y:S02]  /*d430*/  P2R R29, PR, RZ, 0x10 ;  /* 0x00000010ff1d7803 */ /* 0x000fe40000000000 */
[----:B------:R-:W-:Y:S02]  /*d440*/  FSEL R44, R44, -INF , !P2 ;  /* 0xff8000002c2c7808 */ /* 0x000fe40005000000 */
[----:B------:R-:W-:-:S02]  /*d450*/  ISETP.GE.AND P2, PT, R58, 0x2a, PT ;  /* 0x0000002a3a00780c */ /* 0x000fc40003f46270 */
[----:B------:R-:W-:Y:S02]  /*d460*/  P2R R25, PR, RZ, 0x20 ;  /* 0x00000020ff197803 */ /* 0x000fe40000000000 */
        /* <DEDUP_REMOVED lines=24> */
[----:B------:R-:W-:Y:S02]  /*d5f0*/  ISETP.LT.OR P6, PT, R8, 0x3a, P6 ;  /* 0x0000003a0800780c */ /* 0x000fe400037c1670 */
[----:B------:R-:W-:Y:S02]  /*d600*/  VIADDMNMX R8, R0, R59, R20, PT ;  /* 0x0000003b00087246 */ /* 0x000fe40003800114 */
        /* <DEDUP_REMOVED lines=13> */
.L_x_5181:
[----:B------:R-:W-:-:S13]  /*d6e0*/  ISETP.NE.AND P6, PT, R13, 0x1, PT ;  /* 0x000000010d00780c */ /* 0x000fda0003fc5270 */
[----:B------:R-:W-:-:S05]  /*d6f0*/  @P6 IMAD.HI.U32 R14, R56, R14, RZ ;  /* 0x0000000e380e6227 */ /* 0x000fca00078e00ff */
[----:B------:R-:W-:-:S07]  /*d700*/  @P6 SHF.R.U32.HI R56, RZ, R15, R14 ;  /* 0x0000000fff386219 */ /* 0x000fce000001160e */
.L_x_5182:
[----:B------:R-:W-:Y:S05]  /*d710*/  BSYNC B1 ;  /* 0x0000000000017941 */ /* 0x000fea0003800000 */
.L_x_5180:
[----:B------:R-:W-:-:S04]  /*d720*/  IMAD R11, R56, R13, -UR4 ;  /* 0x80000004380b7e24 */ /* 0x000fc8000f8e020d */
[----:B------:R-:W-:-:S05]  /*d730*/  IMAD R10, R10, -0x2, R11 ;  /* 0xfffffffe0a0a7824 */ /* 0x000fca00078e020b */
[----:B------:R-:W-:Y:S02]  /*d740*/  VIADDMNMX R8, R10, R13, R8, PT ;  /* 0x0000000d0a087246 */ /* 0x000fe40003800108 */
[----:B------:R-:W-:-:S07]  /*d750*/  VIMNMX R3, R3, R10, !PT ;  /* 0x0000000a03037248 */ /* 0x000fce0007fe0100 */
.L_x_5179:
[----:B------:R-:W-:Y:S05]  /*d760*/  BSYNC B0 ;  /* 0x0000000000007941 */ /* 0x000fea0003800000 */
.L_x_5178:
[----:B------:R-:W-:Y:S01]  /*d770*/  ISETP.GT.AND P0, PT, R3, 0x1, !P0 ;  /* 0x000000010300780c */ /* 0x000fe20004704270 */
[----:B------:R-:W2:Y:S01]  /*d780*/  LDL R20, [R1+0x400] ;  /* 0x0004000001147983 */ /* 0x000ea20000100800 */
[----:B------:R-:W-:Y:S02]  /*d790*/  FMNMX.FTZ R0, R24, R60, !PT ;  /* 0x0000003c18007209 */ /* 0x000fe40007810000 */
[----:B------:R-:W-:Y:S01]  /*d7a0*/  ISETP.LT.OR P0, PT, R8, 0x2, P0 ;  /* 0x000000020800780c */ /* 0x000fe20000701670 */
[----:B------:R-:W3:Y:S01]  /*d7b0*/  LDL R81, [R1+0x1c0] ;  /* 0x0001c00001517983 */ /* 0x000ee20000100800 */
[----:B------:R-:W-:Y:S02]  /*d7c0*/  FMNMX.FTZ R0, R28, R0, !PT ;  /* 0x000000001c007209 */ /* 0x000fe40007810000 */
[----:B------:R-:W-:Y:S01]  /*d7d0*/  FSEL R27, R27, -INF , !P0 ;  /* 0xff8000001b1b7808 */ /* 0x000fe20004000000 */
[----:B------:R-:W4:Y:S01]  /*d7e0*/  LDL R56, [R1+0x208] ;  /* 0x0002080001387983 */ /* 0x000f220000100800 */
[----:B------:R-:W-:-:S02]  /*d7f0*/  ISETP.NE.AND P0, PT, R25, RZ, PT ;  /* 0x000000ff1900720c */ /* 0x000fc40003f05270 */
[C---:B------:R-:W-:Y:S01]  /*d800*/  ISETP.GT.AND P1, PT, R3.reuse, 0x8, !P1 ;  /* 0x000000080300780c */ /* 0x040fe20004f24270 */
[----:B------:R-:W3:Y:S01]  /*d810*/  LDL R74, [R1+0x22c] ;  /* 0x00022c00014a7983 */ /* 0x000ee20000100800 */
[----:B------:R-:W-:Y:S02]  /*d820*/  ISETP.GT.AND P0, PT, R3, 0x9, !P0 ;  /* 0x000000090300780c */ /* 0x000fe40004704270 */
[----:B------:R-:W-:Y:S01]  /*d830*/  FMNMX.FTZ R0, R62, R0, !PT ;  /* 0x000000003e007209 */ /* 0x000fe20007810000 */
[----:B------:R-:W3:Y:S01]  /*d840*/  LDL R76, [R1+0x230] ;  /* 0x00023000014c7983 */ /* 0x000ee20000100800 */
[C---:B------:R-:W-:Y:S02]  /*d850*/  ISETP.LT.OR P0, PT, R8.reuse, 0xa, P0 ;  /* 0x0000000a0800780c */ /* 0x040fe40000701670 */
[----:B------:R-:W-:Y:S01]  /*d860*/  ISETP.LT.OR P1, PT, R8, 0x9, P1 ;  /* 0x000000090800780c */ /* 0x000fe20000f21670 */
[----:B------:R-:W3:Y:S01]  /*d870*/  LDL R78, [R1+0x234] ;  /* 0x00023400014e7983 */ /* 0x000ee20000100800 */
[----:B------:R-:W-:-:S02]  /*d880*/  FSEL R31, R31, -INF , !P0 ;  /* 0xff8000001f1f7808 */ /* 0x000fc40004000000 */
[----:B------:R-:W-:Y:S01]  /*d890*/  ISETP.NE.AND P0, PT, R61, RZ, PT ;  /* 0x000000ff3d00720c */ /* 0x000fe20003f05270 */
[----:B------:R-:W3:Y:S01]  /*d8a0*/  LDL R80, [R1+0x238] ;  /* 0x0002380001507983 */ /* 0x000ee20000100800 */
[----:B------:R-:W-:Y:S02]  /*d8b0*/  FMNMX.FTZ R0, R32, R0, !PT ;  /* 0x0000000020007209 */ /* 0x000fe40007810000 */
[----:B------:R-:W-:Y:S01]  /*d8c0*/  ISETP.GT.AND P0, PT, R3, 0x10, !P0 ;  /* 0x000000100300780c */ /* 0x000fe20004704270 */
[----:B------:R-:W3:Y:S01]  /*d8d0*/  LDL R82, [R1+0x23c] ;  /* 0x00023c0001527983 */ /* 0x000ee20000100800 */
[----:B------:R-:W-:Y:S02]  /*d8e0*/  FSEL R30, R30, -INF , !P1 ;  /* 0xff8000001e1e7808 */ /* 0x000fe40004800000 */
[----:B------:R-:W-:Y:S01]  /*d8f0*/  ISETP.LT.OR P0, PT, R8, 0x11, P0 ;  /* 0x000000110800780c */ /* 0x000fe20000701670 */
[----:B------:R-:W3:Y:S01]  /*d900*/  LDL R84, [R1+0x240] ;  /* 0x0002400001547983 */ /* 0x000ee20000100800 */
[----:B------:R-:W-:-:S02]  /*d910*/  ISETP.NE.AND P1, PT, R63, RZ, PT ;  /* 0x000000ff3f00720c */ /* 0x000fc40003f25270 */
[----:B------:R-:W-:Y:S01]  /*d920*/  FSEL R34, R34, -INF , !P0 ;  /* 0xff80000022227808 */ /* 0x000fe20004000000 */
[----:B------:R-:W3:Y:S01]  /*d930*/  LDL R86, [R1+0x244] ;  /* 0x0002440001567983 */ /* 0x000ee20000100800 */
[----:B------:R-:W-:Y:S02]  /*d940*/  ISETP.NE.AND P0, PT, R29, RZ, PT ;  /* 0x000000ff1d00720c */ /* 0x000fe40003f05270 */
[----:B------:R-:W-:Y:S01]  /*d950*/  FMNMX.FTZ R0, R64, R0, !PT ;  /* 0x0000000040007209 */ /* 0x000fe20007810000 */
[----:B------:R-:W3:Y:S01]  /*d960*/  LDL R88, [R1+0x248] ;  /* 0x0002480001587983 */ /* 0x000ee20000100800 */
[----:B------:R-:W-:Y:S02]  /*d970*/  ISETP.GT.AND P0, PT, R3, 0x11, !P0 ;  /* 0x000000110300780c */ /* 0x000fe40004704270 */
[----:B------:R-:W-:Y:S01]  /*d980*/  FMNMX.FTZ R0, R36, R0, !PT ;  /* 0x0000000024007209 */ /* 0x000fe20007810000 */
[----:B------:R-:W3:Y:S01]  /*d990*/  LDL R90, [R1+0x24c] ;  /* 0x00024c00015a7983 */ /* 0x000ee20000100800 */
[----:B------:R-:W-:-:S02]  /*d9a0*/  ISETP.LT.OR P0, PT, R8, 0x12, P0 ;  /* 0x000000120800780c */ /* 0x000fc40000701670 */
[----:B------:R-:W-:Y:S01]  /*d9b0*/  FMNMX.FTZ R0, R66, R0, !PT ;  /* 0x0000000042007209 */ /* 0x000fe20007810000 */
[----:B------:R-:W3:Y:S01]  /*d9c0*/  LDL R92, [R1+0x250] ;  /* 0x00025000015c7983 */ /* 0x000ee20000100800 */
[----:B------:R-:W-:Y:S02]  /*d9d0*/  FSEL R35, R35, -INF , !P0 ;  /* 0xff80000023237808 */ /* 0x000fe40004000000 */
[----:B------:R-:W-:Y:S01]  /*d9e0*/  ISETP.NE.AND P0, PT, R33, RZ, PT ;  /* 0x000000ff2100720c */ /* 0x000fe20003f05270 */
[----:B------:R-:W3:Y:S01]  /*d9f0*/  LDL R94, [R1+0x254] ;  /* 0x00025400015e7983 */ /* 0x000ee20000100800 */
[----:B------:R-:W-:Y:S02]  /*da00*/  FMNMX.FTZ R0, R40, R0, !PT ;  /* 0x0000000028007209 */ /* 0x000fe40007810000 */
[----:B------:R-:W-:Y:S01]  /*da10*/  ISETP.GT.AND P0, PT, R3, 0x18, !P0 ;  /* 0x000000180300780c */ /* 0x000fe20004704270 */
[----:B------:R-:W3:Y:S01]  /*da20*/  LDL R96, [R1+0x258] ;  /* 0x0002580001607983 */ /* 0x000ee20000100800 */
[----:B------:R-:W-:-:S02]  /*da30*/  FMNMX.FTZ R0, R68, R0, !PT ;  /* 0x0000000044007209 */ /* 0x000fc40007810000 */
[----:B------:R-:W-:Y:S01]  /*da40*/  ISETP.LT.OR P0, PT, R8, 0x19, P0 ;  /* 0x000000190800780c */ /* 0x000fe20000701670 */
[----:B------:R-:W3:Y:S01]  /*da50*/  LDL R98, [R1+0x25c] ;  /* 0x00025c0001627983 */ /* 0x000ee20000100800 */
[----:B------:R-:W-:Y:S02]  /*da60*/  FMNMX.FTZ R0, R44, R0, !PT ;  /* 0x000000002c007209 */ /* 0x000fe40007810000 */
[----:B------:R-:W-:Y:S01]  /*da70*/  FSEL R38, R38, -INF , !P0 ;  /* 0xff80000026267808 */ /* 0x000fe20004000000 */
[----:B------:R-:W3:Y:S01]  /*da80*/  LDL R100, [R1+0x260] ;  /* 0x0002600001647983 */ /* 0x000ee20000100800 */
[----:B------:R-:W-:Y:S02]  /*da90*/  ISETP.GT.AND P0, PT, R3, 0x19, !P1 ;  /* 0x000000190300780c */ /* 0x000fe40004f04270 */
[----:B------:R-:W-:Y:S01]  /*daa0*/  ISETP.NE.AND P6, PT, R12, RZ, PT ;  /* 0x000000ff0c00720c */ /* 0x000fe20003fc5270 */
        /* <DEDUP_REMOVED lines=16> */
[----:B------:R-:W-:Y:S02]  /*dbb0*/  ISETP.GT.AND P0, PT, R3, RZ, !P6 ;  /* 0x000000ff0300720c */ /* 0x000fe40007704270 */
[----:B------:R-:W-:Y:S01]  /*dbc0*/  FMNMX.FTZ R10, R58, R0, !PT ;  /* 0x000000003a0a7209 */ /* 0x000fe20007810000 */
[----:B------:R-:W3:Y:S01]  /*dbd0*/  LDL R114, [R1+0x27c] ;  /* 0x00027c0001727983 */ /* 0x000ee20000100800 */
[----:B------:R-:W-:-:S02]  /*dbe0*/  ISETP.LT.OR P0, PT, R8, 0x1, P0 ;  /* 0x000000010800780c */ /* 0x000fc40000701670 */
[----:B------:R-:W-:Y:S01]  /*dbf0*/  ISETP.NE.AND P1, PT, R41, RZ, PT ;  /* 0x000000ff2900720c */ /* 0x000fe20003f25270 */
[----:B------:R-:W0:Y:S01]  /*dc00*/  SHFL.BFLY PT, R13, R10, 0x2, 0x1f ;  /* 0x0c401f000a0d7f89 */ /* 0x000e2200000e0000 */
[----:B------:R-:W-:Y:S02]  /*dc10*/  FSEL R26, R26, -INF , !P0 ;  /* 0xff8000001a1a7808 */ /* 0x000fe40004000000 */
[----:B------:R-:W-:Y:S01]  /*dc20*/  ISETP.NE.AND P0, PT, R65, RZ, PT ;  /* 0x000000ff4100720c */ /* 0x000fe20003f05270 */
[----:B------:R-:W3:Y:S01]  /*dc30*/  LDL R116, [R1+0x280] ;  /* 0x0002800001747983 */ /* 0x000ee20000100800 */
[----:B------:R-:W-:Y:S02]  /*dc40*/  FMNMX.FTZ R11, R26, R27, !PT ;  /* 0x0000001b1a0b7209 */ /* 0x000fe40007810000 */
[----:B------:R-:W-:Y:S01]  /*dc50*/  ISETP.GT.AND P0, PT, R3, 0x21, !P0 ;  /* 0x000000210300780c */ /* 0x000fe20004704270 */
[----:B------:R-:W3:Y:S01]  /*dc60*/  LDL R118, [R1+0x284] ;  /* 0x0002840001767983 */ /* 0x000ee20000100800 */
[----:B------:R-:W-:-:S02]  /*dc70*/  FMNMX.FTZ R0, R30, R11, !PT ;  /* 0x0000000b1e007209 */ /* 0x000fc40007810000 */
[----:B------:R-:W-:Y:S01]  /*dc80*/  ISETP.GT.AND P1, PT, R3, 0x28, !P1 ;  /* 0x000000280300780c */ /* 0x000fe20004f24270 */
[----:B------:R-:W3:Y:S01]  /*dc90*/  LDL R120, [R1+0x288] ;  /* 0x0002880001787983 */ /* 0x000ee20000100800 */
[----:B------:R-:W-:Y:S02]  /*dca0*/  FMNMX.FTZ R11, R31, R0, !PT ;  /* 0x000000001f0b7209 */ /* 0x000fe40007810000 */
[----:B------:R-:W-:Y:S01]  /*dcb0*/  ISETP.LT.OR P0, PT, R8, 0x22, P0 ;  /* 0x000000220800780c */ /* 0x000fe20000701670 */
        /* <DEDUP_REMOVED lines=10> */
[----:B------:R-:W-:Y:S02]  /*dd60*/  FMNMX.FTZ R11, R39, R0, !PT ;  /* 0x00000000270b7209 */ /* 0x000fe40007810000 */
[----:B------:R-:W-:Y:S01]  /*dd70*/  ISETP.GT.AND P3, PT, R3, 0x30, !P3 ;  /* 0x000000300300780c */ /* 0x000fe20005f64270 */
[----:B------:R-:W3:Y:S01]  /*dd80*/  LDL R130, [R1+0x29c] ;  /* 0x00029c0001827983 */ /* 0x000ee20000100800 */
[----:B------:R-:W-:-:S02]  /*dd90*/  FMNMX.FTZ R0, R42, R11, !PT ;  /* 0x0000000b2a007209 */ /* 0x000fc40007810000 */
[----:B------:R-:W-:Y:S01]  /*dda0*/  ISETP.LT.OR P2, PT, R8, 0x2a, P2 ;  /* 0x0000002a0800780c */ /* 0x000fe20001741670 */
[----:B------:R-:W3:Y:S01]  /*ddb0*/  LDL R132, [R1+0x2a0] ;  /* 0x0002a00001847983 */ /* 0x000ee20000100800 */
[----:B------:R-:W-:Y:S02]  /*ddc0*/  FSEL R46, R46, -INF , !P1 ;  /* 0xff8000002e2e7808 */ /* 0x000fe40004800000 */
[----:B------:R-:W-:Y:S01]  /*ddd0*/  FMNMX.FTZ R11, R43, R0, !PT ;  /* 0x000000002b0b7209 */ /* 0x000fe20007810000 */
[----:B------:R-:W3:Y:S01]  /*dde0*/  LDL R134, [R1+0x2a4] ;  /* 0x0002a40001867983 */ /* 0x000ee20000100800 */
[----:B------:R-:W-:Y:S02]  /*ddf0*/  ISETP.GT.AND P4, PT, R3, 0x31, !P4 ;  /* 0x000000310300780c */ /* 0x000fe40006784270 */
[----:B------:R-:W-:Y:S01]  /*de00*/  ISETP.LT.OR P3, PT, R8, 0x31, P3 ;  /* 0x000000310800780c */ /* 0x000fe20001f61670 */
[----:B------:R-:W3:Y:S01]  /*de10*/  LDL R136, [R1+0x2a8] ;  /* 0x0002a80001887983 */ /* 0x000ee20000100800 */
[----:B------:R-:W-:-:S02]  /*de20*/  FSEL R47, R47, -INF , !P2 ;  /* 0xff8000002f2f7808 */ /* 0x000fc40005000000 */
[----:B------:R-:W-:Y:S01]  /*de30*/  FMNMX.FTZ R0, R46, R11, !PT ;  /* 0x0000000b2e007209 */ /* 0x000fe20007810000 */
[----:B------:R-:W3:Y:S01]  /*de40*/  LDL R138, [R1+0x2ac] ;  /* 0x0002ac00018a7983 */ /* 0x000ee20000100800 */
[----:B------:R-:W-:Y:S02]  /*de50*/  ISETP.NE.AND P6, PT, R45, RZ, PT ;  /* 0x000000ff2d00720c */ /* 0x000fe40003fc5270 */
[----:B0-----:R-:W-:Y:S01]  /*de60*/  FMNMX.FTZ R13, R10, R13, !PT ;  /* 0x0000000d0a0d7209 */ /* 0x001fe20007810000 */
[----:B------:R-:W3:Y:S01]  /*de70*/  LDL R140, [R1+0x2b0] ;  /* 0x0002b000018c7983 */ /* 0x000ee20000100800 */
[----:B------:R-:W-:Y:S02]  /*de80*/  ISETP.GT.AND P5, PT, R3, 0x38, !P5 ;  /* 0x000000380300780c */ /* 0x000fe40006fa4270 */
[----:B------:R-:W-:Y:S01]  /*de90*/  ISETP.LT.OR P4, PT, R8, 0x32, P4 ;  /* 0x000000320800780c */ /* 0x000fe20002781670 */
[----:B------:R-:W0:Y:S01]  /*dea0*/  SHFL.BFLY PT, R12, R13, 0x1, 0x1f ;  /* 0x0c201f000d0c7f89 */ /* 0x000e2200000e0000 */
[----:B------:R-:W-:-:S02]  /*deb0*/  FSEL R50, R50, -INF , !P3 ;  /* 0xff80000032327808 */ /* 0x000fc40005800000 */
[----:B------:R-:W-:Y:S01]  /*dec0*/  FMNMX.FTZ R11, R47, R0, !PT ;  /* 0x000000002f0b7209 */ /* 0x000fe20007810000 */
[----:B------:R-:W3:Y:S01]  /*ded0*/  LDL R142, [R1+0x2b4] ;  /* 0x0002b400018e7983 */ /* 0x000ee20000100800 */
[----:B------:R-:W-:Y:S02]  /*dee0*/  ISETP.GT.AND P0, PT, R3, 0x39, !P6 ;  /* 0x000000390300780c */ /* 0x000fe40007704270 */
[----:B------:R-:W-:Y:S01]  /*def0*/  ISETP.LT.OR P5, PT, R8, 0x39, P5 ;  /* 0x000000390800780c */ /* 0x000fe20002fa1670 */
[----:B------:R-:W3:Y:S01]  /*df00*/  LDL R144, [R1+0x2b8] ;  /* 0x0002b80001907983 */ /* 0x000ee20000100800 */
[----:B------:R-:W-:Y:S02]  /*df10*/  FSEL R51, R51, -INF , !P4 ;  /* 0xff80000033337808 */ /* 0x000fe40006000000 */
[----:B------:R-:W-:Y:S01]  /*df20*/  FMNMX.FTZ R0, R50, R11, !PT ;  /* 0x0000000b32007209 */ /* 0x000fe20007810000 */
[----:B------:R-:W3:Y:S01]  /*df30*/  LDL R146, [R1+0x2bc] ;  /* 0x0002bc0001927983 */ /* 0x000ee20000100800 */
[----:B------:R-:W-:-:S02]  /*df40*/  ISETP.LT.OR P0, PT, R8, 0x3a, P0 ;  /* 0x0000003a0800780c */ /* 0x000fc40000701670 */
[----:B------:R-:W-:Y:S01]  /*df50*/  FSEL R54, R54, -INF , !P5 ;  /* 0xff80000036367808 */ /* 0x000fe20006800000 */
[----:B------:R-:W3:Y:S01]  /*df60*/  LDL R148, [R1+0x2c0] ;  /* 0x0002c00001947983 */ /* 0x000ee20000100800 */
[----:B------:R-:W-:Y:S02]  /*df70*/  FMNMX.FTZ R3, R51, R0, !PT ;  /* 0x0000000033037209 */ /* 0x000fe40007810000 */
[----:B------:R-:W-:Y:S01]  /*df80*/  FSEL R55, R55, -INF , !P0 ;  /* 0xff80000037377808 */ /* 0x000fe20004000000 */
[----:B------:R-:W3:Y:S01]  /*df90*/  LDL R150, [R1+0x2c4] ;  /* 0x0002c40001967983 */ /* 0x000ee20000100800 */
[----:B------:R-:W-:-:S03]  /*dfa0*/  FMNMX.FTZ R0, R54, R3, !PT ;  /* 0x0000000336007209 */ /* 0x000fc60007810000 */
[----:B------:R-:W3:Y:S01]  /*dfb0*/  LDL R29, [R1+0x2c8] ;  /* 0x0002c800011d7983 */ /* 0x000ee20000100800 */
[----:B------:R-:W-:Y:S02]  /*dfc0*/  FMNMX.FTZ R11, R55, R0, !PT ;  /* 0x00000000370b7209 */ /* 0x000fe40007810000 */
[----:B0-----:R-:W-:Y:S01]  /*dfd0*/  FMNMX.FTZ R0, R13, R12, !PT ;  /* 0x0000000c0d007209 */ /* 0x001fe20007810000 */
[----:B------:R-:W3:Y:S04]  /*dfe0*/  LDL R33, [R1+0x2d0] ;  /* 0x0002d00001217983 */ /* 0x000ee80000100800 */
[----:B------:R-:W-:Y:S04]  /*dff0*/  STL.64 [R1+0x3e0], R10 ;  /* 0x0003e00a01007387 */ /* 0x000fe80000100a00 */
[----:B------:R-:W2:Y:S04]  /*e000*/  LDL R8, [R1+0x3e4] ;  /* 0x0003e40001087983 */ /* 0x000ea80000100800 */
[----:B------:R0:W-:Y:S04]  /*e010*/  STL [R1+0x3e0], R0 ;  /* 0x0003e00001007387 */ /* 0x0001e80000100800 */
[----:B------:R-:W4:Y:S04]  /*e020*/  LDL R14, [R1+0x3e0] ;  /* 0x0003e000010e7983 */ /* 0x000f280000100800 */
[----:B------:R-:W3:Y:S04]  /*e030*/  LDL.64 R12, [R1+0x110] ;  /* 0x00011000010c7983 */ /* 0x000ee80000100a00 */
[----:B------:R-:W3:Y:S04]  /*e040*/  LDL R37, [R1+0x2d8] ;  /* 0x0002d80001257983 */ /* 0x000ee80000100800 */
        /* <DEDUP_REMOVED lines=48> */
[----:B--2---:R-:W1:Y:S01]  /*e350*/  SHFL.BFLY PT, R11, R8, 0x2, 0x1f ;  /* 0x0c401f00080b7f89 */ /* 0x004e6200000e0000 */
[----:B----4-:R-:W-:Y:S01]  /*e360*/  FMUL.FTZ R3, R20, R14 ;  /* 0x0000000e14037220 */ /* 0x010fe20000410000 */
[----:B------:R-:W-:Y:S01]  /*e370*/  BAR.SYNC.DEFER_BLOCKING 0xf, 0x100 ;  /* 0x03c4000000007b1d */ /* 0x000fe20000010000 */
[----:B------:R-:W-:-:S04]  /*e380*/  FSETP.NEU.FTZ.AND P0, PT, R14, -INF , PT ;  /* 0xff8000000e00780b */ /* 0x000fc80003f1d000 */
[----:B------:R-:W-:-:S05]  /*e390*/  FSEL R3, R3, RZ, P0 ;  /* 0x000000ff03037208 */ /* 0x000fca0000000000 */
[----:B0-----:R-:W-:Y:S01]  /*e3a0*/  FFMA.FTZ R0, R62, R20, -R3 ;  /* 0x000000143e007223 */ /* 0x001fe20000010803 */
[----:B-1----:R-:W-:-:S03]  /*e3b0*/  FMNMX.FTZ R11, R11, R8, !PT ;  /* 0x000000080b0b7209 */ /* 0x002fc60007810000 */
        /* <DEDUP_REMOVED lines=9> */
[----:B0-----:R-:W0:Y:S01]  /*e450*/  SHFL.BFLY PT, R0, R11, 0x1, 0x1f ;  /* 0x0c201f000b007f89 */ /* 0x001e2200000e0000 */
        /* <DEDUP_REMOVED lines=8> */
[----:B------:R-:W2:Y:S04]  /*e4e0*/  LDL R28, [R1+0x1d0] ;  /* 0x0001d000011c7983 */ /* 0x000ea80000100800 */
[----:B------:R-:W4:Y:S03]  /*e4f0*/  LDL R32, [R1+0x1d8] ;  /* 0x0001d80001207983 */ /* 0x000f260000100800 */
[----:B------:R-:W1:Y:S01]  /*e500*/  MUFU.EX2 R83, R83 ;  /* 0x0000005300537308 */ /* 0x000e620000000800 */
[----:B------:R-:W4:Y:S04]  /*e510*/  LDL R36, [R1+0x1e0] ;  /* 0x0001e00001247983 */ /* 0x000f280000100800 */
[----:B------:R-:W4:Y:S01]  /*e520*/  LDL R40, [R1+0x1e8] ;  /* 0x0001e80001287983 */ /* 0x000f220000100800 */
[----:B0-----:R-:W-:-:S02]  /*e530*/  FMNMX.FTZ R0, R11, R0, !PT ;  /* 0x000000000b007209 */ /* 0x001fc40007810000 */
[----:B------:R-:W-:Y:S01]  /*e540*/  MUFU.EX2 R154, R154 ;  /* 0x0000009a009a7308 */ /* 0x000fe20000000800 */
[----:B------:R-:W4:Y:S01]  /*e550*/  LDL R44, [R1+0x1f0] ;  /* 0x0001f000012c7983 */ /* 0x000f220000100800 */
[C---:B------:R-:W-:Y:S01]  /*e560*/  FSETP.NEU.FTZ.AND P0, PT, R0.reuse, -INF , PT ;  /* 0xff8000000000780b */ /* 0x040fe20003f1d000 */
[-C--:B------:R-:W-:Y:S02]  /*e570*/  FMUL.FTZ R8, R0, R20.reuse ;  /* 0x0000001400087220 */ /* 0x080fe40000410000 */
[----:B------:R-:W4:Y:S03]  /*e580*/  LDL R48, [R1+0x1f8] ;  /* 0x0001f80001307983 */ /* 0x000f260000100800 */
[----:B------:R-:W-:Y:S01]  /*e590*/  FSEL R3, R8, RZ, P0 ;  /* 0x000000ff08037208 */ /* 0x000fe20000000000 */
[----:B------:R-:W-:Y:S01]  /*e5a0*/  MUFU.EX2 R156, R156 ;  /* 0x0000009c009c7308 */ /* 0x000fe20000000800 */
[----:B------:R-:W4:Y:S03]  /*e5b0*/  LDL R52, [R1+0x200] ;  /* 0x0002000001347983 */ /* 0x000f260000100800 */
        /* <DEDUP_REMOVED lines=8> */
[----:B-1----:R-:W-:Y:S01]  /*e640*/  FADD.FTZ R11, R152, R83 ;  /* 0x00000053980b7221 */ /* 0x002fe20000010000 */
[-CC-:B------:R-:W-:Y:S01]  /*e650*/  FFMA.FTZ R93, R39, R20.reuse, -R3.reuse ;  /* 0x00000014275d7223 */ /* 0x180fe20000010803 */
[----:B------:R-:W4:Y:S04]  /*e660*/  LDL R60, [R1+0x210] ;  /* 0x00021000013c7983 */ /* 0x000f280000100800 */
[----:B------:R-:W0:Y:S01]  /*e670*/  MUFU.EX2 R99, R99 ;  /* 0x0000006300637308 */ /* 0x000e220000000800 */
[-CC-:B------:R-:W-:Y:S01]  /*e680*/  FFMA.FTZ R161, R42, R20.reuse, -R3.reuse ;  /* 0x000000142aa17223 */ /* 0x180fe20000010803 */
[----:B------:R-:W4:Y:S04]  /*e690*/  LDL R62, [R1+0x214] ;  /* 0x00021400013e7983 */ /* 0x000f280000100800 */
[----:B------:R-:W4:Y:S02]  /*e6a0*/  LDL R64, [R1+0x218] ;  /* 0x0002180001407983 */ /* 0x000f240000100800 */
[----:B------:R-:W1:Y:S08]  /*e6b0*/  MUFU.EX2 R155, R155 ;  /* 0x0000009b009b7308 */ /* 0x000e700000000800 */
[----:B------:R-:W-:Y:S01]  /*e6c0*/  MUFU.EX2 R111, R111 ;  /* 0x0000006f006f7308 */ /* 0x000fe20000000800 */
[----:B------:R-:W-:-:S07]  /*e6d0*/  FFMA.FTZ R91, R43, R20, -R3 ;  /* 0x000000142b5b7223 */ /* 0x000fce0000010803 */
[----:B------:R-:W-:Y:S01]  /*e6e0*/  MUFU.EX2 R158, R158 ;  /* 0x0000009e009e7308 */ /* 0x000fe20000000800 */
[-CC-:B------:R-:W-:Y:S01]  /*e6f0*/  FFMA.FTZ R163, R46, R20.reuse, -R3.reuse ;  /* 0x000000142ea37223 */ /* 0x180fe20000010803 */
[----:B------:R-:W4:Y:S06]  /*e700*/  LDL R66, [R1+0x21c] ;  /* 0x00021c0001427983 */ /* 0x000f2c0000100800 */
        /* <DEDUP_REMOVED lines=11> */
[----:B------:R-:W-:Y:S01]  /*e7c0*/  FFMA.FTZ R85, R55, R20, -R3 ;  /* 0x0000001437557223 */ /* 0x000fe20000010803 */
[----:B------:R-:W4:Y:S04]  /*e7d0*/  LDL R58, [R1+0x20c] ;  /* 0x00020c00013a7983 */ /* 0x000f280000100800 */
[----:B------:R-:W4:Y:S02]  /*e7e0*/  LDL R72, [R1+0x228] ;  /* 0x0002280001487983 */ /* 0x000f240000100800 */
[----:B------:R-:W1:Y:S01]  /*e7f0*/  MUFU.EX2 R97, R97 ;  /* 0x0000006100617308 */ /* 0x000e620000000800 */
[----:B0-----:R-:W-:-:S07]  /*e800*/  FADD.FTZ R8, R153, R99 ;  /* 0x0000006399087221 */ /* 0x001fce0000010000 */
[----:B------:R-:W-:Y:S08]  /*e810*/  MUFU.EX2 R164, R164 ;  /* 0x000000a400a47308 */ /* 0x000ff00000000800 */
[----:B------:R-:W-:Y:S08]  /*e820*/  MUFU.EX2 R101, R101 ;  /* 0x0000006500657308 */ /* 0x000ff00000000800 */
[----:B------:R-:W-:Y:S08]  /*e830*/  MUFU.EX2 R166, R166 ;  /* 0x000000a600a67308 */ /* 0x000ff00000000800 */
[----:B------:R-:W-:Y:S01]  /*e840*/  MUFU.EX2 R103, R103 ;  /* 0x0000006700677308 */ /* 0x000fe20000000800 */
[----:B------:R0:W-:Y:S04]  /*e850*/  STL [R1+0x3e4], R0 ;  /* 0x0003e40001007387 */ /* 0x0001e80000100800 */
[----:B------:R-:W4:Y:S03]  /*e860*/  LDL R30, [R1+0x1d4] ;  /* 0x0001d400011e7983 */ /* 0x000f260000100800 */
[----:B------:R-:W0:Y:S01]  /*e870*/  MUFU.EX2 R157, R157 ;  /* 0x0000009d009d7308 */ /* 0x000e220000000800 */
[----:B------:R-:W-:Y:S01]  /*e880*/  FADD.FTZ R10, R154, R11 ;  /* 0x0000000b9a0a7221 */ /* 0x000fe20000010000 */
[----:B-1----:R-:W-:Y:S01]  /*e890*/  FADD.FTZ R8, R155, R8 ;  /* 0x000000089b087221 */ /* 0x002fe20000010000 */
[----:B------:R-:W4:Y:S04]  /*e8a0*/  LDL R34, [R1+0x1dc] ;  /* 0x0001dc0001227983 */ /* 0x000f280000100800 */
[----:B------:R-:W4:Y:S01]  /*e8b0*/  LDL R38, [R1+0x1e4] ;  /* 0x0001e40001267983 */ /* 0x000f220000100800 */
[----:B------:R-:W1:Y:S01]  /*e8c0*/  MUFU.EX2 R95, R95 ;  /* 0x0000005f005f7308 */ /* 0x000e620000000800 */
[----:B------:R-:W-:Y:S01]  /*e8d0*/  FADD.FTZ R11, R113, R10 ;  /* 0x0000000a710b7221 */ /* 0x000fe20000010000 */
[----:B------:R-:W-:Y:S01]  /*e8e0*/  FADD.FTZ R8, R97, R8 ;  /* 0x0000000861087221 */ /* 0x000fe20000010000 */
[----:B------:R-:W4:Y:S04]  /*e8f0*/  LDL R42, [R1+0x1ec] ;  /* 0x0001ec00012a7983 */ /* 0x000f280000100800 */
[----:B------:R-:W4:Y:S01]  /*e900*/  LDL R31, [R1+0x2cc] ;  /* 0x0002cc00011f7983 */ /* 0x000f220000100800 */
[----:B------:R-:W3:Y:S01]  /*e910*/  MUFU.EX2 R159, R159 ;  /* 0x0000009f009f7308 */ /* 0x000ee20000000800 */
[----:B------:R-:W-:Y:S01]  /*e920*/  FADD.FTZ R10, R156, R11 ;  /* 0x0000000b9c0a7221 */ /* 0x000fe20000010000 */
[----:B0-----:R-:W-:Y:S01]  /*e930*/  FADD.FTZ R8, R157, R8 ;  /* 0x000000089d087221 */ /* 0x001fe20000010000 */
[----:B------:R-:W4:Y:S04]  /*e940*/  LDL R46, [R1+0x1f4] ;  /* 0x0001f400012e7983 */ /* 0x000f280000100800 */
[----:B------:R-:W4:Y:S01]  /*e950*/  LDL R35, [R1+0x2d4] ;  /* 0x0002d40001237983 */ /* 0x000f220000100800 */
[----:B------:R-:W0:Y:S01]  /*e960*/  MUFU.EX2 R93, R93 ;  /* 0x0000005d005d7308 */ /* 0x000e220000000800 */
[----:B------:R-:W-:Y:S01]  /*e970*/  FADD.FTZ R11, R111, R10 ;  /* 0x0000000a6f0b7221 */ /* 0x000fe20000010000 */
[----:B-1----:R-:W-:Y:S01]  /*e980*/  FADD.FTZ R8, R95, R8 ;  /* 0x000000085f087221 */ /* 0x002fe20000010000 */
[----:B------:R-:W4:Y:S04]  /*e990*/  LDL R50, [R1+0x1fc] ;  /* 0x0001fc0001327983 */ /* 0x000f280000100800 */
[----:B------:R-:W4:Y:S01]  /*e9a0*/  LDL R39, [R1+0x2dc] ;  /* 0x0002dc0001277983 */ /* 0x000f220000100800 */
[----:B------:R-:W1:Y:S01]  /*e9b0*/  MUFU.EX2 R161, R161 ;  /* 0x000000a100a17308 */ /* 0x000e620000000800 */
[----:B------:R-:W-:Y:S01]  /*e9c0*/  FADD.FTZ R10, R158, R11 ;  /* 0x0000000b9e0a7221 */ /* 0x000fe20000010000 */
[----:B---3--:R-:W-:Y:S01]  /*e9d0*/  FADD.FTZ R8, R159, R8 ;  /* 0x000000089f087221 */ /* 0x008fe20000010000 */
[----:B------:R-:W3:Y:S04]  /*e9e0*/  LDL R54, [R1+0x204] ;  /* 0x0002040001367983 */ /* 0x000ee80000100800 */
[----:B------:R-:W3:Y:S01]  /*e9f0*/  LDL R43, [R1+0x2e4] ;  /* 0x0002e400012b7983 */ /* 0x000ee20000100800 */
[----:B------:R-:W1:Y:S01]  /*ea00*/  MUFU.EX2 R91, R91 ;  /* 0x0000005b005b7308 */ /* 0x000e620000000800 */
[----:B------:R-:W-:Y:S01]  /*ea10*/  FADD.FTZ R11, R107, R10 ;  /* 0x0000000a6b0b7221 */ /* 0x000fe20000010000 */
[----:B0-----:R-:W-:Y:S01]  /*ea20*/  FADD.FTZ R8, R93, R8 ;  /* 0x000000085d087221 */ /* 0x001fe20000010000 */
[----:B------:R-:W3:Y:S05]  /*ea30*/  LDL R47, [R1+0x2ec] ;  /* 0x0002ec00012f7983 */ /* 0x000eea0000100800 */
[----:B------:R-:W0:Y:S01]  /*ea40*/  MUFU.EX2 R163, R163 ;  /* 0x000000a300a37308 */ /* 0x000e220000000800 */
[----:B------:R-:W-:Y:S01]  /*ea50*/  FADD.FTZ R10, R160, R11 ;  /* 0x0000000ba00a7221 */ /* 0x000fe20000010000 */
[----:B-1----:R-:W-:Y:S01]  /*ea60*/  FADD.FTZ R8, R161, R8 ;  /* 0x00000008a1087221 */ /* 0x002fe20000010000 */
[----:B------:R-:W3:Y:S05]  /*ea70*/  LDL R51, [R1+0x2f4] ;  /* 0x0002f40001337983 */ /* 0x000eea0000100800 */
[----:B------:R-:W1:Y:S01]  /*ea80*/  MUFU.EX2 R89, R89 ;  /* 0x0000005900597308 */ /* 0x000e620000000800 */
[----:B------:R-:W-:Y:S01]  /*ea90*/  FADD.FTZ R11, R109, R10 ;  /* 0x0000000a6d0b7221 */ /* 0x000fe20000010000 */
[----:B------:R-:W-:Y:S01]  /*eaa0*/  FADD.FTZ R8, R91, R8 ;  /* 0x000000085b087221 */ /* 0x000fe20000010000 */
[----:B------:R-:W3:Y:S05]  /*eab0*/  LDL R55, [R1+0x2fc] ;  /* 0x0002fc0001377983 */ /* 0x000eea0000100800 */
        /* <DEDUP_REMOVED lines=10> */
[----:B------:R-:W-:-:S06]  /*eb60*/  FADD.FTZ R8, R165, R8 ;  /* 0x00000008a5087221 */ /* 0x000fcc0000010000 */
[----:B------:R-:W1:Y:S01]  /*eb70*/  MUFU.EX2 R85, R85 ;  /* 0x0000005500557308 */ /* 0x000e620000000800 */
[----:B------:R-:W-:Y:S01]  /*eb80*/  FADD.FTZ R3, R101, R10 ;  /* 0x0000000a65037221 */ /* 0x000fe20000010000 */
[----:B0-----:R-:W-:Y:S01]  /*eb90*/  FADD.FTZ R8, R87, R8 ;  /* 0x0000000857087221 */ /* 0x001fe20000010000 */
[----:B------:R-:W3:Y:S02]  /*eba0*/  LDL.64 R10, [R1+0x88] ;  /* 0x00008800010a7983 */ /* 0x000ee40000100a00 */
[----:B------:R-:W-:Y:S02]  /*ebb0*/  FADD.FTZ R14, R166, R3 ;  /* 0x00000003a60e7221 */ /* 0x000fe40000010000 */
[----:B------:R-:W3:Y:S01]  /*ebc0*/  LDL R3, [R1+0x3c8] ;  /* 0x0003c80001037983 */ /* 0x000ee20000100800 */
[----:B-1----:R-:W-:Y:S01]  /*ebd0*/  FADD.FTZ R8, R167, R8 ;  /* 0x00000008a7087221 */ /* 0x002fe20000010000 */
[----:B------:R-:W-:-:S03]  /*ebe0*/  FADD.FTZ R14, R103, R14 ;  /* 0x0000000e670e7221 */ /* 0x000fc60000010000 */
[----:B------:R-:W-:Y:S02]  /*ebf0*/  FADD.FTZ R15, R85, R8 ;  /* 0x00000008550f7221 */ /* 0x000fe40000010000 */
[----:B------:R-:W3:Y:S04]  /*ec00*/  LDL R8, [R1+0x3c4] ;  /* 0x0003c40001087983 */ /* 0x000ee80000100800 */
[----:B------:R0:W-:Y:S04]  /*ec10*/  STL.64 [R1+0x3f0], R14 ;  /* 0x0003f00e01007387 */ /* 0x0001e80000100a00 */
[----:B------:R-:W3:Y:S04]  /*ec20*/  LD.E.64 R26, desc[UR36][R12.64+0x8] ;  /* 0x000008240c1a7980 */ /* 0x000ee8000c101b00 */
[----:B------:R-:W3:Y:S04]  /*ec30*/  LD.E.64 R24, desc[UR36][R12.64] ;  /* 0x000000240c187980 */ /* 0x000ee8000c101b00 */
[----:B0-----:R-:W3:Y:S04]  /*ec40*/  LDL R14, [R1+0x338] ;  /* 0x00033800010e7983 */ /* 0x001ee80000100800 */
[----:B------:R-:W3:Y:S04]  /*ec50*/  LDL R15, [R1+0x33c] ;  /* 0x00033c00010f7983 */ /* 0x000ee80000100800 */
[----:B------:R-:W3:Y:S04]  /*ec60*/  LDL R13, [R1+0x334] ;  /* 0x00033400010d7983 */ /* 0x000ee80000100800 */
[----:B------:R-:W3:Y:S01]  /*ec70*/  LDL R12, [R1+0x3c0] ;  /* 0x0003c000010c7983 */ /* 0x000ee20000100800 */
        /* <DEDUP_REMOVED lines=16> */
[----:B--2---:R-:W-:Y:S04]  /*ed80*/  STL [R1+0x1d0], R28 ;  /* 0x0001d01c01007387 */ /* 0x004fe80000100800 */
        /* <DEDUP_REMOVED lines=41> */
[----:B---3--:R-:W-:Y:S04]  /*f020*/  STL [R1+0x204], R54 ;  /* 0x0002043601007387 */ /* 0x008fe80000100800 */
        /* <DEDUP_REMOVED lines=11> */
[----:B------:R-:W-:Y:S01]  /*f0e0*/  IMAD R10, R81, 0x1000, R10 ;  /* 0x00001000510a7824 */ /* 0x000fe200078e020a */
[----:B------:R-:W-:-:S04]  /*f0f0*/  R2UR UR7, R11 ;  /* 0x000000000b0772ca */ /* 0x000fc800000e0000 */
[----:B------:R-:W-:Y:S01]  /*f100*/  R2UR UR6, R10 ;  /* 0x000000000a0672ca */ /* 0x000fe200000e0000 */
[----:B------:R-:W-:Y:S04]  /*f110*/  STL [R1+0x2a8], R136 ;  /* 0x0002a88801007387 */ /* 0x000fe80000100800 */
[----:B------:R-:W-:Y:S01]  /*f120*/  STL [R1+0x2ac], R138 ;  /* 0x0002ac8a01007387 */ /* 0x000fe20000100800 */
[----:B------:R-:W-:-:S05]  /*f130*/  MOV R26, R26 ;  /* 0x0000001a001a7202 */ /* 0x000fca0000000f00 */
[--C-:B------:R-:W-:Y:S02]  /*f140*/  IMAD R25, R25, 0x2, R26.reuse ;  /* 0x0000000219197824 */ /* 0x100fe400078e021a */
[C---:B------:R-:W-:Y:S02]  /*f150*/  IMAD R27, R24.reuse, 0x2, R26 ;  /* 0x00000002181b7824 */ /* 0x040fe400078e021a */
[----:B------:R-:W-:Y:S01]  /*f160*/  IMAD R24, R24, 0x2, R25 ;  /* 0x0000000218187824 */ /* 0x000fe200078e0219 */
[----:B------:R-:W-:Y:S04]  /*f170*/  STSM.16.M88.4 [R26], R152 ;  /* 0x000000981a007844 */ /* 0x000fe80000000200 */
[----:B------:R-:W-:Y:S04]  /*f180*/  STSM.16.M88.4 [R27], R156 ;  /* 0x0000009c1b007844 */ /* 0x000fe80000000200 */
[----:B------:R-:W-:Y:S04]  /*f190*/  STSM.16.M88.4 [R25], R160 ;  /* 0x000000a019007844 */ /* 0x000fe80000000200 */
[----:B------:R-:W-:Y:S04]  /*f1a0*/  STSM.16.M88.4 [R24], R164 ;  /* 0x000000a418007844 */ /* 0x000fe80000000200 */
        /* <DEDUP_REMOVED lines=31> */
[----:B------:R0:W-:Y:S02]  /*f3a0*/  STL [R1+0x330], R79 ;  /* 0x0003304f01007387 */ /* 0x0001e40000100800 */
[----:B0-----:R-:W-:-:S06]  /*f3b0*/  WARPGROUP.ARRIVE ;  /* 0x00000000000079c5 */ /* 0x001fcc0000000000 */
[----:B------:R-:W-:Y:S01]  /*f3c0*/  HGMMA.64x256x16.F32.BF16 R24, R152, gdesc[UR4].tnspB, RZ, !UPT, gsb0 ;  /* 0x43e0000498187df0 */ /* 0x000fe2000c0018ff */
[----:B------:R0:W-:Y:S04]  /*f3d0*/  STL [R1+0x338], R14 ;  /* 0x0003380e01007387 */ /* 0x0001e80000100800 */
[----:B------:R1:W-:Y:S01]  /*f3e0*/  STL [R1+0x33c], R15 ;  /* 0x00033c0f01007387 */ /* 0x0003e20000100800 */
[----:B0-----:R-:W-:Y:S02]  /*f3f0*/  VIADD R14, R10, 0x80 ;  /* 0x000000800a0e7836 */ /* 0x001fe40000000000 */
[----:B-1----:R-:W-:-:S03]  /*f400*/  IMAD.MOV.U32 R15, RZ, RZ, R11 ;  /* 0x000000ffff0f7224 */ /* 0x002fc600078e000b */
[----:B------:R-:W-:Y:S02]  /*f410*/  R2UR UR6, R14 ;  /* 0x000000000e0672ca */ /* 0x000fe400000e0000 */
[----:B------:R-:W-:Y:S01]  /*f420*/  R2UR UR7, R15 ;  /* 0x000000000f0772ca */ /* 0x000fe200000e0000 */
        /* <DEDUP_REMOVED lines=72> */
[----:B------:R-:W-:Y:S01]  /*f8b0*/  HGMMA.64x256x16.F32.BF16 R24, R156, gdesc[UR4].tnspB, R24, gsb0 ;  /* 0x43e000049c187df0 */ /* 0x000fe20008001818 */
[----:B------:R-:W-:Y:S02]  /*f8c0*/  VIADD R12, R10, 0x100 ;  /* 0x000001000a0c7836 */ /* 0x000fe40000000000 */
[----:B------:R-:W-:-:S03]  /*f8d0*/  IMAD.MOV.U32 R13, RZ, RZ, R11 ;  /* 0x000000ffff0d7224 */ /* 0x000fc600078e000b */
[----:B------:R-:W-:Y:S02]  /*f8e0*/  R2UR UR6, R12 ;  /* 0x000000000c0672ca */ /* 0x000fe400000e0000 */
[----:B------:R-:W-:Y:S01]  /*f8f0*/  R2UR UR7, R13 ;  /* 0x000000000d0772ca */ /* 0x000fe200000e0000 */
[----:B------:R-:W-:Y:S01]  /*f900*/  VIADD R10, R10, 0x180 ;  /* 0x000001800a0a7836 */ /* 0x000fe20000000000 */
        /* <DEDUP_REMOVED lines=71> */
[----:B------:R-:W-:Y:S03]  /*fd80*/  HGMMA.64x256x16.F32.BF16 R24, R164, gdesc[UR4].tnspB, R24, gsb0 ;  /* 0x43e00004a4187df0 */ /* 0x000fe60008001818 */
        /* <DEDUP_REMOVED lines=34> */
[----:B0-----:R-:W4:Y:S04]  /*ffb0*/  LDL R76, [R1+0x1d4] ;  /* 0x0001d400014c7983 */ /* 0x001f280000100800 */
[----:B------:R-:W4:Y:S04]  /*ffc0*/  LDL R78, [R1+0x1d8] ;  /* 0x0001d800014e7983 */ /* 0x000f280000100800 */
[----:B-1----:R-:W4:Y:S04]  /*ffd0*/  LDL R80, [R1+0x1dc] ;  /* 0x0001dc0001507983 */ /* 0x002f280000100800 */
[----:B------:R-:W4:Y:S04]  /*ffe0*/  LDL R8, [R1+0x1e0] ;  /* 0x0001e00001087983 */ /* 0x000f280000100800 */
[----:B------:R-:W4:Y:S04]  /*fff0*/  LDL R82, [R1+0x1e4] ;  /* 0x0001e40001527983 */ /* 0x000f280000100800 */
        /* <DEDUP_REMOVED lines=122> */
[----:B------:R-:W-:Y:S01]  /*107a0*/  @!PT LDS RZ, [RZ] ;  /* 0x00000000fffff984 */ /* 0x000fe20000000800 */
[----:B------:R-:W-:Y:S01]  /*107b0*/  @!PT LDS RZ, [RZ] ;  /* 0x00000000fffff984 */ /* 0x000fe20000000800 */
[----:B------:R-:W-:Y:S01]  /*107c0*/  @!PT LDS RZ, [RZ] ;  /* 0x00000000fffff984 */ /* 0x000fe20000000800 */
[----:B------:R-:W-:Y:S01]  /*107d0*/  @!PT LDS RZ, [RZ] ;  /* 0x00000000fffff984 */ /* 0x000fe20000000800 */
[----:B------:R0:W-:Y:S06]  /*107e0*/  MEMBAR.ALL.CTA ;  /* 0x0000000000007992 */ /* 0x0001ec0000008000 */
[----:B0-----:R-:W0:Y:S04]  /*107f0*/  FENCE.VIEW.ASYNC.S ;  /* 0x00000000000073c6 */ /* 0x001e280000000000 */
        /* <DEDUP_REMOVED lines=9> */
[----:B---3--:R-:W-:Y:S04]  /*10890*/  STL [R1+0x1f4], R88 ;  /* 0x0001f45801007387 */ /* 0x008fe80000100800 */
[----:B------:R-:W-:Y:S04]  /*108a0*/  STL [R1+0x1f8], R90 ;  /* 0x0001f85a01007387 */ /* 0x000fe80000100800 */
        /* <DEDUP_REMOVED lines=117> */
[----:B0-----:R-:W-:-:S03]  /*11000*/  NOP ;  /* 0x0000000000007918 */ /* 0x001fc60000000000 */
[----:B-1----:R-:W3:Y:S04]  /*11010*/  LDL R3, [R1+0x28] ;  /* 0x0000280001037983 */ /* 0x002ee80000100800 */
[----:B------:R2:W5:Y:S01]  /*11020*/  LDL R0, [R1+0x1c0] ;  /* 0x0001c00001007983 */ /* 0x0005620000100800 */
[----:B------:R-:W-:Y:S01]  /*11030*/  BSSY B0, `(.L_x_5183) ;  /* 0x0000006000007945 */ /* 0x000fe20003800000 */
[----:B------:R-:W-:Y:S06]  /*11040*/  BAR.ARV 0xe, 0x100 ;  /* 0x0384000000007b1d */ /* 0x000fec0000002000 */
[----:B---3--:R-:W-:-:S04]  /*11050*/  LOP3.LUT R3, R3, 0x1, RZ, 0xfc, !PT ;  /* 0x0000000103037812 */ /* 0x008fc800078efcff */
[----:B------:R-:W-:-:S13]  /*11060*/  ISETP.NE.AND P0, PT, R3, 0x3, PT ;  /* 0x000000030300780c */ /* 0x000fda0003f05270 */
[----:B--2---:R-:W-:Y:S05]  /*11070*/  @!P0 BRA `(.L_x_5184) ;  /* 0x0000000000048947 */ /* 0x004fea0003800000 */
[----:B------:R-:W-:Y:S01]  /*11080*/  BPT.TRAP 0x1 ;  /* 0x000000040000795c */ /* 0x000fe20000300000 */
.L_x_5184:
[----:B------:R-:W-:Y:S05]  /*11090*/  BSYNC B0 ;  /* 0x0000000000007941 */ /* 0x000fea0003800000 */
.L_x_5183:
[----:B------:R-:W2:Y:S01]  /*110a0*/  LDL.64 R10, [R1+0x48] ;  /* 0x00004800010a7983 */ /* 0x000ea20000100a00 */
[----:B------:R-:W-:Y:S02]  /*110b0*/  UISETP.NE.AND UP1, UPT, UR41, URZ, UPT ;  /* 0x0000003f2900728c */ /* 0x000fe4000bf25270 */
[----:B------:R-:W-:Y:S01]  /*110c0*/  UISETP.NE.AND UP0, UPT, UR43, URZ, UPT ;  /* 0x0000003f2b00728c */ /* 0x000fe2000bf05270 */
[----:B------:R-:W3:Y:S01]  /*110d0*/  LDL R3, [R1+0x34] ;  /* 0x0000340001037983 */ /* 0x000ee20000100800 */
[----:B--2---:R-:W-:-:S05]  /*110e0*/  MOV R11, R10 ;  /* 0x0000000a000b7202 */ /* 0x004fca0000000f00 */
[----:B-----5:R-:W-:-:S05]  /*110f0*/  IMAD R0, R0, 0x8, R11 ;  /* 0x0000000800007824 */ /* 0x020fca00078e020b */
[----:B---3--:R-:W-:-:S04]  /*11100*/  PRMT R0, R3, 0x654, R0 ;  /* 0x0000065403007816 */ /* 0x008fc80000000000 */
[----:B------:R0:W-:Y:S02]  /*11110*/  SYNCS.ARRIVE.TRANS64.RED.A1T0 RZ, [R0+URZ], RZ ;  /* 0x000000ff00ff79a7 */ /* 0x0001e4000810043f */
[----:B0-----:R-:W2:Y:S01]  /*11120*/  LDL R0, [R1+0x50] ;  /* 0x0000500001007983 */ /* 0x001ea20000100800 */
[----:B------:R-:W-:Y:S02]  /*11130*/  PLOP3.LUT P0, PT, PT, PT, UP1, 0x80, 0x0 ;  /* 0x000000000000781c */ /* 0x000fe40003f0f018 */
[----:B------:R-:W-:Y:S01]  /*11140*/  PLOP3.LUT P1, PT, PT, PT, UP1, 0x80, 0x0 ;  /* 0x000000000000781c */ /* 0x000fe20003f2f018 */
[----:B------:R-:W-:Y:S01]  /*11150*/  UIADD3 UR46, UR46, -0x2, URZ ;  /* 0xfffffffe2e2e7890 */ /* 0x000fe2000fffe03f */
[----:B--2---:R-:W-:-:S09]  /*11160*/  IMAD.SHL.U32 R8, R0, 0x40, RZ ;  /* 0x0000004000087824 */ /* 0x004fd200078e00ff */
[----:B------:R-:W-:Y:S01]  /*11170*/  @P0 IMAD.HI.U32 R9, R8, R9, RZ ;  /* 0x0000000908090227 */ /* 0x000fe200078e00ff */
[----:B------:R-:W-:-:S03]  /*11180*/  PLOP3.LUT P0, PT, PT, PT, UP0, 0x40, 0x0 ;  /* 0x000000000000781c */ /* 0x000fc60003f0e808 */
[----:B------:R-:W-:Y:S01]  /*11190*/  IMAD.MOV.U32 R0, RZ, RZ, R8 ;  /* 0x000000ffff007224 */ /* 0x000fe200078e0008 */
[----:B------:R-:W-:-:S05]  /*111a0*/  @P1 SHF.R.U32.HI R0, RZ, R228, R9 ;  /* 0x000000e4ff001219 */ /* 0x000fca0000011609 */
[----:B------:R-:W-:Y:S02]  /*111b0*/  VIADD R3, R0, UR45 ;  /* 0x0000002d00037c36 */ /* 0x000fe40008000000 */
[----:B------:R-:W-:Y:S02]  /*111c0*/  IMAD.U32 R0, RZ, RZ, UR46 ;  /* 0x0000002eff007e24 */ /* 0x000fe4000f8e00ff */
[----:B------:R-:W-:Y:S01]  /*111d0*/  IMAD.IADD R4, R3, 0x1, R4 ;  /* 0x0000000103047824 */ /* 0x000fe200078e0204 */
[----:B------:R-:W-:Y:S06]  /*111e0*/  @P0 BRA `(.L_x_5185) ;  /* 0x0000000000400947 */ /* 0x000fec0003800000 */
[C---:B------:R-:W-:Y:S01]  /*111f0*/  ISETP.GT.AND P0, PT, R3.reuse, RZ, PT ;  /* 0x000000ff0300720c */ /* 0x040fe20003f04270 */
[----:B------:R-:W-:Y:S01]  /*11200*/  BSSY B0, `(.L_x_5186) ;  /* 0x000000c000007945 */ /* 0x000fe20003800000 */
[----:B------:R-:W-:-:S11]  /*11210*/  VIADD R9, R3, 0xffffffff ;  /* 0xffffffff03097836 */ /* 0x000fd60000000000 */
[----:B------:R-:W-:Y:S05]  /*11220*/  @P0 BRA `(.L_x_5187) ;  /* 0x0000000000180947 */ /* 0x000fea0003800000 */
[----:B------:R-:W-:Y:S01]  /*11230*/  ISETP.NE.AND P0, PT, R5, 0x1, PT ;  /* 0x000000010500780c */ /* 0x000fe20003f05270 */
[----:B------:R-:W-:-:S12]  /*11240*/  IMAD.MOV R3, RZ, RZ, -R3 ;  /* 0x000000ffff037224 */ /* 0x000fd800078e0a03 */
[----:B------:R-:W-:-:S05]  /*11250*/  @P0 IMAD.HI.U32 R6, R3, R6, RZ ;  /* 0x0000000603060227 */ /* 0x000fca00078e00ff */
[----:B------:R-:W-:-:S04]  /*11260*/  @P0 SHF.R.U32.HI R3, RZ, R7, R6 ;  /* 0x00000007ff030219 */ /* 0x000fc80000011606 */
[----:B------:R-:W-:Y:S01]  /*11270*/  LOP3.LUT R9, RZ, R3, RZ, 0x33, !PT ;  /* 0x00000003ff097212 */ /* 0x000fe200078e33ff */
[----:B------:R-:W-:Y:S06]  /*11280*/  BRA `(.L_x_5188) ;  /* 0x00000000000c7947 */ /* 0x000fec0003800000 */
.L_x_5187:
[----:B------:R-:W-:-:S13]  /*11290*/  ISETP.NE.AND P0, PT, R5, 0x1, PT ;  /* 0x000000010500780c */ /* 0x000fda0003f05270 */
[----:B------:R-:W-:-:S05]  /*112a0*/  @P0 IMAD.HI.U32 R6, R9, R6, RZ ;  /* 0x0000000609060227 */ /* 0x000fca00078e00ff */
[----:B------:R-:W-:-:S07]  /*112b0*/  @P0 SHF.R.U32.HI R9, RZ, R7, R6 ;  /* 0x00000007ff090219 */ /* 0x000fce0000011606 */
.L_x_5188:
[----:B------:R-:W-:Y:S05]  /*112c0*/  BSYNC B0 ;  /* 0x0000000000007941 */ /* 0x000fea0003800000 */
.L_x_5186:
[----:B------:R-:W-:-:S05]  /*112d0*/  IMAD R5, R9, R5, R5 ;  /* 0x0000000509057224 */ /* 0x000fca00078e0205 */
[----:B------:R-:W-:-:S07]  /*112e0*/  VIMNMX R4, R4, R5, PT ;  /* 0x0000000504047248 */ /* 0x000fce0003fe0100 */
.L_x_5185:
[----:B------:R-:W-:Y:S01]  /*112f0*/  SHF.R.S32.HI R3, RZ, 0x1f, R4 ;  /* 0x0000001fff037819 */ /* 0x000fe20000011404 */
[----:B------:R-:W-:Y:S03]  /*11300*/  BSSY B1, `(.L_x_5189) ;  /* 0x0000014000017945 */ /* 0x000fe60003800000 */
[----:B------:R-:W-:-:S04]  /*11310*/  LEA.HI R3, R3, R4, RZ, 0x6 ;  /* 0x0000000403037211 */ /* 0x000fc800078f30ff */
[----:B------:R-:W-:-:S04]  /*11320*/  SHF.R.S32.HI R3, RZ, 0x6, R3 ;  /* 0x00000006ff037819 */ /* 0x000fc80000011403 */
[----:B------:R-:W-:-:S04]  /*11330*/  VIMNMX R10, R3, UR42, !PT ;  /* 0x0000002a030a7c48 */ /* 0x000fc8000ffe0100 */
[----:B------:R-:W-:-:S13]  /*11340*/  ISETP.GE.AND P0, PT, R0, R10, PT ;  /* 0x0000000a0000720c */ /* 0x000fda0003f06270 */
[----:B------:R-:W-:Y:S05]  /*11350*/  @!P0 BRA `(.L_x_5190) ;  /* 0x0000000000388947 */ /* 0x000fea0003800000 */
[----:B------:R-:W-:Y:S01]  /*11360*/  BSSY B0, `(.L_x_5191) ;  /* 0x000000b000007945 */ /* 0x000fe20003800000 */
.L_x_5192:
[C---:B------:R-:W-:Y:S01]  /*11370*/  IADD3 R12, P0, R2.reuse, 0x50, RZ ;  /* 0x00000050020c7810 */ /* 0x040fe20007f1e0ff */
[C---:B------:R-:W-:Y:S01]  /*11380*/  VIADD R11, R2.reuse, 0x120 ;  /* 0x00000120020b7836 */ /* 0x040fe20000000000 */
[----:B------:R-:W-:Y:S02]  /*11390*/  IADD3 R28, P1, R2, 0xcc, RZ ;  /* 0x000000cc021c7810 */ /* 0x000fe40007f3e0ff */
[----:B------:R-:W-:Y:S01]  /*113a0*/  MOV R3, 0x113e0 ;  /* 0x000113e000037802 */ /* 0x000fe20000000f00 */
[--C-:B------:R-:W-:Y:S02]  /*113b0*/  IMAD.X R13, RZ, RZ, R18.reuse, P0 ;  /* 0x000000ffff0d7224 */ /* 0x100fe400000e0612 */
[----:B------:R-:W-:-:S08]  /*113c0*/  IMAD.X R29, RZ, RZ, R18, P1 ;  /* 0x000000ffff1d7224 */ /* 0x000fd000008e0612 */
[----:B------:R-:W-:Y:S05]  /*113d0*/  CALL.REL.NOINC `($_ZN7cutlass13device_kernelIN5flash11enable_sm90INS1_16FlashAttnFwdSm90INS1_25CollectiveMainloopFwdSm90ILi2EN4cute5tupleIJNS5_1CILi1EEES8_S8_EEENS6_IJNS7_ILi64EEESA_SA_EEELi512ENS_10bfloat16_tEfNS_4arch4Sm90ELb0ELb1ELb0ELb0ELb1ELb0ELb1ELb0ELb0ELb1ELb0ELb0EEENS1_21CollectiveEpilogueFwdINS6_IJSA_NS7_ILi512EEESA_EEES9_SC_SE_Li256ELb0ELb1ELb0ELb0EEENS1_30DynamicPersistentTileSchedulerILi256ELi128ELb0ELb1ELb1EEEEEEEEEvNT_6ParamsE$_ZZN5flash25CollectiveMainloopFwdSm90ILi2EN4cute5tupleIJNS1_1CILi1EEES4_S4_EEENS2_IJNS3_ILi64EEES6_S6_EEELi512EN7cutlass10bfloat16_tEfNS8_4arch4Sm90ELb0ELb1ELb0ELb0ELb1ELb0ELb1ELb0ELb0ELb1ELb0ELb0EE3mmaINS_16FlashAttnFwdSm90ISC_NS_21CollectiveEpilogueFwdINS2_IJS6_NS3_ILi512EEES6_EEES5_S9_SB_Li256ELb0ELb1ELb0ELb0EEENS_30DynamicPersistentTileSchedulerILi256ELi128ELb0ELb1ELb1EEEE13SharedStorageENS1_6TensorINS1_11ArrayEngineIfLm128EEENS1_6LayoutINS2_IJNS2_IJNS3_ILi2EEESR_NS3_ILi32EEEEEES4_S4_EEENS2_IJNS2_IJS4_SR_NS3_ILi4EEEEEENS3_ILi0EEESX_EEEEEEENS_7SoftmaxILi2ELi0EEEEEbRKNSC_6ParamsENS8_13PipelineAsyncILi2EEES17_RNS8_13PipelineStateILj2EEERT0_RT1_iRiRKNS_16SeqlenInfoQKNewKILb0ELb0EEENS2_IJiiiiEEERT_ENKUliT_T0_T1_E_clIZSD_ISM_S10_S12_EbS15_S17_S17_S1A_S1C_S1E_iS1F_S1J_S1K_S1M_EUlRS1N_iE1_NS3_ILb0EEENS3_ILb1EEEEEDaiS1N_S1O_S1P_) ;  /* 0x000001a800fc7944 */ /* 0x000fea0003c00000 */
[C---:B------:R-:W-:Y:S01]  /*113e0*/  ISETP.GT.AND P0, PT, R0.reuse, R10, PT ;  /* 0x0000000a0000720c */ /* 0x040fe20003f04270 */
[----:B------:R-:W-:-:S12]  /*113f0*/  VIADD R0, R0, 0xffffffff ;  /* 0xffffffff00007836 */ /* 0x000fd80000000000 */
[----:B------:R-:W-:Y:S05]  /*11400*/  @P0 BRA `(.L_x_5192) ;  /* 0xfffffffc00d80947 */ /* 0x000fea000383ffff */
[----:B------:R-:W-:Y:S05]  /*11410*/  BSYNC B0 ;  /* 0x0000000000007941 */ /* 0x000fea0003800000 */
.L_x_5191:
[----:B------:R-:W2:Y:S02]  /*11420*/  LDL R8, [R1+0x50] ;  /* 0x0000500001087983 */ /* 0x000ea40000100800 */
[----:B--2---:R-:W-:-:S07]  /*11430*/  IMAD.SHL.U32 R8, R8, 0x40, RZ ;  /* 0x0000004008087824 */ /* 0x004fce00078e00ff */
.L_x_5190:
[----:B------:R-:W-:Y:S05]  /*11440*/  BSYNC B1 ;  /* 0x0000000000017941 */ /* 0x000fea0003800000 */
.L_x_5189:
[----:B------:R-:W-:Y:S01]  /*11450*/  UISETP.NE.AND UP1, UPT, UR41, URZ, UPT ;  /* 0x0000003f2900728c */ /* 0x000fe2000bf25270 */
[----:B------:R-:W-:Y:S01]  /*11460*/  VIADD R8, R8, 0x3f ;  /* 0x0000003f08087836 */ /* 0x000fe20000000000 */
[----:B------:R-:W-:-:S04]  /*11470*/  UISETP.NE.AND UP0, UPT, UR43, URZ, UPT ;  /* 0x0000003f2b00728c */ /* 0x000fc8000bf05270 */
[----:B------:R-:W-:Y:S02]  /*11480*/  PLOP3.LUT P0, PT, PT, PT, UP1, 0x80, 0x0 ;  /* 0x000000000000781c */ /* 0x000fe40003f0f018 */
[----:B------:R-:W-:-:S03]  /*11490*/  PLOP3.LUT P1, PT, PT, PT, UP1, 0x80, 0x0 ;  /* 0x000000000000781c */ /* 0x000fc60003f2f018 */
[----:B------:R-:W-:-:S08]  /*114a0*/  @UP1 ULDC UR4, c[0x0][0x44c] ;  /* 0x0001130000041ab9 */ /* 0x000fd00000000800 */
[----:B------:R-:W-:Y:S01]  /*114b0*/  @P0 IMAD.HI.U32 R3, R8, UR4, RZ ;  /* 0x0000000408030c27 */ /* 0x000fe2000f8e00ff */
[----:B------:R-:W-:Y:S01]  /*114c0*/  PLOP3.LUT P0, PT, PT, PT, UP0, 0x40, 0x0 ;  /* 0x000000000000781c */ /* 0x000fe20003f0e808 */
[----:B------:R-:W-:-:S03]  /*114d0*/  @UP1 ULDC UR4, c[0x0][0x450] ;  /* 0x0001140000041ab9 */ /* 0x000fc60000000800 */
[----:B------:R-:W-:Y:S01]  /*114e0*/  @P1 SHF.R.U32.HI R8, RZ, UR4, R3 ;  /* 0x00000004ff081c19 */ /* 0x000fe20008011603 */
[----:B------:R-:W-:-:S04]  /*114f0*/  ULDC UR4, c[0x0][0xad4] ;  /* 0x0002b50000047ab9 */ /* 0x000fc80000000800 */
[----:B------:R-:W-:-:S04]  /*11500*/  VIADD R8, R8, UR40 ;  /* 0x0000002808087c36 */ /* 0x000fc80008000000 */
[----:B------:R-:W-:Y:S01]  /*11510*/  VIADD R3, R8, -UR4 ;  /* 0x8000000408037c36 */ /* 0x000fe20008000000 */
[----:B------:R-:W-:Y:S06]  /*11520*/  @P0 BRA `(.L_x_5193) ;  /* 0x0000000000540947 */ /* 0x000fec0003800000 */
[----:B------:R-:W-:Y:S01]  /*11530*/  ISETP.GT.AND P0, PT, R8, -0x1, PT ;  /* 0xffffffff0800780c */ /* 0x000fe20003f04270 */
[----:B------:R-:W-:-:S12]  /*11540*/  BSSY B0, `(.L_x_5194) ;  /* 0x0000011000007945 */ /* 0x000fd80003800000 */
        /* <DEDUP_REMOVED lines=10> */
.L_x_5195:
[----:B------:R-:W-:Y:S02]  /*115f0*/  ULDC UR4, c[0x0][0xadc] ;  /* 0x0002b70000047ab9 */ /* 0x000fe40000000800 */
[----:B------:R-:W-:-:S05]  /*11600*/  IMAD.U32 R7, RZ, RZ, UR4 ;  /* 0x00000004ff077e24 */ /* 0x000fca000f8e00ff */
[----:B------:R-:W-:-:S13]  /*11610*/  ISETP.NE.AND P0, PT, R7, 0x1, PT ;  /* 0x000000010700780c */ /* 0x000fda0003f05270 */
[----:B------:R-:W0:Y:S02]  /*11620*/  @P0 LDC.64 R4, c[0x0][0xae0] ;  /* 0x0002b800ff040b82 */ /* 0x000e240000000a00 */
[----:B0-----:R-:W-:-:S05]  /*11630*/  @P0 IMAD.HI.U32 R4, R8, R4, RZ ;  /* 0x0000000408040227 */ /* 0x001fca00078e00ff */
[----:B------:R-:W-:-:S07]  /*11640*/  @P0 SHF.R.U32.HI R8, RZ, R5, R4 ;  /* 0x00000005ff080219 */ /* 0x000fce0000011604 */
.L_x_5196:
[----:B------:R-:W-:Y:S05]  /*11650*/  BSYNC B0 ;  /* 0x0000000000007941 */ /* 0x000fea0003800000 */
.L_x_5194:
[----:B------:R-:W-:-:S05]  /*11660*/  IMAD R8, R8, R7, RZ ;  /* 0x0000000708087224 */ /* 0x000fca00078e02ff */
[----:B------:R-:W-:-:S07]  /*11670*/  VIMNMX R3, R3, R8, !PT ;  /* 0x0000000803037248 */ /* 0x000fce0007fe0100 */
.L_x_5193:
[----:B------:R-:W-:-:S05]  /*11680*/  VIADD R3, R3, 0x3f ;  /* 0x0000003f03037836 */ /* 0x000fca0000000000 */
[----:B------:R-:W-:-:S04]  /*11690*/  SHF.R.S32.HI R4, RZ, 0x1f, R3 ;  /* 0x0000001fff047819 */ /* 0x000fc80000011403 */
[----:B------:R-:W-:-:S04]  /*116a0*/  LEA.HI R4, R4, R3, RZ, 0x6 ;  /* 0x0000000304047211 */ /* 0x000fc800078f30ff */
[----:B------:R-:W-:-:S04]  /*116b0*/  SHF.R.S32.HI R4, RZ, 0x6, R4 ;  /* 0x00000006ff047819 */ /* 0x000fc80000011404 */
[----:B------:R-:W-:-:S04]  /*116c0*/  VIMNMX R164, R4, UR42, !PT ;  /* 0x0000002a04a47c48 */ /* 0x000fc8000ffe0100 */
[----:B------:R-:W-:-:S13]  /*116d0*/  ISETP.GE.AND P0, PT, R0, R164, PT ;  /* 0x000000a40000720c */ /* 0x000fda0003f06270 */
[----:B------:R-:W-:Y:S05]  /*116e0*/  @!P0 BRA `(.L_x_5197) ;  /* 0x0000006c00508947 */ /* 0x000fea0003800000 */
.L_x_5220:
[----:B------:R-:W2:Y:S04]  /*116f0*/  LDL R58, [R1+0x1c0] ;  /* 0x0001c000013a7983 */ /* 0x000ea80000100800 */
[----:B------:R-:W3:Y:S04]  /*11700*/  LDL R4, [R1+0x1c8] ;  /* 0x0001c80001047983 */ /* 0x000ee80000100800 */
[----:B0-----:R-:W4:Y:S01]  /*11710*/  LDL R3, [R1] ;  /* 0x0000000001037983 */ /* 0x001f220000100800 */
[----:B--2---:R-:W-:-:S05]  /*11720*/  VIADD R6, R58, 0x1 ;  /* 0x000000013a067836 */ /* 0x004fca0000000000 */
[----:B------:R-:W-:-:S13]  /*11730*/  ISETP.NE.AND P0, PT, R6, 0x2, PT ;  /* 0x000000020600780c */ /* 0x000fda0003f05270 */
[----:B------:R0:W5:Y:S04]  /*11740*/  @P0 LDL R8, [R1+0x1c4] ;  /* 0x0001c40001080983 */ /* 0x0001680000100800 */
[----:B------:R-:W2:Y:S01]  /*11750*/  @!P0 LDL R5, [R1+0x1c4] ;  /* 0x0001c40001058983 */ /* 0x000ea20000100800 */
[----:B---3--:R-:W-:Y:S01]  /*11760*/  VIADD R4, R4, 0x1 ;  /* 0x0000000104047836 */ /* 0x008fe20000000000 */
[----:B----4-:R-:W-:Y:S02]  /*11770*/  LOP3.LUT R3, R3, 0x1, RZ, 0xfc, !PT ;  /* 0x0000000103037812 */ /* 0x010fe400078efcff */
[----:B------:R1:W-:Y:S04]  /*11780*/  STL [R1+0x1c0], R6 ;  /* 0x0001c00601007387 */ /* 0x0003e80000100800 */
[----:B------:R0:W-:Y:S04]  /*11790*/  STL [R1+0x1c8], R4 ;  /* 0x0001c80401007387 */ /* 0x0001e80000100800 */
[----:B------:R0:W-:Y:S01]  /*117a0*/  @!P0 STL [R1+0x1c0], RZ ;  /* 0x0001c0ff01008387 */ /* 0x0001e20000100800 */
[----:B------:R-:W-:Y:S01]  /*117b0*/  ISETP.NE.AND P1, PT, R3, 0x3, PT ;  /* 0x000000030300780c */ /* 0x000fe20003f25270 */
[----:B------:R-:W-:Y:S05]  /*117c0*/  YIELD ;  /* 0x0000000000007946 */ /* 0x000fea0003800000 */
[----:B------:R-:W-:Y:S01]  /*117d0*/  BSSY B0, `(.L_x_5198) ;  /* 0x0000006000007945 */ /* 0x000fe20003800000 */
[----:B-1----:R-:W-:Y:S01]  /*117e0*/  @!P0 IMAD.MOV.U32 R6, RZ, RZ, RZ ;  /* 0x000000ffff068224 */ /* 0x002fe200078e00ff */
[----:B--2---:R-:W-:-:S05]  /*117f0*/  @!P0 LOP3.LUT R8, R5, 0x1, RZ, 0x3c, !PT ;  /* 0x0000000105088812 */ /* 0x004fca00078e3cff */
[----:B------:R0:W-:Y:S01]  /*11800*/  @!P0 STL [R1+0x1c4], R8 ;  /* 0x0001c40801008387 */ /* 0x0001e20000100800 */
[----:B------:R-:W-:Y:S05]  /*11810*/  @!P1 BRA `(.L_x_5199) ;  /* 0x0000000000049947 */ /* 0x000fea0003800000 */
[----:B------:R-:W-:Y:S01]  /*11820*/  BPT.TRAP 0x1 ;  /* 0x000000040000795c */ /* 0x000fe20000300000 */
.L_x_5199:
[----:B------:R-:W-:Y:S05]  /*11830*/  BSYNC B0 ;  /* 0x0000000000007941 */ /* 0x000fea0003800000 */
.L_x_5198:
[----:B0-----:R-:W2:Y:S02]  /*11840*/  LDL.64 R4, [R1+0x18] ;  /* 0x0000180001047983 */ /* 0x001ea40000100a00 */
[----:B--2---:R-:W-:Y:S02]  /*11850*/  MOV R3, R4 ;  /* 0x0000000400037202 */ /* 0x004fe40000000f00 */
[----:B-----5:R-:W-:-:S03]  /*11860*/  SHF.L.U32 R5, R8, 0x1f, RZ ;  /* 0x0000001f08057819 */ /* 0x020fc600000006ff */
[----:B------:R-:W-:-:S04]  /*11870*/  IMAD R6, R6, 0x8, R3 ;  /* 0x0000000806067824 */ /* 0x000fc800078e0203 */
[----:B------:R0:W1:Y:S01]  /*11880*/  SYNCS.PHASECHK.TRANS64.TRYWAIT P0, [R6+URZ], R5 ;  /* 0x00000005060075a7 */ /* 0x000062000800017f */
[----:B------:R0:W5:Y:S01]  /*11890*/  LDL.64 R8, [R1+0x1c0] ;  /* 0x0001c00001087983 */ /* 0x0001620000100a00 */
[----:B------:R-:W-:Y:S04]  /*118a0*/  BSSY B0, `(.L_x_5200) ;  /* 0x0000003000007945 */ /* 0x000fe80003800000 */
[----:B------:R-:W-:Y:S05]  /*118b0*/  @!P1 BRA `(.L_x_5201) ;  /* 0x0000000000049947 */ /* 0x000fea0003800000 */
[----:B------:R-:W-:Y:S01]  /*118c0*/  BPT.TRAP 0x1 ;  /* 0x000000040000795c */ /* 0x000fe20000300000 */
.L_x_5201:
[----:B------:R-:W-:Y:S05]  /*118d0*/  BSYNC B0 ;  /* 0x0000000000007941 */ /* 0x000fea0003800000 */
.L_x_5200:
[----:B------:R-:W-:Y:S04]  /*118e0*/  BSSY B0, `(.L_x_5202) ;  /* 0x0000006000007945 */ /* 0x000fe80003800000 */
[----:B-1----:R-:W-:Y:S05]  /*118f0*/  @P0 BRA `(.L_x_5203) ;  /* 0x0000000000100947 */ /* 0x002fea0003800000 */
[----:B-----5:R-:W-:Y:S01]  /*11900*/  IMAD R8, R8, 0x8, R3 ;  /* 0x0000000808087824 */ /* 0x020fe200078e0203 */
[----:B------:R-:W-:-:S04]  /*11910*/  SHF.L.U32 R9, R9, 0x1f, RZ ;  /* 0x0000001f09097819 */ /* 0x000fc800000006ff */
[----:B------:R-:W1:Y:S02]  /*11920*/  SYNCS.PHASECHK.TRANS64.TRYWAIT P0, [R8+URZ], R9 ;  /* 0x00000009080075a7 */ /* 0x000e64000800017f */
[----:B-1----:R-:W-:Y:S05]  /*11930*/  @!P0 BRA `(.L_x_5204) ;  /* 0x0000017800d88947 */ /* 0x002fea0003800000 */
.L_x_5203:
[----:B------:R-:W-:Y:S05]  /*11940*/  BSYNC B0 ;  /* 0x0000000000007941 */ /* 0x000fea0003800000 */
.L_x_5202:
[----:B------:R-:W2:Y:S04]  /*11950*/  LDL R3, [R1+0x1c0] ;  /* 0x0001c00001037983 */ /* 0x000ea80000100800 */
[----:B0-----:R-:W2:Y:S01]  /*11960*/  LDL.64 R4, [R1+0x80] ;  /* 0x0000800001047983 */ /* 0x001ea20000100a00 */
[----:B------:R-:W-:Y:S05]  /*11970*/  WARPSYNC.ALL ;  /* 0x0000000000007948 */ /* 0x000fea0003800000 */
[----:B-1---5:R-:W3:Y:S04]  /*11980*/  LDL.64 R8, [R1+0x78] ;  /* 0x0000780001087983 */ /* 0x022ee80000100a00 */
[----:B------:R-:W4:Y:S04]  /*11990*/  LDL.64 R6, [R1+0x78] ;  /* 0x0000780001067983 */ /* 0x000f280000100a00 */
[----:B------:R-:W4:Y:S04]  /*119a0*/  LDL.64 R10, [R1+0x78] ;  /* 0x00007800010a7983 */ /* 0x000f280000100a00 */
[----:B------:R-:W4:Y:S01]  /*119b0*/  LDL.64 R12, [R1+0x78] ;  /* 0x00007800010c7983 */ /* 0x000f220000100a00 */
[----:B--2---:R-:W-:Y:S01]  /*119c0*/  IMAD R4, R3, 0x200, R4 ;  /* 0x0000020003047824 */ /* 0x004fe200078e0204 */
[----:B------:R-:W-:Y:S01]  /*119d0*/  R2UR UR7, R5 ;  /* 0x00000000050772ca */ /* 0x000fe200000e0000 */
[----:B------:R-:W-:Y:S01]  /*119e0*/  WARPGROUP.ARRIVE ;  /* 0x00000000000079c5 */ /* 0x000fe20000000000 */
[----:B------:R-:W2:Y:S02]  /*119f0*/  LDL R3, [R1+0x28] ;  /* 0x0000280001037983 */ /* 0x000ea40000100800 */
[----:B------:R-:W-:-:S02]  /*11a00*/  R2UR UR6, R4 ;  /* 0x00000000040672ca */ /* 0x000fc400000e0000 */
[----:B------:R0:W5:Y:S01]  /*11a10*/  LDL.64 R14, [R1+0x1c0] ;  /* 0x0001c000010e7983 */ /* 0x0001620000100a00 */
[----:B---3--:R-:W-:Y:S02]  /*11a20*/  R2UR UR4, R8 ;  /* 0x00000000080472ca */ /* 0x008fe400000e0000 */
[----:B------:R-:W-:-:S13]  /*11a30*/  R2UR UR5, R9 ;  /* 0x00000000090572ca */ /* 0x000fda00000e0000 */
[----:B------:R-:W-:Y:S01]  /*11a40*/  HGMMA.64x64x16.F32.BF16 R24, gdesc[UR4], RZ, !UPT, gsb0 ;  /* 0x00e00000041879f0 */ /* 0x000fe2000c0018ff */
[----:B----4-:R-:W-:Y:S02]  /*11a50*/  VIADD R6, R6, 0x2 ;  /* 0x0000000206067836 */ /* 0x010fe40000000000 */
[----:B------:R-:W-:Y:S02]  /*11a60*/  VIADD R8, R4, 0x2 ;  /* 0x0000000204087836 */ /* 0x000fe40000000000 */
[----:B------:R-:W-:Y:S01]  /*11a70*/  IMAD.MOV.U32 R9, RZ, RZ, R5 ;  /* 0x000000ffff097224 */ /* 0x000fe200078e0005 */
[----:B------:R-:W-:Y:S02]  /*11a80*/  R2UR UR4, R6 ;  /* 0x00000000060472ca */ /* 0x000fe400000e0000 */
[----:B------:R-:W-:Y:S02]  /*11a90*/  R2UR UR6, R8 ;  /* 0x00000000080672ca */ /* 0x000fe400000e0000 */
[----:B------:R-:W-:-:S02]  /*11aa0*/  R2UR UR7, R9 ;  /* 0x00000000090772ca */ /* 0x000fc400000e0000 */
[----:B------:R-:W-:Y:S01]  /*11ab0*/  R2UR UR5, R7 ;  /* 0x00000000070572ca */ /* 0x000fe200000e0000 */
[----:B------:R-:W-:Y:S02]  /*11ac0*/  WARPGROUP.DEPBAR.LE gsb0, 0x0 ;  /* 0x00008000000079c5 */ /* 0x000fe40000010000 */
[----:B------:R-:W-:-:S10]  /*11ad0*/  WARPGROUP.ARRIVE ;  /* 0x00000000000079c5 */ /* 0x000fd40000000000 */
[----:B------:R-:W-:Y:S01]  /*11ae0*/  HGMMA.64x64x16.F32.BF16 R24, gdesc[UR4], R24, gsb0 ;  /* 0x00e00000041879f0 */ /* 0x000fe20008001818 */
        /* <DEDUP_REMOVED lines=11> */
[----:B------:R-:W-:Y:S01]  /*11ba0*/  VIADD R12, R12, 0x6 ;  /* 0x000000060c0c7836 */ /* 0x000fe20000000000 */
[----:B------:R-:W-:Y:S02]  /*11bb0*/  R2UR UR7, R5 ;  /* 0x00000000050772ca */ /* 0x000fe400000e0000 */
[----:B------:R-:W-:Y:S02]  /*11bc0*/  R2UR UR6, R4 ;  /* 0x00000000040672ca */ /* 0x000fe400000e0000 */
[----:B------:R-:W-:Y:S02]  /*11bd0*/  R2UR UR4, R12 ;  /* 0x000000000c0472ca */ /* 0x000fe400000e0000 */
[----:B------:R-:W-:Y:S01]  /*11be0*/  R2UR UR5, R13 ;  /* 0x000000000d0572ca */ /* 0x000fe200000e0000 */
[----:B------:R-:W-:Y:S01]  /*11bf0*/  IMAD.MOV.U32 R6, RZ, RZ, 0x1 ;  /* 0x00000001ff067424 */ /* 0x000fe200078e00ff */
[----:B------:R0:W-:Y:S01]  /*11c00*/  STL [R1+0x60], RZ ;  /* 0x000060ff01007387 */ /* 0x0001e20000100800 */
[----:B------:R-:W-:-:S02]  /*11c10*/  WARPGROUP.DEPBAR.LE gsb0, 0x0 ;  /* 0x00008000000079c5 */ /* 0x000fc40000010000 */
[----:B------:R-:W-:-:S08]  /*11c20*/  WARPGROUP.ARRIVE ;  /* 0x00000000000079c5 */ /* 0x000fd00000000000 */
[----:B------:R-:W-:Y:S01]  /*11c30*/  HGMMA.64x64x16.F32.BF16 R24, gdesc[UR4], R24, gsb0 ;  /* 0x00e00000041879f0 */ /* 0x000fe20008001818 */
[----:B------:R0:W-:Y:S01]  /*11c40*/  STL [R1+0x60], R6 ;  /* 0x0000600601007387 */ /* 0x0001e20000100800 */
[----:B--2---:R-:W-:-:S03]  /*11c50*/  LOP3.LUT R3, R3, 0x1, RZ, 0xfc, !PT ;  /* 0x0000000103037812 */ /* 0x004fc600078efcff */
[----:B------:R0:W-:Y:S04]  /*11c60*/  STL [R1+0x60], R6 ;  /* 0x0000600601007387 */ /* 0x0001e80000100800 */
[----:B------:R0:W-:Y:S04]  /*11c70*/  STL [R1+0x60], R6 ;  /* 0x0000600601007387 */ /* 0x0001e80000100800 */
[----:B------:R0:W-:Y:S01]  /*11c80*/  STL [R1+0x60], R6 ;  /* 0x0000600601007387 */ /* 0x0001e20000100800 */
[----:B------:R-:W-:Y:S01]  /*11c90*/  ISETP.NE.AND P1, PT, R3, 0x3, PT ;  /* 0x000000030300780c */ /* 0x000fe20003f25270 */
[----:B------:R-:W-:Y:S01]  /*11ca0*/  BSSY B0, `(.L_x_5205) ;  /* 0x0000004000007945 */ /* 0x000fe20003800000 */
[----:B------:R-:W-:-:S11]  /*11cb0*/  WARPGROUP.DEPBAR.LE gsb0, 0x0 ;  /* 0x00008000000079c5 */ /* 0x000fd60000010000 */
[----:B0-----:R-:W-:Y:S05]  /*11cc0*/  @!P1 BRA `(.L_x_5206) ;  /* 0x0000000000049947 */ /* 0x001fea0003800000 */
[----:B------:R-:W-:Y:S01]  /*11cd0*/  BPT.TRAP 0x1 ;  /* 0x000000040000795c */ /* 0x000fe20000300000 */
.L_x_5206:
[----:B------:R-:W-:Y:S05]  /*11ce0*/  BSYNC B0 ;  /* 0x0000000000007941 */ /* 0x000fea0003800000 */
.L_x_5205:
        /* <DEDUP_REMOVED lines=8> */
.L_x_5208:
[----:B------:R-:W-:Y:S05]  /*11d70*/  BSYNC B0 ;  /* 0x0000000000007941 */ /* 0x000fea0003800000 */
.L_x_5207:
[----:B------:R-:W-:Y:S04]  /*11d80*/  BSSY B0, `(.L_x_5209) ;  /* 0x0000004000007945 */ /* 0x000fe80003800000 */
[----:B-1----:R-:W-:Y:S05]  /*11d90*/  @P0 BRA `(.L_x_5210) ;  /* 0x0000000000080947 */ /* 0x002fea0003800000 */
[----:B------:R-:W1:Y:S02]  /*11da0*/  SYNCS.PHASECHK.TRANS64.TRYWAIT P0, [R14+URZ], R15 ;  /* 0x0000000f0e0075a7 */ /* 0x000e64000800017f */
[----:B-1----:R-:W-:Y:S05]  /*11db0*/  @!P0 BRA `(.L_x_5211) ;  /* 0x0000017400cc8947 */ /* 0x002fea0003800000 */
.L_x_5210:
[----:B------:R-:W-:Y:S05]  /*11dc0*/  BSYNC B0 ;  /* 0x0000000000007941 */ /* 0x000fea0003800000 */
.L_x_5209:
[----:B------:R-:W2:Y:S04]  /*11dd0*/  LDL R7, [R1+0x68] ;  /* 0x0000680001077983 */ /* 0x000ea80000100800 */
[----:B------:R-:W3:Y:S04]  /*11de0*/  LDL R3, [R1+0x1c0] ;  /* 0x0001c00001037983 */ /* 0x000ee80000100800 */
[----:B------:R-:W3:Y:S04]  /*11df0*/  LDL.64 R4, [R1+0x98] ;  /* 0x0000980001047983 */ /* 0x000ee80000100a00 */
[----:B------:R-:W4:Y:S04]  /*11e00*/  LDL.64 R8, [R1+0x90] ;  /* 0x0000900001087983 */ /* 0x000f280000100a00 */
[----:B------:R-:W4:Y:S04]  /*11e10*/  LDL.64 R10, [R1+0x90] ;  /* 0x00009000010a7983 */ /* 0x000f280000100a00 */
[----:B------:R-:W4:Y:S04]  /*11e20*/  LDL.64 R12, [R1+0x90] ;  /* 0x00009000010c7983 */ /* 0x000f280000100a00 */
[----:B01----:R-:W4:Y:S01]  /*11e30*/  LDL.64 R14, [R1+0x90] ;  /* 0x00009000010e7983 */ /* 0x003f220000100a00 */
[----:B------:R-:W-:Y:S05]  /*11e40*/  WARPSYNC.ALL ;  /* 0x0000000000007948 */ /* 0x000fea0003800000 */
[----:B------:R-:W-:Y:S01]  /*11e50*/  WARPGROUP.ARRIVE ;  /* 0x00000000000079c5 */ /* 0x000fe20000000000 */
[----:B------:R-:W4:Y:S04]  /*11e60*/  LDL.64 R20, [R1+0x90] ;  /* 0x0000900001147983 */ /* 0x000f280000100a00 */
[----:B------:R-:W4:Y:S01]  /*11e70*/  LDL.64 R56, [R1+0x90] ;  /* 0x0000900001387983 */ /* 0x000f220000100a00 */
[----:B------:R-:W0:Y:S03]  /*11e80*/  S2R R59, SR_TID.X ;  /* 0x00000000003b7919 */ /* 0x000e260000002100 */
[----:B------:R-:W4:Y:S04]  /*11e90*/  LDL.64 R60, [R1+0x90] ;  /* 0x00009000013c7983 */ /* 0x000f280000100a00 */
        /* <DEDUP_REMOVED lines=171> */
[----:B0-----:R-:W-:-:S05]  /*12950*/  SHF.R.U32.HI R59, RZ, 0x7, R59 ;  /* 0x00000007ff3b7819 */ /* 0x001fca000001163b */
[----:B------:R-:W0:Y:S01]  /*12960*/  SHFL.IDX PT, R3, R59, RZ, 0x1f ;  /* 0x00001fff3b037589 */ /* 0x000e2200000e0000 */
[----:B------:R-:W-:Y:S02]  /*12970*/  WARPGROUP.DEPBAR.LE gsb0, 0x0 ;  /* 0x00008000000079c5 */ /* 0x000fe40000010000 */
[----:B------:R-:W-:-:S06]  /*12980*/  WARPGROUP.ARRIVE ;  /* 0x00000000000079c5 */ /* 0x000fcc0000000000 */
[----:B------:R-:W-:Y:S01]  /*12990*/  HGMMA.64x64x16.F32.BF16 R24, gdesc[UR4], R24, gsb0 ;  /* 0x00e00000041879f0 */ /* 0x000fe20008001818 */
[----:B0-----:R-:W-:Y:S01]  /*129a0*/  ISETP.GT.AND P0, PT, R3, 0x7f, PT ;  /* 0x0000007f0300780c */ /* 0x001fe20003f04270 */
[----:B------:R-:W-:-:S03]  /*129b0*/  VIADD R8, R4, 0x800 ;  /* 0x0000080004087836 */ /* 0x000fc60000000000 */
[----:B------:R-:W-:Y:S01]  /*129c0*/  SEL R3, RZ, 0x2, !P0 ;  /* 0x00000002ff037807 */ /* 0x000fe20004000000 */
[----:B------:R-:W-:-:S03]  /*129d0*/  IMAD.MOV.U32 R57, RZ, RZ, R5 ;  /* 0x000000ffff397224 */ /* 0x000fc600078e0005 */
[----:B----4-:R-:W-:Y:S01]  /*129e0*/  IADD3 R10, R10, 0x800, R3 ;  /* 0x000008000a0a7810 */ /* 0x010fe20007ffe003 */
[----:B------:R-:W-:Y:S01]  /*129f0*/  IMAD.IADD R56, R3, 0x1, R8 ;  /* 0x0000000103387824 */ /* 0x000fe200078e0208 */
[----:B------:R-:W-:Y:S01]  /*12a00*/  R2UR UR11, R57 ;  /* 0x00000000390b72ca */ /* 0x000fe200000e0000 */
[----:B------:R-:W-:Y:S01]  /*12a10*/  UMOV UR4, 0x1 ;  /* 0x0000000100047882 */ /* 0x000fe20000000000 */
[----:B------:R-:W-:Y:S02]  /*12a20*/  R2UR UR8, R10 ;  /* 0x000000000a0872ca */ /* 0x000fe400000e0000 */
[----:B------:R-:W-:Y:S02]  /*12a30*/  R2UR UR10, R56 ;  /* 0x00000000380a72ca */ /* 0x000fe400000e0000 */
[----:B------:R-:W-:Y:S01]  /*12a40*/  R2UR UR9, R11 ;  /* 0x000000000b0972ca */ /* 0x000fe200000e0000 */
[----:B------:R-:W-:Y:S01]  /*12a50*/  UISETP.NE.U32.AND UP0, UPT, UR4, URZ, UPT ;  /* 0x0000003f0400728c */ /* 0x000fe2000bf05070 */
[----:B------:R-:W-:-:S02]  /*12a60*/  WARPGROUP.DEPBAR.LE gsb0, 0x0 ;  /* 0x00008000000079c5 */ /* 0x000fc40000010000 */
[----:B------:R-:W-:Y:S01]  /*12a70*/  WARPGROUP.ARRIVE ;  /* 0x00000000000079c5 */ /* 0x000fe20000000000 */
[----:B------:R-:W-:Y:S01]  /*12a80*/  IMAD.MOV.U32 R9, RZ, RZ, 0x4 ;  /* 0x00000004ff097424 */ /* 0x000fe200078e00ff */
[----:B------:R-:W-:Y:S01]  /*12a90*/  R2UR UR5, R13 ;  /* 0x000000000d0572ca */ /* 0x000fe200000e0000 */
[----:B------:R-:W4:Y:S06]  /*12aa0*/  LDL.64 R56, [R1+0x90] ;  /* 0x0000900001387983 */ /* 0x000f2c0000100a00 */
[----:B------:R-:W-:Y:S01]  /*12ab0*/  HGMMA.64x64x16.F32.BF16 R24, gdesc[UR8], R24, UP0, gsb0 ;  /* 0x00e00000081879f0 */ /* 0x000fe2000b801818 */
[----:B------:R-:W-:Y:S01]  /*12ac0*/  SEL R7, R9, 0x2, P0 ;  /* 0x0000000209077807 */ /* 0x000fe20000000000 */
[----:B------:R-:W-:-:S03]  /*12ad0*/  IMAD.MOV.U32 R11, RZ, RZ, R5 ;  /* 0x000000ffff0b7224 */ /* 0x000fc600078e0005 */
[----:B------:R-:W-:Y:S01]  /*12ae0*/  IADD3 R12, R7, 0x800, R12 ;  /* 0x00000800070c7810 */ /* 0x000fe20007ffe00c */
[----:B------:R-:W-:Y:S01]  /*12af0*/  IMAD.IADD R10, R8, 0x1, R7 ;  /* 0x00000001080a7824 */ /* 0x000fe200078e0207 */
[----:B------:R-:W-:Y:S02]  /*12b00*/  R2UR UR7, R11 ;  /* 0x000000000b0772ca */ /* 0x000fe400000e0000 */
[----:B------:R-:W-:Y:S02]  /*12b10*/  R2UR UR4, R12 ;  /* 0x000000000c0472ca */ /* 0x000fe400000e0000 */
[----:B------:R-:W-:Y:S01]  /*12b20*/  R2UR UR6, R10 ;  /* 0x000000000a0672ca */ /* 0x000fe200000e0000 */
[----:B------:R-:W-:Y:S02]  /*12b30*/  WARPGROUP.DEPBAR.LE gsb0, 0x0 ;  /* 0x00008000000079c5 */ /* 0x000fe40000010000 */
[----:B------:R-:W-:-:S10]  /*12b40*/  WARPGROUP.ARRIVE ;  /* 0x00000000000079c5 */ /* 0x000fd40000000000 */
[----:B------:R-:W-:Y:S01]  /*12b50*/  HGMMA.64x64x16.F32.BF16 R24, gdesc[UR4], R24, gsb0 ;  /* 0x00e00000041879f0 */ /* 0x000fe20008001818 */
[----:B------:R-:W-:Y:S01]  /*12b60*/  SEL R9, R9, 0x6, !P0 ;  /* 0x0000000609097807 */ /* 0x000fe20004000000 */
[----:B------:R-:W-:-:S03]  /*12b70*/  IMAD.MOV.U32 R11, RZ, RZ, R5 ;  /* 0x000000ffff0b7224 */ /* 0x000fc600078e0005 */
[----:B--2---:R-:W-:Y:S01]  /*12b80*/  IADD3 R14, R9, 0x800, R14 ;  /* 0x00000800090e7810 */ /* 0x004fe20007ffe00e */
[----:B------:R-:W-:Y:S01]  /*12b90*/  IMAD.IADD R10, R8, 0x1, R9 ;  /* 0x00000001080a7824 */ /* 0x000fe200078e0209 */
[----:B------:R-:W-:Y:S02]  /*12ba0*/  R2UR UR7, R11 ;  /* 0x000000000b0772ca */ /* 0x000fe400000e0000 */
[----:B------:R-:W-:Y:S02]  /*12bb0*/  R2UR UR4, R14 ;  /* 0x000000000e0472ca */ /* 0x000fe400000e0000 */
[----:B------:R-:W-:Y:S02]  /*12bc0*/  R2UR UR6, R10 ;  /* 0x000000000a0672ca */ /* 0x000fe400000e0000 */
[----:B------:R-:W-:Y:S01]  /*12bd0*/  R2UR UR5, R15 ;  /* 0x000000000f0572ca */ /* 0x000fe200000e0000 */
[----:B------:R-:W-:Y:S01]  /*12be0*/  IMAD.MOV.U32 R8, RZ, RZ, 0x28 ;  /* 0x00000028ff087424 */ /* 0x000fe200078e00ff */
[----:B------:R-:W2:Y:S01]  /*12bf0*/  LDL.64 R14, [R1+0x90] ;  /* 0x00009000010e7983 */ /* 0x000ea20000100a00 */
[----:B------:R-:W-:-:S03]  /*12c00*/  IMAD.MOV.U32 R11, RZ, RZ, 0xa00 ;  /* 0x00000a00ff0b7424 */ /* 0x000fc600078e00ff */
[----:B------:R-:W-:Y:S01]  /*12c10*/  SEL R8, R8, 0x26, P0 ;  /* 0x0000002608087807 */ /* 0x000fe20000000000 */
[----:B------:R-:W-:Y:S02]  /*12c20*/  WARPGROUP.DEPBAR.LE gsb0, 0x0 ;  /* 0x00008000000079c5 */ /* 0x000fe40000010000 */
[----:B------:R-:W-:-:S06]  /*12c30*/  WARPGROUP.ARRIVE ;  /* 0x00000000000079c5 */ /* 0x000fcc0000000000 */
[----:B------:R-:W-:Y:S01]  /*12c40*/  HGMMA.64x64x16.F32.BF16 R24, gdesc[UR4], R24, gsb0 ;  /* 0x00e00000041879f0 */ /* 0x000fe20008001818 */
[----:B------:R-:W-:-:S05]  /*12c50*/  SEL R11, R11, 0x980, P0 ;  /* 0x000009800b0b7807 */ /* 0x000fca0000000000 */
        /* <DEDUP_REMOVED lines=12> */
[C---:B------:R-:W-:Y:S01]  /*12d20*/  IADD3 R10, R3.reuse, 0xa00, R60 ;  /* 0x00000a00030a7810 */ /* 0x040fe20007ffe03c */
[----:B------:R-:W-:Y:S01]  /*12d30*/  IMAD.MOV.U32 R11, RZ, RZ, R61 ;  /* 0x000000ffff0b7224 */ /* 0x000fe200078e003d */
[----:B------:R-:W3:Y:S06]  /*12d40*/  LDL.64 R20, [R1+0x90] ;  /* 0x0000900001147983 */ /* 0x000eec0000100a00 */
        /* <DEDUP_REMOVED lines=15> */
[----:B------:R-:W-:Y:S02]  /*12e40*/  R2UR UR6, R12 ;  /* 0x000000000c0672ca */ /* 0x000fe400000e0000 */
[----:B------:R-:W-:Y:S02]  /*12e50*/  R2UR UR4, R10 ;  /* 0x000000000a0472ca */ /* 0x000fe400000e0000 */
[----:B------:R-:W-:-:S02]  /*12e60*/  R2UR UR7, R13 ;  /* 0x000000000d0772ca */ /* 0x000fc400000e0000 */
[----:B------:R-:W-:Y:S01]  /*12e70*/  R2UR UR5, R11 ;  /* 0x000000000b0572ca */ /* 0x000fe200000e0000 */
[----:B------:R-:W-:Y:S02]  /*12e80*/  WARPGROUP.DEPBAR.LE gsb0, 0x0 ;  /* 0x00008000000079c5 */ /* 0x000fe40000010000 */
[----:B------:R-:W-:Y:S01]  /*12e90*/  WARPGROUP.ARRIVE ;  /* 0x00000000000079c5 */ /* 0x000fe20000000000 */
[C---:B------:R-:W-:Y:S01]  /*12ea0*/  IMAD.IADD R10, R9.reuse, 0x1, R8 ;  /* 0x00000001090a7824 */ /* 0x040fe200078e0208 */
[----:B----4-:R-:W-:Y:S01]  /*12eb0*/  IADD3 R56, R9, 0xa00, R56 ;  /* 0x00000a0009387810 */ /* 0x010fe20007ffe038 */
        /* <DEDUP_REMOVED lines=77> */
[----:B------:R-:W-:Y:S01]  /*13390*/  WARPGROUP.ARRIVE ;  /* 0x00000000000079c5 */ /* 0x000fe20000000000 */
[----:B------:R-:W-:Y:S01]  /*133a0*/  VIADD R8, R4, 0xe00 ;  /* 0x00000e0004087836 */ /* 0x000fe20000000000 */
[C---:B--2---:R-:W-:Y:S01]  /*133b0*/  IADD3 R56, R3.reuse, 0xe00, R56 ;  /* 0x00000e0003387810 */ /* 0x044fe20007ffe038 */
[----:B------:R-:W-:Y:S01]  /*133c0*/  IMAD.MOV.U32 R11, RZ, RZ, R5 ;  /* 0x000000ffff0b7224 */ /* 0x000fe200078e0005 */
[----:B------:R-:W2:Y:S06]  /*133d0*/  LDL R13, [R1] ;  /* 0x00000000010d7983 */ /* 0x000eac0000100800 */
[----:B------:R-:W-:Y:S01]  /*133e0*/  HGMMA.64x64x16.F32.BF16 R24, gdesc[UR4], R24, gsb0 ;  /* 0x00e00000041879f0 */ /* 0x000fe20008001818 */
[----:B------:R-:W-:Y:S01]  /*133f0*/  IMAD.IADD R10, R3, 0x1, R8 ;  /* 0x00000001030a7824 */ /* 0x000fe200078e0208 */
[----:B------:R-:W-:Y:S01]  /*13400*/  R2UR UR7, R11 ;  /* 0x000000000b0772ca */ /* 0x000fe200000e0000 */
[----:B------:R0:W5:Y:S01]  /*13410*/  LDL R3, [R1+0x1c0] ;  /* 0x0001c00001037983 */ /* 0x0001620000100800 */
[----:B------:R-:W-:-:S02]  /*13420*/  R2UR UR4, R56 ;  /* 0x00000000380472ca */ /* 0x000fc400000e0000 */
[----:B------:R-:W-:Y:S01]  /*13430*/  R2UR UR6, R10 ;  /* 0x000000000a0672ca */ /* 0x000fe200000e0000 */
[----:B------:R0:W5:Y:S01]  /*13440*/  LDL R12, [R1+0xc] ;  /* 0x00000c00010c7983 */ /* 0x0001620000100800 */
[----:B------:R-:W-:Y:S01]  /*13450*/  R2UR UR5, R57 ;  /* 0x00000000390572ca */ /* 0x000fe200000e0000 */
[----:B------:R-:W-:Y:S02]  /*13460*/  WARPGROUP.DEPBAR.LE gsb0, 0x0 ;  /* 0x00008000000079c5 */ /* 0x000fe40000010000 */
[----:B------:R-:W-:-:S10]  /*13470*/  WARPGROUP.ARRIVE ;  /* 0x00000000000079c5 */ /* 0x000fd40000000000 */
[----:B------:R-:W-:Y:S01]  /*13480*/  HGMMA.64x64x16.F32.BF16 R24, gdesc[UR4], R24, gsb0 ;  /* 0x00e00000041879f0 */ /* 0x000fe20008001818 */
[C---:B------:R-:W-:Y:S01]  /*13490*/  IMAD.IADD R10, R7.reuse, 0x1, R8 ;  /* 0x00000001070a7824 */ /* 0x040fe200078e0208 */
[----:B---3--:R-:W-:Y:S01]  /*134a0*/  IADD3 R14, R7, 0xe00, R14 ;  /* 0x00000e00070e7810 */ /* 0x008fe20007ffe00e */
        /* <DEDUP_REMOVED lines=8> */
[C---:B----4-:R-:W-:Y:S01]  /*13530*/  IADD3 R20, R9.reuse, 0xe00, R20 ;  /* 0x00000e0009147810 */ /* 0x050fe20007ffe014 */
[----:B------:R-:W-:Y:S02]  /*13540*/  IMAD.IADD R8, R9, 0x1, R8 ;  /* 0x0000000109087824 */ /* 0x000fe400078e0208 */
        /* <DEDUP_REMOVED lines=14> */
[----:B------:R-:W-:Y:S02]  /*13630*/  IMAD.MOV.U32 R9, RZ, RZ, R5 ;  /* 0x000000ffff097224 */ /* 0x000fe400078e0005 */
[----:B------:R-:W-:Y:S02]  /*13640*/  IMAD.MOV.U32 R5, RZ, RZ, R61 ;  /* 0x000000ffff057224 */ /* 0x000fe400078e003d */
[----:B------:R-:W-:Y:S02]  /*13650*/  IMAD.IADD R8, R4, 0x1, R7 ;  /* 0x0000000104087824 */ /* 0x000fe400078e0207 */
[----:B------:R-:W-:Y:S01]  /*13660*/  IMAD.IADD R4, R7, 0x1, R60 ;  /* 0x0000000107047824 */ /* 0x000fe200078e023c */
[----:B------:R-:W-:Y:S02]  /*13670*/  R2UR UR7, R9 ;  /* 0x00000000090772ca */ /* 0x000fe400000e0000 */
[----:B------:R-:W-:-:S02]  /*13680*/  R2UR UR6, R8 ;  /* 0x00000000080672ca */ /* 0x000fc400000e0000 */
[----:B------:R-:W-:Y:S02]  /*13690*/  R2UR UR4, R4 ;  /* 0x00000000040472ca */ /* 0x000fe400000e0000 */
[----:B------:R-:W-:Y:S01]  /*136a0*/  R2UR UR5, R5 ;  /* 0x00000000050572ca */ /* 0x000fe200000e0000 */
[----:B------:R0:W-:Y:S04]  /*136b0*/  STL [R1+0x68], R6 ;  /* 0x0000680601007387 */ /* 0x0001e80000100800 */
        /* <DEDUP_REMOVED lines=40> */
.L_x_5213:
[----:B------:R-:W-:Y:S05]  /*13940*/  BSYNC B0 ;  /* 0x0000000000007941 */ /* 0x000fea0003800000 */
.L_x_5212:
[----:B------:R-:W2:Y:S02]  /*13950*/  LDL.64 R4, [R1+0x20] ;  /* 0x0000200001047983 */ /* 0x000ea40000100a00 */
[----:B--2---:R-:W-:-:S05]  /*13960*/  MOV R4, R4 ;  /* 0x0000000400047202 */ /* 0x004fca0000000f00 */
[----:B-----5:R-:W-:-:S05]  /*13970*/  IMAD R3, R3, 0x8, R4 ;  /* 0x0000000803037824 */ /* 0x020fca00078e0204 */
[----:B------:R-:W-:-:S04]  /*13980*/  PRMT R3, R12, 0x654, R3 ;  /* 0x000006540c037816 */ /* 0x000fc80000000003 */
[----:B------:R0:W-:Y:S01]  /*13990*/  SYNCS.ARRIVE.TRANS64.RED.A1T0 RZ, [R3+URZ], RZ ;  /* 0x000000ff03ff79a7 */ /* 0x0001e2000810043f */
[----:B------:R-:W2:Y:S04]  /*139a0*/  LDL.64 R4, [R1+0x3e0] ;  /* 0x0003e00001047983 */ /* 0x000ea80000100a00 */
[----:B------:R-:W3:Y:S04]  /*139b0*/  LDL R9, [R1+0x400] ;  /* 0x0004000001097983 */ /* 0x000ee80000100800 */
[----:B------:R-:W4:Y:S04]  /*139c0*/  LDL.64 R10, [R1+0x3f0] ;  /* 0x0003f000010a7983 */ /* 0x000f280000100a00 */
[----:B------:R-:W4:Y:S01]  /*139d0*/  LDL.64 R14, [R1+0xb8] ;  /* 0x0000b800010e7983 */ /* 0x000f220000100a00 */
[----:B--2---:R-:W-:-:S02]  /*139e0*/  FMNMX.FTZ R6, R24, R4, !PT ;  /* 0x0000000418067209 */ /* 0x004fc40007810000 */
[----:B------:R-:W-:Y:S02]  /*139f0*/  FMNMX.FTZ R8, R26, R5, !PT ;  /* 0x000000051a087209 */ /* 0x000fe40007810000 */
[----:B0-----:R-:W-:Y:S02]  /*13a00*/  FMNMX.FTZ R3, R25, R6, !PT ;  /* 0x0000000619037209 */ /* 0x001fe40007810000 */
        /* <DEDUP_REMOVED lines=28> */
[----:B------:R-:W-:-:S03]  /*13bd0*/  FMNMX.FTZ R7, R55, R8, !PT ;  /* 0x0000000837077209 */ /* 0x000fc60007810000 */
[----:B------:R-:W0:Y:S04]  /*13be0*/  SHFL.BFLY PT, R3, R6, 0x2, 0x1f ;  /* 0x0c401f0006037f89 */ /* 0x000e2800000e0000 */
[----:B------:R-:W-:Y:S04]  /*13bf0*/  STL.64 [R1+0x3e0], R6 ;  /* 0x0003e00601007387 */ /* 0x000fe80000100a00 */
[----:B------:R-:W2:Y:S01]  /*13c00*/  LDL R20, [R1+0x3e4] ;  /* 0x0003e40001147983 */ /* 0x000ea20000100800 */
[----:B0-----:R-:W-:-:S05]  /*13c10*/  FMNMX.FTZ R3, R6, R3, !PT ;  /* 0x0000000306037209 */ /* 0x001fca0007810000 */
[----:B------:R-:W0:Y:S02]  /*13c20*/  SHFL.BFLY PT, R8, R3, 0x1, 0x1f ;  /* 0x0c201f0003087f89 */ /* 0x000e2400000e0000 */
[----:B0-----:R-:W-:-:S05]  /*13c30*/  FMNMX.FTZ R8, R3, R8, !PT ;  /* 0x0000000803087209 */ /* 0x001fca0007810000 */
[----:B------:R-:W-:Y:S04]  /*13c40*/  STL [R1+0x3e0], R8 ;  /* 0x0003e00801007387 */ /* 0x000fe80000100800 */
[----:B------:R-:W3:Y:S04]  /*13c50*/  LDL R13, [R1+0x3e0] ;  /* 0x0003e000010d7983 */ /* 0x000ee80000100800 */
[----:B--2---:R-:W0:Y:S02]  /*13c60*/  SHFL.BFLY PT, R7, R20, 0x2, 0x1f ;  /* 0x0c401f0014077f89 */ /* 0x004e2400000e0000 */
[----:B0-----:R-:W-:-:S05]  /*13c70*/  FMNMX.FTZ R7, R7, R20, !PT ;  /* 0x0000001407077209 */ /* 0x001fca0007810000 */
[----:B------:R-:W0:Y:S02]  /*13c80*/  SHFL.BFLY PT, R6, R7, 0x1, 0x1f ;  /* 0x0c201f0007067f89 */ /* 0x000e2400000e0000 */
[----:B0-----:R-:W-:Y:S01]  /*13c90*/  FMNMX.FTZ R6, R7, R6, !PT ;  /* 0x0000000607067209 */ /* 0x001fe20007810000 */
[----:B---3--:R-:W-:-:S04]  /*13ca0*/  FADD.FTZ R4, R4, -R13 ;  /* 0x8000000d04047221 */ /* 0x008fc80000010000 */
[----:B------:R-:W-:Y:S01]  /*13cb0*/  FADD.FTZ R12, R5, -R6 ;  /* 0x80000006050c7221 */ /* 0x000fe20000010000 */
[----:B------:R-:W-:-:S03]  /*13cc0*/  FMUL.FTZ R4, R4, R9 ;  /* 0x0000000904047220 */ /* 0x000fc60000410000 */
[----:B------:R-:W-:Y:S01]  /*13cd0*/  FMUL.FTZ R12, R9, R12 ;  /* 0x0000000c090c7220 */ /* 0x000fe20000410000 */
[----:B------:R-:W4:Y:S08]  /*13ce0*/  MUFU.EX2 R196, R4 ;  /* 0x0000000400c47308 */ /* 0x000f300000000800 */
[----:B------:R-:W0:Y:S01]  /*13cf0*/  MUFU.EX2 R160, R12 ;  /* 0x0000000c00a07308 */ /* 0x000e220000000800 */
[----:B------:R1:W-:Y:S01]  /*13d00*/  STL [R1+0x3e4], R6 ;  /* 0x0003e40601007387 */ /* 0x0003e20000100800 */
[----:B----4-:R-:W-:Y:S01]  /*13d10*/  FMUL.FTZ R10, R196, R10 ;  /* 0x0000000ac40a7220 */ /* 0x010fe20000410000 */
[----:B0-----:R-:W-:-:S05]  /*13d20*/  FMUL.FTZ R11, R11, R160 ;  /* 0x000000a00b0b7220 */ /* 0x001fca0000410000 */
[----:B------:R1:W-:Y:S04]  /*13d30*/  STL.64 [R1+0x3f0], R10 ;  /* 0x0003f00a01007387 */ /* 0x0003e80000100a00 */
[----:B------:R-:W2:Y:S01]  /*13d40*/  LD.E R3, desc[UR36][R14.64+0x4] ;  /* 0x000004240e037980 */ /* 0x000ea2000c101900 */
[----:B------:R-:W-:Y:S01]  /*13d50*/  BSSY B0, `(.L_x_5214) ;  /* 0x000000c000007945 */ /* 0x000fe20003800000 */
[----:B--2---:R-:W-:-:S13]  /*13d60*/  ISETP.NE.AND P0, PT, R3, RZ, PT ;  /* 0x000000ff0300720c */ /* 0x004fda0003f05270 */
[----:B-1----:R-:W-:Y:S05]  /*13d70*/  @P0 BRA `(.L_x_5215) ;  /* 0x0000000000240947 */ /* 0x002fea0003800000 */
[----:B------:R-:W2:Y:S04]  /*13d80*/  LDL.64 R6, [R1+0xc0] ;  /* 0x0000c00001067983 */ /* 0x000ea80000100a00 */
[----:B------:R-:W3:Y:S04]  /*13d90*/  LD.E R15, desc[UR36][R14.64] ;  /* 0x000000240e0f7980 */ /* 0x000ee8000c101900 */
[----:B--2---:R-:W2:Y:S01]  /*13da0*/  LD.E.64 R4, desc[UR36][R6.64] ;  /* 0x0000002406047980 */ /* 0x004ea2000c101b00 */
[----:B---3--:R-:W-:-:S04]  /*13db0*/  IMAD R3, R58, 0x40, R15 ;  /* 0x000000403a037824 */ /* 0x008fc800078e020f */
[----:B--2---:R-:W-:-:S05]  /*13dc0*/  IMAD.WIDE R4, R3, 0x4, R4 ;  /* 0x0000000403047825 */ /* 0x004fca00078e0204 */
[----:B------:R0:W-:Y:S04]  /*13dd0*/  ST.E desc[UR36][R4.64], R196 ;  /* 0x000000c404007985 */ /* 0x0001e8000c101924 */
[----:B------:R-:W2:Y:S04]  /*13de0*/  LDL.64 R14, [R1+0xb8] ;  /* 0x0000b800010e7983 */ /* 0x000ea80000100a00 */
[----:B--2---:R-:W2:Y:S02]  /*13df0*/  LD.E R3, desc[UR36][R14.64+0x4] ;  /* 0x000004240e037980 */ /* 0x004ea4000c101900 */
[----:B0-2---:R-:W-:-:S13]  /*13e00*/  ISETP.NE.AND P0, PT, R3, RZ, PT ;  /* 0x000000ff0300720c */ /* 0x005fda0003f05270 */
.L_x_5215:
[----:B------:R-:W-:Y:S05]  /*13e10*/  BSYNC B0 ;  /* 0x0000000000007941 */ /* 0x000fea0003800000 */
.L_x_5214:
[----:B------:R-:W-:Y:S04]  /*13e20*/  BSSY B0, `(.L_x_5216) ;  /* 0x0000009000007945 */ /* 0x000fe80003800000 */
[----:B------:R-:W-:Y:S05]  /*13e30*/  @P0 BRA `(.L_x_5217) ;  /* 0x00000000001c0947 */ /* 0x000fea0003800000 */
[----:B------:R-:W2:Y:S04]  /*13e40*/  LDL.64 R6, [R1+0xc0] ;  /* 0x0000c00001067983 */ /* 0x000ea80000100a00 */
[----:B------:R-:W3:Y:S04]  /*13e50*/  LD.E R15, desc[UR36][R14.64] ;  /* 0x000000240e0f7980 */ /* 0x000ee8000c101900 */
[----:B--2---:R-:W2:Y:S01]  /*13e60*/  LD.E.64 R4, desc[UR36][R6.64] ;  /* 0x0000002406047980 */ /* 0x004ea2000c101b00 */
[----:B---3--:R-:W-:-:S04]  /*13e70*/  IMAD R58, R58, 0x40, R15 ;  /* 0x000000403a3a7824 */ /* 0x008fc800078e020f */
[----:B------:R-:W-:-:S04]  /*13e80*/  VIADD R58, R58, 0x8 ;  /* 0x000000083a3a7836 */ /* 0x000fc80000000000 */
[----:B--2---:R-:W-:-:S05]  /*13e90*/  IMAD.WIDE R4, R58, 0x4, R4 ;  /* 0x000000043a047825 */ /* 0x004fca00078e0204 */
[----:B------:R0:W-:Y:S02]  /*13ea0*/  ST.E desc[UR36][R4.64], R160 ;  /* 0x000000a004007985 */ /* 0x0001e4000c101924 */
.L_x_5217:
[----:B------:R-:W-:Y:S05]  /*13eb0*/  BSYNC B0 ;  /* 0x0000000000007941 */ /* 0x000fea0003800000 */
.L_x_5216:
[----:B------:R-:W2:Y:S04]  /*13ec0*/  LDL R175, [R1+0x400] ;  /* 0x0004000001af7983 */ /* 0x000ea80000100800 */
[----:B------:R-:W2:Y:S04]  /*13ed0*/  LDL.64 R152, [R1+0x3e0] ;  /* 0x0003e00001987983 */ /* 0x000ea80000100a00 */
        /* <DEDUP_REMOVED lines=57> */
[----:B--2---:R-:W-:-:S04]  /*14270*/  FMUL.FTZ R156, R152, R175 ;  /* 0x000000af989c7220 */ /* 0x004fc80000410000 */
[-CC-:B0-----:R-:W-:Y:S01]  /*14280*/  FFMA.FTZ R5, R40, R175.reuse, -R156.reuse ;  /* 0x000000af28057223 */ /* 0x181fe2000001089c */
[-CC-:B------:R-:W-:Y:S02]  /*14290*/  FFMA.FTZ R8, R41, R175.reuse, -R156.reuse ;  /* 0x000000af29087223 */ /* 0x180fe4000001089c */
[----:B------:R-:W2:Y:S01]  /*142a0*/  LDL.64 R40, [R1+0x288] ;  /* 0x0002880001287983 */ /* 0x000ea20000100a00 */
[-C--:B------:R-:W-:Y:S01]  /*142b0*/  FMUL.FTZ R218, R153, R175.reuse ;  /* 0x000000af99da7220 */ /* 0x080fe20000410000 */
        /* <DEDUP_REMOVED lines=15> */
[-CC-:B------:R-:W-:Y:S01]  /*143b0*/  FFMA.FTZ R158, R27, R175.reuse, -R218.reuse ;  /* 0x000000af1b9e7223 */ /* 0x180fe200000108da */
        /* <DEDUP_REMOVED lines=8> */
[----:B------:R-:W3:Y:S01]  /*14440*/  MUFU.EX2 R153, R153 ;  /* 0x0000009900997308 */ /* 0x000ee20000000800 */
[-CC-:B------:R-:W-:Y:S01]  /*14450*/  FFMA.FTZ R155, R30, R175.reuse, -R218.reuse ;  /* 0x000000af1e9b7223 */ /* 0x180fe200000108da */
[----:B------:R-:W-:-:S06]  /*14460*/  FFMA.FTZ R159, R31, R175, -R218 ;  /* 0x000000af1f9f7223 */ /* 0x000fcc00000108da */
[----:B------:R-:W0:Y:S01]  /*14470*/  MUFU.EX2 R152, R152 ;  /* 0x0000009800987308 */ /* 0x000e220000000800 */
[----:B------:R-:W-:-:S07]  /*14480*/  FFMA.FTZ R161, R34, R175, -R218 ;  /* 0x000000af22a17223 */ /* 0x000fce00000108da */
[----:B------:R-:W1:Y:S08]  /*14490*/  MUFU.EX2 R158, R158 ;  /* 0x0000009e009e7308 */ /* 0x000e700000000800 */
[----:B------:R-:W1:Y:S01]  /*144a0*/  MUFU.EX2 R6, R6 ;  /* 0x0000000600067308 */ /* 0x000e620000000800 */
[----:B------:R-:W-:-:S07]  /*144b0*/  FFMA.FTZ R157, R35, R175, -R218 ;  /* 0x000000af239d7223 */ /* 0x000fce00000108da */
[----:B------:R-:W1:Y:S08]  /*144c0*/  MUFU.EX2 R155, R155 ;  /* 0x0000009b009b7308 */ /* 0x000e700000000800 */
[----:B------:R-:W1:Y:S01]  /*144d0*/  MUFU.EX2 R154, R154 ;  /* 0x0000009a009a7308 */ /* 0x000e620000000800 */
[----:B---3--:R-:W-:Y:S01]  /*144e0*/  FADD.FTZ R35, R153, R171 ;  /* 0x000000ab99237221 */ /* 0x008fe20000010000 */
[----:B------:R-:W-:-:S06]  /*144f0*/  FFMA.FTZ R165, R38, R175, -R218 ;  /* 0x000000af26a57223 */ /* 0x000fcc00000108da */
[----:B------:R-:W3:Y:S01]  /*14500*/  MUFU.EX2 R159, R159 ;  /* 0x0000009f009f7308 */ /* 0x000ee20000000800 */
[----:B0-----:R-:W-:-:S07]  /*14510*/  FADD.FTZ R31, R152, R170 ;  /* 0x000000aa981f7221 */ /* 0x001fce0000010000 */
[----:B------:R-:W0:Y:S01]  /*14520*/  MUFU.EX2 R9, R9 ;  /* 0x0000000900097308 */ /* 0x000e220000000800 */
[----:B-1----:R-:W-:Y:S01]  /*14530*/  FADD.FTZ R30, R158, R35 ;  /* 0x000000239e1e7221 */ /* 0x002fe20000010000 */
[----:B------:R-:W-:-:S06]  /*14540*/  FFMA.FTZ R168, R39, R175, -R218 ;  /* 0x000000af27a87223 */ /* 0x000fcc00000108da */
[----:B------:R-:W1:Y:S01]  /*14550*/  MUFU.EX2 R161, R161 ;  /* 0x000000a100a17308 */ /* 0x000e620000000800 */
[----:B------:R-:W-:-:S07]  /*14560*/  FADD.FTZ R31, R6, R31 ;  /* 0x0000001f061f7221 */ /* 0x000fce0000010000 */
[----:B------:R-:W1:Y:S01]  /*14570*/  MUFU.EX2 R3, R3 ;  /* 0x0000000300037308 */ /* 0x000e620000000800 */
[----:B------:R-:W-:Y:S01]  /*14580*/  FADD.FTZ R34, R155, R30 ;  /* 0x0000001e9b227221 */ /* 0x000fe20000010000 */
[----:B------:R-:W-:-:S06]  /*14590*/  FFMA.FTZ R169, R42, R175, -R218 ;  /* 0x000000af2aa97223 */ /* 0x000fcc00000108da */
[----:B------:R-:W1:Y:S01]  /*145a0*/  MUFU.EX2 R157, R157 ;  /* 0x0000009d009d7308 */ /* 0x000e620000000800 */
[----:B------:R-:W-:-:S07]  /*145b0*/  FADD.FTZ R30, R154, R31 ;  /* 0x0000001f9a1e7221 */ /* 0x000fce0000010000 */
[----:B------:R-:W1:Y:S01]  /*145c0*/  MUFU.EX2 R10, R10 ;  /* 0x0000000a000a7308 */ /* 0x000e620000000800 */
[----:B---3--:R-:W-:Y:S01]  /*145d0*/  FADD.FTZ R34, R159, R34 ;  /* 0x000000229f227221 */ /* 0x008fe20000010000 */
[----:B------:R-:W-:-:S06]  /*145e0*/  FFMA.FTZ R166, R43, R175, -R218 ;  /* 0x000000af2ba67223 */ /* 0x000fcc00000108da */
[----:B------:R-:W3:Y:S01]  /*145f0*/  MUFU.EX2 R165, R165 ;  /* 0x000000a500a57308 */ /* 0x000ee20000000800 */
[----:B0-----:R-:W-:-:S07]  /*14600*/  FADD.FTZ R30, R9, R30 ;  /* 0x0000001e091e7221 */ /* 0x001fce0000010000 */
[----:B------:R-:W0:Y:S01]  /*14610*/  MUFU.EX2 R4, R4 ;  /* 0x0000000400047308 */ /* 0x000e220000000800 */
[----:B-1----:R-:W-:Y:S01]  /*14620*/  FADD.FTZ R34, R161, R34 ;  /* 0x00000022a1227221 */ /* 0x002fe20000010000 */
[----:B------:R-:W-:-:S06]  /*14630*/  FADD.FTZ R31, R3, R30 ;  /* 0x0000001e031f7221 */ /* 0x000fcc0000010000 */
[----:B------:R-:W1:Y:S01]  /*14640*/  MUFU.EX2 R168, R168 ;  /* 0x000000a800a87308 */ /* 0x000e620000000800 */
[----:B------:R-:W-:-:S07]  /*14650*/  FFMA.FTZ R46, R46, R175, -R218 ;  /* 0x000000af2e2e7223 */ /* 0x000fce00000108da */
        /* <DEDUP_REMOVED lines=22> */
[----:B0-----:R-:W-:-:S06]  /*147c0*/  FADD.FTZ R30, R8, R31 ;  /* 0x0000001f081e7221 */ /* 0x001fcc0000010000 */
[----:B------:R-:W0:Y:S01]  /*147d0*/  MUFU.EX2 R172, R172 ;  /* 0x000000ac00ac7308 */ /* 0x000e220000000800 */
[----:B------:R-:W-:-:S07]  /*147e0*/  FFMA.FTZ R175, R55, R175, -R218 ;  /* 0x000000af37af7223 */ /* 0x000fce00000108da */
[----:B------:R-:W3:Y:S01]  /*147f0*/  MUFU.EX2 R13, R13 ;  /* 0x0000000d000d7308 */ /* 0x000ee20000000800 */
[----:B-1----:R-:W-:Y:S01]  /*14800*/  FADD.FTZ R34, R171, R34 ;  /* 0x00000022ab227221 */ /* 0x002fe20000010000 */
[----:B------:R-:W-:-:S06]  /*14810*/  FADD.FTZ R31, R11, R30 ;  /* 0x0000001e0b1f7221 */ /* 0x000fcc0000010000 */
[----:B------:R-:W1:Y:S08]  /*14820*/  MUFU.EX2 R173, R173 ;  /* 0x000000ad00ad7308 */ /* 0x000e700000000800 */
[----:B------:R-:W1:Y:S01]  /*14830*/  MUFU.EX2 R20, R20 ;  /* 0x0000001400147308 */ /* 0x000e620000000800 */
[----:B------:R-:W-:Y:S01]  /*14840*/  FADD.FTZ R35, R167, R34 ;  /* 0x00000022a7237221 */ /* 0x000fe20000010000 */
[----:B------:R-:W-:-:S06]  /*14850*/  FADD.FTZ R30, R12, R31 ;  /* 0x0000001f0c1e7221 */ /* 0x000fcc0000010000 */
[----:B------:R-:W1:Y:S08]  /*14860*/  MUFU.EX2 R174, R174 ;  /* 0x000000ae00ae7308 */ /* 0x000e700000000800 */
[----:B------:R-:W2:Y:S01]  /*14870*/  MUFU.EX2 R21, R21 ;  /* 0x0000001500157308 */ /* 0x000ea20000000800 */
[----:B0-----:R-:W-:Y:S01]  /*14880*/  FADD.FTZ R34, R172, R35 ;  /* 0x00000023ac227221 */ /* 0x001fe20000010000 */
[----:B---3--:R-:W-:-:S06]  /*14890*/  FADD.FTZ R31, R13, R30 ;  /* 0x0000001e0d1f7221 */ /* 0x008fcc0000010000 */
[----:B------:R-:W0:Y:S08]  /*148a0*/  MUFU.EX2 R156, R156 ;  /* 0x0000009c009c7308 */ /* 0x000e300000000800 */
[----:B------:R-:W3:Y:S01]  /*148b0*/  MUFU.EX2 R175, R175 ;  /* 0x000000af00af7308 */ /* 0x000ee20000000800 */
[----:B-1----:R-:W-:Y:S01]  /*148c0*/  FADD.FTZ R35, R173, R34 ;  /* 0x00000022ad237221 */ /* 0x002fe20000010000 */
[----:B------:R-:W-:-:S03]  /*148d0*/  FADD.FTZ R30, R20, R31 ;  /* 0x0000001f141e7221 */ /* 0x000fc60000010000 */
[----:B------:R-:W-:Y:S01]  /*148e0*/  FADD.FTZ R34, R174, R35 ;  /* 0x00000023ae227221 */ /* 0x000fe20000010000 */
[----:B--2---:R-:W-:-:S04]  /*148f0*/  FADD.FTZ R35, R21, R30 ;  /* 0x0000001e15237221 */ /* 0x004fc80000010000 */
[----:B0-----:R-:W-:Y:S01]  /*14900*/  FADD.FTZ R30, R156, R35 ;  /* 0x000000239c1e7221 */ /* 0x001fe20000010000 */
[C---:B------:R-:W-:Y:S01]  /*14910*/  FMUL.FTZ R41, R160.reuse, R41 ;  /* 0x00000029a0297220 */ /* 0x040fe20000410000 */
[C---:B------:R-:W-:Y:S01]  /*14920*/  FMUL.FTZ R40, R160.reuse, R40 ;  /* 0x00000028a0287220 */ /* 0x040fe20000410000 */
[C---:B----4-:R-:W-:Y:S01]  /*14930*/  FMUL.FTZ R177, R160.reuse, R177 ;  /* 0x000000b1a0b17220 */ /* 0x050fe20000410000 */
[----:B---3--:R-:W-:Y:S01]  /*14940*/  FADD.FTZ R31, R175, R34 ;  /* 0x00000022af1f7221 */ /* 0x008fe20000010000 */
[----:B------:R-:W-:-:S04]  /*14950*/  FMUL.FTZ R176, R160, R176 ;  /* 0x000000b0a0b07220 */ /* 0x000fc80000410000 */
[----:B------:R0:W-:Y:S01]  /*14960*/  STL.64 [R1+0x3f0], R30 ;  /* 0x0003f01e01007387 */ /* 0x0001e20000100a00 */
[C---:B------:R-:W-:Y:S01]  /*14970*/  FMUL.FTZ R105, R196.reuse, R105 ;  /* 0x00000069c4697220 */ /* 0x040fe20000410000 */
[C---:B------:R-:W-:Y:S01]  /*14980*/  FMUL.FTZ R104, R196.reuse, R104 ;  /* 0x00000068c4687220 */ /* 0x040fe20000410000 */
[C---:B0-----:R-:W-:Y:S01]  /*14990*/  FMUL.FTZ R31, R196.reuse, R15 ;  /* 0x0000000fc41f7220 */ /* 0x041fe20000410000 */
[----:B------:R-:W-:Y:S01]  /*149a0*/  FMUL.FTZ R30, R196, R14 ;  /* 0x0000000ec41e7220 */ /* 0x000fe20000410000 */
[----:B------:R-:W-:Y:S01]  /*149b0*/  BAR.SYNC.DEFER_BLOCKING 0xf, 0x100 ;  /* 0x03c4000000007b1d */ /* 0x000fe20000010000 */
        /* <DEDUP_REMOVED lines=15> */
[----:B------:R-:W2:Y:S01]  /*14ab0*/  LD.E.64 R14, desc[UR36][R162.64+0x8] ;  /* 0x00000824a20e7980 */ /* 0x000ea2000c101b00 */
[C---:B------:R-:W-:Y:S01]  /*14ac0*/  FMUL.FTZ R76, R196.reuse, R76 ;  /* 0x0000004cc44c7220 */ /* 0x040fe20000410000 */
[----:B------:R-:W-:-:S02]  /*14ad0*/  FMUL.FTZ R85, R196, R85 ;  /* 0x00000055c4557220 */ /* 0x000fc40000410000 */
[----:B------:R-:W3:Y:S04]  /*14ae0*/  LD.E.64 R162, desc[UR36][R162.64] ;  /* 0x00000024a2a27980 */ /* 0x000ee8000c101b00 */
[----:B------:R-:W-:Y:S04]  /*14af0*/  STL.64 [R1+0x288], R40 ;  /* 0x0002882801007387 */ /* 0x000fe80000100a00 */
[----:B------:R0:W-:Y:S01]  /*14b00*/  STL.64 [R1+0x358], R176 ;  /* 0x000358b001007387 */ /* 0x0001e20000100a00 */
[C---:B------:R-:W-:Y:S01]  /*14b10*/  FMUL.FTZ R84, R196.reuse, R84 ;  /* 0x00000054c4547220 */ /* 0x040fe20000410000 */
[C---:B------:R-:W-:Y:S01]  /*14b20*/  FMUL.FTZ R83, R196.reuse, R83 ;  /* 0x00000053c4537220 */ /* 0x040fe20000410000 */
[C---:B------:R-:W-:Y:S01]  /*14b30*/  FMUL.FTZ R82, R196.reuse, R82 ;  /* 0x00000052c4527220 */ /* 0x040fe20000410000 */
[C---:B------:R-:W-:Y:S01]  /*14b40*/  FMUL.FTZ R81, R196.reuse, R81 ;  /* 0x00000051c4517220 */ /* 0x040fe20000410000 */
[C---:B------:R-:W-:Y:S01]  /*14b50*/  FMUL.FTZ R80, R196.reuse, R80 ;  /* 0x00000050c4507220 */ /* 0x040fe20000410000 */
[C---:B------:R-:W-:Y:S01]  /*14b60*/  FMUL.FTZ R79, R196.reuse, R79 ;  /* 0x0000004fc44f7220 */ /* 0x040fe20000410000 */
[----:B0-----:R-:W4:Y:S01]  /*14b70*/  LDL R176, [R1+0x288] ;  /* 0x0002880001b07983 */ /* 0x001f220000100800 */
        /* <DEDUP_REMOVED lines=159> */
[----:B0-----:R-:W3:Y:S04]  /*15570*/  LDL R24, [R1+0x1d0] ;  /* 0x0001d00001187983 */ /* 0x001ee80000100800 */
[----:B------:R-:W3:Y:S04]  /*15580*/  LDL R88, [R1+0x1d4] ;  /* 0x0001d40001587983 */ /* 0x000ee80000100800 */
[----:B------:R-:W3:Y:S04]  /*15590*/  LDL R90, [R1+0x1d8] ;  /* 0x0001d800015a7983 */ /* 0x000ee80000100800 */
[----:B------:R-:W3:Y:S04]  /*155a0*/  LDL R92, [R1+0x1dc] ;  /* 0x0001dc00015c7983 */ /* 0x000ee80000100800 */
[----:B-1----:R-:W3:Y:S04]  /*155b0*/  LDL R28, [R1+0x1e0] ;  /* 0x0001e000011c7983 */ /* 0x002ee80000100800 */
[----:B------:R-:W3:Y:S04]  /*155c0*/  LDL R94, [R1+0x1e4] ;  /* 0x0001e400015e7983 */ /* 0x000ee80000100800 */
[----:B------:R-:W3:Y:S04]  /*155d0*/  LDL R96, [R1+0x1e8] ;  /* 0x0001e80001607983 */ /* 0x000ee80000100800 */
[----:B------:R-:W3:Y:S04]  /*155e0*/  LDL R98, [R1+0x1ec] ;  /* 0x0001ec0001627983 */ /* 0x000ee80000100800 */
[----:B------:R-:W3:Y:S04]  /*155f0*/  LDL R30, [R1+0x1f0] ;  /* 0x0001f000011e7983 */ /* 0x000ee80000100800 */
[----:B------:R-:W3:Y:S04]  /*15600*/  LDL R100, [R1+0x1f4] ;  /* 0x0001f40001647983 */ /* 0x000ee80000100800 */
[----:B------:R-:W3:Y:S04]  /*15610*/  LDL R102, [R1+0x1f8] ;  /* 0x0001f80001667983 */ /* 0x000ee80000100800 */
        /* <DEDUP_REMOVED lines=116> */
[----:B----4-:R0:W-:Y:S04]  /*15d60*/  STL [R1+0x288], R176 ;  /* 0x000288b001007387 */ /* 0x0101e80000100800 */
[----:B------:R-:W4:Y:S04]  /*15d70*/  LDL R179, [R1+0x1c0] ;  /* 0x0001c00001b37983 */ /* 0x000f280000100800 */
[----:B0-----:R-:W4:Y:S04]  /*15d80*/  LDL.64 R176, [R1+0x88] ;  /* 0x0000880001b07983 */ /* 0x001f280000100a00 */
        /* <DEDUP_REMOVED lines=125> */
[----:B------:R-:W-:Y:S04]  /*16560*/  STL [R1+0x3c8], R121 ;  /* 0x0003c87901007387 */ /* 0x000fe80000100800 */
        /* <DEDUP_REMOVED lines=33> */
[----:B------:R-:W-:Y:S01]  /*16780*/  MOV R184, R14 ;  /* 0x0000000e00b87202 */ /* 0x000fe20000000f00 */
[----:B------:R-:W-:-:S04]  /*16790*/  IMAD R176, R179, 0x1000, R176 ;  /* 0x00001000b3b07824 */ /* 0x000fc800078e02b0 */
[--C-:B------:R-:W-:Y:S01]  /*167a0*/  IMAD R15, R163, 0x2, R184.reuse ;  /* 0x00000002a30f7824 */ /* 0x100fe200078e02b8 */
[----:B------:R-:W-:Y:S01]  /*167b0*/  F2FP.BF16.F32.PACK_AB R152, R6, R152 ;  /* 0x000000980698723e */ /* 0x000fe200000010ff */
[----:B------:R-:W-:Y:S01]  /*167c0*/  IMAD R14, R162, 0x2, R184 ;  /* 0x00000002a20e7824 */ /* 0x000fe200078e02b8 */
[----:B------:R-:W-:Y:S01]  /*167d0*/  F2FP.BF16.F32.PACK_AB R153, R158, R153 ;  /* 0x000000999e99723e */ /* 0x000fe200000010ff */
[----:B------:R-:W-:Y:S01]  /*167e0*/  IMAD R178, R162, 0x2, R15 ;  /* 0x00000002a2b27824 */ /* 0x000fe200078e020f */
[----:B------:R-:W-:Y:S02]  /*167f0*/  F2FP.BF16.F32.PACK_AB R154, R9, R154 ;  /* 0x0000009a099a723e */ /* 0x000fe400000010ff */
[----:B------:R-:W-:Y:S02]  /*16800*/  F2FP.BF16.F32.PACK_AB R155, R159, R155 ;  /* 0x0000009b9f9b723e */ /* 0x000fe400000010ff */
[----:B------:R-:W-:Y:S02]  /*16810*/  F2FP.BF16.F32.PACK_AB R160, R10, R3 ;  /* 0x000000030aa0723e */ /* 0x000fe400000010ff */
[----:B------:R-:W-:-:S02]  /*16820*/  F2FP.BF16.F32.PACK_AB R161, R157, R161 ;  /* 0x000000a19da1723e */ /* 0x000fc400000010ff */
[----:B------:R-:W-:Y:S02]  /*16830*/  F2FP.BF16.F32.PACK_AB R162, R7, R4 ;  /* 0x0000000407a2723e */ /* 0x000fe400000010ff */
[----:B------:R-:W-:Y:S02]  /*16840*/  F2FP.BF16.F32.PACK_AB R163, R168, R165 ;  /* 0x000000a5a8a3723e */ /* 0x000fe400000010ff */
[----:B------:R-:W-:Y:S02]  /*16850*/  R2UR UR6, R176 ;  /* 0x00000000b00672ca */ /* 0x000fe400000e0000 */
[----:B------:R-:W-:Y:S02]  /*16860*/  R2UR UR7, R177 ;  /* 0x00000000b10772ca */ /* 0x000fe400000e0000 */
        /* <DEDUP_REMOVED lines=8> */
[----:B------:R-:W-:Y:S04]  /*168f0*/  STSM.16.M88.4 [R184], R152 ;  /* 0x00000098b8007844 */ /* 0x000fe80000000200 */
[----:B------:R-:W-:Y:S04]  /*16900*/  STSM.16.M88.4 [R14], R160 ;  /* 0x000000a00e007844 */ /* 0x000fe80000000200 */
[----:B------:R-:W-:Y:S04]  /*16910*/  STSM.16.M88.4 [R15], R168 ;  /* 0x000000a80f007844 */ /* 0x000fe80000000200 */
[----:B------:R-:W-:Y:S01]  /*16920*/  STSM.16.M88.4 [R178], R180 ;  /* 0x000000b4b2007844 */ /* 0x000fe20000000200 */
[----:B------:R-:W-:-:S02]  /*16930*/  VIADD R4, R176, 0x80 ;  /* 0x00000080b0047836 */ /* 0x000fc40000000000 */
[----:B------:R-:W-:Y:S01]  /*16940*/  IMAD.MOV.U32 R5, RZ, RZ, R177 ;  /* 0x000000ffff057224 */ /* 0x000fe200078e00b1 */
[----:B--2---:R-:W-:-:S06]  /*16950*/  WARPGROUP.ARRIVE ;  /* 0x00000000000079c5 */ /* 0x004fcc0000000000 */
[----:B------:R-:W-:Y:S01]  /*16960*/  HGMMA.64x256x16.F32.BF16 R24, R152, gdesc[UR4].tnspB, R24, gsb0 ;  /* 0x43e0000498187df0 */ /* 0x000fe20008001818 */
[----:B------:R-:W-:Y:S02]  /*16970*/  R2UR UR6, R4 ;  /* 0x00000000040672ca */ /* 0x000fe400000e0000 */
[----:B------:R-:W-:Y:S01]  /*16980*/  R2UR UR7, R5 ;  /* 0x00000000050772ca */ /* 0x000fe200000e0000 */
[----:B------:R-:W-:Y:S02]  /*16990*/  VIADD R4, R176, 0x100 ;  /* 0x00000100b0047836 */ /* 0x000fe40000000000 */
[----:B------:R-:W-:Y:S01]  /*169a0*/  IMAD.MOV.U32 R5, RZ, RZ, R177 ;  /* 0x000000ffff057224 */ /* 0x000fe200078e00b1 */
        /* <DEDUP_REMOVED lines=145> */
[----:B-1----:R-:W4:Y:S04]  /*172c0*/  LDL R76, [R1+0x1d8] ;  /* 0x0001d800014c7983 */ /* 0x002f280000100800 */
[----:B------:R-:W4:Y:S04]  /*172d0*/  LDL R78, [R1+0x1dc] ;  /* 0x0001dc00014e7983 */ /* 0x000f280000100800 */
[----:B------:R-:W4:Y:S04]  /*172e0*/  LDL R6, [R1+0x1e0] ;  /* 0x0001e00001067983 */ /* 0x000f280000100800 */
[----:B--2---:R-:W2:Y:S04]  /*172f0*/  LDL R80, [R1+0x1e4] ;  /* 0x0001e40001507983 */ /* 0x004ea80000100800 */
[----:B------:R-:W2:Y:S04]  /*17300*/  LDL R82, [R1+0x1e8] ;  /* 0x0001e80001527983 */ /* 0x000ea80000100800 */
[----:B---3--:R-:W3:Y:S04]  /*17310*/  LDL R84, [R1+0x1ec] ;  /* 0x0001ec0001547983 */ /* 0x008ee80000100800 */
[----:B------:R-:W3:Y:S04]  /*17320*/  LDL R8, [R1+0x1f0] ;  /* 0x0001f00001087983 */ /* 0x000ee80000100800 */
        /* <DEDUP_REMOVED lines=125> */
[----:B------:R1:W-:Y:S04]  /*17b00*/  STL [R1+0x1d0], R4 ;  /* 0x0001d00401007387 */ /* 0x0003e80000100800 */
[----:B------:R-:W-:Y:S04]  /*17b10*/  STL [R1+0x1d4], R74 ;  /* 0x0001d44a01007387 */ /* 0x000fe80000100800 */
[----:B------:R-:W-:Y:S04]  /*17b20*/  STL [R1+0x1d8], R76 ;  /* 0x0001d84c01007387 */ /* 0x000fe80000100800 */
[----:B------:R-:W-:Y:S04]  /*17b30*/  STL [R1+0x1dc], R78 ;  /* 0x0001dc4e01007387 */ /* 0x000fe80000100800 */
[----:B------:R-:W-:Y:S04]  /*17b40*/  STL [R1+0x1e0], R6 ;  /* 0x0001e00601007387 */ /* 0x000fe80000100800 */
[----:B--2---:R-:W-:Y:S04]  /*17b50*/  STL [R1+0x1e4], R80 ;  /* 0x0001e45001007387 */ /* 0x004fe80000100800 */
[----:B------:R-:W-:Y:S04]  /*17b60*/  STL [R1+0x1e8], R82 ;  /* 0x0001e85201007387 */ /* 0x000fe80000100800 */
[----:B---3--:R-:W-:Y:S04]  /*17b70*/  STL [R1+0x1ec], R84 ;  /* 0x0001ec5401007387 */ /* 0x008fe80000100800 */
[----:B------:R-:W-:Y:S04]  /*17b80*/  STL [R1+0x1f0], R8 ;  /* 0x0001f00801007387 */ /* 0x000fe80000100800 */
        /* <DEDUP_REMOVED lines=120> */
[----:B-1----:R-:W4:Y:S04]  /*18310*/  LDL R4, [R1+0x28] ;  /* 0x0000280001047983 */ /* 0x002f280000100800 */
[----:B--2---:R3:W5:Y:S01]  /*18320*/  LDL R3, [R1+0x1c0] ;  /* 0x0001c00001037983 */ /* 0x0047620000100800 */
[----:B------:R-:W-:Y:S01]  /*18330*/  BSSY B0, `(.L_x_5218) ;  /* 0x0000006000007945 */ /* 0x000fe20003800000 */
[----:B------:R-:W-:Y:S06]  /*18340*/  BAR.ARV 0xe, 0x100 ;  /* 0x0384000000007b1d */ /* 0x000fec0000002000 */
[----:B----4-:R-:W-:-:S04]  /*18350*/  LOP3.LUT R4, R4, 0x1, RZ, 0xfc, !PT ;  /* 0x0000000104047812 */ /* 0x010fc800078efcff */
[----:B------:R-:W-:-:S13]  /*18360*/  ISETP.NE.AND P0, PT, R4, 0x3, PT ;  /* 0x000000030400780c */ /* 0x000fda0003f05270 */
[----:B---3--:R-:W-:Y:S05]  /*18370*/  @!P0 BRA `(.L_x_5219) ;  /* 0x0000000000048947 */ /* 0x008fea0003800000 */
[----:B------:R-:W-:Y:S01]  /*18380*/  BPT.TRAP 0x1 ;  /* 0x000000040000795c */ /* 0x000fe20000300000 */
.L_x_5219:
[----:B------:R-:W-:Y:S05]  /*18390*/  BSYNC B0 ;  /* 0x0000000000007941 */ /* 0x000fea0003800000 */
.L_x_5218:
[----:B------:R-:W2:Y:S04]  /*183a0*/  LDL.64 R6, [R1+0x48] ;  /* 0x0000480001067983 */ /* 0x000ea80000100a00 */
[----:B------:R-:W3:Y:S01]  /*183b0*/  LDL R4, [R1+0x34] ;  /* 0x0000340001047983 */ /* 0x000ee20000100800 */
[C---:B------:R-:W-:Y:S01]  /*183c0*/  ISETP.GT.AND P0, PT, R0.reuse, R164, PT ;  /* 0x000000a40000720c */ /* 0x040fe20003f04270 */
[----:B------:R-:W-:Y:S01]  /*183d0*/  VIADD R0, R0, 0xffffffff ;  /* 0xffffffff00007836 */ /* 0x000fe20000000000 */
[----:B--2---:R-:W-:-:S05]  /*183e0*/  MOV R6, R6 ;  /* 0x0000000600067202 */ /* 0x004fca0000000f00 */
[----:B-----5:R-:W-:-:S05]  /*183f0*/  IMAD R3, R3, 0x8, R6 ;  /* 0x0000000803037824 */ /* 0x020fca00078e0206 */
[----:B---3--:R-:W-:-:S04]  /*18400*/  PRMT R3, R4, 0x654, R3 ;  /* 0x0000065404037816 */ /* 0x008fc80000000003 */
[----:B------:R0:W-:Y:S01]  /*18410*/  SYNCS.ARRIVE.TRANS64.RED.A1T0 RZ, [R3+URZ], RZ ;  /* 0x000000ff03ff79a7 */ /* 0x0001e2000810043f */
[----:B------:R-:W-:Y:S05]  /*18420*/  @P0 BRA `(.L_x_5220) ;  /* 0xffffff9000b00947 */ /* 0x000fea000383ffff */
.L_x_5197:
[----:B------:R-:W-:-:S13]  /*18430*/  ISETP.GE.AND P0, PT, R0, UR42, PT ;  /* 0x0000002a00007c0c */ /* 0x000fda000bf06270 */
[----:B------:R-:W-:Y:S05]  /*18440*/  @!P0 BRA `(.L_x_5221) ;  /* 0x0000007800ec8947 */ /* 0x000fea0003800000 */
.L_x_5254:
[----:B------:R-:W2:Y:S04]  /*18450*/  LDL R58, [R1+0x1c0] ;  /* 0x0001c000013a7983 */ /* 0x000ea80000100800 */
[----:B------:R-:W3:Y:S04]  /*18460*/  LDL R4, [R1+0x1c8] ;  /* 0x0001c80001047983 */ /* 0x000ee80000100800 */
[----:B01----:R-:W4:Y:S01]  /*18470*/  LDL R3, [R1] ;  /* 0x0000000001037983 */ /* 0x003f220000100800 */
        /* <DEDUP_REMOVED lines=17> */
.L_x_5223:
[----:B------:R-:W-:Y:S05]  /*18590*/  BSYNC B0 ;  /* 0x0000000000007941 */ /* 0x000fea0003800000 */
.L_x_5222:
        /* <DEDUP_REMOVED lines=9> */
.L_x_5225:
[----:B------:R-:W-:Y:S05]  /*18630*/  BSYNC B0 ;  /* 0x0000000000007941 */ /* 0x000fea0003800000 */
.L_x_5224:
[----:B------:R-:W-:Y:S04]  /*18640*/  BSSY B0, `(.L_x_5226) ;  /* 0x0000006000007945 */ /* 0x000fe80003800000 */
[----:B-1----:R-:W-:Y:S05]  /*18650*/  @P0 BRA `(.L_x_5227) ;  /* 0x0000000000100947 */ /* 0x002fea0003800000 */
[----:B-----5:R-:W-:Y:S01]  /*18660*/  IMAD R8, R8, 0x8, R3 ;  /* 0x0000000808087824 */ /* 0x020fe200078e0203 */
[----:B------:R-:W-:-:S04]  /*18670*/  SHF.L.U32 R9, R9, 0x1f, RZ ;  /* 0x0000001f09097819 */ /* 0x000fc800000006ff */
[----:B------:R-:W1:Y:S02]  /*18680*/  SYNCS.PHASECHK.TRANS64.TRYWAIT P0, [R8+URZ], R9 ;  /* 0x00000009080075a7 */ /* 0x000e64000800017f */
[----:B-1----:R-:W-:Y:S05]  /*18690*/  @!P0 BRA `(.L_x_5228) ;  /* 0x0000010c00a88947 */ /* 0x002fea0003800000 */
.L_x_5227:
[----:B------:R-:W-:Y:S05]  /*186a0*/  BSYNC B0 ;  /* 0x0000000000007941 */ /* 0x000fea0003800000 */
.L_x_5226:
        /* <DEDUP_REMOVED lines=57> */
.L_x_5230:
[----:B------:R-:W-:Y:S05]  /*18a40*/  BSYNC B0 ;  /* 0x0000000000007941 */ /* 0x000fea0003800000 */
.L_x_5229:
        /* <DEDUP_REMOVED lines=8> */
.L_x_5232:
[----:B------:R-:W-:Y:S05]  /*18ad0*/  BSYNC B0 ;  /* 0x0000000000007941 */ /* 0x000fea0003800000 */
.L_x_5231:
[----:B------:R-:W-:Y:S04]  /*18ae0*/  BSSY B0, `(.L_x_5233) ;  /* 0x0000004000007945 */ /* 0x000fe80003800000 */
[----:B-1----:R-:W-:Y:S05]  /*18af0*/  @P0 BRA `(.L_x_5234) ;  /* 0x0000000000080947 */ /* 0x002fea0003800000 */
[----:B------:R-:W1:Y:S02]  /*18b00*/  SYNCS.PHASECHK.TRANS64.TRYWAIT P0, [R14+URZ], R15 ;  /* 0x0000000f0e0075a7 */ /* 0x000e64000800017f */
[----:B-1----:R-:W-:Y:S05]  /*18b10*/  @!P0 BRA `(.L_x_5235) ;  /* 0x00000108009c8947 */ /* 0x002fea0003800000 */
.L_x_5234:
[----:B------:R-:W-:Y:S05]  /*18b20*/  BSYNC B0 ;  /* 0x0000000000007941 */ /* 0x000fea0003800000 */
.L_x_5233:
        /* <DEDUP_REMOVED lines=439> */
.L_x_5237:
[----:B------:R-:W-:Y:S05]  /*1a6a0*/  BSYNC B0 ;  /* 0x0000000000007941 */ /* 0x000fea0003800000 */
.L_x_5236:
[----:B------:R-:W2:Y:S02]  /*1a6b0*/  LDL.64 R4, [R1+0x20] ;  /* 0x0000200001047983 */ /* 0x000ea40000100a00 */
[----:B--2---:R-:W-:-:S05]  /*1a6c0*/  MOV R4, R4 ;  /* 0x0000000400047202 */ /* 0x004fca0000000f00 */
[----:B-----5:R-:W-:-:S05]  /*1a6d0*/  IMAD R3, R3, 0x8, R4 ;  /* 0x0000000803037824 */ /* 0x020fca00078e0204 */
[----:B------:R-:W-:-:S04]  /*1a6e0*/  PRMT R3, R12, 0x654, R3 ;  /* 0x000006540c037816 */ /* 0x000fc80000000003 */
[----:B------:R0:W-:Y:S01]  /*1a6f0*/  SYNCS.ARRIVE.TRANS64.RED.A1T0 RZ, [R3+URZ], RZ ;  /* 0x000000ff03ff79a7 */ /* 0x0001e2000810043f */
[----:B------:R-:W2:Y:S04]  /*1a700*/  LDL.64 R60, [R1+0xf0] ;  /* 0x0000f000013c7983 */ /* 0x000ea80000100a00 */
[----:B------:R-:W3:Y:S04]  /*1a710*/  LDL R20, [R1+0x50] ;  /* 0x0000500001147983 */ /* 0x000ee80000100800 */
[----:B0-----:R-:W4:Y:S04]  /*1a720*/  LDL R3, [R1+0xcc] ;  /* 0x0000cc0001037983 */ /* 0x001f280000100800 */
[----:B------:R-:W3:Y:S04]  /*1a730*/  LDL R57, [R1+0xf8] ;  /* 0x0000f80001397983 */ /* 0x000ee80000100800 */
[----:B------:R-:W3:Y:S04]  /*1a740*/  LDL.128 R8, [R1+0xe0] ;  /* 0x0000e00001087983 */ /* 0x000ee80000100c00 */
[----:B------:R-:W3:Y:S01]  /*1a750*/  LDL.128 R4, [R1+0xd0] ;  /* 0x0000d00001047983 */ /* 0x000ee20000100c00 */
[----:B------:R-:W-:Y:S01]  /*1a760*/  IMAD.SHL.U32 R62, R0, 0x40, RZ ;  /* 0x00000040003e7824 */ /* 0x000fe200078e00ff */
[----:B------:R-:W-:Y:S01]  /*1a770*/  BSSY B0, `(.L_x_5238) ;  /* 0x000003a000007945 */ /* 0x000fe20003800000 */
[----:B----4-:R-:W-:-:S04]  /*1a780*/  SHF.R.S32.HI R12, RZ, 0x1f, R3 ;  /* 0x0000001fff0c7819 */ /* 0x010fc80000011403 */
        /* <DEDUP_REMOVED lines=23> */
[----:B------:R-:W-:Y:S02]  /*1a900*/  @P0 SHF.R.U32.HI R60, RZ, R57, R12 ;  /* 0x00000039ff3c0219 */ /* 0x000fe4000001160c */
[----:B------:R-:W-:-:S03]  /*1a910*/  LOP3.LUT R15, R15, 0x7ffffffc, RZ, 0xc0, !PT ;  /* 0x7ffffffc0f0f7812 */ /* 0x000fc600078ec0ff */
[----:B------:R-:W0:Y:S01]  /*1a920*/  SHFL.IDX PT, R20, R60, RZ, 0x1c1f ;  /* 0x001c1fff3c147589 */ /* 0x000e2200000e0000 */
[----:B------:R-:W-:Y:S01]  /*1a930*/  IADD3 R12, -R62, 0x1, RZ ;  /* 0x000000013e0c7810 */ /* 0x000fe20007ffe1ff */
[----:B------:R-:W-:Y:S01]  /*1a940*/  IMAD.IADD R15, R14, 0x1, -R15 ;  /* 0x000000010e0f7824 */ /* 0x000fe200078e0a0f */
[----:B------:R-:W-:-:S03]  /*1a950*/  ISETP.GE.AND P1, PT, R9, 0x1, PT ;  /* 0x000000010900780c */ /* 0x000fc60003f26270 */
[----:B------:R-:W-:Y:S01]  /*1a960*/  IMAD R12, R15, -0x2, R12 ;  /* 0xfffffffe0f0c7824 */ /* 0x000fe200078e020c */
[----:B------:R-:W-:-:S04]  /*1a970*/  LOP3.LUT R3, RZ, R6, RZ, 0x33, !PT ;  /* 0x00000006ff037212 */ /* 0x000fc800078e33ff */
[----:B------:R-:W-:-:S05]  /*1a980*/  IADD3 R12, -R4, R12, R5 ;  /* 0x0000000c040c7210 */ /* 0x000fca0007ffe105 */
[C---:B------:R-:W-:Y:S02]  /*1a990*/  IMAD.IADD R21, R12.reuse, 0x1, R7 ;  /* 0x000000010c157824 */ /* 0x040fe400078e0207 */
[----:B------:R-:W-:Y:S02]  /*1a9a0*/  IMAD.IADD R57, R12, 0x1, R3 ;  /* 0x000000010c397824 */ /* 0x000fe400078e0203 */
[----:B------:R-:W-:Y:S02]  /*1a9b0*/  IMAD.IADD R12, R8, 0x1, -R62 ;  /* 0x00000001080c7824 */ /* 0x000fe400078e0a3e */
[--C-:B0-----:R-:W-:Y:S02]  /*1a9c0*/  IMAD.IADD R6, R21, 0x1, R20.reuse ;  /* 0x0000000115067824 */ /* 0x101fe400078e0214 */
        /* <DEDUP_REMOVED lines=12> */
.L_x_5241:
[----:B------:R-:W-:-:S13]  /*1aa90*/  ISETP.NE.AND P0, PT, R9, 0x1, PT ;  /* 0x000000010900780c */ /* 0x000fda0003f05270 */
[----:B------:R-:W-:-:S05]  /*1aaa0*/  @P0 IMAD.HI.U32 R8, R7, R10, RZ ;  /* 0x0000000a07080227 */ /* 0x000fca00078e00ff */
[----:B------:R-:W-:-:S07]  /*1aab0*/  @P0 SHF.R.U32.HI R7, RZ, R11, R8 ;  /* 0x0000000bff070219 */ /* 0x000fce0000011608 */
.L_x_5242:
[----:B------:R-:W-:Y:S05]  /*1aac0*/  BSYNC B1 ;  /* 0x0000000000017941 */ /* 0x000fea0003800000 */
.L_x_5240:
[----:B------:R-:W-:-:S04]  /*1aad0*/  IMAD R8, R7, R9, -R62 ;  /* 0x0000000907087224 */ /* 0x000fc800078e0a3e */
[----:B------:R-:W-:-:S05]  /*1aae0*/  IMAD R8, R15, -0x2, R8 ;  /* 0xfffffffe0f087824 */ /* 0x000fca00078e0208 */
[----:B------:R-:W-:Y:S02]  /*1aaf0*/  VIMNMX R3, R3, R8, !PT ;  /* 0x0000000803037248 */ /* 0x000fe40007fe0100 */
[----:B------:R-:W-:-:S07]  /*1ab00*/  VIADDMNMX R6, R8, R9, R6, PT ;  /* 0x0000000908067246 */ /* 0x000fce0003800106 */
.L_x_5239:
[----:B------:R-:W-:Y:S05]  /*1ab10*/  BSYNC B0 ;  /* 0x0000000000007941 */ /* 0x000fea0003800000 */
.L_x_5238:
        /* <DEDUP_REMOVED lines=75> */
[----:B------:R-:W-:Y:S01]  /*1afd0*/  ISETP.LT.OR P6, PT, R6, 0x3a, P6 ;  /* 0x0000003a0600780c */ /* 0x000fe200037c1670 */
[----:B------:R-:W-:-:S03]  /*1afe0*/  IMAD.IADD R6, R21, 0x1, R60 ;  /* 0x0000000115067824 */ /* 0x000fc600078e023c */
        /* <DEDUP_REMOVED lines=13> */
.L_x_5246:
[----:B------:R-:W-:-:S13]  /*1b0c0*/  ISETP.NE.AND P6, PT, R9, 0x1, PT ;  /* 0x000000010900780c */ /* 0x000fda0003fc5270 */
[----:B------:R-:W-:-:S05]  /*1b0d0*/  @P6 IMAD.HI.U32 R10, R4, R10, RZ ;  /* 0x0000000a040a6227 */ /* 0x000fca00078e00ff */
[----:B------:R-:W-:-:S07]  /*1b0e0*/  @P6 SHF.R.U32.HI R4, RZ, R11, R10 ;  /* 0x0000000bff046219 */ /* 0x000fce000001160a */
.L_x_5247:
[----:B------:R-:W-:Y:S05]  /*1b0f0*/  BSYNC B1 ;  /* 0x0000000000017941 */ /* 0x000fea0003800000 */
.L_x_5245:
[----:B------:R-:W-:-:S04]  /*1b100*/  IMAD R4, R4, R9, -R62 ;  /* 0x0000000904047224 */ /* 0x000fc800078e0a3e */
[----:B------:R-:W-:-:S05]  /*1b110*/  IMAD R4, R15, -0x2, R4 ;  /* 0xfffffffe0f047824 */ /* 0x000fca00078e0204 */
[----:B------:R-:W-:Y:S02]  /*1b120*/  VIADDMNMX R6, R4, R9, R6, PT ;  /* 0x0000000904067246 */ /* 0x000fe40003800106 */
[----:B------:R-:W-:-:S07]  /*1b130*/  VIMNMX R7, R7, R4, !PT ;  /* 0x0000000407077248 */ /* 0x000fce0007fe0100 */
.L_x_5244:
[----:B------:R-:W-:Y:S05]  /*1b140*/  BSYNC B0 ;  /* 0x0000000000007941 */ /* 0x000fea0003800000 */
.L_x_5243:
        /* <DEDUP_REMOVED lines=12> */
[----:B------:R-:W2:Y:S01]  /*1b210*/  LDL.64 R30, [R1+0x3e0] ;  /* 0x0003e000011e7983 */ /* 0x000ea20000100a00 */
[----:B------:R-:W-:Y:S02]  /*1b220*/  ISETP.GT.AND P0, PT, R7, 0x10, !P1 ;  /* 0x000000100700780c */ /* 0x000fe40004f04270 */
[----:B------:R-:W-:Y:S02]  /*1b230*/  ISETP.NE.AND P1, PT, R37, RZ, PT ;  /* 0x000000ff2500720c */ /* 0x000fe40003f25270 */
        /* <DEDUP_REMOVED lines=10> */
[C---:B------:R-:W-:Y:S02]  /*1b2e0*/  ISETP.GT.AND P0, PT, R7.reuse, 0x19, !P6 ;  /* 0x000000190700780c */ /* 0x040fe40007704270 */
[C---:B------:R-:W-:Y:S02]  /*1b2f0*/  ISETP.GT.AND P1, PT, R7.reuse, 0x28, !P1 ;  /* 0x000000280700780c */ /* 0x040fe40004f24270 */
[----:B------:R-:W-:Y:S02]  /*1b300*/  ISETP.LT.OR P0, PT, R6, 0x1a, P0 ;  /* 0x0000001a0600780c */ /* 0x000fe40000701670 */
[----:B------:R-:W-:Y:S02]  /*1b310*/  ISETP.GT.AND P2, PT, R7, 0x29, !P2 ;  /* 0x000000290700780c */ /* 0x000fe40005744270 */
[----:B------:R-:W-:-:S02]  /*1b320*/  FSEL R165, R39, -INF , !P0 ;  /* 0xff80000027a57808 */ /* 0x000fc40004000000 */
[----:B------:R-:W-:Y:S02]  /*1b330*/  ISETP.NE.AND P0, PT, R33, RZ, PT ;  /* 0x000000ff2100720c */ /* 0x000fe40003f05270 */
[C---:B------:R-:W-:Y:S02]  /*1b340*/  ISETP.GT.AND P3, PT, R7.reuse, 0x30, !P3 ;  /* 0x000000300700780c */ /* 0x040fe40005f64270 */
[C---:B------:R-:W-:Y:S02]  /*1b350*/  ISETP.GT.AND P0, PT, R7.reuse, 0x20, !P0 ;  /* 0x000000200700780c */ /* 0x040fe40004704270 */
[----:B------:R-:W-:Y:S02]  /*1b360*/  ISETP.GT.AND P4, PT, R7, 0x31, !P4 ;  /* 0x000000310700780c */ /* 0x000fe40006784270 */
[----:B------:R-:W-:Y:S02]  /*1b370*/  ISETP.LT.OR P0, PT, R6, 0x21, P0 ;  /* 0x000000210600780c */ /* 0x000fe40000701670 */
[----:B------:R-:W-:-:S02]  /*1b380*/  ISETP.NE.AND P6, PT, R24, RZ, PT ;  /* 0x000000ff1800720c */ /* 0x000fc40003fc5270 */
[----:B------:R-:W-:Y:S02]  /*1b390*/  FSEL R167, R42, -INF , !P0 ;  /* 0xff8000002aa77808 */ /* 0x000fe40004000000 */
[----:B------:R-:W-:Y:S02]  /*1b3a0*/  ISETP.NE.AND P0, PT, R25, RZ, PT ;  /* 0x000000ff1900720c */ /* 0x000fe40003f05270 */
[----:B------:R-:W-:Y:S01]  /*1b3b0*/  ISETP.LT.OR P1, PT, R6, 0x29, P1 ;  /* 0x000000290600780c */ /* 0x000fe20000f21670 */
[----:B------:R-:W3:Y:S01]  /*1b3c0*/  LDL.64 R24, [R1+0x3f0] ;  /* 0x0003f00001187983 */ /* 0x000ee20000100a00 */
[----:B------:R-:W-:-:S04]  /*1b3d0*/  ISETP.GT.AND P0, PT, R7, RZ, !P0 ;  /* 0x000000ff0700720c */ /* 0x000fc80004704270 */
[----:B------:R-:W-:-:S04]  /*1b3e0*/  ISETP.LT.OR P0, PT, R6, 0x1, P0 ;  /* 0x000000010600780c */ /* 0x000fc80000701670 */
[----:B------:R-:W-:Y:S02]  /*1b3f0*/  FSEL R133, R26, -INF , !P0 ;  /* 0xff8000001a857808 */ /* 0x000fe40004000000 */
[----:B------:R-:W-:Y:S01]  /*1b400*/  ISETP.NE.AND P0, PT, R36, RZ, PT ;  /* 0x000000ff2400720c */ /* 0x000fe20003f05270 */
[----:B------:R-:W4:Y:S03]  /*1b410*/  LDL.64 R26, [R1+0xb8] ;  /* 0x0000b800011a7983 */ /* 0x000f260000100a00 */
[----:B------:R-:W-:-:S04]  /*1b420*/  ISETP.GT.AND P0, PT, R7, 0x21, !P0 ;  /* 0x000000210700780c */ /* 0x000fc80004704270 */
[----:B------:R-:W-:-:S04]  /*1b430*/  ISETP.LT.OR P0, PT, R6, 0x22, P0 ;  /* 0x000000220600780c */ /* 0x000fc80000701670 */
[----:B------:R-:W-:Y:S02]  /*1b440*/  FSEL R171, R43, -INF , !P0 ;  /* 0xff8000002bab7808 */ /* 0x000fe40004000000 */
[----:B------:R-:W-:Y:S02]  /*1b450*/  ISETP.LT.OR P2, PT, R6, 0x2a, P2 ;  /* 0x0000002a0600780c */ /* 0x000fe40001741670 */
[----:B------:R-:W-:Y:S02]  /*1b460*/  FSEL R175, R46, -INF , !P1 ;  /* 0xff8000002eaf7808 */ /* 0x000fe40004800000 */
[----:B------:R-:W-:Y:S02]  /*1b470*/  ISETP.LT.OR P3, PT, R6, 0x31, P3 ;  /* 0x000000310600780c */ /* 0x000fe40001f61670 */
[----:B------:R-:W-:Y:S02]  /*1b480*/  FSEL R177, R47, -INF , !P2 ;  /* 0xff8000002fb17808 */ /* 0x000fe40005000000 */
[----:B------:R-:W-:-:S02]  /*1b490*/  ISETP.GT.AND P5, PT, R7, 0x38, !P5 ;  /* 0x000000380700780c */ /* 0x000fc40006fa4270 */
[----:B------:R-:W-:Y:S02]  /*1b4a0*/  ISETP.LT.OR P4, PT, R6, 0x32, P4 ;  /* 0x000000320600780c */ /* 0x000fe40002781670 */
[----:B------:R-:W-:Y:S02]  /*1b4b0*/  FSEL R179, R50, -INF , !P3 ;  /* 0xff80000032b37808 */ /* 0x000fe40005800000 */
[----:B------:R-:W-:Y:S02]  /*1b4c0*/  ISETP.GT.AND P6, PT, R7, 0x39, !P6 ;  /* 0x000000390700780c */ /* 0x000fe400077c4270 */
[C---:B------:R-:W-:Y:S02]  /*1b4d0*/  ISETP.LT.OR P5, PT, R6.reuse, 0x39, P5 ;  /* 0x000000390600780c */ /* 0x040fe40002fa1670 */
[----:B------:R-:W-:Y:S02]  /*1b4e0*/  FSEL R181, R51, -INF , !P4 ;  /* 0xff80000033b57808 */ /* 0x000fe40006000000 */
[----:B------:R-:W-:-:S02]  /*1b4f0*/  ISETP.LT.OR P6, PT, R6, 0x3a, P6 ;  /* 0x0000003a0600780c */ /* 0x000fc400037c1670 */
[----:B------:R-:W-:Y:S02]  /*1b500*/  FSEL R183, R54, -INF , !P5 ;  /* 0xff80000036b77808 */ /* 0x000fe40006800000 */
[----:B------:R-:W-:Y:S02]  /*1b510*/  FSEL R185, R55, -INF , !P6 ;  /* 0xff80000037b97808 */ /* 0x000fe40007000000 */
[----:B--2---:R-:W-:-:S04]  /*1b520*/  FMNMX.FTZ R3, R56, R30, !PT ;  /* 0x0000001e38037209 */ /* 0x004fc80007810000 */
        /* <DEDUP_REMOVED lines=30> */
[----:B------:R-:W0:Y:S01]  /*1b710*/  SHFL.BFLY PT, R3, R4, 0x2, 0x1f ;  /* 0x0c401f0004037f89 */ /* 0x000e2200000e0000 */
[----:B------:R-:W-:-:S03]  /*1b720*/  FMNMX.FTZ R5, R185, R10, !PT ;  /* 0x0000000ab9057209 */ /* 0x000fc60007810000 */
[----:B------:R-:W2:Y:S04]  /*1b730*/  LDL R10, [R1+0x400] ;  /* 0x00040000010a7983 */ /* 0x000ea80000100800 */
[----:B------:R-:W-:Y:S04]  /*1b740*/  STL.64 [R1+0x3e0], R4 ;  /* 0x0003e00401007387 */ /* 0x000fe80000100a00 */
[----:B------:R-:W5:Y:S01]  /*1b750*/  LDL R28, [R1+0x3e4] ;  /* 0x0003e400011c7983 */ /* 0x000f620000100800 */
[----:B0-----:R-:W-:-:S05]  /*1b760*/  FMNMX.FTZ R3, R4, R3, !PT ;  /* 0x0000000304037209 */ /* 0x001fca0007810000 */
[----:B------:R-:W0:Y:S02]  /*1b770*/  SHFL.BFLY PT, R6, R3, 0x1, 0x1f ;  /* 0x0c201f0003067f89 */ /* 0x000e2400000e0000 */
[----:B0-----:R-:W-:-:S05]  /*1b780*/  FMNMX.FTZ R6, R3, R6, !PT ;  /* 0x0000000603067209 */ /* 0x001fca0007810000 */
[----:B------:R-:W-:Y:S04]  /*1b790*/  STL [R1+0x3e0], R6 ;  /* 0x0003e00601007387 */ /* 0x000fe80000100800 */
[----:B------:R-:W3:Y:S04]  /*1b7a0*/  LDL R9, [R1+0x3e0] ;  /* 0x0003e00001097983 */ /* 0x000ee80000100800 */
[----:B-----5:R-:W0:Y:S02]  /*1b7b0*/  SHFL.BFLY PT, R7, R28, 0x2, 0x1f ;  /* 0x0c401f001c077f89 */ /* 0x020e2400000e0000 */
[----:B0-----:R-:W-:-:S05]  /*1b7c0*/  FMNMX.FTZ R7, R7, R28, !PT ;  /* 0x0000001c07077209 */ /* 0x001fca0007810000 */
[----:B------:R-:W0:Y:S01]  /*1b7d0*/  SHFL.BFLY PT, R4, R7, 0x1, 0x1f ;  /* 0x0c201f0007047f89 */ /* 0x000e2200000e0000 */
[----:B---3--:R-:W-:Y:S02]  /*1b7e0*/  FSETP.NEU.FTZ.AND P0, PT, R9, -INF , PT ;  /* 0xff8000000900780b */ /* 0x008fe40003f1d000 */
[----:B0-----:R-:W-:Y:S02]  /*1b7f0*/  FMNMX.FTZ R4, R7, R4, !PT ;  /* 0x0000000407047209 */ /* 0x001fe40007810000 */
[----:B------:R-:W-:Y:S02]  /*1b800*/  FSEL R3, R9, RZ, P0 ;  /* 0x000000ff09037208 */ /* 0x000fe40000000000 */
[----:B------:R-:W-:-:S04]  /*1b810*/  FSETP.NEU.FTZ.AND P0, PT, R4, -INF , PT ;  /* 0xff8000000400780b */ /* 0x000fc80003f1d000 */
[----:B------:R-:W-:Y:S01]  /*1b820*/  FSEL R6, R4, RZ, P0 ;  /* 0x000000ff04067208 */ /* 0x000fe20000000000 */
[----:B------:R-:W-:-:S04]  /*1b830*/  FADD.FTZ R3, R30, -R3 ;  /* 0x800000031e037221 */ /* 0x000fc80000010000 */
[----:B------:R-:W-:Y:S01]  /*1b840*/  FADD.FTZ R31, R31, -R6 ;  /* 0x800000061f1f7221 */ /* 0x000fe20000010000 */
[----:B--2---:R-:W-:-:S03]  /*1b850*/  FMUL.FTZ R3, R3, R10 ;  /* 0x0000000a03037220 */ /* 0x004fc60000410000 */
[----:B------:R-:W-:Y:S01]  /*1b860*/  FMUL.FTZ R31, R10, R31 ;  /* 0x0000001f0a1f7220 */ /* 0x000fe20000410000 */
[----:B------:R-:W0:Y:S08]  /*1b870*/  MUFU.EX2 R150, R3 ;  /* 0x0000000300967308 */ /* 0x000e300000000800 */
[----:B------:R-:W1:Y:S01]  /*1b880*/  MUFU.EX2 R151, R31 ;  /* 0x0000001f00977308 */ /* 0x000e620000000800 */
[----:B------:R2:W-:Y:S01]  /*1b890*/  STL [R1+0x3e4], R4 ;  /* 0x0003e40401007387 */ /* 0x0005e20000100800 */
[----:B0-----:R-:W-:Y:S01]  /*1b8a0*/  FMUL.FTZ R24, R150, R24 ;  /* 0x0000001896187220 */ /* 0x001fe20000410000 */
[----:B-1----:R-:W-:-:S05]  /*1b8b0*/  FMUL.FTZ R25, R25, R151 ;  /* 0x0000009719197220 */ /* 0x002fca0000410000 */
[----:B------:R2:W-:Y:S04]  /*1b8c0*/  STL.64 [R1+0x3f0], R24 ;  /* 0x0003f01801007387 */ /* 0x0005e80000100a00 */
[----:B----4-:R-:W3:Y:S01]  /*1b8d0*/  LD.E R5, desc[UR36][R26.64+0x4] ;  /* 0x000004241a057980 */ /* 0x010ee2000c101900 */
[----:B------:R-:W-:Y:S01]  /*1b8e0*/  BSSY B0, `(.L_x_5248) ;  /* 0x000000c000007945 */ /* 0x000fe20003800000 */
[----:B---3--:R-:W-:-:S13]  /*1b8f0*/  ISETP.NE.AND P0, PT, R5, RZ, PT ;  /* 0x000000ff0500720c */ /* 0x008fda0003f05270 */
[----:B--2---:R-:W-:Y:S05]  /*1b900*/  @P0 BRA `(.L_x_5249) ;  /* 0x0000000000240947 */ /* 0x004fea0003800000 */
        /* <DEDUP_REMOVED lines=9> */
.L_x_5249:
[----:B------:R-:W-:Y:S05]  /*1b9a0*/  BSYNC B0 ;  /* 0x0000000000007941 */ /* 0x000fea0003800000 */
.L_x_5248:
        /* <DEDUP_REMOVED lines=9> */
.L_x_5251:
[----:B------:R-:W-:Y:S05]  /*1ba40*/  BSYNC B0 ;  /* 0x0000000000007941 */ /* 0x000fea0003800000 */
.L_x_5250:
[----:B------:R-:W2:Y:S04]  /*1ba50*/  LDL R187, [R1+0x400] ;  /* 0x0004000001bb7983 */ /* 0x000ea80000100800 */
[----:B------:R-:W2:Y:S04]  /*1ba60*/  LDL.64 R126, [R1+0x3e0] ;  /* 0x0003e000017e7983 */ /* 0x000ea80000100a00 */
[----:B0-----:R-:W3:Y:S04]  /*1ba70*/  LDL.64 R4, [R1+0x3f0] ;  /* 0x0003f00001047983 */ /* 0x001ee80000100a00 */
        /* <DEDUP_REMOVED lines=53> */
[CC--:B--2---:R-:W-:Y:S01]  /*1bdd0*/  FMUL.FTZ R3, R126.reuse, R187.reuse ;  /* 0x000000bb7e037220 */ /* 0x0c4fe20000410000 */
[----:B------:R-:W-:Y:S01]  /*1bde0*/  FSETP.NEU.FTZ.AND P0, PT, R126, -INF , PT ;  /* 0xff8000007e00780b */ /* 0x000fe20003f1d000 */
[----:B------:R-:W-:-:S03]  /*1bdf0*/  FMUL.FTZ R170, R127, R187 ;  /* 0x000000bb7faa7220 */ /* 0x000fc60000410000 */
[----:B------:R-:W-:Y:S02]  /*1be00*/  FSEL R131, R3, RZ, P0 ;  /* 0x000000ff03837208 */ /* 0x000fe40000000000 */
[----:B------:R-:W-:Y:S02]  /*1be10*/  FSETP.NEU.FTZ.AND P0, PT, R127, -INF , PT ;  /* 0xff8000007f00780b */ /* 0x000fe40003f1d000 */
[----:B------:R-:W2:Y:S02]  /*1be20*/  LDL.64 R126, [R1+0x348] ;  /* 0x00034800017e7983 */ /* 0x000ea40000100a00 */
[----:B------:R-:W-:Y:S01]  /*1be30*/  FSEL R170, R170, RZ, P0 ;  /* 0x000000ffaaaa7208 */ /* 0x000fe20000000000 */
        /* <DEDUP_REMOVED lines=18> */
[----:B------:R-:W2:Y:S04]  /*1bf60*/  LDL.64 R56, [R1+0x300] ;  /* 0x0003000001387983 */ /* 0x000ea80000100a00 */
        /* <DEDUP_REMOVED lines=9> */
[----:B------:R-:W2:Y:S01]  /*1c000*/  LDL.64 R140, [R1+0x3b8] ;  /* 0x0003b800018c7983 */ /* 0x000ea20000100a00 */
        /* <DEDUP_REMOVED lines=8> */
[----:B------:R-:W1:Y:S01]  /*1c090*/  MUFU.EX2 R155, R155 ;  /* 0x0000009b009b7308 */ /* 0x000e620000000800 */
[----:B------:R-:W-:-:S07]  /*1c0a0*/  FFMA.FTZ R174, R165, R187, -R170 ;  /* 0x000000bba5ae7223 */ /* 0x000fce00000108aa */
        /* <DEDUP_REMOVED lines=8> */
[----:B------:R-:W1:Y:S08]  /*1c130*/  MUFU.EX2 R157, R157 ;  /* 0x0000009d009d7308 */ /* 0x000e700000000800 */
        /* <DEDUP_REMOVED lines=18> */
[----:B------:R-:W4:Y:S01]  /*1c260*/  MUFU.EX2 R161, R161 ;  /* 0x000000a100a17308 */ /* 0x000f220000000800 */
[----:B------:R-:W-:-:S07]  /*1c270*/  FADD.FTZ R5, R13, R4 ;  /* 0x000000040d057221 */ /* 0x000fce0000010000 */
[----:B------:R-:W4:Y:S01]  /*1c280*/  MUFU.EX2 R160, R160 ;  /* 0x000000a000a07308 */ /* 0x000f220000000800 */
        /* <DEDUP_REMOVED lines=10> */
[----:B----4-:R-:W-:Y:S01]  /*1c330*/  FADD.FTZ R176, R161, R176 ;  /* 0x000000b0a1b07221 */ /* 0x010fe20000010000 */
[----:B------:R-:W-:-:S06]  /*1c340*/  FADD.FTZ R5, R160, R5 ;  /* 0x00000005a0057221 */ /* 0x000fcc0000010000 */
[----:B------:R-:W4:Y:S01]  /*1c350*/  MUFU.EX2 R172, R172 ;  /* 0x000000ac00ac7308 */ /* 0x000f220000000800 */
[----:B------:R-:W-:-:S07]  /*1c360*/  FFMA.FTZ R167, R183, R187, -R170 ;  /* 0x000000bbb7a77223 */ /* 0x000fce00000108aa */
[----:B------:R-:W4:Y:S01]  /*1c370*/  MUFU.EX2 R162, R162 ;  /* 0x000000a200a27308 */ /* 0x000f220000000800 */
        /* <DEDUP_REMOVED lines=9> */
[----:B----4-:R-:W-:Y:S01]  /*1c410*/  FADD.FTZ R4, R172, R175 ;  /* 0x000000afac047221 */ /* 0x010fe20000010000 */
[----:B------:R-:W-:-:S06]  /*1c420*/  FADD.FTZ R5, R162, R5 ;  /* 0x00000005a2057221 */ /* 0x000fcc0000010000 */
[----:B------:R-:W-:Y:S08]  /*1c430*/  MUFU.EX2 R3, R3 ;  /* 0x0000000300037308 */ /* 0x000ff00000000800 */
[----:B------:R-:W4:Y:S01]  /*1c440*/  MUFU.EX2 R167, R167 ;  /* 0x000000a700a77308 */ /* 0x000f220000000800 */
[----:B0-----:R-:W-:Y:S01]  /*1c450*/  FADD.FTZ R4, R165, R4 ;  /* 0x00000004a5047221 */ /* 0x001fe20000010000 */
[----:B---3--:R-:W-:-:S06]  /*1c460*/  FADD.FTZ R5, R8, R5 ;  /* 0x0000000508057221 */ /* 0x008fcc0000010000 */
[----:B------:R-:W0:Y:S08]  /*1c470*/  MUFU.EX2 R166, R166 ;  /* 0x000000a600a67308 */ /* 0x000e300000000800 */
[----:B------:R-:W3:Y:S01]  /*1c480*/  MUFU.EX2 R170, R170 ;  /* 0x000000aa00aa7308 */ /* 0x000ee20000000800 */
[----:B-1----:R-:W-:Y:S01]  /*1c490*/  FADD.FTZ R176, R171, R4 ;  /* 0x00000004abb07221 */ /* 0x002fe20000010000 */
[----:B------:R-:W-:-:S03]  /*1c4a0*/  FADD.FTZ R4, R164, R5 ;  /* 0x00000005a4047221 */ /* 0x000fc60000010000 */
[----:B----4-:R-:W-:Y:S01]  /*1c4b0*/  FADD.FTZ R5, R167, R176 ;  /* 0x000000b0a7057221 */ /* 0x010fe20000010000 */
[----:B------:R-:W-:Y:S01]  /*1c4c0*/  FADD.FTZ R175, R3, R4 ;  /* 0x0000000403af7221 */ /* 0x000fe20000010000 */
[----:B------:R-:W-:-:S03]  /*1c4d0*/  FMUL.FTZ R147, R150, R147 ;  /* 0x0000009396937220 */ /* 0x000fc60000410000 */
[----:B0-----:R-:W-:Y:S01]  /*1c4e0*/  FADD.FTZ R4, R166, R175 ;  /* 0x000000afa6047221 */ /* 0x001fe20000010000 */
[C---:B------:R-:W-:Y:S01]  /*1c4f0*/  FMUL.FTZ R146, R150.reuse, R146 ;  /* 0x0000009296927220 */ /* 0x040fe20000410000 */
[C---:B------:R-:W-:Y:S01]  /*1c500*/  FMUL.FTZ R7, R150.reuse, R7 ;  /* 0x0000000796077220 */ /* 0x040fe20000410000 */
[C---:B------:R-:W-:Y:S01]  /*1c510*/  FMUL.FTZ R6, R150.reuse, R6 ;  /* 0x0000000696067220 */ /* 0x040fe20000410000 */
[C---:B------:R-:W-:Y:S01]  /*1c520*/  FMUL.FTZ R49, R150.reuse, R49 ;  /* 0x0000003196317220 */ /* 0x040fe20000410000 */
[C---:B------:R-:W-:Y:S01]  /*1c530*/  FMUL.FTZ R48, R150.reuse, R48 ;  /* 0x0000003096307220 */ /* 0x040fe20000410000 */
[----:B------:R-:W-:Y:S01]  /*1c540*/  FMUL.FTZ R143, R150, R143 ;  /* 0x0000008f968f7220 */ /* 0x000fe20000410000 */
[----:B---3--:R-:W-:Y:S01]  /*1c550*/  FADD.FTZ R5, R170, R5 ;  /* 0x00000005aa057221 */ /* 0x008fe20000010000 */
[C---:B------:R-:W-:Y:S01]  /*1c560*/  FMUL.FTZ R142, R150.reuse, R142 ;  /* 0x0000008e968e7220 */ /* 0x040fe20000410000 */
[C---:B------:R-:W-:Y:S01]  /*1c570*/  FMUL.FTZ R145, R151.reuse, R145 ;  /* 0x0000009197917220 */ /* 0x040fe20000410000 */
[C---:B------:R-:W-:Y:S01]  /*1c580*/  FMUL.FTZ R144, R151.reuse, R144 ;  /* 0x0000009097907220 */ /* 0x040fe20000410000 */
[C---:B------:R-:W-:Y:S01]  /*1c590*/  FMUL.FTZ R149, R150.reuse, R149 ;  /* 0x0000009596957220 */ /* 0x040fe20000410000 */
[----:B------:R0:W-:Y:S01]  /*1c5a0*/  STL.64 [R1+0x3f0], R4 ;  /* 0x0003f00401007387 */ /* 0x0001e20000100a00 */
[----:B------:R-:W-:Y:S01]  /*1c5b0*/  BAR.SYNC.DEFER_BLOCKING 0xf, 0x100 ;  /* 0x03c4000000007b1d */ /* 0x000fe20000010000 */
        /* <DEDUP_REMOVED lines=23> */
[----:B0-----:R-:W3:Y:S01]  /*1c730*/  LD.E.64 R4, desc[UR36][R168.64+0x8] ;  /* 0x00000824a8047980 */ /* 0x001ee2000c101b00 */
        /* <DEDUP_REMOVED lines=8> */
[C---:B--2---:R-:W-:Y:S01]  /*1c7c0*/  FMUL.FTZ R57, R150.reuse, R57 ;  /* 0x0000003996397220 */ /* 0x044fe20000410000 */
[----:B------:R-:W2:Y:S04]  /*1c7d0*/  LD.E.64 R168, desc[UR36][R168.64] ;  /* 0x00000024a8a87980 */ /* 0x000ea8000c101b00 */
[----:B------:R-:W-:Y:S04]  /*1c7e0*/  STL.64 [R1+0x1d0], R146 ;  /* 0x0001d09201007387 */ /* 0x000fe80000100a00 */
[----:B------:R0:W-:Y:S04]  /*1c7f0*/  STL.64 [R1+0x1f0], R6 ;  /* 0x0001f00601007387 */ /* 0x0001e80000100a00 */
[----:B------:R-:W-:Y:S01]  /*1c800*/  STL.64 [R1+0x2c0], R48 ;  /* 0x0002c03001007387 */ /* 0x000fe20000100a00 */
[C---:B------:R-:W-:Y:S01]  /*1c810*/  FMUL.FTZ R56, R150.reuse, R56 ;  /* 0x0000003896387220 */ /* 0x040fe20000410000 */
[C---:B------:R-:W-:Y:S01]  /*1c820*/  FMUL.FTZ R59, R150.reuse, R59 ;  /* 0x0000003b963b7220 */ /* 0x040fe20000410000 */
[C---:B------:R-:W-:Y:S01]  /*1c830*/  FMUL.FTZ R58, R150.reuse, R58 ;  /* 0x0000003a963a7220 */ /* 0x040fe20000410000 */
[C---:B------:R-:W-:Y:S01]  /*1c840*/  FMUL.FTZ R61, R150.reuse, R61 ;  /* 0x0000003d963d7220 */ /* 0x040fe20000410000 */
[C---:B------:R-:W-:Y:S01]  /*1c850*/  FMUL.FTZ R60, R150.reuse, R60 ;  /* 0x0000003c963c7220 */ /* 0x040fe20000410000 */
[C---:B------:R-:W-:Y:S01]  /*1c860*/  FMUL.FTZ R63, R150.reuse, R63 ;  /* 0x0000003f963f7220 */ /* 0x040fe20000410000 */
[C---:B------:R-:W-:Y:S01]  /*1c870*/  FMUL.FTZ R62, R150.reuse, R62 ;  /* 0x0000003e963e7220 */ /* 0x040fe20000410000 */
[----:B0-----:R-:W4:Y:S04]  /*1c880*/  LDL R6, [R1+0x1d0] ;  /* 0x0001d00001067983 */ /* 0x001f280000100800 */
[----:B------:R-:W3:Y:S01]  /*1c890*/  LDL R7, [R1+0x2c4] ;  /* 0x0002c40001077983 */ /* 0x000ee20000100800 */
        /* <DEDUP_REMOVED lines=139> */
[----:B0-----:R-:W3:Y:S04]  /*1d150*/  LDL R86, [R1+0x1d4] ;  /* 0x0001d40001567983 */ /* 0x001ee80000100800 */
        /* <DEDUP_REMOVED lines=15> */
[----:B----4-:R-:W4:Y:S04]  /*1d250*/  LDL R110, [R1+0x214] ;  /* 0x00021400016e7983 */ /* 0x010f280000100800 */
[----:B------:R-:W4:Y:S04]  /*1d260*/  LDL R112, [R1+0x218] ;  /* 0x0002180001707983 */ /* 0x000f280000100800 */
[----:B------:R-:W4:Y:S04]  /*1d270*/  LDL R114, [R1+0x21c] ;  /* 0x00021c0001727983 */ /* 0x000f280000100800 */
[----:B------:R-:W4:Y:S04]  /*1d280*/  LDL R32, [R1+0x220] ;  /* 0x0002200001207983 */ /* 0x000f280000100800 */
[----:B------:R-:W4:Y:S04]  /*1d290*/  LDL R116, [R1+0x224] ;  /* 0x0002240001747983 */ /* 0x000f280000100800 */
[----:B---3--:R-:W3:Y:S04]  /*1d2a0*/  LDL R118, [R1+0x228] ;  /* 0x0002280001767983 */ /* 0x008ee80000100800 */
        /* <DEDUP_REMOVED lines=104> */
[----:B------:R-:W-:Y:S04]  /*1d930*/  STL [R1+0x1d0], R6 ;  /* 0x0001d00601007387 */ /* 0x000fe80000100800 */
[----:B------:R0:W-:Y:S04]  /*1d940*/  STL [R1+0x2c4], R7 ;  /* 0x0002c40701007387 */ /* 0x0001e80000100800 */
[----:B------:R-:W3:Y:S04]  /*1d950*/  LDL R175, [R1+0x1c0] ;  /* 0x0001c00001af7983 */ /* 0x000ee80000100800 */
[----:B0-----:R-:W3:Y:S04]  /*1d960*/  LDL.64 R6, [R1+0x88] ;  /* 0x0000880001067983 */ /* 0x001ee80000100a00 */
        /* <DEDUP_REMOVED lines=16> */
[----:B----4-:R-:W-:Y:S04]  /*1da70*/  STL [R1+0x214], R110 ;  /* 0x0002146e01007387 */ /* 0x010fe80000100800 */
        /* <DEDUP_REMOVED lines=142> */
[----:B------:R-:W-:Y:S01]  /*1e360*/  IMAD R6, R175, 0x1000, R6 ;  /* 0x00001000af067824 */ /* 0x000fe200078e0206 */
[----:B------:R-:W-:-:S02]  /*1e370*/  F2FP.BF16.F32.PACK_AB R152, R152, R21 ;  /* 0x000000159898723e */ /* 0x000fc400000010ff */
[----:B------:R-:W-:Y:S01]  /*1e380*/  F2FP.BF16.F32.PACK_AB R153, R20, R153 ;  /* 0x000000991499723e */ /* 0x000fe200000010ff */
[--C-:B------:R-:W-:Y:S01]  /*1e390*/  IMAD R169, R169, 0x2, R5.reuse ;  /* 0x00000002a9a97824 */ /* 0x100fe200078e0205 */
[----:B------:R-:W-:Y:S01]  /*1e3a0*/  F2FP.BF16.F32.PACK_AB R154, R15, R154 ;  /* 0x0000009a0f9a723e */ /* 0x000fe200000010ff */
[----:B------:R-:W-:Y:S01]  /*1e3b0*/  IMAD R4, R168, 0x2, R5 ;  /* 0x00000002a8047824 */ /* 0x000fe200078e0205 */
[----:B------:R-:W-:Y:S02]  /*1e3c0*/  F2FP.BF16.F32.PACK_AB R155, R14, R155 ;  /* 0x0000009b0e9b723e */ /* 0x000fe400000010ff */
[----:B------:R-:W-:Y:S02]  /*1e3d0*/  F2FP.BF16.F32.PACK_AB R156, R13, R156 ;  /* 0x0000009c0d9c723e */ /* 0x000fe400000010ff */
[----:B------:R-:W-:Y:S02]  /*1e3e0*/  F2FP.BF16.F32.PACK_AB R157, R12, R157 ;  /* 0x0000009d0c9d723e */ /* 0x000fe400000010ff */
[----:B------:R-:W-:-:S02]  /*1e3f0*/  F2FP.BF16.F32.PACK_AB R158, R11, R158 ;  /* 0x0000009e0b9e723e */ /* 0x000fc400000010ff */
[----:B------:R-:W-:Y:S01]  /*1e400*/  F2FP.BF16.F32.PACK_AB R159, R174, R159 ;  /* 0x0000009fae9f723e */ /* 0x000fe200000010ff */
[----:B------:R-:W-:Y:S01]  /*1e410*/  IMAD R168, R168, 0x2, R169 ;  /* 0x00000002a8a87824 */ /* 0x000fe200078e02a9 */
[----:B------:R-:W-:Y:S02]  /*1e420*/  R2UR UR6, R6 ;  /* 0x00000000060672ca */ /* 0x000fe400000e0000 */
[----:B------:R-:W-:Y:S02]  /*1e430*/  R2UR UR7, R7 ;  /* 0x00000000070772ca */ /* 0x000fe400000e0000 */
        /* <DEDUP_REMOVED lines=8> */
[----:B------:R-:W-:Y:S04]  /*1e4c0*/  STSM.16.M88.4 [R5], R152 ;  /* 0x0000009805007844 */ /* 0x000fe80000000200 */
[----:B------:R0:W-:Y:S04]  /*1e4d0*/  STSM.16.M88.4 [R4], R156 ;  /* 0x0000009c04007844 */ /* 0x0001e80000000200 */
        /* <DEDUP_REMOVED lines=8> */
[----:B0-----:R-:W-:Y:S02]  /*1e560*/  VIADD R4, R6, 0x100 ;  /* 0x0000010006047836 */ /* 0x001fe40000000000 */
        /* <DEDUP_REMOVED lines=415> */
.L_x_5253:
[----:B------:R-:W-:Y:S05]  /*1ff60*/  BSYNC B0 ;  /* 0x0000000000007941 */ /* 0x000fea0003800000 */
.L_x_5252:
[----:B------:R-:W2:Y:S04]  /*1ff70*/  LDL.64 R6, [R1+0x48] ;  /* 0x0000480001067983 */ /* 0x000ea80000100a00 */
[----:B------:R-:W3:Y:S01]  /*1ff80*/  LDL R4, [R1+0x34] ;  /* 0x0000340001047983 */ /* 0x000ee20000100800 */
[C---:B------:R-:W-:Y:S01]  /*1ff90*/  ISETP.GT.AND P0, PT, R0.reuse, UR42, PT ;  /* 0x0000002a00007c0c */ /* 0x040fe2000bf04270 */
[----:B------:R-:W-:Y:S01]  /*1ffa0*/  VIADD R0, R0, 0xffffffff ;  /* 0xffffffff00007836 */ /* 0x000fe20000000000 */
[----:B--2---:R-:W-:-:S05]  /*1ffb0*/  MOV R6, R6 ;  /* 0x0000000600067202 */ /* 0x004fca0000000f00 */
[----:B-----5:R-:W-:-:S05]  /*1ffc0*/  IMAD R3, R3, 0x8, R6 ;  /* 0x0000000803037824 */ /* 0x020fca00078e0206 */
[----:B---3--:R-:W-:-:S04]  /*1ffd0*/  PRMT R3, R4, 0x654, R3 ;  /* 0x0000065404037816 */ /* 0x008fc80000000003 */
[----:B------:R1:W-:Y:S01]  /*1ffe0*/  SYNCS.ARRIVE.TRANS64.RED.A1T0 RZ, [R3+URZ], RZ ;  /* 0x000000ff03ff79a7 */ /* 0x0003e2000810043f */
[----:B------:R-:W-:Y:S05]  /*1fff0*/  @P0 BRA `(.L_x_5254) ;  /* 0xffffff8400140947 */ /* 0x000fea000383ffff */
.L_x_5221:
[----:B------:R-:W-:Y:S05]  /*20000*/  WARPSYNC.ALL ;  /* 0x0000000000007948 */ /* 0x000fea0003800000 */
[----:B------:R-:W2:Y:S04]  /*20010*/  LDL R5, [R1+0x3f0] ;  /* 0x0003f00001057983 */ /* 0x000ea80000100800 */
[----:B------:R-:W3:Y:S04]  /*20020*/  LDL R8, [R1+0x3f4] ;  /* 0x0003f40001087983 */ /* 0x000ee80000100800 */
[----:B------:R-:W4:Y:S01]  /*20030*/  LDL.64 R14, [R1+0xb8] ;  /* 0x0000b800010e7983 */ /* 0x000f220000100a00 */
[----:B------:R-:W-:Y:S08]  /*20040*/  BAR.ARV 0x8, 0x100 ;  /* 0x0204000000007b1d */ /* 0x000ff00000002000 */
[----:B------:R-:W-:Y:S06]  /*20050*/  BAR.SYNC.DEFER_BLOCKING 0xf, 0x100 ;  /* 0x03c4000000007b1d */ /* 0x000fec0000010000 */
[----:B--2---:R-:W2:Y:S02]  /*20060*/  SHFL.BFLY PT, R0, R5, 0x2, 0x1f ;  /* 0x0c401f0005007f89 */ /* 0x004ea400000e0000 */
[----:B--2---:R-:W-:-:S05]  /*20070*/  FADD.FTZ R0, R5, R0 ;  /* 0x0000000005007221 */ /* 0x004fca0000010000 */
[----:B01----:R-:W0:Y:S02]  /*20080*/  SHFL.BFLY PT, R3, R0, 0x1, 0x1f ;  /* 0x0c201f0000037f89 */ /* 0x003e2400000e0000 */
[----:B0-----:R-:W-:-:S05]  /*20090*/  FADD.FTZ R4, R0, R3 ;  /* 0x0000000300047221 */ /* 0x001fca0000010000 */
[----:B------:R-:W-:Y:S04]  /*200a0*/  STL [R1+0x3f0], R4 ;  /* 0x0003f00401007387 */ /* 0x000fe80000100800 */
[----:B------:R-:W2:Y:S04]  /*200b0*/  LDL R20, [R1+0x3f0] ;  /* 0x0003f00001147983 */ /* 0x000ea80000100800 */
[----:B---3--:R-:W0:Y:S02]  /*200c0*/  SHFL.BFLY PT, R3, R8, 0x2, 0x1f ;  /* 0x0c401f0008037f89 */ /* 0x008e2400000e0000 */
[----:B0-----:R-:W-:-:S05]  /*200d0*/  FADD.FTZ R3, R3, R8 ;  /* 0x0000000803037221 */ /* 0x001fca0000010000 */
[----:B------:R-:W0:Y:S02]  /*200e0*/  SHFL.BFLY PT, R6, R3, 0x1, 0x1f ;  /* 0x0c201f0003067f89 */ /* 0x000e2400000e0000 */
[----:B0-----:R-:W-:-:S05]  /*200f0*/  FADD.FTZ R6, R3, R6 ;  /* 0x0000000603067221 */ /* 0x001fca0000010000 */
[----:B------:R-:W-:-:S13]  /*20100*/  FSETP.NE.FTZ.AND P2, PT, R6, RZ, PT ;  /* 0x000000ff0600720b */ /* 0x000fda0003f55000 */
[----:B------:R-:W3:Y:S04]  /*20110*/  @P2 LDL R9, [R1+0x400] ;  /* 0x0004000001092983 */ /* 0x000ee80000100800 */
[----:B------:R-:W5:Y:S01]  /*20120*/  @P2 LDL R10, [R1+0x3e4] ;  /* 0x0003e400010a2983 */ /* 0x000f620000100800 */
[----:B--2---:R-:W-:-:S13]  /*20130*/  FSETP.NE.FTZ.AND P1, PT, R20, RZ, PT ;  /* 0x000000ff1400720b */ /* 0x004fda0003f35000 */
[----:B------:R-:W2:Y:S04]  /*20140*/  @P1 LDL R0, [R1+0x400] ;  /* 0x0004000001001983 */ /* 0x000ea80000100800 */
[----:B------:R-:W4:Y:S01]  /*20150*/  @P1 LDL R5, [R1+0x3e0] ;  /* 0x0003e00001051983 */ /* 0x000f220000100800 */
[----:B------:R-:W0:Y:S08]  /*20160*/  @P2 MUFU.LG2 R11, R6 ;  /* 0x00000006000b2308 */ /* 0x000e300000000c00 */
[----:B------:R-:W1:Y:S01]  /*20170*/  @P1 MUFU.LG2 R7, R20 ;  /* 0x0000001400071308 */ /* 0x000e620000000c00 */
[----:B------:R-:W-:-:S02]  /*20180*/  IMAD.MOV.U32 R4, RZ, RZ, -0x800000 ;  /* 0xff800000ff047424 */ /* 0x000fc400078e00ff */
[----:B------:R-:W-:Y:S02]  /*20190*/  IMAD.MOV.U32 R8, RZ, RZ, -0x800000 ;  /* 0xff800000ff087424 */ /* 0x000fe400078e00ff */
[----:B0-----:R-:W-:Y:S01]  /*201a0*/  @P2 FMUL.FTZ R12, R11, 0.69314718246459960938 ;  /* 0x3f3172180b0c2820 */ /* 0x001fe20000410000 */
[----:B-1----:R-:W-:Y:S01]  /*201b0*/  @P1 FMUL.FTZ R7, R7, 0.69314718246459960938 ;  /* 0x3f31721807071820 */ /* 0x002fe20000410000 */
[----:B------:R-:W-:Y:S01]  /*201c0*/  STL [R1+0x3f4], R6 ;  /* 0x0003f40601007387 */ /* 0x000fe20000100800 */
[----:B---3--:R-:W-:-:S04]  /*201d0*/  @P2 FMUL.FTZ R9, R9, 0.69314718246459960938 ;  /* 0x3f31721809092820 */ /* 0x008fc80000410000 */
[----:B-----5:R-:W-:-:S05]  /*201e0*/  @P2 FFMA.FTZ R8, R9, R10, R12 ;  /* 0x0000000a09082223 */ /* 0x020fca000001000c */
[----:B------:R0:W-:Y:S01]  /*201f0*/  STL [R1+0x3f4], R8 ;  /* 0x0003f40801007387 */ /* 0x0001e20000100800 */
[----:B--2---:R-:W-:-:S04]  /*20200*/  @P1 FMUL.FTZ R0, R0, 0.69314718246459960938 ;  /* 0x3f31721800001820 */ /* 0x004fc80000410000 */
[----:B----4-:R-:W-:Y:S02]  /*20210*/  @P1 FFMA.FTZ R4, R0, R5, R7 ;  /* 0x0000000500041223 */ /* 0x010fe40000010007 */
[----:B------:R-:W2:Y:S04]  /*20220*/  LDL R5, [R1+0x1c0] ;  /* 0x0001c00001057983 */ /* 0x000ea80000100800 */
[----:B------:R1:W-:Y:S04]  /*20230*/  STL [R1+0x3f0], R4 ;  /* 0x0003f00401007387 */ /* 0x0003e80000100800 */
[----:B------:R-:W3:Y:S02]  /*20240*/  LD.E R0, desc[UR36][R14.64+0x4] ;  /* 0x000004240e007980 */ /* 0x000ee4000c101900 */
[----:B---3--:R-:W-:-:S13]  /*20250*/  ISETP.NE.AND P0, PT, R0, RZ, PT ;  /* 0x000000ff0000720c */ /* 0x008fda0003f05270 */
[----:B------:R-:W3:Y:S04]  /*20260*/  @!P0 LDL.64 R12, [R1+0xc0] ;  /* 0x0000c000010c8983 */ /* 0x000ee80000100a00 */
[----:B------:R-:W2:Y:S01]  /*20270*/  @!P0 LD.E R10, desc[UR36][R14.64] ;  /* 0x000000240e0a8980 */ /* 0x000ea2000c101900 */
[----:B------:R-:W-:-:S06]  /*20280*/  IMAD.MOV.U32 R0, RZ, RZ, RZ ;  /* 0x000000ffff007224 */ /* 0x000fcc00078e00ff */
[----:B------:R-:W4:Y:S01]  /*20290*/  @P1 MUFU.RCP R0, R20 ;  /* 0x0000001400001308 */ /* 0x000f220000001000 */
[----:B---3--:R-:W3:Y:S01]  /*202a0*/  @!P0 LD.E.64 R12, desc[UR36][R12.64] ;  /* 0x000000240c0c8980 */ /* 0x008ee2000c101b00 */
[----:B--2---:R-:W-:-:S04]  /*202b0*/  @!P0 IMAD R10, R5, 0x40, R10 ;  /* 0x00000040050a8824 */ /* 0x004fc800078e020a */
[----:B---3--:R-:W-:-:S05]  /*202c0*/  @!P0 IMAD.WIDE R10, R10, 0x4, R12 ;  /* 0x000000040a0a8825 */ /* 0x008fca00078e020c */
[----:B----4-:R2:W-:Y:S04]  /*202d0*/  @!P0 ST.E desc[UR36][R10.64], R0 ;  /* 0x000000000a008985 */ /* 0x0105e8000c101924 */
[----:B------:R-:W3:Y:S04]  /*202e0*/  @!P0 LDL.64 R14, [R1+0xb8] ;  /* 0x0000b800010e8983 */ /* 0x000ee80000100a00 */
[----:B---3--:R-:W3:Y:S02]  /*202f0*/  @!P0 LD.E R3, desc[UR36][R14.64+0x4] ;  /* 0x000004240e038980 */ /* 0x008ee4000c101900 */
[----:B---3--:R-:W-:-:S13]  /*20300*/  @!P0 ISETP.NE.AND P0, PT, R3, RZ, PT ;  /* 0x000000ff0300820c */ /* 0x008fda0003f05270 */
[----:B0-----:R-:W3:Y:S04]  /*20310*/  @!P0 LDL.64 R8, [R1+0xc0] ;  /* 0x0000c00001088983 */ /* 0x001ee80000100a00 */
[----:B-1----:R-:W4:Y:S01]  /*20320*/  @!P0 LD.E R4, desc[UR36][R14.64] ;  /* 0x000000240e048980 */ /* 0x002f22000c101900 */
[----:B------:R-:W-:-:S06]  /*20330*/  IMAD.MOV.U32 R3, RZ, RZ, RZ ;  /* 0x000000ffff037224 */ /* 0x000fcc00078e00ff */
[----:B------:R-:W0:Y:S01]  /*20340*/  @P2 MUFU.RCP R3, R6 ;  /* 0x0000000600032308 */ /* 0x000e220000001000 */
[----:B---3--:R-:W3:Y:S01]  /*20350*/  @!P0 LD.E.64 R8, desc[UR36][R8.64] ;  /* 0x0000002408088980 */ /* 0x008ee2000c101b00 */
[----:B----4-:R-:W-:-:S04]  /*20360*/  @!P0 IMAD R4, R5, 0x40, R4 ;  /* 0x0000004005048824 */ /* 0x010fc800078e0204 */
[----:B------:R-:W-:-:S04]  /*20370*/  @!P0 VIADD R4, R4, 0x8 ;  /* 0x0000000804048836 */ /* 0x000fc80000000000 */
[----:B---3--:R-:W-:-:S05]  /*20380*/  @!P0 IMAD.WIDE R4, R4, 0x4, R8 ;  /* 0x0000000404048825 */ /* 0x008fca00078e0208 */
[----:B0-----:R0:W-:Y:S04]  /*20390*/  @!P0 ST.E desc[UR36][R4.64], R3 ;  /* 0x0000000304008985 */ /* 0x0011e8000c101924 */
[----:B------:R-:W3:Y:S04]  /*203a0*/  LDL R116, [R1+0x1c0] ;  /* 0x0001c00001747983 */ /* 0x000ee80000100800 */
        /* <DEDUP_REMOVED lines=59> */
[----:B--2---:R-:W2:Y:S04]  /*20760*/  LDL.64 R10, [R1+0x378] ;  /* 0x00037800010a7983 */ /* 0x004ea80000100a00 */
[----:B------:R-:W2:Y:S04]  /*20770*/  LDL.64 R6, [R1+0x388] ;  /* 0x0003880001067983 */ /* 0x000ea80000100a00 */
[----:B------:R-:W2:Y:S04]  /*20780*/  LDL.64 R12, [R1+0x398] ;  /* 0x00039800010c7983 */ /* 0x000ea80000100a00 */
[----:B0-----:R-:W2:Y:S04]  /*20790*/  LDL.64 R4, [R1+0x3a8] ;  /* 0x0003a80001047983 */ /* 0x001ea80000100a00 */
[----:B------:R-:W2:Y:S04]  /*207a0*/  LDL.64 R8, [R1+0x3b8] ;  /* 0x0003b80001087983 */ /* 0x000ea80000100a00 */
[----:B------:R-:W2:Y:S04]  /*207b0*/  LDL R117, [R1+0x1c8] ;  /* 0x0001c80001757983 */ /* 0x000ea80000100800 */
[----:B------:R-:W2:Y:S01]  /*207c0*/  LDL R114, [R1+0x1cc] ;  /* 0x0001cc0001727983 */ /* 0x000ea20000100800 */
[----:B---3--:R-:W-:-:S05]  /*207d0*/  VIADD R116, R116, 0x1 ;  /* 0x0000000174747836 */ /* 0x008fca0000000000 */
[----:B------:R-:W-:-:S13]  /*207e0*/  ISETP.NE.AND P0, PT, R116, 0x2, PT ;  /* 0x000000027400780c */ /* 0x000fda0003f05270 */
[----:B------:R-:W3:Y:S01]  /*207f0*/  @!P0 LDL R115, [R1+0x1c4] ;  /* 0x0001c40001738983 */ /* 0x000ee20000100800 */
[-C--:B----4-:R-:W-:Y:S01]  /*20800*/  FMUL.FTZ R15, R15, R3.reuse ;  /* 0x000000030f0f7220 */ /* 0x090fe20000410000 */
[-C--:B------:R-:W-:Y:S01]  /*20810*/  FMUL.FTZ R14, R14, R3.reuse ;  /* 0x000000030e0e7220 */ /* 0x080fe20000410000 */
[-C--:B-----5:R-:W-:Y:S01]  /*20820*/  FMUL.FTZ R139, R139, R0.reuse ;  /* 0x000000008b8b7220 */ /* 0x0a0fe20000410000 */
        /* <DEDUP_REMOVED lines=13> */
[----:B------:R3:W-:Y:S01]  /*20900*/  STL.64 [R1+0x328], R14 ;  /* 0x0003280e01007387 */ /* 0x0007e20000100a00 */
        /* <DEDUP_REMOVED lines=102> */
[-C--:B--2---:R-:W-:Y:S01]  /*20f70*/  FMUL.FTZ R11, R11, R3.reuse ;  /* 0x000000030b0b7220 */ /* 0x084fe20000410000 */
        /* <DEDUP_REMOVED lines=10> */
[----:B------:R-:W-:Y:S01]  /*21020*/  VIADD R114, R114, 0x1 ;  /* 0x0000000172727836 */ /* 0x000fe20000000000 */
[----:B------:R1:W-:Y:S04]  /*21030*/  STL [R1+0x1c0], R116 ;  /* 0x0001c07401007387 */ /* 0x0003e80000100800 */
        /* <DEDUP_REMOVED lines=11> */
[----:B------:R1:W-:Y:S01]  /*210f0*/  STL.64 [R1+0x260], R118 ;  /* 0x0002607601007387 */ /* 0x0003e20000100a00 */
[----:B---3--:R-:W-:-:S03]  /*21100*/  @!P0 LOP3.LUT R14, R115, 0x1, RZ, 0x3c, !PT ;  /* 0x00000001730e8812 */ /* 0x008fc600078e3cff */
        /* <DEDUP_REMOVED lines=52> */
[----:B------:R1:W-:Y:S04]  /*21450*/  @!P0 STL [R1+0x1c4], R14 ;  /* 0x0001c40e01008387 */ /* 0x0003e80000100800 */
[----:B------:R1:W-:Y:S04]  /*21460*/  STL [R1+0x1cc], R114 ;  /* 0x0001cc7201007387 */ /* 0x0003e80000100800 */
[----:B------:R1:W-:Y:S01]  /*21470*/  @!P0 STL [R1+0x1c0], RZ ;  /* 0x0001c0ff01008387 */ /* 0x0003e20000100800 */
[----:B------:R-:W-:Y:S01]  /*21480*/  IMAD.MOV.U32 R3, RZ, RZ, 0x1 ;  /* 0x00000001ff037424 */ /* 0x000fe200078e00ff */
[----:B------:R-:W-:Y:S06]  /*21490*/  BAR.ARV 0xe, 0x100 ;  /* 0x0384000000007b1d */ /* 0x000fec0000002000 */
.L_x_5138:
[----:B-12---:R-:W1:Y:S01]  /*214a0*/  S2R R7, SR_CgaCtaId ;  /* 0x0000000000077919 */ /* 0x006e620000008800 */
[----:B0-----:R-:W-:Y:S01]  /*214b0*/  MOV R0, 0x400 ;  /* 0x0000040000007802 */ /* 0x001fe20000000f00 */
[----:B------:R-:W-:Y:S01]  /*214c0*/  BSSY B0, `(.L_x_5255) ;  /* 0x00002d1000007945 */ /* 0x000fe20003800000 */
[----:B------:R-:W-:Y:S02]  /*214d0*/  BAR.SYNC.DEFER_BLOCKING 0x5, 0x180 ;  /* 0x0146000000007b1d */ /* 0x000fe40000010000 */
[----:B-1----:R-:W-:-:S04]  /*214e0*/  LEA R0, R7, R0, 0x18 ;  /* 0x0000000007007211 */ /* 0x002fc800078ec0ff */
[----:B------:R-:W-:Y:S02]  /*214f0*/  R2UR UR44, R0 ;  /* 0x00000000002c72ca */ /* 0x000fe400000e0000 */
[----:B------:R-:W-:-:S04]  /*21500*/  PRMT R0, R3, 0x9910, RZ ;  /* 0x0000991003007816 */ /* 0x000fc800000000ff */
[----:B------:R-:W-:-:S07]  /*21510*/  ISETP.NE.AND P0, PT, R0, RZ, PT ;  /* 0x000000ff0000720c */ /* 0x000fce0003f05270 */
[----:B------:R-:W0:Y:S02]  /*21520*/  LDS R4, [UR44+0x388d0] ;  /* 0x0388d02cff047984 */ /* 0x000e240008000800 */
[----:B0-----:R-:W-:Y:S01]  /*21530*/  R2UR UR4, R4 ;  /* 0x00000000040472ca */ /* 0x001fe200000e0000 */
[----:B------:R-:W-:Y:S06]  /*21540*/  BAR.ARV 0x4, 0x180 ;  /* 0x0106000000007b1d */ /* 0x000fec0000002000 */
[----:B------:R-:W-:Y:S08]  /*21550*/  @!P0 BRA `(.L_x_5256) ;  /* 0x0000002000188947 */ /* 0x000ff00003800000 */
[----:B------:R-:W2:Y:S04]  /*21560*/  LDL.128 R144, [R1+0x1d0] ;  /* 0x0001d00001907983 */ /* 0x000ea80000100c00 */
[----:B------:R-:W3:Y:S04]  /*21570*/  LDL.128 R132, [R1+0x1f0] ;  /* 0x0001f00001847983 */ /* 0x000ee80000100c00 */
[----:B------:R-:W4:Y:S04]  /*21580*/  LDL.128 R136, [R1+0x1e0] ;  /* 0x0001e00001887983 */ /* 0x000f280000100c00 */
[----:B------:R-:W5:Y:S04]  /*21590*/  LDL.128 R124, [R1+0x210] ;  /* 0x00021000017c7983 */ /* 0x000f680000100c00 */
        /* <DEDUP_REMOVED lines=27> */
[----:B------:R-:W5:Y:S01]  /*21750*/  LDL.128 R8, [R1+0x3c0] ;  /* 0x0003c00001087983 */ /* 0x000f620000100c00 */
[----:B------:R-:W-:-:S04]  /*21760*/  IADD3 R167, P1, R16, 0x20, RZ ;  /* 0x0000002010a77810 */ /* 0x000fc80007f3e0ff */
[----:B------:R-:W-:-:S04]  /*21770*/  LOP3.LUT R166, R167, 0x380, RZ, 0xc0, !PT ;  /* 0x00000380a7a67812 */ /* 0x000fc800078ec0ff */
[----:B------:R-:W-:-:S04]  /*21780*/  SHF.R.U64 R166, R166, 0x3, RZ ;  /* 0x00000003a6a67819 */ /* 0x000fc800000012ff */
[----:B------:R-:W-:Y:S01]  /*21790*/  LOP3.LUT R166, R166, R167, RZ, 0x3c, !PT ;  /* 0x000000a7a6a67212 */ /* 0x000fe200078e3cff */
[----:B------:R-:W-:Y:S01]  /*217a0*/  IMAD.X R167, RZ, RZ, R17, P1 ;  /* 0x000000ffffa77224 */ /* 0x000fe200008e0611 */
[C---:B------:R-:W-:Y:S02]  /*217b0*/  IADD3 R155, P1, R16.reuse, 0x4000, RZ ;  /* 0x00004000109b7810 */ /* 0x040fe40007f3e0ff */
[----:B------:R-:W-:Y:S02]  /*217c0*/  IADD3 R177, P0, R16, 0x40, RZ ;  /* 0x0000004010b17810 */ /* 0x000fe40007f1e0ff */
[----:B------:R-:W-:Y:S02]  /*217d0*/  LOP3.LUT R154, R155, 0x380, RZ, 0xc0, !PT ;  /* 0x000003809b9a7812 */ /* 0x000fe400078ec0ff */
[----:B------:R-:W-:Y:S02]  /*217e0*/  LOP3.LUT R176, R177, 0x380, RZ, 0xc0, !PT ;  /* 0x00000380b1b07812 */ /* 0x000fe400078ec0ff */
[----:B------:R-:W-:-:S02]  /*217f0*/  SHF.R.U64 R154, R154, 0x3, RZ ;  /* 0x000000039a9a7819 */ /* 0x000fc400000012ff */
[----:B------:R-:W-:Y:S02]  /*21800*/  SHF.R.U64 R176, R176, 0x3, RZ ;  /* 0x00000003b0b07819 */ /* 0x000fe400000012ff */
[----:B------:R-:W-:Y:S01]  /*21810*/  LOP3.LUT R154, R154, R155, RZ, 0x3c, !PT ;  /* 0x0000009b9a9a7212 */ /* 0x000fe200078e3cff */
[--C-:B------:R-:W-:Y:S01]  /*21820*/  IMAD.X R155, RZ, RZ, R17.reuse, P1 ;  /* 0x000000ffff9b7224 */ /* 0x100fe200008e0611 */
[----:B------:R-:W-:Y:S01]  /*21830*/  LOP3.LUT R176, R176, R177, RZ, 0x3c, !PT ;  /* 0x000000b1b0b07212 */ /* 0x000fe200078e3cff */
[----:B------:R-:W-:Y:S01]  /*21840*/  IMAD.X R177, RZ, RZ, R17, P0 ;  /* 0x000000ffffb17224 */ /* 0x000fe200000e0611 */
[C---:B------:R-:W-:Y:S02]  /*21850*/  IADD3 R141, P1, R16.reuse, 0x6060, RZ ;  /* 0x00006060108d7810 */ /* 0x040fe40007f3e0ff */
[C---:B------:R-:W-:Y:S02]  /*21860*/  IADD3 R153, P0, R16.reuse, 0x4020, RZ ;  /* 0x0000402010997810 */ /* 0x040fe40007f1e0ff */
[----:B------:R-:W-:-:S02]  /*21870*/  IADD3 R159, P5, R16, 0x2040, RZ ;  /* 0x00002040109f7810 */ /* 0x000fc40007fbe0ff */
[C---:B------:R-:W-:Y:S02]  /*21880*/  IADD3 R157, P6, R16.reuse, 0x2060, RZ ;  /* 0x00002060109d7810 */ /* 0x040fe40007fde0ff */
[----:B------:R-:W-:Y:S01]  /*21890*/  LOP3.LUT R140, R141, 0x380, RZ, 0xc0, !PT ;  /* 0x000003808d8c7812 */ /* 0x000fe200078ec0ff */
[----:B------:R-:W-:Y:S01]  /*218a0*/  IMAD R175, R195, 0x40, R192 ;  /* 0x00000040c3af7824 */ /* 0x000fe200078e02c0 */
[----:B------:R-:W-:Y:S02]  /*218b0*/  IADD3 R165, P2, R16, 0x60, RZ ;  /* 0x0000006010a57810 */ /* 0x000fe40007f5e0ff */
[----:B------:R-:W-:Y:S02]  /*218c0*/  LOP3.LUT R152, R153, 0x380, RZ, 0xc0, !PT ;  /* 0x0000038099987812 */ /* 0x000fe400078ec0ff */
[----:B------:R-:W-:Y:S02]  /*218d0*/  LOP3.LUT R158, R159, 0x380, RZ, 0xc0, !PT ;  /* 0x000003809f9e7812 */ /* 0x000fe400078ec0ff */
[----:B------:R-:W-:-:S02]  /*218e0*/  LOP3.LUT R156, R157, 0x380, RZ, 0xc0, !PT ;  /* 0x000003809d9c7812 */ /* 0x000fc400078ec0ff */
[----:B------:R-:W-:Y:S01]  /*218f0*/  SHF.R.U64 R140, R140, 0x3, RZ ;  /* 0x000000038c8c7819 */ /* 0x000fe200000012ff */
[----:B------:R-:W-:Y:S01]  /*21900*/  IMAD.WIDE R174, R175, 0x2, R208 ;  /* 0x00000002afae7825 */ /* 0x000fe200078e02d0 */
[----:B------:R-:W-:Y:S02]  /*21910*/  LOP3.LUT R164, R165, 0x380, RZ, 0xc0, !PT ;  /* 0x00000380a5a47812 */ /* 0x000fe400078ec0ff */
[----:B------:R-:W-:Y:S02]  /*21920*/  SHF.R.U64 R152, R152, 0x3, RZ ;  /* 0x0000000398987819 */ /* 0x000fe400000012ff */
[----:B------:R-:W-:Y:S02]  /*21930*/  SHF.R.U64 R158, R158, 0x3, RZ ;  /* 0x000000039e9e7819 */ /* 0x000fe400000012ff */
[----:B------:R-:W-:Y:S02]  /*21940*/  SHF.R.U64 R156, R156, 0x3, RZ ;  /* 0x000000039c9c7819 */ /* 0x000fe400000012ff */
[----:B------:R-:W-:Y:S01]  /*21950*/  LOP3.LUT R140, R140, R141, RZ, 0x3c, !PT ;  /* 0x0000008d8c8c7212 */ /* 0x000fe200078e3cff */
[----:B------:R-:W-:Y:S01]  /*21960*/  IMAD.X R141, RZ, RZ, R17, P1 ;  /* 0x000000ffff8d7224 */ /* 0x000fe200008e0611 */
[----:B------:R-:W-:-:S02]  /*21970*/  SHF.R.U64 R164, R164, 0x3, RZ ;  /* 0x00000003a4a47819 */ /* 0x000fc400000012ff */
[----:B------:R-:W-:Y:S01]  /*21980*/  LOP3.LUT R152, R152, R153, RZ, 0x3c, !PT ;  /* 0x0000009998987212 */ /* 0x000fe200078e3cff */
[--C-:B------:R-:W-:Y:S01]  /*21990*/  IMAD.X R153, RZ, RZ, R17.reuse, P0 ;  /* 0x000000ffff997224 */ /* 0x100fe200000e0611 */
[----:B------:R-:W-:Y:S02]  /*219a0*/  IADD3 R163, P3, R16, 0x2000, RZ ;  /* 0x0000200010a37810 */ /* 0x000fe40007f7e0ff */
[----:B------:R-:W-:Y:S01]  /*219b0*/  LOP3.LUT R158, R158, R159, RZ, 0x3c, !PT ;  /* 0x0000009f9e9e7212 */ /* 0x000fe200078e3cff */
[--C-:B------:R-:W-:Y:S01]  /*219c0*/  IMAD.X R159, RZ, RZ, R17.reuse, P5 ;  /* 0x000000ffff9f7224 */ /* 0x100fe200028e0611 */
[----:B------:R-:W-:Y:S02]  /*219d0*/  IADD3 R171, P0, R174, 0x1000, RZ ;  /* 0x00001000aeab7810 */ /* 0x000fe40007f1e0ff */
[----:B------:R-:W-:Y:S01]  /*219e0*/  LOP3.LUT R156, R156, R157, RZ, 0x3c, !PT ;  /* 0x0000009d9c9c7212 */ /* 0x000fe200078e3cff */
[--C-:B------:R-:W-:Y:S01]  /*219f0*/  IMAD.X R157, RZ, RZ, R17.reuse, P6 ;  /* 0x000000ffff9d7224 */ /* 0x100fe200030e0611 */
[----:B------:R-:W-:Y:S01]  /*21a00*/  LOP3.LUT R164, R164, R165, RZ, 0x3c, !PT ;  /* 0x000000a5a4a47212 */ /* 0x000fe200078e3cff */
[----:B------:R-:W-:Y:S01]  /*21a10*/  IMAD.X R165, RZ, RZ, R17, P2 ;  /* 0x000000ffffa57224 */ /* 0x000fe200010e0611 */
[----:B------:R-:W-:-:S02]  /*21a20*/  IADD3 R5, P5, R16, 0x6020, RZ ;  /* 0x0000602010057810 */ /* 0x000fc40007fbe0ff */
[C---:B------:R-:W-:Y:S02]  /*21a30*/  IADD3 R161, P4, R16.reuse, 0x2020, RZ ;  /* 0x0000202010a17810 */ /* 0x040fe40007f9e0ff */
[----:B------:R-:W-:Y:S02]  /*21a40*/  LOP3.LUT R162, R163, 0x380, RZ, 0xc0, !PT ;  /* 0x00000380a3a27812 */ /* 0x000fe400078ec0ff */
[C---:B------:R-:W-:Y:S02]  /*21a50*/  IADD3 R143, P6, R16.reuse, 0x6040, RZ ;  /* 0x00006040108f7810 */ /* 0x040fe40007fde0ff */
[----:B------:R-:W-:Y:S02]  /*21a60*/  MOV R3, R140 ;  /* 0x0000008c00037202 */ /* 0x000fe40000000f00 */
[----:B------:R-:W-:Y:S01]  /*21a70*/  IADD3 R21, P2, R16, 0x4040, RZ ;  /* 0x0000404010157810 */ /* 0x000fe20007f5e0ff */
[----:B------:R-:W0:Y:S01]  /*21a80*/  SHFL.IDX PT, R141, R205, RZ, 0x1f ;  /* 0x00001fffcd8d7589 */ /* 0x000e2200000e0000 */
[----:B------:R-:W-:-:S02]  /*21a90*/  LOP3.LUT R170, R171, 0x380, RZ, 0xc0, !PT ;  /* 0x00000380abaa7812 */ /* 0x000fc400078ec0ff */
[----:B------:R-:W-:Y:S02]  /*21aa0*/  LOP3.LUT R4, R5, 0x380, RZ, 0xc0, !PT ;  /* 0x0000038005047812 */ /* 0x000fe400078ec0ff */
[----:B------:R-:W-:Y:S02]  /*21ab0*/  LOP3.LUT R160, R161, 0x380, RZ, 0xc0, !PT ;  /* 0x00000380a1a07812 */ /* 0x000fe400078ec0ff */
[----:B------:R-:W-:Y:S02]  /*21ac0*/  SHF.R.U64 R162, R162, 0x3, RZ ;  /* 0x00000003a2a27819 */ /* 0x000fe400000012ff */
[----:B------:R-:W-:Y:S02]  /*21ad0*/  LOP3.LUT R142, R143, 0x380, RZ, 0xc0, !PT ;  /* 0x000003808f8e7812 */ /* 0x000fe400078ec0ff */
[----:B------:R-:W-:Y:S02]  /*21ae0*/  LOP3.LUT R20, R21, 0x380, RZ, 0xc0, !PT ;  /* 0x0000038015147812 */ /* 0x000fe400078ec0ff */
[----:B------:R-:W-:-:S02]  /*21af0*/  SHF.R.U64 R170, R170, 0x3, RZ ;  /* 0x00000003aaaa7819 */ /* 0x000fc400000012ff */
[----:B------:R-:W-:Y:S02]  /*21b00*/  SHF.R.U64 R4, R4, 0x3, RZ ;  /* 0x0000000304047819 */ /* 0x000fe400000012ff */
[----:B------:R-:W-:Y:S02]  /*21b10*/  SHF.R.U64 R160, R160, 0x3, RZ ;  /* 0x00000003a0a07819 */ /* 0x000fe400000012ff */
[----:B------:R-:W-:Y:S01]  /*21b20*/  LOP3.LUT R162, R162, R163, RZ, 0x3c, !PT ;  /* 0x000000a3a2a27212 */ /* 0x000fe200078e3cff */
[----:B------:R-:W-:Y:S01]  /*21b30*/  IMAD.X R163, RZ, RZ, R17, P3 ;  /* 0x000000ffffa37224 */ /* 0x000fe200018e0611 */
[----:B------:R-:W-:Y:S02]  /*21b40*/  SHF.R.U64 R142, R142, 0x3, RZ ;  /* 0x000000038e8e7819 */ /* 0x000fe400000012ff */
[----:B------:R-:W-:Y:S02]  /*21b50*/  SHF.R.U64 R20, R20, 0x3, RZ ;  /* 0x0000000314147819 */ /* 0x000fe400000012ff */
[----:B------:R-:W-:Y:S01]  /*21b60*/  LOP3.LUT R170, R170, R171, RZ, 0x3c, !PT ;  /* 0x000000abaaaa7212 */ /* 0x000fe200078e3cff */
[----:B------:R-:W-:Y:S01]  /*21b70*/  IMAD.X R171, RZ, RZ, R175, P0 ;  /* 0x000000ffffab7224 */ /* 0x000fe200000e06af */
[----:B------:R-:W-:-:S02]  /*21b80*/  IADD3 R151, P3, R16, 0x4060, RZ ;  /* 0x0000406010977810 */ /* 0x000fc40007f7e0ff */
[----:B------:R-:W-:Y:S02]  /*21b90*/  MOV R6, R156 ;  /* 0x0000009c00067202 */ /* 0x000fe40000000f00 */
[----:B------:R-:W-:Y:S01]  /*21ba0*/  LOP3.LUT R4, R4, R5, RZ, 0x3c, !PT ;  /* 0x0000000504047212 */ /* 0x000fe200078e3cff */
[--C-:B------:R-:W-:Y:S01]  /*21bb0*/  IMAD.X R5, RZ, RZ, R17.reuse, P5 ;  /* 0x000000ffff057224 */ /* 0x100fe200028e0611 */
[----:B------:R-:W-:Y:S02]  /*21bc0*/  IADD3 R157, P0, R174, 0x8000, RZ ;  /* 0x00008000ae9d7810 */ /* 0x000fe40007f1e0ff */
[----:B------:R-:W-:Y:S01]  /*21bd0*/  LOP3.LUT R160, R160, R161, RZ, 0x3c, !PT ;  /* 0x000000a1a0a07212 */ /* 0x000fe200078e3cff */
[--C-:B------:R-:W-:Y:S01]  /*21be0*/  IMAD.X R161, RZ, RZ, R17.reuse, P4 ;  /* 0x000000ffffa17224 */ /* 0x100fe200020e0611 */
[----:B------:R-:W-:Y:S01]  /*21bf0*/  LOP3.LUT R142, R142, R143, RZ, 0x3c, !PT ;  /* 0x0000008f8e8e7212 */ /* 0x000fe200078e3cff */
[--C-:B------:R-:W-:Y:S01]  /*21c00*/  IMAD.X R143, RZ, RZ, R17.reuse, P6 ;  /* 0x000000ffff8f7224 */ /* 0x100fe200030e0611 */
[----:B------:R-:W-:Y:S01]  /*21c10*/  LOP3.LUT R20, R20, R21, RZ, 0x3c, !PT ;  /* 0x0000001514147212 */ /* 0x000fe200078e3cff */
[----:B------:R-:W-:Y:S01]  /*21c20*/  IMAD.X R21, RZ, RZ, R17, P2 ;  /* 0x000000ffff157224 */ /* 0x000fe200010e0611 */
[----:B------:R-:W-:-:S02]  /*21c30*/  LOP3.LUT R150, R151, 0x380, RZ, 0xc0, !PT ;  /* 0x0000038097967812 */ /* 0x000fc400078ec0ff */
[----:B------:R-:W-:Y:S02]  /*21c40*/  IADD3 R149, P4, R16, 0x6000, RZ ;  /* 0x0000600010957810 */ /* 0x000fe40007f9e0ff */
[----:B------:R-:W-:Y:S02]  /*21c50*/  MOV R180, R164 ;  /* 0x000000a400b47202 */ /* 0x000fe40000000f00 */
[C---:B------:R-:W-:Y:S02]  /*21c60*/  IADD3 R169, P6, R174.reuse, 0x2000, RZ ;  /* 0x00002000aea97810 */ /* 0x040fe40007fde0ff */
[----:B------:R-:W-:Y:S02]  /*21c70*/  IADD3 R165, P2, R174, 0x4000, RZ ;  /* 0x00004000aea57810 */ /* 0x000fe40007f5e0ff */
[----:B------:R-:W-:Y:S02]  /*21c80*/  LOP3.LUT R156, R157, 0x380, RZ, 0xc0, !PT ;  /* 0x000003809d9c7812 */ /* 0x000fe400078ec0ff */
[----:B------:R-:W-:-:S02]  /*21c90*/  MOV R5, R4 ;  /* 0x0000000400057202 */ /* 0x000fc40000000f00 */
[----:B------:R-:W-:Y:S02]  /*21ca0*/  SHF.R.U64 R150, R150, 0x3, RZ ;  /* 0x0000000396967819 */ /* 0x000fe400000012ff */
[----:B------:R-:W-:Y:S02]  /*21cb0*/  LOP3.LUT R148, R149, 0x380, RZ, 0xc0, !PT ;  /* 0x0000038095947812 */ /* 0x000fe400078ec0ff */
[----:B------:R-:W-:Y:S02]  /*21cc0*/  MOV R4, R142 ;  /* 0x0000008e00047202 */ /* 0x000fe40000000f00 */
[----:B------:R-:W-:Y:S02]  /*21cd0*/  LOP3.LUT R168, R169, 0x380, RZ, 0xc0, !PT ;  /* 0x00000380a9a87812 */ /* 0x000fe400078ec0ff */
[----:B------:R-:W-:Y:S02]  /*21ce0*/  LOP3.LUT R164, R165, 0x380, RZ, 0xc0, !PT ;  /* 0x00000380a5a47812 */ /* 0x000fe400078ec0ff */
[----:B------:R-:W-:-:S02]  /*21cf0*/  SHF.R.U64 R156, R156, 0x3, RZ ;  /* 0x000000039c9c7819 */ /* 0x000fc400000012ff */
[----:B------:R-:W-:Y:S02]  /*21d00*/  LOP3.LUT R143, R16, 0x380, RZ, 0xc0, !PT ;  /* 0x00000380108f7812 */ /* 0x000fe400078ec0ff */
[----:B------:R-:W-:Y:S01]  /*21d10*/  LOP3.LUT R150, R150, R151, RZ, 0x3c, !PT ;  /* 0x0000009796967212 */ /* 0x000fe200078e3cff */
[----:B------:R-:W-:Y:S01]  /*21d20*/  IMAD.X R151, RZ, RZ, R17, P3 ;  /* 0x000000ffff977224 */ /* 0x000fe200018e0611 */
[----:B------:R-:W-:Y:S02]  /*21d30*/  SHF.R.U64 R148, R148, 0x3, RZ ;  /* 0x0000000394947819 */ /* 0x000fe400000012ff */
[----:B------:R-:W-:Y:S02]  /*21d40*/  SHF.R.U64 R168, R168, 0x3, RZ ;  /* 0x00000003a8a87819 */ /* 0x000fe400000012ff */
[----:B------:R-:W-:Y:S02]  /*21d50*/  SHF.R.U64 R164, R164, 0x3, RZ ;  /* 0x00000003a4a47819 */ /* 0x000fe400000012ff */
[----:B------:R-:W-:Y:S01]  /*21d60*/  LOP3.LUT R156, R156, R157, RZ, 0x3c, !PT ;  /* 0x0000009d9c9c7212 */ /* 0x000fe200078e3cff */
[----:B------:R-:W-:Y:S01]  /*21d70*/  IMAD.X R157, RZ, RZ, R175, P0 ;  /* 0x000000ffff9d7224 */ /* 0x000fe200000e06af */
[----:B------:R-:W-:-:S02]  /*21d80*/  SHF.R.U64 R143, R143, 0x3, RZ ;  /* 0x000000038f8f7819 */ /* 0x000fc400000012ff */
[----:B0-----:R-:W-:Y:S01]  /*21d90*/  ISETP.NE.AND P0, PT, R141, RZ, PT ;  /* 0x000000ff8d00720c */ /* 0x001fe20003f05270 */
[--C-:B------:R-:W-:Y:S01]  /*21da0*/  IMAD.MOV.U32 R141, RZ, RZ, R17.reuse ;  /* 0x000000ffff8d7224 */ /* 0x100fe200078e0011 */
[----:B------:R-:W-:Y:S01]  /*21db0*/  LOP3.LUT R148, R148, R149, RZ, 0x3c, !PT ;  /* 0x0000009594947212 */ /* 0x000fe200078e3cff */
[----:B------:R-:W-:Y:S01]  /*21dc0*/  IMAD.X R149, RZ, RZ, R17, P4 ;  /* 0x000000ffff957224 */ /* 0x000fe200020e0611 */
[----:B------:R-:W-:Y:S02]  /*21dd0*/  MOV R176, R176 ;  /* 0x000000b000b07202 */ /* 0x000fe40000000f00 */
[----:B------:R-:W-:Y:S02]  /*21de0*/  MOV R181, R166 ;  /* 0x000000a600b57202 */ /* 0x000fe40000000f00 */
[----:B------:R-:W-:Y:S02]  /*21df0*/  MOV R179, R162 ;  /* 0x000000a200b37202 */ /* 0x000fe40000000f00 */
[----:B------:R-:W-:-:S02]  /*21e00*/  MOV R178, R160 ;  /* 0x000000a000b27202 */ /* 0x000fc40000000f00 */
[----:B------:R-:W-:Y:S02]  /*21e10*/  MOV R177, R158 ;  /* 0x0000009e00b17202 */ /* 0x000fe40000000f00 */
[----:B------:R-:W-:Y:S02]  /*21e20*/  MOV R21, R20 ;  /* 0x0000001400157202 */ /* 0x000fe40000000f00 */
[----:B------:R-:W-:Y:S01]  /*21e30*/  LOP3.LUT R168, R168, R169, RZ, 0x3c, !PT ;  /* 0x000000a9a8a87212 */ /* 0x000fe200078e3cff */
[--C-:B------:R-:W-:Y:S01]  /*21e40*/  IMAD.X R169, RZ, RZ, R175.reuse, P6 ;  /* 0x000000ffffa97224 */ /* 0x100fe200030e06af */
[----:B------:R-:W-:Y:S01]  /*21e50*/  LOP3.LUT R164, R164, R165, RZ, 0x3c, !PT ;  /* 0x000000a5a4a47212 */ /* 0x000fe200078e3cff */
[----:B------:R-:W-:Y:S01]  /*21e60*/  IMAD.X R165, RZ, RZ, R175, P2 ;  /* 0x000000ffffa57224 */ /* 0x000fe200010e06af */
[----:B------:R-:W-:Y:S02]  /*21e70*/  LOP3.LUT R140, R143, R16, RZ, 0x3c, !PT ;  /* 0x000000108f8c7212 */ /* 0x000fe400078e3cff */
[----:B------:R-:W-:-:S02]  /*21e80*/  MOV R173, R154 ;  /* 0x0000009a00ad7202 */ /* 0x000fc40000000f00 */
[----:B------:R-:W-:Y:S02]  /*21e90*/  MOV R20, R150 ;  /* 0x0000009600147202 */ /* 0x000fe40000000f00 */
[C---:B------:R-:W-:Y:S02]  /*21ea0*/  IADD3 R167, P1, R174.reuse, 0x3000, RZ ;  /* 0x00003000aea77810 */ /* 0x040fe40007f3e0ff */
[C---:B------:R-:W-:Y:S02]  /*21eb0*/  IADD3 R163, P5, R174.reuse, 0x5000, RZ ;  /* 0x00005000aea37810 */ /* 0x040fe40007fbe0ff */
[C---:B------:R-:W-:Y:S02]  /*21ec0*/  IADD3 R161, P4, R174.reuse, 0x6000, RZ ;  /* 0x00006000aea17810 */ /* 0x040fe40007f9e0ff */
[C---:B------:R-:W-:Y:S02]  /*21ed0*/  IADD3 R159, P3, R174.reuse, 0x7000, RZ ;  /* 0x00007000ae9f7810 */ /* 0x040fe40007f7e0ff */
[----:B------:R-:W-:-:S02]  /*21ee0*/  IADD3 R155, P6, R174, 0x9000, RZ ;  /* 0x00009000ae9b7810 */ /* 0x000fc40007fde0ff */
[----:B------:R-:W-:Y:S02]  /*21ef0*/  IADD3 R151, P2, R174, 0xb000, RZ ;  /* 0x0000b000ae977810 */ /* 0x000fe40007f5e0ff */
[----:B--2---:R-:W-:Y:S02]  /*21f00*/  F2FP.BF16.F32.PACK_AB R144, R145, R144 ;  /* 0x000000909190723e */ /* 0x004fe400000010ff */
[----:B------:R-:W-:Y:S02]  /*21f10*/  F2FP.BF16.F32.PACK_AB R145, R147, R146 ;  /* 0x000000929391723e */ /* 0x000fe400000010ff */
[----:B---3--:R-:W-:Y:S02]  /*21f20*/  F2FP.BF16.F32.PACK_AB R132, R133, R132 ;  /* 0x000000848584723e */ /* 0x008fe400000010ff */
[----:B------:R-:W-:Y:S02]  /*21f30*/  MOV R182, R140 ;  /* 0x0000008c00b67202 */ /* 0x000fe40000000f00 */
[----:B----4-:R-:W-:-:S02]  /*21f40*/  F2FP.BF16.F32.PACK_AB R146, R137, R136 ;  /* 0x000000888992723e */ /* 0x010fc400000010ff */
[----:B------:R-:W-:Y:S01]  /*21f50*/  F2FP.BF16.F32.PACK_AB R147, R139, R138 ;  /* 0x0000008a8b93723e */ /* 0x000fe200000010ff */
[----:B------:R-:W-:Y:S01]  /*21f60*/  BAR.SYNC.DEFER_BLOCKING 0x1, 0x100 ;  /* 0x0044000000007b1d */ /* 0x000fe20000010000 */
[----:B------:R-:W-:Y:S02]  /*21f70*/  F2FP.BF16.F32.PACK_AB R133, R135, R134 ;  /* 0x000000868785723e */ /* 0x000fe400000010ff */
[----:B-----5:R-:W-:Y:S02]  /*21f80*/  F2FP.BF16.F32.PACK_AB R124, R125, R124 ;  /* 0x0000007c7d7c723e */ /* 0x020fe400000010ff */
[----:B------:R-:W-:Y:S02]  /*21f90*/  LOP3.LUT R166, R167, 0x380, RZ, 0xc0, !PT ;  /* 0x00000380a7a67812 */ /* 0x000fe400078ec0ff */
[----:B------:R-:W-:Y:S02]  /*21fa0*/  LOP3.LUT R162, R163, 0x380, RZ, 0xc0, !PT ;  /* 0x00000380a3a27812 */ /* 0x000fe400078ec0ff */
[----:B------:R-:W-:-:S02]  /*21fb0*/  LOP3.LUT R160, R161, 0x380, RZ, 0xc0, !PT ;  /* 0x00000380a1a07812 */ /* 0x000fc400078ec0ff */
[----:B------:R-:W-:Y:S02]  /*21fc0*/  LOP3.LUT R158, R159, 0x380, RZ, 0xc0, !PT ;  /* 0x000003809f9e7812 */ /* 0x000fe400078ec0ff */
[----:B------:R-:W-:Y:S02]  /*21fd0*/  F2FP.BF16.F32.PACK_AB R134, R129, R128 ;  /* 0x000000808186723e */ /* 0x000fe400000010ff */
[----:B------:R-:W-:Y:S02]  /*21fe0*/  F2FP.BF16.F32.PACK_AB R135, R131, R130 ;  /* 0x000000828387723e */ /* 0x000fe400000010ff */
[----:B------:R-:W-:Y:S02]  /*21ff0*/  F2FP.BF16.F32.PACK_AB R125, R127, R126 ;  /* 0x0000007e7f7d723e */ /* 0x000fe400000010ff */
[----:B------:R-:W-:Y:S02]  /*22000*/  F2FP.BF16.F32.PACK_AB R116, R117, R116 ;  /* 0x000000747574723e */ /* 0x000fe400000010ff */
[----:B------:R-:W-:-:S02]  /*22010*/  LOP3.LUT R154, R155, 0x380, RZ, 0xc0, !PT ;  /* 0x000003809b9a7812 */ /* 0x000fc400078ec0ff */
[----:B------:R-:W-:Y:S02]  /*22020*/  LOP3.LUT R150, R151, 0x380, RZ, 0xc0, !PT ;  /* 0x0000038097967812 */ /* 0x000fe400078ec0ff */
        /* <DEDUP_REMOVED lines=8> */
[----:B------:R0:W-:Y:S01]  /*220b0*/  STSM.16.M88.4 [R182], R144 ;  /* 0x00000090b6007844 */ /* 0x0001e20000000200 */
[----:B------:R-:W-:Y:S02]  /*220c0*/  F2FP.BF16.F32.PACK_AB R110, R105, R104 ;  /* 0x00000068696e723e */ /* 0x000fe400000010ff */
[----:B------:R-:W-:Y:S02]  /*220d0*/  F2FP.BF16.F32.PACK_AB R111, R107, R106 ;  /* 0x0000006a6b6f723e */ /* 0x000fe400000010ff */
[----:B------:R-:W-:-:S02]  /*220e0*/  F2FP.BF16.F32.PACK_AB R101, R103, R102 ;  /* 0x000000666765723e */ /* 0x000fc400000010ff */
[----:B------:R-:W-:Y:S01]  /*220f0*/  F2FP.BF16.F32.PACK_AB R92, R93, R92 ;  /* 0x0000005c5d5c723e */ /* 0x000fe200000010ff */
[----:B------:R0:W-:Y:S01]  /*22100*/  STSM.16.M88.4 [R181], R132 ;  /* 0x00000084b5007844 */ /* 0x0001e20000000200 */
[----:B------:R-:W-:Y:S02]  /*22110*/  SHF.R.U64 R166, R166, 0x3, RZ ;  /* 0x00000003a6a67819 */ /* 0x000fe400000012ff */
[----:B------:R-:W-:Y:S02]  /*22120*/  SHF.R.U64 R162, R162, 0x3, RZ ;  /* 0x00000003a2a27819 */ /* 0x000fe400000012ff */
[----:B------:R-:W-:Y:S02]  /*22130*/  SHF.R.U64 R160, R160, 0x3, RZ ;  /* 0x00000003a0a07819 */ /* 0x000fe400000012ff */
[----:B------:R-:W-:Y:S02]  /*22140*/  SHF.R.U64 R158, R158, 0x3, RZ ;  /* 0x000000039e9e7819 */ /* 0x000fe400000012ff */
[----:B------:R-:W-:-:S02]  /*22150*/  F2FP.BF16.F32.PACK_AB R102, R97, R96 ;  /* 0x000000606166723e */ /* 0x000fc400000010ff */
[----:B------:R-:W-:Y:S02]  /*22160*/  F2FP.BF16.F32.PACK_AB R103, R99, R98 ;  /* 0x000000626367723e */ /* 0x000fe400000010ff */
[----:B------:R-:W-:Y:S02]  /*22170*/  F2FP.BF16.F32.PACK_AB R93, R95, R94 ;  /* 0x0000005e5f5d723e */ /* 0x000fe400000010ff */
[----:B------:R-:W-:Y:S01]  /*22180*/  F2FP.BF16.F32.PACK_AB R84, R85, R84 ;  /* 0x000000545554723e */ /* 0x000fe200000010ff */
[----:B------:R0:W-:Y:S01]  /*22190*/  STSM.16.M88.4 [R176], R124 ;  /* 0x0000007cb0007844 */ /* 0x0001e20000000200 */
[----:B------:R-:W-:Y:S02]  /*221a0*/  SHF.R.U64 R154, R154, 0x3, RZ ;  /* 0x000000039a9a7819 */ /* 0x000fe400000012ff */
[----:B------:R-:W-:Y:S02]  /*221b0*/  SHF.R.U64 R150, R150, 0x3, RZ ;  /* 0x0000000396967819 */ /* 0x000fe400000012ff */
        /* <DEDUP_REMOVED lines=10> */
[----:B------:R-:W-:Y:S02]  /*22260*/  F2FP.BF16.F32.PACK_AB R78, R73, R72 ;  /* 0x00000048494e723e */ /* 0x000fe400000010ff */
[----:B------:R-:W-:Y:S02]  /*22270*/  F2FP.BF16.F32.PACK_AB R79, R75, R74 ;  /* 0x0000004a4b4f723e */ /* 0x000fe400000010ff */
[----:B------:R-:W-:Y:S02]  /*22280*/  F2FP.BF16.F32.PACK_AB R69, R71, R70 ;  /* 0x000000464745723e */ /* 0x000fe400000010ff */
[----:B------:R-:W-:Y:S01]  /*22290*/  F2FP.BF16.F32.PACK_AB R60, R61, R60 ;  /* 0x0000003c3d3c723e */ /* 0x000fe200000010ff */
[----:B------:R0:W-:Y:S01]  /*222a0*/  STSM.16.M88.4 [R178], R100 ;  /* 0x00000064b2007844 */ /* 0x0001e20000000200 */
[----:B------:R-:W-:-:S02]  /*222b0*/  MOV R172, R152 ;  /* 0x0000009800ac7202 */ /* 0x000fc40000000f00 */
        /* <DEDUP_REMOVED lines=8> */
[----:B------:R-:W-:Y:S02]  /*22340*/  F2FP.BF16.F32.PACK_AB R70, R65, R64 ;  /* 0x000000404146723e */ /* 0x000fe400000010ff */
[----:B------:R-:W-:-:S02]  /*22350*/  F2FP.BF16.F32.PACK_AB R71, R67, R66 ;  /* 0x000000424347723e */ /* 0x000fc400000010ff */
[----:B------:R-:W-:Y:S02]  /*22360*/  F2FP.BF16.F32.PACK_AB R61, R63, R62 ;  /* 0x0000003e3f3d723e */ /* 0x000fe400000010ff */
[----:B------:R-:W-:Y:S01]  /*22370*/  F2FP.BF16.F32.PACK_AB R52, R53, R52 ;  /* 0x000000343534723e */ /* 0x000fe200000010ff */
[----:B------:R0:W-:Y:S01]  /*22380*/  STSM.16.M88.4 [R177], R92 ;  /* 0x0000005cb1007844 */ /* 0x0001e20000000200 */
[----:B------:R-:W-:Y:S02]  /*22390*/  MOV R0, R148 ;  /* 0x0000009400007202 */ /* 0x000fe40000000f00 */
[----:B------:R-:W-:Y:S01]  /*223a0*/  LOP3.LUT R154, R154, R155, RZ, 0x3c, !PT ;  /* 0x0000009b9a9a7212 */ /* 0x000fe200078e3cff */
[----:B------:R-:W-:Y:S01]  /*223b0*/  IMAD.X R155, RZ, RZ, R175, P6 ;  /* 0x000000ffff9b7224 */ /* 0x000fe200030e06af */
[----:B------:R-:W-:Y:S02]  /*223c0*/  LOP3.LUT R150, R150, R151, RZ, 0x3c, !PT ;  /* 0x0000009796967212 */ /* 0x000fe400078e3cff */
[----:B------:R-:W-:-:S02]  /*223d0*/  F2FP.BF16.F32.PACK_AB R62, R57, R56 ;  /* 0x00000038393e723e */ /* 0x000fc400000010ff */
[----:B------:R-:W-:Y:S02]  /*223e0*/  F2FP.BF16.F32.PACK_AB R63, R59, R58 ;  /* 0x0000003a3b3f723e */ /* 0x000fe400000010ff */
[----:B------:R-:W-:Y:S02]  /*223f0*/  F2FP.BF16.F32.PACK_AB R53, R55, R54 ;  /* 0x000000363735723e */ /* 0x000fe400000010ff */
[----:B------:R-:W-:Y:S01]  /*22400*/  F2FP.BF16.F32.PACK_AB R44, R45, R44 ;  /* 0x0000002c2d2c723e */ /* 0x000fe200000010ff */
[----:B------:R0:W-:Y:S01]  /*22410*/  STSM.16.M88.4 [R6], R84 ;  /* 0x0000005406007844 */ /* 0x0001e20000000200 */
[C---:B------:R-:W-:Y:S02]  /*22420*/  IADD3 R153, P1, R174.reuse, 0xa000, RZ ;  /* 0x0000a000ae997810 */ /* 0x040fe40007f3e0ff */
[C---:B------:R-:W-:Y:S02]  /*22430*/  IADD3 R151, P5, R174.reuse, 0xc000, RZ ;  /* 0x0000c000ae977810 */ /* 0x040fe40007fbe0ff */
[----:B------:R-:W-:-:S02]  /*22440*/  IADD3 R149, P4, R174, 0xd000, RZ ;  /* 0x0000d000ae957810 */ /* 0x000fc40007f9e0ff */
[C---:B------:R-:W-:Y:S02]  /*22450*/  IADD3 R184, P3, R174.reuse, 0xe000, RZ ;  /* 0x0000e000aeb87810 */ /* 0x040fe40007f7e0ff */
[----:B------:R-:W-:Y:S02]  /*22460*/  F2FP.BF16.F32.PACK_AB R54, R49, R48 ;  /* 0x000000303136723e */ /* 0x000fe400000010ff */
[----:B------:R-:W-:Y:S02]  /*22470*/  F2FP.BF16.F32.PACK_AB R55, R51, R50 ;  /* 0x000000323337723e */ /* 0x000fe400000010ff */
[----:B------:R-:W-:Y:S02]  /*22480*/  F2FP.BF16.F32.PACK_AB R45, R47, R46 ;  /* 0x0000002e2f2d723e */ /* 0x000fe400000010ff */
[----:B------:R-:W-:Y:S01]  /*22490*/  F2FP.BF16.F32.PACK_AB R36, R37, R36 ;  /* 0x000000242524723e */ /* 0x000fe200000010ff */
[----:B------:R0:W-:Y:S01]  /*224a0*/  STSM.16.M88.4 [R173], R76 ;  /* 0x0000004cad007844 */ /* 0x0001e20000000200 */
[----:B------:R-:W-:-:S02]  /*224b0*/  IADD3 R137, P6, R174, 0xf000, RZ ;  /* 0x0000f000ae897810 */ /* 0x000fc40007fde0ff */
[----:B------:R-:W-:Y:S02]  /*224c0*/  F2FP.BF16.F32.PACK_AB R46, R41, R40 ;  /* 0x00000028292e723e */ /* 0x000fe400000010ff */
        /* <DEDUP_REMOVED lines=11> */
[----:B------:R-:W-:Y:S01]  /*22580*/  F2FP.BF16.F32.PACK_AB R13, R15, R14 ;  /* 0x0000000e0f0d723e */ /* 0x000fe200000010ff */
[----:B------:R0:W-:Y:S01]  /*22590*/  STSM.16.M88.4 [R20], R52 ;  /* 0x0000003414007844 */ /* 0x0001e20000000200 */
[----:B------:R-:W-:-:S02]  /*225a0*/  LOP3.LUT R152, R153, 0x380, RZ, 0xc0, !PT ;  /* 0x0000038099987812 */ /* 0x000fc400078ec0ff */
[----:B------:R-:W-:Y:S02]  /*225b0*/  LOP3.LUT R148, R151, 0x380, RZ, 0xc0, !PT ;  /* 0x0000038097947812 */ /* 0x000fe400078ec0ff */
[----:B------:R-:W-:Y:S02]  /*225c0*/  LOP3.LUT R142, R149, 0x380, RZ, 0xc0, !PT ;  /* 0x00000380958e7812 */ /* 0x000fe400078ec0ff */
[----:B------:R-:W-:Y:S02]  /*225d0*/  LOP3.LUT R143, R184, 0x380, RZ, 0xc0, !PT ;  /* 0x00000380b88f7812 */ /* 0x000fe400078ec0ff */
[----:B------:R-:W-:Y:S02]  /*225e0*/  LOP3.LUT R129, R174, 0x380, RZ, 0xc0, !PT ;  /* 0x00000380ae817812 */ /* 0x000fe400078ec0ff */
[----:B------:R-:W-:Y:S02]  /*225f0*/  F2FP.BF16.F32.PACK_AB R14, R9, R8 ;  /* 0x00000008090e723e */ /* 0x000fe400000010ff */
[----:B------:R-:W-:Y:S01]  /*22600*/  F2FP.BF16.F32.PACK_AB R15, R11, R10 ;  /* 0x0000000a0b0f723e */ /* 0x000fe200000010ff */
[----:B------:R0:W-:Y:S01]  /*22610*/  STSM.16.M88.4 [R0], R44 ;  /* 0x0000002c00007844 */ /* 0x0001e20000000200 */
[----:B------:R-:W-:-:S02]  /*22620*/  LOP3.LUT R130, R137, 0x380, RZ, 0xc0, !PT ;  /* 0x0000038089827812 */ /* 0x000fc400078ec0ff */
[----:B------:R-:W-:Y:S01]  /*22630*/  SHF.R.U64 R152, R152, 0x3, RZ ;  /* 0x0000000398987819 */ /* 0x000fe200000012ff */
[----:B------:R0:W-:Y:S01]  /*22640*/  STSM.16.M88.4 [R5], R36 ;  /* 0x0000002405007844 */ /* 0x0001e20000000200 */
[----:B------:R-:W-:Y:S02]  /*22650*/  SHF.R.U64 R148, R148, 0x3, RZ ;  /* 0x0000000394947819 */ /* 0x000fe400000012ff */
[----:B------:R-:W-:Y:S01]  /*22660*/  SHF.R.U64 R142, R142, 0x3, RZ ;  /* 0x000000038e8e7819 */ /* 0x000fe200000012ff */
[----:B------:R0:W-:Y:S01]  /*22670*/  STSM.16.M88.4 [R4], R28 ;  /* 0x0000001c04007844 */ /* 0x0001e20000000200 */
[----:B------:R-:W-:Y:S02]  /*22680*/  SHF.R.U64 R143, R143, 0x3, RZ ;  /* 0x000000038f8f7819 */ /* 0x000fe400000012ff */
[----:B------:R-:W-:Y:S01]  /*22690*/  SHF.R.U64 R129, R129, 0x3, RZ ;  /* 0x0000000381817819 */ /* 0x000fe200000012ff */
[----:B------:R0:W-:Y:S01]  /*226a0*/  STSM.16.M88.4 [R3], R12 ;  /* 0x0000000c03007844 */ /* 0x0001e20000000200 */
[----:B------:R-:W-:Y:S01]  /*226b0*/  SHF.R.U64 R130, R130, 0x3, RZ ;  /* 0x0000000382827819 */ /* 0x000fe200000012ff */
[----:B------:R-:W-:-:S02]  /*226c0*/  USHF.R.S32.HI UR12, URZ, 0x1f, UR60 ;  /* 0x0000001f3f0c7899 */ /* 0x000fc4000801143c */
[----:B------:R-:W-:Y:S01]  /*226d0*/  USHF.R.S32.HI UR13, URZ, 0x1f, UR58 ;  /* 0x0000001f3f0d7899 */ /* 0x000fe2000801143a */
        /* <DEDUP_REMOVED lines=11> */
[----:B------:R-:W-:-:S02]  /*22790*/  IMAD.X R131, RZ, RZ, R175, P6 ;  /* 0x000000ffff837224 */ /* 0x000fc400030e06af */
[----:B------:R-:W-:Y:S01]  /*227a0*/  IMAD.MOV.U32 R129, RZ, RZ, R175 ;  /* 0x000000ffff817224 */ /* 0x000fe200078e00af */
[----:B------:R-:W-:Y:S06]  /*227b0*/  BAR.SYNC.DEFER_BLOCKING 0x1, 0x100 ;  /* 0x0044000000007b1d */ /* 0x000fec0000010000 */
[----:B0-----:R-:W-:Y:S05]  /*227c0*/  @P0 BRA `(.L_x_5257) ;  /* 0x0000000000c80947 */ /* 0x001fea0003800000 */
[----:B------:R-:W0:Y:S01]  /*227d0*/  LDC R8, c[0x0][0xce8] ;  /* 0x00033a00ff087b82 */ /* 0x000e220000000800 */
[----:B------:R-:W-:Y:S01]  /*227e0*/  IMAD.MOV R3, RZ, RZ, -R213 ;  /* 0x000000ffff037224 */ /* 0x000fe200078e0ad5 */
[----:B------:R-:W-:Y:S01]  /*227f0*/  ULDC UR5, c[0x0][0xb88] ;  /* 0x0002e20000057ab9 */ /* 0x000fe20000000800 */
[----:B------:R-:W-:Y:S01]  /*22800*/  IMAD.U32 R13, RZ, RZ, UR59 ;  /* 0x0000003bff0d7e24 */ /* 0x000fe2000f8e00ff */
[----:B------:R-:W-:Y:S01]  /*22810*/  ULDC.64 UR8, c[0x0][0xc90] ;  /* 0x0003240000087ab9 */ /* 0x000fe20000000a00 */
[----:B------:R-:W-:Y:S01]  /*22820*/  IMAD.U32 R4, RZ, RZ, UR59 ;  /* 0x0000003bff047e24 */ /* 0x000fe2000f8e00ff */
[----:B------:R-:W-:Y:S01]  /*22830*/  ISETP.NE.AND P0, PT, R216, R3, PT ;  /* 0x00000003d800720c */ /* 0x000fe20003f05270 */
[----:B------:R-:W-:Y:S01]  /*22840*/  IMAD R13, R13, 0x40, R22 ;  /* 0x000000400d0d7824 */ /* 0x000fe200078e0216 */
[----:B------:R-:W-:Y:S01]  /*22850*/  ULDC.64 UR10, c[0x0][0xc98] ;  /* 0x00032600000a7ab9 */ /* 0x000fe20000000a00 */
[----:B0-----:R-:W-:-:S05]  /*22860*/  IMAD R6, R8, UR5, RZ ;  /* 0x0000000508067c24 */ /* 0x001fca000f8e02ff */
[----:B------:R-:W-:-:S13]  /*22870*/  ISETP.GE.OR P1, PT, R13, R6, P0 ;  /* 0x000000060d00720c */ /* 0x000fda0000726670 */
[----:B------:R-:W2:Y:S01]  /*22880*/  @!P1 LDL R11, [R1+0x3f0] ;  /* 0x0003f000010b9983 */ /* 0x000ea20000100800 */
[----:B------:R-:W-:Y:S01]  /*22890*/  ISETP.NE.AND P2, PT, R8, 0x1, PT ;  /* 0x000000010800780c */ /* 0x000fe20003f45270 */
[----:B------:R-:W-:Y:S01]  /*228a0*/  IMAD R5, R4, 0x40, R227 ;  /* 0x0000004004057824 */ /* 0x000fe200078e02e3 */
[----:B------:R-:W-:Y:S02]  /*228b0*/  UIMAD UR5, UR12, UR8, URZ ;  /* 0x000000080c0572a4 */ /* 0x000fe4000f8e023f */
[----:B------:R-:W-:Y:S01]  /*228c0*/  UIMAD.WIDE.U32 UR6, UR60, UR8, URZ ;  /* 0x000000083c0672a5 */ /* 0x000fe2000f8e003f */
[----:B------:R-:W-:Y:S01]  /*228d0*/  IMAD.MOV.U32 R4, RZ, RZ, R5 ;  /* 0x000000ffff047224 */ /* 0x000fe200078e0005 */
[----:B------:R-:W-:Y:S02]  /*228e0*/  UIMAD UR5, UR60, UR9, UR5 ;  /* 0x000000093c0572a4 */ /* 0x000fe4000f8e0205 */
[----:B------:R-:W-:Y:S02]  /*228f0*/  UIMAD UR8, UR13, UR10, URZ ;  /* 0x0000000a0d0872a4 */ /* 0x000fe4000f8e023f */
[----:B------:R-:W-:-:S02]  /*22900*/  UIADD3 UR7, UR7, UR5, URZ ;  /* 0x0000000507077290 */ /* 0x000fc4000fffe03f */
[----:B------:R-:W-:Y:S01]  /*22910*/  UIMAD UR8, UR58, UR11, UR8 ;  /* 0x0000000b3a0872a4 */ /* 0x000fe2000f8e0208 */
[----:B------:R-:W0:Y:S01]  /*22920*/  @P2 LDC R0, c[0x0][0xcec] ;  /* 0x00033b00ff002b82 */ /* 0x000e220000000800 */
[----:B------:R-:W-:-:S07]  /*22930*/  UIMAD.WIDE.U32 UR6, UR58, UR10, UR6 ;  /* 0x0000000a3a0672a5 */ /* 0x000fce000f8e0006 */
[----:B------:R-:W1:Y:S01]  /*22940*/  @P2 LDC R3, c[0x0][0xcf0] ;  /* 0x00033c00ff032b82 */ /* 0x000e620000000800 */
[----:B0-----:R-:W-:-:S05]  /*22950*/  @P2 IMAD.HI.U32 R0, R5, R0, RZ ;  /* 0x0000000005002227 */ /* 0x001fca00078e00ff */
[----:B-1----:R-:W-:-:S05]  /*22960*/  @P2 SHF.R.U32.HI R4, RZ, R3, R0 ;  /* 0x00000003ff042219 */ /* 0x002fca0000011600 */
        /* <DEDUP_REMOVED lines=14> */
[----:B------:R-:W-:Y:S01]  /*22a50*/  SHFL.IDX PT, R8, R0, RZ, 0x1c1f ;  /* 0x001c1fff00087589 */ /* 0x000fe200000e0000 */
[----:B------:R-:W-:Y:S01]  /*22a60*/  LEA.HI.X R10, R4, UR7, R3, 0x2, P2 ;  /* 0x00000007040a7c11 */ /* 0x000fe200090f1403 */
[----:B------:R-:W-:-:S04]  /*22a70*/  VIADD R3, R13, 0x8 ;  /* 0x000000080d037836 */ /* 0x000fc80000000000 */
[----:B------:R-:W2:Y:S01]  /*22a80*/  SHFL.IDX PT, R9, R10, RZ, 0x1c1f ;  /* 0x001c1fff0a097589 */ /* 0x000ea200000e0000 */
[----:B------:R-:W-:-:S03]  /*22a90*/  ISETP.GE.OR P0, PT, R3, R6, P0 ;  /* 0x000000060300720c */ /* 0x000fc60000706670 */
[----:B--2---:R-:W-:Y:S10]  /*22aa0*/  @!P1 ST.E desc[UR36][R8.64], R11 ;  /* 0x0000000b08009985 */ /* 0x004ff4000c101924 */
[----:B------:R-:W2:Y:S04]  /*22ab0*/  @!P0 LDL R3, [R1+0x3f4] ;  /* 0x0003f40001038983 */ /* 0x000ea80000100800 */
[----:B------:R-:W-:Y:S04]  /*22ac0*/  SHFL.IDX PT, R4, R0, 0x1, 0x1c1f ;  /* 0x003c1f0000047f89 */ /* 0x000fe800000e0000 */
[----:B------:R-:W2:Y:S04]  /*22ad0*/  SHFL.IDX PT, R5, R10, 0x1, 0x1c1f ;  /* 0x003c1f000a057f89 */ /* 0x000ea800000e0000 */
[----:B--2---:R0:W-:Y:S02]  /*22ae0*/  @!P0 ST.E desc[UR36][R4.64], R3 ;  /* 0x0000000304008985 */ /* 0x0041e4000c101924 */
.L_x_5257:
[----:B------:R-:W1:Y:S01]  /*22af0*/  LDC R78, c[0x0][0xce8] ;  /* 0x00033a00ff4e7b82 */ /* 0x000e620000000800 */
[----:B------:R-:W-:Y:S01]  /*22b00*/  ULDC UR10, c[0x0][0xbc8] ;  /* 0x0002f200000a7ab9 */ /* 0x000fe20000000800 */
[----:B------:R-:W-:Y:S01]  /*22b10*/  IMAD R0, R206, 0x20, R195 ;  /* 0x00000020ce007824 */ /* 0x000fe200078e02c3 */
[----:B------:R-:W-:Y:S01]  /*22b20*/  ISETP.GE.AND P1, PT, R190, UR10, PT ;  /* 0x0000000abe007c0c */ /* 0x000fe2000bf26270 */
[----:B0-----:R-:W-:Y:S01]  /*22b30*/  IMAD.U32 R5, RZ, RZ, UR59 ;  /* 0x0000003bff057e24 */ /* 0x001fe2000f8e00ff */
[----:B------:R-:W-:Y:S01]  /*22b40*/  ULDC.64 UR8, c[0x0][0xbe8] ;  /* 0x0002fa0000087ab9 */ /* 0x000fe20000000a00 */
[----:B------:R0:W5:Y:S04]  /*22b50*/  LD.E.128 R8, desc[UR36][R128.64] ;  /* 0x0000002480087980 */ /* 0x000168000c101d00 */
[----:B------:R0:W5:Y:S04]  /*22b60*/  LD.E.128 R12, desc[UR36][R170.64] ;  /* 0x00000024aa0c7980 */ /* 0x000168000c101d00 */
[----:B------:R0:W5:Y:S04]  /*22b70*/  LD.E.128 R24, desc[UR36][R168.64] ;  /* 0x00000024a8187980 */ /* 0x000168000c101d00 */
[----:B------:R0:W5:Y:S04]  /*22b80*/  LD.E.128 R28, desc[UR36][R166.64] ;  /* 0x00000024a61c7980 */ /* 0x000168000c101d00 */
[----:B------:R0:W5:Y:S01]  /*22b90*/  LD.E.128 R32, desc[UR36][R164.64] ;  /* 0x00000024a4207980 */ /* 0x000162000c101d00 */
[----:B-1----:R-:W-:-:S02]  /*22ba0*/  ISETP.NE.AND P3, PT, R78, 0x1, PT ;  /* 0x000000014e00780c */ /* 0x002fc40003f65270 */
[----:B------:R-:W-:Y:S01]  /*22bb0*/  SEL R4, RZ, 0xffffffff, P1 ;  /* 0xffffffffff047807 */ /* 0x000fe20000800000 */
[----:B------:R0:W5:Y:S01]  /*22bc0*/  LD.E.128 R36, desc[UR36][R162.64] ;  /* 0x00000024a2247980 */ /* 0x000162000c101d00 */
[----:B------:R-:W-:Y:S02]  /*22bd0*/  ISETP.GE.AND P0, PT, R191, UR10, PT ;  /* 0x0000000abf007c0c */ /* 0x000fe4000bf06270 */
[----:B------:R-:W-:Y:S01]  /*22be0*/  ISETP.GE.AND P2, PT, R192, UR10, PT ;  /* 0x0000000ac0007c0c */ /* 0x000fe2000bf46270 */
[----:B------:R-:W-:Y:S01]  /*22bf0*/  IMAD R76, R5, 0x40, R0 ;  /* 0x00000040054c7824 */ /* 0x000fe200078e0200 */
[----:B------:R-:W-:Y:S01]  /*22c00*/  UIMAD UR5, UR12, UR8, URZ ;  /* 0x000000080c0572a4 */ /* 0x000fe2000f8e023f */
[----:B------:R0:W5:Y:S04]  /*22c10*/  LD.E.128 R40, desc[UR36][R160.64] ;  /* 0x00000024a0287980 */ /* 0x000168000c101d00 */
[----:B------:R-:W1:Y:S01]  /*22c20*/  @P3 LDC R21, c[0x0][0xcec] ;  /* 0x00033b00ff153b82 */ /* 0x000e620000000800 */
[----:B------:R-:W-:Y:S01]  /*22c30*/  UIMAD.WIDE.U32 UR6, UR60, UR8, URZ ;  /* 0x000000083c0672a5 */ /* 0x000fe2000f8e003f */
[----:B------:R0:W5:Y:S04]  /*22c40*/  LD.E.128 R44, desc[UR36][R158.64] ;  /* 0x000000249e2c7980 */ /* 0x000168000c101d00 */
[----:B------:R0:W5:Y:S02]  /*22c50*/  LD.E.128 R48, desc[UR36][R156.64] ;  /* 0x000000249c307980 */ /* 0x000164000c101d00 */
[----:B------:R-:W2:Y:S01]  /*22c60*/  @P3 LDC R77, c[0x0][0xcf0] ;  /* 0x00033c00ff4d3b82 */ /* 0x000ea20000000800 */
[----:B------:R-:W-:Y:S01]  /*22c70*/  ISETP.GE.AND P1, PT, R189, UR10, PT ;  /* 0x0000000abd007c0c */ /* 0x000fe2000bf26270 */
[----:B------:R-:W-:Y:S01]  /*22c80*/  IMAD.SHL.U32 R6, R4, 0x2, RZ ;  /* 0x0000000204067824 */ /* 0x000fe200078e00ff */
[----:B------:R-:W-:Y:S01]  /*22c90*/  SEL R4, RZ, 0xffffffff, P0 ;  /* 0xffffffffff047807 */ /* 0x000fe20000000000 */
[----:B------:R0:W5:Y:S01]  /*22ca0*/  LD.E.128 R52, desc[UR36][R154.64] ;  /* 0x000000249a347980 */ /* 0x000162000c101d00 */
[----:B------:R-:W-:-:S02]  /*22cb0*/  SEL R0, RZ, 0xffffffff, P1 ;  /* 0xffffffffff007807 */ /* 0x000fc40000800000 */
[----:B------:R-:W-:Y:S01]  /*22cc0*/  SEL R3, RZ, 0x1, P2 ;  /* 0x00000001ff037807 */ /* 0x000fe20001000000 */
[----:B------:R-:W-:Y:S01]  /*22cd0*/  UIMAD UR5, UR60, UR9, UR5 ;  /* 0x000000093c0572a4 */ /* 0x000fe2000f8e0205 */
[----:B------:R-:W-:Y:S01]  /*22ce0*/  IMAD.SHL.U32 R4, R4, 0x4, RZ ;  /* 0x0000000404047824 */ /* 0x000fe200078e00ff */
[----:B------:R-:W-:Y:S01]  /*22cf0*/  ISETP.GE.AND P0, PT, R188, UR10, PT ;  /* 0x0000000abc007c0c */ /* 0x000fe2000bf06270 */
[----:B------:R-:W-:Y:S01]  /*22d00*/  IMAD.SHL.U32 R79, R0, 0x8, RZ ;  /* 0x00000008004f7824 */ /* 0x000fe200078e00ff */
[----:B------:R-:W-:Y:S01]  /*22d10*/  LOP3.LUT R3, R6, 0x2, R3, 0xe2, !PT ;  /* 0x0000000206037812 */ /* 0x000fe200078ee203 */
[----:B------:R-:W-:Y:S01]  /*22d20*/  ULDC.64 UR8, c[0x0][0xbf0] ;  /* 0x0002fc0000087ab9 */ /* 0x000fe20000000a00 */
[----:B------:R-:W-:Y:S01]  /*22d30*/  UIADD3 UR7, UR7, UR5, URZ ;  /* 0x0000000507077290 */ /* 0x000fe2000fffe03f */
[----:B------:R0:W5:Y:S01]  /*22d40*/  LD.E.128 R56, desc[UR36][R152.64] ;  /* 0x0000002498387980 */ /* 0x000162000c101d00 */
[----:B-1----:R-:W-:Y:S01]  /*22d50*/  @P3 IMAD.HI.U32 R0, R76, R21, RZ ;  /* 0x000000154c003227 */ /* 0x002fe200078e00ff */
[----:B------:R-:W-:Y:S01]  /*22d60*/  UIMAD UR5, UR13, UR8, URZ ;  /* 0x000000080d0572a4 */ /* 0x000fe2000f8e023f */
[----:B------:R-:W-:Y:S01]  /*22d70*/  SEL R5, RZ, 0xffffffff, P0 ;  /* 0xffffffffff057807 */ /* 0x000fe20000000000 */
[----:B------:R0:W5:Y:S01]  /*22d80*/  LD.E.128 R60, desc[UR36][R150.64] ;  /* 0x00000024963c7980 */ /* 0x000162000c101d00 */
[----:B------:R-:W-:Y:S01]  /*22d90*/  LOP3.LUT R4, R4, 0x4, R3, 0xe2, !PT ;  /* 0x0000000404047812 */ /* 0x000fe200078ee203 */
[----:B------:R-:W-:Y:S01]  /*22da0*/  IMAD.MOV.U32 R3, RZ, RZ, R76 ;  /* 0x000000ffff037224 */ /* 0x000fe200078e004c */
[----:B------:R-:W-:Y:S01]  /*22db0*/  UIMAD UR5, UR58, UR9, UR5 ;  /* 0x000000093a0572a4 */ /* 0x000fe2000f8e0205 */
[----:B------:R0:W5:Y:S01]  /*22dc0*/  LD.E.128 R64, desc[UR36][R148.64] ;  /* 0x0000002494407980 */ /* 0x000162000c101d00 */
[----:B--2---:R-:W-:Y:S01]  /*22dd0*/  @P3 SHF.R.U32.HI R3, RZ, R77, R0 ;  /* 0x0000004dff033219 */ /* 0x004fe20000011600 */
[----:B------:R-:W-:Y:S01]  /*22de0*/  UIMAD.WIDE.U32 UR6, UR58, UR8, UR6 ;  /* 0x000000083a0672a5 */ /* 0x000fe2000f8e0006 */
[----:B------:R-:W-:Y:S01]  /*22df0*/  IMAD.SHL.U32 R5, R5, 0x10, RZ ;  /* 0x0000001005057824 */ /* 0x000fe200078e00ff */
[----:B------:R-:W-:Y:S01]  /*22e00*/  LOP3.LUT R4, R79, 0x8, R4, 0xe2, !PT ;  /* 0x000000084f047812 */ /* 0x000fe200078ee204 */
[----:B------:R0:W5:Y:S01]  /*22e10*/  LD.E.128 R68, desc[UR36][R142.64] ;  /* 0x000000248e447980 */ /* 0x000162000c101d00 */
[----:B------:R-:W-:Y:S01]  /*22e20*/  ISETP.GE.AND P0, PT, R19, UR10, PT ;  /* 0x0000000a13007c0c */ /* 0x000fe2000bf06270 */
[----:B------:R-:W-:Y:S01]  /*22e30*/  UIADD3 UR5, UR7, UR5, URZ ;  /* 0x0000000507057290 */ /* 0x000fe2000fffe03f */
[--C-:B------:R-:W-:Y:S01]  /*22e40*/  IMAD.MOV R21, RZ, RZ, -R3.reuse ;  /* 0x000000ffff157224 */ /* 0x100fe200078e0a03 */
[----:B------:R-:W-:Y:S01]  /*22e50*/  SHF.R.S32.HI R20, RZ, 0x1f, R3 ;  /* 0x0000001fff147819 */ /* 0x000fe20000011403 */
[----:B------:R0:W5:Y:S01]  /*22e60*/  LD.E.128 R72, desc[UR36][R140.64] ;  /* 0x000000248c487980 */ /* 0x000162000c101d00 */
[----:B------:R-:W-:Y:S01]  /*22e70*/  LOP3.LUT R0, R5, 0x10, R4, 0xe2, !PT ;  /* 0x0000001005007812 */ /* 0x000fe200078ee204 */
[----:B------:R-:W-:Y:S01]  /*22e80*/  IMAD.U32 R4, RZ, RZ, UR6 ;  /* 0x00000006ff047e24 */ /* 0x000fe2000f8e00ff */
[----:B------:R-:W-:Y:S01]  /*22e90*/  SEL R6, RZ, 0xffffffff, P0 ;  /* 0xffffffffff067807 */ /* 0x000fe20000000000 */
[----:B------:R-:W-:Y:S01]  /*22ea0*/  IMAD.U32 R5, RZ, RZ, UR7 ;  /* 0x00000007ff057e24 */ /* 0x000fe2000f8e00ff */
[----:B------:R-:W-:Y:S01]  /*22eb0*/  ULDC.64 UR6, c[0x0][0xbe0] ;  /* 0x0002f80000067ab9 */ /* 0x000fe20000000a00 */
[----:B------:R-:W-:Y:S01]  /*22ec0*/  IMAD R21, R78, R21, R76 ;  /* 0x000000154e157224 */ /* 0x000fe200078e024c */
[----:B------:R-:W5:Y:S01]  /*22ed0*/  LD.E.128 R128, desc[UR36][R130.64] ;  /* 0x0000002482807980 */ /* 0x000f62000c101d00 */
[----:B------:R-:W-:Y:S01]  /*22ee0*/  IMAD.U32 R5, RZ, RZ, UR5 ;  /* 0x00000005ff057e24 */ /* 0x000fe2000f8e00ff */
[----:B------:R-:W-:Y:S01]  /*22ef0*/  ISETP.GE.AND P0, PT, R194, UR10, PT ;  /* 0x0000000ac2007c0c */ /* 0x000fe2000bf06270 */
[----:B------:R-:W-:Y:S01]  /*22f00*/  IMAD R20, R20, UR6, RZ ;  /* 0x0000000614147c24 */ /* 0x000fe2000f8e02ff */
[----:B------:R-:W-:Y:S01]  /*22f10*/  @!PT LDS RZ, [RZ] ;  /* 0x00000000fffff984 */ /* 0x000fe20000000800 */
[----:B------:R-:W-:Y:S01]  /*22f20*/  @!PT LDS RZ, [RZ] ;  /* 0x00000000fffff984 */ /* 0x000fe20000000800 */
[----:B------:R-:W-:Y:S01]  /*22f30*/  @!PT LDS RZ, [RZ] ;  /* 0x00000000fffff984 */ /* 0x000fe20000000800 */
[----:B------:R-:W-:Y:S01]  /*22f40*/  @!PT LDS RZ, [RZ] ;  /* 0x00000000fffff984 */ /* 0x000fe20000000800 */
[----:B------:R1:W-:Y:S06]  /*22f50*/  MEMBAR.ALL.CTA ;  /* 0x0000000000007992 */ /* 0x0003ec0000008000 */
[----:B-1----:R-:W1:Y:S01]  /*22f60*/  FENCE.VIEW.ASYNC.S ;  /* 0x00000000000073c6 */ /* 0x002e620000000000 */
[----:B------:R-:W-:Y:S01]  /*22f70*/  IMAD.SHL.U32 R79, R6, 0x20, RZ ;  /* 0x00000020064f7824 */ /* 0x000fe200078e00ff */
[----:B------:R-:W-:Y:S01]  /*22f80*/  SHF.R.S32.HI R6, RZ, 0x1f, R21 ;  /* 0x0000001fff067819 */ /* 0x000fe20000011415 */
[C---:B------:R-:W-:Y:S01]  /*22f90*/  IMAD R77, R3.reuse, UR7, R20 ;  /* 0x00000007034d7c24 */ /* 0x040fe2000f8e0214 */
[----:B------:R-:W-:Y:S01]  /*22fa0*/  ULDC UR8, c[0x0][0xb88] ;  /* 0x0002e20000087ab9 */ /* 0x000fe20000000800 */
[----:B------:R-:W-:Y:S01]  /*22fb0*/  IMAD.WIDE.U32 R4, R3, UR6, R4 ;  /* 0x0000000603047c25 */ /* 0x000fe2000f8e0004 */
[----:B------:R-:W-:Y:S01]  /*22fc0*/  ULDC.64 UR6, c[0x0][0xbd8] ;  /* 0x0002f60000067ab9 */ /* 0x000fe20000000a00 */
[----:B------:R-:W-:Y:S01]  /*22fd0*/  LOP3.LUT R0, R79, 0x20, R0, 0xe2, !PT ;  /* 0x000000204f007812 */ /* 0x000fe200078ee200 */
[----:B------:R-:W-:Y:S01]  /*22fe0*/  UIADD3 UR5, UR44, 0x38820, URZ ;  /* 0x000388202c057890 */ /* 0x000fe2000fffe03f */
[----:B------:R-:W-:Y:S01]  /*22ff0*/  IMAD.U32 R20, RZ, RZ, UR59 ;  /* 0x0000003bff147e24 */ /* 0x000fe2000f8e00ff */
[----:B------:R-:W-:Y:S01]  /*23000*/  SEL R3, RZ, 0x40, P0 ;  /* 0x00000040ff037807 */ /* 0x000fe20000000000 */
[----:B------:R-:W-:Y:S01]  /*23010*/  IMAD.IADD R5, R5, 0x1, R77 ;  /* 0x0000000105057824 */ /* 0x000fe200078e024d */
[----:B------:R-:W-:Y:S01]  /*23020*/  ISETP.GE.AND P0, PT, R193, UR10, PT ;  /* 0x0000000ac1007c0c */ /* 0x000fe2000bf06270 */
[----:B------:R-:W-:Y:S01]  /*23030*/  IMAD R6, R6, UR6, RZ ;  /* 0x0000000606067c24 */ /* 0x000fe2000f8e02ff */
[----:B------:R-:W-:Y:S01]  /*23040*/  LOP3.LUT R0, R0, R3, RZ, 0xfc, !PT ;  /* 0x0000000300007212 */ /* 0x000fe200078efcff */
[----:B------:R-:W-:Y:S01]  /*23050*/  IMAD R83, R20, 0x40, R195 ;  /* 0x0000004014537824 */ /* 0x000fe200078e02c3 */
[----:B------:R-:W-:Y:S01]  /*23060*/  SEL R3, RZ, 0x80, P0 ;  /* 0x00000080ff037807 */ /* 0x000fe20000000000 */
[----:B------:R-:W-:Y:S01]  /*23070*/  IMAD R84, R78, UR8, RZ ;  /* 0x000000084e547c24 */ /* 0x000fe2000f8e02ff */
[----:B------:R-:W-:Y:S01]  /*23080*/  UPRMT UR5, URZ, 0x654, UR5 ;  /* 0x000006543f057896 */ /* 0x000fe20008000005 */
[C---:B------:R-:W-:Y:S01]  /*23090*/  IMAD R77, R21.reuse, UR7, R6 ;  /* 0x00000007154d7c24 */ /* 0x040fe2000f8e0206 */
[----:B------:R-:W-:Y:S01]  /*230a0*/  BSSY B1, `(.L_x_5258) ;  /* 0x000002b000017945 */ /* 0x000fe20003800000 */
[----:B------:R-:W-:Y:S01]  /*230b0*/  IMAD.WIDE.U32 R4, R21, UR6, R4 ;  /* 0x0000000615047c25 */ /* 0x000fe2000f8e0004 */
[----:B------:R-:W-:Y:S01]  /*230c0*/  ISETP.GE.AND P0, PT, R83, R84, PT ;  /* 0x000000545300720c */ /* 0x000fe20003f06270 */
[----:B------:R-:W-:Y:S01]  /*230d0*/  ULDC.64 UR6, c[0x0][0xb80] ;  /* 0x0002e00000067ab9 */ /* 0x000fe20000000a00 */
[----:B------:R-:W-:Y:S01]  /*230e0*/  LOP3.LUT R3, R0, R3, RZ, 0xfc, !PT ;  /* 0x0000000300037212 */ /* 0x000fe200078efcff */
[----:B------:R-:W-:Y:S01]  /*230f0*/  IMAD.IADD R5, R5, 0x1, R77 ;  /* 0x0000000105057824 */ /* 0x000fe200078e024d */
[C---:B------:R-:W-:Y:S01]  /*23100*/  LEA R6, P1, R4.reuse, UR6, 0x1 ;  /* 0x0000000604067c11 */ /* 0x040fe2000f8208ff */
[----:B-1----:R-:W-:Y:S03]  /*23110*/  SYNCS.ARRIVE.TRANS64.RED.A1T0 RZ, [UR5], RZ ;  /* 0x000000ffffff79a7 */ /* 0x002fe60008100405 */
        /* <DEDUP_REMOVED lines=35> */
.L_x_5259:
[----:B------:R-:W-:Y:S05]  /*23350*/  BSYNC B1 ;  /* 0x0000000000017941 */ /* 0x000fea0003800000 */
.L_x_5258:
[----:B---3--:R-:W-:Y:S01]  /*23360*/  VIADD R4, R83, 0x20 ;  /* 0x0000002053047836 */ /* 0x008fe20000000000 */
[----:B-----5:R4:W3:Y:S04]  /*23370*/  SHFL.IDX PT, R9, R82, 0x1, 0x181f ;  /* 0x00381f0052097f89 */ /* 0x0208e800000e0000 */
        /* <DEDUP_REMOVED lines=9> */
[CC--:B------:R-:W-:Y:S02]  /*23410*/  @!P5 LEA R10, P4, R190.reuse, R8.reuse, 0x1 ;  /* 0x00000008be0ad211 */ /* 0x0c0fe400078808ff */
        /* <DEDUP_REMOVED lines=26> */
.L_x_5256:
[----:B------:R-:W0:Y:S01]  /*235c0*/  LDC R12, c[0x0][0xce8] ;  /* 0x00033a00ff0c7b82 */ /* 0x000e220000000800 */
[----:B------:R-:W-:Y:S01]  /*235d0*/  ISETP.GE.AND P2, PT, R204, 0x40, PT ;  /* 0x00000040cc00780c */ /* 0x000fe20003f46270 */
[----:B------:R-:W-:Y:S01]  /*235e0*/  ULDC UR12, c[0x0][0xbc8] ;  /* 0x0002f200000c7ab9 */ /* 0x000fe20000000800 */
[----:B------:R-:W-:Y:S01]  /*235f0*/  IMAD R0, R206, 0x20, R195 ;  /* 0x00000020ce007824 */ /* 0x000fe200078e02c3 */
[----:B------:R-:W-:Y:S01]  /*23600*/  ISETP.GE.AND P4, PT, R192, UR12, PT ;  /* 0x0000000cc0007c0c */ /* 0x000fe2000bf86270 */
[----:B------:R-:W-:Y:S01]  /*23610*/  IMAD.U32 R3, RZ, RZ, UR59 ;  /* 0x0000003bff037e24 */ /* 0x000fe2000f8e00ff */
[----:B------:R-:W-:Y:S01]  /*23620*/  ISETP.GE.AND P3, PT, R190, UR12, PT ;  /* 0x0000000cbe007c0c */ /* 0x000fe2000bf66270 */
[----:B------:R-:W-:Y:S01]  /*23630*/  USHF.R.S32.HI UR8, URZ, 0x1f, UR60 ;  /* 0x0000001f3f087899 */ /* 0x000fe2000801143c */
[----:B------:R-:W-:Y:S01]  /*23640*/  BSSY B1, `(.L_x_5261) ;  /* 0x0000033000017945 */ /* 0x000fe20003800000 */
[----:B------:R-:W-:Y:S01]  /*23650*/  USHF.R.S32.HI UR9, URZ, 0x1f, UR58 ;  /* 0x0000001f3f097899 */ /* 0x000fe2000801143a */
[----:B------:R-:W-:Y:S01]  /*23660*/  ISETP.GE.AND P1, PT, R191, UR12, PT ;  /* 0x0000000cbf007c0c */ /* 0x000fe2000bf26270 */
[----:B------:R-:W-:Y:S01]  /*23670*/  IMAD R10, R3, 0x40, R0 ;  /* 0x00000040030a7824 */ /* 0x000fe200078e0200 */
[----:B------:R-:W-:-:S02]  /*23680*/  SEL R14, RZ, 0x1, P4 ;  /* 0x00000001ff0e7807 */ /* 0x000fc40002000000 */
[----:B------:R-:W-:Y:S02]  /*23690*/  SEL R15, RZ, 0xffffffff, P3 ;  /* 0xffffffffff0f7807 */ /* 0x000fe40001800000 */
[----:B0-----:R-:W-:-:S13]  /*236a0*/  ISETP.NE.AND P0, PT, R12, 0x1, PT ;  /* 0x000000010c00780c */ /* 0x001fda0003f05270 */
[----:B------:R-:W0:Y:S08]  /*236b0*/  @P0 LDC R11, c[0x0][0xcec] ;  /* 0x00033b00ff0b0b82 */ /* 0x000e300000000800 */
[----:B------:R-:W1:Y:S01]  /*236c0*/  @P0 LDC R13, c[0x0][0xcf0] ;  /* 0x00033c00ff0d0b82 */ /* 0x000e620000000800 */
[----:B------:R-:W-:Y:S05]  /*236d0*/  @P2 BRA `(.L_x_5262) ;  /* 0x0000000000a42947 */ /* 0x000fea0003800000 */
[----:B------:R-:W2:Y:S01]  /*236e0*/  S2R R4, SR_TID.X ;  /* 0x0000000000047919 */ /* 0x000ea20000002100 */
[----:B------:R-:W3:Y:S01]  /*236f0*/  LDC R5, c[0x0][0xce8] ;  /* 0x00033a00ff057b82 */ /* 0x000ee20000000800 */
[----:B------:R-:W-:Y:S01]  /*23700*/  IMAD.U32 R0, RZ, RZ, UR59 ;  /* 0x0000003bff007e24 */ /* 0x000fe2000f8e00ff */
[----:B------:R-:W-:Y:S02]  /*23710*/  ULDC UR5, c[0x0][0xb88] ;  /* 0x0002e20000057ab9 */ /* 0x000fe40000000800 */
[----:B---3--:R-:W-:Y:S02]  /*23720*/  IMAD R3, R5, UR5, RZ ;  /* 0x0000000505037c24 */ /* 0x008fe4000f8e02ff */
[----:B--2---:R-:W-:-:S04]  /*23730*/  IMAD R0, R0, 0x40, R4 ;  /* 0x0000004000007824 */ /* 0x004fc800078e0204 */
[----:B------:R-:W-:-:S05]  /*23740*/  VIADD R6, R0, 0xffffff80 ;  /* 0xffffff8000067836 */ /* 0x000fca0000000000 */
[----:B------:R-:W-:-:S13]  /*23750*/  ISETP.GE.AND P2, PT, R6, R3, PT ;  /* 0x000000030600720c */ /* 0x000fda0003f46270 */
[----:B------:R-:W-:Y:S05]  /*23760*/  @P2 BRA `(.L_x_5262) ;  /* 0x0000000000802947 */ /* 0x000fea0003800000 */
[----:B------:R-:W-:Y:S01]  /*23770*/  ISETP.NE.AND P2, PT, R5, 0x1, PT ;  /* 0x000000010500780c */ /* 0x000fe20003f45270 */
[----:B------:R-:W-:Y:S01]  /*23780*/  ULDC.64 UR10, c[0x0][0xc90] ;  /* 0x00032400000a7ab9 */ /* 0x000fe20000000a00 */
[----:B------:R-:W-:Y:S01]  /*23790*/  IMAD.MOV.U32 R4, RZ, RZ, R6 ;  /* 0x000000ffff047224 */ /* 0x000fe200078e0006 */
        /* <DEDUP_REMOVED lines=29> */
.L_x_5262:
[----:B------:R-:W-:Y:S05]  /*23970*/  BSYNC B1 ;  /* 0x0000000000017941 */ /* 0x000fea0003800000 */
.L_x_5261:
[----:B------:R-:W-:Y:S01]  /*23980*/  SEL R0, RZ, 0xffffffff, P1 ;  /* 0xffffffffff007807 */ /* 0x000fe20000800000 */
[----:B------:R-:W-:Y:S01]  /*23990*/  ULDC.64 UR10, c[0x0][0xbe8] ;  /* 0x0002fa00000a7ab9 */ /* 0x000fe20000000a00 */
[----:B------:R-:W-:Y:S01]  /*239a0*/  IMAD.SHL.U32 R15, R15, 0x2, RZ ;  /* 0x000000020f0f7824 */ /* 0x000fe200078e00ff */
[----:B------:R-:W-:Y:S01]  /*239b0*/  UIMAD UR5, UR8, UR10, URZ ;  /* 0x0000000a080572a4 */ /* 0x000fe2000f8e023f */
[----:B------:R-:W-:Y:S01]  /*239c0*/  ISETP.GE.AND P1, PT, R189, UR12, PT ;  /* 0x0000000cbd007c0c */ /* 0x000fe2000bf26270 */
[----:B------:R-:W-:Y:S01]  /*239d0*/  IMAD.SHL.U32 R5, R0, 0x4, RZ ;  /* 0x0000000400057824 */ /* 0x000fe200078e00ff */
[----:B------:R-:W-:Y:S01]  /*239e0*/  UIMAD.WIDE.U32 UR6, UR60, UR10, URZ ;  /* 0x0000000a3c0672a5 */ /* 0x000fe2000f8e003f */
[----:B0-----:R-:W-:Y:S01]  /*239f0*/  @P0 IMAD.HI.U32 R0, R10, R11, RZ ;  /* 0x0000000b0a000227 */ /* 0x001fe200078e00ff */
[----:B------:R-:W-:Y:S01]  /*23a00*/  UIMAD UR5, UR60, UR11, UR5 ;  /* 0x0000000b3c0572a4 */ /* 0x000fe2000f8e0205 */
[----:B------:R-:W-:Y:S01]  /*23a10*/  LOP3.LUT R14, R15, 0x2, R14, 0xe2, !PT ;  /* 0x000000020f0e7812 */ /* 0x000fe200078ee20e */
[----:B------:R-:W-:Y:S01]  /*23a20*/  BSSY B1, `(.L_x_5263) ;  /* 0x0000056000017945 */ /* 0x000fe20003800000 */
[----:B--2---:R-:W-:Y:S01]  /*23a30*/  IMAD.MOV.U32 R3, RZ, RZ, R10 ;  /* 0x000000ffff037224 */ /* 0x004fe200078e000a */
[----:B-1----:R-:W-:Y:S01]  /*23a40*/  @P0 SHF.R.U32.HI R3, RZ, R13, R0 ;  /* 0x0000000dff030219 */ /* 0x002fe20000011600 */
[----:B------:R-:W-:Y:S01]  /*23a50*/  ULDC.64 UR10, c[0x0][0xbf0] ;  /* 0x0002fc00000a7ab9 */ /* 0x000fe20000000a00 */
[----:B------:R-:W-:Y:S01]  /*23a60*/  SEL R0, RZ, 0xffffffff, P1 ;  /* 0xffffffffff007807 */ /* 0x000fe20000800000 */
[----:B------:R-:W-:Y:S01]  /*23a70*/  UIADD3 UR7, UR7, UR5, URZ ;  /* 0x0000000507077290 */ /* 0x000fe2000fffe03f */
[----:B------:R-:W-:Y:S01]  /*23a80*/  LOP3.LUT R14, R5, 0x4, R14, 0xe2, !PT ;  /* 0x00000004050e7812 */ /* 0x000fe200078ee20e */
[----:B------:R-:W-:Y:S01]  /*23a90*/  UIMAD UR5, UR9, UR10, URZ ;  /* 0x0000000a090572a4 */ /* 0x000fe2000f8e023f */
[----:B------:R-:W-:Y:S01]  /*23aa0*/  ISETP.GE.AND P1, PT, R188, UR12, PT ;  /* 0x0000000cbc007c0c */ /* 0x000fe2000bf26270 */
[----:B------:R-:W-:Y:S01]  /*23ab0*/  UIMAD.WIDE.U32 UR6, UR58, UR10, UR6 ;  /* 0x0000000a3a0672a5 */ /* 0x000fe2000f8e0006 */
[----:B------:R-:W-:Y:S01]  /*23ac0*/  IMAD.SHL.U32 R5, R0, 0x8, RZ ;  /* 0x0000000800057824 */ /* 0x000fe200078e00ff */
[----:B------:R-:W-:Y:S01]  /*23ad0*/  UIMAD UR5, UR58, UR11, UR5 ;  /* 0x0000000b3a0572a4 */ /* 0x000fe2000f8e0205 */
[--C-:B------:R-:W-:Y:S01]  /*23ae0*/  SHF.R.S32.HI R0, RZ, 0x1f, R3.reuse ;  /* 0x0000001fff007819 */ /* 0x100fe20000011403 */
[----:B------:R-:W-:Y:S01]  /*23af0*/  IMAD.MOV R9, RZ, RZ, -R3 ;  /* 0x000000ffff097224 */ /* 0x000fe200078e0a03 */
[----:B------:R-:W-:Y:S01]  /*23b00*/  ISETP.GE.AND P0, PT, R19, UR12, PT ;  /* 0x0000000c13007c0c */ /* 0x000fe2000bf06270 */
[----:B------:R-:W-:Y:S01]  /*23b10*/  UIADD3 UR5, UR7, UR5, URZ ;  /* 0x0000000507057290 */ /* 0x000fe2000fffe03f */
[----:B------:R-:W-:Y:S01]  /*23b20*/  LOP3.LUT R14, R5, 0x8, R14, 0xe2, !PT ;  /* 0x00000008050e7812 */ /* 0x000fe200078ee20e */
[----:B------:R-:W-:Y:S01]  /*23b30*/  IMAD.U32 R4, RZ, RZ, UR6 ;  /* 0x00000006ff047e24 */ /* 0x000fe2000f8e00ff */
[----:B------:R-:W-:Y:S01]  /*23b40*/  SEL R6, RZ, 0xffffffff, P1 ;  /* 0xffffffffff067807 */ /* 0x000fe20000800000 */
[----:B------:R-:W-:Y:S01]  /*23b50*/  IMAD.U32 R5, RZ, RZ, UR7 ;  /* 0x00000007ff057e24 */ /* 0x000fe2000f8e00ff */
[----:B------:R-:W-:Y:S01]  /*23b60*/  ULDC.64 UR6, c[0x0][0xbe0] ;  /* 0x0002f80000067ab9 */ /* 0x000fe20000000a00 */
[----:B------:R-:W-:Y:S01]  /*23b70*/  IMAD R9, R12, R9, R10 ;  /* 0x000000090c097224 */ /* 0x000fe200078e020a */
[----:B------:R-:W-:Y:S01]  /*23b80*/  SEL R8, RZ, 0xffffffff, P0 ;  /* 0xffffffffff087807 */ /* 0x000fe20000000000 */
[----:B------:R-:W-:Y:S01]  /*23b90*/  IMAD R0, R0, UR6, RZ ;  /* 0x0000000600007c24 */ /* 0x000fe2000f8e02ff */
[----:B------:R-:W-:Y:S01]  /*23ba0*/  ISETP.GE.AND P0, PT, R194, UR12, PT ;  /* 0x0000000cc2007c0c */ /* 0x000fe2000bf06270 */
[----:B------:R-:W-:Y:S01]  /*23bb0*/  IMAD.U32 R5, RZ, RZ, UR5 ;  /* 0x00000005ff057e24 */ /* 0x000fe2000f8e00ff */
[----:B------:R-:W-:Y:S01]  /*23bc0*/  ULDC UR5, c[0x0][0xb88] ;  /* 0x0002e20000057ab9 */ /* 0x000fe20000000800 */
[----:B------:R-:W-:Y:S01]  /*23bd0*/  IMAD.SHL.U32 R13, R6, 0x10, RZ ;  /* 0x00000010060d7824 */ /* 0x000fe200078e00ff */
[----:B------:R-:W-:Y:S01]  /*23be0*/  ISETP.GE.AND P2, PT, R193, UR12, PT ;  /* 0x0000000cc1007c0c */ /* 0x000fe2000bf46270 */
[C---:B------:R-:W-:Y:S01]  /*23bf0*/  IMAD R11, R3.reuse, UR7, R0 ;  /* 0x00000007030b7c24 */ /* 0x040fe2000f8e0200 */
[----:B------:R-:W-:Y:S01]  /*23c00*/  SHF.R.S32.HI R0, RZ, 0x1f, R9 ;  /* 0x0000001fff007819 */ /* 0x000fe20000011409 */
[----:B------:R-:W-:Y:S01]  /*23c10*/  IMAD.WIDE.U32 R4, R3, UR6, R4 ;  /* 0x0000000603047c25 */ /* 0x000fe2000f8e0004 */
[----:B------:R-:W-:Y:S01]  /*23c20*/  ULDC.64 UR6, c[0x0][0xbd8] ;  /* 0x0002f60000067ab9 */ /* 0x000fe20000000a00 */
[----:B------:R-:W-:-:S02]  /*23c30*/  LOP3.LUT R14, R13, 0x10, R14, 0xe2, !PT ;  /* 0x000000100d0e7812 */ /* 0x000fc400078ee20e */
[----:B------:R-:W-:Y:S02]  /*23c40*/  IMAD.SHL.U32 R3, R8, 0x20, RZ ;  /* 0x0000002008037824 */ /* 0x000fe400078e00ff */
[----:B------:R-:W-:Y:S02]  /*23c50*/  IMAD R0, R0, UR6, RZ ;  /* 0x0000000600007c24 */ /* 0x000fe4000f8e02ff */
[----:B------:R-:W-:Y:S01]  /*23c60*/  IMAD.IADD R5, R5, 0x1, R11 ;  /* 0x0000000105057824 */ /* 0x000fe200078e020b */
[----:B------:R-:W-:Y:S01]  /*23c70*/  LOP3.LUT R14, R3, 0x20, R14, 0xe2, !PT ;  /* 0x00000020030e7812 */ /* 0x000fe200078ee20e */
[----:B------:R-:W-:Y:S02]  /*23c80*/  IMAD R3, R9, UR7, R0 ;  /* 0x0000000709037c24 */ /* 0x000fe4000f8e0200 */
[----:B------:R-:W-:Y:S02]  /*23c90*/  IMAD.U32 R0, RZ, RZ, UR59 ;  /* 0x0000003bff007e24 */ /* 0x000fe4000f8e00ff */
[----:B------:R-:W-:-:S02]  /*23ca0*/  IMAD R27, R12, UR5, RZ ;  /* 0x000000050c1b7c24 */ /* 0x000fc4000f8e02ff */
[----:B------:R-:W-:Y:S02]  /*23cb0*/  IMAD R0, R0, 0x40, R195 ;  /* 0x0000004000007824 */ /* 0x000fe400078e02c3 */
[----:B------:R-:W-:Y:S01]  /*23cc0*/  IMAD.WIDE.U32 R4, R9, UR6, R4 ;  /* 0x0000000609047c25 */ /* 0x000fe2000f8e0004 */
        /* <DEDUP_REMOVED lines=43> */
.L_x_5264:
[----:B------:R-:W-:Y:S05]  /*23f80*/  BSYNC B1 ;  /* 0x0000000000017941 */ /* 0x000fea0003800000 */
.L_x_5263:
        /* <DEDUP_REMOVED lines=13> */
[C---:B------:R-:W-:Y:S01]  /*24060*/  @!P5 LEA R12, P0, R191.reuse, R8, 0x1 ;  /* 0x00000008bf0cd211 */ /* 0x040fe200078008ff */
        /* <DEDUP_REMOVED lines=22> */
.L_x_5260:
[----:B------:R-:W-:Y:S05]  /*241d0*/  BSYNC B0 ;  /* 0x0000000000007941 */ /* 0x000fea0003800000 */
.L_x_5255:
[----:B------:R-:W-:Y:S02]  /*241e0*/  ULDC UR5, c[0x0][0xd38] ;  /* 0x00034e0000057ab9 */ /* 0x000fe40000000800 */
[----:B------:R-:W-:-:S06]  /*241f0*/  UISETP.GE.AND UP0, UPT, UR4, UR5, UPT ;  /* 0x000000050400728c */ /* 0x000fcc000bf06270 */
[----:B------:R-:W-:-:S13]  /*24200*/  PLOP3.LUT P0, PT, PT, PT, UP0, 0x80, 0x0 ;  /* 0x000000000000781c */ /* 0x000fda0003f0f008 */
[----:B------:R-:W-:Y:S05]  /*24210*/  @!P0 BRA `(.L_x_5265) ;  /* 0xfffffdcc00488947 */ /* 0x000fea000383ffff */
[----:B------:R-:W-:Y:S05]  /*24220*/  EXIT ;  /* 0x000000000000794d */ /* 0x000fea0003800000 */
.L_x_5127:
        /* <DEDUP_REMOVED lines=15> */
[----:B------:R-:W0:Y:S01]  /*24320*/  S2R R13, SR_TID.X ;  /* 0x00000000000d7919 */ /* 0x000e220000002100 */
[----:B------:R-:W-:Y:S01]  /*24330*/  ULDC UR4, c[0x0][0x320] ;  /* 0x0000c80000047ab9 */ /* 0x000fe20000000800 */
[----:B------:R-:W-:Y:S01]  /*24340*/  ULDC UR5, c[0x0][0x3b8] ;  /* 0x0000ee0000057ab9 */ /* 0x000fe20000000800 */
[----:B------:R-:W-:Y:S01]  /*24350*/  LOP3.LUT R16, R16, 0xfffffdff, RZ, 0xc0, !PT ;  /* 0xfffffdff10107812 */ /* 0x000fe200078ec0ff */
[----:B------:R-:W1:Y:S01]  /*24360*/  S2UR UR6, SR_CgaCtaId ;  /* 0x00000000000679c3 */ /* 0x000e620000008800 */
[----:B------:R-:W-:Y:S01]  /*24370*/  ULDC.64 UR10, c[0x0][0x418] ;  /* 0x00010600000a7ab9 */ /* 0x000fe20000000a00 */
[----:B------:R2:W-:Y:S01]  /*24380*/  STL [R1+0x430], RZ ;  /* 0x000430ff01007387 */ /* 0x0005e20000100800 */
[----:B------:R-:W-:Y:S01]  /*24390*/  UISETP.NE.U32.AND UP0, UPT, UR10, URZ, UPT ;  /* 0x0000003f0a00728c */ /* 0x000fe2000bf05070 */
[----:B------:R-:W-:Y:S01]  /*243a0*/  IMAD.U32 R36, RZ, RZ, UR8 ;  /* 0x00000008ff247e24 */ /* 0x000fe2000f8e00ff */
[----:B------:R-:W-:Y:S01]  /*243b0*/  ULDC.64 UR42, c[0x0][0x2f0] ;  /* 0x0000bc00002a7ab9 */ /* 0x000fe20000000a00 */
[----:B------:R-:W-:Y:S01]  /*243c0*/  ULDC UR7, c[0x0][0x2b8] ;  /* 0x0000ae0000077ab9 */ /* 0x000fe20000000800 */
[----:B------:R-:W-:Y:S01]  /*243d0*/  UISETP.NE.AND.EX UP0, UPT, UR11, URZ, UPT, UP0 ;  /* 0x0000003f0b00728c */ /* 0x000fe2000bf05300 */
[----:B------:R-:W-:Y:S01]  /*243e0*/  IMAD.MOV.U32 R23, RZ, RZ, 0x1 ;  /* 0x00000001ff177424 */ /* 0x000fe200078e00ff */
[----:B------:R-:W-:Y:S01]  /*243f0*/  ULDC UR40, c[0x0][0x288] ;  /* 0x0000a20000287ab9 */ /* 0x000fe20000000800 */
[----:B------:R-:W-:Y:S01]  /*24400*/  ULDC UR41, c[0x0][0x448] ;  /* 0x0001120000297ab9 */ /* 0x000fe20000000800 */
[----:B------:R-:W-:Y:S01]  /*24410*/  IMAD.MOV.U32 R18, RZ, RZ, RZ ;  /* 0x000000ffff127224 */ /* 0x000fe200078e00ff */
[----:B------:R-:W-:Y:S01]  /*24420*/  UIMAD UR41, UR41, UR40, URZ ;  /* 0x00000028292972a4 */ /* 0x000fe2000f8e023f */
[----:B------:R-:W-:Y:S01]  /*24430*/  ULDC UR48, c[0x0][0xc] ;  /* 0x0000030000307ab9 */ /* 0x000fe20000000800 */
[----:B------:R-:W-:Y:S01]  /*24440*/  ULOP3.LUT UR47, UR61, 0x2, URZ, 0xfc, !UPT ;  /* 0x000000023d2f7892 */ /* 0x000fe2000f8efc3f */
[C---:B0-----:R-:W-:Y:S01]  /*24450*/  IMAD.SHL.U32 R32, R13.reuse, 0x8, RZ ;  /* 0x000000080d207824 */ /* 0x041fe200078e00ff */
[----:B------:R-:W-:-:S04]  /*24460*/  LOP3.LUT R12, R13, 0x7f, RZ, 0xc0, !PT ;  /* 0x0000007f0d0c7812 */ /* 0x000fc800078ec0ff */
[----:B------:R-:W-:-:S04]  /*24470*/  LOP3.LUT R11, R32, 0x38, RZ, 0xc0, !PT ;  /* 0x00000038200b7812 */ /* 0x000fc800078ec0ff */
[C---:B------:R-:W-:Y:S02]  /*24480*/  LOP3.LUT R0, R11.reuse, 0x40, RZ, 0xfc, !PT ;  /* 0x000000400b007812 */ /* 0x040fe400078efcff */
[C---:B------:R-:W-:Y:S02]  /*24490*/  ISETP.GE.AND P6, PT, R11.reuse, UR4, PT ;  /* 0x000000040b007c0c */ /* 0x040fe4000bfc6270 */
[C---:B------:R-:W-:Y:S02]  /*244a0*/  ISETP.GE.AND P1, PT, R0.reuse, UR4, PT ;  /* 0x0000000400007c0c */ /* 0x040fe4000bf26270 */
[----:B------:R-:W-:Y:S02]  /*244b0*/  ISETP.GE.AND P0, PT, R0, UR5, PT ;  /* 0x0000000500007c0c */ /* 0x000fe4000bf06270 */
[C---:B------:R-:W-:Y:S02]  /*244c0*/  ISETP.GE.AND P5, PT, R11.reuse, UR5, PT ;  /* 0x000000050b007c0c */ /* 0x040fe4000bfa6270 */
[----:B------:R-:W-:-:S02]  /*244d0*/  LOP3.LUT R2, R11, 0x180, RZ, 0xfc, !PT ;  /* 0x000001800b027812 */ /* 0x000fc400078efcff */
[C---:B------:R-:W-:Y:S02]  /*244e0*/  LOP3.LUT R8, R11.reuse, 0x80, RZ, 0xfc, !PT ;  /* 0x000000800b087812 */ /* 0x040fe400078efcff */
[----:B------:R-:W-:Y:S02]  /*244f0*/  LOP3.LUT R3, R11, 0x1c0, RZ, 0xfc, !PT ;  /* 0x000001c00b037812 */ /* 0x000fe400078efcff */
[----:B------:R-:W-:Y:S02]  /*24500*/  ISETP.GE.AND P2, PT, R2, UR5, PT ;  /* 0x0000000502007c0c */ /* 0x000fe4000bf46270 */
[----:B------:R-:W-:Y:S02]  /*24510*/  @P1 LOP3.LUT R16, R16, 0x200, RZ, 0xfc, !PT ;  /* 0x0000020010101812 */ /* 0x000fe400078efcff */
[----:B------:R-:W-:Y:S02]  /*24520*/  ISETP.GE.AND P4, PT, R8, UR4, PT ;  /* 0x0000000408007c0c */ /* 0x000fe4000bf86270 */
[----:B------:R-:W-:-:S02]  /*24530*/  LOP3.LUT R16, R16, 0xfffbffff, RZ, 0xc0, !PT ;  /* 0xfffbffff10107812 */ /* 0x000fc400078ec0ff */
[----:B------:R-:W-:Y:S02]  /*24540*/  ISETP.GE.AND P3, PT, R2, UR4, PT ;  /* 0x0000000402007c0c */ /* 0x000fe4000bf66270 */
[----:B------:R-:W-:Y:S02]  /*24550*/  @P0 LOP3.LUT R16, R16, 0x40000, RZ, 0xfc, !PT ;  /* 0x0004000010100812 */ /* 0x000fe400078efcff */
[----:B------:R-:W-:Y:S02]  /*24560*/  ISETP.GE.AND P1, PT, R3, UR4, PT ;  /* 0x0000000403007c0c */ /* 0x000fe4000bf26270 */
[----:B------:R-:W-:Y:S02]  /*24570*/  LOP3.LUT R16, R16, 0xfffffbff, RZ, 0xc0, !PT ;  /* 0xfffffbff10107812 */ /* 0x000fe400078ec0ff */
[----:B------:R-:W-:Y:S02]  /*24580*/  SEL R2, RZ, 0x40, P2 ;  /* 0x00000040ff027807 */ /* 0x000fe40001000000 */
[----:B------:R-:W-:-:S02]  /*24590*/  @P6 LOP3.LUT R16, R16, 0x400, RZ, 0xfc, !PT ;  /* 0x0000040010106812 */ /* 0x000fc400078efcff */
[----:B------:R-:W-:Y:S02]  /*245a0*/  LOP3.LUT R10, R11, 0xc0, RZ, 0xfc, !PT ;  /* 0x000000c00b0a7812 */ /* 0x000fe400078efcff */
[----:B------:R-:W-:Y:S02]  /*245b0*/  LOP3.LUT R16, R16, 0xfff7ffff, RZ, 0xc0, !PT ;  /* 0xfff7ffff10107812 */ /* 0x000fe400078ec0ff */
[----:B------:R-:W-:Y:S02]  /*245c0*/  ISETP.GE.AND P2, PT, R0, UR4, PT ;  /* 0x0000000400007c0c */ /* 0x000fe4000bf46270 */
[----:B------:R-:W-:Y:S02]  /*245d0*/  @P5 LOP3.LUT R16, R16, 0x80000, RZ, 0xfc, !PT ;  /* 0x0008000010105812 */ /* 0x000fe400078efcff */
[----:B------:R-:W-:Y:S02]  /*245e0*/  SEL R7, RZ, 0x40, P3 ;  /* 0x00000040ff077807 */ /* 0x000fe40001800000 */
[----:B------:R-:W-:-:S02]  /*245f0*/  SEL R33, RZ, 0x80, P1 ;  /* 0x00000080ff217807 */ /* 0x000fc40000800000 */
[----:B------:R-:W-:Y:S02]  /*24600*/  ISETP.GE.AND P3, PT, R0, UR5, PT ;  /* 0x0000000500007c0c */ /* 0x000fe4000bf66270 */
[----:B------:R-:W-:Y:S02]  /*24610*/  ISETP.GE.AND P1, PT, R10, UR4, PT ;  /* 0x000000040a007c0c */ /* 0x000fe4000bf26270 */
[----:B------:R-:W-:Y:S02]  /*24620*/  SEL R0, RZ, 0xffffffff, P2 ;  /* 0xffffffffff007807 */ /* 0x000fe40001000000 */
[----:B------:R-:W-:Y:S02]  /*24630*/  LOP3.LUT R16, R16, 0xffffffdf, RZ, 0xc0, !PT ;  /* 0xffffffdf10107812 */ /* 0x000fe400078ec0ff */
[----:B------:R-:W-:Y:S01]  /*24640*/  ISETP.GE.AND P0, PT, R3, UR5, PT ;  /* 0x0000000503007c0c */ /* 0x000fe2000bf06270 */
[----:B------:R-:W-:Y:S01]  /*24650*/  IMAD.SHL.U32 R6, R0, 0x2, RZ ;  /* 0x0000000200067824 */ /* 0x000fe200078e00ff */
[----:B------:R-:W-:-:S02]  /*24660*/  @P4 LOP3.LUT R16, R16, 0x20, RZ, 0xfc, !PT ;  /* 0x0000002010104812 */ /* 0x000fc400078efcff */
[----:B------:R-:W-:Y:S02]  /*24670*/  SEL R0, RZ, 0xffffff80, P0 ;  /* 0xffffff80ff007807 */ /* 0x000fe40000000000 */
[----:B------:R-:W-:Y:S02]  /*24680*/  ISETP.GE.AND P0, PT, R8, UR5, PT ;  /* 0x0000000508007c0c */ /* 0x000fe4000bf06270 */
[----:B------:R-:W-:Y:S02]  /*24690*/  LOP3.LUT R16, R16, 0xffffffef, RZ, 0xc0, !PT ;  /* 0xffffffef10107812 */ /* 0x000fe400078ec0ff */
[----:B------:R-:W-:Y:S02]  /*246a0*/  SEL R5, RZ, 0xffffffff, P3 ;  /* 0xffffffffff057807 */ /* 0x000fe40001800000 */
[----:B------:R-:W-:Y:S02]  /*246b0*/  @P1 LOP3.LUT R16, R16, 0x10, RZ, 0xfc, !PT ;  /* 0x0000001010101812 */ /* 0x000fe400078efcff */
[----:B------:R-:W-:Y:S01]  /*246c0*/  SEL R9, RZ, 0x4, P0 ;  /* 0x00000004ff097807 */ /* 0x000fe20000000000 */
[----:B------:R-:W-:Y:S01]  /*246d0*/  IMAD.SHL.U32 R5, R5, 0x2, RZ ;  /* 0x0000000205057824 */ /* 0x000fe200078e00ff */
[----:B------:R-:W-:-:S02]  /*246e0*/  LOP3.LUT R16, R16, 0xfffdffff, RZ, 0xc0, !PT ;  /* 0xfffdffff10107812 */ /* 0x000fc400078ec0ff */
[----:B------:R-:W-:Y:S02]  /*246f0*/  SEL R3, RZ, 0x1, P6 ;  /* 0x00000001ff037807 */ /* 0x000fe40003000000 */
[----:B------:R-:W-:Y:S02]  /*24700*/  @P0 LOP3.LUT R16, R16, 0x20000, RZ, 0xfc, !PT ;  /* 0x0002000010100812 */ /* 0x000fe400078efcff */
[----:B------:R-:W-:Y:S02]  /*24710*/  ISETP.GE.AND P0, PT, R10, UR5, PT ;  /* 0x000000050a007c0c */ /* 0x000fe4000bf06270 */
[----:B------:R-:W-:Y:S02]  /*24720*/  SEL R4, RZ, 0x1, P5 ;  /* 0x00000001ff047807 */ /* 0x000fe40002800000 */
[----:B------:R-:W-:Y:S02]  /*24730*/  LOP3.LUT R3, R6, 0x2, R3, 0xe2, !PT ;  /* 0x0000000206037812 */ /* 0x000fe400078ee203 */
[----:B------:R-:W-:-:S02]  /*24740*/  LOP3.LUT R6, R5, 0x2, R4, 0xe2, !PT ;  /* 0x0000000205067812 */ /* 0x000fc400078ee204 */
[----:B------:R-:W-:Y:S02]  /*24750*/  SEL R8, RZ, 0x8, P0 ;  /* 0x00000008ff087807 */ /* 0x000fe40000000000 */
[----:B------:R-:W-:Y:S02]  /*24760*/  LOP3.LUT R16, R16, 0xfffeffff, RZ, 0xc0, !PT ;  /* 0xfffeffff10107812 */ /* 0x000fe400078ec0ff */
[----:B------:R-:W-:Y:S02]  /*24770*/  LOP3.LUT R8, R8, R6, R9, 0xfe, !PT ;  /* 0x0000000608087212 */ /* 0x000fe400078efe09 */
[----:B------:R-:W-:Y:S02]  /*24780*/  LOP3.LUT R9, R11, 0x100, RZ, 0xfc, !PT ;  /* 0x000001000b097812 */ /* 0x000fe400078efcff */
[----:B------:R-:W-:Y:S02]  /*24790*/  @P0 LOP3.LUT R16, R16, 0x10000, RZ, 0xfc, !PT ;  /* 0x0001000010100812 */ /* 0x000fe400078efcff */
[----:B------:R-:W-:-:S02]  /*247a0*/  ISETP.GE.AND P0, PT, R9, UR4, PT ;  /* 0x0000000409007c0c */ /* 0x000fc4000bf06270 */
[----:B------:R-:W-:Y:S02]  /*247b0*/  SEL R4, RZ, 0x4, P4 ;  /* 0x00000004ff047807 */ /* 0x000fe40002000000 */
[----:B------:R-:W-:Y:S02]  /*247c0*/  SEL R5, RZ, 0x8, P1 ;  /* 0x00000008ff057807 */ /* 0x000fe40000800000 */
[----:B------:R-:W-:Y:S02]  /*247d0*/  LOP3.LUT R16, R16, 0xfffffff7, RZ, 0xc0, !PT ;  /* 0xfffffff710107812 */ /* 0x000fe400078ec0ff */
[----:B------:R-:W-:Y:S02]  /*247e0*/  LOP3.LUT R10, R11, 0x140, RZ, 0xfc, !PT ;  /* 0x000001400b0a7812 */ /* 0x000fe400078efcff */
[----:B------:R-:W-:Y:S02]  /*247f0*/  LOP3.LUT R4, R5, R3, R4, 0xfe, !PT ;  /* 0x0000000305047212 */ /* 0x000fe400078efe04 */
[----:B------:R-:W-:-:S02]  /*24800*/  SEL R5, RZ, 0x10, P0 ;  /* 0x00000010ff057807 */ /* 0x000fc40000000000 */
[----:B------:R-:W-:Y:S02]  /*24810*/  @P0 LOP3.LUT R16, R16, 0x8, RZ, 0xfc, !PT ;  /* 0x0000000810100812 */ /* 0x000fe400078efcff */
[----:B------:R-:W-:Y:S01]  /*24820*/  ISETP.GE.AND P0, PT, R10, UR4, PT ;  /* 0x000000040a007c0c */ /* 0x000fe2000bf06270 */
[----:B------:R-:W-:Y:S01]  /*24830*/  ULDC UR4, c[0x0][0x424] ;  /* 0x0001090000047ab9 */ /* 0x000fe20000000800 */
[----:B------:R-:W-:Y:S01]  /*24840*/  LOP3.LUT R16, R16, 0xfffffffb, RZ, 0xc0, !PT ;  /* 0xfffffffb10107812 */ /* 0x000fe200078ec0ff */
[----:B------:R-:W-:Y:S01]  /*24850*/  USEL UR4, UR4, 0x1, UP0 ;  /* 0x0000000104047887 */ /* 0x000fe20008000000 */
[----:B------:R-:W-:Y:S02]  /*24860*/  SEL R6, RZ, 0x20, P0 ;  /* 0x00000020ff067807 */ /* 0x000fe40000000000 */
[----:B------:R-:W-:Y:S01]  /*24870*/  LOP3.LUT R3, R32, 0x1f8, RZ, 0xc0, !PT ;  /* 0x000001f820037812 */ /* 0x000fe200078ec0ff */
[----:B------:R-:W-:Y:S01]  /*24880*/  UIMAD UR42, UR4, UR42, URZ ;  /* 0x0000002a042a72a4 */ /* 0x000fe2000f8e023f */
[----:B------:R-:W-:-:S02]  /*24890*/  ISETP.GE.AND P1, PT, R11, UR43, PT ;  /* 0x0000002b0b007c0c */ /* 0x000fc4000bf26270 */
[----:B------:R-:W-:Y:S01]  /*248a0*/  LOP3.LUT R3, R3, 0x38, R13, 0x78, !PT ;  /* 0x0000003803037812 */ /* 0x000fe200078e780d */
[----:B------:R-:W-:Y:S01]  /*248b0*/  UIADD3 UR4, UR42, 0x3f, URZ ;  /* 0x0000003f2a047890 */ /* 0x000fe2000fffe03f */
[----:B------:R-:W-:Y:S01]  /*248c0*/  LOP3.LUT R4, R6, R4, R5, 0xfe, !PT ;  /* 0x0000000406047212 */ /* 0x000fe200078efe05 */
[----:B------:R-:W-:Y:S01]  /*248d0*/  UIADD3 UR46, UR42, 0x1, -UR40 ;  /* 0x000000012a2e7890 */ /* 0x000fe2000fffe828 */
[----:B------:R-:W-:Y:S01]  /*248e0*/  @P0 LOP3.LUT R16, R16, 0x4, RZ, 0xfc, !PT ;  /* 0x0000000410100812 */ /* 0x000fe200078efcff */
[----:B------:R-:W-:Y:S01]  /*248f0*/  UIADD3 UR40, UR42, -UR40, URZ ;  /* 0x800000282a287290 */ /* 0x000fe2000fffe03f */
[----:B------:R-:W-:Y:S02]  /*24900*/  ISETP.GE.AND P0, PT, R9, UR5, PT ;  /* 0x0000000509007c0c */ /* 0x000fe4000bf06270 */
[----:B------:R-:W-:Y:S02]  /*24910*/  LOP3.LUT R16, R16, 0xffff7fff, RZ, 0xc0, !PT ;  /* 0xffff7fff10107812 */ /* 0x000fe400078ec0ff */
[----:B------:R-:W-:-:S02]  /*24920*/  SEL R9, RZ, 0x10, P0 ;  /* 0x00000010ff097807 */ /* 0x000fc40000000000 */
[----:B------:R-:W-:Y:S02]  /*24930*/  LOP3.LUT R32, R3, 0x200, R32, 0xf8, !PT ;  /* 0x0000020003207812 */ /* 0x000fe400078ef820 */
[----:B------:R-:W-:Y:S02]  /*24940*/  SHF.R.U32.HI R3, RZ, 0x3, R12 ;  /* 0x00000003ff037819 */ /* 0x000fe4000001160c */
[----:B------:R-:W-:-:S03]  /*24950*/  LOP3.LUT R4, R4, R7, RZ, 0xfc, !PT ;  /* 0x0000000704047212 */ /* 0x000fc600078efcff */
[----:B------:R-:W-:Y:S02]  /*24960*/  @P0 LOP3.LUT R16, R16, 0x8000, RZ, 0xfc, !PT ;  /* 0x0000800010100812 */ /* 0x000fe400078efcff */
[----:B------:R-:W-:Y:S01]  /*24970*/  ISETP.GE.AND P0, PT, R10, UR5, PT ;  /* 0x000000050a007c0c */ /* 0x000fe2000bf06270 */
[----:B------:R-:W-:Y:S01]  /*24980*/  UMOV UR5, 0x400 ;  /* 0x0000040000057882 */ /* 0x000fe20000000000 */
[----:B------:R-:W-:Y:S01]  /*24990*/  LOP3.LUT R16, R16, 0xffffbfff, RZ, 0xc0, !PT ;  /* 0xffffbfff10107812 */ /* 0x000fe200078ec0ff */
[----:B-1----:R-:W-:Y:S01]  /*249a0*/  ULEA UR5, UR6, UR5, 0x18 ;  /* 0x0000000506057291 */ /* 0x002fe2000f8ec03f */
[----:B------:R-:W-:Y:S02]  /*249b0*/  SEL R10, RZ, 0x20, P0 ;  /* 0x00000020ff0a7807 */ /* 0x000fe40000000000 */
[----:B------:R-:W-:Y:S02]  /*249c0*/  LOP3.LUT R33, R4, R33, RZ, 0xfc, !PT ;  /* 0x0000002104217212 */ /* 0x000fe400078efcff */
[----:B------:R-:W-:Y:S01]  /*249d0*/  LOP3.LUT R9, R10, R8, R9, 0xfe, !PT ;  /* 0x000000080a097212 */ /* 0x000fe200078efe09 */
[----:B------:R-:W-:Y:S01]  /*249e0*/  IMAD.U32 R17, RZ, RZ, UR5 ;  /* 0x00000005ff117e24 */ /* 0x000fe2000f8e00ff */
[----:B------:R-:W-:Y:S01]  /*249f0*/  USHF.R.S32.HI UR5, URZ, 0x1f, UR4 ;  /* 0x0000001f3f057899 */ /* 0x000fe20008011404 */
[----:B------:R-:W-:-:S02]  /*24a00*/  LOP3.LUT R29, R4, 0x40, RZ, 0xc0, !PT ;  /* 0x00000040041d7812 */ /* 0x000fc400078ec0ff */
[----:B------:R-:W-:Y:S01]  /*24a10*/  LOP3.LUT R9, R9, R2, RZ, 0xfc, !PT ;  /* 0x0000000209097212 */ /* 0x000fe200078efcff */
[----:B------:R-:W-:Y:S01]  /*24a20*/  IMAD.SHL.U32 R2, R13, 0x10, RZ ;  /* 0x000000100d027824 */ /* 0x000fe200078e00ff */
[----:B------:R-:W-:Y:S01]  /*24a30*/  @P0 LOP3.LUT R16, R16, 0x4000, RZ, 0xfc, !PT ;  /* 0x0000400010100812 */ /* 0x000fe200078efcff */
[----:B------:R-:W-:Y:S01]  /*24a40*/  ULEA.HI UR5, UR5, UR4, URZ, 0x6 ;  /* 0x0000000405057291 */ /* 0x000fe2000f8f303f */
[C---:B------:R-:W-:Y:S01]  /*24a50*/  LOP3.LUT R0, R9.reuse, 0x80, R0, 0xc8, !PT ;  /* 0x0000008009007812 */ /* 0x040fe200078ec800 */
[----:B------:R-:W-:Y:S01]  /*24a60*/  IMAD R22, R32, 0x2, R17 ;  /* 0x0000000220167824 */ /* 0x000fe200078e0211 */
[----:B------:R-:W-:Y:S01]  /*24a70*/  LOP3.LUT R9, R9, 0x40, RZ, 0xc0, !PT ;  /* 0x0000004009097812 */ /* 0x000fe200078ec0ff */
[----:B------:R-:W-:Y:S01]  /*24a80*/  USHF.R.S32.HI UR39, URZ, 0x6, UR5 ;  /* 0x000000063f277899 */ /* 0x000fe20008011405 */
[----:B------:R-:W-:Y:S02]  /*24a90*/  LOP3.LUT R2, R3, 0x70, R2, 0xf8, !PT ;  /* 0x0000007003027812 */ /* 0x000fe400078ef802 */
[----:B------:R-:W-:-:S02]  /*24aa0*/  SHF.R.U32.HI R2, RZ, 0x2, R9 ;  /* 0x00000002ff027819 */ /* 0x000fc40000011609 */
[----:B------:R-:W-:Y:S02]  /*24ab0*/  SHF.R.U32.HI R0, RZ, 0x3, R0 ;  /* 0x00000003ff007819 */ /* 0x000fe40000011600 */
[----:B------:R-:W-:Y:S01]  /*24ac0*/  ISETP.GE.AND P0, PT, R11, UR7, PT ;  /* 0x000000070b007c0c */ /* 0x000fe2000bf06270 */
[----:B------:R2:W-:Y:S01]  /*24ad0*/  STL [R1+0x414], R2 ;  /* 0x0004140201007387 */ /* 0x0005e20000100800 */
[----:B------:R-:W-:Y:S02]  /*24ae0*/  LOP3.LUT R16, R16, 0xffefffff, RZ, 0xc0, !PT ;  /* 0xffefffff10107812 */ /* 0x000fe400078ec0ff */
[----:B------:R-:W-:Y:S01]  /*24af0*/  LOP3.LUT R28, R33, 0x80, RZ, 0xc0, !PT ;  /* 0x00000080211c7812 */ /* 0x000fe200078ec0ff */
[----:B------:R2:W-:Y:S01]  /*24b00*/  STL [R1+0x410], R0 ;  /* 0x0004100001007387 */ /* 0x0005e20000100800 */
[----:B------:R-:W-:Y:S02]  /*24b10*/  LOP3.LUT R16, R16, 0xfffffffd, RZ, 0xc0, !PT ;  /* 0xfffffffd10107812 */ /* 0x000fe400078ec0ff */
[----:B------:R-:W-:-:S02]  /*24b20*/  SHF.R.U32.HI R29, RZ, 0x2, R29 ;  /* 0x00000002ff1d7819 */ /* 0x000fc4000001161d */
[----:B------:R-:W-:Y:S02]  /*24b30*/  @P1 LOP3.LUT R16, R16, 0x2, RZ, 0xfc, !PT ;  /* 0x0000000210101812 */ /* 0x000fe400078efcff */
[----:B------:R-:W-:Y:S02]  /*24b40*/  SHF.R.U32.HI R28, RZ, 0x3, R28 ;  /* 0x00000003ff1c7819 */ /* 0x000fe4000001161c */
[----:B------:R-:W-:-:S07]  /*24b50*/  @P0 LOP3.LUT R16, R16, 0x100000, RZ, 0xfc, !PT ;  /* 0x0010000010100812 */ /* 0x000fce00078efcff */
.L_x_5325:
        /* <DEDUP_REMOVED lines=13> */
[----:B-12345:R-:W-:Y:S05]  /*24c30*/  @P0 BRA `(.L_x_5267) ;  /* 0x0000000000200947 */ /* 0x03efea0003800000 */
        /* <DEDUP_REMOVED lines=8> */
.L_x_5267:
[----:B------:R-:W-:Y:S01]  /*24cc0*/  ULDC UR8, c[0x0][0xd54] ;  /* 0x0003550000087ab9 */ /* 0x000fe20000000800 */
[----:B------:R-:W-:Y:S01]  /*24cd0*/  UMOV UR6, UR7 ;  /* 0x0000000700067c82 */ /* 0x000fe20008000000 */
[----:B------:R-:W-:-:S11]  /*24ce0*/  UISETP.NE.AND UP0, UPT, UR8, 0x1, UPT ;  /* 0x000000010800788c */ /* 0x000fd6000bf05270 */
[----:B------:R-:W-:Y:S02]  /*24cf0*/  @UP0 ULDC.64 UR10, c[0x0][0xd58] ;  /* 0x00035600000a0ab9 */ /* 0x000fe40000000a00 */
[----:B------:R-:W-:-:S04]  /*24d00*/  UIMAD.WIDE.U32 UR4, UR7, UR10, URZ ;  /* 0x0000000a070472a5 */ /* 0x000fc8000f8e003f */
[----:B------:R-:W-:-:S04]  /*24d10*/  @UP0 USHF.R.U32.HI UR6, URZ, UR11, UR5 ;  /* 0x0000000b3f060299 */ /* 0x000fc80008011605 */
[----:B------:R-:W-:-:S12]  /*24d20*/  UIMAD UR4, UR6, UR8, URZ ;  /* 0x00000008060472a4 */ /* 0x000fd8000f8e023f */
.L_x_5268:
        /* <DEDUP_REMOVED lines=20> */
[----:B--2---:R-:W-:Y:S01]  /*24e70*/  IMAD.U32 R2, RZ, RZ, UR4 ;  /* 0x00000004ff027e24 */ /* 0x004fe2000f8e00ff */
        /* <DEDUP_REMOVED lines=15> */
[----:B------:R-:W-:Y:S02]  /*24f70*/  PLOP3.LUT P0, PT, PT, PT, UP0, 0x40, 0x0 ;  /* 0x000000000000781c */ /* 0x000fe40003f0e808 */
[----:B------:R-:W-:-:S11]  /*24f80*/  IMAD.U32 R0, RZ, RZ, UR4 ;  /* 0x00000004ff007e24 */ /* 0x000fd6000f8e00ff */
        /* <DEDUP_REMOVED lines=11> */
.L_x_5270:
[----:B------:R-:W-:-:S11]  /*25040*/  UISETP.NE.AND UP1, UPT, UR5, 0x1, UPT ;  /* 0x000000010500788c */ /* 0x000fd6000bf25270 */
[----:B------:R-:W-:Y:S02]  /*25050*/  @UP1 ULDC.64 UR8, c[0x0][0xae0] ;  /* 0x0002b80000081ab9 */ /* 0x000fe40000000a00 */
[----:B------:R-:W-:-:S04]  /*25060*/  UIMAD.WIDE.U32 UR6, UR4, UR8, URZ ;  /* 0x00000008040672a5 */ /* 0x000fc8000f8e003f */
[----:B------:R-:W-:-:S12]  /*25070*/  @UP1 USHF.R.U32.HI UR4, URZ, UR9, UR7 ;  /* 0x000000093f041299 */ /* 0x000fd80008011607 */
.L_x_5271:
[----:B------:R-:W-:-:S06]  /*25080*/  UIMAD UR4, UR4, UR5, UR5 ;  /* 0x00000005040472a4 */ /* 0x000fcc000f8e0205 */
[----:B------:R-:W-:-:S07]  /*25090*/  VIMNMX R0, R0, UR4, PT ;  /* 0x0000000400007c48 */ /* 0x000fce000bfe0100 */
.L_x_5269:
[----:B------:R-:W-:Y:S01]  /*250a0*/  VIADD R0, R0, 0x3f ;  /* 0x0000003f00007836 */ /* 0x000fe20000000000 */
[----:B------:R-:W-:Y:S01]  /*250b0*/  UISETP.NE.AND UP1, UPT, UR49, URZ, UPT ;  /* 0x0000003f3100728c */ /* 0x000fe2000bf25270 */
[----:B------:R-:W-:Y:S01]  /*250c0*/  PLOP3.LUT P0, PT, PT, PT, UP0, 0x40, 0x0 ;  /* 0x000000000000781c */ /* 0x000fe20003f0e808 */
[----:B------:R-:W-:Y:S02]  /*250d0*/  UMOV UR4, UR43 ;  /* 0x0000002b00047c82 */ /* 0x000fe40008000000 */
[----:B------:R-:W-:-:S04]  /*250e0*/  SHF.R.S32.HI R3, RZ, 0x1f, R0 ;  /* 0x0000001fff037819 */ /* 0x000fc80000011400 */
[----:B------:R-:W-:-:S03]  /*250f0*/  LEA.HI R3, R3, R0, RZ, 0x6 ;  /* 0x0000000003037211 */ /* 0x000fc600078f30ff */
[----:B------:R-:W-:Y:S01]  /*25100*/  @UP1 ULDC UR6, c[0x0][0x44c] ;  /* 0x0001130000061ab9 */ /* 0x000fe20000000800 */
[----:B------:R-:W-:Y:S01]  /*25110*/  SHF.R.S32.HI R3, RZ, 0x6, R3 ;  /* 0x00000006ff037819 */ /* 0x000fe20000011403 */
[----:B------:R-:W-:Y:S01]  /*25120*/  UIMAD.WIDE.U32 UR6, UR43, UR6, URZ ;  /* 0x000000062b0672a5 */ /* 0x000fe2000f8e003f */
[----:B------:R-:W-:Y:S02]  /*25130*/  @UP1 ULDC UR8, c[0x0][0x450] ;  /* 0x0001140000081ab9 */ /* 0x000fe40000000800 */
[----:B------:R-:W-:Y:S01]  /*25140*/  VIMNMX R24, R3, UR39, PT ;  /* 0x0000002703187c48 */ /* 0x000fe2000bfe0100 */
[----:B------:R-:W-:-:S03]  /*25150*/  @UP1 USHF.R.U32.HI UR4, URZ, UR8, UR7 ;  /* 0x000000083f041299 */ /* 0x000fc60008011607 */
[----:B------:R-:W-:Y:S01]  /*25160*/  ULDC UR8, c[0x0][0xad4] ;  /* 0x0002b50000087ab9 */ /* 0x000fe20000000800 */
[----:B------:R0:W-:Y:S01]  /*25170*/  STL [R1+0x418], R24 ;  /* 0x0004181801007387 */ /* 0x0001e20000100800 */
[----:B------:R-:W-:-:S04]  /*25180*/  UIADD3 UR4, UR40, UR4, URZ ;  /* 0x0000000428047290 */ /* 0x000fc8000fffe03f */
        /* <DEDUP_REMOVED lines=12> */
.L_x_5273:
[----:B------:R-:W-:-:S11]  /*25250*/  UISETP.NE.AND UP0, UPT, UR5, 0x1, UPT ;  /* 0x000000010500788c */ /* 0x000fd6000bf05270 */
[----:B------:R-:W-:Y:S02]  /*25260*/  @UP0 ULDC.64 UR10, c[0x0][0xae0] ;  /* 0x0002b800000a0ab9 */ /* 0x000fe40000000a00 */
[----:B------:R-:W-:-:S04]  /*25270*/  UIMAD.WIDE.U32 UR6, UR4, UR10, URZ ;  /* 0x0000000a040672a5 */ /* 0x000fc8000f8e003f */
[----:B------:R-:W-:-:S12]  /*25280*/  @UP0 USHF.R.U32.HI UR4, URZ, UR11, UR7 ;  /* 0x0000000b3f040299 */ /* 0x000fd80008011607 */
.L_x_5274:
[----:B------:R-:W-:-:S04]  /*25290*/  UIMAD UR4, UR4, UR5, URZ ;  /* 0x00000005040472a4 */ /* 0x000fc8000f8e023f */
[----:B------:R-:W-:-:S04]  /*252a0*/  UISETP.LT.AND UP0, UPT, UR8, UR4, UPT ;  /* 0x000000040800728c */ /* 0x000fc8000bf01270 */
[----:B------:R-:W-:-:S12]  /*252b0*/  USEL UR8, UR8, UR4, !UP0 ;  /* 0x0000000408087287 */ /* 0x000fd8000c000000 */
.L_x_5272:
[----:B------:R-:W-:Y:S01]  /*252c0*/  USHF.R.S32.HI UR4, URZ, 0x1f, UR8 ;  /* 0x0000001f3f047899 */ /* 0x000fe20008011408 */
[----:B------:R-:W-:Y:S03]  /*252d0*/  BSSY B7, `(.L_x_5275) ;  /* 0x00003b3000077945 */ /* 0x000fe60003800000 */
[----:B------:R-:W-:-:S04]  /*252e0*/  ULEA.HI UR4, UR4, UR8, URZ, 0x6 ;  /* 0x0000000804047291 */ /* 0x000fc8000f8f303f */
[----:B------:R-:W-:-:S04]  /*252f0*/  USHF.R.S32.HI UR4, URZ, 0x6, UR4 ;  /* 0x000000063f047899 */ /* 0x000fc80008011404 */
[----:B------:R-:W-:-:S04]  /*25300*/  UISETP.LT.AND UP0, UPT, URZ, UR4, UPT ;  /* 0x000000043f00728c */ /* 0x000fc8000bf01270 */
[----:B------:R-:W-:-:S06]  /*25310*/  USEL UR44, URZ, UR4, !UP0 ;  /* 0x000000043f2c7287 */ /* 0x000fcc000c000000 */
[----:B------:R-:W-:-:S13]  /*25320*/  ISETP.GT.AND P0, PT, R24, UR44, PT ;  /* 0x0000002c18007c0c */ /* 0x000fda000bf04270 */
        /* <DEDUP_REMOVED lines=18> */
.L_x_5276:
        /* <DEDUP_REMOVED lines=19> */
[----:B01---5:R-:W-:Y:S05]  /*25580*/  CALL.ABS.NOINC R2 ;  /* 0x0000000002007343 */ /* 0x023fea0003c00000 */
.L_x_5279:
[----:B------:R-:W-:Y:S05]  /*25590*/  BSYNC B6 ;  /* 0x0000000000067941 */ /* 0x000fea0003800000 */
.L_x_5278:
        /* <DEDUP_REMOVED lines=19> */
[----:B0-2--5:R-:W-:Y:S05]  /*256d0*/  CALL.ABS.NOINC R2 ;  /* 0x0000000002007343 */ /* 0x025fea0003c00000 */
.L_x_5282:
        /* <DEDUP_REMOVED lines=15> */
.L_x_5281:
[----:B------:R-:W-:Y:S05]  /*257d0*/  BSYNC B6 ;  /* 0x0000000000067941 */ /* 0x000fea0003800000 */
.L_x_5280:
[----:B------:R-:W-:Y:S01]  /*257e0*/  ULDC.64 UR4, c[0x0][0xaf0] ;  /* 0x0002bc0000047ab9 */ /* 0x000fe20000000a00 */
[----:B------:R-:W-:Y:S01]  /*257f0*/  IMAD.U32 R26, RZ, RZ, UR38 ;  /* 0x00000026ff1a7e24 */ /* 0x000fe2000f8e00ff */
[----:B------:R-:W-:Y:S01]  /*25800*/  UISETP.NE.U32.AND UP0, UPT, UR4, URZ, UPT ;  /* 0x0000003f0400728c */ /* 0x000fe2000bf05070 */
[----:B------:R-:W1:Y:S03]  /*25810*/  LDC R10, c[0x0][0x430] ;  /* 0x00010c00ff0a7b82 */ /* 0x000e660000000800 */
        /* <DEDUP_REMOVED lines=9> */
[----:B------:R-:W-:Y:S01]  /*258b0*/  IMAD.U32 R19, RZ, RZ, UR4 ;  /* 0x00000004ff137e24 */ /* 0x000fe2000f8e00ff */
[----:B------:R-:W-:Y:S01]  /*258c0*/  LEA R25, R24, 0xffffffc0, 0x6 ;  /* 0xffffffc018197811 */ /* 0x000fe200078e30ff */
[----:B------:R-:W-:Y:S06]  /*258d0*/  BRA.DIV UR5, `(.L_x_5283) ;  /* 0x0000003e05407947 */ /* 0x000fec000b800000 */
.L_x_5342:
[----:B------:R-:W3:Y:S01]  /*258e0*/  S2R R0, SR_TID.X ;  /* 0x0000000000007919 */ /* 0x000ee20000002100 */
[----:B-1----:R-:W-:Y:S01]  /*258f0*/  ISETP.NE.AND P1, PT, R10, 0x1, PT ;  /* 0x000000010a00780c */ /* 0x002fe20003f25270 */
[----:B------:R-:W-:Y:S01]  /*25900*/  IMAD.MOV.U32 R35, RZ, RZ, RZ ;  /* 0x000000ffff237224 */ /* 0x000fe200078e00ff */
[----:B-----5:R-:W-:Y:S01]  /*25910*/  SHF.R.S32.HI R30, RZ, 0x1f, R26 ;  /* 0x0000001fff1e7819 */ /* 0x020fe2000001141a */
[----:B--2---:R-:W1:Y:S01]  /*25920*/  S2R R2, SR_TID.X ;  /* 0x0000000000027919 */ /* 0x004e620000002100 */
[----:B------:R-:W-:-:S09]  /*25930*/  LOP3.LUT R16, R16, 0xffffdfff, RZ, 0xc0, !PT ;  /* 0xffffdfff10107812 */ /* 0x000fd200078ec0ff */
[----:B------:R-:W2:Y:S01]  /*25940*/  @P1 LDC R4, c[0x0][0x434] ;  /* 0x00010d00ff041b82 */ /* 0x000ea20000000800 */
[----:B------:R-:W-:-:S07]  /*25950*/  @P1 LOP3.LUT R16, R16, 0x2000, RZ, 0xfc, !PT ;  /* 0x0000200010101812 */ /* 0x000fce00078efcff */
[----:B------:R-:W4:Y:S01]  /*25960*/  @P1 LDC R5, c[0x0][0x438] ;  /* 0x00010e00ff051b82 */ /* 0x000f220000000800 */
[----:B---3--:R-:W-:Y:S01]  /*25970*/  LOP3.LUT R0, R0, 0x7f, RZ, 0xc0, !PT ;  /* 0x0000007f00007812 */ /* 0x008fe200078ec0ff */
[----:B-1----:R-:W-:-:S03]  /*25980*/  IMAD.SHL.U32 R8, R2, 0x10, RZ ;  /* 0x0000001002087824 */ /* 0x002fc600078e00ff */
[----:B------:R-:W-:-:S04]  /*25990*/  SHF.R.U32.HI R0, RZ, 0x3, R0 ;  /* 0x00000003ff007819 */ /* 0x000fc80000011600 */
[----:B------:R-:W-:-:S05]  /*259a0*/  LOP3.LUT R8, R0, 0x70, R8, 0xf8, !PT ;  /* 0x0000007000087812 */ /* 0x000fca00078ef808 */
[----:B------:R-:W-:-:S04]  /*259b0*/  IMAD.IADD R0, R8, 0x1, R25 ;  /* 0x0000000108007824 */ /* 0x000fc800078e0219 */
[C---:B------:R-:W-:Y:S01]  /*259c0*/  IMAD.IADD R37, R0.reuse, 0x1, R31 ;  /* 0x0000000100257824 */ /* 0x040fe200078e021f */
[----:B------:R-:W-:-:S03]  /*259d0*/  ISETP.GE.AND P0, PT, R0, UR42, PT ;  /* 0x0000002a00007c0c */ /* 0x000fc6000bf06270 */
[----:B--2---:R-:W-:Y:S01]  /*259e0*/  @P1 IMAD.HI.U32 R4, R37, R4, RZ ;  /* 0x0000000425041227 */ /* 0x004fe200078e00ff */
[----:B------:R-:W-:-:S03]  /*259f0*/  ISETP.GT.U32.OR P0, PT, R8, 0x3f, P0 ;  /* 0x0000003f0800780c */ /* 0x000fc60000704470 */
[----:B------:R-:W-:Y:S01]  /*25a00*/  IMAD.MOV.U32 R0, RZ, RZ, R37 ;  /* 0x000000ffff007224 */ /* 0x000fe200078e0025 */
[----:B----4-:R-:W-:-:S09]  /*25a10*/  @P1 SHF.R.U32.HI R0, RZ, R5, R4 ;  /* 0x00000005ff001219 */ /* 0x010fd20000011604 */
[----:B------:R-:W1:Y:S01]  /*25a20*/  @!P0 LDC.64 R2, c[0x0][0x428] ;  /* 0x00010a00ff028b82 */ /* 0x000e620000000a00 */
[----:B------:R-:W-:-:S07]  /*25a30*/  @!P0 SHF.R.S32.HI R7, RZ, 0x1f, R0 ;  /* 0x0000001fff078819 */ /* 0x000fce0000011400 */
[----:B------:R-:W2:Y:S01]  /*25a40*/  @!P0 LDC.64 R4, c[0x0][0x418] ;  /* 0x00010600ff048b82 */ /* 0x000ea20000000a00 */
[----:B-1----:R-:W-:-:S04]  /*25a50*/  @!P0 IMAD R6, R30, R2, RZ ;  /* 0x000000021e068224 */ /* 0x002fc800078e02ff */
[C---:B------:R-:W-:Y:S02]  /*25a60*/  @!P0 IMAD R9, R26.reuse, R3, R6 ;  /* 0x000000031a098224 */ /* 0x040fe400078e0206 */
[--C-:B------:R-:W-:Y:S02]  /*25a70*/  @!P0 IMAD.MOV.U32 R6, RZ, RZ, R0.reuse ;  /* 0x000000ffff068224 */ /* 0x100fe400078e0000 */
[----:B------:R-:W-:Y:S02]  /*25a80*/  IMAD.MOV R0, RZ, RZ, -R0 ;  /* 0x000000ffff007224 */ /* 0x000fe400078e0a00 */
[----:B------:R-:W-:-:S04]  /*25a90*/  @!P0 IMAD.WIDE.U32 R2, R26, R2, R6 ;  /* 0x000000021a028225 */ /* 0x000fc800078e0006 */
[----:B------:R-:W-:Y:S01]  /*25aa0*/  IMAD R37, R10, R0, R37 ;  /* 0x000000000a257224 */ /* 0x000fe200078e0225 */
[C---:B--2---:R-:W-:Y:S01]  /*25ab0*/  @!P0 LEA R4, P1, R2.reuse, R4, 0x2 ;  /* 0x0000000402048211 */ /* 0x044fe200078210ff */
[----:B------:R-:W-:Y:S02]  /*25ac0*/  IMAD R0, RZ, RZ, -UR38 ;  /* 0x80000026ff007e24 */ /* 0x000fe4000f8e02ff */
[----:B------:R-:W-:Y:S02]  /*25ad0*/  @!P0 IMAD.IADD R3, R3, 0x1, R9 ;  /* 0x0000000103038824 */ /* 0x000fe400078e0209 */
[----:B------:R-:W-:Y:S02]  /*25ae0*/  IMAD R19, R19, R0, UR45 ;  /* 0x0000002d13137e24 */ /* 0x000fe4000f8e0200 */
[----:B------:R-:W-:Y:S01]  /*25af0*/  IMAD.U32 R0, RZ, RZ, UR47 ;  /* 0x0000002fff007e24 */ /* 0x000fe2000f8e00ff */
[----:B------:R-:W-:-:S04]  /*25b00*/  @!P0 LEA.HI.X R5, R2, R5, R3, 0x2, P1 ;  /* 0x0000000502058211 */ /* 0x000fc800008f1403 */
[----:B------:R-:W-:Y:S01]  /*25b10*/  ISETP.NE.AND P2, PT, R0, 0x3, PT ;  /* 0x000000030000780c */ /* 0x000fe20003f45270 */
[----:B------:R1:W5:Y:S01]  /*25b20*/  @!P0 LDG.E R35, desc[UR36][R4.64] ;  /* 0x0000002404238981 */ /* 0x000362000c1e1900 */
[----:B------:R-:W-:Y:S02]  /*25b30*/  ISETP.GT.U32.AND P0, PT, R8, 0x3f, PT ;  /* 0x0000003f0800780c */ /* 0x000fe40003f04070 */
[----:B------:R-:W-:Y:S02]  /*25b40*/  LOP3.LUT R16, R16, 0xfffff7ff, RZ, 0xc0, !PT ;  /* 0xfffff7ff10107812 */ /* 0x000fe400078ec0ff */
[----:B0-----:R-:W-:-:S07]  /*25b50*/  SHF.R.S32.HI R24, RZ, 0x1f, R19 ;  /* 0x0000001fff187819 */ /* 0x001fce0000011413 */
[----:B------:R-:W-:-:S04]  /*25b60*/  @P2 LOP3.LUT R16, R16, 0x800, RZ, 0xfc, !PT ;  /* 0x0000080010102812 */ /* 0x000fc800078efcff */
[----:B------:R-:W-:-:S04]  /*25b70*/  LOP3.LUT R16, R16, 0xfffffffe, RZ, 0xc0, !PT ;  /* 0xfffffffe10107812 */ /* 0x000fc800078ec0ff */
[----:B------:R-:W-:Y:S01]  /*25b80*/  @P0 LOP3.LUT R16, R16, 0x1, RZ, 0xfc, !PT ;  /* 0x0000000110100812 */ /* 0x000fe200078efcff */
[----:B-1----:R-:W-:Y:S06]  /*25b90*/  @!P2 BRA `(.L_x_5284) ;  /* 0x000000000004a947 */ /* 0x002fec0003800000 */
[----:B------:R-:W-:Y:S01]  /*25ba0*/  BPT.TRAP 0x1 ;  /* 0x000000040000795c */ /* 0x000fe20000300000 */
.L_x_5284:
[----:B------:R-:W-:Y:S01]  /*25bb0*/  IMAD R27, R18, 0x8, R17 ;  /* 0x00000008121b7824 */ /* 0x000fe200078e0211 */
[----:B------:R-:W-:Y:S01]  /*25bc0*/  SHF.L.U32 R0, R23, 0x1f, RZ ;  /* 0x0000001f17007819 */ /* 0x000fe200000006ff */
[----:B------:R-:W-:Y:S03]  /*25bd0*/  BSSY B0, `(.L_x_5285) ;  /* 0x0000003000007945 */ /* 0x000fe60003800000 */
[----:B------:R-:W0:Y:S02]  /*25be0*/  SYNCS.PHASECHK.TRANS64.TRYWAIT P0, [R27+URZ+0x38840], R0 ;  /* 0x038840001b0075a7 */ /* 0x000e24000800017f */
[----:B0-----:R-:W-:Y:S05]  /*25bf0*/  @!P0 BRA `(.L_x_5286) ;  /* 0x0000003800a48947 */ /* 0x001fea0003800000 */
.L_x_5343:
[----:B------:R-:W-:Y:S05]  /*25c00*/  BSYNC B0 ;  /* 0x0000000000007941 */ /* 0x000fea0003800000 */
.L_x_5285:
[----:B0-----:R-:W-:Y:S01]  /*25c10*/  SHF.R.S32.HI R0, RZ, 0x1f, R37 ;  /* 0x0000001fff007819 */ /* 0x001fe20000011425 */
[----:B------:R-:W-:Y:S01]  /*25c20*/  ULDC.64 UR4, c[0x0][0x300] ;  /* 0x0000c00000047ab9 */ /* 0x000fe20000000a00 */
[----:B-----5:R-:W-:Y:S01]  /*25c30*/  SHF.R.S32.HI R4, RZ, 0x1f, R35 ;  /* 0x0000001fff047819 */ /* 0x020fe20000011423 */
[----:B------:R-:W-:Y:S01]  /*25c40*/  IMAD.WIDE.U32 R2, R37, UR4, RZ ;  /* 0x0000000425027c25 */ /* 0x000fe2000f8e00ff */
[----:B------:R-:W0:Y:S01]  /*25c50*/  S2R R6, SR_TID.X ;  /* 0x0000000000067919 */ /* 0x000e220000002100 */
[----:B------:R-:W-:Y:S01]  /*25c60*/  LOP3.LUT P2, RZ, R16, 0x2, RZ, 0xc0, !PT ;  /* 0x0000000210ff7812 */ /* 0x000fe2000784c0ff */
[----:B------:R1:W-:Y:S04]  /*25c70*/  STL [R1+0x428], R0 ;  /* 0x0004280001007387 */ /* 0x0003e80000100800 */
[----:B------:R2:W-:Y:S01]  /*25c80*/  STL [R1+0x42c], R4 ;  /* 0x00042c0401007387 */ /* 0x0005e20000100800 */
[----:B-1----:R-:W-:-:S04]  /*25c90*/  IMAD R0, R0, UR4, RZ ;  /* 0x0000000400007c24 */ /* 0x002fc8000f8e02ff */
[----:B------:R-:W-:Y:S01]  /*25ca0*/  IMAD R5, R37, UR5, R0 ;  /* 0x0000000525057c24 */ /* 0x000fe2000f8e0200 */
[----:B------:R-:W-:Y:S02]  /*25cb0*/  ULDC.64 UR4, c[0x0][0x310] ;  /* 0x0000c40000047ab9 */ /* 0x000fe40000000a00 */
[----:B------:R-:W-:Y:S02]  /*25cc0*/  IMAD R0, R4, UR4, RZ ;  /* 0x0000000404007c24 */ /* 0x000fe4000f8e02ff */
[----:B--2---:R-:W1:Y:S01]  /*25cd0*/  S2R R4, SR_TID.X ;  /* 0x0000000000047919 */ /* 0x004e620000002100 */
        /* <DEDUP_REMOVED lines=9> */
[----:B0-----:R-:W-:Y:S01]  /*25d70*/  IMAD.SHL.U32 R8, R6, 0x8, RZ ;  /* 0x0000000806087824 */ /* 0x001fe200078e00ff */
[----:B------:R-:W-:Y:S01]  /*25d80*/  LEA R0, P0, R2, UR4, 0x1 ;  /* 0x0000000402007c11 */ /* 0x000fe2000f8008ff */
[----:B------:R-:W-:Y:S01]  /*25d90*/  IMAD.IADD R5, R3, 0x1, R5 ;  /* 0x0000000103057824 */ /* 0x000fe200078e0205 */
[----:B------:R-:W-:Y:S02]  /*25da0*/  UMOV UR4, 0xffffffff ;  /* 0xffffffff00047882 */ /* 0x000fe40000000000 */
[----:B------:R-:W-:Y:S02]  /*25db0*/  LOP3.LUT R8, R8, 0x38, RZ, 0xc0, !PT ;  /* 0x0000003808087812 */ /* 0x000fe400078ec0ff */
[----:B------:R-:W-:Y:S02]  /*25dc0*/  LEA.HI.X R5, R2, UR5, R5, 0x1, P0 ;  /* 0x0000000502057c11 */ /* 0x000fe400080f0c05 */
[----:B-1----:R-:W-:-:S04]  /*25dd0*/  LOP3.LUT R4, R4, 0x7f, RZ, 0xc0, !PT ;  /* 0x0000007f04047812 */ /* 0x002fc800078ec0ff */
[----:B------:R-:W-:-:S04]  /*25de0*/  SHF.R.U32.HI R4, RZ, 0x3, R4 ;  /* 0x00000003ff047819 */ /* 0x000fc80000011604 */
[----:B------:R-:W-:Y:S01]  /*25df0*/  IADD3 R25, -R4, UR42, -R25 ;  /* 0x0000002a04197c10 */ /* 0x000fe2000fffe919 */
[----:B------:R-:W-:-:S03]  /*25e00*/  IMAD R4, R18, 0x1000, R32 ;  /* 0x0000100012047824 */ /* 0x000fc600078e0220 */
[----:B------:R-:W-:Y:S01]  /*25e10*/  ISETP.GE.AND P0, PT, R25, 0x1, PT ;  /* 0x000000011900780c */ /* 0x000fe20003f06270 */
[----:B------:R-:W-:-:S12]  /*25e20*/  BRA.DIV UR4, `(.L_x_5287) ;  /* 0x0000003a042c7947 */ /* 0x000fd8000b800000 */
[----:B------:R-:W0:Y:S01]  /*25e30*/  SHFL.IDX PT, R14, R0, RZ, 0x181f ;  /* 0x00181fff000e7589 */ /* 0x000e2200000e0000 */
[----:B------:R-:W-:-:S03]  /*25e40*/  @P0 IMAD R7, R4, 0x2, R17 ;  /* 0x0000000204070824 */ /* 0x000fc600078e0211 */
[----:B------:R-:W1:Y:S01]  /*25e50*/  SHFL.IDX PT, R2, R5, RZ, 0x181f ;  /* 0x00181fff05027589 */ /* 0x000e6200000e0000 */
[----:B0-----:R-:W-:-:S03]  /*25e60*/  @P0 LEA R6, P1, R8, R14, 0x1 ;  /* 0x0000000e08060211 */ /* 0x001fc600078208ff */
[----:B------:R-:W0:Y:S02]  /*25e70*/  SHFL.IDX PT, R14, R0, 0x1, 0x181f ;  /* 0x00381f00000e7f89 */ /* 0x000e2400000e0000 */
[----:B-1----:R-:W-:Y:S02]  /*25e80*/  @P0 IMAD.X R3, RZ, RZ, R2, P1 ;  /* 0x000000ffff030224 */ /* 0x002fe400008e0602 */
[----:B------:R-:W-:-:S05]  /*25e90*/  @P0 IMAD.MOV.U32 R2, RZ, RZ, R6 ;  /* 0x000000ffff020224 */ /* 0x000fca00078e0006 */
[----:B------:R1:W-:Y:S01]  /*25ea0*/  @P0 LDGSTS.E.BYPASS.LTC128B.128 [R7+0x22400], desc[UR36][R2.64], !P2 ;  /* 0x2240000002070fae */ /* 0x0003e2000d101d64 */
[----:B------:R-:W-:-:S03]  /*25eb0*/  ISETP.GE.AND P0, PT, R25, 0x11, PT ;  /* 0x000000111900780c */ /* 0x000fc60003f06270 */
[----:B-1----:R-:W1:Y:S10]  /*25ec0*/  SHFL.IDX PT, R2, R5, 0x1, 0x181f ;  /* 0x00381f0005027f89 */ /* 0x002e7400000e0000 */
[----:B0-----:R-:W-:Y:S01]  /*25ed0*/  @P0 LEA R6, P1, R8, R14, 0x1 ;  /* 0x0000000e08060211 */ /* 0x001fe200078208ff */
[----:B------:R-:W-:Y:S01]  /*25ee0*/  @P0 IMAD R9, R4, 0x2, R17 ;  /* 0x0000000204090824 */ /* 0x000fe200078e0211 */
[----:B------:R-:W0:Y:S03]  /*25ef0*/  SHFL.IDX PT, R14, R0, 0x2, 0x181f ;  /* 0x00581f00000e7f89 */ /* 0x000e2600000e0000 */
[----:B-1----:R-:W-:-:S02]  /*25f00*/  @P0 IMAD.X R3, RZ, RZ, R2, P1 ;  /* 0x000000ffff030224 */ /* 0x002fc400008e0602 */
[----:B------:R-:W-:-:S05]  /*25f10*/  @P0 IMAD.MOV.U32 R2, RZ, RZ, R6 ;  /* 0x000000ffff020224 */ /* 0x000fca00078e0006 */
[----:B------:R1:W-:Y:S01]  /*25f20*/  @P0 LDGSTS.E.BYPASS.LTC128B.128 [R9+0x22c00], desc[UR36][R2.64], !P2 ;  /* 0x22c0000002090fae */ /* 0x0003e2000d101d64 */
[----:B------:R-:W-:-:S03]  /*25f30*/  ISETP.GE.AND P0, PT, R25, 0x21, PT ;  /* 0x000000211900780c */ /* 0x000fc60003f06270 */
[----:B-1----:R-:W1:Y:S10]  /*25f40*/  SHFL.IDX PT, R2, R5, 0x2, 0x181f ;  /* 0x00581f0005027f89 */ /* 0x002e7400000e0000 */
[----:B0-----:R-:W-:Y:S01]  /*25f50*/  @P0 LEA R6, P1, R8, R14, 0x1 ;  /* 0x0000000e08060211 */ /* 0x001fe200078208ff */
[----:B------:R-:W-:Y:S01]  /*25f60*/  @P0 IMAD R7, R4, 0x2, R17 ;  /* 0x0000000204070824 */ /* 0x000fe200078e0211 */
[----:B------:R-:W0:Y:S04]  /*25f70*/  SHFL.IDX PT, R5, R5, 0x3, 0x181f ;  /* 0x00781f0005057f89 */ /* 0x000e2800000e0000 */
[----:B------:R2:W3:Y:S01]  /*25f80*/  SHFL.IDX PT, R14, R0, 0x3, 0x181f ;  /* 0x00781f00000e7f89 */ /* 0x0004e200000e0000 */
[----:B-1----:R-:W-:-:S02]  /*25f90*/  @P0 IMAD.X R3, RZ, RZ, R2, P1 ;  /* 0x000000ffff030224 */ /* 0x002fc400008e0602 */
[----:B------:R-:W-:-:S05]  /*25fa0*/  @P0 IMAD.MOV.U32 R2, RZ, RZ, R6 ;  /* 0x000000ffff020224 */ /* 0x000fca00078e0006 */
[----:B0-----:R2:W-:Y:S02]  /*25fb0*/  @P0 LDGSTS.E.BYPASS.LTC128B.128 [R7+0x23400], desc[UR36][R2.64], !P2 ;  /* 0x2340000002070fae */ /* 0x0015e4000d101d64 */
.L_x_5353:
[----:B------:R-:W-:-:S13]  /*25fc0*/  ISETP.GE.AND P0, PT, R25, 0x31, PT ;  /* 0x000000311900780c */ /* 0x000fda0003f06270 */
[----:B--23--:R-:W-:-:S05]  /*25fd0*/  @P0 LEA R2, P1, R8, R14, 0x1 ;  /* 0x0000000e08020211 */ /* 0x00cfca00078208ff */
        /* <DEDUP_REMOVED lines=8> */
.L_x_5288:
        /* <DEDUP_REMOVED lines=10> */
.L_x_5289:
[----:B------:R1:W-:Y:S02]  /*26100*/  SYNCS.ARRIVE.TRANS64.A1T0 RZ, [R27+URZ+0x38830], RZ ;  /* 0x038830ff1bff79a7 */ /* 0x0003e4000810003f */
[----:B------:R-:W-:Y:S05]  /*26110*/  WARPSYNC.ALL ;  /* 0x0000000000007948 */ /* 0x000fea0003800000 */
[----:B------:R-:W-:Y:S01]  /*26120*/  VIADD R0, R17, 0x20400 ;  /* 0x0002040011007836 */ /* 0x000fe20000000000 */
[----:B------:R-:W-:Y:S01]  /*26130*/  BAR.SYNC.DEFER_BLOCKING 0x8, 0x100 ;  /* 0x0204000000007b1d */ /* 0x000fe20000010000 */
[----:B------:R-:W-:-:S03]  /*26140*/  USHF.R.S32.HI UR50, URZ, 0x1f, UR38 ;  /* 0x0000001f3f327899 */ /* 0x000fc60008011426 */
[----:B------:R-:W-:Y:S02]  /*26150*/  LOP3.LUT P0, RZ, R0, 0x3ff, RZ, 0xc0, !PT ;  /* 0x000003ff00ff7812 */ /* 0x000fe4000780c0ff */
[----:B------:R-:W-:Y:S11]  /*26160*/  BSSY B6, `(.L_x_5290) ;  /* 0x0000012000067945 */ /* 0x000ff60003800000 */
        /* <DEDUP_REMOVED lines=17> */
.L_x_5291:
[----:B------:R-:W-:Y:S05]  /*26280*/  BSYNC B6 ;  /* 0x0000000000067941 */ /* 0x000fea0003800000 */
.L_x_5290:
[----:B0-----:R-:W0:Y:S01]  /*26290*/  S2R R2, SR_TID.X ;  /* 0x0000000000027919 */ /* 0x001e220000002100 */
[----:B------:R-:W-:Y:S01]  /*262a0*/  UISETP.NE.AND UP0, UPT, UR49, URZ, UPT ;  /* 0x0000003f3100728c */ /* 0x000fe2000bf05270 */
[----:B------:R-:W-:Y:S01]  /*262b0*/  R2UR UR6, R24 ;  /* 0x00000000180672ca */ /* 0x000fe200000e0000 */
[----:B------:R-:W-:Y:S01]  /*262c0*/  ULDC.64 UR8, c[0x0][0x2d8] ;  /* 0x0000b60000087ab9 */ /* 0x000fe20000000a00 */
[----:B------:R-:W-:Y:S01]  /*262d0*/  R2UR UR7, R19 ;  /* 0x00000000130772ca */ /* 0x000fe200000e0000 */
[----:B------:R-:W2:Y:S01]  /*262e0*/  S2R R21, SR_TID.X ;  /* 0x0000000000157919 */ /* 0x000ea20000002100 */
[----:B------:R-:W-:Y:S02]  /*262f0*/  LOP3.LUT P5, RZ, R16, 0x100000, RZ, 0xc0, !PT ;  /* 0x0010000010ff7812 */ /* 0x000fe400078ac0ff */
[----:B------:R-:W-:-:S04]  /*26300*/  PLOP3.LUT P0, PT, PT, PT, UP0, 0x80, 0x0 ;  /* 0x000000000000781c */ /* 0x000fc80003f0f008 */
[----:B------:R-:W-:-:S03]  /*26310*/  @UP0 ULDC UR4, c[0x0][0x44c] ;  /* 0x0001130000040ab9 */ /* 0x000fc60000000800 */
[----:B------:R-:W-:-:S04]  /*26320*/  UIMAD UR6, UR6, UR8, URZ ;  /* 0x00000008060672a4 */ /* 0x000fc8000f8e023f */
[----:B------:R-:W-:Y:S01]  /*26330*/  UIMAD UR6, UR7, UR9, UR6 ;  /* 0x00000009070672a4 */ /* 0x000fe2000f8e0206 */
[C---:B0-----:R-:W-:Y:S01]  /*26340*/  LOP3.LUT R20, R2.reuse, 0x7f, RZ, 0xc0, !PT ;  /* 0x0000007f02147812 */ /* 0x041fe200078ec0ff */
[----:B------:R-:W-:-:S03]  /*26350*/  IMAD.SHL.U32 R2, R2, 0x10, RZ ;  /* 0x0000001002027824 */ /* 0x000fc600078e00ff */
[----:B------:R-:W-:Y:S01]  /*26360*/  SHF.R.U32.HI R20, RZ, 0x3, R20 ;  /* 0x00000003ff147819 */ /* 0x000fe20000011614 */
[----:B--2---:R-:W-:-:S03]  /*26370*/  IMAD.SHL.U32 R7, R21, 0x8, RZ ;  /* 0x0000000815077824 */ /* 0x004fc600078e00ff */
[----:B------:R-:W-:Y:S02]  /*26380*/  LOP3.LUT R2, R20, 0x70, R2, 0xf8, !PT ;  /* 0x0000007014027812 */ /* 0x000fe400078ef802 */
[----:B------:R-:W-:Y:S02]  /*26390*/  LOP3.LUT R20, R21, 0x7f, RZ, 0xc0, !PT ;  /* 0x0000007f15147812 */ /* 0x000fe400078ec0ff */
[----:B------:R-:W-:Y:S01]  /*263a0*/  LOP3.LUT R7, R7, 0x38, RZ, 0xc0, !PT ;  /* 0x0000003807077812 */ /* 0x000fe200078ec0ff */
[----:B------:R-:W-:Y:S01]  /*263b0*/  VIADD R34, R2, UR43 ;  /* 0x0000002b02227c36 */ /* 0x000fe20008000000 */
[----:B------:R-:W-:-:S03]  /*263c0*/  SHF.R.U32.HI R8, RZ, 0x3, R20 ;  /* 0x00000003ff087819 */ /* 0x000fc60000011614 */
[----:B------:R-:W-:Y:S01]  /*263d0*/  @P0 IMAD.HI.U32 R2, R34, UR4, RZ ;  /* 0x0000000422020c27 */ /* 0x000fe2000f8e00ff */
[----:B------:R-:W-:Y:S01]  /*263e0*/  PLOP3.LUT P0, PT, PT, PT, UP0, 0x80, 0x0 ;  /* 0x000000000000781c */ /* 0x000fe20003f0f008 */
[----:B------:R-:W-:Y:S02]  /*263f0*/  @UP0 ULDC UR4, c[0x0][0x450] ;  /* 0x0001140000040ab9 */ /* 0x000fe40000000800 */
[----:B------:R-:W-:-:S10]  /*26400*/  IMAD.MOV.U32 R0, RZ, RZ, R34 ;  /* 0x000000ffff007224 */ /* 0x000fd400078e0022 */
[----:B------:R-:W-:Y:S02]  /*26410*/  @P0 SHF.R.U32.HI R0, RZ, UR4, R2 ;  /* 0x00000004ff000c19 */ /* 0x000fe40008011602 */
[----:B------:R-:W-:-:S13]  /*26420*/  R2UR UR4, R19 ;  /* 0x00000000130472ca */ /* 0x000fda00000e0000 */
[----:B------:R-:W-:-:S03]  /*26430*/  UIMAD.WIDE.U32 UR4, UR4, UR8, URZ ;  /* 0x00000008040472a5 */ /* 0x000fc6000f8e003f */
[----:B------:R-:W-:Y:S01]  /*26440*/  ULDC.64 UR8, c[0x0][0x2e0] ;  /* 0x0000b80000087ab9 */ /* 0x000fe20000000a00 */
[----:B------:R-:W-:Y:S02]  /*26450*/  UIADD3 UR5, UR5, UR6, URZ ;  /* 0x0000000605057290 */ /* 0x000fe4000fffe03f */
[----:B------:R-:W-:Y:S02]  /*26460*/  UIMAD UR6, UR50, UR8, URZ ;  /* 0x00000008320672a4 */ /* 0x000fe4000f8e023f */
[----:B------:R-:W-:Y:S02]  /*26470*/  UIMAD.WIDE.U32 UR4, UR38, UR8, UR4 ;  /* 0x00000008260472a5 */ /* 0x000fe4000f8e0004 */
[----:B------:R-:W-:-:S04]  /*26480*/  UIMAD UR6, UR38, UR9, UR6 ;  /* 0x00000009260672a4 */ /* 0x000fc8000f8e0206 */
[----:B------:R-:W-:Y:S01]  /*26490*/  IMAD.U32 R4, RZ, RZ, UR4 ;  /* 0x00000004ff047e24 */ /* 0x000fe2000f8e00ff */
[----:B------:R-:W-:Y:S02]  /*264a0*/  UIADD3 UR6, UR5, UR6, URZ ;  /* 0x0000000605067290 */ /* 0x000fe4000fffe03f */
[----:B------:R-:W-:Y:S02]  /*264b0*/  IMAD.U32 R5, RZ, RZ, UR5 ;  /* 0x00000005ff057e24 */ /* 0x000fe4000f8e00ff */
[----:B------:R-:W-:Y:S01]  /*264c0*/  IMAD.MOV.U32 R2, RZ, RZ, R4 ;  /* 0x000000ffff027224 */ /* 0x000fe200078e0004 */
[----:B------:R-:W-:Y:S01]  /*264d0*/  SHF.R.S32.HI R4, RZ, 0x1f, R0 ;  /* 0x0000001fff047819 */ /* 0x000fe20000011400 */
[----:B------:R-:W-:Y:S01]  /*264e0*/  ULDC.64 UR4, c[0x0][0x2d0] ;  /* 0x0000b40000047ab9 */ /* 0x000fe20000000a00 */
[----:B------:R-:W-:-:S03]  /*264f0*/  IMAD.U32 R3, RZ, RZ, UR6 ;  /* 0x00000006ff037e24 */ /* 0x000fc6000f8e00ff */
[----:B------:R-:W-:Y:S02]  /*26500*/  IMAD R5, R4, UR4, RZ ;  /* 0x0000000404057c24 */ /* 0x000fe4000f8e02ff */
[----:B------:R-:W-:Y:S01]  /*26510*/  IMAD.WIDE.U32 R2, R0, UR4, R2 ;  /* 0x0000000400027c25 */ /* 0x000fe2000f8e0002 */
[----:B------:R-:W-:-:S03]  /*26520*/  ULDC UR4, c[0x0][0x448] ;  /* 0x0001120000047ab9 */ /* 0x000fc60000000800 */
[----:B------:R-:W-:Y:S02]  /*26530*/  IMAD R4, R0, UR5, R5 ;  /* 0x0000000500047c24 */ /* 0x000fe4000f8e0205 */
[----:B------:R-:W-:Y:S02]  /*26540*/  IMAD.MOV R0, RZ, RZ, -R0 ;  /* 0x000000ffff007224 */ /* 0x000fe400078e0a00 */
[----:B------:R-:W-:Y:S02]  /*26550*/  IMAD.IADD R3, R3, 0x1, R4 ;  /* 0x0000000103037824 */ /* 0x000fe400078e0204 */
[----:B------:R-:W-:Y:S01]  /*26560*/  IMAD R0, R0, UR4, R34 ;  /* 0x0000000400007c24 */ /* 0x000fe2000f8e0222 */
[----:B------:R-:W-:-:S03]  /*26570*/  ULDC.64 UR4, c[0x0][0x2c8] ;  /* 0x0000b20000047ab9 */ /* 0x000fc60000000a00 */
[----:B------:R-:W-:Y:S01]  /*26580*/  IMAD.WIDE.U32 R2, R0, UR4, R2 ;  /* 0x0000000400027c25 */ /* 0x000fe2000f8e0002 */
[----:B------:R-:W-:-:S05]  /*26590*/  SHF.R.S32.HI R4, RZ, 0x1f, R0 ;  /* 0x0000001fff047819 */ /* 0x000fca0000011400 */
[----:B------:R-:W-:-:S04]  /*265a0*/  IMAD R5, R4, UR4, RZ ;  /* 0x0000000404057c24 */ /* 0x000fc8000f8e02ff */
        /* <DEDUP_REMOVED lines=8> */
[----:B------:R-:W-:Y:S01]  /*26630*/  VIADD R4, R8, UR43 ;  /* 0x0000002b08047c36 */ /* 0x000fe20008000000 */
[----:B------:R-:W-:Y:S02]  /*26640*/  LOP3.LUT R16, R16, 0xfffffeff, RZ, 0xc0, !PT ;  /* 0xfffffeff10107812 */ /* 0x000fe400078ec0ff */
[----:B------:R-:W2:Y:S02]  /*26650*/  SHFL.IDX PT, R2, R5, RZ, 0x181f ;  /* 0x00181fff05027589 */ /* 0x000ea400000e0000 */
[----:B------:R-:W-:-:S13]  /*26660*/  ISETP.GE.AND P1, PT, R4, UR41, PT ;  /* 0x0000002904007c0c */ /* 0x000fda000bf26270 */
[----:B------:R-:W-:-:S04]  /*26670*/  @P1 LOP3.LUT R16, R16, 0x100, RZ, 0xfc, !PT ;  /* 0x0000010010101812 */ /* 0x000fc800078efcff */
[----:B------:R-:W-:Y:S02]  /*26680*/  LOP3.LUT R16, R16, 0xffffff7f, RZ, 0xc0, !PT ;  /* 0xffffff7f10107812 */ /* 0x000fe400078ec0ff */
[----:B0-----:R-:W-:Y:S02]  /*26690*/  @!P1 LEA R6, P0, R7, R14, 0x1 ;  /* 0x0000000e07069211 */ /* 0x001fe400078008ff */
[----:B------:R-:W0:Y:S03]  /*266a0*/  SHFL.IDX PT, R14, R0, 0x1, 0x181f ;  /* 0x00381f00000e7f89 */ /* 0x000e2600000e0000 */
[----:B--2---:R-:W-:Y:S02]  /*266b0*/  @!P1 IMAD.X R3, RZ, RZ, R2, P0 ;  /* 0x000000ffff039224 */ /* 0x004fe400000e0602 */
[----:B------:R-:W-:Y:S02]  /*266c0*/  @!P1 IMAD.MOV.U32 R2, RZ, RZ, R6 ;  /* 0x000000ffff029224 */ /* 0x000fe400078e0006 */
[----:B------:R-:W-:-:S03]  /*266d0*/  VIADD R6, R4, 0x10 ;  /* 0x0000001004067836 */ /* 0x000fc60000000000 */
[----:B------:R2:W-:Y:S02]  /*266e0*/  @!P1 LDGSTS.E.BYPASS.LTC128B.128 [R22+0x20400], desc[UR36][R2.64], !P5 ;  /* 0x2040000002169fae */ /* 0x0005e4000e901d64 */
[----:B------:R-:W-:Y:S02]  /*266f0*/  ISETP.GE.AND P1, PT, R6, UR41, PT ;  /* 0x0000002906007c0c */ /* 0x000fe4000bf26270 */
[----:B--2---:R-:W2:Y:S11]  /*26700*/  SHFL.IDX PT, R2, R5, 0x1, 0x181f ;  /* 0x00381f0005027f89 */ /* 0x004eb600000e0000 */
[----:B0-----:R-:W-:-:S02]  /*26710*/  @!P1 LEA R6, P0, R7, R14, 0x1 ;  /* 0x0000000e07069211 */ /* 0x001fc400078008ff */
[----:B------:R-:W0:Y:S01]  /*26720*/  SHFL.IDX PT, R14, R0, 0x2, 0x181f ;  /* 0x00581f00000e7f89 */ /* 0x000e2200000e0000 */
[----:B------:R-:W-:-:S04]  /*26730*/  @P1 LOP3.LUT R16, R16, 0x80, RZ, 0xfc, !PT ;  /* 0x0000008010101812 */ /* 0x000fc800078efcff */
[----:B------:R-:W-:Y:S01]  /*26740*/  LOP3.LUT R16, R16, 0xffffffbf, RZ, 0xc0, !PT ;  /* 0xffffffbf10107812 */ /* 0x000fe200078ec0ff */
[----:B--2---:R-:W-:Y:S02]  /*26750*/  @!P1 IMAD.X R3, RZ, RZ, R2, P0 ;  /* 0x000000ffff039224 */ /* 0x004fe400000e0602 */
[----:B------:R-:W-:Y:S02]  /*26760*/  @!P1 IMAD.MOV.U32 R2, RZ, RZ, R6 ;  /* 0x000000ffff029224 */ /* 0x000fe400078e0006 */
[----:B------:R-:W-:-:S03]  /*26770*/  VIADD R6, R4, 0x20 ;  /* 0x0000002004067836 */ /* 0x000fc60000000000 */
[----:B------:R2:W-:Y:S02]  /*26780*/  @!P1 LDGSTS.E.BYPASS.LTC128B.128 [R22+0x20c00], desc[UR36][R2.64], !P5 ;  /* 0x20c0000002169fae */ /* 0x0005e4000e901d64 */
[----:B------:R-:W-:Y:S02]  /*26790*/  ISETP.GE.AND P1, PT, R6, UR41, PT ;  /* 0x0000002906007c0c */ /* 0x000fe4000bf26270 */
[----:B--2---:R-:W2:Y:S11]  /*267a0*/  SHFL.IDX PT, R2, R5, 0x2, 0x181f ;  /* 0x00581f0005027f89 */ /* 0x004eb600000e0000 */
[----:B0-----:R-:W-:Y:S01]  /*267b0*/  @!P1 LEA R6, P0, R7, R14, 0x1 ;  /* 0x0000000e07069211 */ /* 0x001fe200078008ff */
[----:B------:R-:W0:Y:S01]  /*267c0*/  SHFL.IDX PT, R5, R5, 0x3, 0x181f ;  /* 0x00781f0005057f89 */ /* 0x000e2200000e0000 */
[----:B------:R-:W-:-:S03]  /*267d0*/  @P1 LOP3.LUT R16, R16, 0x40, RZ, 0xfc, !PT ;  /* 0x0000004010101812 */ /* 0x000fc600078efcff */
[----:B------:R3:W4:Y:S01]  /*267e0*/  SHFL.IDX PT, R14, R0, 0x3, 0x181f ;  /* 0x00781f00000e7f89 */ /* 0x00072200000e0000 */
[----:B--2---:R-:W-:Y:S02]  /*267f0*/  @!P1 IMAD.X R3, RZ, RZ, R2, P0 ;  /* 0x000000ffff039224 */ /* 0x004fe400000e0602 */
[----:B------:R-:W-:-:S05]  /*26800*/  @!P1 IMAD.MOV.U32 R2, RZ, RZ, R6 ;  /* 0x000000ffff029224 */ /* 0x000fca00078e0006 */
[----:B0-----:R3:W-:Y:S02]  /*26810*/  @!P1 LDGSTS.E.BYPASS.LTC128B.128 [R22+0x21400], desc[UR36][R2.64], !P5 ;  /* 0x2140000002169fae */ /* 0x0017e4000e901d64 */
.L_x_5362:
[----:B------:R-:W-:Y:S01]  /*26820*/  VIADD R4, R4, 0x30 ;  /* 0x0000003004047836 */ /* 0x000fe20000000000 */
[----:B------:R-:W-:-:S04]  /*26830*/  LOP3.LUT R16, R16, 0xffffefff, RZ, 0xc0, !PT ;  /* 0xffffefff10107812 */ /* 0x000fc800078ec0ff */
[----:B------:R-:W-:-:S13]  /*26840*/  ISETP.GE.AND P1, PT, R4, UR41, PT ;  /* 0x0000002904007c0c */ /* 0x000fda000bf26270 */
[----:B---34-:R-:W-:Y:S02]  /*26850*/  @!P1 LEA R2, P0, R7, R14, 0x1 ;  /* 0x0000000e07029211 */ /* 0x018fe400078008ff */
[----:B------:R-:W-:-:S03]  /*26860*/  @P1 LOP3.LUT R16, R16, 0x1000, RZ, 0xfc, !PT ;  /* 0x0000100010101812 */ /* 0x000fc600078efcff */
[----:B------:R-:W-:Y:S01]  /*26870*/  @!P1 IMAD.X R3, RZ, RZ, R5, P0 ;  /* 0x000000ffff039224 */ /* 0x000fe200000e0605 */
[----:B------:R-:W-:-:S04]  /*26880*/  PLOP3.LUT P0, PT, PT, PT, PT, 0x80, 0x0 ;  /* 0x000000000000781c */ /* 0x000fc80003f0f070 */
[----:B------:R-:W-:Y:S01]  /*26890*/  @!PT LDS RZ, [RZ] ;  /* 0x00000000fffff984 */ /* 0x000fe20000000800 */
[----:B------:R-:W-:Y:S01]  /*268a0*/  @!PT LDS RZ, [RZ] ;  /* 0x00000000fffff984 */ /* 0x000fe20000000800 */
[----:B------:R-:W-:Y:S01]  /*268b0*/  @!PT LDS RZ, [RZ] ;  /* 0x00000000fffff984 */ /* 0x000fe20000000800 */
[----:B------:R0:W-:Y:S01]  /*268c0*/  @!P1 LDGSTS.E.BYPASS.LTC128B.128 [R22+0x21c00], desc[UR36][R2.64], !P5 ;  /* 0x21c0000002169fae */ /* 0x0001e2000e901d64 */
[----:B------:R-:W-:-:S08]  /*268d0*/  NOP ;  /* 0x0000000000007918 */ /* 0x000fd00000000000 */
.L_x_5293:
[----:B------:R-:W-:Y:S02]  /*268e0*/  PLOP3.LUT P1, PT, P1, P0, PT, 0xa2, 0x0 ;  /* 0x000000000000781c */ /* 0x000fe40000f21472 */
[----:B------:R-:W-:-:S08]  /*268f0*/  @P0 R2UR P1, UR4, R17 ;  /* 0x00000000110402ca */ /* 0x000fd00000020000 */
[----:B------:R-:W-:-:S05]  /*26900*/  @P0 PLOP3.LUT P0, PT, P1, PT, PT, 0x80, 0x0 ;  /* 0x000000000000081c */ /* 0x000fca0000f0f070 */
[----:B------:R-:W-:Y:S01]  /*26910*/  @!P1 SYNCS.ARRIVE.TRANS64.RED.A0T1 RZ, [UR4+0x38800], RZ ;  /* 0x038800ffffff99a7 */ /* 0x000fe20008200404 */
[----:B------:R-:W-:Y:S07]  /*26920*/  @!P1 ARRIVES.LDGSTSBAR.64.TRANSCNT [UR4+0x38800] ;  /* 0x03880000ff0099b0 */ /* 0x000fee0008000a84 */
[----:B------:R-:W-:Y:S05]  /*26930*/  @P0 BRA.U.ANY `(.L_x_5293) ;  /* 0xfffffffd00e80947 */ /* 0x000fea000393ffff */
[----:B------:R-:W-:Y:S01]  /*26940*/  ULDC.64 UR4, c[0x0][0x3d8] ;  /* 0x0000f60000047ab9 */ /* 0x000fe20000000a00 */
[----:B------:R-:W-:Y:S01]  /*26950*/  NOP ;  /* 0x0000000000007918 */ /* 0x000fe20000000000 */
[----:B------:R-:W-:Y:S01]  /*26960*/  IMAD R0, R24, UR4, RZ ;  /* 0x0000000418007c24 */ /* 0x000fe2000f8e02ff */
[----:B------:R2:W-:Y:S01]  /*26970*/  SYNCS.ARRIVE.TRANS64.A1T0 RZ, [R17+URZ+0x38800], RZ ;  /* 0x038800ff11ff79a7 */ /* 0x0005e2000810003f */
[C---:B------:R-:W-:Y:S01]  /*26980*/  IMAD.WIDE.U32 R4, R19.reuse, UR4, RZ ;  /* 0x0000000413047c25 */ /* 0x040fe2000f8e00ff */
[----:B------:R-:W-:Y:S03]  /*26990*/  BSSY B6, `(.L_x_5294) ;  /* 0x0000018000067945 */ /* 0x000fe60003800000 */
[----:B------:R-:W-:Y:S01]  /*269a0*/  IMAD R0, R19, UR5, R0 ;  /* 0x0000000513007c24 */ /* 0x000fe2000f8e0200 */
[----:B------:R2:W-:Y:S01]  /*269b0*/  STL.64 [R1+0x420], R4 ;  /* 0x0004200401007387 */ /* 0x0005e20000100a00 */
[----:B0-----:R-:W-:-:S02]  /*269c0*/  VIADD R2, R17, 0x26400 ;  /* 0x0002640011027836 */ /* 0x001fc40000000000 */
[----:B------:R-:W-:-:S03]  /*269d0*/  IMAD.IADD R0, R5, 0x1, R0 ;  /* 0x0000000105007824 */ /* 0x000fc600078e0200 */
[----:B------:R-:W-:Y:S02]  /*269e0*/  LOP3.LUT P0, RZ, R2, 0x3ff, RZ, 0xc0, !PT ;  /* 0x000003ff02ff7812 */ /* 0x000fe4000780c0ff */
[----:B------:R2:W-:Y:S11]  /*269f0*/  STL [R1+0x434], R0 ;  /* 0x0004340001007387 */ /* 0x0005f60000100800 */
[----:B--2---:R-:W-:Y:S05]  /*26a00*/  @!P0 BRA `(.L_x_5295) ;  /* 0x0000000000408947 */ /* 0x004fea0003800000 */
        /* <DEDUP_REMOVED lines=16> */
.L_x_5295:
[----:B------:R-:W-:Y:S05]  /*26b10*/  BSYNC B6 ;  /* 0x0000000000067941 */ /* 0x000fea0003800000 */
.L_x_5294:
[----:B------:R-:W2:Y:S04]  /*26b20*/  LDL.LU.64 R4, [R1+0x420] ;  /* 0x0004200001047983 */ /* 0x000ea80000300a00 */
[----:B------:R-:W3:Y:S01]  /*26b30*/  LDL.LU R20, [R1+0x434] ;  /* 0x0004340001147983 */ /* 0x000ee20000300800 */
[----:B------:R-:W-:Y:S01]  /*26b40*/  UISETP.NE.AND UP0, UPT, UR49, URZ, UPT ;  /* 0x0000003f3100728c */ /* 0x000fe2000bf05270 */
[----:B------:R-:W-:Y:S01]  /*26b50*/  IMAD.MOV.U32 R2, RZ, RZ, R34 ;  /* 0x000000ffff027224 */ /* 0x000fe200078e0022 */
[----:B------:R-:W-:Y:S01]  /*26b60*/  ULDC UR6, c[0x0][0x448] ;  /* 0x0001120000067ab9 */ /* 0x000fe20000000800 */
[----:B------:R0:W5:Y:S01]  /*26b70*/  LDL R8, [R1+0x414] ;  /* 0x0004140001087983 */ /* 0x0001620000100800 */
[----:B------:R-:W-:Y:S01]  /*26b80*/  ULDC.64 UR8, c[0x0][0x3e0] ;  /* 0x0000f80000087ab9 */ /* 0x000fe20000000a00 */
[----:B------:R-:W-:-:S02]  /*26b90*/  LOP3.LUT P2, RZ, R16, 0x20000, RZ, 0xc0, !PT ;  /* 0x0002000010ff7812 */ /* 0x000fc4000784c0ff */
[----:B------:R0:W5:Y:S01]  /*26ba0*/  LDL R6, [R1+0x410] ;  /* 0x0004100001067983 */ /* 0x0001620000100800 */
[----:B------:R-:W-:Y:S02]  /*26bb0*/  PLOP3.LUT P0, PT, PT, PT, UP0, 0x80, 0x0 ;  /* 0x000000000000781c */ /* 0x000fe40003f0f008 */
[C---:B------:R-:W-:Y:S01]  /*26bc0*/  LOP3.LUT P3, RZ, R16.reuse, 0x10000, RZ, 0xc0, !PT ;  /* 0x0001000010ff7812 */ /* 0x040fe2000786c0ff */
[----:B------:R-:W-:Y:S01]  /*26bd0*/  @UP0 ULDC UR4, c[0x0][0x44c] ;  /* 0x0001130000040ab9 */ /* 0x000fe20000000800 */
[C---:B------:R-:W-:Y:S02]  /*26be0*/  LOP3.LUT P4, RZ, R16.reuse, 0x8000, RZ, 0xc0, !PT ;  /* 0x0000800010ff7812 */ /* 0x040fe4000788c0ff */
[----:B------:R-:W-:-:S07]  /*26bf0*/  LOP3.LUT P5, RZ, R16, 0x4000, RZ, 0xc0, !PT ;  /* 0x0000400010ff7812 */ /* 0x000fce00078ac0ff */
[----:B------:R-:W-:Y:S01]  /*26c00*/  @P0 IMAD.HI.U32 R0, R34, UR4, RZ ;  /* 0x0000000422000c27 */ /* 0x000fe2000f8e00ff */
[----:B------:R-:W-:Y:S01]  /*26c10*/  PLOP3.LUT P0, PT, PT, PT, UP0, 0x80, 0x0 ;  /* 0x000000000000781c */ /* 0x000fe20003f0f008 */
[----:B------:R-:W-:-:S12]  /*26c20*/  @UP0 ULDC UR4, c[0x0][0x450] ;  /* 0x0001140000040ab9 */ /* 0x000fd80000000800 */
[----:B------:R-:W-:-:S04]  /*26c30*/  @P0 SHF.R.U32.HI R2, RZ, UR4, R0 ;  /* 0x00000004ff020c19 */ /* 0x000fc80008011600 */
[--C-:B------:R-:W-:Y:S02]  /*26c40*/  SHF.R.S32.HI R0, RZ, 0x1f, R2.reuse ;  /* 0x0000001fff007819 */ /* 0x100fe40000011402 */
[----:B--2---:R-:W-:Y:S02]  /*26c50*/  R2UR UR5, R5 ;  /* 0x00000000050572ca */ /* 0x004fe400000e0000 */
[----:B------:R-:W-:Y:S02]  /*26c60*/  R2UR UR4, R4 ;  /* 0x00000000040472ca */ /* 0x000fe400000e0000 */
[----:B---3--:R-:W-:Y:S01]  /*26c70*/  R2UR UR5, R20 ;  /* 0x00000000140572ca */ /* 0x008fe200000e0000 */
[----:B------:R-:W-:Y:S01]  /*26c80*/  IMAD.MOV R5, RZ, RZ, -R2 ;  /* 0x000000ffff057224 */ /* 0x000fe200078e0a02 */
[----:B------:R-:W2:Y:S03]  /*26c90*/  S2R R20, SR_TID.X ;  /* 0x0000000000147919 */ /* 0x000ea60000002100 */
[----:B------:R-:W-:Y:S01]  /*26ca0*/  IMAD R5, R5, UR6, R34 ;  /* 0x0000000605057c24 */ /* 0x000fe2000f8e0222 */
[----:B------:R-:W-:-:S04]  /*26cb0*/  UIMAD UR6, UR50, UR8, URZ ;  /* 0x00000008320672a4 */ /* 0x000fc8000f8e023f */
[----:B------:R-:W-:-:S03]  /*26cc0*/  UIMAD UR6, UR38, UR9, UR6 ;  /* 0x00000009260672a4 */ /* 0x000fc6000f8e0206 */
[----:B------:R-:W-:-:S03]  /*26cd0*/  UIMAD.WIDE.U32 UR4, UR38, UR8, UR4 ;  /* 0x00000008260472a5 */ /* 0x000fc6000f8e0004 */
[----:B------:R-:W-:Y:S01]  /*26ce0*/  ULDC.64 UR8, c[0x0][0x3d0] ;  /* 0x0000f40000087ab9 */ /* 0x000fe20000000a00 */
[----:B------:R-:W-:Y:S01]  /*26cf0*/  UIADD3 UR5, UR5, UR6, URZ ;  /* 0x0000000605057290 */ /* 0x000fe2000fffe03f */
[----:B------:R-:W-:Y:S02]  /*26d00*/  IMAD R7, R0, UR8, RZ ;  /* 0x0000000800077c24 */ /* 0x000fe4000f8e02ff */
[----:B------:R-:W-:Y:S01]  /*26d10*/  IMAD.U32 R3, RZ, RZ, UR8 ;  /* 0x00000008ff037e24 */ /* 0x000fe2000f8e00ff */
[----:B------:R-:W-:Y:S01]  /*26d20*/  SHF.R.S32.HI R0, RZ, 0x1f, R5 ;  /* 0x0000001fff007819 */ /* 0x000fe20000011405 */
        /* <DEDUP_REMOVED lines=11> */
[----:B--2---:R-:W-:-:S03]  /*26de0*/  IMAD.SHL.U32 R9, R20, 0x8, RZ ;  /* 0x0000000814097824 */ /* 0x004fc600078e00ff */
[----:B------:R-:W-:Y:S02]  /*26df0*/  LEA.HI.X R4, R2, UR5, R3, 0x1, P0 ;  /* 0x0000000502047c11 */ /* 0x000fe400080f0c03 */
[----:B------:R-:W-:Y:S01]  /*26e00*/  LOP3.LUT R9, R9, 0x38, RZ, 0xc0, !PT ;  /* 0x0000003809097812 */ /* 0x000fe200078ec0ff */
[----:B0-----:R-:W-:Y:S06]  /*26e10*/  BRA.DIV UR4, `(.L_x_5296) ;  /* 0x0000003204887947 */ /* 0x001fec000b800000 */
[C---:B------:R-:W-:Y:S01]  /*26e20*/  LOP3.LUT P1, RZ, R16.reuse, 0x40, RZ, 0xc0, !PT ;  /* 0x0000004010ff7812 */ /* 0x040fe2000782c0ff */
[----:B------:R-:W0:Y:S01]  /*26e30*/  SHFL.IDX PT, R14, R0, RZ, 0x181f ;  /* 0x00181fff000e7589 */ /* 0x000e2200000e0000 */
[C---:B------:R-:W-:Y:S02]  /*26e40*/  LOP3.LUT P6, RZ, R16.reuse, 0x40000, RZ, 0xc0, !PT ;  /* 0x0004000010ff7812 */ /* 0x040fe400078cc0ff */
[----:B------:R-:W-:Y:S01]  /*26e50*/  LOP3.LUT R16, R16, 0xffbfffff, RZ, 0xc0, !PT ;  /* 0xffbfffff10107812 */ /* 0x000fe200078ec0ff */
[----:B------:R-:W2:Y:S04]  /*26e60*/  SHFL.IDX PT, R2, R4, RZ, 0x181f ;  /* 0x00181fff04027589 */ /* 0x000ea800000e0000 */
[----:B------:R-:W-:Y:S04]  /*26e70*/  SHFL.IDX PT, R5, R4, 0x1, 0x181f ;  /* 0x00381f0004057f89 */ /* 0x000fe800000e0000 */
[----:B------:R-:W-:-:S04]  /*26e80*/  @P1 LOP3.LUT R16, R16, 0x400000, RZ, 0xfc, !PT ;  /* 0x0040000010101812 */ /* 0x000fc800078efcff */
[C---:B------:R-:W-:Y:S02]  /*26e90*/  LOP3.LUT P1, RZ, R16.reuse, 0x80, RZ, 0xc0, !PT ;  /* 0x0000008010ff7812 */ /* 0x040fe4000782c0ff */
[----:B------:R-:W-:-:S11]  /*26ea0*/  LOP3.LUT R16, R16, 0xff7fffff, RZ, 0xc0, !PT ;  /* 0xff7fffff10107812 */ /* 0x000fd600078ec0ff */
[----:B------:R-:W-:-:S04]  /*26eb0*/  @P1 LOP3.LUT R16, R16, 0x800000, RZ, 0xfc, !PT ;  /* 0x0080000010101812 */ /* 0x000fc800078efcff */
[----:B------:R-:W-:-:S13]  /*26ec0*/  LOP3.LUT P1, RZ, R16, 0x100, RZ, 0xc0, !PT ;  /* 0x0000010010ff7812 */ /* 0x000fda000782c0ff */
[----:B0-----:R-:W-:-:S05]  /*26ed0*/  @!P1 LEA R14, P0, R9, R14, 0x1 ;  /* 0x0000000e090e9211 */ /* 0x001fca00078008ff */
[----:B--2---:R-:W-:Y:S01]  /*26ee0*/  @!P1 IMAD.X R3, RZ, RZ, R2, P0 ;  /* 0x000000ffff039224 */ /* 0x004fe200000e0602 */
[----:B------:R-:W-:Y:S01]  /*26ef0*/  LOP3.LUT P0, RZ, R16, 0x80000, RZ, 0xc0, !PT ;  /* 0x0008000010ff7812 */ /* 0x000fe2000780c0ff */
[----:B------:R-:W-:Y:S02]  /*26f00*/  @!P1 IMAD.MOV.U32 R2, RZ, RZ, R14 ;  /* 0x000000ffff029224 */ /* 0x000fe400078e000e */
[----:B------:R-:W0:Y:S10]  /*26f10*/  SHFL.IDX PT, R14, R0, 0x1, 0x181f ;  /* 0x00381f00000e7f89 */ /* 0x000e3400000e0000 */
        /* <DEDUP_REMOVED lines=11> */
[----:B0-----:R-:W-:-:S05]  /*26fd0*/  @!P1 LEA R14, P0, R9, R14, 0x1 ;  /* 0x0000000e090e9211 */ /* 0x001fca00078008ff */
[----:B------:R-:W-:Y:S01]  /*26fe0*/  @!P1 IMAD.X R5, RZ, RZ, R5, P0 ;  /* 0x000000ffff059224 */ /* 0x000fe200000e0605 */
[----:B------:R-:W-:Y:S01]  /*26ff0*/  LOP3.LUT P0, RZ, R16, 0x80000, RZ, 0xc0, !PT ;  /* 0x0008000010ff7812 */ /* 0x000fe2000780c0ff */
[----:B--2---:R-:W-:Y:S02]  /*27000*/  @!P1 IMAD.MOV.U32 R2, RZ, RZ, R14 ;  /* 0x000000ffff029224 */ /* 0x004fe400078e000e */
[----:B------:R-:W-:Y:S01]  /*27010*/  @!P1 IMAD.MOV.U32 R3, RZ, RZ, R5 ;  /* 0x000000ffff039224 */ /* 0x000fe200078e0005 */
[----:B------:R-:W0:Y:S04]  /*27020*/  SHFL.IDX PT, R14, R0, 0x2, 0x181f ;  /* 0x00581f00000e7f89 */ /* 0x000e2800000e0000 */
[----:B------:R-:W2:Y:S04]  /*27030*/  SHFL.IDX PT, R5, R4, 0x2, 0x181f ;  /* 0x00581f0004057f89 */ /* 0x000ea800000e0000 */
[----:B------:R-:W3:Y:S04]  /*27040*/  SHFL.IDX PT, R4, R4, 0x3, 0x181f ;  /* 0x00781f0004047f89 */ /* 0x000ee800000e0000 */
        /* <DEDUP_REMOVED lines=12> */
[----:B--2---:R-:W-:Y:S01]  /*27110*/  @!P1 IMAD.X R5, RZ, RZ, R5, P0 ;  /* 0x000000ffff059224 */ /* 0x004fe200000e0605 */
[----:B------:R-:W-:Y:S01]  /*27120*/  LOP3.LUT P0, RZ, R16, 0x80000, RZ, 0xc0, !PT ;  /* 0x0008000010ff7812 */ /* 0x000fe2000780c0ff */
[----:B----4-:R-:W-:Y:S02]  /*27130*/  @!P1 IMAD.MOV.U32 R2, RZ, RZ, R14 ;  /* 0x000000ffff029224 */ /* 0x010fe400078e000e */
[----:B------:R-:W-:Y:S01]  /*27140*/  @!P1 IMAD.MOV.U32 R3, RZ, RZ, R5 ;  /* 0x000000ffff039224 */ /* 0x000fe200078e0005 */
[----:B------:R2:W4:Y:S09]  /*27150*/  SHFL.IDX PT, R14, R0, 0x3, 0x181f ;  /* 0x00781f00000e7f89 */ /* 0x00053200000e0000 */
        /* <DEDUP_REMOVED lines=9> */
[----:B---34-:R2:W-:Y:S02]  /*271f0*/  @!P1 LDGSTS.E.BYPASS.LTC128B.128 [R22+0x35400], desc[UR36][R2.64+0x380], P0 ;  /* 0x3540038002169fae */ /* 0x0185e40008101d64 */
.L_x_5372:
[C---:B------:R-:W-:Y:S02]  /*27200*/  LOP3.LUT P1, RZ, R16.reuse, 0x1000, RZ, 0xc0, !PT ;  /* 0x0000100010ff7812 */ /* 0x040fe4000782c0ff */
[----:B------:R-:W-:-:S11]  /*27210*/  LOP3.LUT P6, RZ, R16, 0x40000, RZ, 0xc0, !PT ;  /* 0x0004000010ff7812 */ /* 0x000fd600078cc0ff */
[----:B0-2---:R-:W-:-:S05]  /*27220*/  @!P1 LEA R2, P0, R9, R14, 0x1 ;  /* 0x0000000e09029211 */ /* 0x005fca00078008ff */
        /* <DEDUP_REMOVED lines=15> */
[----:B------:R-:W-:Y:S01]  /*27320*/  PLOP3.LUT P0, PT, PT, PT, PT, 0x80, 0x0 ;  /* 0x000000000000781c */ /* 0x000fe20003f0f070 */
[----:B------:R-:W-:-:S12]  /*27330*/  NOP ;  /* 0x0000000000007918 */ /* 0x000fd80000000000 */
.L_x_5297:
        /* <DEDUP_REMOVED lines=18> */
.L_x_5373:
[----:B------:R-:W-:Y:S05]  /*27460*/  BSYNC B0 ;  /* 0x0000000000007941 */ /* 0x000fea0003800000 */
.L_x_5298:
[----:B------:R-:W-:-:S13]  /*27470*/  LOP3.LUT P0, RZ, R16, 0x800, RZ, 0xc0, !PT ;  /* 0x0000080010ff7812 */ /* 0x000fda000780c0ff */
[----:B------:R-:W-:Y:S05]  /*27480*/  @!P0 BRA `(.L_x_5300) ;  /* 0x0000000000048947 */ /* 0x000fea0003800000 */
[----:B------:R-:W-:Y:S01]  /*27490*/  BPT.TRAP 0x1 ;  /* 0x000000040000795c */ /* 0x000fe20000300000 */
.L_x_5300:
[----:B0-----:R-:W-:Y:S01]  /*274a0*/  SHF.L.U32 R0, R23, 0x1f, RZ ;  /* 0x0000001f17007819 */ /* 0x001fe200000006ff */
[----:B------:R-:W-:Y:S03]  /*274b0*/  BSSY B0, `(.L_x_5301) ;  /* 0x0000003000007945 */ /* 0x000fe60003800000 */
[----:B------:R-:W0:Y:S02]  /*274c0*/  SYNCS.PHASECHK.TRANS64.TRYWAIT P0, [R27+URZ+0x38860], R0 ;  /* 0x038860001b0075a7 */ /* 0x000e24000800017f */
[----:B0-----:R-:W-:Y:S05]  /*274d0*/  @!P0 BRA `(.L_x_5302) ;  /* 0x0000003000c88947 */ /* 0x001fea0003800000 */
.L_x_5374:
[----:B------:R-:W-:Y:S05]  /*274e0*/  BSYNC B0 ;  /* 0x0000000000007941 */ /* 0x000fea0003800000 */
.L_x_5301:
[----:B------:R-:W0:Y:S01]  /*274f0*/  LDL.LU R2, [R1+0x428] ;  /* 0x0004280001027983 */ /* 0x000e220000300800 */
[----:B------:R-:W-:-:S03]  /*27500*/  ULDC.64 UR4, c[0x0][0x328] ;  /* 0x0000ca0000047ab9 */ /* 0x000fc60000000a00 */
[----:B------:R-:W2:Y:S01]  /*27510*/  LDL.LU R4, [R1+0x42c] ;  /* 0x00042c0001047983 */ /* 0x000ea20000300800 */
[----:B------:R-:W-:Y:S01]  /*27520*/  LOP3.LUT R16, R16, 0xffffff7f, RZ, 0xc0, !PT ;  /* 0xffffff7f10107812 */ /* 0x000fe200078ec0ff */
[----:B0-----:R-:W-:Y:S02]  /*27530*/  IMAD R0, R2, UR4, RZ ;  /* 0x0000000402007c24 */ /* 0x001fe4000f8e02ff */
[----:B------:R-:W-:-:S04]  /*27540*/  IMAD.WIDE.U32 R2, R37, UR4, RZ ;  /* 0x0000000425027c25 */ /* 0x000fc8000f8e00ff */
[----:B------:R-:W-:Y:S01]  /*27550*/  IMAD R5, R37, UR5, R0 ;  /* 0x0000000525057c24 */ /* 0x000fe2000f8e0200 */
[----:B------:R-:W-:Y:S02]  /*27560*/  ULDC.64 UR4, c[0x0][0x338] ;  /* 0x0000ce0000047ab9 */ /* 0x000fe40000000a00 */
[----:B--2---:R-:W-:Y:S01]  /*27570*/  IMAD R0, R4, UR4, RZ ;  /* 0x0000000404007c24 */ /* 0x004fe2000f8e02ff */
[----:B------:R-:W-:Y:S01]  /*27580*/  PRMT R4, R33, 0x8880, RZ ;  /* 0x0000888021047816 */ /* 0x000fe200000000ff */
        /* <DEDUP_REMOVED lines=12> */
[----:B------:R-:W-:-:S04]  /*27650*/  UMOV UR4, 0xffffffff ;  /* 0xffffffff00047882 */ /* 0x000fc80000000000 */
[----:B------:R-:W-:Y:S02]  /*27660*/  LEA.HI.X R7, R2, UR5, R7, 0x1, P0 ;  /* 0x0000000502077c11 */ /* 0x000fe400080f0c07 */
[----:B------:R-:W-:-:S13]  /*27670*/  ISETP.GT.AND P0, PT, R4, -0x1, PT ;  /* 0xffffffff0400780c */ /* 0x000fda0003f04270 */
[----:B------:R-:W-:Y:S01]  /*27680*/  @P0 LOP3.LUT R16, R16, 0x80, RZ, 0xfc, !PT ;  /* 0x0000008010100812 */ /* 0x000fe200078efcff */
[----:B------:R-:W-:Y:S06]  /*27690*/  BRA.DIV UR4, `(.L_x_5303) ;  /* 0x00000032046c7947 */ /* 0x000fec000b800000 */
[----:B------:R-:W0:Y:S01]  /*276a0*/  S2R R2, SR_TID.X ;  /* 0x0000000000027919 */ /* 0x000e220000002100 */
[----:B------:R-:W-:Y:S01]  /*276b0*/  LOP3.LUT P1, RZ, R33, 0x1, RZ, 0xc0, !PT ;  /* 0x0000000121ff7812 */ /* 0x000fe2000782c0ff */
        /* <DEDUP_REMOVED lines=79> */
.L_x_5384:
        /* <DEDUP_REMOVED lines=25> */
.L_x_5304:
        /* <DEDUP_REMOVED lines=10> */
.L_x_5305:
[----:B0-----:R-:W2:Y:S01]  /*27de0*/  LDL.LU R2, [R1+0x418] ;  /* 0x0004180001027983 */ /* 0x001ea20000300800 */
[----:B------:R0:W-:Y:S01]  /*27df0*/  SYNCS.ARRIVE.TRANS64.A1T0 RZ, [R27+URZ+0x38850], RZ ;  /* 0x038850ff1bff79a7 */ /* 0x0001e2000810003f */
[----:B--2---:R-:W-:-:S05]  /*27e00*/  VIADD R9, R2, 0xfffffffe ;  /* 0xfffffffe02097836 */ /* 0x004fca0000000000 */
[----:B------:R-:W-:-:S13]  /*27e10*/  ISETP.GE.AND P0, PT, R9, UR44, PT ;  /* 0x0000002c09007c0c */ /* 0x000fda000bf06270 */
[----:B0-----:R-:W-:Y:S05]  /*27e20*/  @!P0 BRA `(.L_x_5306) ;  /* 0x0000000c00988947 */ /* 0x001fea0003800000 */
[----:B------:R-:W-:Y:S01]  /*27e30*/  BSSY B0, `(.L_x_5306) ;  /* 0x00000e5000007945 */ /* 0x000fe20003800000 */
.L_x_5319:
[----:B0-----:R-:W0:Y:S01]  /*27e40*/  S2R R2, SR_TID.X ;  /* 0x0000000000027919 */ /* 0x001e220000002100 */
[----:B--23--:R-:W-:Y:S01]  /*27e50*/  IMAD R8, R9, 0x40, R31 ;  /* 0x0000004009087824 */ /* 0x00cfe200078e021f */
[----:B------:R-:W-:Y:S01]  /*27e60*/  LOP3.LUT P1, RZ, R16, 0x800, RZ, 0xc0, !PT ;  /* 0x0000080010ff7812 */ /* 0x000fe2000782c0ff */
[----:B------:R-:W-:Y:S01]  /*27e70*/  VIADD R18, R18, 0x1 ;  /* 0x0000000112127836 */ /* 0x000fe20000000000 */
[C---:B0-----:R-:W-:Y:S01]  /*27e80*/  LOP3.LUT R3, R2.reuse, 0x7f, RZ, 0xc0, !PT ;  /* 0x0000007f02037812 */ /* 0x041fe200078ec0ff */
[----:B------:R-:W-:-:S03]  /*27e90*/  IMAD.SHL.U32 R2, R2, 0x10, RZ ;  /* 0x0000001002027824 */ /* 0x000fc600078e00ff */
[----:B------:R-:W-:Y:S02]  /*27ea0*/  SHF.R.U32.HI R4, RZ, 0x3, R3 ;  /* 0x00000003ff047819 */ /* 0x000fe40000011603 */
[----:B------:R-:W0:Y:S02]  /*27eb0*/  LDC R3, c[0x0][0x430] ;  /* 0x00010c00ff037b82 */ /* 0x000e240000000800 */
[----:B------:R-:W-:-:S04]  /*27ec0*/  LOP3.LUT R2, R4, 0x70, R2, 0xf8, !PT ;  /* 0x0000007004027812 */ /* 0x000fc800078ef802 */
[C---:B------:R-:W-:Y:S01]  /*27ed0*/  ISETP.GT.U32.AND P2, PT, R2.reuse, 0x3f, PT ;  /* 0x0000003f0200780c */ /* 0x040fe20003f44070 */
[----:B------:R-:W-:-:S04]  /*27ee0*/  IMAD.IADD R8, R2, 0x1, R8 ;  /* 0x0000000102087824 */ /* 0x000fc800078e0208 */
[----:B------:R-:W-:-:S08]  /*27ef0*/  IMAD.MOV.U32 R10, RZ, RZ, R8 ;  /* 0x000000ffff0a7224 */ /* 0x000fd000078e0008 */
[----:B------:R-:W2:Y:S01]  /*27f00*/  @!P2 LDC.64 R4, c[0x0][0x428] ;  /* 0x00010a00ff04ab82 */ /* 0x000ea20000000a00 */
[----:B0-----:R-:W-:-:S13]  /*27f10*/  ISETP.NE.AND P0, PT, R3, 0x1, PT ;  /* 0x000000010300780c */ /* 0x001fda0003f05270 */
[----:B------:R-:W0:Y:S08]  /*27f20*/  @P0 LDC R3, c[0x0][0x434] ;  /* 0x00010d00ff030b82 */ /* 0x000e300000000800 */
[----:B------:R-:W3:Y:S01]  /*27f30*/  @P0 LDC R7, c[0x0][0x438] ;  /* 0x00010e00ff070b82 */ /* 0x000ee20000000800 */
[----:B0-----:R-:W-:-:S05]  /*27f40*/  @P0 IMAD.HI.U32 R2, R8, R3, RZ ;  /* 0x0000000308020227 */ /* 0x001fca00078e00ff */
[----:B---3--:R-:W-:Y:S01]  /*27f50*/  @P0 SHF.R.U32.HI R10, RZ, R7, R2 ;  /* 0x00000007ff0a0219 */ /* 0x008fe20000011602 */
[----:B--2---:R-:W-:Y:S01]  /*27f60*/  @!P2 IMAD R2, R30, R4, RZ ;  /* 0x000000041e02a224 */ /* 0x004fe200078e02ff */
[----:B------:R-:W0:Y:S02]  /*27f70*/  @!P2 LDC.64 R6, c[0x0][0x418] ;  /* 0x00010600ff06ab82 */ /* 0x000e240000000a00 */
[----:B------:R-:W-:Y:S01]  /*27f80*/  @!P2 SHF.R.S32.HI R3, RZ, 0x1f, R10 ;  /* 0x0000001fff03a819 */ /* 0x000fe2000001140a */
[----:B------:R-:W-:Y:S02]  /*27f90*/  @!P2 IMAD R5, R26, R5, R2 ;  /* 0x000000051a05a224 */ /* 0x000fe400078e0202 */
[----:B------:R-:W-:-:S04]  /*27fa0*/  @!P2 IMAD.MOV.U32 R2, RZ, RZ, R10 ;  /* 0x000000ffff02a224 */ /* 0x000fc800078e000a */
[----:B------:R-:W-:-:S04]  /*27fb0*/  @!P2 IMAD.WIDE.U32 R2, R26, R4, R2 ;  /* 0x000000041a02a225 */ /* 0x000fc800078e0002 */
[----:B------:R-:W-:Y:S02]  /*27fc0*/  @!P2 IMAD.IADD R3, R5, 0x1, R3 ;  /* 0x000000010503a824 */ /* 0x000fe400078e0203 */
[----:B------:R-:W-:Y:S01]  /*27fd0*/  IMAD.MOV.U32 R4, RZ, RZ, RZ ;  /* 0x000000ffff047224 */ /* 0x000fe200078e00ff */
[----:B0-----:R-:W-:-:S04]  /*27fe0*/  @!P2 LEA R6, P0, R2, R6, 0x2 ;  /* 0x000000060206a211 */ /* 0x001fc800078010ff */
[----:B------:R-:W-:Y:S02]  /*27ff0*/  @!P2 LEA.HI.X R7, R2, R7, R3, 0x2, P0 ;  /* 0x000000070207a211 */ /* 0x000fe400000f1403 */
[----:B------:R-:W-:-:S03]  /*28000*/  ISETP.NE.AND P0, PT, R18, 0x2, PT ;  /* 0x000000021200780c */ /* 0x000fc60003f05270 */
[----:B------:R0:W5:Y:S01]  /*28010*/  @!P2 LDG.E R4, desc[UR36][R6.64] ;  /* 0x000000240604a981 */ /* 0x000162000c1e1900 */
[----:B------:R-:W-:Y:S01]  /*28020*/  SEL R2, RZ, 0x1, P0 ;  /* 0x00000001ff027807 */ /* 0x000fe20000000000 */
[----:B------:R-:W-:Y:S01]  /*28030*/  IMAD.MOV R5, RZ, RZ, -R10 ;  /* 0x000000ffff057224 */ /* 0x000fe200078e0a0a */
[----:B------:R-:W-:Y:S05]  /*28040*/  YIELD ;  /* 0x0000000000007946 */ /* 0x000fea0003800000 */
[----:B------:R-:W-:Y:S01]  /*28050*/  LOP3.LUT R23, R23, R2, RZ, 0x3c, !PT ;  /* 0x0000000217177212 */ /* 0x000fe200078e3cff */
[----:B------:R-:W-:Y:S01]  /*28060*/  ULDC UR4, c[0x0][0x430] ;  /* 0x00010c0000047ab9 */ /* 0x000fe20000000800 */
[----:B------:R-:W-:Y:S01]  /*28070*/  IMAD.MOV.U32 R2, RZ, RZ, R9 ;  /* 0x000000ffff027224 */ /* 0x000fe200078e0009 */
[----:B------:R-:W-:Y:S01]  /*28080*/  SEL R18, R18, RZ, P0 ;  /* 0x000000ff12127207 */ /* 0x000fe20000000000 */
[----:B------:R-:W-:-:S02]  /*28090*/  IMAD R5, R5, UR4, R8 ;  /* 0x0000000405057c24 */ /* 0x000fc4000f8e0208 */
[----:B------:R-:W-:Y:S01]  /*280a0*/  VIADD R9, R9, 0xffffffff ;  /* 0xffffffff09097836 */ /* 0x000fe20000000000 */
[----:B------:R-:W-:Y:S01]  /*280b0*/  ISETP.GT.AND P3, PT, R2, UR44, PT ;  /* 0x0000002c02007c0c */ /* 0x000fe2000bf64270 */
[----:B0-----:R-:W-:-:S12]  /*280c0*/  @!P1 BRA `(.L_x_5307) ;  /* 0x0000000000049947 */ /* 0x001fd80003800000 */
[----:B------:R-:W-:Y:S01]  /*280d0*/  BPT.TRAP 0x1 ;  /* 0x000000040000795c */ /* 0x000fe20000300000 */
.L_x_5307:
[----:B------:R-:W-:Y:S01]  /*280e0*/  IMAD R8, R18, 0x8, R17 ;  /* 0x0000000812087824 */ /* 0x000fe200078e0211 */
[----:B------:R-:W-:Y:S01]  /*280f0*/  SHF.L.U32 R20, R23, 0x1f, RZ ;  /* 0x0000001f17147819 */ /* 0x000fe200000006ff */
[----:B------:R-:W-:Y:S01]  /*28100*/  BSSY B1, `(.L_x_5308) ;  /* 0x0000004000017945 */ /* 0x000fe20003800000 */
[----:B------:R-:W-:Y:S02]  /*28110*/  SHF.R.S32.HI R7, RZ, 0x1f, R5 ;  /* 0x0000001fff077819 */ /* 0x000fe40000011405 */
[----:B------:R-:W0:Y:S02]  /*28120*/  SYNCS.PHASECHK.TRANS64.TRYWAIT P0, [R8+URZ+0x38840], R20 ;  /* 0x03884014080075a7 */ /* 0x000e24000800017f */
[----:B0-----:R-:W-:Y:S05]  /*28130*/  @!P0 BRA `(.L_x_5309) ;  /* 0x0000002c00cc8947 */ /* 0x001fea0003800000 */
.L_x_5385:
[----:B------:R-:W-:Y:S05]  /*28140*/  BSYNC B1 ;  /* 0x0000000000017941 */ /* 0x000fea0003800000 */
.L_x_5308:
        /* <DEDUP_REMOVED lines=14> */
[C---:B-1----:R-:W-:Y:S02]  /*28230*/  IMAD R27, R19.reuse, UR5, R6 ;  /* 0x00000005131b7c24 */ /* 0x042fe4000f8e0206 */
        /* <DEDUP_REMOVED lines=8> */
[----:B------:R-:W1:Y:S01]  /*282c0*/  SHFL.IDX PT, R14, R21, RZ, 0x181f ;  /* 0x00181fff150e7589 */ /* 0x000e6200000e0000 */
[----:B------:R-:W-:-:S03]  /*282d0*/  IMAD R25, R6, 0x2, R17 ;  /* 0x0000000206197824 */ /* 0x000fc600078e0211 */
[----:B------:R-:W2:Y:S01]  /*282e0*/  SHFL.IDX PT, R3, R27, RZ, 0x181f ;  /* 0x00181fff1b037589 */ /* 0x000ea200000e0000 */
[----:B-1----:R-:W-:-:S03]  /*282f0*/  IADD3 R2, P0, R14, R0, RZ ;  /* 0x000000000e027210 */ /* 0x002fc60007f1e0ff */
[----:B------:R-:W-:Y:S02]  /*28300*/  SHFL.IDX PT, R14, R21, 0x3, 0x181f ;  /* 0x00781f00150e7f89 */ /* 0x000fe400000e0000 */
[----:B--2---:R-:W-:-:S05]  /*28310*/  IMAD.X R3, RZ, RZ, R3, P0 ;  /* 0x000000ffff037224 */ /* 0x004fca00000e0603 */
        /* <DEDUP_REMOVED lines=11> */
[----:B---3--:R1:W-:Y:S03]  /*283d0*/  LDGSTS.E.BYPASS.LTC128B.128 [R25+0x23400], desc[UR36][R2.64], !P1 ;  /* 0x2340000002197fae */ /* 0x0083e6000c901d64 */
.L_x_5395:
[----:B-1----:R-:W-:-:S05]  /*283e0*/  IADD3 R2, P0, R14, R0, RZ ;  /* 0x000000000e027210 */ /* 0x002fca0007f1e0ff */
[----:B------:R-:W-:Y:S01]  /*283f0*/  IMAD.X R3, RZ, RZ, R27, P0 ;  /* 0x000000ffff037224 */ /* 0x000fe200000e061b */
[----:B------:R-:W-:-:S04]  /*28400*/  PLOP3.LUT P0, PT, PT, PT, PT, 0x80, 0x0 ;  /* 0x000000000000781c */ /* 0x000fc80003f0f070 */
[----:B------:R-:W-:Y:S01]  /*28410*/  @!PT LDS RZ, [RZ] ;  /* 0x00000000fffff984 */ /* 0x000fe20000000800 */
[----:B------:R-:W-:Y:S01]  /*28420*/  @!PT LDS RZ, [RZ] ;  /* 0x00000000fffff984 */ /* 0x000fe20000000800 */
[----:B------:R-:W-:Y:S01]  /*28430*/  @!PT LDS RZ, [RZ] ;  /* 0x00000000fffff984 */ /* 0x000fe20000000800 */
[----:B------:R1:W-:Y:S01]  /*28440*/  LDGSTS.E.BYPASS.LTC128B.128 [R25+0x23c00], desc[UR36][R2.64], !P1 ;  /* 0x23c0000002197fae */ /* 0x0003e2000c901d64 */
[----:B------:R-:W-:-:S08]  /*28450*/  NOP ;  /* 0x0000000000007918 */ /* 0x000fd00000000000 */
.L_x_5311:
        /* <DEDUP_REMOVED lines=10> */
.L_x_5312:
[----:B------:R2:W-:Y:S01]  /*28500*/  SYNCS.ARRIVE.TRANS64.A1T0 RZ, [R8+URZ+0x38830], RZ ;  /* 0x038830ff08ff79a7 */ /* 0x0005e2000810003f */
[----:B------:R-:W-:Y:S05]  /*28510*/  @!P2 BRA `(.L_x_5313) ;  /* 0x000000000004a947 */ /* 0x000fea0003800000 */
[----:B------:R-:W-:Y:S01]  /*28520*/  BPT.TRAP 0x1 ;  /* 0x000000040000795c */ /* 0x000fe20000300000 */
.L_x_5313:
[----:B------:R-:W3:Y:S01]  /*28530*/  SYNCS.PHASECHK.TRANS64.TRYWAIT P0, [R8+URZ+0x38860], R20 ;  /* 0x03886014080075a7 */ /* 0x000ee2000800017f */
[----:B------:R-:W-:Y:S04]  /*28540*/  BSSY B1, `(.L_x_5314) ;  /* 0x0000002000017945 */ /* 0x000fe80003800000 */
[----:B---3--:R-:W-:Y:S05]  /*28550*/  @!P0 BRA `(.L_x_5315) ;  /* 0x0000002c00ec8947 */ /* 0x008fea0003800000 */
.L_x_5396:
[----:B------:R-:W-:Y:S05]  /*28560*/  BSYNC B1 ;  /* 0x0000000000017941 */ /* 0x000fea0003800000 */
.L_x_5314:
[----:B------:R-:W-:Y:S01]  /*28570*/  ULDC.64 UR4, c[0x0][0x328] ;  /* 0x0000ca0000047ab9 */ /* 0x000fe20000000a00 */
[C---:B------:R-:W-:Y:S01]  /*28580*/  LOP3.LUT P5, RZ, R16.reuse, 0x8, RZ, 0xc0, !PT ;  /* 0x0000000810ff7812 */ /* 0x040fe200078ac0ff */
[----:B-1----:R-:W-:Y:S01]  /*28590*/  IMAD R2, R7, UR4, RZ ;  /* 0x0000000407027c24 */ /* 0x002fe2000f8e02ff */
        /* <DEDUP_REMOVED lines=18> */
[----:B0--3--:R-:W-:Y:S01]  /*286c0*/  LEA.HI.X R20, R2, UR5, R3, 0x1, P0 ;  /* 0x0000000502147c11 */ /* 0x009fe200080f0c03 */
[----:B------:R-:W-:Y:S08]  /*286d0*/  BRA.DIV UR4, `(.L_x_5316) ;  /* 0x0000002e04a07947 */ /* 0x000ff0000b800000 */
[----:B------:R-:W0:Y:S01]  /*286e0*/  SHFL.IDX PT, R14, R10, RZ, 0x181f ;  /* 0x00181fff0a0e7589 */ /* 0x000e2200000e0000 */
[C---:B------:R-:W-:Y:S01]  /*286f0*/  LOP3.LUT P1, RZ, R16.reuse, 0x400, RZ, 0xc0, !PT ;  /* 0x0000040010ff7812 */ /* 0x040fe2000782c0ff */
[----:B------:R-:W-:Y:S01]  /*28700*/  IMAD R21, R21, 0x2, R17 ;  /* 0x0000000215157824 */ /* 0x000fe200078e0211 */
[----:B------:R-:W-:Y:S01]  /*28710*/  LOP3.LUT R16, R16, 0xffbfffff, RZ, 0xc0, !PT ;  /* 0xffbfffff10107812 */ /* 0x000fe200078ec0ff */
[----:B------:R-:W1:Y:S03]  /*28720*/  SHFL.IDX PT, R3, R20, RZ, 0x181f ;  /* 0x00181fff14037589 */ /* 0x000e6600000e0000 */
[----:B------:R-:W-:Y:S01]  /*28730*/  @P3 LOP3.LUT R16, R16, 0x400000, RZ, 0xfc, !PT ;  /* 0x0040000010103812 */ /* 0x000fe200078efcff */
[----:B------:R-:W-:Y:S03]  /*28740*/  SHFL.IDX PT, R2, R10, 0x2, 0x181f ;  /* 0x00581f000a027f89 */ /* 0x000fe600000e0000 */
[----:B------:R-:W-:-:S02]  /*28750*/  LOP3.LUT P3, RZ, R16, 0x200, RZ, 0xc0, !PT ;  /* 0x0000020010ff7812 */ /* 0x000fc4000786c0ff */
[C---:B------:R-:W-:Y:S02]  /*28760*/  LOP3.LUT P6, RZ, R16.reuse, 0x20, RZ, 0xc0, !PT ;  /* 0x0000002010ff7812 */ /* 0x040fe400078cc0ff */
[C---:B------:R-:W-:Y:S02]  /*28770*/  LOP3.LUT P2, RZ, R16.reuse, 0x10, RZ, 0xc0, !PT ;  /* 0x0000001010ff7812 */ /* 0x040fe4000784c0ff */
[----:B------:R-:W-:Y:S02]  /*28780*/  LOP3.LUT R16, R16, 0xff7fffff, RZ, 0xc0, !PT ;  /* 0xff7fffff10107812 */ /* 0x000fe400078ec0ff */
[----:B0-----:R-:W-:Y:S02]  /*28790*/  IADD3 R6, P0, R14, R0, RZ ;  /* 0x000000000e067210 */ /* 0x001fe40007f1e0ff */
[----:B------:R-:W0:Y:S03]  /*287a0*/  SHFL.IDX PT, R14, R10, 0x1, 0x181f ;  /* 0x00381f000a0e7f89 */ /* 0x000e2600000e0000 */
[----:B------:R-:W-:Y:S01]  /*287b0*/  @P3 LOP3.LUT R16, R16, 0x800000, RZ, 0xfc, !PT ;  /* 0x0080000010103812 */ /* 0x000fe200078efcff */
[----:B-1----:R-:W-:-:S02]  /*287c0*/  IMAD.X R7, RZ, RZ, R3, P0 ;  /* 0x000000ffff077224 */ /* 0x002fc400000e0603 */
[----:B------:R-:W1:Y:S04]  /*287d0*/  SHFL.IDX PT, R3, R20, 0x1, 0x181f ;  /* 0x00381f0014037f89 */ /* 0x000e6800000e0000 */
        /* <DEDUP_REMOVED lines=8> */
[----:B-1----:R-:W-:Y:S01]  /*28860*/  IMAD.X R5, RZ, RZ, R3, P0 ;  /* 0x000000ffff057224 */ /* 0x002fe200000e0603 */
        /* <DEDUP_REMOVED lines=10> */
[----:B------:R-:W-:-:S04]  /*28910*/  LOP3.LUT P3, RZ, R16, 0x800000, RZ, 0xc0, !PT ;  /* 0x0080000010ff7812 */ /* 0x000fc8000786c0ff */
        /* <DEDUP_REMOVED lines=12> */
[----:B------:R-:W-:-:S03]  /*289e0*/  LOP3.LUT P3, RZ, R16, 0x400000, RZ, 0xc0, !PT ;  /* 0x0040000010ff7812 */ /* 0x000fc6000786c0ff */
[----:B------:R1:W-:Y:S04]  /*289f0*/  LDGSTS.E.BYPASS.LTC128B.128 [R21+0x5400], desc[UR36][R2.64+0x100], !P6 ;  /* 0x0540010002157fae */ /* 0x0003e8000f101d64 */
[----:B------:R1:W-:Y:S04]  /*28a00*/  LDGSTS.E.BYPASS.LTC128B.128 [R21+0x7400], desc[UR36][R2.64+0x180], !P2 ;  /* 0x0740018002157fae */ /* 0x0003e8000d101d64 */
[----:B------:R1:W-:Y:S04]  /*28a10*/  LDGSTS.E.BYPASS.LTC128B.128 [R21+0x9400], desc[UR36][R2.64+0x200], !P5 ;  /* 0x0940020002157fae */ /* 0x0003e8000e901d64 */
[----:B------:R1:W-:Y:S04]  /*28a20*/  LDGSTS.E.BYPASS.LTC128B.128 [R21+0xb400], desc[UR36][R2.64+0x280], !P4 ;  /* 0x0b40028002157fae */ /* 0x0003e8000e101d64 */
[----:B------:R1:W-:Y:S04]  /*28a30*/  LDGSTS.E.BYPASS.LTC128B.128 [R21+0xd400], desc[UR36][R2.64+0x300], P0 ;  /* 0x0d40030002157fae */ /* 0x0003e80008101d64 */
[----:B---34-:R1:W-:Y:S02]  /*28a40*/  LDGSTS.E.BYPASS.LTC128B.128 [R21+0xf400], desc[UR36][R2.64+0x380], P1 ;  /* 0x0f40038002157fae */ /* 0x0183e40008901d64 */
.L_x_5406:
[----:B-1----:R-:W-:Y:S02]  /*28a50*/  P2R R4, PR, RZ, 0x2 ;  /* 0x00000002ff047803 */ /* 0x002fe40000000000 */
        /* <DEDUP_REMOVED lines=22> */
.L_x_5317:
        /* <DEDUP_REMOVED lines=10> */
.L_x_5318:
[----:B------:R3:W-:Y:S01]  /*28c60*/  SYNCS.ARRIVE.TRANS64.A1T0 RZ, [R8+URZ+0x38850], RZ ;  /* 0x038850ff08ff79a7 */ /* 0x0007e2000810003f */
[----:B------:R-:W-:Y:S05]  /*28c70*/  @P3 BRA `(.L_x_5319) ;  /* 0xfffffff000703947 */ /* 0x000fea000383ffff */
[----:B------:R-:W-:Y:S05]  /*28c80*/  BSYNC B0 ;  /* 0x0000000000007941 */ /* 0x000fea0003800000 */
.L_x_5306:
[----:B------:R-:W0:Y:S01]  /*28c90*/  S2R R0, SR_TID.X ;  /* 0x0000000000007919 */ /* 0x000e220000002100 */
[----:B------:R-:W-:Y:S01]  /*28ca0*/  VIADD R18, R18, 0x1 ;  /* 0x0000000112127836 */ /* 0x000fe20000000000 */
[----:B------:R-:W-:Y:S04]  /*28cb0*/  BSSY B0, `(.L_x_5320) ;  /* 0x0000013000007945 */ /* 0x000fe80003800000 */
[----:B------:R-:W-:-:S04]  /*28cc0*/  ISETP.NE.AND P0, PT, R18, 0x2, PT ;  /* 0x000000021200780c */ /* 0x000fc80003f05270 */
[----:B------:R-:W-:Y:S02]  /*28cd0*/  SEL R18, R18, RZ, P0 ;  /* 0x000000ff12127207 */ /* 0x000fe40000000000 */
[----:B0-----:R-:W-:Y:S02]  /*28ce0*/  LOP3.LUT R2, R0, 0x7f, RZ, 0xc0, !PT ;  /* 0x0000007f00027812 */ /* 0x001fe400078ec0ff */
[----:B------:R-:W-:Y:S02]  /*28cf0*/  SEL R0, RZ, 0x1, P0 ;  /* 0x00000001ff007807 */ /* 0x000fe40000000000 */
[----:B------:R-:W-:-:S13]  /*28d00*/  ISETP.NE.AND P1, PT, R2, RZ, PT ;  /* 0x000000ff0200720c */ /* 0x000fda0003f25270 */
[----:B------:R-:W-:Y:S05]  /*28d10*/  @P1 BRA `(.L_x_5321) ;  /* 0x0000000000301947 */ /* 0x000fea0003800000 */
[----:B------:R-:W0:Y:S01]  /*28d20*/  S2R R7, SR_LANEID ;  /* 0x0000000000077919 */ /* 0x000e220000000000 */
[----:B------:R-:W-:Y:S01]  /*28d30*/  VOTEU.ANY UR4, UPT, PT ;  /* 0x0000000000047886 */ /* 0x000fe200038e0100 */
[----:B------:R-:W4:Y:S01]  /*28d40*/  LDC.64 R2, c[0x0][0xd80] ;  /* 0x00036000ff027b82 */ /* 0x000f220000000a00 */
[----:B------:R-:W0:Y:S08]  /*28d50*/  FLO.U32 R4, UR4 ;  /* 0x0000000400047d00 */ /* 0x000e3000080e0000 */
[----:B------:R-:W4:Y:S01]  /*28d60*/  POPC R5, UR4 ;  /* 0x0000000400057d09 */ /* 0x000f220008000000 */
[----:B0-----:R-:W-:-:S13]  /*28d70*/  ISETP.EQ.U32.AND P0, PT, R4, R7, PT ;  /* 0x000000070400720c */ /* 0x001fda0003f02070 */
[----:B----4-:R-:W4:Y:S01]  /*28d80*/  @P0 ATOMG.E.ADD.STRONG.GPU PT, R3, desc[UR36][R2.64], R5 ;  /* 0x00000005020309a8 */ /* 0x010f2200081ee1e4 */
[----:B------:R-:W0:Y:S02]  /*28d90*/  S2R R6, SR_LTMASK ;  /* 0x0000000000067919 */ /* 0x000e240000003900 */
[----:B0-----:R-:W-:-:S04]  /*28da0*/  LOP3.LUT R6, R6, UR4, RZ, 0xc0, !PT ;  /* 0x0000000406067c12 */ /* 0x001fc8000f8ec0ff */
[----:B------:R-:W0:Y:S01]  /*28db0*/  POPC R7, R6 ;  /* 0x0000000600077309 */ /* 0x000e220000000000 */
[----:B----4-:R-:W0:Y:S02]  /*28dc0*/  SHFL.IDX PT, R4, R3, R4, 0x1f ;  /* 0x00001f0403047589 */ /* 0x010e2400000e0000 */
[----:B0-----:R-:W-:-:S07]  /*28dd0*/  IADD3 R36, R4, UR48, R7 ;  /* 0x0000003004247c10 */ /* 0x001fce000fffe007 */
.L_x_5321:
[----:B------:R-:W-:Y:S05]  /*28de0*/  BSYNC B0 ;  /* 0x0000000000007941 */ /* 0x000fea0003800000 */
.L_x_5320:
[----:B------:R-:W-:-:S07]  /*28df0*/  LOP3.LUT R23, R23, R0, RZ, 0x3c, !PT ;  /* 0x0000000017177212 */ /* 0x000fce00078e3cff */
.L_x_5277:
[----:B------:R-:W-:Y:S05]  /*28e00*/  BSYNC B7 ;  /* 0x0000000000077941 */ /* 0x000fea0003800000 */
.L_x_5275:
        /* <DEDUP_REMOVED lines=8> */
[----:B------:R4:W0:Y:S01]  /*28e90*/  LDS R36, [R17+0x388d0] ;  /* 0x0388d00011247984 */ /* 0x0008220000000800 */
[----:B------:R-:W-:Y:S06]  /*28ea0*/  BAR.ARV 0x4, 0x180 ;  /* 0x0106000000007b1d */ /* 0x000fec0000002000 */
[----:B------:R-:W-:Y:S05]  /*28eb0*/  BRA `(.L_x_5323) ;  /* 0x00000000002c7947 */ /* 0x000fea0003800000 */
.L_x_5322:
[----:B------:R-:W-:-:S03]  /*28ec0*/  UMOV UR4, 0xffffffff ;  /* 0xffffffff00047882 */ /* 0x000fc60000000000 */
[----:B------:R-:W-:Y:S05]  /*28ed0*/  BRA.DIV UR4, `(.L_x_5324) ;  /* 0x0000002e04707947 */ /* 0x000fea000b800000 */
[----:B------:R4:W0:Y:S02]  /*28ee0*/  SHFL.IDX PT, R14, R36, RZ, 0x1f ;  /* 0x00001fff240e7589 */ /* 0x00082400000e0000 */
.L_x_5409:
[----:B------:R-:W1:Y:S01]  /*28ef0*/  @!P1 S2R R3, SR_CgaCtaId ;  /* 0x0000000000039919 */ /* 0x000e620000008800 */
[----:B------:R-:W-:Y:S05]  /*28f00*/  WARPSYNC.ALL ;  /* 0x0000000000007948 */ /* 0x000fea0003800000 */
[----:B------:R-:W-:Y:S01]  /*28f10*/  BAR.SYNC.DEFER_BLOCKING 0x4, 0x180 ;  /* 0x0106000000007b1d */ /* 0x000fe20000010000 */
[----:B------:R-:W-:-:S04]  /*28f20*/  @!P1 MOV R0, 0x400 ;  /* 0x0000040000009802 */ /* 0x000fc80000000f00 */
[----:B-1----:R-:W-:-:S05]  /*28f30*/  @!P1 LEA R17, R3, R0, 0x18 ;  /* 0x0000000003119211 */ /* 0x002fca00078ec0ff */
[----:B------:R0:W-:Y:S02]  /*28f40*/  @!P1 STS [R17+0x388d0], R36 ;  /* 0x0388d02411009388 */ /* 0x0001e40000000800 */
[----:B0---4-:R-:W-:Y:S01]  /*28f50*/  IMAD.MOV.U32 R36, RZ, RZ, R14 ;  /* 0x000000ffff247224 */ /* 0x011fe200078e000e */
[----:B------:R-:W-:Y:S06]  /*28f60*/  BAR.ARV 0x5, 0x180 ;  /* 0x0146000000007b1d */ /* 0x000fec0000002000 */
.L_x_5323:
[----:B------:R-:W-:Y:S02]  /*28f70*/  ULDC UR4, c[0x0][0xd38] ;  /* 0x00034e0000047ab9 */ /* 0x000fe40000000800 */
[----:B0-----:R-:W-:-:S13]  /*28f80*/  ISETP.GE.AND P0, PT, R36, UR4, PT ;  /* 0x0000000424007c0c */ /* 0x001fda000bf06270 */
[----:B------:R-:W-:Y:S05]  /*28f90*/  @!P0 BRA `(.L_x_5325) ;  /* 0xffffffb800f08947 */ /* 0x000fea000383ffff */
.L_x_5266:
[----:B------:R-:W2:Y:S01]  /*28fa0*/  LDL.LU R0, [R1+0x430] ;  /* 0x0004300001007983 */ /* 0x000ea20000300800 */
[----:B------:R-:W-:Y:S01]  /*28fb0*/  BSSY B0, `(.L_x_5326) ;  /* 0x000000b000007945 */ /* 0x000fe20003800000 */
[----:B------:R-:W0:Y:S01]  /*28fc0*/  S2R R5, SR_CgaCtaId ;  /* 0x0000000000057919 */ /* 0x000e220000008800 */
[----:B--2---:R-:W-:-:S05]  /*28fd0*/  VIADD R0, R0, 0x1 ;  /* 0x0000000100007836 */ /* 0x004fca0000000000 */
        /* <DEDUP_REMOVED lines=8> */
.L_x_5410:
[----:B------:R-:W-:Y:S05]  /*29060*/  BSYNC B0 ;  /* 0x0000000000007941 */ /* 0x000fea0003800000 */
.L_x_5326:
[----:B------:R-:W-:-:S03]  /*29070*/  UMOV UR4, 0xffffffff ;  /* 0xffffffff00047882 */ /* 0x000fc60000000000 */
[----:B------:R-:W-:Y:S05]  /*29080*/  BRA.DIV UR4, `(.L_x_5328) ;  /* 0x0000002e04407947 */ /* 0x000fea000b800000 */
[----:B0-----:R-:W0:Y:S02]  /*29090*/  S2R R0, SR_TID.X ;  /* 0x0000000000007919 */ /* 0x001e240000002100 */
[----:B0-----:R-:W-:-:S04]  /*290a0*/  SHF.R.U32.HI R0, RZ, 0x5, R0 ;  /* 0x00000005ff007819 */ /* 0x001fc80000011600 */
[----:B------:R-:W-:-:S05]  /*290b0*/  LOP3.LUT R0, R0, 0x3, RZ, 0xc0, !PT ;  /* 0x0000000300007812 */ /* 0x000fca00078ec0ff */
[----:B------:R0:W2:Y:S02]  /*290c0*/  SHFL.IDX PT, R14, R0, RZ, 0x1f ;  /* 0x00001fff000e7589 */ /* 0x0000a400000e0000 */
.L_x_5413:
[----:B--2---:R-:W-:Y:S01]  /*290d0*/  ISETP.NE.AND P0, PT, R14, RZ, PT ;  /* 0x000000ff0e00720c */ /* 0x004fe20003f05270 */
[----:B------:R-:W-:-:S12]  /*290e0*/  BSSY B0, `(.L_x_5329) ;  /* 0x0000024000007945 */ /* 0x000fd80003800000 */
[----:B------:R-:W-:Y:S05]  /*290f0*/  @P0 BRA `(.L_x_5330) ;  /* 0x0000000000880947 */ /* 0x000fea0003800000 */
[----:B------:R-:W-:-:S03]  /*29100*/  UMOV UR4, 0xffffffff ;  /* 0xffffffff00047882 */ /* 0x000fc60000000000 */
[----:B------:R-:W-:Y:S05]  /*29110*/  BRA.DIV UR4, `(.L_x_5331) ;  /* 0x0000002e04507947 */ /* 0x000fea000b800000 */
[----:B------:R-:W-:-:S13]  /*29120*/  ELECT P6, URZ, PT ;  /* 0x00000000003f782f */ /* 0x000fda00038c0000 */
.L_x_5416:
[----:B------:R-:W-:Y:S05]  /*29130*/  @!P6 BRA `(.L_x_5330) ;  /* 0x000000000078e947 */ /* 0x000fea0003800000 */
[----:B------:R-:W-:-:S06]  /*29140*/  ULOP3.LUT UR4, UR61, 0x2, URZ, 0xfc, !UPT ;  /* 0x000000023d047892 */ /* 0x000fcc000f8efc3f */
[----:B0-----:R-:W-:-:S05]  /*29150*/  IMAD.U32 R0, RZ, RZ, UR4 ;  /* 0x00000004ff007e24 */ /* 0x001fca000f8e00ff */
[----:B------:R-:W-:-:S13]  /*29160*/  ISETP.NE.AND P0, PT, R0, 0x3, PT ;  /* 0x000000030000780c */ /* 0x000fda0003f05270 */
[----:B------:R-:W-:Y:S05]  /*29170*/  @!P0 BRA `(.L_x_5332) ;  /* 0x0000000000048947 */ /* 0x000fea0003800000 */
[----:B------:R-:W-:Y:S01]  /*29180*/  BPT.TRAP 0x1 ;  /* 0x000000040000795c */ /* 0x000fe20000300000 */
.L_x_5332:
[C---:B------:R-:W-:Y:S01]  /*29190*/  IMAD R3, R18.reuse, 0x8, R5 ;  /* 0x0000000812037824 */ /* 0x040fe200078e0205 */
[----:B------:R-:W-:Y:S01]  /*291a0*/  SHF.L.U32 R2, R23, 0x1f, RZ ;  /* 0x0000001f17027819 */ /* 0x000fe200000006ff */
[----:B------:R-:W-:-:S03]  /*291b0*/  VIADD R18, R18, 0x1 ;  /* 0x0000000112127836 */ /* 0x000fc60000000000 */
[----:B------:R-:W0:Y:S02]  /*291c0*/  SYNCS.PHASECHK.TRANS64.TRYWAIT P1, [R3+URZ+0x38840], R2 ;  /* 0x03884002030075a7 */ /* 0x000e24000802017f */
[----:B------:R-:W-:-:S04]  /*291d0*/  ISETP.NE.AND P2, PT, R18, 0x2, PT ;  /* 0x000000021200780c */ /* 0x000fc80003f45270 */
[----:B------:R-:W-:Y:S01]  /*291e0*/  SEL R0, RZ, 0x1, P2 ;  /* 0x00000001ff007807 */ /* 0x000fe20001000000 */
[----:B0-----:R-:W-:Y:S08]  /*291f0*/  @!P1 BRA `(.L_x_5333) ;  /* 0x0000002c00389947 */ /* 0x001ff00003800000 */
.L_x_5417:
[----:B------:R-:W-:Y:S02]  /*29200*/  SEL R18, R18, RZ, P2 ;  /* 0x000000ff12127207 */ /* 0x000fe40001000000 */
[----:B------:R-:W-:Y:S01]  /*29210*/  LOP3.LUT R0, R23, R0, RZ, 0x3c, !PT ;  /* 0x0000000017007212 */ /* 0x000fe200078e3cff */
[----:B------:R-:W-:Y:S06]  /*29220*/  @!P0 BRA `(.L_x_5334) ;  /* 0x0000000000048947 */ /* 0x000fec0003800000 */
[----:B------:R-:W-:Y:S01]  /*29230*/  BPT.TRAP 0x1 ;  /* 0x000000040000795c */ /* 0x000fe20000300000 */
.L_x_5334:
[----:B------:R-:W-:Y:S01]  /*29240*/  IMAD R5, R18, 0x8, R5 ;  /* 0x0000000812057824 */ /* 0x000fe200078e0205 */
[----:B------:R-:W-:-:S04]  /*29250*/  SHF.L.U32 R0, R0, 0x1f, RZ ;  /* 0x0000001f00007819 */ /* 0x000fc800000006ff */
[----:B------:R-:W2:Y:S02]  /*29260*/  SYNCS.PHASECHK.TRANS64.TRYWAIT P1, [R5+URZ+0x38840], R0 ;  /* 0x03884000050075a7 */ /* 0x000ea4000802017f */
[----:B--2---:R-:W-:Y:S05]  /*29270*/  @!P1 BRA `(.L_x_5335) ;  /* 0x0000002c002c9947 */ /* 0x004fea0003800000 */
.L_x_5418:
[----:B------:R-:W-:Y:S05]  /*29280*/  @!P0 BRA `(.L_x_5336) ;  /* 0x0000000000048947 */ /* 0x000fea0003800000 */
[----:B------:R-:W-:Y:S01]  /*29290*/  BPT.TRAP 0x1 ;  /* 0x000000040000795c */ /* 0x000fe20000300000 */
.L_x_5336:
[----:B------:R-:W0:Y:S02]  /*292a0*/  SYNCS.PHASECHK.TRANS64.TRYWAIT P1, [R3+URZ+0x38860], R2 ;  /* 0x03886002030075a7 */ /* 0x000e24000802017f */
[----:B0-----:R-:W-:Y:S05]  /*292b0*/  @!P1 BRA `(.L_x_5337) ;  /* 0x0000002c00309947 */ /* 0x001fea0003800000 */
.L_x_5419:
[----:B------:R-:W-:Y:S05]  /*292c0*/  @!P0 BRA `(.L_x_5338) ;  /* 0x0000000000048947 */ /* 0x000fea0003800000 */
[----:B------:R-:W-:Y:S01]  /*292d0*/  BPT.TRAP 0x1 ;  /* 0x000000040000795c */ /* 0x000fe20000300000 */
.L_x_5338:
[----:B------:R0:W0:Y:S02]  /*292e0*/  SYNCS.PHASECHK.TRANS64.TRYWAIT P0, [R5+URZ+0x38860], R0 ;  /* 0x03886000050075a7 */ /* 0x000024000800017f */
[----:B0-----:R-:W-:Y:S05]  /*292f0*/  @!P0 NANOSLEEP.SYNCS 0x989680 ;  /* 0x009896800000895d */ /* 0x001fea0003900000 */
[----:B------:R-:W0:Y:S02]  /*29300*/  @!P0 SYNCS.PHASECHK.TRANS64 P0, [R5+URZ+0x38860], R0 ;  /* 0x03886000050085a7 */ /* 0x000e24000800007f */
[----:B0-----:R-:W-:Y:S05]  /*29310*/  @!P0 BRA `(.L_x_5338) ;  /* 0xfffffffc00f08947 */ /* 0x001fea000383ffff */
.L_x_5330:
[----:B------:R-:W-:Y:S05]  /*29320*/  BSYNC B0 ;  /* 0x0000000000007941 */ /* 0x000fea0003800000 */
.L_x_5329:
[----:B------:R-:W-:Y:S05]  /*29330*/  EXIT ;  /* 0x000000000000794d */ /* 0x000fea0003800000 */
.L_x_5154:
[----:B0-----:R-:W-:-:S04]  /*29340*/  IMAD.U32 R3, RZ, RZ, UR44 ;  /* 0x0000002cff037e24 */ /* 0x001fc8000f8e00ff */
[----:B------:R0:W1:Y:S03]  /*29350*/  SYNCS.PHASECHK.TRANS64.TRYWAIT P0, [R3+URZ+0x38800], R0 ;  /* 0x03880000030075a7 */ /* 0x000066000800017f */
[----:B-1----:R-:W-:Y:S05]  /*29360*/  @!P0 NANOSLEEP.SYNCS 0x989680 ;  /* 0x009896800000895d */ /* 0x002fea0003900000 */
[----:B------:R-:W1:Y:S02]  /*29370*/  @!P0 SYNCS.PHASECHK.TRANS64 P0, [R3+URZ+0x38800], R0 ;  /* 0x03880000030085a7 */ /* 0x000e64000800007f */
[----:B-1----:R-:W-:Y:S05]  /*29380*/  @!P0 BRA `(.L_x_5154) ;  /* 0xfffffffc00ec8947 */ /* 0x002fea000383ffff */
[----:B------:R-:W-:Y:S05]  /*29390*/  BRA `(.L_x_5339) ;  /* 0xfffffe1000dc7947 */ /* 0x000fea000383ffff */
.L_x_5161:
[----:B-1----:R1:W2:Y:S02]  /*293a0*/  SYNCS.PHASECHK.TRANS64.TRYWAIT P0, [R10+URZ], R11 ;  /* 0x0000000b0a0075a7 */ /* 0x0022a4000800017f */
[----:B--2---:R-:W-:Y:S05]  /*293b0*/  @!P0 NANOSLEEP.SYNCS 0x989680 ;  /* 0x009896800000895d */ /* 0x004fea0003900000 */
[----:B------:R-:W2:Y:S02]  /*293c0*/  @!P0 SYNCS.PHASECHK.TRANS64 P0, [R10+URZ], R11 ;  /* 0x0000000b0a0085a7 */ /* 0x000ea4000800007f */
[----:B--2---:R-:W-:Y:S05]  /*293d0*/  @!P0 BRA `(.L_x_5161) ;  /* 0xfffffffc00f08947 */ /* 0x004fea000383ffff */
[----:B------:R-:W-:Y:S05]  /*293e0*/  BRA `(.L_x_5160) ;  /* 0xfffffe1800007947 */ /* 0x000fea000383ffff */
.L_x_5163:
[----:B0-----:R-:W-:-:S04]  /*293f0*/  IMAD.U32 R8, RZ, RZ, UR44 ;  /* 0x0000002cff087e24 */ /* 0x001fc8000f8e00ff */
[----:B------:R0:W1:Y:S03]  /*29400*/  SYNCS.PHASECHK.TRANS64.TRYWAIT P0, [R8+URZ+0x38810], R3 ;  /* 0x03881003080075a7 */ /* 0x000066000800017f */
[----:B-1----:R-:W-:Y:S05]  /*29410*/  @!P0 NANOSLEEP.SYNCS 0x989680 ;  /* 0x009896800000895d */ /* 0x002fea0003900000 */
[----:B------:R-:W1:Y:S02]  /*29420*/  @!P0 SYNCS.PHASECHK.TRANS64 P0, [R8+URZ+0x38810], R3 ;  /* 0x03881003080085a7 */ /* 0x000e64000800007f */
[----:B-1----:R-:W-:Y:S05]  /*29430*/  @!P0 BRA `(.L_x_5163) ;  /* 0xfffffffc00ec8947 */ /* 0x002fea000383ffff */
[----:B------:R-:W-:Y:S05]  /*29440*/  BRA `(.L_x_5340) ;  /* 0xfffffe1800d47947 */ /* 0x000fea000383ffff */
.L_x_5170:
[----:B-1----:R1:W2:Y:S02]  /*29450*/  SYNCS.PHASECHK.TRANS64.TRYWAIT P0, [R10+URZ], R11 ;  /* 0x0000000b0a0075a7 */ /* 0x0022a4000800017f */
[----:B--2---:R-:W-:Y:S05]  /*29460*/  @!P0 NANOSLEEP.SYNCS 0x989680 ;  /* 0x009896800000895d */ /* 0x004fea0003900000 */
[----:B------:R-:W2:Y:S02]  /*29470*/  @!P0 SYNCS.PHASECHK.TRANS64 P0, [R10+URZ], R11 ;  /* 0x0000000b0a0085a7 */ /* 0x000ea4000800007f */
[----:B--2---:R-:W-:Y:S05]  /*29480*/  @!P0 BRA `(.L_x_5170) ;  /* 0xfffffffc00f08947 */ /* 0x004fea000383ffff */
[----:B------:R-:W-:Y:S05]  /*29490*/  BRA `(.L_x_5169) ;  /* 0xfffffe1c00187947 */ /* 0x000fea000383ffff */
.L_x_5204:
[----:B-1----:R1:W2:Y:S02]  /*294a0*/  SYNCS.PHASECHK.TRANS64.TRYWAIT P0, [R8+URZ], R9 ;  /* 0x00000009080075a7 */ /* 0x0022a4000800017f */
[----:B--2---:R-:W-:Y:S05]  /*294b0*/  @!P0 NANOSLEEP.SYNCS 0x989680 ;  /* 0x009896800000895d */ /* 0x004fea0003900000 */
[----:B------:R-:W2:Y:S02]  /*294c0*/  @!P0 SYNCS.PHASECHK.TRANS64 P0, [R8+URZ], R9 ;  /* 0x00000009080085a7 */ /* 0x000ea4000800007f */
[----:B--2---:R-:W-:Y:S05]  /*294d0*/  @!P0 BRA `(.L_x_5204) ;  /* 0xfffffffc00f08947 */ /* 0x004fea000383ffff */
[----:B------:R-:W-:Y:S05]  /*294e0*/  BRA `(.L_x_5203) ;  /* 0xfffffe8400147947 */ /* 0x000fea000383ffff */
.L_x_5211:
[----:B-1----:R1:W2:Y:S02]  /*294f0*/  SYNCS.PHASECHK.TRANS64.TRYWAIT P0, [R14+URZ], R15 ;  /* 0x0000000f0e0075a7 */ /* 0x0022a4000800017f */
[----:B--2---:R-:W-:Y:S05]  /*29500*/  @!P0 NANOSLEEP.SYNCS 0x989680 ;  /* 0x009896800000895d */ /* 0x004fea0003900000 */
[----:B------:R-:W2:Y:S02]  /*29510*/  @!P0 SYNCS.PHASECHK.TRANS64 P0, [R14+URZ], R15 ;  /* 0x0000000f0e0085a7 */ /* 0x000ea4000800007f */
[----:B--2---:R-:W-:Y:S05]  /*29520*/  @!P0 BRA `(.L_x_5211) ;  /* 0xfffffffc00f08947 */ /* 0x004fea000383ffff */
[----:B------:R-:W-:Y:S05]  /*29530*/  BRA `(.L_x_5210) ;  /* 0xfffffe8800207947 */ /* 0x000fea000383ffff */
.L_x_5228:
[----:B-1----:R1:W2:Y:S02]  /*29540*/  SYNCS.PHASECHK.TRANS64.TRYWAIT P0, [R8+URZ], R9 ;  /* 0x00000009080075a7 */ /* 0x0022a4000800017f */
[----:B--2---:R-:W-:Y:S05]  /*29550*/  @!P0 NANOSLEEP.SYNCS 0x989680 ;  /* 0x009896800000895d */ /* 0x004fea0003900000 */
[----:B------:R-:W2:Y:S02]  /*29560*/  @!P0 SYNCS.PHASECHK.TRANS64 P0, [R8+URZ], R9 ;  /* 0x00000009080085a7 */ /* 0x000ea4000800007f */
[----:B--2---:R-:W-:Y:S05]  /*29570*/  @!P0 BRA `(.L_x_5228) ;  /* 0xfffffffc00f08947 */ /* 0x004fea000383ffff */
[----:B------:R-:W-:Y:S05]  /*29580*/  BRA `(.L_x_5227) ;  /* 0xfffffef000447947 */ /* 0x000fea000383ffff */
.L_x_5235:
[----:B-1----:R1:W2:Y:S02]  /*29590*/  SYNCS.PHASECHK.TRANS64.TRYWAIT P0, [R14+URZ], R15 ;  /* 0x0000000f0e0075a7 */ /* 0x0022a4000800017f */
[----:B--2---:R-:W-:Y:S05]  /*295a0*/  @!P0 NANOSLEEP.SYNCS 0x989680 ;  /* 0x009896800000895d */ /* 0x004fea0003900000 */
[----:B------:R-:W2:Y:S02]  /*295b0*/  @!P0 SYNCS.PHASECHK.TRANS64 P0, [R14+URZ], R15 ;  /* 0x0000000f0e0085a7 */ /* 0x000ea4000800007f */
[----:B--2---:R-:W-:Y:S05]  /*295c0*/  @!P0 BRA `(.L_x_5235) ;  /* 0xfffffffc00f08947 */ /* 0x004fea000383ffff */
[----:B------:R-:W-:Y:S05]  /*295d0*/  BRA `(.L_x_5234) ;  /* 0xfffffef400507947 */ /* 0x000fea000383ffff */
.L_x_5283:
[----:B------:R-:W3:Y:S01]  /*295e0*/  S2R R20, SR_TID.X ;  /* 0x0000000000147919 */ /* 0x000ee20000002100 */
[----:B------:R-:W-:Y:S02]  /*295f0*/  IMAD.MOV.U32 R12, RZ, RZ, RZ ;  /* 0x000000ffff0c7224 */ /* 0x000fe400078e00ff */
[----:B------:R-:W-:Y:S02]  /*29600*/  IMAD.MOV.U32 R11, RZ, RZ, 0x1f ;  /* 0x0000001fff0b7424 */ /* 0x000fe400078e00ff */
[----:B------:R-:W-:Y:S01]  /*29610*/  IMAD.MOV.U32 R15, RZ, RZ, -0x1 ;  /* 0xffffffffff0f7424 */ /* 0x000fe200078e00ff */
[----:B---3--:R-:W-:-:S04]  /*29620*/  SHF.R.U32.HI R20, RZ, 0x5, R20 ;  /* 0x00000005ff147819 */ /* 0x008fc80000011614 */
[----:B------:R-:W-:-:S05]  /*29630*/  LOP3.LUT R20, R20, 0x3, RZ, 0xc0, !PT ;  /* 0x0000000314147812 */ /* 0x000fca00078ec0ff */
[----:B------:R-:W-:-:S07]  /*29640*/  IMAD.MOV.U32 R13, RZ, RZ, R20 ;  /* 0x000000ffff0d7224 */ /* 0x000fce00078e0014 */
[----:B012--5:R-:W-:Y:S05]  /*29650*/  WARPSYNC.COLLECTIVE R15, `(.L_x_5341) ;  /* 0x000000000f087348 */ /* 0x027fea0003c00000 */
[----:B------:R3:W4:Y:S02]  /*29660*/  SHFL.IDX P6, R14, R13, R12, R11 ;  /* 0x0000000c0d0e7389 */ /* 0x00072400000c000b */
[----:B012345:R-:W-:Y:S01]  /*29670*/  ENDCOLLECTIVE ;  /* 0x000000000000791b */ /* 0x03ffe20003800000 */
.L_x_5341:
[----:B------:R-:W-:Y:S05]  /*29680*/  BRA `(.L_x_5342) ;  /* 0xffffffc000947947 */ /* 0x000fea000383ffff */
.L_x_5286:
[----:B0-----:R0:W1:Y:S02]  /*29690*/  SYNCS.PHASECHK.TRANS64.TRYWAIT P0, [R27+URZ+0x38840], R0 ;  /* 0x038840001b0075a7 */ /* 0x001064000800017f */
[----:B-1----:R-:W-:Y:S05]  /*296a0*/  @!P0 NANOSLEEP.SYNCS 0x989680 ;  /* 0x009896800000895d */ /* 0x002fea0003900000 */
[----:B------:R-:W1:Y:S02]  /*296b0*/  @!P0 SYNCS.PHASECHK.TRANS64 P0, [R27+URZ+0x38840], R0 ;  /* 0x038840001b0085a7 */ /* 0x000e64000800007f */
[----:B-1----:R-:W-:Y:S05]  /*296c0*/  @!P0 BRA `(.L_x_5286) ;  /* 0xfffffffc00f08947 */ /* 0x002fea000383ffff */
[----:B------:R-:W-:Y:S05]  /*296d0*/  BRA `(.L_x_5343) ;  /* 0xffffffc400487947 */ /* 0x000fea000383ffff */
.L_x_5287:
        /* <DEDUP_REMOVED lines=8> */
.L_x_5345:
[----:B------:R-:W-:Y:S05]  /*29760*/  BSYNC B0 ;  /* 0x0000000000007941 */ /* 0x000fea0003800000 */
.L_x_5344:
        /* <DEDUP_REMOVED lines=9> */
.L_x_5346:
[----:B------:R-:W-:Y:S02]  /*29800*/  IMAD.MOV.U32 R13, RZ, RZ, R5 ;  /* 0x000000ffff0d7224 */ /* 0x000fe400078e0005 */
[----:B------:R-:W-:Y:S01]  /*29810*/  IMAD.MOV.U32 R12, RZ, RZ, 0x1 ;  /* 0x00000001ff0c7424 */ /* 0x000fe200078e00ff */
[----:B------:R-:W-:-:S13]  /*29820*/  @P0 LEA R6, P1, R8, R14, 0x1 ;  /* 0x0000000e08060211 */ /* 0x000fda00078208ff */
[----:B------:R-:W-:Y:S05]  /*29830*/  WARPSYNC.COLLECTIVE R15, `(.L_x_5347) ;  /* 0x000000000f087348 */ /* 0x000fea0003c00000 */
[----:B------:R0:W1:Y:S02]  /*29840*/  SHFL.IDX P6, R14, R13, R12, R11 ;  /* 0x0000000c0d0e7389 */ /* 0x00006400000c000b */
[----:B01----:R-:W-:Y:S01]  /*29850*/  ENDCOLLECTIVE ;  /* 0x000000000000791b */ /* 0x003fe20003800000 */
.L_x_5347:
[----:B------:R-:W-:Y:S02]  /*29860*/  @P0 IMAD.X R3, RZ, RZ, R2, P1 ;  /* 0x000000ffff030224 */ /* 0x000fe400008e0602 */
[----:B------:R-:W-:-:S05]  /*29870*/  @P0 IMAD.MOV.U32 R2, RZ, RZ, R6 ;  /* 0x000000ffff020224 */ /* 0x000fca00078e0006 */
[----:B------:R-:W-:Y:S01]  /*29880*/  @!PT LDS RZ, [RZ] ;  /* 0x00000000fffff984 */ /* 0x000fe20000000800 */
[----:B------:R-:W-:Y:S01]  /*29890*/  @!PT LDS RZ, [RZ] ;  /* 0x00000000fffff984 */ /* 0x000fe20000000800 */
[----:B------:R-:W-:Y:S01]  /*298a0*/  @!PT LDS RZ, [RZ] ;  /* 0x00000000fffff984 */ /* 0x000fe20000000800 */
[----:B------:R0:W-:Y:S01]  /*298b0*/  @P0 LDGSTS.E.BYPASS.LTC128B.128 [R7+0x22400], desc[UR36][R2.64], !P2 ;  /* 0x2240000002070fae */ /* 0x0001e2000d101d64 */
[----:B------:R-:W-:Y:S01]  /*298c0*/  ISETP.GE.AND P0, PT, R25, 0x11, PT ;  /* 0x000000111900780c */ /* 0x000fe20003f06270 */
[----:B------:R-:W-:Y:S02]  /*298d0*/  IMAD.MOV.U32 R13, RZ, RZ, R0 ;  /* 0x000000ffff0d7224 */ /* 0x000fe400078e0000 */
[----:B0-----:R-:W-:-:S10]  /*298e0*/  IMAD.MOV.U32 R2, RZ, RZ, R14 ;  /* 0x000000ffff027224 */ /* 0x001fd400078e000e */
[----:B------:R-:W-:Y:S05]  /*298f0*/  WARPSYNC.COLLECTIVE R15, `(.L_x_5348) ;  /* 0x000000000f087348 */ /* 0x000fea0003c00000 */
[----:B------:R0:W1:Y:S02]  /*29900*/  SHFL.IDX P6, R14, R13, R12, R11 ;  /* 0x0000000c0d0e7389 */ /* 0x00006400000c000b */
[----:B01----:R-:W-:Y:S01]  /*29910*/  ENDCOLLECTIVE ;  /* 0x000000000000791b */ /* 0x003fe20003800000 */
.L_x_5348:
[----:B------:R-:W-:Y:S02]  /*29920*/  @P0 IMAD R9, R4, 0x2, R17 ;  /* 0x0000000204090824 */ /* 0x000fe400078e0211 */
[----:B------:R-:W-:Y:S02]  /*29930*/  IMAD.MOV.U32 R13, RZ, RZ, R5 ;  /* 0x000000ffff0d7224 */ /* 0x000fe400078e0005 */
[----:B------:R-:W-:Y:S01]  /*29940*/  IMAD.MOV.U32 R12, RZ, RZ, 0x2 ;  /* 0x00000002ff0c7424 */ /* 0x000fe200078e00ff */
[----:B------:R-:W-:-:S13]  /*29950*/  @P0 LEA R6, P1, R8, R14, 0x1 ;  /* 0x0000000e08060211 */ /* 0x000fda00078208ff */
[----:B------:R-:W-:Y:S05]  /*29960*/  WARPSYNC.COLLECTIVE R15, `(.L_x_5349) ;  /* 0x000000000f087348 */ /* 0x000fea0003c00000 */
[----:B------:R0:W1:Y:S02]  /*29970*/  SHFL.IDX P6, R14, R13, R12, R11 ;  /* 0x0000000c0d0e7389 */ /* 0x00006400000c000b */
[----:B01----:R-:W-:Y:S01]  /*29980*/  ENDCOLLECTIVE ;  /* 0x000000000000791b */ /* 0x003fe20003800000 */
.L_x_5349:
        /* <DEDUP_REMOVED lines=12> */
.L_x_5350:
[----:B------:R-:W-:Y:S02]  /*29a50*/  @P0 IMAD R7, R4, 0x2, R17 ;  /* 0x0000000204070824 */ /* 0x000fe400078e0211 */
[----:B------:R-:W-:Y:S02]  /*29a60*/  IMAD.MOV.U32 R13, RZ, RZ, R5 ;  /* 0x000000ffff0d7224 */ /* 0x000fe400078e0005 */
[----:B------:R-:W-:Y:S01]  /*29a70*/  IMAD.MOV.U32 R12, RZ, RZ, 0x3 ;  /* 0x00000003ff0c7424 */ /* 0x000fe200078e00ff */
[----:B------:R-:W-:-:S13]  /*29a80*/  @P0 LEA R6, P1, R8, R14, 0x1 ;  /* 0x0000000e08060211 */ /* 0x000fda00078208ff */
[----:B------:R-:W-:Y:S05]  /*29a90*/  WARPSYNC.COLLECTIVE R15, `(.L_x_5351) ;  /* 0x000000000f087348 */ /* 0x000fea0003c00000 */
[----:B------:R0:W1:Y:S02]  /*29aa0*/  SHFL.IDX P6, R14, R13, R12, R11 ;  /* 0x0000000c0d0e7389 */ /* 0x00006400000c000b */
[----:B01----:R-:W-:Y:S01]  /*29ab0*/  ENDCOLLECTIVE ;  /* 0x000000000000791b */ /* 0x003fe20003800000 */
.L_x_5351:
[----:B------:R-:W-:Y:S02]  /*29ac0*/  @P0 IMAD.X R3, RZ, RZ, R2, P1 ;  /* 0x000000ffff030224 */ /* 0x000fe400008e0602 */
[----:B------:R-:W-:-:S05]  /*29ad0*/  @P0 IMAD.MOV.U32 R2, RZ, RZ, R6 ;  /* 0x000000ffff020224 */ /* 0x000fca00078e0006 */
        /* <DEDUP_REMOVED lines=9> */
.L_x_5352:
[----:B------:R-:W-:Y:S05]  /*29b70*/  BRA `(.L_x_5353) ;  /* 0xffffffc400107947 */ /* 0x000fea000383ffff */
.L_x_5292:
[----:B------:R-:W-:Y:S01]  /*29b80*/  IMAD.MOV.U32 R13, RZ, RZ, R5 ;  /* 0x000000ffff0d7224 */ /* 0x000fe200078e0005 */
[----:B------:R-:W-:Y:S01]  /*29b90*/  LOP3.LUT R16, R16, 0xfffffeff, RZ, 0xc0, !PT ;  /* 0xfffffeff10107812 */ /* 0x000fe200078ec0ff */
[----:B------:R-:W-:Y:S02]  /*29ba0*/  IMAD.MOV.U32 R12, RZ, RZ, RZ ;  /* 0x000000ffff0c7224 */ /* 0x000fe400078e00ff */
[----:B------:R-:W-:Y:S02]  /*29bb0*/  IMAD.MOV.U32 R11, RZ, RZ, 0x181f ;  /* 0x0000181fff0b7424 */ /* 0x000fe400078e00ff */
[----:B------:R-:W-:Y:S02]  /*29bc0*/  IMAD.MOV.U32 R15, RZ, RZ, -0x1 ;  /* 0xffffffffff0f7424 */ /* 0x000fe400078e00ff */
[----:B------:R-:W-:-:S07]  /*29bd0*/  VIADD R4, R8, UR43 ;  /* 0x0000002b08047c36 */ /* 0x000fce0008000000 */
[----:B-1----:R-:W-:Y:S05]  /*29be0*/  WARPSYNC.COLLECTIVE R15, `(.L_x_5354) ;  /* 0x000000000f087348 */ /* 0x002fea0003c00000 */
[----:B------:R0:W2:Y:S02]  /*29bf0*/  SHFL.IDX P6, R14, R13, R12, R11 ;  /* 0x0000000c0d0e7389 */ /* 0x0000a400000c000b */
[----:B012---:R-:W-:Y:S01]  /*29c00*/  ENDCOLLECTIVE ;  /* 0x000000000000791b */ /* 0x007fe20003800000 */
.L_x_5354:
        /* <DEDUP_REMOVED lines=8> */
.L_x_5355:
[----:B------:R-:W-:Y:S02]  /*29c90*/  IMAD.MOV.U32 R13, RZ, RZ, R5 ;  /* 0x000000ffff0d7224 */ /* 0x000fe400078e0005 */
[----:B------:R-:W-:Y:S01]  /*29ca0*/  IMAD.MOV.U32 R12, RZ, RZ, 0x1 ;  /* 0x00000001ff0c7424 */ /* 0x000fe200078e00ff */
[----:B------:R-:W-:-:S13]  /*29cb0*/  @!P1 LEA R6, P0, R7, R14, 0x1 ;  /* 0x0000000e07069211 */ /* 0x000fda00078008ff */
[----:B------:R-:W-:Y:S05]  /*29cc0*/  WARPSYNC.COLLECTIVE R15, `(.L_x_5356) ;  /* 0x000000000f087348 */ /* 0x000fea0003c00000 */
[----:B------:R0:W1:Y:S02]  /*29cd0*/  SHFL.IDX P6, R14, R13, R12, R11 ;  /* 0x0000000c0d0e7389 */ /* 0x00006400000c000b */
[----:B01----:R-:W-:Y:S01]  /*29ce0*/  ENDCOLLECTIVE ;  /* 0x000000000000791b */ /* 0x003fe20003800000 */
.L_x_5356:
[----:B------:R-:W-:Y:S02]  /*29cf0*/  @!P1 IMAD.X R3, RZ, RZ, R2, P0 ;  /* 0x000000ffff039224 */ /* 0x000fe400000e0602 */
[----:B------:R-:W-:Y:S02]  /*29d00*/  @!P1 IMAD.MOV.U32 R2, RZ, RZ, R6 ;  /* 0x000000ffff029224 */ /* 0x000fe400078e0006 */
[----:B------:R-:W-:-:S03]  /*29d10*/  VIADD R6, R4, 0x10 ;  /* 0x0000001004067836 */ /* 0x000fc60000000000 */
[----:B------:R-:W-:Y:S01]  /*29d20*/  @!PT LDS RZ, [RZ] ;  /* 0x00000000fffff984 */ /* 0x000fe20000000800 */
[----:B------:R-:W-:Y:S01]  /*29d30*/  @!PT LDS RZ, [RZ] ;  /* 0x00000000fffff984 */ /* 0x000fe20000000800 */
[----:B------:R-:W-:Y:S01]  /*29d40*/  @!PT LDS RZ, [RZ] ;  /* 0x00000000fffff984 */ /* 0x000fe20000000800 */
[----:B------:R0:W-:Y:S02]  /*29d50*/  @!P1 LDGSTS.E.BYPASS.LTC128B.128 [R22+0x20400], desc[UR36][R2.64], !P5 ;  /* 0x2040000002169fae */ /* 0x0001e4000e901d64 */
[----:B------:R-:W-:Y:S01]  /*29d60*/  ISETP.GE.AND P1, PT, R6, UR41, PT ;  /* 0x0000002906007c0c */ /* 0x000fe2000bf26270 */
[----:B------:R-:W-:Y:S02]  /*29d70*/  IMAD.MOV.U32 R13, RZ, RZ, R0 ;  /* 0x000000ffff0d7224 */ /* 0x000fe400078e0000 */
[----:B0-----:R-:W-:-:S10]  /*29d80*/  IMAD.MOV.U32 R2, RZ, RZ, R14 ;  /* 0x000000ffff027224 */ /* 0x001fd400078e000e */
[----:B------:R-:W-:-:S07]  /*29d90*/  @P1 LOP3.LUT R16, R16, 0x80, RZ, 0xfc, !PT ;  /* 0x0000008010101812 */ /* 0x000fce00078efcff */
[----:B------:R-:W-:Y:S05]  /*29da0*/  WARPSYNC.COLLECTIVE R15, `(.L_x_5357) ;  /* 0x000000000f087348 */ /* 0x000fea0003c00000 */
[----:B------:R0:W1:Y:S02]  /*29db0*/  SHFL.IDX P6, R14, R13, R12, R11 ;  /* 0x0000000c0d0e7389 */ /* 0x00006400000c000b */
[----:B01----:R-:W-:Y:S01]  /*29dc0*/  ENDCOLLECTIVE ;  /* 0x000000000000791b */ /* 0x003fe20003800000 */
.L_x_5357:
[----:B------:R-:W-:Y:S01]  /*29dd0*/  LOP3.LUT R16, R16, 0xffffffbf, RZ, 0xc0, !PT ;  /* 0xffffffbf10107812 */ /* 0x000fe200078ec0ff */
[----:B------:R-:W-:Y:S02]  /*29de0*/  IMAD.MOV.U32 R13, RZ, RZ, R5 ;  /* 0x000000ffff0d7224 */ /* 0x000fe400078e0005 */
[----:B------:R-:W-:Y:S01]  /*29df0*/  IMAD.MOV.U32 R12, RZ, RZ, 0x2 ;  /* 0x00000002ff0c7424 */ /* 0x000fe200078e00ff */
[----:B------:R-:W-:-:S13]  /*29e00*/  @!P1 LEA R6, P0, R7, R14, 0x1 ;  /* 0x0000000e07069211 */ /* 0x000fda00078008ff */
[----:B------:R-:W-:Y:S05]  /*29e10*/  WARPSYNC.COLLECTIVE R15, `(.L_x_5358) ;  /* 0x000000000f087348 */ /* 0x000fea0003c00000 */
[----:B------:R0:W1:Y:S02]  /*29e20*/  SHFL.IDX P6, R14, R13, R12, R11 ;  /* 0x0000000c0d0e7389 */ /* 0x00006400000c000b */
[----:B01----:R-:W-:Y:S01]  /*29e30*/  ENDCOLLECTIVE ;  /* 0x000000000000791b */ /* 0x003fe20003800000 */
.L_x_5358:
        /* <DEDUP_REMOVED lines=14> */
.L_x_5359:
[----:B------:R-:W-:Y:S02]  /*29f20*/  IMAD.MOV.U32 R13, RZ, RZ, R5 ;  /* 0x000000ffff0d7224 */ /* 0x000fe400078e0005 */
[----:B------:R-:W-:Y:S01]  /*29f30*/  IMAD.MOV.U32 R12, RZ, RZ, 0x3 ;  /* 0x00000003ff0c7424 */ /* 0x000fe200078e00ff */
[----:B------:R-:W-:-:S13]  /*29f40*/  @!P1 LEA R6, P0, R7, R14, 0x1 ;  /* 0x0000000e07069211 */ /* 0x000fda00078008ff */
[----:B------:R-:W-:Y:S05]  /*29f50*/  WARPSYNC.COLLECTIVE R15, `(.L_x_5360) ;  /* 0x000000000f087348 */ /* 0x000fea0003c00000 */
[----:B------:R0:W1:Y:S02]  /*29f60*/  SHFL.IDX P6, R14, R13, R12, R11 ;  /* 0x0000000c0d0e7389 */ /* 0x00006400000c000b */
[----:B01----:R-:W-:Y:S01]  /*29f70*/  ENDCOLLECTIVE ;  /* 0x000000000000791b */ /* 0x003fe20003800000 */
.L_x_5360:
[----:B------:R-:W-:Y:S02]  /*29f80*/  @!P1 IMAD.X R3, RZ, RZ, R2, P0 ;  /* 0x000000ffff039224 */ /* 0x000fe400000e0602 */
[----:B------:R-:W-:-:S05]  /*29f90*/  @!P1 IMAD.MOV.U32 R2, RZ, RZ, R6 ;  /* 0x000000ffff029224 */ /* 0x000fca00078e0006 */
        /* <DEDUP_REMOVED lines=9> */
.L_x_5361:
[----:B------:R-:W-:Y:S05]  /*2a030*/  BRA `(.L_x_5362) ;  /* 0xffffffc400f87947 */ /* 0x000fea000383ffff */
.L_x_5296:
        /* <DEDUP_REMOVED lines=8> */
.L_x_5364:
[----:B------:R-:W-:Y:S05]  /*2a0c0*/  BSYNC B0 ;  /* 0x0000000000007941 */ /* 0x000fea0003800000 */
.L_x_5363:
[----:B------:R-:W-:Y:S01]  /*2a0d0*/  IMAD.MOV.U32 R13, RZ, RZ, R0 ;  /* 0x000000ffff0d7224 */ /* 0x000fe200078e0000 */
[----:B------:R-:W-:Y:S01]  /*2a0e0*/  LOP3.LUT P1, RZ, R16, 0x100, RZ, 0xc0, !PT ;  /* 0x0000010010ff7812 */ /* 0x000fe2000782c0ff */
[----:B------:R-:W-:Y:S02]  /*2a0f0*/  IMAD.MOV.U32 R12, RZ, RZ, RZ ;  /* 0x000000ffff0c7224 */ /* 0x000fe400078e00ff */
[----:B------:R-:W-:Y:S02]  /*2a100*/  IMAD.MOV.U32 R11, RZ, RZ, 0x181f ;  /* 0x0000181fff0b7424 */ /* 0x000fe400078e00ff */
[----:B------:R-:W-:Y:S02]  /*2a110*/  IMAD.MOV.U32 R15, RZ, RZ, -0x1 ;  /* 0xffffffffff0f7424 */ /* 0x000fe400078e00ff */
[----:B------:R-:W-:-:S07]  /*2a120*/  IMAD.MOV.U32 R2, RZ, RZ, R14 ;  /* 0x000000ffff027224 */ /* 0x000fce00078e000e */
[----:B------:R-:W-:Y:S05]  /*2a130*/  WARPSYNC.COLLECTIVE R15, `(.L_x_5365) ;  /* 0x000000000f087348 */ /* 0x000fea0003c00000 */
[----:B------:R0:W1:Y:S02]  /*2a140*/  SHFL.IDX P6, R14, R13, R12, R11 ;  /* 0x0000000c0d0e7389 */ /* 0x00006400000c000b */
[----:B01----:R-:W-:Y:S01]  /*2a150*/  ENDCOLLECTIVE ;  /* 0x000000000000791b */ /* 0x003fe20003800000 */
.L_x_5365:
[----:B------:R-:W-:Y:S02]  /*2a160*/  IMAD.MOV.U32 R13, RZ, RZ, R4 ;  /* 0x000000ffff0d7224 */ /* 0x000fe400078e0004 */
[----:B------:R-:W-:Y:S01]  /*2a170*/  IMAD.MOV.U32 R12, RZ, RZ, 0x1 ;  /* 0x00000001ff0c7424 */ /* 0x000fe200078e00ff */
[----:B------:R-:W-:Y:S02]  /*2a180*/  @!P1 LEA R14, P0, R9, R14, 0x1 ;  /* 0x0000000e090e9211 */ /* 0x000fe400078008ff */
[----:B------:R-:W-:-:S03]  /*2a190*/  LOP3.LUT P6, RZ, R16, 0x40000, RZ, 0xc0, !PT ;  /* 0x0004000010ff7812 */ /* 0x000fc600078cc0ff */
[----:B------:R-:W-:Y:S01]  /*2a1a0*/  @!P1 IMAD.X R3, RZ, RZ, R2, P0 ;  /* 0x000000ffff039224 */ /* 0x000fe200000e0602 */
[C---:B------:R-:W-:Y:S01]  /*2a1b0*/  LOP3.LUT P0, RZ, R16.reuse, 0x80000, RZ, 0xc0, !PT ;  /* 0x0008000010ff7812 */ /* 0x040fe2000780c0ff */
[----:B------:R-:W-:Y:S01]  /*2a1c0*/  @!P1 IMAD.MOV.U32 R2, RZ, RZ, R14 ;  /* 0x000000ffff029224 */ /* 0x000fe200078e000e */
[----:B------:R-:W-:-:S04]  /*2a1d0*/  LOP3.LUT R16, R16, 0xffbfffff, RZ, 0xc0, !PT ;  /* 0xffbfffff10107812 */ /* 0x000fc800078ec0ff */
[----:B------:R-:W-:-:S07]  /*2a1e0*/  @P2 LOP3.LUT R16, R16, 0x400000, RZ, 0xfc, !PT ;  /* 0x0040000010102812 */ /* 0x000fce00078efcff */
        /* <DEDUP_REMOVED lines=9> */
.L_x_5366:
        /* <DEDUP_REMOVED lines=15> */
.L_x_5367:
        /* <DEDUP_REMOVED lines=27> */
.L_x_5368:
[----:B------:R-:W-:Y:S02]  /*2a520*/  IMAD.MOV.U32 R13, RZ, RZ, R0 ;  /* 0x000000ffff0d7224 */ /* 0x000fe400078e0000 */
[----:B------:R-:W-:-:S07]  /*2a530*/  IMAD.MOV.U32 R5, RZ, RZ, R14 ;  /* 0x000000ffff057224 */ /* 0x000fce00078e000e */
[----:B------:R-:W-:Y:S05]  /*2a540*/  WARPSYNC.COLLECTIVE R15, `(.L_x_5369) ;  /* 0x000000000f087348 */ /* 0x000fea0003c00000 */
[----:B------:R0:W1:Y:S02]  /*2a550*/  SHFL.IDX P6, R14, R13, R12, R11 ;  /* 0x0000000c0d0e7389 */ /* 0x00006400000c000b */
[----:B01----:R-:W-:Y:S01]  /*2a560*/  ENDCOLLECTIVE ;  /* 0x000000000000791b */ /* 0x003fe20003800000 */
.L_x_5369:
        /* <DEDUP_REMOVED lines=17> */
.L_x_5370:
        /* <DEDUP_REMOVED lines=14> */
.L_x_5371:
[----:B------:R-:W-:Y:S01]  /*2a760*/  @!PT LDS RZ, [RZ] ;  /* 0x00000000fffff984 */ /* 0x000fe20000000800 */
[----:B------:R-:W-:Y:S01]  /*2a770*/  @!PT LDS RZ, [RZ] ;  /* 0x00000000fffff984 */ /* 0x000fe20000000800 */
[----:B------:R-:W-:Y:S01]  /*2a780*/  @!PT LDS RZ, [RZ] ;  /* 0x00000000fffff984 */ /* 0x000fe20000000800 */
[----:B------:R0:W-:Y:S01]  /*2a790*/  @!P1 LDGSTS.E.BYPASS.LTC128B.128 [R22+0x35400], desc[UR36][R2.64+0x380], P0 ;  /* 0x3540038002169fae */ /* 0x0001e20008101d64 */
[----:B------:R-:W-:Y:S05]  /*2a7a0*/  BRA `(.L_x_5372) ;  /* 0xffffffc800947947 */ /* 0x000fea000383ffff */
.L_x_5299:
[----:B0-----:R0:W2:Y:S02]  /*2a7b0*/  SYNCS.PHASECHK.TRANS64.TRYWAIT P0, [R17+URZ+0x38820], R0 ;  /* 0x03882000110075a7 */ /* 0x0010a4000800017f */
[----:B--2---:R-:W-:Y:S05]  /*2a7c0*/  @!P0 NANOSLEEP.SYNCS 0x989680 ;  /* 0x009896800000895d */ /* 0x004fea0003900000 */
[----:B------:R-:W2:Y:S02]  /*2a7d0*/  @!P0 SYNCS.PHASECHK.TRANS64 P0, [R17+URZ+0x38820], R0 ;  /* 0x03882000110085a7 */ /* 0x000ea4000800007f */
[----:B--2---:R-:W-:Y:S05]  /*2a7e0*/  @!P0 BRA `(.L_x_5299) ;  /* 0xfffffffc00f08947 */ /* 0x004fea000383ffff */
[----:B------:R-:W-:Y:S05]  /*2a7f0*/  BRA `(.L_x_5373) ;  /* 0xffffffcc00187947 */ /* 0x000fea000383ffff */
.L_x_5302:
[----:B0-----:R0:W2:Y:S02]  /*2a800*/  SYNCS.PHASECHK.TRANS64.TRYWAIT P0, [R27+URZ+0x38860], R0 ;  /* 0x038860001b0075a7 */ /* 0x0010a4000800017f */
[----:B--2---:R-:W-:Y:S05]  /*2a810*/  @!P0 NANOSLEEP.SYNCS 0x989680 ;  /* 0x009896800000895d */ /* 0x004fea0003900000 */
[----:B------:R-:W2:Y:S02]  /*2a820*/  @!P0 SYNCS.PHASECHK.TRANS64 P0, [R27+URZ+0x38860], R0 ;  /* 0x038860001b0085a7 */ /* 0x000ea4000800007f */
[----:B--2---:R-:W-:Y:S05]  /*2a830*/  @!P0 BRA `(.L_x_5302) ;  /* 0xfffffffc00f08947 */ /* 0x004fea000383ffff */
[----:B------:R-:W-:Y:S05]  /*2a840*/  BRA `(.L_x_5374) ;  /* 0xffffffcc00247947 */ /* 0x000fea000383ffff */
.L_x_5303:
        /* <DEDUP_REMOVED lines=8> */
.L_x_5376:
[----:B------:R-:W-:Y:S05]  /*2a8d0*/  BSYNC B0 ;  /* 0x0000000000007941 */ /* 0x000fea0003800000 */
.L_x_5375:
        /* <DEDUP_REMOVED lines=15> */
.L_x_5377:
[----:B------:R-:W-:-:S04]  /*2a9d0*/  LOP3.LUT R16, R16, 0xffffffbf, RZ, 0xc0, !PT ;  /* 0xffffffbf10107812 */ /* 0x000fc800078ec0ff */
[----:B------:R-:W-:Y:S01]  /*2a9e0*/  @P1 LOP3.LUT R16, R16, 0x40, RZ, 0xfc, !PT ;  /* 0x0000004010101812 */ /* 0x000fe200078efcff */
[----:B------:R-:W-:Y:S02]  /*2a9f0*/  IMAD.MOV.U32 R13, RZ, RZ, R7 ;  /* 0x000000ffff0d7224 */ /* 0x000fe400078e0007 */
        /* <DEDUP_REMOVED lines=31> */
.L_x_5378:
[----:B------:R-:W-:Y:S02]  /*2abf0*/  IMAD.MOV.U32 R13, RZ, RZ, R6 ;  /* 0x000000ffff0d7224 */ /* 0x000fe400078e0006 */
[----:B------:R-:W-:-:S07]  /*2ac00*/  IMAD.MOV.U32 R3, RZ, RZ, R14 ;  /* 0x000000ffff037224 */ /* 0x000fce00078e000e */
[----:B------:R-:W-:Y:S05]  /*2ac10*/  WARPSYNC.COLLECTIVE R15, `(.L_x_5379) ;  /* 0x000000000f087348 */ /* 0x000fea0003c00000 */
[----:B------:R0:W1:Y:S02]  /*2ac20*/  SHFL.IDX P6, R14, R13, R12, R11 ;  /* 0x0000000c0d0e7389 */ /* 0x00006400000c000b */
[----:B01----:R-:W-:Y:S01]  /*2ac30*/  ENDCOLLECTIVE ;  /* 0x000000000000791b */ /* 0x003fe20003800000 */
.L_x_5379:
        /* <DEDUP_REMOVED lines=28> */
.L_x_5380:
[----:B------:R-:W-:Y:S02]  /*2ae00*/  IMAD.MOV.U32 R13, RZ, RZ, R6 ;  /* 0x000000ffff0d7224 */ /* 0x000fe400078e0006 */
[----:B------:R-:W-:-:S07]  /*2ae10*/  IMAD.MOV.U32 R8, RZ, RZ, R14 ;  /* 0x000000ffff087224 */ /* 0x000fce00078e000e */
[----:B------:R-:W-:Y:S05]  /*2ae20*/  WARPSYNC.COLLECTIVE R15, `(.L_x_5381) ;  /* 0x000000000f087348 */ /* 0x000fea0003c00000 */
[----:B------:R0:W1:Y:S02]  /*2ae30*/  SHFL.IDX P6, R14, R13, R12, R11 ;  /* 0x0000000c0d0e7389 */ /* 0x00006400000c000b */
[----:B01----:R-:W-:Y:S01]  /*2ae40*/  ENDCOLLECTIVE ;  /* 0x000000000000791b */ /* 0x003fe20003800000 */
.L_x_5381:
        /* <DEDUP_REMOVED lines=28> */
.L_x_5382:
[----:B------:R-:W-:Y:S02]  /*2b010*/  IMAD.MOV.U32 R13, RZ, RZ, R6 ;  /* 0x000000ffff0d7224 */ /* 0x000fe400078e0006 */
[----:B------:R-:W-:-:S07]  /*2b020*/  IMAD.MOV.U32 R7, RZ, RZ, R14 ;  /* 0x000000ffff077224 */ /* 0x000fce00078e000e */
[----:B------:R-:W-:Y:S05]  /*2b030*/  WARPSYNC.COLLECTIVE R15, `(.L_x_5383) ;  /* 0x000000000f087348 */ /* 0x000fea0003c00000 */
[----:B------:R0:W1:Y:S02]  /*2b040*/  SHFL.IDX P6, R14, R13, R12, R11 ;  /* 0x0000000c0d0e7389 */ /* 0x00006400000c000b */
[----:B01----:R-:W-:Y:S01]  /*2b050*/  ENDCOLLECTIVE ;  /* 0x000000000000791b */ /* 0x003fe20003800000 */
.L_x_5383:
[----:B------:R-:W-:Y:S05]  /*2b060*/  BRA `(.L_x_5384) ;  /* 0xffffffc800d07947 */ /* 0x000fea000383ffff */
.L_x_5309:
[----:B0-----:R0:W2:Y:S02]  /*2b070*/  SYNCS.PHASECHK.TRANS64.TRYWAIT P0, [R8+URZ+0x38840], R20 ;  /* 0x03884014080075a7 */ /* 0x0010a4000800017f */
[----:B--2---:R-:W-:Y:S05]  /*2b080*/  @!P0 NANOSLEEP.SYNCS 0x989680 ;  /* 0x009896800000895d */ /* 0x004fea0003900000 */
[----:B------:R-:W2:Y:S02]  /*2b090*/  @!P0 SYNCS.PHASECHK.TRANS64 P0, [R8+URZ+0x38840], R20 ;  /* 0x03884014080085a7 */ /* 0x000ea4000800007f */
[----:B--2---:R-:W-:Y:S05]  /*2b0a0*/  @!P0 BRA `(.L_x_5309) ;  /* 0xfffffffc00f08947 */ /* 0x004fea000383ffff */
[----:B------:R-:W-:Y:S05]  /*2b0b0*/  BRA `(.L_x_5385) ;  /* 0xffffffd000207947 */ /* 0x000fea000383ffff */
.L_x_5310:
        /* <DEDUP_REMOVED lines=8> */
.L_x_5387:
[----:B------:R-:W-:Y:S05]  /*2b140*/  BSYNC B1 ;  /* 0x0000000000017941 */ /* 0x000fea0003800000 */
.L_x_5386:
        /* <DEDUP_REMOVED lines=9> */
.L_x_5388:
[----:B------:R-:W-:Y:S02]  /*2b1e0*/  IMAD.MOV.U32 R13, RZ, RZ, R27 ;  /* 0x000000ffff0d7224 */ /* 0x000fe400078e001b */
[----:B------:R-:W-:Y:S01]  /*2b1f0*/  IMAD.MOV.U32 R12, RZ, RZ, 0x1 ;  /* 0x00000001ff0c7424 */ /* 0x000fe200078e00ff */
[----:B------:R-:W-:-:S13]  /*2b200*/  IADD3 R2, P0, R14, R0, RZ ;  /* 0x000000000e027210 */ /* 0x000fda0007f1e0ff */
[----:B------:R-:W-:Y:S05]  /*2b210*/  WARPSYNC.COLLECTIVE R15, `(.L_x_5389) ;  /* 0x000000000f087348 */ /* 0x000fea0003c00000 */
[----:B------:R0:W1:Y:S02]  /*2b220*/  SHFL.IDX P6, R14, R13, R12, R11 ;  /* 0x0000000c0d0e7389 */ /* 0x00006400000c000b */
[----:B01----:R-:W-:Y:S01]  /*2b230*/  ENDCOLLECTIVE ;  /* 0x000000000000791b */ /* 0x003fe20003800000 */
.L_x_5389:
        /* <DEDUP_REMOVED lines=10> */
.L_x_5390:
[----:B------:R-:W-:Y:S02]  /*2b2e0*/  IMAD.MOV.U32 R13, RZ, RZ, R27 ;  /* 0x000000ffff0d7224 */ /* 0x000fe400078e001b */
[----:B------:R-:W-:Y:S02]  /*2b2f0*/  IMAD.MOV.U32 R12, RZ, RZ, 0x2 ;  /* 0x00000002ff0c7424 */ /* 0x000fe400078e00ff */
[----:B------:R-:W-:-:S07]  /*2b300*/  IMAD.MOV.U32 R2, RZ, RZ, R14 ;  /* 0x000000ffff027224 */ /* 0x000fce00078e000e */
[----:B------:R-:W-:Y:S05]  /*2b310*/  WARPSYNC.COLLECTIVE R15, `(.L_x_5391) ;  /* 0x000000000f087348 */ /* 0x000fea0003c00000 */
[----:B------:R0:W1:Y:S02]  /*2b320*/  SHFL.IDX P6, R14, R13, R12, R11 ;  /* 0x0000000c0d0e7389 */ /* 0x00006400000c000b */
[----:B01----:R-:W-:Y:S01]  /*2b330*/  ENDCOLLECTIVE ;  /* 0x000000000000791b */ /* 0x003fe20003800000 */
.L_x_5391:
        /* <DEDUP_REMOVED lines=11> */
.L_x_5392:
[----:B------:R-:W-:Y:S02]  /*2b3f0*/  IMAD.MOV.U32 R13, RZ, RZ, R27 ;  /* 0x000000ffff0d7224 */ /* 0x000fe400078e001b */
[----:B------:R-:W-:Y:S02]  /*2b400*/  IMAD.MOV.U32 R12, RZ, RZ, 0x3 ;  /* 0x00000003ff0c7424 */ /* 0x000fe400078e00ff */
[----:B------:R-:W-:-:S07]  /*2b410*/  IMAD.MOV.U32 R2, RZ, RZ, R14 ;  /* 0x000000ffff027224 */ /* 0x000fce00078e000e */
[----:B------:R-:W-:Y:S05]  /*2b420*/  WARPSYNC.COLLECTIVE R15, `(.L_x_5393) ;  /* 0x000000000f087348 */ /* 0x000fea0003c00000 */
[----:B------:R0:W1:Y:S02]  /*2b430*/  SHFL.IDX P6, R14, R13, R12, R11 ;  /* 0x0000000c0d0e7389 */ /* 0x00006400000c000b */
[----:B01----:R-:W-:Y:S01]  /*2b440*/  ENDCOLLECTIVE ;  /* 0x000000000000791b */ /* 0x003fe20003800000 */
.L_x_5393:
        /* <DEDUP_REMOVED lines=11> */
.L_x_5394:
[----:B------:R-:W-:Y:S05]  /*2b500*/  BRA `(.L_x_5395) ;  /* 0xffffffcc00b47947 */ /* 0x000fea000383ffff */
.L_x_5315:
[----:B---3--:R3:W4:Y:S02]  /*2b510*/  SYNCS.PHASECHK.TRANS64.TRYWAIT P0, [R8+URZ+0x38860], R20 ;  /* 0x03886014080075a7 */ /* 0x008724000800017f */
[----:B----4-:R-:W-:Y:S05]  /*2b520*/  @!P0 NANOSLEEP.SYNCS 0x989680 ;  /* 0x009896800000895d */ /* 0x010fea0003900000 */
[----:B------:R-:W4:Y:S02]  /*2b530*/  @!P0 SYNCS.PHASECHK.TRANS64 P0, [R8+URZ+0x38860], R20 ;  /* 0x03886014080085a7 */ /* 0x000f24000800007f */
[----:B----4-:R-:W-:Y:S05]  /*2b540*/  @!P0 BRA `(.L_x_5315) ;  /* 0xfffffffc00f08947 */ /* 0x010fea000383ffff */
[----:B------:R-:W-:Y:S05]  /*2b550*/  BRA `(.L_x_5396) ;  /* 0xffffffd000007947 */ /* 0x000fea000383ffff */
.L_x_5316:
[----:B------:R-:W-:Y:S01]  /*2b560*/  BSSY B1, `(.L_x_5397) ;  /* 0x0000008000017945 */ /* 0x000fe20003800000 */
[----:B------:R-:W-:Y:S02]  /*2b570*/  IMAD.MOV.U32 R13, RZ, RZ, R20 ;  /* 0x000000ffff0d7224 */ /* 0x000fe400078e0014 */
[----:B------:R-:W-:Y:S02]  /*2b580*/  IMAD.MOV.U32 R12, RZ, RZ, RZ ;  /* 0x000000ffff0c7224 */ /* 0x000fe400078e00ff */
[----:B------:R-:W-:Y:S02]  /*2b590*/  IMAD.MOV.U32 R11, RZ, RZ, 0x181f ;  /* 0x0000181fff0b7424 */ /* 0x000fe400078e00ff */
[----:B------:R-:W-:-:S07]  /*2b5a0*/  IMAD.MOV.U32 R15, RZ, RZ, -0x1 ;  /* 0xffffffffff0f7424 */ /* 0x000fce00078e00ff */
[----:B--2---:R-:W-:Y:S05]  /*2b5b0*/  WARPSYNC.COLLECTIVE R15, `(.L_x_5398) ;  /* 0x000000000f087348 */ /* 0x004fea0003c00000 */
[----:B------:R0:W1:Y:S02]  /*2b5c0*/  SHFL.IDX P6, R14, R13, R12, R11 ;  /* 0x0000000c0d0e7389 */ /* 0x00006400000c000b */
[----:B012---:R-:W-:Y:S01]  /*2b5d0*/  ENDCOLLECTIVE ;  /* 0x000000000000791b */ /* 0x007fe20003800000 */
.L_x_5398:
[----:B------:R-:W-:Y:S05]  /*2b5e0*/  BSYNC B1 ;  /* 0x0000000000017941 */ /* 0x000fea0003800000 */
.L_x_5397:
[----:B------:R-:W-:Y:S01]  /*2b5f0*/  IMAD.MOV.U32 R13, RZ, RZ, R10 ;  /* 0x000000ffff0d7224 */ /* 0x000fe200078e000a */
[C---:B------:R-:W-:Y:S01]  /*2b600*/  LOP3.LUT P2, RZ, R16.reuse, 0x200, RZ, 0xc0, !PT ;  /* 0x0000020010ff7812 */ /* 0x040fe2000784c0ff */
[----:B------:R-:W-:Y:S01]  /*2b610*/  IMAD.MOV.U32 R12, RZ, RZ, RZ ;  /* 0x000000ffff0c7224 */ /* 0x000fe200078e00ff */
[C---:B------:R-:W-:Y:S01]  /*2b620*/  LOP3.LUT P1, RZ, R16.reuse, 0x20, RZ, 0xc0, !PT ;  /* 0x0000002010ff7812 */ /* 0x040fe2000782c0ff */
[----:B------:R-:W-:Y:S01]  /*2b630*/  IMAD.MOV.U32 R11, RZ, RZ, 0x181f ;  /* 0x0000181fff0b7424 */ /* 0x000fe200078e00ff */
[----:B------:R-:W-:Y:S01]  /*2b640*/  P2R R4, PR, RZ, 0x8 ;  /* 0x00000008ff047803 */ /* 0x000fe20000000000 */
[----:B------:R-:W-:Y:S01]  /*2b650*/  IMAD.MOV.U32 R15, RZ, RZ, -0x1 ;  /* 0xffffffffff0f7424 */ /* 0x000fe200078e00ff */
[----:B------:R-:W-:Y:S01]  /*2b660*/  LOP3.LUT P3, RZ, R16, 0x10, RZ, 0xc0, !PT ;  /* 0x0000001010ff7812 */ /* 0x000fe2000786c0ff */
[----:B------:R-:W-:Y:S02]  /*2b670*/  IMAD.MOV.U32 R3, RZ, RZ, R14 ;  /* 0x000000ffff037224 */ /* 0x000fe400078e000e */
[----:B------:R-:W-:-:S10]  /*2b680*/  IMAD R21, R21, 0x2, R17 ;  /* 0x0000000215157824 */ /* 0x000fd400078e0211 */
[----:B------:R-:W-:Y:S05]  /*2b690*/  WARPSYNC.COLLECTIVE R15, `(.L_x_5399) ;  /* 0x000000000f087348 */ /* 0x000fea0003c00000 */
[----:B------:R0:W1:Y:S02]  /*2b6a0*/  SHFL.IDX P6, R14, R13, R12, R11 ;  /* 0x0000000c0d0e7389 */ /* 0x00006400000c000b */
[----:B01----:R-:W-:Y:S01]  /*2b6b0*/  ENDCOLLECTIVE ;  /* 0x000000000000791b */ /* 0x003fe20003800000 */
.L_x_5399:
        /* <DEDUP_REMOVED lines=14> */
.L_x_5400:
        /* <DEDUP_REMOVED lines=17> */
.L_x_5401:
        /* <DEDUP_REMOVED lines=17> */
.L_x_5402:
        /* <DEDUP_REMOVED lines=14> */
.L_x_5403:
        /* <DEDUP_REMOVED lines=17> */
.L_x_5404:
        /* <DEDUP_REMOVED lines=14> */
.L_x_5405:
[----:B------:R-:W-:Y:S05]  /*2bc90*/  BRA `(.L_x_5406) ;  /* 0xffffffcc006c7947 */ /* 0x000fea000383ffff */
.L_x_5324:
[----:B------:R-:W-:Y:S01]  /*2bca0*/  BSSY B0, `(.L_x_5407) ;  /* 0x0000008000007945 */ /* 0x000fe20003800000 */
[----:B------:R-:W-:Y:S02]  /*2bcb0*/  IMAD.MOV.U32 R13, RZ, RZ, R36 ;  /* 0x000000ffff0d7224 */ /* 0x000fe400078e0024 */
[----:B------:R-:W-:Y:S02]  /*2bcc0*/  IMAD.MOV.U32 R12, RZ, RZ, RZ ;  /* 0x000000ffff0c7224 */ /* 0x000fe400078e00ff */
[----:B------:R-:W-:Y:S02]  /*2bcd0*/  IMAD.MOV.U32 R11, RZ, RZ, 0x1f ;  /* 0x0000001fff0b7424 */ /* 0x000fe400078e00ff */
[----:B------:R-:W-:-:S07]  /*2bce0*/  IMAD.MOV.U32 R15, RZ, RZ, -0x1 ;  /* 0xffffffffff0f7424 */ /* 0x000fce00078e00ff */
[----:B0123-5:R-:W-:Y:S05]  /*2bcf0*/  WARPSYNC.COLLECTIVE R15, `(.L_x_5408) ;  /* 0x000000000f087348 */ /* 0x02ffea0003c00000 */
[----:B------:R4:W0:Y:S02]  /*2bd00*/  SHFL.IDX P6, R14, R13, R12, R11 ;  /* 0x0000000c0d0e7389 */ /* 0x00082400000c000b */
[----:B012345:R-:W-:Y:S01]  /*2bd10*/  ENDCOLLECTIVE ;  /* 0x000000000000791b */ /* 0x03ffe20003800000 */
.L_x_5408:
[----:B------:R-:W-:Y:S05]  /*2bd20*/  BSYNC B0 ;  /* 0x0000000000007941 */ /* 0x000fea0003800000 */
.L_x_5407:
[----:B------:R-:W-:Y:S05]  /*2bd30*/  BRA `(.L_x_5409) ;  /* 0xffffffd0006c7947 */ /* 0x000fea000383ffff */
.L_x_5327:
[----:B0-----:R0:W2:Y:S02]  /*2bd40*/  SYNCS.PHASECHK.TRANS64.TRYWAIT P0, [R5+URZ+0x38820], R0 ;  /* 0x03882000050075a7 */ /* 0x0010a4000800017f */
[----:B--2---:R-:W-:Y:S05]  /*2bd50*/  @!P0 NANOSLEEP.SYNCS 0x989680 ;  /* 0x009896800000895d */ /* 0x004fea0003900000 */
[----:B------:R-:W2:Y:S02]  /*2bd60*/  @!P0 SYNCS.PHASECHK.TRANS64 P0, [R5+URZ+0x38820], R0 ;  /* 0x03882000050085a7 */ /* 0x000ea4000800007f */
[----:B--2---:R-:W-:Y:S05]  /*2bd70*/  @!P0 BRA `(.L_x_5327) ;  /* 0xfffffffc00f08947 */ /* 0x004fea000383ffff */
[----:B------:R-:W-:Y:S05]  /*2bd80*/  BRA `(.L_x_5410) ;  /* 0xffffffd000b47947 */ /* 0x000fea000383ffff */
.L_x_5328:
        /* <DEDUP_REMOVED lines=8> */
[----:B01-345:R-:W-:Y:S05]  /*2be10*/  WARPSYNC.COLLECTIVE R15, `(.L_x_5412) ;  /* 0x000000000f087348 */ /* 0x03bfea0003c00000 */
[----:B------:R2:W0:Y:S02]  /*2be20*/  SHFL.IDX P6, R14, R13, R12, R11 ;  /* 0x0000000c0d0e7389 */ /* 0x00042400000c000b */
[----:B012345:R-:W-:Y:S01]  /*2be30*/  ENDCOLLECTIVE ;  /* 0x000000000000791b */ /* 0x03ffe20003800000 */
.L_x_5412:
[----:B------:R-:W-:Y:S05]  /*2be40*/  BSYNC B0 ;  /* 0x0000000000007941 */ /* 0x000fea0003800000 */
.L_x_5411:
[----:B------:R-:W-:Y:S05]  /*2be50*/  BRA `(.L_x_5413) ;  /* 0xffffffd0009c7947 */ /* 0x000fea000383ffff */
.L_x_5331:
[----:B------:R-:W-:Y:S01]  /*2be60*/  BSSY B1, `(.L_x_5414) ;  /* 0x0000006000017945 */ /* 0x000fe20003800000 */
[----:B------:R-:W-:-:S07]  /*2be70*/  IMAD.MOV.U32 R15, RZ, RZ, -0x1 ;  /* 0xffffffffff0f7424 */ /* 0x000fce00078e00ff */
[----:B01-345:R-:W-:Y:S05]  /*2be80*/  WARPSYNC.COLLECTIVE R15, `(.L_x_5415) ;  /* 0x000000000f0c7348 */ /* 0x03bfea0003c00000 */
[----:B------:R-:W-:Y:S02]  /*2be90*/  ELECT P6, UR62, PT ;  /* 0x00000000003e782f */ /* 0x000fe400038c0000 */
[----:B------:R-:W-:Y:S01]  /*2bea0*/  MOV R14, UR62 ;  /* 0x0000003e000e7c02 */ /* 0x000fe20008000f00 */
[----:B01-345:R-:W-:Y:S10]  /*2beb0*/  ENDCOLLECTIVE ;  /* 0x000000000000791b */ /* 0x03bff40003800000 */
.L_x_5415:
[----:B------:R-:W-:Y:S05]  /*2bec0*/  BSYNC B1 ;  /* 0x0000000000017941 */ /* 0x000fea0003800000 */
.L_x_5414:
[----:B------:R-:W-:Y:S05]  /*2bed0*/  BRA `(.L_x_5416) ;  /* 0xffffffd000947947 */ /* 0x000fea000383ffff */
.L_x_5333:
[----:B0-----:R0:W2:Y:S02]  /*2bee0*/  SYNCS.PHASECHK.TRANS64.TRYWAIT P1, [R3+URZ+0x38840], R2 ;  /* 0x03884002030075a7 */ /* 0x0010a4000802017f */
[----:B--2---:R-:W-:Y:S05]  /*2bef0*/  @!P1 NANOSLEEP.SYNCS 0x989680 ;  /* 0x009896800000995d */ /* 0x004fea0003900000 */
[----:B------:R-:W2:Y:S02]  /*2bf00*/  @!P1 SYNCS.PHASECHK.TRANS64 P1, [R3+URZ+0x38840], R2 ;  /* 0x03884002030095a7 */ /* 0x000ea4000802007f */
[----:B--2---:R-:W-:Y:S05]  /*2bf10*/  @!P1 BRA `(.L_x_5333) ;  /* 0xfffffffc00f09947 */ /* 0x004fea000383ffff */
[----:B------:R-:W-:Y:S05]  /*2bf20*/  BRA `(.L_x_5417) ;  /* 0xffffffd000b47947 */ /* 0x000fea000383ffff */
.L_x_5335:
[----:B--2---:R2:W0:Y:S02]  /*2bf30*/  SYNCS.PHASECHK.TRANS64.TRYWAIT P1, [R5+URZ+0x38840], R0 ;  /* 0x03884000050075a7 */ /* 0x004424000802017f */
[----:B0-----:R-:W-:Y:S05]  /*2bf40*/  @!P1 NANOSLEEP.SYNCS 0x989680 ;  /* 0x009896800000995d */ /* 0x001fea0003900000 */
[----:B------:R-:W0:Y:S02]  /*2bf50*/  @!P1 SYNCS.PHASECHK.TRANS64 P1, [R5+URZ+0x38840], R0 ;  /* 0x03884000050095a7 */ /* 0x000e24000802007f */
[----:B0-----:R-:W-:Y:S05]  /*2bf60*/  @!P1 BRA `(.L_x_5335) ;  /* 0xfffffffc00f09947 */ /* 0x001fea000383ffff */
[----:B------:R-:W-:Y:S05]  /*2bf70*/  BRA `(.L_x_5418) ;  /* 0xffffffd000c07947 */ /* 0x000fea000383ffff */
.L_x_5337:
[----:B------:R0:W0:Y:S02]  /*2bf80*/  SYNCS.PHASECHK.TRANS64.TRYWAIT P1, [R3+URZ+0x38860], R2 ;  /* 0x03886002030075a7 */ /* 0x000024000802017f */
[----:B0-----:R-:W-:Y:S05]  /*2bf90*/  @!P1 NANOSLEEP.SYNCS 0x989680 ;  /* 0x009896800000995d */ /* 0x001fea0003900000 */
[----:B------:R-:W0:Y:S02]  /*2bfa0*/  @!P1 SYNCS.PHASECHK.TRANS64 P1, [R3+URZ+0x38860], R2 ;  /* 0x03886002030095a7 */ /* 0x000e24000802007f */
[----:B0-----:R-:W-:Y:S05]  /*2bfb0*/  @!P1 BRA `(.L_x_5337) ;  /* 0xfffffffc00f09947 */ /* 0x001fea000383ffff */
[----:B------:R-:W-:Y:S05]  /*2bfc0*/  BRA `(.L_x_5419) ;  /* 0xffffffd000bc7947 */ /* 0x000fea000383ffff */
        .type           $_ZN7cutlass13device_kernelIN5flash11enable_sm90INS1_16FlashAttnFwdSm90INS1_25CollectiveMainloopFwdSm90ILi2EN4cute5tupleIJNS5_1CILi1EEES8_S8_EEENS6_IJNS7_ILi64EEESA_SA_EEELi512ENS_10bfloat16_tEfNS_4arch4Sm90ELb0ELb1ELb0ELb0ELb1ELb0ELb1ELb0ELb0ELb1ELb0ELb0EEENS1_21CollectiveEpilogueFwdINS6_IJSA_NS7_ILi512EEESA_EEES9_SC_SE_Li256ELb0ELb1ELb0ELb0EEENS1_30DynamicPersistentTileSchedulerILi256ELi128ELb0ELb1ELb1EEEEEEEEEvNT_6ParamsE$_ZZN5flash25CollectiveMainloopFwdSm90ILi2EN4cute5tupleIJNS1_1CILi1EEES4_S4_EEENS2_IJNS3_ILi64EEES6_S6_EEELi512EN7cutlass10bfloat16_tEfNS8_4arch4Sm90ELb0ELb1ELb0ELb0ELb1ELb0ELb1ELb0ELb0ELb1ELb0ELb0EE3mmaINS_16FlashAttnFwdSm90ISC_NS_21CollectiveEpilogueFwdINS2_IJS6_NS3_ILi512EEES6_EEES5_S9_SB_Li256ELb0ELb1ELb0ELb0EEENS_30DynamicPersistentTileSchedulerILi256ELi128ELb0ELb1ELb1EEEE13SharedStorageENS1_6TensorINS1_11ArrayEngineIfLm128EEENS1_6LayoutINS2_IJNS2_IJNS3_ILi2EEESR_NS3_ILi32EEEEEES4_S4_EEENS2_IJNS2_IJS4_SR_NS3_ILi4EEEEEENS3_ILi0EEESX_EEEEEEENS_7SoftmaxILi2ELi0EEEEEbRKNSC_6ParamsENS8_13PipelineAsyncILi2EEES17_RNS8_13PipelineStateILj2EEERT0_RT1_iRiRKNS_16SeqlenInfoQKNewKILb0ELb0EEENS2_IJiiiiEEERT_ENKUliT_T0_T1_E_clIZSD_ISM_S10_S12_EbS15_S17_S17_S1A_S1C_S1E_iS1F_S1J_S1K_S1M_EUlRS1N_iE1_NS3_ILb0EEENS3_ILb1EEEEEDaiS1N_S1O_S1P_,@function
        .size           $_ZN7cutlass13device_kernelIN5flash11enable_sm90INS1_16FlashAttnFwdSm90INS1_25CollectiveMainloopFwdSm90ILi2EN4cute5tupleIJNS5_1CILi1EEES8_S8_EEENS6_IJNS7_ILi64EEESA_SA_EEELi512ENS_10bfloat16_tEfNS_4arch4Sm90ELb0ELb1ELb0ELb0ELb1ELb0ELb1ELb0ELb0ELb1ELb0ELb0EEENS1_21CollectiveEpilogueFwdINS6_IJSA_NS7_ILi512EEESA_EEES9_SC_SE_Li256ELb0ELb1ELb0ELb0EEENS1_30DynamicPersistentTileSchedulerILi256ELi128ELb0ELb1ELb1EEEEEEEEEvNT_6ParamsE$_ZZN5flash25CollectiveMainloopFwdSm90ILi2EN4cute5tupleIJNS1_1CILi1EEES4_S4_EEENS2_IJNS3_ILi64EEES6_S6_EEELi512EN7cutlass10bfloat16_tEfNS8_4arch4Sm90ELb0ELb1ELb0ELb0ELb1ELb0ELb1ELb0ELb0ELb1ELb0ELb0EE3mmaINS_16FlashAttnFwdSm90ISC_NS_21CollectiveEpilogueFwdINS2_IJS6_NS3_ILi512EEES6_EEES5_S9_SB_Li256ELb0ELb1ELb0ELb0EEENS_30DynamicPersistentTileSchedulerILi256ELi128ELb0ELb1ELb1EEEE13SharedStorageENS1_6TensorINS1_11ArrayEngineIfLm128EEENS1_6LayoutINS2_IJNS2_IJNS3_ILi2EEESR_NS3_ILi32EEEEEES4_S4_EEENS2_IJNS2_IJS4_SR_NS3_ILi4EEEEEENS3_ILi0EEESX_EEEEEEENS_7SoftmaxILi2ELi0EEEEEbRKNSC_6ParamsENS8_13PipelineAsyncILi2EEES17_RNS8_13PipelineStateILj2EEERT0_RT1_iRiRKNS_16SeqlenInfoQKNewKILb0ELb0EEENS2_IJiiiiEEERT_ENKUliT_T0_T1_E_clIZSD_ISM_S10_S12_EbS15_S17_S17_S1A_S1C_S1E_iS1F_S1J_S1K_S1M_EUlRS1N_iE1_NS3_ILb0EEENS3_ILb1EEEEEDaiS1N_S1O_S1P_,(.L_x_15537 - $_ZN7cutlass13device_kernelIN5flash11enable_sm90INS1_16FlashAttnFwdSm90INS1_25CollectiveMainloopFwdSm90ILi2EN4cute5tupleIJNS5_1CILi1EEES8_S8_EEENS6_IJNS7_ILi64EEESA_SA_EEELi512ENS_10bfloat16_tEfNS_4arch4Sm90ELb0ELb1ELb0ELb0ELb1ELb0ELb1ELb0ELb0ELb1ELb0ELb0EEENS1_21CollectiveEpilogueFwdINS6_IJSA_NS7_ILi512EEESA_EEES9_SC_SE_Li256ELb0ELb1ELb0ELb0EEENS1_30DynamicPersistentTileSchedulerILi256ELi128ELb0ELb1ELb1EEEEEEEEEvNT_6ParamsE$_ZZN5flash25CollectiveMainloopFwdSm90ILi2EN4cute5tupleIJNS1_1CILi1EEES4_S4_EEENS2_IJNS3_ILi64EEES6_S6_EEELi512EN7cutlass10bfloat16_tEfNS8_4arch4Sm90ELb0ELb1ELb0ELb0ELb1ELb0ELb1ELb0ELb0ELb1ELb0ELb0EE3mmaINS_16FlashAttnFwdSm90ISC_NS_21CollectiveEpilogueFwdINS2_IJS6_NS3_ILi512EEES6_EEES5_S9_SB_Li256ELb0ELb1ELb0ELb0EEENS_30DynamicPersistentTileSchedulerILi256ELi128ELb0ELb1ELb1EEEE13SharedStorageENS1_6TensorINS1_11ArrayEngineIfLm128EEENS1_6LayoutINS2_IJNS2_IJNS3_ILi2EEESR_NS3_ILi32EEEEEES4_S4_EEENS2_IJNS2_IJS4_SR_NS3_ILi4EEEEEENS3_ILi0EEESX_EEEEEEENS_7SoftmaxILi2ELi0EEEEEbRKNSC_6ParamsENS8_13PipelineAsyncILi2EEES17_RNS8_13PipelineStateILj2EEERT0_RT1_iRiRKNS_16SeqlenInfoQKNewKILb0ELb0EEENS2_IJiiiiEEERT_ENKUliT_T0_T1_E_clIZSD_ISM_S10_S12_EbS15_S17_S17_S1A_S1C_S1E_iS1F_S1J_S1K_S1M_EUlRS1N_iE1_NS3_ILb0EEENS3_ILb1EEEEEDaiS1N_S1O_S1P_)
$_ZN7cutlass13device_kernelIN5flash11enable_sm90INS1_16FlashAttnFwdSm90INS1_25CollectiveMainloopFwdSm90ILi2EN4cute5tupleIJNS5_1CILi1EEES8_S8_EEENS6_IJNS7_ILi64EEESA_SA_EEELi512ENS_10bfloat16_tEfNS_4arch4Sm90ELb0ELb1ELb0ELb0ELb1ELb0ELb1ELb0ELb0ELb1ELb0ELb0EEENS1_21CollectiveEpilogueFwdINS6_IJSA_NS7_ILi512EEESA_EEES9_SC_SE_Li256ELb0ELb1ELb0ELb0EEENS1_30DynamicPersistentTileSchedulerILi256ELi128ELb0ELb1ELb1EEEEEEEEEvNT_6ParamsE$_ZZN5flash25CollectiveMainloopFwdSm90ILi2EN4cute5tupleIJNS1_1CILi1EEES4_S4_EEENS2_IJNS3_ILi64EEES6_S6_EEELi512EN7cutlass10bfloat16_tEfNS8_4arch4Sm90ELb0ELb1ELb0ELb0ELb1ELb0ELb1ELb0ELb0ELb1ELb0ELb0EE3mmaINS_16FlashAttnFwdSm90ISC_NS_21CollectiveEpilogueFwdINS2_IJS6_NS3_ILi512EEES6_EEES5_S9_SB_Li256ELb0ELb1ELb0ELb0EEENS_30DynamicPersistentTileSchedulerILi256ELi128ELb0ELb1ELb1EEEE13SharedStorageENS1_6TensorINS1_11ArrayEngineIfLm128EEENS1_6LayoutINS2_IJNS2_IJNS3_ILi2EEESR_NS3_ILi32EEEEEES4_S4_EEENS2_IJNS2_IJS4_SR_NS3_ILi4EEEEEENS3_ILi0EEESX_EEEEEEENS_7SoftmaxILi2ELi0EEEEEbRKNSC_6ParamsENS8_13PipelineAsyncILi2EEES17_RNS8_13PipelineStateILj2EEERT0_RT1_iRiRKNS_16SeqlenInfoQKNewKILb0ELb0EEENS2_IJiiiiEEERT_ENKUliT_T0_T1_E_clIZSD_ISM_S10_S12_EbS15_S17_S17_S1A_S1C_S1E_iS1F_S1J_S1K_S1M_EUlRS1N_iE1_NS3_ILb0EEENS3_ILb1EEEEEDaiS1N_S1O_S1P_:
[----:B------:R-:W-:Y:S05]  /*2bfd0*/  YIELD ;  /* 0x0000000000007946 */ /* 0x000fea0003800000 */
[----:B------:R-:W-:Y:S02]  /*2bfe0*/  ULDC UR4, c[0x0][0x20] ;  /* 0x0000080000047ab9 */ /* 0x000fe40000000800 */
[----:B------:R-:W-:-:S05]  /*2bff0*/  VIADD R11, R11, -UR4 ;  /* 0x800000040b0b7c36 */ /* 0x000fca0008000000 */
[----:B------:R-:W2:Y:S01]  /*2c000*/  LDL.64 R6, [R11] ;  /* 0x000000000b067983 */ /* 0x000ea20000100a00 */
[----:B------:R-:W0:Y:S02]  /*2c010*/  LDC.64 R4, c[0x0][0x208] ;  /* 0x00008200ff047b82 */ /* 0x000e240000000a00 */
[----:B0-----:R-:W-:Y:S02]  /*2c020*/  R2UR UR4, R4 ;  /* 0x00000000040472ca */ /* 0x001fe400000e0000 */
[----:B------:R-:W-:-:S13]  /*2c030*/  R2UR UR5, R5 ;  /* 0x00000000050572ca */ /* 0x000fda00000e0000 */
[----:B--2---:R-:W2:Y:S01]  /*2c040*/  LD.E R8, desc[UR4][R6.64] ;  /* 0x0000000406087980 */ /* 0x004ea2000c101900 */
[----:B------:R-:W-:Y:S02]  /*2c050*/  R2UR UR4, R4 ;  /* 0x00000000040472ca */ /* 0x000fe400000e0000 */
[----:B------:R-:W-:-:S13]  /*2c060*/  R2UR UR5, R5 ;  /* 0x00000000050572ca */ /* 0x000fda00000e0000 */
[----:B------:R-:W3:Y:S01]  /*2c070*/  LD.E R14, desc[UR4][R6.64+0x8] ;  /* 0x00000804060e7980 */ /* 0x000ee2000c101900 */
[----:B--2---:R-:W-:-:S05]  /*2c080*/  VIADD R9, R8, 0x1 ;  /* 0x0000000108097836 */ /* 0x004fca0000000000 */
[----:B------:R-:W-:-:S13]  /*2c090*/  ISETP.NE.AND P0, PT, R9, 0x2, PT ;  /* 0x000000020900780c */ /* 0x000fda0003f05270 */
[----:B------:R-:W-:Y:S02]  /*2c0a0*/  @!P0 R2UR UR6, R4 ;  /* 0x00000000040682ca */ /* 0x000fe400000e0000 */
[----:B------:R-:W-:-:S13]  /*2c0b0*/  @!P0 R2UR UR7, R5 ;  /* 0x00000000050782ca */ /* 0x000fda00000e0000 */
[----:B------:R-:W2:Y:S01]  /*2c0c0*/  @!P0 LD.E R15, desc[UR6][R6.64+0x4] ;  /* 0x00000406060f8980 */ /* 0x000ea2000c101900 */
[C---:B------:R-:W-:Y:S02]  /*2c0d0*/  R2UR UR4, R4.reuse ;  /* 0x00000000040472ca */ /* 0x040fe400000e0000 */
[C---:B------:R-:W-:Y:S02]  /*2c0e0*/  R2UR UR5, R5.reuse ;  /* 0x00000000050572ca */ /* 0x040fe400000e0000 */
[C---:B------:R-:W-:Y:S02]  /*2c0f0*/  R2UR UR6, R4.reuse ;  /* 0x00000000040672ca */ /* 0x040fe400000e0000 */
[C---:B------:R-:W-:Y:S02]  /*2c100*/  R2UR UR7, R5.reuse ;  /* 0x00000000050772ca */ /* 0x040fe400000e0000 */
[----:B------:R-:W-:Y:S02]  /*2c110*/  @!P0 R2UR UR8, R4 ;  /* 0x00000000040882ca */ /* 0x000fe400000e0000 */
[----:B------:R-:W-:-:S02]  /*2c120*/  @!P0 R2UR UR9, R5 ;  /* 0x00000000050982ca */ /* 0x000fc400000e0000 */
[----:B------:R-:W-:Y:S02]  /*2c130*/  @!P0 R2UR UR10, R4 ;  /* 0x00000000040a82ca */ /* 0x000fe400000e0000 */
[----:B------:R-:W-:Y:S01]  /*2c140*/  @!P0 R2UR UR11, R5 ;  /* 0x00000000050b82ca */ /* 0x000fe200000e0000 */
[----:B---3--:R-:W-:Y:S01]  /*2c150*/  VIADD R25, R14, 0x1 ;  /* 0x000000010e197836 */ /* 0x008fe20000000000 */
[----:B------:R-:W-:Y:S04]  /*2c160*/  ST.E desc[UR4][R6.64], R9 ;  /* 0x0000000906007985 */ /* 0x000fe8000c101904 */
[----:B------:R-:W-:Y:S04]  /*2c170*/  ST.E desc[UR6][R6.64+0x8], R25 ;  /* 0x0000081906007985 */ /* 0x000fe8000c101906 */
[----:B------:R-:W-:Y:S01]  /*2c180*/  @!P0 ST.E desc[UR8][R6.64], RZ ;  /* 0x000000ff06008985 */ /* 0x000fe2000c101908 */
[----:B--2---:R-:W-:-:S05]  /*2c190*/  @!P0 LOP3.LUT R27, R15, 0x1, RZ, 0x3c, !PT ;  /* 0x000000010f1b8812 */ /* 0x004fca00078e3cff */
[----:B------:R0:W-:Y:S04]  /*2c1a0*/  @!P0 ST.E desc[UR10][R6.64+0x4], R27 ;  /* 0x0000041b06008985 */ /* 0x0001e8000c10190a */
[----:B------:R-:W2:Y:S01]  /*2c1b0*/  LDL.64 R20, [R11+0x18] ;  /* 0x000018000b147983 */ /* 0x000ea20000100a00 */
[----:B------:R-:W-:Y:S02]  /*2c1c0*/  R2UR UR4, R4 ;  /* 0x00000000040472ca */ /* 0x000fe400000e0000 */
[----:B------:R-:W-:Y:S01]  /*2c1d0*/  R2UR UR5, R5 ;  /* 0x00000000050572ca */ /* 0x000fe200000e0000 */
[----:B------:R-:W3:-:S12]  /*2c1e0*/  LDL.64 R14, [R11] ;  /* 0x000000000b0e7983 */ /* 0x000ed80000100a00 */
[----:B--2---:R-:W2:Y:S01]  /*2c1f0*/  LD.E R24, desc[UR4][R20.64] ;  /* 0x0000000414187980 */ /* 0x004ea2000c101900 */
[C---:B------:R-:W-:Y:S02]  /*2c200*/  R2UR UR4, R4.reuse ;  /* 0x00000000040472ca */ /* 0x040fe400000e0000 */
[C---:B------:R-:W-:Y:S02]  /*2c210*/  R2UR UR5, R5.reuse ;  /* 0x00000000050572ca */ /* 0x040fe400000e0000 */
[----:B------:R-:W-:Y:S02]  /*2c220*/  R2UR UR6, R4 ;  /* 0x00000000040672ca */ /* 0x000fe400000e0000 */
[----:B------:R-:W-:Y:S01]  /*2c230*/  R2UR UR7, R5 ;  /* 0x00000000050772ca */ /* 0x000fe200000e0000 */
[----:B------:R-:W-:Y:S01]  /*2c240*/  BSSY B2, `(.L_x_5420) ;  /* 0x0000009000027945 */ /* 0x000fe20003800000 */
[----:B0-----:R-:W-:Y:S02]  /*2c250*/  IMAD.MOV.U32 R6, RZ, RZ, R28 ;  /* 0x000000ffff067224 */ /* 0x001fe400078e001c */
[----:B------:R-:W-:-:S05]  /*2c260*/  IMAD.MOV.U32 R7, RZ, RZ, R29 ;  /* 0x000000ffff077224 */ /* 0x000fca00078e001d */
[----:B---3--:R0:W5:Y:S04]  /*2c270*/  LD.E R26, desc[UR4][R14.64] ;  /* 0x000000040e1a7980 */ /* 0x008168000c101900 */
[----:B------:R0:W5:Y:S01]  /*2c280*/  LD.E R9, desc[UR6][R14.64+0x4] ;  /* 0x000004060e097980 */ /* 0x000162000c101900 */
[----:B--2---:R-:W-:-:S04]  /*2c290*/  LOP3.LUT R24, R24, 0x1, RZ, 0xfc, !PT ;  /* 0x0000000118187812 */ /* 0x004fc800078efcff */
[----:B------:R-:W-:-:S13]  /*2c2a0*/  ISETP.NE.AND P0, PT, R24, 0x3, PT ;  /* 0x000000031800780c */ /* 0x000fda0003f05270 */
[----:B0-----:R-:W-:Y:S05]  /*2c2b0*/  @!P0 BRA `(.L_x_5421) ;  /* 0x0000000000048947 */ /* 0x001fea0003800000 */
[----:B------:R-:W-:Y:S01]  /*2c2c0*/  BPT.TRAP 0x1 ;  /* 0x000000040000795c */ /* 0x000fe20000300000 */
.L_x_5421:
[----:B------:R-:W-:Y:S05]  /*2c2d0*/  BSYNC B2 ;  /* 0x0000000000027941 */ /* 0x000fea0003800000 */
.L_x_5420:
[----:B------:R-:W-:Y:S02]  /*2c2e0*/  R2UR UR4, R4 ;  /* 0x00000000040472ca */ /* 0x000fe400000e0000 */
[----:B------:R-:W-:-:S13]  /*2c2f0*/  R2UR UR5, R5 ;  /* 0x00000000050572ca */ /* 0x000fda00000e0000 */
[----:B------:R-:W2:Y:S01]  /*2c300*/  LD.E.64 R24, desc[UR4][R20.64+0x18] ;  /* 0x0000180414187980 */ /* 0x000ea2000c101b00 */
[----:B-----5:R-:W-:Y:S02]  /*2c310*/  SHF.L.U32 R27, R9, 0x1f, RZ ;  /* 0x0000001f091b7819 */ /* 0x020fe400000006ff */
[----:B--2---:R-:W-:-:S05]  /*2c320*/  MOV R25, R24 ;  /* 0x0000001800197202 */ /* 0x004fca0000000f00 */
[----:B------:R-:W-:-:S04]  /*2c330*/  IMAD R26, R26, 0x8, R25 ;  /* 0x000000081a1a7824 */ /* 0x000fc800078e0219 */
[----:B------:R0:W1:Y:S01]  /*2c340*/  SYNCS.PHASECHK.TRANS64.TRYWAIT P0, [R26+URZ], R27 ;  /* 0x0000001b1a0075a7 */ /* 0x000062000800017f */
[----:B------:R-:W2:Y:S01]  /*2c350*/  LD.E R25, desc[UR4][R20.64] ;  /* 0x0000000414197980 */ /* 0x000ea2000c101900 */
[----:B------:R-:W-:Y:S02]  /*2c360*/  R2UR UR6, R4 ;  /* 0x00000000040672ca */ /* 0x000fe400000e0000 */
[----:B------:R-:W-:Y:S01]  /*2c370*/  R2UR UR7, R5 ;  /* 0x00000000050772ca */ /* 0x000fe200000e0000 */
[----:B------:R0:W5:Y:S01]  /*2c380*/  LD.E R9, desc[UR4][R14.64] ;  /* 0x000000040e097980 */ /* 0x000162000c101900 */
[----:B------:R-:W-:Y:S11]  /*2c390*/  BSSY B2, `(.L_x_5422) ;  /* 0x0000006000027945 */ /* 0x000ff60003800000 */
[----:B------:R0:W5:Y:S01]  /*2c3a0*/  LD.E R24, desc[UR6][R14.64+0x4] ;  /* 0x000004060e187980 */ /* 0x000162000c101900 */
[----:B--2---:R-:W-:-:S04]  /*2c3b0*/  LOP3.LUT R25, R25, 0x1, RZ, 0xfc, !PT ;  /* 0x0000000119197812 */ /* 0x004fc800078efcff */
[----:B------:R-:W-:-:S13]  /*2c3c0*/  ISETP.NE.AND P1, PT, R25, 0x3, PT ;  /* 0x000000031900780c */ /* 0x000fda0003f25270 */
[----:B01----:R-:W-:Y:S05]  /*2c3d0*/  @!P1 BRA `(.L_x_5423) ;  /* 0x0000000000049947 */ /* 0x003fea0003800000 */
[----:B------:R-:W-:Y:S01]  /*2c3e0*/  BPT.TRAP 0x1 ;  /* 0x000000040000795c */ /* 0x000fe20000300000 */
.L_x_5423:
[----:B------:R-:W-:Y:S05]  /*2c3f0*/  BSYNC B2 ;  /* 0x0000000000027941 */ /* 0x000fea0003800000 */
.L_x_5422:
[----:B------:R-:W-:Y:S04]  /*2c400*/  BSSY B2, `(.L_x_5424) ;  /* 0x000000a000027945 */ /* 0x000fe80003800000 */
[----:B------:R-:W-:Y:S05]  /*2c410*/  @P0 BRA `(.L_x_5425) ;  /* 0x0000000000200947 */ /* 0x000fea0003800000 */
[----:B------:R-:W-:Y:S02]  /*2c420*/  R2UR UR4, R4 ;  /* 0x00000000040472ca */ /* 0x000fe400000e0000 */
[----:B------:R-:W-:-:S13]  /*2c430*/  R2UR UR5, R5 ;  /* 0x00000000050572ca */ /* 0x000fda00000e0000 */
[----:B------:R-:W2:Y:S01]  /*2c440*/  LD.E.64 R20, desc[UR4][R20.64+0x18] ;  /* 0x0000180414147980 */ /* 0x000ea2000c101b00 */
[----:B-----5:R-:W-:Y:S02]  /*2c450*/  SHF.L.U32 R24, R24, 0x1f, RZ ;  /* 0x0000001f18187819 */ /* 0x020fe400000006ff */
[----:B--2---:R-:W-:-:S05]  /*2c460*/  MOV R14, R20 ;  /* 0x00000014000e7202 */ /* 0x004fca0000000f00 */
[----:B------:R-:W-:-:S04]  /*2c470*/  IMAD R9, R9, 0x8, R14 ;  /* 0x0000000809097824 */ /* 0x000fc800078e020e */
[----:B------:R-:W0:Y:S02]  /*2c480*/  SYNCS.PHASECHK.TRANS64.TRYWAIT P0, [R9+URZ], R24 ;  /* 0x00000018090075a7 */ /* 0x000e24000800017f */
[----:B0-----:R-:W-:Y:S05]  /*2c490*/  @!P0 BRA `(.L_x_5426) ;  /* 0x00000114000c8947 */ /* 0x001fea0003800000 */
.L_x_5425:
[----:B------:R-:W-:Y:S05]  /*2c4a0*/  BSYNC B2 ;  /* 0x0000000000027941 */ /* 0x000fea0003800000 */
.L_x_5424:
[----:B0----5:R-:W2:Y:S04]  /*2c4b0*/  LDL.64 R24, [R11] ;  /* 0x000000000b187983 */ /* 0x021ea80000100a00 */
[----:B------:R-:W3:Y:S01]  /*2c4c0*/  LDL.64 R20, [R11+0x28] ;  /* 0x000028000b147983 */ /* 0x000ee20000100a00 */
[C---:B------:R-:W-:Y:S02]  /*2c4d0*/  R2UR UR6, R4.reuse ;  /* 0x00000000040672ca */ /* 0x040fe400000e0000 */
[C---:B------:R-:W-:Y:S01]  /*2c4e0*/  R2UR UR7, R5.reuse ;  /* 0x00000000050772ca */ /* 0x040fe200000e0000 */
[----:B------:R-:W4:Y:S01]  /*2c4f0*/  LDL.64 R14, [R11+0x20] ;  /* 0x000020000b0e7983 */ /* 0x000f220000100a00 */
[C---:B------:R-:W-:Y:S02]  /*2c500*/  R2UR UR4, R4.reuse ;  /* 0x00000000040472ca */ /* 0x040fe400000e0000 */
[----:B------:R-:W-:Y:S01]  /*2c510*/  R2UR UR5, R5 ;  /* 0x00000000050572ca */ /* 0x000fe200000e0000 */
[----:B------:R-:W4:Y:S08]  /*2c520*/  LDL.64 R56, [R11+0x8] ;  /* 0x000008000b387983 */ /* 0x000f300000100a00 */
[----:B--2---:R-:W2:Y:S04]  /*2c530*/  LD.E R25, desc[UR6][R24.64] ;  /* 0x0000000618197980 */ /* 0x004ea8000c101900 */
[----:B---3--:R-:W2:Y:S01]  /*2c540*/  LD.E.64 R58, desc[UR4][R20.64] ;  /* 0x00000004143a7980 */ /* 0x008ea2000c101b00 */
[----:B------:R-:W-:Y:S05]  /*2c550*/  WARPSYNC.ALL ;  /* 0x0000000000007948 */ /* 0x000fea0003800000 */
[----:B------:R-:W-:-:S02]  /*2c560*/  R2UR UR4, R4 ;  /* 0x00000000040472ca */ /* 0x000fc400000e0000 */
[C---:B------:R-:W-:Y:S02]  /*2c570*/  R2UR UR5, R5.reuse ;  /* 0x00000000050572ca */ /* 0x040fe400000e0000 */
[----:B------:R-:W-:Y:S02]  /*2c580*/  R2UR UR6, R4 ;  /* 0x00000000040672ca */ /* 0x000fe400000e0000 */
[----:B------:R-:W-:-:S09]  /*2c590*/  R2UR UR7, R5 ;  /* 0x00000000050772ca */ /* 0x000fd200000e0000 */
[----:B----4-:R0:W-:Y:S04]  /*2c5a0*/  ST.E desc[UR4][R56.64], RZ ;  /* 0x000000ff38007985 */ /* 0x0101e8000c101904 */
[----:B------:R-:W3:Y:S01]  /*2c5b0*/  LD.E.64 R20, desc[UR6][R14.64] ;  /* 0x000000060e147980 */ /* 0x000ee2000c101b00 */
[----:B--2---:R-:W-:Y:S01]  /*2c5c0*/  IMAD R58, R25, 0x200, R58 ;  /* 0x00000200193a7824 */ /* 0x004fe200078e023a */
[----:B------:R-:W-:Y:S01]  /*2c5d0*/  R2UR UR7, R59 ;  /* 0x000000003b0772ca */ /* 0x000fe200000e0000 */
[----:B------:R-:W-:Y:S01]  /*2c5e0*/  WARPGROUP.ARRIVE ;  /* 0x00000000000079c5 */ /* 0x000fe20000000000 */
[----:B------:R-:W-:Y:S01]  /*2c5f0*/  R2UR UR8, R4 ;  /* 0x00000000040872ca */ /* 0x000fe200000e0000 */
[----:B------:R-:W-:Y:S01]  /*2c600*/  IMAD.MOV.U32 R9, RZ, RZ, 0x1 ;  /* 0x00000001ff097424 */ /* 0x000fe200078e00ff */
[----:B------:R-:W-:-:S02]  /*2c610*/  R2UR UR6, R58 ;  /* 0x000000003a0672ca */ /* 0x000fc400000e0000 */
[C---:B------:R-:W-:Y:S02]  /*2c620*/  R2UR UR9, R5.reuse ;  /* 0x00000000050972ca */ /* 0x040fe400000e0000 */
[----:B------:R-:W-:Y:S02]  /*2c630*/  R2UR UR10, R4 ;  /* 0x00000000040a72ca */ /* 0x000fe400000e0000 */
[----:B------:R-:W-:Y:S02]  /*2c640*/  R2UR UR11, R5 ;  /* 0x00000000050b72ca */ /* 0x000fe400000e0000 */
[----:B---3--:R-:W-:Y:S02]  /*2c650*/  R2UR UR4, R20 ;  /* 0x00000000140472ca */ /* 0x008fe400000e0000 */
[----:B------:R-:W-:-:S13]  /*2c660*/  R2UR UR5, R21 ;  /* 0x00000000150572ca */ /* 0x000fda00000e0000 */
[----:B------:R-:W-:Y:S03]  /*2c670*/  HGMMA.64x64x16.F32.BF16 R24, gdesc[UR4], RZ, !UPT, gsb0 ;  /* 0x00e00000041879f0 */ /* 0x000fe6000c0018ff */
[----:B------:R-:W-:Y:S02]  /*2c680*/  WARPGROUP.DEPBAR.LE gsb0, 0x0 ;  /* 0x00008000000079c5 */ /* 0x000fe40000010000 */
[----:B------:R0:W-:Y:S04]  /*2c690*/  ST.E desc[UR8][R56.64], R9 ;  /* 0x0000000938007985 */ /* 0x0001e8000c101908 */
[----:B------:R-:W2:Y:S01]  /*2c6a0*/  LD.E.64 R20, desc[UR10][R14.64] ;  /* 0x0000000a0e147980 */ /* 0x000ea2000c101b00 */
[----:B------:R-:W-:Y:S01]  /*2c6b0*/  VIADD R60, R58, 0x2 ;  /* 0x000000023a3c7836 */ /* 0x000fe20000000000 */
[----:B------:R-:W-:Y:S01]  /*2c6c0*/  WARPGROUP.ARRIVE ;  /* 0x00000000000079c5 */ /* 0x000fe20000000000 */
[----:B------:R-:W-:Y:S01]  /*2c6d0*/  IMAD.MOV.U32 R61, RZ, RZ, R59 ;  /* 0x000000ffff3d7224 */ /* 0x000fe200078e003b */
[----:B------:R-:W-:-:S02]  /*2c6e0*/  R2UR UR8, R4 ;  /* 0x00000000040872ca */ /* 0x000fc400000e0000 */
[----:B------:R-:W-:Y:S02]  /*2c6f0*/  R2UR UR6, R60 ;  /* 0x000000003c0672ca */ /* 0x000fe400000e0000 */
[----:B------:R-:W-:Y:S02]  /*2c700*/  R2UR UR7, R61 ;  /* 0x000000003d0772ca */ /* 0x000fe400000e0000 */
[C---:B------:R-:W-:Y:S02]  /*2c710*/  R2UR UR9, R5.reuse ;  /* 0x00000000050972ca */ /* 0x040fe400000e0000 */
[----:B------:R-:W-:Y:S02]  /*2c720*/  R2UR UR10, R4 ;  /* 0x00000000040a72ca */ /* 0x000fe400000e0000 */
[----:B------:R-:W-:Y:S01]  /*2c730*/  R2UR UR11, R5 ;  /* 0x00000000050b72ca */ /* 0x000fe200000e0000 */
[----:B--2---:R-:W-:Y:S01]  /*2c740*/  VIADD R20, R20, 0x2 ;  /* 0x0000000214147836 */ /* 0x004fe20000000000 */
[----:B------:R-:W-:-:S04]  /*2c750*/  R2UR UR5, R21 ;  /* 0x00000000150572ca */ /* 0x000fc800000e0000 */
[----:B------:R-:W-:-:S13]  /*2c760*/  R2UR UR4, R20 ;  /* 0x00000000140472ca */ /* 0x000fda00000e0000 */
[----:B------:R-:W-:Y:S03]  /*2c770*/  HGMMA.64x64x16.F32.BF16 R24, gdesc[UR4], R24, gsb0 ;  /* 0x00e00000041879f0 */ /* 0x000fe60008001818 */
        /* <DEDUP_REMOVED lines=20> */
[----:B------:R-:W-:Y:S01]  /*2c8c0*/  R2UR UR7, R59 ;  /* 0x000000003b0772ca */ /* 0x000fe200000e0000 */
[----:B------:R-:W-:Y:S01]  /*2c8d0*/  WARPGROUP.ARRIVE ;  /* 0x00000000000079c5 */ /* 0x000fe20000000000 */
[----:B------:R-:W-:-:S02]  /*2c8e0*/  R2UR UR8, R4 ;  /* 0x00000000040872ca */ /* 0x000fc400000e0000 */
        /* <DEDUP_REMOVED lines=8> */
[----:B------:R-:W2:Y:S01]  /*2c970*/  LDL.64 R20, [R11+0x40] ;  /* 0x000040000b147983 */ /* 0x000ea20000100a00 */
[----:B------:R-:W-:-:S02]  /*2c980*/  R2UR UR4, R4 ;  /* 0x00000000040472ca */ /* 0x000fc400000e0000 */
[----:B------:R-:W-:Y:S01]  /*2c990*/  R2UR UR5, R5 ;  /* 0x00000000050572ca */ /* 0x000fe200000e0000 */
[----:B------:R-:W3:-:S12]  /*2c9a0*/  LDL.64 R14, [R11] ;  /* 0x000000000b0e7983 */ /* 0x000ed80000100a00 */
[----:B--2---:R-:W2:Y:S01]  /*2c9b0*/  LD.E R60, desc[UR4][R20.64] ;  /* 0x00000004143c7980 */ /* 0x004ea2000c101900 */
[C---:B------:R-:W-:Y:S02]  /*2c9c0*/  R2UR UR4, R4.reuse ;  /* 0x00000000040472ca */ /* 0x040fe400000e0000 */
[C---:B------:R-:W-:Y:S02]  /*2c9d0*/  R2UR UR5, R5.reuse ;  /* 0x00000000050572ca */ /* 0x040fe400000e0000 */
[----:B------:R-:W-:Y:S02]  /*2c9e0*/  R2UR UR6, R4 ;  /* 0x00000000040672ca */ /* 0x000fe400000e0000 */
[----:B------:R-:W-:Y:S01]  /*2c9f0*/  R2UR UR7, R5 ;  /* 0x00000000050772ca */ /* 0x000fe200000e0000 */
[----:B------:R-:W-:Y:S08]  /*2ca00*/  BSSY B2, `(.L_x_5427) ;  /* 0x0000007000027945 */ /* 0x000ff00003800000 */
[----:B---3--:R0:W5:Y:S04]  /*2ca10*/  LD.E R58, desc[UR4][R14.64] ;  /* 0x000000040e3a7980 */ /* 0x008168000c101900 */
[----:B------:R0:W5:Y:S01]  /*2ca20*/  LD.E R59, desc[UR6][R14.64+0x4] ;  /* 0x000004060e3b7980 */ /* 0x000162000c101900 */
[----:B--2---:R-:W-:-:S04]  /*2ca30*/  LOP3.LUT R60, R60, 0x1, RZ, 0xfc, !PT ;  /* 0x000000013c3c7812 */ /* 0x004fc800078efcff */
[----:B------:R-:W-:-:S13]  /*2ca40*/  ISETP.NE.AND P0, PT, R60, 0x3, PT ;  /* 0x000000033c00780c */ /* 0x000fda0003f05270 */
[----:B0-----:R-:W-:Y:S05]  /*2ca50*/  @!P0 BRA `(.L_x_5428) ;  /* 0x0000000000048947 */ /* 0x001fea0003800000 */
[----:B------:R-:W-:Y:S01]  /*2ca60*/  BPT.TRAP 0x1 ;  /* 0x000000040000795c */ /* 0x000fe20000300000 */
.L_x_5428:
[----:B------:R-:W-:Y:S05]  /*2ca70*/  BSYNC B2 ;  /* 0x0000000000027941 */ /* 0x000fea0003800000 */
.L_x_5427:
        /* <DEDUP_REMOVED lines=17> */
.L_x_5430:
[----:B------:R-:W-:Y:S05]  /*2cb90*/  BSYNC B2 ;  /* 0x0000000000027941 */ /* 0x000fea0003800000 */
.L_x_5429:
        /* <DEDUP_REMOVED lines=10> */
.L_x_5432:
[----:B------:R-:W-:Y:S05]  /*2cc40*/  BSYNC B2 ;  /* 0x0000000000027941 */ /* 0x000fea0003800000 */
.L_x_5431:
[----:B------:R-:W2:Y:S04]  /*2cc50*/  LDL.64 R60, [R11] ;  /* 0x000000000b3c7983 */ /* 0x000ea80000100a00 */
[----:B------:R-:W0:Y:S04]  /*2cc60*/  LDL.64 R58, [R11+0x58] ;  /* 0x000058000b3a7983 */ /* 0x000e280000100a00 */
[----:B------:R-:W3:Y:S04]  /*2cc70*/  LDL.64 R14, [R11+0x48] ;  /* 0x000048000b0e7983 */ /* 0x000ee80000100a00 */
[----:B------:R-:W4:Y:S01]  /*2cc80*/  LDL.64 R20, [R11+0x50] ;  /* 0x000050000b147983 */ /* 0x000f220000100a00 */
[----:B------:R-:W-:-:S02]  /*2cc90*/  R2UR UR6, R4 ;  /* 0x00000000040672ca */ /* 0x000fc400000e0000 */
[C---:B------:R-:W-:Y:S02]  /*2cca0*/  R2UR UR7, R5.reuse ;  /* 0x00000000050772ca */ /* 0x040fe400000e0000 */
[----:B------:R-:W-:Y:S02]  /*2ccb0*/  R2UR UR4, R4 ;  /* 0x00000000040472ca */ /* 0x000fe400000e0000 */
[----:B------:R-:W-:-:S09]  /*2ccc0*/  R2UR UR5, R5 ;  /* 0x00000000050572ca */ /* 0x000fd200000e0000 */
[----:B--2---:R-:W2:Y:S04]  /*2ccd0*/  LD.E R61, desc[UR6][R60.64] ;  /* 0x000000063c3d7980 */ /* 0x004ea8000c101900 */
[----:B0----5:R-:W2:Y:S01]  /*2cce0*/  LD.E.64 R56, desc[UR4][R58.64] ;  /* 0x000000043a387980 */ /* 0x021ea2000c101b00 */
[----:B------:R-:W-:Y:S05]  /*2ccf0*/  WARPSYNC.ALL ;  /* 0x0000000000007948 */ /* 0x000fea0003800000 */
[----:B------:R-:W-:-:S02]  /*2cd00*/  R2UR UR6, R4 ;  /* 0x00000000040672ca */ /* 0x000fc400000e0000 */
[C---:B------:R-:W-:Y:S02]  /*2cd10*/  R2UR UR7, R5.reuse ;  /* 0x00000000050772ca */ /* 0x040fe400000e0000 */
[----:B------:R-:W-:Y:S02]  /*2cd20*/  R2UR UR4, R4 ;  /* 0x00000000040472ca */ /* 0x000fe400000e0000 */
[----:B------:R-:W-:-:S09]  /*2cd30*/  R2UR UR5, R5 ;  /* 0x00000000050572ca */ /* 0x000fd200000e0000 */
[----:B---3--:R-:W3:Y:S04]  /*2cd40*/  LD.E R64, desc[UR6][R14.64] ;  /* 0x000000060e407980 */ /* 0x008ee8000c101900 */
[----:B----4-:R-:W4:Y:S01]  /*2cd50*/  LD.E.64 R62, desc[UR4][R20.64] ;  /* 0x00000004143e7980 */ /* 0x010f22000c101b00 */
[----:B------:R-:W-:Y:S01]  /*2cd60*/  WARPGROUP.ARRIVE ;  /* 0x00000000000079c5 */ /* 0x000fe20000000000 */
[C---:B------:R-:W-:Y:S02]  /*2cd70*/  R2UR UR8, R4.reuse ;  /* 0x00000000040872ca */ /* 0x040fe400000e0000 */
[----:B------:R-:W-:Y:S02]  /*2cd80*/  R2UR UR9, R5 ;  /* 0x00000000050972ca */ /* 0x000fe400000e0000 */
[----:B------:R-:W-:-:S02]  /*2cd90*/  R2UR UR10, R4 ;  /* 0x00000000040a72ca */ /* 0x000fc400000e0000 */
[----:B------:R-:W-:Y:S01]  /*2cda0*/  R2UR UR11, R5 ;  /* 0x00000000050b72ca */ /* 0x000fe200000e0000 */
[----:B--2---:R-:W-:Y:S01]  /*2cdb0*/  IMAD R56, R61, 0x1000, R56 ;  /* 0x000010003d387824 */ /* 0x004fe200078e0238 */
[----:B------:R-:W-:-:S04]  /*2cdc0*/  R2UR UR7, R57 ;  /* 0x00000000390772ca */ /* 0x000fc800000e0000 */
[----:B------:R-:W-:Y:S02]  /*2cdd0*/  R2UR UR6, R56 ;  /* 0x00000000380672ca */ /* 0x000fe400000e0000 */
[----:B---3--:R-:W-:Y:S02]  /*2cde0*/  ISETP.NE.U32.AND P0, PT, R64, RZ, PT ;  /* 0x000000ff4000720c */ /* 0x008fe40003f05070 */
[----:B----4-:R-:W-:Y:S02]  /*2cdf0*/  R2UR UR4, R62 ;  /* 0x000000003e0472ca */ /* 0x010fe400000e0000 */
[----:B------:R-:W-:-:S09]  /*2ce00*/  R2UR UR5, R63 ;  /* 0x000000003f0572ca */ /* 0x000fd200000e0000 */
[----:B------:R-:W-:-:S05]  /*2ce10*/  VOTEU.ANY UP0, P0 ;  /* 0x00000000003f7886 */ /* 0x000fca0000000100 */
[----:B------:R-:W-:Y:S03]  /*2ce20*/  HGMMA.64x64x16.F32.BF16 R24, gdesc[UR4], R24, UP0, gsb0 ;  /* 0x00e00000041879f0 */ /* 0x000fe6000b801818 */
[----:B------:R-:W-:Y:S02]  /*2ce30*/  WARPGROUP.DEPBAR.LE gsb0, 0x0 ;  /* 0x00008000000079c5 */ /* 0x000fe40000010000 */
[----:B------:R-:W-:Y:S04]  /*2ce40*/  ST.E desc[UR8][R14.64], R9 ;  /* 0x000000090e007985 */ /* 0x000fe8000c101908 */
        /* <DEDUP_REMOVED lines=242> */
[----:B------:R-:W-:Y:S01]  /*2dd70*/  UMOV UR8, 0x1 ;  /* 0x0000000100087882 */ /* 0x000fe20000000000 */
[----:B------:R-:W-:Y:S01]  /*2dd80*/  IMAD.MOV.U32 R61, RZ, RZ, R57 ;  /* 0x000000ffff3d7224 */ /* 0x000fe200078e0039 */
[----:B------:R-:W0:Y:S01]  /*2dd90*/  S2R R62, SR_TID.X ;  /* 0x00000000003e7919 */ /* 0x000e220000002100 */
[----:B------:R-:W-:Y:S01]  /*2dda0*/  UISETP.NE.U32.AND UP0, UPT, UR8, URZ, UPT ;  /* 0x0000003f0800728c */ /* 0x000fe2000bf05070 */
[----:B------:R-:W-:Y:S01]  /*2ddb0*/  WARPGROUP.ARRIVE ;  /* 0x00000000000079c5 */ /* 0x000fe20000000000 */
[----:B------:R-:W-:-:S02]  /*2ddc0*/  R2UR UR10, R4 ;  /* 0x00000000040a72ca */ /* 0x000fc400000e0000 */
[----:B------:R-:W-:Y:S02]  /*2ddd0*/  R2UR UR7, R61 ;  /* 0x000000003d0772ca */ /* 0x000fe400000e0000 */
[C---:B------:R-:W-:Y:S02]  /*2dde0*/  R2UR UR11, R5.reuse ;  /* 0x00000000050b72ca */ /* 0x040fe400000e0000 */
[----:B------:R-:W-:Y:S02]  /*2ddf0*/  R2UR UR12, R4 ;  /* 0x00000000040c72ca */ /* 0x000fe400000e0000 */
[----:B------:R-:W-:Y:S02]  /*2de00*/  R2UR UR13, R5 ;  /* 0x00000000050d72ca */ /* 0x000fe400000e0000 */
[----:B0-----:R-:W-:-:S06]  /*2de10*/  SHF.R.U32.HI R62, RZ, 0x7, R62 ;  /* 0x00000007ff3e7819 */ /* 0x001fcc000001163e */
[----:B------:R-:W0:Y:S02]  /*2de20*/  SHFL.IDX PT, R62, R62, RZ, 0x1f ;  /* 0x00001fff3e3e7589 */ /* 0x000e2400000e0000 */
[----:B0-----:R-:W-:-:S04]  /*2de30*/  ISETP.GT.AND P0, PT, R62, 0x7f, PT ;  /* 0x0000007f3e00780c */ /* 0x001fc80003f04270 */
[----:B------:R-:W-:-:S05]  /*2de40*/  SEL R63, RZ, 0x2, !P0 ;  /* 0x00000002ff3f7807 */ /* 0x000fca0004000000 */
[----:B------:R-:W-:-:S05]  /*2de50*/  IMAD.IADD R60, R63, 0x1, R64 ;  /* 0x000000013f3c7824 */ /* 0x000fca00078e0240 */
[----:B------:R-:W-:Y:S02]  /*2de60*/  R2UR UR6, R60 ;  /* 0x000000003c0672ca */ /* 0x000fe400000e0000 */
[----:B--2---:R-:W-:Y:S02]  /*2de70*/  IADD3 R58, R63, 0x800, R58 ;  /* 0x000008003f3a7810 */ /* 0x004fe40007ffe03a */
[----:B------:R-:W-:Y:S02]  /*2de80*/  R2UR UR5, R59 ;  /* 0x000000003b0572ca */ /* 0x000fe400000e0000 */
[----:B------:R-:W-:-:S13]  /*2de90*/  R2UR UR4, R58 ;  /* 0x000000003a0472ca */ /* 0x000fda00000e0000 */
[----:B------:R-:W-:Y:S03]  /*2dea0*/  HGMMA.64x64x16.F32.BF16 R24, gdesc[UR4], R24, UP0, gsb0 ;  /* 0x00e00000041879f0 */ /* 0x000fe6000b801818 */
[----:B------:R-:W-:Y:S02]  /*2deb0*/  WARPGROUP.DEPBAR.LE gsb0, 0x0 ;  /* 0x00008000000079c5 */ /* 0x000fe40000010000 */
[----:B------:R0:W-:Y:S04]  /*2dec0*/  ST.E desc[UR10][R14.64], R9 ;  /* 0x000000090e007985 */ /* 0x0001e8000c10190a */
[----:B------:R-:W2:Y:S01]  /*2ded0*/  LD.E.64 R58, desc[UR12][R20.64] ;  /* 0x0000000c143a7980 */ /* 0x000ea2000c101b00 */
[----:B------:R-:W-:Y:S01]  /*2dee0*/  IMAD.MOV.U32 R67, RZ, RZ, 0x4 ;  /* 0x00000004ff437424 */ /* 0x000fe200078e00ff */
[----:B------:R-:W-:Y:S01]  /*2def0*/  WARPGROUP.ARRIVE ;  /* 0x00000000000079c5 */ /* 0x000fe20000000000 */
[----:B------:R-:W-:Y:S01]  /*2df00*/  IMAD.MOV.U32 R61, RZ, RZ, R57 ;  /* 0x000000ffff3d7224 */ /* 0x000fe200078e0039 */
[----:B------:R-:W-:-:S02]  /*2df10*/  R2UR UR8, R4 ;  /* 0x00000000040872ca */ /* 0x000fc400000e0000 */
[----:B------:R-:W-:Y:S02]  /*2df20*/  SEL R65, R67, 0x2, P0 ;  /* 0x0000000243417807 */ /* 0x000fe40000000000 */
[----:B------:R-:W-:Y:S02]  /*2df30*/  R2UR UR7, R61 ;  /* 0x000000003d0772ca */ /* 0x000fe400000e0000 */
[C---:B------:R-:W-:Y:S01]  /*2df40*/  R2UR UR9, R5.reuse ;  /* 0x00000000050972ca */ /* 0x040fe200000e0000 */
[----:B------:R-:W-:Y:S01]  /*2df50*/  IMAD.IADD R60, R64, 0x1, R65 ;  /* 0x00000001403c7824 */ /* 0x000fe200078e0241 */
[----:B------:R-:W-:Y:S02]  /*2df60*/  R2UR UR10, R4 ;  /* 0x00000000040a72ca */ /* 0x000fe400000e0000 */
[----:B------:R-:W-:Y:S02]  /*2df70*/  R2UR UR11, R5 ;  /* 0x00000000050b72ca */ /* 0x000fe400000e0000 */
[----:B------:R-:W-:-:S02]  /*2df80*/  R2UR UR6, R60 ;  /* 0x000000003c0672ca */ /* 0x000fc400000e0000 */
[----:B--2---:R-:W-:Y:S02]  /*2df90*/  IADD3 R58, R65, 0x800, R58 ;  /* 0x00000800413a7810 */ /* 0x004fe40007ffe03a */
[----:B------:R-:W-:Y:S02]  /*2dfa0*/  R2UR UR5, R59 ;  /* 0x000000003b0572ca */ /* 0x000fe400000e0000 */
[----:B------:R-:W-:-:S13]  /*2dfb0*/  R2UR UR4, R58 ;  /* 0x000000003a0472ca */ /* 0x000fda00000e0000 */
[----:B------:R-:W-:Y:S03]  /*2dfc0*/  HGMMA.64x64x16.F32.BF16 R24, gdesc[UR4], R24, gsb0 ;  /* 0x00e00000041879f0 */ /* 0x000fe60008001818 */
[----:B------:R-:W-:Y:S02]  /*2dfd0*/  WARPGROUP.DEPBAR.LE gsb0, 0x0 ;  /* 0x00008000000079c5 */ /* 0x000fe40000010000 */
[----:B------:R0:W-:Y:S04]  /*2dfe0*/  ST.E desc[UR8][R14.64], R9 ;  /* 0x000000090e007985 */ /* 0x0001e8000c101908 */
[----:B------:R-:W2:Y:S01]  /*2dff0*/  LD.E.64 R58, desc[UR10][R20.64] ;  /* 0x0000000a143a7980 */ /* 0x000ea2000c101b00 */
[----:B------:R-:W-:Y:S01]  /*2e000*/  SEL R67, R67, 0x6, !P0 ;  /* 0x0000000643437807 */ /* 0x000fe20004000000 */
[----:B------:R-:W-:Y:S01]  /*2e010*/  IMAD.MOV.U32 R61, RZ, RZ, R57 ;  /* 0x000000ffff3d7224 */ /* 0x000fe200078e0039 */
[----:B------:R-:W-:Y:S01]  /*2e020*/  WARPGROUP.ARRIVE ;  /* 0x00000000000079c5 */ /* 0x000fe20000000000 */
[----:B------:R-:W-:-:S02]  /*2e030*/  R2UR UR8, R4 ;  /* 0x00000000040872ca */ /* 0x000fc400000e0000 */
[----:B------:R-:W-:Y:S01]  /*2e040*/  IMAD.IADD R60, R64, 0x1, R67 ;  /* 0x00000001403c7824 */ /* 0x000fe200078e0243 */
[----:B------:R-:W-:Y:S02]  /*2e050*/  R2UR UR7, R61 ;  /* 0x000000003d0772ca */ /* 0x000fe400000e0000 */
[C---:B------:R-:W-:Y:S02]  /*2e060*/  R2UR UR9, R5.reuse ;  /* 0x00000000050972ca */ /* 0x040fe400000e0000 */
[----:B------:R-:W-:Y:S02]  /*2e070*/  R2UR UR6, R60 ;  /* 0x000000003c0672ca */ /* 0x000fe400000e0000 */
[----:B------:R-:W-:Y:S02]  /*2e080*/  R2UR UR10, R4 ;  /* 0x00000000040a72ca */ /* 0x000fe400000e0000 */
[----:B------:R-:W-:Y:S02]  /*2e090*/  R2UR UR11, R5 ;  /* 0x00000000050b72ca */ /* 0x000fe400000e0000 */
[----:B--2---:R-:W-:-:S02]  /*2e0a0*/  IADD3 R58, R67, 0x800, R58 ;  /* 0x00000800433a7810 */ /* 0x004fc40007ffe03a */
[----:B------:R-:W-:Y:S02]  /*2e0b0*/  R2UR UR5, R59 ;  /* 0x000000003b0572ca */ /* 0x000fe400000e0000 */
[----:B------:R-:W-:-:S13]  /*2e0c0*/  R2UR UR4, R58 ;  /* 0x000000003a0472ca */ /* 0x000fda00000e0000 */
[----:B------:R-:W-:Y:S03]  /*2e0d0*/  HGMMA.64x64x16.F32.BF16 R24, gdesc[UR4], R24, gsb0 ;  /* 0x00e00000041879f0 */ /* 0x000fe60008001818 */
[----:B------:R-:W-:Y:S02]  /*2e0e0*/  WARPGROUP.DEPBAR.LE gsb0, 0x0 ;  /* 0x00008000000079c5 */ /* 0x000fe40000010000 */
[----:B------:R0:W-:Y:S04]  /*2e0f0*/  ST.E desc[UR8][R14.64], R9 ;  /* 0x000000090e007985 */ /* 0x0001e8000c101908 */
[----:B------:R-:W2:Y:S01]  /*2e100*/  LD.E.64 R68, desc[UR10][R20.64] ;  /* 0x0000000a14447980 */ /* 0x000ea2000c101b00 */
[----:B------:R-:W-:Y:S01]  /*2e110*/  IMAD.MOV.U32 R58, RZ, RZ, 0x28 ;  /* 0x00000028ff3a7424 */ /* 0x000fe200078e00ff */
[----:B------:R-:W-:Y:S01]  /*2e120*/  WARPGROUP.ARRIVE ;  /* 0x00000000000079c5 */ /* 0x000fe20000000000 */
[----:B------:R-:W-:Y:S01]  /*2e130*/  IMAD.MOV.U32 R59, RZ, RZ, 0xa00 ;  /* 0x00000a00ff3b7424 */ /* 0x000fe200078e00ff */
[----:B------:R-:W-:Y:S01]  /*2e140*/  R2UR UR8, R4 ;  /* 0x00000000040872ca */ /* 0x000fe200000e0000 */
[----:B------:R-:W-:Y:S01]  /*2e150*/  IMAD.MOV.U32 R61, RZ, RZ, R57 ;  /* 0x000000ffff3d7224 */ /* 0x000fe200078e0039 */
[----:B------:R-:W-:-:S02]  /*2e160*/  SEL R58, R58, 0x26, P0 ;  /* 0x000000263a3a7807 */ /* 0x000fc40000000000 */
[----:B------:R-:W-:Y:S02]  /*2e170*/  SEL R59, R59, 0x980, P0 ;  /* 0x000009803b3b7807 */ /* 0x000fe40000000000 */
[----:B------:R-:W-:Y:S02]  /*2e180*/  R2UR UR7, R61 ;  /* 0x000000003d0772ca */ /* 0x000fe400000e0000 */
[C---:B------:R-:W-:Y:S01]  /*2e190*/  R2UR UR9, R5.reuse ;  /* 0x00000000050972ca */ /* 0x040fe200000e0000 */
[----:B------:R-:W-:Y:S01]  /*2e1a0*/  IMAD.IADD R58, R58, 0x1, R59 ;  /* 0x000000013a3a7824 */ /* 0x000fe200078e023b */
[----:B------:R-:W-:Y:S02]  /*2e1b0*/  R2UR UR10, R4 ;  /* 0x00000000040a72ca */ /* 0x000fe400000e0000 */
[----:B------:R-:W-:Y:S02]  /*2e1c0*/  R2UR UR11, R5 ;  /* 0x00000000050b72ca */ /* 0x000fe400000e0000 */
[----:B------:R-:W-:-:S05]  /*2e1d0*/  LOP3.LUT R59, R58, 0xa06, RZ, 0xc0, !PT ;  /* 0x00000a063a3b7812 */ /* 0x000fca00078ec0ff */
[----:B------:R-:W-:-:S05]  /*2e1e0*/  IMAD.IADD R60, R56, 0x1, R59 ;  /* 0x00000001383c7824 */ /* 0x000fca00078e023b */
[----:B------:R-:W-:Y:S01]  /*2e1f0*/  R2UR UR6, R60 ;  /* 0x000000003c0672ca */ /* 0x000fe200000e0000 */
[----:B--2---:R-:W-:Y:S02]  /*2e200*/  IMAD.IADD R58, R59, 0x1, R68 ;  /* 0x000000013b3a7824 */ /* 0x004fe400078e0244 */
[----:B------:R-:W-:-:S03]  /*2e210*/  IMAD.MOV.U32 R59, RZ, RZ, R69 ;  /* 0x000000ffff3b7224 */ /* 0x000fc600078e0045 */
[----:B------:R-:W-:Y:S02]  /*2e220*/  R2UR UR4, R58 ;  /* 0x000000003a0472ca */ /* 0x000fe400000e0000 */
        /* <DEDUP_REMOVED lines=8> */
[----:B------:R-:W-:Y:S01]  /*2e2b0*/  R2UR UR8, R4 ;  /* 0x00000000040872ca */ /* 0x000fe200000e0000 */
[----:B------:R-:W-:Y:S01]  /*2e2c0*/  IMAD.IADD R60, R63, 0x1, R62 ;  /* 0x000000013f3c7824 */ /* 0x000fe200078e023e */
[----:B------:R-:W-:-:S02]  /*2e2d0*/  R2UR UR9, R5 ;  /* 0x00000000050972ca */ /* 0x000fc400000e0000 */
[----:B------:R-:W-:Y:S02]  /*2e2e0*/  R2UR UR7, R61 ;  /* 0x000000003d0772ca */ /* 0x000fe400000e0000 */
[----:B------:R-:W-:Y:S02]  /*2e2f0*/  R2UR UR6, R60 ;  /* 0x000000003c0672ca */ /* 0x000fe400000e0000 */
[----:B------:R-:W-:Y:S02]  /*2e300*/  R2UR UR10, R4 ;  /* 0x00000000040a72ca */ /* 0x000fe400000e0000 */
[----:B------:R-:W-:Y:S02]  /*2e310*/  R2UR UR11, R5 ;  /* 0x00000000050b72ca */ /* 0x000fe400000e0000 */
[----:B--2---:R-:W-:Y:S02]  /*2e320*/  IADD3 R58, R63, 0xa00, R58 ;  /* 0x00000a003f3a7810 */ /* 0x004fe40007ffe03a */
[----:B------:R-:W-:-:S02]  /*2e330*/  R2UR UR5, R59 ;  /* 0x000000003b0572ca */ /* 0x000fc400000e0000 */
[----:B------:R-:W-:-:S13]  /*2e340*/  R2UR UR4, R58 ;  /* 0x000000003a0472ca */ /* 0x000fda00000e0000 */
[----:B------:R-:W-:Y:S03]  /*2e350*/  HGMMA.64x64x16.F32.BF16 R24, gdesc[UR4], R24, gsb0 ;  /* 0x00e00000041879f0 */ /* 0x000fe60008001818 */
[----:B------:R-:W-:Y:S02]  /*2e360*/  WARPGROUP.DEPBAR.LE gsb0, 0x0 ;  /* 0x00008000000079c5 */ /* 0x000fe40000010000 */
[----:B------:R0:W-:Y:S04]  /*2e370*/  ST.E desc[UR8][R14.64], R9 ;  /* 0x000000090e007985 */ /* 0x0001e8000c101908 */
[----:B------:R-:W2:Y:S01]  /*2e380*/  LD.E.64 R58, desc[UR10][R20.64] ;  /* 0x0000000a143a7980 */ /* 0x000ea2000c101b00 */
[----:B------:R-:W-:Y:S01]  /*2e390*/  IMAD.IADD R60, R65, 0x1, R62 ;  /* 0x00000001413c7824 */ /* 0x000fe200078e023e */
[----:B------:R-:W-:Y:S01]  /*2e3a0*/  WARPGROUP.ARRIVE ;  /* 0x00000000000079c5 */ /* 0x000fe20000000000 */
[----:B------:R-:W-:Y:S01]  /*2e3b0*/  IMAD.MOV.U32 R61, RZ, RZ, R57 ;  /* 0x000000ffff3d7224 */ /* 0x000fe200078e0039 */
[----:B------:R-:W-:-:S02]  /*2e3c0*/  R2UR UR8, R4 ;  /* 0x00000000040872ca */ /* 0x000fc400000e0000 */
[----:B------:R-:W-:Y:S02]  /*2e3d0*/  R2UR UR6, R60 ;  /* 0x000000003c0672ca */ /* 0x000fe400000e0000 */
[----:B------:R-:W-:Y:S02]  /*2e3e0*/  R2UR UR7, R61 ;  /* 0x000000003d0772ca */ /* 0x000fe400000e0000 */
[C---:B------:R-:W-:Y:S02]  /*2e3f0*/  R2UR UR9, R5.reuse ;  /* 0x00000000050972ca */ /* 0x040fe400000e0000 */
        /* <DEDUP_REMOVED lines=172> */
[----:B------:R-:W-:-:S02]  /*2eec0*/  R2UR UR8, R4 ;  /* 0x00000000040872ca */ /* 0x000fc400000e0000 */
[----:B------:R-:W-:Y:S02]  /*2eed0*/  SEL R58, R58, 0x3e, P0 ;  /* 0x0000003e3a3a7807 */ /* 0x000fe40000000000 */
[----:B------:R-:W-:Y:S02]  /*2eee0*/  SEL R59, R59, 0xf80, P0 ;  /* 0x00000f803b3b7807 */ /* 0x000fe40000000000 */
[----:B------:R-:W-:-:S03]  /*2eef0*/  R2UR UR9, R5 ;  /* 0x00000000050972ca */ /* 0x000fc600000e0000 */
[----:B------:R-:W-:-:S05]  /*2ef00*/  IMAD.IADD R58, R58, 0x1, R59 ;  /* 0x000000013a3a7824 */ /* 0x000fca00078e023b */
[----:B------:R-:W-:-:S05]  /*2ef10*/  LOP3.LUT R59, R58, 0x1e06, RZ, 0xc0, !PT ;  /* 0x00001e063a3b7812 */ /* 0x000fca00078ec0ff */
[----:B------:R-:W-:-:S05]  /*2ef20*/  IMAD.IADD R58, R56, 0x1, R59 ;  /* 0x00000001383a7824 */ /* 0x000fca00078e023b */
[----:B------:R-:W-:Y:S01]  /*2ef30*/  R2UR UR6, R58 ;  /* 0x000000003a0672ca */ /* 0x000fe200000e0000 */
[----:B--2---:R-:W-:Y:S02]  /*2ef40*/  IMAD.IADD R56, R59, 0x1, R20 ;  /* 0x000000013b387824 */ /* 0x004fe400078e0214 */
[----:B------:R-:W-:Y:S02]  /*2ef50*/  IMAD.MOV.U32 R59, RZ, RZ, R57 ;  /* 0x000000ffff3b7224 */ /* 0x000fe400078e0039 */
[----:B------:R-:W-:Y:S01]  /*2ef60*/  IMAD.MOV.U32 R57, RZ, RZ, R21 ;  /* 0x000000ffff397224 */ /* 0x000fe200078e0015 */
[----:B------:R-:W-:Y:S02]  /*2ef70*/  R2UR UR4, R56 ;  /* 0x00000000380472ca */ /* 0x000fe400000e0000 */
[----:B------:R-:W-:Y:S02]  /*2ef80*/  R2UR UR7, R59 ;  /* 0x000000003b0772ca */ /* 0x000fe400000e0000 */
        /* <DEDUP_REMOVED lines=9> */
[----:B------:R-:W-:Y:S02]  /*2f020*/  R2UR UR4, R4 ;  /* 0x00000000040472ca */ /* 0x000fe400000e0000 */
[----:B------:R-:W-:Y:S01]  /*2f030*/  R2UR UR5, R5 ;  /* 0x00000000050572ca */ /* 0x000fe200000e0000 */
[----:B------:R-:W-:-:S12]  /*2f040*/  BSSY B2, `(.L_x_5434) ;  /* 0x0000006000027945 */ /* 0x000fd80003800000 */
[----:B---3--:R0:W5:Y:S01]  /*2f050*/  LD.E R20, desc[UR4][R20.64] ;  /* 0x0000000414147980 */ /* 0x008162000c101900 */
[----:B--2---:R-:W-:-:S04]  /*2f060*/  LOP3.LUT R58, R58, 0x1, RZ, 0xfc, !PT ;  /* 0x000000013a3a7812 */ /* 0x004fc800078efcff */
[----:B------:R-:W-:-:S13]  /*2f070*/  ISETP.NE.AND P0, PT, R58, 0x3, PT ;  /* 0x000000033a00780c */ /* 0x000fda0003f05270 */
[----:B0-----:R-:W-:Y:S05]  /*2f080*/  @!P0 BRA `(.L_x_5435) ;  /* 0x0000000000048947 */ /* 0x001fea0003800000 */
[----:B------:R-:W-:Y:S01]  /*2f090*/  BPT.TRAP 0x1 ;  /* 0x000000040000795c */ /* 0x000fe20000300000 */
.L_x_5435:
[----:B------:R-:W-:Y:S05]  /*2f0a0*/  BSYNC B2 ;  /* 0x0000000000027941 */ /* 0x000fea0003800000 */
.L_x_5434:
[C---:B------:R-:W-:Y:S02]  /*2f0b0*/  R2UR UR6, R4.reuse ;  /* 0x00000000040672ca */ /* 0x040fe400000e0000 */
[C---:B------:R-:W-:Y:S02]  /*2f0c0*/  R2UR UR7, R5.reuse ;  /* 0x00000000050772ca */ /* 0x040fe400000e0000 */
[----:B------:R-:W-:Y:S02]  /*2f0d0*/  R2UR UR4, R4 ;  /* 0x00000000040472ca */ /* 0x000fe400000e0000 */
[----:B------:R-:W-:-:S09]  /*2f0e0*/  R2UR UR5, R5 ;  /* 0x00000000050572ca */ /* 0x000fd200000e0000 */
[----:B------:R-:W2:Y:S04]  /*2f0f0*/  LD.E.64 R14, desc[UR6][R56.64+0x20] ;  /* 0x00002006380e7980 */ /* 0x000ea8000c101b00 */
[----:B------:R-:W3:Y:S01]  /*2f100*/  LD.E R9, desc[UR4][R56.64+0xc] ;  /* 0x00000c0438097980 */ /* 0x000ee2000c101900 */
[----:B--2---:R-:W-:-:S05]  /*2f110*/  MOV R15, R14 ;  /* 0x0000000e000f7202 */ /* 0x004fca0000000f00 */
[----:B-----5:R-:W-:-:S05]  /*2f120*/  IMAD R20, R20, 0x8, R15 ;  /* 0x0000000814147824 */ /* 0x020fca00078e020f */
[----:B---3--:R-:W-:-:S04]  /*2f130*/  PRMT R9, R9, 0x654, R20 ;  /* 0x0000065409097816 */ /* 0x008fc80000000014 */
[----:B------:R0:W-:Y:S01]  /*2f140*/  SYNCS.ARRIVE.TRANS64.RED.A1T0 RZ, [R9+URZ], RZ ;  /* 0x000000ff09ff79a7 */ /* 0x0001e2000810043f */
[----:B------:R-:W2:Y:S04]  /*2f150*/  LD.E R14, desc[UR4][R6.64+0x24] ;  /* 0x00002404060e7980 */ /* 0x000ea8000c101900 */
[----:B------:R1:W3:Y:S04]  /*2f160*/  LD.E R56, desc[UR4][R12.64] ;  /* 0x000000040c387980 */ /* 0x0002e8000c101900 */
[----:B0-----:R-:W1:Y:S01]  /*2f170*/  LD.E R9, desc[UR4][R6.64] ;  /* 0x0000000406097980 */ /* 0x001e62000c101900 */
[----:B------:R-:W-:-:S02]  /*2f180*/  R2UR UR14, R4 ;  /* 0x00000000040e72ca */ /* 0x000fc400000e0000 */
[C---:B------:R-:W-:Y:S02]  /*2f190*/  R2UR UR15, R5.reuse ;  /* 0x00000000050f72ca */ /* 0x040fe400000e0000 */
[C---:B------:R-:W-:Y:S02]  /*2f1a0*/  R2UR UR10, R4.reuse ;  /* 0x00000000040a72ca */ /* 0x040fe400000e0000 */
[C---:B------:R-:W-:Y:S02]  /*2f1b0*/  R2UR UR11, R5.reuse ;  /* 0x00000000050b72ca */ /* 0x040fe400000e0000 */
[C---:B------:R-:W-:Y:S02]  /*2f1c0*/  R2UR UR8, R4.reuse ;  /* 0x00000000040872ca */ /* 0x040fe400000e0000 */
[----:B------:R-:W-:Y:S02]  /*2f1d0*/  R2UR UR9, R5 ;  /* 0x00000000050972ca */ /* 0x000fe400000e0000 */
[----:B------:R-:W-:-:S03]  /*2f1e0*/  R2UR UR12, R4 ;  /* 0x00000000040c72ca */ /* 0x000fc600000e0000 */
[----:B------:R-:W4:Y:S01]  /*2f1f0*/  LD.E R64, desc[UR14][R6.64+0x18] ;  /* 0x0000180e06407980 */ /* 0x000f22000c101900 */
[----:B------:R-:W-:-:S03]  /*2f200*/  R2UR UR13, R5 ;  /* 0x00000000050d72ca */ /* 0x000fc600000e0000 */
[----:B------:R-:W4:Y:S04]  /*2f210*/  LD.E R61, desc[UR10][R6.64+0xc] ;  /* 0x00000c0a063d7980 */ /* 0x000f28000c101900 */
[----:B------:R-:W4:Y:S06]  /*2f220*/  LD.E R59, desc[UR8][R6.64+0x10] ;  /* 0x00001008063b7980 */ /* 0x000f2c000c101900 */
[----:B------:R-:W4:Y:S01]  /*2f230*/  LD.E R63, desc[UR12][R6.64+0x14] ;  /* 0x0000140c063f7980 */ /* 0x000f22000c101900 */
[----:B--2---:R-:W-:-:S13]  /*2f240*/  ISETP.NE.AND P0, PT, R14, 0x1, PT ;  /* 0x000000010e00780c */ /* 0x004fda0003f05270 */
[C---:B------:R-:W-:Y:S02]  /*2f250*/  @P0 R2UR UR4, R4.reuse ;  /* 0x00000000040402ca */ /* 0x040fe400000e0000 */
[C---:B------:R-:W-:Y:S02]  /*2f260*/  @P0 R2UR UR5, R5.reuse ;  /* 0x00000000050502ca */ /* 0x040fe400000e0000 */
[----:B------:R-:W-:Y:S02]  /*2f270*/  @P0 R2UR UR6, R4 ;  /* 0x00000000040602ca */ /* 0x000fe400000e0000 */
[----:B------:R-:W-:-:S09]  /*2f280*/  @P0 R2UR UR7, R5 ;  /* 0x00000000050702ca */ /* 0x000fd200000e0000 */
[----:B------:R-:W2:Y:S04]  /*2f290*/  @P0 LD.E R21, desc[UR4][R6.64+0x28] ;  /* 0x0000280406150980 */ /* 0x000ea8000c101900 */
[----:B------:R-:W2:Y:S01]  /*2f2a0*/  @P0 LD.E R60, desc[UR6][R6.64+0x2c] ;  /* 0x00002c06063c0980 */ /* 0x000ea2000c101900 */
[C---:B------:R-:W-:Y:S02]  /*2f2b0*/  R2UR UR4, R4.reuse ;  /* 0x00000000040472ca */ /* 0x040fe400000e0000 */
[C---:B------:R-:W-:Y:S02]  /*2f2c0*/  R2UR UR5, R5.reuse ;  /* 0x00000000050572ca */ /* 0x040fe400000e0000 */
[----:B------:R-:W-:Y:S02]  /*2f2d0*/  R2UR UR6, R4 ;  /* 0x00000000040672ca */ /* 0x000fe400000e0000 */
[----:B------:R-:W-:-:S09]  /*2f2e0*/  R2UR UR7, R5 ;  /* 0x00000000050772ca */ /* 0x000fd200000e0000 */
[----:B------:R-:W2:Y:S04]  /*2f2f0*/  LD.E R57, desc[UR4][R6.64+0x8] ;  /* 0x0000080406397980 */ /* 0x000ea8000c101900 */
[----:B------:R-:W2:Y:S01]  /*2f300*/  LD.E R62, desc[UR6][R6.64+0x4] ;  /* 0x00000406063e7980 */ /* 0x000ea2000c101900 */
[----:B-1----:R-:W-:-:S04]  /*2f310*/  SHF.R.S32.HI R12, RZ, 0x1f, R9 ;  /* 0x0000001fff0c7819 */ /* 0x002fc80000011409 */
[----:B------:R-:W-:-:S04]  /*2f320*/  LEA.HI R13, R12, R9, RZ, 0x7 ;  /* 0x000000090c0d7211 */ /* 0x000fc800078f38ff */
[----:B------:R-:W-:-:S05]  /*2f330*/  LOP3.LUT R14, R13, 0xffffff80, RZ, 0xc0, !PT ;  /* 0xffffff800d0e7812 */ /* 0x000fca00078ec0ff */
[----:B------:R-:W-:Y:S01]  /*2f340*/  IMAD.IADD R14, R9, 0x1, -R14 ;  /* 0x00000001090e7824 */ /* 0x000fe200078e0a0e */
[----:B------:R-:W-:-:S04]  /*2f350*/  LEA.HI R15, R12, R9, RZ, 0x2 ;  /* 0x000000090c0f7211 */ /* 0x000fc800078f10ff */
[----:B------:R-:W-:Y:S02]  /*2f360*/  SHF.R.S32.HI R13, RZ, 0x1f, R14 ;  /* 0x0000001fff0d7819 */ /* 0x000fe4000001140e */
[----:B------:R-:W-:Y:S02]  /*2f370*/  LOP3.LUT R58, R15, 0xfffffffc, RZ, 0xc0, !PT ;  /* 0xfffffffc0f3a7812 */ /* 0x000fe400078ec0ff */
[----:B------:R-:W-:-:S04]  /*2f380*/  LEA.HI R12, R13, R14, RZ, 0x2 ;  /* 0x0000000e0d0c7211 */ /* 0x000fc800078f10ff */
[--C-:B------:R-:W-:Y:S02]  /*2f390*/  SHF.R.S32.HI R15, RZ, 0x2, R12.reuse ;  /* 0x00000002ff0f7819 */ /* 0x100fe4000001140c */
[----:B------:R-:W-:Y:S01]  /*2f3a0*/  SHF.R.S32.HI R20, RZ, 0x1f, R12 ;  /* 0x0000001fff147819 */ /* 0x000fe2000001140c */
[----:B------:R-:W-:Y:S01]  /*2f3b0*/  IMAD.IADD R58, R9, 0x1, -R58 ;  /* 0x00000001093a7824 */ /* 0x000fe200078e0a3a */
[----:B------:R-:W-:Y:S02]  /*2f3c0*/  LEA.HI R13, R13, R14, RZ, 0x5 ;  /* 0x0000000e0d0d7211 */ /* 0x000fe400078f28ff */
[----:B------:R-:W-:Y:S02]  /*2f3d0*/  LEA.HI R20, R20, R15, RZ, 0x3 ;  /* 0x0000000f14147211 */ /* 0x000fe400078f18ff */
[----:B------:R-:W-:Y:S02]  /*2f3e0*/  SHF.R.S32.HI R13, RZ, 0x5, R13 ;  /* 0x00000005ff0d7819 */ /* 0x000fe4000001140d */
[----:B------:R-:W-:-:S02]  /*2f3f0*/  LEA.HI R9, R58, R58, RZ, 0x1 ;  /* 0x0000003a3a097211 */ /* 0x000fc400078f08ff */
[----:B------:R-:W-:Y:S01]  /*2f400*/  LOP3.LUT R20, R20, 0xfffffff8, RZ, 0xc0, !PT ;  /* 0xfffffff814147812 */ /* 0x000fe200078ec0ff */
[----:B---3--:R-:W-:Y:S01]  /*2f410*/  IMAD R13, R56, 0x4, R13 ;  /* 0x00000004380d7824 */ /* 0x008fe200078e020d */
[----:B------:R-:W-:-:S03]  /*2f420*/  LOP3.LUT R9, R9, 0x1ffffffe, RZ, 0xc0, !PT ;  /* 0x1ffffffe09097812 */ /* 0x000fc600078ec0ff */
[----:B------:R-:W-:Y:S02]  /*2f430*/  IMAD.IADD R20, R15, 0x1, -R20 ;  /* 0x000000010f147824 */ /* 0x000fe400078e0a14 */
[----:B------:R-:W-:Y:S02]  /*2f440*/  IMAD.IADD R9, R58, 0x1, -R9 ;  /* 0x000000013a097824 */ /* 0x000fe400078e0a09 */
[----:B------:R-:W-:-:S04]  /*2f450*/  IMAD.U32 R20, R13, 0x10, R20 ;  /* 0x000000100d147824 */ /* 0x000fc800078e0014 */
[----:B------:R-:W-:Y:S01]  /*2f460*/  IMAD R20, R9, 0x8, R20 ;  /* 0x0000000809147824 */ /* 0x000fe200078e0214 */
[----:B------:R-:W-:Y:S01]  /*2f470*/  LOP3.LUT R9, R12, 0x7ffffffc, RZ, 0xc0, !PT ;  /* 0x7ffffffc0c097812 */ /* 0x000fe200078ec0ff */
[----:B------:R-:W-:Y:S01]  /*2f480*/  IMAD.SHL.U32 R56, R0, 0x40, RZ ;  /* 0x0000004000387824 */ /* 0x000fe200078e00ff */
[----:B----4-:R-:W-:-:S03]  /*2f490*/  ISETP.GE.AND P1, PT, R64, 0x1, PT ;  /* 0x000000014000780c */ /* 0x010fc60003f26270 */
[----:B------:R-:W-:Y:S01]  /*2f4a0*/  IMAD.IADD R9, R14, 0x1, -R9 ;  /* 0x000000010e097824 */ /* 0x000fe200078e0a09 */
[----:B------:R-:W-:-:S05]  /*2f4b0*/  IADD3 R12, -R56, 0x1, RZ ;  /* 0x00000001380c7810 */ /* 0x000fca0007ffe1ff */
[----:B------:R-:W-:Y:S01]  /*2f4c0*/  IMAD R12, R9, -0x2, R12 ;  /* 0xfffffffe090c7824 */ /* 0x000fe200078e020c */
[----:B------:R-:W-:Y:S01]  /*2f4d0*/  LOP3.LUT R61, RZ, R61, RZ, 0x33, !PT ;  /* 0x0000003dff3d7212 */ /* 0x000fe200078e33ff */
[----:B------:R-:W-:Y:S01]  /*2f4e0*/  BSSY B2, `(.L_x_5436) ;  /* 0x000002d000027945 */ /* 0x000fe20003800000 */
[----:B------:R-:W-:Y:S02]  /*2f4f0*/  IMAD.IADD R63, R63, 0x1, -R56 ;  /* 0x000000013f3f7824 */ /* 0x000fe400078e0a38 */
[----:B--2---:R-:W-:-:S05]  /*2f500*/  @P0 IMAD.HI.U32 R21, R20, R21, RZ ;  /* 0x0000001514150227 */ /* 0x004fca00078e00ff */
[----:B------:R-:W-:-:S05]  /*2f510*/  @P0 SHF.R.U32.HI R20, RZ, R60, R21 ;  /* 0x0000003cff140219 */ /* 0x000fca0000011615 */
[----:B------:R-:W0:Y:S01]  /*2f520*/  SHFL.IDX PT, R58, R20, RZ, 0x1c1f ;  /* 0x001c1fff143a7589 */ /* 0x000e2200000e0000 */
[----:B------:R-:W-:-:S05]  /*2f530*/  IADD3 R12, -R62, R12, R57 ;  /* 0x0000000c3e0c7210 */ /* 0x000fca0007ffe139 */
[C---:B------:R-:W-:Y:S02]  /*2f540*/  IMAD.IADD R59, R12.reuse, 0x1, R59 ;  /* 0x000000010c3b7824 */ /* 0x040fe400078e023b */
[----:B------:R-:W-:Y:S02]  /*2f550*/  IMAD.IADD R61, R12, 0x1, R61 ;  /* 0x000000010c3d7824 */ /* 0x000fe400078e023d */
[--C-:B0-----:R-:W-:Y:S02]  /*2f560*/  IMAD.IADD R13, R59, 0x1, R58.reuse ;  /* 0x000000013b0d7824 */ /* 0x101fe400078e023a */
[----:B------:R-:W-:Y:S01]  /*2f570*/  IMAD.IADD R12, R61, 0x1, R58 ;  /* 0x000000013d0c7824 */ /* 0x000fe200078e023a */
[----:B------:R-:W-:Y:S06]  /*2f580*/  @!P1 BRA `(.L_x_5437) ;  /* 0x0000000000889947 */ /* 0x000fec0003800000 */
[----:B------:R-:W-:Y:S01]  /*2f590*/  IADD3 R15, -R62, R57, R58 ;  /* 0x000000393e0f7210 */ /* 0x000fe20007ffe13a */
[----:B------:R-:W-:Y:S03]  /*2f5a0*/  BSSY B3, `(.L_x_5438) ;  /* 0x000001c000037945 */ /* 0x000fe60003800000 */
[----:B------:R-:W-:-:S13]  /*2f5b0*/  ISETP.GT.AND P0, PT, R15, -0x1, PT ;  /* 0xffffffff0f00780c */ /* 0x000fda0003f04270 */
[----:B------:R-:W-:Y:S05]  /*2f5c0*/  @P0 BRA `(.L_x_5439) ;  /* 0x00000000003c0947 */ /* 0x000fea0003800000 */
[----:B------:R-:W-:Y:S01]  /*2f5d0*/  ISETP.NE.AND P0, PT, R64, 0x1, PT ;  /* 0x000000014000780c */ /* 0x000fe20003f05270 */
[----:B------:R-:W-:Y:S01]  /*2f5e0*/  BSSY B4, `(.L_x_5440) ;  /* 0x000000b000047945 */ /* 0x000fe20003800000 */
[----:B------:R-:W-:-:S11]  /*2f5f0*/  LOP3.LUT R15, RZ, R15, RZ, 0x33, !PT ;  /* 0x0000000fff0f7212 */ /* 0x000fd600078e33ff */
[----:B------:R-:W-:Y:S05]  /*2f600*/  @!P0 BRA `(.L_x_5441) ;  /* 0x0000000000208947 */ /* 0x000fea0003800000 */
[C---:B------:R-:W-:Y:S02]  /*2f610*/  R2UR UR4, R4.reuse ;  /* 0x00000000040472ca */ /* 0x040fe400000e0000 */
[C---:B------:R-:W-:Y:S02]  /*2f620*/  R2UR UR5, R5.reuse ;  /* 0x00000000050572ca */ /* 0x040fe400000e0000 */
[----:B------:R-:W-:Y:S02]  /*2f630*/  R2UR UR6, R4 ;  /* 0x00000000040672ca */ /* 0x000fe400000e0000 */
[----:B------:R-:W-:-:S09]  /*2f640*/  R2UR UR7, R5 ;  /* 0x00000000050772ca */ /* 0x000fd200000e0000 */
[----:B------:R-:W2:Y:S04]  /*2f650*/  LD.E R14, desc[UR4][R6.64+0x1c] ;  /* 0x00001c04060e7980 */ /* 0x000ea8000c101900 */
[----:B------:R-:W3:Y:S01]  /*2f660*/  LD.E R21, desc[UR6][R6.64+0x20] ;  /* 0x0000200606157980 */ /* 0x000ee2000c101900 */
[----:B--2---:R-:W-:-:S05]  /*2f670*/  IMAD.HI.U32 R14, R15, R14, RZ ;  /* 0x0000000e0f0e7227 */ /* 0x004fca00078e00ff */
[----:B---3--:R-:W-:-:S07]  /*2f680*/  SHF.R.U32.HI R15, RZ, R21, R14 ;  /* 0x00000015ff0f7219 */ /* 0x008fce000001160e */
.L_x_5441:
[----:B------:R-:W-:Y:S05]  /*2f690*/  BSYNC B4 ;  /* 0x0000000000047941 */ /* 0x000fea0003800000 */
.L_x_5440:
[----:B------:R-:W-:Y:S01]  /*2f6a0*/  LOP3.LUT R15, RZ, R15, RZ, 0x33, !PT ;  /* 0x0000000fff0f7212 */ /* 0x000fe200078e33ff */
[----:B------:R-:W-:Y:S06]  /*2f6b0*/  BRA `(.L_x_5442) ;  /* 0x0000000000287947 */ /* 0x000fec0003800000 */
.L_x_5439:
[----:B------:R-:W-:-:S13]  /*2f6c0*/  ISETP.NE.AND P0, PT, R64, 0x1, PT ;  /* 0x000000014000780c */ /* 0x000fda0003f05270 */
        /* <DEDUP_REMOVED lines=9> */
.L_x_5442:
[----:B------:R-:W-:Y:S05]  /*2f760*/  BSYNC B3 ;  /* 0x0000000000037941 */ /* 0x000fea0003800000 */
.L_x_5438:
[----:B------:R-:W-:-:S04]  /*2f770*/  IMAD R14, R64, R15, -R56 ;  /* 0x0000000f400e7224 */ /* 0x000fc800078e0a38 */
[----:B------:R-:W-:-:S05]  /*2f780*/  IMAD R15, R9, -0x2, R14 ;  /* 0xfffffffe090f7824 */ /* 0x000fca00078e020e */
[----:B------:R-:W-:Y:S02]  /*2f790*/  VIMNMX R12, R12, R15, !PT ;  /* 0x0000000f0c0c7248 */ /* 0x000fe40007fe0100 */
[----:B------:R-:W-:-:S07]  /*2f7a0*/  VIADDMNMX R13, R15, R64, R13, PT ;  /* 0x000000400f0d7246 */ /* 0x000fce000380010d */
.L_x_5437:
[----:B------:R-:W-:Y:S05]  /*2f7b0*/  BSYNC B2 ;  /* 0x0000000000027941 */ /* 0x000fea0003800000 */
.L_x_5436:
        /* <DEDUP_REMOVED lines=15> */
[--C-:B0-----:R-:W-:Y:S01]  /*2f8b0*/  IMAD.IADD R15, R59, 0x1, R20.reuse ;  /* 0x000000013b0f7824 */ /* 0x101fe200078e0214 */
[----:B------:R-:W-:Y:S01]  /*2f8c0*/  ISETP.GT.AND P3, PT, R12, 0x9, !P5 ;  /* 0x000000090c00780c */ /* 0x000fe20006f64270 */
[----:B------:R-:W-:Y:S01]  /*2f8d0*/  IMAD.IADD R14, R61, 0x1, R20 ;  /* 0x000000013d0e7824 */ /* 0x000fe200078e0214 */
        /* <DEDUP_REMOVED lines=78> */
.L_x_5448:
[----:B------:R-:W-:Y:S05]  /*2fdc0*/  BSYNC B4 ;  /* 0x0000000000047941 */ /* 0x000fea0003800000 */
.L_x_5447:
[----:B------:R-:W-:Y:S01]  /*2fdd0*/  LOP3.LUT R57, RZ, R57, RZ, 0x33, !PT ;  /* 0x00000039ff397212 */ /* 0x000fe200078e33ff */
[----:B------:R-:W-:Y:S06]  /*2fde0*/  BRA `(.L_x_5449) ;  /* 0x0000000000287947 */ /* 0x000fec0003800000 */
.L_x_5446:
        /* <DEDUP_REMOVED lines=10> */
.L_x_5449:
[----:B------:R-:W-:Y:S05]  /*2fe90*/  BSYNC B3 ;  /* 0x0000000000037941 */ /* 0x000fea0003800000 */
.L_x_5445:
[----:B------:R-:W-:-:S04]  /*2fea0*/  IMAD R6, R64, R57, -R56 ;  /* 0x0000003940067224 */ /* 0x000fc800078e0a38 */
[----:B------:R-:W-:-:S05]  /*2feb0*/  IMAD R9, R9, -0x2, R6 ;  /* 0xfffffffe09097824 */ /* 0x000fca00078e0206 */
[----:B------:R-:W-:Y:S02]  /*2fec0*/  VIADDMNMX R15, R9, R64, R15, PT ;  /* 0x00000040090f7246 */ /* 0x000fe4000380010f */
[----:B------:R-:W-:-:S07]  /*2fed0*/  VIMNMX R14, R14, R9, !PT ;  /* 0x000000090e0e7248 */ /* 0x000fce0007fe0100 */
.L_x_5444:
[----:B------:R-:W-:Y:S05]  /*2fee0*/  BSYNC B2 ;  /* 0x0000000000027941 */ /* 0x000fea0003800000 */
.L_x_5443:
[----:B------:R-:W2:Y:S01]  /*2fef0*/  LDL.64 R6, [R11+0x70] ;  /* 0x000070000b067983 */ /* 0x000ea20000100a00 */
[----:B------:R-:W-:Y:S02]  /*2ff00*/  R2UR UR4, R4 ;  /* 0x00000000040472ca */ /* 0x000fe400000e0000 */
[----:B------:R-:W-:Y:S02]  /*2ff10*/  R2UR UR5, R5 ;  /* 0x00000000050572ca */ /* 0x000fe400000e0000 */
[C---:B------:R-:W-:Y:S02]  /*2ff20*/  ISETP.GT.AND P0, PT, R14.reuse, 0x1, !P0 ;  /* 0x000000010e00780c */ /* 0x040fe40004704270 */
[----:B------:R-:W-:Y:S02]  /*2ff30*/  ISETP.NE.AND P6, PT, R67, RZ, PT ;  /* 0x000000ff4300720c */ /* 0x000fe40003fc5270 */
[----:B------:R-:W-:Y:S02]  /*2ff40*/  ISETP.LT.OR P0, PT, R15, 0x2, P0 ;  /* 0x000000020f00780c */ /* 0x000fe40000701670 */
[----:B------:R-:W-:-:S02]  /*2ff50*/  ISETP.GT.AND P1, PT, R14, 0x8, !P1 ;  /* 0x000000080e00780c */ /* 0x000fc40004f24270 */
[----:B------:R-:W-:Y:S02]  /*2ff60*/  FSEL R57, R27, -INF , !P0 ;  /* 0xff8000001b397808 */ /* 0x000fe40004000000 */
[----:B------:R-:W-:Y:S02]  /*2ff70*/  ISETP.NE.AND P0, PT, R58, RZ, PT ;  /* 0x000000ff3a00720c */ /* 0x000fe40003f05270 */
[C---:B------:R-:W-:Y:S02]  /*2ff80*/  ISETP.LT.OR P1, PT, R15.reuse, 0x9, P1 ;  /* 0x000000090f00780c */ /* 0x040fe40000f21670 */
[----:B------:R-:W-:Y:S02]  /*2ff90*/  ISETP.GT.AND P0, PT, R14, 0x9, !P0 ;  /* 0x000000090e00780c */ /* 0x000fe40004704270 */
[----:B------:R-:W-:Y:S02]  /*2ffa0*/  FSEL R59, R30, -INF , !P1 ;  /* 0xff8000001e3b7808 */ /* 0x000fe40004800000 */
[----:B------:R-:W-:-:S02]  /*2ffb0*/  ISETP.LT.OR P0, PT, R15, 0xa, P0 ;  /* 0x0000000a0f00780c */ /* 0x000fc40000701670 */
[----:B------:R-:W-:Y:S02]  /*2ffc0*/  ISETP.NE.AND P1, PT, R69, RZ, PT ;  /* 0x000000ff4500720c */ /* 0x000fe40003f25270 */
        /* <DEDUP_REMOVED lines=22> */
[----:B------:R-:W-:-:S04]  /*30130*/  ISETP.GT.AND P0, PT, R14, RZ, !P0 ;  /* 0x000000ff0e00720c */ /* 0x000fc80004704270 */
[----:B------:R-:W-:-:S04]  /*30140*/  ISETP.LT.OR P0, PT, R15, 0x1, P0 ;  /* 0x000000010f00780c */ /* 0x000fc80000701670 */
[----:B------:R-:W-:Y:S02]  /*30150*/  FSEL R35, R26, -INF , !P0 ;  /* 0xff8000001a237808 */ /* 0x000fe40004000000 */
[----:B------:R-:W-:Y:S01]  /*30160*/  ISETP.NE.AND P0, PT, R72, RZ, PT ;  /* 0x000000ff4800720c */ /* 0x000fe20003f05270 */
[----:B--2---:R-:W2:Y:S03]  /*30170*/  LD.E.64 R12, desc[UR4][R6.64] ;  /* 0x00000004060c7980 */ /* 0x004ea6000c101b00 */
[C---:B------:R-:W-:Y:S02]  /*30180*/  ISETP.GT.AND P0, PT, R14.reuse, 0x21, !P0 ;  /* 0x000000210e00780c */ /* 0x040fe40004704270 */
[----:B------:R-:W-:Y:S01]  /*30190*/  ISETP.GT.AND P1, PT, R14, 0x28, !P1 ;  /* 0x000000280e00780c */ /* 0x000fe20004f24270 */
[----:B------:R-:W3:Y:S01]  /*301a0*/  LD.E R24, desc[UR4][R6.64+0x10] ;  /* 0x0000100406187980 */ /* 0x000ee2000c101900 */
[----:B------:R-:W-:-:S02]  /*301b0*/  ISETP.LT.OR P0, PT, R15, 0x22, P0 ;  /* 0x000000220f00780c */ /* 0x000fc40000701670 */
[C---:B------:R-:W-:Y:S02]  /*301c0*/  ISETP.GT.AND P2, PT, R14.reuse, 0x29, !P2 ;  /* 0x000000290e00780c */ /* 0x040fe40005744270 */
[C---:B------:R-:W-:Y:S02]  /*301d0*/  ISETP.GT.AND P3, PT, R14.reuse, 0x30, !P3 ;  /* 0x000000300e00780c */ /* 0x040fe40005f64270 */
[C---:B------:R-:W-:Y:S02]  /*301e0*/  ISETP.GT.AND P4, PT, R14.reuse, 0x31, !P4 ;  /* 0x000000310e00780c */ /* 0x040fe40006784270 */
[C---:B------:R-:W-:Y:S02]  /*301f0*/  ISETP.GT.AND P5, PT, R14.reuse, 0x38, !P5 ;  /* 0x000000380e00780c */ /* 0x040fe40006fa4270 */
[----:B------:R-:W-:Y:S02]  /*30200*/  ISETP.GT.AND P6, PT, R14, 0x39, !P6 ;  /* 0x000000390e00780c */ /* 0x000fe400077c4270 */
[----:B------:R-:W-:-:S02]  /*30210*/  ISETP.LT.OR P1, PT, R15, 0x29, P1 ;  /* 0x000000290f00780c */ /* 0x000fc40000f21670 */
[----:B------:R-:W-:Y:S02]  /*30220*/  FSEL R43, R43, -INF , !P0 ;  /* 0xff8000002b2b7808 */ /* 0x000fe40004000000 */
[C---:B------:R-:W-:Y:S02]  /*30230*/  ISETP.LT.OR P2, PT, R15.reuse, 0x2a, P2 ;  /* 0x0000002a0f00780c */ /* 0x040fe40001741670 */
[----:B------:R-:W-:Y:S02]  /*30240*/  FSEL R73, R46, -INF , !P1 ;  /* 0xff8000002e497808 */ /* 0x000fe40004800000 */
[----:B------:R-:W-:Y:S02]  /*30250*/  ISETP.LT.OR P3, PT, R15, 0x31, P3 ;  /* 0x000000310f00780c */ /* 0x000fe40001f61670 */
[----:B------:R-:W-:Y:S02]  /*30260*/  FSEL R47, R47, -INF , !P2 ;  /* 0xff8000002f2f7808 */ /* 0x000fe40005000000 */
[----:B------:R-:W-:-:S02]  /*30270*/  ISETP.LT.OR P4, PT, R15, 0x32, P4 ;  /* 0x000000320f00780c */ /* 0x000fc40002781670 */
[----:B------:R-:W-:Y:S02]  /*30280*/  FSEL R75, R50, -INF , !P3 ;  /* 0xff800000324b7808 */ /* 0x000fe40005800000 */
[----:B------:R-:W-:Y:S02]  /*30290*/  ISETP.LT.OR P5, PT, R15, 0x39, P5 ;  /* 0x000000390f00780c */ /* 0x000fe40002fa1670 */
[----:B------:R-:W-:Y:S02]  /*302a0*/  FSEL R51, R51, -INF , !P4 ;  /* 0xff80000033337808 */ /* 0x000fe40006000000 */
[----:B------:R-:W-:Y:S02]  /*302b0*/  ISETP.LT.OR P6, PT, R15, 0x3a, P6 ;  /* 0x0000003a0f00780c */ /* 0x000fe400037c1670 */
[----:B------:R-:W-:Y:S02]  /*302c0*/  FSEL R77, R54, -INF , !P5 ;  /* 0xff800000364d7808 */ /* 0x000fe40006800000 */
[----:B------:R-:W-:-:S02]  /*302d0*/  R2UR UR6, R4 ;  /* 0x00000000040672ca */ /* 0x000fc400000e0000 */
[----:B------:R-:W-:Y:S02]  /*302e0*/  R2UR UR7, R5 ;  /* 0x00000000050772ca */ /* 0x000fe400000e0000 */
[----:B------:R-:W-:-:S11]  /*302f0*/  FSEL R79, R55, -INF , !P6 ;  /* 0xff800000374f7808 */ /* 0x000fd60007000000 */
[----:B------:R-:W4:Y:S01]  /*30300*/  LD.E R31, desc[UR6][R6.64+0x14] ;  /* 0x00001406061f7980 */ /* 0x000f22000c101900 */
[----:B--2---:R-:W-:Y:S02]  /*30310*/  FMNMX.FTZ R20, R65, R12, !PT ;  /* 0x0000000c41147209 */ /* 0x004fe40007810000 */
        /* <DEDUP_REMOVED lines=30> */
[----:B------:R-:W-:-:S03]  /*30500*/  FMNMX.FTZ R15, R79, R9, !PT ;  /* 0x000000094f0f7209 */ /* 0x000fc60007810000 */
[----:B------:R-:W0:Y:S04]  /*30510*/  SHFL.BFLY PT, R9, R14, 0x2, 0x1f ;  /* 0x0c401f000e097f89 */ /* 0x000e2800000e0000 */
[----:B------:R-:W-:Y:S04]  /*30520*/  ST.E.64 desc[UR4][R6.64], R14 ;  /* 0x0000000e06007985 */ /* 0x000fe8000c101b04 */
[----:B------:R-:W2:Y:S01]  /*30530*/  LD.E R30, desc[UR6][R6.64+0x4] ;  /* 0x00000406061e7980 */ /* 0x000ea2000c101900 */
[----:B0-----:R-:W-:-:S05]  /*30540*/  FMNMX.FTZ R9, R14, R9, !PT ;  /* 0x000000090e097209 */ /* 0x001fca0007810000 */
[----:B------:R-:W0:Y:S02]  /*30550*/  SHFL.BFLY PT, R20, R9, 0x1, 0x1f ;  /* 0x0c201f0009147f89 */ /* 0x000e2400000e0000 */
[----:B0-----:R-:W-:Y:S02]  /*30560*/  FMNMX.FTZ R21, R9, R20, !PT ;  /* 0x0000001409157209 */ /* 0x001fe40007810000 */
[----:B------:R-:W5:Y:S04]  /*30570*/  LD.E R20, desc[UR4][R6.64+0x20] ;  /* 0x0000200406147980 */ /* 0x000f68000c101900 */
[----:B------:R-:W-:Y:S04]  /*30580*/  ST.E desc[UR4][R6.64], R21 ;  /* 0x0000001506007985 */ /* 0x000fe8000c101904 */
[----:B------:R-:W3:Y:S01]  /*30590*/  LD.E R26, desc[UR6][R6.64] ;  /* 0x00000006061a7980 */ /* 0x000ee2000c101900 */
[----:B------:R-:W-:-:S02]  /*305a0*/  R2UR UR8, R4 ;  /* 0x00000000040872ca */ /* 0x000fc400000e0000 */
[----:B------:R-:W-:Y:S01]  /*305b0*/  R2UR UR9, R5 ;  /* 0x00000000050972ca */ /* 0x000fe200000e0000 */
[----:B--2---:R-:W0:Y:S02]  /*305c0*/  SHFL.BFLY PT, R9, R30, 0x2, 0x1f ;  /* 0x0c401f001e097f89 */ /* 0x004e2400000e0000 */
[----:B0-----:R-:W-:-:S05]  /*305d0*/  FMNMX.FTZ R14, R9, R30, !PT ;  /* 0x0000001e090e7209 */ /* 0x001fca0007810000 */
[----:B------:R-:W0:Y:S02]  /*305e0*/  SHFL.BFLY PT, R9, R14, 0x1, 0x1f ;  /* 0x0c201f000e097f89 */ /* 0x000e2400000e0000 */
[----:B0-----:R-:W-:Y:S02]  /*305f0*/  FMNMX.FTZ R27, R14, R9, !PT ;  /* 0x000000090e1b7209 */ /* 0x001fe40007810000 */
[C---:B---3--:R-:W-:Y:S02]  /*30600*/  FSETP.NEU.FTZ.AND P0, PT, R26.reuse, -INF , PT ;  /* 0xff8000001a00780b */ /* 0x048fe40003f1d000 */
[C---:B------:R-:W-:Y:S02]  /*30610*/  FSETP.NEU.FTZ.AND P1, PT, R27.reuse, -INF , PT ;  /* 0xff8000001b00780b */ /* 0x040fe40003f3d000 */
[----:B------:R-:W-:Y:S02]  /*30620*/  FSEL R9, R26, RZ, P0 ;  /* 0x000000ff1a097208 */ /* 0x000fe40000000000 */
[----:B------:R-:W-:-:S03]  /*30630*/  FSEL R26, R27, RZ, P1 ;  /* 0x000000ff1b1a7208 */ /* 0x000fc60000800000 */
[----:B------:R-:W-:Y:S02]  /*30640*/  FADD.FTZ R9, R12, -R9 ;  /* 0x800000090c097221 */ /* 0x000fe40000010000 */
[----:B------:R-:W-:Y:S02]  /*30650*/  FADD.FTZ R13, R13, -R26 ;  /* 0x8000001a0d0d7221 */ /* 0x000fe40000010000 */
[----:B-----5:R-:W-:Y:S02]  /*30660*/  FMUL.FTZ R9, R9, R20 ;  /* 0x0000001409097220 */ /* 0x020fe40000410000 */
[----:B------:R-:W-:-:S04]  /*30670*/  FMUL.FTZ R12, R20, R13 ;  /* 0x0000000d140c7220 */ /* 0x000fc80000410000 */
[----:B------:R-:W0:Y:S08]  /*30680*/  MUFU.EX2 R9, R9 ;  /* 0x0000000900097308 */ /* 0x000e300000000800 */
[----:B------:R-:W4:Y:S01]  /*30690*/  MUFU.EX2 R12, R12 ;  /* 0x0000000c000c7308 */ /* 0x000f220000000800 */
[----:B------:R1:W-:Y:S01]  /*306a0*/  ST.E desc[UR4][R6.64+0x4], R27 ;  /* 0x0000041b06007985 */ /* 0x0003e2000c101904 */
[----:B0-----:R-:W-:Y:S01]  /*306b0*/  FMUL.FTZ R13, R9, R24 ;  /* 0x00000018090d7220 */ /* 0x001fe20000410000 */
[----:B----4-:R-:W-:-:S04]  /*306c0*/  FMUL.FTZ R31, R12, R31 ;  /* 0x0000001f0c1f7220 */ /* 0x010fc80000410000 */
[----:B------:R1:W-:Y:S04]  /*306d0*/  ST.E desc[UR6][R6.64+0x10], R13 ;  /* 0x0000100d06007985 */ /* 0x0003e8000c101906 */
[----:B------:R1:W-:Y:S04]  /*306e0*/  ST.E desc[UR8][R6.64+0x14], R31 ;  /* 0x0000141f06007985 */ /* 0x0003e8000c101908 */
[----:B------:R-:W2:Y:S04]  /*306f0*/  LDL.64 R14, [R11+0x78] ;  /* 0x000078000b0e7983 */ /* 0x000ea80000100a00 */
[----:B--2---:R-:W2:Y:S04]  /*30700*/  LD.E.64 R20, desc[UR4][R14.64] ;  /* 0x000000040e147980 */ /* 0x004ea8000c101b00 */
[----:B--2---:R-:W2:Y:S01]  /*30710*/  LD.E R24, desc[UR4][R20.64+0x4] ;  /* 0x0000040414187980 */ /* 0x004ea2000c101900 */
[----:B------:R-:W-:Y:S01]  /*30720*/  BSSY B2, `(.L_x_5450) ;  /* 0x0000010000027945 */ /* 0x000fe20003800000 */
[----:B--2---:R-:W-:-:S13]  /*30730*/  ISETP.NE.AND P0, PT, R24, RZ, PT ;  /* 0x000000ff1800720c */ /* 0x004fda0003f05270 */
[----:B-1----:R-:W-:Y:S05]  /*30740*/  @P0 BRA `(.L_x_5451) ;  /* 0x0000000000340947 */ /* 0x002fea0003800000 */
[----:B------:R-:W-:Y:S02]  /*30750*/  R2UR UR4, R4 ;  /* 0x00000000040472ca */ /* 0x000fe400000e0000 */
[----:B------:R-:W-:-:S13]  /*30760*/  R2UR UR5, R5 ;  /* 0x00000000050572ca */ /* 0x000fda00000e0000 */
[----:B------:R-:W2:Y:S01]  /*30770*/  LD.E.64 R6, desc[UR4][R14.64+0x8] ;  /* 0x000008040e067980 */ /* 0x000ea2000c101b00 */
[----:B------:R-:W-:Y:S02]  /*30780*/  R2UR UR6, R4 ;  /* 0x00000000040672ca */ /* 0x000fe400000e0000 */
[----:B------:R-:W-:Y:S01]  /*30790*/  R2UR UR7, R5 ;  /* 0x00000000050772ca */ /* 0x000fe200000e0000 */
[----:B------:R-:W3:-:S12]  /*307a0*/  LD.E R21, desc[UR4][R20.64] ;  /* 0x0000000414157980 */ /* 0x000ed8000c101900 */
[----:B--2---:R-:W2:Y:S01]  /*307b0*/  LD.E.64 R6, desc[UR6][R6.64] ;  /* 0x0000000606067980 */ /* 0x004ea2000c101b00 */
[----:B---3--:R-:W-:-:S04]  /*307c0*/  IMAD R27, R8, 0x40, R21 ;  /* 0x00000040081b7824 */ /* 0x008fc800078e0215 */
[----:B--2---:R-:W-:-:S05]  /*307d0*/  IMAD.WIDE R26, R27, 0x4, R6 ;  /* 0x000000041b1a7825 */ /* 0x004fca00078e0206 */
[----:B------:R0:W-:Y:S04]  /*307e0*/  ST.E desc[UR4][R26.64], R9 ;  /* 0x000000091a007985 */ /* 0x0001e8000c101904 */
[----:B------:R-:W2:Y:S04]  /*307f0*/  LD.E.64 R20, desc[UR6][R14.64] ;  /* 0x000000060e147980 */ /* 0x000ea8000c101b00 */
[----:B--2---:R-:W2:Y:S02]  /*30800*/  LD.E R13, desc[UR4][R20.64+0x4] ;  /* 0x00000404140d7980 */ /* 0x004ea4000c101900 */
[----:B0-2---:R-:W-:-:S13]  /*30810*/  ISETP.NE.AND P0, PT, R13, RZ, PT ;  /* 0x000000ff0d00720c */ /* 0x005fda0003f05270 */
.L_x_5451:
[----:B------:R-:W-:Y:S05]  /*30820*/  BSYNC B2 ;  /* 0x0000000000027941 */ /* 0x000fea0003800000 */
.L_x_5450:
[----:B------:R-:W-:Y:S04]  /*30830*/  BSSY B2, `(.L_x_5452) ;  /* 0x000000d000027945 */ /* 0x000fe80003800000 */
[----:B------:R-:W-:Y:S05]  /*30840*/  @P0 BRA `(.L_x_5453) ;  /* 0x00000000002c0947 */ /* 0x000fea0003800000 */
        /* <DEDUP_REMOVED lines=8> */
[----:B------:R-:W-:-:S04]  /*308d0*/  VIADD R13, R8, 0x8 ;  /* 0x00000008080d7836 */ /* 0x000fc80000000000 */
[----:B--2---:R-:W-:-:S05]  /*308e0*/  IMAD.WIDE R6, R13, 0x4, R6 ;  /* 0x000000040d067825 */ /* 0x004fca00078e0206 */
[----:B------:R0:W-:Y:S02]  /*308f0*/  ST.E desc[UR4][R6.64], R12 ;  /* 0x0000000c06007985 */ /* 0x0001e4000c101904 */
.L_x_5453:
[----:B------:R-:W-:Y:S05]  /*30900*/  BSYNC B2 ;  /* 0x0000000000027941 */ /* 0x000fea0003800000 */
.L_x_5452:
[----:B0-----:R-:W2:Y:S01]  /*30910*/  LDL.64 R6, [R11+0x70] ;  /* 0x000070000b067983 */ /* 0x001ea20000100a00 */
[C---:B------:R-:W-:Y:S02]  /*30920*/  R2UR UR4, R4.reuse ;  /* 0x00000000040472ca */ /* 0x040fe400000e0000 */
[C---:B------:R-:W-:Y:S02]  /*30930*/  R2UR UR5, R5.reuse ;  /* 0x00000000050572ca */ /* 0x040fe400000e0000 */
[C---:B------:R-:W-:Y:S02]  /*30940*/  R2UR UR6, R4.reuse ;  /* 0x00000000040672ca */ /* 0x040fe400000e0000 */
[C---:B------:R-:W-:Y:S02]  /*30950*/  R2UR UR7, R5.reuse ;  /* 0x00000000050772ca */ /* 0x040fe400000e0000 */
[----:B------:R-:W-:Y:S02]  /*30960*/  R2UR UR8, R4 ;  /* 0x00000000040872ca */ /* 0x000fe400000e0000 */
[----:B------:R-:W-:-:S05]  /*30970*/  R2UR UR9, R5 ;  /* 0x00000000050972ca */ /* 0x000fca00000e0000 */
[----:B--2---:R-:W2:Y:S04]  /*30980*/  LD.E R8, desc[UR4][R6.64] ;  /* 0x0000000406087980 */ /* 0x004ea8000c101900 */
[----:B------:R-:W3:Y:S04]  /*30990*/  LD.E R13, desc[UR6][R6.64+0x20] ;  /* 0x00002006060d7980 */ /* 0x000ee8000c101900 */
[----:B------:R-:W4:Y:S04]  /*309a0*/  LD.E R20, desc[UR8][R6.64+0x4] ;  /* 0x0000040806147980 */ /* 0x000f28000c101900 */
[----:B------:R-:W4:Y:S04]  /*309b0*/  LD.E R55, desc[UR4][R6.64+0x10] ;  /* 0x0000100406377980 */ /* 0x000f28000c101900 */
[----:B------:R-:W4:Y:S01]  /*309c0*/  LD.E R56, desc[UR6][R6.64+0x14] ;  /* 0x0000140606387980 */ /* 0x000f22000c101900 */
[C---:B--2---:R-:W-:Y:S01]  /*309d0*/  FSETP.NEU.FTZ.AND P0, PT, R8.reuse, -INF , PT ;  /* 0xff8000000800780b */ /* 0x044fe20003f1d000 */
[----:B---3--:R-:W-:Y:S01]  /*309e0*/  FMUL.FTZ R14, R8, R13 ;  /* 0x0000000d080e7220 */ /* 0x008fe20000410000 */
[----:B----4-:R-:W-:Y:S01]  /*309f0*/  FSETP.NEU.FTZ.AND P1, PT, R20, -INF , PT ;  /* 0xff8000001400780b */ /* 0x010fe20003f3d000 */
[----:B------:R-:W-:-:S03]  /*30a00*/  FMUL.FTZ R20, R13, R20 ;  /* 0x000000140d147220 */ /* 0x000fc60000410000 */
[----:B------:R-:W-:Y:S02]  /*30a10*/  FSEL R14, R14, RZ, P0 ;  /* 0x000000ff0e0e7208 */ /* 0x000fe40000000000 */
[----:B------:R-:W-:-:S03]  /*30a20*/  FSEL R20, R20, RZ, P1 ;  /* 0x000000ff14147208 */ /* 0x000fc60000800000 */
[-CC-:B------:R-:W-:Y:S01]  /*30a30*/  FFMA.FTZ R8, R65, R13.reuse, -R14.reuse ;  /* 0x0000000d41087223 */ /* 0x180fe2000001080e */
[-CC-:B------:R-:W-:Y:S01]  /*30a40*/  FFMA.FTZ R25, R25, R13.reuse, -R14.reuse ;  /* 0x0000000d19197223 */ /* 0x180fe2000001080e */
[-CC-:B------:R-:W-:Y:S01]  /*30a50*/  FFMA.FTZ R28, R28, R13.reuse, -R14.reuse ;  /* 0x0000000d1c1c7223 */ /* 0x180fe2000001080e */
[-C--:B------:R-:W-:Y:S01]  /*30a60*/  FFMA.FTZ R29, R29, R13.reuse, -R14 ;  /* 0x0000000d1d1d7223 */ /* 0x080fe2000001080e */
[-CC-:B------:R-:W-:Y:S01]  /*30a70*/  FFMA.FTZ R15, R35, R13.reuse, -R20.reuse ;  /* 0x0000000d230f7223 */ /* 0x180fe20000010814 */
[-CC-:B------:R-:W-:Y:S01]  /*30a80*/  FFMA.FTZ R21, R57, R13.reuse, -R20.reuse ;  /* 0x0000000d39157223 */ /* 0x180fe20000010814 */
[----:B------:R-:W0:Y:S01]  /*30a90*/  MUFU.EX2 R8, R8 ;  /* 0x0000000800087308 */ /* 0x000e220000000800 */
[-CC-:B------:R-:W-:Y:S01]  /*30aa0*/  FFMA.FTZ R38, R39, R13.reuse, -R20.reuse ;  /* 0x0000000d27267223 */ /* 0x180fe20000010814 */
[-CC-:B------:R-:W-:Y:S01]  /*30ab0*/  FFMA.FTZ R42, R43, R13.reuse, -R20.reuse ;  /* 0x0000000d2b2a7223 */ /* 0x180fe20000010814 */
[-CC-:B------:R-:W-:Y:S01]  /*30ac0*/  FFMA.FTZ R46, R47, R13.reuse, -R20.reuse ;  /* 0x0000000d2f2e7223 */ /* 0x180fe20000010814 */
[-C--:B------:R-:W-:Y:S01]  /*30ad0*/  FFMA.FTZ R50, R51, R13.reuse, -R20 ;  /* 0x0000000d33327223 */ /* 0x080fe20000010814 */
        /* <DEDUP_REMOVED lines=21> */
[-C--:B------:R-:W-:Y:S01]  /*30c30*/  FFMA.FTZ R14, R53, R13.reuse, -R14 ;  /* 0x0000000d350e7223 */ /* 0x080fe2000001080e */
[----:B------:R-:W-:Y:S01]  /*30c40*/  FFMA.FTZ R20, R79, R13, -R20 ;  /* 0x0000000d4f147223 */ /* 0x000fe20000010814 */
[----:B------:R-:W-:Y:S01]  /*30c50*/  MUFU.EX2 R26, R21 ;  /* 0x00000015001a7308 */ /* 0x000fe20000000800 */
[----:B0-----:R-:W-:-:S07]  /*30c60*/  FADD.FTZ R54, R8, R55 ;  /* 0x0000003708367221 */ /* 0x001fce0000010000 */
[----:B------:R1:W0:Y:S08]  /*30c70*/  MUFU.EX2 R13, R25 ;  /* 0x00000019000d7308 */ /* 0x0002300000000800 */
[----:B------:R-:W-:Y:S01]  /*30c80*/  MUFU.EX2 R28, R28 ;  /* 0x0000001c001c7308 */ /* 0x000fe20000000800 */
[----:B-1----:R-:W-:-:S07]  /*30c90*/  FADD.FTZ R25, R153, R56 ;  /* 0x0000003899197221 */ /* 0x002fce0000010000 */
[----:B------:R-:W1:Y:S01]  /*30ca0*/  MUFU.EX2 R155, R24 ;  /* 0x00000018009b7308 */ /* 0x000e620000000800 */
[----:B0-----:R-:W-:Y:S01]  /*30cb0*/  FADD.FTZ R53, R13, R54 ;  /* 0x000000360d357221 */ /* 0x001fe20000010000 */
[----:B------:R-:W-:-:S06]  /*30cc0*/  FADD.FTZ R54, R26, R25 ;  /* 0x000000191a367221 */ /* 0x000fcc0000010000 */
[----:B------:R-:W0:Y:S08]  /*30cd0*/  MUFU.EX2 R29, R29 ;  /* 0x0000001d001d7308 */ /* 0x000e300000000800 */
[----:B------:R-:W2:Y:S01]  /*30ce0*/  MUFU.EX2 R30, R30 ;  /* 0x0000001e001e7308 */ /* 0x000ea20000000800 */
[----:B-1----:R-:W-:-:S07]  /*30cf0*/  FADD.FTZ R15, R155, R54 ;  /* 0x000000369b0f7221 */ /* 0x002fce0000010000 */
[----:B------:R-:W1:Y:S08]  /*30d00*/  MUFU.EX2 R32, R32 ;  /* 0x0000002000207308 */ /* 0x000e700000000800 */
[----:B------:R-:W3:Y:S08]  /*30d10*/  MUFU.EX2 R31, R31 ;  /* 0x0000001f001f7308 */ /* 0x000ef00000000800 */
[----:B------:R-:W4:Y:S08]  /*30d20*/  MUFU.EX2 R33, R33 ;  /* 0x0000002100217308 */ /* 0x000f300000000800 */
[----:B------:R-:W4:Y:S08]  /*30d30*/  MUFU.EX2 R34, R34 ;  /* 0x0000002200227308 */ /* 0x000f300000000800 */
[----:B------:R0:W-:Y:S08]  /*30d40*/  MUFU.EX2 R27, R14 ;  /* 0x0000000e001b7308 */ /* 0x0001f00000000800 */
[----:B------:R-:W4:Y:S01]  /*30d50*/  MUFU.EX2 R36, R36 ;  /* 0x0000002400247308 */ /* 0x000f220000000800 */
[----:B0-----:R-:W-:-:S04]  /*30d60*/  FADD.FTZ R14, R28, R53 ;  /* 0x000000351c0e7221 */ /* 0x001fc80000010000 */
[----:B------:R-:W-:Y:S01]  /*30d70*/  FADD.FTZ R21, R29, R14 ;  /* 0x0000000e1d157221 */ /* 0x000fe20000010000 */
[----:B--2---:R-:W-:Y:S02]  /*30d80*/  FADD.FTZ R14, R30, R15 ;  /* 0x0000000f1e0e7221 */ /* 0x004fe40000010000 */
[----:B------:R-:W0:Y:S01]  /*30d90*/  MUFU.EX2 R35, R35 ;  /* 0x0000002300237308 */ /* 0x000e220000000800 */
[----:B-1----:R-:W-:Y:S01]  /*30da0*/  FADD.FTZ R24, R32, R21 ;  /* 0x0000001520187221 */ /* 0x002fe20000010000 */
[----:B---3--:R-:W-:-:S03]  /*30db0*/  FADD.FTZ R15, R31, R14 ;  /* 0x0000000e1f0f7221 */ /* 0x008fc60000010000 */
[----:B----4-:R-:W-:Y:S01]  /*30dc0*/  FADD.FTZ R21, R33, R24 ;  /* 0x0000001821157221 */ /* 0x010fe20000010000 */
[----:B------:R-:W-:Y:S02]  /*30dd0*/  FADD.FTZ R14, R34, R15 ;  /* 0x0000000f220e7221 */ /* 0x000fe40000010000 */
[----:B------:R-:W1:Y:S01]  /*30de0*/  MUFU.EX2 R37, R37 ;  /* 0x0000002500257308 */ /* 0x000e620000000800 */
[----:B------:R-:W-:-:S07]  /*30df0*/  FADD.FTZ R24, R36, R21 ;  /* 0x0000001524187221 */ /* 0x000fce0000010000 */
        /* <DEDUP_REMOVED lines=31> */
[----:B0-----:R-:W-:-:S04]  /*30ff0*/  FADD.FTZ R24, R52, R21 ;  /* 0x0000001534187221 */ /* 0x001fc80000010000 */
[----:B------:R-:W-:Y:S01]  /*31000*/  FADD.FTZ R53, R27, R24 ;  /* 0x000000181b357221 */ /* 0x000fe20000010000 */
[----:B-1----:R-:W-:-:S04]  /*31010*/  FADD.FTZ R15, R51, R14 ;  /* 0x0000000e330f7221 */ /* 0x002fc80000010000 */
[----:B------:R-:W-:Y:S01]  /*31020*/  ST.E desc[UR4][R6.64+0x10], R53 ;  /* 0x0000103506007985 */ /* 0x000fe2000c101904 */
[----:B--2---:R-:W-:-:S05]  /*31030*/  FADD.FTZ R55, R54, R15 ;  /* 0x0000000f36377221 */ /* 0x004fca0000010000 */
[----:B------:R0:W-:Y:S04]  /*31040*/  ST.E desc[UR6][R6.64+0x14], R55 ;  /* 0x0000143706007985 */ /* 0x0001e8000c101906 */
[----:B------:R-:W2:Y:S01]  /*31050*/  LDL.64 R20, [R11+0x80] ;  /* 0x000080000b147983 */ /* 0x000ea20000100a00 */
[----:B------:R-:W-:Y:S06]  /*31060*/  BAR.SYNC.DEFER_BLOCKING 0xf, 0x100 ;  /* 0x03c4000000007b1d */ /* 0x000fec0000010000 */
[----:B------:R-:W3:Y:S04]  /*31070*/  LDL.64 R14, [R11+0x88] ;  /* 0x000088000b0e7983 */ /* 0x000ee80000100a00 */
[----:B--2---:R-:W2:Y:S04]  /*31080*/  LD.E.64 R20, desc[UR4][R20.64+0x10] ;  /* 0x0000100414147980 */ /* 0x004ea8000c101b00 */
[----:B--2---:R-:W2:Y:S04]  /*31090*/  LD.E.64 R24, desc[UR6][R20.64+0x8] ;  /* 0x0000080614187980 */ /* 0x004ea8000c101b00 */
[----:B------:R-:W4:Y:S01]  /*310a0*/  LD.E.64 R56, desc[UR4][R20.64] ;  /* 0x0000000414387980 */ /* 0x000f22000c101b00 */
        /* <DEDUP_REMOVED lines=16> */
[----:B--2---:R-:W-:-:S05]  /*311b0*/  MOV R24, R24 ;  /* 0x0000001800187202 */ /* 0x004fca0000000f00 */
[--C-:B----4-:R-:W-:Y:S02]  /*311c0*/  IMAD R57, R57, 0x2, R24.reuse ;  /* 0x0000000239397824 */ /* 0x110fe400078e0218 */
[C---:B0-----:R-:W-:Y:S02]  /*311d0*/  IMAD R6, R56.reuse, 0x2, R24 ;  /* 0x0000000238067824 */ /* 0x041fe400078e0218 */
[----:B------:R-:W-:Y:S01]  /*311e0*/  IMAD R56, R56, 0x2, R57 ;  /* 0x0000000238387824 */ /* 0x000fe200078e0239 */
[----:B------:R-:W-:Y:S04]  /*311f0*/  STSM.16.M88.4 [R24], R152 ;  /* 0x0000009818007844 */ /* 0x000fe80000000200 */
[----:B------:R0:W-:Y:S04]  /*31200*/  STSM.16.M88.4 [R6], R156 ;  /* 0x0000009c06007844 */ /* 0x0001e80000000200 */
[----:B------:R-:W-:Y:S04]  /*31210*/  STSM.16.M88.4 [R57], R160 ;  /* 0x000000a039007844 */ /* 0x000fe80000000200 */
[----:B------:R1:W-:Y:S04]  /*31220*/  STSM.16.M88.4 [R56], R164 ;  /* 0x000000a438007844 */ /* 0x0003e80000000200 */
[----:B---3--:R-:W2:Y:S04]  /*31230*/  LD.E R8, desc[UR4][R14.64] ;  /* 0x000000040e087980 */ /* 0x008ea8000c101900 */
[----:B0-----:R-:W3:Y:S04]  /*31240*/  LD.E R6, desc[UR4][R14.64+0x14] ;  /* 0x000014040e067980 */ /* 0x001ee8000c101900 */
[----:B------:R-:W4:Y:S04]  /*31250*/  LD.E R36, desc[UR4][R14.64+0x44] ;  /* 0x000044040e247980 */ /* 0x000f28000c101900 */
[----:B------:R-:W4:Y:S01]  /*31260*/  LD.E R50, desc[UR4][R14.64+0x80] ;  /* 0x000080040e327980 */ /* 0x000f22000c101900 */
[----:B------:R-:W-:-:S02]  /*31270*/  R2UR UR18, R4 ;  /* 0x00000000041272ca */ /* 0x000fc400000e0000 */
[----:B------:R-:W-:Y:S01]  /*31280*/  R2UR UR19, R5 ;  /* 0x00000000051372ca */ /* 0x000fe200000e0000 */
[----:B------:R-:W4:Y:S04]  /*31290*/  LD.E R66, desc[UR4][R14.64+0xc0] ;  /* 0x0000c0040e427980 */ /* 0x000f28000c101900 */
[----:B------:R-:W4:Y:S04]  /*312a0*/  LD.E R82, desc[UR4][R14.64+0x100] ;  /* 0x000100040e527980 */ /* 0x000f28000c101900 */
[----:B------:R-:W4:Y:S04]  /*312b0*/  LD.E R20, desc[UR6][R14.64+0x4] ;  /* 0x000004060e147980 */ /* 0x000f28000c101900 */
[----:B------:R-:W4:Y:S04]  /*312c0*/  LD.E R34, desc[UR6][R14.64+0x40] ;  /* 0x000040060e227980 */ /* 0x000f28000c101900 */
[----:B------:R-:W4:Y:S04]  /*312d0*/  LD.E R46, desc[UR6][R14.64+0x70] ;  /* 0x000070060e2e7980 */ /* 0x000f28000c101900 */
[----:B-1----:R-:W4:Y:S04]  /*312e0*/  LD.E R56, desc[UR6][R14.64+0x94] ;  /* 0x000094060e387980 */ /* 0x002f28000c101900 */
[----:B------:R-:W4:Y:S04]  /*312f0*/  LD.E R68, desc[UR6][R14.64+0xc4] ;  /* 0x0000c4060e447980 */ /* 0x000f28000c101900 */
[----:B------:R-:W4:Y:S04]  /*31300*/  LD.E R84, desc[UR6][R14.64+0x104] ;  /* 0x000104060e547980 */ /* 0x000f28000c101900 */
[----:B------:R-:W4:Y:S04]  /*31310*/  LD.E R24, desc[UR8][R14.64+0x10] ;  /* 0x000010080e187980 */ /* 0x000f28000c101900 */
[----:B------:R-:W4:Y:S04]  /*31320*/  LD.E R38, desc[UR8][R14.64+0x50] ;  /* 0x000050080e267980 */ /* 0x000f28000c101900 */
[----:B------:R-:W4:Y:S04]  /*31330*/  LD.E R52, desc[UR8][R14.64+0x84] ;  /* 0x000084080e347980 */ /* 0x000f28000c101900 */
[----:B------:R-:W4:Y:S04]  /*31340*/  LD.E R70, desc[UR8][R14.64+0xd0] ;  /* 0x0000d0080e467980 */ /* 0x000f28000c101900 */
[----:B------:R-:W4:Y:S01]  /*31350*/  LD.E R86, desc[UR8][R14.64+0x110] ;  /* 0x000110080e567980 */ /* 0x000f22000c101900 */
[----:B------:R-:W-:-:S02]  /*31360*/  R2UR UR10, R4 ;  /* 0x00000000040a72ca */ /* 0x000fc400000e0000 */
[C---:B------:R-:W-:Y:S01]  /*31370*/  R2UR UR11, R5.reuse ;  /* 0x00000000050b72ca */ /* 0x040fe200000e0000 */
[----:B------:R-:W4:Y:S01]  /*31380*/  LD.E R64, desc[UR18][R14.64+0xb4] ;  /* 0x0000b4120e407980 */ /* 0x000f22000c101900 */
[C---:B------:R-:W-:Y:S02]  /*31390*/  R2UR UR12, R4.reuse ;  /* 0x00000000040c72ca */ /* 0x040fe400000e0000 */
[C---:B------:R-:W-:Y:S01]  /*313a0*/  R2UR UR13, R5.reuse ;  /* 0x00000000050d72ca */ /* 0x040fe200000e0000 */
[----:B------:R-:W4:Y:S01]  /*313b0*/  LD.E R80, desc[UR18][R14.64+0xf4] ;  /* 0x0000f4120e507980 */ /* 0x000f22000c101900 */
[C---:B------:R-:W-:Y:S02]  /*313c0*/  R2UR UR14, R4.reuse ;  /* 0x00000000040e72ca */ /* 0x040fe400000e0000 */
[----:B------:R-:W-:Y:S02]  /*313d0*/  R2UR UR15, R5 ;  /* 0x00000000050f72ca */ /* 0x000fe400000e0000 */
[----:B------:R-:W-:-:S02]  /*313e0*/  R2UR UR16, R4 ;  /* 0x00000000041072ca */ /* 0x000fc400000e0000 */
[----:B------:R-:W-:Y:S01]  /*313f0*/  R2UR UR17, R5 ;  /* 0x00000000051172ca */ /* 0x000fe200000e0000 */
[----:B------:R-:W4:Y:S04]  /*31400*/  LD.E R26, desc[UR10][R14.64+0x20] ;  /* 0x0000200a0e1a7980 */ /* 0x000f28000c101900 */
        /* <DEDUP_REMOVED lines=18> */
[----:B------:R-:W4:Y:S01]  /*31530*/  LD.E R94, desc[UR16][R14.64+0x130] ;  /* 0x000130100e5e7980 */ /* 0x000f22000c101900 */
[----:B--2---:R-:W-:-:S05]  /*31540*/  FMUL.FTZ R7, R9, R8 ;  /* 0x0000000809077220 */ /* 0x004fca0000410000 */
[----:B------:R3:W-:Y:S02]  /*31550*/  ST.E desc[UR4][R14.64], R7 ;  /* 0x000000070e007985 */ /* 0x0007e4000c101904 */
[C---:B---3--:R-:W-:Y:S02]  /*31560*/  FMUL.FTZ R7, R9.reuse, R6 ;  /* 0x0000000609077220 */ /* 0x048fe40000410000 */
[----:B------:R-:W2:Y:S04]  /*31570*/  LD.E R6, desc[UR18][R14.64+0x134] ;  /* 0x000134120e067980 */ /* 0x000ea8000c101900 */
[----:B------:R4:W-:Y:S02]  /*31580*/  ST.E desc[UR4][R14.64+0x14], R7 ;  /* 0x000014070e007985 */ /* 0x0009e4000c101904 */
[----:B----4-:R-:W-:-:S05]  /*31590*/  FMUL.FTZ R7, R9, R36 ;  /* 0x0000002409077220 */ /* 0x010fca0000410000 */
[----:B------:R0:W-:Y:S02]  /*315a0*/  ST.E desc[UR4][R14.64+0x44], R7 ;  /* 0x000044070e007985 */ /* 0x0001e4000c101904 */
[----:B0-----:R-:W-:-:S05]  /*315b0*/  FMUL.FTZ R7, R9, R50 ;  /* 0x0000003209077220 */ /* 0x001fca0000410000 */
[----:B------:R0:W-:Y:S02]  /*315c0*/  ST.E desc[UR4][R14.64+0x80], R7 ;  /* 0x000080070e007985 */ /* 0x0001e4000c101904 */
[----:B0-----:R-:W-:-:S05]  /*315d0*/  FMUL.FTZ R7, R9, R66 ;  /* 0x0000004209077220 */ /* 0x001fca0000410000 */
[----:B------:R0:W-:Y:S02]  /*315e0*/  ST.E desc[UR4][R14.64+0xc0], R7 ;  /* 0x0000c0070e007985 */ /* 0x0001e4000c101904 */
[----:B0-----:R-:W-:-:S05]  /*315f0*/  FMUL.FTZ R7, R9, R82 ;  /* 0x0000005209077220 */ /* 0x001fca0000410000 */
[----:B------:R2:W-:Y:S02]  /*31600*/  ST.E desc[UR4][R14.64+0x100], R7 ;  /* 0x000100070e007985 */ /* 0x0005e4000c101904 */
[C---:B--2---:R-:W-:Y:S02]  /*31610*/  FMUL.FTZ R7, R9.reuse, R6 ;  /* 0x0000000609077220 */ /* 0x044fe40000410000 */
[----:B------:R-:W2:Y:S01]  /*31620*/  LD.E R6, desc[UR6][R14.64+0x140] ;  /* 0x000140060e067980 */ /* 0x000ea2000c101900 */
[----:B------:R-:W-:-:S05]  /*31630*/  FMUL.FTZ R13, R9, R20 ;  /* 0x00000014090d7220 */ /* 0x000fca0000410000 */
[----:B------:R0:W-:Y:S02]  /*31640*/  ST.E desc[UR6][R14.64+0x4], R13 ;  /* 0x0000040d0e007985 */ /* 0x0001e4000c101906 */
[----:B0-----:R-:W-:-:S05]  /*31650*/  FMUL.FTZ R13, R9, R34 ;  /* 0x00000022090d7220 */ /* 0x001fca0000410000 */
        /* <DEDUP_REMOVED lines=22> */
[----:B------:R-:W2:Y:S04]  /*317c0*/  LD.E R6, desc[UR6][R14.64+0x150] ;  /* 0x000150060e067980 */ /* 0x000ea8000c101900 */
[----:B------:R2:W-:Y:S02]  /*317d0*/  ST.E desc[UR4][R14.64+0x134], R7 ;  /* 0x000134070e007985 */ /* 0x0005e4000c101904 */
[----:B--2---:R-:W-:-:S02]  /*317e0*/  FMUL.FTZ R7, R9, R6 ;  /* 0x0000000609077220 */ /* 0x004fc40000410000 */
[----:B------:R-:W2:Y:S04]  /*317f0*/  LD.E R6, desc[UR6][R14.64+0x154] ;  /* 0x000154060e067980 */ /* 0x000ea8000c101900 */
        /* <DEDUP_REMOVED lines=57> */
[----:B------:R2:W-:Y:S01]  /*31b90*/  ST.E desc[UR4][R14.64+0x1d4], R21 ;  /* 0x0001d4150e007985 */ /* 0x0005e2000c101904 */
[C---:B------:R-:W-:Y:S01]  /*31ba0*/  FMUL.FTZ R25, R9.reuse, R26 ;  /* 0x0000001a09197220 */ /* 0x040fe20000410000 */
[C---:B------:R-:W-:Y:S01]  /*31bb0*/  FMUL.FTZ R27, R9.reuse, R28 ;  /* 0x0000001c091b7220 */ /* 0x040fe20000410000 */
[C---:B------:R-:W-:Y:S01]  /*31bc0*/  FMUL.FTZ R29, R9.reuse, R30 ;  /* 0x0000001e091d7220 */ /* 0x040fe20000410000 */
[----:B------:R-:W-:-:S02]  /*31bd0*/  FMUL.FTZ R31, R9, R32 ;  /* 0x00000020091f7220 */ /* 0x000fc40000410000 */
[----:B------:R0:W-:Y:S04]  /*31be0*/  ST.E desc[UR10][R14.64+0x20], R25 ;  /* 0x000020190e007985 */ /* 0x0001e8000c10190a */
[----:B------:R1:W-:Y:S04]  /*31bf0*/  ST.E desc[UR12][R14.64+0x24], R27 ;  /* 0x0000241b0e007985 */ /* 0x0003e8000c10190c */
[----:B------:R3:W-:Y:S01]  /*31c00*/  ST.E desc[UR14][R14.64+0x30], R29 ;  /* 0x0000301d0e007985 */ /* 0x0007e2000c10190e */
[----:B--2---:R-:W-:-:S03]  /*31c10*/  FMUL.FTZ R21, R9, R6 ;  /* 0x0000000609157220 */ /* 0x004fc60000410000 */
[----:B------:R-:W2:Y:S01]  /*31c20*/  LD.E R6, desc[UR6][R14.64+0x1f4] ;  /* 0x0001f4060e067980 */ /* 0x000ea2000c101900 */
[C---:B0-----:R-:W-:Y:S01]  /*31c30*/  FMUL.FTZ R25, R9.reuse, R40 ;  /* 0x0000002809197220 */ /* 0x041fe20000410000 */
[C---:B-1----:R-:W-:Y:S01]  /*31c40*/  FMUL.FTZ R27, R9.reuse, R42 ;  /* 0x0000002a091b7220 */ /* 0x042fe20000410000 */
[C---:B---3--:R-:W-:Y:S01]  /*31c50*/  FMUL.FTZ R29, R9.reuse, R44 ;  /* 0x0000002c091d7220 */ /* 0x048fe20000410000 */
[----:B------:R0:W-:Y:S04]  /*31c60*/  ST.E desc[UR16][R14.64+0x34], R31 ;  /* 0x0000341f0e007985 */ /* 0x0001e8000c101910 */
[----:B------:R1:W-:Y:S01]  /*31c70*/  ST.E desc[UR10][R14.64+0x54], R25 ;  /* 0x000054190e007985 */ /* 0x0003e2000c10190a */
[----:B0-----:R-:W-:-:S03]  /*31c80*/  FMUL.FTZ R31, R9, R48 ;  /* 0x00000030091f7220 */ /* 0x001fc60000410000 */
[----:B------:R0:W-:Y:S01]  /*31c90*/  ST.E desc[UR12][R14.64+0x60], R27 ;  /* 0x0000601b0e007985 */ /* 0x0001e2000c10190c */
[----:B-1----:R-:W-:-:S03]  /*31ca0*/  FMUL.FTZ R25, R9, R54 ;  /* 0x0000003609197220 */ /* 0x002fc60000410000 */
[----:B------:R1:W-:Y:S04]  /*31cb0*/  ST.E desc[UR14][R14.64+0x64], R29 ;  /* 0x0000641d0e007985 */ /* 0x0003e8000c10190e */
[----:B------:R3:W-:Y:S01]  /*31cc0*/  ST.E desc[UR16][R14.64+0x74], R31 ;  /* 0x0000741f0e007985 */ /* 0x0007e2000c101910 */
[C---:B0-----:R-:W-:Y:S01]  /*31cd0*/  FMUL.FTZ R27, R9.reuse, R58 ;  /* 0x0000003a091b7220 */ /* 0x041fe20000410000 */
[C---:B-1----:R-:W-:Y:S01]  /*31ce0*/  FMUL.FTZ R29, R9.reuse, R60 ;  /* 0x0000003c091d7220 */ /* 0x042fe20000410000 */
[C---:B---3--:R-:W-:Y:S01]  /*31cf0*/  FMUL.FTZ R31, R9.reuse, R62 ;  /* 0x0000003e091f7220 */ /* 0x048fe20000410000 */
[----:B------:R0:W-:Y:S01]  /*31d00*/  ST.E desc[UR10][R14.64+0x90], R25 ;  /* 0x000090190e007985 */ /* 0x0001e2000c10190a */
[----:B------:R-:W-:-:S03]  /*31d10*/  FMUL.FTZ R33, R9, R64 ;  /* 0x0000004009217220 */ /* 0x000fc60000410000 */
[----:B------:R1:W-:Y:S04]  /*31d20*/  ST.E desc[UR12][R14.64+0xa0], R27 ;  /* 0x0000a01b0e007985 */ /* 0x0003e8000c10190c */
[----:B------:R3:W-:Y:S04]  /*31d30*/  ST.E desc[UR14][R14.64+0xa4], R29 ;  /* 0x0000a41d0e007985 */ /* 0x0007e8000c10190e */
[----:B------:R4:W-:Y:S01]  /*31d40*/  ST.E desc[UR16][R14.64+0xb0], R31 ;  /* 0x0000b01f0e007985 */ /* 0x0009e2000c101910 */
[C---:B0-----:R-:W-:Y:S01]  /*31d50*/  FMUL.FTZ R25, R9.reuse, R72 ;  /* 0x0000004809197220 */ /* 0x041fe20000410000 */
[C---:B-1----:R-:W-:Y:S01]  /*31d60*/  FMUL.FTZ R27, R9.reuse, R74 ;  /* 0x0000004a091b7220 */ /* 0x042fe20000410000 */
[C---:B---3--:R-:W-:Y:S01]  /*31d70*/  FMUL.FTZ R29, R9.reuse, R76 ;  /* 0x0000004c091d7220 */ /* 0x048fe20000410000 */
[C---:B----4-:R-:W-:Y:S01]  /*31d80*/  FMUL.FTZ R31, R9.reuse, R78 ;  /* 0x0000004e091f7220 */ /* 0x050fe20000410000 */
[----:B------:R0:W-:Y:S04]  /*31d90*/  ST.E desc[UR18][R14.64+0xb4], R33 ;  /* 0x0000b4210e007985 */ /* 0x0001e8000c101912 */
[----:B------:R1:W-:Y:S04]  /*31da0*/  ST.E desc[UR10][R14.64+0xd4], R25 ;  /* 0x0000d4190e007985 */ /* 0x0003e8000c10190a */
[----:B------:R3:W-:Y:S04]  /*31db0*/  ST.E desc[UR12][R14.64+0xe0], R27 ;  /* 0x0000e01b0e007985 */ /* 0x0007e8000c10190c */
[----:B------:R4:W-:Y:S01]  /*31dc0*/  ST.E desc[UR14][R14.64+0xe4], R29 ;  /* 0x0000e41d0e007985 */ /* 0x0009e2000c10190e */
[----:B0-----:R-:W-:-:S03]  /*31dd0*/  FMUL.FTZ R33, R9, R80 ;  /* 0x0000005009217220 */ /* 0x001fc60000410000 */
[----:B------:R0:W-:Y:S01]  /*31de0*/  ST.E desc[UR16][R14.64+0xf0], R31 ;  /* 0x0000f01f0e007985 */ /* 0x0001e2000c101910 */
[C---:B-1----:R-:W-:Y:S01]  /*31df0*/  FMUL.FTZ R25, R9.reuse, R88 ;  /* 0x0000005809197220 */ /* 0x042fe20000410000 */
[C---:B---3--:R-:W-:Y:S01]  /*31e00*/  FMUL.FTZ R27, R9.reuse, R90 ;  /* 0x0000005a091b7220 */ /* 0x048fe20000410000 */
[C---:B----4-:R-:W-:Y:S01]  /*31e10*/  FMUL.FTZ R29, R9.reuse, R92 ;  /* 0x0000005c091d7220 */ /* 0x050fe20000410000 */
[C---:B0-----:R-:W-:Y:S01]  /*31e20*/  FMUL.FTZ R31, R9.reuse, R94 ;  /* 0x0000005e091f7220 */ /* 0x041fe20000410000 */
[----:B------:R0:W-:Y:S04]  /*31e30*/  ST.E desc[UR4][R14.64+0x1e0], R7 ;  /* 0x0001e0070e007985 */ /* 0x0001e8000c101904 */
[----:B------:R1:W-:Y:S04]  /*31e40*/  ST.E desc[UR4][R14.64+0x1e4], R13 ;  /* 0x0001e40d0e007985 */ /* 0x0003e8000c101904 */
[----:B0-----:R-:W3:Y:S04]  /*31e50*/  LD.E R7, desc[UR6][R14.64+0x8] ;  /* 0x000008060e077980 */ /* 0x001ee8000c101900 */
[----:B-1----:R-:W4:Y:S01]  /*31e60*/  LD.E R13, desc[UR6][R14.64+0xc] ;  /* 0x00000c060e0d7980 */ /* 0x002f22000c101900 */
[----:B--2---:R-:W-:-:S05]  /*31e70*/  FMUL.FTZ R9, R9, R6 ;  /* 0x0000000609097220 */ /* 0x004fca0000410000 */
[----:B------:R0:W-:Y:S04]  /*31e80*/  ST.E desc[UR4][R14.64+0x1f4], R9 ;  /* 0x0001f4090e007985 */ /* 0x0001e8000c101904 */
[----:B0-----:R-:W2:Y:S01]  /*31e90*/  LD.E R9, desc[UR6][R14.64+0x18] ;  /* 0x000018060e097980 */ /* 0x001ea2000c101900 */
[C---:B---3--:R-:W-:Y:S01]  /*31ea0*/  FMUL.FTZ R7, R12.reuse, R7 ;  /* 0x000000070c077220 */ /* 0x048fe20000410000 */
[----:B----4-:R-:W-:-:S04]  /*31eb0*/  FMUL.FTZ R13, R12, R13 ;  /* 0x0000000d0c0d7220 */ /* 0x010fc80000410000 */
        /* <DEDUP_REMOVED lines=60> */
[----:B0-----:R-:W2:Y:S04]  /*32280*/  LD.E R9, desc[UR6][R14.64+0xbc] ;  /* 0x0000bc060e097980 */ /* 0x001ea8000c101900 */
[----:B------:R-:W-:Y:S04]  /*32290*/  ST.E desc[UR18][R14.64+0xf4], R33 ;  /* 0x0000f4210e007985 */ /* 0x000fe8000c101912 */
[----:B------:R-:W-:Y:S04]  /*322a0*/  ST.E desc[UR10][R14.64+0x114], R25 ;  /* 0x000114190e007985 */ /* 0x000fe8000c10190a */
[----:B------:R-:W-:Y:S04]  /*322b0*/  ST.E desc[UR12][R14.64+0x120], R27 ;  /* 0x0001201b0e007985 */ /* 0x000fe8000c10190c */
[----:B------:R-:W-:Y:S04]  /*322c0*/  ST.E desc[UR14][R14.64+0x124], R29 ;  /* 0x0001241d0e007985 */ /* 0x000fe8000c10190e */
[----:B------:R-:W-:Y:S04]  /*322d0*/  ST.E desc[UR16][R14.64+0x130], R31 ;  /* 0x0001301f0e007985 */ /* 0x000fe8000c101910 */
[----:B------:R-:W-:Y:S01]  /*322e0*/  ST.E desc[UR4][R14.64+0x1f0], R21 ;  /* 0x0001f0150e007985 */ /* 0x000fe2000c101904 */
[C---:B---3--:R-:W-:Y:S01]  /*322f0*/  FMUL.FTZ R7, R12.reuse, R7 ;  /* 0x000000070c077220 */ /* 0x048fe20000410000 */
[----:B----4-:R-:W-:-:S04]  /*32300*/  FMUL.FTZ R13, R12, R13 ;  /* 0x0000000d0c0d7220 */ /* 0x010fc80000410000 */
[----:B------:R0:W-:Y:S04]  /*32310*/  ST.E desc[UR4][R14.64+0xac], R7 ;  /* 0x0000ac070e007985 */ /* 0x0001e8000c101904 */
[----:B------:R1:W-:Y:S01]  /*32320*/  ST.E desc[UR4][R14.64+0xb8], R13 ;  /* 0x0000b80d0e007985 */ /* 0x0003e2000c101904 */
[----:B--2---:R-:W-:-:S05]  /*32330*/  FMUL.FTZ R9, R12, R9 ;  /* 0x000000090c097220 */ /* 0x004fca0000410000 */
[----:B------:R2:W-:Y:S04]  /*32340*/  ST.E desc[UR4][R14.64+0xbc], R9 ;  /* 0x0000bc090e007985 */ /* 0x0005e8000c101904 */
[----:B0-----:R-:W3:Y:S02]  /*32350*/  LD.E R7, desc[UR6][R14.64+0xc8] ;  /* 0x0000c8060e077980 */ /* 0x001ee4000c101900 */
[----:B---3--:R-:W-:-:S05]  /*32360*/  FMUL.FTZ R7, R12, R7 ;  /* 0x000000070c077220 */ /* 0x008fca0000410000 */
[----:B------:R0:W-:Y:S04]  /*32370*/  ST.E desc[UR4][R14.64+0xc8], R7 ;  /* 0x0000c8070e007985 */ /* 0x0001e8000c101904 */
[----:B-1----:R-:W3:Y:S02]  /*32380*/  LD.E R13, desc[UR6][R14.64+0xcc] ;  /* 0x0000cc060e0d7980 */ /* 0x002ee4000c101900 */
[----:B---3--:R-:W-:-:S05]  /*32390*/  FMUL.FTZ R13, R12, R13 ;  /* 0x0000000d0c0d7220 */ /* 0x008fca0000410000 */
[----:B------:R1:W-:Y:S04]  /*323a0*/  ST.E desc[UR4][R14.64+0xcc], R13 ;  /* 0x0000cc0d0e007985 */ /* 0x0003e8000c101904 */
[----:B--2---:R-:W2:Y:S02]  /*323b0*/  LD.E R9, desc[UR6][R14.64+0xd8] ;  /* 0x0000d8060e097980 */ /* 0x004ea4000c101900 */
        /* <DEDUP_REMOVED lines=109> */
[----:B------:R-:W-:Y:S04]  /*32a90*/  ST.E desc[UR4][R14.64+0x1f8], R21 ;  /* 0x0001f8150e007985 */ /* 0x000fe8000c101904 */
[----:B0-----:R-:W2:Y:S02]  /*32aa0*/  LD.E R7, desc[UR6][R14.64+0x1fc] ;  /* 0x0001fc060e077980 */ /* 0x001ea4000c101900 */
[----:B--2---:R-:W-:-:S05]  /*32ab0*/  FMUL.FTZ R25, R12, R7 ;  /* 0x000000070c197220 */ /* 0x004fca0000410000 */
[----:B------:R0:W-:Y:S04]  /*32ac0*/  ST.E desc[UR4][R14.64+0x1fc], R25 ;  /* 0x0001fc190e007985 */ /* 0x0001e8000c101904 */
[----:B------:R-:W2:Y:S04]  /*32ad0*/  LDL.64 R6, [R11+0x88] ;  /* 0x000088000b067983 */ /* 0x000ea80000100a00 */
[----:B-1----:R-:W3:Y:S04]  /*32ae0*/  LDL.64 R12, [R11] ;  /* 0x000000000b0c7983 */ /* 0x002ee80000100a00 */
[----:B------:R-:W4:Y:S04]  /*32af0*/  LDL.64 R8, [R11+0x90] ;  /* 0x000090000b087983 */ /* 0x000f280000100a00 */
[----:B--2---:R-:W2:Y:S04]  /*32b00*/  LD.E R27, desc[UR4][R6.64] ;  /* 0x00000004061b7980 */ /* 0x004ea8000c101900 */
[----:B---3--:R-:W3:Y:S04]  /*32b10*/  LD.E R13, desc[UR6][R12.64] ;  /* 0x000000060c0d7980 */ /* 0x008ee8000c101900 */
[----:B----4-:R-:W3:Y:S04]  /*32b20*/  LD.E.64 R8, desc[UR4][R8.64] ;  /* 0x0000000408087980 */ /* 0x010ee8000c101b00 */
[----:B--2---:R1:W-:Y:S04]  /*32b30*/  ST.E desc[UR8][R6.64], R27 ;  /* 0x0000001b06007985 */ /* 0x0043e8000c101908 */
[----:B0-----:R-:W2:Y:S04]  /*32b40*/  LD.E R15, desc[UR10][R6.64+0x4] ;  /* 0x0000040a060f7980 */ /* 0x001ea8000c101900 */
[----:B--2---:R0:W-:Y:S04]  /*32b50*/  ST.E desc[UR4][R6.64+0x4], R15 ;  /* 0x0000040f06007985 */ /* 0x0041e8000c101904 */
[----:B------:R-:W2:Y:S04]  /*32b60*/  LD.E R21, desc[UR6][R6.64+0x8] ;  /* 0x0000080606157980 */ /* 0x000ea8000c101900 */
[----:B--2---:R2:W-:Y:S04]  /*32b70*/  ST.E desc[UR4][R6.64+0x8], R21 ;  /* 0x0000081506007985 */ /* 0x0045e8000c101904 */
[----:B------:R-:W4:Y:S04]  /*32b80*/  LD.E R25, desc[UR6][R6.64+0xc] ;  /* 0x00000c0606197980 */ /* 0x000f28000c101900 */
[----:B----4-:R4:W-:Y:S04]  /*32b90*/  ST.E desc[UR4][R6.64+0xc], R25 ;  /* 0x00000c1906007985 */ /* 0x0109e8000c101904 */
[----:B-1----:R-:W3:Y:S04]  /*32ba0*/  LD.E R27, desc[UR6][R6.64+0x10] ;  /* 0x00001006061b7980 */ /* 0x002ee8000c101900 */
[----:B---3--:R1:W-:Y:S04]  /*32bb0*/  ST.E desc[UR4][R6.64+0x10], R27 ;  /* 0x0000101b06007985 */ /* 0x0083e8000c101904 */
[----:B0-----:R-:W3:Y:S04]  /*32bc0*/  LD.E R15, desc[UR6][R6.64+0x14] ;  /* 0x00001406060f7980 */ /* 0x001ee8000c101900 */
[----:B---3--:R0:W-:Y:S04]  /*32bd0*/  ST.E desc[UR4][R6.64+0x14], R15 ;  /* 0x0000140f06007985 */ /* 0x0081e8000c101904 */
[----:B--2---:R-:W2:Y:S04]  /*32be0*/  LD.E R21, desc[UR6][R6.64+0x18] ;  /* 0x0000180606157980 */ /* 0x004ea8000c101900 */
[----:B--2---:R2:W-:Y:S04]  /*32bf0*/  ST.E desc[UR4][R6.64+0x18], R21 ;  /* 0x0000181506007985 */ /* 0x0045e8000c101904 */
[----:B----4-:R-:W3:Y:S04]  /*32c00*/  LD.E R25, desc[UR6][R6.64+0x1c] ;  /* 0x00001c0606197980 */ /* 0x010ee8000c101900 */
[----:B---3--:R3:W-:Y:S04]  /*32c10*/  ST.E desc[UR4][R6.64+0x1c], R25 ;  /* 0x00001c1906007985 */ /* 0x0087e8000c101904 */
[----:B-1----:R-:W4:Y:S04]  /*32c20*/  LD.E R27, desc[UR6][R6.64+0x20] ;  /* 0x00002006061b7980 */ /* 0x002f28000c101900 */
[----:B----4-:R1:W-:Y:S04]  /*32c30*/  ST.E desc[UR4][R6.64+0x20], R27 ;  /* 0x0000201b06007985 */ /* 0x0103e8000c101904 */
[----:B0-----:R-:W4:Y:S04]  /*32c40*/  LD.E R15, desc[UR6][R6.64+0x24] ;  /* 0x00002406060f7980 */ /* 0x001f28000c101900 */
[----:B----4-:R0:W-:Y:S04]  /*32c50*/  ST.E desc[UR4][R6.64+0x24], R15 ;  /* 0x0000240f06007985 */ /* 0x0101e8000c101904 */
[----:B--2---:R-:W2:Y:S04]  /*32c60*/  LD.E R21, desc[UR6][R6.64+0x28] ;  /* 0x0000280606157980 */ /* 0x004ea8000c101900 */
[----:B--2---:R2:W-:Y:S04]  /*32c70*/  ST.E desc[UR4][R6.64+0x28], R21 ;  /* 0x0000281506007985 */ /* 0x0045e8000c101904 */
[----:B---3--:R-:W3:Y:S04]  /*32c80*/  LD.E R25, desc[UR6][R6.64+0x2c] ;  /* 0x00002c0606197980 */ /* 0x008ee8000c101900 */
        /* <DEDUP_REMOVED lines=226> */
[----:B----4-:R-:W-:Y:S04]  /*33ab0*/  ST.E desc[UR4][R6.64+0x1f0], R27 ;  /* 0x0001f01b06007985 */ /* 0x010fe8000c101904 */
[----:B0-----:R-:W4:Y:S04]  /*33ac0*/  LD.E R15, desc[UR6][R6.64+0x1f4] ;  /* 0x0001f406060f7980 */ /* 0x001f28000c101900 */
[----:B----4-:R-:W-:Y:S04]  /*33ad0*/  ST.E desc[UR4][R6.64+0x1f4], R15 ;  /* 0x0001f40f06007985 */ /* 0x010fe8000c101904 */
[----:B--2---:R-:W2:Y:S01]  /*33ae0*/  LD.E R21, desc[UR6][R6.64+0x1f8] ;  /* 0x0001f80606157980 */ /* 0x004ea2000c101900 */
[----:B------:R-:W-:-:S02]  /*33af0*/  R2UR UR30, R4 ;  /* 0x00000000041e72ca */ /* 0x000fc400000e0000 */
[C---:B------:R-:W-:Y:S02]  /*33b00*/  R2UR UR31, R5.reuse ;  /* 0x00000000051f72ca */ /* 0x040fe400000e0000 */
[C---:B------:R-:W-:Y:S02]  /*33b10*/  R2UR UR28, R4.reuse ;  /* 0x00000000041c72ca */ /* 0x040fe400000e0000 */
[C---:B------:R-:W-:Y:S02]  /*33b20*/  R2UR UR29, R5.reuse ;  /* 0x00000000051d72ca */ /* 0x040fe400000e0000 */
[C---:B------:R-:W-:Y:S02]  /*33b30*/  R2UR UR26, R4.reuse ;  /* 0x00000000041a72ca */ /* 0x040fe400000e0000 */
[----:B------:R-:W-:Y:S01]  /*33b40*/  R2UR UR27, R5 ;  /* 0x00000000051b72ca */ /* 0x000fe200000e0000 */
[----:B--2---:R-:W-:Y:S04]  /*33b50*/  ST.E desc[UR4][R6.64+0x1f8], R21 ;  /* 0x0001f81506007985 */ /* 0x004fe8000c101904 */
[----:B---3--:R-:W2:Y:S01]  /*33b60*/  LD.E R25, desc[UR6][R6.64+0x1fc] ;  /* 0x0001fc0606197980 */ /* 0x008ea2000c101900 */
[----:B------:R-:W-:-:S02]  /*33b70*/  R2UR UR24, R4 ;  /* 0x00000000041872ca */ /* 0x000fc400000e0000 */
[C---:B------:R-:W-:Y:S02]  /*33b80*/  R2UR UR25, R5.reuse ;  /* 0x00000000051972ca */ /* 0x040fe400000e0000 */
[C---:B------:R-:W-:Y:S02]  /*33b90*/  R2UR UR22, R4.reuse ;  /* 0x00000000041672ca */ /* 0x040fe400000e0000 */
[C---:B------:R-:W-:Y:S02]  /*33ba0*/  R2UR UR23, R5.reuse ;  /* 0x00000000051772ca */ /* 0x040fe400000e0000 */
[C---:B------:R-:W-:Y:S02]  /*33bb0*/  R2UR UR20, R4.reuse ;  /* 0x00000000041472ca */ /* 0x040fe400000e0000 */
[----:B------:R-:W-:Y:S02]  /*33bc0*/  R2UR UR21, R5 ;  /* 0x00000000051572ca */ /* 0x000fe400000e0000 */
        /* <DEDUP_REMOVED lines=16> */
[----:B------:R-:W-:Y:S02]  /*33cd0*/  R2UR UR32, R4 ;  /* 0x00000000042072ca */ /* 0x000fe400000e0000 */
[----:B------:R-:W-:Y:S01]  /*33ce0*/  R2UR UR33, R5 ;  /* 0x00000000052172ca */ /* 0x000fe200000e0000 */
[----:B--2---:R0:W-:Y:S04]  /*33cf0*/  ST.E desc[UR4][R6.64+0x1fc], R25 ;  /* 0x0001fc1906007985 */ /* 0x0041e8000c101904 */
[----:B------:R-:W2:Y:S04]  /*33d00*/  LD.E R24, desc[UR30][R6.64] ;  /* 0x0000001e06187980 */ /* 0x000ea8000c101900 */
[----:B------:R-:W2:Y:S04]  /*33d10*/  LD.E R26, desc[UR26][R6.64+0x8] ;  /* 0x0000081a061a7980 */ /* 0x000ea8000c101900 */
[----:B0-----:R-:W2:Y:S04]  /*33d20*/  LD.E R25, desc[UR28][R6.64+0x4] ;  /* 0x0000041c06197980 */ /* 0x001ea8000c101900 */
[----:B------:R-:W2:Y:S04]  /*33d30*/  LD.E R27, desc[UR24][R6.64+0xc] ;  /* 0x00000c18061b7980 */ /* 0x000ea8000c101900 */
        /* <DEDUP_REMOVED lines=123> */
[----:B------:R-:W2:Y:S01]  /*344f0*/  LD.E R151, desc[UR10][R6.64+0x1fc] ;  /* 0x0001fc0a06977980 */ /* 0x000ea2000c101900 */
[----:B------:R-:W-:Y:S01]  /*34500*/  IMAD R8, R13, 0x1000, R8 ;  /* 0x000010000d087824 */ /* 0x000fe200078e0208 */
[----:B------:R-:W-:-:S04]  /*34510*/  R2UR UR7, R9 ;  /* 0x00000000090772ca */ /* 0x000fc800000e0000 */
[----:B------:R-:W-:Y:S02]  /*34520*/  R2UR UR6, R8 ;  /* 0x00000000080672ca */ /* 0x000fe400000e0000 */
        /* <DEDUP_REMOVED lines=42> */
[----:B------:R-:W-:Y:S02]  /*347d0*/  R2UR UR30, R4 ;  /* 0x00000000041e72ca */ /* 0x000fe400000e0000 */
[----:B------:R-:W-:Y:S01]  /*347e0*/  R2UR UR31, R5 ;  /* 0x00000000051f72ca */ /* 0x000fe200000e0000 */
[----:B--2---:R-:W-:-:S06]  /*347f0*/  WARPGROUP.ARRIVE ;  /* 0x00000000000079c5 */ /* 0x004fcc0000000000 */
[----:B------:R-:W-:Y:S01]  /*34800*/  HGMMA.64x256x16.F32.BF16 R24, R152, gdesc[UR4].tnspB, R24, gsb0 ;  /* 0x43e0000498187df0 */ /* 0x000fe20008001818 */
[----:B------:R-:W-:Y:S02]  /*34810*/  VIADD R12, R8, 0x80 ;  /* 0x00000080080c7836 */ /* 0x000fe40000000000 */
[----:B------:R-:W-:-:S03]  /*34820*/  IMAD.MOV.U32 R13, RZ, RZ, R9 ;  /* 0x000000ffff0d7224 */ /* 0x000fc600078e0009 */
[----:B------:R-:W-:Y:S02]  /*34830*/  R2UR UR6, R12 ;  /* 0x000000000c0672ca */ /* 0x000fe400000e0000 */
[----:B------:R-:W-:Y:S01]  /*34840*/  R2UR UR7, R13 ;  /* 0x000000000d0772ca */ /* 0x000fe200000e0000 */
[----:B------:R-:W-:Y:S02]  /*34850*/  WARPGROUP.DEPBAR.LE gsb0, 0x0 ;  /* 0x00008000000079c5 */ /* 0x000fe40000010000 */
[----:B------:R-:W-:Y:S04]  /*34860*/  ST.E desc[UR32][R6.64], R24 ;  /* 0x0000001806007985 */ /* 0x000fe8000c101920 */
[----:B------:R-:W-:Y:S04]  /*34870*/  ST.E desc[UR34][R6.64+0x4], R25 ;  /* 0x0000041906007985 */ /* 0x000fe8000c101922 */
[----:B------:R-:W-:Y:S04]  /*34880*/  ST.E desc[UR44][R6.64+0x8], R26 ;  /* 0x0000081a06007985 */ /* 0x000fe8000c10192c */
[----:B------:R-:W-:Y:S04]  /*34890*/  ST.E desc[UR46][R6.64+0xc], R27 ;  /* 0x00000c1b06007985 */ /* 0x000fe8000c10192e */
[----:B------:R-:W-:Y:S04]  /*348a0*/  ST.E desc[UR48][R6.64+0x10], R28 ;  /* 0x0000101c06007985 */ /* 0x000fe8000c101930 */
[----:B------:R-:W-:Y:S01]  /*348b0*/  ST.E desc[UR50][R6.64+0x14], R29 ;  /* 0x0000141d06007985 */ /* 0x000fe2000c101932 */
[----:B------:R-:W-:-:S03]  /*348c0*/  R2UR UR32, R4 ;  /* 0x00000000042072ca */ /* 0x000fc600000e0000 */
[----:B------:R-:W-:Y:S01]  /*348d0*/  ST.E desc[UR52][R6.64+0x18], R30 ;  /* 0x0000181e06007985 */ /* 0x000fe2000c101934 */
[----:B------:R-:W-:-:S03]  /*348e0*/  R2UR UR33, R5 ;  /* 0x00000000052172ca */ /* 0x000fc600000e0000 */
[----:B------:R-:W-:Y:S01]  /*348f0*/  ST.E desc[UR54][R6.64+0x1c], R31 ;  /* 0x00001c1f06007985 */ /* 0x000fe2000c101936 */
[----:B------:R-:W-:-:S03]  /*34900*/  R2UR UR34, R4 ;  /* 0x00000000042272ca */ /* 0x000fc600000e0000 */
[----:B------:R-:W-:Y:S01]  /*34910*/  ST.E desc[UR56][R6.64+0x20], R32 ;  /* 0x0000202006007985 */ /* 0x000fe2000c101938 */
[----:B------:R-:W-:-:S03]  /*34920*/  R2UR UR35, R5 ;  /* 0x00000000052372ca */ /* 0x000fc600000e0000 */
[----:B------:R-:W-:Y:S01]  /*34930*/  ST.E desc[UR4][R6.64+0x24], R33 ;  /* 0x0000242106007985 */ /* 0x000fe2000c101904 */
[C---:B------:R-:W-:Y:S02]  /*34940*/  R2UR UR44, R4.reuse ;  /* 0x00000000042c72ca */ /* 0x040fe400000e0000 */
[C---:B------:R-:W-:Y:S01]  /*34950*/  R2UR UR45, R5.reuse ;  /* 0x00000000052d72ca */ /* 0x040fe200000e0000 */
[----:B------:R-:W-:Y:S01]  /*34960*/  ST.E desc[UR8][R6.64+0x28], R34 ;  /* 0x0000282206007985 */ /* 0x000fe2000c101908 */
[C---:B------:R-:W-:Y:S02]  /*34970*/  R2UR UR46, R4.reuse ;  /* 0x00000000042e72ca */ /* 0x040fe400000e0000 */
[C---:B------:R-:W-:Y:S01]  /*34980*/  R2UR UR47, R5.reuse ;  /* 0x00000000052f72ca */ /* 0x040fe200000e0000 */
[----:B------:R-:W-:Y:S01]  /*34990*/  ST.E desc[UR10][R6.64+0x2c], R35 ;  /* 0x00002c2306007985 */ /* 0x000fe2000c10190a */
[C---:B------:R-:W-:Y:S02]  /*349a0*/  R2UR UR48, R4.reuse ;  /* 0x00000000043072ca */ /* 0x040fe400000e0000 */
[----:B------:R-:W-:Y:S01]  /*349b0*/  R2UR UR49, R5 ;  /* 0x00000000053172ca */ /* 0x000fe200000e0000 */
[----:B------:R-:W-:Y:S01]  /*349c0*/  ST.E desc[UR12][R6.64+0x30], R36 ;  /* 0x0000302406007985 */ /* 0x000fe2000c10190c */
[----:B------:R-:W-:-:S02]  /*349d0*/  R2UR UR50, R4 ;  /* 0x00000000043272ca */ /* 0x000fc400000e0000 */
        /* <DEDUP_REMOVED lines=299> */
[----:B------:R-:W-:Y:S02]  /*35c90*/  R2UR UR22, R4 ;  /* 0x00000000041672ca */ /* 0x000fe400000e0000 */
[----:B------:R-:W-:Y:S01]  /*35ca0*/  R2UR UR23, R5 ;  /* 0x00000000051772ca */ /* 0x000fe200000e0000 */
[----:B------:R-:W-:Y:S04]  /*35cb0*/  ST.E desc[UR46][R6.64+0x1c4], R137 ;  /* 0x0001c48906007985 */ /* 0x000fe8000c10192e */
        /* <DEDUP_REMOVED lines=13> */
[----:B------:R0:W-:Y:S02]  /*35d90*/  ST.E desc[UR22][R6.64+0x1fc], R151 ;  /* 0x0001fc9706007985 */ /* 0x0001e4000c101916 */
[----:B0-----:R-:W-:-:S06]  /*35da0*/  WARPGROUP.ARRIVE ;  /* 0x00000000000079c5 */ /* 0x001fcc0000000000 */
[----:B------:R-:W-:Y:S01]  /*35db0*/  HGMMA.64x256x16.F32.BF16 R24, R156, gdesc[UR4].tnspB, R24, gsb0 ;  /* 0x43e000049c187df0 */ /* 0x000fe20008001818 */
        /* <DEDUP_REMOVED lines=42> */
[----:B------:R-:W-:Y:S02]  /*36060*/  R2UR UR30, R4 ;  /* 0x00000000041e72ca */ /* 0x000fe400000e0000 */
[----:B------:R-:W-:Y:S01]  /*36070*/  R2UR UR31, R5 ;  /* 0x00000000051f72ca */ /* 0x000fe200000e0000 */
        /* <DEDUP_REMOVED lines=391> */
[----:B------:R-:W-:Y:S01]  /*378f0*/  VIADD R8, R8, 0x180 ;  /* 0x0000018008087836 */ /* 0x000fe20000000000 */
[----:B------:R-:W-:-:S04]  /*37900*/  R2UR UR7, R9 ;  /* 0x00000000090772ca */ /* 0x000fc800000e0000 */
        /* <DEDUP_REMOVED lines=365> */
[----:B------:R-:W-:Y:S01]  /*38fe0*/  R2UR UR25, R5 ;  /* 0x00000000051972ca */ /* 0x000fe200000e0000 */
[----:B------:R-:W-:Y:S02]  /*38ff0*/  WARPGROUP.DEPBAR.LE gsb0, 0x0 ;  /* 0x00008000000079c5 */ /* 0x000fe40000010000 */
[----:B------:R-:W-:Y:S01]  /*39000*/  ST.E desc[UR4][R6.64], R24 ;  /* 0x0000001806007985 */ /* 0x000fe2000c101904 */
[----:B------:R-:W-:-:S02]  /*39010*/  R2UR UR4, R4 ;  /* 0x00000000040472ca */ /* 0x000fc400000e0000 */
[----:B------:R-:W-:Y:S01]  /*39020*/  R2UR UR5, R5 ;  /* 0x00000000050572ca */ /* 0x000fe200000e0000 */
[----:B------:R-:W-:Y:S04]  /*39030*/  ST.E desc[UR6][R6.64+0x4], R25 ;  /* 0x0000041906007985 */ /* 0x000fe8000c101906 */
[----:B------:R-:W-:Y:S04]  /*39040*/  ST.E desc[UR8][R6.64+0x8], R26 ;  /* 0x0000081a06007985 */ /* 0x000fe8000c101908 */
[----:B------:R-:W-:Y:S01]  /*39050*/  ST.E desc[UR10][R6.64+0xc], R27 ;  /* 0x00000c1b06007985 */ /* 0x000fe2000c10190a */
[----:B------:R-:W-:-:S03]  /*39060*/  R2UR UR6, R4 ;  /* 0x00000000040672ca */ /* 0x000fc600000e0000 */
[----:B------:R-:W-:Y:S01]  /*39070*/  ST.E desc[UR12][R6.64+0x10], R28 ;  /* 0x0000101c06007985 */ /* 0x000fe2000c10190c */
[----:B------:R-:W-:-:S03]  /*39080*/  R2UR UR7, R5 ;  /* 0x00000000050772ca */ /* 0x000fc600000e0000 */
        /* <DEDUP_REMOVED lines=21> */
[C---:B------:R-:W-:Y:S02]  /*391e0*/  R2UR UR20, R4.reuse ;  /* 0x00000000041472ca */ /* 0x040fe400000e0000 */
[----:B------:R-:W-:Y:S01]  /*391f0*/  R2UR UR21, R5 ;  /* 0x00000000051572ca */ /* 0x000fe200000e0000 */
[----:B------:R-:W-:Y:S01]  /*39200*/  ST.E desc[UR6][R6.64+0x30], R36 ;  /* 0x0000302406007985 */ /* 0x000fe2000c101906 */
[----:B------:R-:W-:-:S02]  /*39210*/  R2UR UR22, R4 ;  /* 0x00000000041672ca */ /* 0x000fc400000e0000 */
[C---:B------:R-:W-:Y:S02]  /*39220*/  R2UR UR23, R5.reuse ;  /* 0x00000000051772ca */ /* 0x040fe400000e0000 */
[C---:B------:R-:W-:Y:S02]  /*39230*/  R2UR UR24, R4.reuse ;  /* 0x00000000041872ca */ /* 0x040fe400000e0000 */
[C---:B------:R-:W-:Y:S02]  /*39240*/  R2UR UR25, R5.reuse ;  /* 0x00000000051972ca */ /* 0x040fe400000e0000 */
[C---:B------:R-:W-:Y:S02]  /*39250*/  R2UR UR6, R4.reuse ;  /* 0x00000000040672ca */ /* 0x040fe400000e0000 */
[----:B------:R-:W-:Y:S01]  /*39260*/  R2UR UR7, R5 ;  /* 0x00000000050772ca */ /* 0x000fe200000e0000 */
[----:B------:R-:W-:Y:S01]  /*39270*/  ST.E desc[UR8][R6.64+0x34], R37 ;  /* 0x0000342506007985 */ /* 0x000fe2000c101908 */
[----:B------:R-:W-:-:S02]  /*39280*/  R2UR UR8, R4 ;  /* 0x00000000040872ca */ /* 0x000fc400000e0000 */
[----:B------:R-:W-:Y:S01]  /*39290*/  R2UR UR9, R5 ;  /* 0x00000000050972ca */ /* 0x000fe200000e0000 */
        /* <DEDUP_REMOVED lines=28> */
[C---:B------:R-:W-:Y:S01]  /*39460*/  R2UR UR21, R5.reuse ;  /* 0x00000000051572ca */ /* 0x040fe200000e0000 */
[----:B------:R-:W-:Y:S01]  /*39470*/  ST.E desc[UR4][R6.64+0x64], R49 ;  /* 0x0000643106007985 */ /* 0x000fe2000c101904 */
[C---:B------:R-:W-:Y:S02]  /*39480*/  R2UR UR22, R4.reuse ;  /* 0x00000000041672ca */ /* 0x040fe400000e0000 */
[C---:B------:R-:W-:Y:S01]  /*39490*/  R2UR UR23, R5.reuse ;  /* 0x00000000051772ca */ /* 0x040fe200000e0000 */
[----:B------:R-:W-:Y:S01]  /*394a0*/  ST.E desc[UR6][R6.64+0x68], R50 ;  /* 0x0000683206007985 */ /* 0x000fe2000c101906 */
[C---:B------:R-:W-:Y:S02]  /*394b0*/  R2UR UR24, R4.reuse ;  /* 0x00000000041872ca */ /* 0x040fe400000e0000 */
[----:B------:R-:W-:Y:S02]  /*394c0*/  R2UR UR25, R5 ;  /* 0x00000000051972ca */ /* 0x000fe400000e0000 */
[----:B------:R-:W-:-:S02]  /*394d0*/  R2UR UR4, R4 ;  /* 0x00000000040472ca */ /* 0x000fc400000e0000 */
[C---:B------:R-:W-:Y:S02]  /*394e0*/  R2UR UR5, R5.reuse ;  /* 0x00000000050572ca */ /* 0x040fe400000e0000 */
[C---:B------:R-:W-:Y:S02]  /*394f0*/  R2UR UR6, R4.reuse ;  /* 0x00000000040672ca */ /* 0x040fe400000e0000 */
        /* <DEDUP_REMOVED lines=9> */
[----:B------:R-:W-:Y:S04]  /*39590*/  ST.E desc[UR20][R6.64+0x84], R57 ;  /* 0x0000843906007985 */ /* 0x000fe8000c101914 */
[----:B------:R-:W-:Y:S04]  /*395a0*/  ST.E desc[UR22][R6.64+0x88], R58 ;  /* 0x0000883a06007985 */ /* 0x000fe8000c101916 */
[----:B------:R-:W-:Y:S01]  /*395b0*/  ST.E desc[UR24][R6.64+0x8c], R59 ;  /* 0x00008c3b06007985 */ /* 0x000fe2000c101918 */
[----:B------:R-:W-:-:S03]  /*395c0*/  R2UR UR10, R4 ;  /* 0x00000000040a72ca */ /* 0x000fc600000e0000 */
[----:B------:R-:W-:Y:S01]  /*395d0*/  ST.E desc[UR4][R6.64+0x90], R60 ;  /* 0x0000903c06007985 */ /* 0x000fe2000c101904 */
[C---:B------:R-:W-:Y:S02]  /*395e0*/  R2UR UR4, R4.reuse ;  /* 0x00000000040472ca */ /* 0x040fe400000e0000 */
[C---:B------:R-:W-:Y:S01]  /*395f0*/  R2UR UR5, R5.reuse ;  /* 0x00000000050572ca */ /* 0x040fe200000e0000 */
[----:B------:R-:W-:Y:S01]  /*39600*/  ST.E desc[UR6][R6.64+0x94], R61 ;  /* 0x0000943d06007985 */ /* 0x000fe2000c101906 */
        /* <DEDUP_REMOVED lines=267> */
[----:B------:R-:W2:Y:S01]  /*3a6c0*/  LD.E R21, desc[UR28][R6.64+0x1fc] ;  /* 0x0001fc1c06157980 */ /* 0x000ea2000c101900 */
[----:B------:R-:W-:-:S02]  /*3a6d0*/  R2UR UR6, R4 ;  /* 0x00000000040672ca */ /* 0x000fc400000e0000 */
[C---:B------:R-:W-:Y:S02]  /*3a6e0*/  R2UR UR7, R5.reuse ;  /* 0x00000000050772ca */ /* 0x040fe400000e0000 */
[----:B------:R-:W-:Y:S02]  /*3a6f0*/  R2UR UR4, R4 ;  /* 0x00000000040472ca */ /* 0x000fe400000e0000 */
[----:B------:R-:W-:-:S09]  /*3a700*/  R2UR UR5, R5 ;  /* 0x00000000050572ca */ /* 0x000fd200000e0000 */
[----:B--2---:R0:W-:Y:S04]  /*3a710*/  ST.E desc[UR6][R6.64+0x1fc], R21 ;  /* 0x0001fc1506007985 */ /* 0x0041e8000c101906 */
[----:B------:R-:W2:Y:S01]  /*3a720*/  LD.E R9, desc[UR4][R6.64] ;  /* 0x0000000406097980 */ /* 0x000ea2000c101900 */
[C---:B------:R-:W-:Y:S02]  /*3a730*/  R2UR UR4, R4.reuse ;  /* 0x00000000040472ca */ /* 0x040fe400000e0000 */
        /* <DEDUP_REMOVED lines=10> */
[----:B------:R-:W3:Y:S01]  /*3a7e0*/  LD.E R15, desc[UR6][R6.64+0x8] ;  /* 0x00000806060f7980 */ /* 0x000ee2000c101900 */
[C---:B------:R-:W-:Y:S02]  /*3a7f0*/  R2UR UR4, R4.reuse ;  /* 0x00000000040472ca */ /* 0x040fe400000e0000 */
[C---:B------:R-:W-:Y:S02]  /*3a800*/  R2UR UR5, R5.reuse ;  /* 0x00000000050572ca */ /* 0x040fe400000e0000 */
[----:B------:R-:W-:Y:S02]  /*3a810*/  R2UR UR6, R4 ;  /* 0x00000000040672ca */ /* 0x000fe400000e0000 */
[----:B------:R-:W-:-:S09]  /*3a820*/  R2UR UR7, R5 ;  /* 0x00000000050772ca */ /* 0x000fd200000e0000 */
[----:B---3--:R3:W-:Y:S04]  /*3a830*/  ST.E desc[UR4][R6.64+0x8], R15 ;  /* 0x0000080f06007985 */ /* 0x0087e8000c101904 */
[----:B0-----:R-:W4:Y:S01]  /*3a840*/  LD.E R21, desc[UR6][R6.64+0xc] ;  /* 0x00000c0606157980 */ /* 0x001f22000c101900 */
[C---:B------:R-:W-:Y:S02]  /*3a850*/  R2UR UR4, R4.reuse ;  /* 0x00000000040472ca */ /* 0x040fe400000e0000 */
[C---:B------:R-:W-:Y:S02]  /*3a860*/  R2UR UR5, R5.reuse ;  /* 0x00000000050572ca */ /* 0x040fe400000e0000 */
[----:B------:R-:W-:Y:S02]  /*3a870*/  R2UR UR6, R4 ;  /* 0x00000000040672ca */ /* 0x000fe400000e0000 */
[----:B------:R-:W-:-:S09]  /*3a880*/  R2UR UR7, R5 ;  /* 0x00000000050772ca */ /* 0x000fd200000e0000 */
[----:B----4-:R0:W-:Y:S04]  /*3a890*/  ST.E desc[UR4][R6.64+0xc], R21 ;  /* 0x00000c1506007985 */ /* 0x0101e8000c101904 */
[----:B-1----:R-:W4:Y:S01]  /*3a8a0*/  LD.E R9, desc[UR6][R6.64+0x10] ;  /* 0x0000100606097980 */ /* 0x002f22000c101900 */
[C---:B------:R-:W-:Y:S02]  /*3a8b0*/  R2UR UR4, R4.reuse ;  /* 0x00000000040472ca */ /* 0x040fe400000e0000 */
[C---:B------:R-:W-:Y:S02]  /*3a8c0*/  R2UR UR5, R5.reuse ;  /* 0x00000000050572ca */ /* 0x040fe400000e0000 */
[----:B------:R-:W-:Y:S02]  /*3a8d0*/  R2UR UR6, R4 ;  /* 0x00000000040672ca */ /* 0x000fe400000e0000 */
[----:B------:R-:W-:-:S09]  /*3a8e0*/  R2UR UR7, R5 ;  /* 0x00000000050772ca */ /* 0x000fd200000e0000 */
[----:B----4-:R1:W-:Y:S04]  /*3a8f0*/  ST.E desc[UR4][R6.64+0x10], R9 ;  /* 0x0000100906007985 */ /* 0x0103e8000c101904 */
[----:B--2---:R-:W2:Y:S01]  /*3a900*/  LD.E R13, desc[UR6][R6.64+0x14] ;  /* 0x00001406060d7980 */ /* 0x004ea2000c101900 */
[C---:B------:R-:W-:Y:S02]  /*3a910*/  R2UR UR4, R4.reuse ;  /* 0x00000000040472ca */ /* 0x040fe400000e0000 */
[C---:B------:R-:W-:Y:S02]  /*3a920*/  R2UR UR5, R5.reuse ;  /* 0x00000000050572ca */ /* 0x040fe400000e0000 */
[----:B------:R-:W-:Y:S02]  /*3a930*/  R2UR UR6, R4 ;  /* 0x00000000040672ca */ /* 0x000fe400000e0000 */
[----:B------:R-:W-:-:S09]  /*3a940*/  R2UR UR7, R5 ;  /* 0x00000000050772ca */ /* 0x000fd200000e0000 */
[----:B--2---:R2:W-:Y:S04]  /*3a950*/  ST.E desc[UR4][R6.64+0x14], R13 ;  /* 0x0000140d06007985 */ /* 0x0045e8000c101904 */
[----:B---3--:R-:W3:Y:S01]  /*3a960*/  LD.E R15, desc[UR6][R6.64+0x18] ;  /* 0x00001806060f7980 */ /* 0x008ee2000c101900 */
        /* <DEDUP_REMOVED lines=694> */
[----:B--2---:R-:W-:Y:S04]  /*3d4d0*/  ST.E desc[UR4][R6.64+0x1e4], R13 ;  /* 0x0001e40d06007985 */ /* 0x004fe8000c101904 */
[----:B---3--:R-:W2:Y:S01]  /*3d4e0*/  LD.E R15, desc[UR6][R6.64+0x1e8] ;  /* 0x0001e806060f7980 */ /* 0x008ea2000c101900 */
[C---:B------:R-:W-:Y:S02]  /*3d4f0*/  R2UR UR4, R4.reuse ;  /* 0x00000000040472ca */ /* 0x040fe400000e0000 */
[C---:B------:R-:W-:Y:S02]  /*3d500*/  R2UR UR5, R5.reuse ;  /* 0x00000000050572ca */ /* 0x040fe400000e0000 */
[----:B------:R-:W-:Y:S02]  /*3d510*/  R2UR UR6, R4 ;  /* 0x00000000040672ca */ /* 0x000fe400000e0000 */
[----:B------:R-:W-:-:S09]  /*3d520*/  R2UR UR7, R5 ;  /* 0x00000000050772ca */ /* 0x000fd200000e0000 */
[----:B--2---:R2:W-:Y:S04]  /*3d530*/  ST.E desc[UR4][R6.64+0x1e8], R15 ;  /* 0x0001e80f06007985 */ /* 0x0045e8000c101904 */
[----:B0-----:R-:W3:Y:S01]  /*3d540*/  LD.E R21, desc[UR6][R6.64+0x1ec] ;  /* 0x0001ec0606157980 */ /* 0x001ee2000c101900 */
[C---:B------:R-:W-:Y:S02]  /*3d550*/  R2UR UR4, R4.reuse ;  /* 0x00000000040472ca */ /* 0x040fe400000e0000 */
[C---:B------:R-:W-:Y:S02]  /*3d560*/  R2UR UR5, R5.reuse ;  /* 0x00000000050572ca */ /* 0x040fe400000e0000 */
[----:B------:R-:W-:Y:S02]  /*3d570*/  R2UR UR6, R4 ;  /* 0x00000000040672ca */ /* 0x000fe400000e0000 */
[----:B------:R-:W-:-:S09]  /*3d580*/  R2UR UR7, R5 ;  /* 0x00000000050772ca */ /* 0x000fd200000e0000 */
[----:B---3--:R-:W-:Y:S04]  /*3d590*/  ST.E desc[UR4][R6.64+0x1ec], R21 ;  /* 0x0001ec1506007985 */ /* 0x008fe8000c101904 */
[----:B-1----:R-:W3:Y:S01]  /*3d5a0*/  LD.E R9, desc[UR6][R6.64+0x1f0] ;  /* 0x0001f00606097980 */ /* 0x002ee2000c101900 */
[C---:B------:R-:W-:Y:S02]  /*3d5b0*/  R2UR UR4, R4.reuse ;  /* 0x00000000040472ca */ /* 0x040fe400000e0000 */
[C---:B------:R-:W-:Y:S02]  /*3d5c0*/  R2UR UR5, R5.reuse ;  /* 0x00000000050572ca */ /* 0x040fe400000e0000 */
[----:B------:R-:W-:Y:S02]  /*3d5d0*/  R2UR UR6, R4 ;  /* 0x00000000040672ca */ /* 0x000fe400000e0000 */
[----:B------:R-:W-:-:S09]  /*3d5e0*/  R2UR UR7, R5 ;  /* 0x00000000050772ca */ /* 0x000fd200000e0000 */
[----:B---3--:R0:W-:Y:S04]  /*3d5f0*/  ST.E desc[UR4][R6.64+0x1f0], R9 ;  /* 0x0001f00906007985 */ /* 0x0081e8000c101904 */
[----:B------:R-:W3:Y:S01]  /*3d600*/  LD.E R25, desc[UR6][R6.64+0x1f4] ;  /* 0x0001f40606197980 */ /* 0x000ee2000c101900 */
[C---:B------:R-:W-:Y:S02]  /*3d610*/  R2UR UR4, R4.reuse ;  /* 0x00000000040472ca */ /* 0x040fe400000e0000 */
[C---:B------:R-:W-:Y:S02]  /*3d620*/  R2UR UR5, R5.reuse ;  /* 0x00000000050572ca */ /* 0x040fe400000e0000 */
[----:B------:R-:W-:Y:S02]  /*3d630*/  R2UR UR6, R4 ;  /* 0x00000000040672ca */ /* 0x000fe400000e0000 */
[----:B------:R-:W-:-:S09]  /*3d640*/  R2UR UR7, R5 ;  /* 0x00000000050772ca */ /* 0x000fd200000e0000 */
[----:B---3--:R1:W-:Y:S04]  /*3d650*/  ST.E desc[UR4][R6.64+0x1f4], R25 ;  /* 0x0001f41906007985 */ /* 0x0083e8000c101904 */
[----:B--2---:R-:W2:Y:S01]  /*3d660*/  LD.E R15, desc[UR6][R6.64+0x1f8] ;  /* 0x0001f806060f7980 */ /* 0x004ea2000c101900 */
[----:B------:R-:W-:Y:S02]  /*3d670*/  R2UR UR4, R4 ;  /* 0x00000000040472ca */ /* 0x000fe400000e0000 */
[----:B------:R-:W-:-:S13]  /*3d680*/  R2UR UR5, R5 ;  /* 0x00000000050572ca */ /* 0x000fda00000e0000 */
[----:B--2---:R1:W-:Y:S01]  /*3d690*/  ST.E desc[UR4][R6.64+0x1f8], R15 ;  /* 0x0001f80f06007985 */ /* 0x0043e2000c101904 */
[----:B------:R-:W-:Y:S01]  /*3d6a0*/  @!PT LDS RZ, [RZ] ;  /* 0x00000000fffff984 */ /* 0x000fe20000000800 */
[----:B------:R-:W-:Y:S01]  /*3d6b0*/  @!PT LDS RZ, [RZ] ;  /* 0x00000000fffff984 */ /* 0x000fe20000000800 */
[----:B------:R-:W-:Y:S01]  /*3d6c0*/  @!PT LDS RZ, [RZ] ;  /* 0x00000000fffff984 */ /* 0x000fe20000000800 */
[----:B------:R-:W-:Y:S01]  /*3d6d0*/  @!PT LDS RZ, [RZ] ;  /* 0x00000000fffff984 */ /* 0x000fe20000000800 */
[----:B------:R2:W-:Y:S06]  /*3d6e0*/  MEMBAR.ALL.CTA ;  /* 0x0000000000007992 */ /* 0x0005ec0000008000 */
[----:B--2---:R-:W2:Y:S02]  /*3d6f0*/  FENCE.VIEW.ASYNC.S ;  /* 0x00000000000073c6 */ /* 0x004ea40000000000 */
[----:B--2---:R-:W-:Y:S02]  /*3d700*/  NOP ;  /* 0x0000000000007918 */ /* 0x004fe40000000000 */
[----:B------:R-:W2:Y:S01]  /*3d710*/  LDL.64 R12, [R11+0x40] ;  /* 0x000040000b0c7983 */ /* 0x000ea20000100a00 */
[----:B------:R-:W-:-:S02]  /*3d720*/  R2UR UR4, R4 ;  /* 0x00000000040472ca */ /* 0x000fc400000e0000 */
[----:B------:R-:W-:Y:S01]  /*3d730*/  R2UR UR5, R5 ;  /* 0x00000000050572ca */ /* 0x000fe200000e0000 */
[----:B------:R-:W-:Y:S06]  /*3d740*/  BAR.ARV 0xe, 0x100 ;  /* 0x0384000000007b1d */ /* 0x000fec0000002000 */
[----:B0-----:R-:W3:Y:S06]  /*3d750*/  LDL.64 R8, [R11] ;  /* 0x000000000b087983 */ /* 0x001eec0000100a00 */
[----:B--2---:R-:W2:Y:S01]  /*3d760*/  LD.E R14, desc[UR4][R12.64] ;  /* 0x000000040c0e7980 */ /* 0x004ea2000c101900 */
[----:B------:R-:W-:-:S02]  /*3d770*/  R2UR UR4, R4 ;  /* 0x00000000040472ca */ /* 0x000fc400000e0000 */
[----:B------:R-:W-:Y:S01]  /*3d780*/  R2UR UR5, R5 ;  /* 0x00000000050572ca */ /* 0x000fe200000e0000 */
[----:B------:R-:W-:-:S12]  /*3d790*/  BSSY B2, `(.L_x_5454) ;  /* 0x0000006000027945 */ /* 0x000fd80003800000 */
[----:B---3--:R1:W5:Y:S01]  /*3d7a0*/  LD.E R8, desc[UR4][R8.64] ;  /* 0x0000000408087980 */ /* 0x008362000c101900 */
[----:B--2---:R-:W-:-:S04]  /*3d7b0*/  LOP3.LUT R14, R14, 0x1, RZ, 0xfc, !PT ;  /* 0x000000010e0e7812 */ /* 0x004fc800078efcff */
[----:B------:R-:W-:-:S13]  /*3d7c0*/  ISETP.NE.AND P0, PT, R14, 0x3, PT ;  /* 0x000000030e00780c */ /* 0x000fda0003f05270 */
[----:B-1----:R-:W-:Y:S05]  /*3d7d0*/  @!P0 BRA `(.L_x_5455) ;  /* 0x0000000000048947 */ /* 0x002fea0003800000 */
[----:B------:R-:W-:Y:S01]  /*3d7e0*/  BPT.TRAP 0x1 ;  /* 0x000000040000795c */ /* 0x000fe20000300000 */
.L_x_5455:
[----:B------:R-:W-:Y:S05]  /*3d7f0*/  BSYNC B2 ;  /* 0x0000000000027941 */ /* 0x000fea0003800000 */
.L_x_5454:
[C---:B------:R-:W-:Y:S02]  /*3d800*/  R2UR UR6, R4.reuse ;  /* 0x00000000040672ca */ /* 0x040fe400000e0000 */
[C---:B------:R-:W-:Y:S02]  /*3d810*/  R2UR UR7, R5.reuse ;  /* 0x00000000050772ca */ /* 0x040fe400000e0000 */
[----:B------:R-:W-:Y:S02]  /*3d820*/  R2UR UR4, R4 ;  /* 0x00000000040472ca */ /* 0x000fe400000e0000 */
[----:B------:R-:W-:-:S09]  /*3d830*/  R2UR UR5, R5 ;  /* 0x00000000050572ca */ /* 0x000fd200000e0000 */
[----:B------:R-:W2:Y:S04]  /*3d840*/  LD.E.64 R4, desc[UR6][R12.64+0x20] ;  /* 0x000020060c047980 */ /* 0x000ea8000c101b00 */
[----:B------:R-:W3:Y:S01]  /*3d850*/  LD.E R6, desc[UR4][R12.64+0xc] ;  /* 0x00000c040c067980 */ /* 0x000ee2000c101900 */
[----:B--2---:R-:W-:Y:S01]  /*3d860*/  MOV R5, R4 ;  /* 0x0000000400057202 */ /* 0x004fe20000000f00 */
[----:B------:R-:W-:-:S04]  /*3d870*/  IMAD.MOV.U32 R4, RZ, RZ, R3 ;  /* 0x000000ffff047224 */ /* 0x000fc800078e0003 */
[----:B-----5:R-:W-:-:S05]  /*3d880*/  IMAD R5, R8, 0x8, R5 ;  /* 0x0000000808057824 */ /* 0x020fca00078e0205 */
[----:B---3--:R-:W-:-:S04]  /*3d890*/  PRMT R5, R6, 0x654, R5 ;  /* 0x0000065406057816 */ /* 0x008fc80000000005 */
[----:B------:R0:W-:Y:S02]  /*3d8a0*/  SYNCS.ARRIVE.TRANS64.RED.A1T0 RZ, [R5+URZ], RZ ;  /* 0x000000ff05ff79a7 */ /* 0x0001e4000810043f */
[----:B0-----:R-:W-:-:S04]  /*3d8b0*/  IMAD.MOV.U32 R5, RZ, RZ, 0x0 ;  /* 0x00000000ff057424 */ /* 0x001fc800078e00ff */
[----:B------:R-:W-:Y:S05]  /*3d8c0*/  RET.REL.NODEC R4 `(_ZN7cutlass13device_kernelIN5flash11enable_sm90INS1_16FlashAttnFwdSm90INS1_25CollectiveMainloopFwdSm90ILi2EN4cute5tupleIJNS5_1CILi1EEES8_S8_EEENS6_IJNS7_ILi64EEESA_SA_EEELi512ENS_10bfloat16_tEfNS_4arch4Sm90ELb0ELb1ELb0ELb0ELb1ELb0ELb1ELb0ELb0ELb1ELb0ELb0EEENS1_21CollectiveEpilogueFwdINS6_IJSA_NS7_ILi512EEESA_EEES9_SC_SE_Li256ELb0ELb1ELb0ELb0EEENS1_30DynamicPersistentTileSchedulerILi256ELi128ELb0ELb1ELb1EEEEEEEEEvNT_6ParamsE) ;  /* 0xfffffc2404cc7950 */ /* 0x000fea0003c3ffff */
.L_x_5426:
[----:B0-----:R0:W1:Y:S02]  /*3d8d0*/  SYNCS.PHASECHK.TRANS64.TRYWAIT P0, [R9+URZ], R24 ;  /* 0x00000018090075a7 */ /* 0x001064000800017f */
[----:B-1----:R-:W-:Y:S05]  /*3d8e0*/  @!P0 NANOSLEEP.SYNCS 0x989680 ;  /* 0x009896800000895d */ /* 0x002fea0003900000 */
[----:B------:R-:W1:Y:S02]  /*3d8f0*/  @!P0 SYNCS.PHASECHK.TRANS64 P0, [R9+URZ], R24 ;  /* 0x00000018090085a7 */ /* 0x000e64000800007f */
[----:B-1----:R-:W-:Y:S05]  /*3d900*/  @!P0 BRA `(.L_x_5426) ;  /* 0xfffffffc00f08947 */ /* 0x002fea000383ffff */
[----:B------:R-:W-:Y:S05]  /*3d910*/  BRA `(.L_x_5425) ;  /* 0xfffffee800e07947 */ /* 0x000fea000383ffff */
.L_x_5433:
[----:B0-----:R0:W1:Y:S02]  /*3d920*/  SYNCS.PHASECHK.TRANS64.TRYWAIT P0, [R56+URZ], R57 ;  /* 0x00000039380075a7 */ /* 0x001064000800017f */
[----:B-1----:R-:W-:Y:S05]  /*3d930*/  @!P0 NANOSLEEP.SYNCS 0x989680 ;  /* 0x009896800000895d */ /* 0x002fea0003900000 */
[----:B------:R-:W1:Y:S02]  /*3d940*/  @!P0 SYNCS.PHASECHK.TRANS64 P0, [R56+URZ], R57 ;  /* 0x00000039380085a7 */ /* 0x000e64000800007f */
[----:B-1----:R-:W-:Y:S05]  /*3d950*/  @!P0 BRA `(.L_x_5433) ;  /* 0xfffffffc00f08947 */ /* 0x002fea000383ffff */
[----:B------:R-:W-:Y:S05]  /*3d960*/  BRA `(.L_x_5432) ;  /* 0xfffffef000b47947 */ /* 0x000fea000383ffff */
.L_x_5456:
        /* <DEDUP_REMOVED lines=9> */
.L_x_15537:


//--------------------- .text._ZN7cutlass13device_kernelIN5flash11enable_sm90INS1_16FlashAttnFwdSm90INS1_25CollectiveMainloopFwdSm90ILi2EN4cute5tupleIJNS5_1CILi1EEES8_S8_EEENS6_IJNS7_ILi64EEESA_SA_EEELi512ENS_10bfloat16_tEfNS_4arch4Sm90ELb0ELb1ELb0ELb1ELb1ELb0ELb0ELb0ELb0ELb1ELb0ELb0EEENS1_21CollectiveEpilogueFwdINS6_IJSA_NS7_ILi512EEESA_EEES9_SC_SE_Li256ELb1ELb1ELb0ELb0EEENS1_36VarlenDynamicPersistentTileSchedulerILi64ELi64ELi256ELi128ELb0ELb1ELb1ELb1ELb0ELb1EEEEEEEEEvNT_6ParamsE --------------------------
	.section	.text._ZN7cutlass13device_kernelIN5flash11enable_sm90INS1_16FlashAttnFwdSm90INS1_25CollectiveMainloopFwdSm90ILi2EN4cute5tupleIJNS5_1CILi1EEES8_S8_EEENS6_IJNS7_ILi64EEESA_SA_EEELi512ENS_10bfloat16_tEfNS_4arch4Sm90ELb0ELb1ELb0ELb1ELb1ELb0ELb0ELb0ELb0ELb1ELb0ELb0EEENS1_21CollectiveEpilogueFwdINS6_IJSA_NS7_ILi512EEESA_EEES9_SC_SE_Li256ELb1ELb1ELb0ELb0EEENS1_36VarlenDynamicPersistentTileSchedulerILi64ELi64ELi256ELi128ELb0ELb1ELb1ELb1ELb0ELb1EEEEEEEEEvNT_6ParamsE,"ax",@progbits
	.align	128
.text._ZN7cutlass13device_kernelIN5flash11enable_sm90INS1_16FlashAttnFwdSm90INS1_25CollectiveMainloopFwdSm90ILi2EN4cute5tupleIJNS5_1CILi1EEES8_S8_EEENS6_IJNS7_ILi64EEESA_SA_EEELi512ENS_10bfloat16_tEfNS_4arch4Sm90ELb0ELb1ELb0ELb1ELb1ELb0ELb0ELb0ELb0ELb1ELb0ELb0EEENS1_21CollectiveEpilogueFwdINS6_IJSA_NS7_ILi512EEESA_EEES9_SC_SE_Li256ELb1ELb1ELb0ELb0EEENS1_36VarlenDynamicPersistentTileSchedulerILi64ELi64ELi256ELi128ELb0ELb1ELb1ELb1ELb0ELb1EEEEEEEEEvNT_6ParamsE:
        .type           _ZN7cutlass13device_kernelIN5flash11enable_sm90INS1_16FlashAttnFwdSm90INS1_25CollectiveMainloopFwdSm90ILi2EN4cute5tupleIJNS5_1CILi1EEES8_S8_EEENS6_IJNS7_ILi64EEESA_SA_EEELi512ENS_10bfloat16_tEfNS_4arch4Sm90ELb0ELb1ELb0ELb1ELb1ELb0ELb0ELb0ELb0ELb1ELb0ELb0EEENS1_21CollectiveEpilogueFwdINS6_IJSA_NS7_ILi512EEESA_EEES9_SC_SE_Li256ELb1ELb1ELb0ELb0EEENS1_36VarlenDynamicPersistentTileSchedulerILi64ELi64ELi256ELi128ELb0ELb1ELb1ELb1ELb0ELb1EEEEEEEEEvNT_6ParamsE,@function
        .size           _ZN7cutlass13device_kernelIN5flash11enable_sm90INS1_16FlashAttnFwdSm90INS1_25CollectiveMainloopFwdSm90ILi2EN4cute5tupleIJNS5_1CILi1EEES8_S8_EEENS6_IJNS7_ILi64EEESA_SA_EEELi512ENS_10bfloat16_tEfNS_4arch4Sm90ELb0ELb1ELb0ELb1ELb1ELb0ELb0ELb0ELb0ELb1ELb0ELb0EEENS1_21CollectiveEpilogueFwdINS6_IJSA_NS7_ILi512EEESA_EEES9_SC_SE_Li256ELb1ELb1ELb0ELb0EEENS1_36VarlenDynamicPersistentTileSchedulerILi64ELi64ELi256ELi128ELb0ELb1ELb1ELb1ELb0ELb1EEEEEEEEEvNT_6ParamsE,(.L_x_15539 - _ZN7cutlass13device_kernelIN5flash11enable_sm90INS1_16FlashAttnFwdSm90INS1_25CollectiveMainloopFwdSm90ILi2EN4cute5tupleIJNS5_1CILi1EEES8_S8_EEENS6_IJNS7_ILi64EEESA_SA_EEELi512ENS_10bfloat16_tEfNS_4arch4Sm90ELb0ELb1ELb0ELb1ELb1ELb0ELb0ELb0ELb0ELb1ELb0ELb0EEENS1_21CollectiveEpilogueFwdINS6_IJSA_NS7_ILi512EEESA_EEES9_SC_SE_Li256ELb1ELb1ELb0ELb0EEENS1_36VarlenDynamicPersistentTileSchedulerILi64ELi64ELi256ELi128ELb0ELb1ELb1ELb1ELb0ELb1EEEEEEEEEvNT_6ParamsE)
        .other          _ZN7cutlass13device_kernelIN5flash11enable_sm90INS1_16FlashAttnFwdSm90INS1_25CollectiveMainloopFwdSm90ILi2EN4cute5tupleIJNS5_1CILi1EEES8_S8_EEENS6_IJNS7_ILi64EEESA_SA_EEELi512ENS_10bfloat16_tEfNS_4arch4Sm90ELb0ELb1ELb0ELb1ELb1ELb0ELb0ELb0ELb0ELb1ELb0ELb0EEENS1_21CollectiveEpilogueFwdINS6_IJSA_NS7_ILi512EEESA_EEES9_SC_SE_Li256ELb1ELb1ELb0ELb0EEENS1_36VarlenDynamicPersistentTileSchedulerILi64ELi64ELi256ELi128ELb0ELb1ELb1ELb1ELb0ELb1EEEEEEEEEvNT_6ParamsE,@"STO_CUDA_ENTRY STV_DEFAULT"
_ZN7cutlass13device_kernelIN5flash11enable_sm90INS1_16FlashAttnFwdSm90INS1_25CollectiveMainloopFwdSm90ILi2EN4cute5tupleIJNS5_1CILi1EEES8_S8_EEENS6_IJNS7_ILi64EEESA_SA_EEELi512ENS_10bfloat16_tEfNS_4arch4Sm90ELb0ELb1ELb0ELb1ELb1ELb0ELb0ELb0ELb0ELb1ELb0ELb0EEENS1_21CollectiveEpilogueFwdINS6_IJSA_NS7_ILi512EEESA_EEES9_SC_SE_Li256ELb1ELb1ELb0ELb0EEENS1_36VarlenDynamicPersistentTileSchedulerILi64ELi64ELi256ELi128ELb0ELb1ELb1ELb1ELb0ELb1EEEEEEEEEvNT_6ParamsE:
        /* <DEDUP_REMOVED lines=41> */
.L_x_5457:
        /* <DEDUP_REMOVED lines=22> */
.L_x_5458:
        /* <DEDUP_REMOVED lines=18> */
.L_x_5459:
        /* <DEDUP_REMOVED lines=22> */
.L_x_5460:
        /* <DEDUP_REMOVED lines=23> */
.L_x_5461:
        /* <DEDUP_REMOVED lines=8> */
.L_x_5463:
[----:B------:R-:W-:-:S08]  /*0860*/  NOP ;  /* 0x0000000000007918 */ /* 0x000fd00000000000 */
[----:B------:R-:W0:Y:S02]  /*0870*/  USETMAXREG.TRY_ALLOC.CTAPOOL UP0, 0xe8 ;  /* 0x000000e8000079c8 */ /* 0x000e240008000600 */
[----:B0-----:R-:W-:-:S13]  /*0880*/  PLOP3.LUT P0, PT, PT, PT, UP0, 0x80, 0x0 ;  /* 0x000000000000781c */ /* 0x001fda0003f0f008 */
[----:B------:R-:W-:Y:S05]  /*0890*/  @!P0 BRA `(.L_x_5463) ;  /* 0xfffffffc00f08947 */ /* 0x000fea000383ffff */
[----:B------:R-:W-:Y:S01]  /*08a0*/  LOP3.LUT R2, R0, 0xffffff80, RZ, 0xc0, !PT ;  /* 0xffffff8000027812 */ /* 0x000fe200078ec0ff */
[----:B------:R-:W0:Y:S01]  /*08b0*/  S2UR UR40, SR_CgaCtaId ;  /* 0x00000000002879c3 */ /* 0x000e220000008800 */
[----:B------:R-:W-:Y:S01]  /*08c0*/  UMOV UR41, 0x400 ;  /* 0x0000040000297882 */ /* 0x000fe20000000000 */
[----:B------:R-:W-:Y:S01]  /*08d0*/  ULDC UR4, c[0x0][0xc3c] ;  /* 0x00030f0000047ab9 */ /* 0x000fe20000000800 */
[----:B------:R-:W-:-:S13]  /*08e0*/  ISETP.NE.AND P0, PT, R2, 0x80, PT ;  /* 0x000000800200780c */ /* 0x000fda0003f05270 */
[----:B------:R-:W-:Y:S06]  /*08f0*/  @!P0 BAR.ARV 0x8, 0x100 ;  /* 0x0204000000008b1d */ /* 0x000fec0000002000 */
[----:B------:R-:W-:Y:S01]  /*0900*/  ISETP.GE.U32.AND P0, PT, R0, 0x100, PT ;  /* 0x000001000000780c */ /* 0x000fe20003f06070 */
[----:B0-----:R-:W-:-:S12]  /*0910*/  ULEA UR41, UR40, UR41, 0x18 ;  /* 0x0000002928297291 */ /* 0x001fd8000f8ec03f */
        /* <DEDUP_REMOVED lines=20> */
[C---:B------:R-:W-:Y:S02]  /*0a60*/  LEA.HI R3, R2.reuse, R5, RZ, 0x1 ;  /* 0x0000000502037211 */ /* 0x040fe400078f08ff */
[----:B------:R-:W-:Y:S02]  /*0a70*/  LOP3.LUT R2, R2, 0xfffffff0, RZ, 0xc0, !PT ;  /* 0xfffffff002027812 */ /* 0x000fe400078ec0ff */
[----:B------:R-:W-:Y:S02]  /*0a80*/  LOP3.LUT R4, R3, 0x1ffffffe, RZ, 0xc0, !PT ;  /* 0x1ffffffe03047812 */ /* 0x000fe400078ec0ff */
[----:B------:R-:W-:Y:S01]  /*0a90*/  LEA.HI R3, R0, R197, RZ, 0x5 ;  /* 0x000000c500037211 */ /* 0x000fe200078f28ff */
[----:B------:R-:W-:Y:S01]  /*0aa0*/  IMAD.IADD R2, R197, 0x1, -R2 ;  /* 0x00000001c5027824 */ /* 0x000fe200078e0a02 */
[----:B------:R-:W-:Y:S01]  /*0ab0*/  LOP3.LUT R10, R7, 0xfffffffc, RZ, 0xc0, !PT ;  /* 0xfffffffc070a7812 */ /* 0x000fe200078ec0ff */
[----:B------:R-:W-:Y:S01]  /*0ac0*/  IMAD.IADD R5, R5, 0x1, -R4 ;  /* 0x0000000105057824 */ /* 0x000fe200078e0a04 */
[----:B------:R-:W-:-:S02]  /*0ad0*/  SHF.R.S32.HI R4, RZ, 0x5, R3 ;  /* 0x00000005ff047819 */ /* 0x000fc40000011403 */
[----:B------:R-:W-:Y:S01]  /*0ae0*/  SHF.R.S32.HI R3, RZ, 0x1f, R3 ;  /* 0x0000001fff037819 */ /* 0x000fe20000011403 */
[----:B------:R-:W-:Y:S01]  /*0af0*/  IMAD.IADD R10, R197, 0x1, -R10 ;  /* 0x00000001c50a7824 */ /* 0x000fe200078e0a0a */
[----:B------:R-:W-:Y:S01]  /*0b00*/  LOP3.LUT R8, R6, 0xffffff80, RZ, 0xc0, !PT ;  /* 0xffffff8006087812 */ /* 0x000fe200078ec0ff */
[----:B------:R-:W-:Y:S01]  /*0b10*/  IMAD.SHL.U32 R5, R5, 0x8, RZ ;  /* 0x0000000805057824 */ /* 0x000fe200078e00ff */
[----:B------:R-:W-:Y:S02]  /*0b20*/  LEA.HI R3, R3, R4, RZ, 0x2 ;  /* 0x0000000403037211 */ /* 0x000fe400078f10ff */
[----:B------:R-:W-:Y:S01]  /*0b30*/  SHF.R.S32.HI R193, RZ, 0x7, R6 ;  /* 0x00000007ffc17819 */ /* 0x000fe20000011406 */
[----:B------:R-:W-:Y:S01]  /*0b40*/  IMAD.IADD R8, R197, 0x1, -R8 ;  /* 0x00000001c5087824 */ /* 0x000fe200078e0a08 */
[----:B------:R-:W-:Y:S02]  /*0b50*/  LOP3.LUT R3, R3, 0x3ffffc, RZ, 0xc0, !PT ;  /* 0x003ffffc03037812 */ /* 0x000fe400078ec0ff */
[--C-:B------:R-:W-:Y:S01]  /*0b60*/  SHF.R.S32.HI R7, RZ, 0x1f, R2.reuse ;  /* 0x0000001fff077819 */ /* 0x100fe20000011402 */
[----:B------:R-:W-:Y:S01]  /*0b70*/  IMAD R12, R193, 0x100, R2 ;  /* 0x00000100c10c7824 */ /* 0x000fe200078e0202 */
[----:B------:R-:W-:Y:S01]  /*0b80*/  LEA.HI R11, R10, R10, RZ, 0x1 ;  /* 0x0000000a0a0b7211 */ /* 0x000fe200078f08ff */
[----:B------:R-:W-:Y:S01]  /*0b90*/  IMAD.IADD R3, R4, 0x1, -R3 ;  /* 0x0000000104037824 */ /* 0x000fe200078e0a03 */
[----:B------:R-:W-:-:S02]  /*0ba0*/  LEA.HI R9, R7, R2, RZ, 0x3 ;  /* 0x0000000207097211 */ /* 0x000fc400078f18ff */
[----:B------:R-:W-:Y:S01]  /*0bb0*/  SHF.R.S32.HI R7, RZ, 0x1f, R8 ;  /* 0x0000001fff077819 */ /* 0x000fe20000011408 */
[----:B------:R-:W-:Y:S01]  /*0bc0*/  IMAD R12, R3, 0x10, R12 ;  /* 0x00000010030c7824 */ /* 0x000fe200078e020c */
[----:B------:R-:W-:Y:S02]  /*0bd0*/  LOP3.LUT R13, R11, 0x1ffffffe, RZ, 0xc0, !PT ;  /* 0x1ffffffe0b0d7812 */ /* 0x000fe400078ec0ff */
[-C--:B------:R-:W-:Y:S01]  /*0be0*/  LEA.HI R3, R7, R8.reuse, RZ, 0x2 ;  /* 0x0000000807037211 */ /* 0x080fe200078f10ff */
[----:B------:R-:W-:Y:S01]  /*0bf0*/  IMAD.U32 R196, R12, 0x40, R5 ;  /* 0x000000400cc47824 */ /* 0x000fe200078e0005 */
[----:B------:R-:W-:Y:S01]  /*0c00*/  LOP3.LUT R11, R9, 0xfffffff8, RZ, 0xc0, !PT ;  /* 0xfffffff8090b7812 */ /* 0x000fe200078ec0ff */
[----:B------:R-:W-:Y:S01]  /*0c10*/  IMAD.IADD R185, R10, 0x1, -R13 ;  /* 0x000000010ab97824 */ /* 0x000fe200078e0a0d */
[----:B------:R-:W-:Y:S01]  /*0c20*/  LOP3.LUT R13, R3, 0x7ffffffc, RZ, 0xc0, !PT ;  /* 0x7ffffffc030d7812 */ /* 0x000fe200078ec0ff */
[----:B------:R-:W-:Y:S01]  /*0c30*/  IMAD.SHL.U32 R9, R9, 0x40, RZ ;  /* 0x0000004009097824 */ /* 0x000fe200078e00ff */
[----:B------:R-:W-:Y:S01]  /*0c40*/  LEA.HI R7, R7, R8, RZ, 0x5 ;  /* 0x0000000807077211 */ /* 0x000fe200078f28ff */
[----:B------:R-:W-:Y:S01]  /*0c50*/  IMAD.IADD R11, R2, 0x1, -R11 ;  /* 0x00000001020b7824 */ /* 0x000fe200078e0a0b */
[----:B------:R-:W-:Y:S01]  /*0c60*/  SHF.R.S32.HI R2, RZ, 0x2, R3 ;  /* 0x00000002ff027819 */ /* 0x000fe20000011403 */
[----:B------:R-:W-:Y:S01]  /*0c70*/  IMAD.IADD R13, R8, 0x1, -R13 ;  /* 0x00000001080d7824 */ /* 0x000fe200078e0a0d */
[----:B------:R-:W-:Y:S01]  /*0c80*/  SHF.R.S32.HI R3, RZ, 0x1f, R3 ;  /* 0x0000001fff037819 */ /* 0x000fe20000011403 */
[----:B------:R-:W-:Y:S01]  /*0c90*/  IMAD.SHL.U32 R8, R11, 0x40, RZ ;  /* 0x000000400b087824 */ /* 0x000fe200078e00ff */
[----:B------:R-:W-:-:S02]  /*0ca0*/  LOP3.LUT R9, R9, 0x7ffffe00, RZ, 0xc0, !PT ;  /* 0x7ffffe0009097812 */ /* 0x000fc400078ec0ff */
[----:B------:R-:W-:Y:S02]  /*0cb0*/  LEA.HI R3, R3, R2, RZ, 0x3 ;  /* 0x0000000203037211 */ /* 0x000fe400078f18ff */
[----:B------:R-:W-:Y:S01]  /*0cc0*/  LOP3.LUT R8, R8, 0x1c0, RZ, 0xc0, !PT ;  /* 0x000001c008087812 */ /* 0x000fe200078ec0ff */
[----:B------:R-:W-:Y:S01]  /*0cd0*/  IMAD R9, R4, 0x400, R9 ;  /* 0x0000040004097824 */ /* 0x000fe200078e0209 */
[----:B------:R-:W-:Y:S02]  /*0ce0*/  LOP3.LUT R3, R3, 0xfffffff8, RZ, 0xc0, !PT ;  /* 0xfffffff803037812 */ /* 0x000fe400078ec0ff */
[----:B------:R-:W-:Y:S02]  /*0cf0*/  LOP3.LUT R5, R8, 0x8, R5, 0xf8, !PT ;  /* 0x0000000808057812 */ /* 0x000fe400078ef805 */
[----:B------:R-:W-:Y:S01]  /*0d00*/  SHF.R.U32.HI R8, RZ, 0x3, R8 ;  /* 0x00000003ff087819 */ /* 0x000fe20000011608 */
[----:B------:R-:W-:Y:S01]  /*0d10*/  IMAD.IADD R16, R2, 0x1, -R3 ;  /* 0x0000000102107824 */ /* 0x000fe200078e0a03 */
[----:B------:R-:W-:-:S02]  /*0d20*/  LEA.HI R0, R0, R197, RZ, 0x3 ;  /* 0x000000c500007211 */ /* 0x000fc400078f18ff */
[----:B------:R-:W-:Y:S02]  /*0d30*/  LOP3.LUT R8, R5, R8, RZ, 0x3c, !PT ;  /* 0x0000000805087212 */ /* 0x000fe400078e3cff */
[----:B------:R-:W-:Y:S02]  /*0d40*/  LOP3.LUT R2, R0, 0xfffffff8, RZ, 0xc0, !PT ;  /* 0xfffffff800027812 */ /* 0x000fe400078ec0ff */
[----:B------:R-:W-:Y:S01]  /*0d50*/  R2P PR, R11, 0x6 ;  /* 0x000000060b007804 */ /* 0x000fe20000000000 */
[----:B------:R-:W-:Y:S01]  /*0d60*/  IMAD.IADD R8, R9, 0x1, R8 ;  /* 0x0000000109087824 */ /* 0x000fe200078e0208 */
[----:B------:R-:W-:Y:S01]  /*0d70*/  LEA.HI R6, R6, R193, RZ, 0x1 ;  /* 0x000000c106067211 */ /* 0x000fe200078f08ff */
[----:B------:R-:W-:Y:S01]  /*0d80*/  IMAD.IADD R191, R197, 0x1, -R2 ;  /* 0x00000001c5bf7824 */ /* 0x000fe200078e0a02 */
[----:B------:R-:W-:Y:S01]  /*0d90*/  SHF.R.S32.HI R7, RZ, 0x5, R7 ;  /* 0x00000005ff077819 */ /* 0x000fe20000011407 */
[----:B------:R-:W-:Y:S01]  /*0da0*/  IMAD.SHL.U32 R2, R13, 0x2, RZ ;  /* 0x000000020d027824 */ /* 0x000fe200078e00ff */
[----:B------:R-:W-:Y:S01]  /*0db0*/  LEA R18, R8, UR41, 0x1 ;  /* 0x0000002908127c11 */ /* 0x000fe2000f8e08ff */
[----:B------:R-:W-:Y:S01]  /*0dc0*/  IMAD.SHL.U32 R184, R191, 0x8, RZ ;  /* 0x00000008bfb87824 */ /* 0x000fe200078e00ff */
[----:B------:R-:W-:Y:S01]  /*0dd0*/  LOP3.LUT R6, R6, 0xfffffe, RZ, 0xc0, !PT ;  /* 0x00fffffe06067812 */ /* 0x000fe200078ec0ff */
[----:B------:R-:W-:Y:S01]  /*0de0*/  IMAD R16, R7, 0x10, R16 ;  /* 0x0000001007107824 */ /* 0x000fe200078e0210 */
[----:B------:R-:W-:Y:S01]  /*0df0*/  SEL R22, R22, 0xffffffe0, !P1 ;  /* 0xffffffe016167807 */ /* 0x000fe20004800000 */
[C---:B------:R-:W-:Y:S01]  /*0e00*/  VIADD R23, R18.reuse, 0x26800 ;  /* 0x0002680012177836 */ /* 0x040fe20000000000 */
[----:B------:R-:W-:Y:S01]  /*0e10*/  IADD3 R19, R18, 0x26840, RZ ;  /* 0x0002684012137810 */ /* 0x000fe20007ffe0ff */
[C---:B------:R-:W-:Y:S01]  /*0e20*/  VIADD R190, R184.reuse, 0x40 ;  /* 0x00000040b8be7836 */ /* 0x040fe20000000000 */
[----:B------:R-:W-:Y:S01]  /*0e30*/  SHF.R.S32.HI R192, RZ, 0x3, R0 ;  /* 0x00000003ffc07819 */ /* 0x000fe20000011400 */
[----:B------:R-:W-:-:S02]  /*0e40*/  VIADD R189, R184, 0x80 ;  /* 0x00000080b8bd7836 */ /* 0x000fc40000000000 */
        /* <DEDUP_REMOVED lines=10> */
[----:B------:R-:W-:Y:S01]  /*0ef0*/  IMAD.IADD R6, R193, 0x1, -R6 ;  /* 0x00000001c1067824 */ /* 0x000fe200078e0a06 */
[----:B------:R-:W-:Y:S01]  /*0f00*/  SHF.R.S32.HI R199, RZ, 0x1f, R195 ;  /* 0x0000001fffc77819 */ /* 0x000fe200000114c3 */
[C---:B------:R-:W-:Y:S01]  /*0f10*/  @P2 VIADD R19, R23.reuse, 0xffffffc0 ;  /* 0xffffffc017132836 */ /* 0x040fe20000000000 */
[----:B------:R-:W-:Y:S01]  /*0f20*/  SHF.R.S32.HI R198, RZ, 0x1f, R194 ;  /* 0x0000001fffc67819 */ /* 0x000fe200000114c2 */
[----:B------:R-:W-:-:S02]  /*0f30*/  IMAD.IADD R23, R23, 0x1, R22 ;  /* 0x0000000117177824 */ /* 0x000fc400078e0216 */
[----:B------:R-:W-:Y:S02]  /*0f40*/  IMAD.SHL.U32 R17, R6, 0x100, RZ ;  /* 0x0000010006117824 */ /* 0x000fe400078e00ff */
[----:B------:R-:W-:Y:S02]  /*0f50*/  IMAD R185, R185, 0x8, R16 ;  /* 0x00000008b9b97824 */ /* 0x000fe400078e0210 */
[----:B------:R-:W-:-:S07]  /*0f60*/  IMAD.IADD R22, R22, 0x1, R19 ;  /* 0x0000000116167824 */ /* 0x000fce00078e0213 */
.L_x_5581:
[----:B------:R-:W-:Y:S01]  /*0f70*/  ULDC.64 UR8, c[0x0][0xa28] ;  /* 0x00028a0000087ab9 */ /* 0x000fe20000000a00 */
[----:B------:R-:W-:Y:S01]  /*0f80*/  ULDC UR4, c[0x0][0x424] ;  /* 0x0001090000047ab9 */ /* 0x000fe20000000800 */
[----:B------:R-:W-:-:S04]  /*0f90*/  UISETP.NE.U32.AND UP0, UPT, UR8, URZ, UPT ;  /* 0x0000003f0800728c */ /* 0x000fc8000bf05070 */
[----:B------:R-:W-:-:S03]  /*0fa0*/  UISETP.NE.AND.EX UP0, UPT, UR9, URZ, UPT, UP0 ;  /* 0x0000003f0900728c */ /* 0x000fc6000bf05300 */
[----:B------:R-:W-:Y:S02]  /*0fb0*/  ULDC.64 UR8, c[0x0][0xa18] ;  /* 0x0002860000087ab9 */ /* 0x000fe40000000a00 */
[----:B------:R-:W-:Y:S01]  /*0fc0*/  UISETP.NE.U32.AND UP1, UPT, UR8, URZ, UPT ;  /* 0x0000003f0800728c */ /* 0x000fe2000bf25070 */
[----:B------:R-:W-:-:S03]  /*0fd0*/  PLOP3.LUT P0, PT, PT, PT, UP0, 0x80, 0x0 ;  /* 0x000000000000781c */ /* 0x000fc60003f0f008 */
[----:B------:R-:W-:-:S03]  /*0fe0*/  UISETP.NE.AND.EX UP1, UPT, UR9, URZ, UPT, UP1 ;  /* 0x0000003f0900728c */ /* 0x000fc6000bf25310 */
[----:B------:R-:W-:Y:S02]  /*0ff0*/  @UP0 ULDC.64 UR8, c[0x0][0xa28] ;  /* 0x00028a0000080ab9 */ /* 0x000fe40000000a00 */
[----:B------:R-:W-:Y:S01]  /*1000*/  @UP0 UIMAD.WIDE UR8, UR6, 0x4, UR8 ;  /* 0x00000004060808a5 */ /* 0x000fe2000f8e0208 */
[----:B------:R-:W-:-:S05]  /*1010*/  PLOP3.LUT P2, PT, PT, PT, UP1, 0x80, 0x0 ;  /* 0x000000000000781c */ /* 0x000fca0003f4f018 */
[----:B------:R-:W-:Y:S01]  /*1020*/  @UP1 ULDC.64 UR10, c[0x0][0xa18] ;  /* 0x00028600000a1ab9 */ /* 0x000fe20000000a00 */
[----:B0-23--:R-:W-:Y:S02]  /*1030*/  IMAD.U32 R4, RZ, RZ, UR8 ;  /* 0x00000008ff047e24 */ /* 0x00dfe4000f8e00ff */
[----:B------:R-:W-:Y:S01]  /*1040*/  IMAD.U32 R5, RZ, RZ, UR9 ;  /* 0x00000009ff057e24 */ /* 0x000fe2000f8e00ff */
[----:B------:R-:W-:-:S04]  /*1050*/  @UP1 UIMAD.WIDE UR8, UR6, 0x4, UR10 ;  /* 0x00000004060818a5 */ /* 0x000fc8000f8e020a */
[----:B------:R-:W2:Y:S02]  /*1060*/  @P0 LDG.E R4, desc[UR54][R4.64] ;  /* 0x0000003604040981 */ /* 0x000ea4000c1e1900 */
[----:B-1----:R-:W-:Y:S02]  /*1070*/  IMAD.U32 R6, RZ, RZ, UR8 ;  /* 0x00000008ff067e24 */ /* 0x002fe4000f8e00ff */
[----:B----4-:R-:W-:Y:S01]  /*1080*/  IMAD.U32 R7, RZ, RZ, UR9 ;  /* 0x00000009ff077e24 */ /* 0x010fe2000f8e00ff */
[----:B------:R-:W-:-:S04]  /*1090*/  ULDC.64 UR8, c[0x0][0x418] ;  /* 0x0001060000087ab9 */ /* 0x000fc80000000a00 */
[----:B------:R-:W3:Y:S01]  /*10a0*/  @P2 LDG.E R6, desc[UR54][R6.64] ;  /* 0x0000003606062981 */ /* 0x000ee2000c1e1900 */
[----:B------:R-:W-:Y:S01]  /*10b0*/  UISETP.NE.U32.AND UP0, UPT, UR8, URZ, UPT ;  /* 0x0000003f0800728c */ /* 0x000fe2000bf05070 */
[----:B------:R-:W-:Y:S01]  /*10c0*/  UMOV UR48, URZ ;  /* 0x0000003f00307c82 */ /* 0x000fe20008000000 */
[----:B------:R-:W-:Y:S02]  /*10d0*/  UMOV UR43, UR7 ;  /* 0x00000007002b7c82 */ /* 0x000fe40008000000 */
[----:B------:R-:W-:-:S03]  /*10e0*/  UISETP.NE.AND.EX UP0, UPT, UR9, URZ, UPT, UP0 ;  /* 0x0000003f0900728c */ /* 0x000fc6000bf05300 */
[----:B------:R-:W-:Y:S01]  /*10f0*/  ULDC.64 UR8, c[0x0][0xa20] ;  /* 0x0002880000087ab9 */ /* 0x000fe20000000a00 */
[----:B------:R-:W-:Y:S01]  /*1100*/  USEL UR4, UR4, 0x1, UP0 ;  /* 0x0000000104047887 */ /* 0x000fe20008000000 */
[----:B------:R-:W-:Y:S01]  /*1110*/  ISETP.NE.U32.AND P1, PT, RZ, UR8, PT ;  /* 0x00000008ff007c0c */ /* 0x000fe2000bf25070 */
[----:B------:R-:W-:Y:S02]  /*1120*/  ULDC UR8, c[0x0][0x2f0] ;  /* 0x0000bc0000087ab9 */ /* 0x000fe40000000800 */
[----:B------:R-:W-:Y:S01]  /*1130*/  UIMAD UR4, UR4, UR8, URZ ;  /* 0x00000008040472a4 */ /* 0x000fe2000f8e023f */
[----:B------:R-:W-:Y:S02]  /*1140*/  ISETP.NE.AND.EX P1, PT, RZ, UR9, PT, P1 ;  /* 0x00000009ff007c0c */ /* 0x000fe4000bf25310 */
[----:B--2---:R-:W-:Y:S02]  /*1150*/  @P0 R2UR UR48, R4 ;  /* 0x00000000043002ca */ /* 0x004fe400000e0000 */
[----:B---3--:R-:W-:Y:S01]  /*1160*/  @P2 R2UR UR50, R6 ;  /* 0x00000000063222ca */ /* 0x008fe200000e0000 */
[----:B------:R-:W-:-:S14]  /*1170*/  @P2 BRA `(.L_x_5464) ;  /* 0x0000000000382947 */ /* 0x000fdc0003800000 */
[----:B------:R-:W-:Y:S01]  /*1180*/  ULDC.64 UR8, c[0x0][0xa00] ;  /* 0x0002800000087ab9 */ /* 0x000fe20000000a00 */
[----:B------:R-:W-:Y:S01]  /*1190*/  ULDC UR50, c[0x0][0x288] ;  /* 0x0000a20000327ab9 */ /* 0x000fe20000000800 */
[----:B------:R-:W-:-:S04]  /*11a0*/  ISETP.NE.U32.AND P0, PT, RZ, UR8, PT ;  /* 0x00000008ff007c0c */ /* 0x000fc8000bf05070 */
[----:B------:R-:W-:-:S13]  /*11b0*/  ISETP.NE.AND.EX P0, PT, RZ, UR9, PT, P0 ;  /* 0x00000009ff007c0c */ /* 0x000fda000bf05300 */
[----:B------:R-:W-:Y:S05]  /*11c0*/  @!P0 BRA `(.L_x_5464) ;  /* 0x0000000000248947 */ /* 0x000fea0003800000 */
[----:B------:R-:W-:Y:S02]  /*11d0*/  ULDC.64 UR8, c[0x0][0xa00] ;  /* 0x0002800000087ab9 */ /* 0x000fe40000000a00 */
[----:B------:R-:W-:-:S06]  /*11e0*/  UIMAD.WIDE UR8, UR6, 0x4, UR8 ;  /* 0x00000004060878a5 */ /* 0x000fcc000f8e0208 */
[----:B------:R-:W-:Y:S02]  /*11f0*/  IMAD.U32 R4, RZ, RZ, UR8 ;  /* 0x00000008ff047e24 */ /* 0x000fe4000f8e00ff */
[----:B------:R-:W-:-:S05]  /*1200*/  IMAD.U32 R5, RZ, RZ, UR9 ;  /* 0x00000009ff057e24 */ /* 0x000fca000f8e00ff */
[----:B------:R-:W2:Y:S04]  /*1210*/  LDG.E R3, desc[UR54][R4.64] ;  /* 0x0000003604037981 */ /* 0x000ea8000c1e1900 */
[----:B------:R-:W3:Y:S01]  /*1220*/  LDG.E R0, desc[UR54][R4.64+0x4] ;  /* 0x0000043604007981 */ /* 0x000ee2000c1e1900 */
[----:B--2---:R-:W-:Y:S02]  /*1230*/  R2UR UR50, R3 ;  /* 0x00000000033272ca */ /* 0x004fe400000e0000 */
[----:B---3--:R-:W-:-:S13]  /*1240*/  R2UR UR7, R0 ;  /* 0x00000000000772ca */ /* 0x008fda00000e0000 */
[----:B------:R-:W-:-:S12]  /*1250*/  UIADD3 UR50, -UR50, UR7, URZ ;  /* 0x0000000732327290 */ /* 0x000fd8000fffe13f */
.L_x_5464:
[----:B------:R-:W-:Y:S01]  /*1260*/  UMOV UR44, UR6 ;  /* 0x00000006002c7c82 */ /* 0x000fe20008000000 */
[----:B------:R-:W-:Y:S05]  /*1270*/  @!P1 BRA `(.L_x_5465) ;  /* 0x00000000001c9947 */ /* 0x000fea0003800000 */
[----:B------:R-:W-:Y:S02]  /*1280*/  ULDC.64 UR8, c[0x0][0xa20] ;  /* 0x0002880000087ab9 */ /* 0x000fe40000000a00 */
[----:B------:R-:W-:-:S06]  /*1290*/  UIMAD.WIDE UR6, UR6, 0x4, UR8 ;  /* 0x00000004060678a5 */ /* 0x000fcc000f8e0208 */
[----:B------:R-:W-:Y:S02]  /*12a0*/  IMAD.U32 R4, RZ, RZ, UR6 ;  /* 0x00000006ff047e24 */ /* 0x000fe4000f8e00ff */
[----:B------:R-:W-:-:S05]  /*12b0*/  IMAD.U32 R5, RZ, RZ, UR7 ;  /* 0x00000007ff057e24 */ /* 0x000fca000f8e00ff */
[----:B------:R-:W2:Y:S02]  /*12c0*/  LDG.E R4, desc[UR54][R4.64] ;  /* 0x0000003604047981 */ /* 0x000ea4000c1e1900 */
[----:B--2---:R-:W-:Y:S01]  /*12d0*/  R2UR UR4, R4 ;  /* 0x00000000040472ca */ /* 0x004fe200000e0000 */
[----:B------:R-:W-:-:S14]  /*12e0*/  BRA `(.L_x_5466) ;  /* 0x0000000000347947 */ /* 0x000fdc0003800000 */
.L_x_5465:
[----:B------:R-:W-:Y:S02]  /*12f0*/  ULDC.64 UR8, c[0x0][0xa08] ;  /* 0x0002820000087ab9 */ /* 0x000fe40000000a00 */
        /* <DEDUP_REMOVED lines=12> */
.L_x_5466:
[----:B------:R-:W-:Y:S02]  /*13c0*/  UISETP.NE.AND UP0, UPT, UR46, 0x1, UPT ;  /* 0x000000012e00788c */ /* 0x000fe4000bf05270 */
[----:B------:R-:W-:Y:S02]  /*13d0*/  UIADD3 UR48, -UR48, UR4, URZ ;  /* 0x0000000430307290 */ /* 0x000fe4000fffe13f */
[----:B------:R-:W-:Y:S02]  /*13e0*/  USHF.L.U32 UR45, UR5, 0x6, URZ ;  /* 0x00000006052d7899 */ /* 0x000fe4000800063f */
[----:B------:R-:W-:Y:S01]  /*13f0*/  UIADD3 UR4, UR48, 0x3f, URZ ;  /* 0x0000003f30047890 */ /* 0x000fe2000fffe03f */
[----:B------:R-:W-:-:S03]  /*1400*/  PLOP3.LUT P0, PT, PT, PT, UP0, 0x80, 0x0 ;  /* 0x000000000000781c */ /* 0x000fc60003f0f008 */
[----:B------:R-:W-:-:S04]  /*1410*/  USHF.R.S32.HI UR6, URZ, 0x1f, UR4 ;  /* 0x0000001f3f067899 */ /* 0x000fc80008011404 */
[----:B------:R-:W-:-:S04]  /*1420*/  ULEA.HI UR6, UR6, UR4, URZ, 0x6 ;  /* 0x0000000406067291 */ /* 0x000fc8000f8f303f */
[----:B------:R-:W-:Y:S02]  /*1430*/  USHF.R.S32.HI UR6, URZ, 0x6, UR6 ;  /* 0x000000063f067899 */ /* 0x000fe40008011406 */
[----:B------:R-:W-:Y:S10]  /*1440*/  @!P0 BRA `(.L_x_5467) ;  /* 0x0000002000308947 */ /* 0x000ff40003800000 */
[----:B------:R-:W0:Y:S01]  /*1450*/  LDC.64 R6, c[0x0][0x9e0] ;  /* 0x00027800ff067b82 */ /* 0x000e220000000a00 */
[----:B------:R-:W-:Y:S01]  /*1460*/  ULDC UR4, c[0x0][0x448] ;  /* 0x0001120000047ab9 */ /* 0x000fe20000000800 */
[----:B------:R-:W-:Y:S02]  /*1470*/  UIADD3 UR7, UR45, 0x3f, URZ ;  /* 0x0000003f2d077890 */ /* 0x000fe4000fffe03f */
[----:B------:R-:W-:Y:S02]  /*1480*/  UISETP.NE.AND UP0, UPT, UR4, 0x1, UPT ;  /* 0x000000010400788c */ /* 0x000fe4000bf05270 */
[----:B------:R-:W-:-:S09]  /*1490*/  UIADD3 UR8, UR48, 0x1, -UR50 ;  /* 0x0000000130087890 */ /* 0x000fd2000fffe832 */
[----:B------:R-:W-:Y:S01]  /*14a0*/  @UP0 ULDC UR4, c[0x0][0x44c] ;  /* 0x0001130000040ab9 */ /* 0x000fe20000000800 */
[----:B------:R-:W-:Y:S01]  /*14b0*/  @UP0 ULDC UR9, c[0x0][0x450] ;  /* 0x0001140000090ab9 */ /* 0x000fe20000000800 */
[----:B------:R-:W-:-:S04]  /*14c0*/  UIMAD.WIDE.U32 UR4, UR7, UR4, URZ ;  /* 0x00000004070472a5 */ /* 0x000fc8000f8e003f */
[----:B------:R-:W-:Y:S01]  /*14d0*/  @UP0 USHF.R.U32.HI UR7, URZ, UR9, UR5 ;  /* 0x000000093f070299 */ /* 0x000fe20008011605 */
[----:B0-----:R-:W-:-:S03]  /*14e0*/  ISETP.GE.AND P1, PT, R7, 0x1, PT ;  /* 0x000000010700780c */ /* 0x001fc60003f26270 */
[----:B------:R-:W-:-:S06]  /*14f0*/  UIADD3 UR7, UR8, UR7, URZ ;  /* 0x0000000708077290 */ /* 0x000fcc000fffe03f */
[----:B------:R-:W-:-:S04]  /*1500*/  VIADD R0, R6, UR7 ;  /* 0x0000000706007c36 */ /* 0x000fc80008000000 */
        /* <DEDUP_REMOVED lines=12> */
.L_x_5469:
[----:B------:R-:W-:-:S13]  /*15d0*/  ISETP.NE.AND P0, PT, R7, 0x1, PT ;  /* 0x000000010700780c */ /* 0x000fda0003f05270 */
[----:B------:R-:W0:Y:S02]  /*15e0*/  @P0 LDC.64 R4, c[0x0][0x9e8] ;  /* 0x00027a00ff040b82 */ /* 0x000e240000000a00 */
[----:B0-----:R-:W-:-:S05]  /*15f0*/  @P0 IMAD.HI.U32 R4, R3, R4, RZ ;  /* 0x0000000403040227 */ /* 0x001fca00078e00ff */
[----:B------:R-:W-:-:S07]  /*1600*/  @P0 SHF.R.U32.HI R3, RZ, R5, R4 ;  /* 0x00000005ff030219 */ /* 0x000fce0000011604 */
.L_x_5470:
[----:B------:R-:W-:-:S05]  /*1610*/  IMAD R3, R3, R7, R7 ;  /* 0x0000000703037224 */ /* 0x000fca00078e0207 */
[----:B------:R-:W-:-:S07]  /*1620*/  VIMNMX R0, R0, R3, PT ;  /* 0x0000000300007248 */ /* 0x000fce0003fe0100 */
.L_x_5468:
[----:B------:R-:W-:Y:S01]  /*1630*/  @UP0 ULDC UR4, c[0x0][0x44c] ;  /* 0x0001130000040ab9 */ /* 0x000fe20000000800 */
[----:B------:R-:W-:Y:S01]  /*1640*/  VIADD R0, R0, 0x3f ;  /* 0x0000003f00007836 */ /* 0x000fe20000000000 */
[----:B------:R-:W-:Y:S01]  /*1650*/  UIMAD.WIDE.U32 UR4, UR45, UR4, URZ ;  /* 0x000000042d0472a5 */ /* 0x000fe2000f8e003f */
[----:B------:R-:W-:Y:S01]  /*1660*/  @UP0 ULDC UR8, c[0x0][0x450] ;  /* 0x0001140000080ab9 */ /* 0x000fe20000000800 */
[----:B------:R-:W-:Y:S02]  /*1670*/  UMOV UR7, UR45 ;  /* 0x0000002d00077c82 */ /* 0x000fe40008000000 */
[----:B------:R-:W-:Y:S01]  /*1680*/  @UP0 USHF.R.U32.HI UR7, URZ, UR8, UR5 ;  /* 0x000000083f070299 */ /* 0x000fe20008011605 */
[----:B------:R-:W-:Y:S02]  /*1690*/  SHF.R.S32.HI R3, RZ, 0x1f, R0 ;  /* 0x0000001fff037819 */ /* 0x000fe40000011400 */
[----:B------:R-:W-:Y:S01]  /*16a0*/  ULDC UR4, c[0x0][0x9dc] ;  /* 0x0002770000047ab9 */ /* 0x000fe20000000800 */
[----:B------:R-:W-:Y:S01]  /*16b0*/  UIADD3 UR48, UR7, UR48, -UR50 ;  /* 0x0000003007307290 */ /* 0x000fe2000fffe832 */
[----:B------:R-:W-:-:S03]  /*16c0*/  LEA.HI R3, R3, R0, RZ, 0x6 ;  /* 0x0000000003037211 */ /* 0x000fc600078f30ff */
[----:B------:R-:W-:Y:S01]  /*16d0*/  UIADD3 UR4, UR48, -UR4, URZ ;  /* 0x8000000430047290 */ /* 0x000fe2000fffe03f */
[----:B------:R-:W-:-:S04]  /*16e0*/  SHF.R.S32.HI R3, RZ, 0x6, R3 ;  /* 0x00000006ff037819 */ /* 0x000fc80000011403 */
[----:B------:R-:W-:Y:S01]  /*16f0*/  VIMNMX R4, R3, UR6, PT ;  /* 0x0000000603047c48 */ /* 0x000fe2000bfe0100 */
        /* <DEDUP_REMOVED lines=12> */
.L_x_5472:
[----:B------:R-:W-:-:S13]  /*17c0*/  ISETP.NE.AND P0, PT, R7, 0x1, PT ;  /* 0x000000010700780c */ /* 0x000fda0003f05270 */
[----:B------:R-:W0:Y:S02]  /*17d0*/  @P0 LDC.64 R8, c[0x0][0x9e8] ;  /* 0x00027a00ff080b82 */ /* 0x000e240000000a00 */
[----:B0-----:R-:W-:-:S05]  /*17e0*/  @P0 IMAD.HI.U32 R6, R0, R8, RZ ;  /* 0x0000000800060227 */ /* 0x001fca00078e00ff */
[----:B------:R-:W-:-:S07]  /*17f0*/  @P0 SHF.R.U32.HI R0, RZ, R9, R6 ;  /* 0x00000009ff000219 */ /* 0x000fce0000011606 */
.L_x_5473:
[----:B------:R-:W-:-:S05]  /*1800*/  IMAD R0, R0, R7, RZ ;  /* 0x0000000700007224 */ /* 0x000fca00078e02ff */
[----:B------:R-:W-:-:S07]  /*1810*/  VIMNMX R5, R5, R0, !PT ;  /* 0x0000000005057248 */ /* 0x000fce0007fe0100 */
.L_x_5471:
[----:B------:R-:W-:Y:S01]  /*1820*/  SHF.R.S32.HI R0, RZ, 0x1f, R5 ;  /* 0x0000001fff007819 */ /* 0x000fe20000011405 */
[----:B------:R-:W-:Y:S01]  /*1830*/  IMAD.MOV.U32 R3, RZ, RZ, RZ ;  /* 0x000000ffff037224 */ /* 0x000fe200078e00ff */
[----:B------:R-:W-:Y:S02]  /*1840*/  PLOP3.LUT P0, PT, PT, PT, PT, 0x80, 0x0 ;  /* 0x000000000000781c */ /* 0x000fe40003f0f070 */
[----:B------:R-:W-:Y:S02]  /*1850*/  CS2R R20, SRZ ;  /* 0x0000000000147805 */ /* 0x000fe4000001ff00 */
[----:B------:R-:W-:Y:S02]  /*1860*/  LEA.HI R0, R0, R5, RZ, 0x6 ;  /* 0x0000000500007211 */ /* 0x000fe400078f30ff */
[----:B------:R-:W-:Y:S02]  /*1870*/  CS2R R150, SRZ ;  /* 0x0000000000967805 */ /* 0x000fe4000001ff00 */
[----:B------:R-:W-:-:S02]  /*1880*/  CS2R R148, SRZ ;  /* 0x0000000000947805 */ /* 0x000fc4000001ff00 */
        /* <DEDUP_REMOVED lines=81> */
.L_x_5475:
[----:B------:R-:W-:Y:S01]  /*1da0*/  ULEA UR21, UR38, UR41, 0x3 ;  /* 0x0000002926157291 */ /* 0x000fe2000f8e183f */
[----:B------:R-:W-:-:S05]  /*1db0*/  IMAD.U32 R3, RZ, RZ, UR37 ;  /* 0x00000025ff037e24 */ /* 0x000fca000f8e00ff */
[----:B------:R-:W-:-:S04]  /*1dc0*/  SHF.L.U32 R3, R3, 0x1f, RZ ;  /* 0x0000001f03037819 */ /* 0x000fc800000006ff */
[----:B------:R-:W0:Y:S02]  /*1dd0*/  SYNCS.PHASECHK.TRANS64.TRYWAIT P1, [UR21+0x28c50], R3 ;  /* 0x028c5003ff0075a7 */ /* 0x000e240008020155 */
[----:B0-----:R-:W-:Y:S05]  /*1de0*/  @!P1 BRA `(.L_x_5476) ;  /* 0x0000013c00209947 */ /* 0x001fea0003800000 */
.L_x_5674:
        /* <DEDUP_REMOVED lines=38> */
.L_x_5477:
[----:B0-----:R-:W-:Y:S01]  /*2050*/  VIADD R3, R4, 0xfffffffe ;  /* 0xfffffffe04037836 */ /* 0x001fe20000000000 */
[----:B------:R-:W-:-:S04]  /*2060*/  UIADD3 UR6, UR21, 0x28c60, URZ ;  /* 0x00028c6015067890 */ /* 0x000fc8000fffe03f */
[----:B------:R-:W-:Y:S01]  /*2070*/  ISETP.GE.AND P1, PT, R3, R0, PT ;  /* 0x000000000300720c */ /* 0x000fe20003f26270 */
[----:B------:R-:W-:-:S09]  /*2080*/  UPRMT UR6, UR40, 0x654, UR6 ;  /* 0x0000065428067896 */ /* 0x000fd20008000006 */
[----:B------:R-:W-:Y:S03]  /*2090*/  SYNCS.ARRIVE.TRANS64.RED.A1T0 RZ, [UR6], RZ ;  /* 0x000000ffffff79a7 */ /* 0x000fe60008100406 */
[----:B------:R-:W-:Y:S05]  /*20a0*/  @!P1 BRA `(.L_x_5478) ;  /* 0x0000000800d89947 */ /* 0x000fea0003800000 */
.L_x_5484:
[----:B------:R-:W-:Y:S01]  /*20b0*/  BAR.SYNC.DEFER_BLOCKING 0xe, 0x100 ;  /* 0x0384000000007b1d */ /* 0x000fe20000010000 */
[----:B-1----:R-:W-:Y:S01]  /*20c0*/  IMAD.U32 R5, RZ, RZ, UR38 ;  /* 0x00000026ff057e24 */ /* 0x002fe2000f8e00ff */
[----:B------:R-:W-:Y:S01]  /*20d0*/  UIADD3 UR38, UR38, 0x1, URZ ;  /* 0x0000000126267890 */ /* 0x000fe2000fffe03f */
[C---:B------:R-:W-:Y:S01]  /*20e0*/  ISETP.GT.AND P2, PT, R3.reuse, R0, PT ;  /* 0x000000000300720c */ /* 0x040fe20003f44270 */
[----:B------:R-:W-:Y:S02]  /*20f0*/  VIADD R3, R3, 0xffffffff ;  /* 0xffffffff03037836 */ /* 0x000fe40000000000 */
[----:B0-----:R-:W-:Y:S01]  /*2100*/  IMAD R4, R5, 0x40, R16 ;  /* 0x0000004005047824 */ /* 0x001fe200078e0210 */
        /* <DEDUP_REMOVED lines=137> */
.L_x_5479:
[----:B------:R-:W-:Y:S01]  /*29a0*/  ULEA UR21, UR38, UR41, 0x3 ;  /* 0x0000002926157291 */ /* 0x000fe2000f8e183f */
[----:B------:R-:W-:-:S05]  /*29b0*/  IMAD.U32 R4, RZ, RZ, UR37 ;  /* 0x00000025ff047e24 */ /* 0x000fca000f8e00ff */
[----:B------:R-:W-:-:S04]  /*29c0*/  SHF.L.U32 R4, R4, 0x1f, RZ ;  /* 0x0000001f04047819 */ /* 0x000fc800000006ff */
[----:B------:R0:W1:Y:S01]  /*29d0*/  SYNCS.PHASECHK.TRANS64.TRYWAIT P1, [UR21+0x28c50], R4 ;  /* 0x028c5004ff0075a7 */ /* 0x0000620008020155 */
[----:B------:R-:W-:Y:S05]  /*29e0*/  @!P0 BRA `(.L_x_5480) ;  /* 0x0000000000048947 */ /* 0x000fea0003800000 */
[----:B------:R-:W-:Y:S01]  /*29f0*/  BPT.TRAP 0x1 ;  /* 0x000000040000795c */ /* 0x000fe20000300000 */
.L_x_5480:
[----:B-1----:R-:W-:Y:S05]  /*2a00*/  @P1 BRA `(.L_x_5481) ;  /* 0x0000000000081947 */ /* 0x002fea0003800000 */
[----:B------:R-:W1:Y:S02]  /*2a10*/  SYNCS.PHASECHK.TRANS64.TRYWAIT P1, [UR21+0x28c50], R4 ;  /* 0x028c5004ff0075a7 */ /* 0x000e640008020155 */
[----:B-1----:R-:W-:Y:S05]  /*2a20*/  @!P1 BRA `(.L_x_5482) ;  /* 0x0000013000289947 */ /* 0x002fea0003800000 */
.L_x_5481:
        /* <DEDUP_REMOVED lines=26> */
.L_x_5483:
[----:B------:R-:W-:-:S04]  /*2bd0*/  UIADD3 UR6, UR21, 0x28c60, URZ ;  /* 0x00028c6015067890 */ /* 0x000fc8000fffe03f */
[----:B------:R-:W-:-:S09]  /*2be0*/  UPRMT UR6, UR40, 0x654, UR6 ;  /* 0x0000065428067896 */ /* 0x000fd20008000006 */
[----:B------:R-:W-:Y:S01]  /*2bf0*/  SYNCS.ARRIVE.TRANS64.RED.A1T0 RZ, [UR6], RZ ;  /* 0x000000ffffff79a7 */ /* 0x000fe20008100406 */
[----:B------:R-:W-:Y:S05]  /*2c00*/  @P2 BRA `(.L_x_5484) ;  /* 0xfffffff400282947 */ /* 0x000fea000383ffff */
.L_x_5478:
[----:B------:R-:W-:Y:S01]  /*2c10*/  BAR.SYNC.DEFER_BLOCKING 0xe, 0x100 ;  /* 0x0384000000007b1d */ /* 0x000fe20000010000 */
[----:B------:R-:W-:Y:S01]  /*2c20*/  MOV R3, UR38 ;  /* 0x0000002600037c02 */ /* 0x000fe20008000f00 */
[----:B------:R-:W-:Y:S01]  /*2c30*/  UIADD3 UR38, UR38, 0x1, URZ ;  /* 0x0000000126267890 */ /* 0x000fe2000fffe03f */
[----:B------:R-:W-:Y:S01]  /*2c40*/  PLOP3.LUT P0, PT, PT, PT, PT, 0x8, 0x0 ;  /* 0x000000000000781c */ /* 0x000fe20003f0e170 */
[----:B------:R-:W-:Y:S02]  /*2c50*/  IMAD.MOV.U32 R20, RZ, RZ, RZ ;  /* 0x000000ffff147224 */ /* 0x000fe400078e00ff */
[----:B------:R-:W-:Y:S01]  /*2c60*/  IMAD R0, R3, 0x40, R16 ;  /* 0x0000004003007824 */ /* 0x000fe200078e0210 */
[----:B------:R-:W-:-:S04]  /*2c70*/  UISETP.NE.AND UP0, UPT, UR38, 0x2, UPT ;  /* 0x000000022600788c */ /* 0x000fc8000bf05270 */
[----:B01----:R-:W-:Y:S01]  /*2c80*/  LEA R4, R0, UR41, 0x2 ;  /* 0x0000002900047c11 */ /* 0x003fe2000f8e10ff */
        /* <DEDUP_REMOVED lines=136> */
.L_x_5467:
[----:B------:R-:W-:Y:S01]  /*3510*/  ULDC UR4, c[0x0][0x448] ;  /* 0x0001120000047ab9 */ /* 0x000fe20000000800 */
[----:B------:R-:W-:Y:S02]  /*3520*/  UIADD3 UR7, UR45, 0x3f, URZ ;  /* 0x0000003f2d077890 */ /* 0x000fe4000fffe03f */
[----:B------:R-:W-:Y:S02]  /*3530*/  UISETP.NE.AND UP0, UPT, UR4, 0x1, UPT ;  /* 0x000000010400788c */ /* 0x000fe4000bf05270 */
[----:B------:R-:W-:Y:S01]  /*3540*/  UIADD3 UR10, UR48, 0x1, -UR50 ;  /* 0x00000001300a7890 */ /* 0x000fe2000fffe832 */
[----:B------:R-:W-:Y:S01]  /*3550*/  ULDC.64 UR4, c[0x0][0x9e0] ;  /* 0x0002780000047ab9 */ /* 0x000fe20000000a00 */
[----:B------:R-:W-:-:S07]  /*3560*/  UP2UR UR52, UPR, URZ, 0x1 ;  /* 0x000000013f347883 */ /* 0x000fce0008000000 */
        /* <DEDUP_REMOVED lines=9> */
[----:B------:R-:W-:-:S06]  /*3600*/  IMAD.U32 R0, RZ, RZ, UR4 ;  /* 0x00000004ff007e24 */ /* 0x000fcc000f8e00ff */
        /* <DEDUP_REMOVED lines=11> */
.L_x_5486:
[----:B------:R-:W-:-:S11]  /*36c0*/  UISETP.NE.AND UP0, UPT, UR5, 0x1, UPT ;  /* 0x000000010500788c */ /* 0x000fd6000bf05270 */
[----:B------:R-:W-:Y:S02]  /*36d0*/  @UP0 ULDC.64 UR10, c[0x0][0x9e8] ;  /* 0x00027a00000a0ab9 */ /* 0x000fe40000000a00 */
[----:B------:R-:W-:-:S04]  /*36e0*/  UIMAD.WIDE.U32 UR8, UR4, UR10, URZ ;  /* 0x0000000a040872a5 */ /* 0x000fc8000f8e003f */
[----:B------:R-:W-:-:S12]  /*36f0*/  @UP0 USHF.R.U32.HI UR4, URZ, UR11, UR9 ;  /* 0x0000000b3f040299 */ /* 0x000fd80008011609 */
.L_x_5487:
[----:B------:R-:W-:-:S06]  /*3700*/  UIMAD UR4, UR4, UR5, UR5 ;  /* 0x00000005040472a4 */ /* 0x000fcc000f8e0205 */
[----:B------:R-:W-:-:S07]  /*3710*/  VIMNMX R0, R0, UR4, PT ;  /* 0x0000000400007c48 */ /* 0x000fce000bfe0100 */
.L_x_5485:
[----:B------:R-:W-:Y:S01]  /*3720*/  UISETP.NE.AND UP0, UPT, UR52, URZ, UPT ;  /* 0x0000003f3400728c */ /* 0x000fe2000bf05270 */
[----:B------:R-:W-:Y:S01]  /*3730*/  VIADD R0, R0, 0x3f ;  /* 0x0000003f00007836 */ /* 0x000fe20000000000 */
[----:B------:R-:W-:-:S04]  /*3740*/  UMOV UR4, UR45 ;  /* 0x0000002d00047c82 */ /* 0x000fc80008000000 */
        /* <DEDUP_REMOVED lines=9> */
[----:B------:R-:W-:Y:S01]  /*37e0*/  UIADD3 UR4, UR4, UR48, -UR50 ;  /* 0x0000003004047290 */ /* 0x000fe2000fffe832 */
        /* <DEDUP_REMOVED lines=14> */
.L_x_5489:
[----:B------:R-:W-:-:S11]  /*38d0*/  UISETP.NE.AND UP0, UPT, UR5, 0x1, UPT ;  /* 0x000000010500788c */ /* 0x000fd6000bf05270 */
[----:B------:R-:W-:Y:S02]  /*38e0*/  @UP0 ULDC.64 UR10, c[0x0][0x9e8] ;  /* 0x00027a00000a0ab9 */ /* 0x000fe40000000a00 */
[----:B------:R-:W-:-:S04]  /*38f0*/  UIMAD.WIDE.U32 UR6, UR4, UR10, URZ ;  /* 0x0000000a040672a5 */ /* 0x000fc8000f8e003f */
[----:B------:R-:W-:-:S12]  /*3900*/  @UP0 USHF.R.U32.HI UR4, URZ, UR11, UR7 ;  /* 0x0000000b3f040299 */ /* 0x000fd80008011607 */
.L_x_5490:
[----:B------:R-:W-:-:S04]  /*3910*/  UIMAD UR4, UR4, UR5, URZ ;  /* 0x00000005040472a4 */ /* 0x000fc8000f8e023f */
[----:B------:R-:W-:-:S04]  /*3920*/  UISETP.LT.AND UP0, UPT, UR8, UR4, UPT ;  /* 0x000000040800728c */ /* 0x000fc8000bf01270 */
[----:B------:R-:W-:-:S12]  /*3930*/  USEL UR8, UR8, UR4, !UP0 ;  /* 0x0000000408087287 */ /* 0x000fd8000c000000 */
.L_x_5488:
[----:B------:R-:W-:Y:S01]  /*3940*/  USHF.R.S32.HI UR4, URZ, 0x1f, UR8 ;  /* 0x0000001f3f047899 */ /* 0x000fe20008011408 */
[----:B------:R-:W-:Y:S01]  /*3950*/  PLOP3.LUT P0, PT, PT, PT, PT, 0x80, 0x0 ;  /* 0x000000000000781c */ /* 0x000fe20003f0f070 */
[----:B------:R-:W-:Y:S01]  /*3960*/  IMAD.MOV.U32 R3, RZ, RZ, RZ ;  /* 0x000000ffff037224 */ /* 0x000fe200078e00ff */
[----:B------:R-:W-:Y:S01]  /*3970*/  CS2R R20, SRZ ;  /* 0x0000000000147805 */ /* 0x000fe2000001ff00 */
[----:B------:R-:W-:Y:S01]  /*3980*/  ULEA.HI UR4, UR4, UR8, URZ, 0x6 ;  /* 0x0000000804047291 */ /* 0x000fe2000f8f303f */
[----:B------:R-:W-:Y:S02]  /*3990*/  CS2R R150, SRZ ;  /* 0x0000000000967805 */ /* 0x000fe4000001ff00 */
        /* <DEDUP_REMOVED lines=16> */
[----:B------:R-:W-:Y:S02]  /*3aa0*/  ISETP.GT.AND P1, PT, R168, UR47, PT ;  /* 0x0000002fa8007c0c */ /* 0x000fe4000bf24270 */
        /* <DEDUP_REMOVED lines=48> */
[----:B------:R-:W-:Y:S02]  /*3db0*/  CS2R R170, SRZ ;  /* 0x0000000000aa7805 */ /* 0x000fe4000001ff00 */
        /* <DEDUP_REMOVED lines=33> */
.L_x_5491:
        /* <DEDUP_REMOVED lines=9> */
.L_x_5675:
[----:B------:R-:W-:Y:S05]  /*4060*/  @!P0 BRA `(.L_x_5493) ;  /* 0x0000000000048947 */ /* 0x000fea0003800000 */
[----:B------:R-:W-:Y:S01]  /*4070*/  BPT.TRAP 0x1 ;  /* 0x000000040000795c */ /* 0x000fe20000300000 */
.L_x_5493:
[----:B------:R-:W-:Y:S02]  /*4080*/  IMAD.U32 R7, RZ, RZ, UR38 ;  /* 0x00000026ff077e24 */ /* 0x000fe4000f8e00ff */
[----:B------:R-:W-:-:S03]  /*4090*/  IMAD.U32 R8, RZ, RZ, UR37 ;  /* 0x00000025ff087e24 */ /* 0x000fc6000f8e00ff */
[----:B------:R-:W-:Y:S02]  /*40a0*/  LEA R7, R7, UR41, 0x3 ;  /* 0x0000002907077c11 */ /* 0x000fe4000f8e18ff */
[----:B------:R-:W-:-:S04]  /*40b0*/  SHF.L.U32 R8, R8, 0x1f, RZ ;  /* 0x0000001f08087819 */ /* 0x000fc800000006ff */
[----:B------:R1:W2:Y:S01]  /*40c0*/  SYNCS.PHASECHK.TRANS64.TRYWAIT P1, [R7+URZ+0x28c30], R8 ;  /* 0x028c3008070075a7 */ /* 0x0002a2000802017f */
[----:B------:R-:W-:Y:S05]  /*40d0*/  @!P0 BRA `(.L_x_5494) ;  /* 0x0000000000048947 */ /* 0x000fea0003800000 */
[----:B------:R-:W-:Y:S01]  /*40e0*/  BPT.TRAP 0x1 ;  /* 0x000000040000795c */ /* 0x000fe20000300000 */
.L_x_5494:
[----:B--2---:R-:W-:Y:S05]  /*40f0*/  @P1 BRA `(.L_x_5495) ;  /* 0x0000000000081947 */ /* 0x004fea0003800000 */
[----:B------:R-:W2:Y:S02]  /*4100*/  SYNCS.PHASECHK.TRANS64.TRYWAIT P1, [R7+URZ+0x28c30], R8 ;  /* 0x028c3008070075a7 */ /* 0x000ea4000802017f */
[----:B--2---:R-:W-:Y:S05]  /*4110*/  @!P1 BRA `(.L_x_5496) ;  /* 0x00000118009c9947 */ /* 0x004fea0003800000 */
.L_x_5495:
        /* <DEDUP_REMOVED lines=40> */
.L_x_5497:
[----:B------:R-:W-:Y:S01]  /*43a0*/  UISETP.NE.AND UP1, UPT, UR52, URZ, UPT ;  /* 0x0000003f3400728c */ /* 0x000fe2000bf25270 */
[----:B------:R-:W-:Y:S01]  /*43b0*/  VIADD R3, R185, UR45 ;  /* 0x0000002db9037c36 */ /* 0x000fe20008000000 */
[----:B------:R-:W-:Y:S01]  /*43c0*/  R2UR UR6, R7 ;  /* 0x00000000070672ca */ /* 0x000fe200000e0000 */
[----:B------:R-:W-:Y:S01]  /*43d0*/  IMAD.MOV.U32 R5, RZ, RZ, -0x40 ;  /* 0xffffffc0ff057424 */ /* 0x000fe200078e00ff */
[----:B------:R-:W-:Y:S01]  /*43e0*/  UISETP.NE.AND UP0, UPT, UR51, URZ, UPT ;  /* 0x0000003f3300728c */ /* 0x000fe2000bf05270 */
[C---:B------:R-:W-:Y:S01]  /*43f0*/  LEA R12, R168.reuse, 0xffffffc0, 0x6 ;  /* 0xffffffc0a80c7811 */ /* 0x040fe200078e30ff */
[----:B------:R-:W-:Y:S01]  /*4400*/  ULDC UR22, c[0x0][0x9dc] ;  /* 0x0002770000167ab9 */ /* 0x000fe20000000800 */
[----:B------:R-:W-:Y:S01]  /*4410*/  PLOP3.LUT P1, PT, PT, PT, UP1, 0x80, 0x0 ;  /* 0x000000000000781c */ /* 0x000fe20003f2f018 */
[----:B------:R-:W-:Y:S01]  /*4420*/  IMAD R5, R168, R5, 0x41 ;  /* 0x00000041a8057424 */ /* 0x000fe200078e0205 */
[----:B------:R-:W-:Y:S01]  /*4430*/  PLOP3.LUT P2, PT, PT, PT, UP1, 0x80, 0x0 ;  /* 0x000000000000781c */ /* 0x000fe20003f4f018 */
[----:B------:R-:W-:Y:S01]  /*4440*/  ULDC UR14, c[0x0][0x9e0] ;  /* 0x00027800000e7ab9 */ /* 0x000fe20000000800 */
[----:B------:R-:W-:Y:S01]  /*4450*/  @UP1 ULDC UR7, c[0x0][0x44c] ;  /* 0x0001130000071ab9 */ /* 0x000fe20000000800 */
[----:B------:R-:W-:Y:S01]  /*4460*/  IADD3 R10, -R2, UR48, -R12 ;  /* 0x00000030020a7c10 */ /* 0x000fe2000fffe90c */
[----:B------:R-:W-:-:S02]  /*4470*/  VIADD R14, R5, 0xffffffff ;  /* 0xffffffff050e7836 */ /* 0x000fc40000000000 */
[----:B------:R-:W-:-:S04]  /*4480*/  UIADD3 UR6, UR6, 0x28c40, URZ ;  /* 0x00028c4006067890 */ /* 0x000fc8000fffe03f */
[----:B------:R-:W-:Y:S01]  /*4490*/  UPRMT UR6, UR40, 0x654, UR6 ;  /* 0x0000065428067896 */ /* 0x000fe20008000006 */
[----:B------:R-:W-:Y:S01]  /*44a0*/  @P1 IMAD.HI.U32 R4, R3, UR7, RZ ;  /* 0x0000000703041c27 */ /* 0x000fe2000f8e00ff */
[----:B------:R-:W-:Y:S01]  /*44b0*/  @UP1 ULDC UR7, c[0x0][0x450] ;  /* 0x0001140000071ab9 */ /* 0x000fe20000000800 */
[----:B------:R-:W-:-:S03]  /*44c0*/  PLOP3.LUT P1, PT, PT, PT, UP0, 0x40, 0x0 ;  /* 0x000000000000781c */ /* 0x000fc60003f2e808 */
[----:B------:R-:W-:Y:S02]  /*44d0*/  @P2 SHF.R.U32.HI R3, RZ, UR7, R4 ;  /* 0x00000007ff032c19 */ /* 0x000fe40008011604 */
[----:B------:R-:W-:Y:S01]  /*44e0*/  IADD3 R4, -R2, UR48, R5 ;  /* 0x0000003002047c10 */ /* 0x000fe2000fffe105 */
[----:B------:R-:W-:Y:S01]  /*44f0*/  SYNCS.ARRIVE.TRANS64.RED.A1T0 RZ, [UR6], RZ ;  /* 0x000000ffffff79a7 */ /* 0x000fe20008100406 */
[----:B------:R-:W-:Y:S01]  /*4500*/  ULOP3.LUT UR6, URZ, UR22, URZ, 0x33, !UPT ;  /* 0x000000163f067292 */ /* 0x000fe2000f8e333f */
[----:B------:R-:W0:Y:S02]  /*4510*/  SHFL.IDX PT, R6, R3, RZ, 0x1c1f ;  /* 0x001c1fff03067589 */ /* 0x000e2400000e0000 */
[----:B------:R-:W-:-:S04]  /*4520*/  VIADD R4, R4, -UR50 ;  /* 0x8000003204047c36 */ /* 0x000fc80008000000 */
[C---:B------:R-:W-:Y:S02]  /*4530*/  VIADD R11, R4.reuse, UR14 ;  /* 0x0000000e040b7c36 */ /* 0x040fe40008000000 */
[----:B------:R-:W-:-:S03]  /*4540*/  VIADD R13, R4, UR6 ;  /* 0x00000006040d7c36 */ /* 0x000fc60008000000 */
[----:B0-----:R-:W-:Y:S01]  /*4550*/  VIADDMNMX R4, R6, R11, R10, PT ;  /* 0x0000000b06047246 */ /* 0x001fe2000380010a */
[----:B------:R-:W-:Y:S01]  /*4560*/  IMAD.IADD R5, R13, 0x1, R6 ;  /* 0x000000010d057824 */ /* 0x000fe200078e0206 */
[----:B------:R-:W-:Y:S06]  /*4570*/  @P1 BRA `(.L_x_5498) ;  /* 0x0000000000641947 */ /* 0x000fec0003800000 */
[----:B------:R-:W-:Y:S01]  /*4580*/  IMAD.U32 R9, RZ, RZ, UR50 ;  /* 0x00000032ff097e24 */ /* 0x000fe2000f8e00ff */
[----:B------:R-:W-:Y:S04]  /*4590*/  BSSY B0, `(.L_x_5499) ;  /* 0x0000013000007945 */ /* 0x000fe80003800000 */
[----:B------:R-:W-:-:S04]  /*45a0*/  IADD3 R9, -R9, UR48, R6 ;  /* 0x0000003009097c10 */ /* 0x000fc8000fffe106 */
[----:B------:R-:W-:-:S13]  /*45b0*/  ISETP.GT.AND P1, PT, R9, -0x1, PT ;  /* 0xffffffff0900780c */ /* 0x000fda0003f24270 */
[----:B------:R-:W-:Y:S05]  /*45c0*/  @P1 BRA `(.L_x_5500) ;  /* 0x0000000000241947 */ /* 0x000fea0003800000 */
[----:B------:R-:W-:Y:S01]  /*45d0*/  ULDC UR6, c[0x0][0x9e4] ;  /* 0x0002790000067ab9 */ /* 0x000fe20000000800 */
[----:B------:R-:W-:Y:S02]  /*45e0*/  LOP3.LUT R9, RZ, R9, RZ, 0x33, !PT ;  /* 0x00000009ff097212 */ /* 0x000fe400078e33ff */
[----:B------:R-:W-:-:S04]  /*45f0*/  MOV R15, UR6 ;  /* 0x00000006000f7c02 */ /* 0x000fc80008000f00 */
[----:B------:R-:W-:-:S13]  /*4600*/  ISETP.NE.AND P1, PT, R15, 0x1, PT ;  /* 0x000000010f00780c */ /* 0x000fda0003f25270 */
[----:B------:R-:W0:Y:S02]  /*4610*/  @P1 LDC.64 R20, c[0x0][0x9e8] ;  /* 0x00027a00ff141b82 */ /* 0x000e240000000a00 */
[----:B0-----:R-:W-:-:S05]  /*4620*/  @P1 IMAD.HI.U32 R6, R9, R20, RZ ;  /* 0x0000001409061227 */ /* 0x001fca00078e00ff */
[----:B------:R-:W-:-:S04]  /*4630*/  @P1 SHF.R.U32.HI R9, RZ, R21, R6 ;  /* 0x00000015ff091219 */ /* 0x000fc80000011606 */
[----:B------:R-:W-:Y:S01]  /*4640*/  LOP3.LUT R9, RZ, R9, RZ, 0x33, !PT ;  /* 0x00000009ff097212 */ /* 0x000fe200078e33ff */
[----:B------:R-:W-:Y:S06]  /*4650*/  BRA `(.L_x_5501) ;  /* 0x0000000000187947 */ /* 0x000fec0003800000 */
.L_x_5500:
[----:B------:R-:W-:Y:S02]  /*4660*/  ULDC UR6, c[0x0][0x9e4] ;  /* 0x0002790000067ab9 */ /* 0x000fe40000000800 */
[----:B------:R-:W-:-:S05]  /*4670*/  IMAD.U32 R15, RZ, RZ, UR6 ;  /* 0x00000006ff0f7e24 */ /* 0x000fca000f8e00ff */
[----:B------:R-:W-:-:S13]  /*4680*/  ISETP.NE.AND P1, PT, R15, 0x1, PT ;  /* 0x000000010f00780c */ /* 0x000fda0003f25270 */
[----:B------:R-:W0:Y:S02]  /*4690*/  @P1 LDC.64 R20, c[0x0][0x9e8] ;  /* 0x00027a00ff141b82 */ /* 0x000e240000000a00 */
[----:B0-----:R-:W-:-:S05]  /*46a0*/  @P1 IMAD.HI.U32 R6, R9, R20, RZ ;  /* 0x0000001409061227 */ /* 0x001fca00078e00ff */
[----:B------:R-:W-:-:S07]  /*46b0*/  @P1 SHF.R.U32.HI R9, RZ, R21, R6 ;  /* 0x00000015ff091219 */ /* 0x000fce0000011606 */
.L_x_5501:
[----:B------:R-:W-:Y:S05]  /*46c0*/  BSYNC B0 ;  /* 0x0000000000007941 */ /* 0x000fea0003800000 */
.L_x_5499:
[----:B------:R-:W-:-:S04]  /*46d0*/  IMAD R9, R9, R15, -R12 ;  /* 0x0000000f09097224 */ /* 0x000fc800078e0a0c */
[----:B------:R-:W-:-:S05]  /*46e0*/  IMAD.IADD R9, R9, 0x1, -R2 ;  /* 0x0000000109097824 */ /* 0x000fca00078e0a02 */
[----:B------:R-:W-:Y:S02]  /*46f0*/  VIADDMNMX R4, R9, R15, R4, PT ;  /* 0x0000000f09047246 */ /* 0x000fe40003800104 */
[----:B------:R-:W-:-:S07]  /*4700*/  VIMNMX R5, R5, R9, !PT ;  /* 0x0000000905057248 */ /* 0x000fce0007fe0100 */
.L_x_5498:
[C---:B------:R-:W-:Y:S01]  /*4710*/  ISETP.GE.AND P2, PT, R14.reuse, 0x9, PT ;  /* 0x000000090e00780c */ /* 0x040fe20003f46270 */
[----:B------:R-:W-:Y:S01]  /*4720*/  UISETP.NE.AND UP0, UPT, UR51, URZ, UPT ;  /* 0x0000003f3300728c */ /* 0x000fe2000bf05270 */
        /* <DEDUP_REMOVED lines=41> */
[C---:B------:R-:W-:Y:S02]  /*49c0*/  ISETP.GT.AND P3, PT, R5.reuse, 0x28, !P4 ;  /* 0x000000280500780c */ /* 0x040fe40006764270 */
        /* <DEDUP_REMOVED lines=27> */
[----:B------:R-:W-:Y:S02]  /*4b80*/  ISETP.GE.AND P6, PT, R14, 0x3a, PT ;  /* 0x0000003a0e00780c */ /* 0x000fe40003fc6270 */
[----:B------:R-:W0:Y:S02]  /*4b90*/  SHFL.IDX PT, R14, R3, 0x1, 0x1c1f ;  /* 0x003c1f00030e7f89 */ /* 0x000e2400000e0000 */
[----:B------:R-:W-:Y:S02]  /*4ba0*/  P2R R45, PR, RZ, 0x40 ;  /* 0x00000040ff2d7803 */ /* 0x000fe40000000000 */
[----:B------:R-:W-:-:S04]  /*4bb0*/  ISETP.GT.AND P6, PT, R5, 0x39, !P6 ;  /* 0x000000390500780c */ /* 0x000fc800077c4270 */
[----:B------:R-:W-:-:S04]  /*4bc0*/  ISETP.LT.OR P6, PT, R4, 0x3a, P6 ;  /* 0x0000003a0400780c */ /* 0x000fc800037c1670 */
[----:B------:R-:W-:Y:S02]  /*4bd0*/  FSEL R68, R53, -INF , !P6 ;  /* 0xff80000035447808 */ /* 0x000fe40007000000 */
[----:B------:R-:W-:Y:S02]  /*4be0*/  PLOP3.LUT P6, PT, PT, PT, UP0, 0x40, 0x0 ;  /* 0x000000000000781c */ /* 0x000fe40003fce808 */
[----:B0-----:R-:W-:Y:S01]  /*4bf0*/  VIADDMNMX R4, R14, R11, R10, PT ;  /* 0x0000000b0e047246 */ /* 0x001fe2000380010a */
[----:B------:R-:W-:-:S10]  /*4c00*/  IMAD.IADD R6, R13, 0x1, R14 ;  /* 0x000000010d067824 */ /* 0x000fd400078e020e */
[----:B------:R-:W-:Y:S05]  /*4c10*/  @P6 BRA `(.L_x_5502) ;  /* 0x0000000000646947 */ /* 0x000fea0003800000 */
[----:B------:R-:W-:Y:S01]  /*4c20*/  IMAD.U32 R3, RZ, RZ, UR50 ;  /* 0x00000032ff037e24 */ /* 0x000fe2000f8e00ff */
[----:B------:R-:W-:Y:S04]  /*4c30*/  BSSY B0, `(.L_x_5503) ;  /* 0x0000013000007945 */ /* 0x000fe80003800000 */
[----:B------:R-:W-:-:S04]  /*4c40*/  IADD3 R3, -R3, UR48, R14 ;  /* 0x0000003003037c10 */ /* 0x000fc8000fffe10e */
        /* <DEDUP_REMOVED lines=11> */
.L_x_5504:
[----:B------:R-:W-:Y:S02]  /*4d00*/  ULDC UR6, c[0x0][0x9e4] ;  /* 0x0002790000067ab9 */ /* 0x000fe40000000800 */
[----:B------:R-:W-:-:S05]  /*4d10*/  IMAD.U32 R5, RZ, RZ, UR6 ;  /* 0x00000006ff057e24 */ /* 0x000fca000f8e00ff */
[----:B------:R-:W-:-:S13]  /*4d20*/  ISETP.NE.AND P6, PT, R5, 0x1, PT ;  /* 0x000000010500780c */ /* 0x000fda0003fc5270 */
[----:B------:R-:W0:Y:S02]  /*4d30*/  @P6 LDC.64 R10, c[0x0][0x9e8] ;  /* 0x00027a00ff0a6b82 */ /* 0x000e240000000a00 */
[----:B0-----:R-:W-:-:S05]  /*4d40*/  @P6 IMAD.HI.U32 R10, R3, R10, RZ ;  /* 0x0000000a030a6227 */ /* 0x001fca00078e00ff */
[----:B------:R-:W-:-:S07]  /*4d50*/  @P6 SHF.R.U32.HI R3, RZ, R11, R10 ;  /* 0x0000000bff036219 */ /* 0x000fce000001160a */
.L_x_5505:
[----:B------:R-:W-:Y:S05]  /*4d60*/  BSYNC B0 ;  /* 0x0000000000007941 */ /* 0x000fea0003800000 */
.L_x_5503:
[----:B------:R-:W-:-:S04]  /*4d70*/  IMAD R3, R3, R5, -R12 ;  /* 0x0000000503037224 */ /* 0x000fc800078e0a0c */
[----:B------:R-:W-:-:S05]  /*4d80*/  IMAD.IADD R3, R3, 0x1, -R2 ;  /* 0x0000000103037824 */ /* 0x000fca00078e0a02 */
[----:B------:R-:W-:Y:S02]  /*4d90*/  VIADDMNMX R4, R3, R5, R4, PT ;  /* 0x0000000503047246 */ /* 0x000fe40003800104 */
[----:B------:R-:W-:-:S07]  /*4da0*/  VIMNMX R6, R6, R3, !PT ;  /* 0x0000000306067248 */ /* 0x000fce0007fe0100 */
.L_x_5502:
        /* <DEDUP_REMOVED lines=36> */
[----:B------:R-:W-:Y:S02]  /*4ff0*/  ISETP.NE.AND P6, PT, R9, RZ, PT ;  /* 0x000000ff0900720c */ /* 0x000fe40003fc5270 */
[----:B------:R-:W-:-:S02]  /*5000*/  ISETP.GT.AND P1, PT, R6, 0x19, !P1 ;  /* 0x000000190600780c */ /* 0x000fc40004f24270 */
[----:B------:R-:W-:Y:S02]  /*5010*/  ISETP.GT.AND P2, PT, R6, 0x8, !P2 ;  /* 0x000000080600780c */ /* 0x000fe40005744270 */
[----:B------:R-:W-:Y:S02]  /*5020*/  ISETP.LT.OR P1, PT, R4, 0x1a, P1 ;  /* 0x0000001a0400780c */ /* 0x000fe40000f21670 */
[----:B------:R-:W-:Y:S02]  /*5030*/  FMNMX.FTZ R9, R68, R3, !PT ;  /* 0x0000000344097209 */ /* 0x000fe40007810000 */
[----:B------:R-:W-:Y:S02]  /*5040*/  FSEL R39, R39, -INF , !P1 ;  /* 0xff80000027277808 */ /* 0x000fe40004800000 */
[----:B------:R-:W-:Y:S01]  /*5050*/  ISETP.NE.AND P1, PT, R37, RZ, PT ;  /* 0x000000ff2500720c */ /* 0x000fe20003f25270 */
[----:B------:R-:W0:Y:S01]  /*5060*/  SHFL.BFLY PT, R10, R9, 0x2, 0x1f ;  /* 0x0c401f00090a7f89 */ /* 0x000e2200000e0000 */
[----:B------:R-:W-:-:S02]  /*5070*/  ISETP.LT.OR P2, PT, R4, 0x9, P2 ;  /* 0x000000090400780c */ /* 0x000fc40001741670 */
[----:B------:R-:W-:Y:S02]  /*5080*/  ISETP.GT.AND P1, PT, R6, 0x20, !P1 ;  /* 0x000000200600780c */ /* 0x000fe40004f24270 */
[----:B------:R-:W-:Y:S02]  /*5090*/  FSEL R30, R30, -INF , !P2 ;  /* 0xff8000001e1e7808 */ /* 0x000fe40005000000 */
        /* <DEDUP_REMOVED lines=11> */
[----:B------:R-:W-:Y:S01]  /*5150*/  ISETP.NE.AND P6, PT, R45, RZ, PT ;  /* 0x000000ff2d00720c */ /* 0x000fe20003fc5270 */
        /* <DEDUP_REMOVED lines=10> */
[----:B------:R-:W-:-:S02]  /*5200*/  ISETP.GT.AND P3, PT, R6, 0x30, !P3 ;  /* 0x000000300600780c */ /* 0x000fc40005f64270 */
[----:B------:R-:W-:Y:S02]  /*5210*/  FMNMX.FTZ R3, R35, R10, !PT ;  /* 0x0000000a23037209 */ /* 0x000fe40007810000 */
[----:B------:R-:W-:Y:S02]  /*5220*/  ISETP.LT.OR P2, PT, R4, 0x2a, P2 ;  /* 0x0000002a0400780c */ /* 0x000fe40001741670 */
[----:B------:R-:W-:Y:S02]  /*5230*/  FMNMX.FTZ R10, R38, R3, !PT ;  /* 0x00000003260a7209 */ /* 0x000fe40007810000 */
[----:B0-----:R-:W-:Y:S02]  /*5240*/  FMNMX.FTZ R5, R11, R12, !PT ;  /* 0x0000000c0b057209 */ /* 0x001fe40007810000 */
[----:B------:R-:W-:Y:S02]  /*5250*/  FMNMX.FTZ R3, R39, R10, !PT ;  /* 0x0000000a27037209 */ /* 0x000fe40007810000 */
[C---:B------:R-:W-:Y:S01]  /*5260*/  FSETP.NEU.FTZ.AND P1, PT, R5.reuse, -INF , PT ;  /* 0xff8000000500780b */ /* 0x040fe20003f3d000 */
[----:B------:R-:W-:Y:S01]  /*5270*/  FMUL.FTZ R9, R5, UR10 ;  /* 0x0000000a05097c20 */ /* 0x000fe20008410000 */
[----:B------:R-:W-:-:S02]  /*5280*/  FMNMX.FTZ R10, R42, R3, !PT ;  /* 0x000000032a0a7209 */ /* 0x000fc40007810000 */
[C---:B------:R-:W-:Y:S02]  /*5290*/  ISETP.GT.AND P4, PT, R6.reuse, 0x31, !P4 ;  /* 0x000000310600780c */ /* 0x040fe40006784270 */
[----:B------:R-:W-:Y:S02]  /*52a0*/  FMNMX.FTZ R3, R43, R10, !PT ;  /* 0x0000000a2b037209 */ /* 0x000fe40007810000 */
[----:B------:R-:W-:Y:S02]  /*52b0*/  FSEL R9, R9, RZ, P1 ;  /* 0x000000ff09097208 */ /* 0x000fe40000800000 */
[C---:B------:R-:W-:Y:S02]  /*52c0*/  ISETP.GT.AND P5, PT, R6.reuse, 0x38, !P5 ;  /* 0x000000380600780c */ /* 0x040fe40006fa4270 */
[----:B------:R-:W-:Y:S01]  /*52d0*/  ISETP.GT.AND P1, PT, R6, 0x39, !P6 ;  /* 0x000000390600780c */ /* 0x000fe20007724270 */
[--C-:B------:R-:W-:Y:S01]  /*52e0*/  FFMA.FTZ R10, R24, UR10, -R9.reuse ;  /* 0x0000000a180a7c23 */ /* 0x100fe20008010809 */
[----:B------:R-:W-:Y:S01]  /*52f0*/  ISETP.LT.OR P3, PT, R4, 0x31, P3 ;  /* 0x000000310400780c */ /* 0x000fe20001f61670 */
[--C-:B------:R-:W-:Y:S01]  /*5300*/  FFMA.FTZ R11, R20, UR10, -R9.reuse ;  /* 0x0000000a140b7c23 */ /* 0x100fe20008010809 */
[----:B------:R-:W-:Y:S01]  /*5310*/  FSEL R47, R47, -INF , !P2 ;  /* 0xff8000002f2f7808 */ /* 0x000fe20005000000 */
[--C-:B------:R-:W-:Y:S01]  /*5320*/  FFMA.FTZ R12, R56, UR10, -R9.reuse ;  /* 0x0000000a380c7c23 */ /* 0x100fe20008010809 */
[----:B------:R-:W-:Y:S01]  /*5330*/  FMNMX.FTZ R6, R46, R3, !PT ;  /* 0x000000032e067209 */ /* 0x000fe20007810000 */
[----:B------:R-:W-:Y:S01]  /*5340*/  MUFU.EX2 R10, R10 ;  /* 0x0000000a000a7308 */ /* 0x000fe20000000800 */
[----:B------:R-:W-:Y:S01]  /*5350*/  ISETP.LT.OR P4, PT, R4, 0x32, P4 ;  /* 0x000000320400780c */ /* 0x000fe20002781670 */
[--C-:B------:R-:W-:Y:S01]  /*5360*/  FFMA.FTZ R14, R32, UR10, -R9.reuse ;  /* 0x0000000a200e7c23 */ /* 0x100fe20008010809 */
[----:B------:R-:W-:Y:S01]  /*5370*/  FSEL R50, R50, -INF , !P3 ;  /* 0xff80000032327808 */ /* 0x000fe20005800000 */
[--C-:B------:R-:W-:Y:S01]  /*5380*/  FFMA.FTZ R15, R58, UR10, -R9.reuse ;  /* 0x0000000a3a0f7c23 */ /* 0x100fe20008010809 */
[----:B------:R-:W-:Y:S01]  /*5390*/  FMNMX.FTZ R3, R47, R6, !PT ;  /* 0x000000062f037209 */ /* 0x000fe20007810000 */
[--C-:B------:R-:W-:Y:S01]  /*53a0*/  FFMA.FTZ R20, R36, UR10, -R9.reuse ;  /* 0x0000000a24147c23 */ /* 0x100fe20008010809 */
[----:B------:R-:W-:Y:S01]  /*53b0*/  ISETP.LT.OR P5, PT, R4, 0x39, P5 ;  /* 0x000000390400780c */ /* 0x000fe20002fa1670 */
[----:B------:R-:W0:Y:S01]  /*53c0*/  MUFU.EX2 R11, R11 ;  /* 0x0000000b000b7308 */ /* 0x000e220000000800 */
[----:B------:R-:W-:Y:S01]  /*53d0*/  FSEL R51, R51, -INF , !P4 ;  /* 0xff80000033337808 */ /* 0x000fe20006000000 */
[--C-:B------:R-:W-:Y:S01]  /*53e0*/  FFMA.FTZ R21, R60, UR10, -R9.reuse ;  /* 0x0000000a3c157c23 */ /* 0x100fe20008010809 */
[----:B------:R-:W-:Y:S01]  /*53f0*/  FMNMX.FTZ R6, R50, R3, !PT ;  /* 0x0000000332067209 */ /* 0x000fe20007810000 */
[--C-:B------:R-:W-:Y:S01]  /*5400*/  FFMA.FTZ R24, R40, UR10, -R9.reuse ;  /* 0x0000000a28187c23 */ /* 0x100fe20008010809 */
[----:B------:R-:W-:Y:S01]  /*5410*/  ISETP.LT.OR P1, PT, R4, 0x3a, P1 ;  /* 0x0000003a0400780c */ /* 0x000fe20000f21670 */
        /* <DEDUP_REMOVED lines=8> */
[----:B------:R-:W-:-:S02]  /*54a0*/  FFMA.FTZ R33, R66, UR10, -R9 ;  /* 0x0000000a42217c23 */ /* 0x000fc40008010809 */
[----:B------:R4:W-:Y:S01]  /*54b0*/  MUFU.EX2 R154, R6 ;  /* 0x00000006009a7308 */ /* 0x0009e20000000800 */
[----:B------:R-:W-:Y:S01]  /*54c0*/  FMNMX.FTZ R4, R55, R4, !PT ;  /* 0x0000000437047209 */ /* 0x000fe20007810000 */
[----:B---3--:R-:W-:Y:S01]  /*54d0*/  FFMA.FTZ R12, R44, UR10, -R9 ;  /* 0x0000000a2c0c7c23 */ /* 0x008fe20008010809 */
[----:B0-----:R-:W-:-:S03]  /*54e0*/  F2FP.BF16.F32.PACK_AB R152, R11, R10 ;  /* 0x0000000a0b98723e */ /* 0x001fc600000010ff */
[----:B------:R-:W0:Y:S02]  /*54f0*/  SHFL.BFLY PT, R3, R4, 0x2, 0x1f ;  /* 0x0c401f0004037f89 */ /* 0x000e2400000e0000 */
[----:B------:R-:W-:Y:S08]  /*5500*/  MUFU.EX2 R29, R28 ;  /* 0x0000001c001d7308 */ /* 0x000ff00000000800 */
[----:B------:R-:W-:Y:S08]  /*5510*/  MUFU.EX2 R14, R14 ;  /* 0x0000000e000e7308 */ /* 0x000ff00000000800 */
[----:B------:R-:W3:Y:S01]  /*5520*/  MUFU.EX2 R15, R15 ;  /* 0x0000000f000f7308 */ /* 0x000ee20000000800 */
[----:B0-----:R-:W-:Y:S01]  /*5530*/  FMNMX.FTZ R3, R4, R3, !PT ;  /* 0x0000000304037209 */ /* 0x001fe20007810000 */
[----:B------:R-:W-:-:S06]  /*5540*/  FFMA.FTZ R4, R62, UR10, -R9 ;  /* 0x0000000a3e047c23 */ /* 0x000fcc0008010809 */
[----:B------:R-:W-:Y:S01]  /*5550*/  MUFU.EX2 R20, R20 ;  /* 0x0000001400147308 */ /* 0x000fe20000000800 */
[----:B----4-:R-:W0:Y:S07]  /*5560*/  SHFL.BFLY PT, R6, R3, 0x1, 0x1f ;  /* 0x0c201f0003067f89 */ /* 0x010e2e00000e0000 */
[----:B------:R4:W-:Y:S01]  /*5570*/  MUFU.EX2 R25, R4 ;  /* 0x0000000400197308 */ /* 0x0009e20000000800 */
[----:B---3--:R-:W-:-:S07]  /*5580*/  F2FP.BF16.F32.PACK_AB R156, R15, R14 ;  /* 0x0000000e0f9c723e */ /* 0x008fce00000010ff */
[----:B------:R-:W3:Y:S08]  /*5590*/  MUFU.EX2 R21, R21 ;  /* 0x0000001500157308 */ /* 0x000ef00000000800 */
[----:B------:R-:W-:Y:S01]  /*55a0*/  MUFU.EX2 R24, R24 ;  /* 0x0000001800187308 */ /* 0x000fe20000000800 */
[----:B0-----:R-:W-:Y:S01]  /*55b0*/  FMNMX.FTZ R6, R3, R6, !PT ;  /* 0x0000000603067209 */ /* 0x001fe20007810000 */
[--C-:B------:R-:W-:Y:S01]  /*55c0*/  FFMA.FTZ R3, R52, UR10, -R9.reuse ;  /* 0x0000000a34037c23 */ /* 0x100fe20008010809 */
[----:B------:R-:W-:-:S02]  /*55d0*/  FFMA.FTZ R9, R68, UR10, -R9 ;  /* 0x0000000a44097c23 */ /* 0x000fc40008010809 */
[C---:B------:R-:W-:Y:S01]  /*55e0*/  FSETP.NEU.FTZ.AND P1, PT, R6.reuse, -INF , PT ;  /* 0xff8000000600780b */ /* 0x040fe20003f3d000 */
[----:B----4-:R-:W-:Y:S02]  /*55f0*/  FMUL.FTZ R4, R6, UR10 ;  /* 0x0000000a06047c20 */ /* 0x010fe40008410000 */
[----:B------:R-:W0:Y:S01]  /*5600*/  MUFU.EX2 R12, R12 ;  /* 0x0000000c000c7308 */ /* 0x000e220000000800 */
[----:B---3--:R-:W-:Y:S02]  /*5610*/  F2FP.BF16.F32.PACK_AB R158, R21, R20 ;  /* 0x00000014159e723e */ /* 0x008fe400000010ff */
[----:B------:R-:W-:-:S05]  /*5620*/  FSEL R28, R4, RZ, P1 ;  /* 0x000000ff041c7208 */ /* 0x000fca0000800000 */
[----:B------:R3:W-:Y:S01]  /*5630*/  MUFU.EX2 R4, R9 ;  /* 0x0000000900047308 */ /* 0x0007e20000000800 */
[--C-:B------:R-:W-:Y:S01]  /*5640*/  FFMA.FTZ R26, R26, UR10, -R28.reuse ;  /* 0x0000000a1a1a7c23 */ /* 0x100fe2000801081c */
[--C-:B------:R-:W-:Y:S01]  /*5650*/  FFMA.FTZ R27, R27, UR10, -R28.reuse ;  /* 0x0000000a1b1b7c23 */ /* 0x100fe2000801081c */
[--C-:B------:R-:W-:Y:S01]  /*5660*/  FFMA.FTZ R30, R30, UR10, -R28.reuse ;  /* 0x0000000a1e1e7c23 */ /* 0x100fe2000801081c */
[--C-:B------:R-:W-:Y:S01]  /*5670*/  FFMA.FTZ R31, R31, UR10, -R28.reuse ;  /* 0x0000000a1f1f7c23 */ /* 0x100fe2000801081c */
[--C-:B------:R-:W-:Y:S01]  /*5680*/  FFMA.FTZ R34, R34, UR10, -R28.reuse ;  /* 0x0000000a22227c23 */ /* 0x100fe2000801081c */
[--C-:B------:R-:W-:Y:S01]  /*5690*/  FFMA.FTZ R35, R35, UR10, -R28.reuse ;  /* 0x0000000a23237c23 */ /* 0x100fe2000801081c */
[--C-:B------:R-:W-:Y:S01]  /*56a0*/  FFMA.FTZ R38, R38, UR10, -R28.reuse ;  /* 0x0000000a26267c23 */ /* 0x100fe2000801081c */
[----:B------:R-:W-:Y:S01]  /*56b0*/  MUFU.EX2 R26, R26 ;  /* 0x0000001a001a7308 */ /* 0x000fe20000000800 */
[----:B---3--:R-:W-:Y:S01]  /*56c0*/  FADD.FTZ R9, R10, R11 ;  /* 0x0000000b0a097221 */ /* 0x008fe20000010000 */
[--C-:B------:R-:W-:Y:S01]  /*56d0*/  FFMA.FTZ R39, R39, UR10, -R28.reuse ;  /* 0x0000000a27277c23 */ /* 0x100fe2000801081c */
[--C-:B------:R-:W-:Y:S01]  /*56e0*/  FFMA.FTZ R42, R42, UR10, -R28.reuse ;  /* 0x0000000a2a2a7c23 */ /* 0x100fe2000801081c */
[--C-:B------:R-:W-:Y:S01]  /*56f0*/  FFMA.FTZ R43, R43, UR10, -R28.reuse ;  /* 0x0000000a2b2b7c23 */ /* 0x100fe2000801081c */
[----:B------:R-:W-:Y:S01]  /*5700*/  FADD.FTZ R36, R154, R9 ;  /* 0x000000099a247221 */ /* 0x000fe20000010000 */
[--C-:B------:R-:W-:Y:S01]  /*5710*/  FFMA.FTZ R46, R46, UR10, -R28.reuse ;  /* 0x0000000a2e2e7c23 */ /* 0x100fe2000801081c */
[----:B------:R-:W-:Y:S01]  /*5720*/  FFMA.FTZ R47, R47, UR10, -R28 ;  /* 0x0000000a2f2f7c23 */ /* 0x000fe2000801081c */
[----:B------:R-:W3:Y:S01]  /*5730*/  MUFU.EX2 R27, R27 ;  /* 0x0000001b001b7308 */ /* 0x000ee20000000800 */
[----:B------:R-:W-:Y:S01]  /*5740*/  FADD.FTZ R37, R13, R36 ;  /* 0x000000240d257221 */ /* 0x000fe20000010000 */
[--C-:B------:R-:W-:Y:S01]  /*5750*/  FFMA.FTZ R50, R50, UR10, -R28.reuse ;  /* 0x0000000a32327c23 */ /* 0x100fe2000801081c */
[--C-:B------:R-:W-:Y:S01]  /*5760*/  FFMA.FTZ R51, R51, UR10, -R28.reuse ;  /* 0x0000000a33337c23 */ /* 0x100fe2000801081c */
[--C-:B------:R-:W-:Y:S01]  /*5770*/  FFMA.FTZ R54, R54, UR10, -R28.reuse ;  /* 0x0000000a36367c23 */ /* 0x100fe2000801081c */
[----:B------:R-:W-:Y:S01]  /*5780*/  FADD.FTZ R40, R14, R37 ;  /* 0x000000250e287221 */ /* 0x000fe20000010000 */
[----:B------:R-:W-:Y:S01]  /*5790*/  FFMA.FTZ R28, R55, UR10, -R28 ;  /* 0x0000000a371c7c23 */ /* 0x000fe2000801081c */
[----:B------:R-:W-:Y:S01]  /*57a0*/  F2FP.BF16.F32.PACK_AB R154, R13, R154 ;  /* 0x0000009a0d9a723e */ /* 0x000fe200000010ff */
[----:B------:R-:W4:Y:S01]  /*57b0*/  MUFU.EX2 R30, R30 ;  /* 0x0000001e001e7308 */ /* 0x000f220000000800 */
[----:B------:R-:W-:Y:S01]  /*57c0*/  FADD.FTZ R37, R15, R40 ;  /* 0x000000280f257221 */ /* 0x000fe20000010000 */
[----:B0-----:R-:W-:-:S02]  /*57d0*/  F2FP.BF16.F32.PACK_AB R162, R29, R12 ;  /* 0x0000000c1da2723e */ /* 0x001fc400000010ff */
[----:B------:R-:W-:Y:S01]  /*57e0*/  F2FP.BF16.F32.PACK_AB R160, R25, R24 ;  /* 0x0000001819a0723e */ /* 0x000fe200000010ff */
[----:B------:R-:W-:-:S03]  /*57f0*/  FADD.FTZ R40, R20, R37 ;  /* 0x0000002514287221 */ /* 0x000fc60000010000 */
[----:B------:R-:W0:Y:S01]  /*5800*/  MUFU.EX2 R31, R31 ;  /* 0x0000001f001f7308 */ /* 0x000e220000000800 */
[----:B---3--:R-:W-:Y:S01]  /*5810*/  FADD.FTZ R9, R26, R27 ;  /* 0x0000001b1a097221 */ /* 0x008fe20000010000 */
[----:B------:R-:W-:Y:S01]  /*5820*/  FADD.FTZ R11, R21, R40 ;  /* 0x00000028150b7221 */ /* 0x000fe20000010000 */
[----:B------:R-:W-:-:S03]  /*5830*/  F2FP.BF16.F32.PACK_AB R153, R27, R26 ;  /* 0x0000001a1b99723e */ /* 0x000fc600000010ff */
[----:B------:R-:W-:Y:S02]  /*5840*/  FADD.FTZ R14, R24, R11 ;  /* 0x0000000b180e7221 */ /* 0x000fe40000010000 */
[----:B------:R-:W3:Y:S01]  /*5850*/  MUFU.EX2 R34, R34 ;  /* 0x0000002200227308 */ /* 0x000ee20000000800 */
[----:B----4-:R-:W-:Y:S01]  /*5860*/  FADD.FTZ R36, R30, R9 ;  /* 0x000000091e247221 */ /* 0x010fe20000010000 */
[----:B------:R-:W-:-:S06]  /*5870*/  FADD.FTZ R13, R25, R14 ;  /* 0x0000000e190d7221 */ /* 0x000fcc0000010000 */
        /* <DEDUP_REMOVED lines=19> */
[----:B------:R-:W-:Y:S01]  /*59b0*/  FADD.FTZ R10, R12, R13 ;  /* 0x0000000d0c0a7221 */ /* 0x000fe20000010000 */
[----:B------:R-:W-:-:S03]  /*59c0*/  F2FP.BF16.F32.PACK_AB R161, R43, R42 ;  /* 0x0000002a2ba1723e */ /* 0x000fc600000010ff */
[----:B------:R-:W-:Y:S02]  /*59d0*/  FADD.FTZ R29, R29, R10 ;  /* 0x0000000a1d1d7221 */ /* 0x000fe40000010000 */
[----:B------:R-:W-:Y:S01]  /*59e0*/  MUFU.EX2 R32, R32 ;  /* 0x0000002000207308 */ /* 0x000fe20000000800 */
[----:B---3--:R-:W-:-:S07]  /*59f0*/  FADD.FTZ R12, R46, R11 ;  /* 0x0000000b2e0c7221 */ /* 0x008fce0000010000 */
        /* <DEDUP_REMOVED lines=10> */
[----:B------:R-:W-:Y:S01]  /*5aa0*/  MUFU.EX2 R54, R54 ;  /* 0x0000003600367308 */ /* 0x000fe20000000800 */
[----:B----4-:R-:W-:Y:S01]  /*5ab0*/  F2FP.BF16.F32.PACK_AB R165, R51, R50 ;  /* 0x0000003233a5723e */ /* 0x010fe200000010ff */
[----:B------:R-:W-:-:S04]  /*5ac0*/  FADD.FTZ R50, R50, R47 ;  /* 0x0000002f32327221 */ /* 0x000fc80000010000 */
[----:B------:R-:W-:Y:S02]  /*5ad0*/  FADD.FTZ R51, R51, R50 ;  /* 0x0000003233337221 */ /* 0x000fe40000010000 */
[----:B------:R-:W4:Y:S01]  /*5ae0*/  MUFU.EX2 R9, R28 ;  /* 0x0000001c00097308 */ /* 0x000f220000000800 */
[----:B---3--:R-:W-:Y:S01]  /*5af0*/  F2FP.BF16.F32.PACK_AB R166, R4, R3 ;  /* 0x0000000304a6723e */ /* 0x008fe200000010ff */
[----:B------:R-:W-:-:S04]  /*5b00*/  FADD.FTZ R3, R3, R32 ;  /* 0x0000002003037221 */ /* 0x000fc80000010000 */
[----:B------:R-:W-:Y:S01]  /*5b10*/  FADD.FTZ R3, R4, R3 ;  /* 0x0000000304037221 */ /* 0x000fe20000010000 */
[----:B----4-:R-:W-:Y:S01]  /*5b20*/  F2FP.BF16.F32.PACK_AB R167, R9, R54 ;  /* 0x0000003609a7723e */ /* 0x010fe200000010ff */
[----:B------:R-:W-:-:S04]  /*5b30*/  FADD.FTZ R54, R54, R51 ;  /* 0x0000003336367221 */ /* 0x000fc80000010000 */
[----:B------:R0:W-:Y:S01]  /*5b40*/  STSM.16.M88.4 [R22], R164 ;  /* 0x000000a416007844 */ /* 0x0001e20000000200 */
[----:B------:R-:W-:Y:S01]  /*5b50*/  FADD.FTZ R4, R9, R54 ;  /* 0x0000003609047221 */ /* 0x000fe20000010000 */
[----:B------:R-:W-:Y:S06]  /*5b60*/  @!P0 BRA `(.L_x_5506) ;  /* 0x0000000000048947 */ /* 0x000fec0003800000 */
[----:B------:R-:W-:Y:S01]  /*5b70*/  BPT.TRAP 0x1 ;  /* 0x000000040000795c */ /* 0x000fe20000300000 */
.L_x_5506:
[----:B------:R3:W4:Y:S01]  /*5b80*/  SYNCS.PHASECHK.TRANS64.TRYWAIT P1, [R7+URZ+0x28c50], R8 ;  /* 0x028c5008070075a7 */ /* 0x000722000802017f */
[----:B------:R-:W-:Y:S05]  /*5b90*/  @!P0 BRA `(.L_x_5507) ;  /* 0x0000000000048947 */ /* 0x000fea0003800000 */
[----:B------:R-:W-:Y:S01]  /*5ba0*/  BPT.TRAP 0x1 ;  /* 0x000000040000795c */ /* 0x000fe20000300000 */
.L_x_5507:
[----:B----4-:R-:W-:Y:S05]  /*5bb0*/  @P1 BRA `(.L_x_5508) ;  /* 0x0000000000081947 */ /* 0x010fea0003800000 */
[----:B------:R-:W4:Y:S02]  /*5bc0*/  SYNCS.PHASECHK.TRANS64.TRYWAIT P1, [R7+URZ+0x28c50], R8 ;  /* 0x028c5008070075a7 */ /* 0x000f24000802017f */
[----:B----4-:R-:W-:Y:S05]  /*5bd0*/  @!P1 BRA `(.L_x_5509) ;  /* 0x0000010000009947 */ /* 0x010fea0003800000 */
.L_x_5508:
        /* <DEDUP_REMOVED lines=34> */
.L_x_5510:
[----:B------:R-:W-:Y:S01]  /*5e00*/  R2UR UR6, R7 ;  /* 0x00000000070672ca */ /* 0x000fe200000e0000 */
[----:B------:R-:W-:Y:S01]  /*5e10*/  UISETP.NE.AND UP1, UPT, UR52, URZ, UPT ;  /* 0x0000003f3400728c */ /* 0x000fe2000bf25270 */
[----:B------:R-:W-:Y:S01]  /*5e20*/  VIADD R9, R168, 0xfffffffe ;  /* 0xfffffffea8097836 */ /* 0x000fe20000000000 */
[----:B------:R-:W-:-:S06]  /*5e30*/  UISETP.NE.AND UP0, UPT, UR51, URZ, UPT ;  /* 0x0000003f3300728c */ /* 0x000fcc000bf05270 */
[----:B------:R-:W-:-:S03]  /*5e40*/  PLOP3.LUT P1, PT, PT, PT, UP0, 0x40, 0x0 ;  /* 0x000000000000781c */ /* 0x000fc60003f2e808 */
[----:B------:R-:W-:Y:S01]  /*5e50*/  @UP1 ULDC UR15, c[0x0][0x450] ;  /* 0x00011400000f1ab9 */ /* 0x000fe20000000800 */
[----:B------:R-:W-:-:S04]  /*5e60*/  UIADD3 UR6, UR6, 0x28c60, URZ ;  /* 0x00028c6006067890 */ /* 0x000fc8000fffe03f */
[----:B------:R-:W-:-:S03]  /*5e70*/  UPRMT UR11, UR40, 0x654, UR6 ;  /* 0x00000654280b7896 */ /* 0x000fc60008000006 */
[----:B------:R-:W-:Y:S02]  /*5e80*/  @UP1 ULDC UR6, c[0x0][0x44c] ;  /* 0x0001130000061ab9 */ /* 0x000fe40000000800 */
[----:B------:R-:W-:-:S04]  /*5e90*/  UIMAD.WIDE.U32 UR6, UR45, UR6, URZ ;  /* 0x000000062d0672a5 */ /* 0x000fc8000f8e003f */
[----:B------:R-:W-:Y:S01]  /*5ea0*/  SYNCS.ARRIVE.TRANS64.RED.A1T0 RZ, [UR11], RZ ;  /* 0x000000ffffff79a7 */ /* 0x000fe2000810040b */
[----:B------:R-:W-:Y:S01]  /*5eb0*/  UMOV UR11, UR45 ;  /* 0x0000002d000b7c82 */ /* 0x000fe20008000000 */
[----:B------:R-:W-:-:S04]  /*5ec0*/  @UP1 USHF.R.U32.HI UR11, URZ, UR15, UR7 ;  /* 0x0000000f3f0b1299 */ /* 0x000fc80008011607 */
[----:B------:R-:W-:-:S04]  /*5ed0*/  UIADD3 UR6, UR11, UR48, -UR50 ;  /* 0x000000300b067290 */ /* 0x000fc8000fffe832 */
[----:B------:R-:W-:Y:S01]  /*5ee0*/  UIADD3 UR11, UR6, UR14, URZ ;  /* 0x0000000e060b7290 */ /* 0x000fe2000fffe03f */
[----:B------:R-:W-:Y:S11]  /*5ef0*/  @P1 BRA `(.L_x_5511) ;  /* 0x00000000004c1947 */ /* 0x000ff60003800000 */
[----:B------:R-:W-:Y:S01]  /*5f00*/  ISETP.LT.AND P1, PT, RZ, UR6, PT ;  /* 0x00000006ff007c0c */ /* 0x000fe2000bf21270 */
[----:B------:R-:W-:-:S12]  /*5f10*/  UIADD3 UR18, UR6, -0x1, URZ ;  /* 0xffffffff06127890 */ /* 0x000fd8000fffe03f */
[----:B------:R-:W-:Y:S05]  /*5f20*/  @P1 BRA `(.L_x_5512) ;  /* 0x0000000000201947 */ /* 0x000fea0003800000 */
[----:B------:R-:W-:Y:S01]  /*5f30*/  ULDC UR19, c[0x0][0x9e4] ;  /* 0x0002790000137ab9 */ /* 0x000fe20000000800 */
[----:B------:R-:W-:Y:S02]  /*5f40*/  UIADD3 UR18, -UR6, URZ, URZ ;  /* 0x0000003f06127290 */ /* 0x000fe4000fffe13f */
[----:B------:R-:W-:-:S11]  /*5f50*/  UISETP.NE.AND UP0, UPT, UR19, 0x1, UPT ;  /* 0x000000011300788c */ /* 0x000fd6000bf05270 */
[----:B------:R-:W-:Y:S02]  /*5f60*/  @UP0 ULDC.64 UR6, c[0x0][0x9e8] ;  /* 0x00027a0000060ab9 */ /* 0x000fe40000000a00 */
[----:B------:R-:W-:-:S04]  /*5f70*/  UIMAD.WIDE.U32 UR14, UR18, UR6, URZ ;  /* 0x00000006120e72a5 */ /* 0x000fc8000f8e003f */
[----:B------:R-:W-:-:S04]  /*5f80*/  @UP0 USHF.R.U32.HI UR18, URZ, UR7, UR15 ;  /* 0x000000073f120299 */ /* 0x000fc8000801160f */
[----:B------:R-:W-:Y:S01]  /*5f90*/  ULOP3.LUT UR18, URZ, UR18, URZ, 0x33, !UPT ;  /* 0x000000123f127292 */ /* 0x000fe2000f8e333f */
[----:B------:R-:W-:Y:S11]  /*5fa0*/  BRA `(.L_x_5513) ;  /* 0x0000000000147947 */ /* 0x000ff60003800000 */
.L_x_5512:
[----:B------:R-:W-:Y:S02]  /*5fb0*/  ULDC UR19, c[0x0][0x9e4] ;  /* 0x0002790000137ab9 */ /* 0x000fe40000000800 */
[----:B------:R-:W-:-:S11]  /*5fc0*/  UISETP.NE.AND UP0, UPT, UR19, 0x1, UPT ;  /* 0x000000011300788c */ /* 0x000fd6000bf05270 */
[----:B------:R-:W-:Y:S02]  /*5fd0*/  @UP0 ULDC.64 UR6, c[0x0][0x9e8] ;  /* 0x00027a0000060ab9 */ /* 0x000fe40000000a00 */
[----:B------:R-:W-:-:S04]  /*5fe0*/  UIMAD.WIDE.U32 UR14, UR18, UR6, URZ ;  /* 0x00000006120e72a5 */ /* 0x000fc8000f8e003f */
[----:B------:R-:W-:-:S12]  /*5ff0*/  @UP0 USHF.R.U32.HI UR18, URZ, UR7, UR15 ;  /* 0x000000073f120299 */ /* 0x000fd8000801160f */
.L_x_5513:
[----:B------:R-:W-:-:S04]  /*6000*/  UIMAD UR18, UR18, UR19, UR19 ;  /* 0x00000013121272a4 */ /* 0x000fc8000f8e0213 */
[----:B------:R-:W-:-:S04]  /*6010*/  UISETP.LT.AND UP0, UPT, UR11, UR18, UPT ;  /* 0x000000120b00728c */ /* 0x000fc8000bf01270 */
[----:B------:R-:W-:-:S12]  /*6020*/  USEL UR11, UR11, UR18, UP0 ;  /* 0x000000120b0b7287 */ /* 0x000fd80008000000 */
.L_x_5511:
        /* <DEDUP_REMOVED lines=14> */
.L_x_5533:
[----:B------:R-:W-:-:S04]  /*6110*/  UIADD3 UR38, UR26, 0x1, URZ ;  /* 0x000000011a267890 */ /* 0x000fc8000fffe03f */
[----:B------:R-:W-:-:S04]  /*6120*/  UISETP.NE.AND UP0, UPT, UR38, 0x2, UPT ;  /* 0x000000022600788c */ /* 0x000fc8000bf05270 */
[----:B------:R-:W-:Y:S02]  /*6130*/  USEL UR6, URZ, 0x1, UP0 ;  /* 0x000000013f067887 */ /* 0x000fe40008000000 */
[----:B------:R-:W-:Y:S02]  /*6140*/  USEL UR38, UR38, URZ, UP0 ;  /* 0x0000003f26267287 */ /* 0x000fe40008000000 */
[----:B------:R-:W-:Y:S01]  /*6150*/  ULOP3.LUT UR37, UR37, UR6, URZ, 0x3c, !UPT ;  /* 0x0000000625257292 */ /* 0x000fe2000f8e3c3f */
[----:B------:R-:W-:Y:S11]  /*6160*/  @!P0 BRA `(.L_x_5515) ;  /* 0x0000000000048947 */ /* 0x000ff60003800000 */
[----:B------:R-:W-:Y:S01]  /*6170*/  BPT.TRAP 0x1 ;  /* 0x000000040000795c */ /* 0x000fe20000300000 */
.L_x_5515:
[----:B------:R-:W-:Y:S01]  /*6180*/  ULEA UR21, UR38, UR41, 0x3 ;  /* 0x0000002926157291 */ /* 0x000fe2000f8e183f */
[----:B-1234-:R-:W-:-:S05]  /*6190*/  IMAD.U32 R8, RZ, RZ, UR37 ;  /* 0x00000025ff087e24 */ /* 0x01efca000f8e00ff */
[----:B------:R-:W-:-:S04]  /*61a0*/  SHF.L.U32 R8, R8, 0x1f, RZ ;  /* 0x0000001f08087819 */ /* 0x000fc800000006ff */
[----:B------:R1:W2:Y:S01]  /*61b0*/  SYNCS.PHASECHK.TRANS64.TRYWAIT P1, [UR21+0x28c30], R8 ;  /* 0x028c3008ff0075a7 */ /* 0x0002a20008020155 */
[----:B------:R-:W-:Y:S05]  /*61c0*/  @!P0 BRA `(.L_x_5516) ;  /* 0x0000000000048947 */ /* 0x000fea0003800000 */
[----:B------:R-:W-:Y:S01]  /*61d0*/  BPT.TRAP 0x1 ;  /* 0x000000040000795c */ /* 0x000fe20000300000 */
.L_x_5516:
[----:B--2---:R-:W-:Y:S05]  /*61e0*/  @P1 BRA `(.L_x_5517) ;  /* 0x0000000000081947 */ /* 0x004fea0003800000 */
[----:B------:R-:W2:Y:S02]  /*61f0*/  SYNCS.PHASECHK.TRANS64.TRYWAIT P1, [UR21+0x28c30], R8 ;  /* 0x028c3008ff0075a7 */ /* 0x000ea40008020155 */
[----:B--2---:R-:W-:Y:S05]  /*6200*/  @!P1 BRA `(.L_x_5518) ;  /* 0x000000f800889947 */ /* 0x004fea0003800000 */
.L_x_5517:
[----:B------:R-:W-:Y:S01]  /*6210*/  R2UR UR18, R0 ;  /* 0x00000000001272ca */ /* 0x000fe200000e0000 */
[----:B0-----:R-:W-:Y:S01]  /*6220*/  WARPGROUP.ARRIVE ;  /* 0x00000000000079c5 */ /* 0x001fe20000000000 */
        /* <DEDUP_REMOVED lines=21> */
.L_x_5519:
[----:B------:R-:W-:Y:S01]  /*6380*/  UISETP.NE.AND UP1, UPT, UR52, URZ, UPT ;  /* 0x0000003f3400728c */ /* 0x000fe2000bf25270 */
[----:B------:R-:W-:Y:S01]  /*6390*/  VIADD R12, R185, UR45 ;  /* 0x0000002db90c7c36 */ /* 0x000fe20008000000 */
[----:B------:R-:W-:Y:S01]  /*63a0*/  UISETP.NE.AND UP0, UPT, UR51, URZ, UPT ;  /* 0x0000003f3300728c */ /* 0x000fe2000bf05270 */
[----:B------:R-:W-:-:S03]  /*63b0*/  IMAD.U32 R7, RZ, RZ, UR50 ;  /* 0x00000032ff077e24 */ /* 0x000fc6000f8e00ff */
[----:B------:R-:W-:Y:S02]  /*63c0*/  PLOP3.LUT P1, PT, PT, PT, UP1, 0x80, 0x0 ;  /* 0x000000000000781c */ /* 0x000fe40003f2f018 */
[----:B------:R-:W-:-:S03]  /*63d0*/  PLOP3.LUT P2, PT, PT, PT, UP1, 0x80, 0x0 ;  /* 0x000000000000781c */ /* 0x000fc60003f4f018 */
[----:B------:R-:W-:Y:S01]  /*63e0*/  @UP1 ULDC UR6, c[0x0][0x44c] ;  /* 0x0001130000061ab9 */ /* 0x000fe20000000800 */
[----:B------:R-:W-:-:S07]  /*63f0*/  @UP1 ULDC UR7, c[0x0][0x450] ;  /* 0x0001140000071ab9 */ /* 0x000fce0000000800 */
[----:B--2---:R-:W-:Y:S01]  /*6400*/  @P1 IMAD.HI.U32 R5, R12, UR6, RZ ;  /* 0x000000060c051c27 */ /* 0x004fe2000f8e00ff */
[----:B------:R-:W-:Y:S01]  /*6410*/  UIADD3 UR6, UR21, 0x28c40, URZ ;  /* 0x00028c4015067890 */ /* 0x000fe2000fffe03f */
[----:B------:R-:W-:-:S03]  /*6420*/  PLOP3.LUT P1, PT, PT, PT, UP0, 0x40, 0x0 ;  /* 0x000000000000781c */ /* 0x000fc60003f2e808 */
[----:B------:R-:W-:Y:S01]  /*6430*/  @P2 SHF.R.U32.HI R12, RZ, UR7, R5 ;  /* 0x00000007ff0c2c19 */ /* 0x000fe20008011605 */
[----:B------:R-:W-:Y:S01]  /*6440*/  UPRMT UR6, UR40, 0x654, UR6 ;  /* 0x0000065428067896 */ /* 0x000fe20008000006 */
[----:B------:R-:W-:-:S03]  /*6450*/  IMAD.SHL.U32 R5, R9, 0x40, RZ ;  /* 0x0000004009057824 */ /* 0x000fc600078e00ff */
[----:B------:R-:W0:Y:S02]  /*6460*/  SHFL.IDX PT, R13, R12, RZ, 0x1c1f ;  /* 0x001c1fff0c0d7589 */ /* 0x000e2400000e0000 */
[----:B------:R-:W-:-:S03]  /*6470*/  IADD3 R6, -R2, 0x1, -R5 ;  /* 0x0000000102067810 */ /* 0x000fc60007ffe905 */
[----:B------:R-:W-:Y:S01]  /*6480*/  SYNCS.ARRIVE.TRANS64.RED.A1T0 RZ, [UR6], RZ ;  /* 0x000000ffffff79a7 */ /* 0x000fe20008100406 */
[----:B------:R-:W-:Y:S01]  /*6490*/  ULOP3.LUT UR6, URZ, UR22, URZ, 0x33, !UPT ;  /* 0x000000163f067292 */ /* 0x000fe2000f8e333f */
[----:B------:R-:W-:-:S05]  /*64a0*/  IADD3 R6, -R7, UR48, R6 ;  /* 0x0000003007067c10 */ /* 0x000fca000fffe106 */
[C---:B------:R-:W-:Y:S02]  /*64b0*/  VIADD R20, R6.reuse, UR25 ;  /* 0x0000001906147c36 */ /* 0x040fe40008000000 */
[----:B------:R-:W-:Y:S02]  /*64c0*/  VIADD R206, R6, UR6 ;  /* 0x0000000606ce7c36 */ /* 0x000fe40008000000 */
[----:B0-----:R-:W-:Y:S02]  /*64d0*/  IMAD.IADD R14, R20, 0x1, R13 ;  /* 0x00000001140e7824 */ /* 0x001fe400078e020d */
[----:B------:R-:W-:Y:S01]  /*64e0*/  IMAD.IADD R15, R13, 0x1, R206 ;  /* 0x000000010d0f7824 */ /* 0x000fe200078e02ce */
[----:B------:R-:W-:Y:S06]  /*64f0*/  @P1 BRA `(.L_x_5520) ;  /* 0x00000000005c1947 */ /* 0x000fec0003800000 */
[----:B------:R-:W-:Y:S01]  /*6500*/  IMAD.U32 R6, RZ, RZ, UR50 ;  /* 0x00000032ff067e24 */ /* 0x000fe2000f8e00ff */
[----:B------:R-:W-:Y:S04]  /*6510*/  BSSY B0, `(.L_x_5521) ;  /* 0x0000011000007945 */ /* 0x000fe80003800000 */
[----:B------:R-:W-:-:S04]  /*6520*/  IADD3 R13, -R6, UR48, R13 ;  /* 0x00000030060d7c10 */ /* 0x000fc8000fffe10d */
        /* <DEDUP_REMOVED lines=10> */
.L_x_5522:
[----:B------:R-:W-:-:S05]  /*65d0*/  IMAD.U32 R208, RZ, RZ, UR24 ;  /* 0x00000018ffd07e24 */ /* 0x000fca000f8e00ff */
[----:B------:R-:W-:-:S13]  /*65e0*/  ISETP.NE.AND P1, PT, R208, 0x1, PT ;  /* 0x00000001d000780c */ /* 0x000fda0003f25270 */
[----:B------:R-:W0:Y:S02]  /*65f0*/  @P1 LDC.64 R6, c[0x0][0x9e8] ;  /* 0x00027a00ff061b82 */ /* 0x000e240000000a00 */
[----:B0-----:R-:W-:-:S05]  /*6600*/  @P1 IMAD.HI.U32 R6, R13, R6, RZ ;  /* 0x000000060d061227 */ /* 0x001fca00078e00ff */
[----:B------:R-:W-:-:S07]  /*6610*/  @P1 SHF.R.U32.HI R13, RZ, R7, R6 ;  /* 0x00000007ff0d1219 */ /* 0x000fce0000011606 */
.L_x_5523:
[----:B------:R-:W-:Y:S05]  /*6620*/  BSYNC B0 ;  /* 0x0000000000007941 */ /* 0x000fea0003800000 */
.L_x_5521:
[----:B------:R-:W-:-:S04]  /*6630*/  IMAD R13, R13, R208, -R5 ;  /* 0x000000d00d0d7224 */ /* 0x000fc800078e0a05 */
[----:B------:R-:W-:-:S05]  /*6640*/  IMAD.IADD R13, R13, 0x1, -R2 ;  /* 0x000000010d0d7824 */ /* 0x000fca00078e0a02 */
[----:B------:R-:W-:Y:S02]  /*6650*/  VIADDMNMX R14, R13, R208, R14, PT ;  /* 0x000000d00d0e7246 */ /* 0x000fe4000380010e */
[----:B------:R-:W-:-:S07]  /*6660*/  VIMNMX R15, R15, R13, !PT ;  /* 0x0000000d0f0f7248 */ /* 0x000fce0007fe0100 */
.L_x_5520:
[----:B------:R-:W-:Y:S01]  /*6670*/  ISETP.GT.AND P1, PT, R9, -0x1, PT ;  /* 0xffffffff0900780c */ /* 0x000fe20003f24270 */
[----:B------:R-:W0:Y:S01]  /*6680*/  SHFL.IDX PT, R7, R12, 0x1, 0x1c1f ;  /* 0x003c1f000c077f89 */ /* 0x000e2200000e0000 */
        /* <DEDUP_REMOVED lines=11> */
[C---:B------:R-:W-:Y:S01]  /*6740*/  ISETP.GT.AND P3, PT, R15.reuse, 0x10, P1 ;  /* 0x000000100f00780c */ /* 0x040fe20000f64270 */
[----:B0-----:R-:W-:Y:S01]  /*6750*/  IMAD.IADD R12, R20, 0x1, R7 ;  /* 0x00000001140c7824 */ /* 0x001fe200078e0207 */
        /* <DEDUP_REMOVED lines=53> */
.L_x_5526:
[----:B------:R-:W-:-:S05]  /*6ab0*/  IMAD.U32 R20, RZ, RZ, UR24 ;  /* 0x00000018ff147e24 */ /* 0x000fca000f8e00ff */
[----:B------:R-:W-:-:S13]  /*6ac0*/  ISETP.NE.AND P2, PT, R20, 0x1, PT ;  /* 0x000000011400780c */ /* 0x000fda0003f45270 */
[----:B------:R-:W0:Y:S02]  /*6ad0*/  @P2 LDC.64 R6, c[0x0][0x9e8] ;  /* 0x00027a00ff062b82 */ /* 0x000e240000000a00 */
[----:B0-----:R-:W-:-:S05]  /*6ae0*/  @P2 IMAD.HI.U32 R6, R15, R6, RZ ;  /* 0x000000060f062227 */ /* 0x001fca00078e00ff */
[----:B------:R-:W-:-:S07]  /*6af0*/  @P2 SHF.R.U32.HI R15, RZ, R7, R6 ;  /* 0x00000007ff0f2219 */ /* 0x000fce0000011606 */
.L_x_5527:
[----:B------:R-:W-:Y:S05]  /*6b00*/  BSYNC B0 ;  /* 0x0000000000007941 */ /* 0x000fea0003800000 */
.L_x_5525:
[----:B------:R-:W-:-:S04]  /*6b10*/  IMAD R5, R15, R20, -R5 ;  /* 0x000000140f057224 */ /* 0x000fc800078e0a05 */
[----:B------:R-:W-:-:S05]  /*6b20*/  IMAD.IADD R5, R5, 0x1, -R2 ;  /* 0x0000000105057824 */ /* 0x000fca00078e0a02 */
[----:B------:R-:W-:Y:S02]  /*6b30*/  VIADDMNMX R12, R5, R20, R12, PT ;  /* 0x00000014050c7246 */ /* 0x000fe4000380010c */
[----:B------:R-:W-:-:S07]  /*6b40*/  VIMNMX R14, R14, R5, !PT ;  /* 0x000000050e0e7248 */ /* 0x000fce0007fe0100 */
.L_x_5524:
        /* <DEDUP_REMOVED lines=34> */
[----:B------:R-:W0:Y:S01]  /*6d70*/  SHFL.BFLY PT, R5, R6, 0x2, 0x1f ;  /* 0x0c401f0006057f89 */ /* 0x000e2200000e0000 */
        /* <DEDUP_REMOVED lines=12> */
[----:B0-----:R-:W-:Y:S02]  /*6e40*/  FMNMX.FTZ R7, R6, R5, !PT ;  /* 0x0000000506077209 */ /* 0x001fe40007810000 */
[----:B------:R-:W-:Y:S02]  /*6e50*/  FMNMX.FTZ R6, R154, R11, !PT ;  /* 0x0000000b9a067209 */ /* 0x000fe40007810000 */
[----:B------:R-:W-:Y:S01]  /*6e60*/  ISETP.LT.OR P5, PT, R12, 0x22, P5 ;  /* 0x000000220c00780c */ /* 0x000fe20002fa1670 */
[----:B------:R-:W0:Y:S01]  /*6e70*/  SHFL.BFLY PT, R20, R7, 0x1, 0x1f ;  /* 0x0c201f0007147f89 */ /* 0x000e2200000e0000 */
[----:B------:R-:W-:-:S02]  /*6e80*/  ISETP.GT.AND P6, PT, R14, 0x29, P1 ;  /* 0x000000290e00780c */ /* 0x000fc40000fc4270 */
[----:B------:R-:W-:Y:S02]  /*6e90*/  ISETP.LT.OR P4, PT, R12, 0x29, P4 ;  /* 0x000000290c00780c */ /* 0x000fe40002781670 */
[----:B------:R-:W-:Y:S02]  /*6ea0*/  FSEL R171, R171, -INF , !P5 ;  /* 0xff800000abab7808 */ /* 0x000fe40006800000 */
[----:B------:R-:W-:Y:S02]  /*6eb0*/  ISETP.GT.AND P2, PT, R14, 0x30, P1 ;  /* 0x000000300e00780c */ /* 0x000fe40000f44270 */
[----:B------:R-:W-:Y:S02]  /*6ec0*/  FSEL R174, R174, -INF , !P4 ;  /* 0xff800000aeae7808 */ /* 0x000fe40006000000 */
[----:B------:R-:W-:Y:S02]  /*6ed0*/  ISETP.LT.OR P6, PT, R12, 0x2a, P6 ;  /* 0x0000002a0c00780c */ /* 0x000fe400037c1670 */
[----:B------:R-:W-:-:S02]  /*6ee0*/  ISETP.GT.AND P5, PT, R14, 0x31, P1 ;  /* 0x000000310e00780c */ /* 0x000fc40000fa4270 */
[----:B------:R-:W-:Y:S02]  /*6ef0*/  ISETP.LT.OR P2, PT, R12, 0x31, P2 ;  /* 0x000000310c00780c */ /* 0x000fe40001741670 */
[----:B------:R-:W-:Y:S02]  /*6f00*/  FSEL R175, R175, -INF , !P6 ;  /* 0xff800000afaf7808 */ /* 0x000fe40007000000 */
[----:B------:R-:W-:Y:S02]  /*6f10*/  ISETP.GT.AND P4, PT, R14, 0x38, P1 ;  /* 0x000000380e00780c */ /* 0x000fe40000f84270 */
[----:B------:R-:W-:Y:S02]  /*6f20*/  ISETP.LT.OR P5, PT, R12, 0x32, P5 ;  /* 0x000000320c00780c */ /* 0x000fe40002fa1670 */
[----:B------:R-:W-:Y:S02]  /*6f30*/  FSEL R178, R178, -INF , !P2 ;  /* 0xff800000b2b27808 */ /* 0x000fe40005000000 */
[----:B0-----:R-:W-:-:S02]  /*6f40*/  FMNMX.FTZ R5, R7, R20, !PT ;  /* 0x0000001407057209 */ /* 0x001fc40007810000 */
        /* <DEDUP_REMOVED lines=19> */
[----:B------:R-:W-:Y:S01]  /*7080*/  IMAD.MOV R177, RZ, RZ, -R17 ;  /* 0x000000ffffb17224 */ /* 0x000fe200078e0a11 */
[----:B------:R-:W-:Y:S01]  /*7090*/  FSEL R182, R182, -INF , !P4 ;  /* 0xff800000b6b67808 */ /* 0x000fe20006000000 */
[--C-:B------:R-:W-:Y:S01]  /*70a0*/  FFMA.FTZ R14, R164, UR10, -R20.reuse ;  /* 0x0000000aa40e7c23 */ /* 0x100fe20008010814 */
[----:B------:R-:W-:Y:S01]  /*70b0*/  FMNMX.FTZ R6, R170, R7, !PT ;  /* 0x00000007aa067209 */ /* 0x000fe20007810000 */
[--C-:B------:R-:W-:Y:S01]  /*70c0*/  FFMA.FTZ R7, R153, UR10, -R20.reuse ;  /* 0x0000000a99077c23 */ /* 0x100fe20008010814 */
[----:B------:R-:W-:Y:S01]  /*70d0*/  FSEL R183, R183, -INF , !P1 ;  /* 0xff800000b7b77808 */ /* 0x000fe20004800000 */
[--C-:B------:R-:W-:Y:S01]  /*70e0*/  FFMA.FTZ R153, R169, UR10, -R20.reuse ;  /* 0x0000000aa9997c23 */ /* 0x100fe20008010814 */
[----:B------:R-:W-:Y:S01]  /*70f0*/  FMNMX.FTZ R13, R171, R6, !PT ;  /* 0x00000006ab0d7209 */ /* 0x000fe20007810000 */
[----:B------:R-:W-:Y:S01]  /*7100*/  MUFU.EX2 R12, R12 ;  /* 0x0000000c000c7308 */ /* 0x000fe20000000800 */
[----:B------:R-:W-:Y:S01]  /*7110*/  ISETP.NE.AND P1, PT, R2, R177, PT ;  /* 0x000000b10200720c */ /* 0x000fe20003f25270 */
        /* <DEDUP_REMOVED lines=8> */
[----:B------:R-:W-:Y:S01]  /*71a0*/  FFMA.FTZ R180, R180, UR10, -R20 ;  /* 0x0000000ab4b47c23 */ /* 0x000fe20008010814 */
[----:B------:R-:W-:-:S04]  /*71b0*/  FMNMX.FTZ R6, R178, R15, !PT ;  /* 0x0000000fb2067209 */ /* 0x000fc80007810000 */
[----:B------:R-:W-:Y:S01]  /*71c0*/  FMNMX.FTZ R15, R179, R6, !PT ;  /* 0x00000006b30f7209 */ /* 0x000fe20007810000 */
[----:B------:R-:W-:Y:S03]  /*71d0*/  MUFU.EX2 R13, R13 ;  /* 0x0000000d000d7308 */ /* 0x000fe60000000800 */
[----:B------:R-:W-:Y:S01]  /*71e0*/  FMNMX.FTZ R6, R182, R15, !PT ;  /* 0x0000000fb6067209 */ /* 0x000fe20007810000 */
[----:B------:R-:W-:Y:S01]  /*71f0*/  FFMA.FTZ R15, R161, UR10, -R20 ;  /* 0x0000000aa10f7c23 */ /* 0x000fe20008010814 */
[----:B------:R-:W-:Y:S02]  /*7200*/  FSEL R161, R5, RZ, P3 ;  /* 0x000000ff05a17208 */ /* 0x000fe40001800000 */
[----:B------:R-:W-:Y:S01]  /*7210*/  FMNMX.FTZ R6, R183, R6, !PT ;  /* 0x00000006b7067209 */ /* 0x000fe20007810000 */
[----:B------:R-:W-:Y:S02]  /*7220*/  MUFU.EX2 R156, R156 ;  /* 0x0000009c009c7308 */ /* 0x000fe40000000800 */
[----:B------:R-:W-:-:S02]  /*7230*/  FADD.FTZ R161, -R161, R10 ;  /* 0x0000000aa1a17221 */ /* 0x000fc40000010100 */
[----:B------:R-:W0:Y:S02]  /*7240*/  SHFL.BFLY PT, R157, R6, 0x2, 0x1f ;  /* 0x0c401f00069d7f89 */ /* 0x000e2400000e0000 */
[----:B------:R-:W-:Y:S02]  /*7250*/  FMUL.FTZ R161, R161, UR10 ;  /* 0x0000000aa1a17c20 */ /* 0x000fe40008410000 */
[----:B------:R-:W-:Y:S08]  /*7260*/  MUFU.EX2 R15, R15 ;  /* 0x0000000f000f7308 */ /* 0x000ff00000000800 */
[----:B------:R-:W2:Y:S08]  /*7270*/  MUFU.EX2 R161, R161 ;  /* 0x000000a100a17308 */ /* 0x000eb00000000800 */
[----:B------:R-:W3:Y:S01]  /*7280*/  MUFU.EX2 R14, R14 ;  /* 0x0000000e000e7308 */ /* 0x000ee20000000800 */
[----:B0-----:R-:W-:Y:S01]  /*7290*/  FMNMX.FTZ R168, R6, R157, !PT ;  /* 0x0000009d06a87209 */ /* 0x001fe20007810000 */
[----:B------:R-:W-:-:S06]  /*72a0*/  FFMA.FTZ R157, R172, UR10, -R20 ;  /* 0x0000000aac9d7c23 */ /* 0x000fcc0008010814 */
[----:B------:R-:W0:Y:S01]  /*72b0*/  MUFU.EX2 R21, R21 ;  /* 0x0000001500157308 */ /* 0x000e220000000800 */
[----:B------:R-:W4:Y:S01]  /*72c0*/  SHFL.BFLY PT, R169, R168, 0x1, 0x1f ;  /* 0x0c201f00a8a97f89 */ /* 0x000f2200000e0000 */
[----:B--2---:R-:W-:Y:S01]  /*72d0*/  FFMA.FTZ R172, R161, R3, R152 ;  /* 0x00000003a1ac7223 */ /* 0x004fe20000010098 */
[----:B------:R-:W-:Y:S01]  /*72e0*/  F2FP.BF16.F32.PACK_AB R152, R7, R152 ;  /* 0x000000980798723e */ /* 0x000fe200000010ff */
[-C--:B------:R-:W-:Y:S01]  /*72f0*/  FMUL.FTZ R24, R24, R161.reuse ;  /* 0x000000a118187220 */ /* 0x080fe20000410000 */
[-C--:B------:R-:W-:Y:S01]  /*7300*/  FMUL.FTZ R25, R25, R161.reuse ;  /* 0x000000a119197220 */ /* 0x080fe20000410000 */
[----:B------:R-:W-:Y:S01]  /*7310*/  FADD.FTZ R172, R7, R172 ;  /* 0x000000ac07ac7221 */ /* 0x000fe20000010000 */
[-C--:B------:R-:W-:Y:S01]  /*7320*/  FMUL.FTZ R28, R28, R161.reuse ;  /* 0x000000a11c1c7220 */ /* 0x080fe20000410000 */
[----:B------:R2:W-:Y:S01]  /*7330*/  MUFU.EX2 R10, R173 ;  /* 0x000000ad000a7308 */ /* 0x0005e20000000800 */
[-C--:B------:R-:W-:Y:S01]  /*7340*/  FMUL.FTZ R29, R29, R161.reuse ;  /* 0x000000a11d1d7220 */ /* 0x080fe20000410000 */
[----:B------:R-:W-:Y:S01]  /*7350*/  FADD.FTZ R177, R13, R172 ;  /* 0x000000ac0db17221 */ /* 0x000fe20000010000 */
[-C--:B------:R-:W-:Y:S01]  /*7360*/  FMUL.FTZ R32, R32, R161.reuse ;  /* 0x000000a120207220 */ /* 0x080fe20000410000 */
[-C--:B------:R-:W-:Y:S01]  /*7370*/  FMUL.FTZ R33, R33, R161.reuse ;  /* 0x000000a121217220 */ /* 0x080fe20000410000 */
[-C--:B------:R-:W-:Y:S01]  /*7380*/  FMUL.FTZ R36, R36, R161.reuse ;  /* 0x000000a124247220 */ /* 0x080fe20000410000 */
[----:B------:R-:W-:Y:S01]  /*7390*/  FADD.FTZ R177, R12, R177 ;  /* 0x000000b10cb17221 */ /* 0x000fe20000010000 */
[----:B------:R-:W-:Y:S01]  /*73a0*/  FMUL.FTZ R37, R37, R161 ;  /* 0x000000a125257220 */ /* 0x000fe20000410000 */
[----:B------:R-:W-:Y:S01]  /*73b0*/  MUFU.EX2 R160, R160 ;  /* 0x000000a000a07308 */ /* 0x000fe20000000800 */
[----:B--2---:R-:W-:Y:S01]  /*73c0*/  FFMA.FTZ R173, R181, UR10, -R20 ;  /* 0x0000000ab5ad7c23 */ /* 0x004fe20008010814 */
[----:B------:R-:W-:-:S02]  /*73d0*/  IMAD.U32 R181, RZ, RZ, UR26 ;  /* 0x0000001affb57e24 */ /* 0x000fc4000f8e00ff */
[----:B------:R-:W-:Y:S01]  /*73e0*/  FADD.FTZ R176, R156, R177 ;  /* 0x000000b19cb07221 */ /* 0x000fe20000010000 */
[----:B------:R-:W-:Y:S01]  /*73f0*/  F2FP.BF16.F32.PACK_AB R156, R15, R156 ;  /* 0x0000009c0f9c723e */ /* 0x000fe200000010ff */
[-C--:B------:R-:W-:Y:S01]  /*7400*/  FMUL.FTZ R40, R40, R161.reuse ;  /* 0x000000a128287220 */ /* 0x080fe20000410000 */
[----:B------:R-:W-:Y:S01]  /*7410*/  FMUL.FTZ R41, R41, R161 ;  /* 0x000000a129297220 */ /* 0x000fe20000410000 */
[----:B------:R-:W-:Y:S01]  /*7420*/  FADD.FTZ R177, R15, R176 ;  /* 0x000000b00fb17221 */ /* 0x000fe20000010000 */
[----:B------:R-:W-:Y:S01]  /*7430*/  MUFU.EX2 R153, R153 ;  /* 0x0000009900997308 */ /* 0x000fe20000000800 */
[----:B----4-:R-:W-:Y:S01]  /*7440*/  FMNMX.FTZ R6, R168, R169, !PT ;  /* 0x000000a9a8067209 */ /* 0x010fe20007810000 */
[-C--:B------:R-:W-:Y:S01]  /*7450*/  FMUL.FTZ R44, R44, R161.reuse ;  /* 0x000000a12c2c7220 */ /* 0x080fe20000410000 */
[-C--:B------:R-:W-:Y:S01]  /*7460*/  FMUL.FTZ R45, R45, R161.reuse ;  /* 0x000000a12d2d7220 */ /* 0x080fe20000410000 */
[-C--:B------:R-:W-:Y:S01]  /*7470*/  FMUL.FTZ R48, R48, R161.reuse ;  /* 0x000000a130307220 */ /* 0x080fe20000410000 */
[C---:B------:R-:W-:Y:S01]  /*7480*/  FSETP.NEU.FTZ.AND P2, PT, R6.reuse, -INF , PT ;  /* 0xff8000000600780b */ /* 0x040fe20003f5d000 */
[C---:B------:R-:W-:Y:S01]  /*7490*/  FMUL.FTZ R3, R6.reuse, UR10 ;  /* 0x0000000a06037c20 */ /* 0x040fe20008410000 */
[-C--:B------:R-:W-:Y:S01]  /*74a0*/  FMUL.FTZ R49, R49, R161.reuse ;  /* 0x000000a131317220 */ /* 0x080fe20000410000 */
[----:B------:R-:W2:Y:S01]  /*74b0*/  MUFU.EX2 R157, R157 ;  /* 0x0000009d009d7308 */ /* 0x000ea20000000800 */
[----:B------:R-:W-:Y:S01]  /*74c0*/  FSEL R20, R6, RZ, P2 ;  /* 0x000000ff06147208 */ /* 0x000fe20001000000 */
[-C--:B------:R-:W-:Y:S01]  /*74d0*/  FMUL.FTZ R52, R52, R161.reuse ;  /* 0x000000a134347220 */ /* 0x080fe20000410000 */
[----:B------:R-:W-:Y:S01]  /*74e0*/  FSEL R3, R3, RZ, P2 ;  /* 0x000000ff03037208 */ /* 0x000fe20001000000 */
[-C--:B------:R-:W-:Y:S01]  /*74f0*/  FMUL.FTZ R53, R53, R161.reuse ;  /* 0x000000a135357220 */ /* 0x080fe20000410000 */
[-C--:B------:R-:W-:Y:S01]  /*7500*/  FMUL.FTZ R56, R56, R161.reuse ;  /* 0x000000a138387220 */ /* 0x080fe20000410000 */
[----:B------:R-:W-:Y:S01]  /*7510*/  FADD.FTZ R20, -R20, R11 ;  /* 0x0000000b14147221 */ /* 0x000fe20000010100 */
[----:B------:R-:W-:Y:S01]  /*7520*/  FMUL.FTZ R57, R57, R161 ;  /* 0x000000a139397220 */ /* 0x000fe20000410000 */
[----:B------:R-:W-:Y:S01]  /*7530*/  FFMA.FTZ R169, R154, UR10, -R3 ;  /* 0x0000000a9aa97c23 */ /* 0x000fe20008010803 */
[----:B------:R-:W-:-:S02]  /*7540*/  @!P1 IMAD R154, R181, 0x40, R16 ;  /* 0x00000040b59a9824 */ /* 0x000fc400078e0210 */
[----:B------:R-:W-:Y:S01]  /*7550*/  FMUL.FTZ R20, R20, UR10 ;  /* 0x0000000a14147c20 */ /* 0x000fe20008410000 */
[--C-:B------:R-:W-:Y:S01]  /*7560*/  FFMA.FTZ R172, R155, UR10, -R3.reuse ;  /* 0x0000000a9bac7c23 */ /* 0x100fe20008010803 */
[----:B------:R-:W-:Y:S01]  /*7570*/  FFMA.FTZ R155, R158, UR10, -R3 ;  /* 0x0000000a9e9b7c23 */ /* 0x000fe20008010803 */
[----:B------:R-:W4:Y:S01]  /*7580*/  MUFU.EX2 R164, R164 ;  /* 0x000000a400a47308 */ /* 0x000f220000000800 */
[----:B------:R-:W-:Y:S01]  /*7590*/  @!P1 LEA R11, R154, UR41, 0x2 ;  /* 0x000000299a0b9c11 */ /* 0x000fe2000f8e10ff */
[----:B---3--:R-:W-:Y:S01]  /*75a0*/  FADD.FTZ R154, R14, R177 ;  /* 0x000000b10e9a7221 */ /* 0x008fe20000010000 */
[--C-:B------:R-:W-:Y:S01]  /*75b0*/  FFMA.FTZ R159, R159, UR10, -R3.reuse ;  /* 0x0000000a9f9f7c23 */ /* 0x100fe20008010803 */
[--C-:B------:R-:W-:Y:S01]  /*75c0*/  FFMA.FTZ R176, R162, UR10, -R3.reuse ;  /* 0x0000000aa2b07c23 */ /* 0x100fe20008010803 */
[--C-:B------:R-:W-:Y:S01]  /*75d0*/  FFMA.FTZ R163, R163, UR10, -R3.reuse ;  /* 0x0000000aa3a37c23 */ /* 0x100fe20008010803 */
[----:B0-----:R-:W-:Y:S01]  /*75e0*/  FADD.FTZ R181, R21, R154 ;  /* 0x0000009a15b57221 */ /* 0x001fe20000010000 */
[----:B--2---:R-:W-:Y:S01]  /*75f0*/  F2FP.BF16.F32.PACK_AB R162, R10, R157 ;  /* 0x0000009d0aa2723e */ /* 0x004fe200000010ff */
[----:B------:R-:W-:Y:S01]  /*7600*/  MUFU.EX2 R169, R169 ;  /* 0x000000a900a97308 */ /* 0x000fe20000000800 */
[----:B------:R-:W-:Y:S01]  /*7610*/  FFMA.FTZ R177, R166, UR10, -R3 ;  /* 0x0000000aa6b17c23 */ /* 0x000fe20008010803 */
[----:B------:R-:W-:Y:S01]  /*7620*/  FADD.FTZ R154, R160, R181 ;  /* 0x000000b5a09a7221 */ /* 0x000fe20000010000 */
[--C-:B------:R-:W-:Y:S01]  /*7630*/  FFMA.FTZ R167, R167, UR10, -R3.reuse ;  /* 0x0000000aa7a77c23 */ /* 0x100fe20008010803 */
[--C-:B------:R-:W-:Y:S01]  /*7640*/  FFMA.FTZ R171, R171, UR10, -R3.reuse ;  /* 0x0000000aabab7c23 */ /* 0x100fe20008010803 */
[--C-:B------:R-:W-:Y:S01]  /*7650*/  FFMA.FTZ R174, R174, UR10, -R3.reuse ;  /* 0x0000000aaeae7c23 */ /* 0x100fe20008010803 */
[----:B------:R-:W-:Y:S01]  /*7660*/  FADD.FTZ R154, R153, R154 ;  /* 0x0000009a999a7221 */ /* 0x000fe20000010000 */
[--C-:B------:R-:W-:Y:S01]  /*7670*/  FFMA.FTZ R175, R175, UR10, -R3.reuse ;  /* 0x0000000aafaf7c23 */ /* 0x100fe20008010803 */
[----:B------:R-:W0:Y:S01]  /*7680*/  MUFU.EX2 R20, R20 ;  /* 0x0000001400147308 */ /* 0x000e220000000800 */
[--C-:B------:R-:W-:Y:S01]  /*7690*/  FFMA.FTZ R178, R178, UR10, -R3.reuse ;  /* 0x0000000ab2b27c23 */ /* 0x100fe20008010803 */
[----:B------:R-:W-:Y:S01]  /*76a0*/  FADD.FTZ R181, R157, R154 ;  /* 0x0000009a9db57221 */ /* 0x000fe20000010000 */
[--C-:B------:R-:W-:Y:S01]  /*76b0*/  FFMA.FTZ R179, R179, UR10, -R3.reuse ;  /* 0x0000000ab3b37c23 */ /* 0x100fe20008010803 */
[--C-:B------:R-:W-:Y:S01]  /*76c0*/  FFMA.FTZ R182, R182, UR10, -R3.reuse ;  /* 0x0000000ab6b67c23 */ /* 0x100fe20008010803 */
[----:B------:R-:W-:Y:S01]  /*76d0*/  FFMA.FTZ R183, R183, UR10, -R3 ;  /* 0x0000000ab7b77c23 */ /* 0x000fe20008010803 */
[----:B------:R-:W-:Y:S01]  /*76e0*/  FADD.FTZ R181, R10, R181 ;  /* 0x000000b50ab57221 */ /* 0x000fe20000010000 */
[----:B------:R-:W-:Y:S01]  /*76f0*/  F2FP.BF16.F32.PACK_AB R154, R12, R13 ;  /* 0x0000000d0c9a723e */ /* 0x000fe200000010ff */
[----:B------:R-:W2:Y:S01]  /*7700*/  MUFU.EX2 R172, R172 ;  /* 0x000000ac00ac7308 */ /* 0x000ea20000000800 */
[----:B------:R3:W-:Y:S01]  /*7710*/  @!P1 STS [R11+0x28800], R161 ;  /* 0x028800a10b009388 */ /* 0x0007e20000000800 */
[----:B----4-:R-:W-:Y:S01]  /*7720*/  FADD.FTZ R158, R164, R181 ;  /* 0x000000b5a49e7221 */ /* 0x010fe20000010000 */
[----:B------:R-:W-:Y:S01]  /*7730*/  F2FP.BF16.F32.PACK_AB R160, R153, R160 ;  /* 0x000000a099a0723e */ /* 0x000fe200000010ff */
[-C--:B------:R-:W-:Y:S01]  /*7740*/  FMUL.FTZ R60, R60, R161.reuse ;  /* 0x000000a13c3c7220 */ /* 0x080fe20000410000 */
[-C--:B------:R-:W-:Y:S01]  /*7750*/  FMUL.FTZ R61, R61, R161.reuse ;  /* 0x000000a13d3d7220 */ /* 0x080fe20000410000 */
[-C--:B------:R-:W-:Y:S01]  /*7760*/  FMUL.FTZ R64, R64, R161.reuse ;  /* 0x000000a140407220 */ /* 0x080fe20000410000 */
[-C--:B------:R-:W-:Y:S01]  /*7770*/  FMUL.FTZ R65, R65, R161.reuse ;  /* 0x000000a141417220 */ /* 0x080fe20000410000 */
[----:B------:R-:W4:Y:S01]  /*7780*/  MUFU.EX2 R165, R165 ;  /* 0x000000a500a57308 */ /* 0x000f220000000800 */
[----:B0-----:R-:W-:Y:S01]  /*7790*/  FFMA.FTZ R7, R20, R4, R169 ;  /* 0x0000000414077223 */ /* 0x001fe200000100a9 */
[----:B------:R0:W-:Y:S01]  /*77a0*/  @!P1 STS [R11+0x28820], R20 ;  /* 0x028820140b009388 */ /* 0x0001e20000000800 */
[-C--:B------:R-:W-:Y:S01]  /*77b0*/  FMUL.FTZ R68, R68, R161.reuse ;  /* 0x000000a144447220 */ /* 0x080fe20000410000 */
[-C--:B------:R-:W-:Y:S01]  /*77c0*/  FMUL.FTZ R69, R69, R161.reuse ;  /* 0x000000a145457220 */ /* 0x080fe20000410000 */
[-C--:B------:R-:W-:Y:S01]  /*77d0*/  FMUL.FTZ R72, R72, R161.reuse ;  /* 0x000000a148487220 */ /* 0x080fe20000410000 */
[-C--:B------:R-:W-:Y:S01]  /*77e0*/  FMUL.FTZ R73, R73, R161.reuse ;  /* 0x000000a149497220 */ /* 0x080fe20000410000 */
[----:B------:R-:W-:Y:S01]  /*77f0*/  FMUL.FTZ R76, R76, R161 ;  /* 0x000000a14c4c7220 */ /* 0x000fe20000410000 */
[----:B------:R-:W5:Y:S01]  /*7800*/  MUFU.EX2 R155, R155 ;  /* 0x0000009b009b7308 */ /* 0x000f620000000800 */
[C---:B--2---:R-:W-:Y:S01]  /*7810*/  FADD.FTZ R4, R172.reuse, R7 ;  /* 0x00000007ac047221 */ /* 0x044fe20000010000 */
[----:B------:R-:W-:Y:S01]  /*7820*/  F2FP.BF16.F32.PACK_AB R153, R172, R169 ;  /* 0x000000a9ac99723e */ /* 0x000fe200000010ff */
[-C--:B------:R-:W-:Y:S01]  /*7830*/  FMUL.FTZ R77, R77, R161.reuse ;  /* 0x000000a14d4d7220 */ /* 0x080fe20000410000 */
[-C--:B------:R-:W-:Y:S01]  /*7840*/  FMUL.FTZ R80, R80, R161.reuse ;  /* 0x000000a150507220 */ /* 0x080fe20000410000 */
[-C--:B------:R-:W-:Y:S01]  /*7850*/  FMUL.FTZ R81, R81, R161.reuse ;  /* 0x000000a151517220 */ /* 0x080fe20000410000 */
[-C--:B------:R-:W-:Y:S01]  /*7860*/  FMUL.FTZ R84, R84, R161.reuse ;  /* 0x000000a154547220 */ /* 0x080fe20000410000 */
[-C--:B------:R-:W-:Y:S01]  /*7870*/  FMUL.FTZ R85, R85, R161.reuse ;  /* 0x000000a155557220 */ /* 0x080fe20000410000 */
[----:B------:R2:W1:Y:S01]  /*7880*/  MUFU.EX2 R168, R180 ;  /* 0x000000b400a87308 */ /* 0x0004620000000800 */
[----:B----4-:R-:W-:Y:S01]  /*7890*/  F2FP.BF16.F32.PACK_AB R164, R165, R164 ;  /* 0x000000a4a5a4723e */ /* 0x010fe200000010ff */
[-C--:B------:R-:W-:Y:S01]  /*78a0*/  FMUL.FTZ R88, R88, R161.reuse ;  /* 0x000000a158587220 */ /* 0x080fe20000410000 */
[-C--:B------:R-:W-:Y:S01]  /*78b0*/  FMUL.FTZ R89, R89, R161.reuse ;  /* 0x000000a159597220 */ /* 0x080fe20000410000 */
[-C--:B------:R-:W-:Y:S01]  /*78c0*/  FMUL.FTZ R92, R92, R161.reuse ;  /* 0x000000a15c5c7220 */ /* 0x080fe20000410000 */
[-C--:B------:R-:W-:Y:S01]  /*78d0*/  FMUL.FTZ R93, R93, R161.reuse ;  /* 0x000000a15d5d7220 */ /* 0x080fe20000410000 */
[-C--:B------:R-:W-:Y:S01]  /*78e0*/  FMUL.FTZ R96, R96, R161.reuse ;  /* 0x000000a160607220 */ /* 0x080fe20000410000 */
[-C--:B------:R-:W-:Y:S01]  /*78f0*/  FMUL.FTZ R97, R97, R161.reuse ;  /* 0x000000a161617220 */ /* 0x080fe20000410000 */
[----:B------:R-:W4:Y:S01]  /*7900*/  MUFU.EX2 R173, R173 ;  /* 0x000000ad00ad7308 */ /* 0x000f220000000800 */
[----:B--2---:R-:W-:Y:S01]  /*7910*/  FFMA.FTZ R180, R170, UR10, -R3 ;  /* 0x0000000aaab47c23 */ /* 0x004fe20008010803 */
[----:B------:R-:W-:Y:S01]  /*7920*/  FADD.FTZ R3, R165, R158 ;  /* 0x0000009ea5037221 */ /* 0x000fe20000010000 */
[----:B-----5:R-:W-:Y:S01]  /*7930*/  FADD.FTZ R7, R155, R4 ;  /* 0x000000049b077221 */ /* 0x020fe20000010000 */
[----:B------:R-:W-:Y:S01]  /*7940*/  F2FP.BF16.F32.PACK_AB R158, R21, R14 ;  /* 0x0000000e159e723e */ /* 0x000fe200000010ff */
        /* <DEDUP_REMOVED lines=38> */
[----:B------:R-:W-:Y:S01]  /*7bb0*/  FMUL.FTZ R149, R149, R161 ;  /* 0x000000a195957220 */ /* 0x000fe20000410000 */
[----:B------:R-:W-:Y:S01]  /*7bc0*/  F2FP.BF16.F32.PACK_AB R157, R157, R176 ;  /* 0x000000b09d9d723e */ /* 0x000fe200000010ff */
[-C--:B------:R-:W-:Y:S01]  /*7bd0*/  FMUL.FTZ R26, R26, R20.reuse ;  /* 0x000000141a1a7220 */ /* 0x080fe20000410000 */
[-C--:B------:R-:W-:Y:S01]  /*7be0*/  FMUL.FTZ R27, R27, R20.reuse ;  /* 0x000000141b1b7220 */ /* 0x080fe20000410000 */
[-C--:B------:R-:W-:Y:S01]  /*7bf0*/  FMUL.FTZ R30, R30, R20.reuse ;  /* 0x000000141e1e7220 */ /* 0x080fe20000410000 */
[-C--:B------:R-:W-:Y:S01]  /*7c00*/  FMUL.FTZ R31, R31, R20.reuse ;  /* 0x000000141f1f7220 */ /* 0x080fe20000410000 */
[----:B------:R-:W4:Y:S01]  /*7c10*/  MUFU.EX2 R180, R180 ;  /* 0x000000b400b47308 */ /* 0x000f220000000800 */
[----:B--2---:R-:W-:Y:S01]  /*7c20*/  FADD.FTZ R7, R159, R12 ;  /* 0x0000000c9f077221 */ /* 0x004fe20000010000 */
[----:B------:R0:W-:Y:S01]  /*7c30*/  STSM.16.M88.4 [R18+0x26800], R152 ;  /* 0x0268009812007844 */ /* 0x0001e20000000200 */
        /* <DEDUP_REMOVED lines=23> */
[----:B---3--:R-:W-:Y:S01]  /*7db0*/  F2FP.BF16.F32.PACK_AB R161, R171, R180 ;  /* 0x000000b4aba1723e */ /* 0x008fe200000010ff */
        /* <DEDUP_REMOVED lines=20> */
[----:B------:R0:W-:Y:S01]  /*7f00*/  STSM.16.M88.4 [R19], R160 ;  /* 0x000000a013007844 */ /* 0x0001e20000000200 */
[----:B------:R-:W3:Y:S01]  /*7f10*/  MUFU.EX2 R167, R182 ;  /* 0x000000b600a77308 */ /* 0x000ee20000000800 */
        /* <DEDUP_REMOVED lines=18> */
[-C--:B------:R-:W-:Y:S01]  /*8040*/  FMUL.FTZ R119, R119, R20.reuse ;  /* 0x0000001477777220 */ /* 0x080fe20000410000 */
[-C--:B------:R-:W-:Y:S01]  /*8050*/  FMUL.FTZ R122, R122, R20.reuse ;  /* 0x000000147a7a7220 */ /* 0x080fe20000410000 */
[-C--:B------:R-:W-:Y:S01]  /*8060*/  FMUL.FTZ R123, R123, R20.reuse ;  /* 0x000000147b7b7220 */ /* 0x080fe20000410000 */
[-C--:B------:R-:W-:Y:S01]  /*8070*/  FMUL.FTZ R126, R126, R20.reuse ;  /* 0x000000147e7e7220 */ /* 0x080fe20000410000 */
[-C--:B------:R-:W-:Y:S01]  /*8080*/  FMUL.FTZ R127, R127, R20.reuse ;  /* 0x000000147f7f7220 */ /* 0x080fe20000410000 */
[-C--:B------:R-:W-:Y:S01]  /*8090*/  FMUL.FTZ R130, R130, R20.reuse ;  /* 0x0000001482827220 */ /* 0x080fe20000410000 */
[C---:B--2---:R-:W-:Y:S01]  /*80a0*/  F2FP.BF16.F32.PACK_AB R167, R14.reuse, R167 ;  /* 0x000000a70ea7723e */ /* 0x044fe200000010ff */
[----:B------:R-:W-:Y:S01]  /*80b0*/  FADD.FTZ R4, R14, R7 ;  /* 0x000000070e047221 */ /* 0x000fe20000010000 */
[-C--:B------:R-:W-:Y:S01]  /*80c0*/  FMUL.FTZ R131, R131, R20.reuse ;  /* 0x0000001483837220 */ /* 0x080fe20000410000 */
[-C--:B------:R-:W-:Y:S01]  /*80d0*/  FMUL.FTZ R134, R134, R20.reuse ;  /* 0x0000001486867220 */ /* 0x080fe20000410000 */
[-C--:B------:R-:W-:Y:S01]  /*80e0*/  FMUL.FTZ R135, R135, R20.reuse ;  /* 0x0000001487877220 */ /* 0x080fe20000410000 */
[----:B------:R0:W-:Y:S01]  /*80f0*/  STSM.16.M88.4 [R22], R164 ;  /* 0x000000a416007844 */ /* 0x0001e20000000200 */
        /* <DEDUP_REMOVED lines=10> */
.L_x_5528:
[----:B------:R1:W2:Y:S01]  /*81a0*/  SYNCS.PHASECHK.TRANS64.TRYWAIT P1, [UR21+0x28c50], R8 ;  /* 0x028c5008ff0075a7 */ /* 0x0002a20008020155 */
[----:B------:R-:W-:Y:S05]  /*81b0*/  @!P0 BRA `(.L_x_5529) ;  /* 0x0000000000048947 */ /* 0x000fea0003800000 */
[----:B------:R-:W-:Y:S01]  /*81c0*/  BPT.TRAP 0x1 ;  /* 0x000000040000795c */ /* 0x000fe20000300000 */
.L_x_5529:
[----:B--2---:R-:W-:Y:S05]  /*81d0*/  @P1 BRA `(.L_x_5530) ;  /* 0x0000000000081947 */ /* 0x004fea0003800000 */
[----:B------:R-:W2:Y:S02]  /*81e0*/  SYNCS.PHASECHK.TRANS64.TRYWAIT P1, [UR21+0x28c50], R8 ;  /* 0x028c5008ff0075a7 */ /* 0x000ea40008020155 */
[----:B--2---:R-:W-:Y:S05]  /*81f0*/  @!P1 BRA `(.L_x_5531) ;  /* 0x000000d800a49947 */ /* 0x004fea0003800000 */
.L_x_5530:
        /* <DEDUP_REMOVED lines=34> */
.L_x_5532:
[----:B------:R-:W-:Y:S01]  /*8420*/  UIADD3 UR21, UR21, 0x28c60, URZ ;  /* 0x00028c6015157890 */ /* 0x000fe2000fffe03f */
[C---:B------:R-:W-:Y:S01]  /*8430*/  ISETP.GT.AND P1, PT, R9.reuse, UR20, PT ;  /* 0x0000001409007c0c */ /* 0x040fe2000bf24270 */
[----:B------:R-:W-:Y:S01]  /*8440*/  UMOV UR26, UR38 ;  /* 0x00000026001a7c82 */ /* 0x000fe20008000000 */
[----:B------:R-:W-:Y:S01]  /*8450*/  IADD3 R9, R9, -0x1, RZ ;  /* 0xffffffff09097810 */ /* 0x000fe20007ffe0ff */
[----:B------:R-:W-:Y:S01]  /*8460*/  UPRMT UR21, UR40, 0x654, UR21 ;  /* 0x0000065428157896 */ /* 0x000fe20008000015 */
[----:B0-----:R-:W-:Y:S02]  /*8470*/  IMAD.MOV.U32 R11, RZ, RZ, R6 ;  /* 0x000000ffff0b7224 */ /* 0x001fe400078e0006 */
[----:B------:R-:W-:-:S06]  /*8480*/  IMAD.MOV.U32 R10, RZ, RZ, R5 ;  /* 0x000000ffff0a7224 */ /* 0x000fcc00078e0005 */
[----:B------:R-:W-:Y:S01]  /*8490*/  SYNCS.ARRIVE.TRANS64.RED.A1T0 RZ, [UR21], RZ ;  /* 0x000000ffffff79a7 */ /* 0x000fe20008100415 */
[----:B------:R-:W-:Y:S05]  /*84a0*/  @P1 BRA `(.L_x_5533) ;  /* 0xffffffdc00181947 */ /* 0x000fea000383ffff */
.L_x_5514:
[----:B------:R-:W-:Y:S02]  /*84b0*/  UISETP.NE.AND UP1, UPT, UR52, URZ, UPT ;  /* 0x0000003f3400728c */ /* 0x000fe4000bf25270 */
[----:B------:R-:W-:Y:S02]  /*84c0*/  UISETP.NE.AND UP0, UPT, UR51, URZ, UPT ;  /* 0x0000003f3300728c */ /* 0x000fe4000bf05270 */
[----:B------:R-:W-:Y:S02]  /*84d0*/  UIADD3 UR11, UR45, 0x3f, URZ ;  /* 0x0000003f2d0b7890 */ /* 0x000fe4000fffe03f */
[----:B------:R-:W-:Y:S02]  /*84e0*/  UIADD3 UR14, UR48, 0x1, -UR50 ;  /* 0x00000001300e7890 */ /* 0x000fe4000fffe832 */
[----:B------:R-:W-:-:S03]  /*84f0*/  PLOP3.LUT P1, PT, PT, PT, UP0, 0x40, 0x0 ;  /* 0x000000000000781c */ /* 0x000fc60003f2e808 */
[----:B------:R-:W-:Y:S01]  /*8500*/  @UP1 ULDC UR6, c[0x0][0x44c] ;  /* 0x0001130000061ab9 */ /* 0x000fe20000000800 */
[----:B------:R-:W-:Y:S01]  /*8510*/  @UP1 ULDC UR15, c[0x0][0x450] ;  /* 0x00011400000f1ab9 */ /* 0x000fe20000000800 */
[----:B------:R-:W-:-:S04]  /*8520*/  UIMAD.WIDE.U32 UR6, UR11, UR6, URZ ;  /* 0x000000060b0672a5 */ /* 0x000fc8000f8e003f */
[----:B------:R-:W-:-:S04]  /*8530*/  @UP1 USHF.R.U32.HI UR11, URZ, UR15, UR7 ;  /* 0x0000000f3f0b1299 */ /* 0x000fc80008011607 */
[----:B------:R-:W-:-:S04]  /*8540*/  UIADD3 UR11, UR14, UR11, URZ ;  /* 0x0000000b0e0b7290 */ /* 0x000fc8000fffe03f */
[----:B------:R-:W-:Y:S01]  /*8550*/  UIADD3 UR22, UR11, -UR22, URZ ;  /* 0x800000160b167290 */ /* 0x000fe2000fffe03f */
[----:B------:R-:W-:Y:S11]  /*8560*/  @P1 BRA `(.L_x_5534) ;  /* 0x00000000004c1947 */ /* 0x000ff60003800000 */
[----:B------:R-:W-:-:S06]  /*8570*/  UISETP.GT.AND UP0, UPT, UR11, -0x1, UPT ;  /* 0xffffffff0b00788c */ /* 0x000fcc000bf04270 */
[----:B------:R-:W-:-:S13]  /*8580*/  PLOP3.LUT P1, PT, PT, PT, UP0, 0x80, 0x0 ;  /* 0x000000000000781c */ /* 0x000fda0003f2f008 */
[----:B------:R-:W-:Y:S05]  /*8590*/  @P1 BRA `(.L_x_5535) ;  /* 0x0000000000201947 */ /* 0x000fea0003800000 */
[----:B------:R-:W-:Y:S01]  /*85a0*/  ULDC UR14, c[0x0][0x9e4] ;  /* 0x00027900000e7ab9 */ /* 0x000fe20000000800 */
[----:B------:R-:W-:Y:S02]  /*85b0*/  ULOP3.LUT UR11, URZ, UR11, URZ, 0x33, !UPT ;  /* 0x0000000b3f0b7292 */ /* 0x000fe4000f8e333f */
[----:B------:R-:W-:-:S11]  /*85c0*/  UISETP.NE.AND UP0, UPT, UR14, 0x1, UPT ;  /* 0x000000010e00788c */ /* 0x000fd6000bf05270 */
[----:B------:R-:W-:Y:S02]  /*85d0*/  @UP0 ULDC.64 UR18, c[0x0][0x9e8] ;  /* 0x00027a0000120ab9 */ /* 0x000fe40000000a00 */
[----:B------:R-:W-:-:S04]  /*85e0*/  UIMAD.WIDE.U32 UR6, UR11, UR18, URZ ;  /* 0x000000120b0672a5 */ /* 0x000fc8000f8e003f */
[----:B------:R-:W-:-:S04]  /*85f0*/  @UP0 USHF.R.U32.HI UR11, URZ, UR19, UR7 ;  /* 0x000000133f0b0299 */ /* 0x000fc80008011607 */
[----:B------:R-:W-:Y:S01]  /*8600*/  ULOP3.LUT UR11, URZ, UR11, URZ, 0x33, !UPT ;  /* 0x0000000b3f0b7292 */ /* 0x000fe2000f8e333f */
[----:B------:R-:W-:Y:S11]  /*8610*/  BRA `(.L_x_5536) ;  /* 0x0000000000147947 */ /* 0x000ff60003800000 */
.L_x_5535:
[----:B------:R-:W-:Y:S02]  /*8620*/  ULDC UR14, c[0x0][0x9e4] ;  /* 0x00027900000e7ab9 */ /* 0x000fe40000000800 */
[----:B------:R-:W-:-:S11]  /*8630*/  UISETP.NE.AND UP0, UPT, UR14, 0x1, UPT ;  /* 0x000000010e00788c */ /* 0x000fd6000bf05270 */
[----:B------:R-:W-:Y:S02]  /*8640*/  @UP0 ULDC.64 UR18, c[0x0][0x9e8] ;  /* 0x00027a0000120ab9 */ /* 0x000fe40000000a00 */
[----:B------:R-:W-:-:S04]  /*8650*/  UIMAD.WIDE.U32 UR6, UR11, UR18, URZ ;  /* 0x000000120b0672a5 */ /* 0x000fc8000f8e003f */
[----:B------:R-:W-:-:S12]  /*8660*/  @UP0 USHF.R.U32.HI UR11, URZ, UR19, UR7 ;  /* 0x000000133f0b0299 */ /* 0x000fd80008011607 */
.L_x_5536:
[----:B------:R-:W-:-:S04]  /*8670*/  UIMAD UR11, UR11, UR14, URZ ;  /* 0x0000000e0b0b72a4 */ /* 0x000fc8000f8e023f */
[----:B------:R-:W-:-:S04]  /*8680*/  UISETP.LT.AND UP0, UPT, UR22, UR11, UPT ;  /* 0x0000000b1600728c */ /* 0x000fc8000bf01270 */
[----:B------:R-:W-:-:S12]  /*8690*/  USEL UR22, UR22, UR11, !UP0 ;  /* 0x0000000b16167287 */ /* 0x000fd8000c000000 */
.L_x_5534:
[----:B------:R-:W-:-:S04]  /*86a0*/  UIADD3 UR22, UR22, 0x3f, URZ ;  /* 0x0000003f16167890 */ /* 0x000fc8000fffe03f */
        /* <DEDUP_REMOVED lines=9> */
[----:B-1234-:R-:W-:Y:S01]  /*8740*/  IMAD.MOV.U32 R8, RZ, RZ, R5 ;  /* 0x000000ffff087224 */ /* 0x01efe200078e0005 */
[----:B------:R-:W-:-:S06]  /*8750*/  ULDC UR21, c[0x0][0x988] ;  /* 0x0002620000157ab9 */ /* 0x000fcc0000000800 */
.L_x_5548:
[----:B------:R-:W-:Y:S01]  /*8760*/  UIADD3 UR38, UR23, 0x1, URZ ;  /* 0x0000000117267890 */ /* 0x000fe2000fffe03f */
[C---:B------:R-:W-:Y:S01]  /*8770*/  ISETP.GT.AND P1, PT, R9.reuse, UR20, PT ;  /* 0x0000001409007c0c */ /* 0x040fe2000bf24270 */
[----:B------:R-:W-:Y:S02]  /*8780*/  VIADD R9, R9, 0xffffffff ;  /* 0xffffffff09097836 */ /* 0x000fe40000000000 */
[----:B------:R-:W-:-:S04]  /*8790*/  UISETP.NE.AND UP0, UPT, UR38, 0x2, UPT ;  /* 0x000000022600788c */ /* 0x000fc8000bf05270 */
[----:B------:R-:W-:Y:S02]  /*87a0*/  USEL UR6, URZ, 0x1, UP0 ;  /* 0x000000013f067887 */ /* 0x000fe40008000000 */
[----:B------:R-:W-:Y:S02]  /*87b0*/  USEL UR38, UR38, URZ, UP0 ;  /* 0x0000003f26267287 */ /* 0x000fe40008000000 */
[----:B------:R-:W-:Y:S01]  /*87c0*/  ULOP3.LUT UR37, UR37, UR6, URZ, 0x3c, !UPT ;  /* 0x0000000625257292 */ /* 0x000fe2000f8e3c3f */
[----:B01-3--:R-:W-:Y:S11]  /*87d0*/  @!P0 BRA `(.L_x_5538) ;  /* 0x0000000000048947 */ /* 0x00bff60003800000 */
[----:B------:R-:W-:Y:S01]  /*87e0*/  BPT.TRAP 0x1 ;  /* 0x000000040000795c */ /* 0x000fe20000300000 */
.L_x_5538:
[----:B------:R-:W-:Y:S01]  /*87f0*/  ULEA UR22, UR38, UR41, 0x3 ;  /* 0x0000002926167291 */ /* 0x000fe2000f8e183f */
[----:B------:R-:W-:-:S05]  /*8800*/  IMAD.U32 R7, RZ, RZ, UR37 ;  /* 0x00000025ff077e24 */ /* 0x000fca000f8e00ff */
[----:B------:R-:W-:-:S04]  /*8810*/  SHF.L.U32 R7, R7, 0x1f, RZ ;  /* 0x0000001f07077819 */ /* 0x000fc800000006ff */
[----:B------:R1:W2:Y:S01]  /*8820*/  SYNCS.PHASECHK.TRANS64.TRYWAIT P2, [UR22+0x28c30], R7 ;  /* 0x028c3007ff0075a7 */ /* 0x0002a20008040156 */
[----:B------:R-:W-:Y:S05]  /*8830*/  @!P0 BRA `(.L_x_5539) ;  /* 0x0000000000048947 */ /* 0x000fea0003800000 */
[----:B------:R-:W-:Y:S01]  /*8840*/  BPT.TRAP 0x1 ;  /* 0x000000040000795c */ /* 0x000fe20000300000 */
.L_x_5539:
[----:B--2---:R-:W-:Y:S05]  /*8850*/  @P2 BRA `(.L_x_5540) ;  /* 0x0000000000082947 */ /* 0x004fea0003800000 */
[----:B------:R-:W2:Y:S02]  /*8860*/  SYNCS.PHASECHK.TRANS64.TRYWAIT P2, [UR22+0x28c30], R7 ;  /* 0x028c3007ff0075a7 */ /* 0x000ea40008040156 */
[----:B--2---:R-:W-:Y:S05]  /*8870*/  @!P2 BRA `(.L_x_5541) ;  /* 0x000000d4001ca947 */ /* 0x004fea0003800000 */
.L_x_5540:
        /* <DEDUP_REMOVED lines=23> */
.L_x_5542:
[----:B--2---:R-:W-:Y:S01]  /*89f0*/  FMNMX.FTZ R6, R152, R8, !PT ;  /* 0x0000000898067209 */ /* 0x004fe20007810000 */
        /* <DEDUP_REMOVED lines=51> */
[----:B------:R-:W-:-:S02]  /*8d30*/  FFMA.FTZ R181, R181, UR10, -R205 ;  /* 0x0000000ab5b57c23 */ /* 0x000fc400080108cd */
[----:B------:R-:W-:Y:S01]  /*8d40*/  FMNMX.FTZ R6, R178, R15, !PT ;  /* 0x0000000fb2067209 */ /* 0x000fe20007810000 */
[----:B------:R-:W0:Y:S03]  /*8d50*/  MUFU.EX2 R8, R8 ;  /* 0x0000000800087308 */ /* 0x000e260000000800 */
[----:B------:R-:W-:-:S04]  /*8d60*/  FMNMX.FTZ R15, R179, R6, !PT ;  /* 0x00000006b30f7209 */ /* 0x000fc80007810000 */
[----:B------:R-:W-:Y:S01]  /*8d70*/  FMNMX.FTZ R6, R182, R15, !PT ;  /* 0x0000000fb6067209 */ /* 0x000fe20007810000 */
[----:B------:R-:W2:Y:S01]  /*8d80*/  MUFU.EX2 R152, R152 ;  /* 0x0000009800987308 */ /* 0x000ea20000000800 */
[--C-:B------:R-:W-:Y:S01]  /*8d90*/  FFMA.FTZ R15, R161, UR10, -R205.reuse ;  /* 0x0000000aa10f7c23 */ /* 0x100fe200080108cd */
[--C-:B------:R-:W-:Y:S01]  /*8da0*/  FFMA.FTZ R161, R169, UR10, -R205.reuse ;  /* 0x0000000aa9a17c23 */ /* 0x100fe200080108cd */
[----:B------:R-:W-:Y:S01]  /*8db0*/  FMNMX.FTZ R6, R183, R6, !PT ;  /* 0x00000006b7067209 */ /* 0x000fe20007810000 */
[----:B------:R-:W-:-:S04]  /*8dc0*/  FFMA.FTZ R169, R177, UR10, -R205 ;  /* 0x0000000ab1a97c23 */ /* 0x000fc800080108cd */
[----:B------:R-:W3:Y:S01]  /*8dd0*/  SHFL.BFLY PT, R157, R6, 0x2, 0x1f ;  /* 0x0c401f00069d7f89 */ /* 0x000ee200000e0000 */
        /* <DEDUP_REMOVED lines=23> */
[----:B---3--:R-:W-:Y:S01]  /*8f50*/  FMNMX.FTZ R157, R6, R157, !PT ;  /* 0x0000009d069d7209 */ /* 0x008fe20007810000 */
[----:B------:R-:W-:Y:S01]  /*8f60*/  MUFU.EX2 R15, R15 ;  /* 0x0000000f000f7308 */ /* 0x000fe20000000800 */
[-C--:B------:R-:W-:Y:S01]  /*8f70*/  FMUL.FTZ R64, R64, R8.reuse ;  /* 0x0000000840407220 */ /* 0x080fe20000410000 */
[-C--:B------:R-:W-:Y:S01]  /*8f80*/  FMUL.FTZ R65, R65, R8.reuse ;  /* 0x0000000841417220 */ /* 0x080fe20000410000 */
[-C--:B------:R-:W-:Y:S01]  /*8f90*/  FMUL.FTZ R68, R68, R8.reuse ;  /* 0x0000000844447220 */ /* 0x080fe20000410000 */
[----:B------:R-:W0:Y:S01]  /*8fa0*/  SHFL.BFLY PT, R6, R157, 0x1, 0x1f ;  /* 0x0c201f009d067f89 */ /* 0x000e2200000e0000 */
        /* <DEDUP_REMOVED lines=22> */
[----:B------:R-:W-:Y:S01]  /*9110*/  FMUL.FTZ R108, R108, R8 ;  /* 0x000000086c6c7220 */ /* 0x000fe20000410000 */
[----:B0-----:R-:W-:Y:S01]  /*9120*/  FMNMX.FTZ R6, R157, R6, !PT ;  /* 0x000000069d067209 */ /* 0x001fe20007810000 */
[-C--:B------:R-:W-:Y:S01]  /*9130*/  FMUL.FTZ R109, R109, R8.reuse ;  /* 0x000000086d6d7220 */ /* 0x080fe20000410000 */
[-C--:B------:R-:W-:Y:S01]  /*9140*/  FMUL.FTZ R112, R112, R8.reuse ;  /* 0x0000000870707220 */ /* 0x080fe20000410000 */
[-C--:B------:R-:W-:Y:S01]  /*9150*/  FMUL.FTZ R113, R113, R8.reuse ;  /* 0x0000000871717220 */ /* 0x080fe20000410000 */
[----:B------:R-:W-:Y:S01]  /*9160*/  MUFU.EX2 R161, R161 ;  /* 0x000000a100a17308 */ /* 0x000fe20000000800 */
[----:B------:R-:W-:Y:S01]  /*9170*/  FADD.FTZ R157, -R6, R11 ;  /* 0x0000000b069d7221 */ /* 0x000fe20000010100 */
[-C--:B------:R-:W-:Y:S01]  /*9180*/  FMUL.FTZ R116, R116, R8.reuse ;  /* 0x0000000874747220 */ /* 0x080fe20000410000 */
[-C--:B------:R-:W-:Y:S01]  /*9190*/  FMUL.FTZ R117, R117, R8.reuse ;  /* 0x0000000875757220 */ /* 0x080fe20000410000 */
[-C--:B------:R-:W-:Y:S01]  /*91a0*/  FMUL.FTZ R120, R120, R8.reuse ;  /* 0x0000000878787220 */ /* 0x080fe20000410000 */
[----:B------:R-:W-:Y:S01]  /*91b0*/  FMUL.FTZ R173, R157, UR10 ;  /* 0x0000000a9dad7c20 */ /* 0x000fe20008410000 */
[----:B------:R-:W-:Y:S01]  /*91c0*/  FMUL.FTZ R157, R6, UR10 ;  /* 0x0000000a069d7c20 */ /* 0x000fe20008410000 */
[-C--:B------:R-:W-:Y:S01]  /*91d0*/  FMUL.FTZ R121, R121, R8.reuse ;  /* 0x0000000879797220 */ /* 0x080fe20000410000 */
[----:B------:R-:W-:Y:S01]  /*91e0*/  MUFU.EX2 R14, R14 ;  /* 0x0000000e000e7308 */ /* 0x000fe20000000800 */
[----:B------:R-:W-:Y:S01]  /*91f0*/  FMUL.FTZ R124, R124, R8 ;  /* 0x000000087c7c7220 */ /* 0x000fe20000410000 */
[--C-:B------:R-:W-:Y:S01]  /*9200*/  FFMA.FTZ R168, R154, UR10, -R157.reuse ;  /* 0x0000000a9aa87c23 */ /* 0x100fe2000801089d */
        /* <DEDUP_REMOVED lines=10> */
[----:B------:R-:W-:Y:S02]  /*92b0*/  IMAD.U32 R171, RZ, RZ, UR23 ;  /* 0x00000017ffab7e24 */ /* 0x000fe4000f8e00ff */
[--C-:B------:R-:W-:Y:S01]  /*92c0*/  FFMA.FTZ R162, R166, UR10, -R157.reuse ;  /* 0x0000000aa6a27c23 */ /* 0x100fe2000801089d */
[--C-:B------:R-:W-:Y:S01]  /*92d0*/  FFMA.FTZ R166, R170, UR10, -R157.reuse ;  /* 0x0000000aaaa67c23 */ /* 0x100fe2000801089d */
[----:B------:R-:W0:Y:S01]  /*92e0*/  MUFU.EX2 R168, R168 ;  /* 0x000000a800a87308 */ /* 0x000e220000000800 */
[--C-:B------:R-:W-:Y:S01]  /*92f0*/  FFMA.FTZ R179, R179, UR10, -R157.reuse ;  /* 0x0000000ab3b37c23 */ /* 0x100fe2000801089d */
[--C-:B------:R-:W-:Y:S01]  /*9300*/  FFMA.FTZ R182, R182, UR10, -R157.reuse ;  /* 0x0000000ab6b67c23 */ /* 0x100fe2000801089d */
[----:B------:R-:W-:Y:S01]  /*9310*/  FFMA.FTZ R183, R183, UR10, -R157 ;  /* 0x0000000ab7b77c23 */ /* 0x000fe2000801089d */
[-C--:B------:R-:W-:Y:S01]  /*9320*/  FMUL.FTZ R125, R125, R8.reuse ;  /* 0x000000087d7d7220 */ /* 0x080fe20000410000 */
[-C--:B------:R-:W-:Y:S01]  /*9330*/  FMUL.FTZ R128, R128, R8.reuse ;  /* 0x0000000880807220 */ /* 0x080fe20000410000 */
[-C--:B------:R-:W-:Y:S01]  /*9340*/  FMUL.FTZ R129, R129, R8.reuse ;  /* 0x0000000881817220 */ /* 0x080fe20000410000 */
[----:B------:R-:W-:Y:S01]  /*9350*/  @!P2 IMAD R154, R171, 0x40, R16 ;  /* 0x00000040ab9aa824 */ /* 0x000fe200078e0210 */
[----:B------:R-:W3:Y:S01]  /*9360*/  MUFU.EX2 R155, R155 ;  /* 0x0000009b009b7308 */ /* 0x000ee20000000800 */
[----:B------:R-:W-:Y:S01]  /*9370*/  FFMA.FTZ R171, R8, R3, R13 ;  /* 0x0000000308ab7223 */ /* 0x000fe2000001000d */
[----:B------:R-:W-:Y:S01]  /*9380*/  FFMA.FTZ R3, R174, UR10, -R157 ;  /* 0x0000000aae037c23 */ /* 0x000fe2000801089d */
[-C--:B------:R-:W-:Y:S01]  /*9390*/  FMUL.FTZ R132, R132, R8.reuse ;  /* 0x0000000884847220 */ /* 0x080fe20000410000 */
[-C--:B------:R-:W-:Y:S01]  /*93a0*/  FMUL.FTZ R133, R133, R8.reuse ;  /* 0x0000000885857220 */ /* 0x080fe20000410000 */
[C---:B--2---:R-:W-:Y:S01]  /*93b0*/  FADD.FTZ R171, R152.reuse, R171 ;  /* 0x000000ab98ab7221 */ /* 0x044fe20000010000 */
[----:B------:R-:W-:Y:S01]  /*93c0*/  F2FP.BF16.F32.PACK_AB R152, R152, R13 ;  /* 0x0000000d9898723e */ /* 0x000fe200000010ff */
[----:B------:R-:W-:Y:S01]  /*93d0*/  FMUL.FTZ R136, R136, R8 ;  /* 0x0000000888887220 */ /* 0x000fe20000410000 */
[----:B------:R-:W2:Y:S01]  /*93e0*/  MUFU.EX2 R158, R158 ;  /* 0x0000009e009e7308 */ /* 0x000ea20000000800 */
[----:B0-----:R-:W-:Y:S01]  /*93f0*/  FFMA.FTZ R170, R173, R4, R168 ;  /* 0x00000004adaa7223 */ /* 0x001fe200000100a8 */
[----:B------:R-:W-:Y:S01]  /*9400*/  FFMA.FTZ R4, R175, UR10, -R157 ;  /* 0x0000000aaf047c23 */ /* 0x000fe2000801089d */
[----:B------:R-:W-:Y:S01]  /*9410*/  FADD.FTZ R174, R10, R171 ;  /* 0x000000ab0aae7221 */ /* 0x000fe20000010000 */
[-C--:B------:R-:W-:Y:S01]  /*9420*/  FMUL.FTZ R137, R137, R8.reuse ;  /* 0x0000000889897220 */ /* 0x080fe20000410000 */
[-C--:B------:R-:W-:Y:S01]  /*9430*/  FMUL.FTZ R140, R140, R8.reuse ;  /* 0x000000088c8c7220 */ /* 0x080fe20000410000 */
[-C--:B------:R-:W-:Y:S01]  /*9440*/  FMUL.FTZ R141, R141, R8.reuse ;  /* 0x000000088d8d7220 */ /* 0x080fe20000410000 */
[----:B------:R-:W-:Y:S01]  /*9450*/  FADD.FTZ R171, R153, R174 ;  /* 0x000000ae99ab7221 */ /* 0x000fe20000010000 */
[----:B------:R-:W0:Y:S01]  /*9460*/  MUFU.EX2 R177, R177 ;  /* 0x000000b100b17308 */ /* 0x000e220000000800 */
[----:B---3--:R-:W-:Y:S01]  /*9470*/  FADD.FTZ R175, R155, R170 ;  /* 0x000000aa9baf7221 */ /* 0x008fe20000010000 */
[----:B------:R-:W-:Y:S01]  /*9480*/  FFMA.FTZ R170, R178, UR10, -R157 ;  /* 0x0000000ab2aa7c23 */ /* 0x000fe2000801089d */
[----:B------:R-:W-:Y:S01]  /*9490*/  FADD.FTZ R174, R156, R171 ;  /* 0x000000ab9cae7221 */ /* 0x000fe20000010000 */
[----:B------:R-:W-:Y:S01]  /*94a0*/  @!P2 LEA R157, R154, UR41, 0x2 ;  /* 0x000000299a9dac11 */ /* 0x000fe2000f8e10ff */
[----:B------:R-:W-:Y:S01]  /*94b0*/  FMUL.FTZ R144, R144, R8 ;  /* 0x0000000890907220 */ /* 0x000fe20000410000 */
[----:B------:R-:W-:Y:S01]  /*94c0*/  F2FP.BF16.F32.PACK_AB R156, R15, R156 ;  /* 0x0000009c0f9c723e */ /* 0x000fe200000010ff */
[-C--:B------:R-:W-:Y:S01]  /*94d0*/  FMUL.FTZ R145, R145, R8.reuse ;  /* 0x0000000891917220 */ /* 0x080fe20000410000 */
[----:B------:R-:W3:Y:S01]  /*94e0*/  MUFU.EX2 R159, R159 ;  /* 0x0000009f009f7308 */ /* 0x000ee20000000800 */
[----:B--2---:R-:W-:Y:S01]  /*94f0*/  FADD.FTZ R176, R158, R175 ;  /* 0x000000af9eb07221 */ /* 0x004fe20000010000 */
[----:B------:R-:W-:Y:S01]  /*9500*/  FADD.FTZ R175, R15, R174 ;  /* 0x000000ae0faf7221 */ /* 0x000fe20000010000 */
[----:B------:R-:W-:Y:S01]  /*9510*/  @!P2 STS [R157+0x28800], R8 ;  /* 0x028800089d00a388 */ /* 0x000fe20000000800 */
[-C--:B------:R-:W-:Y:S01]  /*9520*/  FMUL.FTZ R148, R148, R8.reuse ;  /* 0x0000000894947220 */ /* 0x080fe20000410000 */
[----:B------:R-:W-:Y:S01]  /*9530*/  FMUL.FTZ R149, R149, R8 ;  /* 0x0000000895957220 */ /* 0x000fe20000410000 */
[----:B------:R-:W-:Y:S01]  /*9540*/  FADD.FTZ R154, R12, R175 ;  /* 0x000000af0c9a7221 */ /* 0x000fe20000010000 */
[----:B------:R2:W-:Y:S01]  /*9550*/  @!P2 STS [R157+0x28820], R173 ;  /* 0x028820ad9d00a388 */ /* 0x0005e20000000800 */
[----:B------:R-:W4:Y:S01]  /*9560*/  MUFU.EX2 R172, R172 ;  /* 0x000000ac00ac7308 */ /* 0x000f220000000800 */
[----:B0-----:R-:W-:Y:S01]  /*9570*/  FADD.FTZ R176, R177, R176 ;  /* 0x000000b0b1b07221 */ /* 0x001fe20000010000 */
[----:B------:R-:W-:Y:S01]  /*9580*/  FADD.FTZ R13, R21, R154 ;  /* 0x0000009a150d7221 */ /* 0x000fe20000010000 */
[----:B------:R-:W-:Y:S01]  /*9590*/  F2FP.BF16.F32.PACK_AB R154, R153, R10 ;  /* 0x0000000a999a723e */ /* 0x000fe200000010ff */
[-C--:B------:R-:W-:Y:S01]  /*95a0*/  FMUL.FTZ R26, R26, R173.reuse ;  /* 0x000000ad1a1a7220 */ /* 0x080fe20000410000 */
[----:B------:R-:W-:Y:S01]  /*95b0*/  F2FP.BF16.F32.PACK_AB R153, R155, R168 ;  /* 0x000000a89b99723e */ /* 0x000fe200000010ff */
[----:B------:R-:W-:Y:S01]  /*95c0*/  FADD.FTZ R10, R160, R13 ;  /* 0x0000000da00a7221 */ /* 0x000fe20000010000 */
[----:B------:R-:W-:Y:S01]  /*95d0*/  F2FP.BF16.F32.PACK_AB R155, R177, R158 ;  /* 0x0000009eb19b723e */ /* 0x000fe200000010ff */
[----:B------:R-:W0:Y:S01]  /*95e0*/  MUFU.EX2 R162, R162 ;  /* 0x000000a200a27308 */ /* 0x000e220000000800 */
        /* <DEDUP_REMOVED lines=46> */
[-C--:B------:R-:W-:Y:S01]  /*98d0*/  FMUL.FTZ R78, R78, R173.reuse ;  /* 0x000000ad4e4e7220 */ /* 0x080fe20000410000 */
[----:B------:R-:W0:Y:S01]  /*98e0*/  MUFU.EX2 R4, R4 ;  /* 0x0000000400047308 */ /* 0x000e220000000800 */
        /* <DEDUP_REMOVED lines=16> */
[C---:B0-----:R-:W-:Y:S01]  /*99f0*/  FADD.FTZ R13, R4.reuse, R13 ;  /* 0x0000000d040d7221 */ /* 0x041fe20000010000 */
[----:B------:R-:W-:Y:S01]  /*9a00*/  F2FP.BF16.F32.PACK_AB R163, R4, R3 ;  /* 0x0000000304a3723e */ /* 0x000fe200000010ff */
[-C--:B------:R-:W-:Y:S01]  /*9a10*/  FMUL.FTZ R102, R102, R173.reuse ;  /* 0x000000ad66667220 */ /* 0x080fe20000410000 */
[-C--:B------:R-:W-:Y:S01]  /*9a20*/  FMUL.FTZ R103, R103, R173.reuse ;  /* 0x000000ad67677220 */ /* 0x080fe20000410000 */
[-C--:B------:R-:W-:Y:S01]  /*9a30*/  FMUL.FTZ R106, R106, R173.reuse ;  /* 0x000000ad6a6a7220 */ /* 0x080fe20000410000 */
[-C--:B------:R-:W-:Y:S01]  /*9a40*/  FMUL.FTZ R107, R107, R173.reuse ;  /* 0x000000ad6b6b7220 */ /* 0x080fe20000410000 */
[----:B------:R3:W-:Y:S01]  /*9a50*/  STSM.16.M88.4 [R19], R160 ;  /* 0x000000a013007844 */ /* 0x0007e20000000200 */
        /* <DEDUP_REMOVED lines=30> */
[----:B------:R-:W-:-:S02]  /*9c40*/  FMUL.FTZ R151, R151, R173 ;  /* 0x000000ad97977220 */ /* 0x000fc40000410000 */
[----:B------:R-:W4:Y:S01]  /*9c50*/  MUFU.EX2 R182, R182 ;  /* 0x000000b600b67308 */ /* 0x000f220000000800 */
[C---:B--2---:R-:W-:Y:S01]  /*9c60*/  F2FP.BF16.F32.PACK_AB R166, R11.reuse, R20 ;  /* 0x000000140ba6723e */ /* 0x044fe200000010ff */
[----:B------:R-:W-:-:S06]  /*9c70*/  FADD.FTZ R3, R11, R4 ;  /* 0x000000040b037221 */ /* 0x000fcc0000010000 */
[----:B------:R-:W2:Y:S01]  /*9c80*/  MUFU.EX2 R183, R183 ;  /* 0x000000b700b77308 */ /* 0x000ea20000000800 */
[C---:B0-----:R-:W-:Y:S01]  /*9c90*/  FADD.FTZ R15, R179.reuse, R12 ;  /* 0x0000000cb30f7221 */ /* 0x041fe20000010000 */
[----:B------:R-:W-:-:S03]  /*9ca0*/  F2FP.BF16.F32.PACK_AB R165, R179, R170 ;  /* 0x000000aab3a5723e */ /* 0x000fc600000010ff */
[----:B----4-:R-:W-:Y:S01]  /*9cb0*/  FADD.FTZ R10, R182, R15 ;  /* 0x0000000fb60a7221 */ /* 0x010fe20000010000 */
[----:B--2---:R-:W-:-:S03]  /*9cc0*/  F2FP.BF16.F32.PACK_AB R167, R183, R182 ;  /* 0x000000b6b7a7723e */ /* 0x004fc600000010ff */
[----:B------:R-:W-:Y:S02]  /*9cd0*/  FADD.FTZ R4, R183, R10 ;  /* 0x0000000ab7047221 */ /* 0x000fe40000010000 */
[----:B------:R3:W-:Y:S01]  /*9ce0*/  STSM.16.M88.4 [R22], R164 ;  /* 0x000000a416007844 */ /* 0x0007e20000000200 */
[----:B------:R-:W-:Y:S05]  /*9cf0*/  @!P0 BRA `(.L_x_5543) ;  /* 0x0000000000048947 */ /* 0x000fea0003800000 */
[----:B------:R-:W-:Y:S01]  /*9d00*/  BPT.TRAP 0x1 ;  /* 0x000000040000795c */ /* 0x000fe20000300000 */
.L_x_5543:
[----:B------:R0:W2:Y:S01]  /*9d10*/  SYNCS.PHASECHK.TRANS64.TRYWAIT P2, [UR22+0x28c50], R7 ;  /* 0x028c5007ff0075a7 */ /* 0x0000a20008040156 */
[----:B------:R-:W-:Y:S05]  /*9d20*/  @!P0 BRA `(.L_x_5544) ;  /* 0x0000000000048947 */ /* 0x000fea0003800000 */
[----:B------:R-:W-:Y:S01]  /*9d30*/  BPT.TRAP 0x1 ;  /* 0x000000040000795c */ /* 0x000fe20000300000 */
.L_x_5544:
[----:B--2---:R-:W-:Y:S05]  /*9d40*/  @P2 BRA `(.L_x_5545) ;  /* 0x0000000000082947 */ /* 0x004fea0003800000 */
[----:B------:R-:W2:Y:S02]  /*9d50*/  SYNCS.PHASECHK.TRANS64.TRYWAIT P2, [UR22+0x28c50], R7 ;  /* 0x028c5007ff0075a7 */ /* 0x000ea40008040156 */
[----:B--2---:R-:W-:Y:S05]  /*9d60*/  @!P2 BRA `(.L_x_5546) ;  /* 0x000000bc00f8a947 */ /* 0x004fea0003800000 */
.L_x_5545:
        /* <DEDUP_REMOVED lines=34> */
.L_x_5547:
[----:B------:R-:W-:Y:S01]  /*9f90*/  UIADD3 UR22, UR22, 0x28c60, URZ ;  /* 0x00028c6016167890 */ /* 0x000fe2000fffe03f */
[----:B------:R-:W-:Y:S01]  /*9fa0*/  IMAD.MOV.U32 R11, RZ, RZ, R6 ;  /* 0x000000ffff0b7224 */ /* 0x000fe200078e0006 */
[----:B------:R-:W-:Y:S01]  /*9fb0*/  UMOV UR23, UR38 ;  /* 0x0000002600177c82 */ /* 0x000fe20008000000 */
[----:B--2---:R-:W-:Y:S01]  /*9fc0*/  IMAD.MOV.U32 R8, RZ, RZ, R5 ;  /* 0x000000ffff087224 */ /* 0x004fe200078e0005 */
[----:B------:R-:W-:-:S09]  /*9fd0*/  UPRMT UR22, UR40, 0x654, UR22 ;  /* 0x0000065428167896 */ /* 0x000fd20008000016 */
[----:B------:R-:W-:Y:S01]  /*9fe0*/  SYNCS.ARRIVE.TRANS64.RED.A1T0 RZ, [UR22], RZ ;  /* 0x000000ffffff79a7 */ /* 0x000fe20008100416 */
[----:B------:R-:W-:Y:S05]  /*9ff0*/  @P1 BRA `(.L_x_5548) ;  /* 0xffffffe400d81947 */ /* 0x000fea000383ffff */
.L_x_5537:
        /* <DEDUP_REMOVED lines=9> */
.L_x_5568:
[----:B------:R-:W-:-:S04]  /*a090*/  UIADD3 UR38, UR22, 0x1, URZ ;  /* 0x0000000116267890 */ /* 0x000fc8000fffe03f */
[----:B------:R-:W-:-:S04]  /*a0a0*/  UISETP.NE.AND UP0, UPT, UR38, 0x2, UPT ;  /* 0x000000022600788c */ /* 0x000fc8000bf05270 */
[----:B------:R-:W-:Y:S02]  /*a0b0*/  USEL UR6, URZ, 0x1, UP0 ;  /* 0x000000013f067887 */ /* 0x000fe40008000000 */
[----:B------:R-:W-:Y:S02]  /*a0c0*/  USEL UR38, UR38, URZ, UP0 ;  /* 0x0000003f26267287 */ /* 0x000fe40008000000 */
[----:B------:R-:W-:Y:S01]  /*a0d0*/  ULOP3.LUT UR37, UR37, UR6, URZ, 0x3c, !UPT ;  /* 0x0000000625257292 */ /* 0x000fe2000f8e3c3f */
[----:B------:R-:W-:Y:S11]  /*a0e0*/  @!P0 BRA `(.L_x_5550) ;  /* 0x0000000000048947 */ /* 0x000ff60003800000 */
[----:B------:R-:W-:Y:S01]  /*a0f0*/  BPT.TRAP 0x1 ;  /* 0x000000040000795c */ /* 0x000fe20000300000 */
.L_x_5550:
[----:B------:R-:W-:Y:S01]  /*a100*/  ULEA UR21, UR38, UR41, 0x3 ;  /* 0x0000002926157291 */ /* 0x000fe2000f8e183f */
[----:B-1234-:R-:W-:-:S05]  /*a110*/  IMAD.U32 R8, RZ, RZ, UR37 ;  /* 0x00000025ff087e24 */ /* 0x01efca000f8e00ff */
[----:B------:R-:W-:-:S04]  /*a120*/  SHF.L.U32 R8, R8, 0x1f, RZ ;  /* 0x0000001f08087819 */ /* 0x000fc800000006ff */
[----:B------:R1:W2:Y:S01]  /*a130*/  SYNCS.PHASECHK.TRANS64.TRYWAIT P1, [UR21+0x28c30], R8 ;  /* 0x028c3008ff0075a7 */ /* 0x0002a20008020155 */
[----:B------:R-:W-:Y:S05]  /*a140*/  @!P0 BRA `(.L_x_5551) ;  /* 0x0000000000048947 */ /* 0x000fea0003800000 */
[----:B------:R-:W-:Y:S01]  /*a150*/  BPT.TRAP 0x1 ;  /* 0x000000040000795c */ /* 0x000fe20000300000 */
.L_x_5551:
[----:B--2---:R-:W-:Y:S05]  /*a160*/  @P1 BRA `(.L_x_5552) ;  /* 0x0000000000081947 */ /* 0x004fea0003800000 */
[----:B------:R-:W2:Y:S02]  /*a170*/  SYNCS.PHASECHK.TRANS64.TRYWAIT P1, [UR21+0x28c30], R8 ;  /* 0x028c3008ff0075a7 */ /* 0x000ea40008020155 */
[----:B--2---:R-:W-:Y:S05]  /*a180*/  @!P1 BRA `(.L_x_5553) ;  /* 0x000000bc00089947 */ /* 0x004fea0003800000 */
.L_x_5552:
        /* <DEDUP_REMOVED lines=23> */
.L_x_5554:
        /* <DEDUP_REMOVED lines=21> */
[--C-:B0-----:R-:W-:Y:S02]  /*a450*/  IMAD.IADD R14, R20, 0x1, R13.reuse ;  /* 0x00000001140e7824 */ /* 0x101fe400078e020d */
        /* <DEDUP_REMOVED lines=15> */
.L_x_5557:
[----:B------:R-:W-:-:S05]  /*a550*/  IMAD.U32 R206, RZ, RZ, UR24 ;  /* 0x00000018ffce7e24 */ /* 0x000fca000f8e00ff */
[----:B------:R-:W-:-:S13]  /*a560*/  ISETP.NE.AND P1, PT, R206, 0x1, PT ;  /* 0x00000001ce00780c */ /* 0x000fda0003f25270 */
[----:B------:R-:W0:Y:S02]  /*a570*/  @P1 LDC.64 R6, c[0x0][0x9e8] ;  /* 0x00027a00ff061b82 */ /* 0x000e240000000a00 */
[----:B0-----:R-:W-:-:S05]  /*a580*/  @P1 IMAD.HI.U32 R6, R13, R6, RZ ;  /* 0x000000060d061227 */ /* 0x001fca00078e00ff */
[----:B------:R-:W-:-:S07]  /*a590*/  @P1 SHF.R.U32.HI R13, RZ, R7, R6 ;  /* 0x00000007ff0d1219 */ /* 0x000fce0000011606 */
.L_x_5558:
[----:B------:R-:W-:Y:S05]  /*a5a0*/  BSYNC B0 ;  /* 0x0000000000007941 */ /* 0x000fea0003800000 */
.L_x_5556:
[----:B------:R-:W-:-:S04]  /*a5b0*/  IMAD R13, R13, R206, -R5 ;  /* 0x000000ce0d0d7224 */ /* 0x000fc800078e0a05 */
[----:B------:R-:W-:-:S05]  /*a5c0*/  IMAD.IADD R13, R13, 0x1, -R2 ;  /* 0x000000010d0d7824 */ /* 0x000fca00078e0a02 */
[----:B------:R-:W-:Y:S02]  /*a5d0*/  VIADDMNMX R14, R13, R206, R14, PT ;  /* 0x000000ce0d0e7246 */ /* 0x000fe4000380010e */
[----:B------:R-:W-:-:S07]  /*a5e0*/  VIMNMX R15, R15, R13, !PT ;  /* 0x0000000d0f0f7248 */ /* 0x000fce0007fe0100 */
.L_x_5555:
        /* <DEDUP_REMOVED lines=68> */
.L_x_5561:
[----:B------:R-:W-:-:S05]  /*aa30*/  IMAD.U32 R20, RZ, RZ, UR24 ;  /* 0x00000018ff147e24 */ /* 0x000fca000f8e00ff */
[----:B------:R-:W-:-:S13]  /*aa40*/  ISETP.NE.AND P2, PT, R20, 0x1, PT ;  /* 0x000000011400780c */ /* 0x000fda0003f45270 */
[----:B------:R-:W0:Y:S02]  /*aa50*/  @P2 LDC.64 R6, c[0x0][0x9e8] ;  /* 0x00027a00ff062b82 */ /* 0x000e240000000a00 */
[----:B0-----:R-:W-:-:S05]  /*aa60*/  @P2 IMAD.HI.U32 R6, R15, R6, RZ ;  /* 0x000000060f062227 */ /* 0x001fca00078e00ff */
[----:B------:R-:W-:-:S07]  /*aa70*/  @P2 SHF.R.U32.HI R15, RZ, R7, R6 ;  /* 0x00000007ff0f2219 */ /* 0x000fce0000011606 */
.L_x_5562:
[----:B------:R-:W-:Y:S05]  /*aa80*/  BSYNC B0 ;  /* 0x0000000000007941 */ /* 0x000fea0003800000 */
.L_x_5560:
[----:B------:R-:W-:-:S04]  /*aa90*/  IMAD R5, R15, R20, -R5 ;  /* 0x000000140f057224 */ /* 0x000fc800078e0a05 */
[----:B------:R-:W-:-:S05]  /*aaa0*/  IMAD.IADD R5, R5, 0x1, -R2 ;  /* 0x0000000105057824 */ /* 0x000fca00078e0a02 */
[----:B------:R-:W-:Y:S02]  /*aab0*/  VIADDMNMX R12, R5, R20, R12, PT ;  /* 0x00000014050c7246 */ /* 0x000fe4000380010c */
[----:B------:R-:W-:-:S07]  /*aac0*/  VIMNMX R14, R14, R5, !PT ;  /* 0x000000050e0e7248 */ /* 0x000fce0007fe0100 */
.L_x_5559:
        /* <DEDUP_REMOVED lines=92> */
[----:B------:R-:W-:Y:S01]  /*b090*/  IADD3 R177, -R17, RZ, RZ ;  /* 0x000000ff11b17210 */ /* 0x000fe20007ffe1ff */
[--C-:B------:R-:W-:Y:S01]  /*b0a0*/  FFMA.FTZ R164, R176, UR10, -R20.reuse ;  /* 0x0000000ab0a47c23 */ /* 0x100fe20008010814 */
[----:B------:R-:W-:Y:S01]  /*b0b0*/  FMNMX.FTZ R6, R174, R13, !PT ;  /* 0x0000000dae067209 */ /* 0x000fe20007810000 */
[--C-:B------:R-:W-:Y:S01]  /*b0c0*/  FFMA.FTZ R13, R156, UR10, -R20.reuse ;  /* 0x0000000a9c0d7c23 */ /* 0x100fe20008010814 */
[--C-:B------:R-:W-:Y:S01]  /*b0d0*/  FFMA.FTZ R156, R160, UR10, -R20.reuse ;  /* 0x0000000aa09c7c23 */ /* 0x100fe20008010814 */
[--C-:B------:R-:W-:Y:S01]  /*b0e0*/  FFMA.FTZ R160, R168, UR10, -R20.reuse ;  /* 0x0000000aa8a07c23 */ /* 0x100fe20008010814 */
[----:B------:R-:W-:Y:S01]  /*b0f0*/  FMNMX.FTZ R15, R175, R6, !PT ;  /* 0x00000006af0f7209 */ /* 0x000fe20007810000 */
[----:B------:R-:W-:Y:S01]  /*b100*/  MUFU.EX2 R7, R7 ;  /* 0x0000000700077308 */ /* 0x000fe20000000800 */
[----:B------:R-:W-:Y:S01]  /*b110*/  ISETP.NE.AND P2, PT, R2, R177, PT ;  /* 0x000000b10200720c */ /* 0x000fe20003f45270 */
        /* <DEDUP_REMOVED lines=256> */
.L_x_5563:
[----:B------:R1:W2:Y:S01]  /*c120*/  SYNCS.PHASECHK.TRANS64.TRYWAIT P1, [UR21+0x28c50], R8 ;  /* 0x028c5008ff0075a7 */ /* 0x0002a20008020155 */
[----:B------:R-:W-:Y:S05]  /*c130*/  @!P0 BRA `(.L_x_5564) ;  /* 0x0000000000048947 */ /* 0x000fea0003800000 */
[----:B------:R-:W-:Y:S01]  /*c140*/  BPT.TRAP 0x1 ;  /* 0x000000040000795c */ /* 0x000fe20000300000 */
.L_x_5564:
[----:B--2---:R-:W-:Y:S05]  /*c150*/  @P1 BRA `(.L_x_5565) ;  /* 0x0000000000081947 */ /* 0x004fea0003800000 */
[----:B------:R-:W2:Y:S02]  /*c160*/  SYNCS.PHASECHK.TRANS64.TRYWAIT P1, [UR21+0x28c50], R8 ;  /* 0x028c5008ff0075a7 */ /* 0x000ea40008020155 */
[----:B--2---:R-:W-:Y:S05]  /*c170*/  @!P1 BRA `(.L_x_5566) ;  /* 0x0000009c00249947 */ /* 0x004fea0003800000 */
.L_x_5565:
        /* <DEDUP_REMOVED lines=34> */
.L_x_5567:
        /* <DEDUP_REMOVED lines=9> */
.L_x_5549:
        /* <DEDUP_REMOVED lines=9> */
[----:B------:R-:W-:-:S02]  /*c4c0*/  IMAD.MOV.U32 R11, RZ, RZ, RZ ;  /* 0x000000ffff0b7224 */ /* 0x000fc400078e00ff */
[----:B-----5:R-:W-:Y:S01]  /*c4d0*/  FADD.FTZ R0, R0, R3 ;  /* 0x0000000300007221 */ /* 0x020fe20000010000 */
[----:B------:R-:W-:Y:S01]  /*c4e0*/  IMAD.U32 R3, RZ, RZ, UR38 ;  /* 0x00000026ff037e24 */ /* 0x000fe2000f8e00ff */
[----:B------:R-:W-:Y:S01]  /*c4f0*/  UIADD3 UR38, UR38, 0x1, URZ ;  /* 0x0000000126267890 */ /* 0x000fe2000fffe03f */
[----:B0-----:R-:W-:Y:S02]  /*c500*/  FADD.FTZ R8, R7, R4 ;  /* 0x0000000407087221 */ /* 0x001fe40000010000 */
[----:B------:R-:W0:Y:S05]  /*c510*/  SHFL.BFLY PT, R9, R0, 0x1, 0x1f ;  /* 0x0c201f0000097f89 */ /* 0x000e2a00000e0000 */
[----:B------:R-:W-:Y:S01]  /*c520*/  @!P0 IMAD R3, R3, 0x40, R16 ;  /* 0x0000004003038824 */ /* 0x000fe200078e0210 */
[----:B------:R-:W-:Y:S01]  /*c530*/  UISETP.NE.AND UP0, UPT, UR38, 0x2, UPT ;  /* 0x000000022600788c */ /* 0x000fe2000bf05270 */
[----:B------:R-:W1:Y:S03]  /*c540*/  SHFL.BFLY PT, R7, R8, 0x1, 0x1f ;  /* 0x0c201f0008077f89 */ /* 0x000e6600000e0000 */
[----:B------:R-:W-:Y:S01]  /*c550*/  @!P0 LEA R4, R3, UR41, 0x2 ;  /* 0x0000002903048c11 */ /* 0x000fe2000f8e10ff */
[----:B------:R-:W-:Y:S01]  /*c560*/  USEL UR4, URZ, 0x1, UP0 ;  /* 0x000000013f047887 */ /* 0x000fe20008000000 */
[----:B------:R-:W-:Y:S01]  /*c570*/  IMAD.MOV.U32 R3, RZ, RZ, -0x800000 ;  /* 0xff800000ff037424 */ /* 0x000fe200078e00ff */
[----:B------:R-:W-:-:S02]  /*c580*/  USEL UR38, UR38, URZ, UP0 ;  /* 0x0000003f26267287 */ /* 0x000fc40008000000 */
[----:B------:R-:W-:Y:S01]  /*c590*/  ULOP3.LUT UR37, UR37, UR4, URZ, 0x3c, !UPT ;  /* 0x0000000425257292 */ /* 0x000fe2000f8e3c3f */
[----:B0-----:R-:W-:Y:S01]  /*c5a0*/  FADD.FTZ R9, R0, R9 ;  /* 0x0000000900097221 */ /* 0x001fe20000010000 */
[----:B------:R-:W-:Y:S02]  /*c5b0*/  IMAD.MOV.U32 R0, RZ, RZ, RZ ;  /* 0x000000ffff007224 */ /* 0x000fe400078e00ff */
[----:B-1----:R-:W-:Y:S02]  /*c5c0*/  FADD.FTZ R7, R8, R7 ;  /* 0x0000000708077221 */ /* 0x002fe40000010000 */
[----:B------:R-:W-:-:S03]  /*c5d0*/  FSETP.NE.FTZ.AND P1, PT, R9, RZ, PT ;  /* 0x000000ff0900720b */ /* 0x000fc60003f35000 */
[----:B------:R-:W-:-:S10]  /*c5e0*/  FSETP.NE.FTZ.AND P2, PT, R7, RZ, PT ;  /* 0x000000ff0700720b */ /* 0x000fd40003f55000 */
[----:B------:R-:W0:Y:S08]  /*c5f0*/  @P1 MUFU.RCP R11, R9 ;  /* 0x00000009000b1308 */ /* 0x000e300000001000 */
[----:B------:R-:W1:Y:S01]  /*c600*/  @P2 MUFU.RCP R0, R7 ;  /* 0x0000000700002308 */ /* 0x000e620000001000 */
[-C--:B0-----:R-:W-:Y:S01]  /*c610*/  FMUL.FTZ R169, R32, R11.reuse ;  /* 0x0000000b20a97220 */ /* 0x081fe20000410000 */
[----:B------:R-:W-:-:S06]  /*c620*/  FMUL.FTZ R166, R33, R11 ;  /* 0x0000000b21a67220 */ /* 0x000fcc0000410000 */
[----:B------:R-:W0:Y:S01]  /*c630*/  @P1 MUFU.LG2 R32, R9 ;  /* 0x0000000900201308 */ /* 0x000e220000000c00 */
[----:B------:R-:W-:Y:S01]  /*c640*/  @!P0 STS [R4+0x28800], R11 ;  /* 0x0288000b04008388 */ /* 0x000fe20000000800 */
[-C--:B------:R-:W-:Y:S01]  /*c650*/  FMUL.FTZ R171, R28, R11.reuse ;  /* 0x0000000b1cab7220 */ /* 0x080fe20000410000 */
[-C--:B------:R-:W-:Y:S01]  /*c660*/  FMUL.FTZ R28, R29, R11.reuse ;  /* 0x0000000b1d1c7220 */ /* 0x080fe20000410000 */
[----:B------:R-:W-:Y:S02]  /*c670*/  IMAD.U32 R29, RZ, RZ, UR10 ;  /* 0x0000000aff1d7e24 */ /* 0x000fe4000f8e00ff */
[-C--:B------:R-:W-:Y:S01]  /*c680*/  FMUL.FTZ R172, R24, R11.reuse ;  /* 0x0000000b18ac7220 */ /* 0x080fe20000410000 */
[----:B-1----:R1:W-:Y:S01]  /*c690*/  @!P0 STS [R4+0x28820], R0 ;  /* 0x0288200004008388 */ /* 0x0023e20000000800 */
[-C--:B------:R-:W-:Y:S01]  /*c6a0*/  FMUL.FTZ R170, R25, R11.reuse ;  /* 0x0000000b19aa7220 */ /* 0x080fe20000410000 */
[----:B------:R0:W2:Y:S01]  /*c6b0*/  @P2 MUFU.LG2 R33, R7 ;  /* 0x0000000700212308 */ /* 0x0000a20000000c00 */
[----:B------:R-:W-:Y:S01]  /*c6c0*/  @P2 FMUL.FTZ R29, R29, 0.69314718246459960938 ;  /* 0x3f3172181d1d2820 */ /* 0x000fe20000410000 */
[-C--:B------:R-:W-:Y:S01]  /*c6d0*/  FMUL.FTZ R167, R36, R11.reuse ;  /* 0x0000000b24a77220 */ /* 0x080fe20000410000 */
[-C--:B------:R-:W-:Y:S01]  /*c6e0*/  FMUL.FTZ R164, R37, R11.reuse ;  /* 0x0000000b25a47220 */ /* 0x080fe20000410000 */
[-C--:B------:R-:W-:Y:S01]  /*c6f0*/  FMUL.FTZ R165, R40, R11.reuse ;  /* 0x0000000b28a57220 */ /* 0x080fe20000410000 */
[-C--:B------:R-:W-:Y:S01]  /*c700*/  FMUL.FTZ R8, R41, R11.reuse ;  /* 0x0000000b29087220 */ /* 0x080fe20000410000 */
[-C--:B------:R-:W-:Y:S01]  /*c710*/  FMUL.FTZ R163, R44, R11.reuse ;  /* 0x0000000b2ca37220 */ /* 0x080fe20000410000 */
[-C--:B------:R-:W-:Y:S01]  /*c720*/  FMUL.FTZ R10, R45, R11.reuse ;  /* 0x0000000b2d0a7220 */ /* 0x080fe20000410000 */
[----:B-1----:R-:W-:Y:S01]  /*c730*/  @P1 FMUL.FTZ R4, R13, 0.69314718246459960938 ;  /* 0x3f3172180d041820 */ /* 0x002fe20000410000 */
        /* <DEDUP_REMOVED lines=122> */
.L_x_5474:
        /* <DEDUP_REMOVED lines=34> */
[----:B------:R-:W-:Y:S01]  /*d100*/  F2FP.BF16.F32.PACK_AB R73, R75, R74 ;  /* 0x0000004a4b49723e */ /* 0x000fe200000010ff */
[----:B------:R-:W-:Y:S01]  /*d110*/  UISETP.NE.U32.AND UP0, UPT, UR8, URZ, UPT ;  /* 0x0000003f0800728c */ /* 0x000fe2000bf05070 */
[----:B------:R-:W-:-:S02]  /*d120*/  F2FP.BF16.F32.PACK_AB R80, R81, R80 ;  /* 0x000000505150723e */ /* 0x000fc400000010ff */
[C---:B------:R-:W-:Y:S01]  /*d130*/  IADD3 R173, P1, R4.reuse, 0x20, RZ ;  /* 0x0000002004ad7810 */ /* 0x040fe20007f3e0ff */
[----:B------:R-:W-:Y:S01]  /*d140*/  UISETP.NE.AND.EX UP0, UPT, UR9, URZ, UPT, UP0 ;  /* 0x0000003f0900728c */ /* 0x000fe2000bf05300 */
[C---:B------:R-:W-:Y:S02]  /*d150*/  IADD3 R183, P6, R4.reuse, 0x2020, RZ ;  /* 0x0000202004b77810 */ /* 0x040fe40007fde0ff */
[C---:B------:R-:W-:Y:S01]  /*d160*/  IADD3 R177, P0, R4.reuse, 0x40, RZ ;  /* 0x0000004004b17810 */ /* 0x040fe20007f1e0ff */
[--C-:B------:R-:W-:Y:S01]  /*d170*/  IMAD.X R37, RZ, RZ, R5.reuse, P1 ;  /* 0x000000ffff257224 */ /* 0x100fe200008e0605 */
[----:B------:R-:W-:Y:S01]  /*d180*/  LOP3.LUT R36, R173, 0x380, RZ, 0xc0, !PT ;  /* 0x00000380ad247812 */ /* 0x000fe200078ec0ff */
[--C-:B------:R-:W-:Y:S01]  /*d190*/  IMAD.X R53, RZ, RZ, R5.reuse, P6 ;  /* 0x000000ffff357224 */ /* 0x100fe200030e0605 */
[----:B------:R-:W-:Y:S01]  /*d1a0*/  IADD3 R7, P6, R4, 0x6000, RZ ;  /* 0x0000600004077810 */ /* 0x000fe20007fde0ff */
[--C-:B------:R-:W-:Y:S01]  /*d1b0*/  IMAD.X R41, RZ, RZ, R5.reuse, P0 ;  /* 0x000000ffff297224 */ /* 0x100fe200000e0605 */
[----:B------:R-:W-:Y:S01]  /*d1c0*/  SHF.R.U64 R36, R36, 0x3, RZ ;  /* 0x0000000324247819 */ /* 0x000fe200000012ff */
[----:B------:R-:W-:Y:S01]  /*d1d0*/  ULDC.64 UR8, c[0x0][0xc00] ;  /* 0x0003000000087ab9 */ /* 0x000fe20000000a00 */
[C---:B------:R-:W-:Y:S01]  /*d1e0*/  IADD3 R207, P2, R4.reuse, 0x2060, RZ ;  /* 0x0000206004cf7810 */ /* 0x040fe20007f5e0ff */
[--C-:B------:R-:W-:Y:S01]  /*d1f0*/  IMAD.X R119, RZ, RZ, R5.reuse, P6 ;  /* 0x000000ffff777224 */ /* 0x100fe200030e0605 */
[C---:B------:R-:W-:Y:S01]  /*d200*/  IADD3 R6, P0, R4.reuse, 0x4020, RZ ;  /* 0x0000402004067810 */ /* 0x040fe20007f1e0ff */
[----:B------:R-:W-:Y:S01]  /*d210*/  UIMAD.WIDE UR8, UR44, 0x4, UR8 ;  /* 0x000000042c0878a5 */ /* 0x000fe2000f8e0208 */
[C---:B------:R-:W-:Y:S01]  /*d220*/  LOP3.LUT R29, R4.reuse, 0x380, RZ, 0xc0, !PT ;  /* 0x00000380041d7812 */ /* 0x040fe200078ec0ff */
[--C-:B------:R-:W-:Y:S01]  /*d230*/  IMAD.X R99, RZ, RZ, R5.reuse, P2 ;  /* 0x000000ffff637224 */ /* 0x100fe200010e0605 */
[----:B------:R-:W-:Y:S01]  /*d240*/  LOP3.LUT R118, R7, 0x380, RZ, 0xc0, !PT ;  /* 0x0000038007767812 */ /* 0x000fe200078ec0ff */
[----:B------:R-:W-:Y:S01]  /*d250*/  IMAD.X R107, RZ, RZ, R5, P0 ;  /* 0x000000ffff6b7224 */ /* 0x000fe200000e0605 */
[----:B------:R-:W-:-:S02]  /*d260*/  IADD3 R179, P4, R4, 0x60, RZ ;  /* 0x0000006004b37810 */ /* 0x000fc40007f9e0ff */
[C---:B------:R-:W-:Y:S02]  /*d270*/  IADD3 R181, P3, R4.reuse, 0x2000, RZ ;  /* 0x0000200004b57810 */ /* 0x040fe40007f7e0ff */
[C---:B------:R-:W-:Y:S01]  /*d280*/  IADD3 R205, P5, R4.reuse, 0x2040, RZ ;  /* 0x0000204004cd7810 */ /* 0x040fe20007fbe0ff */
[--C-:B------:R-:W-:Y:S01]  /*d290*/  IMAD.X R45, RZ, RZ, R5.reuse, P4 ;  /* 0x000000ffff2d7224 */ /* 0x100fe200020e0605 */
[----:B------:R-:W-:Y:S01]  /*d2a0*/  IADD3 R209, P1, R4, 0x4000, RZ ;  /* 0x0000400004d17810 */ /* 0x000fe20007f3e0ff */
[--C-:B------:R-:W-:Y:S01]  /*d2b0*/  IMAD.X R49, RZ, RZ, R5.reuse, P3 ;  /* 0x000000ffff317224 */ /* 0x100fe200018e0605 */
[----:B------:R-:W-:Y:S01]  /*d2c0*/  LOP3.LUT R36, R36, R173, RZ, 0x3c, !PT ;  /* 0x000000ad24247212 */ /* 0x000fe200078e3cff */
[--C-:B------:R-:W-:Y:S01]  /*d2d0*/  IMAD.X R95, RZ, RZ, R5.reuse, P5 ;  /* 0x000000ffff5f7224 */ /* 0x100fe200028e0605 */
[----:B------:R-:W-:Y:S01]  /*d2e0*/  LOP3.LUT R173, R6, 0x380, RZ, 0xc0, !PT ;  /* 0x0000038006ad7812 */ /* 0x000fe200078ec0ff */
[----:B------:R-:W-:Y:S01]  /*d2f0*/  IMAD.X R103, RZ, RZ, R5, P1 ;  /* 0x000000ffff677224 */ /* 0x000fe200008e0605 */
[----:B------:R-:W-:-:S02]  /*d300*/  SHF.R.U64 R29, R29, 0x3, RZ ;  /* 0x000000031d1d7819 */ /* 0x000fc400000012ff */
[----:B------:R-:W-:Y:S02]  /*d310*/  LOP3.LUT R40, R177, 0x380, RZ, 0xc0, !PT ;  /* 0x00000380b1287812 */ /* 0x000fe400078ec0ff */
[----:B------:R-:W-:Y:S02]  /*d320*/  SHF.R.U64 R118, R118, 0x3, RZ ;  /* 0x0000000376767819 */ /* 0x000fe400000012ff */
[C---:B------:R-:W-:Y:S02]  /*d330*/  IADD3 R168, P2, R4.reuse, 0x6040, RZ ;  /* 0x0000604004a87810 */ /* 0x040fe40007f5e0ff */
[C---:B------:R-:W-:Y:S02]  /*d340*/  IADD3 R110, P4, R4.reuse, 0x4040, RZ ;  /* 0x00004040046e7810 */ /* 0x040fe40007f9e0ff */
[C---:B------:R-:W-:Y:S02]  /*d350*/  IADD3 R114, P3, R4.reuse, 0x4060, RZ ;  /* 0x0000406004727810 */ /* 0x040fe40007f7e0ff */
[C---:B------:R-:W-:Y:S01]  /*d360*/  IADD3 R0, P5, R4.reuse, 0x6020, RZ ;  /* 0x0000602004007810 */ /* 0x040fe20007fbe0ff */
[--C-:B------:R-:W-:Y:S01]  /*d370*/  IMAD.X R111, RZ, RZ, R5.reuse, P4 ;  /* 0x000000ffff6f7224 */ /* 0x100fe200020e0605 */
[----:B------:R-:W-:Y:S01]  /*d380*/  IADD3 R32, P1, R4, 0x6060, RZ ;  /* 0x0000606004207810 */ /* 0x000fe20007f3e0ff */
[--C-:B------:R-:W-:Y:S01]  /*d390*/  IMAD.X R115, RZ, RZ, R5.reuse, P3 ;  /* 0x000000ffff737224 */ /* 0x100fe200018e0605 */
[----:B------:R-:W-:Y:S01]  /*d3a0*/  SHF.R.U64 R173, R173, 0x3, RZ ;  /* 0x00000003adad7819 */ /* 0x000fe200000012ff */
[--C-:B------:R-:W-:Y:S01]  /*d3b0*/  IMAD.X R123, RZ, RZ, R5.reuse, P5 ;  /* 0x000000ffff7b7224 */ /* 0x100fe200028e0605 */
[----:B------:R-:W-:Y:S01]  /*d3c0*/  LOP3.LUT R4, R29, R4, RZ, 0x3c, !PT ;  /* 0x000000041d047212 */ /* 0x000fe200078e3cff */
[--C-:B------:R-:W-:Y:S01]  /*d3d0*/  IMAD.X R29, RZ, RZ, R5.reuse, P2 ;  /* 0x000000ffff1d7224 */ /* 0x100fe200010e0605 */
[----:B------:R-:W-:Y:S01]  /*d3e0*/  LOP3.LUT R44, R179, 0x380, RZ, 0xc0, !PT ;  /* 0x00000380b32c7812 */ /* 0x000fe200078ec0ff */
[----:B------:R-:W-:Y:S01]  /*d3f0*/  IMAD.X R33, RZ, RZ, R5, P1 ;  /* 0x000000ffff217224 */ /* 0x000fe200008e0605 */
[----:B------:R-:W-:-:S02]  /*d400*/  SHF.R.U64 R40, R40, 0x3, RZ ;  /* 0x0000000328287819 */ /* 0x000fc400000012ff */
[----:B------:R-:W-:Y:S02]  /*d410*/  LOP3.LUT R118, R118, R7, RZ, 0x3c, !PT ;  /* 0x0000000776767212 */ /* 0x000fe400078e3cff */
[----:B------:R-:W-:Y:S02]  /*d420*/  LOP3.LUT R7, R168, 0x380, RZ, 0xc0, !PT ;  /* 0x00000380a8077812 */ /* 0x000fe400078ec0ff */
[----:B------:R-:W-:Y:S02]  /*d430*/  LOP3.LUT R48, R181, 0x380, RZ, 0xc0, !PT ;  /* 0x00000380b5307812 */ /* 0x000fe400078ec0ff */
[----:B------:R-:W-:Y:S02]  /*d440*/  LOP3.LUT R106, R173, R6, RZ, 0x3c, !PT ;  /* 0x00000006ad6a7212 */ /* 0x000fe400078e3cff */
[----:B------:R-:W-:Y:S02]  /*d450*/  SHF.R.U64 R44, R44, 0x3, RZ ;  /* 0x000000032c2c7819 */ /* 0x000fe400000012ff */
[----:B------:R-:W-:-:S02]  /*d460*/  LOP3.LUT R40, R40, R177, RZ, 0x3c, !PT ;  /* 0x000000b128287212 */ /* 0x000fc400078e3cff */
[----:B------:R-:W-:Y:S02]  /*d470*/  LOP3.LUT R52, R183, 0x380, RZ, 0xc0, !PT ;  /* 0x00000380b7347812 */ /* 0x000fe400078ec0ff */
[----:B------:R-:W-:Y:S02]  /*d480*/  MOV R173, R4 ;  /* 0x0000000400ad7202 */ /* 0x000fe40000000f00 */
[----:B------:R-:W-:Y:S02]  /*d490*/  F2FP.BF16.F32.PACK_AB R6, R28, R171 ;  /* 0x000000ab1c06723e */ /* 0x000fe400000010ff */
[----:B------:R-:W-:Y:S02]  /*d4a0*/  LOP3.LUT R94, R205, 0x380, RZ, 0xc0, !PT ;  /* 0x00000380cd5e7812 */ /* 0x000fe400078ec0ff */
[----:B------:R-:W-:Y:S02]  /*d4b0*/  LOP3.LUT R177, R110, 0x380, RZ, 0xc0, !PT ;  /* 0x000003806eb17812 */ /* 0x000fe400078ec0ff */
[----:B------:R-:W-:-:S02]  /*d4c0*/  F2FP.BF16.F32.PACK_AB R5, R27, R26 ;  /* 0x0000001a1b05723e */ /* 0x000fc400000010ff */
[----:B------:R-:W-:Y:S02]  /*d4d0*/  SHF.R.U64 R171, R7, 0x3, RZ ;  /* 0x0000000307ab7819 */ /* 0x000fe400000012ff */
[----:B------:R-:W-:Y:S02]  /*d4e0*/  LOP3.LUT R98, R207, 0x380, RZ, 0xc0, !PT ;  /* 0x00000380cf627812 */ /* 0x000fe400078ec0ff */
[----:B------:R-:W-:Y:S02]  /*d4f0*/  F2FP.BF16.F32.PACK_AB R4, R170, R172 ;  /* 0x000000acaa04723e */ /* 0x000fe400000010ff */
[----:B------:R-:W-:Y:S02]  /*d500*/  LOP3.LUT R27, R0, 0x380, RZ, 0xc0, !PT ;  /* 0x00000380001b7812 */ /* 0x000fe400078ec0ff */
[----:B------:R-:W-:Y:S02]  /*d510*/  F2FP.BF16.F32.PACK_AB R7, R31, R30 ;  /* 0x0000001e1f07723e */ /* 0x000fe400000010ff */
[----:B------:R-:W-:-:S02]  /*d520*/  SHF.R.U64 R48, R48, 0x3, RZ ;  /* 0x0000000330307819 */ /* 0x000fc400000012ff */
[----:B------:R-:W-:Y:S01]  /*d530*/  LOP3.LUT R102, R209, 0x380, RZ, 0xc0, !PT ;  /* 0x00000380d1667812 */ /* 0x000fe200078ec0ff */
[----:B------:R0:W-:Y:S01]  /*d540*/  STSM.16.M88.4 [R173], R4 ;  /* 0x00000004ad007844 */ /* 0x0001e20000000200 */
[----:B------:R-:W-:Y:S02]  /*d550*/  LOP3.LUT R44, R44, R179, RZ, 0x3c, !PT ;  /* 0x000000b32c2c7212 */ /* 0x000fe400078e3cff */
[----:B------:R-:W-:Y:S02]  /*d560*/  SHF.R.U64 R52, R52, 0x3, RZ ;  /* 0x0000000334347819 */ /* 0x000fe400000012ff */
[----:B------:R-:W-:Y:S02]  /*d570*/  SHF.R.U64 R94, R94, 0x3, RZ ;  /* 0x000000035e5e7819 */ /* 0x000fe400000012ff */
[----:B------:R-:W-:Y:S02]  /*d580*/  LOP3.LUT R179, R114, 0x380, RZ, 0xc0, !PT ;  /* 0x0000038072b37812 */ /* 0x000fe400078ec0ff */
[----:B------:R-:W-:-:S02]  /*d590*/  SHF.R.U64 R177, R177, 0x3, RZ ;  /* 0x00000003b1b17819 */ /* 0x000fc400000012ff */
[----:B------:R-:W-:Y:S02]  /*d5a0*/  SHF.R.U64 R98, R98, 0x3, RZ ;  /* 0x0000000362627819 */ /* 0x000fe400000012ff */
[----:B------:R-:W-:Y:S02]  /*d5b0*/  SHF.R.U64 R27, R27, 0x3, RZ ;  /* 0x000000031b1b7819 */ /* 0x000fe400000012ff */
[----:B------:R-:W-:Y:S02]  /*d5c0*/  LOP3.LUT R48, R48, R181, RZ, 0x3c, !PT ;  /* 0x000000b530307212 */ /* 0x000fe400078e3cff */
[----:B------:R-:W-:Y:S02]  /*d5d0*/  SHF.R.U64 R102, R102, 0x3, RZ ;  /* 0x0000000366667819 */ /* 0x000fe400000012ff */
[----:B------:R-:W-:Y:S02]  /*d5e0*/  LOP3.LUT R52, R52, R183, RZ, 0x3c, !PT ;  /* 0x000000b734347212 */ /* 0x000fe400078e3cff */
[----:B------:R-:W-:-:S02]  /*d5f0*/  MOV R37, R36 ;  /* 0x0000002400257202 */ /* 0x000fc40000000f00 */
[----:B0-----:R-:W-:Y:S02]  /*d600*/  F2FP.BF16.F32.PACK_AB R4, R166, R169 ;  /* 0x000000a9a604723e */ /* 0x001fe400000010ff */
[----:B------:R-:W-:Y:S02]  /*d610*/  F2FP.BF16.F32.PACK_AB R5, R35, R34 ;  /* 0x000000222305723e */ /* 0x000fe400000010ff */
[----:B------:R-:W-:Y:S02]  /*d620*/  F2FP.BF16.F32.PACK_AB R6, R164, R167 ;  /* 0x000000a7a406723e */ /* 0x000fe400000010ff */
[----:B------:R-:W-:Y:S02]  /*d630*/  F2FP.BF16.F32.PACK_AB R7, R39, R38 ;  /* 0x000000262707723e */ /* 0x000fe400000010ff */
[----:B------:R-:W-:Y:S02]  /*d640*/  LOP3.LUT R94, R94, R205, RZ, 0x3c, !PT ;  /* 0x000000cd5e5e7212 */ /* 0x000fe400078e3cff */
[----:B------:R-:W-:Y:S01]  /*d650*/  SHF.R.U64 R179, R179, 0x3, RZ ;  /* 0x00000003b3b37819 */ /* 0x000fe200000012ff */
[----:B------:R0:W-:Y:S01]  /*d660*/  STSM.16.M88.4 [R37], R4 ;  /* 0x0000000425007844 */ /* 0x0001e20000000200 */
[----:B------:R-:W-:-:S02]  /*d670*/  LOP3.LUT R110, R177, R110, RZ, 0x3c, !PT ;  /* 0x0000006eb16e7212 */ /* 0x000fc400078e3cff */
[----:B------:R-:W-:Y:S02]  /*d680*/  MOV R40, R40 ;  /* 0x0000002800287202 */ /* 0x000fe40000000f00 */
[----:B------:R-:W-:Y:S02]  /*d690*/  LOP3.LUT R98, R98, R207, RZ, 0x3c, !PT ;  /* 0x000000cf62627212 */ /* 0x000fe400078e3cff */
[----:B------:R-:W-:Y:S01]  /*d6a0*/  LOP3.LUT R177, R32, 0x380, RZ, 0xc0, !PT ;  /* 0x0000038020b17812 */ /* 0x000fe200078ec0ff */
[----:B------:R-:W-:Y:S01]  /*d6b0*/  STSM.16.M88.4 [R40], R8 ;  /* 0x0000000828007844 */ /* 0x000fe20000000200 */
[----:B------:R-:W-:Y:S02]  /*d6c0*/  LOP3.LUT R122, R27, R0, RZ, 0x3c, !PT ;  /* 0x000000001b7a7212 */ /* 0x000fe400078e3cff */
[----:B------:R-:W-:Y:S02]  /*d6d0*/  MOV R44, R44 ;  /* 0x0000002c002c7202 */ /* 0x000fe40000000f00 */
[----:B------:R-:W-:-:S02]  /*d6e0*/  LOP3.LUT R102, R102, R209, RZ, 0x3c, !PT ;  /* 0x000000d166667212 */ /* 0x000fc400078e3cff */
[----:B------:R-:W-:Y:S01]  /*d6f0*/  MOV R48, R48 ;  /* 0x0000003000307202 */ /* 0x000fe20000000f00 */
[----:B------:R-:W-:Y:S01]  /*d700*/  STSM.16.M88.4 [R44], R12 ;  /* 0x0000000c2c007844 */ /* 0x000fe20000000200 */
[----:B------:R-:W-:Y:S01]  /*d710*/  F2FP.BF16.F32.PACK_AB R26, R61, R60 ;  /* 0x0000003c3d1a723e */ /* 0x000fe200000010ff */
[----:B0-----:R-:W-:Y:S01]  /*d720*/  IMAD.U32 R5, RZ, RZ, UR9 ;  /* 0x00000009ff057e24 */ /* 0x001fe2000f8e00ff */
[----:B------:R-:W-:Y:S02]  /*d730*/  F2FP.BF16.F32.PACK_AB R27, R63, R62 ;  /* 0x0000003e3f1b723e */ /* 0x000fe400000010ff */
[----:B------:R-:W-:Y:S02]  /*d740*/  MOV R52, R52 ;  /* 0x0000003400347202 */ /* 0x000fe40000000f00 */
[----:B------:R-:W-:Y:S01]  /*d750*/  LOP3.LUT R114, R179, R114, RZ, 0x3c, !PT ;  /* 0x00000072b3727212 */ /* 0x000fe200078e3cff */
[----:B------:R-:W-:Y:S01]  /*d760*/  STSM.16.M88.4 [R48], R24 ;  /* 0x0000001830007844 */ /* 0x000fe20000000200 */
[----:B------:R-:W-:-:S02]  /*d770*/  MOV R94, R94 ;  /* 0x0000005e005e7202 */ /* 0x000fc40000000f00 */
[----:B------:R-:W-:Y:S01]  /*d780*/  F2FP.BF16.F32.PACK_AB R74, R77, R76 ;  /* 0x0000004c4d4a723e */ /* 0x000fe200000010ff */
[----:B------:R-:W-:Y:S01]  /*d790*/  STSM.16.M88.4 [R52], R64 ;  /* 0x0000004034007844 */ /* 0x000fe20000000200 */
[----:B------:R-:W-:Y:S02]  /*d7a0*/  F2FP.BF16.F32.PACK_AB R75, R79, R78 ;  /* 0x0000004e4f4b723e */ /* 0x000fe400000010ff */
[----:B------:R-:W-:Y:S02]  /*d7b0*/  F2FP.BF16.F32.PACK_AB R81, R83, R82 ;  /* 0x000000525351723e */ /* 0x000fe400000010ff */
[----:B------:R-:W-:Y:S01]  /*d7c0*/  F2FP.BF16.F32.PACK_AB R88, R89, R88 ;  /* 0x000000585958723e */ /* 0x000fe200000010ff */
[----:B------:R-:W-:Y:S01]  /*d7d0*/  STSM.16.M88.4 [R94], R72 ;  /* 0x000000485e007844 */ /* 0x000fe20000000200 */
[----:B------:R-:W-:Y:S02]  /*d7e0*/  SHF.R.U64 R177, R177, 0x3, RZ ;  /* 0x00000003b1b17819 */ /* 0x000fe400000012ff */
        /* <DEDUP_REMOVED lines=23> */
[----:B------:R-:W-:Y:S01]  /*d960*/  LOP3.LUT R32, R177, R32, RZ, 0x3c, !PT ;  /* 0x00000020b1207212 */ /* 0x000fe200078e3cff */
        /* <DEDUP_REMOVED lines=24> */
[----:B------:R-:W-:Y:S01]  /*daf0*/  MOV R32, R32 ;  /* 0x0000002000207202 */ /* 0x000fe20000000f00 */
[----:B------:R1:W-:Y:S01]  /*db00*/  STSM.16.M88.4 [R28], R136 ;  /* 0x000000881c007844 */ /* 0x0003e20000000200 */
[----:B------:R-:W-:Y:S02]  /*db10*/  F2FP.BF16.F32.PACK_AB R146, R149, R148 ;  /* 0x000000949592723e */ /* 0x000fe400000010ff */
[----:B------:R-:W-:-:S02]  /*db20*/  F2FP.BF16.F32.PACK_AB R147, R151, R150 ;  /* 0x000000969793723e */ /* 0x000fc400000010ff */
[----:B------:R-:W-:Y:S01]  /*db30*/  MOV R4, UR8 ;  /* 0x0000000800047c02 */ /* 0x000fe20008000f00 */
[----:B------:R-:W-:Y:S01]  /*db40*/  ULDC.64 UR8, c[0x0][0xc08] ;  /* 0x0003020000087ab9 */ /* 0x000fe20000000a00 */
[----:B------:R-:W-:Y:S01]  /*db50*/  PLOP3.LUT P0, PT, PT, PT, UP0, 0x80, 0x0 ;  /* 0x000000000000781c */ /* 0x000fe20003f0f008 */
[----:B------:R2:W-:Y:S01]  /*db60*/  STSM.16.M88.4 [R32], R144 ;  /* 0x0000009020007844 */ /* 0x0005e20000000200 */
[----:B------:R-:W-:Y:S01]  /*db70*/  UISETP.NE.U32.AND UP1, UPT, UR8, URZ, UPT ;  /* 0x0000003f0800728c */ /* 0x000fe2000bf25070 */
[----:B------:R-:W-:Y:S03]  /*db80*/  BAR.SYNC.DEFER_BLOCKING 0x1, 0x100 ;  /* 0x0044000000007b1d */ /* 0x000fe60000010000 */
[----:B------:R-:W-:-:S06]  /*db90*/  UISETP.NE.AND.EX UP1, UPT, UR9, URZ, UPT, UP1 ;  /* 0x0000003f0900728c */ /* 0x000fcc000bf25310 */
[----:B------:R-:W-:-:S05]  /*dba0*/  PLOP3.LUT P6, PT, PT, PT, UP1, 0x80, 0x0 ;  /* 0x000000000000781c */ /* 0x000fca0003fcf018 */
[----:B------:R-:W-:Y:S02]  /*dbb0*/  @UP1 ULDC.64 UR8, c[0x0][0xc08] ;  /* 0x0003020000081ab9 */ /* 0x000fe40000000a00 */
[----:B------:R-:W-:Y:S01]  /*dbc0*/  @UP1 UIMAD.WIDE UR8, UR44, 0x4, UR8 ;  /* 0x000000042c0818a5 */ /* 0x000fe2000f8e0208 */
[----:B------:R-:W-:Y:S02]  /*dbd0*/  ULDC UR4, c[0x0][0xa88] ;  /* 0x0002a20000047ab9 */ /* 0x000fe40000000800 */
[----:B0-----:R-:W-:-:S03]  /*dbe0*/  IMAD.U32 R0, RZ, RZ, UR4 ;  /* 0x00000004ff007e24 */ /* 0x001fc6000f8e00ff */
[----:B------:R-:W-:Y:S02]  /*dbf0*/  IMAD.U32 R14, RZ, RZ, UR8 ;  /* 0x00000008ff0e7e24 */ /* 0x000fe4000f8e00ff */
[----:B------:R-:W-:Y:S01]  /*dc00*/  IMAD.U32 R15, RZ, RZ, UR9 ;  /* 0x00000009ff0f7e24 */ /* 0x000fe2000f8e00ff */
[----:B------:R-:W3:Y:S01]  /*dc10*/  @P0 LDG.E R6, desc[UR54][R4.64] ;  /* 0x0000003604060981 */ /* 0x000ee2000c1e1900 */
[----:B------:R-:W-:-:S03]  /*dc20*/  IMAD R7, R192, 0x40, R184 ;  /* 0x00000040c0077824 */ /* 0x000fc600078e02b8 */
[----:B------:R0:W5:Y:S01]  /*dc30*/  @P6 LDG.E R0, desc[UR54][R14.64] ;  /* 0x000000360e006981 */ /* 0x000162000c1e1900 */
[----:B------:R-:W-:-:S03]  /*dc40*/  IMAD.WIDE R174, R7, 0x2, R174 ;  /* 0x0000000207ae7825 */ /* 0x000fc600078e02ae */
[C---:B------:R-:W-:Y:S02]  /*dc50*/  IADD3 R9, P2, R174.reuse, 0x1000, RZ ;  /* 0x00001000ae097810 */ /* 0x040fe40007f5e0ff */
[C---:B------:R-:W-:Y:S02]  /*dc60*/  IADD3 R13, P1, R174.reuse, 0x2000, RZ ;  /* 0x00002000ae0d7810 */ /* 0x040fe40007f3e0ff */
[----:B------:R-:W-:Y:S02]  /*dc70*/  P2R R10, PR, RZ, 0x4 ;  /* 0x00000004ff0a7803 */ /* 0x000fe40000000000 */
[C---:B------:R-:W-:Y:S02]  /*dc80*/  IADD3 R25, P2, R174.reuse, 0x3000, RZ ;  /* 0x00003000ae197810 */ /* 0x040fe40007f5e0ff */
[C---:B------:R-:W-:Y:S02]  /*dc90*/  IADD3 R29, P3, R174.reuse, 0x4000, RZ ;  /* 0x00004000ae1d7810 */ /* 0x040fe40007f7e0ff */
[----:B------:R-:W-:-:S02]  /*dca0*/  IADD3 R33, P4, R174, 0x5000, RZ ;  /* 0x00005000ae217810 */ /* 0x000fc40007f9e0ff */
[----:B------:R-:W-:Y:S02]  /*dcb0*/  IADD3 R37, P5, R174, 0x6000, RZ ;  /* 0x00006000ae257810 */ /* 0x000fe40007fbe0ff */
[----:B------:R-:W-:Y:S02]  /*dcc0*/  LOP3.LUT R8, R9, 0x380, RZ, 0xc0, !PT ;  /* 0x0000038009087812 */ /* 0x000fe400078ec0ff */
[----:B------:R-:W-:Y:S02]  /*dcd0*/  LOP3.LUT R12, R13, 0x380, RZ, 0xc0, !PT ;  /* 0x000003800d0c7812 */ /* 0x000fe400078ec0ff */
[----:B------:R-:W-:Y:S02]  /*dce0*/  LOP3.LUT R24, R25, 0x380, RZ, 0xc0, !PT ;  /* 0x0000038019187812 */ /* 0x000fe400078ec0ff */
[----:B-1----:R-:W-:Y:S02]  /*dcf0*/  LOP3.LUT R28, R29, 0x380, RZ, 0xc0, !PT ;  /* 0x000003801d1c7812 */ /* 0x002fe400078ec0ff */
[----:B--2---:R-:W-:-:S02]  /*dd00*/  LOP3.LUT R32, R33, 0x380, RZ, 0xc0, !PT ;  /* 0x0000038021207812 */ /* 0x004fc400078ec0ff */
        /* <DEDUP_REMOVED lines=14> */
[----:B---3--:R-:W-:Y:S01]  /*ddf0*/  @P0 R2UR UR4, R6 ;  /* 0x00000000060402ca */ /* 0x008fe200000e0000 */
[----:B0-----:R-:W-:-:S14]  /*de00*/  @P6 BRA `(.L_x_5571) ;  /* 0x0000000000106947 */ /* 0x001fdc0003800000 */
[----:B------:R-:W-:Y:S05]  /*de10*/  @!P0 BRA `(.L_x_5571) ;  /* 0x00000000000c8947 */ /* 0x000fea0003800000 */
[----:B------:R-:W2:Y:S04]  /*de20*/  LDG.E R7, desc[UR54][R4.64] ;  /* 0x0000003604077981 */ /* 0x000ea8000c1e1900 */
[----:B-----5:R-:W2:Y:S02]  /*de30*/  LDG.E R0, desc[UR54][R4.64+0x4] ;  /* 0x0000043604007981 */ /* 0x020ea4000c1e1900 */
[----:B--2---:R-:W-:-:S07]  /*de40*/  IMAD.IADD R0, R0, 0x1, -R7 ;  /* 0x0000000100007824 */ /* 0x004fce00078e0a07 */
.L_x_5571:
        /* <DEDUP_REMOVED lines=18> */
[----:B------:R-:W-:Y:S01]  /*df70*/  USHF.R.S32.HI UR17, URZ, 0x1f, UR43 ;  /* 0x0000001f3f117899 */ /* 0x000fe2000801142b */
[----:B------:R-:W-:Y:S01]  /*df80*/  SHF.R.U64 R48, R48, 0x3, RZ ;  /* 0x0000000330307819 */ /* 0x000fe200000012ff */
[----:B------:R-:W-:Y:S01]  /*df90*/  USEL UR8, UR44, URZ, !UP0 ;  /* 0x0000003f2c087287 */ /* 0x000fe2000c000000 */
[----:B------:R-:W-:Y:S01]  /*dfa0*/  LOP3.LUT R44, R44, R45, RZ, 0x3c, !PT ;  /* 0x0000002d2c2c7212 */ /* 0x000fe200078e3cff */
[--C-:B------:R-:W-:Y:S01]  /*dfb0*/  IMAD.X R45, RZ, RZ, R175.reuse, P6 ;  /* 0x000000ffff2d7224 */ /* 0x100fe200030e06af */
[----:B------:R-:W-:Y:S01]  /*dfc0*/  LOP3.LUT R40, R40, R41, RZ, 0x3c, !PT ;  /* 0x0000002928287212 */ /* 0x000fe200078e3cff */
[--C-:B------:R-:W-:Y:S01]  /*dfd0*/  IMAD.X R41, RZ, RZ, R175.reuse, P0 ;  /* 0x000000ffff297224 */ /* 0x100fe200000e06af */
[----:B0-----:R-:W-:Y:S01]  /*dfe0*/  ISETP.NE.AND P6, PT, R4, RZ, PT ;  /* 0x000000ff0400720c */ /* 0x001fe20003fc5270 */
[----:B------:R-:W-:Y:S01]  /*dff0*/  USEL UR9, UR9, URZ, !UP0 ;  /* 0x0000003f09097287 */ /* 0x000fe2000c000000 */
        /* <DEDUP_REMOVED lines=8> */
[----:B------:R-:W-:-:S02]  /*e080*/  LOP3.LUT R56, R57, 0x380, RZ, 0xc0, !PT ;  /* 0x0000038039387812 */ /* 0x000fc400078ec0ff */
[----:B------:R-:W-:Y:S01]  /*e090*/  LOP3.LUT R52, R53, 0x380, RZ, 0xc0, !PT ;  /* 0x0000038035347812 */ /* 0x000fe200078ec0ff */
[----:B------:R-:W-:Y:S01]  /*e0a0*/  IMAD.X R69, RZ, RZ, R175, P1 ;  /* 0x000000ffff457224 */ /* 0x000fe200008e06af */
[----:B------:R-:W-:Y:S02]  /*e0b0*/  LOP3.LUT R64, R65, 0x380, RZ, 0xc0, !PT ;  /* 0x0000038041407812 */ /* 0x000fe400078ec0ff */
[----:B------:R-:W-:Y:S02]  /*e0c0*/  LOP3.LUT R60, R61, 0x380, RZ, 0xc0, !PT ;  /* 0x000003803d3c7812 */ /* 0x000fe400078ec0ff */
[----:B------:R-:W-:Y:S02]  /*e0d0*/  LOP3.LUT R72, R73, 0x380, RZ, 0xc0, !PT ;  /* 0x0000038049487812 */ /* 0x000fe400078ec0ff */
[----:B------:R-:W-:Y:S02]  /*e0e0*/  LOP3.LUT R7, R174, 0x380, RZ, 0xc0, !PT ;  /* 0x00000380ae077812 */ /* 0x000fe400078ec0ff */
[----:B------:R-:W-:-:S02]  /*e0f0*/  LOP3.LUT R4, R5, 0x380, RZ, 0xc0, !PT ;  /* 0x0000038005047812 */ /* 0x000fc400078ec0ff */
[----:B------:R-:W-:Y:S02]  /*e100*/  SHF.R.U64 R56, R56, 0x3, RZ ;  /* 0x0000000338387819 */ /* 0x000fe400000012ff */
[----:B------:R-:W-:Y:S02]  /*e110*/  SHF.R.U64 R52, R52, 0x3, RZ ;  /* 0x0000000334347819 */ /* 0x000fe400000012ff */
        /* <DEDUP_REMOVED lines=17> */
[----:B------:R-:W-:Y:S06]  /*e230*/  @P6 BRA `(.L_x_5572) ;  /* 0x0000000000bc6947 */ /* 0x000fec0003800000 */
[----:B------:R-:W0:Y:S01]  /*e240*/  LDC R11, c[0x0][0xbe8] ;  /* 0x0002fa00ff0b7b82 */ /* 0x000e220000000800 */
[----:B------:R-:W-:Y:S01]  /*e250*/  VIADD R10, R185, UR45 ;  /* 0x0000002db90a7c36 */ /* 0x000fe20008000000 */
[----:B------:R-:W-:Y:S01]  /*e260*/  ULDC.64 UR14, c[0x0][0xb90] ;  /* 0x0002e400000e7ab9 */ /* 0x000fe20000000a00 */
[----:B------:R-:W-:Y:S01]  /*e270*/  UMOV UR10, UR4 ;  /* 0x00000004000a7c82 */ /* 0x000fe20008000000 */
[----:B------:R-:W-:Y:S01]  /*e280*/  UIMAD UR12, UR17, UR14, URZ ;  /* 0x0000000e110c72a4 */ /* 0x000fe2000f8e023f */
[----:B------:R-:W-:Y:S01]  /*e290*/  IMAD.MOV.U32 R4, RZ, RZ, R10 ;  /* 0x000000ffff047224 */ /* 0x000fe200078e000a */
[----:B------:R-:W-:Y:S01]  /*e2a0*/  UMOV UR11, UR16 ;  /* 0x00000010000b7c82 */ /* 0x000fe20008000000 */
[----:B------:R-:W-:Y:S01]  /*e2b0*/  IMAD.MOV R21, RZ, RZ, -R17 ;  /* 0x000000ffff157224 */ /* 0x000fe200078e0a11 */
[----:B------:R-:W-:Y:S01]  /*e2c0*/  UIMAD.WIDE.U32 UR10, UR43, UR14, UR10 ;  /* 0x0000000e2b0a72a5 */ /* 0x000fe2000f8e000a */
[----:B------:R-:W-:Y:S01]  /*e2d0*/  VIADD R26, R16, UR45 ;  /* 0x0000002d101a7c36 */ /* 0x000fe20008000000 */
[----:B------:R-:W-:-:S03]  /*e2e0*/  UIMAD UR12, UR43, UR15, UR12 ;  /* 0x0000000f2b0c72a4 */ /* 0x000fc6000f8e020c */
[----:B------:R-:W-:Y:S01]  /*e2f0*/  ULDC.64 UR14, c[0x0][0xb98] ;  /* 0x0002e600000e7ab9 */ /* 0x000fe20000000a00 */
[----:B------:R-:W-:Y:S02]  /*e300*/  UIADD3 UR11, UR11, UR12, URZ ;  /* 0x0000000c0b0b7290 */ /* 0x000fe4000fffe03f */
[----:B------:R-:W-:Y:S02]  /*e310*/  UIMAD UR13, UR9, UR14, URZ ;  /* 0x0000000e090d72a4 */ /* 0x000fe4000f8e023f */
[----:B------:R-:W-:Y:S02]  /*e320*/  UIMAD.WIDE.U32 UR10, UR8, UR14, UR10 ;  /* 0x0000000e080a72a5 */ /* 0x000fe4000f8e000a */
[----:B------:R-:W-:Y:S01]  /*e330*/  UIMAD UR13, UR8, UR15, UR13 ;  /* 0x0000000f080d72a4 */ /* 0x000fe2000f8e020d */
        /* <DEDUP_REMOVED lines=8> */
[----:B------:R-:W-:Y:S02]  /*e3c0*/  IMAD R7, R11, R6, R10 ;  /* 0x000000060b077224 */ /* 0x000fe400078e020a */
[----:B------:R-:W-:Y:S02]  /*e3d0*/  IMAD.U32 R10, RZ, RZ, UR13 ;  /* 0x0000000dff0a7e24 */ /* 0x000fe4000f8e00ff */
[----:B-----5:R-:W-:Y:S01]  /*e3e0*/  IMAD R11, R0, R11, RZ ;  /* 0x0000000b000b7224 */ /* 0x020fe200078e02ff */
[----:B------:R-:W-:Y:S02]  /*e3f0*/  SHF.R.S32.HI R6, RZ, 0x1f, R7 ;  /* 0x0000001fff067819 */ /* 0x000fe40000011407 */
[----:B------:R-:W-:Y:S01]  /*e400*/  IADD3.X R5, R5, UR11, R10, P0, !PT ;  /* 0x0000000b05057c10 */ /* 0x000fe200087fe40a */
[----:B------:R-:W-:Y:S01]  /*e410*/  ULDC.64 UR10, c[0x0][0xb88] ;  /* 0x0002e200000a7ab9 */ /* 0x000fe20000000a00 */
[----:B------:R-:W-:Y:S02]  /*e420*/  VIADD R10, R26, 0x8 ;  /* 0x000000081a0a7836 */ /* 0x000fe40000000000 */
        /* <DEDUP_REMOVED lines=16> */
.L_x_5572:
[----:B------:R-:W1:Y:S01]  /*e530*/  LDC R81, c[0x0][0xbe8] ;  /* 0x0002fa00ff517b82 */ /* 0x000e620000000800 */
[----:B------:R-:W-:Y:S01]  /*e540*/  ULDC UR18, c[0x0][0xac8] ;  /* 0x0002b20000127ab9 */ /* 0x000fe20000000800 */
[----:B------:R-:W-:Y:S01]  /*e550*/  ULDC.64 UR14, c[0x0][0xaa0] ;  /* 0x0002a800000e7ab9 */ /* 0x000fe20000000a00 */
[----:B------:R-:W-:Y:S01]  /*e560*/  ISETP.GE.AND P0, PT, R190, UR18, PT ;  /* 0x00000012be007c0c */ /* 0x000fe2000bf06270 */
[----:B0-----:R0:W5:Y:S01]  /*e570*/  LD.E.128 R4, desc[UR54][R174.64] ;  /* 0x00000036ae047980 */ /* 0x001162000c101d00 */
[----:B------:R-:W-:Y:S02]  /*e580*/  ISETP.GE.AND P1, PT, R184, UR18, PT ;  /* 0x00000012b8007c0c */ /* 0x000fe4000bf26270 */
[----:B------:R-:W-:Y:S01]  /*e590*/  SEL R20, RZ, 0xffffffff, P0 ;  /* 0xffffffffff147807 */ /* 0x000fe20000000000 */
[----:B------:R-:W5:Y:S01]  /*e5a0*/  LD.E.128 R8, desc[UR54][R8.64] ;  /* 0x0000003608087980 */ /* 0x000f62000c101d00 */
[----:B------:R-:W-:-:S03]  /*e5b0*/  SEL R3, RZ, 0x1, P1 ;  /* 0x00000001ff037807 */ /* 0x000fc60000800000 */
[----:B------:R-:W-:Y:S01]  /*e5c0*/  IMAD.SHL.U32 R20, R20, 0x2, RZ ;  /* 0x0000000214147824 */ /* 0x000fe200078e00ff */
[----:B------:R-:W5:Y:S04]  /*e5d0*/  LD.E.128 R12, desc[UR54][R12.64] ;  /* 0x000000360c0c7980 */ /* 0x000f68000c101d00 */
[----:B------:R-:W5:Y:S04]  /*e5e0*/  LD.E.128 R24, desc[UR54][R24.64] ;  /* 0x0000003618187980 */ /* 0x000f68000c101d00 */
[----:B------:R-:W5:Y:S01]  /*e5f0*/  LD.E.128 R28, desc[UR54][R28.64] ;  /* 0x000000361c1c7980 */ /* 0x000f62000c101d00 */
[----:B-1----:R-:W-:-:S03]  /*e600*/  ISETP.NE.AND P2, PT, R81, 0x1, PT ;  /* 0x000000015100780c */ /* 0x002fc60003f45270 */
[----:B------:R-:W5:Y:S01]  /*e610*/  LD.E.128 R32, desc[UR54][R32.64] ;  /* 0x0000003620207980 */ /* 0x000f62000c101d00 */
[----:B------:R-:W-:Y:S02]  /*e620*/  ISETP.GE.AND P0, PT, R189, UR18, PT ;  /* 0x00000012bd007c0c */ /* 0x000fe4000bf06270 */
[----:B------:R-:W-:Y:S01]  /*e630*/  LOP3.LUT R3, R20, 0x2, R3, 0xe2, !PT ;  /* 0x0000000214037812 */ /* 0x000fe200078ee203 */
[----:B------:R-:W5:Y:S01]  /*e640*/  LD.E.128 R36, desc[UR54][R36.64] ;  /* 0x0000003624247980 */ /* 0x000f62000c101d00 */
[----:B------:R-:W-:-:S03]  /*e650*/  SEL R20, RZ, 0xffffffff, P0 ;  /* 0xffffffffff147807 */ /* 0x000fc60000000000 */
[----:B------:R-:W5:Y:S02]  /*e660*/  LD.E.128 R40, desc[UR54][R40.64] ;  /* 0x0000003628287980 */ /* 0x000f64000c101d00 */
[----:B------:R-:W1:Y:S01]  /*e670*/  @P2 LDC R77, c[0x0][0xbec] ;  /* 0x0002fb00ff4d2b82 */ /* 0x000e620000000800 */
[----:B------:R-:W-:Y:S01]  /*e680*/  UIMAD UR12, UR16, UR14, URZ ;  /* 0x0000000e100c72a4 */ /* 0x000fe2000f8e023f */
[----:B------:R-:W-:Y:S01]  /*e690*/  IMAD.SHL.U32 R20, R20, 0x4, RZ ;  /* 0x0000000414147824 */ /* 0x000fe200078e00ff */
[----:B------:R-:W-:Y:S01]  /*e6a0*/  ISETP.GE.AND P0, PT, R188, UR18, PT ;  /* 0x00000012bc007c0c */ /* 0x000fe2000bf06270 */
[----:B------:R-:W5:Y:S04]  /*e6b0*/  LD.E.128 R44, desc[UR54][R44.64] ;  /* 0x000000362c2c7980 */ /* 0x000f68000c101d00 */
[----:B------:R-:W2:Y:S01]  /*e6c0*/  @P2 LDC R79, c[0x0][0xbf0] ;  /* 0x0002fc00ff4f2b82 */ /* 0x000ea20000000800 */
[----:B------:R-:W-:Y:S01]  /*e6d0*/  UIMAD.WIDE.U32 UR10, UR4, UR14, URZ ;  /* 0x0000000e040a72a5 */ /* 0x000fe2000f8e003f */
[----:B------:R-:W-:Y:S01]  /*e6e0*/  SEL R21, RZ, 0xffffffff, P0 ;  /* 0xffffffffff157807 */ /* 0x000fe20000000000 */
[----:B------:R-:W-:Y:S01]  /*e6f0*/  UIMAD UR12, UR4, UR15, UR12 ;  /* 0x0000000f040c72a4 */ /* 0x000fe2000f8e020c */
[----:B------:R-:W-:Y:S01]  /*e700*/  LOP3.LUT R20, R20, 0x4, R3, 0xe2, !PT ;  /* 0x0000000414147812 */ /* 0x000fe200078ee203 */
[----:B------:R-:W5:Y:S01]  /*e710*/  LD.E.128 R48, desc[UR54][R48.64] ;  /* 0x0000003630307980 */ /* 0x000f62000c101d00 */
[----:B------:R-:W-:Y:S01]  /*e720*/  ULDC.64 UR14, c[0x0][0xae8] ;  /* 0x0002ba00000e7ab9 */ /* 0x000fe20000000a00 */
[----:B------:R-:W-:Y:S01]  /*e730*/  LEA R3, R191, R192, 0x5 ;  /* 0x000000c0bf037211 */ /* 0x000fe200078e28ff */
[----:B------:R-:W-:Y:S01]  /*e740*/  UIADD3 UR11, UR11, UR12, URZ ;  /* 0x0000000c0b0b7290 */ /* 0x000fe2000fffe03f */
[----:B------:R-:W-:Y:S01]  /*e750*/  IMAD.SHL.U32 R21, R21, 0x8, RZ ;  /* 0x0000000815157824 */ /* 0x000fe200078e00ff */
[----:B------:R-:W-:Y:S01]  /*e760*/  UIMAD UR4, UR17, UR14, URZ ;  /* 0x0000000e110472a4 */ /* 0x000fe2000f8e023f */
[----:B------:R-:W-:Y:S01]  /*e770*/  ISETP.GE.AND P0, PT, R187, UR18, PT ;  /* 0x00000012bb007c0c */ /* 0x000fe2000bf06270 */
[----:B------:R-:W-:Y:S01]  /*e780*/  VIADD R82, R3, UR45 ;  /* 0x0000002d03527c36 */ /* 0x000fe20008000000 */
[----:B------:R-:W-:Y:S01]  /*e790*/  UIMAD.WIDE.U32 UR10, UR43, UR14, UR10 ;  /* 0x0000000e2b0a72a5 */ /* 0x000fe2000f8e000a */
[----:B------:R-:W5:Y:S01]  /*e7a0*/  LD.E.128 R56, desc[UR54][R56.64] ;  /* 0x0000003638387980 */ /* 0x000f62000c101d00 */
[----:B------:R-:W-:Y:S01]  /*e7b0*/  UIMAD UR4, UR43, UR15, UR4 ;  /* 0x0000000f2b0472a4 */ /* 0x000fe2000f8e0204 */
[----:B------:R-:W-:Y:S01]  /*e7c0*/  SEL R3, RZ, 0xffffffff, P0 ;  /* 0xffffffffff037807 */ /* 0x000fe20000000000 */
[----:B------:R-:W-:Y:S01]  /*e7d0*/  ULDC.64 UR12, c[0x0][0xaf0] ;  /* 0x0002bc00000c7ab9 */ /* 0x000fe20000000a00 */
[----:B------:R-:W-:Y:S01]  /*e7e0*/  LOP3.LUT R21, R21, 0x8, R20, 0xe2, !PT ;  /* 0x0000000815157812 */ /* 0x000fe200078ee214 */
[----:B------:R-:W-:Y:S01]  /*e7f0*/  UIMAD UR9, UR9, UR12, URZ ;  /* 0x0000000c090972a4 */ /* 0x000fe2000f8e023f */
[----:B-1----:R-:W-:Y:S01]  /*e800*/  @P2 IMAD.HI.U32 R20, R82, R77, RZ ;  /* 0x0000004d52142227 */ /* 0x002fe200078e00ff */
[----:B------:R-:W-:Y:S01]  /*e810*/  UIADD3 UR11, UR11, UR4, URZ ;  /* 0x000000040b0b7290 */ /* 0x000fe2000fffe03f */
[----:B------:R-:W5:Y:S01]  /*e820*/  LD.E.128 R52, desc[UR54][R52.64] ;  /* 0x0000003634347980 */ /* 0x000f62000c101d00 */
[----:B------:R-:W-:Y:S01]  /*e830*/  UIMAD UR4, UR8, UR13, UR9 ;  /* 0x0000000d080472a4 */ /* 0x000fe2000f8e0209 */
[----:B------:R-:W-:Y:S01]  /*e840*/  IMAD.SHL.U32 R76, R3, 0x10, RZ ;  /* 0x00000010034c7824 */ /* 0x000fe200078e00ff */
[----:B------:R-:W-:Y:S01]  /*e850*/  UIMAD.WIDE.U32 UR8, UR8, UR12, UR10 ;  /* 0x0000000c080872a5 */ /* 0x000fe2000f8e000a */
[----:B------:R-:W-:Y:S01]  /*e860*/  IMAD.MOV.U32 R3, RZ, RZ, R82 ;  /* 0x000000ffff037224 */ /* 0x000fe200078e0052 */
[----:B--2---:R-:W-:Y:S01]  /*e870*/  @P2 SHF.R.U32.HI R3, RZ, R79, R20 ;  /* 0x0000004fff032219 */ /* 0x004fe20000011614 */
[----:B------:R-:W5:Y:S01]  /*e880*/  LD.E.128 R64, desc[UR54][R64.64] ;  /* 0x0000003640407980 */ /* 0x000f62000c101d00 */
[----:B------:R-:W-:-:S02]  /*e890*/  LOP3.LUT R76, R76, 0x10, R21, 0xe2, !PT ;  /* 0x000000104c4c7812 */ /* 0x000fc400078ee215 */
        /* <DEDUP_REMOVED lines=11> */
[----:B------:R-:W-:-:S02]  /*e950*/  IMAD R77, R81, R79, R82 ;  /* 0x0000004f514d7224 */ /* 0x000fc400078e0252 */
[----:B------:R-:W-:Y:S01]  /*e960*/  IMAD.U32 R21, RZ, RZ, UR4 ;  /* 0x00000004ff157e24 */ /* 0x000fe2000f8e00ff */
[----:B------:R-:W5:Y:S01]  /*e970*/  LD.E.128 R68, desc[UR54][R68.64] ;  /* 0x0000003644447980 */ /* 0x000f62000c101d00 */
[----:B------:R-:W-:Y:S01]  /*e980*/  IMAD.SHL.U32 R83, R78, 0x20, RZ ;  /* 0x000000204e537824 */ /* 0x000fe200078e00ff */
[----:B------:R-:W-:Y:S01]  /*e990*/  SHF.R.S32.HI R78, RZ, 0x1f, R77 ;  /* 0x0000001fff4e7819 */ /* 0x000fe2000001144d */
[----:B------:R-:W-:Y:S01]  /*e9a0*/  IMAD R79, R3, UR9, R80 ;  /* 0x00000009034f7c24 */ /* 0x000fe2000f8e0250 */
[----:B------:R-:W-:Y:S01]  /*e9b0*/  @!PT LDS RZ, [RZ] ;  /* 0x00000000fffff984 */ /* 0x000fe20000000800 */
[----:B------:R-:W-:Y:S01]  /*e9c0*/  @!PT LDS RZ, [RZ] ;  /* 0x00000000fffff984 */ /* 0x000fe20000000800 */
[----:B------:R-:W-:Y:S01]  /*e9d0*/  @!PT LDS RZ, [RZ] ;  /* 0x00000000fffff984 */ /* 0x000fe20000000800 */
[----:B------:R-:W-:Y:S01]  /*e9e0*/  @!PT LDS RZ, [RZ] ;  /* 0x00000000fffff984 */ /* 0x000fe20000000800 */
[----:B------:R1:W-:Y:S06]  /*e9f0*/  MEMBAR.ALL.CTA ;  /* 0x0000000000007992 */ /* 0x0003ec0000008000 */
[----:B-1----:R-:W1:Y:S01]  /*ea00*/  FENCE.VIEW.ASYNC.S ;  /* 0x00000000000073c6 */ /* 0x002e620000000000 */
[----:B------:R-:W-:Y:S01]  /*ea10*/  ISETP.GE.AND P0, PT, R195, UR18, PT ;  /* 0x00000012c3007c0c */ /* 0x000fe2000bf06270 */
[----:B------:R-:W-:Y:S01]  /*ea20*/  IMAD.WIDE.U32 R20, R3, UR8, R20 ;  /* 0x0000000803147c25 */ /* 0x000fe2000f8e0014 */
[----:B------:R-:W-:Y:S01]  /*ea30*/  ULDC.64 UR8, c[0x0][0xad8] ;  /* 0x0002b60000087ab9 */ /* 0x000fe20000000a00 */
[----:B------:R-:W-:Y:S01]  /*ea40*/  UIADD3 UR4, UR41, 0x28c20, URZ ;  /* 0x00028c2029047890 */ /* 0x000fe2000fffe03f */
[----:B------:R-:W-:Y:S01]  /*ea50*/  SEL R3, RZ, 0x40, P0 ;  /* 0x00000040ff037807 */ /* 0x000fe20000000000 */
[----:B------:R-:W-:Y:S01]  /*ea60*/  IMAD.IADD R21, R21, 0x1, R79 ;  /* 0x0000000115157824 */ /* 0x000fe200078e024f */
[----:B------:R-:W-:Y:S01]  /*ea70*/  ISETP.GE.AND P0, PT, R194, UR18, PT ;  /* 0x00000012c2007c0c */ /* 0x000fe2000bf06270 */
[----:B------:R-:W-:Y:S01]  /*ea80*/  IMAD R78, R78, UR8, RZ ;  /* 0x000000084e4e7c24 */ /* 0x000fe2000f8e02ff */
[----:B------:R-:W-:Y:S01]  /*ea90*/  UPRMT UR4, URZ, 0x654, UR4 ;  /* 0x000006543f047896 */ /* 0x000fe20008000004 */
[----:B-----5:R-:W-:Y:S01]  /*eaa0*/  IMAD R87, R0, R81, RZ ;  /* 0x0000005100577224 */ /* 0x020fe200078e02ff */
[----:B------:R-:W-:Y:S01]  /*eab0*/  SEL R0, RZ, 0x80, P0 ;  /* 0x00000080ff007807 */ /* 0x000fe20000000000 */
[----:B------:R-:W-:Y:S01]  /*eac0*/  VIADD R86, R192, UR45 ;  /* 0x0000002dc0567c36 */ /* 0x000fe20008000000 */
[----:B------:R-:W-:Y:S01]  /*ead0*/  LOP3.LUT R76, R83, 0x20, R76, 0xe2, !PT ;  /* 0x00000020534c7812 */ /* 0x000fe200078ee24c */
[C---:B------:R-:W-:Y:S01]  /*eae0*/  IMAD R79, R77.reuse, UR9, R78 ;  /* 0x000000094d4f7c24 */ /* 0x040fe2000f8e024e */
[----:B------:R-:W-:Y:S01]  /*eaf0*/  BSSY B1, `(.L_x_5573) ;  /* 0x000002c000017945 */ /* 0x000fe20003800000 */
[----:B------:R-:W-:Y:S01]  /*eb00*/  IMAD.WIDE.U32 R20, R77, UR8, R20 ;  /* 0x000000084d147c25 */ /* 0x000fe2000f8e0014 */
[----:B------:R-:W-:Y:S01]  /*eb10*/  ISETP.GE.AND P0, PT, R86, R87, PT ;  /* 0x000000575600720c */ /* 0x000fe20003f06270 */
[----:B------:R-:W-:Y:S01]  /*eb20*/  ULDC.64 UR8, c[0x0][0xa80] ;  /* 0x0002a00000087ab9 */ /* 0x000fe20000000a00 */
[----:B------:R-:W-:Y:S01]  /*eb30*/  LOP3.LUT R3, R76, R3, RZ, 0xfc, !PT ;  /* 0x000000034c037212 */ /* 0x000fe200078efcff */
[----:B------:R-:W-:Y:S01]  /*eb40*/  IMAD.IADD R21, R21, 0x1, R79 ;  /* 0x0000000115157824 */ /* 0x000fe200078e024f */
[----:B------:R-:W-:-:S02]  /*eb50*/  LEA R84, P1, R20, UR8, 0x1 ;  /* 0x0000000814547c11 */ /* 0x000fc4000f8208ff */
[----:B------:R-:W-:Y:S01]  /*eb60*/  LOP3.LUT R0, R3, R0, RZ, 0xfc, !PT ;  /* 0x0000000003007212 */ /* 0x000fe200078efcff */
[----:B-1----:R-:W-:Y:S01]  /*eb70*/  SYNCS.ARRIVE.TRANS64.RED.A1T0 RZ, [UR4], RZ ;  /* 0x000000ffffff79a7 */ /* 0x002fe20008100404 */
        /* <DEDUP_REMOVED lines=35> */
.L_x_5574:
[----:B------:R-:W-:Y:S05]  /*edb0*/  BSYNC B1 ;  /* 0x0000000000017941 */ /* 0x000fea0003800000 */
.L_x_5573:
[----:B---3--:R-:W-:Y:S01]  /*edc0*/  VIADD R4, R86, 0x20 ;  /* 0x0000002056047836 */ /* 0x008fe20000000000 */
[----:B------:R3:W4:Y:S04]  /*edd0*/  SHFL.IDX PT, R7, R85, 0x1, 0x181f ;  /* 0x00381f0055077f89 */ /* 0x00072800000e0000 */
[----:B------:R-:W-:Y:S01]  /*ede0*/  ISETP.GE.AND P0, PT, R4, R87, PT ;  /* 0x000000570400720c */ /* 0x000fe20003f06270 */
[----:B------:R3:W0:-:S12]  /*edf0*/  SHFL.IDX PT, R6, R84, 0x1, 0x181f ;  /* 0x00381f0054067f89 */ /* 0x00061800000e0000 */
[----:B---3--:R-:W-:Y:S05]  /*ee00*/  @P0 BRA `(.L_x_5575) ;  /* 0x0000001000080947 */ /* 0x008fea0003800000 */
[----:B------:R-:W-:Y:S02]  /*ee10*/  ISETP.GE.AND P0, PT, R184, UR18, PT ;  /* 0x00000012b8007c0c */ /* 0x000fe4000bf06270 */
[----:B------:R-:W-:Y:S02]  /*ee20*/  ISETP.GE.AND P5, PT, R190, UR18, PT ;  /* 0x00000012be007c0c */ /* 0x000fe4000bfa6270 */
[----:B------:R-:W-:Y:S02]  /*ee30*/  ISETP.GE.AND P3, PT, R189, UR18, PT ;  /* 0x00000012bd007c0c */ /* 0x000fe4000bf66270 */
[----:B------:R-:W-:Y:S02]  /*ee40*/  ISETP.GE.AND P2, PT, R188, UR18, PT ;  /* 0x00000012bc007c0c */ /* 0x000fe4000bf46270 */
[----:B------:R-:W-:-:S05]  /*ee50*/  ISETP.GE.AND P1, PT, R187, UR18, PT ;  /* 0x00000012bb007c0c */ /* 0x000fca000bf26270 */
[----:B0---4-:R-:W-:Y:S02]  /*ee60*/  @!P0 IMAD.WIDE R4, R184, 0x2, R6 ;  /* 0x00000002b8048825 */ /* 0x011fe400078e0206 */
        /* <DEDUP_REMOVED lines=23> */
[----:B---3--:R-:W-:-:S04]  /*efe0*/  LEA R4, P0, R194, R6, 0x1 ;  /* 0x00000006c2047211 */ /* 0x008fc800078008ff */
[----:B------:R-:W-:-:S05]  /*eff0*/  LEA.HI.X R5, R194, R7, R198, 0x1, P0 ;  /* 0x00000007c2057211 */ /* 0x000fca00000f0cc6 */
[----:B------:R0:W-:Y:S01]  /*f000*/  ST.E.128 desc[UR54][R4.64], R68 ;  /* 0x0000004404007985 */ /* 0x0001e2000c101d36 */
[----:B------:R-:W-:Y:S05]  /*f010*/  BRA `(.L_x_5575) ;  /* 0x0000000c00847947 */ /* 0x000fea0003800000 */
.L_x_5570:
[----:B------:R-:W-:Y:S01]  /*f020*/  ULDC.64 UR8, c[0x0][0xc00] ;  /* 0x0003000000087ab9 */ /* 0x000fe20000000a00 */
[----:B------:R-:W-:Y:S01]  /*f030*/  ULDC UR4, c[0x0][0xa88] ;  /* 0x0002a20000047ab9 */ /* 0x000fe20000000800 */
[----:B------:R-:W-:Y:S01]  /*f040*/  UISETP.NE.U32.AND UP0, UPT, UR8, URZ, UPT ;  /* 0x0000003f0800728c */ /* 0x000fe2000bf05070 */
[----:B------:R-:W0:Y:S03]  /*f050*/  LDC R11, c[0x0][0xbe8] ;  /* 0x0002fa00ff0b7b82 */ /* 0x000e260000000800 */
[----:B------:R-:W-:-:S03]  /*f060*/  UISETP.NE.AND.EX UP0, UPT, UR9, URZ, UPT, UP0 ;  /* 0x0000003f0900728c */ /* 0x000fc6000bf05300 */
[----:B------:R-:W-:Y:S02]  /*f070*/  ULDC.64 UR8, c[0x0][0xc00] ;  /* 0x0003000000087ab9 */ /* 0x000fe40000000a00 */
[----:B------:R-:W-:Y:S01]  /*f080*/  UIMAD.WIDE UR8, UR44, 0x4, UR8 ;  /* 0x000000042c0878a5 */ /* 0x000fe2000f8e0208 */
[----:B------:R-:W-:-:S05]  /*f090*/  PLOP3.LUT P1, PT, PT, PT, UP0, 0x80, 0x0 ;  /* 0x000000000000781c */ /* 0x000fca0003f2f008 */
[----:B------:R-:W-:Y:S02]  /*f0a0*/  IMAD.U32 R4, RZ, RZ, UR8 ;  /* 0x00000008ff047e24 */ /* 0x000fe4000f8e00ff */
[----:B------:R-:W-:Y:S01]  /*f0b0*/  IMAD.U32 R5, RZ, RZ, UR9 ;  /* 0x00000009ff057e24 */ /* 0x000fe2000f8e00ff */
[----:B------:R-:W-:Y:S02]  /*f0c0*/  ULDC.64 UR8, c[0x0][0xc08] ;  /* 0x0003020000087ab9 */ /* 0x000fe40000000a00 */
[----:B------:R-:W-:Y:S01]  /*f0d0*/  UISETP.NE.U32.AND UP1, UPT, UR8, URZ, UPT ;  /* 0x0000003f0800728c */ /* 0x000fe2000bf25070 */
[----:B------:R-:W-:Y:S02]  /*f0e0*/  IMAD.U32 R0, RZ, RZ, UR4 ;  /* 0x00000004ff007e24 */ /* 0x000fe4000f8e00ff */
[----:B------:R-:W2:Y:S01]  /*f0f0*/  @P1 LDG.E R3, desc[UR54][R4.64] ;  /* 0x0000003604031981 */ /* 0x000ea2000c1e1900 */
[----:B------:R-:W-:-:S06]  /*f100*/  UISETP.NE.AND.EX UP1, UPT, UR9, URZ, UPT, UP1 ;  /* 0x0000003f0900728c */ /* 0x000fcc000bf25310 */
[----:B------:R-:W-:-:S05]  /*f110*/  PLOP3.LUT P2, PT, PT, PT, UP1, 0x80, 0x0 ;  /* 0x000000000000781c */ /* 0x000fca0003f4f018 */
[----:B------:R-:W-:Y:S02]  /*f120*/  @UP1 ULDC.64 UR8, c[0x0][0xc08] ;  /* 0x0003020000081ab9 */ /* 0x000fe40000000a00 */
[----:B------:R-:W-:-:S06]  /*f130*/  @UP1 UIMAD.WIDE UR8, UR44, 0x4, UR8 ;  /* 0x000000042c0818a5 */ /* 0x000fcc000f8e0208 */
[----:B------:R-:W-:Y:S02]  /*f140*/  IMAD.U32 R6, RZ, RZ, UR8 ;  /* 0x00000008ff067e24 */ /* 0x000fe4000f8e00ff */
[----:B------:R-:W-:-:S05]  /*f150*/  IMAD.U32 R7, RZ, RZ, UR9 ;  /* 0x00000009ff077e24 */ /* 0x000fca000f8e00ff */
[----:B------:R1:W5:Y:S01]  /*f160*/  @P2 LDG.E R0, desc[UR54][R6.64] ;  /* 0x0000003606002981 */ /* 0x000362000c1e1900 */
[----:B------:R-:W-:Y:S01]  /*f170*/  UMOV UR4, URZ ;  /* 0x0000003f00047c82 */ /* 0x000fe20008000000 */
[----:B------:R-:W-:Y:S01]  /*f180*/  USHF.R.S32.HI UR14, URZ, 0x1f, UR43 ;  /* 0x0000001f3f0e7899 */ /* 0x000fe2000801142b */
[----:B------:R-:W-:Y:S02]  /*f190*/  ISETP.GE.AND P0, PT, R197, 0x40, PT ;  /* 0x00000040c500780c */ /* 0x000fe40003f06270 */
[----:B--2---:R-:W-:Y:S01]  /*f1a0*/  @P1 R2UR UR4, R3 ;  /* 0x00000000030412ca */ /* 0x004fe200000e0000 */
[----:B01----:R-:W-:-:S14]  /*f1b0*/  @P2 BRA `(.L_x_5576) ;  /* 0x0000000000102947 */ /* 0x003fdc0003800000 */
[----:B------:R-:W-:Y:S05]  /*f1c0*/  @!P1 BRA `(.L_x_5576) ;  /* 0x00000000000c9947 */ /* 0x000fea0003800000 */
[----:B------:R-:W2:Y:S04]  /*f1d0*/  LDG.E R3, desc[UR54][R4.64] ;  /* 0x0000003604037981 */ /* 0x000ea8000c1e1900 */
[----:B-----5:R-:W2:Y:S02]  /*f1e0*/  LDG.E R0, desc[UR54][R4.64+0x4] ;  /* 0x0000043604007981 */ /* 0x020ea4000c1e1900 */
[----:B--2---:R-:W-:-:S07]  /*f1f0*/  IMAD.IADD R0, R0, 0x1, -R3 ;  /* 0x0000000100007824 */ /* 0x004fce00078e0a03 */
.L_x_5576:
[----:B------:R-:W-:Y:S01]  /*f200*/  USHF.R.S32.HI UR9, URZ, 0x1f, UR44 ;  /* 0x0000001f3f097899 */ /* 0x000fe2000801142c */
[----:B------:R-:W-:Y:S01]  /*f210*/  BSSY B1, `(.L_x_5577) ;  /* 0x000002e000017945 */ /* 0x000fe20003800000 */
[----:B------:R-:W-:Y:S02]  /*f220*/  USHF.R.S32.HI UR13, URZ, 0x1f, UR4 ;  /* 0x0000001f3f0d7899 */ /* 0x000fe40008011404 */
[----:B------:R-:W-:Y:S02]  /*f230*/  USEL UR8, UR44, URZ, !UP0 ;  /* 0x0000003f2c087287 */ /* 0x000fe4000c000000 */
[----:B------:R-:W-:Y:S01]  /*f240*/  USEL UR9, UR9, URZ, !UP0 ;  /* 0x0000003f09097287 */ /* 0x000fe2000c000000 */
[----:B------:R-:W-:Y:S11]  /*f250*/  @P0 BRA `(.L_x_5578) ;  /* 0x0000000000a40947 */ /* 0x000ff60003800000 */
[----:B------:R-:W0:Y:S01]  /*f260*/  S2R R6, SR_TID.X ;  /* 0x0000000000067919 */ /* 0x000e220000002100 */
[----:B------:R-:W1:Y:S01]  /*f270*/  LDC R5, c[0x0][0xbe8] ;  /* 0x0002fa00ff057b82 */ /* 0x000e620000000800 */
[----:B------:R-:W-:Y:S02]  /*f280*/  IMAD.U32 R7, RZ, RZ, UR45 ;  /* 0x0000002dff077e24 */ /* 0x000fe4000f8e00ff */
[----:B-1---5:R-:W-:-:S03]  /*f290*/  IMAD R3, R0, R5, RZ ;  /* 0x0000000500037224 */ /* 0x022fc600078e02ff */
[----:B0-----:R-:W-:-:S04]  /*f2a0*/  IADD3 R6, R7, -0x80, R6 ;  /* 0xffffff8007067810 */ /* 0x001fc80007ffe006 */
[----:B------:R-:W-:-:S13]  /*f2b0*/  ISETP.GE.AND P0, PT, R6, R3, PT ;  /* 0x000000030600720c */ /* 0x000fda0003f06270 */
[----:B------:R-:W-:Y:S05]  /*f2c0*/  @P0 BRA `(.L_x_5578) ;  /* 0x0000000000880947 */ /* 0x000fea0003800000 */
[----:B------:R-:W-:Y:S01]  /*f2d0*/  ISETP.NE.AND P0, PT, R5, 0x1, PT ;  /* 0x000000010500780c */ /* 0x000fe20003f05270 */
[----:B------:R-:W-:Y:S01]  /*f2e0*/  ULDC.64 UR16, c[0x0][0xb90] ;  /* 0x0002e40000107ab9 */ /* 0x000fe20000000a00 */
[----:B------:R-:W-:Y:S01]  /*f2f0*/  UMOV UR10, UR4 ;  /* 0x00000004000a7c82 */ /* 0x000fe20008000000 */
[----:B------:R-:W-:Y:S01]  /*f300*/  UIMAD UR12, UR14, UR16, URZ ;  /* 0x000000100e0c72a4 */ /* 0x000fe2000f8e023f */
[----:B------:R-:W-:Y:S01]  /*f310*/  IMAD.MOV.U32 R4, RZ, RZ, R6 ;  /* 0x000000ffff047224 */ /* 0x000fe200078e0006 */
[----:B------:R-:W-:Y:S02]  /*f320*/  UMOV UR11, UR13 ;  /* 0x0000000d000b7c82 */ /* 0x000fe40008000000 */
[----:B------:R-:W-:Y:S02]  /*f330*/  UIMAD.WIDE.U32 UR10, UR43, UR16, UR10 ;  /* 0x000000102b0a72a5 */ /* 0x000fe4000f8e000a */
[----:B------:R-:W-:-:S03]  /*f340*/  UIMAD UR12, UR43, UR17, UR12 ;  /* 0x000000112b0c72a4 */ /* 0x000fc6000f8e020c */
[----:B------:R-:W-:Y:S01]  /*f350*/  ULDC.64 UR16, c[0x0][0xb98] ;  /* 0x0002e60000107ab9 */ /* 0x000fe20000000a00 */
[----:B------:R-:W0:Y:S01]  /*f360*/  @P0 LDC R3, c[0x0][0xbec] ;  /* 0x0002fb00ff030b82 */ /* 0x000e220000000800 */
[----:B------:R-:W-:Y:S02]  /*f370*/  UIADD3 UR11, UR11, UR12, URZ ;  /* 0x0000000c0b0b7290 */ /* 0x000fe4000fffe03f */
[----:B------:R-:W-:Y:S02]  /*f380*/  UIMAD UR12, UR9, UR16, URZ ;  /* 0x00000010090c72a4 */ /* 0x000fe4000f8e023f */
[----:B------:R-:W-:Y:S02]  /*f390*/  UIMAD.WIDE.U32 UR10, UR8, UR16, UR10 ;  /* 0x00000010080a72a5 */ /* 0x000fe4000f8e000a */
[----:B------:R-:W-:Y:S01]  /*f3a0*/  UIMAD UR12, UR8, UR17, UR12 ;  /* 0x00000011080c72a4 */ /* 0x000fe2000f8e020c */
[----:B------:R-:W1:Y:S02]  /*f3b0*/  @P0 LDC R8, c[0x0][0xbf0] ;  /* 0x0002fc00ff080b82 */ /* 0x000e640000000800 */
[----:B------:R-:W-:Y:S01]  /*f3c0*/  ULDC.64 UR16, c[0x0][0xb88] ;  /* 0x0002e20000107ab9 */ /* 0x000fe20000000a00 */
[----:B0-----:R-:W-:-:S05]  /*f3d0*/  @P0 IMAD.HI.U32 R3, R6, R3, RZ ;  /* 0x0000000306030227 */ /* 0x001fca00078e00ff */
        /* <DEDUP_REMOVED lines=17> */
.L_x_5578:
[----:B------:R-:W-:Y:S05]  /*f4f0*/  BSYNC B1 ;  /* 0x0000000000017941 */ /* 0x000fea0003800000 */
.L_x_5577:
        /* <DEDUP_REMOVED lines=10> */
[----:B-----5:R-:W-:Y:S01]  /*f5a0*/  IMAD R25, R0, R11, RZ ;  /* 0x0000000b00197224 */ /* 0x020fe200078e02ff */
[----:B------:R-:W-:Y:S01]  /*f5b0*/  ULDC.64 UR16, c[0x0][0xae8] ;  /* 0x0002ba0000107ab9 */ /* 0x000fe20000000a00 */
[----:B------:R-:W-:Y:S01]  /*f5c0*/  IMAD.SHL.U32 R4, R4, 0x2, RZ ;  /* 0x0000000204047824 */ /* 0x000fe200078e00ff */
[----:B------:R-:W0:Y:S01]  /*f5d0*/  @P0 LDC R5, c[0x0][0xbec] ;  /* 0x0002fb00ff050b82 */ /* 0x000e220000000800 */
[----:B------:R-:W-:Y:S01]  /*f5e0*/  ISETP.GE.AND P2, PT, R189, UR15, PT ;  /* 0x0000000fbd007c0c */ /* 0x000fe2000bf46270 */
[----:B------:R-:W-:Y:S01]  /*f5f0*/  UIADD3 UR11, UR11, UR12, URZ ;  /* 0x0000000c0b0b7290 */ /* 0x000fe2000fffe03f */
[----:B------:R-:W-:Y:S01]  /*f600*/  ISETP.GE.AND P1, PT, R188, UR15, PT ;  /* 0x0000000fbc007c0c */ /* 0x000fe2000bf26270 */
[----:B------:R-:W-:Y:S01]  /*f610*/  UIMAD UR4, UR14, UR16, URZ ;  /* 0x000000100e0472a4 */ /* 0x000fe2000f8e023f */
[----:B------:R-:W-:Y:S01]  /*f620*/  LOP3.LUT R4, R4, 0x2, R3, 0xe2, !PT ;  /* 0x0000000204047812 */ /* 0x000fe200078ee203 */
[----:B------:R-:W-:Y:S01]  /*f630*/  IMAD R3, R191, 0x20, R192 ;  /* 0x00000020bf037824 */ /* 0x000fe200078e02c0 */
[----:B------:R-:W-:Y:S01]  /*f640*/  SEL R6, RZ, 0xffffffff, P2 ;  /* 0xffffffffff067807 */ /* 0x000fe20001000000 */
[----:B------:R-:W1:Y:S01]  /*f650*/  @P0 LDC R7, c[0x0][0xbf0] ;  /* 0x0002fc00ff070b82 */ /* 0x000e620000000800 */
[----:B------:R-:W-:Y:S01]  /*f660*/  UIMAD UR4, UR43, UR17, UR4 ;  /* 0x000000112b0472a4 */ /* 0x000fe2000f8e0204 */
[----:B------:R-:W-:Y:S01]  /*f670*/  VIADD R8, R3, UR45 ;  /* 0x0000002d03087c36 */ /* 0x000fe20008000000 */
[----:B------:R-:W-:Y:S01]  /*f680*/  UIMAD.WIDE.U32 UR10, UR43, UR16, UR10 ;  /* 0x000000102b0a72a5 */ /* 0x000fe2000f8e000a */
[----:B------:R-:W-:Y:S01]  /*f690*/  IMAD.SHL.U32 R9, R6, 0x4, RZ ;  /* 0x0000000406097824 */ /* 0x000fe200078e00ff */
[----:B------:R-:W-:Y:S01]  /*f6a0*/  ULDC.64 UR12, c[0x0][0xaf0] ;  /* 0x0002bc00000c7ab9 */ /* 0x000fe20000000a00 */
[----:B------:R-:W-:Y:S01]  /*f6b0*/  SEL R10, RZ, 0xffffffff, P1 ;  /* 0xffffffffff0a7807 */ /* 0x000fe20000800000 */
[----:B------:R-:W-:Y:S01]  /*f6c0*/  UIMAD UR9, UR9, UR12, URZ ;  /* 0x0000000c090972a4 */ /* 0x000fe2000f8e023f */
[----:B------:R-:W-:Y:S01]  /*f6d0*/  IMAD.MOV.U32 R3, RZ, RZ, R8 ;  /* 0x000000ffff037224 */ /* 0x000fe200078e0008 */
[----:B------:R-:W-:Y:S01]  /*f6e0*/  UIADD3 UR11, UR11, UR4, URZ ;  /* 0x000000040b0b7290 */ /* 0x000fe2000fffe03f */
[----:B------:R-:W-:Y:S01]  /*f6f0*/  LOP3.LUT R9, R9, 0x4, R4, 0xe2, !PT ;  /* 0x0000000409097812 */ /* 0x000fe200078ee204 */
[----:B------:R-:W-:Y:S01]  /*f700*/  UIMAD UR4, UR8, UR13, UR9 ;  /* 0x0000000d080472a4 */ /* 0x000fe2000f8e0209 */
[----:B------:R-:W-:Y:S01]  /*f710*/  IMAD.SHL.U32 R10, R10, 0x8, RZ ;  /* 0x000000080a0a7824 */ /* 0x000fe200078e00ff */
[----:B------:R-:W-:Y:S01]  /*f720*/  UIMAD.WIDE.U32 UR8, UR8, UR12, UR10 ;  /* 0x0000000c080872a5 */ /* 0x000fe2000f8e000a */
[----:B------:R-:W-:Y:S01]  /*f730*/  VIADD R26, R192, UR45 ;  /* 0x0000002dc01a7c36 */ /* 0x000fe20008000000 */
[----:B------:R-:W-:Y:S01]  /*f740*/  ISETP.GE.AND P2, PT, R194, UR15, PT ;  /* 0x0000000fc2007c0c */ /* 0x000fe2000bf46270 */
[----:B0-----:R-:W-:Y:S01]  /*f750*/  @P0 IMAD.HI.U32 R6, R8, R5, RZ ;  /* 0x0000000508060227 */ /* 0x001fe200078e00ff */
[----:B------:R-:W-:Y:S01]  /*f760*/  UIADD3 UR4, UR9, UR4, URZ ;  /* 0x0000000409047290 */ /* 0x000fe2000fffe03f */
[----:B------:R-:W-:Y:S01]  /*f770*/  LOP3.LUT R10, R10, 0x8, R9, 0xe2, !PT ;  /* 0x000000080a0a7812 */ /* 0x000fe200078ee209 */
[----:B------:R-:W-:Y:S01]  /*f780*/  BSSY B1, `(.L_x_5579) ;  /* 0x0000046000017945 */ /* 0x000fe20003800000 */
[----:B------:R-:W-:Y:S01]  /*f790*/  MOV R4, UR8 ;  /* 0x0000000800047c02 */ /* 0x000fe20008000f00 */
[----:B------:R-:W-:Y:S01]  /*f7a0*/  IMAD.U32 R5, RZ, RZ, UR9 ;  /* 0x00000009ff057e24 */ /* 0x000fe2000f8e00ff */
[----:B------:R-:W-:Y:S01]  /*f7b0*/  ULDC.64 UR8, c[0x0][0xae0] ;  /* 0x0002b80000087ab9 */ /* 0x000fe20000000a00 */
[----:B------:R-:W-:Y:S01]  /*f7c0*/  IMAD.U32 R5, RZ, RZ, UR4 ;  /* 0x00000004ff057e24 */ /* 0x000fe2000f8e00ff */
[----:B-1----:R-:W-:-:S02]  /*f7d0*/  @P0 SHF.R.U32.HI R3, RZ, R7, R6 ;  /* 0x00000007ff030219 */ /* 0x002fc40000011606 */
[----:B------:R-:W-:Y:S02]  /*f7e0*/  ISETP.GE.AND P0, PT, R187, UR15, PT ;  /* 0x0000000fbb007c0c */ /* 0x000fe4000bf06270 */
[--C-:B------:R-:W-:Y:S01]  /*f7f0*/  SHF.R.S32.HI R6, RZ, 0x1f, R3.reuse ;  /* 0x0000001fff067819 */ /* 0x100fe20000011403 */
[----:B------:R-:W-:Y:S01]  /*f800*/  IMAD.MOV R7, RZ, RZ, -R3 ;  /* 0x000000ffff077224 */ /* 0x000fe200078e0a03 */
[----:B------:R-:W-:Y:S01]  /*f810*/  SEL R9, RZ, 0xffffffff, P0 ;  /* 0xffffffffff097807 */ /* 0x000fe20000000000 */
[----:B------:R-:W-:Y:S01]  /*f820*/  IMAD.WIDE.U32 R4, R3, UR8, R4 ;  /* 0x0000000803047c25 */ /* 0x000fe2000f8e0004 */
[----:B------:R-:W-:Y:S02]  /*f830*/  ISETP.GE.AND P0, PT, R186, UR15, PT ;  /* 0x0000000fba007c0c */ /* 0x000fe4000bf06270 */
[----:B------:R-:W-:Y:S01]  /*f840*/  SEL R0, RZ, 0x80, P2 ;  /* 0x00000080ff007807 */ /* 0x000fe20001000000 */
        /* <DEDUP_REMOVED lines=8> */
[----:B------:R-:W-:Y:S01]  /*f8d0*/  LOP3.LUT R10, R13, 0x10, R10, 0xe2, !PT ;  /* 0x000000100d0a7812 */ /* 0x000fe200078ee20a */
[----:B------:R-:W-:-:S02]  /*f8e0*/  IMAD.IADD R5, R5, 0x1, R9 ;  /* 0x0000000105057824 */ /* 0x000fc400078e0209 */
[----:B------:R-:W-:Y:S02]  /*f8f0*/  IMAD R6, R3, UR8, RZ ;  /* 0x0000000803067c24 */ /* 0x000fe4000f8e02ff */
[----:B------:R-:W-:-:S04]  /*f900*/  IMAD.WIDE.U32 R4, R7, UR8, R4 ;  /* 0x0000000807047c25 */ /* 0x000fc8000f8e0004 */
[----:B------:R-:W-:Y:S01]  /*f910*/  IMAD R3, R7, UR9, R6 ;  /* 0x0000000907037c24 */ /* 0x000fe2000f8e0206 */
[----:B------:R-:W-:Y:S01]  /*f920*/  SEL R7, RZ, 0x40, P0 ;  /* 0x00000040ff077807 */ /* 0x000fe20000000000 */
[----:B------:R-:W-:Y:S01]  /*f930*/  ULDC.64 UR8, c[0x0][0xa80] ;  /* 0x0002a00000087ab9 */ /* 0x000fe20000000a00 */
[----:B------:R-:W-:Y:S01]  /*f940*/  ISETP.GE.AND P0, PT, R26, R25, PT ;  /* 0x000000191a00720c */ /* 0x000fe20003f06270 */
[----:B------:R-:W-:Y:S01]  /*f950*/  IMAD.SHL.U32 R13, R8, 0x20, RZ ;  /* 0x00000020080d7824 */ /* 0x000fe200078e00ff */
[----:B------:R-:W-:Y:S01]  /*f960*/  LEA R20, P1, R4, UR8, 0x1 ;  /* 0x0000000804147c11 */ /* 0x000fe2000f8208ff */
[----:B------:R-:W-:-:S03]  /*f970*/  IMAD.IADD R3, R5, 0x1, R3 ;  /* 0x0000000105037824 */ /* 0x000fc600078e0203 */
        /* <DEDUP_REMOVED lines=38> */
.L_x_5580:
[----:B------:R-:W-:Y:S05]  /*fbe0*/  BSYNC B1 ;  /* 0x0000000000017941 */ /* 0x000fea0003800000 */
.L_x_5579:
        /* <DEDUP_REMOVED lines=36> */
.L_x_5575:
[----:B------:R-:W-:Y:S05]  /*fe30*/  BSYNC B0 ;  /* 0x0000000000007941 */ /* 0x000fea0003800000 */
.L_x_5569:
[----:B------:R-:W-:Y:S02]  /*fe40*/  ULDC UR4, c[0x0][0xc3c] ;  /* 0x00030f0000047ab9 */ /* 0x000fe40000000800 */
[----:B------:R-:W-:-:S06]  /*fe50*/  UISETP.GE.AND UP0, UPT, UR6, UR4, UPT ;  /* 0x000000040600728c */ /* 0x000fcc000bf06270 */
[----:B------:R-:W-:-:S13]  /*fe60*/  PLOP3.LUT P0, PT, PT, PT, UP0, 0x80, 0x0 ;  /* 0x000000000000781c */ /* 0x000fda0003f0f008 */
[----:B------:R-:W-:Y:S05]  /*fe70*/  @!P0 BRA `(.L_x_5581) ;  /* 0xffffff10003c8947 */ /* 0x000fea000383ffff */
[----:B------:R-:W-:Y:S05]  /*fe80*/  EXIT ;  /* 0x000000000000794d */ /* 0x000fea0003800000 */
.L_x_5462:
        /* <DEDUP_REMOVED lines=16> */
.L_x_5582:
        /* <DEDUP_REMOVED lines=36> */
[----:B------:R-:W-:Y:S01]  /*101d0*/  IMAD.MOV.U32 R6, RZ, RZ, R3 ;  /* 0x000000ffff067224 */ /* 0x000fe200078e0003 */
[----:B------:R-:W-:Y:S01]  /*101e0*/  UMOV UR4, URZ ;  /* 0x0000003f00047c82 */ /* 0x000fe20008000000 */
[----:B------:R-:W-:-:S05]  /*101f0*/  ULDC UR5, c[0x0][0xc38] ;  /* 0x00030e0000057ab9 */ /* 0x000fca0000000800 */
.L_x_5588:
        /* <DEDUP_REMOVED lines=12> */
.L_x_5587:
[----:B------:R-:W-:Y:S05]  /*102c0*/  BSYNC B0 ;  /* 0x0000000000007941 */ /* 0x000fea0003800000 */
.L_x_5586:
        /* <DEDUP_REMOVED lines=20> */
.L_x_5584:
        /* <DEDUP_REMOVED lines=20> */
.L_x_5589:
[----:B---3--:R-:W-:Y:S01]  /*10550*/  IMAD R16, R16, UR5, R13 ;  /* 0x0000000510107c24 */ /* 0x008fe2000f8e020d */
[----:B------:R-:W-:Y:S01]  /*10560*/  IABS R2, R6 ;  /* 0x0000000600027213 */ /* 0x000fe20000000000 */
[----:B-12---:R-:W-:-:S03]  /*10570*/  IMAD.MOV R9, RZ, RZ, -R3 ;  /* 0x000000ffff097224 */ /* 0x006fc600078e0a03 */
[----:B0-----:R-:W-:Y:S01]  /*10580*/  IADD3 R11, -R16, UR6, RZ ;  /* 0x00000006100b7c10 */ /* 0x001fe2000fffe1ff */
        /* <DEDUP_REMOVED lines=22> */
[----:B------:R-:W-:-:S03]  /*106f0*/  IMAD R6, R6, R9, R11 ;  /* 0x0000000906067224 */ /* 0x000fc600078e020b */
[----:B------:R-:W-:Y:S02]  /*10700*/  VIADDMNMX R15, R8, UR5, R7, PT ;  /* 0x00000005080f7c46 */ /* 0x000fe4000b800107 */
[----:B------:R-:W-:Y:S02]  /*10710*/  IABS R11, R6 ;  /* 0x00000006000b7213 */ /* 0x000fe40000000000 */
[-C--:B------:R-:W-:Y:S01]  /*10720*/  IABS R8, R15.reuse ;  /* 0x0000000f00087213 */ /* 0x080fe20000000000 */
[----:B------:R-:W-:Y:S01]  /*10730*/  IMAD.MOV R18, RZ, RZ, -R15 ;  /* 0x000000ffff127224 */ /* 0x000fe200078e0a0f */
[----:B------:R-:W-:Y:S02]  /*10740*/  IABS R10, R15 ;  /* 0x0000000f000a7213 */ /* 0x000fe40000000000 */
[----:B------:R-:W0:Y:S08]  /*10750*/  I2F.RP R7, R8 ;  /* 0x0000000800077306 */ /* 0x000e300000209400 */
[----:B0-----:R-:W0:Y:S02]  /*10760*/  MUFU.RCP R7, R7 ;  /* 0x0000000700077308 */ /* 0x001e240000001000 */
[----:B0-----:R-:W-:-:S06]  /*10770*/  VIADD R3, R7, 0xffffffe ;  /* 0x0ffffffe07037836 */ /* 0x001fcc0000000000 */
[----:B------:R-:W0:Y:S02]  /*10780*/  F2I.FTZ.U32.TRUNC.NTZ R3, R3 ;  /* 0x0000000300037305 */ /* 0x000e24000021f000 */
[----:B0-----:R-:W-:-:S04]  /*10790*/  IMAD.MOV R2, RZ, RZ, -R3 ;  /* 0x000000ffff027224 */ /* 0x001fc800078e0a03 */
[----:B------:R-:W-:Y:S02]  /*107a0*/  IMAD.MOV.U32 R9, RZ, RZ, R2 ;  /* 0x000000ffff097224 */ /* 0x000fe400078e0002 */
[----:B------:R-:W-:Y:S02]  /*107b0*/  IMAD.MOV.U32 R2, RZ, RZ, RZ ;  /* 0x000000ffff027224 */ /* 0x000fe400078e00ff */
        /* <DEDUP_REMOVED lines=20> */
.L_x_5585:
[----:B------:R-:W-:Y:S01]  /*10900*/  ULDC UR4, c[0x0][0xc3c] ;  /* 0x00030f0000047ab9 */ /* 0x000fe20000000800 */
[----:B------:R-:W-:Y:S02]  /*10910*/  IMAD.MOV.U32 R17, RZ, RZ, RZ ;  /* 0x000000ffff117224 */ /* 0x000fe400078e00ff */
[----:B------:R-:W-:Y:S02]  /*10920*/  IMAD.U32 R16, RZ, RZ, UR6 ;  /* 0x00000006ff107e24 */ /* 0x000fe4000f8e00ff */
[----:B------:R-:W-:Y:S02]  /*10930*/  IMAD.MOV.U32 R18, RZ, RZ, RZ ;  /* 0x000000ffff127224 */ /* 0x000fe400078e00ff */
[----:B------:R-:W-:-:S07]  /*10940*/  IMAD.U32 R19, RZ, RZ, UR4 ;  /* 0x00000004ff137e24 */ /* 0x000fce000f8e00ff */
.L_x_5590:
[----:B------:R-:W-:-:S13]  /*10950*/  ISETP.NE.AND P0, PT, R5, RZ, PT ;  /* 0x000000ff0500720c */ /* 0x000fda0003f05270 */
[----:B------:R-:W0:Y:S01]  /*10960*/  @!P0 S2R R3, SR_CgaCtaId ;  /* 0x0000000000038919 */ /* 0x000e220000008800 */
[----:B------:R-:W-:-:S04]  /*10970*/  @!P0 MOV R2, 0x400 ;  /* 0x0000040000028802 */ /* 0x000fc80000000f00 */
[----:B0-----:R-:W-:-:S05]  /*10980*/  @!P0 LEA R2, R3, R2, 0x18 ;  /* 0x0000000203028211 */ /* 0x001fca00078ec0ff */
[----:B------:R0:W-:Y:S01]  /*10990*/  @!P0 STS.128 [R2+0x28cd0], R16 ;  /* 0x028cd01002008388 */ /* 0x0001e20000000c00 */
[----:B------:R-:W-:Y:S06]  /*109a0*/  BAR.ARV 0x5, 0x180 ;  /* 0x0146000000007b1d */ /* 0x000fec0000002000 */
.L_x_5583:
[----:B------:R2:W-:Y:S01]  /*109b0*/  STL [R1+0x10], RZ ;  /* 0x000010ff01007387 */ /* 0x0005e20000100800 */
[----:B------:R-:W-:Y:S01]  /*109c0*/  ULDC UR4, c[0x0][0xc3c] ;  /* 0x00030f0000047ab9 */ /* 0x000fe20000000800 */
[----:B------:R-:W-:Y:S01]  /*109d0*/  IMAD.MOV.U32 R25, RZ, RZ, 0x1 ;  /* 0x00000001ff197424 */ /* 0x000fe200078e00ff */
[----:B-1----:R-:W-:Y:S01]  /*109e0*/  ISETP.GE.AND P0, PT, R19, UR4, PT ;  /* 0x0000000413007c0c */ /* 0x002fe2000bf06270 */
[----:B------:R-:W-:-:S12]  /*109f0*/  IMAD.MOV.U32 R24, RZ, RZ, RZ ;  /* 0x000000ffff187224 */ /* 0x000fd800078e00ff */
[----:B--2---:R-:W-:Y:S05]  /*10a00*/  @P0 BRA `(.L_x_5591) ;  /* 0x0000004c00300947 */ /* 0x004fea0003800000 */
[----:B------:R-:W1:Y:S01]  /*10a10*/  S2UR UR5, SR_CgaCtaId ;  /* 0x00000000000579c3 */ /* 0x000e620000008800 */
[C---:B0-----:R-:W-:Y:S01]  /*10a20*/  IMAD.SHL.U32 R2, R0.reuse, 0x8, RZ ;  /* 0x0000000800027824 */ /* 0x041fe200078e00ff */
[----:B------:R-:W-:Y:S01]  /*10a30*/  UMOV UR4, 0x400 ;  /* 0x0000040000047882 */ /* 0x000fe20000000000 */
[----:B------:R-:W-:Y:S01]  /*10a40*/  LOP3.LUT R4, R0, 0x7f, RZ, 0xc0, !PT ;  /* 0x0000007f00047812 */ /* 0x000fe200078ec0ff */
[----:B------:R0:W-:Y:S01]  /*10a50*/  STL [R1+0x10], RZ ;  /* 0x000010ff01007387 */ /* 0x0001e20000100800 */
[----:B------:R-:W-:Y:S01]  /*10a60*/  BSSY B8, `(.L_x_5591) ;  /* 0x00004c6000087945 */ /* 0x000fe20003800000 */
[----:B------:R-:W-:Y:S01]  /*10a70*/  LOP3.LUT R3, R2, 0x1f8, RZ, 0xc0, !PT ;  /* 0x000001f802037812 */ /* 0x000fe200078ec0ff */
[----:B------:R-:W-:Y:S01]  /*10a80*/  IMAD.MOV.U32 R25, RZ, RZ, 0x1 ;  /* 0x00000001ff197424 */ /* 0x000fe200078e00ff */
[----:B------:R-:W-:Y:S01]  /*10a90*/  SHF.R.U32.HI R5, RZ, 0x3, R4 ;  /* 0x00000003ff057819 */ /* 0x000fe20000011604 */
[----:B------:R-:W-:Y:S01]  /*10aa0*/  IMAD.MOV.U32 R24, RZ, RZ, RZ ;  /* 0x000000ffff187224 */ /* 0x000fe200078e00ff */
[----:B------:R-:W-:Y:S01]  /*10ab0*/  LOP3.LUT R3, R3, 0x38, R0, 0x78, !PT ;  /* 0x0000003803037812 */ /* 0x000fe200078e7800 */
[----:B------:R-:W-:Y:S01]  /*10ac0*/  IMAD.SHL.U32 R0, R0, 0x10, RZ ;  /* 0x0000001000007824 */ /* 0x000fe200078e00ff */
[----:B------:R-:W-:Y:S01]  /*10ad0*/  LOP3.LUT R4, R2, 0x38, RZ, 0xc0, !PT ;  /* 0x0000003802047812 */ /* 0x000fe200078ec0ff */
[----:B------:R-:W-:Y:S01]  /*10ae0*/  ULOP3.LUT UR36, UR39, 0x2, URZ, 0xfc, !UPT ;  /* 0x0000000227247892 */ /* 0x000fe2000f8efc3f */
[----:B------:R-:W-:Y:S01]  /*10af0*/  LOP3.LUT R34, R3, 0x200, R2, 0xf8, !PT ;  /* 0x0000020003227812 */ /* 0x000fe200078ef802 */
[----:B------:R-:W-:Y:S01]  /*10b00*/  ULDC UR37, c[0x0][0xc] ;  /* 0x0000030000257ab9 */ /* 0x000fe20000000800 */
[----:B------:R-:W-:-:S02]  /*10b10*/  LOP3.LUT R0, R5, 0x70, R0, 0xf8, !PT ;  /* 0x0000007005007812 */ /* 0x000fc400078ef800 */
[C---:B------:R-:W-:Y:S02]  /*10b20*/  LOP3.LUT R0, R4.reuse, 0xc0, RZ, 0xfc, !PT ;  /* 0x000000c004007812 */ /* 0x040fe400078efcff */
[C---:B------:R-:W-:Y:S02]  /*10b30*/  LOP3.LUT R0, R4.reuse, 0x140, RZ, 0xfc, !PT ;  /* 0x0000014004007812 */ /* 0x040fe400078efcff */
[C---:B------:R-:W-:Y:S01]  /*10b40*/  LOP3.LUT R2, R4.reuse, 0x40, RZ, 0xfc, !PT ;  /* 0x0000004004027812 */ /* 0x040fe200078efcff */
[----:B-1----:R-:W-:Y:S01]  /*10b50*/  ULEA UR4, UR5, UR4, 0x18 ;  /* 0x0000000405047291 */ /* 0x002fe2000f8ec03f */
[C---:B------:R-:W-:Y:S02]  /*10b60*/  LOP3.LUT R3, R4.reuse, 0x80, RZ, 0xfc, !PT ;  /* 0x0000008004037812 */ /* 0x040fe400078efcff */
[C---:B------:R-:W-:Y:S02]  /*10b70*/  LOP3.LUT R2, R4.reuse, 0x100, RZ, 0xfc, !PT ;  /* 0x0000010004027812 */ /* 0x040fe400078efcff */
[----:B------:R-:W-:-:S02]  /*10b80*/  LOP3.LUT R3, R4, 0x180, RZ, 0xfc, !PT ;  /* 0x0000018004037812 */ /* 0x000fc400078efcff */
[----:B------:R-:W-:Y:S02]  /*10b90*/  MOV R23, UR4 ;  /* 0x0000000400177c02 */ /* 0x000fe40008000f00 */
[----:B------:R-:W-:-:S03]  /*10ba0*/  LOP3.LUT R2, R4, 0x1c0, RZ, 0xfc, !PT ;  /* 0x000001c004027812 */ /* 0x000fc600078efcff */
[----:B------:R-:W-:-:S05]  /*10bb0*/  IMAD R0, R34, 0x2, R23 ;  /* 0x0000000222007824 */ /* 0x000fca00078e0217 */
[----:B------:R0:W-:Y:S02]  /*10bc0*/  STL [R1+0x18], R0 ;  /* 0x0000180001007387 */ /* 0x0001e40000100800 */
.L_x_5660:
[----:B------:R-:W-:Y:S05]  /*10bd0*/  YIELD ;  /* 0x0000000000007946 */ /* 0x000fea0003800000 */
[----:B------:R-:W-:Y:S01]  /*10be0*/  ULDC.64 UR4, c[0x0][0xa28] ;  /* 0x00028a0000047ab9 */ /* 0x000fe20000000a00 */
[----:B------:R-:W-:Y:S01]  /*10bf0*/  IMAD.MOV.U32 R31, RZ, RZ, RZ ;  /* 0x000000ffff1f7224 */ /* 0x000fe200078e00ff */
[----:B------:R-:W-:-:S04]  /*10c00*/  ISETP.NE.U32.AND P0, PT, RZ, UR4, PT ;  /* 0x00000004ff007c0c */ /* 0x000fc8000bf05070 */
[----:B------:R-:W-:Y:S01]  /*10c10*/  ISETP.NE.AND.EX P0, PT, RZ, UR5, PT, P0 ;  /* 0x00000005ff007c0c */ /* 0x000fe2000bf05300 */
[----:B------:R-:W-:-:S12]  /*10c20*/  ULDC.64 UR4, c[0x0][0xa18] ;  /* 0x0002860000047ab9 */ /* 0x000fd80000000a00 */
[----:B-1----:R-:W1:Y:S02]  /*10c30*/  @P0 LDC.64 R2, c[0x0][0xa28] ;  /* 0x00028a00ff020b82 */ /* 0x002e640000000a00 */
[----:B-1----:R-:W-:-:S05]  /*10c40*/  @P0 IMAD.WIDE R2, R19, 0x4, R2 ;  /* 0x0000000413020825 */ /* 0x002fca00078e0202 */
[----:B------:R1:W5:Y:S01]  /*10c50*/  @P0 LDG.E R31, desc[UR54][R2.64] ;  /* 0x00000036021f0981 */ /* 0x000362000c1e1900 */
[----:B------:R-:W-:Y:S01]  /*10c60*/  ISETP.NE.U32.AND P0, PT, RZ, UR4, PT ;  /* 0x00000004ff007c0c */ /* 0x000fe2000bf05070 */
[----:B0-----:R-:W-:Y:S01]  /*10c70*/  IMAD.MOV.U32 R0, RZ, RZ, RZ ;  /* 0x000000ffff007224 */ /* 0x001fe200078e00ff */
[----:B------:R-:W-:Y:S02]  /*10c80*/  LOP3.LUT R22, R22, 0xfffffdff, RZ, 0xc0, !PT ;  /* 0xfffffdff16167812 */ /* 0x000fe400078ec0ff */
[----:B------:R-:W-:Y:S01]  /*10c90*/  ISETP.NE.AND.EX P1, PT, RZ, UR5, PT, P0 ;  /* 0x00000005ff007c0c */ /* 0x000fe2000bf25300 */
[----:B------:R-:W-:Y:S02]  /*10ca0*/  ULDC.64 UR4, c[0x0][0xa00] ;  /* 0x0002800000047ab9 */ /* 0x000fe40000000a00 */
[----:B------:R-:W-:Y:S01]  /*10cb0*/  ISETP.NE.U32.AND P0, PT, RZ, UR4, PT ;  /* 0x00000004ff007c0c */ /* 0x000fe2000bf05070 */
[----:B-1----:R-:W0:Y:S03]  /*10cc0*/  LDC.64 R2, c[0x0][0xa00] ;  /* 0x00028000ff027b82 */ /* 0x002e260000000a00 */
[----:B------:R-:W-:Y:S01]  /*10cd0*/  ISETP.NE.AND.EX P2, PT, RZ, UR5, PT, P0 ;  /* 0x00000005ff007c0c */ /* 0x000fe2000bf45300 */
[----:B------:R-:W-:-:S05]  /*10ce0*/  ULDC.64 UR4, c[0x0][0x418] ;  /* 0x0001060000047ab9 */ /* 0x000fca0000000a00 */
[----:B------:R-:W1:Y:S07]  /*10cf0*/  @P1 LDC.64 R4, c[0x0][0xa18] ;  /* 0x00028600ff041b82 */ /* 0x000e6e0000000a00 */
[----:B------:R-:W-:Y:S01]  /*10d00*/  @P2 LOP3.LUT R22, R22, 0x200, RZ, 0xfc, !PT ;  /* 0x0000020016162812 */ /* 0x000fe200078efcff */
[----:B0-----:R-:W-:-:S05]  /*10d10*/  IMAD.WIDE R2, R19, 0x4, R2 ;  /* 0x0000000413027825 */ /* 0x001fca00078e0202 */
[----:B--2---:R-:W2:Y:S01]  /*10d20*/  @P2 LDG.E R0, desc[UR54][R2.64] ;  /* 0x0000003602002981 */ /* 0x004ea2000c1e1900 */
[----:B-1----:R-:W-:-:S05]  /*10d30*/  @P1 IMAD.WIDE R4, R19, 0x4, R4 ;  /* 0x0000000413041825 */ /* 0x002fca00078e0204 */
[----:B------:R0:W5:Y:S01]  /*10d40*/  @P1 LDG.E R37, desc[UR54][R4.64] ;  /* 0x0000003604251981 */ /* 0x000162000c1e1900 */
[----:B------:R-:W-:-:S03]  /*10d50*/  UISETP.NE.U32.AND UP0, UPT, UR4, URZ, UPT ;  /* 0x0000003f0400728c */ /* 0x000fc6000bf05070 */
[----:B------:R-:W-:Y:S01]  /*10d60*/  ULDC UR4, c[0x0][0x424] ;  /* 0x0001090000047ab9 */ /* 0x000fe20000000800 */
[----:B------:R-:W-:-:S03]  /*10d70*/  UISETP.NE.AND.EX UP0, UPT, UR5, URZ, UPT, UP0 ;  /* 0x0000003f0500728c */ /* 0x000fc6000bf05300 */
[----:B------:R-:W-:Y:S01]  /*10d80*/  ULDC UR5, c[0x0][0x2f0] ;  /* 0x0000bc0000057ab9 */ /* 0x000fe20000000800 */
[----:B------:R-:W-:-:S04]  /*10d90*/  USEL UR4, UR4, 0x1, UP0 ;  /* 0x0000000104047887 */ /* 0x000fc80008000000 */
[----:B------:R-:W-:Y:S01]  /*10da0*/  UIMAD UR4, UR4, UR5, URZ ;  /* 0x00000005040472a4 */ /* 0x000fe2000f8e023f */
[----:B--2---:R1:W-:Y:S05]  /*10db0*/  STL [R1], R0 ;  /* 0x0000000001007387 */ /* 0x0043ea0000100800 */
[----:B-1----:R-:W-:Y:S01]  /*10dc0*/  IMAD.U32 R0, RZ, RZ, UR4 ;  /* 0x00000004ff007e24 */ /* 0x002fe2000f8e00ff */
[----:B0--34-:R-:W-:Y:S06]  /*10dd0*/  @P1 BRA `(.L_x_5592) ;  /* 0x0000000000181947 */ /* 0x019fec0003800000 */
[----:B------:R-:W-:Y:S02]  /*10de0*/  ULDC UR4, c[0x0][0x288] ;  /* 0x0000a20000047ab9 */ /* 0x000fe40000000800 */
[----:B-----5:R-:W-:Y:S01]  /*10df0*/  IMAD.U32 R37, RZ, RZ, UR4 ;  /* 0x00000004ff257e24 */ /* 0x020fe2000f8e00ff */
[----:B------:R-:W-:Y:S06]  /*10e00*/  @!P2 BRA `(.L_x_5592) ;  /* 0x00000000000ca947 */ /* 0x000fec0003800000 */
[----:B------:R-:W2:Y:S04]  /*10e10*/  LDG.E R4, desc[UR54][R2.64] ;  /* 0x0000003602047981 */ /* 0x000ea8000c1e1900 */
[----:B------:R-:W2:Y:S02]  /*10e20*/  LDG.E R37, desc[UR54][R2.64+0x4] ;  /* 0x0000043602257981 */ /* 0x000ea4000c1e1900 */
[----:B--2---:R-:W-:-:S07]  /*10e30*/  IMAD.IADD R37, R37, 0x1, -R4 ;  /* 0x0000000125257824 */ /* 0x004fce00078e0a04 */
.L_x_5592:
[----:B------:R-:W-:Y:S02]  /*10e40*/  ULDC.64 UR4, c[0x0][0xa20] ;  /* 0x0002880000047ab9 */ /* 0x000fe40000000a00 */
[----:B------:R-:W-:-:S04]  /*10e50*/  ISETP.NE.U32.AND P0, PT, RZ, UR4, PT ;  /* 0x00000004ff007c0c */ /* 0x000fc8000bf05070 */
[----:B------:R-:W-:-:S13]  /*10e60*/  ISETP.NE.AND.EX P0, PT, RZ, UR5, PT, P0 ;  /* 0x00000005ff007c0c */ /* 0x000fda000bf05300 */
[----:B------:R-:W-:Y:S05]  /*10e70*/  @!P0 BRA `(.L_x_5593) ;  /* 0x0000000000108947 */ /* 0x000fea0003800000 */
[----:B------:R-:W0:Y:S02]  /*10e80*/  LDC.64 R2, c[0x0][0xa20] ;  /* 0x00028800ff027b82 */ /* 0x000e240000000a00 */
[----:B0-----:R-:W-:-:S05]  /*10e90*/  IMAD.WIDE R2, R19, 0x4, R2 ;  /* 0x0000000413027825 */ /* 0x001fca00078e0202 */
[----:B------:R0:W5:Y:S01]  /*10ea0*/  LDG.E R0, desc[UR54][R2.64] ;  /* 0x0000003602007981 */ /* 0x000162000c1e1900 */
[----:B------:R-:W-:Y:S05]  /*10eb0*/  BRA `(.L_x_5594) ;  /* 0x0000000000247947 */ /* 0x000fea0003800000 */
.L_x_5593:
[----:B------:R-:W-:Y:S02]  /*10ec0*/  ULDC.64 UR4, c[0x0][0xa08] ;  /* 0x0002820000047ab9 */ /* 0x000fe40000000a00 */
[----:B------:R-:W-:-:S04]  /*10ed0*/  ISETP.NE.U32.AND P0, PT, RZ, UR4, PT ;  /* 0x00000004ff007c0c */ /* 0x000fc8000bf05070 */
[----:B------:R-:W-:-:S13]  /*10ee0*/  ISETP.NE.AND.EX P0, PT, RZ, UR5, PT, P0 ;  /* 0x00000005ff007c0c */ /* 0x000fda000bf05300 */
[----:B------:R-:W-:Y:S05]  /*10ef0*/  @!P0 BRA `(.L_x_5594) ;  /* 0x0000000000148947 */ /* 0x000fea0003800000 */
[----:B------:R-:W0:Y:S02]  /*10f00*/  LDC.64 R2, c[0x0][0xa08] ;  /* 0x00028200ff027b82 */ /* 0x000e240000000a00 */
[----:B0-----:R-:W-:-:S05]  /*10f10*/  IMAD.WIDE R2, R19, 0x4, R2 ;  /* 0x0000000413027825 */ /* 0x001fca00078e0202 */
[----:B------:R-:W2:Y:S04]  /*10f20*/  LDG.E R0, desc[UR54][R2.64] ;  /* 0x0000003602007981 */ /* 0x000ea8000c1e1900 */
[----:B------:R-:W2:Y:S02]  /*10f30*/  LDG.E R5, desc[UR54][R2.64+0x4] ;  /* 0x0000043602057981 */ /* 0x000ea4000c1e1900 */
[----:B--2---:R-:W-:-:S07]  /*10f40*/  IMAD.IADD R0, R5, 0x1, -R0 ;  /* 0x0000000105007824 */ /* 0x004fce00078e0a00 */
.L_x_5594:
[----:B0-----:R-:W0:Y:S01]  /*10f50*/  LDC R2, c[0x0][0x448] ;  /* 0x00011200ff027b82 */ /* 0x001e220000000800 */
[----:B------:R-:W-:Y:S01]  /*10f60*/  IMAD.SHL.U32 R35, R17, 0x40, RZ ;  /* 0x0000004011237824 */ /* 0x000fe200078e00ff */
[----:B------:R-:W-:Y:S01]  /*10f70*/  LOP3.LUT R22, R22, 0xfffffeff, RZ, 0xc0, !PT ;  /* 0xfffffeff16167812 */ /* 0x000fe200078ec0ff */
[----:B-----5:R-:W-:Y:S02]  /*10f80*/  IMAD.IADD R29, R0, 0x1, -R31 ;  /* 0x00000001001d7824 */ /* 0x020fe400078e0a1f */
[----:B------:R-:W-:Y:S01]  /*10f90*/  VIADD R4, R35, 0x3f ;  /* 0x0000003f23047836 */ /* 0x000fe20000000000 */
[----:B0-----:R-:W-:Y:S02]  /*10fa0*/  ISETP.NE.AND P2, PT, R2, 0x1, PT ;  /* 0x000000010200780c */ /* 0x001fe40003f45270 */
[----:B------:R-:W0:Y:S11]  /*10fb0*/  LDC.64 R2, c[0x0][0x9e0] ;  /* 0x00027800ff027b82 */ /* 0x000e360000000a00 */
[----:B------:R-:W1:Y:S01]  /*10fc0*/  @P2 LDC R5, c[0x0][0x44c] ;  /* 0x00011300ff052b82 */ /* 0x000e620000000800 */
[----:B------:R-:W-:-:S07]  /*10fd0*/  @P2 LOP3.LUT R22, R22, 0x100, RZ, 0xfc, !PT ;  /* 0x0000010016162812 */ /* 0x000fce00078efcff */
[----:B------:R-:W2:Y:S01]  /*10fe0*/  @P2 LDC R6, c[0x0][0x450] ;  /* 0x00011400ff062b82 */ /* 0x000ea20000000800 */
[----:B0-----:R-:W-:Y:S01]  /*10ff0*/  ISETP.GE.AND P1, PT, R3, 0x1, PT ;  /* 0x000000010300780c */ /* 0x001fe20003f26270 */
[----:B-1----:R-:W-:-:S05]  /*11000*/  @P2 IMAD.HI.U32 R5, R4, R5, RZ ;  /* 0x0000000504052227 */ /* 0x002fca00078e00ff */
[----:B--2---:R-:W-:Y:S02]  /*11010*/  @P2 SHF.R.U32.HI R4, RZ, R6, R5 ;  /* 0x00000006ff042219 */ /* 0x004fe40000011605 */
[----:B------:R-:W-:-:S05]  /*11020*/  IADD3 R5, R29, 0x1, -R37 ;  /* 0x000000011d057810 */ /* 0x000fca0007ffe825 */
        /* <DEDUP_REMOVED lines=14> */
.L_x_5597:
[----:B------:R-:W-:-:S13]  /*11110*/  ISETP.NE.AND P0, PT, R3, 0x1, PT ;  /* 0x000000010300780c */ /* 0x000fda0003f05270 */
[----:B------:R-:W0:Y:S02]  /*11120*/  @P0 LDC.64 R4, c[0x0][0x9e8] ;  /* 0x00027a00ff040b82 */ /* 0x000e240000000a00 */
[----:B0-----:R-:W-:-:S05]  /*11130*/  @P0 IMAD.HI.U32 R4, R0, R4, RZ ;  /* 0x0000000400040227 */ /* 0x001fca00078e00ff */
[----:B------:R-:W-:-:S07]  /*11140*/  @P0 SHF.R.U32.HI R0, RZ, R5, R4 ;  /* 0x00000005ff000219 */ /* 0x000fce0000011604 */
.L_x_5598:
[----:B------:R-:W-:Y:S05]  /*11150*/  BSYNC B0 ;  /* 0x0000000000007941 */ /* 0x000fea0003800000 */
.L_x_5596:
[----:B------:R-:W-:-:S05]  /*11160*/  IMAD R5, R0, R3, R3 ;  /* 0x0000000300057224 */ /* 0x000fca00078e0203 */
[----:B------:R-:W-:-:S07]  /*11170*/  VIMNMX R2, R2, R5, PT ;  /* 0x0000000502027248 */ /* 0x000fce0003fe0100 */
.L_x_5595:
[----:B------:R-:W0:Y:S01]  /*11180*/  @P2 LDC R4, c[0x0][0x44c] ;  /* 0x00011300ff042b82 */ /* 0x000e220000000800 */
[----:B------:R-:W-:Y:S01]  /*11190*/  VIADD R2, R2, 0x3f ;  /* 0x0000003f02027836 */ /* 0x000fe20000000000 */
[----:B------:R-:W-:Y:S01]  /*111a0*/  ULDC UR4, c[0x0][0x9dc] ;  /* 0x0002770000047ab9 */ /* 0x000fe20000000800 */
[----:B------:R-:W-:-:S05]  /*111b0*/  IMAD.MOV.U32 R0, RZ, RZ, R35 ;  /* 0x000000ffff007224 */ /* 0x000fca00078e0023 */
[----:B------:R-:W1:Y:S01]  /*111c0*/  @P2 LDC R5, c[0x0][0x450] ;  /* 0x00011400ff052b82 */ /* 0x000e620000000800 */
[----:B0-----:R-:W-:-:S05]  /*111d0*/  @P2 IMAD.HI.U32 R4, R35, R4, RZ ;  /* 0x0000000423042227 */ /* 0x001fca00078e00ff */
[----:B-1----:R-:W-:Y:S02]  /*111e0*/  @P2 SHF.R.U32.HI R0, RZ, R5, R4 ;  /* 0x00000005ff002219 */ /* 0x002fe40000011604 */
[----:B------:R-:W-:-:S04]  /*111f0*/  SHF.R.S32.HI R5, RZ, 0x1f, R2 ;  /* 0x0000001fff057819 */ /* 0x000fc80000011402 */
[----:B------:R-:W-:Y:S01]  /*11200*/  LEA.HI R4, R5, R2, RZ, 0x6 ;  /* 0x0000000205047211 */ /* 0x000fe200078f30ff */
[----:B------:R-:W-:-:S03]  /*11210*/  VIADD R2, R29, 0x3f ;  /* 0x0000003f1d027836 */ /* 0x000fc60000000000 */
[----:B------:R-:W-:Y:S02]  /*11220*/  SHF.R.S32.HI R4, RZ, 0x6, R4 ;  /* 0x00000006ff047819 */ /* 0x000fe40000011404 */
[----:B------:R-:W-:-:S04]  /*11230*/  SHF.R.S32.HI R5, RZ, 0x1f, R2 ;  /* 0x0000001fff057819 */ /* 0x000fc80000011402 */
[----:B------:R-:W-:Y:S02]  /*11240*/  LEA.HI R5, R5, R2, RZ, 0x6 ;  /* 0x0000000205057211 */ /* 0x000fe400078f30ff */
[----:B------:R-:W-:Y:S02]  /*11250*/  IADD3 R2, R0, R29, -R37 ;  /* 0x0000001d00027210 */ /* 0x000fe40007ffe825 */
[----:B------:R-:W-:-:S03]  /*11260*/  SHF.R.S32.HI R5, RZ, 0x6, R5 ;  /* 0x00000006ff057819 */ /* 0x000fc60000011405 */
        /* <DEDUP_REMOVED lines=14> */
.L_x_5601:
[----:B------:R-:W-:-:S13]  /*11350*/  ISETP.NE.AND P0, PT, R3, 0x1, PT ;  /* 0x000000010300780c */ /* 0x000fda0003f05270 */
[----:B------:R-:W1:Y:S02]  /*11360*/  @P0 LDC.64 R4, c[0x0][0x9e8] ;  /* 0x00027a00ff040b82 */ /* 0x000e640000000a00 */
[----:B-1----:R-:W-:-:S05]  /*11370*/  @P0 IMAD.HI.U32 R4, R2, R4, RZ ;  /* 0x0000000402040227 */ /* 0x002fca00078e00ff */
[----:B------:R-:W-:-:S07]  /*11380*/  @P0 SHF.R.U32.HI R2, RZ, R5, R4 ;  /* 0x00000005ff020219 */ /* 0x000fce0000011604 */
.L_x_5602:
[----:B------:R-:W-:Y:S05]  /*11390*/  BSYNC B0 ;  /* 0x0000000000007941 */ /* 0x000fea0003800000 */
.L_x_5600:
[----:B------:R-:W-:-:S05]  /*113a0*/  IMAD R3, R2, R3, RZ ;  /* 0x0000000302037224 */ /* 0x000fca00078e02ff */
[----:B------:R-:W-:-:S07]  /*113b0*/  VIMNMX R0, R0, R3, !PT ;  /* 0x0000000300007248 */ /* 0x000fce0007fe0100 */
.L_x_5599:
[----:B------:R-:W-:Y:S01]  /*113c0*/  SHF.R.S32.HI R3, RZ, 0x1f, R0 ;  /* 0x0000001fff037819 */ /* 0x000fe20000011400 */
[----:B------:R-:W-:Y:S03]  /*113d0*/  BSSY B7, `(.L_x_5603) ;  /* 0x000036d000077945 */ /* 0x000fe60003800000 */
[----:B------:R-:W-:-:S04]  /*113e0*/  LEA.HI R3, R3, R0, RZ, 0x6 ;  /* 0x0000000003037211 */ /* 0x000fc800078f30ff */
[----:B------:R-:W-:-:S04]  /*113f0*/  SHF.R.S32.HI R3, RZ, 0x6, R3 ;  /* 0x00000006ff037819 */ /* 0x000fc80000011403 */
        /* <DEDUP_REMOVED lines=20> */
.L_x_5604:
        /* <DEDUP_REMOVED lines=20> */
.L_x_5607:
[----:B------:R-:W-:Y:S05]  /*11680*/  BSYNC B6 ;  /* 0x0000000000067941 */ /* 0x000fea0003800000 */
.L_x_5606:
        /* <DEDUP_REMOVED lines=17> */
[----:B-1----:R-:W-:-:S07]  /*117a0*/  IMAD.MOV.U32 R13, RZ, RZ, RZ ;  /* 0x000000ffff0d7224 */ /* 0x002fce00078e00ff */
[----:B------:R-:W-:-:S07]  /*117b0*/  LEPC R20, `(.L_x_5610) ;  /* 0x000000001014794e */ /* 0x000fce0000000000 */
[----:B0-2---:R-:W-:Y:S05]  /*117c0*/  CALL.ABS.NOINC R2 ;  /* 0x0000000002007343 */ /* 0x005fea0003c00000 */
.L_x_5610:
        /* <DEDUP_REMOVED lines=15> */
.L_x_5609:
[----:B------:R-:W-:Y:S05]  /*118c0*/  BSYNC B6 ;  /* 0x0000000000067941 */ /* 0x000fea0003800000 */
.L_x_5608:
[----:B------:R-:W1:Y:S01]  /*118d0*/  S2R R20, SR_TID.X ;  /* 0x0000000000147919 */ /* 0x000e620000002100 */
[----:B------:R-:W-:Y:S01]  /*118e0*/  ULDC.64 UR4, c[0x0][0x9f8] ;  /* 0x00027e0000047ab9 */ /* 0x000fe20000000a00 */
[----:B------:R-:W-:Y:S01]  /*118f0*/  IMAD.MOV.U32 R28, RZ, RZ, R19 ;  /* 0x000000ffff1c7224 */ /* 0x000fe200078e0013 */
[----:B------:R-:W-:Y:S01]  /*11900*/  ISETP.NE.U32.AND P0, PT, RZ, UR4, PT ;  /* 0x00000004ff007c0c */ /* 0x000fe2000bf05070 */
[----:B------:R-:W2:Y:S01]  /*11910*/  S2R R17, SR_TID.X ;  /* 0x0000000000117919 */ /* 0x000ea20000002100 */
[----:B------:R-:W-:Y:S01]  /*11920*/  ULDC UR4, c[0x0][0x320] ;  /* 0x0000c80000047ab9 */ /* 0x000fe20000000800 */
[----:B------:R-:W3:Y:S01]  /*11930*/  LDC R9, c[0x0][0x430] ;  /* 0x00010c00ff097b82 */ /* 0x000ee20000000800 */
[----:B------:R-:W-:-:S13]  /*11940*/  ISETP.NE.AND.EX P0, PT, RZ, UR5, PT, P0 ;  /* 0x00000005ff007c0c */ /* 0x000fda000bf05300 */
[----:B------:R-:W4:Y:S01]  /*11950*/  @P0 LDC.64 R2, c[0x0][0x9f8] ;  /* 0x00027e00ff020b82 */ /* 0x000f220000000a00 */
[----:B-1----:R-:W-:Y:S02]  /*11960*/  IMAD.SHL.U32 R20, R20, 0x8, RZ ;  /* 0x0000000814147824 */ /* 0x002fe400078e00ff */
[----:B--2---:R-:W-:-:S03]  /*11970*/  IMAD.SHL.U32 R17, R17, 0x8, RZ ;  /* 0x0000000811117824 */ /* 0x004fc600078e00ff */
[----:B------:R-:W-:-:S04]  /*11980*/  LOP3.LUT R20, R20, 0x38, RZ, 0xc0, !PT ;  /* 0x0000003814147812 */ /* 0x000fc800078ec0ff */
[C---:B------:R-:W-:Y:S02]  /*11990*/  LOP3.LUT R26, R20.reuse, 0x180, RZ, 0xfc, !PT ;  /* 0x00000180141a7812 */ /* 0x040fe400078efcff */
[----:B------:R-:W-:Y:S01]  /*119a0*/  LOP3.LUT R20, R20, 0x40, RZ, 0xfc, !PT ;  /* 0x0000004014147812 */ /* 0x000fe200078efcff */
[----:B----4-:R-:W-:Y:S01]  /*119b0*/  @P0 IMAD.WIDE R2, R19, 0x4, R2 ;  /* 0x0000000413020825 */ /* 0x010fe200078e0202 */
[----:B------:R-:W-:Y:S02]  /*119c0*/  LOP3.LUT R17, R17, 0x38, RZ, 0xc0, !PT ;  /* 0x0000003811117812 */ /* 0x000fe400078ec0ff */
[----:B------:R-:W-:Y:S02]  /*119d0*/  ISETP.GE.AND P3, PT, R20, UR4, PT ;  /* 0x0000000414007c0c */ /* 0x000fe4000bf66270 */
[----:B------:R-:W-:Y:S01]  /*119e0*/  LOP3.LUT R20, R17, 0x1c0, RZ, 0xfc, !PT ;  /* 0x000001c011147812 */ /* 0x000fe200078efcff */
[----:B------:R1:W5:Y:S01]  /*119f0*/  @P0 LDG.E R28, desc[UR54][R2.64] ;  /* 0x00000036021c0981 */ /* 0x000362000c1e1900 */
[----:B------:R-:W-:Y:S01]  /*11a00*/  ISETP.GE.AND P1, PT, R26, UR4, PT ;  /* 0x000000041a007c0c */ /* 0x000fe2000bf26270 */
[----:B------:R-:W-:Y:S01]  /*11a10*/  UMOV UR5, 0xffffffff ;  /* 0xffffffff00057882 */ /* 0x000fe20000000000 */
[----:B------:R-:W-:Y:S01]  /*11a20*/  ISETP.GE.AND P0, PT, R20, UR4, PT ;  /* 0x0000000414007c0c */ /* 0x000fe2000bf06270 */
[----:B------:R-:W2:Y:S01]  /*11a30*/  S2R R21, SR_TID.X ;  /* 0x0000000000157919 */ /* 0x000ea20000002100 */
[----:B------:R-:W-:-:S02]  /*11a40*/  LEA R0, R27, 0xffffffc0, 0x6 ;  /* 0xffffffc01b007811 */ /* 0x000fc400078e30ff */
[----:B------:R-:W-:Y:S01]  /*11a50*/  LOP3.LUT R22, R22, 0xffffffbf, RZ, 0xc0, !PT ;  /* 0xffffffbf16167812 */ /* 0x000fe200078ec0ff */
[----:B------:R-:W4:Y:S01]  /*11a60*/  S2R R20, SR_TID.X ;  /* 0x0000000000147919 */ /* 0x000f220000002100 */
[----:B------:R-:W-:Y:S02]  /*11a70*/  SEL R6, RZ, 0x40, P1 ;  /* 0x00000040ff067807 */ /* 0x000fe40000800000 */
[----:B------:R-:W-:Y:S01]  /*11a80*/  @P3 LOP3.LUT R22, R22, 0x40, RZ, 0xfc, !PT ;  /* 0x0000004016163812 */ /* 0x000fe200078efcff */
[----:B------:R-:W0:Y:S03]  /*11a90*/  S2R R17, SR_TID.X ;  /* 0x0000000000117919 */ /* 0x000e260000002100 */
[----:B------:R-:W-:Y:S01]  /*11aa0*/  LOP3.LUT R22, R22, 0xffffff7f, RZ, 0xc0, !PT ;  /* 0xffffff7f16167812 */ /* 0x000fe200078ec0ff */
[----:B------:R-:W3:Y:S01]  /*11ab0*/  S2R R26, SR_TID.X ;  /* 0x00000000001a7919 */ /* 0x000ee20000002100 */
[----:B--2---:R-:W-:-:S02]  /*11ac0*/  IMAD.SHL.U32 R21, R21, 0x8, RZ ;  /* 0x0000000815157824 */ /* 0x004fc400078e00ff */
[----:B----4-:R-:W-:-:S03]  /*11ad0*/  IMAD.SHL.U32 R20, R20, 0x8, RZ ;  /* 0x0000000814147824 */ /* 0x010fc600078e00ff */
[----:B------:R-:W-:Y:S01]  /*11ae0*/  LOP3.LUT R21, R21, 0x38, RZ, 0xc0, !PT ;  /* 0x0000003815157812 */ /* 0x000fe200078ec0ff */
[----:B0-----:R-:W-:Y:S01]  /*11af0*/  IMAD.SHL.U32 R17, R17, 0x8, RZ ;  /* 0x0000000811117824 */ /* 0x001fe200078e00ff */
[----:B------:R-:W-:Y:S02]  /*11b00*/  LOP3.LUT R20, R20, 0x38, RZ, 0xc0, !PT ;  /* 0x0000003814147812 */ /* 0x000fe400078ec0ff */
[----:B------:R-:W-:Y:S02]  /*11b10*/  ISETP.GE.AND P2, PT, R21, UR4, PT ;  /* 0x0000000415007c0c */ /* 0x000fe4000bf46270 */
[----:B---3--:R-:W-:Y:S02]  /*11b20*/  LOP3.LUT R26, R26, 0x7f, RZ, 0xc0, !PT ;  /* 0x0000007f1a1a7812 */ /* 0x008fe400078ec0ff */
[----:B------:R-:W-:Y:S02]  /*11b30*/  LOP3.LUT R17, R17, 0x38, RZ, 0xc0, !PT ;  /* 0x0000003811117812 */ /* 0x000fe400078ec0ff */
[----:B------:R-:W-:-:S02]  /*11b40*/  SHF.R.U32.HI R27, RZ, 0x3, R26 ;  /* 0x00000003ff1b7819 */ /* 0x000fc4000001161a */
[----:B------:R-:W-:Y:S02]  /*11b50*/  LOP3.LUT R26, R20, 0xc0, RZ, 0xfc, !PT ;  /* 0x000000c0141a7812 */ /* 0x000fe400078efcff */
[----:B------:R-:W0:Y:S01]  /*11b60*/  S2R R20, SR_TID.X ;  /* 0x0000000000147919 */ /* 0x000e220000002100 */
[----:B------:R-:W-:Y:S02]  /*11b70*/  LOP3.LUT R17, R17, 0x80, RZ, 0xfc, !PT ;  /* 0x0000008011117812 */ /* 0x000fe400078efcff */
[----:B------:R-:W-:Y:S02]  /*11b80*/  @P2 LOP3.LUT R22, R22, 0x80, RZ, 0xfc, !PT ;  /* 0x0000008016162812 */ /* 0x000fe400078efcff */
[----:B------:R-:W-:Y:S02]  /*11b90*/  ISETP.GE.AND P5, PT, R17, UR4, PT ;  /* 0x0000000411007c0c */ /* 0x000fe4000bfa6270 */
[----:B------:R-:W-:Y:S02]  /*11ba0*/  ISETP.GE.AND P4, PT, R26, UR4, PT ;  /* 0x000000041a007c0c */ /* 0x000fe4000bf86270 */
[----:B------:R-:W-:-:S02]  /*11bb0*/  LOP3.LUT R22, R22, 0xffffffdf, RZ, 0xc0, !PT ;  /* 0xffffffdf16167812 */ /* 0x000fc400078ec0ff */
[C---:B------:R-:W-:Y:S02]  /*11bc0*/  LOP3.LUT R26, R21.reuse, 0x100, RZ, 0xfc, !PT ;  /* 0x00000100151a7812 */ /* 0x040fe400078efcff */
[----:B------:R-:W-:Y:S02]  /*11bd0*/  LOP3.LUT R21, R21, 0x140, RZ, 0xfc, !PT ;  /* 0x0000014015157812 */ /* 0x000fe400078efcff */
[----:B------:R-:W-:Y:S02]  /*11be0*/  ISETP.GE.AND P3, PT, R26, UR4, PT ;  /* 0x000000041a007c0c */ /* 0x000fe4000bf66270 */
[----:B------:R-:W-:Y:S02]  /*11bf0*/  ISETP.GE.AND P2, PT, R21, UR4, PT ;  /* 0x0000000415007c0c */ /* 0x000fe4000bf46270 */
[----:B------:R-:W-:Y:S02]  /*11c00*/  @P5 LOP3.LUT R22, R22, 0x20, RZ, 0xfc, !PT ;  /* 0x0000002016165812 */ /* 0x000fe400078efcff */
[----:B------:R-:W-:-:S02]  /*11c10*/  SEL R17, RZ, 0x80, P0 ;  /* 0x00000080ff117807 */ /* 0x000fc40000000000 */
[----:B------:R-:W-:-:S04]  /*11c20*/  LOP3.LUT R22, R22, 0xffffffef, RZ, 0xc0, !PT ;  /* 0xffffffef16167812 */ /* 0x000fc800078ec0ff */
[----:B------:R-:W-:-:S04]  /*11c30*/  @P4 LOP3.LUT R22, R22, 0x10, RZ, 0xfc, !PT ;  /* 0x0000001016164812 */ /* 0x000fc800078efcff */
[----:B------:R-:W-:Y:S01]  /*11c40*/  LOP3.LUT R22, R22, 0xfffffffb, RZ, 0xc0, !PT ;  /* 0xfffffffb16167812 */ /* 0x000fe200078ec0ff */
[----:B0-----:R-:W-:-:S03]  /*11c50*/  IMAD.SHL.U32 R20, R20, 0x10, RZ ;  /* 0x0000001014147824 */ /* 0x001fc600078e00ff */
[----:B------:R-:W-:Y:S02]  /*11c60*/  @P2 LOP3.LUT R22, R22, 0x4, RZ, 0xfc, !PT ;  /* 0x0000000416162812 */ /* 0x000fe400078efcff */
[----:B------:R-:W-:Y:S02]  /*11c70*/  LOP3.LUT R20, R27, 0x70, R20, 0xf8, !PT ;  /* 0x000000701b147812 */ /* 0x000fe400078ef814 */
[----:B------:R-:W-:-:S03]  /*11c80*/  LOP3.LUT R22, R22, 0xfffffff7, RZ, 0xc0, !PT ;  /* 0xfffffff716167812 */ /* 0x000fc600078ec0ff */
[----:B------:R-:W-:Y:S01]  /*11c90*/  IMAD.IADD R36, R20, 0x1, R0 ;  /* 0x0000000114247824 */ /* 0x000fe200078e0200 */
[----:B------:R-:W-:Y:S01]  /*11ca0*/  @P3 LOP3.LUT R22, R22, 0x8, RZ, 0xfc, !PT ;  /* 0x0000000816163812 */ /* 0x000fe200078efcff */
[----:B-1----:R-:W-:Y:S06]  /*11cb0*/  BRA.DIV UR5, `(.L_x_5611) ;  /* 0x00000042056c7947 */ /* 0x002fec000b800000 */
.L_x_5678:
        /* <DEDUP_REMOVED lines=38> */
[----:B------:R-:W-:Y:S01]  /*11f20*/  LOP3.LUT R2, R4, R2, R3, 0xfe, !PT ;  /* 0x0000000204027212 */ /* 0x000fe200078efe03 */
[----:B------:R-:W-:-:S03]  /*11f30*/  IMAD.U32 R3, RZ, RZ, UR36 ;  /* 0x00000024ff037e24 */ /* 0x000fc6000f8e00ff */
[----:B------:R-:W-:Y:S01]  /*11f40*/  LOP3.LUT R6, R2, R6, RZ, 0xfc, !PT ;  /* 0x0000000602067212 */ /* 0x000fe200078efcff */
[----:B------:R-:W-:Y:S01]  /*11f50*/  IMAD.MOV R2, RZ, RZ, -R7 ;  /* 0x000000ffff027224 */ /* 0x000fe200078e0a07 */
[----:B------:R-:W-:Y:S02]  /*11f60*/  ISETP.NE.AND P0, PT, R3, 0x3, PT ;  /* 0x000000030300780c */ /* 0x000fe40003f05270 */
[----:B------:R-:W-:Y:S01]  /*11f70*/  LOP3.LUT R17, R6, R17, RZ, 0xfc, !PT ;  /* 0x0000001106117212 */ /* 0x000fe200078efcff */
[----:B------:R0:W-:Y:S01]  /*11f80*/  STL [R1+0x14], R6 ;  /* 0x0000140601007387 */ /* 0x0001e20000100800 */
[----:B------:R-:W-:-:S09]  /*11f90*/  IMAD R36, R9, R2, R36 ;  /* 0x0000000209247224 */ /* 0x000fd200078e0224 */
[----:B------:R-:W-:-:S04]  /*11fa0*/  @P0 LOP3.LUT R22, R22, 0x400, RZ, 0xfc, !PT ;  /* 0x0000040016160812 */ /* 0x000fc800078efcff */
[----:B------:R-:W-:-:S04]  /*11fb0*/  LOP3.LUT R22, R22, 0xfffffffe, RZ, 0xc0, !PT ;  /* 0xfffffffe16167812 */ /* 0x000fc800078ec0ff */
[----:B------:R-:W-:Y:S01]  /*11fc0*/  @P1 LOP3.LUT R22, R22, 0x1, RZ, 0xfc, !PT ;  /* 0x0000000116161812 */ /* 0x000fe200078efcff */
[----:B0-----:R-:W-:Y:S06]  /*11fd0*/  @!P0 BRA `(.L_x_5612) ;  /* 0x0000000000048947 */ /* 0x001fec0003800000 */
[----:B------:R-:W-:Y:S01]  /*11fe0*/  BPT.TRAP 0x1 ;  /* 0x000000040000795c */ /* 0x000fe20000300000 */
.L_x_5612:
[----:B------:R-:W0:Y:S01]  /*11ff0*/  S2R R2, SR_TID.X ;  /* 0x0000000000027919 */ /* 0x000e220000002100 */
[----:B------:R-:W-:Y:S01]  /*12000*/  LEA R27, R24, R23, 0x3 ;  /* 0x00000017181b7211 */ /* 0x000fe200078e18ff */
[----:B------:R-:W-:Y:S01]  /*12010*/  BSSY B0, `(.L_x_5613) ;  /* 0x0000007000007945 */ /* 0x000fe20003800000 */
[----:B0-----:R-:W-:-:S04]  /*12020*/  LOP3.LUT R2, R2, 0x7f, RZ, 0xc0, !PT ;  /* 0x0000007f02027812 */ /* 0x001fc800078ec0ff */
[----:B------:R-:W-:-:S04]  /*12030*/  SHF.R.U32.HI R2, RZ, 0x3, R2 ;  /* 0x00000003ff027819 */ /* 0x000fc80000011602 */
[----:B------:R-:W-:Y:S02]  /*12040*/  IADD3 R29, -R2, R29, -R0 ;  /* 0x0000001d021d7210 */ /* 0x000fe40007ffe900 */
[----:B------:R-:W-:-:S04]  /*12050*/  SHF.L.U32 R0, R25, 0x1f, RZ ;  /* 0x0000001f19007819 */ /* 0x000fc800000006ff */
[----:B------:R-:W0:Y:S02]  /*12060*/  SYNCS.PHASECHK.TRANS64.TRYWAIT P0, [R27+URZ+0x28c40], R0 ;  /* 0x028c40001b0075a7 */ /* 0x000e24000800017f */
[----:B0-----:R-:W-:Y:S05]  /*12070*/  @!P0 BRA `(.L_x_5614) ;  /* 0x0000003c00b08947 */ /* 0x001fea0003800000 */
.L_x_5679:
[----:B------:R-:W-:Y:S05]  /*12080*/  BSYNC B0 ;  /* 0x0000000000007941 */ /* 0x000fea0003800000 */
.L_x_5613:
[----:B------:R-:W1:Y:S01]  /*12090*/  S2R R7, SR_TID.X ;  /* 0x0000000000077919 */ /* 0x000e620000002100 */
[----:B0-----:R-:W-:Y:S01]  /*120a0*/  SHF.R.S32.HI R0, RZ, 0x1f, R36 ;  /* 0x0000001fff007819 */ /* 0x001fe20000011424 */
[----:B------:R-:W-:Y:S01]  /*120b0*/  ULDC.64 UR4, c[0x0][0x300] ;  /* 0x0000c00000047ab9 */ /* 0x000fe20000000a00 */
[----:B-----5:R-:W-:Y:S01]  /*120c0*/  SHF.R.S32.HI R4, RZ, 0x1f, R30 ;  /* 0x0000001fff047819 */ /* 0x020fe2000001141e */
[----:B------:R-:W-:Y:S01]  /*120d0*/  IMAD.WIDE.U32 R2, R36, UR4, RZ ;  /* 0x0000000424027c25 */ /* 0x000fe2000f8e00ff */
[----:B------:R-:W-:Y:S01]  /*120e0*/  LOP3.LUT R22, R22, 0xfffffffd, RZ, 0xc0, !PT ;  /* 0xfffffffd16167812 */ /* 0x000fe200078ec0ff */
[----:B------:R0:W-:Y:S04]  /*120f0*/  STL [R1+0x8], R0 ;  /* 0x0000080001007387 */ /* 0x0001e80000100800 */
[----:B------:R2:W-:Y:S01]  /*12100*/  STL [R1+0xc], R4 ;  /* 0x00000c0401007387 */ /* 0x0005e20000100800 */
[----:B0-----:R-:W-:-:S04]  /*12110*/  IMAD R0, R0, UR4, RZ ;  /* 0x0000000400007c24 */ /* 0x001fc8000f8e02ff */
[----:B------:R-:W-:Y:S01]  /*12120*/  IMAD R0, R36, UR5, R0 ;  /* 0x0000000524007c24 */ /* 0x000fe2000f8e0200 */
[----:B------:R-:W-:-:S03]  /*12130*/  ULDC.64 UR4, c[0x0][0x310] ;  /* 0x0000c40000047ab9 */ /* 0x000fc60000000a00 */
[----:B------:R-:W-:Y:S02]  /*12140*/  IMAD.IADD R3, R3, 0x1, R0 ;  /* 0x0000000103037824 */ /* 0x000fe400078e0200 */
[----:B------:R-:W-:Y:S02]  /*12150*/  IMAD R0, R4, UR4, RZ ;  /* 0x0000000404007c24 */ /* 0x000fe4000f8e02ff */
[----:B------:R-:W-:-:S04]  /*12160*/  IMAD.WIDE.U32 R2, R30, UR4, R2 ;  /* 0x000000041e027c25 */ /* 0x000fc8000f8e0002 */
[----:B------:R-:W-:Y:S01]  /*12170*/  IMAD R0, R30, UR5, R0 ;  /* 0x000000051e007c24 */ /* 0x000fe2000f8e0200 */
[----:B------:R-:W-:Y:S01]  /*12180*/  ULDC.64 UR4, c[0x0][0x308] ;  /* 0x0000c20000047ab9 */ /* 0x000fe20000000a00 */
[----:B-1----:R-:W-:Y:S02]  /*12190*/  IMAD.SHL.U32 R7, R7, 0x8, RZ ;  /* 0x0000000807077824 */ /* 0x002fe400078e00ff */
[----:B------:R-:W-:Y:S02]  /*121a0*/  IMAD.IADD R3, R3, 0x1, R0 ;  /* 0x0000000103037824 */ /* 0x000fe400078e0200 */
[----:B------:R-:W-:Y:S01]  /*121b0*/  IMAD R0, R26, UR4, RZ ;  /* 0x000000041a007c24 */ /* 0x000fe2000f8e02ff */
[----:B------:R-:W-:Y:S01]  /*121c0*/  LOP3.LUT R7, R7, 0x38, RZ, 0xc0, !PT ;  /* 0x0000003807077812 */ /* 0x000fe200078ec0ff */
[----:B------:R-:W-:-:S04]  /*121d0*/  IMAD.WIDE.U32 R2, R18, UR4, R2 ;  /* 0x0000000412027c25 */ /* 0x000fc8000f8e0002 */
[----:B------:R-:W-:Y:S01]  /*121e0*/  IMAD R0, R18, UR5, R0 ;  /* 0x0000000512007c24 */ /* 0x000fe2000f8e0200 */
[----:B------:R-:W-:Y:S01]  /*121f0*/  ULDC.64 UR4, c[0x0][0x2e8] ;  /* 0x0000ba0000047ab9 */ /* 0x000fe20000000a00 */
[----:B--2---:R-:W-:Y:S02]  /*12200*/  IMAD R4, R24, 0x1000, R34 ;  /* 0x0000100018047824 */ /* 0x004fe400078e0222 */
[----:B------:R-:W-:Y:S01]  /*12210*/  IMAD.IADD R5, R3, 0x1, R0 ;  /* 0x0000000103057824 */ /* 0x000fe200078e0200 */
[C---:B------:R-:W-:Y:S01]  /*12220*/  LEA R0, P0, R2.reuse, UR4, 0x1 ;  /* 0x0000000402007c11 */ /* 0x040fe2000f8008ff */
[----:B------:R-:W-:Y:S02]  /*12230*/  ULDC UR4, c[0x0][0x2f4] ;  /* 0x0000bd0000047ab9 */ /* 0x000fe40000000800 */
[----:B------:R-:W-:Y:S02]  /*12240*/  ISETP.GE.AND P2, PT, R7, UR4, PT ;  /* 0x0000000407007c0c */ /* 0x000fe4000bf46270 */
[----:B------:R-:W-:Y:S01]  /*12250*/  LEA.HI.X R5, R2, UR5, R5, 0x1, P0 ;  /* 0x0000000502057c11 */ /* 0x000fe200080f0c05 */
[----:B------:R-:W-:Y:S01]  /*12260*/  UMOV UR5, 0xffffffff ;  /* 0xffffffff00057882 */ /* 0x000fe20000000000 */
[----:B------:R-:W-:-:S09]  /*12270*/  ISETP.GE.AND P0, PT, R29, 0x1, PT ;  /* 0x000000011d00780c */ /* 0x000fd20003f06270 */
        /* <DEDUP_REMOVED lines=34> */
.L_x_5689:
        /* <DEDUP_REMOVED lines=10> */
.L_x_5616:
        /* <DEDUP_REMOVED lines=11> */
.L_x_5617:
        /* <DEDUP_REMOVED lines=23> */
.L_x_5619:
[----:B------:R-:W-:Y:S05]  /*12760*/  BSYNC B6 ;  /* 0x0000000000067941 */ /* 0x000fea0003800000 */
.L_x_5618:
[----:B0-----:R-:W2:Y:S01]  /*12770*/  LDL.LU R2, [R1] ;  /* 0x0000000001027983 */ /* 0x001ea20000300800 */
[----:B------:R-:W0:Y:S01]  /*12780*/  LDC R21, c[0x0][0x448] ;  /* 0x00011200ff157b82 */ /* 0x000e220000000800 */
[----:B------:R-:W-:Y:S01]  /*12790*/  ULDC.64 UR4, c[0x0][0x298] ;  /* 0x0000a60000047ab9 */ /* 0x000fe20000000a00 */
[----:B------:R-:W-:Y:S01]  /*127a0*/  LOP3.LUT P6, RZ, R22, 0x200, RZ, 0xc0, !PT ;  /* 0x0000020016ff7812 */ /* 0x000fe200078cc0ff */
[----:B------:R3:W5:Y:S01]  /*127b0*/  LDL R7, [R1+0x18] ;  /* 0x0000180001077983 */ /* 0x0007620000100800 */
[----:B------:R-:W-:Y:S01]  /*127c0*/  SHF.R.S32.HI R4, RZ, 0x1f, R19 ;  /* 0x0000001fff047819 */ /* 0x000fe20000011413 */
[----:B------:R-:W4:Y:S03]  /*127d0*/  S2R R20, SR_TID.X ;  /* 0x0000000000147919 */ /* 0x000f260000002100 */
[----:B------:R-:W-:Y:S02]  /*127e0*/  SEL R4, R4, RZ, !P6 ;  /* 0x000000ff04047207 */ /* 0x000fe40007000000 */
[----:B----4-:R-:W-:Y:S01]  /*127f0*/  LOP3.LUT R20, R20, 0x7f, RZ, 0xc0, !PT ;  /* 0x0000007f14147812 */ /* 0x010fe200078ec0ff */
[----:B------:R-:W4:Y:S02]  /*12800*/  S2R R8, SR_TID.X ;  /* 0x0000000000087919 */ /* 0x000f240000002100 */
[----:B----4-:R-:W-:-:S05]  /*12810*/  IMAD.SHL.U32 R8, R8, 0x8, RZ ;  /* 0x0000000808087824 */ /* 0x010fca00078e00ff */
[----:B------:R-:W-:Y:S02]  /*12820*/  LOP3.LUT R8, R8, 0x38, RZ, 0xc0, !PT ;  /* 0x0000003808087812 */ /* 0x000fe400078ec0ff */
[----:B--2---:R-:W-:-:S05]  /*12830*/  SHF.R.S32.HI R0, RZ, 0x1f, R2 ;  /* 0x0000001fff007819 */ /* 0x004fca0000011402 */
[----:B------:R-:W-:-:S04]  /*12840*/  IMAD R0, R0, UR4, RZ ;  /* 0x0000000400007c24 */ /* 0x000fc8000f8e02ff */
        /* <DEDUP_REMOVED lines=9> */
[----:B------:R-:W-:Y:S01]  /*128e0*/  IMAD.IADD R3, R3, 0x1, R0 ;  /* 0x0000000103037824 */ /* 0x000fe200078e0200 */
[----:B------:R-:W-:Y:S02]  /*128f0*/  SEL R0, R19, RZ, !P6 ;  /* 0x000000ff13007207 */ /* 0x000fe40007000000 */
[----:B0-----:R-:W-:Y:S02]  /*12900*/  ISETP.NE.AND P6, PT, R21, 0x1, PT ;  /* 0x000000011500780c */ /* 0x001fe40003fc5270 */
[----:B------:R-:W-:Y:S01]  /*12910*/  SHF.R.U32.HI R21, RZ, 0x3, R20 ;  /* 0x00000003ff157819 */ /* 0x000fe20000011614 */
[C---:B------:R-:W-:Y:S01]  /*12920*/  IMAD.WIDE.U32 R2, R0.reuse, UR4, R2 ;  /* 0x0000000400027c25 */ /* 0x040fe2000f8e0002 */
[----:B------:R-:W0:Y:S03]  /*12930*/  S2R R20, SR_TID.X ;  /* 0x0000000000147919 */ /* 0x000e260000002100 */
[----:B------:R-:W-:Y:S01]  /*12940*/  IMAD R4, R0, UR5, R4 ;  /* 0x0000000500047c24 */ /* 0x000fe2000f8e0204 */
[----:B------:R-:W-:-:S03]  /*12950*/  ULDC.64 UR4, c[0x0][0x2d0] ;  /* 0x0000b40000047ab9 */ /* 0x000fc60000000a00 */
[----:B------:R-:W-:Y:S02]  /*12960*/  IMAD.IADD R3, R3, 0x1, R4 ;  /* 0x0000000103037824 */ /* 0x000fe400078e0204 */
[----:B------:R-:W2:Y:S08]  /*12970*/  @P6 LDC R6, c[0x0][0x44c] ;  /* 0x00011300ff066b82 */ /* 0x000eb00000000800 */
[----:B------:R-:W4:Y:S01]  /*12980*/  @P6 LDC R0, c[0x0][0x450] ;  /* 0x00011400ff006b82 */ /* 0x000f220000000800 */
[----:B0-----:R-:W-:-:S05]  /*12990*/  IMAD.SHL.U32 R20, R20, 0x10, RZ ;  /* 0x0000001014147824 */ /* 0x001fca00078e00ff */
[----:B------:R-:W-:-:S05]  /*129a0*/  LOP3.LUT R20, R21, 0x70, R20, 0xf8, !PT ;  /* 0x0000007015147812 */ /* 0x000fca00078ef814 */
[----:B------:R-:W-:-:S04]  /*129b0*/  IMAD.IADD R5, R20, 0x1, R35 ;  /* 0x0000000114057824 */ /* 0x000fc800078e0223 */
[----:B--2---:R-:W-:-:S04]  /*129c0*/  @P6 IMAD.HI.U32 R6, R5, R6, RZ ;  /* 0x0000000605066227 */ /* 0x004fc800078e00ff */
[----:B------:R-:W-:Y:S01]  /*129d0*/  IMAD.MOV.U32 R4, RZ, RZ, R5 ;  /* 0x000000ffff047224 */ /* 0x000fe200078e0005 */
[----:B----4-:R-:W-:Y:S02]  /*129e0*/  @P6 SHF.R.U32.HI R4, RZ, R0, R6 ;  /* 0x00000000ff046219 */ /* 0x010fe40000011606 */
[----:B------:R-:W0:Y:S03]  /*129f0*/  LDC R6, c[0x0][0x448] ;  /* 0x00011200ff067b82 */ /* 0x000e260000000800 */
[----:B------:R-:W-:Y:S01]  /*12a00*/  IMAD.MOV R0, RZ, RZ, -R4 ;  /* 0x000000ffff007224 */ /* 0x000fe200078e0a04 */
[----:B------:R-:W2:Y:S01]  /*12a10*/  S2R R20, SR_TID.X ;  /* 0x0000000000147919 */ /* 0x000ea20000002100 */
[----:B------:R-:W-:-:S04]  /*12a20*/  IMAD.WIDE.U32 R2, R4, UR4, R2 ;  /* 0x0000000404027c25 */ /* 0x000fc8000f8e0002 */
[----:B0-----:R-:W-:Y:S01]  /*12a30*/  IMAD R0, R6, R0, R5 ;  /* 0x0000000006007224 */ /* 0x001fe200078e0205 */
[----:B------:R-:W-:-:S05]  /*12a40*/  SHF.R.S32.HI R5, RZ, 0x1f, R4 ;  /* 0x0000001fff057819 */ /* 0x000fca0000011404 */
[----:B------:R-:W-:-:S04]  /*12a50*/  IMAD R5, R5, UR4, RZ ;  /* 0x0000000405057c24 */ /* 0x000fc8000f8e02ff */
[----:B------:R-:W-:Y:S01]  /*12a60*/  IMAD R5, R4, UR5, R5 ;  /* 0x0000000504057c24 */ /* 0x000fe2000f8e0205 */
[----:B------:R-:W-:Y:S01]  /*12a70*/  SHF.R.S32.HI R4, RZ, 0x1f, R0 ;  /* 0x0000001fff047819 */ /* 0x000fe20000011400 */
[----:B------:R-:W-:-:S03]  /*12a80*/  ULDC.64 UR4, c[0x0][0x2c8] ;  /* 0x0000b20000047ab9 */ /* 0x000fc60000000a00 */
[----:B------:R-:W-:Y:S01]  /*12a90*/  IADD3 R3, R3, R5, RZ ;  /* 0x0000000503037210 */ /* 0x000fe20007ffe0ff */
[----:B------:R-:W-:Y:S02]  /*12aa0*/  IMAD R4, R4, UR4, RZ ;  /* 0x0000000404047c24 */ /* 0x000fe4000f8e02ff */
[----:B------:R-:W-:-:S04]  /*12ab0*/  IMAD.WIDE.U32 R2, R0, UR4, R2 ;  /* 0x0000000400027c25 */ /* 0x000fc8000f8e0002 */
[----:B------:R-:W-:Y:S01]  /*12ac0*/  IMAD R4, R0, UR5, R4 ;  /* 0x0000000500047c24 */ /* 0x000fe2000f8e0204 */
[----:B------:R-:W-:Y:S02]  /*12ad0*/  ULDC.64 UR4, c[0x0][0x280] ;  /* 0x0000a00000047ab9 */ /* 0x000fe40000000a00 */
[----:B------:R-:W-:Y:S01]  /*12ae0*/  LEA R0, P0, R2, UR4, 0x1 ;  /* 0x0000000402007c11 */ /* 0x000fe2000f8008ff */
[----:B------:R-:W-:Y:S01]  /*12af0*/  IMAD.IADD R4, R3, 0x1, R4 ;  /* 0x0000000103047824 */ /* 0x000fe200078e0204 */
[----:B------:R-:W-:Y:S01]  /*12b00*/  ULDC UR4, c[0x0][0x2b8] ;  /* 0x0000ae0000047ab9 */ /* 0x000fe20000000800 */
[----:B--2---:R-:W-:-:S03]  /*12b10*/  LOP3.LUT R20, R20, 0x7f, RZ, 0xc0, !PT ;  /* 0x0000007f14147812 */ /* 0x004fc600078ec0ff */
[----:B------:R-:W-:Y:S01]  /*12b20*/  LEA.HI.X R4, R2, UR5, R4, 0x1, P0 ;  /* 0x0000000502047c11 */ /* 0x000fe200080f0c04 */
[----:B------:R-:W-:Y:S01]  /*12b30*/  UMOV UR5, 0xffffffff ;  /* 0xffffffff00057882 */ /* 0x000fe20000000000 */
[----:B------:R-:W-:Y:S02]  /*12b40*/  ISETP.GE.AND P1, PT, R8, UR4, PT ;  /* 0x0000000408007c0c */ /* 0x000fe4000bf26270 */
[----:B------:R-:W-:Y:S01]  /*12b50*/  SHF.R.U32.HI R9, RZ, 0x3, R20 ;  /* 0x00000003ff097819 */ /* 0x000fe20000011614 */
[----:B---3--:R-:W-:Y:S10]  /*12b60*/  BRA.DIV UR5, `(.L_x_5620) ;  /* 0x0000003a05587947 */ /* 0x008ff4000b800000 */
[----:B------:R-:W0:Y:S01]  /*12b70*/  SHFL.IDX PT, R3, R0, RZ, 0x181f ;  /* 0x00181fff00037589 */ /* 0x000e2200000e0000 */
[----:B------:R-:W-:Y:S02]  /*12b80*/  IMAD R37, R37, R6, RZ ;  /* 0x0000000625257224 */ /* 0x000fe400078e02ff */
[----:B------:R-:W-:Y:S01]  /*12b90*/  IMAD.IADD R35, R9, 0x1, R35 ;  /* 0x0000000109237824 */ /* 0x000fe200078e0223 */
[----:B------:R-:W2:Y:S04]  /*12ba0*/  SHFL.IDX PT, R2, R4, RZ, 0x181f ;  /* 0x00181fff04027589 */ /* 0x000ea800000e0000 */
[----:B------:R-:W-:-:S13]  /*12bb0*/  ISETP.GE.AND P0, PT, R35, R37, PT ;  /* 0x000000252300720c */ /* 0x000fda0003f06270 */
[----:B0-----:R-:W-:-:S05]  /*12bc0*/  @!P0 LEA R3, P2, R8, R3, 0x1 ;  /* 0x0000000308038211 */ /* 0x001fca00078408ff */
[----:B--2---:R-:W-:-:S05]  /*12bd0*/  @!P0 IMAD.X R2, RZ, RZ, R2, P2 ;  /* 0x000000ffff028224 */ /* 0x004fca00010e0602 */
[----:B------:R-:W-:-:S04]  /*12be0*/  @!P0 LOP3.LUT R3, R3, R2, RZ, 0x3c, !PT ;  /* 0x0000000203038212 */ /* 0x000fc800078e3cff */
[----:B------:R-:W-:-:S04]  /*12bf0*/  @!P0 LOP3.LUT R2, R3, R2, RZ, 0x3c, !PT ;  /* 0x0000000203028212 */ /* 0x000fc800078e3cff */
[----:B------:R-:W-:-:S05]  /*12c00*/  @!P0 LOP3.LUT R3, R3, R2, RZ, 0x3c, !PT ;  /* 0x0000000203038212 */ /* 0x000fca00078e3cff */
[----:B------:R-:W-:Y:S01]  /*12c10*/  @!PT LDS RZ, [RZ] ;  /* 0x00000000fffff984 */ /* 0x000fe20000000800 */
[----:B-----5:R0:W-:Y:S02]  /*12c20*/  @!P0 LDGSTS.E.BYPASS.LTC128B.128 [R7+0x20400], desc[UR54][R2.64], !P1 ;  /* 0x2040000002078fae */ /* 0x0201e4000c901d76 */
[----:B0-----:R-:W-:Y:S02]  /*12c30*/  VIADD R2, R35, 0x10 ;  /* 0x0000001023027836 */ /* 0x001fe40000000000 */
[----:B------:R-:W0:Y:S03]  /*12c40*/  SHFL.IDX PT, R3, R0, 0x1, 0x181f ;  /* 0x00381f0000037f89 */ /* 0x000e2600000e0000 */
[----:B------:R-:W-:Y:S02]  /*12c50*/  ISETP.GE.AND P0, PT, R2, R37, PT ;  /* 0x000000250200720c */ /* 0x000fe40003f06270 */
[----:B------:R-:W2:Y:S11]  /*12c60*/  SHFL.IDX PT, R2, R4, 0x1, 0x181f ;  /* 0x00381f0004027f89 */ /* 0x000eb600000e0000 */
[----:B0-----:R-:W-:-:S05]  /*12c70*/  @!P0 LEA R3, P2, R8, R3, 0x1 ;  /* 0x0000000308038211 */ /* 0x001fca00078408ff */
[----:B--2---:R-:W-:-:S05]  /*12c80*/  @!P0 IMAD.X R2, RZ, RZ, R2, P2 ;  /* 0x000000ffff028224 */ /* 0x004fca00010e0602 */
        /* <DEDUP_REMOVED lines=8> */
[----:B------:R-:W2:Y:S04]  /*12d10*/  SHFL.IDX PT, R2, R4, 0x2, 0x181f ;  /* 0x00581f0004027f89 */ /* 0x000ea800000e0000 */
[----:B------:R-:W3:Y:S04]  /*12d20*/  SHFL.IDX PT, R4, R4, 0x3, 0x181f ;  /* 0x00781f0004047f89 */ /* 0x000ee800000e0000 */
[----:B0-----:R-:W-:-:S05]  /*12d30*/  @!P0 LEA R3, P2, R8, R3, 0x1 ;  /* 0x0000000308038211 */ /* 0x001fca00078408ff */
[----:B--2---:R-:W-:-:S05]  /*12d40*/  @!P0 IMAD.X R2, RZ, RZ, R2, P2 ;  /* 0x000000ffff028224 */ /* 0x004fca00010e0602 */
[----:B------:R-:W-:-:S04]  /*12d50*/  @!P0 LOP3.LUT R3, R3, R2, RZ, 0x3c, !PT ;  /* 0x0000000203038212 */ /* 0x000fc800078e3cff */
[----:B------:R-:W-:-:S04]  /*12d60*/  @!P0 LOP3.LUT R2, R3, R2, RZ, 0x3c, !PT ;  /* 0x0000000203028212 */ /* 0x000fc800078e3cff */
[----:B------:R-:W-:-:S05]  /*12d70*/  @!P0 LOP3.LUT R3, R3, R2, RZ, 0x3c, !PT ;  /* 0x0000000203038212 */ /* 0x000fca00078e3cff */
[----:B---3--:R0:W-:Y:S02]  /*12d80*/  @!P0 LDGSTS.E.BYPASS.LTC128B.128 [R7+0x21400], desc[UR54][R2.64], !P1 ;  /* 0x2140000002078fae */ /* 0x0081e4000c901d76 */
.L_x_5698:
[----:B------:R-:W-:-:S05]  /*12d90*/  VIADD R35, R35, 0x30 ;  /* 0x0000003023237836 */ /* 0x000fca0000000000 */
[----:B------:R-:W-:-:S13]  /*12da0*/  ISETP.GE.AND P0, PT, R35, R37, PT ;  /* 0x000000252300720c */ /* 0x000fda0003f06270 */
        /* <DEDUP_REMOVED lines=8> */
.L_x_5621:
        /* <DEDUP_REMOVED lines=18> */
.L_x_5699:
[----:B------:R-:W-:Y:S05]  /*12f50*/  BSYNC B0 ;  /* 0x0000000000007941 */ /* 0x000fea0003800000 */
.L_x_5622:
[----:B------:R-:W-:-:S05]  /*12f60*/  IMAD.U32 R2, RZ, RZ, UR36 ;  /* 0x00000024ff027e24 */ /* 0x000fca000f8e00ff */
[----:B------:R-:W-:-:S13]  /*12f70*/  ISETP.NE.AND P0, PT, R2, 0x3, PT ;  /* 0x000000030200780c */ /* 0x000fda0003f05270 */
[----:B------:R-:W-:Y:S05]  /*12f80*/  @!P0 BRA `(.L_x_5624) ;  /* 0x0000000000048947 */ /* 0x000fea0003800000 */
[----:B------:R-:W-:Y:S01]  /*12f90*/  BPT.TRAP 0x1 ;  /* 0x000000040000795c */ /* 0x000fe20000300000 */
.L_x_5624:
[----:B0-----:R-:W-:Y:S01]  /*12fa0*/  SHF.L.U32 R0, R25, 0x1f, RZ ;  /* 0x0000001f19007819 */ /* 0x001fe200000006ff */
[----:B------:R-:W-:Y:S03]  /*12fb0*/  BSSY B0, `(.L_x_5625) ;  /* 0x0000003000007945 */ /* 0x000fe60003800000 */
[----:B------:R-:W0:Y:S02]  /*12fc0*/  SYNCS.PHASECHK.TRANS64.TRYWAIT P0, [R27+URZ+0x28c60], R0 ;  /* 0x028c60001b0075a7 */ /* 0x000e24000800017f */
[----:B0-----:R-:W-:Y:S05]  /*12fd0*/  @!P0 BRA `(.L_x_5626) ;  /* 0x0000003800948947 */ /* 0x001fea0003800000 */
.L_x_5700:
[----:B------:R-:W-:Y:S05]  /*12fe0*/  BSYNC B0 ;  /* 0x0000000000007941 */ /* 0x000fea0003800000 */
.L_x_5625:
[----:B------:R-:W0:Y:S01]  /*12ff0*/  LDL.LU R2, [R1+0x8] ;  /* 0x0000080001027983 */ /* 0x000e220000300800 */
[----:B------:R-:W-:-:S03]  /*13000*/  ULDC.64 UR4, c[0x0][0x328] ;  /* 0x0000ca0000047ab9 */ /* 0x000fc60000000a00 */
[----:B------:R-:W2:Y:S01]  /*13010*/  LDL.LU R4, [R1+0xc] ;  /* 0x00000c0001047983 */ /* 0x000ea20000300800 */
[----:B------:R-:W-:Y:S02]  /*13020*/  IMAD R5, R24, 0x8000, R34 ;  /* 0x0000800018057824 */ /* 0x000fe400078e0222 */
[----:B0-----:R-:W-:Y:S02]  /*13030*/  IMAD R0, R2, UR4, RZ ;  /* 0x0000000402007c24 */ /* 0x001fe4000f8e02ff */
[----:B------:R-:W-:-:S04]  /*13040*/  IMAD.WIDE.U32 R2, R36, UR4, RZ ;  /* 0x0000000424027c25 */ /* 0x000fc8000f8e00ff */
[----:B------:R-:W-:Y:S01]  /*13050*/  IMAD R0, R36, UR5, R0 ;  /* 0x0000000524007c24 */ /* 0x000fe2000f8e0200 */
[----:B------:R-:W-:-:S03]  /*13060*/  ULDC.64 UR4, c[0x0][0x338] ;  /* 0x0000ce0000047ab9 */ /* 0x000fc60000000a00 */
[----:B------:R-:W-:Y:S02]  /*13070*/  IMAD.IADD R3, R3, 0x1, R0 ;  /* 0x0000000103037824 */ /* 0x000fe400078e0200 */
        /* <DEDUP_REMOVED lines=23> */
[----:B0-----:R-:W-:-:S05]  /*131f0*/  IMAD.SHL.U32 R7, R7, 0x8, RZ ;  /* 0x0000000807077824 */ /* 0x001fca00078e00ff */
[----:B------:R-:W-:-:S05]  /*13200*/  LOP3.LUT R7, R7, 0x38, RZ, 0xc0, !PT ;  /* 0x0000003807077812 */ /* 0x000fca00078ec0ff */
[----:B------:R-:W-:Y:S01]  /*13210*/  IMAD.SHL.U32 R0, R7, 0x2, RZ ;  /* 0x0000000207007824 */ /* 0x000fe200078e00ff */
[----:B------:R-:W-:-:S04]  /*13220*/  LOP3.LUT R7, R17, 0x1, RZ, 0xc0, !PT ;  /* 0x0000000111077812 */ /* 0x000fc800078ec0ff */
[----:B--2---:R-:W-:Y:S02]  /*13230*/  IADD3 R2, P0, R2, R0, RZ ;  /* 0x0000000002027210 */ /* 0x004fe40007f1e0ff */
[----:B------:R-:W-:Y:S02]  /*13240*/  ISETP.NE.U32.AND P1, PT, R7, 0x1, PT ;  /* 0x000000010700780c */ /* 0x000fe40003f25070 */
[----:B------:R-:W-:Y:S01]  /*13250*/  PRMT R7, R17, 0x8880, RZ ;  /* 0x0000888011077816 */ /* 0x000fe200000000ff */
[----:B---3--:R-:W-:Y:S01]  /*13260*/  IMAD.X R3, RZ, RZ, R3, P0 ;  /* 0x000000ffff037224 */ /* 0x008fe200000e0603 */
        /* <DEDUP_REMOVED lines=25> */
[----:B------:R-:W2:Y:S04]  /*13400*/  SHFL.IDX PT, R3, R6, 0x1, 0x181f ;  /* 0x00381f0006037f89 */ /* 0x000ea800000e0000 */
[----:B------:R-:W-:Y:S01]  /*13410*/  SHFL.IDX PT, R6, R6, 0x3, 0x181f ;  /* 0x00781f0006067f89 */ /* 0x000fe200000e0000 */
[----:B0-----:R-:W-:-:S05]  /*13420*/  IADD3 R2, P6, R2, R0, RZ ;  /* 0x0000000002027210 */ /* 0x001fca0007fde0ff */
[----:B--2---:R-:W-:Y:S01]  /*13430*/  IMAD.X R3, RZ, RZ, R3, P6 ;  /* 0x000000ffff037224 */ /* 0x004fe200030e0603 */
        /* <DEDUP_REMOVED lines=39> */
[----:B0-----:R0:W2:Y:S02]  /*136b0*/  SHFL.IDX PT, R2, R4, 0x3, 0x181f ;  /* 0x00781f0004027f89 */ /* 0x0010a400000e0000 */
.L_x_5710:
        /* <DEDUP_REMOVED lines=11> */
[----:B--2---:R-:W-:Y:S02]  /*13770*/  IADD3 R2, P0, R2, R0, RZ ;  /* 0x0000000002027210 */ /* 0x004fe40007f1e0ff */
        /* <DEDUP_REMOVED lines=22> */
.L_x_5628:
        /* <DEDUP_REMOVED lines=11> */
.L_x_5629:
[----:B------:R-:W2:Y:S01]  /*13990*/  LDL.LU R2, [R1+0x4] ;  /* 0x0000040001027983 */ /* 0x000ea20000300800 */
[----:B------:R3:W-:Y:S01]  /*139a0*/  SYNCS.ARRIVE.TRANS64.A1T0 RZ, [R27+URZ+0x28c50], RZ ;  /* 0x028c50ff1bff79a7 */ /* 0x0007e2000810003f */
[----:B------:R-:W-:Y:S01]  /*139b0*/  BSSY B0, `(.L_x_5630) ;  /* 0x00000f7000007945 */ /* 0x000fe20003800000 */
[----:B--2---:R-:W-:-:S05]  /*139c0*/  VIADD R7, R2, 0xfffffffe ;  /* 0xfffffffe02077836 */ /* 0x004fca0000000000 */
[----:B------:R-:W-:-:S13]  /*139d0*/  ISETP.GE.AND P0, PT, R7, R32, PT ;  /* 0x000000200700720c */ /* 0x000fda0003f06270 */
[----:B---3--:R-:W-:Y:S05]  /*139e0*/  @!P0 BRA `(.L_x_5631) ;  /* 0x0000000c00cc8947 */ /* 0x008fea0003800000 */
[----:B------:R-:W2:Y:S01]  /*139f0*/  LDL.LU R2, [R1+0x14] ;  /* 0x0000140001027983 */ /* 0x000ea20000300800 */
[----:B------:R-:W-:-:S04]  /*13a00*/  LOP3.LUT R29, R17, 0x80, RZ, 0xc0, !PT ;  /* 0x00000080111d7812 */ /* 0x000fc800078ec0ff */
[----:B------:R-:W-:Y:S02]  /*13a10*/  SHF.R.U32.HI R29, RZ, 0x3, R29 ;  /* 0x00000003ff1d7819 */ /* 0x000fe4000001161d */
[----:B--2---:R-:W-:-:S04]  /*13a20*/  LOP3.LUT R30, R2, 0x40, RZ, 0xc0, !PT ;  /* 0x00000040021e7812 */ /* 0x004fc800078ec0ff */
[----:B------:R-:W-:-:S07]  /*13a30*/  SHF.R.U32.HI R30, RZ, 0x2, R30 ;  /* 0x00000002ff1e7819 */ /* 0x000fce000001161e */
.L_x_5644:
[----:B--2---:R-:W2:Y:S01]  /*13a40*/  S2R R2, SR_TID.X ;  /* 0x0000000000027919 */ /* 0x004ea20000002100 */
[----:B---3--:R-:W3:Y:S01]  /*13a50*/  LDC R3, c[0x0][0x430] ;  /* 0x00010c00ff037b82 */ /* 0x008ee20000000800 */
[----:B------:R-:W-:Y:S01]  /*13a60*/  IMAD R6, R7, 0x40, R31 ;  /* 0x0000004007067824 */ /* 0x000fe200078e021f */
[----:B------:R-:W-:Y:S05]  /*13a70*/  YIELD ;  /* 0x0000000000007946 */ /* 0x000fea0003800000 */
[----:B0-----:R-:W0:Y:S01]  /*13a80*/  S2R R4, SR_TID.X ;  /* 0x0000000000047919 */ /* 0x001e220000002100 */
[----:B------:R-:W-:Y:S01]  /*13a90*/  IMAD.U32 R11, RZ, RZ, UR36 ;  /* 0x00000024ff0b7e24 */ /* 0x000fe2000f8e00ff */
[----:B------:R-:W-:Y:S01]  /*13aa0*/  ULDC UR4, c[0x0][0x430] ;  /* 0x00010c0000047ab9 */ /* 0x000fe20000000800 */
[----:B------:R-:W-:Y:S01]  /*13ab0*/  VIADD R24, R24, 0x1 ;  /* 0x0000000118187836 */ /* 0x000fe20000000000 */
[----:B---3--:R-:W-:-:S02]  /*13ac0*/  ISETP.NE.AND P0, PT, R3, 0x1, PT ;  /* 0x000000010300780c */ /* 0x008fc40003f05270 */
[----:B--2---:R-:W-:-:S04]  /*13ad0*/  LOP3.LUT R2, R2, 0x7f, RZ, 0xc0, !PT ;  /* 0x0000007f02027812 */ /* 0x004fc800078ec0ff */
[----:B------:R-:W-:-:S07]  /*13ae0*/  SHF.R.U32.HI R2, RZ, 0x3, R2 ;  /* 0x00000003ff027819 */ /* 0x000fce0000011602 */
[----:B------:R-:W2:Y:S01]  /*13af0*/  @P0 LDC R3, c[0x0][0x434] ;  /* 0x00010d00ff030b82 */ /* 0x000ea20000000800 */
[----:B0-----:R-:W-:-:S05]  /*13b00*/  IMAD.SHL.U32 R4, R4, 0x10, RZ ;  /* 0x0000001004047824 */ /* 0x001fca00078e00ff */
[----:B------:R-:W-:Y:S02]  /*13b10*/  LOP3.LUT R4, R2, 0x70, R4, 0xf8, !PT ;  /* 0x0000007002047812 */ /* 0x000fe400078ef804 */
[----:B------:R-:W0:Y:S02]  /*13b20*/  @P0 LDC R2, c[0x0][0x438] ;  /* 0x00010e00ff020b82 */ /* 0x000e240000000800 */
[C---:B------:R-:W-:Y:S01]  /*13b30*/  ISETP.GT.U32.AND P1, PT, R4.reuse, 0x3f, PT ;  /* 0x0000003f0400780c */ /* 0x040fe20003f24070 */
[----:B------:R-:W-:-:S04]  /*13b40*/  IMAD.IADD R6, R4, 0x1, R6 ;  /* 0x0000000104067824 */ /* 0x000fc800078e0206 */
[----:B------:R-:W-:-:S08]  /*13b50*/  IMAD.MOV.U32 R10, RZ, RZ, R6 ;  /* 0x000000ffff0a7224 */ /* 0x000fd000078e0006 */
[----:B------:R-:W3:Y:S01]  /*13b60*/  @!P1 LDC.64 R4, c[0x0][0x428] ;  /* 0x00010a00ff049b82 */ /* 0x000ee20000000a00 */
[----:B--2---:R-:W-:-:S07]  /*13b70*/  @P0 IMAD.HI.U32 R3, R6, R3, RZ ;  /* 0x0000000306030227 */ /* 0x004fce00078e00ff */
[----:B------:R-:W2:Y:S01]  /*13b80*/  @!P1 LDC.64 R8, c[0x0][0x418] ;  /* 0x00010600ff089b82 */ /* 0x000ea20000000a00 */
[----:B0-----:R-:W-:-:S04]  /*13b90*/  @P0 SHF.R.U32.HI R10, RZ, R2, R3 ;  /* 0x00000002ff0a0219 */ /* 0x001fc80000011603 */
[--C-:B------:R-:W-:Y:S01]  /*13ba0*/  @!P1 SHF.R.S32.HI R3, RZ, 0x1f, R10.reuse ;  /* 0x0000001fff039819 */ /* 0x100fe2000001140a */
[----:B------:R-:W-:-:S04]  /*13bb0*/  @!P1 IMAD.MOV.U32 R2, RZ, RZ, R10 ;  /* 0x000000ffff029224 */ /* 0x000fc800078e000a */
[----:B---3--:R-:W-:-:S04]  /*13bc0*/  @!P1 IMAD.WIDE.U32 R2, R28, R4, R2 ;  /* 0x000000041c029225 */ /* 0x008fc800078e0002 */
[----:B------:R-:W-:-:S04]  /*13bd0*/  @!P1 IMAD R4, R33, R4, RZ ;  /* 0x0000000421049224 */ /* 0x000fc800078e02ff */
[----:B------:R-:W-:Y:S01]  /*13be0*/  @!P1 IMAD R5, R28, R5, R4 ;  /* 0x000000051c059224 */ /* 0x000fe200078e0204 */
[----:B--2---:R-:W-:Y:S01]  /*13bf0*/  @!P1 LEA R8, P0, R2, R8, 0x2 ;  /* 0x0000000802089211 */ /* 0x004fe200078010ff */
[----:B------:R-:W-:-:S03]  /*13c00*/  IMAD.MOV.U32 R4, RZ, RZ, RZ ;  /* 0x000000ffff047224 */ /* 0x000fc600078e00ff */
[----:B------:R-:W-:Y:S01]  /*13c10*/  @!P1 IADD3 R3, R5, R3, RZ ;  /* 0x0000000305039210 */ /* 0x000fe20007ffe0ff */
[----:B------:R-:W-:-:S03]  /*13c20*/  IMAD.MOV R5, RZ, RZ, -R10 ;  /* 0x000000ffff057224 */ /* 0x000fc600078e0a0a */
[----:B------:R-:W-:Y:S01]  /*13c30*/  @!P1 LEA.HI.X R9, R2, R9, R3, 0x2, P0 ;  /* 0x0000000902099211 */ /* 0x000fe200000f1403 */
[----:B------:R-:W-:Y:S01]  /*13c40*/  IMAD R5, R5, UR4, R6 ;  /* 0x0000000405057c24 */ /* 0x000fe2000f8e0206 */
[----:B------:R-:W-:-:S03]  /*13c50*/  ISETP.NE.AND P0, PT, R24, 0x2, PT ;  /* 0x000000021800780c */ /* 0x000fc60003f05270 */
[----:B------:R0:W5:Y:S01]  /*13c60*/  @!P1 LDG.E R4, desc[UR54][R8.64] ;  /* 0x0000003608049981 */ /* 0x000162000c1e1900 */
[----:B------:R-:W-:Y:S01]  /*13c70*/  ISETP.NE.AND P1, PT, R11, 0x3, PT ;  /* 0x000000030b00780c */ /* 0x000fe20003f25270 */
[----:B------:R-:W-:Y:S01]  /*13c80*/  IMAD.MOV.U32 R3, RZ, RZ, R7 ;  /* 0x000000ffff037224 */ /* 0x000fe200078e0007 */
[----:B------:R-:W-:Y:S01]  /*13c90*/  SEL R2, RZ, 0x1, P0 ;  /* 0x00000001ff027807 */ /* 0x000fe20000000000 */
[----:B------:R-:W-:Y:S01]  /*13ca0*/  VIADD R7, R7, 0xffffffff ;  /* 0xffffffff07077836 */ /* 0x000fe20000000000 */
[----:B------:R-:W-:Y:S02]  /*13cb0*/  SEL R24, R24, RZ, P0 ;  /* 0x000000ff18187207 */ /* 0x000fe40000000000 */
[----:B------:R-:W-:Y:S02]  /*13cc0*/  LOP3.LUT R25, R25, R2, RZ, 0x3c, !PT ;  /* 0x0000000219197212 */ /* 0x000fe400078e3cff */
[----:B------:R-:W-:-:S05]  /*13cd0*/  ISETP.GT.AND P3, PT, R3, R32, PT ;  /* 0x000000200300720c */ /* 0x000fca0003f64270 */
[----:B01----:R-:W-:Y:S08]  /*13ce0*/  @!P1 BRA `(.L_x_5632) ;  /* 0x0000000000049947 */ /* 0x003ff00003800000 */
[----:B------:R-:W-:Y:S01]  /*13cf0*/  BPT.TRAP 0x1 ;  /* 0x000000040000795c */ /* 0x000fe20000300000 */
.L_x_5632:
[----:B------:R-:W-:Y:S01]  /*13d00*/  IMAD R6, R24, 0x8, R23 ;  /* 0x0000000818067824 */ /* 0x000fe200078e0217 */
[----:B------:R-:W-:Y:S01]  /*13d10*/  SHF.L.U32 R17, R25, 0x1f, RZ ;  /* 0x0000001f19117819 */ /* 0x000fe200000006ff */
[----:B------:R-:W-:Y:S01]  /*13d20*/  BSSY B1, `(.L_x_5633) ;  /* 0x0000004000017945 */ /* 0x000fe20003800000 */
[----:B------:R-:W-:Y:S02]  /*13d30*/  SHF.R.S32.HI R9, RZ, 0x1f, R5 ;  /* 0x0000001fff097819 */ /* 0x000fe40000011405 */
[----:B------:R-:W0:Y:S02]  /*13d40*/  SYNCS.PHASECHK.TRANS64.TRYWAIT P0, [R6+URZ+0x28c40], R17 ;  /* 0x028c4011060075a7 */ /* 0x000e24000800017f */
[----:B0-----:R-:W-:Y:S05]  /*13d50*/  @!P0 BRA `(.L_x_5634) ;  /* 0x0000003400708947 */ /* 0x001fea0003800000 */
.L_x_5711:
[----:B------:R-:W-:Y:S05]  /*13d60*/  BSYNC B1 ;  /* 0x0000000000017941 */ /* 0x000fea0003800000 */
.L_x_5633:
        /* <DEDUP_REMOVED lines=20> */
[----:B-1----:R-:W-:Y:S01]  /*13eb0*/  LEA.HI.X R27, R2, UR5, R8, 0x1, P0 ;  /* 0x00000005021b7c11 */ /* 0x002fe200080f0c08 */
        /* <DEDUP_REMOVED lines=21> */
.L_x_5721:
        /* <DEDUP_REMOVED lines=8> */
.L_x_5636:
        /* <DEDUP_REMOVED lines=11> */
.L_x_5637:
[----:B------:R2:W-:Y:S01]  /*14140*/  SYNCS.ARRIVE.TRANS64.A1T0 RZ, [R6+URZ+0x28c30], RZ ;  /* 0x028c30ff06ff79a7 */ /* 0x0005e2000810003f */
[----:B------:R-:W-:Y:S05]  /*14150*/  @!P2 BRA `(.L_x_5638) ;  /* 0x000000000004a947 */ /* 0x000fea0003800000 */
[----:B------:R-:W-:Y:S01]  /*14160*/  BPT.TRAP 0x1 ;  /* 0x000000040000795c */ /* 0x000fe20000300000 */
.L_x_5638:
[----:B------:R-:W3:Y:S01]  /*14170*/  SYNCS.PHASECHK.TRANS64.TRYWAIT P0, [R6+URZ+0x28c60], R17 ;  /* 0x028c6011060075a7 */ /* 0x000ee2000800017f */
[----:B------:R-:W-:Y:S04]  /*14180*/  BSSY B1, `(.L_x_5639) ;  /* 0x0000002000017945 */ /* 0x000fe80003800000 */
[----:B---3--:R-:W-:Y:S05]  /*14190*/  @!P0 BRA `(.L_x_5640) ;  /* 0x0000003400908947 */ /* 0x008fea0003800000 */
.L_x_5722:
[----:B------:R-:W-:Y:S05]  /*141a0*/  BSYNC B1 ;  /* 0x0000000000017941 */ /* 0x000fea0003800000 */
.L_x_5639:
        /* <DEDUP_REMOVED lines=81> */
.L_x_5732:
        /* <DEDUP_REMOVED lines=25> */
.L_x_5642:
        /* <DEDUP_REMOVED lines=11> */
.L_x_5643:
[----:B------:R3:W-:Y:S01]  /*14900*/  SYNCS.ARRIVE.TRANS64.A1T0 RZ, [R6+URZ+0x28c50], RZ ;  /* 0x028c50ff06ff79a7 */ /* 0x0007e2000810003f */
[----:B------:R-:W-:Y:S05]  /*14910*/  @P3 BRA `(.L_x_5644) ;  /* 0xfffffff000483947 */ /* 0x000fea000383ffff */
.L_x_5631:
[----:B------:R-:W-:Y:S05]  /*14920*/  BSYNC B0 ;  /* 0x0000000000007941 */ /* 0x000fea0003800000 */
.L_x_5630:
        /* <DEDUP_REMOVED lines=21> */
.L_x_5646:
[----:B------:R-:W-:Y:S05]  /*14a80*/  BSYNC B0 ;  /* 0x0000000000007941 */ /* 0x000fea0003800000 */
.L_x_5645:
[----:B------:R-:W-:-:S07]  /*14a90*/  SEL R24, R24, RZ, P0 ;  /* 0x000000ff18187207 */ /* 0x000fce0000000000 */
.L_x_5605:
[----:B------:R-:W-:Y:S05]  /*14aa0*/  BSYNC B7 ;  /* 0x0000000000077941 */ /* 0x000fea0003800000 */
.L_x_5603:
        /* <DEDUP_REMOVED lines=11> */
.L_x_5647:
        /* <DEDUP_REMOVED lines=17> */
[----:B----4-:R-:W-:Y:S01]  /*14c70*/  @!P1 IMAD.MOV.U32 R17, RZ, RZ, R2 ;  /* 0x000000ffff119224 */ /* 0x010fe200078e0002 */
[----:B------:R-:W-:-:S04]  /*14c80*/  ISETP.NE.AND P1, PT, R8, RZ, PT ;  /* 0x000000ff0800720c */ /* 0x000fc80003f25270 */
[----:B------:R-:W0:Y:S02]  /*14c90*/  SHFL.UP PT, R14, R17, 0x1, RZ ;  /* 0x04200000110e7989 */ /* 0x000e2400000e00ff */
[----:B0-----:R-:W-:-:S04]  /*14ca0*/  SEL R4, R14, RZ, P1 ;  /* 0x000000ff0e047207 */ /* 0x001fc80000800000 */
[----:B------:R-:W-:-:S05]  /*14cb0*/  IADD3 R4, R17, R4, RZ ;  /* 0x0000000411047210 */ /* 0x000fca0007ffe0ff */
[----:B------:R-:W0:Y:S02]  /*14cc0*/  SHFL.UP PT, R14, R4, 0x2, RZ ;  /* 0x04400000040e7989 */ /* 0x000e2400000e00ff */
[----:B0-----:R-:W-:-:S05]  /*14cd0*/  SEL R5, R14, RZ, P2 ;  /* 0x000000ff0e057207 */ /* 0x001fca0001000000 */
[----:B--23--:R-:W-:Y:S02]  /*14ce0*/  IMAD.IADD R6, R4, 0x1, R5 ;  /* 0x0000000104067824 */ /* 0x00cfe400078e0205 */
[----:B------:R-:W-:Y:S04]  /*14cf0*/  SHFL.IDX PT, R5, R16, 0x1, 0x1f ;  /* 0x00201f0010057f89 */ /* 0x000fe800000e0000 */
        /* <DEDUP_REMOVED lines=10> */
.L_x_5742:
[----:B------:R-:W-:Y:S02]  /*14da0*/  ULDC UR4, c[0x0][0xc38] ;  /* 0x00030e0000047ab9 */ /* 0x000fe40000000800 */
[----:B------:R-:W-:-:S04]  /*14db0*/  IMAD.U32 R4, RZ, RZ, UR4 ;  /* 0x00000004ff047e24 */ /* 0x000fc8000f8e00ff */
[----:B--2---:R-:W-:-:S04]  /*14dc0*/  IMAD R14, R14, R4, RZ ;  /* 0x000000040e0e7224 */ /* 0x004fc800078e02ff */
[----:B------:R-:W-:-:S05]  /*14dd0*/  IMAD.IADD R5, R5, 0x1, R14 ;  /* 0x0000000105057824 */ /* 0x000fca00078e020e */
[----:B------:R-:W-:-:S13]  /*14de0*/  ISETP.GT.AND P6, PT, R5, R0, PT ;  /* 0x000000000500720c */ /* 0x000fda0003fc4270 */
[----:B------:R-:W-:Y:S05]  /*14df0*/  @P6 BRA `(.L_x_5650) ;  /* 0x00000000009c6947 */ /* 0x000fea0003800000 */
.L_x_5655:
        /* <DEDUP_REMOVED lines=14> */
.L_x_5653:
[----:B------:R-:W-:Y:S05]  /*14ee0*/  BSYNC B0 ;  /* 0x0000000000007941 */ /* 0x000fea0003800000 */
.L_x_5652:
        /* <DEDUP_REMOVED lines=18> */
.L_x_5750:
[----:B------:R-:W-:Y:S02]  /*15010*/  ULDC UR4, c[0x0][0xc38] ;  /* 0x00030e0000047ab9 */ /* 0x000fe40000000800 */
[----:B------:R-:W-:-:S04]  /*15020*/  IMAD.U32 R4, RZ, RZ, UR4 ;  /* 0x00000004ff047e24 */ /* 0x000fc8000f8e00ff */
[----:B--2---:R-:W-:-:S04]  /*15030*/  IMAD R14, R14, R4, RZ ;  /* 0x000000040e0e7224 */ /* 0x004fc800078e02ff */
[----:B------:R-:W-:-:S05]  /*15040*/  IMAD.IADD R5, R14, 0x1, R5 ;  /* 0x000000010e057824 */ /* 0x000fca00078e0205 */
[----:B------:R-:W-:-:S13]  /*15050*/  ISETP.GT.AND P6, PT, R5, R0, PT ;  /* 0x000000000500720c */ /* 0x000fda0003fc4270 */
[----:B------:R-:W-:Y:S05]  /*15060*/  @!P6 BRA `(.L_x_5655) ;  /* 0xfffffffc0064e947 */ /* 0x000fea000383ffff */
.L_x_5650:
        /* <DEDUP_REMOVED lines=8> */
.L_x_5754:
[----:B------:R-:W-:Y:S01]  /*150f0*/  ISETP.NE.AND P0, PT, R3, RZ, PT ;  /* 0x000000ff0300720c */ /* 0x000fe20003f05270 */
[----:B------:R-:W-:-:S12]  /*15100*/  IMAD.MOV.U32 R14, RZ, RZ, RZ ;  /* 0x000000ffff0e7224 */ /* 0x000fd800078e00ff */
[----:B------:R-:W-:Y:S05]  /*15110*/  @!P0 BRA `(.L_x_5657) ;  /* 0x0000000000108947 */ /* 0x000fea0003800000 */
[----:B------:R-:W-:Y:S01]  /*15120*/  UMOV UR4, 0xffffffff ;  /* 0xffffffff00047882 */ /* 0x000fe20000000000 */
[----:B------:R-:W-:Y:S02]  /*15130*/  VIADD R12, R6, 0xffffffff ;  /* 0xffffffff060c7836 */ /* 0x000fe40000000000 */
[----:B------:R-:W-:Y:S05]  /*15140*/  BRA.DIV UR4, `(.L_x_5658) ;  /* 0x0000003604bc7947 */ /* 0x000fea000b800000 */
[----:B------:R4:W0:Y:S02]  /*15150*/  SHFL.IDX PT, R14, R2, R12, 0x1f ;  /* 0x00001f0c020e7589 */ /* 0x00082400000e0000 */
.L_x_5657:
        /* <DEDUP_REMOVED lines=66> */
.L_x_5651:
[----:B------:R-:W-:Y:S01]  /*15580*/  UMOV UR4, URZ ;  /* 0x0000003f00047c82 */ /* 0x000fe20008000000 */
[----:B------:R-:W-:Y:S01]  /*15590*/  UMOV UR5, URZ ;  /* 0x0000003f00057c82 */ /* 0x000fe20008000000 */
[----:B------:R-:W-:Y:S01]  /*155a0*/  ULDC UR6, c[0x0][0xc3c] ;  /* 0x00030f0000067ab9 */ /* 0x000fe20000000800 */
[----:B------:R-:W-:Y:S02]  /*155b0*/  IMAD.MOV.U32 R16, RZ, RZ, R0 ;  /* 0x000000ffff107224 */ /* 0x000fe400078e0000 */
[----:B------:R-:W-:Y:S02]  /*155c0*/  IMAD.U32 R17, RZ, RZ, UR4 ;  /* 0x00000004ff117e24 */ /* 0x000fe4000f8e00ff */
[----:B------:R-:W-:Y:S02]  /*155d0*/  IMAD.U32 R18, RZ, RZ, UR5 ;  /* 0x00000005ff127e24 */ /* 0x000fe4000f8e00ff */
[----:B------:R-:W-:-:S07]  /*155e0*/  IMAD.U32 R19, RZ, RZ, UR6 ;  /* 0x00000006ff137e24 */ /* 0x000fce000f8e00ff */
.L_x_5659:
        /* <DEDUP_REMOVED lines=10> */
.L_x_5648:
[----:B------:R-:W-:Y:S02]  /*15690*/  ULDC UR4, c[0x0][0xc3c] ;  /* 0x00030f0000047ab9 */ /* 0x000fe40000000800 */
[----:B0-----:R-:W-:-:S13]  /*156a0*/  ISETP.GE.AND P0, PT, R19, UR4, PT ;  /* 0x0000000413007c0c */ /* 0x001fda000bf06270 */
[----:B------:R-:W-:Y:S05]  /*156b0*/  @!P0 BRA `(.L_x_5660) ;  /* 0xffffffb400448947 */ /* 0x000fea000383ffff */
[----:B------:R-:W-:Y:S05]  /*156c0*/  BSYNC B8 ;  /* 0x0000000000087941 */ /* 0x000fea0003800000 */
.L_x_5591:
[----:B------:R-:W5:Y:S01]  /*156d0*/  LDL.LU R0, [R1+0x10] ;  /* 0x0000100001007983 */ /* 0x000f620000300800 */
[----:B------:R-:W-:Y:S01]  /*156e0*/  BSSY B0, `(.L_x_5661) ;  /* 0x000000b000007945 */ /* 0x000fe20003800000 */
[----:B------:R-:W1:Y:S01]  /*156f0*/  S2R R5, SR_CgaCtaId ;  /* 0x0000000000057919 */ /* 0x000e620000008800 */
[----:B-----5:R-:W-:-:S05]  /*15700*/  VIADD R0, R0, 0x1 ;  /* 0x0000000100007836 */ /* 0x020fca0000000000 */
[----:B0-----:R-:W-:-:S04]  /*15710*/  LEA.HI R2, R0, R0, RZ, 0x1 ;  /* 0x0000000000027211 */ /* 0x001fc800078f08ff */
[----:B------:R-:W-:Y:S02]  /*15720*/  LOP3.LUT R3, R2, 0xfffffffe, RZ, 0xc0, !PT ;  /* 0xfffffffe02037812 */ /* 0x000fe400078ec0ff */
[----:B------:R-:W-:-:S03]  /*15730*/  MOV R2, 0x400 ;  /* 0x0000040000027802 */ /* 0x000fc60000000f00 */
[----:B------:R-:W-:Y:S01]  /*15740*/  IMAD.IADD R0, R0, 0x1, -R3 ;  /* 0x0000000100007824 */ /* 0x000fe200078e0a03 */
[----:B-1----:R-:W-:-:S04]  /*15750*/  LEA R5, R5, R2, 0x18 ;  /* 0x0000000205057211 */ /* 0x002fc800078ec0ff */
[----:B------:R-:W-:-:S04]  /*15760*/  SHF.L.U32 R0, R0, 0x1f, RZ ;  /* 0x0000001f00007819 */ /* 0x000fc800000006ff */
[----:B------:R-:W0:Y:S02]  /*15770*/  SYNCS.PHASECHK.TRANS64.TRYWAIT P0, [R5+URZ+0x28c20], R0 ;  /* 0x028c2000050075a7 */ /* 0x000e24000800017f */
[----:B0-----:R-:W-:Y:S05]  /*15780*/  @!P0 BRA `(.L_x_5662) ;  /* 0x0000003000508947 */ /* 0x001fea0003800000 */
.L_x_5757:
[----:B------:R-:W-:Y:S05]  /*15790*/  BSYNC B0 ;  /* 0x0000000000007941 */ /* 0x000fea0003800000 */
.L_x_5661:
[----:B------:R-:W-:-:S03]  /*157a0*/  UMOV UR4, 0xffffffff ;  /* 0xffffffff00047882 */ /* 0x000fc60000000000 */
[----:B------:R-:W-:Y:S05]  /*157b0*/  BRA.DIV UR4, `(.L_x_5663) ;  /* 0x0000003204587947 */ /* 0x000fea000b800000 */
[----:B0-----:R-:W0:Y:S02]  /*157c0*/  S2R R0, SR_TID.X ;  /* 0x0000000000007919 */ /* 0x001e240000002100 */
[----:B0-----:R-:W-:-:S04]  /*157d0*/  SHF.R.U32.HI R0, RZ, 0x5, R0 ;  /* 0x00000005ff007819 */ /* 0x001fc80000011600 */
[----:B------:R-:W-:-:S05]  /*157e0*/  LOP3.LUT R0, R0, 0x3, RZ, 0xc0, !PT ;  /* 0x0000000300007812 */ /* 0x000fca00078ec0ff */
[----:B------:R0:W1:Y:S02]  /*157f0*/  SHFL.IDX PT, R14, R0, RZ, 0x1f ;  /* 0x00001fff000e7589 */ /* 0x00006400000e0000 */
.L_x_5760:
[----:B-1----:R-:W-:Y:S01]  /*15800*/  ISETP.NE.AND P0, PT, R14, RZ, PT ;  /* 0x000000ff0e00720c */ /* 0x002fe20003f05270 */
[----:B------:R-:W-:-:S12]  /*15810*/  BSSY B0, `(.L_x_5664) ;  /* 0x0000024000007945 */ /* 0x000fd80003800000 */
[----:B------:R-:W-:Y:S05]  /*15820*/  @P0 BRA `(.L_x_5665) ;  /* 0x0000000000880947 */ /* 0x000fea0003800000 */
[----:B------:R-:W-:-:S03]  /*15830*/  UMOV UR4, 0xffffffff ;  /* 0xffffffff00047882 */ /* 0x000fc60000000000 */
[----:B------:R-:W-:Y:S05]  /*15840*/  BRA.DIV UR4, `(.L_x_5666) ;  /* 0x0000003204687947 */ /* 0x000fea000b800000 */
[----:B------:R-:W-:-:S13]  /*15850*/  ELECT P6, URZ, PT ;  /* 0x00000000003f782f */ /* 0x000fda00038c0000 */
.L_x_5763:
[----:B------:R-:W-:Y:S05]  /*15860*/  @!P6 BRA `(.L_x_5665) ;  /* 0x000000000078e947 */ /* 0x000fea0003800000 */
[----:B------:R-:W-:-:S06]  /*15870*/  ULOP3.LUT UR4, UR39, 0x2, URZ, 0xfc, !UPT ;  /* 0x0000000227047892 */ /* 0x000fcc000f8efc3f */
[----:B0-----:R-:W-:-:S05]  /*15880*/  IMAD.U32 R0, RZ, RZ, UR4 ;  /* 0x00000004ff007e24 */ /* 0x001fca000f8e00ff */
[----:B------:R-:W-:-:S13]  /*15890*/  ISETP.NE.AND P0, PT, R0, 0x3, PT ;  /* 0x000000030000780c */ /* 0x000fda0003f05270 */
[----:B------:R-:W-:Y:S05]  /*158a0*/  @!P0 BRA `(.L_x_5667) ;  /* 0x0000000000048947 */ /* 0x000fea0003800000 */
[----:B------:R-:W-:Y:S01]  /*158b0*/  BPT.TRAP 0x1 ;  /* 0x000000040000795c */ /* 0x000fe20000300000 */
.L_x_5667:
[C---:B------:R-:W-:Y:S01]  /*158c0*/  IMAD R3, R24.reuse, 0x8, R5 ;  /* 0x0000000818037824 */ /* 0x040fe200078e0205 */
[----:B------:R-:W-:Y:S01]  /*158d0*/  SHF.L.U32 R2, R25, 0x1f, RZ ;  /* 0x0000001f19027819 */ /* 0x000fe200000006ff */
[----:B------:R-:W-:-:S03]  /*158e0*/  VIADD R24, R24, 0x1 ;  /* 0x0000000118187836 */ /* 0x000fc60000000000 */
[----:B------:R-:W0:Y:S02]  /*158f0*/  SYNCS.PHASECHK.TRANS64.TRYWAIT P1, [R3+URZ+0x28c40], R2 ;  /* 0x028c4002030075a7 */ /* 0x000e24000802017f */
[----:B------:R-:W-:-:S04]  /*15900*/  ISETP.NE.AND P2, PT, R24, 0x2, PT ;  /* 0x000000021800780c */ /* 0x000fc80003f45270 */
[----:B------:R-:W-:Y:S01]  /*15910*/  SEL R0, RZ, 0x1, P2 ;  /* 0x00000001ff007807 */ /* 0x000fe20001000000 */
[----:B0-----:R-:W-:Y:S08]  /*15920*/  @!P1 BRA `(.L_x_5668) ;  /* 0x0000003000509947 */ /* 0x001ff00003800000 */
.L_x_5764:
[----:B------:R-:W-:Y:S02]  /*15930*/  SEL R24, R24, RZ, P2 ;  /* 0x000000ff18187207 */ /* 0x000fe40001000000 */
[----:B------:R-:W-:Y:S01]  /*15940*/  LOP3.LUT R0, R25, R0, RZ, 0x3c, !PT ;  /* 0x0000000019007212 */ /* 0x000fe200078e3cff */
[----:B------:R-:W-:Y:S06]  /*15950*/  @!P0 BRA `(.L_x_5669) ;  /* 0x0000000000048947 */ /* 0x000fec0003800000 */
[----:B------:R-:W-:Y:S01]  /*15960*/  BPT.TRAP 0x1 ;  /* 0x000000040000795c */ /* 0x000fe20000300000 */
.L_x_5669:
[----:B------:R-:W-:Y:S01]  /*15970*/  IMAD R5, R24, 0x8, R5 ;  /* 0x0000000818057824 */ /* 0x000fe200078e0205 */
[----:B------:R-:W-:-:S04]  /*15980*/  SHF.L.U32 R0, R0, 0x1f, RZ ;  /* 0x0000001f00007819 */ /* 0x000fc800000006ff */
[----:B------:R-:W1:Y:S02]  /*15990*/  SYNCS.PHASECHK.TRANS64.TRYWAIT P1, [R5+URZ+0x28c40], R0 ;  /* 0x028c4000050075a7 */ /* 0x000e64000802017f */
[----:B-1----:R-:W-:Y:S05]  /*159a0*/  @!P1 BRA `(.L_x_5670) ;  /* 0x0000003000449947 */ /* 0x002fea0003800000 */
.L_x_5765:
[----:B------:R-:W-:Y:S05]  /*159b0*/  @!P0 BRA `(.L_x_5671) ;  /* 0x0000000000048947 */ /* 0x000fea0003800000 */
[----:B------:R-:W-:Y:S01]  /*159c0*/  BPT.TRAP 0x1 ;  /* 0x000000040000795c */ /* 0x000fe20000300000 */
.L_x_5671:
[----:B------:R-:W5:Y:S02]  /*159d0*/  SYNCS.PHASECHK.TRANS64.TRYWAIT P1, [R3+URZ+0x28c60], R2 ;  /* 0x028c6002030075a7 */ /* 0x000f64000802017f */
[----:B-----5:R-:W-:Y:S05]  /*159e0*/  @!P1 BRA `(.L_x_5672) ;  /* 0x0000003000489947 */ /* 0x020fea0003800000 */
.L_x_5766:
[----:B------:R-:W-:Y:S05]  /*159f0*/  @!P0 BRA `(.L_x_5673) ;  /* 0x0000000000048947 */ /* 0x000fea0003800000 */
[----:B------:R-:W-:Y:S01]  /*15a00*/  BPT.TRAP 0x1 ;  /* 0x000000040000795c */ /* 0x000fe20000300000 */
.L_x_5673:
[----:B------:R0:W0:Y:S02]  /*15a10*/  SYNCS.PHASECHK.TRANS64.TRYWAIT P0, [R5+URZ+0x28c60], R0 ;  /* 0x028c6000050075a7 */ /* 0x000024000800017f */
[----:B0-----:R-:W-:Y:S05]  /*15a20*/  @!P0 NANOSLEEP.SYNCS 0x989680 ;  /* 0x009896800000895d */ /* 0x001fea0003900000 */
[----:B------:R-:W0:Y:S02]  /*15a30*/  @!P0 SYNCS.PHASECHK.TRANS64 P0, [R5+URZ+0x28c60], R0 ;  /* 0x028c6000050085a7 */ /* 0x000e24000800007f */
[----:B0-----:R-:W-:Y:S05]  /*15a40*/  @!P0 BRA `(.L_x_5673) ;  /* 0xfffffffc00f08947 */ /* 0x001fea000383ffff */
.L_x_5665:
[----:B------:R-:W-:Y:S05]  /*15a50*/  BSYNC B0 ;  /* 0x0000000000007941 */ /* 0x000fea0003800000 */
.L_x_5664:
[----:B------:R-:W-:Y:S05]  /*15a60*/  EXIT ;  /* 0x000000000000794d */ /* 0x000fea0003800000 */
.L_x_5476:
[----:B0-----:R-:W-:-:S04]  /*15a70*/  IMAD.U32 R6, RZ, RZ, UR21 ;  /* 0x00000015ff067e24 */ /* 0x001fc8000f8e00ff */
[----:B------:R0:W1:Y:S03]  /*15a80*/  SYNCS.PHASECHK.TRANS64.TRYWAIT P1, [R6+URZ+0x28c50], R3 ;  /* 0x028c5003060075a7 */ /* 0x000066000802017f */
[----:B-1----:R-:W-:Y:S05]  /*15a90*/  @!P1 NANOSLEEP.SYNCS 0x989680 ;  /* 0x009896800000995d */ /* 0x002fea0003900000 */
[----:B------:R-:W1:Y:S02]  /*15aa0*/  @!P1 SYNCS.PHASECHK.TRANS64 P1, [R6+URZ+0x28c50], R3 ;  /* 0x028c5003060095a7 */ /* 0x000e64000802007f */
[----:B-1----:R-:W-:Y:S05]  /*15ab0*/  @!P1 BRA `(.L_x_5476) ;  /* 0xfffffffc00ec9947 */ /* 0x002fea000383ffff */
[----:B------:R-:W-:Y:S05]  /*15ac0*/  BRA `(.L_x_5674) ;  /* 0xfffffec000c87947 */ /* 0x000fea000383ffff */
.L_x_5482:
[----:B-1----:R-:W-:-:S04]  /*15ad0*/  IMAD.U32 R5, RZ, RZ, UR21 ;  /* 0x00000015ff057e24 */ /* 0x002fc8000f8e00ff */
[----:B------:R1:W2:Y:S03]  /*15ae0*/  SYNCS.PHASECHK.TRANS64.TRYWAIT P1, [R5+URZ+0x28c50], R4 ;  /* 0x028c5004050075a7 */ /* 0x0002a6000802017f */
[----:B--2---:R-:W-:Y:S05]  /*15af0*/  @!P1 NANOSLEEP.SYNCS 0x989680 ;  /* 0x009896800000995d */ /* 0x004fea0003900000 */
[----:B------:R-:W2:Y:S02]  /*15b00*/  @!P1 SYNCS.PHASECHK.TRANS64 P1, [R5+URZ+0x28c50], R4 ;  /* 0x028c5004050095a7 */ /* 0x000ea4000802007f */
[----:B--2---:R-:W-:Y:S05]  /*15b10*/  @!P1 BRA `(.L_x_5482) ;  /* 0xfffffffc00ec9947 */ /* 0x004fea000383ffff */
[----:B------:R-:W-:Y:S05]  /*15b20*/  BRA `(.L_x_5481) ;  /* 0xfffffecc00c07947 */ /* 0x000fea000383ffff */
.L_x_5492:
[----:B0-----:R-:W-:-:S04]  /*15b30*/  IMAD.U32 R3, RZ, RZ, UR41 ;  /* 0x00000029ff037e24 */ /* 0x001fc8000f8e00ff */
[----:B------:R0:W1:Y:S03]  /*15b40*/  SYNCS.PHASECHK.TRANS64.TRYWAIT P1, [R3+URZ+0x28c00], R0 ;  /* 0x028c0000030075a7 */ /* 0x000066000802017f */
[----:B-1----:R-:W-:Y:S05]  /*15b50*/  @!P1 NANOSLEEP.SYNCS 0x989680 ;  /* 0x009896800000995d */ /* 0x002fea0003900000 */
[----:B------:R-:W1:Y:S02]  /*15b60*/  @!P1 SYNCS.PHASECHK.TRANS64 P1, [R3+URZ+0x28c00], R0 ;  /* 0x028c0000030095a7 */ /* 0x000e64000802007f */
[----:B-1----:R-:W-:Y:S05]  /*15b70*/  @!P1 BRA `(.L_x_5492) ;  /* 0xfffffffc00ec9947 */ /* 0x002fea000383ffff */
[----:B------:R-:W-:Y:S05]  /*15b80*/  BRA `(.L_x_5675) ;  /* 0xfffffee400347947 */ /* 0x000fea000383ffff */
.L_x_5496:
[----:B--2---:R2:W3:Y:S02]  /*15b90*/  SYNCS.PHASECHK.TRANS64.TRYWAIT P1, [R7+URZ+0x28c30], R8 ;  /* 0x028c3008070075a7 */ /* 0x0044e4000802017f */
[----:B---3--:R-:W-:Y:S05]  /*15ba0*/  @!P1 NANOSLEEP.SYNCS 0x989680 ;  /* 0x009896800000995d */ /* 0x008fea0003900000 */
[----:B------:R-:W3:Y:S02]  /*15bb0*/  @!P1 SYNCS.PHASECHK.TRANS64 P1, [R7+URZ+0x28c30], R8 ;  /* 0x028c3008070095a7 */ /* 0x000ee4000802007f */
[----:B---3--:R-:W-:Y:S05]  /*15bc0*/  @!P1 BRA `(.L_x_5496) ;  /* 0xfffffffc00f09947 */ /* 0x008fea000383ffff */
[----:B------:R-:W-:Y:S05]  /*15bd0*/  BRA `(.L_x_5495) ;  /* 0xfffffee400507947 */ /* 0x000fea000383ffff */
.L_x_5509:
[----:B----4-:R4:W0:Y:S02]  /*15be0*/  SYNCS.PHASECHK.TRANS64.TRYWAIT P1, [R7+URZ+0x28c50], R8 ;  /* 0x028c5008070075a7 */ /* 0x010824000802017f */
[----:B0-----:R-:W-:Y:S05]  /*15bf0*/  @!P1 NANOSLEEP.SYNCS 0x989680 ;  /* 0x009896800000995d */ /* 0x001fea0003900000 */
[----:B------:R-:W0:Y:S02]  /*15c00*/  @!P1 SYNCS.PHASECHK.TRANS64 P1, [R7+URZ+0x28c50], R8 ;  /* 0x028c5008070095a7 */ /* 0x000e24000802007f */
[----:B0-----:R-:W-:Y:S05]  /*15c10*/  @!P1 BRA `(.L_x_5509) ;  /* 0xfffffffc00f09947 */ /* 0x001fea000383ffff */
[----:B------:R-:W-:Y:S05]  /*15c20*/  BRA `(.L_x_5508) ;  /* 0xfffffefc00ec7947 */ /* 0x000fea000383ffff */
.L_x_5518:
[----:B--2---:R-:W-:-:S04]  /*15c30*/  IMAD.U32 R5, RZ, RZ, UR21 ;  /* 0x00000015ff057e24 */ /* 0x004fc8000f8e00ff */
[----:B------:R2:W3:Y:S03]  /*15c40*/  SYNCS.PHASECHK.TRANS64.TRYWAIT P1, [R5+URZ+0x28c30], R8 ;  /* 0x028c3008050075a7 */ /* 0x0004e6000802017f */
[----:B---3--:R-:W-:Y:S05]  /*15c50*/  @!P1 NANOSLEEP.SYNCS 0x989680 ;  /* 0x009896800000995d */ /* 0x008fea0003900000 */
[----:B------:R-:W3:Y:S02]  /*15c60*/  @!P1 SYNCS.PHASECHK.TRANS64 P1, [R5+URZ+0x28c30], R8 ;  /* 0x028c3008050095a7 */ /* 0x000ee4000802007f */
[----:B---3--:R-:W-:Y:S05]  /*15c70*/  @!P1 BRA `(.L_x_5518) ;  /* 0xfffffffc00ec9947 */ /* 0x008fea000383ffff */
[----:B------:R-:W-:Y:S05]  /*15c80*/  BRA `(.L_x_5517) ;  /* 0xffffff0400607947 */ /* 0x000fea000383ffff */
.L_x_5531:
[----:B--2---:R-:W-:-:S04]  /*15c90*/  IMAD.U32 R7, RZ, RZ, UR21 ;  /* 0x00000015ff077e24 */ /* 0x004fc8000f8e00ff */
[----:B------:R2:W3:Y:S03]  /*15ca0*/  SYNCS.PHASECHK.TRANS64.TRYWAIT P1, [R7+URZ+0x28c50], R8 ;  /* 0x028c5008070075a7 */ /* 0x0004e6000802017f */
[----:B---3--:R-:W-:Y:S05]  /*15cb0*/  @!P1 NANOSLEEP.SYNCS 0x989680 ;  /* 0x009896800000995d */ /* 0x008fea0003900000 */
[----:B------:R-:W3:Y:S02]  /*15cc0*/  @!P1 SYNCS.PHASECHK.TRANS64 P1, [R7+URZ+0x28c50], R8 ;  /* 0x028c5008070095a7 */ /* 0x000ee4000802007f */
[----:B---3--:R-:W-:Y:S05]  /*15cd0*/  @!P1 BRA `(.L_x_5531) ;  /* 0xfffffffc00ec9947 */ /* 0x008fea000383ffff */
[----:B------:R-:W-:Y:S05]  /*15ce0*/  BRA `(.L_x_5530) ;  /* 0xffffff2400447947 */ /* 0x000fea000383ffff */
.L_x_5541:
[----:B--2---:R-:W-:-:S04]  /*15cf0*/  IMAD.U32 R6, RZ, RZ, UR22 ;  /* 0x00000016ff067e24 */ /* 0x004fc8000f8e00ff */
[----:B------:R2:W3:Y:S03]  /*15d00*/  SYNCS.PHASECHK.TRANS64.TRYWAIT P2, [R6+URZ+0x28c30], R7 ;  /* 0x028c3007060075a7 */ /* 0x0004e6000804017f */
[----:B---3--:R-:W-:Y:S05]  /*15d10*/  @!P2 NANOSLEEP.SYNCS 0x989680 ;  /* 0x009896800000a95d */ /* 0x008fea0003900000 */
[----:B------:R-:W3:Y:S02]  /*15d20*/  @!P2 SYNCS.PHASECHK.TRANS64 P2, [R6+URZ+0x28c30], R7 ;  /* 0x028c30070600a5a7 */ /* 0x000ee4000804007f */
[----:B---3--:R-:W-:Y:S05]  /*15d30*/  @!P2 BRA `(.L_x_5541) ;  /* 0xfffffffc00eca947 */ /* 0x008fea000383ffff */
[----:B------:R-:W-:Y:S05]  /*15d40*/  BRA `(.L_x_5540) ;  /* 0xffffff2800cc7947 */ /* 0x000fea000383ffff */
.L_x_5546:
[----:B--2---:R-:W-:-:S04]  /*15d50*/  IMAD.U32 R8, RZ, RZ, UR22 ;  /* 0x00000016ff087e24 */ /* 0x004fc8000f8e00ff */
[----:B------:R2:W4:Y:S03]  /*15d60*/  SYNCS.PHASECHK.TRANS64.TRYWAIT P2, [R8+URZ+0x28c50], R7 ;  /* 0x028c5007080075a7 */ /* 0x000526000804017f */
[----:B----4-:R-:W-:Y:S05]  /*15d70*/  @!P2 NANOSLEEP.SYNCS 0x989680 ;  /* 0x009896800000a95d */ /* 0x010fea0003900000 */
[----:B------:R-:W4:Y:S02]  /*15d80*/  @!P2 SYNCS.PHASECHK.TRANS64 P2, [R8+URZ+0x28c50], R7 ;  /* 0x028c50070800a5a7 */ /* 0x000f24000804007f */
[----:B----4-:R-:W-:Y:S05]  /*15d90*/  @!P2 BRA `(.L_x_5546) ;  /* 0xfffffffc00eca947 */ /* 0x010fea000383ffff */
[----:B------:R-:W-:Y:S05]  /*15da0*/  BRA `(.L_x_5545) ;  /* 0xffffff3c00f07947 */ /* 0x000fea000383ffff */
.L_x_5553:
[----:B--2---:R-:W-:-:S04]  /*15db0*/  IMAD.U32 R5, RZ, RZ, UR21 ;  /* 0x00000015ff057e24 */ /* 0x004fc8000f8e00ff */
[----:B------:R2:W3:Y:S03]  /*15dc0*/  SYNCS.PHASECHK.TRANS64.TRYWAIT P1, [R5+URZ+0x28c30], R8 ;  /* 0x028c3008050075a7 */ /* 0x0004e6000802017f */
[----:B---3--:R-:W-:Y:S05]  /*15dd0*/  @!P1 NANOSLEEP.SYNCS 0x989680 ;  /* 0x009896800000995d */ /* 0x008fea0003900000 */
[----:B------:R-:W3:Y:S02]  /*15de0*/  @!P1 SYNCS.PHASECHK.TRANS64 P1, [R5+URZ+0x28c30], R8 ;  /* 0x028c3008050095a7 */ /* 0x000ee4000802007f */
[----:B---3--:R-:W-:Y:S05]  /*15df0*/  @!P1 BRA `(.L_x_5553) ;  /* 0xfffffffc00ec9947 */ /* 0x008fea000383ffff */
[----:B------:R-:W-:Y:S05]  /*15e00*/  BRA `(.L_x_5552) ;  /* 0xffffff4000e07947 */ /* 0x000fea000383ffff */
.L_x_5566:
[----:B--2---:R-:W-:-:S04]  /*15e10*/  IMAD.U32 R7, RZ, RZ, UR21 ;  /* 0x00000015ff077e24 */ /* 0x004fc8000f8e00ff */
[----:B------:R2:W3:Y:S03]  /*15e20*/  SYNCS.PHASECHK.TRANS64.TRYWAIT P1, [R7+URZ+0x28c50], R8 ;  /* 0x028c5008070075a7 */ /* 0x0004e6000802017f */
[----:B---3--:R-:W-:Y:S05]  /*15e30*/  @!P1 NANOSLEEP.SYNCS 0x989680 ;  /* 0x009896800000995d */ /* 0x008fea0003900000 */
[----:B------:R-:W3:Y:S02]  /*15e40*/  @!P1 SYNCS.PHASECHK.TRANS64 P1, [R7+URZ+0x28c50], R8 ;  /* 0x028c5008070095a7 */ /* 0x000ee4000802007f */
[----:B---3--:R-:W-:Y:S05]  /*15e50*/  @!P1 BRA `(.L_x_5566) ;  /* 0xfffffffc00ec9947 */ /* 0x008fea000383ffff */
[----:B------:R-:W-:Y:S05]  /*15e60*/  BRA `(.L_x_5565) ;  /* 0xffffff6000c47947 */ /* 0x000fea000383ffff */
.L_x_5611:
[----:B------:R-:W0:Y:S01]  /*15e70*/  S2R R21, SR_TID.X ;  /* 0x0000000000157919 */ /* 0x000e220000002100 */
[----:B------:R-:W-:Y:S01]  /*15e80*/  BSSY B0, `(.L_x_5676) ;  /* 0x000000a000007945 */ /* 0x000fe20003800000 */
[----:B------:R-:W-:Y:S02]  /*15e90*/  IMAD.MOV.U32 R12, RZ, RZ, RZ ;  /* 0x000000ffff0c7224 */ /* 0x000fe400078e00ff */
[----:B------:R-:W-:Y:S02]  /*15ea0*/  IMAD.MOV.U32 R11, RZ, RZ, 0x1f ;  /* 0x0000001fff0b7424 */ /* 0x000fe400078e00ff */
[----:B------:R-:W-:Y:S01]  /*15eb0*/  IMAD.MOV.U32 R15, RZ, RZ, -0x1 ;  /* 0xffffffffff0f7424 */ /* 0x000fe200078e00ff */
[----:B0-----:R-:W-:-:S04]  /*15ec0*/  SHF.R.U32.HI R21, RZ, 0x5, R21 ;  /* 0x00000005ff157819 */ /* 0x001fc80000011615 */
[----:B------:R-:W-:-:S04]  /*15ed0*/  LOP3.LUT R21, R21, 0x3, RZ, 0xc0, !PT ;  /* 0x0000000315157812 */ /* 0x000fc800078ec0ff */
[----:B------:R-:W-:-:S07]  /*15ee0*/  MOV R13, R21 ;  /* 0x00000015000d7202 */ /* 0x000fce0000000f00 */
[----:B-----5:R-:W-:Y:S05]  /*15ef0*/  WARPSYNC.COLLECTIVE R15, `(.L_x_5677) ;  /* 0x000000000f087348 */ /* 0x020fea0003c00000 */
[----:B------:R0:W1:Y:S02]  /*15f00*/  SHFL.IDX P6, R14, R13, R12, R11 ;  /* 0x0000000c0d0e7389 */ /* 0x00006400000c000b */
[----:B01---5:R-:W-:Y:S01]  /*15f10*/  ENDCOLLECTIVE ;  /* 0x000000000000791b */ /* 0x023fe20003800000 */
.L_x_5677:
[----:B------:R-:W-:Y:S05]  /*15f20*/  BSYNC B0 ;  /* 0x0000000000007941 */ /* 0x000fea0003800000 */
.L_x_5676:
[----:B------:R-:W-:Y:S05]  /*15f30*/  BRA `(.L_x_5678) ;  /* 0xffffffbc00607947 */ /* 0x000fea000383ffff */
.L_x_5614:
[----:B0-----:R0:W1:Y:S02]  /*15f40*/  SYNCS.PHASECHK.TRANS64.TRYWAIT P0, [R27+URZ+0x28c40], R0 ;  /* 0x028c40001b0075a7 */ /* 0x001064000800017f */
[----:B-1----:R-:W-:Y:S05]  /*15f50*/  @!P0 NANOSLEEP.SYNCS 0x989680 ;  /* 0x009896800000895d */ /* 0x002fea0003900000 */
[----:B------:R-:W1:Y:S02]  /*15f60*/  @!P0 SYNCS.PHASECHK.TRANS64 P0, [R27+URZ+0x28c40], R0 ;  /* 0x028c40001b0085a7 */ /* 0x000e64000800007f */
[----:B-1----:R-:W-:Y:S05]  /*15f70*/  @!P0 BRA `(.L_x_5614) ;  /* 0xfffffffc00f08947 */ /* 0x002fea000383ffff */
[----:B------:R-:W-:Y:S05]  /*15f80*/  BRA `(.L_x_5679) ;  /* 0xffffffc0003c7947 */ /* 0x000fea000383ffff */
.L_x_5615:
        /* <DEDUP_REMOVED lines=8> */
.L_x_5681:
[----:B------:R-:W-:Y:S05]  /*16010*/  BSYNC B0 ;  /* 0x0000000000007941 */ /* 0x000fea0003800000 */
.L_x_5680:
        /* <DEDUP_REMOVED lines=9> */
.L_x_5682:
[----:B------:R-:W-:Y:S02]  /*160b0*/  IMAD.MOV.U32 R13, RZ, RZ, R5 ;  /* 0x000000ffff0d7224 */ /* 0x000fe400078e0005 */
[----:B------:R-:W-:Y:S02]  /*160c0*/  IMAD.MOV.U32 R12, RZ, RZ, 0x1 ;  /* 0x00000001ff0c7424 */ /* 0x000fe400078e00ff */
[----:B------:R-:W-:-:S07]  /*160d0*/  IMAD.MOV.U32 R3, RZ, RZ, R14 ;  /* 0x000000ffff037224 */ /* 0x000fce00078e000e */
[----:B------:R-:W-:Y:S05]  /*160e0*/  WARPSYNC.COLLECTIVE R15, `(.L_x_5683) ;  /* 0x000000000f087348 */ /* 0x000fea0003c00000 */
[----:B------:R0:W1:Y:S02]  /*160f0*/  SHFL.IDX P6, R14, R13, R12, R11 ;  /* 0x0000000c0d0e7389 */ /* 0x00006400000c000b */
[----:B01----:R-:W-:Y:S01]  /*16100*/  ENDCOLLECTIVE ;  /* 0x000000000000791b */ /* 0x003fe20003800000 */
.L_x_5683:
        /* <DEDUP_REMOVED lines=15> */
.L_x_5684:
[----:B------:R-:W-:Y:S02]  /*16200*/  @P0 IMAD R6, R4, 0x2, R23 ;  /* 0x0000000204060824 */ /* 0x000fe400078e0217 */
[----:B------:R-:W-:Y:S02]  /*16210*/  IMAD.MOV.U32 R13, RZ, RZ, R5 ;  /* 0x000000ffff0d7224 */ /* 0x000fe400078e0005 */
[----:B------:R-:W-:Y:S02]  /*16220*/  IMAD.MOV.U32 R12, RZ, RZ, 0x2 ;  /* 0x00000002ff0c7424 */ /* 0x000fe400078e00ff */
[----:B------:R-:W-:-:S07]  /*16230*/  IMAD.MOV.U32 R3, RZ, RZ, R14 ;  /* 0x000000ffff037224 */ /* 0x000fce00078e000e */
[----:B------:R-:W-:Y:S05]  /*16240*/  WARPSYNC.COLLECTIVE R15, `(.L_x_5685) ;  /* 0x000000000f087348 */ /* 0x000fea0003c00000 */
[----:B------:R0:W1:Y:S02]  /*16250*/  SHFL.IDX P6, R14, R13, R12, R11 ;  /* 0x0000000c0d0e7389 */ /* 0x00006400000c000b */
[----:B01----:R-:W-:Y:S01]  /*16260*/  ENDCOLLECTIVE ;  /* 0x000000000000791b */ /* 0x003fe20003800000 */
.L_x_5685:
        /* <DEDUP_REMOVED lines=15> */
.L_x_5686:
[----:B------:R-:W-:Y:S02]  /*16360*/  @P0 IMAD R6, R4, 0x2, R23 ;  /* 0x0000000204060824 */ /* 0x000fe400078e0217 */
[----:B------:R-:W-:Y:S01]  /*16370*/  IMAD.MOV.U32 R13, RZ, RZ, R5 ;  /* 0x000000ffff0d7224 */ /* 0x000fe200078e0005 */
[----:B------:R-:W-:Y:S01]  /*16380*/  MOV R12, 0x3 ;  /* 0x00000003000c7802 */ /* 0x000fe20000000f00 */
[----:B------:R-:W-:-:S07]  /*16390*/  IMAD.MOV.U32 R3, RZ, RZ, R14 ;  /* 0x000000ffff037224 */ /* 0x000fce00078e000e */
[----:B------:R-:W-:Y:S05]  /*163a0*/  WARPSYNC.COLLECTIVE R15, `(.L_x_5687) ;  /* 0x000000000f087348 */ /* 0x000fea0003c00000 */
[----:B------:R0:W1:Y:S02]  /*163b0*/  SHFL.IDX P6, R14, R13, R12, R11 ;  /* 0x0000000c0d0e7389 */ /* 0x00006400000c000b */
[----:B01----:R-:W-:Y:S01]  /*163c0*/  ENDCOLLECTIVE ;  /* 0x000000000000791b */ /* 0x003fe20003800000 */
.L_x_5687:
        /* <DEDUP_REMOVED lines=10> */
.L_x_5688:
[----:B------:R-:W-:Y:S01]  /*16470*/  @!PT LDS RZ, [RZ] ;  /* 0x00000000fffff984 */ /* 0x000fe20000000800 */
[----:B------:R-:W-:Y:S01]  /*16480*/  @!PT LDS RZ, [RZ] ;  /* 0x00000000fffff984 */ /* 0x000fe20000000800 */
[----:B------:R-:W-:Y:S01]  /*16490*/  @!PT LDS RZ, [RZ] ;  /* 0x00000000fffff984 */ /* 0x000fe20000000800 */
[----:B------:R0:W-:Y:S01]  /*164a0*/  @P0 LDGSTS.E.BYPASS.LTC128B.128 [R6+0x23400], desc[UR54][R2.64], !P2 ;  /* 0x2340000002060fae */ /* 0x0001e2000d101d76 */
[----:B------:R-:W-:Y:S01]  /*164b0*/  IMAD.MOV.U32 R0, RZ, RZ, R14 ;  /* 0x000000ffff007224 */ /* 0x000fe200078e000e */
[----:B------:R-:W-:Y:S06]  /*164c0*/  BRA `(.L_x_5689) ;  /* 0xffffffbc00f47947 */ /* 0x000fec000383ffff */
.L_x_5620:
[----:B------:R-:W-:Y:S02]  /*164d0*/  IMAD.MOV.U32 R13, RZ, RZ, R4 ;  /* 0x000000ffff0d7224 */ /* 0x000fe400078e0004 */
[----:B------:R-:W-:Y:S02]  /*164e0*/  IMAD.MOV.U32 R12, RZ, RZ, RZ ;  /* 0x000000ffff0c7224 */ /* 0x000fe400078e00ff */
[----:B------:R-:W-:Y:S02]  /*164f0*/  IMAD.MOV.U32 R11, RZ, RZ, 0x181f ;  /* 0x0000181fff0b7424 */ /* 0x000fe400078e00ff */
[----:B------:R-:W-:Y:S02]  /*16500*/  IMAD.MOV.U32 R15, RZ, RZ, -0x1 ;  /* 0xffffffffff0f7424 */ /* 0x000fe400078e00ff */
[----:B------:R-:W-:Y:S02]  /*16510*/  IMAD R37, R37, R6, RZ ;  /* 0x0000000625257224 */ /* 0x000fe400078e02ff */
[----:B------:R-:W-:-:S07]  /*16520*/  IMAD.IADD R35, R9, 0x1, R35 ;  /* 0x0000000109237824 */ /* 0x000fce00078e0223 */
[----:B-1---5:R-:W-:Y:S05]  /*16530*/  WARPSYNC.COLLECTIVE R15, `(.L_x_5690) ;  /* 0x000000000f087348 */ /* 0x022fea0003c00000 */
[----:B------:R0:W2:Y:S02]  /*16540*/  SHFL.IDX P6, R14, R13, R12, R11 ;  /* 0x0000000c0d0e7389 */ /* 0x0000a400000c000b */
[----:B012--5:R-:W-:Y:S01]  /*16550*/  ENDCOLLECTIVE ;  /* 0x000000000000791b */ /* 0x027fe20003800000 */
.L_x_5690:
[C---:B------:R-:W-:Y:S01]  /*16560*/  VIADD R6, R35.reuse, 0x10 ;  /* 0x0000001023067836 */ /* 0x040fe20000000000 */
[----:B------:R-:W-:Y:S01]  /*16570*/  ISETP.GE.AND P0, PT, R35, R37, PT ;  /* 0x000000252300720c */ /* 0x000fe20003f06270 */
[----:B------:R-:W-:Y:S02]  /*16580*/  IMAD.MOV.U32 R13, RZ, RZ, R0 ;  /* 0x000000ffff0d7224 */ /* 0x000fe400078e0000 */
[----:B------:R-:W-:-:S10]  /*16590*/  IMAD.MOV.U32 R2, RZ, RZ, R14 ;  /* 0x000000ffff027224 */ /* 0x000fd400078e000e */
[----:B------:R-:W-:Y:S05]  /*165a0*/  WARPSYNC.COLLECTIVE R15, `(.L_x_5691) ;  /* 0x000000000f087348 */ /* 0x000fea0003c00000 */
[----:B------:R0:W1:Y:S02]  /*165b0*/  SHFL.IDX P6, R14, R13, R12, R11 ;  /* 0x0000000c0d0e7389 */ /* 0x00006400000c000b */
[----:B01----:R-:W-:Y:S01]  /*165c0*/  ENDCOLLECTIVE ;  /* 0x000000000000791b */ /* 0x003fe20003800000 */
.L_x_5691:
[----:B------:R-:W-:Y:S02]  /*165d0*/  IMAD.MOV.U32 R13, RZ, RZ, R4 ;  /* 0x000000ffff0d7224 */ /* 0x000fe400078e0004 */
[----:B------:R-:W-:Y:S02]  /*165e0*/  IMAD.MOV.U32 R12, RZ, RZ, 0x1 ;  /* 0x00000001ff0c7424 */ /* 0x000fe400078e00ff */
[----:B------:R-:W-:-:S07]  /*165f0*/  IMAD.MOV.U32 R3, RZ, RZ, R14 ;  /* 0x000000ffff037224 */ /* 0x000fce00078e000e */
[----:B------:R-:W-:Y:S05]  /*16600*/  WARPSYNC.COLLECTIVE R15, `(.L_x_5692) ;  /* 0x000000000f087348 */ /* 0x000fea0003c00000 */
[----:B------:R0:W1:Y:S02]  /*16610*/  SHFL.IDX P6, R14, R13, R12, R11 ;  /* 0x0000000c0d0e7389 */ /* 0x00006400000c000b */
[----:B01----:R-:W-:Y:S01]  /*16620*/  ENDCOLLECTIVE ;  /* 0x000000000000791b */ /* 0x003fe20003800000 */
.L_x_5692:
        /* <DEDUP_REMOVED lines=15> */
.L_x_5693:
[----:B------:R-:W-:Y:S02]  /*16720*/  IMAD.MOV.U32 R13, RZ, RZ, R4 ;  /* 0x000000ffff0d7224 */ /* 0x000fe400078e0004 */
[----:B------:R-:W-:Y:S02]  /*16730*/  IMAD.MOV.U32 R12, RZ, RZ, 0x2 ;  /* 0x00000002ff0c7424 */ /* 0x000fe400078e00ff */
[----:B------:R-:W-:-:S07]  /*16740*/  IMAD.MOV.U32 R3, RZ, RZ, R14 ;  /* 0x000000ffff037224 */ /* 0x000fce00078e000e */
[----:B------:R-:W-:Y:S05]  /*16750*/  WARPSYNC.COLLECTIVE R15, `(.L_x_5694) ;  /* 0x000000000f087348 */ /* 0x000fea0003c00000 */
[----:B------:R0:W1:Y:S02]  /*16760*/  SHFL.IDX P6, R14, R13, R12, R11 ;  /* 0x0000000c0d0e7389 */ /* 0x00006400000c000b */
[----:B01----:R-:W-:Y:S01]  /*16770*/  ENDCOLLECTIVE ;  /* 0x000000000000791b */ /* 0x003fe20003800000 */
.L_x_5694:
        /* <DEDUP_REMOVED lines=16> */
.L_x_5695:
[----:B------:R-:W-:Y:S02]  /*16880*/  IMAD.MOV.U32 R13, RZ, RZ, R4 ;  /* 0x000000ffff0d7224 */ /* 0x000fe400078e0004 */
[----:B------:R-:W-:Y:S02]  /*16890*/  IMAD.MOV.U32 R12, RZ, RZ, 0x3 ;  /* 0x00000003ff0c7424 */ /* 0x000fe400078e00ff */
[----:B------:R-:W-:-:S07]  /*168a0*/  IMAD.MOV.U32 R3, RZ, RZ, R14 ;  /* 0x000000ffff037224 */ /* 0x000fce00078e000e */
[----:B------:R-:W-:Y:S05]  /*168b0*/  WARPSYNC.COLLECTIVE R15, `(.L_x_5696) ;  /* 0x000000000f087348 */ /* 0x000fea0003c00000 */
[----:B------:R0:W1:Y:S02]  /*168c0*/  SHFL.IDX P6, R14, R13, R12, R11 ;  /* 0x0000000c0d0e7389 */ /* 0x00006400000c000b */
[----:B01----:R-:W-:Y:S01]  /*168d0*/  ENDCOLLECTIVE ;  /* 0x000000000000791b */ /* 0x003fe20003800000 */
.L_x_5696:
        /* <DEDUP_REMOVED lines=10> */
.L_x_5697:
[----:B------:R-:W-:Y:S01]  /*16980*/  @!PT LDS RZ, [RZ] ;  /* 0x00000000fffff984 */ /* 0x000fe20000000800 */
[----:B------:R-:W-:Y:S01]  /*16990*/  @!PT LDS RZ, [RZ] ;  /* 0x00000000fffff984 */ /* 0x000fe20000000800 */
[----:B------:R-:W-:Y:S01]  /*169a0*/  @!PT LDS RZ, [RZ] ;  /* 0x00000000fffff984 */ /* 0x000fe20000000800 */
[----:B------:R2:W-:Y:S01]  /*169b0*/  @!P0 LDGSTS.E.BYPASS.LTC128B.128 [R7+0x21400], desc[UR54][R2.64], !P1 ;  /* 0x2140000002078fae */ /* 0x0005e2000c901d76 */
[----:B------:R-:W-:Y:S01]  /*169c0*/  MOV R0, R14 ;  /* 0x0000000e00007202 */ /* 0x000fe20000000f00 */
[----:B------:R-:W-:Y:S06]  /*169d0*/  BRA `(.L_x_5698) ;  /* 0xffffffc000ec7947 */ /* 0x000fec000383ffff */
.L_x_5623:
[----:B0-----:R0:W2:Y:S02]  /*169e0*/  SYNCS.PHASECHK.TRANS64.TRYWAIT P0, [R23+URZ+0x28c20], R0 ;  /* 0x028c2000170075a7 */ /* 0x0010a4000800017f */
[----:B--2---:R-:W-:Y:S05]  /*169f0*/  @!P0 NANOSLEEP.SYNCS 0x989680 ;  /* 0x009896800000895d */ /* 0x004fea0003900000 */
[----:B------:R-:W2:Y:S02]  /*16a00*/  @!P0 SYNCS.PHASECHK.TRANS64 P0, [R23+URZ+0x28c20], R0 ;  /* 0x028c2000170085a7 */ /* 0x000ea4000800007f */
[----:B--2---:R-:W-:Y:S05]  /*16a10*/  @!P0 BRA `(.L_x_5623) ;  /* 0xfffffffc00f08947 */ /* 0x004fea000383ffff */
[----:B------:R-:W-:Y:S05]  /*16a20*/  BRA `(.L_x_5699) ;  /* 0xffffffc400487947 */ /* 0x000fea000383ffff */
.L_x_5626:
[----:B0-----:R0:W2:Y:S02]  /*16a30*/  SYNCS.PHASECHK.TRANS64.TRYWAIT P0, [R27+URZ+0x28c60], R0 ;  /* 0x028c60001b0075a7 */ /* 0x0010a4000800017f */
[----:B--2---:R-:W-:Y:S05]  /*16a40*/  @!P0 NANOSLEEP.SYNCS 0x989680 ;  /* 0x009896800000895d */ /* 0x004fea0003900000 */
[----:B------:R-:W2:Y:S02]  /*16a50*/  @!P0 SYNCS.PHASECHK.TRANS64 P0, [R27+URZ+0x28c60], R0 ;  /* 0x028c60001b0085a7 */ /* 0x000ea4000800007f */
[----:B--2---:R-:W-:Y:S05]  /*16a60*/  @!P0 BRA `(.L_x_5626) ;  /* 0xfffffffc00f08947 */ /* 0x004fea000383ffff */
[----:B------:R-:W-:Y:S05]  /*16a70*/  BRA `(.L_x_5700) ;  /* 0xffffffc400587947 */ /* 0x000fea000383ffff */
.L_x_5627:
        /* <DEDUP_REMOVED lines=8> */
.L_x_5702:
[----:B------:R-:W-:Y:S05]  /*16b00*/  BSYNC B0 ;  /* 0x0000000000007941 */ /* 0x000fea0003800000 */
.L_x_5701:
        /* <DEDUP_REMOVED lines=15> */
.L_x_5703:
        /* <DEDUP_REMOVED lines=39> */
.L_x_5704:
[----:B------:R-:W-:Y:S02]  /*16e70*/  IMAD.MOV.U32 R13, RZ, RZ, R4 ;  /* 0x000000ffff0d7224 */ /* 0x000fe400078e0004 */
[----:B------:R-:W-:-:S07]  /*16e80*/  IMAD.MOV.U32 R3, RZ, RZ, R14 ;  /* 0x000000ffff037224 */ /* 0x000fce00078e000e */
[----:B------:R-:W-:Y:S05]  /*16e90*/  WARPSYNC.COLLECTIVE R15, `(.L_x_5705) ;  /* 0x000000000f087348 */ /* 0x000fea0003c00000 */
[----:B------:R0:W1:Y:S02]  /*16ea0*/  SHFL.IDX P6, R14, R13, R12, R11 ;  /* 0x0000000c0d0e7389 */ /* 0x00006400000c000b */
[----:B01----:R-:W-:Y:S01]  /*16eb0*/  ENDCOLLECTIVE ;  /* 0x000000000000791b */ /* 0x003fe20003800000 */
.L_x_5705:
        /* <DEDUP_REMOVED lines=29> */
.L_x_5706:
[----:B------:R-:W-:Y:S02]  /*17090*/  IMAD.MOV.U32 R13, RZ, RZ, R4 ;  /* 0x000000ffff0d7224 */ /* 0x000fe400078e0004 */
[----:B------:R-:W-:-:S07]  /*170a0*/  IMAD.MOV.U32 R7, RZ, RZ, R14 ;  /* 0x000000ffff077224 */ /* 0x000fce00078e000e */
[----:B------:R-:W-:Y:S05]  /*170b0*/  WARPSYNC.COLLECTIVE R15, `(.L_x_5707) ;  /* 0x000000000f087348 */ /* 0x000fea0003c00000 */
[----:B------:R0:W1:Y:S02]  /*170c0*/  SHFL.IDX P6, R14, R13, R12, R11 ;  /* 0x0000000c0d0e7389 */ /* 0x00006400000c000b */
[----:B01----:R-:W-:Y:S01]  /*170d0*/  ENDCOLLECTIVE ;  /* 0x000000000000791b */ /* 0x003fe20003800000 */
.L_x_5707:
        /* <DEDUP_REMOVED lines=29> */
.L_x_5708:
[----:B------:R-:W-:Y:S02]  /*172b0*/  IMAD.MOV.U32 R13, RZ, RZ, R4 ;  /* 0x000000ffff0d7224 */ /* 0x000fe400078e0004 */
[----:B------:R-:W-:-:S07]  /*172c0*/  IMAD.MOV.U32 R6, RZ, RZ, R14 ;  /* 0x000000ffff067224 */ /* 0x000fce00078e000e */
[----:B------:R-:W-:Y:S05]  /*172d0*/  WARPSYNC.COLLECTIVE R15, `(.L_x_5709) ;  /* 0x000000000f087348 */ /* 0x000fea0003c00000 */
[----:B------:R0:W1:Y:S02]  /*172e0*/  SHFL.IDX P6, R14, R13, R12, R11 ;  /* 0x0000000c0d0e7389 */ /* 0x00006400000c000b */
[----:B01----:R-:W-:Y:S01]  /*172f0*/  ENDCOLLECTIVE ;  /* 0x000000000000791b */ /* 0x003fe20003800000 */
.L_x_5709:
[----:B------:R-:W-:Y:S01]  /*17300*/  MOV R2, R14 ;  /* 0x0000000e00027202 */ /* 0x000fe20000000f00 */
[----:B------:R-:W-:Y:S06]  /*17310*/  BRA `(.L_x_5710) ;  /* 0xffffffc000e87947 */ /* 0x000fec000383ffff */
.L_x_5634:
[----:B0-----:R0:W2:Y:S02]  /*17320*/  SYNCS.PHASECHK.TRANS64.TRYWAIT P0, [R6+URZ+0x28c40], R17 ;  /* 0x028c4011060075a7 */ /* 0x0010a4000800017f */
[----:B--2---:R-:W-:Y:S05]  /*17330*/  @!P0 NANOSLEEP.SYNCS 0x989680 ;  /* 0x009896800000895d */ /* 0x004fea0003900000 */
[----:B------:R-:W2:Y:S02]  /*17340*/  @!P0 SYNCS.PHASECHK.TRANS64 P0, [R6+URZ+0x28c40], R17 ;  /* 0x028c4011060085a7 */ /* 0x000ea4000800007f */
[----:B--2---:R-:W-:Y:S05]  /*17350*/  @!P0 BRA `(.L_x_5634) ;  /* 0xfffffffc00f08947 */ /* 0x004fea000383ffff */
[----:B------:R-:W-:Y:S05]  /*17360*/  BRA `(.L_x_5711) ;  /* 0xffffffc8007c7947 */ /* 0x000fea000383ffff */
.L_x_5635:
        /* <DEDUP_REMOVED lines=8> */
.L_x_5713:
[----:B------:R-:W-:Y:S05]  /*173f0*/  BSYNC B1 ;  /* 0x0000000000017941 */ /* 0x000fea0003800000 */
.L_x_5712:
        /* <DEDUP_REMOVED lines=9> */
.L_x_5714:
[----:B------:R-:W-:Y:S02]  /*17490*/  IMAD.MOV.U32 R13, RZ, RZ, R27 ;  /* 0x000000ffff0d7224 */ /* 0x000fe400078e001b */
[----:B------:R-:W-:Y:S02]  /*174a0*/  IMAD.MOV.U32 R12, RZ, RZ, 0x1 ;  /* 0x00000001ff0c7424 */ /* 0x000fe400078e00ff */
[----:B------:R-:W-:-:S07]  /*174b0*/  IMAD.MOV.U32 R2, RZ, RZ, R14 ;  /* 0x000000ffff027224 */ /* 0x000fce00078e000e */
[----:B------:R-:W-:Y:S05]  /*174c0*/  WARPSYNC.COLLECTIVE R15, `(.L_x_5715) ;  /* 0x000000000f087348 */ /* 0x000fea0003c00000 */
[----:B------:R0:W1:Y:S02]  /*174d0*/  SHFL.IDX P6, R14, R13, R12, R11 ;  /* 0x0000000c0d0e7389 */ /* 0x00006400000c000b */
[----:B01----:R-:W-:Y:S01]  /*174e0*/  ENDCOLLECTIVE ;  /* 0x000000000000791b */ /* 0x003fe20003800000 */
.L_x_5715:
        /* <DEDUP_REMOVED lines=11> */
.L_x_5716:
[----:B------:R-:W-:Y:S02]  /*175a0*/  IMAD.MOV.U32 R13, RZ, RZ, R27 ;  /* 0x000000ffff0d7224 */ /* 0x000fe400078e001b */
[----:B------:R-:W-:Y:S02]  /*175b0*/  IMAD.MOV.U32 R12, RZ, RZ, 0x2 ;  /* 0x00000002ff0c7424 */ /* 0x000fe400078e00ff */
[----:B------:R-:W-:-:S07]  /*175c0*/  IMAD.MOV.U32 R2, RZ, RZ, R14 ;  /* 0x000000ffff027224 */ /* 0x000fce00078e000e */
[----:B------:R-:W-:Y:S05]  /*175d0*/  WARPSYNC.COLLECTIVE R15, `(.L_x_5717) ;  /* 0x000000000f087348 */ /* 0x000fea0003c00000 */
[----:B------:R0:W1:Y:S02]  /*175e0*/  SHFL.IDX P6, R14, R13, R12, R11 ;  /* 0x0000000c0d0e7389 */ /* 0x00006400000c000b */
[----:B01----:R-:W-:Y:S01]  /*175f0*/  ENDCOLLECTIVE ;  /* 0x000000000000791b */ /* 0x003fe20003800000 */
.L_x_5717:
        /* <DEDUP_REMOVED lines=11> */
.L_x_5718:
[----:B------:R-:W-:Y:S02]  /*176b0*/  IMAD.MOV.U32 R13, RZ, RZ, R27 ;  /* 0x000000ffff0d7224 */ /* 0x000fe400078e001b */
[----:B------:R-:W-:Y:S02]  /*176c0*/  IMAD.MOV.U32 R12, RZ, RZ, 0x3 ;  /* 0x00000003ff0c7424 */ /* 0x000fe400078e00ff */
[----:B------:R-:W-:-:S07]  /*176d0*/  IMAD.MOV.U32 R2, RZ, RZ, R14 ;  /* 0x000000ffff027224 */ /* 0x000fce00078e000e */
[----:B------:R-:W-:Y:S05]  /*176e0*/  WARPSYNC.COLLECTIVE R15, `(.L_x_5719) ;  /* 0x000000000f087348 */ /* 0x000fea0003c00000 */
[----:B------:R0:W1:Y:S02]  /*176f0*/  SHFL.IDX P6, R14, R13, R12, R11 ;  /* 0x0000000c0d0e7389 */ /* 0x00006400000c000b */
[----:B01----:R-:W-:Y:S01]  /*17700*/  ENDCOLLECTIVE ;  /* 0x000000000000791b */ /* 0x003fe20003800000 */
.L_x_5719:
        /* <DEDUP_REMOVED lines=11> */
.L_x_5720:
[----:B------:R-:W-:Y:S01]  /*177c0*/  IMAD.MOV.U32 R2, RZ, RZ, R14 ;  /* 0x000000ffff027224 */ /* 0x000fe200078e000e */
[----:B------:R-:W-:Y:S06]  /*177d0*/  BRA `(.L_x_5721) ;  /* 0xffffffc8000c7947 */ /* 0x000fec000383ffff */
.L_x_5640:
[----:B---3--:R3:W4:Y:S02]  /*177e0*/  SYNCS.PHASECHK.TRANS64.TRYWAIT P0, [R6+URZ+0x28c60], R17 ;  /* 0x028c6011060075a7 */ /* 0x008724000800017f */
[----:B----4-:R-:W-:Y:S05]  /*177f0*/  @!P0 NANOSLEEP.SYNCS 0x989680 ;  /* 0x009896800000895d */ /* 0x010fea0003900000 */
[----:B------:R-:W4:Y:S02]  /*17800*/  @!P0 SYNCS.PHASECHK.TRANS64 P0, [R6+URZ+0x28c60], R17 ;  /* 0x028c6011060085a7 */ /* 0x000f24000800007f */
[----:B----4-:R-:W-:Y:S05]  /*17810*/  @!P0 BRA `(.L_x_5640) ;  /* 0xfffffffc00f08947 */ /* 0x010fea000383ffff */
[----:B------:R-:W-:Y:S05]  /*17820*/  BRA `(.L_x_5722) ;  /* 0xffffffc8005c7947 */ /* 0x000fea000383ffff */
.L_x_5641:
[----:B------:R-:W-:Y:S01]  /*17830*/  BSSY B1, `(.L_x_5723) ;  /* 0x0000008000017945 */ /* 0x000fe20003800000 */
[----:B------:R-:W-:Y:S01]  /*17840*/  IMAD.MOV.U32 R13, RZ, RZ, R10 ;  /* 0x000000ffff0d7224 */ /* 0x000fe200078e000a */
[----:B------:R-:W-:Y:S01]  /*17850*/  MOV R12, RZ ;  /* 0x000000ff000c7202 */ /* 0x000fe20000000f00 */
[----:B------:R-:W-:Y:S02]  /*17860*/  IMAD.MOV.U32 R11, RZ, RZ, 0x181f ;  /* 0x0000181fff0b7424 */ /* 0x000fe400078e00ff */
[----:B------:R-:W-:-:S07]  /*17870*/  IMAD.MOV.U32 R15, RZ, RZ, -0x1 ;  /* 0xffffffffff0f7424 */ /* 0x000fce00078e00ff */
[----:B-12---:R-:W-:Y:S05]  /*17880*/  WARPSYNC.COLLECTIVE R15, `(.L_x_5724) ;  /* 0x000000000f087348 */ /* 0x006fea0003c00000 */
[----:B------:R0:W3:Y:S02]  /*17890*/  SHFL.IDX P6, R14, R13, R12, R11 ;  /* 0x0000000c0d0e7389 */ /* 0x0000e400000c000b */
[----:B0123--:R-:W-:Y:S01]  /*178a0*/  ENDCOLLECTIVE ;  /* 0x000000000000791b */ /* 0x00ffe20003800000 */
.L_x_5724:
[----:B------:R-:W-:Y:S05]  /*178b0*/  BSYNC B1 ;  /* 0x0000000000017941 */ /* 0x000fea0003800000 */
.L_x_5723:
        /* <DEDUP_REMOVED lines=13> */
.L_x_5725:
        /* <DEDUP_REMOVED lines=17> */
.L_x_5726:
        /* <DEDUP_REMOVED lines=16> */
.L_x_5727:
        /* <DEDUP_REMOVED lines=19> */
.L_x_5728:
        /* <DEDUP_REMOVED lines=14> */
.L_x_5729:
        /* <DEDUP_REMOVED lines=16> */
.L_x_5730:
        /* <DEDUP_REMOVED lines=14> */
.L_x_5731:
[----:B------:R-:W-:Y:S05]  /*17f90*/  BRA `(.L_x_5732) ;  /* 0xffffffc400c87947 */ /* 0x000fea000383ffff */
.L_x_5649:
        /* <DEDUP_REMOVED lines=8> */
.L_x_5734:
[----:B------:R-:W-:Y:S05]  /*18020*/  BSYNC B0 ;  /* 0x0000000000007941 */ /* 0x000fea0003800000 */
.L_x_5733:
[----:B------:R-:W-:Y:S01]  /*18030*/  IMAD.MOV.U32 R13, RZ, RZ, R16 ;  /* 0x000000ffff0d7224 */ /* 0x000fe200078e0010 */
[----:B------:R-:W-:Y:S01]  /*18040*/  MOV R12, 0x1 ;  /* 0x00000001000c7802 */ /* 0x000fe20000000f00 */
[----:B------:R-:W-:Y:S02]  /*18050*/  IMAD.MOV.U32 R11, RZ, RZ, 0x1f ;  /* 0x0000001fff0b7424 */ /* 0x000fe400078e00ff */
[----:B------:R-:W-:Y:S02]  /*18060*/  IMAD.MOV.U32 R15, RZ, RZ, -0x1 ;  /* 0xffffffffff0f7424 */ /* 0x000fe400078e00ff */
[----:B------:R-:W-:Y:S02]  /*18070*/  IMAD.IADD R7, R19, 0x1, R8 ;  /* 0x0000000113077824 */ /* 0x000fe400078e0208 */
[----:B------:R-:W-:-:S07]  /*18080*/  IMAD.MOV.U32 R0, RZ, RZ, R14 ;  /* 0x000000ffff007224 */ /* 0x000fce00078e000e */
[----:B------:R-:W-:Y:S05]  /*18090*/  WARPSYNC.COLLECTIVE R15, `(.L_x_5735) ;  /* 0x000000000f087348 */ /* 0x000fea0003c00000 */
[----:B------:R0:W1:Y:S02]  /*180a0*/  SHFL.IDX P6, R14, R13, R12, R11 ;  /* 0x0000000c0d0e7389 */ /* 0x00006400000c000b */
[----:B01----:R-:W-:Y:S01]  /*180b0*/  ENDCOLLECTIVE ;  /* 0x000000000000791b */ /* 0x003fe20003800000 */
.L_x_5735:
        /* <DEDUP_REMOVED lines=18> */
.L_x_5736:
[----:B------:R-:W-:Y:S01]  /*181e0*/  IMAD.MOV.U32 R12, RZ, RZ, 0x2 ;  /* 0x00000002ff0c7424 */ /* 0x000fe200078e00ff */
[----:B------:R-:W-:-:S05]  /*181f0*/  SEL R4, R14, RZ, P1 ;  /* 0x000000ff0e047207 */ /* 0x000fca0000800000 */
[----:B------:R-:W-:-:S04]  /*18200*/  IMAD.IADD R4, R17, 0x1, R4 ;  /* 0x0000000111047824 */ /* 0x000fc800078e0204 */
[----:B------:R-:W-:-:S07]  /*18210*/  IMAD.MOV.U32 R13, RZ, RZ, R4 ;  /* 0x000000ffff0d7224 */ /* 0x000fce00078e0004 */
[----:B------:R-:W-:Y:S05]  /*18220*/  WARPSYNC.COLLECTIVE R15, `(.L_x_5737) ;  /* 0x000000000f087348 */ /* 0x000fea0003c00000 */
[----:B------:R0:W1:Y:S02]  /*18230*/  SHFL.UP P6, R14, R13, R12, R11 ;  /* 0x0400000c0d0e7389 */ /* 0x00006400000c000b */
[----:B01----:R-:W-:Y:S01]  /*18240*/  ENDCOLLECTIVE ;  /* 0x000000000000791b */ /* 0x003fe20003800000 */
.L_x_5737:
[----:B------:R-:W-:Y:S01]  /*18250*/  IMAD.MOV.U32 R12, RZ, RZ, 0x4 ;  /* 0x00000004ff0c7424 */ /* 0x000fe200078e00ff */
[----:B------:R-:W-:-:S05]  /*18260*/  SEL R3, R14, RZ, P2 ;  /* 0x000000ff0e037207 */ /* 0x000fca0001000000 */
[----:B------:R-:W-:-:S04]  /*18270*/  IMAD.IADD R6, R4, 0x1, R3 ;  /* 0x0000000104067824 */ /* 0x000fc800078e0203 */
[----:B------:R-:W-:-:S07]  /*18280*/  IMAD.MOV.U32 R13, RZ, RZ, R6 ;  /* 0x000000ffff0d7224 */ /* 0x000fce00078e0006 */
[----:B------:R-:W-:Y:S05]  /*18290*/  WARPSYNC.COLLECTIVE R15, `(.L_x_5738) ;  /* 0x000000000f087348 */ /* 0x000fea0003c00000 */
[----:B------:R0:W1:Y:S02]  /*182a0*/  SHFL.UP P6, R14, R13, R12, R11 ;  /* 0x0400000c0d0e7389 */ /* 0x00006400000c000b */
[----:B01----:R-:W-:Y:S01]  /*182b0*/  ENDCOLLECTIVE ;  /* 0x000000000000791b */ /* 0x003fe20003800000 */
.L_x_5738:
[----:B------:R-:W-:Y:S01]  /*182c0*/  IMAD.MOV.U32 R12, RZ, RZ, 0x8 ;  /* 0x00000008ff0c7424 */ /* 0x000fe200078e00ff */
[----:B------:R-:W-:-:S05]  /*182d0*/  SEL R3, R14, RZ, P3 ;  /* 0x000000ff0e037207 */ /* 0x000fca0001800000 */
[----:B------:R-:W-:-:S04]  /*182e0*/  IMAD.IADD R2, R6, 0x1, R3 ;  /* 0x0000000106027824 */ /* 0x000fc800078e0203 */
[----:B------:R-:W-:-:S07]  /*182f0*/  IMAD.MOV.U32 R13, RZ, RZ, R2 ;  /* 0x000000ffff0d7224 */ /* 0x000fce00078e0002 */
[----:B------:R-:W-:Y:S05]  /*18300*/  WARPSYNC.COLLECTIVE R15, `(.L_x_5739) ;  /* 0x000000000f087348 */ /* 0x000fea0003c00000 */
[----:B------:R0:W1:Y:S02]  /*18310*/  SHFL.UP P6, R14, R13, R12, R11 ;  /* 0x0400000c0d0e7389 */ /* 0x00006400000c000b */
[----:B01----:R-:W-:Y:S01]  /*18320*/  ENDCOLLECTIVE ;  /* 0x000000000000791b */ /* 0x003fe20003800000 */
.L_x_5739:
[----:B------:R-:W-:Y:S01]  /*18330*/  IMAD.MOV.U32 R12, RZ, RZ, 0x10 ;  /* 0x00000010ff0c7424 */ /* 0x000fe200078e00ff */
[----:B------:R-:W-:-:S05]  /*18340*/  SEL R3, R14, RZ, P4 ;  /* 0x000000ff0e037207 */ /* 0x000fca0002000000 */
[----:B------:R-:W-:-:S04]  /*18350*/  IMAD.IADD R3, R2, 0x1, R3 ;  /* 0x0000000102037824 */ /* 0x000fc800078e0203 */
[----:B------:R-:W-:-:S07]  /*18360*/  IMAD.MOV.U32 R13, RZ, RZ, R3 ;  /* 0x000000ffff0d7224 */ /* 0x000fce00078e0003 */
[----:B------:R-:W-:Y:S05]  /*18370*/  WARPSYNC.COLLECTIVE R15, `(.L_x_5740) ;  /* 0x000000000f087348 */ /* 0x000fea0003c00000 */
[----:B------:R0:W1:Y:S02]  /*18380*/  SHFL.UP P6, R14, R13, R12, R11 ;  /* 0x0400000c0d0e7389 */ /* 0x00006400000c000b */
[----:B01----:R-:W-:Y:S01]  /*18390*/  ENDCOLLECTIVE ;  /* 0x000000000000791b */ /* 0x003fe20003800000 */
.L_x_5740:
        /* <DEDUP_REMOVED lines=8> */
.L_x_5741:
[----:B------:R-:W-:Y:S05]  /*18420*/  BRA `(.L_x_5742) ;  /* 0xffffffc8005c7947 */ /* 0x000fea000383ffff */
.L_x_5654:
        /* <DEDUP_REMOVED lines=8> */
.L_x_5744:
[----:B------:R-:W-:Y:S05]  /*184b0*/  BSYNC B0 ;  /* 0x0000000000007941 */ /* 0x000fea0003800000 */
.L_x_5743:
[----:B------:R-:W-:Y:S01]  /*184c0*/  SEL R14, R14, RZ, P1 ;  /* 0x000000ff0e0e7207 */ /* 0x000fe20000800000 */
[----:B------:R-:W-:Y:S01]  /*184d0*/  IMAD.MOV.U32 R12, RZ, RZ, 0x2 ;  /* 0x00000002ff0c7424 */ /* 0x000fe200078e00ff */
[----:B------:R-:W-:Y:S01]  /*184e0*/  MOV R11, RZ ;  /* 0x000000ff000b7202 */ /* 0x000fe20000000f00 */
[----:B------:R-:W-:Y:S02]  /*184f0*/  IMAD.MOV.U32 R15, RZ, RZ, -0x1 ;  /* 0xffffffffff0f7424 */ /* 0x000fe400078e00ff */
[----:B------:R-:W-:-:S07]  /*18500*/  IMAD.IADD R13, R17, 0x1, R14 ;  /* 0x00000001110d7824 */ /* 0x000fce00078e020e */
[----:B------:R-:W-:Y:S05]  /*18510*/  WARPSYNC.COLLECTIVE R15, `(.L_x_5745) ;  /* 0x000000000f087348 */ /* 0x000fea0003c00000 */
[----:B------:R0:W1:Y:S02]  /*18520*/  SHFL.UP P6, R14, R13, R12, R11 ;  /* 0x0400000c0d0e7389 */ /* 0x00006400000c000b */
[----:B01----:R-:W-:Y:S01]  /*18530*/  ENDCOLLECTIVE ;  /* 0x000000000000791b */ /* 0x003fe20003800000 */
.L_x_5745:
[----:B------:R-:W-:Y:S01]  /*18540*/  IMAD.MOV.U32 R12, RZ, RZ, 0x4 ;  /* 0x00000004ff0c7424 */ /* 0x000fe200078e00ff */
[----:B------:R-:W-:-:S05]  /*18550*/  SEL R2, R14, RZ, P2 ;  /* 0x000000ff0e027207 */ /* 0x000fca0001000000 */
[----:B------:R-:W-:-:S04]  /*18560*/  IMAD.IADD R2, R13, 0x1, R2 ;  /* 0x000000010d027824 */ /* 0x000fc800078e0202 */
[----:B------:R-:W-:-:S07]  /*18570*/  IMAD.MOV.U32 R13, RZ, RZ, R2 ;  /* 0x000000ffff0d7224 */ /* 0x000fce00078e0002 */
[----:B------:R-:W-:Y:S05]  /*18580*/  WARPSYNC.COLLECTIVE R15, `(.L_x_5746) ;  /* 0x000000000f087348 */ /* 0x000fea0003c00000 */
[----:B------:R0:W1:Y:S02]  /*18590*/  SHFL.UP P6, R14, R13, R12, R11 ;  /* 0x0400000c0d0e7389 */ /* 0x00006400000c000b */
[----:B01----:R-:W-:Y:S01]  /*185a0*/  ENDCOLLECTIVE ;  /* 0x000000000000791b */ /* 0x003fe20003800000 */
.L_x_5746:
[----:B------:R-:W-:Y:S01]  /*185b0*/  IMAD.MOV.U32 R12, RZ, RZ, 0x8 ;  /* 0x00000008ff0c7424 */ /* 0x000fe200078e00ff */
[----:B------:R-:W-:-:S05]  /*185c0*/  SEL R3, R14, RZ, P3 ;  /* 0x000000ff0e037207 */ /* 0x000fca0001800000 */
[----:B------:R-:W-:-:S04]  /*185d0*/  IMAD.IADD R3, R2, 0x1, R3 ;  /* 0x0000000102037824 */ /* 0x000fc800078e0203 */
[----:B------:R-:W-:-:S07]  /*185e0*/  IMAD.MOV.U32 R13, RZ, RZ, R3 ;  /* 0x000000ffff0d7224 */ /* 0x000fce00078e0003 */
[----:B------:R-:W-:Y:S05]  /*185f0*/  WARPSYNC.COLLECTIVE R15, `(.L_x_5747) ;  /* 0x000000000f087348 */ /* 0x000fea0003c00000 */
[----:B------:R0:W1:Y:S02]  /*18600*/  SHFL.UP P6, R14, R13, R12, R11 ;  /* 0x0400000c0d0e7389 */ /* 0x00006400000c000b */
[----:B01----:R-:W-:Y:S01]  /*18610*/  ENDCOLLECTIVE ;  /* 0x000000000000791b */ /* 0x003fe20003800000 */
.L_x_5747:
[----:B------:R-:W-:Y:S01]  /*18620*/  IMAD.MOV.U32 R12, RZ, RZ, 0x10 ;  /* 0x00000010ff0c7424 */ /* 0x000fe200078e00ff */
[----:B------:R-:W-:-:S05]  /*18630*/  SEL R4, R14, RZ, P4 ;  /* 0x000000ff0e047207 */ /* 0x000fca0002000000 */
[----:B------:R-:W-:-:S04]  /*18640*/  IMAD.IADD R4, R3, 0x1, R4 ;  /* 0x0000000103047824 */ /* 0x000fc800078e0204 */
[----:B------:R-:W-:-:S07]  /*18650*/  IMAD.MOV.U32 R13, RZ, RZ, R4 ;  /* 0x000000ffff0d7224 */ /* 0x000fce00078e0004 */
[----:B------:R-:W-:Y:S05]  /*18660*/  WARPSYNC.COLLECTIVE R15, `(.L_x_5748) ;  /* 0x000000000f087348 */ /* 0x000fea0003c00000 */
[----:B------:R0:W1:Y:S02]  /*18670*/  SHFL.UP P6, R14, R13, R12, R11 ;  /* 0x0400000c0d0e7389 */ /* 0x00006400000c000b */
[----:B01----:R-:W-:Y:S01]  /*18680*/  ENDCOLLECTIVE ;  /* 0x000000000000791b */ /* 0x003fe20003800000 */
.L_x_5748:
        /* <DEDUP_REMOVED lines=8> */
.L_x_5749:
[----:B------:R-:W-:Y:S05]  /*18710*/  BRA `(.L_x_5750) ;  /* 0xffffffc8003c7947 */ /* 0x000fea000383ffff */
.L_x_5656:
[----:B------:R-:W-:Y:S01]  /*18720*/  BSSY B0, `(.L_x_5751) ;  /* 0x0000006000007945 */ /* 0x000fe20003800000 */
[----:B------:R-:W-:Y:S01]  /*18730*/  PLOP3.LUT P6, PT, P6, PT, PT, 0x8, 0x0 ;  /* 0x000000000000781c */ /* 0x000fe200037ce170 */
[----:B------:R-:W-:-:S12]  /*18740*/  IMAD.MOV.U32 R15, RZ, RZ, -0x1 ;  /* 0xffffffffff0f7424 */ /* 0x000fd800078e00ff */
[----:B01----:R-:W-:Y:S05]  /*18750*/  WARPSYNC.COLLECTIVE R15, `(.L_x_5752) ;  /* 0x000000000f087348 */ /* 0x003fea0003c00000 */
[----:B------:R-:W-:Y:S01]  /*18760*/  VOTE.ANY R14, PT, P6 ;  /* 0x00000000000e7806 */ /* 0x000fe200030e0100 */
[----:B01----:R-:W-:Y:S06]  /*18770*/  ENDCOLLECTIVE ;  /* 0x000000000000791b */ /* 0x003fec0003800000 */
.L_x_5752:
[----:B------:R-:W-:Y:S05]  /*18780*/  BSYNC B0 ;  /* 0x0000000000007941 */ /* 0x000fea0003800000 */
.L_x_5751:
        /* <DEDUP_REMOVED lines=9> */
.L_x_5753:
[----:B------:R-:W-:Y:S01]  /*18820*/  IMAD.MOV.U32 R17, RZ, RZ, R14 ;  /* 0x000000ffff117224 */ /* 0x000fe200078e000e */
[----:B------:R-:W-:Y:S06]  /*18830*/  BRA `(.L_x_5754) ;  /* 0xffffffc8002c7947 */ /* 0x000fec000383ffff */
.L_x_5658:
[----:B------:R-:W-:Y:S01]  /*18840*/  BSSY B0, `(.L_x_5755) ;  /* 0x0000007000007945 */ /* 0x000fe20003800000 */
[----:B------:R-:W-:Y:S02]  /*18850*/  IMAD.MOV.U32 R13, RZ, RZ, R2 ;  /* 0x000000ffff0d7224 */ /* 0x000fe400078e0002 */
[----:B------:R-:W-:Y:S02]  /*18860*/  IMAD.MOV.U32 R11, RZ, RZ, 0x1f ;  /* 0x0000001fff0b7424 */ /* 0x000fe400078e00ff */
[----:B------:R-:W-:-:S07]  /*18870*/  IMAD.MOV.U32 R15, RZ, RZ, -0x1 ;  /* 0xffffffffff0f7424 */ /* 0x000fce00078e00ff */
[----:B0123--:R-:W-:Y:S05]  /*18880*/  WARPSYNC.COLLECTIVE R15, `(.L_x_5756) ;  /* 0x000000000f087348 */ /* 0x00ffea0003c00000 */
[----:B------:R4:W0:Y:S02]  /*18890*/  SHFL.IDX P6, R14, R13, R12, R11 ;  /* 0x0000000c0d0e7389 */ /* 0x00082400000c000b */
[----:B01234-:R-:W-:Y:S01]  /*188a0*/  ENDCOLLECTIVE ;  /* 0x000000000000791b */ /* 0x01ffe20003800000 */
.L_x_5756:
[----:B------:R-:W-:Y:S05]  /*188b0*/  BSYNC B0 ;  /* 0x0000000000007941 */ /* 0x000fea0003800000 */
.L_x_5755:
[----:B------:R-:W-:Y:S05]  /*188c0*/  BRA `(.L_x_5657) ;  /* 0xffffffc800247947 */ /* 0x000fea000383ffff */
.L_x_5662:
[----:B0-----:R0:W1:Y:S02]  /*188d0*/  SYNCS.PHASECHK.TRANS64.TRYWAIT P0, [R5+URZ+0x28c20], R0 ;  /* 0x028c2000050075a7 */ /* 0x001064000800017f */
[----:B-1----:R-:W-:Y:S05]  /*188e0*/  @!P0 NANOSLEEP.SYNCS 0x989680 ;  /* 0x009896800000895d */ /* 0x002fea0003900000 */
[----:B------:R-:W1:Y:S02]  /*188f0*/  @!P0 SYNCS.PHASECHK.TRANS64 P0, [R5+URZ+0x28c20], R0 ;  /* 0x028c2000050085a7 */ /* 0x000e64000800007f */
[----:B-1----:R-:W-:Y:S05]  /*18900*/  @!P0 BRA `(.L_x_5662) ;  /* 0xfffffffc00f08947 */ /* 0x002fea000383ffff */
[----:B------:R-:W-:Y:S05]  /*18910*/  BRA `(.L_x_5757) ;  /* 0xffffffcc009c7947 */ /* 0x000fea000383ffff */
.L_x_5663:
        /* <DEDUP_REMOVED lines=11> */
.L_x_5759:
[----:B------:R-:W-:Y:S05]  /*189d0*/  BSYNC B0 ;  /* 0x0000000000007941 */ /* 0x000fea0003800000 */
.L_x_5758:
[----:B------:R-:W-:Y:S05]  /*189e0*/  BRA `(.L_x_5760) ;  /* 0xffffffcc00847947 */ /* 0x000fea000383ffff */
.L_x_5666:
[----:B------:R-:W-:Y:S01]  /*189f0*/  BSSY B1, `(.L_x_5761) ;  /* 0x0000006000017945 */ /* 0x000fe20003800000 */
[----:B------:R-:W-:-:S07]  /*18a00*/  IMAD.MOV.U32 R15, RZ, RZ, -0x1 ;  /* 0xffffffffff0f7424 */ /* 0x000fce00078e00ff */
[----:B0-234-:R-:W-:Y:S05]  /*18a10*/  WARPSYNC.COLLECTIVE R15, `(.L_x_5762) ;  /* 0x000000000f0c7348 */ /* 0x01dfea0003c00000 */
[----:B------:R-:W-:Y:S02]  /*18a20*/  ELECT P6, UR62, PT ;  /* 0x00000000003e782f */ /* 0x000fe400038c0000 */
[----:B------:R-:W-:Y:S01]  /*18a30*/  MOV R14, UR62 ;  /* 0x0000003e000e7c02 */ /* 0x000fe20008000f00 */
[----:B0-234-:R-:W-:Y:S10]  /*18a40*/  ENDCOLLECTIVE ;  /* 0x000000000000791b */ /* 0x01dff40003800000 */
.L_x_5762:
[----:B------:R-:W-:Y:S05]  /*18a50*/  BSYNC B1 ;  /* 0x0000000000017941 */ /* 0x000fea0003800000 */
.L_x_5761:
[----:B------:R-:W-:Y:S05]  /*18a60*/  BRA `(.L_x_5763) ;  /* 0xffffffcc007c7947 */ /* 0x000fea000383ffff */
.L_x_5668:
[----:B0-----:R0:W1:Y:S02]  /*18a70*/  SYNCS.PHASECHK.TRANS64.TRYWAIT P1, [R3+URZ+0x28c40], R2 ;  /* 0x028c4002030075a7 */ /* 0x001064000802017f */
[----:B-1----:R-:W-:Y:S05]  /*18a80*/  @!P1 NANOSLEEP.SYNCS 0x989680 ;  /* 0x009896800000995d */ /* 0x002fea0003900000 */
[----:B------:R-:W1:Y:S02]  /*18a90*/  @!P1 SYNCS.PHASECHK.TRANS64 P1, [R3+URZ+0x28c40], R2 ;  /* 0x028c4002030095a7 */ /* 0x000e64000802007f */
[----:B-1----:R-:W-:Y:S05]  /*18aa0*/  @!P1 BRA `(.L_x_5668) ;  /* 0xfffffffc00f09947 */ /* 0x002fea000383ffff */
[----:B------:R-:W-:Y:S05]  /*18ab0*/  BRA `(.L_x_5764) ;  /* 0xffffffcc009c7947 */ /* 0x000fea000383ffff */
.L_x_5670:
[----:B-1----:R1:W0:Y:S02]  /*18ac0*/  SYNCS.PHASECHK.TRANS64.TRYWAIT P1, [R5+URZ+0x28c40], R0 ;  /* 0x028c4000050075a7 */ /* 0x002224000802017f */
[----:B0-----:R-:W-:Y:S05]  /*18ad0*/  @!P1 NANOSLEEP.SYNCS 0x989680 ;  /* 0x009896800000995d */ /* 0x001fea0003900000 */
[----:B------:R-:W0:Y:S02]  /*18ae0*/  @!P1 SYNCS.PHASECHK.TRANS64 P1, [R5+URZ+0x28c40], R0 ;  /* 0x028c4000050095a7 */ /* 0x000e24000802007f */
[----:B0-----:R-:W-:Y:S05]  /*18af0*/  @!P1 BRA `(.L_x_5670) ;  /* 0xfffffffc00f09947 */ /* 0x001fea000383ffff */
[----:B------:R-:W-:Y:S05]  /*18b00*/  BRA `(.L_x_5765) ;  /* 0xffffffcc00a87947 */ /* 0x000fea000383ffff */
.L_x_5672:
[----:B------:R0:W0:Y:S02]  /*18b10*/  SYNCS.PHASECHK.TRANS64.TRYWAIT P1, [R3+URZ+0x28c60], R2 ;  /* 0x028c6002030075a7 */ /* 0x000024000802017f */
[----:B0-----:R-:W-:Y:S05]  /*18b20*/  @!P1 NANOSLEEP.SYNCS 0x989680 ;  /* 0x009896800000995d */ /* 0x001fea0003900000 */
[----:B------:R-:W0:Y:S02]  /*18b30*/  @!P1 SYNCS.PHASECHK.TRANS64 P1, [R3+URZ+0x28c60], R2 ;  /* 0x028c6002030095a7 */ /* 0x000e24000802007f */
[----:B0-----:R-:W-:Y:S05]  /*18b40*/  @!P1 BRA `(.L_x_5672) ;  /* 0xfffffffc00f09947 */ /* 0x001fea000383ffff */
[----:B------:R-:W-:Y:S05]  /*18b50*/  BRA `(.L_x_5766) ;  /* 0xffffffcc00a47947 */ /* 0x000fea000383ffff */
.L_x_5767:
        /* <DEDUP_REMOVED lines=10> */
.L_x_15539:


//--------------------- .text._ZN7cutlass13device_kernelIN5flash11enable_sm90INS1_16FlashAttnFwdSm90INS1_25CollectiveMainloopFwdSm90ILi2EN4cute5tupleIJNS5_1CILi1EEES8_S8_EEENS6_IJNS7_ILi64EEESA_SA_EEELi512ENS_10bfloat16_tEfNS_4arch4Sm90ELb0ELb1ELb0ELb1ELb1ELb1ELb0ELb0ELb0ELb1ELb0ELb0EEENS1_21CollectiveEpilogueFwdINS6_IJSA_NS7_ILi512EEESA_EEES9_SC_SE_Li256ELb1ELb1ELb0ELb0EEENS1_36VarlenDynamicPersistentTileSchedulerILi64ELi64ELi256ELi128ELb0ELb1ELb1ELb1ELb0ELb1EEEEEEEEEvNT_6ParamsE --------------------------
	.section	.text._ZN7cutlass13device_kernelIN5flash11enable_sm90INS1_16FlashAttnFwdSm90INS1_25CollectiveMainloopFwdSm90ILi2EN4cute5tupleIJNS5_1CILi1EEES8_S8_EEENS6_IJNS7_ILi64EEESA_SA_EEELi512ENS_10bfloat16_tEfNS_4arch4Sm90ELb0ELb1ELb0ELb1ELb1ELb1ELb0ELb0ELb0ELb1ELb0ELb0EEENS1_21CollectiveEpilogueFwdINS6_IJSA_NS7_ILi512EEESA_EEES9_SC_SE_Li256ELb1ELb1ELb0ELb0EEENS1_36VarlenDynamicPersistentTileSchedulerILi64ELi64ELi256ELi128ELb0ELb1ELb1ELb1ELb0ELb1EEEEEEEEEvNT_6ParamsE,"ax",@progbits
	.align	128
.text._ZN7cutlass13device_kernelIN5flash11enable_sm90INS1_16FlashAttnFwdSm90INS1_25CollectiveMainloopFwdSm90ILi2EN4cute5tupleIJNS5_1CILi1EEES8_S8_EEENS6_IJNS7_ILi64EEESA_SA_EEELi512ENS_10bfloat16_tEfNS_4arch4Sm90ELb0ELb1ELb0ELb1ELb1ELb1ELb0ELb0ELb0ELb1ELb0ELb0EEENS1_21CollectiveEpilogueFwdINS6_IJSA_NS7_ILi512EEESA_EEES9_SC_SE_Li256ELb1ELb1ELb0ELb0EEENS1_36VarlenDynamicPersistentTileSchedulerILi64ELi64ELi256ELi128ELb0ELb1ELb1ELb1ELb0ELb1EEEEEEEEEvNT_6ParamsE:
        .type           _ZN7cutlass13device_kernelIN5flash11enable_sm90INS1_16FlashAttnFwdSm90INS1_25CollectiveMainloopFwdSm90ILi2EN4cute5tupleIJNS5_1CILi1EEES8_S8_EEENS6_IJNS7_ILi64EEESA_SA_EEELi512ENS_10bfloat16_tEfNS_4arch4Sm90ELb0ELb1ELb0ELb1ELb1ELb1ELb0ELb0ELb0ELb1ELb0ELb0EEENS1_21CollectiveEpilogueFwdINS6_IJSA_NS7_ILi512EEESA_EEES9_SC_SE_Li256ELb1ELb1ELb0ELb0EEENS1_36VarlenDynamicPersistentTileSchedulerILi64ELi64ELi256ELi128ELb0ELb1ELb1ELb1ELb0ELb1EEEEEEEEEvNT_6ParamsE,@function
        .size           _ZN7cutlass13device_kernelIN5flash11enable_sm90INS1_16FlashAttnFwdSm90INS1_25CollectiveMainloopFwdSm90ILi2EN4cute5tupleIJNS5_1CILi1EEES8_S8_EEENS6_IJNS7_ILi64EEESA_SA_EEELi512ENS_10bfloat16_tEfNS_4arch4Sm90ELb0ELb1ELb0ELb1ELb1ELb1ELb0ELb0ELb0ELb1ELb0ELb0EEENS1_21CollectiveEpilogueFwdINS6_IJSA_NS7_ILi512EEESA_EEES9_SC_SE_Li256ELb1ELb1ELb0ELb0EEENS1_36VarlenDynamicPersistentTileSchedulerILi64ELi64ELi256ELi128ELb0ELb1ELb1ELb1ELb0ELb1EEEEEEEEEvNT_6ParamsE,(.L_x_15540 - _ZN7cutlass13device_kernelIN5flash11enable_sm90INS1_16FlashAttnFwdSm90INS1_25CollectiveMainloopFwdSm90ILi2EN4cute5tupleIJNS5_1CILi1EEES8_S8_EEENS6_IJNS7_ILi64EEESA_SA_EEELi512ENS_10bfloat16_tEfNS_4arch4Sm90ELb0ELb1ELb0ELb1ELb1ELb1ELb0ELb0ELb0ELb1ELb0ELb0EEENS1_21CollectiveEpilogueFwdINS6_IJSA_NS7_ILi512EEESA_EEES9_SC_SE_Li256ELb1ELb1ELb0ELb0EEENS1_36VarlenDynamicPersistentTileSchedulerILi64ELi64ELi256ELi128ELb0ELb1ELb1ELb1ELb0ELb1EEEEEEEEEvNT_6ParamsE)
        .other          _ZN7cutlass13device_kernelIN5flash11enable_sm90INS1_16FlashAttnFwdSm90INS1_25CollectiveMainloopFwdSm90ILi2EN4cute5tupleIJNS5_1CILi1EEES8_S8_EEENS6_IJNS7_ILi64EEESA_SA_EEELi512ENS_10bfloat16_tEfNS_4arch4Sm90ELb0ELb1ELb0ELb1ELb1ELb1ELb0ELb0ELb0ELb1ELb0ELb0EEENS1_21CollectiveEpilogueFwdINS6_IJSA_NS7_ILi512EEESA_EEES9_SC_SE_Li256ELb1ELb1ELb0ELb0EEENS1_36VarlenDynamicPersistentTileSchedulerILi64ELi64ELi256ELi128ELb0ELb1ELb1ELb1ELb0ELb1EEEEEEEEEvNT_6ParamsE,@"STO_CUDA_ENTRY STV_DEFAULT"
_ZN7cutlass13device_kernelIN5flash11enable_sm90INS1_16FlashAttnFwdSm90INS1_25CollectiveMainloopFwdSm90ILi2EN4cute5tupleIJNS5_1CILi1EEES8_S8_EEENS6_IJNS7_ILi64EEESA_SA_EEELi512ENS_10bfloat16_tEfNS_4arch4Sm90ELb0ELb1ELb0ELb1ELb1ELb1ELb0ELb0ELb0ELb1ELb0ELb0EEENS1_21CollectiveEpilogueFwdINS6_IJSA_NS7_ILi512EEESA_EEES9_SC_SE_Li256ELb1ELb1ELb0ELb0EEENS1_36VarlenDynamicPersistentTileSchedulerILi64ELi64ELi256ELi128ELb0ELb1ELb1ELb1ELb0ELb1EEEEEEEEEvNT_6ParamsE:
        /* <DEDUP_REMOVED lines=18> */
.L_x_5769:
[----:B------:R-:W-:Y:S05]  /*0120*/  BSYNC B0 ;  /* 0x0000000000007941 */ /* 0x000fea0003800000 */
.L_x_5768:
        /* <DEDUP_REMOVED lines=35> */
[----:B------:R3:W0:Y:S02]  /*0360*/  SYNCS.EXCH.64 URZ, [UR6+0x28c48], UR4 ;  /* 0x028c4804063f75b2 */ /* 0x0006240008000100 */
[----:B---3--:R-:W-:Y:S01]  /*0370*/  NOP ;  /* 0x0000000000007918 */ /* 0x008fe20000000000 */
.L_x_5770:
        /* <DEDUP_REMOVED lines=22> */
.L_x_5771:
        /* <DEDUP_REMOVED lines=18> */
.L_x_5772:
        /* <DEDUP_REMOVED lines=22> */
.L_x_5773:
        /* <DEDUP_REMOVED lines=22> */
.L_x_5774:
[----:B------:R-:W-:Y:S01]  /*08c0*/  PLOP3.LUT P0, PT, PT, PT, UP0, 0x80, 0x0 ;  /* 0x000000000000781c */ /* 0x000fe20003f0f008 */
[----:B------:R-:W-:Y:S01]  /*08d0*/  UMOV UR36, 0x1 ;  /* 0x0000000100247882 */ /* 0x000fe20000000000 */
[----:B------:R-:W-:Y:S01]  /*08e0*/  NOP ;  /* 0x0000000000007918 */ /* 0x000fe20000000000 */
[----:B------:R-:W-:Y:S01]  /*08f0*/  USEL UR36, UR36, 0x2, !UP0 ;  /* 0x0000000224247887 */ /* 0x000fe2000c000000 */
[----:B------:R-:W-:Y:S01]  /*0900*/  BSSY B9, `(.L_x_5775) ;  /* 0x0001ec4000097945 */ /* 0x000fe20003800000 */
[----:B------:R-:W-:Y:S01]  /*0910*/  ULDC.64 UR42, c[0x0][0x208] ;  /* 0x00008200002a7ab9 */ /* 0x000fe20000000a00 */
[----:B012-4-:R-:W-:Y:S07]  /*0920*/  BAR.SYNC.DEFER_BLOCKING 0x0 ;  /* 0x0000000000007b1d */ /* 0x017fee0000010000 */
[----:B------:R-:W-:Y:S05]  /*0930*/  @!P0 BRA `(.L_x_5776) ;  /* 0x0000016c00f08947 */ /* 0x000fea0003800000 */
.L_x_5777:
[----:B------:R-:W-:-:S08]  /*0940*/  NOP ;  /* 0x0000000000007918 */ /* 0x000fd00000000000 */
[----:B------:R-:W0:Y:S02]  /*0950*/  USETMAXREG.TRY_ALLOC.CTAPOOL UP0, 0xe8 ;  /* 0x000000e8000079c8 */ /* 0x000e240008000600 */
[----:B0-----:R-:W-:-:S13]  /*0960*/  PLOP3.LUT P0, PT, PT, PT, UP0, 0x80, 0x0 ;  /* 0x000000000000781c */ /* 0x001fda0003f0f008 */
[----:B------:R-:W-:Y:S05]  /*0970*/  @!P0 BRA `(.L_x_5777) ;  /* 0xfffffffc00f08947 */ /* 0x000fea000383ffff */
[----:B------:R-:W-:Y:S01]  /*0980*/  ISETP.NE.AND P0, PT, R3, 0x1, PT ;  /* 0x000000010300780c */ /* 0x000fe20003f05270 */
[----:B------:R-:W0:Y:S01]  /*0990*/  S2UR UR4, SR_CgaCtaId ;  /* 0x00000000000479c3 */ /* 0x000e220000008800 */
        /* <DEDUP_REMOVED lines=13> */
[----:B------:R-:W-:Y:S01]  /*0a70*/  CS2R R192, SRZ ;  /* 0x0000000000c07805 */ /* 0x000fe2000001ff00 */
[----:B------:R-:W-:Y:S01]  /*0a80*/  IMAD.MOV.U32 R204, RZ, RZ, 0x20 ;  /* 0x00000020ffcc7424 */ /* 0x000fe200078e00ff */
[----:B------:R-:W-:Y:S02]  /*0a90*/  ULOP3.LUT UR37, UR36, 0x1, URZ, 0xfc, !UPT ;  /* 0x0000000124257892 */ /* 0x000fe4000f8efc3f */
[----:B------:R-:W-:-:S04]  /*0aa0*/  SHF.R.S32.HI R0, RZ, 0x1f, R16 ;  /* 0x0000001fff007819 */ /* 0x000fc80000011410 */
[CC--:B------:R-:W-:Y:S02]  /*0ab0*/  LEA.HI R3, R0.reuse, R16.reuse, RZ, 0x4 ;  /* 0x0000001000037211 */ /* 0x0c0fe400078f20ff */
[CC--:B------:R-:W-:Y:S02]  /*0ac0*/  LEA.HI R7, R0.reuse, R16.reuse, RZ, 0x7 ;  /* 0x0000001000077211 */ /* 0x0c0fe400078f38ff */
[----:B------:R-:W-:Y:S02]  /*0ad0*/  LOP3.LUT R4, R3, 0xfffffff0, RZ, 0xc0, !PT ;  /* 0xfffffff003047812 */ /* 0x000fe400078ec0ff */
[----:B------:R-:W-:Y:S02]  /*0ae0*/  LOP3.LUT R6, R7, 0xffffff80, RZ, 0xc0, !PT ;  /* 0xffffff8007067812 */ /* 0x000fe400078ec0ff */
[----:B------:R-:W-:Y:S01]  /*0af0*/  LEA.HI R5, R0, R16, RZ, 0x5 ;  /* 0x0000001000057211 */ /* 0x000fe200078f28ff */
[C---:B------:R-:W-:Y:S01]  /*0b00*/  IMAD.IADD R4, R16.reuse, 0x1, -R4 ;  /* 0x0000000110047824 */ /* 0x040fe200078e0a04 */
[----:B------:R-:W-:Y:S01]  /*0b10*/  SHF.R.S32.HI R20, RZ, 0x7, R7 ;  /* 0x00000007ff147819 */ /* 0x000fe20000011407 */
[----:B------:R-:W-:Y:S01]  /*0b20*/  IMAD.IADD R8, R16, 0x1, -R6 ;  /* 0x0000000110087824 */ /* 0x000fe200078e0a06 */
[----:B------:R-:W-:-:S02]  /*0b30*/  SHF.R.S32.HI R18, RZ, 0x5, R5 ;  /* 0x00000005ff127819 */ /* 0x000fc40000011405 */
[--C-:B------:R-:W-:Y:S01]  /*0b40*/  SHF.R.S32.HI R11, RZ, 0x1f, R4.reuse ;  /* 0x0000001fff0b7819 */ /* 0x100fe20000011404 */
[----:B------:R-:W-:Y:S01]  /*0b50*/  IMAD R14, R20, 0x100, R4 ;  /* 0x00000100140e7824 */ /* 0x000fe200078e0204 */
[----:B------:R-:W-:Y:S02]  /*0b60*/  SHF.R.S32.HI R5, RZ, 0x1f, R5 ;  /* 0x0000001fff057819 */ /* 0x000fe40000011405 */
[----:B------:R-:W-:Y:S02]  /*0b70*/  SHF.R.S32.HI R6, RZ, 0x4, R3 ;  /* 0x00000004ff067819 */ /* 0x000fe40000011403 */
[----:B------:R-:W-:Y:S02]  /*0b80*/  LEA.HI R13, R11, R4, RZ, 0x3 ;  /* 0x000000040b0d7211 */ /* 0x000fe400078f18ff */
[----:B------:R-:W-:Y:S02]  /*0b90*/  LEA.HI R3, R3, R6, RZ, 0x1 ;  /* 0x0000000603037211 */ /* 0x000fe400078f08ff */
[----:B------:R-:W-:-:S02]  /*0ba0*/  LEA.HI R5, R5, R18, RZ, 0x2 ;  /* 0x0000001205057211 */ /* 0x000fc400078f10ff */
[C---:B------:R-:W-:Y:S01]  /*0bb0*/  LOP3.LUT R15, R13.reuse, 0xfffffff8, RZ, 0xc0, !PT ;  /* 0xfffffff80d0f7812 */ /* 0x040fe200078ec0ff */
[----:B------:R-:W-:Y:S01]  /*0bc0*/  IMAD.SHL.U32 R13, R13, 0x40, RZ ;  /* 0x000000400d0d7824 */ /* 0x000fe200078e00ff */
[----:B------:R-:W-:Y:S02]  /*0bd0*/  SHF.R.S32.HI R9, RZ, 0x1f, R8 ;  /* 0x0000001fff097819 */ /* 0x000fe40000011408 */
[----:B------:R-:W-:Y:S01]  /*0be0*/  LOP3.LUT R3, R3, 0x1ffffffe, RZ, 0xc0, !PT ;  /* 0x1ffffffe03037812 */ /* 0x000fe200078ec0ff */
[----:B------:R-:W-:Y:S01]  /*0bf0*/  IMAD.IADD R15, R4, 0x1, -R15 ;  /* 0x00000001040f7824 */ /* 0x000fe200078e0a0f */
[----:B------:R-:W-:Y:S02]  /*0c00*/  LOP3.LUT R5, R5, 0x3ffffc, RZ, 0xc0, !PT ;  /* 0x003ffffc05057812 */ /* 0x000fe400078ec0ff */
[CC--:B------:R-:W-:Y:S01]  /*0c10*/  LEA.HI R10, R9.reuse, R8.reuse, RZ, 0x2 ;  /* 0x00000008090a7211 */ /* 0x0c0fe200078f10ff */
[----:B------:R-:W-:Y:S01]  /*0c20*/  IMAD.IADD R3, R6, 0x1, -R3 ;  /* 0x0000000106037824 */ /* 0x000fe200078e0a03 */
[----:B------:R-:W-:Y:S01]  /*0c30*/  LEA.HI R9, R9, R8, RZ, 0x5 ;  /* 0x0000000809097211 */ /* 0x000fe200078f28ff */
[----:B------:R-:W-:Y:S01]  /*0c40*/  IMAD.IADD R5, R18, 0x1, -R5 ;  /* 0x0000000112057824 */ /* 0x000fe200078e0a05 */
[--C-:B------:R-:W-:Y:S01]  /*0c50*/  SHF.R.S32.HI R11, RZ, 0x2, R10.reuse ;  /* 0x00000002ff0b7819 */ /* 0x100fe2000001140a */
[----:B------:R-:W-:Y:S01]  /*0c60*/  IMAD.SHL.U32 R4, R15, 0x40, RZ ;  /* 0x000000400f047824 */ /* 0x000fe200078e00ff */
[----:B------:R-:W-:Y:S01]  /*0c70*/  SHF.R.S32.HI R12, RZ, 0x1f, R10 ;  /* 0x0000001fff0c7819 */ /* 0x000fe2000001140a */
[----:B------:R-:W-:Y:S01]  /*0c80*/  IMAD R14, R5, 0x10, R14 ;  /* 0x00000010050e7824 */ /* 0x000fe200078e020e */
[----:B------:R-:W-:Y:S01]  /*0c90*/  LOP3.LUT R13, R13, 0x7ffffe00, RZ, 0xc0, !PT ;  /* 0x7ffffe000d0d7812 */ /* 0x000fe200078ec0ff */
[----:B------:R-:W-:Y:S01]  /*0ca0*/  IMAD.SHL.U32 R3, R3, 0x8, RZ ;  /* 0x0000000803037824 */ /* 0x000fe200078e00ff */
[----:B------:R-:W-:-:S02]  /*0cb0*/  LOP3.LUT R4, R4, 0x1c0, RZ, 0xc0, !PT ;  /* 0x000001c004047812 */ /* 0x000fc400078ec0ff */
[----:B------:R-:W-:Y:S01]  /*0cc0*/  LEA.HI R12, R12, R11, RZ, 0x3 ;  /* 0x0000000b0c0c7211 */ /* 0x000fe200078f18ff */
[--C-:B------:R-:W-:Y:S01]  /*0cd0*/  IMAD.U32 R5, R14, 0x40, R3.reuse ;  /* 0x000000400e057824 */ /* 0x100fe200078e0003 */
[----:B------:R-:W-:Y:S01]  /*0ce0*/  LOP3.LUT R3, R4, 0x8, R3, 0xf8, !PT ;  /* 0x0000000804037812 */ /* 0x000fe200078ef803 */
[----:B------:R-:W-:Y:S01]  /*0cf0*/  IMAD R13, R18, 0x400, R13 ;  /* 0x00000400120d7824 */ /* 0x000fe200078e020d */
[----:B------:R-:W-:Y:S02]  /*0d00*/  LOP3.LUT R12, R12, 0xfffffff8, RZ, 0xc0, !PT ;  /* 0xfffffff80c0c7812 */ /* 0x000fe400078ec0ff */
[----:B------:R-:W-:Y:S02]  /*0d10*/  CS2R R18, SRZ ;  /* 0x0000000000127805 */ /* 0x000fe4000001ff00 */
[----:B------:R-:W-:Y:S01]  /*0d20*/  SHF.R.U32.HI R4, RZ, 0x3, R4 ;  /* 0x00000003ff047819 */ /* 0x000fe20000011604 */
[----:B------:R0:W-:Y:S01]  /*0d30*/  STL [R1+0x64], R5 ;  /* 0x0000640501007387 */ /* 0x0001e20000100800 */
[----:B------:R-:W-:Y:S01]  /*0d40*/  SHF.R.S32.HI R9, RZ, 0x5, R9 ;  /* 0x00000005ff097819 */ /* 0x000fe20000011409 */
[----:B------:R-:W-:Y:S01]  /*0d50*/  IMAD.IADD R12, R11, 0x1, -R12 ;  /* 0x000000010b0c7824 */ /* 0x000fe200078e0a0c */
[----:B------:R-:W-:Y:S01]  /*0d60*/  LOP3.LUT R4, R3, R4, RZ, 0x3c, !PT ;  /* 0x0000000403047212 */ /* 0x000fe200078e3cff */
[----:B------:R-:W-:Y:S01]  /*0d70*/  STL [R1+0x54], RZ ;  /* 0x000054ff01007387 */ /* 0x000fe20000100800 */
[CC--:B------:R-:W-:Y:S01]  /*0d80*/  LEA.HI R3, R0.reuse, R16.reuse, RZ, 0x3 ;  /* 0x0000001000037211 */ /* 0x0c0fe200078f18ff */
[----:B------:R-:W-:Y:S01]  /*0d90*/  IMAD R198, R9, 0x10, R12 ;  /* 0x0000001009c67824 */ /* 0x000fe200078e020c */
[----:B------:R-:W-:Y:S01]  /*0da0*/  LEA.HI R0, R0, R16, RZ, 0x2 ;  /* 0x0000001000007211 */ /* 0x000fe200078f10ff */
[----:B------:R-:W-:Y:S01]  /*0db0*/  IMAD.IADD R13, R13, 0x1, R4 ;  /* 0x000000010d0d7824 */ /* 0x000fe200078e0204 */
[----:B------:R-:W-:-:S02]  /*0dc0*/  SHF.R.S32.HI R4, RZ, 0x3, R3 ;  /* 0x00000003ff047819 */ /* 0x000fc40000011403 */
[----:B0-----:R-:W-:Y:S01]  /*0dd0*/  LOP3.LUT R5, R10, 0x7ffffffc, RZ, 0xc0, !PT ;  /* 0x7ffffffc0a057812 */ /* 0x001fe200078ec0ff */
[----:B------:R-:W-:Y:S01]  /*0de0*/  IMAD R202, R13, 0x2, R2 ;  /* 0x000000020dca7824 */ /* 0x000fe200078e0202 */
[--C-:B------:R-:W-:Y:S02]  /*0df0*/  SHF.R.S32.HI R196, RZ, 0x2, R0.reuse ;  /* 0x00000002ffc47819 */ /* 0x100fe40000011400 */
[----:B------:R-:W-:Y:S01]  /*0e00*/  SHF.R.S32.HI R9, RZ, 0x1f, R0 ;  /* 0x0000001fff097819 */ /* 0x000fe20000011400 */
[----:B------:R-:W-:Y:S01]  /*0e10*/  IMAD.IADD R5, R8, 0x1, -R5 ;  /* 0x0000000108057824 */ /* 0x000fe200078e0a05 */
[----:B------:R-:W-:Y:S01]  /*0e20*/  LOP3.LUT R0, R0, 0xfffffffc, RZ, 0xc0, !PT ;  /* 0xfffffffc00007812 */ /* 0x000fe200078ec0ff */
[----:B------:R-:W-:Y:S01]  /*0e30*/  VIADD R6, R196, 0x20 ;  /* 0x00000020c4067836 */ /* 0x000fe20000000000 */
[----:B------:R-:W-:Y:S01]  /*0e40*/  LOP3.LUT R3, R3, 0xfffffff8, RZ, 0xc0, !PT ;  /* 0xfffffff803037812 */ /* 0x000fe200078ec0ff */
[----:B------:R-:W-:Y:S01]  /*0e50*/  VIADD R205, R202, 0x26800 ;  /* 0x00026800cacd7836 */ /* 0x000fe20000000000 */
[----:B------:R-:W-:Y:S01]  /*0e60*/  LEA.HI R7, R7, R20, RZ, 0x1 ;  /* 0x0000001407077211 */ /* 0x000fe200078f08ff */
[C---:B------:R-:W-:Y:S01]  /*0e70*/  IMAD.IADD R8, R16.reuse, 0x1, -R0 ;  /* 0x0000000110087824 */ /* 0x040fe200078e0a00 */
[----:B------:R-:W-:Y:S01]  /*0e80*/  SHF.R.S32.HI R4, RZ, 0x1f, R6 ;  /* 0x0000001fff047819 */ /* 0x000fe20000011406 */
[----:B------:R-:W-:Y:S01]  /*0e90*/  IMAD.IADD R10, R16, 0x1, -R3 ;  /* 0x00000001100a7824 */ /* 0x000fe200078e0a03 */
[----:B------:R-:W-:Y:S01]  /*0ea0*/  LOP3.LUT R7, R7, 0xfffffe, RZ, 0xc0, !PT ;  /* 0x00fffffe07077812 */ /* 0x000fe200078ec0ff */
[----:B------:R-:W-:Y:S01]  /*0eb0*/  IMAD.SHL.U32 R3, R6, 0x40, RZ ;  /* 0x0000004006037824 */ /* 0x000fe200078e00ff */
[----:B------:R-:W-:Y:S01]  /*0ec0*/  LEA.HI R0, R8, R8, RZ, 0x1 ;  /* 0x0000000808007211 */ /* 0x000fe200078f08ff */
[----:B------:R-:W-:Y:S01]  /*0ed0*/  IMAD.SHL.U32 R208, R10, 0x8, RZ ;  /* 0x000000080ad07824 */ /* 0x000fe200078e00ff */
[----:B------:R-:W-:Y:S01]  /*0ee0*/  LEA.HI R4, R4, R6, RZ, 0x3 ;  /* 0x0000000604047211 */ /* 0x000fe200078f18ff */
[----:B------:R-:W-:Y:S01]  /*0ef0*/  IMAD.SHL.U32 R16, R8, 0x8, RZ ;  /* 0x0000000808107824 */ /* 0x000fe200078e00ff */
[----:B------:R-:W-:Y:S01]  /*0f00*/  LOP3.LUT R0, R0, 0x1ffffffe, RZ, 0xc0, !PT ;  /* 0x1ffffffe00007812 */ /* 0x000fe200078ec0ff */
[----:B------:R-:W-:Y:S01]  /*0f10*/  IMAD.SHL.U32 R194, R8, 0x4, RZ ;  /* 0x0000000408c27824 */ /* 0x000fe200078e00ff */
[----:B------:R-:W-:Y:S01]  /*0f20*/  LOP3.LUT R6, R3, 0x1c0, RZ, 0xc0, !PT ;  /* 0x000001c003067812 */ /* 0x000fe200078ec0ff */
[----:B------:R-:W-:Y:S01]  /*0f30*/  VIADD R37, R208, 0x40 ;  /* 0x00000040d0257836 */ /* 0x000fe20000000000 */
[----:B------:R-:W-:Y:S01]  /*0f40*/  LEA.HI R9, R9, R196, RZ, 0x3 ;  /* 0x000000c409097211 */ /* 0x000fe200078f18ff */
[----:B------:R-:W-:Y:S01]  /*0f50*/  VIADD R229, R16, 0x40 ;  /* 0x0000004010e57836 */ /* 0x000fe20000000000 */
[----:B------:R-:W-:Y:S01]  /*0f60*/  SHF.R.U32.HI R28, RZ, 0x3, R6 ;  /* 0x00000003ff1c7819 */ /* 0x000fe20000011606 */
[C---:B------:R-:W-:Y:S01]  /*0f70*/  VIADD R35, R208.reuse, 0xc0 ;  /* 0x000000c0d0237836 */ /* 0x040fe20000000000 */
[----:B------:R-:W-:Y:S01]  /*0f80*/  SHF.R.S32.HI R39, RZ, 0x1f, R37 ;  /* 0x0000001fff277819 */ /* 0x000fe20000011425 */
[C---:B------:R-:W-:Y:S01]  /*0f90*/  VIADD R36, R208.reuse, 0x80 ;  /* 0x00000080d0247836 */ /* 0x040fe20000000000 */
[----:B------:R-:W-:Y:S01]  /*0fa0*/  LOP3.LUT R9, R9, 0xfffffff8, RZ, 0xc0, !PT ;  /* 0xfffffff809097812 */ /* 0x000fe200078ec0ff */
[----:B------:R-:W-:Y:S01]  /*0fb0*/  VIADD R33, R208, 0x140 ;  /* 0x00000140d0217836 */ /* 0x000fe20000000000 */
[----:B------:R-:W-:Y:S01]  /*0fc0*/  SHF.R.S32.HI R37, RZ, 0x1f, R35 ;  /* 0x0000001fff257819 */ /* 0x000fe20000011423 */
[----:B------:R-:W-:Y:S01]  /*0fd0*/  IMAD.IADD R7, R20, 0x1, -R7 ;  /* 0x0000000114077824 */ /* 0x000fe200078e0a07 */
[----:B------:R-:W-:Y:S01]  /*0fe0*/  SHF.R.S32.HI R38, RZ, 0x1f, R36 ;  /* 0x0000001fff267819 */ /* 0x000fe20000011424 */
[----:B------:R-:W-:Y:S01]  /*0ff0*/  VIADD R228, R16, 0x60 ;  /* 0x0000006010e47836 */ /* 0x000fe20000000000 */
[----:B------:R-:W-:Y:S01]  /*1000*/  SHF.R.S32.HI R35, RZ, 0x1f, R33 ;  /* 0x0000001fff237819 */ /* 0x000fe20000011421 */
[C---:B------:R-:W-:Y:S01]  /*1010*/  VIADD R34, R208.reuse, 0x100 ;  /* 0x00000100d0227836 */ /* 0x040fe20000000000 */
[----:B------:R-:W-:Y:S01]  /*1020*/  R2P PR, R15, 0x6 ;  /* 0x000000060f007804 */ /* 0x000fe20000000000 */
[----:B------:R-:W-:Y:S01]  /*1030*/  VIADD R32, R208, 0x180 ;  /* 0x00000180d0207836 */ /* 0x000fe20000000000 */
[----:B------:R-:W-:Y:S01]  /*1040*/  SHF.R.S32.HI R17, RZ, 0x1f, R16 ;  /* 0x0000001fff117819 */ /* 0x000fe20000011410 */
[----:B------:R-:W-:Y:S01]  /*1050*/  VIADD R207, R194, 0x10 ;  /* 0x00000010c2cf7836 */ /* 0x000fe20000000000 */
[----:B------:R-:W-:Y:S01]  /*1060*/  SHF.R.S32.HI R36, RZ, 0x1f, R34 ;  /* 0x0000001fff247819 */ /* 0x000fe20000011422 */
[----:B------:R-:W-:Y:S01]  /*1070*/  VIADD R31, R208, 0x1c0 ;  /* 0x000001c0d01f7836 */ /* 0x000fe20000000000 */
[----:B------:R-:W-:Y:S01]  /*1080*/  SHF.R.S32.HI R33, RZ, 0x1f, R32 ;  /* 0x0000001fff217819 */ /* 0x000fe20000011420 */
[----:B------:R-:W-:Y:S01]  /*1090*/  IMAD.IADD R3, R8, 0x1, -R0 ;  /* 0x0000000108037824 */ /* 0x000fe200078e0a00 */
[----:B------:R-:W-:Y:S01]  /*10a0*/  LOP3.LUT R0, R6, 0x38, R16, 0xf8, !PT ;  /* 0x0000003806007812 */ /* 0x000fe200078ef810 */
[----:B------:R-:W-:Y:S01]  /*10b0*/  IMAD.SHL.U32 R4, R4, 0x40, RZ ;  /* 0x0000004004047824 */ /* 0x000fe200078e00ff */
[----:B------:R-:W-:Y:S01]  /*10c0*/  SHF.R.S32.HI R6, RZ, 0x1f, R229 ;  /* 0x0000001fff067819 */ /* 0x000fe200000114e5 */
[C---:B------:R-:W-:Y:S01]  /*10d0*/  VIADD R226, R16.reuse, 0x80 ;  /* 0x0000008010e27836 */ /* 0x040fe20000000000 */
[----:B------:R-:W-:Y:S01]  /*10e0*/  SHF.R.S32.HI R34, RZ, 0x1f, R207 ;  /* 0x0000001fff227819 */ /* 0x000fe200000114cf */
[C---:B------:R-:W-:Y:S01]  /*10f0*/  VIADD R30, R16.reuse, 0x1c0 ;  /* 0x000001c0101e7836 */ /* 0x040fe20000000000 */
[----:B------:R-:W-:Y:S01]  /*1100*/  SHF.R.S32.HI R32, RZ, 0x1f, R31 ;  /* 0x0000001fff207819 */ /* 0x000fe2000001141f */
[----:B------:R-:W-:Y:S01]  /*1110*/  IMAD.SHL.U32 R201, R7, 0x100, RZ ;  /* 0x0000010007c97824 */ /* 0x000fe200078e00ff */
[----:B------:R-:W-:Y:S01]  /*1120*/  SHF.R.S32.HI R7, RZ, 0x1f, R228 ;  /* 0x0000001fff077819 */ /* 0x000fe200000114e4 */
[C---:B------:R-:W-:Y:S01]  /*1130*/  VIADD R29, R16.reuse, 0x1e0 ;  /* 0x000001e0101d7836 */ /* 0x040fe20000000000 */
[----:B------:R-:W-:Y:S01]  /*1140*/  SHF.L.U64.HI R31, R229, 0x1, R6 ;  /* 0x00000001e51f7819 */ /* 0x000fe20000010206 */
[----:B------:R-:W-:Y:S01]  /*1150*/  VIADD R219, R16, 0xa0 ;  /* 0x000000a010db7836 */ /* 0x000fe20000000000 */
[----:B------:R-:W-:Y:S01]  /*1160*/  LOP3.LUT R4, R4, 0xfffffe00, RZ, 0xc0, !PT ;  /* 0xfffffe0004047812 */ /* 0x000fe200078ec0ff */
[----:B------:R-:W-:Y:S01]  /*1170*/  IMAD.IADD R200, R196, 0x1, -R9 ;  /* 0x00000001c4c87824 */ /* 0x000fe200078e0a09 */
[----:B------:R-:W-:Y:S01]  /*1180*/  STL [R1+0x8], R30 ;  /* 0x0000081e01007387 */ /* 0x000fe20000100800 */
[----:B------:R-:W-:Y:S01]  /*1190*/  SHF.R.S32.HI R9, RZ, 0x1f, R226 ;  /* 0x0000001fff097819 */ /* 0x000fe200000114e2 */
[----:B------:R-:W-:Y:S01]  /*11a0*/  VIADD R218, R16, 0xc0 ;  /* 0x000000c010da7836 */ /* 0x000fe20000000000 */
[----:B------:R-:W-:Y:S01]  /*11b0*/  SHF.L.U64.HI R7, R228, 0x1, R7 ;  /* 0x00000001e4077819 */ /* 0x000fe20000010207 */
[----:B------:R-:W-:Y:S01]  /*11c0*/  STL [R1+0x4], R29 ;  /* 0x0000041d01007387 */ /* 0x000fe20000100800 */
[C---:B------:R-:W-:Y:S01]  /*11d0*/  VIADD R217, R16.reuse, 0xe0 ;  /* 0x000000e010d97836 */ /* 0x040fe20000000000 */
[----:B------:R-:W-:Y:S01]  /*11e0*/  SHF.R.S32.HI R8, RZ, 0x1f, R219 ;  /* 0x0000001fff087819 */ /* 0x000fe200000114db */
[----:B------:R-:W-:Y:S01]  /*11f0*/  VIADD R216, R16, 0x100 ;  /* 0x0000010010d87836 */ /* 0x000fe20000000000 */
[----:B------:R-:W-:Y:S01]  /*1200*/  STL [R1+0x58], R34 ;  /* 0x0000582201007387 */ /* 0x000fe20000100800 */
[----:B------:R-:W-:Y:S01]  /*1210*/  SHF.L.U64.HI R6, R226, 0x1, R9 ;  /* 0x00000001e2067819 */ /* 0x000fe20000010209 */
[C---:B------:R-:W-:Y:S01]  /*1220*/  VIADD R215, R16.reuse, 0x120 ;  /* 0x0000012010d77836 */ /* 0x040fe20000000000 */
[----:B------:R-:W-:Y:S01]  /*1230*/  SHF.R.S32.HI R11, RZ, 0x1f, R218 ;  /* 0x0000001fff0b7819 */ /* 0x000fe200000114da */
[----:B------:R-:W-:Y:S01]  /*1240*/  STL [R1+0x14], R31 ;  /* 0x0000141f01007387 */ /* 0x000fe20000100800 */
[----:B------:R-:W-:Y:S01]  /*1250*/  SHF.R.S32.HI R10, RZ, 0x1f, R217 ;  /* 0x0000001fff0a7819 */ /* 0x000fe200000114d9 */
[C---:B------:R-:W-:Y:S01]  /*1260*/  VIADD R214, R16.reuse, 0x140 ;  /* 0x0000014010d67836 */ /* 0x040fe20000000000 */
[----:B------:R-:W-:Y:S01]  /*1270*/  SHF.R.S32.HI R15, RZ, 0x1f, R216 ;  /* 0x0000001fff0f7819 */ /* 0x000fe200000114d8 */
[----:B------:R-:W-:Y:S01]  /*1280*/  STL [R1+0x60], R4 ;  /* 0x0000600401007387 */ /* 0x000fe20000100800 */
[C---:B------:R-:W-:Y:S01]  /*1290*/  VIADD R213, R16.reuse, 0x160 ;  /* 0x0000016010d57836 */ /* 0x040fe20000000000 */
[----:B------:R-:W-:Y:S01]  /*12a0*/  SHF.R.S32.HI R12, RZ, 0x1f, R215 ;  /* 0x0000001fff0c7819 */ /* 0x000fe200000114d7 */
[C---:B------:R-:W-:Y:S01]  /*12b0*/  VIADD R212, R16.reuse, 0x180 ;  /* 0x0000018010d47836 */ /* 0x040fe20000000000 */
[----:B------:R0:W-:Y:S01]  /*12c0*/  STL [R1+0x18], R7 ;  /* 0x0000180701007387 */ /* 0x0001e20000100800 */
[----:B------:R-:W-:Y:S01]  /*12d0*/  SHF.R.S32.HI R21, RZ, 0x1f, R214 ;  /* 0x0000001fff157819 */ /* 0x000fe200000114d6 */
[C---:B------:R-:W-:Y:S01]  /*12e0*/  VIADD R211, R16.reuse, 0x1a0 ;  /* 0x000001a010d37836 */ /* 0x040fe20000000000 */
[----:B------:R-:W-:Y:S01]  /*12f0*/  SHF.R.S32.HI R14, RZ, 0x1f, R213 ;  /* 0x0000001fff0e7819 */ /* 0x000fe200000114d5 */
[----:B------:R1:W-:Y:S01]  /*1300*/  STL [R1+0x1c], R6 ;  /* 0x00001c0601007387 */ /* 0x0003e20000100800 */
[----:B------:R-:W-:Y:S01]  /*1310*/  SHF.R.S32.HI R23, RZ, 0x1f, R212 ;  /* 0x0000001fff177819 */ /* 0x000fe200000114d4 */
[----:B------:R-:W-:Y:S01]  /*1320*/  VIADD R190, R16, 0x20 ;  /* 0x0000002010be7836 */ /* 0x000fe20000000000 */
[----:B------:R-:W-:Y:S01]  /*1330*/  SHF.R.S32.HI R20, RZ, 0x1f, R211 ;  /* 0x0000001fff147819 */ /* 0x000fe200000114d3 */
[----:B------:R-:W-:Y:S01]  /*1340*/  VIADD R203, R202, 0x26840 ;  /* 0x00026840cacb7836 */ /* 0x000fe20000000000 */
[----:B------:R-:W-:Y:S01]  /*1350*/  SHF.R.S32.HI R22, RZ, 0x1f, R30 ;  /* 0x0000001fff167819 */ /* 0x000fe2000001141e */
[----:B------:R-:W-:Y:S01]  /*1360*/  @P2 VIADD R203, R205, 0xffffffc0 ;  /* 0xffffffc0cdcb2836 */ /* 0x000fe20000000000 */
[----:B0-----:R-:W-:Y:S01]  /*1370*/  SHF.L.U64.HI R7, R219, 0x1, R8 ;  /* 0x00000001db077819 */ /* 0x001fe20000010208 */
[----:B------:R-:W-:Y:S01]  /*1380*/  IMAD.SHL.U32 R188, R5, 0x2, RZ ;  /* 0x0000000205bc7824 */ /* 0x000fe200078e00ff */
[----:B------:R-:W-:-:S02]  /*1390*/  SHF.L.U64.HI R8, R217, 0x1, R10 ;  /* 0x00000001d9087819 */ /* 0x000fc4000001020a */
[----:B-1----:R-:W-:Y:S01]  /*13a0*/  SHF.L.U64.HI R6, R218, 0x1, R11 ;  /* 0x00000001da067819 */ /* 0x002fe2000001020b */
[----:B------:R0:W-:Y:S01]  /*13b0*/  STL [R1+0x20], R7 ;  /* 0x0000200701007387 */ /* 0x0001e20000100800 */
[----:B------:R-:W-:Y:S02]  /*13c0*/  SHF.R.S32.HI R24, RZ, 0x1f, R29 ;  /* 0x0000001fff187819 */ /* 0x000fe4000001141d */
[----:B------:R-:W-:Y:S01]  /*13d0*/  SEL R204, R204, 0xffffffe0, !P1 ;  /* 0xffffffe0cccc7807 */ /* 0x000fe20004800000 */
[----:B------:R1:W-:Y:S01]  /*13e0*/  STL [R1+0x24], R6 ;  /* 0x0000240601007387 */ /* 0x0003e20000100800 */
[----:B------:R-:W-:-:S03]  /*13f0*/  SHF.R.S32.HI R206, RZ, 0x1f, R190 ;  /* 0x0000001fffce7819 */ /* 0x000fc600000114be */
[----:B------:R2:W-:Y:S01]  /*1400*/  STL [R1+0x28], R8 ;  /* 0x0000280801007387 */ /* 0x0005e20000100800 */
[----:B------:R-:W-:Y:S01]  /*1410*/  IMAD.IADD R205, R205, 0x1, R204 ;  /* 0x00000001cdcd7824 */ /* 0x000fe200078e02cc */
[----:B0-----:R-:W-:Y:S01]  /*1420*/  SHF.L.U64.HI R7, R216, 0x1, R15 ;  /* 0x00000001d8077819 */ /* 0x001fe2000001020f */
[----:B------:R-:W-:Y:S01]  /*1430*/  IMAD.IADD R204, R204, 0x1, R203 ;  /* 0x00000001cccc7824 */ /* 0x000fe200078e02cb */
[----:B-1----:R-:W-:-:S03]  /*1440*/  SHF.L.U64.HI R6, R215, 0x1, R12 ;  /* 0x00000001d7067819 */ /* 0x002fc6000001020c */
[----:B------:R0:W-:Y:S01]  /*1450*/  STL [R1+0x2c], R7 ;  /* 0x00002c0701007387 */ /* 0x0001e20000100800 */
[----:B--2---:R-:W-:-:S03]  /*1460*/  SHF.L.U64.HI R8, R214, 0x1, R21 ;  /* 0x00000001d6087819 */ /* 0x004fc60000010215 */
[----:B------:R1:W-:Y:S04]  /*1470*/  STL [R1+0x30], R6 ;  /* 0x0000300601007387 */ /* 0x0003e80000100800 */
[----:B------:R2:W-:Y:S01]  /*1480*/  STL [R1+0x34], R8 ;  /* 0x0000340801007387 */ /* 0x0005e20000100800 */
[----:B0-----:R-:W-:Y:S02]  /*1490*/  SHF.L.U64.HI R7, R213, 0x1, R14 ;  /* 0x00000001d5077819 */ /* 0x001fe4000001020e */
[----:B-1----:R-:W-:-:S03]  /*14a0*/  SHF.L.U64.HI R6, R212, 0x1, R23 ;  /* 0x00000001d4067819 */ /* 0x002fc60000010217 */
[----:B------:R0:W-:Y:S01]  /*14b0*/  STL [R1+0x38], R7 ;  /* 0x0000380701007387 */ /* 0x0001e20000100800 */
[----:B--2---:R-:W-:-:S03]  /*14c0*/  SHF.L.U64.HI R8, R211, 0x1, R20 ;  /* 0x00000001d3087819 */ /* 0x004fc60000010214 */
[----:B------:R1:W-:Y:S04]  /*14d0*/  STL [R1+0x3c], R6 ;  /* 0x00003c0601007387 */ /* 0x0003e80000100800 */
[----:B------:R-:W-:Y:S01]  /*14e0*/  STL [R1+0x40], R8 ;  /* 0x0000400801007387 */ /* 0x000fe20000100800 */
[----:B0-----:R-:W-:Y:S02]  /*14f0*/  SHF.L.U64.HI R7, R30, 0x1, R22 ;  /* 0x000000011e077819 */ /* 0x001fe40000010216 */
[----:B-1----:R-:W-:-:S03]  /*1500*/  SHF.L.U64.HI R6, R29, 0x1, R24 ;  /* 0x000000011d067819 */ /* 0x002fc60000010218 */
[----:B------:R0:W-:Y:S04]  /*1510*/  STL [R1+0x44], R7 ;  /* 0x0000440701007387 */ /* 0x0001e80000100800 */
[----:B------:R1:W-:Y:S01]  /*1520*/  STL [R1+0x48], R6 ;  /* 0x0000480601007387 */ /* 0x0003e20000100800 */
[----:B0-----:R-:W-:Y:S01]  /*1530*/  LOP3.LUT R7, R4, R0, R28, 0xf6, !PT ;  /* 0x0000000004077212 */ /* 0x001fe200078ef61c */
[----:B------:R-:W-:-:S04]  /*1540*/  IMAD R0, R3, 0x8, R198 ;  /* 0x0000000803007824 */ /* 0x000fc800078e02c6 */
[----:B------:R-:W-:-:S05]  /*1550*/  IMAD R4, R7, 0x2, R2 ;  /* 0x0000000207047824 */ /* 0x000fca00078e0202 */
[----:B------:R1:W-:Y:S04]  /*1560*/  STL [R1+0x5c], R4 ;  /* 0x00005c0401007387 */ /* 0x0003e80000100800 */
[----:B------:R1:W-:Y:S02]  /*1570*/  STL [R1], R0 ;  /* 0x0000000001007387 */ /* 0x0003e40000100800 */
.L_x_5997:
[----:B------:R-:W-:Y:S01]  /*1580*/  ULDC.64 UR4, c[0x0][0xa28] ;  /* 0x00028a0000047ab9 */ /* 0x000fe20000000a00 */
[----:B01-34-:R-:W0:Y:S01]  /*1590*/  LDC.64 R6, c[0x0][0xa08] ;  /* 0x00028200ff067b82 */ /* 0x01be220000000a00 */
        /* <DEDUP_REMOVED lines=10> */
[----:B------:R-:W1:Y:S01]  /*1640*/  @P0 LDC.64 R4, c[0x0][0xa28] ;  /* 0x00028a00ff040b82 */ /* 0x000e620000000a00 */
[----:B------:R-:W-:Y:S01]  /*1650*/  ISETP.NE.AND.EX P3, PT, RZ, UR5, PT, P3 ;  /* 0x00000005ff007c0c */ /* 0x000fe2000bf65330 */
[----:B0-----:R-:W-:-:S06]  /*1660*/  IMAD.WIDE R10, R27, 0x4, R6 ;  /* 0x000000041b0a7825 */ /* 0x001fcc00078e0206 */
[----:B------:R-:W0:Y:S01]  /*1670*/  @P1 LDC.64 R8, c[0x0][0xa18] ;  /* 0x00028600ff081b82 */ /* 0x000e220000000a00 */
[----:B------:R-:W-:Y:S02]  /*1680*/  ULDC UR4, c[0x0][0x288] ;  /* 0x0000a20000047ab9 */ /* 0x000fe40000000800 */
[----:B------:R-:W-:Y:S01]  /*1690*/  IMAD.U32 R23, RZ, RZ, UR4 ;  /* 0x00000004ff177e24 */ /* 0x000fe2000f8e00ff */
[----:B--2---:R2:W-:Y:S01]  /*16a0*/  STL [R1+0x4c], R26 ;  /* 0x00004c1a01007387 */ /* 0x0045e20000100800 */
[----:B------:R-:W-:-:S03]  /*16b0*/  ULDC.64 UR4, c[0x0][0x418] ;  /* 0x0001060000047ab9 */ /* 0x000fc60000000a00 */
[----:B------:R2:W5:Y:S01]  /*16c0*/  @P3 LDG.E R28, desc[UR42][R10.64] ;  /* 0x0000002a0a1c3981 */ /* 0x000562000c1e1900 */
[----:B-1----:R-:W-:-:S05]  /*16d0*/  @P0 IMAD.WIDE R4, R27, 0x4, R4 ;  /* 0x000000041b040825 */ /* 0x002fca00078e0204 */
[----:B------:R2:W5:Y:S01]  /*16e0*/  @P0 LDG.E R0, desc[UR42][R4.64] ;  /* 0x0000002a04000981 */ /* 0x000562000c1e1900 */
[----:B0-----:R-:W-:-:S05]  /*16f0*/  @P1 IMAD.WIDE R6, R27, 0x4, R8 ;  /* 0x000000041b061825 */ /* 0x001fca00078e0208 */
[----:B------:R2:W5:Y:S04]  /*1700*/  @P1 LDG.E R23, desc[UR42][R6.64] ;  /* 0x0000002a06171981 */ /* 0x000568000c1e1900 */
[----:B------:R2:W-:Y:S01]  /*1710*/  STL [R1+0x50], R27 ;  /* 0x0000501b01007387 */ /* 0x0005e20000100800 */
        /* <DEDUP_REMOVED lines=9> */
[----:B--2---:R-:W-:Y:S08]  /*17b0*/  @P1 BRA `(.L_x_5779) ;  /* 0x0000000000241947 */ /* 0x004ff00003800000 */
        /* <DEDUP_REMOVED lines=9> */
.L_x_5779:
[----:B------:R-:W-:Y:S02]  /*1850*/  IMAD.U32 R38, RZ, RZ, UR5 ;  /* 0x00000005ff267e24 */ /* 0x000fe4000f8e00ff */
[----:B------:R-:W-:Y:S01]  /*1860*/  IMAD.U32 R29, RZ, RZ, UR4 ;  /* 0x00000004ff1d7e24 */ /* 0x000fe2000f8e00ff */
[----:B------:R-:W-:Y:S06]  /*1870*/  @!P2 BRA `(.L_x_5780) ;  /* 0x000000000010a947 */ /* 0x000fec0003800000 */
[----:B------:R-:W0:Y:S02]  /*1880*/  LDC.64 R4, c[0x0][0xa20] ;  /* 0x00028800ff047b82 */ /* 0x000e240000000a00 */
[----:B0-----:R-:W-:-:S05]  /*1890*/  IMAD.WIDE R4, R27, 0x4, R4 ;  /* 0x000000041b047825 */ /* 0x001fca00078e0204 */
[----:B------:R0:W5:Y:S01]  /*18a0*/  LDG.E R29, desc[UR42][R4.64] ;  /* 0x0000002a041d7981 */ /* 0x000162000c1e1900 */
[----:B------:R-:W-:Y:S05]  /*18b0*/  BRA `(.L_x_5781) ;  /* 0x0000000000107947 */ /* 0x000fea0003800000 */
.L_x_5780:
[----:B------:R-:W-:Y:S05]  /*18c0*/  @!P3 BRA `(.L_x_5781) ;  /* 0x00000000000cb947 */ /* 0x000fea0003800000 */
[----:B------:R-:W2:Y:S04]  /*18d0*/  LDG.E R4, desc[UR42][R10.64] ;  /* 0x0000002a0a047981 */ /* 0x000ea8000c1e1900 */
[----:B------:R-:W2:Y:S02]  /*18e0*/  LDG.E R29, desc[UR42][R10.64+0x4] ;  /* 0x0000042a0a1d7981 */ /* 0x000ea4000c1e1900 */
[----:B--2---:R-:W-:-:S07]  /*18f0*/  IMAD.IADD R29, R29, 0x1, -R4 ;  /* 0x000000011d1d7824 */ /* 0x004fce00078e0a04 */
.L_x_5781:
        /* <DEDUP_REMOVED lines=17> */
[----:B------:R-:W0:Y:S01]  /*1a10*/  LDC.64 R4, c[0x0][0x9e0] ;  /* 0x00027800ff047b82 */ /* 0x000e220000000a00 */
[----:B------:R-:W-:Y:S02]  /*1a20*/  IMAD.IADD R13, R29, 0x1, -R0 ;  /* 0x000000011d0d7824 */ /* 0x000fe400078e0a00 */
[----:B------:R-:W-:-:S04]  /*1a30*/  VIADD R0, R199, 0x3f ;  /* 0x0000003fc7007836 */ /* 0x000fc80000000000 */
[----:B-1----:R-:W-:-:S04]  /*1a40*/  IMAD.MOV.U32 R6, RZ, RZ, R0 ;  /* 0x000000ffff067224 */ /* 0x002fc800078e0000 */
[----:B------:R-:W1:Y:S08]  /*1a50*/  @P1 LDC R11, c[0x0][0x44c] ;  /* 0x00011300ff0b1b82 */ /* 0x000e700000000800 */
[----:B------:R-:W4:Y:S01]  /*1a60*/  @P1 LDC R12, c[0x0][0x450] ;  /* 0x00011400ff0c1b82 */ /* 0x000f220000000800 */
[----:B0-----:R-:W-:Y:S01]  /*1a70*/  ISETP.GE.AND P2, PT, R5, 0x1, PT ;  /* 0x000000010500780c */ /* 0x001fe20003f46270 */
[----:B---3--:R-:W-:-:S02]  /*1a80*/  @P0 IMAD.IADD R38, R10, 0x1, -R3 ;  /* 0x000000010a260824 */ /* 0x008fc400078e0a03 */
[----:B-1----:R-:W-:-:S04]  /*1a90*/  @P1 IMAD.HI.U32 R3, R0, R11, RZ ;  /* 0x0000000b00031227 */ /* 0x002fc800078e00ff */
[----:B------:R-:W-:Y:S01]  /*1aa0*/  IMAD.IADD R189, R13, 0x1, R38 ;  /* 0x000000010dbd7824 */ /* 0x000fe200078e0226 */
[----:B----4-:R-:W-:-:S03]  /*1ab0*/  @P1 SHF.R.U32.HI R6, RZ, R12, R3 ;  /* 0x0000000cff061219 */ /* 0x010fc60000011603 */
[C---:B------:R-:W-:Y:S01]  /*1ac0*/  VIADD R0, R189.reuse, 0x3f ;  /* 0x0000003fbd007836 */ /* 0x040fe20000000000 */
[----:B------:R-:W-:-:S04]  /*1ad0*/  IADD3 R7, R189, 0x1, -R23 ;  /* 0x00000001bd077810 */ /* 0x000fc80007ffe817 */
[----:B------:R-:W-:Y:S01]  /*1ae0*/  SHF.R.S32.HI R3, RZ, 0x1f, R0 ;  /* 0x0000001fff037819 */ /* 0x000fe20000011400 */
[----:B--2---:R-:W-:-:S03]  /*1af0*/  IMAD.IADD R9, R7, 0x1, R6 ;  /* 0x0000000107097824 */ /* 0x004fc600078e0206 */
[----:B------:R-:W-:Y:S01]  /*1b00*/  LEA.HI R3, R3, R0, RZ, 0x6 ;  /* 0x0000000003037211 */ /* 0x000fe200078f30ff */
[----:B------:R-:W-:-:S03]  /*1b10*/  IMAD.IADD R4, R9, 0x1, R4 ;  /* 0x0000000109047824 */ /* 0x000fc600078e0204 */
[----:B------:R-:W-:Y:S01]  /*1b20*/  SHF.R.S32.HI R168, RZ, 0x6, R3 ;  /* 0x00000006ffa87819 */ /* 0x000fe20000011403 */
        /* <DEDUP_REMOVED lines=12> */
.L_x_5784:
[----:B------:R-:W-:-:S13]  /*1bf0*/  ISETP.NE.AND P0, PT, R5, 0x1, PT ;  /* 0x000000010500780c */ /* 0x000fda0003f05270 */
[----:B------:R-:W0:Y:S02]  /*1c00*/  @P0 LDC.64 R6, c[0x0][0x9e8] ;  /* 0x00027a00ff060b82 */ /* 0x000e240000000a00 */
[----:B0-----:R-:W-:-:S05]  /*1c10*/  @P0 IMAD.HI.U32 R6, R0, R6, RZ ;  /* 0x0000000600060227 */ /* 0x001fca00078e00ff */
[----:B------:R-:W-:-:S07]  /*1c20*/  @P0 SHF.R.U32.HI R0, RZ, R7, R6 ;  /* 0x00000007ff000219 */ /* 0x000fce0000011606 */
.L_x_5785:
[----:B------:R-:W-:Y:S05]  /*1c30*/  BSYNC B0 ;  /* 0x0000000000007941 */ /* 0x000fea0003800000 */
.L_x_5783:
[----:B------:R-:W-:-:S05]  /*1c40*/  IMAD R3, R0, R5, R5 ;  /* 0x0000000500037224 */ /* 0x000fca00078e0205 */
[----:B------:R-:W-:-:S07]  /*1c50*/  VIMNMX R4, R4, R3, PT ;  /* 0x0000000304047248 */ /* 0x000fce0003fe0100 */
.L_x_5782:
        /* <DEDUP_REMOVED lines=20> */
.L_x_5788:
[----:B------:R-:W-:-:S13]  /*1da0*/  ISETP.NE.AND P0, PT, R5, 0x1, PT ;  /* 0x000000010500780c */ /* 0x000fda0003f05270 */
[----:B------:R-:W0:Y:S02]  /*1db0*/  @P0 LDC.64 R6, c[0x0][0x9e8] ;  /* 0x00027a00ff060b82 */ /* 0x000e240000000a00 */
[----:B0-----:R-:W-:-:S05]  /*1dc0*/  @P0 IMAD.HI.U32 R6, R0, R6, RZ ;  /* 0x0000000600060227 */ /* 0x001fca00078e00ff */
[----:B------:R-:W-:-:S07]  /*1dd0*/  @P0 SHF.R.U32.HI R0, RZ, R7, R6 ;  /* 0x00000007ff000219 */ /* 0x000fce0000011606 */
.L_x_5789:
[----:B------:R-:W-:Y:S05]  /*1de0*/  BSYNC B0 ;  /* 0x0000000000007941 */ /* 0x000fea0003800000 */
.L_x_5787:
[----:B------:R-:W-:-:S05]  /*1df0*/  IMAD R0, R0, R5, RZ ;  /* 0x0000000500007224 */ /* 0x000fca00078e02ff */
[----:B------:R-:W-:-:S07]  /*1e00*/  VIMNMX R3, R3, R0, !PT ;  /* 0x0000000003037248 */ /* 0x000fce0007fe0100 */
.L_x_5786:
[----:B------:R-:W-:Y:S01]  /*1e10*/  VIADD R4, R4, 0x3f ;  /* 0x0000003f04047836 */ /* 0x000fe20000000000 */
[----:B------:R-:W-:Y:S02]  /*1e20*/  SHF.R.S32.HI R0, RZ, 0x1f, R3 ;  /* 0x0000001fff007819 */ /* 0x000fe40000011403 */
[----:B------:R-:W-:Y:S02]  /*1e30*/  PLOP3.LUT P3, PT, PT, PT, PT, 0x80, 0x0 ;  /* 0x000000000000781c */ /* 0x000fe40003f6f070 */
[----:B------:R-:W-:Y:S02]  /*1e40*/  SHF.R.S32.HI R5, RZ, 0x1f, R4 ;  /* 0x0000001fff057819 */ /* 0x000fe40000011404 */
[----:B------:R-:W-:Y:S02]  /*1e50*/  LEA.HI R0, R0, R3, RZ, 0x6 ;  /* 0x0000000300007211 */ /* 0x000fe400078f30ff */
[----:B------:R-:W-:Y:S02]  /*1e60*/  LEA.HI R5, R5, R4, RZ, 0x6 ;  /* 0x0000000405057211 */ /* 0x000fe400078f30ff */
[----:B------:R-:W-:-:S02]  /*1e70*/  SHF.R.S32.HI R0, RZ, 0x6, R0 ;  /* 0x00000006ff007819 */ /* 0x000fc40000011400 */
[----:B------:R-:W-:Y:S02]  /*1e80*/  SHF.R.S32.HI R5, RZ, 0x6, R5 ;  /* 0x00000006ff057819 */ /* 0x000fe40000011405 */
[----:B------:R-:W-:Y:S02]  /*1e90*/  VIMNMX R0, RZ, R0, !PT ;  /* 0x00000000ff007248 */ /* 0x000fe40007fe0100 */
[----:B------:R-:W-:-:S03]  /*1ea0*/  VIMNMX R5, R168, R5, PT ;  /* 0x00000005a8057248 */ /* 0x000fc60003fe0100 */
[--C-:B------:R-:W-:Y:S02]  /*1eb0*/  IMAD R0, R0, 0x40, -R13.reuse ;  /* 0x0000004000007824 */ /* 0x100fe400078e0a0d */
[----:B------:R-:W-:-:S03]  /*1ec0*/  IMAD R5, R5, 0x40, -R13 ;  /* 0x0000004005057824 */ /* 0x000fc600078e0a0d */
[----:B------:R-:W-:Y:S02]  /*1ed0*/  VIMNMX R0, RZ, R0, !PT ;  /* 0x00000000ff007248 */ /* 0x000fe40007fe0100 */
[----:B------:R-:W-:Y:S02]  /*1ee0*/  VIMNMX R5, R5, R38, PT ;  /* 0x0000002605057248 */ /* 0x000fe40003fe0100 */
[----:B------:R-:W-:Y:S02]  /*1ef0*/  SHF.R.U32.HI R39, RZ, 0x6, R0 ;  /* 0x00000006ff277819 */ /* 0x000fe40000011600 */
[----:B------:R-:W-:-:S03]  /*1f00*/  ISETP.GT.AND P0, PT, R5, R0, PT ;  /* 0x000000000500720c */ /* 0x000fc60003f04270 */
[----:B------:R-:W-:-:S10]  /*1f10*/  IMAD.MOV.U32 R25, RZ, RZ, R39 ;  /* 0x000000ffff197224 */ /* 0x000fd400078e0027 */
[----:B------:R-:W-:-:S05]  /*1f20*/  @P0 VIADD R3, R5, 0x3f ;  /* 0x0000003f05030836 */ /* 0x000fca0000000000 */
[----:B------:R-:W-:-:S04]  /*1f30*/  @P0 SHF.R.S32.HI R0, RZ, 0x1f, R3 ;  /* 0x0000001fff000819 */ /* 0x000fc80000011403 */
[----:B------:R-:W-:-:S04]  /*1f40*/  @P0 LEA.HI R0, R0, R3, RZ, 0x6 ;  /* 0x0000000300000211 */ /* 0x000fc800078f30ff */
[----:B------:R-:W-:-:S04]  /*1f50*/  @P0 SHF.R.S32.HI R25, RZ, 0x6, R0 ;  /* 0x00000006ff190819 */ /* 0x000fc80000011400 */
        /* <DEDUP_REMOVED lines=22> */
.L_x_5792:
[----:B------:R-:W-:Y:S05]  /*20c0*/  BSYNC B6 ;  /* 0x0000000000067941 */ /* 0x000fea0003800000 */
.L_x_5791:
        /* <DEDUP_REMOVED lines=20> */
.L_x_5794:
[----:B------:R-:W-:Y:S05]  /*2210*/  BSYNC B6 ;  /* 0x0000000000067941 */ /* 0x000fea0003800000 */
.L_x_5793:
[----:B------:R-:W-:Y:S01]  /*2220*/  ULDC.64 UR4, c[0x0][0x9f8] ;  /* 0x00027e0000047ab9 */ /* 0x000fe20000000a00 */
[----:B------:R-:W-:Y:S01]  /*2230*/  IMAD.MOV.U32 R0, RZ, RZ, R27 ;  /* 0x000000ffff007224 */ /* 0x000fe200078e001b */
[----:B------:R-:W-:Y:S01]  /*2240*/  ISETP.NE.U32.AND P0, PT, RZ, UR4, PT ;  /* 0x00000004ff007c0c */ /* 0x000fe2000bf05070 */
[----:B------:R-:W0:Y:S01]  /*2250*/  S2R R31, SR_TID.X ;  /* 0x00000000001f7919 */ /* 0x000e220000002100 */
[----:B------:R-:W1:Y:S08]  /*2260*/  LDC R15, c[0x0][0x3f4] ;  /* 0x0000fd00ff0f7b82 */ /* 0x000e700000000800 */
[----:B------:R-:W2:Y:S01]  /*2270*/  LDC.64 R42, c[0x0][0x3f8] ;  /* 0x0000fe00ff2a7b82 */ /* 0x000ea20000000a00 */
[----:B------:R-:W-:-:S07]  /*2280*/  ISETP.NE.AND.EX P0, PT, RZ, UR5, PT, P0 ;  /* 0x00000005ff007c0c */ /* 0x000fce000bf05300 */
[----:B------:R-:W3:Y:S01]  /*2290*/  LDC.64 R4, c[0x0][0x408] ;  /* 0x00010200ff047b82 */ /* 0x000ee20000000a00 */
[----:B------:R-:W-:Y:S01]  /*22a0*/  SHF.R.S32.HI R9, RZ, 0x1f, R196 ;  /* 0x0000001fff097819 */ /* 0x000fe200000114c4 */
[----:B------:R-:W4:Y:S01]  /*22b0*/  S2R R49, SR_TID.X ;  /* 0x0000000000317919 */ /* 0x000f220000002100 */
[----:B------:R-:W-:Y:S01]  /*22c0*/  SHF.R.S32.HI R195, RZ, 0x1f, R194 ;  /* 0x0000001fffc37819 */ /* 0x000fe200000114c2 */
[----:B------:R-:W-:-:S04]  /*22d0*/  ULDC UR4, c[0x0][0x2f4] ;  /* 0x0000bd0000047ab9 */ /* 0x000fc80000000800 */
[----:B------:R-:W0:Y:S02]  /*22e0*/  @P0 LDC.64 R6, c[0x0][0x9f8] ;  /* 0x00027e00ff060b82 */ /* 0x000e240000000a00 */
[----:B0-----:R-:W-:-:S05]  /*22f0*/  @P0 IMAD.WIDE R6, R27, 0x4, R6 ;  /* 0x000000041b060825 */ /* 0x001fca00078e0206 */
[----:B------:R0:W4:Y:S01]  /*2300*/  @P0 LDG.E R0, desc[UR42][R6.64] ;  /* 0x0000002a06000981 */ /* 0x000122000c1e1900 */
[----:B------:R-:W-:Y:S01]  /*2310*/  VIADD R31, R31, 0xffffff80 ;  /* 0xffffff801f1f7836 */ /* 0x000fe20000000000 */
[----:B-1----:R-:W-:Y:S01]  /*2320*/  ISETP.GE.AND P0, PT, R16, R15, PT ;  /* 0x0000000f1000720c */ /* 0x002fe20003f06270 */
[C---:B--2---:R-:W-:Y:S01]  /*2330*/  IMAD R3, R9.reuse, R42, RZ ;  /* 0x0000002a09037224 */ /* 0x044fe200078e02ff */
[----:B------:R-:W-:Y:S01]  /*2340*/  SHF.L.U64.HI R41, R42, 0x6, R43 ;  /* 0x000000062a297819 */ /* 0x000fe2000001022b */
[----:B---3--:R-:W-:Y:S01]  /*2350*/  IMAD R9, R9, R4, RZ ;  /* 0x0000000409097224 */ /* 0x008fe200078e02ff */
[----:B------:R-:W-:Y:S01]  /*2360*/  SHF.R.S32.HI R30, RZ, 0x1f, R31 ;  /* 0x0000001fff1e7819 */ /* 0x000fe2000001141f */
[----:B------:R-:W-:Y:S01]  /*2370*/  IMAD R11, R196, R43, R3 ;  /* 0x0000002bc40b7224 */ /* 0x000fe200078e0203 */
[----:B------:R-:W-:Y:S01]  /*2380*/  SHF.L.U64.HI R44, R4, 0x6, R5 ;  /* 0x00000006042c7819 */ /* 0x000fe20000010205 */
[----:B------:R-:W-:Y:S01]  /*2390*/  IMAD R13, R196, R5, R9 ;  /* 0x00000005c40d7224 */ /* 0x000fe200078e0209 */
[----:B------:R-:W-:Y:S01]  /*23a0*/  LEA.HI R30, R30, R31, RZ, 0x2 ;  /* 0x0000001f1e1e7211 */ /* 0x000fe200078f10ff */
[----:B------:R-:W-:Y:S01]  /*23b0*/  IMAD.WIDE.U32 R20, R196, R42, R194 ;  /* 0x0000002ac4147225 */ /* 0x000fe200078e00c2 */
[----:B0-----:R-:W-:-:S02]  /*23c0*/  SEL R7, R15, RZ, P0 ;  /* 0x000000ff0f077207 */ /* 0x001fc40000000000 */
[----:B------:R-:W-:Y:S01]  /*23d0*/  LOP3.LUT R30, R30, 0xfffffffc, RZ, 0xc0, !PT ;  /* 0xfffffffc1e1e7812 */ /* 0x000fe200078ec0ff */
[-C--:B------:R-:W-:Y:S01]  /*23e0*/  IMAD.WIDE.U32 R32, R196, R42.reuse, R16 ;  /* 0x0000002ac4207225 */ /* 0x080fe200078e0010 */
[----:B-----5:R-:W-:Y:S02]  /*23f0*/  SHF.R.S32.HI R9, RZ, 0x1f, R24 ;  /* 0x0000001fff097819 */ /* 0x020fe40000011418 */
[C---:B------:R-:W-:Y:S01]  /*2400*/  ISETP.GE.AND P2, PT, R16.reuse, UR4, PT ;  /* 0x0000000410007c0c */ /* 0x040fe2000bf46270 */
[----:B------:R-:W-:Y:S01]  /*2410*/  IMAD.IADD R30, R31, 0x1, -R30 ;  /* 0x000000011f1e7824 */ /* 0x000fe200078e0a1e */
[----:B------:R-:W-:Y:S01]  /*2420*/  SHF.R.S32.HI R47, RZ, 0x1f, R26 ;  /* 0x0000001fff2f7819 */ /* 0x000fe2000001141a */
[----:B------:R-:W0:Y:S01]  /*2430*/  S2R R31, SR_TID.X ;  /* 0x00000000001f7919 */ /* 0x000e220000002100 */
[----:B------:R-:W-:Y:S01]  /*2440*/  IMAD.IADD R7, R16, 0x1, R7 ;  /* 0x0000000110077824 */ /* 0x000fe200078e0207 */
[----:B------:R-:W-:Y:S01]  /*2450*/  ISETP.GE.AND P1, PT, R190, UR4, PT ;  /* 0x00000004be007c0c */ /* 0x000fe2000bf26270 */
[C---:B------:R-:W-:Y:S01]  /*2460*/  IMAD R8, R9.reuse, R42, RZ ;  /* 0x0000002a09087224 */ /* 0x040fe200078e02ff */
[----:B------:R-:W-:Y:S01]  /*2470*/  P2R R62, PR, RZ, 0x4 ;  /* 0x00000004ff3e7803 */ /* 0x000fe20000000000 */
[----:B------:R-:W-:Y:S01]  /*2480*/  IMAD R9, R9, R4, RZ ;  /* 0x0000000409097224 */ /* 0x000fe200078e02ff */
[----:B------:R-:W-:Y:S01]  /*2490*/  SHF.R.S32.HI R6, RZ, 0x1f, R7 ;  /* 0x0000001fff067819 */ /* 0x000fe20000011407 */
[----:B------:R-:W-:Y:S01]  /*24a0*/  IMAD R48, R30, 0x40, R196 ;  /* 0x000000401e307824 */ /* 0x000fe200078e02c4 */
[----:B----4-:R-:W-:Y:S01]  /*24b0*/  LEA.HI R49, R49, 0x8, RZ, 0x19 ;  /* 0x0000000831317811 */ /* 0x010fe200078fc8ff */
[----:B------:R-:W-:Y:S01]  /*24c0*/  IMAD R9, R24, R5, R9 ;  /* 0x0000000518097224 */ /* 0x000fe200078e0209 */
[----:B------:R-:W-:Y:S01]  /*24d0*/  LEA.HI R27, R6, R7, RZ, 0x3 ;  /* 0x00000007061b7211 */ /* 0x000fe200078f18ff */
[----:B------:R-:W-:-:S02]  /*24e0*/  IMAD.SHL.U32 R6, R200, 0x40, RZ ;  /* 0x00000040c8067824 */ /* 0x000fc400078e00ff */
[----:B------:R-:W-:Y:S01]  /*24f0*/  IMAD R7, R24, R43, R8 ;  /* 0x0000002b18077224 */ /* 0x000fe200078e0208 */
[----:B------:R-:W-:Y:S01]  /*2500*/  LOP3.LUT R55, R27, 0xfffffff8, RZ, 0xc0, !PT ;  /* 0xfffffff81b377812 */ /* 0x000fe200078ec0ff */
[-C--:B------:R-:W-:Y:S01]  /*2510*/  IMAD.WIDE.U32 R34, R196, R4.reuse, R194 ;  /* 0x00000004c4227225 */ /* 0x080fe200078e00c2 */
[----:B------:R-:W-:Y:S02]  /*2520*/  LOP3.LUT R43, R6, 0x1c0, RZ, 0xc0, !PT ;  /* 0x000001c0062b7812 */ /* 0x000fe400078ec0ff */
[----:B------:R-:W-:Y:S01]  /*2530*/  SHF.R.S32.HI R60, RZ, 0x1f, R55 ;  /* 0x0000001fff3c7819 */ /* 0x000fe20000011437 */
[----:B------:R-:W-:Y:S01]  /*2540*/  IMAD.WIDE.U32 R36, R196, R4, R16 ;  /* 0x00000004c4247225 */ /* 0x000fe200078e0010 */
[----:B------:R-:W-:Y:S02]  /*2550*/  SHF.R.U32.HI R46, RZ, 0x3, R43 ;  /* 0x00000003ff2e7819 */ /* 0x000fe4000001162b */
[----:B------:R-:W-:Y:S01]  /*2560*/  LOP3.LUT R5, R43, 0x18, R16, 0xf8, !PT ;  /* 0x000000182b057812 */ /* 0x000fe200078ef810 */
[----:B------:R-:W-:-:S02]  /*2570*/  IMAD.IADD R21, R21, 0x1, R11 ;  /* 0x0000000115157824 */ /* 0x000fc400078e020b */
[----:B------:R-:W-:Y:S01]  /*2580*/  IMAD.IADD R33, R11, 0x1, R33 ;  /* 0x000000010b217824 */ /* 0x000fe200078e0221 */
[----:B------:R-:W-:Y:S01]  /*2590*/  LOP3.LUT R5, R5, R46, RZ, 0x3c, !PT ;  /* 0x0000002e05057212 */ /* 0x000fe200078e3cff */
[----:B------:R-:W-:Y:S02]  /*25a0*/  IMAD.IADD R35, R35, 0x1, R13 ;  /* 0x0000000123237824 */ /* 0x000fe400078e020d */
[----:B------:R-:W-:Y:S02]  /*25b0*/  IMAD.IADD R37, R13, 0x1, R37 ;  /* 0x000000010d257824 */ /* 0x000fe400078e0225 */
[----:B------:R-:W-:-:S04]  /*25c0*/  IMAD.WIDE.U32 R20, R24, R42, R20 ;  /* 0x0000002a18147225 */ /* 0x000fc800078e0014 */
[----:B0-----:R-:W-:Y:S02]  /*25d0*/  VIADD R31, R31, 0xffffff80 ;  /* 0xffffff801f1f7836 */ /* 0x001fe40000000000 */
[----:B------:R-:W-:-:S03]  /*25e0*/  IMAD.WIDE.U32 R32, R24, R42, R32 ;  /* 0x0000002a18207225 */ /* 0x000fc600078e0020 */
[----:B------:R-:W-:Y:S01]  /*25f0*/  SHF.R.S32.HI R30, RZ, 0x1f, R31 ;  /* 0x0000001fff1e7819 */ /* 0x000fe2000001141f */
[----:B------:R-:W-:-:S03]  /*2600*/  IMAD.WIDE.U32 R34, R24, R4, R34 ;  /* 0x0000000418227225 */ /* 0x000fc600078e0022 */
[----:B------:R-:W-:Y:S01]  /*2610*/  LEA.HI R30, R30, R31, RZ, 0x5 ;  /* 0x0000001f1e1e7211 */ /* 0x000fe200078f28ff */
[----:B------:R-:W-:-:S03]  /*2620*/  IMAD.WIDE.U32 R36, R24, R4, R36 ;  /* 0x0000000418247225 */ /* 0x000fc600078e0024 */
[----:B------:R-:W-:Y:S01]  /*2630*/  SHF.R.S32.HI R30, RZ, 0x5, R30 ;  /* 0x00000005ff1e7819 */ /* 0x000fe2000001141e */
[----:B------:R-:W-:Y:S02]  /*2640*/  IMAD.IADD R3, R28, 0x1, R29 ;  /* 0x000000011c037824 */ /* 0x000fe400078e021d */
[----:B------:R-:W-:Y:S02]  /*2650*/  IMAD.SHL.U32 R42, R42, 0x40, RZ ;  /* 0x000000402a2a7824 */ /* 0x000fe400078e00ff */
[----:B------:R-:W-:Y:S01]  /*2660*/  IMAD R51, R30, 0x200, R5 ;  /* 0x000002001e337824 */ /* 0x000fe200078e0205 */
[----:B------:R-:W-:Y:S01]  /*2670*/  LOP3.LUT R5, R43, 0x38, R27, 0xf8, !PT ;  /* 0x000000382b057812 */ /* 0x000fe200078ef81b */
[----:B------:R-:W-:Y:S02]  /*2680*/  IMAD.SHL.U32 R45, R4, 0x40, RZ ;  /* 0x00000040042d7824 */ /* 0x000fe400078e00ff */
[----:B------:R-:W-:Y:S01]  /*2690*/  IMAD.SHL.U32 R50, R15, 0x2, RZ ;  /* 0x000000020f327824 */ /* 0x000fe200078e00ff */
[----:B------:R-:W-:Y:S01]  /*26a0*/  LOP3.LUT R5, R5, R46, RZ, 0x3c, !PT ;  /* 0x0000002e05057212 */ /* 0x000fe200078e3cff */
[----:B------:R-:W-:-:S02]  /*26b0*/  IMAD.IADD R53, R21, 0x1, R7 ;  /* 0x0000000115357824 */ /* 0x000fc400078e0207 */
[----:B------:R-:W-:Y:S02]  /*26c0*/  IMAD.IADD R54, R7, 0x1, R33 ;  /* 0x0000000107367824 */ /* 0x000fe400078e0221 */
[----:B------:R-:W-:Y:S02]  /*26d0*/  IMAD.IADD R58, R35, 0x1, R9 ;  /* 0x00000001233a7824 */ /* 0x000fe400078e0209 */
[----:B------:R-:W-:Y:S02]  /*26e0*/  IMAD.IADD R59, R9, 0x1, R37 ;  /* 0x00000001093b7824 */ /* 0x000fe400078e0225 */
[----:B------:R-:W-:Y:S01]  /*26f0*/  IMAD R61, R30, 0x200, R5 ;  /* 0x000002001e3d7824 */ /* 0x000fe200078e0205 */
[----:B------:R-:W-:-:S07]  /*2700*/  SHF.R.S32.HI R52, RZ, 0x1f, R0 ;  /* 0x0000001fff347819 */ /* 0x000fce0000011400 */
.L_x_5827:
[----:B------:R-:W0:Y:S01]  /*2710*/  LDC R65, c[0x0][0x430] ;  /* 0x00010c00ff417b82 */ /* 0x000e220000000800 */
        /* <DEDUP_REMOVED lines=11> */
[----:B---3--:R-:W3:Y:S08]  /*27d0*/  @P3 LDC R9, c[0x0][0x434] ;  /* 0x00010d00ff093b82 */ /* 0x008ef00000000800 */
[----:B----4-:R-:W4:Y:S01]  /*27e0*/  @P3 LDC R10, c[0x0][0x438] ;  /* 0x00010e00ff0a3b82 */ /* 0x010f220000000800 */
        /* <DEDUP_REMOVED lines=10> */
[----:B------:R-:W-:Y:S01]  /*2890*/  IMAD.SHL.U32 R70, R192, 0x1000, RZ ;  /* 0x00001000c0467824 */ /* 0x000fe200078e00ff */
[----:B------:R-:W-:Y:S05]  /*28a0*/  YIELD ;  /* 0x0000000000007946 */ /* 0x000fea0003800000 */
[----:B------:R-:W-:Y:S01]  /*28b0*/  IMAD.MOV R6, RZ, RZ, -R8 ;  /* 0x000000ffff067224 */ /* 0x000fe200078e0a08 */
[----:B------:R-:W-:Y:S01]  /*28c0*/  BSSY B0, `(.L_x_5795) ;  /* 0x00001c5000007945 */ /* 0x000fe20003800000 */
[----:B------:R-:W-:Y:S01]  /*28d0*/  IMAD.IADD R7, R51, 0x1, R70 ;  /* 0x0000000133077824 */ /* 0x000fe200078e0246 */
[----:B------:R0:W5:Y:S01]  /*28e0*/  @!P2 LDG.E R64, desc[UR42][R4.64] ;  /* 0x0000002a0440a981 */ /* 0x000162000c1e1900 */
[----:B------:R-:W-:Y:S01]  /*28f0*/  IMAD R65, R65, R6, R12 ;  /* 0x0000000641417224 */ /* 0x000fe200078e020c */
[----:B------:R-:W-:Y:S01]  /*2900*/  ISETP.GT.AND P2, PT, R25, R39, PT ;  /* 0x000000271900720c */ /* 0x000fe20003f44270 */
[----:B------:R-:W-:Y:S01]  /*2910*/  IMAD R74, R7, 0x2, R2 ;  /* 0x00000002074a7824 */ /* 0x000fe200078e0202 */
[----:B------:R-:W-:Y:S11]  /*2920*/  @!P3 BRA `(.L_x_5796) ;  /* 0x00000018001cb947 */ /* 0x000ff60003800000 */
        /* <DEDUP_REMOVED lines=37> */
[----:B------:R-:W-:Y:S01]  /*2b80*/  IMAD R8, R44, R25, RZ ;  /* 0x000000192c087224 */ /* 0x000fe200078e02ff */
[----:B------:R-:W-:Y:S01]  /*2b90*/  ULDC.64 UR4, c[0x0][0x3e8] ;  /* 0x0000fa0000047ab9 */ /* 0x000fe20000000a00 */
[----:B------:R-:W-:Y:S01]  /*2ba0*/  IMAD.MOV.U32 R6, RZ, RZ, R34 ;  /* 0x000000ffff067224 */ /* 0x000fe200078e0022 */
[----:B------:R-:W-:Y:S01]  /*2bb0*/  ULDC.64 UR6, c[0x0][0x400] ;  /* 0x0001000000067ab9 */ /* 0x000fe20000000a00 */
[----:B------:R-:W-:Y:S01]  /*2bc0*/  IMAD.MOV.U32 R7, RZ, RZ, R58 ;  /* 0x000000ffff077224 */ /* 0x000fe200078e003a */
[----:B------:R-:W-:Y:S01]  /*2bd0*/  CS2R R28, SRZ ;  /* 0x00000000001c7805 */ /* 0x000fe2000001ff00 */
[-C--:B------:R-:W-:Y:S02]  /*2be0*/  IMAD R5, R10, R45.reuse, R8 ;  /* 0x0000002d0a057224 */ /* 0x080fe400078e0208 */
[----:B------:R-:W-:Y:S01]  /*2bf0*/  IMAD.WIDE.U32 R8, R25, R45, R6 ;  /* 0x0000002d19087225 */ /* 0x000fe200078e0006 */
[----:B------:R-:W-:-:S03]  /*2c00*/  IADD3 R7, P3, R20, R4, RZ ;  /* 0x0000000414077210 */ /* 0x000fc60007f7e0ff */
[----:B------:R-:W-:Y:S01]  /*2c10*/  IMAD.IADD R5, R9, 0x1, R5 ;  /* 0x0000000109057824 */ /* 0x000fe200078e0205 */
[C---:B------:R-:W-:Y:S01]  /*2c20*/  LEA R4, P5, R8.reuse, UR6, 0x1 ;  /* 0x0000000608047c11 */ /* 0x040fe2000f8a08ff */
[----:B------:R-:W-:Y:S01]  /*2c30*/  IMAD.X R10, R11, 0x1, R53, P3 ;  /* 0x000000010b0a7824 */ /* 0x000fe200018e0635 */
[C---:B------:R-:W-:Y:S02]  /*2c40*/  LEA R6, P3, R7.reuse, UR4, 0x1 ;  /* 0x0000000407067c11 */ /* 0x040fe4000f8608ff */
[----:B------:R-:W-:Y:S02]  /*2c50*/  LEA.HI.X R5, R8, UR7, R5, 0x1, P5 ;  /* 0x0000000708057c11 */ /* 0x000fe4000a8f0c05 */
[----:B------:R-:W-:Y:S02]  /*2c60*/  CS2R R8, SRZ ;  /* 0x0000000000087805 */ /* 0x000fe4000001ff00 */
[----:B------:R-:W-:Y:S02]  /*2c70*/  LEA.HI.X R7, R7, UR5, R10, 0x1, P3 ;  /* 0x0000000507077c11 */ /* 0x000fe400098f0c0a */
[----:B------:R-:W-:-:S02]  /*2c80*/  ISETP.GE.AND P5, PT, R194, R75, PT ;  /* 0x0000004bc200720c */ /* 0x000fc40003fa6270 */
[----:B------:R-:W-:-:S11]  /*2c90*/  ISETP.GE.AND P3, PT, R207, R75, PT ;  /* 0x0000004bcf00720c */ /* 0x000fd60003f66270 */
[----:B------:R0:W5:Y:S04]  /*2ca0*/  @!P5 LDG.E.64 R30, desc[UR42][R6.64] ;  /* 0x0000002a061ed981 */ /* 0x000168000c1e1b00 */
[----:B------:R0:W5:Y:S04]  /*2cb0*/  @!P3 LDG.E.64 R8, desc[UR42][R6.64+0x20] ;  /* 0x0000202a0608b981 */ /* 0x000168000c1e1b00 */
[----:B------:R0:W5:Y:S04]  /*2cc0*/  @!P5 LDG.E.64 R56, desc[UR42][R4.64] ;  /* 0x0000002a0438d981 */ /* 0x000168000c1e1b00 */
[----:B------:R0:W5:Y:S02]  /*2cd0*/  @!P3 LDG.E.64 R28, desc[UR42][R4.64+0x20] ;  /* 0x0000202a041cb981 */ /* 0x000164000c1e1b00 */
.L_x_5799:
[----:B------:R-:W-:Y:S05]  /*2ce0*/  BSYNC B1 ;  /* 0x0000000000017941 */ /* 0x000fea0003800000 */
.L_x_5798:
[----:B------:R-:W-:Y:S01]  /*2cf0*/  UISETP.NE.AND UP0, UPT, UR37, 0x3, UPT ;  /* 0x000000032500788c */ /* 0x000fe2000bf05270 */
[----:B0----5:R-:W-:Y:S02]  /*2d00*/  IMAD.MOV.U32 R4, RZ, RZ, R8 ;  /* 0x000000ffff047224 */ /* 0x021fe400078e0008 */
[----:B------:R-:W-:Y:S02]  /*2d10*/  IMAD.MOV.U32 R5, RZ, RZ, R9 ;  /* 0x000000ffff057224 */ /* 0x000fe400078e0009 */
[----:B------:R-:W-:Y:S01]  /*2d20*/  IMAD.MOV.U32 R6, RZ, RZ, R30 ;  /* 0x000000ffff067224 */ /* 0x000fe200078e001e */
[----:B------:R-:W-:Y:S01]  /*2d30*/  PLOP3.LUT P3, PT, PT, PT, UP0, 0x80, 0x0 ;  /* 0x000000000000781c */ /* 0x000fe20003f6f008 */
        /* <DEDUP_REMOVED lines=14> */
.L_x_5800:
[----:B------:R-:W-:Y:S01]  /*2e20*/  IMAD R63, R192, 0x8, R2 ;  /* 0x00000008c03f7824 */ /* 0x000fe200078e0202 */
[----:B------:R-:W-:Y:S01]  /*2e30*/  SHF.L.U32 R72, R193, 0x1f, RZ ;  /* 0x0000001fc1487819 */ /* 0x000fe200000006ff */
[----:B------:R-:W-:Y:S03]  /*2e40*/  BSSY B1, `(.L_x_5801) ;  /* 0x0000003000017945 */ /* 0x000fe60003800000 */
[----:B------:R-:W0:Y:S02]  /*2e50*/  SYNCS.PHASECHK.TRANS64.TRYWAIT P5, [R63+URZ+0x28c90], R72 ;  /* 0x028c90483f0075a7 */ /* 0x000e2400080a017f */
[----:B0-----:R-:W-:Y:S05]  /*2e60*/  @!P5 BRA `(.L_x_5802) ;  /* 0x000001c400bcd947 */ /* 0x001fea0003800000 */
.L_x_6142:
[----:B------:R-:W-:Y:S05]  /*2e70*/  BSYNC B1 ;  /* 0x0000000000017941 */ /* 0x000fea0003800000 */
.L_x_5801:
[----:B------:R-:W-:-:S03]  /*2e80*/  UMOV UR4, 0xffffffff ;  /* 0xffffffff00047882 */ /* 0x000fc60000000000 */
[----:B------:R-:W-:Y:S05]  /*2e90*/  BRA.DIV UR4, `(.L_x_5803) ;  /* 0x000001c604c47947 */ /* 0x000fea000b800000 */
[----:B------:R1:W2:Y:S04]  /*2ea0*/  SHFL.IDX PT, R71, R68, RZ, 0x1c1f ;  /* 0x001c1fff44477589 */ /* 0x0002a800000e0000 */
[----:B------:R1:W3:Y:S02]  /*2eb0*/  SHFL.IDX PT, R14, R69, RZ, 0x1c1f ;  /* 0x001c1fff450e7589 */ /* 0x0002e400000e0000 */
.L_x_6146:
        /* <DEDUP_REMOVED lines=8> */
[----:B--2---:R-:W-:-:S07]  /*2f40*/  LEA.HI.X R11, R16, R71, R17, 0x1, P4 ;  /* 0x00000047100b7211 */ /* 0x004fce00020f0c11 */
[----:B----4-:R-:W-:Y:S05]  /*2f50*/  @P5 BRA `(.L_x_5808) ;  /* 0x0000000000b85947 */ /* 0x010fea0003800000 */
[----:B-1----:R-:W-:Y:S01]  /*2f60*/  SHF.R.U64 R69, R56, 0x10, R57 ;  /* 0x0000001038457819 */ /* 0x002fe20000001239 */
[----:B0-----:R-:W-:Y:S01]  /*2f70*/  IMAD.U32 R15, R7, 0x10000, RZ ;  /* 0x00010000070f7824 */ /* 0x001fe200078e00ff */
[----:B------:R-:W-:Y:S01]  /*2f80*/  SHF.R.U64 R74, R30, 0x10, R31 ;  /* 0x000000101e4a7819 */ /* 0x000fe2000000121f */
[----:B------:R-:W-:Y:S01]  /*2f90*/  IMAD.U32 R12, R6, 0x10000, RZ ;  /* 0x00010000060c7824 */ /* 0x000fe200078e00ff */
[----:B------:R-:W-:Y:S02]  /*2fa0*/  SHF.R.U32.HI R76, RZ, 0x10, R57 ;  /* 0x00000010ff4c7819 */ /* 0x000fe40000011639 */
[----:B------:R-:W-:Y:S02]  /*2fb0*/  SHF.R.U32.HI R68, RZ, 0x10, R31 ;  /* 0x00000010ff447819 */ /* 0x000fe4000001161f */
[C---:B------:R-:W-:Y:S02]  /*2fc0*/  PRMT R69, R77.reuse, 0x5410, R69 ;  /* 0x000054104d457816 */ /* 0x040fe40000000045 */
[----:B------:R-:W-:-:S02]  /*2fd0*/  PRMT R31, R77, 0x5432, R74 ;  /* 0x000054324d1f7816 */ /* 0x000fc4000000004a */
[----:B------:R-:W-:Y:S02]  /*2fe0*/  PRMT R76, R81, 0x5432, R76 ;  /* 0x00005432514c7816 */ /* 0x000fe4000000004c */
[----:B------:R-:W-:Y:S02]  /*2ff0*/  LOP3.LUT R30, R7, 0xffff0000, RZ, 0xc0, !PT ;  /* 0xffff0000071e7812 */ /* 0x000fe400078ec0ff */
[----:B------:R-:W-:Y:S01]  /*3000*/  PRMT R57, R79, 0x5432, R68 ;  /* 0x000054324f397816 */ /* 0x000fe20000000044 */
[----:B------:R-:W-:Y:S01]  /*3010*/  IMAD.U32 R77, R76, 0x10000, RZ ;  /* 0x000100004c4d7824 */ /* 0x000fe200078e00ff */
[----:B------:R-:W-:Y:S02]  /*3020*/  LOP3.LUT R7, R5, 0xffff0000, RZ, 0xc0, !PT ;  /* 0xffff000005077812 */ /* 0x000fe400078ec0ff */
[----:B------:R-:W-:Y:S01]  /*3030*/  LOP3.LUT R74, R69, 0xffff0000, RZ, 0xc0, !PT ;  /* 0xffff0000454a7812 */ /* 0x000fe200078ec0ff */
[----:B------:R-:W-:Y:S01]  /*3040*/  IMAD.U32 R68, R57, 0x10000, RZ ;  /* 0x0001000039447824 */ /* 0x000fe200078e00ff */
[----:B------:R-:W-:Y:S01]  /*3050*/  LOP3.LUT R56, R31, 0xffff0000, RZ, 0xc0, !PT ;  /* 0xffff00001f387812 */ /* 0x000fe200078ec0ff */
[----:B------:R-:W-:Y:S01]  /*3060*/  IMAD.U32 R69, R69, 0x10000, RZ ;  /* 0x0001000045457824 */ /* 0x000fe200078e00ff */
[----:B------:R-:W-:Y:S01]  /*3070*/  LOP3.LUT R13, R6, 0xffff0000, RZ, 0xc0, !PT ;  /* 0xffff0000060d7812 */ /* 0x000fe200078ec0ff */
[----:B------:R-:W-:-:S02]  /*3080*/  IMAD.U32 R6, R5, 0x10000, RZ ;  /* 0x0001000005067824 */ /* 0x000fc400078e00ff */
[C---:B------:R-:W-:Y:S01]  /*3090*/  FMUL.FTZ R79, R7.reuse, R74 ;  /* 0x0000004a074f7220 */ /* 0x040fe20000410000 */
[C---:B------:R-:W-:Y:S02]  /*30a0*/  IMAD.U32 R5, R4.reuse, 0x10000, RZ ;  /* 0x0001000004057824 */ /* 0x040fe400078e00ff */
[----:B------:R-:W-:Y:S01]  /*30b0*/  FMUL.FTZ R7, R7, R56 ;  /* 0x0000003807077220 */ /* 0x000fe20000410000 */
[----:B------:R-:W-:Y:S01]  /*30c0*/  LOP3.LUT R4, R4, 0xffff0000, RZ, 0xc0, !PT ;  /* 0xffff000004047812 */ /* 0x000fe200078ec0ff */
[C---:B------:R-:W-:Y:S01]  /*30d0*/  FMUL.FTZ R81, R13.reuse, R77 ;  /* 0x0000004d0d517220 */ /* 0x040fe20000410000 */
[----:B------:R-:W-:Y:S01]  /*30e0*/  FMUL.FTZ R13, R13, R68 ;  /* 0x000000440d0d7220 */ /* 0x000fe20000410000 */
[----:B------:R-:W-:Y:S01]  /*30f0*/  LOP3.LUT R76, R76, 0xffff0000, RZ, 0xc0, !PT ;  /* 0xffff00004c4c7812 */ /* 0x000fe200078ec0ff */
[----:B------:R-:W-:Y:S01]  /*3100*/  IMAD.U32 R31, R31, 0x10000, RZ ;  /* 0x000100001f1f7824 */ /* 0x000fe200078e00ff */
[----:B------:R-:W-:Y:S01]  /*3110*/  LOP3.LUT R57, R57, 0xffff0000, RZ, 0xc0, !PT ;  /* 0xffff000039397812 */ /* 0x000fe200078ec0ff */
[C---:B------:R-:W-:Y:S01]  /*3120*/  FFMA.FTZ R79, R6.reuse, R56, -R79 ;  /* 0x00000038064f7223 */ /* 0x040fe2000001084f */
[----:B------:R-:W-:Y:S01]  /*3130*/  FFMA.FTZ R74, R6, R74, R7 ;  /* 0x0000004a064a7223 */ /* 0x000fe20000010007 */
[----:B------:R-:W-:Y:S01]  /*3140*/  FFMA.FTZ R81, R12, R68, -R81 ;  /* 0x000000440c517223 */ /* 0x000fe20000010851 */
[----:B------:R-:W-:Y:S01]  /*3150*/  FMUL.FTZ R6, R4, R69 ;  /* 0x0000004504067220 */ /* 0x000fe20000410000 */
[----:B------:R-:W-:Y:S01]  /*3160*/  FFMA.FTZ R12, R12, R77, R13 ;  /* 0x0000004d0c0c7223 */ /* 0x000fe2000001000d */
[----:B------:R-:W-:Y:S01]  /*3170*/  FMUL.FTZ R4, R4, R31 ;  /* 0x0000001f04047220 */ /* 0x000fe20000410000 */
[CC--:B------:R-:W-:Y:S01]  /*3180*/  FMUL.FTZ R56, R30.reuse, R76.reuse ;  /* 0x0000004c1e387220 */ /* 0x0c0fe20000410000 */
        /* <DEDUP_REMOVED lines=11> */
.L_x_5808:
[----:B------:R-:W-:Y:S05]  /*3240*/  BSYNC B2 ;  /* 0x0000000000027941 */ /* 0x000fea0003800000 */
.L_x_5807:
[----:B0-----:R4:W-:Y:S02]  /*3250*/  ST.E.128 desc[UR42][R10.64], R4 ;  /* 0x000000040a007985 */ /* 0x0019e4000c101d2a */
.L_x_5806:
[----:B------:R-:W-:Y:S05]  /*3260*/  BSYNC B1 ;  /* 0x0000000000017941 */ /* 0x000fea0003800000 */
.L_x_5805:
        /* <DEDUP_REMOVED lines=8> */
[----:B--2---:R-:W-:-:S03]  /*32f0*/  LEA.HI.X R11, R190, R71, R206, 0x1, P4 ;  /* 0x00000047be0b7211 */ /* 0x004fc600020f0cce */
[----:B------:R-:W-:-:S06]  /*3300*/  IMAD R4, R5, 0x2, R2 ;  /* 0x0000000205047824 */ /* 0x000fcc00078e0202 */
[----:B------:R-:W2:Y:S01]  /*3310*/  LDS.128 R4, [R4+0x22400] ;  /* 0x0224000004047984 */ /* 0x000ea20000000c00 */
[----:B------:R-:W-:Y:S05]  /*3320*/  @P5 BRA `(.L_x_5810) ;  /* 0x0000000000b85947 */ /* 0x000fea0003800000 */
[----:B------:R-:W-:Y:S01]  /*3330*/  SHF.R.U64 R14, R8, 0x10, R9 ;  /* 0x00000010080e7819 */ /* 0x000fe20000001209 */
[----:B--2---:R-:W-:Y:S01]  /*3340*/  IMAD.U32 R12, R7, 0x10000, RZ ;  /* 0x00010000070c7824 */ /* 0x004fe200078e00ff */
        /* <DEDUP_REMOVED lines=17> */
[C---:B-1----:R-:W-:Y:S01]  /*3460*/  FMUL.FTZ R69, R7.reuse, R31 ;  /* 0x0000001f07457220 */ /* 0x042fe20000410000 */
        /* <DEDUP_REMOVED lines=26> */
.L_x_5810:
[----:B------:R-:W-:Y:S05]  /*3610*/  BSYNC B1 ;  /* 0x0000000000017941 */ /* 0x000fea0003800000 */
.L_x_5809:
[----:B--2---:R2:W-:Y:S01]  /*3620*/  ST.E.128 desc[UR42][R10.64], R4 ;  /* 0x000000040a007985 */ /* 0x0045e2000c101d2a */
[----:B------:R-:W-:Y:S05]  /*3630*/  BRA `(.L_x_5804) ;  /* 0x0000000c00b47947 */ /* 0x000fea0003800000 */
.L_x_5797:
        /* <DEDUP_REMOVED lines=24> */
[----:B------:R-:W-:Y:S01]  /*37c0*/  UISETP.NE.AND UP0, UPT, UR37, 0x3, UPT ;  /* 0x000000032500788c */ /* 0x000fe2000bf05270 */
[----:B------:R-:W-:-:S05]  /*37d0*/  ISETP.GE.AND P5, PT, R16, R75, PT ;  /* 0x0000004b1000720c */ /* 0x000fca0003fa6270 */
[----:B------:R-:W-:Y:S01]  /*37e0*/  PLOP3.LUT P3, PT, PT, PT, UP0, 0x80, 0x0 ;  /* 0x000000000000781c */ /* 0x000fe20003f6f008 */
        /* <DEDUP_REMOVED lines=16> */
.L_x_5811:
[----:B------:R-:W-:Y:S01]  /*38f0*/  IMAD R63, R192, 0x8, R2 ;  /* 0x00000008c03f7824 */ /* 0x000fe200078e0202 */
[----:B------:R-:W-:Y:S01]  /*3900*/  SHF.L.U32 R72, R193, 0x1f, RZ ;  /* 0x0000001fc1487819 */ /* 0x000fe200000006ff */
[----:B------:R-:W-:Y:S03]  /*3910*/  BSSY B1, `(.L_x_5812) ;  /* 0x0000003000017945 */ /* 0x000fe60003800000 */
[----:B------:R-:W0:Y:S02]  /*3920*/  SYNCS.PHASECHK.TRANS64.TRYWAIT P6, [R63+URZ+0x28c90], R72 ;  /* 0x028c90483f0075a7 */ /* 0x000e2400080c017f */
[----:B0-----:R-:W-:Y:S05]  /*3930*/  @!P6 BRA `(.L_x_5813) ;  /* 0x000001bc0064e947 */ /* 0x001fea0003800000 */
.L_x_6147:
[----:B------:R-:W-:Y:S05]  /*3940*/  BSYNC B1 ;  /* 0x0000000000017941 */ /* 0x000fea0003800000 */
.L_x_5812:
[----:B------:R-:W-:-:S03]  /*3950*/  UMOV UR4, 0xffffffff ;  /* 0xffffffff00047882 */ /* 0x000fc60000000000 */
[----:B------:R-:W-:Y:S05]  /*3960*/  BRA.DIV UR4, `(.L_x_5814) ;  /* 0x000001be046c7947 */ /* 0x000fea000b800000 */
[----:B------:R-:W1:Y:S04]  /*3970*/  SHFL.IDX PT, R68, R68, RZ, 0x1c1f ;  /* 0x001c1fff44447589 */ /* 0x000e6800000e0000 */
[----:B------:R-:W2:Y:S02]  /*3980*/  SHFL.IDX PT, R69, R69, RZ, 0x1c1f ;  /* 0x001c1fff45457589 */ /* 0x000ea400000e0000 */
.L_x_6151:
[----:B------:R-:W3:Y:S02]  /*3990*/  LDC R71, c[0x0][0x2f4] ;  /* 0x0000bd00ff477b82 */ /* 0x000ee40000000800 */
[----:B---3--:R-:W-:-:S13]  /*39a0*/  ISETP.GE.OR P4, PT, R16, R71, P4 ;  /* 0x000000471000720c */ /* 0x008fda0002786670 */
[----:B------:R-:W-:Y:S05]  /*39b0*/  @P4 BRA `(.L_x_5804) ;  /* 0x0000000800d44947 */ /* 0x000fea0003800000 */
[----:B------:R-:W3:Y:S01]  /*39c0*/  S2R R11, SR_TID.X ;  /* 0x00000000000b7919 */ /* 0x000ee20000002100 */
        /* <DEDUP_REMOVED lines=9> */
[----:B------:R-:W-:Y:S02]  /*3a60*/  IMAD.SHL.U32 R74, R8, 0x8, RZ ;  /* 0x00000008084a7824 */ /* 0x000fe400078e00ff */
[----:B---3--:R-:W-:-:S03]  /*3a70*/  VIADD R11, R11, 0xffffff80 ;  /* 0xffffff800b0b7836 */ /* 0x008fc60000000000 */
[----:B------:R-:W-:Y:S02]  /*3a80*/  LOP3.LUT R9, R43, 0x38, R74, 0xf8, !PT ;  /* 0x000000382b097812 */ /* 0x000fe400078ef84a */
[----:B------:R-:W-:Y:S02]  /*3a90*/  SHF.R.S32.HI R10, RZ, 0x1f, R11 ;  /* 0x0000001fff0a7819 */ /* 0x000fe4000001140b */
[----:B------:R-:W-:Y:S02]  /*3aa0*/  LOP3.LUT R9, R9, R46, RZ, 0x3c, !PT ;  /* 0x0000002e09097212 */ /* 0x000fe400078e3cff */
[----:B------:R-:W-:-:S04]  /*3ab0*/  LEA.HI R10, R10, R11, RZ, 0x5 ;  /* 0x0000000b0a0a7211 */ /* 0x000fc800078f28ff */
[----:B------:R-:W-:-:S05]  /*3ac0*/  SHF.R.S32.HI R10, RZ, 0x5, R10 ;  /* 0x00000005ff0a7819 */ /* 0x000fca000001140a */
[----:B------:R-:W-:Y:S02]  /*3ad0*/  IMAD R11, R10, 0x200, R9 ;  /* 0x000002000a0b7824 */ /* 0x000fe400078e0209 */
[----:B------:R-:W-:Y:S02]  /*3ae0*/  IMAD.IADD R9, R61, 0x1, R70 ;  /* 0x000000013d097824 */ /* 0x000fe400078e0246 */
[----:B------:R-:W-:Y:S02]  /*3af0*/  IMAD.IADD R11, R70, 0x1, R11 ;  /* 0x00000001460b7824 */ /* 0x000fe400078e020b */
[--C-:B------:R-:W-:Y:S02]  /*3b00*/  IMAD R9, R9, 0x2, R2.reuse ;  /* 0x0000000209097824 */ /* 0x100fe400078e0202 */
[----:B------:R-:W-:-:S04]  /*3b10*/  IMAD R12, R11, 0x2, R2 ;  /* 0x000000020b0c7824 */ /* 0x000fc800078e0202 */
[----:B------:R-:W1:Y:S04]  /*3b20*/  LDS.128 R8, [R9+0x22400] ;  /* 0x0224000009087984 */ /* 0x000e680000000c00 */
[----:B------:R-:W2:Y:S01]  /*3b30*/  LDS.128 R12, [R12+0x22400] ;  /* 0x022400000c0c7984 */ /* 0x000ea20000000c00 */
[----:B------:R-:W-:Y:S05]  /*3b40*/  @P5 BRA `(.L_x_5816) ;  /* 0x0000000400705947 */ /* 0x000fea0003800000 */
[----:B------:R-:W-:Y:S02]  /*3b50*/  SHF.R.U32.HI R75, RZ, 0x10, R5 ;  /* 0x00000010ff4b7819 */ /* 0x000fe40000011605 */
[----:B------:R-:W-:Y:S02]  /*3b60*/  SHF.R.U32.HI R80, RZ, 0x10, R29 ;  /* 0x00000010ff507819 */ /* 0x000fe4000001161d */
[----:B------:R-:W-:Y:S01]  /*3b70*/  SHF.R.U64 R70, R4, 0x10, R5 ;  /* 0x0000001004467819 */ /* 0x000fe20000001205 */
[----:B-1----:R-:W-:Y:S01]  /*3b80*/  IMAD.U32 R5, R9, 0x10000, RZ ;  /* 0x0001000009057824 */ /* 0x002fe200078e00ff */
[----:B------:R-:W-:Y:S01]  /*3b90*/  SHF.R.U64 R77, R6, 0x10, R7 ;  /* 0x00000010064d7819 */ /* 0x000fe20000001207 */
[----:B------:R-:W-:Y:S01]  /*3ba0*/  IMAD.U32 R4, R8, 0x10000, RZ ;  /* 0x0001000008047824 */ /* 0x000fe200078e00ff */
[----:B------:R-:W-:Y:S02]  /*3bb0*/  PRMT R75, R76, 0x5410, R75 ;  /* 0x000054104c4b7816 */ /* 0x000fe4000000004b */
[----:B------:R-:W-:-:S02]  /*3bc0*/  PRMT R80, R81, 0x5432, R80 ;  /* 0x0000543251507816 */ /* 0x000fc40000000050 */
[----:B------:R-:W-:Y:S02]  /*3bd0*/  SHF.R.U32.HI R83, RZ, 0x10, R31 ;  /* 0x00000010ff537819 */ /* 0x000fe4000001161f */
[----:B------:R-:W-:Y:S01]  /*3be0*/  SHF.R.U64 R79, R28, 0x10, R29 ;  /* 0x000000101c4f7819 */ /* 0x000fe2000000121d */
[----:B--2---:R-:W-:Y:S01]  /*3bf0*/  IMAD.U32 R28, R13, 0x10000, RZ ;  /* 0x000100000d1c7824 */ /* 0x004fe200078e00ff */
[----:B------:R-:W-:Y:S01]  /*3c00*/  SHF.R.U64 R82, R30, 0x10, R31 ;  /* 0x000000101e527819 */ /* 0x000fe2000000121f */
[----:B------:R-:W-:Y:S01]  /*3c10*/  IMAD.U32 R30, R15, 0x10000, RZ ;  /* 0x000100000f1e7824 */ /* 0x000fe200078e00ff */
[----:B------:R-:W-:Y:S01]  /*3c20*/  PRMT R70, R76, 0x5432, R70 ;  /* 0x000054324c467816 */ /* 0x000fe20000000046 */
[----:B------:R-:W-:Y:S01]  /*3c30*/  IMAD.U32 R76, R75, 0x10000, RZ ;  /* 0x000100004b4c7824 */ /* 0x000fe200078e00ff */
[----:B------:R-:W-:Y:S01]  /*3c40*/  PRMT R77, R81, 0x5410, R77 ;  /* 0x00005410514d7816 */ /* 0x000fe2000000004d */
[----:B------:R-:W-:Y:S01]  /*3c50*/  IMAD.U32 R81, R80, 0x10000, RZ ;  /* 0x0001000050517824 */ /* 0x000fe200078e00ff */
[----:B------:R-:W-:Y:S01]  /*3c60*/  SHF.R.U32.HI R78, RZ, 0x10, R7 ;  /* 0x00000010ff4e7819 */ /* 0x000fe20000011607 */
[----:B------:R-:W-:Y:S01]  /*3c70*/  FMUL.FTZ R86, R28, R76 ;  /* 0x0000004c1c567220 */ /* 0x000fe20000410000 */
[----:B------:R-:W-:Y:S01]  /*3c80*/  PRMT R83, R85, 0x5410, R83 ;  /* 0x0000541055537816 */ /* 0x000fe20000000053 */
[----:B------:R-:W-:Y:S01]  /*3c90*/  IMAD.U32 R7, R10, 0x10000, RZ ;  /* 0x000100000a077824 */ /* 0x000fe200078e00ff */
[----:B------:R-:W-:Y:S01]  /*3ca0*/  LOP3.LUT R29, R13, 0xffff0000, RZ, 0xc0, !PT ;  /* 0xffff00000d1d7812 */ /* 0x000fe200078ec0ff */
[----:B------:R-:W-:Y:S01]  /*3cb0*/  FFMA.FTZ R86, R5, R81, R86 ;  /* 0x0000005105567223 */ /* 0x000fe20000010056 */
[----:B------:R-:W-:Y:S01]  /*3cc0*/  LOP3.LUT R80, R80, 0xffff0000, RZ, 0xc0, !PT ;  /* 0xffff000050507812 */ /* 0x000fe200078ec0ff */
[----:B------:R-:W-:Y:S01]  /*3cd0*/  IMAD.U32 R13, R12, 0x10000, RZ ;  /* 0x000100000c0d7824 */ /* 0x000fe200078e00ff */
[----:B------:R-:W-:-:S02]  /*3ce0*/  PRMT R79, R84, 0x5410, R79 ;  /* 0x00005410544f7816 */ /* 0x000fc4000000004f */
[----:B------:R-:W-:Y:S01]  /*3cf0*/  PRMT R82, R84, 0x5432, R82 ;  /* 0x0000543254527816 */ /* 0x000fe20000000052 */
[----:B------:R-:W-:Y:S01]  /*3d00*/  FMUL.FTZ R84, R28, R81 ;  /* 0x000000511c547220 */ /* 0x000fe20000410000 */
[----:B------:R-:W-:Y:S01]  /*3d10*/  LOP3.LUT R75, R75, 0xffff0000, RZ, 0xc0, !PT ;  /* 0xffff00004b4b7812 */ /* 0x000fe200078ec0ff */
[----:B------:R-:W-:Y:S01]  /*3d20*/  IMAD.U32 R28, R83, 0x10000, RZ ;  /* 0x00010000531c7824 */ /* 0x000fe200078e00ff */
[----:B------:R-:W-:Y:S01]  /*3d30*/  PRMT R78, R85, 0x5432, R78 ;  /* 0x00005432554e7816 */ /* 0x000fe2000000004e */
[----:B------:R-:W-:Y:S01]  /*3d40*/  FMUL.FTZ R85, R29, R80 ;  /* 0x000000501d557220 */ /* 0x000fe20000410000 */
[----:B------:R-:W-:Y:S01]  /*3d50*/  LOP3.LUT R6, R9, 0xffff0000, RZ, 0xc0, !PT ;  /* 0xffff000009067812 */ /* 0x000fe200078ec0ff */
[----:B------:R-:W-:Y:S01]  /*3d60*/  FFMA.FTZ R84, R5, R76, -R84 ;  /* 0x0000004c05547223 */ /* 0x000fe20000010854 */
[----:B------:R-:W-:Y:S01]  /*3d70*/  FMUL.FTZ R29, R29, R75 ;  /* 0x0000004b1d1d7220 */ /* 0x000fe20000410000 */
[----:B------:R-:W-:Y:S02]  /*3d80*/  IMAD.U32 R9, R11, 0x10000, RZ ;  /* 0x000100000b097824 */ /* 0x000fe400078e00ff */
[----:B------:R-:W-:Y:S01]  /*3d90*/  FMUL.FTZ R88, R30, R28 ;  /* 0x0000001c1e587220 */ /* 0x000fe20000410000 */
[----:B------:R-:W-:-:S02]  /*3da0*/  IMAD.U32 R5, R78, 0x10000, RZ ;  /* 0x000100004e057824 */ /* 0x000fc400078e00ff */
[C---:B------:R-:W-:Y:S01]  /*3db0*/  FFMA.FTZ R85, R6.reuse, R75, -R85 ;  /* 0x0000004b06557223 */ /* 0x040fe20000010855 */
[----:B------:R-:W-:Y:S01]  /*3dc0*/  FFMA.FTZ R75, R6, R80, R29 ;  /* 0x00000050064b7223 */ /* 0x000fe2000001001d */
[----:B------:R-:W-:Y:S01]  /*3dd0*/  LOP3.LUT R31, R15, 0xffff0000, RZ, 0xc0, !PT ;  /* 0xffff00000f1f7812 */ /* 0x000fe200078ec0ff */
[-C--:B------:R-:W-:Y:S01]  /*3de0*/  FMUL.FTZ R81, R30, R5.reuse ;  /* 0x000000051e517220 */ /* 0x080fe20000410000 */
[----:B------:R-:W-:Y:S01]  /*3df0*/  LOP3.LUT R76, R83, 0xffff0000, RZ, 0xc0, !PT ;  /* 0xffff0000534c7812 */ /* 0x000fe200078ec0ff */
[----:B------:R-:W-:Y:S01]  /*3e00*/  FFMA.FTZ R88, R9, R5, -R88 ;  /* 0x0000000509587223 */ /* 0x000fe20000010858 */
[----:B------:R-:W-:Y:S01]  /*3e10*/  LOP3.LUT R78, R78, 0xffff0000, RZ, 0xc0, !PT ;  /* 0xffff00004e4e7812 */ /* 0x000fe200078ec0ff */
[----:B------:R-:W-:Y:S01]  /*3e20*/  IMAD.U32 R6, R79, 0x10000, RZ ;  /* 0x000100004f067824 */ /* 0x000fe200078e00ff */
[----:B------:R-:W-:Y:S01]  /*3e30*/  LOP3.LUT R11, R11, 0xffff0000, RZ, 0xc0, !PT ;  /* 0xffff00000b0b7812 */ /* 0x000fe200078ec0ff */
[----:B------:R-:W-:Y:S02]  /*3e40*/  IMAD.U32 R5, R70, 0x10000, RZ ;  /* 0x0001000046057824 */ /* 0x000fe400078e00ff */
[----:B------:R-:W-:Y:S01]  /*3e50*/  FFMA.FTZ R81, R9, R28, R81 ;  /* 0x0000001c09517223 */ /* 0x000fe20000010051 */
[----:B------:R-:W-:Y:S01]  /*3e60*/  FMUL.FTZ R29, R13, R6 ;  /* 0x000000060d1d7220 */ /* 0x000fe20000410000 */
[----:B------:R-:W-:Y:S01]  /*3e70*/  LOP3.LUT R12, R12, 0xffff0000, RZ, 0xc0, !PT ;  /* 0xffff00000c0c7812 */ /* 0x000fe200078ec0ff */
[C---:B------:R-:W-:Y:S01]  /*3e80*/  FMUL.FTZ R28, R31.reuse, R76 ;  /* 0x0000004c1f1c7220 */ /* 0x040fe20000410000 */
[-C--:B------:R-:W-:Y:S01]  /*3e90*/  FMUL.FTZ R30, R31, R78.reuse ;  /* 0x0000004e1f1e7220 */ /* 0x080fe20000410000 */
        /* <DEDUP_REMOVED lines=11> */
[C---:B------:R-:W-:Y:S01]  /*3f50*/  IMAD.U32 R4, R77.reuse, 0x10000, RZ ;  /* 0x000100004d047824 */ /* 0x040fe200078e00ff */
[C---:B------:R-:W-:Y:S01]  /*3f60*/  LOP3.LUT R5, R82.reuse, 0xffff0000, RZ, 0xc0, !PT ;  /* 0xffff000052057812 */ /* 0x040fe200078ec0ff */
[----:B------:R-:W-:Y:S01]  /*3f70*/  IMAD.U32 R6, R82, 0x10000, RZ ;  /* 0x0001000052067824 */ /* 0x000fe200078e00ff */
[----:B------:R-:W-:Y:S01]  /*3f80*/  LOP3.LUT R77, R77, 0xffff0000, RZ, 0xc0, !PT ;  /* 0xffff00004d4d7812 */ /* 0x000fe200078ec0ff */
[-C--:B------:R-:W-:Y:S01]  /*3f90*/  FMUL.FTZ R31, R12, R9.reuse ;  /* 0x000000090c1f7220 */ /* 0x080fe20000410000 */
[----:B------:R-:W-:Y:S01]  /*3fa0*/  FFMA.FTZ R12, R8, R9, -R11 ;  /* 0x00000009080c7223 */ /* 0x000fe2000001080b */
[----:B------:R-:W-:Y:S01]  /*3fb0*/  LOP3.LUT R10, R10, 0xffff0000, RZ, 0xc0, !PT ;  /* 0xffff00000a0a7812 */ /* 0x000fe200078ec0ff */
[C---:B------:R-:W-:Y:S01]  /*3fc0*/  FMUL.FTZ R28, R15.reuse, R6 ;  /* 0x000000060f1c7220 */ /* 0x040fe20000410000 */
[C---:B------:R-:W-:Y:S01]  /*3fd0*/  FMUL.FTZ R9, R14.reuse, R5 ;  /* 0x000000050e097220 */ /* 0x040fe20000410000 */
[-C--:B------:R-:W-:Y:S01]  /*3fe0*/  FMUL.FTZ R15, R15, R4.reuse ;  /* 0x000000040f0f7220 */ /* 0x080fe20000410000 */
[----:B------:R-:W-:Y:S01]  /*3ff0*/  FMUL.FTZ R14, R14, R77 ;  /* 0x0000004d0e0e7220 */ /* 0x000fe20000410000 */
[----:B------:R-:W-:Y:S01]  /*4000*/  FFMA.FTZ R8, R8, R79, R31 ;  /* 0x0000004f08087223 */ /* 0x000fe2000001001f */
        /* <DEDUP_REMOVED lines=16> */
.L_x_5816:
[----:B------:R-:W-:Y:S05]  /*4110*/  BSYNC B1 ;  /* 0x0000000000017941 */ /* 0x000fea0003800000 */
.L_x_5815:
[----:B-1----:R1:W-:Y:S01]  /*4120*/  ST.E.128 desc[UR42][R56.64], R8 ;  /* 0x0000000838007985 */ /* 0x0023e2000c101d2a */
[----:B------:R-:W-:Y:S01]  /*4130*/  ISETP.GE.AND P4, PT, R74, R71, PT ;  /* 0x000000474a00720c */ /* 0x000fe20003f86270 */
[----:B------:R-:W-:Y:S02]  /*4140*/  IMAD.MOV.U32 R4, RZ, RZ, R69 ;  /* 0x000000ffff047224 */ /* 0x000fe400078e0045 */
[----:B------:R-:W-:-:S10]  /*4150*/  IMAD.MOV.U32 R5, RZ, RZ, R68 ;  /* 0x000000ffff057224 */ /* 0x000fd400078e0044 */
[----:B------:R-:W-:Y:S05]  /*4160*/  @P4 BRA `(.L_x_5804) ;  /* 0x0000000000e84947 */ /* 0x000fea0003800000 */
[----:B------:R-:W-:-:S05]  /*4170*/  IMAD.WIDE R4, R74, 0x2, R4 ;  /* 0x000000024a047825 */ /* 0x000fca00078e0204 */
[----:B--2---:R2:W-:Y:S01]  /*4180*/  ST.E.128 desc[UR42][R4.64], R12 ;  /* 0x0000000c04007985 */ /* 0x0045e2000c101d2a */
[----:B------:R-:W-:Y:S05]  /*4190*/  BRA `(.L_x_5804) ;  /* 0x0000000000dc7947 */ /* 0x000fea0003800000 */
.L_x_5796:
[----:B------:R-:W-:-:S06]  /*41a0*/  UISETP.NE.AND UP0, UPT, UR37, 0x3, UPT ;  /* 0x000000032500788c */ /* 0x000fcc000bf05270 */
[----:B------:R-:W-:-:S13]  /*41b0*/  PLOP3.LUT P3, PT, PT, PT, UP0, 0x80, 0x0 ;  /* 0x000000000000781c */ /* 0x000fda0003f6f008 */
[----:B------:R-:W-:Y:S05]  /*41c0*/  @!P3 BRA `(.L_x_5817) ;  /* 0x000000000004b947 */ /* 0x000fea0003800000 */
[----:B------:R-:W-:Y:S01]  /*41d0*/  BPT.TRAP 0x1 ;  /* 0x000000040000795c */ /* 0x000fe20000300000 */
.L_x_5817:
[----:B------:R-:W-:Y:S01]  /*41e0*/  IMAD R63, R192, 0x8, R2 ;  /* 0x00000008c03f7824 */ /* 0x000fe200078e0202 */
[----:B------:R-:W-:Y:S01]  /*41f0*/  SHF.L.U32 R72, R193, 0x1f, RZ ;  /* 0x0000001fc1487819 */ /* 0x000fe200000006ff */
[----:B------:R-:W-:Y:S01]  /*4200*/  BSSY B1, `(.L_x_5818) ;  /* 0x0000004000017945 */ /* 0x000fe20003800000 */
[----:B------:R-:W-:Y:S02]  /*4210*/  SHF.R.S32.HI R67, RZ, 0x1f, R65 ;  /* 0x0000001fff437819 */ /* 0x000fe40000011441 */
[----:B------:R-:W1:Y:S02]  /*4220*/  SYNCS.PHASECHK.TRANS64.TRYWAIT P4, [R63+URZ+0x28c90], R72 ;  /* 0x028c90483f0075a7 */ /* 0x000e64000808017f */
[----:B-1----:R-:W-:Y:S05]  /*4230*/  @!P4 BRA `(.L_x_5819) ;  /* 0x000001b40084c947 */ /* 0x002fea0003800000 */
.L_x_6152:
[----:B------:R-:W-:Y:S05]  /*4240*/  BSYNC B1 ;  /* 0x0000000000017941 */ /* 0x000fea0003800000 */
.L_x_5818:
        /* <DEDUP_REMOVED lines=24> */
[----:B------:R0:W2:Y:S04]  /*43d0*/  SHFL.IDX PT, R29, R13, RZ, 0x1c1f ;  /* 0x001c1fff0d1d7589 */ /* 0x0000a800000e0000 */
[----:B------:R0:W3:Y:S02]  /*43e0*/  SHFL.IDX PT, R14, R5, RZ, 0x1c1f ;  /* 0x001c1fff050e7589 */ /* 0x0000e400000e0000 */
.L_x_6156:
        /* <DEDUP_REMOVED lines=18> */
.L_x_5804:
[----:B------:R-:W-:Y:S05]  /*4510*/  BSYNC B0 ;  /* 0x0000000000007941 */ /* 0x000fea0003800000 */
.L_x_5795:
[----:B0-2-4-:R-:W0:Y:S01]  /*4520*/  S2R R4, SR_TID.X ;  /* 0x0000000000047919 */ /* 0x015e220000002100 */
[----:B------:R-:W-:Y:S01]  /*4530*/  @!PT LDS RZ, [RZ] ;  /* 0x00000000fffff984 */ /* 0x000fe20000000800 */
[----:B------:R-:W-:Y:S01]  /*4540*/  @!PT LDS RZ, [RZ] ;  /* 0x00000000fffff984 */ /* 0x000fe20000000800 */
[----:B------:R-:W-:Y:S01]  /*4550*/  @!PT LDS RZ, [RZ] ;  /* 0x00000000fffff984 */ /* 0x000fe20000000800 */
[----:B------:R-:W-:Y:S01]  /*4560*/  @!PT LDS RZ, [RZ] ;  /* 0x00000000fffff984 */ /* 0x000fe20000000800 */
[----:B------:R2:W-:Y:S06]  /*4570*/  MEMBAR.ALL.CTA ;  /* 0x0000000000007992 */ /* 0x0005ec0000008000 */
[----:B--2---:R-:W2:Y:S01]  /*4580*/  FENCE.VIEW.ASYNC.S ;  /* 0x00000000000073c6 */ /* 0x004ea20000000000 */
[----:B------:R-:W-:Y:S05]  /*4590*/  WARPSYNC.ALL ;  /* 0x0000000000007948 */ /* 0x000fea0003800000 */
[----:B------:R-:W-:Y:S01]  /*45a0*/  BSSY B0, `(.L_x_5821) ;  /* 0x0000009000007945 */ /* 0x000fe20003800000 */
[----:B0-----:R-:W-:Y:S01]  /*45b0*/  LOP3.LUT R4, R4, 0x7f, RZ, 0xc0, !PT ;  /* 0x0000007f04047812 */ /* 0x001fe200078ec0ff */
[----:B--2---:R0:W-:Y:S03]  /*45c0*/  BAR.SYNC.DEFER_BLOCKING R49, 0x80 ;  /* 0x000200310000751d */ /* 0x0041e60000010000 */
[----:B------:R-:W-:-:S13]  /*45d0*/  ISETP.NE.AND P4, PT, R4, RZ, PT ;  /* 0x000000ff0400720c */ /* 0x000fda0003f85270 */
[----:B------:R-:W-:-:S05]  /*45e0*/  @!P4 VIADD R4, R63, 0x28ca0 ;  /* 0x00028ca03f04c836 */ /* 0x000fca0000000000 */
[----:B------:R-:W-:-:S04]  /*45f0*/  @!P4 PRMT R4, RZ, 0x654, R4 ;  /* 0x00000654ff04c816 */ /* 0x000fc80000000004 */
[----:B------:R0:W-:Y:S01]  /*4600*/  @!P4 SYNCS.ARRIVE.TRANS64.RED.A1T0 RZ, [R4+URZ], RZ ;  /* 0x000000ff04ffc9a7 */ /* 0x0001e2000810043f */
[----:B------:R-:W-:Y:S05]  /*4610*/  @!P3 BRA `(.L_x_5822) ;  /* 0x000000000004b947 */ /* 0x000fea0003800000 */
[----:B------:R-:W-:Y:S01]  /*4620*/  BPT.TRAP 0x1 ;  /* 0x000000040000795c */ /* 0x000fe20000300000 */
.L_x_5822:
[----:B------:R-:W-:Y:S05]  /*4630*/  BSYNC B0 ;  /* 0x0000000000007941 */ /* 0x000fea0003800000 */
.L_x_5821:
[----:B------:R-:W2:Y:S01]  /*4640*/  SYNCS.PHASECHK.TRANS64.TRYWAIT P3, [R63+URZ+0x28cb0], R72 ;  /* 0x028cb0483f0075a7 */ /* 0x000ea2000806017f */
[----:B------:R-:W-:Y:S04]  /*4650*/  BSSY B0, `(.L_x_5823) ;  /* 0x0000002000007945 */ /* 0x000fe80003800000 */
[----:B--2---:R-:W-:Y:S05]  /*4660*/  @!P3 BRA `(.L_x_5824) ;  /* 0x000001b000d0b947 */ /* 0x004fea0003800000 */
.L_x_6157:
[----:B------:R-:W-:Y:S05]  /*4670*/  BSYNC B0 ;  /* 0x0000000000007941 */ /* 0x000fea0003800000 */
.L_x_5823:
        /* <DEDUP_REMOVED lines=11> */
[----:B-1----:R-:W-:Y:S02]  /*4730*/  IMAD R9, R47, UR4, RZ ;  /* 0x000000042f097c24 */ /* 0x002fe4000f8e02ff */
[----:B------:R-:W-:Y:S02]  /*4740*/  IMAD.IADD R5, R5, 0x1, R7 ;  /* 0x0000000105057824 */ /* 0x000fe400078e0207 */
[C---:B------:R-:W-:Y:S02]  /*4750*/  IMAD R7, R26.reuse, UR5, R9 ;  /* 0x000000051a077c24 */ /* 0x040fe4000f8e0209 */
[----:B------:R-:W-:Y:S01]  /*4760*/  IMAD.WIDE.U32 R4, R26, UR4, R4 ;  /* 0x000000041a047c25 */ /* 0x000fe2000f8e0004 */
[----:B------:R-:W-:-:S03]  /*4770*/  ULDC.64 UR4, c[0x0][0x318] ;  /* 0x0000c60000047ab9 */ /* 0x000fc60000000a00 */
[----:B------:R-:W-:Y:S01]  /*4780*/  IMAD.IADD R7, R5, 0x1, R7 ;  /* 0x0000000105077824 */ /* 0x000fe200078e0207 */
[----:B------:R-:W-:-:S04]  /*4790*/  LEA R5, P3, R4, UR4, 0x1 ;  /* 0x0000000404057c11 */ /* 0x000fc8000f8608ff */
[----:B------:R-:W-:Y:S01]  /*47a0*/  LEA.HI.X R4, R4, UR5, R7, 0x1, P3 ;  /* 0x0000000504047c11 */ /* 0x000fe200098f0c07 */
[----:B------:R0:W1:Y:S01]  /*47b0*/  SHFL.IDX PT, R15, R5, RZ, 0x1c1f ;  /* 0x001c1fff050f7589 */ /* 0x00006200000e0000 */
[----:B------:R-:W-:-:S03]  /*47c0*/  ISETP.GT.AND P3, PT, R73, R196, PT ;  /* 0x000000c44900720c */ /* 0x000fc60003f64270 */
[----:B------:R0:W4:Y:S10]  /*47d0*/  SHFL.IDX PT, R13, R4, RZ, 0x1c1f ;  /* 0x001c1fff040d7589 */ /* 0x00013400000e0000 */
[----:B0-----:R-:W-:Y:S05]  /*47e0*/  @!P3 BRA `(.L_x_5826) ;  /* 0x00000004009cb947 */ /* 0x001fea0003800000 */
[----:B------:R-:W5:Y:S01]  /*47f0*/  LDL R31, [R1+0x14] ;  /* 0x00001400011f7983 */ /* 0x000f620000100800 */
[----:B------:R-:W-:-:S03]  /*4800*/  ULDC UR4, c[0x0][0x320] ;  /* 0x0000c80000047ab9 */ /* 0x000fc60000000800 */
[----:B------:R-:W2:Y:S04]  /*4810*/  LDL R12, [R1+0x18] ;  /* 0x00001800010c7983 */ /* 0x000ea80000100800 */
[----:B------:R-:W2:Y:S01]  /*4820*/  LDL R30, [R1+0x1c] ;  /* 0x00001c00011e7983 */ /* 0x000ea20000100800 */
[----:B------:R-:W-:Y:S01]  /*4830*/  ISETP.GE.AND P5, PT, R16, UR4, PT ;  /* 0x0000000410007c0c */ /* 0x000fe2000bfa6270 */
[----:B------:R-:W-:Y:S01]  /*4840*/  IMAD R9, R192, 0x8000, R51 ;  /* 0x00008000c0097824 */ /* 0x000fe200078e0233 */
[----:B------:R-:W-:Y:S01]  /*4850*/  LOP3.LUT P3, RZ, R200, 0x4, RZ, 0xc0, !PT ;  /* 0x00000004c8ff7812 */ /* 0x000fe2000786c0ff */
[----:B------:R-:W2:Y:S02]  /*4860*/  LDL R29, [R1+0x20] ;  /* 0x00002000011d7983 */ /* 0x000ea40000100800 */
[----:B------:R-:W-:-:S02]  /*4870*/  IMAD R10, R9, 0x2, R2 ;  /* 0x00000002090a7824 */ /* 0x000fc400078e0202 */
[----:B------:R-:W2:Y:S04]  /*4880*/  LDL R28, [R1+0x24] ;  /* 0x00002400011c7983 */ /* 0x000ea80000100800 */
[----:B---3--:R-:W3:Y:S01]  /*4890*/  LDL R14, [R1+0x28] ;  /* 0x00002800010e7983 */ /* 0x008ee20000100800 */
[----:B------:R-:W-:-:S03]  /*48a0*/  VIADD R11, R9, 0x20 ;  /* 0x00000020090b7836 */ /* 0x000fc60000000000 */
[----:B------:R-:W0:Y:S01]  /*48b0*/  @!P5 LDS.128 R4, [R10+0x400] ;  /* 0x000400000a04d984 */ /* 0x000e220000000c00 */
[----:B------:R-:W-:Y:S01]  /*48c0*/  @P3 VIADD R11, R9, 0xffffffe0 ;  /* 0xffffffe0090b3836 */ /* 0x000fe20000000000 */
[C---:B-1----:R-:W-:Y:S02]  /*48d0*/  @!P5 LEA R8, P3, R16.reuse, R15, 0x1 ;  /* 0x0000000f1008d211 */ /* 0x042fe400078608ff */
[----:B------:R-:W3:Y:S01]  /*48e0*/  LDL R64, [R1+0x30] ;  /* 0x0000300001407983 */ /* 0x000ee20000100800 */
[----:B------:R-:W-:Y:S01]  /*48f0*/  IMAD R11, R11, 0x2, R2 ;  /* 0x000000020b0b7824 */ /* 0x000fe200078e0202 */
[----:B----4-:R-:W-:Y:S02]  /*4900*/  @!P5 LEA.HI.X R9, R16, R13, R17, 0x1, P3 ;  /* 0x0000000d1009d211 */ /* 0x010fe400018f0c11 */
[C---:B------:R-:W-:Y:S01]  /*4910*/  ISETP.GE.AND P3, PT, R190.reuse, UR4, PT ;  /* 0x00000004be007c0c */ /* 0x040fe2000bf66270 */
[----:B------:R-:W4:Y:S04]  /*4920*/  LDL R57, [R1+0x34] ;  /* 0x0000340001397983 */ /* 0x000f280000100800 */
[----:B------:R-:W4:Y:S04]  /*4930*/  LDL R56, [R1+0x38] ;  /* 0x0000380001387983 */ /* 0x000f280000100800 */
[----:B0-----:R0:W-:Y:S04]  /*4940*/  @!P5 ST.E.128 desc[UR42][R8.64], R4 ;  /* 0x000000040800d985 */ /* 0x0011e8000c101d2a */
[----:B------:R-:W1:Y:S01]  /*4950*/  @!P3 LDS.128 R4, [R11+0x400] ;  /* 0x000400000b04b984 */ /* 0x000e620000000c00 */
[----:B0-----:R-:W-:-:S04]  /*4960*/  @!P3 LEA R8, P5, R190, R15, 0x1 ;  /* 0x0000000fbe08b211 */ /* 0x001fc800078a08ff */
[----:B------:R-:W-:Y:S02]  /*4970*/  @!P3 LEA.HI.X R9, R190, R13, R206, 0x1, P5 ;  /* 0x0000000dbe09b211 */ /* 0x000fe400028f0cce */
[----:B------:R-:W-:-:S03]  /*4980*/  ISETP.GE.AND P5, PT, R229, UR4, PT ;  /* 0x00000004e5007c0c */ /* 0x000fc6000bfa6270 */
[----:B-1----:R0:W-:Y:S10]  /*4990*/  @!P3 ST.E.128 desc[UR42][R8.64], R4 ;  /* 0x000000040800b985 */ /* 0x0021f4000c101d2a */
[----:B------:R-:W1:Y:S01]  /*49a0*/  @!P5 LDS.128 R4, [R10+0x2400] ;  /* 0x002400000a04d984 */ /* 0x000e620000000c00 */
[----:B0-----:R-:W-:-:S05]  /*49b0*/  @!P5 LEA R8, P3, R229, R15, 0x1 ;  /* 0x0000000fe508d211 */ /* 0x001fca00078608ff */
[----:B-----5:R-:W-:Y:S01]  /*49c0*/  @!P5 IMAD.X R9, R13, 0x1, R31, P3 ;  /* 0x000000010d09d824 */ /* 0x020fe200018e061f */
[C---:B------:R-:W-:Y:S01]  /*49d0*/  ISETP.GE.AND P3, PT, R228.reuse, UR4, PT ;  /* 0x00000004e4007c0c */ /* 0x040fe2000bf66270 */
[----:B------:R-:W5:Y:S04]  /*49e0*/  LDL R31, [R1+0x3c] ;  /* 0x00003c00011f7983 */ /* 0x000f680000100800 */
[----:B-1----:R0:W-:Y:S08]  /*49f0*/  @!P5 ST.E.128 desc[UR42][R8.64], R4 ;  /* 0x000000040800d985 */ /* 0x0021f0000c101d2a */
[----:B------:R-:W1:Y:S01]  /*4a00*/  @!P3 LDS.128 R4, [R11+0x2400] ;  /* 0x002400000b04b984 */ /* 0x000e620000000c00 */
[----:B0-----:R-:W-:-:S05]  /*4a10*/  @!P3 LEA R8, P5, R228, R15, 0x1 ;  /* 0x0000000fe408b211 */ /* 0x001fca00078a08ff */
[----:B--2---:R-:W-:Y:S02]  /*4a20*/  @!P3 IMAD.X R9, R13, 0x1, R12, P5 ;  /* 0x000000010d09b824 */ /* 0x004fe400028e060c */
[----:B------:R-:W2:Y:S01]  /*4a30*/  LDL R12, [R1+0x2c] ;  /* 0x00002c00010c7983 */ /* 0x000ea20000100800 */
[----:B------:R-:W-:-:S03]  /*4a40*/  ISETP.GE.AND P5, PT, R226, UR4, PT ;  /* 0x00000004e2007c0c */ /* 0x000fc6000bfa6270 */
[----:B-1----:R0:W-:Y:S10]  /*4a50*/  @!P3 ST.E.128 desc[UR42][R8.64], R4 ;  /* 0x000000040800b985 */ /* 0x0021f4000c101d2a */
[----:B------:R-:W1:Y:S01]  /*4a60*/  @!P5 LDS.128 R4, [R10+0x4400] ;  /* 0x004400000a04d984 */ /* 0x000e620000000c00 */
[----:B0-----:R-:W-:-:S05]  /*4a70*/  @!P5 LEA R8, P3, R226, R15, 0x1 ;  /* 0x0000000fe208d211 */ /* 0x001fca00078608ff */
[----:B------:R-:W-:Y:S01]  /*4a80*/  @!P5 IMAD.X R9, R13, 0x1, R30, P3 ;  /* 0x000000010d09d824 */ /* 0x000fe200018e061e */
[C---:B------:R-:W-:Y:S01]  /*4a90*/  ISETP.GE.AND P3, PT, R219.reuse, UR4, PT ;  /* 0x00000004db007c0c */ /* 0x040fe2000bf66270 */
[----:B------:R-:W5:Y:S04]  /*4aa0*/  LDL R30, [R1+0x40] ;  /* 0x00004000011e7983 */ /* 0x000f680000100800 */
[----:B-1----:R0:W-:Y:S08]  /*4ab0*/  @!P5 ST.E.128 desc[UR42][R8.64], R4 ;  /* 0x000000040800d985 */ /* 0x0021f0000c101d2a */
        /* <DEDUP_REMOVED lines=14> */
[----:B---3--:R-:W-:Y:S02]  /*4ba0*/  @!P3 IMAD.X R9, R13, 0x1, R14, P5 ;  /* 0x000000010d09b824 */ /* 0x008fe400028e060e */
[----:B------:R-:W3:Y:S01]  /*4bb0*/  LDL R14, [R1+0x4] ;  /* 0x00000400010e7983 */ /* 0x000ee20000100800 */
[----:B------:R-:W-:-:S03]  /*4bc0*/  ISETP.GE.AND P5, PT, R216, UR4, PT ;  /* 0x00000004d8007c0c */ /* 0x000fc6000bfa6270 */
[----:B-1----:R0:W-:Y:S10]  /*4bd0*/  @!P3 ST.E.128 desc[UR42][R8.64], R4 ;  /* 0x000000040800b985 */ /* 0x0021f4000c101d2a */
        /* <DEDUP_REMOVED lines=34> */
[----:B---3--:R-:W-:-:S04]  /*4e00*/  ISETP.GE.AND P3, PT, R14, UR4, PT ;  /* 0x000000040e007c0c */ /* 0x008fc8000bf66270 */
[----:B-1----:R0:W-:Y:S09]  /*4e10*/  @!P5 ST.E.128 desc[UR42][R8.64], R4 ;  /* 0x000000040800d985 */ /* 0x0021f2000c101d2a */
[----:B------:R-:W1:Y:S01]  /*4e20*/  @!P3 LDS.128 R4, [R11+0xe400] ;  /* 0x00e400000b04b984 */ /* 0x000e620000000c00 */
[----:B0-----:R-:W-:-:S05]  /*4e30*/  @!P3 LEA R8, P5, R14, R15, 0x1 ;  /* 0x0000000f0e08b211 */ /* 0x001fca00078a08ff */
[----:B--2---:R-:W-:-:S05]  /*4e40*/  @!P3 IMAD.X R9, R13, 0x1, R12, P5 ;  /* 0x000000010d09b824 */ /* 0x004fca00028e060c */
[----:B-1----:R0:W-:Y:S03]  /*4e50*/  @!P3 ST.E.128 desc[UR42][R8.64], R4 ;  /* 0x000000040800b985 */ /* 0x0021e6000c101d2a */
.L_x_5826:
[----:B------:R-:W-:Y:S05]  /*4e60*/  BSYNC B0 ;  /* 0x0000000000007941 */ /* 0x000fea0003800000 */
.L_x_5825:
[----:B------:R-:W-:Y:S01]  /*4e70*/  @!PT LDS RZ, [RZ] ;  /* 0x00000000fffff984 */ /* 0x000fe20000000800 */
[----:B------:R-:W-:Y:S01]  /*4e80*/  @!PT LDS RZ, [RZ] ;  /* 0x00000000fffff984 */ /* 0x000fe20000000800 */
[----:B------:R-:W-:Y:S01]  /*4e90*/  @!PT LDS RZ, [RZ] ;  /* 0x00000000fffff984 */ /* 0x000fe20000000800 */
[----:B------:R-:W-:Y:S01]  /*4ea0*/  @!PT LDS RZ, [RZ] ;  /* 0x00000000fffff984 */ /* 0x000fe20000000800 */
[----:B------:R5:W-:Y:S06]  /*4eb0*/  MEMBAR.ALL.CTA ;  /* 0x0000000000007992 */ /* 0x000bec0000008000 */
[----:B-----5:R-:W5:Y:S01]  /*4ec0*/  FENCE.VIEW.ASYNC.S ;  /* 0x00000000000073c6 */ /* 0x020f620000000000 */
[----:B--2---:R-:W-:Y:S01]  /*4ed0*/  @!P4 VIADD R63, R63, 0x28cc0 ;  /* 0x00028cc03f3fc836 */ /* 0x004fe20000000000 */
[----:B-----5:R2:W-:Y:S04]  /*4ee0*/  BAR.SYNC.DEFER_BLOCKING R49, 0x80 ;  /* 0x000200310000751d */ /* 0x0205e80000010000 */
[----:B------:R-:W-:Y:S01]  /*4ef0*/  @!P4 PRMT R63, RZ, 0x654, R63 ;  /* 0x00000654ff3fc816 */ /* 0x000fe2000000003f */
[----:B------:R-:W-:Y:S01]  /*4f00*/  VIADD R192, R192, 0x1 ;  /* 0x00000001c0c07836 */ /* 0x000fe20000000000 */
[----:B------:R-:W-:-:S02]  /*4f10*/  PLOP3.LUT P3, PT, PT, PT, PT, 0x8, 0x0 ;  /* 0x000000000000781c */ /* 0x000fc40003f6e170 */
[----:B------:R2:W-:Y:S02]  /*4f20*/  @!P4 SYNCS.ARRIVE.TRANS64.RED.A1T0 RZ, [R63+URZ], RZ ;  /* 0x000000ff3fffc9a7 */ /* 0x0005e4000810043f */
[----:B------:R-:W-:-:S04]  /*4f30*/  ISETP.NE.AND P4, PT, R192, 0x2, PT ;  /* 0x00000002c000780c */ /* 0x000fc80003f85270 */
[----:B0-----:R-:W-:Y:S02]  /*4f40*/  SEL R4, RZ, 0x1, P4 ;  /* 0x00000001ff047807 */ /* 0x001fe40002000000 */
[----:B------:R-:W-:Y:S02]  /*4f50*/  SEL R192, R192, RZ, P4 ;  /* 0x000000ffc0c07207 */ /* 0x000fe40002000000 */
[----:B------:R-:W-:Y:S01]  /*4f60*/  LOP3.LUT R193, R193, R4, RZ, 0x3c, !PT ;  /* 0x00000004c1c17212 */ /* 0x000fe200078e3cff */
[----:B--2---:R-:W-:Y:S06]  /*4f70*/  @P2 BRA `(.L_x_5827) ;  /* 0xffffffd400e42947 */ /* 0x004fec000383ffff */
.L_x_5790:
[----:B------:R-:W-:Y:S04]  /*4f80*/  BSSY B0, `(.L_x_5828) ;  /* 0x0000004000007945 */ /* 0x000fe80003800000 */
[----:B------:R-:W-:Y:S05]  /*4f90*/  @P3 BRA `(.L_x_5829) ;  /* 0x0000000000083947 */ /* 0x000fea0003800000 */
[----:B------:R-:W0:Y:S02]  /*4fa0*/  FENCE.VIEW.ASYNC.G ;  /* 0x00000000000073c6 */ /* 0x000e240000000100 */
[----:B0-----:R-:W-:Y:S06]  /*4fb0*/  BAR.ARV 0xc, 0x180 ;  /* 0x0306000000007b1d */ /* 0x001fec0000002000 */
.L_x_5829:
[----:B------:R-:W-:Y:S05]  /*4fc0*/  BSYNC B0 ;  /* 0x0000000000007941 */ /* 0x000fea0003800000 */
.L_x_5828:
[----:B------:R-:W-:Y:S01]  /*4fd0*/  UISETP.NE.AND UP0, UPT, UR39, 0x1, UPT ;  /* 0x000000012700788c */ /* 0x000fe2000bf05270 */
[----:B------:R-:W-:Y:S05]  /*4fe0*/  BSSY B7, `(.L_x_5830) ;  /* 0x0000f6b000077945 */ /* 0x000fea0003800000 */
[----:B------:R-:W-:-:S13]  /*4ff0*/  PLOP3.LUT P0, PT, PT, PT, UP0, 0x80, 0x0 ;  /* 0x000000000000781c */ /* 0x000fda0003f0f008 */
[----:B------:R-:W-:Y:S05]  /*5000*/  @!P0 BRA `(.L_x_5831) ;  /* 0x0000002000e48947 */ /* 0x000fea0003800000 */
[----:B------:R-:W0:Y:S01]  /*5010*/  LDC R0, c[0x0][0x448] ;  /* 0x00011200ff007b82 */ /* 0x000e220000000800 */
[----:B------:R-:W-:-:S07]  /*5020*/  IADD3 R23, R189, 0x1, -R23 ;  /* 0x00000001bd177810 */ /* 0x000fce0007ffe817 */
[----:B------:R-:W2:Y:S01]  /*5030*/  LDC.64 R4, c[0x0][0x9e0] ;  /* 0x00027800ff047b82 */ /* 0x000ea20000000a00 */
[----:B0-----:R-:W-:Y:S01]  /*5040*/  ISETP.NE.AND P1, PT, R0, 0x1, PT ;  /* 0x000000010000780c */ /* 0x001fe20003f25270 */
[----:B------:R-:W-:Y:S01]  /*5050*/  VIADD R0, R199, 0x3f ;  /* 0x0000003fc7007836 */ /* 0x000fe20000000000 */
[----:B--2---:R-:W-:-:S11]  /*5060*/  ISETP.GE.AND P2, PT, R5, 0x1, PT ;  /* 0x000000010500780c */ /* 0x004fd60003f46270 */
[----:B------:R-:W0:Y:S08]  /*5070*/  @P1 LDC R3, c[0x0][0x44c] ;  /* 0x00011300ff031b82 */ /* 0x000e300000000800 */
[----:B------:R-:W2:Y:S01]  /*5080*/  @P1 LDC R6, c[0x0][0x450] ;  /* 0x00011400ff061b82 */ /* 0x000ea20000000800 */
[----:B0-----:R-:W-:-:S05]  /*5090*/  @P1 IMAD.HI.U32 R3, R0, R3, RZ ;  /* 0x0000000300031227 */ /* 0x001fca00078e00ff */
        /* <DEDUP_REMOVED lines=15> */
.L_x_5834:
[----:B------:R-:W-:-:S13]  /*5190*/  ISETP.NE.AND P0, PT, R5, 0x1, PT ;  /* 0x000000010500780c */ /* 0x000fda0003f05270 */
[----:B------:R-:W0:Y:S02]  /*51a0*/  @P0 LDC.64 R6, c[0x0][0x9e8] ;  /* 0x00027a00ff060b82 */ /* 0x000e240000000a00 */
[----:B0-----:R-:W-:-:S05]  /*51b0*/  @P0 IMAD.HI.U32 R6, R0, R6, RZ ;  /* 0x0000000600060227 */ /* 0x001fca00078e00ff */
[----:B------:R-:W-:-:S07]  /*51c0*/  @P0 SHF.R.U32.HI R0, RZ, R7, R6 ;  /* 0x00000007ff000219 */ /* 0x000fce0000011606 */
.L_x_5835:
[----:B------:R-:W-:Y:S05]  /*51d0*/  BSYNC B0 ;  /* 0x0000000000007941 */ /* 0x000fea0003800000 */
.L_x_5833:
[----:B------:R-:W-:-:S05]  /*51e0*/  IMAD R3, R0, R5, R5 ;  /* 0x0000000500037224 */ /* 0x000fca00078e0205 */
[----:B------:R-:W-:-:S07]  /*51f0*/  VIMNMX R4, R4, R3, PT ;  /* 0x0000000304047248 */ /* 0x000fce0003fe0100 */
.L_x_5832:
[----:B------:R-:W0:Y:S01]  /*5200*/  @P1 LDC R0, c[0x0][0x44c] ;  /* 0x00011300ff001b82 */ /* 0x000e220000000800 */
[----:B------:R-:W-:Y:S01]  /*5210*/  VIADD R4, R4, 0x3f ;  /* 0x0000003f04047836 */ /* 0x000fe20000000000 */
[----:B------:R-:W-:Y:S01]  /*5220*/  ULDC UR4, c[0x0][0x9dc] ;  /* 0x0002770000047ab9 */ /* 0x000fe20000000800 */
[----:B------:R-:W-:-:S03]  /*5230*/  IMAD.MOV.U32 R7, RZ, RZ, R199 ;  /* 0x000000ffff077224 */ /* 0x000fc600078e00c7 */
[----:B------:R-:W-:Y:S02]  /*5240*/  SHF.R.S32.HI R3, RZ, 0x1f, R4 ;  /* 0x0000001fff037819 */ /* 0x000fe40000011404 */
[----:B------:R-:W2:Y:S02]  /*5250*/  @P1 LDC R9, c[0x0][0x450] ;  /* 0x00011400ff091b82 */ /* 0x000ea40000000800 */
[----:B------:R-:W-:-:S04]  /*5260*/  LEA.HI R3, R3, R4, RZ, 0x6 ;  /* 0x0000000403037211 */ /* 0x000fc800078f30ff */
[----:B------:R-:W-:-:S04]  /*5270*/  SHF.R.S32.HI R3, RZ, 0x6, R3 ;  /* 0x00000006ff037819 */ /* 0x000fc80000011403 */
[----:B------:R-:W-:Y:S01]  /*5280*/  VIMNMX R20, R168, R3, PT ;  /* 0x00000003a8147248 */ /* 0x000fe20003fe0100 */
[----:B0-----:R-:W-:-:S05]  /*5290*/  @P1 IMAD.HI.U32 R0, R199, R0, RZ ;  /* 0x00000000c7001227 */ /* 0x001fca00078e00ff */
[----:B--2---:R-:W-:-:S05]  /*52a0*/  @P1 SHF.R.U32.HI R7, RZ, R9, R0 ;  /* 0x00000009ff071219 */ /* 0x004fca0000011600 */
        /* <DEDUP_REMOVED lines=13> */
.L_x_5838:
[----:B------:R-:W-:-:S13]  /*5380*/  ISETP.NE.AND P0, PT, R5, 0x1, PT ;  /* 0x000000010500780c */ /* 0x000fda0003f05270 */
[----:B------:R-:W0:Y:S02]  /*5390*/  @P0 LDC.64 R6, c[0x0][0x9e8] ;  /* 0x00027a00ff060b82 */ /* 0x000e240000000a00 */
[----:B0-----:R-:W-:-:S05]  /*53a0*/  @P0 IMAD.HI.U32 R4, R40, R6, RZ ;  /* 0x0000000628040227 */ /* 0x001fca00078e00ff */
[----:B------:R-:W-:-:S07]  /*53b0*/  @P0 SHF.R.U32.HI R40, RZ, R7, R4 ;  /* 0x00000007ff280219 */ /* 0x000fce0000011604 */
.L_x_5839:
[----:B------:R-:W-:Y:S05]  /*53c0*/  BSYNC B0 ;  /* 0x0000000000007941 */ /* 0x000fea0003800000 */
.L_x_5837:
[----:B------:R-:W-:-:S05]  /*53d0*/  IMAD R5, R40, R5, RZ ;  /* 0x0000000528057224 */ /* 0x000fca00078e02ff */
[----:B------:R-:W-:-:S07]  /*53e0*/  VIMNMX R0, R0, R5, !PT ;  /* 0x0000000500007248 */ /* 0x000fce0007fe0100 */
.L_x_5836:
[----:B------:R-:W-:Y:S01]  /*53f0*/  SHF.R.S32.HI R5, RZ, 0x1f, R0 ;  /* 0x0000001fff057819 */ /* 0x000fe20000011400 */
[----:B------:R-:W-:Y:S01]  /*5400*/  IMAD.MOV.U32 R3, RZ, RZ, RZ ;  /* 0x000000ffff037224 */ /* 0x000fe200078e00ff */
[----:B------:R-:W-:Y:S02]  /*5410*/  PLOP3.LUT P0, PT, PT, PT, PT, 0x80, 0x0 ;  /* 0x000000000000781c */ /* 0x000fe40003f0f070 */
[----:B------:R-:W-:Y:S02]  /*5420*/  CS2R R150, SRZ ;  /* 0x0000000000967805 */ /* 0x000fe4000001ff00 */
[----:B------:R-:W-:Y:S01]  /*5430*/  LEA.HI R5, R5, R0, RZ, 0x6 ;  /* 0x0000000005057211 */ /* 0x000fe200078f30ff */
[----:B------:R-:W-:Y:S01]  /*5440*/  IMAD.MOV.U32 R0, RZ, RZ, RZ ;  /* 0x000000ffff007224 */ /* 0x000fe200078e00ff */
[----:B------:R-:W-:Y:S02]  /*5450*/  CS2R R148, SRZ ;  /* 0x0000000000947805 */ /* 0x000fe4000001ff00 */
[----:B------:R-:W-:-:S02]  /*5460*/  CS2R R146, SRZ ;  /* 0x0000000000927805 */ /* 0x000fc4000001ff00 */
[----:B------:R-:W-:Y:S02]  /*5470*/  SHF.R.S32.HI R6, RZ, 0x6, R5 ;  /* 0x00000006ff067819 */ /* 0x000fe40000011405 */
[----:B------:R-:W-:Y:S02]  /*5480*/  CS2R R144, SRZ ;  /* 0x0000000000907805 */ /* 0x000fe4000001ff00 */
        /* <DEDUP_REMOVED lines=38> */
[----:B-1-3--:R-:W-:Y:S02]  /*56f0*/  CS2R R14, SRZ ;  /* 0x00000000000e7805 */ /* 0x00afe4000001ff00 */
[----:B------:R-:W-:-:S02]  /*5700*/  CS2R R154, SRZ ;  /* 0x00000000009a7805 */ /* 0x000fc4000001ff00 */
[----:B------:R-:W-:Y:S01]  /*5710*/  CS2R R156, SRZ ;  /* 0x00000000009c7805 */ /* 0x000fe2000001ff00 */
[----:B------:R-:W-:Y:S01]  /*5720*/  IMAD.MOV.U32 R75, RZ, RZ, RZ ;  /* 0x000000ffff4b7224 */ /* 0x000fe200078e00ff */
[----:B----4-:R-:W-:Y:S02]  /*5730*/  CS2R R12, SRZ ;  /* 0x00000000000c7805 */ /* 0x010fe4000001ff00 */
        /* <DEDUP_REMOVED lines=23> */
[----:B------:R-:W-:Y:S01]  /*58b0*/  CS2R R10, SRZ ;  /* 0x00000000000a7805 */ /* 0x000fe2000001ff00 */
[----:B------:R-:W-:Y:S01]  /*58c0*/  IMAD.MOV.U32 R31, RZ, RZ, RZ ;  /* 0x000000ffff1f7224 */ /* 0x000fe200078e00ff */
[----:B------:R-:W-:Y:S01]  /*58d0*/  CS2R R8, SRZ ;  /* 0x0000000000087805 */ /* 0x000fe2000001ff00 */
[----:B------:R-:W-:Y:S06]  /*58e0*/  @!P1 BRA `(.L_x_5840) ;  /* 0x000000ec00689947 */ /* 0x000fec0003800000 */
[----:B------:R-:W0:Y:S02]  /*58f0*/  S2R R23, SR_TID.X ;  /* 0x0000000000177919 */ /* 0x000e240000002100 */
        /* <DEDUP_REMOVED lines=8> */
[----:B------:R-:W-:Y:S02]  /*5980*/  IMAD.U32 R0, RZ, RZ, UR37 ;  /* 0x00000025ff007e24 */ /* 0x000fe4000f8e00ff */
[----:B------:R-:W-:-:S03]  /*5990*/  IMAD R3, R3, 0x8000, R2 ;  /* 0x0000800003037824 */ /* 0x000fc600078e0202 */
[----:B------:R-:W-:Y:S01]  /*59a0*/  ISETP.NE.AND P0, PT, R0, 0x3, PT ;  /* 0x000000030000780c */ /* 0x000fe20003f05270 */
[----:B------:R-:W-:-:S05]  /*59b0*/  VIADD R3, R3, 0x400 ;  /* 0x0000040003037836 */ /* 0x000fca0000000000 */
[----:B------:R-:W-:-:S04]  /*59c0*/  SHF.R.U32.HI R3, RZ, 0x4, R3 ;  /* 0x00000004ff037819 */ /* 0x000fc80000011603 */
[----:B------:R-:W-:-:S04]  /*59d0*/  LOP3.LUT R0, R3, 0x3fff, RZ, 0xc0, !PT ;  /* 0x00003fff03007812 */ /* 0x000fc800078ec0ff */
[----:B------:R-:W-:Y:S01]  /*59e0*/  LOP3.LUT R0, R0, 0x2000000, RZ, 0xfc, !PT ;  /* 0x0200000000007812 */ /* 0x000fe200078efcff */
[----:B------:R-:W-:Y:S06]  /*59f0*/  @!P0 BRA `(.L_x_5841) ;  /* 0x0000000000048947 */ /* 0x000fec0003800000 */
[----:B------:R-:W-:Y:S01]  /*5a00*/  BPT.TRAP 0x1 ;  /* 0x000000040000795c */ /* 0x000fe20000300000 */
.L_x_5841:
[----:B------:R-:W-:Y:S01]  /*5a10*/  IMAD R3, R18, 0x8, R2 ;  /* 0x0000000812037824 */ /* 0x000fe200078e0202 */
[----:B------:R-:W-:Y:S01]  /*5a20*/  SHF.L.U32 R10, R19, 0x1f, RZ ;  /* 0x0000001f130a7819 */ /* 0x000fe200000006ff */
[----:B------:R-:W-:Y:S01]  /*5a30*/  VIADD R4, R2, 0x26800 ;  /* 0x0002680002047836 */ /* 0x000fe20000000000 */
[----:B------:R-:W-:Y:S01]  /*5a40*/  BSSY B0, `(.L_x_5842) ;  /* 0x0000008000007945 */ /* 0x000fe20003800000 */
[----:B------:R-:W-:Y:S01]  /*5a50*/  IMAD R8, R18, 0x1000, R0 ;  /* 0x0000100012087824 */ /* 0x000fe200078e0200 */
[----:B------:R-:W0:Y:S01]  /*5a60*/  SYNCS.PHASECHK.TRANS64.TRYWAIT P1, [R3+URZ+0x28c50], R10 ;  /* 0x028c500a030075a7 */ /* 0x000e22000802017f */
[----:B------:R-:W-:Y:S01]  /*5a70*/  IMAD.MOV.U32 R9, RZ, RZ, 0x40000040 ;  /* 0x40000040ff097424 */ /* 0x000fe200078e00ff */
[----:B------:R-:W-:-:S04]  /*5a80*/  SHF.R.U32.HI R4, RZ, 0x4, R4 ;  /* 0x00000004ff047819 */ /* 0x000fc80000011604 */
[----:B------:R-:W-:-:S04]  /*5a90*/  LOP3.LUT R4, R4, 0x3fff, RZ, 0xc0, !PT ;  /* 0x00003fff04047812 */ /* 0x000fc800078ec0ff */
[----:B------:R-:W-:Y:S01]  /*5aa0*/  LOP3.LUT R4, R4, 0x10000, RZ, 0xfc, !PT ;  /* 0x0001000004047812 */ /* 0x000fe200078efcff */
[----:B0-----:R-:W-:Y:S06]  /*5ab0*/  @!P1 BRA `(.L_x_5843) ;  /* 0x0000019c00d09947 */ /* 0x001fec0003800000 */
.L_x_6158:
[----:B------:R-:W-:Y:S05]  /*5ac0*/  BSYNC B0 ;  /* 0x0000000000007941 */ /* 0x000fea0003800000 */
.L_x_5842:
        /* <DEDUP_REMOVED lines=10> */
[----:B------:R-:W-:Y:S01]  /*5b70*/  IMAD.MOV.U32 R9, RZ, RZ, 0x40000040 ;  /* 0x40000040ff097424 */ /* 0x000fe200078e00ff */
[----:B-----5:R-:W-:-:S09]  /*5b80*/  WARPGROUP.ARRIVE ;  /* 0x00000000000079c5 */ /* 0x020fd20000000000 */
[----:B------:R-:W-:Y:S01]  /*5b90*/  HGMMA.64x256x16.F32.BF16 R24, gdesc[UR4].tnspB, RZ, !UPT, gsb0 ;  /* 0x43e00000041879f0 */ /* 0x000fe2000c0018ff */
[----:B------:R-:W-:Y:S01]  /*5ba0*/  R2UR UR6, R10 ;  /* 0x000000000a0672ca */ /* 0x000fe200000e0000 */
[----:B------:R-:W-:Y:S01]  /*5bb0*/  VIADD R10, R8, 0x100 ;  /* 0x00000100080a7836 */ /* 0x000fe20000000000 */
[----:B------:R-:W-:Y:S01]  /*5bc0*/  R2UR UR7, R11 ;  /* 0x000000000b0772ca */ /* 0x000fe200000e0000 */
[----:B------:R-:W-:Y:S01]  /*5bd0*/  IMAD.MOV.U32 R11, RZ, RZ, 0x40000040 ;  /* 0x40000040ff0b7424 */ /* 0x000fe200078e00ff */
[----:B------:R-:W-:Y:S01]  /*5be0*/  R2UR UR4, R12 ;  /* 0x000000000c0472ca */ /* 0x000fe200000e0000 */
[----:B------:R-:W-:Y:S01]  /*5bf0*/  VIADD R8, R8, 0x180 ;  /* 0x0000018008087836 */ /* 0x000fe20000000000 */
[----:B------:R-:W-:Y:S01]  /*5c00*/  R2UR UR5, R13 ;  /* 0x000000000d0572ca */ /* 0x000fe200000e0000 */
[----:B------:R-:W-:Y:S02]  /*5c10*/  WARPGROUP.DEPBAR.LE gsb0, 0x0 ;  /* 0x00008000000079c5 */ /* 0x000fe40000010000 */
[----:B------:R-:W-:-:S15]  /*5c20*/  WARPGROUP.ARRIVE ;  /* 0x00000000000079c5 */ /* 0x000fde0000000000 */
[----:B------:R-:W-:-:S03]  /*5c30*/  NOP ;  /* 0x0000000000007918 */ /* 0x000fc60000000000 */
[----:B------:R-:W-:Y:S01]  /*5c40*/  HGMMA.64x256x16.F32.BF16 R24, gdesc[UR4].tnspB, R24, gsb0 ;  /* 0x43e00000041879f0 */ /* 0x000fe20008001818 */
        /* <DEDUP_REMOVED lines=21> */
[----:B------:R-:W-:Y:S06]  /*5da0*/  BAR.ARV 0xf, 0x100 ;  /* 0x03c4000000007b1d */ /* 0x000fec0000002000 */
[----:B------:R-:W-:Y:S05]  /*5db0*/  @!P0 BRA `(.L_x_5844) ;  /* 0x0000000000048947 */ /* 0x000fea0003800000 */
[----:B------:R-:W-:Y:S01]  /*5dc0*/  BPT.TRAP 0x1 ;  /* 0x000000040000795c */ /* 0x000fe20000300000 */
.L_x_5844:
[----:B------:R-:W-:Y:S01]  /*5dd0*/  VIADD R14, R3, 0x28c60 ;  /* 0x00028c60030e7836 */ /* 0x000fe20000000000 */
[----:B------:R-:W-:Y:S01]  /*5de0*/  BSSY B0, `(.L_x_5845) ;  /* 0x00000cc000007945 */ /* 0x000fe20003800000 */
[----:B------:R-:W-:-:S03]  /*5df0*/  VIADD R3, R20, 0xfffffffe ;  /* 0xfffffffe14037836 */ /* 0x000fc60000000000 */
[----:B------:R-:W-:Y:S02]  /*5e00*/  PRMT R14, R191, 0x654, R14 ;  /* 0x00000654bf0e7816 */ /* 0x000fe4000000000e */
[----:B------:R-:W-:Y:S02]  /*5e10*/  ISETP.GE.AND P1, PT, R3, R6, PT ;  /* 0x000000060300720c */ /* 0x000fe40003f26270 */
[----:B------:R0:W-:Y:S11]  /*5e20*/  SYNCS.ARRIVE.TRANS64.RED.A1T0 RZ, [R14+URZ], RZ ;  /* 0x000000ff0eff79a7 */ /* 0x0001f6000810043f */
[----:B0-----:R-:W-:Y:S05]  /*5e30*/  @!P1 BRA `(.L_x_5846) ;  /* 0x0000000c00189947 */ /* 0x001fea0003800000 */
.L_x_5853:
[----:B------:R-:W-:Y:S01]  /*5e40*/  BAR.SYNC.DEFER_BLOCKING 0xe, 0x100 ;  /* 0x0384000000007b1d */ /* 0x000fe20000010000 */
[C---:B------:R-:W-:Y:S01]  /*5e50*/  IMAD R7, R18.reuse, 0x40, R198 ;  /* 0x0000004012077824 */ /* 0x040fe200078e02c6 */
[----:B------:R-:W-:Y:S01]  /*5e60*/  ISETP.GT.AND P2, PT, R3, R6, PT ;  /* 0x000000060300720c */ /* 0x000fe20003f44270 */
[----:B------:R-:W-:Y:S02]  /*5e70*/  VIADD R18, R18, 0x1 ;  /* 0x0000000112127836 */ /* 0x000fe40000000000 */
[----:B------:R-:W-:Y:S02]  /*5e80*/  IMAD R7, R7, 0x4, R2 ;  /* 0x0000000407077824 */ /* 0x000fe400078e0202 */
[----:B------:R-:W-:Y:S01]  /*5e90*/  VIADD R3, R3, 0xffffffff ;  /* 0xffffffff03037836 */ /* 0x000fe20000000000 */
[----:B------:R-:W-:-:S04]  /*5ea0*/  ISETP.NE.AND P1, PT, R18, 0x2, PT ;  /* 0x000000021200780c */ /* 0x000fc80003f25270 */
[----:B------:R-:W-:Y:S01]  /*5eb0*/  SEL R18, R18, RZ, P1 ;  /* 0x000000ff12127207 */ /* 0x000fe20000800000 */
[----:B0-----:R-:W0:Y:S04]  /*5ec0*/  LDS R14, [R7+0x28800] ;  /* 0x02880000070e7984 */ /* 0x001e280000000800 */
        /* <DEDUP_REMOVED lines=133> */
.L_x_5847:
[----:B------:R-:W-:Y:S01]  /*6720*/  IMAD R7, R18, 0x8, R2 ;  /* 0x0000000812077824 */ /* 0x000fe200078e0202 */
[----:B------:R-:W-:-:S04]  /*6730*/  SHF.L.U32 R14, R19, 0x1f, RZ ;  /* 0x0000001f130e7819 */ /* 0x000fc800000006ff */
[----:B------:R0:W1:Y:S01]  /*6740*/  SYNCS.PHASECHK.TRANS64.TRYWAIT P1, [R7+URZ+0x28c50], R14 ;  /* 0x028c500e070075a7 */ /* 0x000062000802017f */
[----:B------:R-:W-:Y:S05]  /*6750*/  @!P0 BRA `(.L_x_5848) ;  /* 0x0000000000048947 */ /* 0x000fea0003800000 */
[----:B------:R-:W-:Y:S01]  /*6760*/  BPT.TRAP 0x1 ;  /* 0x000000040000795c */ /* 0x000fe20000300000 */
.L_x_5848:
[----:B------:R-:W-:Y:S04]  /*6770*/  BSSY B1, `(.L_x_5849) ;  /* 0x0000004000017945 */ /* 0x000fe80003800000 */
[----:B-1----:R-:W-:Y:S05]  /*6780*/  @P1 BRA `(.L_x_5850) ;  /* 0x0000000000081947 */ /* 0x002fea0003800000 */
[----:B------:R-:W1:Y:S02]  /*6790*/  SYNCS.PHASECHK.TRANS64.TRYWAIT P1, [R7+URZ+0x28c50], R14 ;  /* 0x028c500e070075a7 */ /* 0x000e64000802017f */
[----:B-1----:R-:W-:Y:S05]  /*67a0*/  @!P1 BRA `(.L_x_5851) ;  /* 0x0000019000a89947 */ /* 0x002fea0003800000 */
.L_x_5850:
[----:B------:R-:W-:Y:S05]  /*67b0*/  BSYNC B1 ;  /* 0x0000000000017941 */ /* 0x000fea0003800000 */
.L_x_5849:
[----:B01----:R-:W-:Y:S01]  /*67c0*/  IMAD R14, R18, 0x1000, R0 ;  /* 0x00001000120e7824 */ /* 0x003fe200078e0200 */
[----:B------:R-:W-:Y:S01]  /*67d0*/  R2UR UR4, R4 ;  /* 0x00000000040472ca */ /* 0x000fe200000e0000 */
[----:B------:R-:W-:Y:S01]  /*67e0*/  IMAD.MOV.U32 R15, RZ, RZ, 0x40000040 ;  /* 0x40000040ff0f7424 */ /* 0x000fe200078e00ff */
[----:B------:R-:W-:Y:S01]  /*67f0*/  R2UR UR5, R5 ;  /* 0x00000000050572ca */ /* 0x000fe200000e0000 */
[----:B------:R-:W-:Y:S01]  /*6800*/  WARPGROUP.ARRIVE ;  /* 0x00000000000079c5 */ /* 0x000fe20000000000 */
[C---:B------:R-:W-:Y:S01]  /*6810*/  R2UR UR6, R14.reuse ;  /* 0x000000000e0672ca */ /* 0x040fe200000e0000 */
[----:B------:R-:W-:Y:S01]  /*6820*/  VIADD R20, R14, 0x80 ;  /* 0x000000800e147836 */ /* 0x000fe20000000000 */
[----:B------:R-:W-:Y:S01]  /*6830*/  R2UR UR7, R15 ;  /* 0x000000000f0772ca */ /* 0x000fe200000e0000 */
[----:B------:R-:W-:Y:S02]  /*6840*/  IMAD.MOV.U32 R21, RZ, RZ, 0x40000040 ;  /* 0x40000040ff157424 */ /* 0x000fe400078e00ff */
[----:B------:R-:W-:-:S10]  /*6850*/  IMAD.MOV.U32 R15, RZ, RZ, 0x40000040 ;  /* 0x40000040ff0f7424 */ /* 0x000fd400078e00ff */
[----:B------:R-:W-:Y:S01]  /*6860*/  HGMMA.64x256x16.F32.BF16 R24, gdesc[UR4].tnspB, R24, gsb0 ;  /* 0x43e00000041879f0 */ /* 0x000fe20008001818 */
        /* <DEDUP_REMOVED lines=31> */
.L_x_5852:
[----:B------:R-:W-:-:S05]  /*6a60*/  VIADD R14, R7, 0x28c60 ;  /* 0x00028c60070e7836 */ /* 0x000fca0000000000 */
[----:B------:R-:W-:-:S04]  /*6a70*/  PRMT R14, R191, 0x654, R14 ;  /* 0x00000654bf0e7816 */ /* 0x000fc8000000000e */
[----:B------:R0:W-:Y:S01]  /*6a80*/  SYNCS.ARRIVE.TRANS64.RED.A1T0 RZ, [R14+URZ], RZ ;  /* 0x000000ff0eff79a7 */ /* 0x0001e2000810043f */
[----:B------:R-:W-:Y:S05]  /*6a90*/  @P2 BRA `(.L_x_5853) ;  /* 0xfffffff000e82947 */ /* 0x000fea000383ffff */
.L_x_5846:
[----:B------:R-:W-:Y:S05]  /*6aa0*/  BSYNC B0 ;  /* 0x0000000000007941 */ /* 0x000fea0003800000 */
.L_x_5845:
[----:B------:R-:W-:Y:S01]  /*6ab0*/  BAR.SYNC.DEFER_BLOCKING 0xe, 0x100 ;  /* 0x0384000000007b1d */ /* 0x000fe20000010000 */
[C---:B------:R-:W-:Y:S01]  /*6ac0*/  IMAD R3, R18.reuse, 0x40, R198 ;  /* 0x0000004012037824 */ /* 0x040fe200078e02c6 */
[----:B------:R-:W-:Y:S01]  /*6ad0*/  PLOP3.LUT P0, PT, PT, PT, PT, 0x8, 0x0 ;  /* 0x000000000000781c */ /* 0x000fe20003f0e170 */
[----:B------:R-:W-:Y:S02]  /*6ae0*/  VIADD R18, R18, 0x1 ;  /* 0x0000000112127836 */ /* 0x000fe40000000000 */
[----:B------:R-:W-:-:S03]  /*6af0*/  IMAD R3, R3, 0x4, R2 ;  /* 0x0000000403037824 */ /* 0x000fc600078e0202 */
[----:B------:R-:W-:-:S04]  /*6b00*/  ISETP.NE.AND P1, PT, R18, 0x2, PT ;  /* 0x000000021200780c */ /* 0x000fc80003f25270 */
[----:B------:R-:W-:Y:S02]  /*6b10*/  SEL R0, RZ, 0x1, P1 ;  /* 0x00000001ff007807 */ /* 0x000fe40000800000 */
[----:B------:R-:W-:Y:S02]  /*6b20*/  SEL R18, R18, RZ, P1 ;  /* 0x000000ff12127207 */ /* 0x000fe40000800000 */
[----:B------:R-:W-:Y:S01]  /*6b30*/  LOP3.LUT R19, R19, R0, RZ, 0x3c, !PT ;  /* 0x0000000013137212 */ /* 0x000fe200078e3cff */
[----:B------:R-:W1:Y:S04]  /*6b40*/  LDS R2, [R3+0x28800] ;  /* 0x0288000003027984 */ /* 0x000e680000000800 */
[----:B------:R2:W3:Y:S02]  /*6b50*/  LDS R0, [R3+0x28820] ;  /* 0x0288200003007984 */ /* 0x0004e40000000800 */
[----:B--2---:R-:W-:-:S02]  /*6b60*/  IMAD.MOV.U32 R3, RZ, RZ, RZ ;  /* 0x000000ffff037224 */ /* 0x004fc400078e00ff */
[-C--:B-1----:R-:W-:Y:S01]  /*6b70*/  FMUL.FTZ R153, R28, R2.reuse ;  /* 0x000000021c997220 */ /* 0x082fe20000410000 */
[-C--:B------:R-:W-:Y:S01]  /*6b80*/  FMUL.FTZ R28, R29, R2.reuse ;  /* 0x000000021d1c7220 */ /* 0x080fe20000410000 */
[-C--:B------:R-:W-:Y:S01]  /*6b90*/  FMUL.FTZ R12, R33, R2.reuse ;  /* 0x00000002210c7220 */ /* 0x080fe20000410000 */
[-C--:B0-----:R-:W-:Y:S01]  /*6ba0*/  FMUL.FTZ R14, R37, R2.reuse ;  /* 0x00000002250e7220 */ /* 0x081fe20000410000 */
[----:B------:R-:W-:Y:S01]  /*6bb0*/  FMUL.FTZ R172, R41, R2 ;  /* 0x0000000229ac7220 */ /* 0x000fe20000410000 */
[-C--:B---3--:R-:W-:Y:S01]  /*6bc0*/  FMUL.FTZ R5, R35, R0.reuse ;  /* 0x0000000023057220 */ /* 0x088fe20000410000 */
        /* <DEDUP_REMOVED lines=125> */
.L_x_5831:
        /* <DEDUP_REMOVED lines=24> */
.L_x_5856:
[----:B------:R-:W-:-:S13]  /*7520*/  ISETP.NE.AND P0, PT, R5, 0x1, PT ;  /* 0x000000010500780c */ /* 0x000fda0003f05270 */
[----:B------:R-:W0:Y:S02]  /*7530*/  @P0 LDC.64 R6, c[0x0][0x9e8] ;  /* 0x00027a00ff060b82 */ /* 0x000e240000000a00 */
[----:B0-----:R-:W-:-:S05]  /*7540*/  @P0 IMAD.HI.U32 R6, R0, R6, RZ ;  /* 0x0000000600060227 */ /* 0x001fca00078e00ff */
[----:B------:R-:W-:-:S07]  /*7550*/  @P0 SHF.R.U32.HI R0, RZ, R7, R6 ;  /* 0x00000007ff000219 */ /* 0x000fce0000011606 */
.L_x_5857:
[----:B------:R-:W-:Y:S05]  /*7560*/  BSYNC B0 ;  /* 0x0000000000007941 */ /* 0x000fea0003800000 */
.L_x_5855:
[----:B------:R-:W-:-:S05]  /*7570*/  IMAD R3, R0, R5, R5 ;  /* 0x0000000500037224 */ /* 0x000fca00078e0205 */
[----:B------:R-:W-:-:S07]  /*7580*/  VIMNMX R4, R4, R3, PT ;  /* 0x0000000304047248 */ /* 0x000fce0003fe0100 */
.L_x_5854:
        /* <DEDUP_REMOVED lines=24> */
.L_x_5860:
[----:B------:R-:W-:-:S13]  /*7710*/  ISETP.NE.AND P0, PT, R5, 0x1, PT ;  /* 0x000000010500780c */ /* 0x000fda0003f05270 */
[----:B------:R-:W0:Y:S02]  /*7720*/  @P0 LDC.64 R6, c[0x0][0x9e8] ;  /* 0x00027a00ff060b82 */ /* 0x000e240000000a00 */
[----:B0-----:R-:W-:-:S05]  /*7730*/  @P0 IMAD.HI.U32 R4, R40, R6, RZ ;  /* 0x0000000628040227 */ /* 0x001fca00078e00ff */
[----:B------:R-:W-:-:S07]  /*7740*/  @P0 SHF.R.U32.HI R40, RZ, R7, R4 ;  /* 0x00000007ff280219 */ /* 0x000fce0000011604 */
.L_x_5861:
[----:B------:R-:W-:Y:S05]  /*7750*/  BSYNC B0 ;  /* 0x0000000000007941 */ /* 0x000fea0003800000 */
.L_x_5859:
[----:B------:R-:W-:-:S05]  /*7760*/  IMAD R5, R40, R5, RZ ;  /* 0x0000000528057224 */ /* 0x000fca00078e02ff */
[----:B------:R-:W-:-:S07]  /*7770*/  VIMNMX R0, R0, R5, !PT ;  /* 0x0000000500007248 */ /* 0x000fce0007fe0100 */
.L_x_5858:
        /* <DEDUP_REMOVED lines=16> */
[----:B------:R-:W-:Y:S01]  /*7880*/  ISETP.GT.AND P1, PT, R168, R6, PT ;  /* 0x00000006a800720c */ /* 0x000fe20003f24270 */
[----:B------:R0:W-:Y:S01]  /*7890*/  STL [R1+0xc], R6 ;  /* 0x00000c0601007387 */ /* 0x0001e20000100800 */
        /* <DEDUP_REMOVED lines=62> */
[----:B0-----:R-:W-:Y:S06]  /*7c80*/  @!P1 BRA `(.L_x_5840) ;  /* 0x000000c800809947 */ /* 0x001fec0003800000 */
        /* <DEDUP_REMOVED lines=15> */
[----:B------:R-:W-:-:S04]  /*7d80*/  LOP3.LUT R3, R3, 0x3fff, RZ, 0xc0, !PT ;  /* 0x00003fff03037812 */ /* 0x000fc800078ec0ff */
[----:B------:R-:W-:Y:S01]  /*7d90*/  LOP3.LUT R197, R3, 0x2000000, RZ, 0xfc, !PT ;  /* 0x0200000003c57812 */ /* 0x000fe200078efcff */
        /* <DEDUP_REMOVED lines=17> */
.L_x_5863:
[----:B------:R-:W-:Y:S05]  /*7eb0*/  BSYNC B6 ;  /* 0x0000000000067941 */ /* 0x000fea0003800000 */
.L_x_5862:
        /* <DEDUP_REMOVED lines=13> */
.L_x_5867:
[----:B-1----:R1:W2:Y:S02]  /*7f90*/  SYNCS.PHASECHK.TRANS64.TRYWAIT P0, [R2+URZ+0x28c00], R3 ;  /* 0x028c0003020075a7 */ /* 0x0022a4000800017f */
[----:B--2---:R-:W-:Y:S05]  /*7fa0*/  @!P0 NANOSLEEP.SYNCS 0x989680 ;  /* 0x009896800000895d */ /* 0x004fea0003900000 */
[----:B------:R-:W2:Y:S02]  /*7fb0*/  @!P0 SYNCS.PHASECHK.TRANS64 P0, [R2+URZ+0x28c00], R3 ;  /* 0x028c0003020085a7 */ /* 0x000ea4000800007f */
[----:B--2---:R-:W-:Y:S05]  /*7fc0*/  @!P0 BRA `(.L_x_5867) ;  /* 0xfffffffc00f08947 */ /* 0x004fea000383ffff */
.L_x_5866:
[----:B------:R-:W-:Y:S05]  /*7fd0*/  BSYNC B0 ;  /* 0x0000000000007941 */ /* 0x000fea0003800000 */
.L_x_5865:
[----:B------:R-:W-:Y:S05]  /*7fe0*/  BRA `(.L_x_5868) ;  /* 0x0000002c00f87947 */ /* 0x000fea0003800000 */
.L_x_5864:
[----:B------:R-:W-:Y:S01]  /*7ff0*/  VIADD R4, R2, 0x20400 ;  /* 0x0002040002047836 */ /* 0x000fe20000000000 */
[----:B-----5:R-:W-:Y:S01]  /*8000*/  SHF.R.S32.HI R0, RZ, 0x1f, R24 ;  /* 0x0000001fff007819 */ /* 0x020fe20000011418 */
[----:B------:R-:W-:Y:S01]  /*8010*/  ULDC.64 UR4, c[0x0][0x3f8] ;  /* 0x0000fe0000047ab9 */ /* 0x000fe20000000a00 */
[----:B------:R-:W-:Y:S01]  /*8020*/  ULDC.64 UR6, c[0x0][0x408] ;  /* 0x0001020000067ab9 */ /* 0x000fe20000000a00 */
[----:B------:R-:W-:Y:S01]  /*8030*/  IMAD.WIDE.U32 R26, R24, UR4, RZ ;  /* 0x00000004181a7c25 */ /* 0x000fe2000f8e00ff */
[----:B------:R-:W-:Y:S01]  /*8040*/  LOP3.LUT P0, RZ, R4, 0x3ff, RZ, 0xc0, !PT ;  /* 0x000003ff04ff7812 */ /* 0x000fe2000780c0ff */
[----:B------:R-:W-:Y:S02]  /*8050*/  BSSY B6, `(.L_x_5869) ;  /* 0x0000019000067945 */ /* 0x000fe40003800000 */
[C---:B------:R-:W-:Y:S02]  /*8060*/  IMAD R3, R0.reuse, UR4, RZ ;  /* 0x0000000400037c24 */ /* 0x040fe4000f8e02ff */
[----:B------:R-:W-:-:S02]  /*8070*/  IMAD R5, R0, UR6, RZ ;  /* 0x0000000600057c24 */ /* 0x000fc4000f8e02ff */
[C---:B------:R-:W-:Y:S02]  /*8080*/  IMAD R3, R24.reuse, UR5, R3 ;  /* 0x0000000518037c24 */ /* 0x040fe4000f8e0203 */
[C---:B------:R-:W-:Y:S02]  /*8090*/  IMAD R5, R24.reuse, UR7, R5 ;  /* 0x0000000718057c24 */ /* 0x040fe4000f8e0205 */
[----:B------:R-:W-:-:S04]  /*80a0*/  IMAD.WIDE.U32 R24, R24, UR6, RZ ;  /* 0x0000000618187c25 */ /* 0x000fc8000f8e00ff */
        /* <DEDUP_REMOVED lines=19> */
.L_x_5870:
[----:B------:R-:W-:Y:S05]  /*81e0*/  BSYNC B6 ;  /* 0x0000000000067941 */ /* 0x000fea0003800000 */
.L_x_5869:
[----:B------:R-:W-:Y:S01]  /*81f0*/  ULDC.U8 UR4, c[0x0][0x410] ;  /* 0x0001040000047ab9 */ /* 0x000fe20000000000 */
[----:B------:R-:W-:Y:S01]  /*8200*/  BSSY B0, `(.L_x_5871) ;  /* 0x00002d4000007945 */ /* 0x000fe20003800000 */
[----:B------:R-:W-:Y:S01]  /*8210*/  ISETP.NE.AND P0, PT, RZ, UR4, PT ;  /* 0x00000004ff007c0c */ /* 0x000fe2000bf05270 */
[----:B------:R-:W-:-:S12]  /*8220*/  IMAD.IADD R39, R196, 0x1, R199 ;  /* 0x00000001c4277824 */ /* 0x000fd800078e02c7 */
[----:B------:R-:W-:Y:S05]  /*8230*/  @!P0 BRA `(.L_x_5872) ;  /* 0x0000001400c48947 */ /* 0x000fea0003800000 */
[----:B------:R-:W0:Y:S01]  /*8240*/  LDC R34, c[0x0][0x448] ;  /* 0x00011200ff227b82 */ /* 0x000e220000000800 */
[----:B------:R-:W1:Y:S01]  /*8250*/  S2R R21, SR_TID.X ;  /* 0x0000000000157919 */ /* 0x000e620000002100 */
[----:B------:R-:W-:Y:S01]  /*8260*/  ULDC.64 UR4, c[0x0][0x3f8] ;  /* 0x0000fe0000047ab9 */ /* 0x000fe20000000a00 */
[----:B------:R-:W-:Y:S01]  /*8270*/  ULDC.64 UR6, c[0x0][0x408] ;  /* 0x0001020000067ab9 */ /* 0x000fe20000000a00 */
[----:B------:R-:W-:Y:S02]  /*8280*/  IMAD.MOV.U32 R6, RZ, RZ, R26 ;  /* 0x000000ffff067224 */ /* 0x000fe400078e001a */
[----:B------:R-:W-:Y:S02]  /*8290*/  IMAD.MOV.U32 R7, RZ, RZ, R29 ;  /* 0x000000ffff077224 */ /* 0x000fe400078e001d */
[----:B------:R-:W-:Y:S02]  /*82a0*/  IMAD.MOV.U32 R10, RZ, RZ, R24 ;  /* 0x000000ffff0a7224 */ /* 0x000fe400078e0018 */
[----:B------:R-:W-:Y:S01]  /*82b0*/  IMAD.MOV.U32 R11, RZ, RZ, R31 ;  /* 0x000000ffff0b7224 */ /* 0x000fe200078e001f */
[----:B0-----:R-:W-:Y:S01]  /*82c0*/  ISETP.NE.AND P0, PT, R34, 0x1, PT ;  /* 0x000000012200780c */ /* 0x001fe20003f05270 */
[----:B-1----:R-:W-:-:S12]  /*82d0*/  VIADD R21, R21, 0xffffff80 ;  /* 0xffffff8015157836 */ /* 0x002fd80000000000 */
[----:B------:R-:W0:Y:S01]  /*82e0*/  @P0 LDC R0, c[0x0][0x44c] ;  /* 0x00011300ff000b82 */ /* 0x000e220000000800 */
[----:B------:R-:W-:-:S04]  /*82f0*/  SHF.R.S32.HI R20, RZ, 0x1f, R21 ;  /* 0x0000001fff147819 */ /* 0x000fc80000011415 */
[----:B------:R-:W-:-:S03]  /*8300*/  LEA.HI R20, R20, R21, RZ, 0x2 ;  /* 0x0000001514147211 */ /* 0x000fc600078f10ff */
[----:B------:R-:W1:Y:S01]  /*8310*/  @P0 LDC R5, c[0x0][0x450] ;  /* 0x00011400ff050b82 */ /* 0x000e620000000800 */
[----:B------:R-:W-:-:S05]  /*8320*/  LOP3.LUT R20, R20, 0xfffffffc, RZ, 0xc0, !PT ;  /* 0xfffffffc14147812 */ /* 0x000fca00078ec0ff */
[----:B------:R-:W-:-:S04]  /*8330*/  IMAD.IADD R20, R21, 0x1, -R20 ;  /* 0x0000000115147824 */ /* 0x000fc800078e0a14 */
[----:B------:R-:W-:-:S04]  /*8340*/  IMAD R3, R20, 0x20, R39 ;  /* 0x0000002014037824 */ /* 0x000fc800078e0227 */
        /* <DEDUP_REMOVED lines=23> */
.L_x_6164:
[----:B------:R-:W-:Y:S01]  /*84c0*/  IMAD R34, R23, R34, RZ ;  /* 0x0000002217227224 */ /* 0x000fe200078e02ff */
[----:B------:R-:W-:Y:S01]  /*84d0*/  BSSY B1, `(.L_x_5874) ;  /* 0x000001e000017945 */ /* 0x000fe20003800000 */
[----:B------:R-:W-:Y:S02]  /*84e0*/  CS2R R24, SRZ ;  /* 0x0000000000187805 */ /* 0x000fe4000001ff00 */
[----:B------:R-:W-:Y:S02]  /*84f0*/  CS2R R28, SRZ ;  /* 0x00000000001c7805 */ /* 0x000fe4000001ff00 */
[----:B------:R-:W-:Y:S02]  /*8500*/  CS2R R20, SRZ ;  /* 0x0000000000147805 */ /* 0x000fe4000001ff00 */
[----:B------:R-:W-:Y:S02]  /*8510*/  ISETP.GE.AND P0, PT, R39, R34, PT ;  /* 0x000000222700720c */ /* 0x000fe40003f06270 */
[----:B------:R-:W-:-:S11]  /*8520*/  CS2R R26, SRZ ;  /* 0x00000000001a7805 */ /* 0x000fd6000001ff00 */
[----:B------:R-:W-:Y:S05]  /*8530*/  @P0 BRA `(.L_x_5875) ;  /* 0x00000000005c0947 */ /* 0x000fea0003800000 */
[----:B------:R-:W4:Y:S01]  /*8540*/  LDL R11, [R1+0x58] ;  /* 0x00005800010b7983 */ /* 0x000f220000100800 */
[----:B------:R-:W-:Y:S01]  /*8550*/  ULDC UR4, c[0x0][0x3f4] ;  /* 0x0000fd0000047ab9 */ /* 0x000fe20000000800 */
[----:B--2---:R-:W-:Y:S01]  /*8560*/  IMAD.MOV.U32 R8, RZ, RZ, R0 ;  /* 0x000000ffff087224 */ /* 0x004fe200078e0000 */
[----:B------:R-:W-:Y:S01]  /*8570*/  ISETP.GE.AND P3, PT, R207, UR4, PT ;  /* 0x00000004cf007c0c */ /* 0x000fe2000bf66270 */
[----:B-1----:R-:W-:Y:S01]  /*8580*/  IMAD.MOV.U32 R9, RZ, RZ, R3 ;  /* 0x000000ffff097224 */ /* 0x002fe200078e0003 */
[----:B------:R-:W-:Y:S01]  /*8590*/  ISETP.GE.AND P2, PT, R194, UR4, PT ;  /* 0x00000004c2007c0c */ /* 0x000fe2000bf46270 */
[----:B---3--:R-:W-:Y:S01]  /*85a0*/  IMAD.MOV.U32 R15, RZ, RZ, R5 ;  /* 0x000000ffff0f7224 */ /* 0x008fe200078e0005 */
[----:B------:R-:W-:-:S09]  /*85b0*/  CS2R R28, SRZ ;  /* 0x00000000001c7805 */ /* 0x000fd2000001ff00 */
[C---:B------:R-:W-:Y:S01]  /*85c0*/  @!P3 IMAD.SHL.U32 R33, R207.reuse, 0x2, RZ ;  /* 0x00000002cf21b824 */ /* 0x040fe200078e00ff */
[----:B------:R-:W-:Y:S02]  /*85d0*/  CS2R R26, SRZ ;  /* 0x00000000001a7805 */ /* 0x000fe4000001ff00 */
[----:B------:R-:W-:Y:S01]  /*85e0*/  CS2R R24, SRZ ;  /* 0x0000000000187805 */ /* 0x000fe2000001ff00 */
[----:B------:R-:W-:Y:S01]  /*85f0*/  @!P2 IMAD.WIDE R8, R194, 0x2, R8 ;  /* 0x00000002c208a825 */ /* 0x000fe200078e0208 */
[-C--:B------:R-:W-:Y:S02]  /*8600*/  @!P3 IADD3 R30, P0, R0, R33.reuse, RZ ;  /* 0x00000021001eb210 */ /* 0x080fe40007f1e0ff */
[----:B----4-:R-:W-:Y:S01]  /*8610*/  @!P3 IADD3 R32, P1, R14, R33, RZ ;  /* 0x000000210e20b210 */ /* 0x010fe20007f3e0ff */
[----:B------:R-:W-:Y:S01]  /*8620*/  @!P2 IMAD.WIDE R12, R194, 0x2, R14 ;  /* 0x00000002c20ca825 */ /* 0x000fe200078e020e */
[----:B------:R1:W5:Y:S04]  /*8630*/  @!P2 LD.E.64 R28, desc[UR42][R8.64] ;  /* 0x0000002a081ca980 */ /* 0x000368000c101b00 */
[----:B------:R1:W5:Y:S01]  /*8640*/  @!P2 LD.E.64 R26, desc[UR42][R12.64] ;  /* 0x0000002a0c1aa980 */ /* 0x000362000c101b00 */
[----:B------:R-:W-:-:S05]  /*8650*/  @!P3 SHF.L.U64.HI R20, R207, 0x1, R11 ;  /* 0x00000001cf14b819 */ /* 0x000fca000001020b */
[--C-:B------:R-:W-:Y:S02]  /*8660*/  @!P3 IMAD.X R31, R3, 0x1, R20.reuse, P0 ;  /* 0x00000001031fb824 */ /* 0x100fe400000e0614 */
[----:B------:R-:W-:Y:S01]  /*8670*/  @!P3 IMAD.X R33, R5, 0x1, R20, P1 ;  /* 0x000000010521b824 */ /* 0x000fe200008e0614 */
[----:B------:R-:W-:Y:S02]  /*8680*/  CS2R R20, SRZ ;  /* 0x0000000000147805 */ /* 0x000fe4000001ff00 */
[----:B------:R1:W5:Y:S04]  /*8690*/  @!P3 LD.E.64 R24, desc[UR42][R30.64] ;  /* 0x0000002a1e18b980 */ /* 0x000368000c101b00 */
[----:B------:R1:W5:Y:S02]  /*86a0*/  @!P3 LD.E.64 R20, desc[UR42][R32.64] ;  /* 0x0000002a2014b980 */ /* 0x000364000c101b00 */
.L_x_5875:
[----:B------:R-:W-:Y:S05]  /*86b0*/  BSYNC B1 ;  /* 0x0000000000017941 */ /* 0x000fea0003800000 */
.L_x_5874:
[----:B---3-5:R-:W-:Y:S01]  /*86c0*/  IMAD.MOV.U32 R5, RZ, RZ, R28 ;  /* 0x000000ffff057224 */ /* 0x028fe200078e001c */
[----:B------:R-:W-:Y:S01]  /*86d0*/  UMOV UR4, 0xffffffff ;  /* 0xffffffff00047882 */ /* 0x000fe20000000000 */
[----:B-1----:R-:W-:Y:S02]  /*86e0*/  IMAD.MOV.U32 R8, RZ, RZ, R29 ;  /* 0x000000ffff087224 */ /* 0x002fe400078e001d */
[----:B--2---:R-:W-:Y:S02]  /*86f0*/  IMAD.MOV.U32 R0, RZ, RZ, R24 ;  /* 0x000000ffff007224 */ /* 0x004fe400078e0018 */
[----:B------:R-:W-:Y:S01]  /*8700*/  IMAD.MOV.U32 R3, RZ, RZ, R25 ;  /* 0x000000ffff037224 */ /* 0x000fe200078e0019 */
[----:B------:R-:W-:Y:S01]  /*8710*/  PRMT R40, R8, 0x5410, R5 ;  /* 0x0000541008287816 */ /* 0x000fe20000000005 */
[----:B------:R-:W-:Y:S02]  /*8720*/  IMAD.MOV.U32 R5, RZ, RZ, R26 ;  /* 0x000000ffff057224 */ /* 0x000fe400078e001a */
[----:B------:R-:W-:Y:S01]  /*8730*/  IMAD.MOV.U32 R8, RZ, RZ, R27 ;  /* 0x000000ffff087224 */ /* 0x000fe200078e001b */
[----:B------:R-:W-:Y:S01]  /*8740*/  PRMT R42, R3, 0x5410, R0 ;  /* 0x00005410032a7816 */ /* 0x000fe20000000000 */
[----:B------:R-:W-:-:S02]  /*8750*/  IMAD.MOV.U32 R0, RZ, RZ, R20 ;  /* 0x000000ffff007224 */ /* 0x000fc400078e0014 */
[----:B------:R-:W-:Y:S01]  /*8760*/  IMAD.MOV.U32 R3, RZ, RZ, R21 ;  /* 0x000000ffff037224 */ /* 0x000fe200078e0015 */
[----:B------:R-:W-:Y:S02]  /*8770*/  PRMT R41, R5, 0x5410, R8 ;  /* 0x0000541005297816 */ /* 0x000fe40000000008 */
[----:B------:R-:W-:Y:S02]  /*8780*/  CS2R R8, SRZ ;  /* 0x0000000000087805 */ /* 0x000fe4000001ff00 */
[----:B------:R-:W-:Y:S01]  /*8790*/  PRMT R44, R0, 0x5410, R3 ;  /* 0x00005410002c7816 */ /* 0x000fe20000000003 */
[----:B------:R-:W-:Y:S06]  /*87a0*/  BRA.DIV UR4, `(.L_x_5876) ;  /* 0x00000176042c7947 */ /* 0x000fec000b800000 */
[----:B------:R1:W2:Y:S04]  /*87b0*/  SHFL.IDX PT, R3, R6, 0x1, 0x1c1f ;  /* 0x003c1f0006037f89 */ /* 0x0002a800000e0000 */
[----:B------:R1:W3:Y:S04]  /*87c0*/  SHFL.IDX PT, R0, R4, 0x1, 0x1c1f ;  /* 0x003c1f0004007f89 */ /* 0x0002e800000e0000 */
[----:B------:R1:W0:Y:S04]  /*87d0*/  SHFL.IDX PT, R5, R10, 0x1, 0x1c1f ;  /* 0x003c1f000a057f89 */ /* 0x00022800000e0000 */
[----:B----4-:R1:W4:Y:S02]  /*87e0*/  SHFL.IDX PT, R14, R7, 0x1, 0x1c1f ;  /* 0x003c1f00070e7f89 */ /* 0x01032400000e0000 */
.L_x_6170:
[----:B01----:R-:W5:Y:S01]  /*87f0*/  LDL R6, [R1+0x54] ;  /* 0x0000540001067983 */ /* 0x003f620000100800 */
[----:B------:R-:W-:Y:S01]  /*8800*/  VIADD R39, R39, 0x20 ;  /* 0x0000002027277836 */ /* 0x000fe20000000000 */
[----:B------:R-:W-:Y:S01]  /*8810*/  BSSY B1, `(.L_x_5877) ;  /* 0x0000022000017945 */ /* 0x000fe20003800000 */
[----:B------:R-:W-:Y:S01]  /*8820*/  IMAD.SHL.U32 R36, R200, 0x40, RZ ;  /* 0x00000040c8247824 */ /* 0x000fe200078e00ff */
[----:B------:R-:W-:Y:S02]  /*8830*/  CS2R R30, SRZ ;  /* 0x00000000001e7805 */ /* 0x000fe4000001ff00 */
[----:B------:R-:W-:Y:S02]  /*8840*/  CS2R R10, SRZ ;  /* 0x00000000000a7805 */ /* 0x000fe4000001ff00 */
[----:B------:R-:W-:Y:S02]  /*8850*/  ISETP.GE.AND P0, PT, R39, R34, PT ;  /* 0x000000222700720c */ /* 0x000fe40003f06270 */
[----:B------:R-:W-:-:S02]  /*8860*/  CS2R R12, SRZ ;  /* 0x00000000000c7805 */ /* 0x000fc4000001ff00 */
[----:B-----5:R-:W-:-:S04]  /*8870*/  LEA.HI R4, R6, R6, RZ, 0x1 ;  /* 0x0000000606047211 */ /* 0x020fc800078f08ff */
[----:B------:R-:W-:-:S05]  /*8880*/  LOP3.LUT R4, R4, 0xfffffffe, RZ, 0xc0, !PT ;  /* 0xfffffffe04047812 */ /* 0x000fca00078ec0ff */
[----:B------:R-:W-:-:S05]  /*8890*/  IMAD.IADD R4, R6, 0x1, -R4 ;  /* 0x0000000106047824 */ /* 0x000fca00078e0a04 */
[----:B------:R-:W-:Y:S01]  /*88a0*/  SHF.L.U32 R35, R4, 0x1f, RZ ;  /* 0x0000001f04237819 */ /* 0x000fe200000006ff */
[----:B------:R-:W-:Y:S06]  /*88b0*/  @P0 BRA `(.L_x_5878) ;  /* 0x00000000005c0947 */ /* 0x000fec0003800000 */
[----:B------:R-:W4:Y:S01]  /*88c0*/  LDL R15, [R1+0x58] ;  /* 0x00005800010f7983 */ /* 0x000f220000100800 */
[----:B------:R-:W-:Y:S01]  /*88d0*/  ULDC UR4, c[0x0][0x3f4] ;  /* 0x0000fd0000047ab9 */ /* 0x000fe20000000800 */
[----:B---3--:R-:W-:Y:S01]  /*88e0*/  IMAD.MOV.U32 R6, RZ, RZ, R0 ;  /* 0x000000ffff067224 */ /* 0x008fe200078e0000 */
[----:B------:R-:W-:Y:S01]  /*88f0*/  ISETP.GE.AND P2, PT, R194, UR4, PT ;  /* 0x00000004c2007c0c */ /* 0x000fe2000bf46270 */
[----:B--2---:R-:W-:Y:S01]  /*8900*/  IMAD.MOV.U32 R7, RZ, RZ, R3 ;  /* 0x000000ffff077224 */ /* 0x004fe200078e0003 */
[----:B------:R-:W-:Y:S02]  /*8910*/  ISETP.GE.AND P3, PT, R207, UR4, PT ;  /* 0x00000004cf007c0c */ /* 0x000fe4000bf66270 */
[----:B------:R-:W-:-:S09]  /*8920*/  CS2R R30, SRZ ;  /* 0x00000000001e7805 */ /* 0x000fd2000001ff00 */
[----:B------:R-:W-:-:S04]  /*8930*/  @!P2 IMAD.WIDE R32, R194, 0x2, R6 ;  /* 0x00000002c220a825 */ /* 0x000fc800078e0206 */
[C---:B------:R-:W-:Y:S01]  /*8940*/  @!P3 IMAD.SHL.U32 R7, R207.reuse, 0x2, RZ ;  /* 0x00000002cf07b824 */ /* 0x040fe200078e00ff */
[----:B------:R-:W-:Y:S02]  /*8950*/  CS2R R12, SRZ ;  /* 0x00000000000c7805 */ /* 0x000fe4000001ff00 */
[----:B------:R-:W-:Y:S01]  /*8960*/  CS2R R8, SRZ ;  /* 0x0000000000087805 */ /* 0x000fe2000001ff00 */
[----:B------:R0:W5:Y:S01]  /*8970*/  @!P2 LD.E.64 R30, desc[UR42][R32.64] ;  /* 0x0000002a201ea980 */ /* 0x000162000c101b00 */
[-C--:B------:R-:W-:Y:S02]  /*8980*/  @!P3 IADD3 R6, P0, R0, R7.reuse, RZ ;  /* 0x000000070006b210 */ /* 0x080fe40007f1e0ff */
[----:B----4-:R-:W-:Y:S02]  /*8990*/  @!P3 IADD3 R4, P1, R14, R7, RZ ;  /* 0x000000070e04b210 */ /* 0x010fe40007f3e0ff */
[----:B------:R-:W-:Y:S01]  /*89a0*/  @!P3 SHF.L.U64.HI R10, R207, 0x1, R15 ;  /* 0x00000001cf0ab819 */ /* 0x000fe2000001020f */
[----:B------:R-:W-:-:S04]  /*89b0*/  IMAD.MOV.U32 R15, RZ, RZ, R5 ;  /* 0x000000ffff0f7224 */ /* 0x000fc800078e0005 */
[--C-:B------:R-:W-:Y:S02]  /*89c0*/  @!P3 IMAD.X R7, R3, 0x1, R10.reuse, P0 ;  /* 0x000000010307b824 */ /* 0x100fe400000e060a */
[----:B------:R-:W-:Y:S01]  /*89d0*/  @!P3 IMAD.X R5, R5, 0x1, R10, P1 ;  /* 0x000000010505b824 */ /* 0x000fe200008e060a */
[----:B------:R-:W-:Y:S01]  /*89e0*/  CS2R R10, SRZ ;  /* 0x00000000000a7805 */ /* 0x000fe2000001ff00 */
[----:B------:R-:W-:Y:S01]  /*89f0*/  @!P2 IMAD.WIDE R14, R194, 0x2, R14 ;  /* 0x00000002c20ea825 */ /* 0x000fe200078e020e */
[----:B------:R0:W5:Y:S04]  /*8a00*/  @!P3 LD.E.64 R8, desc[UR42][R6.64] ;  /* 0x0000002a0608b980 */ /* 0x000168000c101b00 */
[----:B------:R0:W5:Y:S04]  /*8a10*/  @!P2 LD.E.64 R12, desc[UR42][R14.64] ;  /* 0x0000002a0e0ca980 */ /* 0x000168000c101b00 */
[----:B------:R0:W5:Y:S02]  /*8a20*/  @!P3 LD.E.64 R10, desc[UR42][R4.64] ;  /* 0x0000002a040ab980 */ /* 0x000164000c101b00 */
.L_x_5878:
[----:B------:R-:W-:Y:S05]  /*8a30*/  BSYNC B1 ;  /* 0x0000000000017941 */ /* 0x000fea0003800000 */
.L_x_5877:
[----:B------:R-:W1:Y:S01]  /*8a40*/  S2R R37, SR_TID.X ;  /* 0x0000000000257919 */ /* 0x000e620000002100 */
[----:B------:R-:W1:Y:S01]  /*8a50*/  SYNCS.PHASECHK.TRANS64.TRYWAIT P0, [R2+URZ+0x28c00], R35 ;  /* 0x028c0023020075a7 */ /* 0x000e62000800017f */
[----:B--2---:R-:W-:Y:S01]  /*8a60*/  LOP3.LUT R3, R36, 0x1c0, RZ, 0xc0, !PT ;  /* 0x000001c024037812 */ /* 0x004fe200078ec0ff */
[----:B0----5:R-:W-:Y:S01]  /*8a70*/  IMAD.MOV.U32 R4, RZ, RZ, R8 ;  /* 0x000000ffff047224 */ /* 0x021fe200078e0008 */
[----:B------:R-:W-:Y:S01]  /*8a80*/  VIADDMNMX R45, R34, -R199, 0x40, PT ;  /* 0x00000040222d7446 */ /* 0x000fe200038009c7 */
[----:B------:R-:W-:Y:S01]  /*8a90*/  IMAD.MOV.U32 R6, RZ, RZ, R10 ;  /* 0x000000ffff067224 */ /* 0x000fe200078e000a */
[----:B---3--:R-:W-:Y:S01]  /*8aa0*/  LOP3.LUT R0, R3, 0x18, R16, 0xf8, !PT ;  /* 0x0000001803007812 */ /* 0x008fe200078ef810 */
[----:B------:R-:W-:Y:S01]  /*8ab0*/  IMAD.MOV.U32 R5, RZ, RZ, R31 ;  /* 0x000000ffff057224 */ /* 0x000fe200078e001f */
[----:B------:R-:W-:Y:S01]  /*8ac0*/  SHF.R.U32.HI R3, RZ, 0x3, R3 ;  /* 0x00000003ff037819 */ /* 0x000fe20000011603 */
[----:B------:R-:W-:Y:S01]  /*8ad0*/  BSSY B1, `(.L_x_5879) ;  /* 0x0000018000017945 */ /* 0x000fe20003800000 */
[----:B------:R-:W-:Y:S01]  /*8ae0*/  PRMT R32, R4, 0x7610, R32 ;  /* 0x0000761004207816 */ /* 0x000fe20000000020 */
[----:B------:R-:W-:Y:S01]  /*8af0*/  IMAD.MOV.U32 R4, RZ, RZ, R30 ;  /* 0x000000ffff047224 */ /* 0x000fe200078e001e */
[----:B------:R-:W-:Y:S01]  /*8b00*/  LOP3.LUT R0, R0, R3, RZ, 0x3c, !PT ;  /* 0x0000000300007212 */ /* 0x000fe200078e3cff */
[----:B------:R-:W-:Y:S01]  /*8b10*/  IMAD.MOV.U32 R3, RZ, RZ, R9 ;  /* 0x000000ffff037224 */ /* 0x000fe200078e0009 */
[----:B------:R-:W-:Y:S01]  /*8b20*/  PRMT R46, R5, 0x7610, R46 ;  /* 0x00007610052e7816 */ /* 0x000fe2000000002e */
[----:B------:R-:W-:Y:S01]  /*8b30*/  IMAD.MOV.U32 R5, RZ, RZ, R13 ;  /* 0x000000ffff057224 */ /* 0x000fe200078e000d */
[----:B----4-:R-:W-:Y:S01]  /*8b40*/  PRMT R14, R6, 0x5410, R4 ;  /* 0x00005410060e7816 */ /* 0x010fe20000000004 */
[----:B------:R-:W-:Y:S01]  /*8b50*/  IMAD.MOV.U32 R4, RZ, RZ, R12 ;  /* 0x000000ffff047224 */ /* 0x000fe200078e000c */
[----:B------:R-:W-:-:S02]  /*8b60*/  PRMT R15, R3, 0x7610, R15 ;  /* 0x00007610030f7816 */ /* 0x000fc4000000000f */
[----:B------:R-:W-:Y:S02]  /*8b70*/  LOP3.LUT P2, RZ, R200, 0x4, RZ, 0xc0, !PT ;  /* 0x00000004c8ff7812 */ /* 0x000fe4000784c0ff */
[----:B------:R-:W-:Y:S02]  /*8b80*/  PRMT R47, R4, 0x7610, R47 ;  /* 0x00007610042f7816 */ /* 0x000fe4000000002f */
[----:B------:R-:W-:Y:S01]  /*8b90*/  ISETP.GE.AND P1, PT, R196, R45, PT ;  /* 0x0000002dc400720c */ /* 0x000fe20003f26270 */
[----:B-1----:R-:W-:-:S05]  /*8ba0*/  VIADD R37, R37, 0xffffff80 ;  /* 0xffffff8025257836 */ /* 0x002fca0000000000 */
[----:B------:R-:W-:-:S04]  /*8bb0*/  SHF.R.S32.HI R7, RZ, 0x1f, R37 ;  /* 0x0000001fff077819 */ /* 0x000fc80000011425 */
[----:B------:R-:W-:-:S04]  /*8bc0*/  LEA.HI R7, R7, R37, RZ, 0x5 ;  /* 0x0000002507077211 */ /* 0x000fc800078f28ff */
[----:B------:R-:W-:-:S05]  /*8bd0*/  SHF.R.S32.HI R7, RZ, 0x5, R7 ;  /* 0x00000005ff077819 */ /* 0x000fca0000011407 */
[----:B------:R-:W-:Y:S02]  /*8be0*/  IMAD R3, R7, 0x200, R0 ;  /* 0x0000020007037824 */ /* 0x000fe400078e0200 */
[----:B------:R-:W-:Y:S02]  /*8bf0*/  IMAD.MOV.U32 R0, RZ, RZ, R11 ;  /* 0x000000ffff007224 */ /* 0x000fe400078e000b */
[----:B------:R-:W-:-:S03]  /*8c00*/  IMAD R3, R3, 0x2, R2 ;  /* 0x0000000203037824 */ /* 0x000fc600078e0202 */
[----:B------:R-:W-:Y:S01]  /*8c10*/  PRMT R33, R0, 0x7610, R33 ;  /* 0x0000761000217816 */ /* 0x000fe20000000021 */
[C---:B------:R-:W-:Y:S02]  /*8c20*/  VIADD R4, R3.reuse, 0x20400 ;  /* 0x0002040003047836 */ /* 0x040fe40000000000 */
[----:B------:R-:W-:Y:S01]  /*8c30*/  VIADD R0, R3, 0x20440 ;  /* 0x0002044003007836 */ /* 0x000fe20000000000 */
[----:B------:R-:W-:Y:S06]  /*8c40*/  @!P0 BRA `(.L_x_5880) ;  /* 0x0000017000748947 */ /* 0x000fec0003800000 */
.L_x_6171:
[----:B------:R-:W-:Y:S05]  /*8c50*/  BSYNC B1 ;  /* 0x0000000000017941 */ /* 0x000fea0003800000 */
.L_x_5879:
[----:B------:R-:W-:Y:S01]  /*8c60*/  BSSY B1, `(.L_x_5881) ;  /* 0x0000067000017945 */ /* 0x000fe20003800000 */
[----:B------:R-:W-:Y:S01]  /*8c70*/  PRMT R15, R15, 0x5410, R5 ;  /* 0x000054100f0f7816 */ /* 0x000fe20000000005 */
[----:B------:R-:W-:Y:S02]  /*8c80*/  @P2 VIADD R0, R4, 0xffffffc0 ;  /* 0xffffffc004002836 */ /* 0x000fe40000000000 */
[----:B------:R-:W-:Y:S05]  /*8c90*/  @P1 BRA `(.L_x_5882) ;  /* 0x00000004008c1947 */ /* 0x000fea0003800000 */
[----:B------:R-:W1:Y:S01]  /*8ca0*/  LDC R4, c[0x0][0x3f4] ;  /* 0x0000fd00ff047b82 */ /* 0x000e620000000800 */
[----:B------:R-:W-:Y:S01]  /*8cb0*/  BSSY B2, `(.L_x_5883) ;  /* 0x0000032000027945 */ /* 0x000fe20003800000 */
[-C--:B-1----:R-:W-:Y:S02]  /*8cc0*/  ISETP.GE.AND P0, PT, R194, R4.reuse, PT ;  /* 0x00000004c200720c */ /* 0x082fe40003f06270 */
[----:B------:R-:W-:-:S11]  /*8cd0*/  ISETP.GE.AND P1, PT, R207, R4, PT ;  /* 0x00000004cf00720c */ /* 0x000fd60003f26270 */
[----:B------:R-:W-:Y:S05]  /*8ce0*/  @P0 BRA `(.L_x_5884) ;  /* 0x0000000000b80947 */ /* 0x000fea0003800000 */
[----:B------:R-:W1:Y:S01]  /*8cf0*/  LDS.128 R4, [R3+0x20400] ;  /* 0x0204000003047984 */ /* 0x000e620000000c00 */
[----:B------:R-:W-:Y:S02]  /*8d00*/  SHF.R.U32.HI R38, RZ, 0x10, R27 ;  /* 0x00000010ff267819 */ /* 0x000fe4000001161b */
[----:B0-----:R-:W-:Y:S02]  /*8d10*/  SHF.R.U32.HI R35, RZ, 0x10, R29 ;  /* 0x00000010ff237819 */ /* 0x001fe4000001161d */
[----:B------:R-:W-:Y:S02]  /*8d20*/  PRMT R38, R41, 0x5432, R38 ;  /* 0x0000543229267816 */ /* 0x000fe40000000026 */
[----:B------:R-:W-:Y:S02]  /*8d30*/  PRMT R35, R40, 0x5410, R35 ;  /* 0x0000541028237816 */ /* 0x000fe40000000023 */
[----:B------:R-:W-:Y:S01]  /*8d40*/  SHF.R.U64 R37, R26, 0x10, R27 ;  /* 0x000000101a257819 */ /* 0x000fe2000000121b */
[----:B------:R-:W-:Y:S01]  /*8d50*/  IMAD.U32 R39, R38, 0x10000, RZ ;  /* 0x0001000026277824 */ /* 0x000fe200078e00ff */
[----:B------:R-:W-:Y:S01]  /*8d60*/  SHF.R.U64 R34, R28, 0x10, R29 ;  /* 0x000000101c227819 */ /* 0x000fe2000000121d */
[----:B------:R-:W-:Y:S01]  /*8d70*/  IMAD.U32 R36, R35, 0x10000, RZ ;  /* 0x0001000023247824 */ /* 0x000fe200078e00ff */
[----:B------:R-:W-:-:S02]  /*8d80*/  LOP3.LUT R38, R38, 0xffff0000, RZ, 0xc0, !PT ;  /* 0xffff000026267812 */ /* 0x000fc400078ec0ff */
[----:B------:R-:W-:Y:S02]  /*8d90*/  PRMT R34, R40, 0x5432, R34 ;  /* 0x0000543228227816 */ /* 0x000fe40000000022 */
[----:B------:R-:W-:Y:S02]  /*8da0*/  PRMT R37, R41, 0x5410, R37 ;  /* 0x0000541029257816 */ /* 0x000fe40000000025 */
[----:B------:R-:W-:Y:S02]  /*8db0*/  LOP3.LUT R35, R35, 0xffff0000, RZ, 0xc0, !PT ;  /* 0xffff000023237812 */ /* 0x000fe400078ec0ff */
[C---:B-1----:R-:W-:Y:S01]  /*8dc0*/  LOP3.LUT R27, R6.reuse, 0xffff0000, RZ, 0xc0, !PT ;  /* 0xffff0000061b7812 */ /* 0x042fe200078ec0ff */
[----:B------:R-:W-:Y:S01]  /*8dd0*/  IMAD.U32 R26, R6, 0x10000, RZ ;  /* 0x00010000061a7824 */ /* 0x000fe200078e00ff */
[C---:B------:R-:W-:Y:S01]  /*8de0*/  LOP3.LUT R29, R7.reuse, 0xffff0000, RZ, 0xc0, !PT ;  /* 0xffff0000071d7812 */ /* 0x040fe200078ec0ff */
[----:B------:R-:W-:Y:S02]  /*8df0*/  IMAD.U32 R28, R7, 0x10000, RZ ;  /* 0x00010000071c7824 */ /* 0x000fe400078e00ff */
[C---:B------:R-:W-:Y:S01]  /*8e00*/  FMUL.FTZ R41, R27.reuse, R39 ;  /* 0x000000271b297220 */ /* 0x040fe20000410000 */
[----:B------:R-:W-:Y:S01]  /*8e10*/  FMUL.FTZ R40, R27, R36 ;  /* 0x000000241b287220 */ /* 0x000fe20000410000 */
[----:B------:R-:W-:Y:S01]  /*8e20*/  FMUL.FTZ R27, R29, R38 ;  /* 0x000000261d1b7220 */ /* 0x000fe20000410000 */
[----:B------:R-:W-:-:S02]  /*8e30*/  IMAD.U32 R6, R4, 0x10000, RZ ;  /* 0x0001000004067824 */ /* 0x000fc400078e00ff */
[C---:B------:R-:W-:Y:S01]  /*8e40*/  FFMA.FTZ R41, R26.reuse, R36, -R41 ;  /* 0x000000241a297223 */ /* 0x040fe20000010829 */
[----:B------:R-:W-:Y:S01]  /*8e50*/  FFMA.FTZ R40, R26, R39, R40 ;  /* 0x000000271a287223 */ /* 0x000fe20000010028 */
[-C--:B------:R-:W-:Y:S01]  /*8e60*/  FFMA.FTZ R39, R28, R35.reuse, -R27 ;  /* 0x000000231c277223 */ /* 0x080fe2000001081b */
[C---:B------:R-:W-:Y:S01]  /*8e70*/  IMAD.U32 R7, R5.reuse, 0x10000, RZ ;  /* 0x0001000005077824 */ /* 0x040fe200078e00ff */
[----:B------:R-:W-:Y:S01]  /*8e80*/  LOP3.LUT R4, R4, 0xffff0000, RZ, 0xc0, !PT ;  /* 0xffff000004047812 */ /* 0x000fe200078ec0ff */
[C---:B------:R-:W-:Y:S01]  /*8e90*/  IMAD.U32 R27, R34.reuse, 0x10000, RZ ;  /* 0x00010000221b7824 */ /* 0x040fe200078e00ff */
[----:B------:R-:W-:Y:S01]  /*8ea0*/  LOP3.LUT R5, R5, 0xffff0000, RZ, 0xc0, !PT ;  /* 0xffff000005057812 */ /* 0x000fe200078ec0ff */
[----:B------:R-:W-:Y:S01]  /*8eb0*/  FMUL.FTZ R43, R29, R35 ;  /* 0x000000231d2b7220 */ /* 0x000fe20000410000 */
[C---:B------:R-:W-:Y:S01]  /*8ec0*/  LOP3.LUT R26, R37.reuse, 0xffff0000, RZ, 0xc0, !PT ;  /* 0xffff0000251a7812 */ /* 0x040fe200078ec0ff */
[----:B------:R-:W-:Y:S01]  /*8ed0*/  IMAD.U32 R29, R37, 0x10000, RZ ;  /* 0x00010000251d7824 */ /* 0x000fe200078e00ff */
[----:B------:R-:W-:Y:S01]  /*8ee0*/  LOP3.LUT R34, R34, 0xffff0000, RZ, 0xc0, !PT ;  /* 0xffff000022227812 */ /* 0x000fe200078ec0ff */
[----:B------:R-:W-:Y:S01]  /*8ef0*/  FFMA.FTZ R38, R28, R38, R43 ;  /* 0x000000261c267223 */ /* 0x000fe2000001002b */
[C---:B------:R-:W-:Y:S01]  /*8f00*/  FMUL.FTZ R28, R4.reuse, R27 ;  /* 0x0000001b041c7220 */ /* 0x040fe20000410000 */
[-C--:B------:R-:W-:Y:S01]  /*8f10*/  FMUL.FTZ R35, R4, R29.reuse ;  /* 0x0000001d04237220 */ /* 0x080fe20000410000 */
        /* <DEDUP_REMOVED lines=9> */
[----:B------:R-:W-:-:S05]  /*8fb0*/  F2FP.BF16.F32.PACK_AB R5, R26, R5 ;  /* 0x000000051a05723e */ /* 0x000fca00000010ff */
[----:B------:R1:W-:Y:S02]  /*8fc0*/  STS.128 [R3+0x20400], R4 ;  /* 0x0204000403007388 */ /* 0x0003e40000000c00 */
.L_x_5884:
[----:B------:R-:W-:Y:S05]  /*8fd0*/  BSYNC B2 ;  /* 0x0000000000027941 */ /* 0x000fea0003800000 */
.L_x_5883:
[----:B------:R-:W-:Y:S05]  /*8fe0*/  @P1 BRA `(.L_x_5882) ;  /* 0x0000000000b81947 */ /* 0x000fea0003800000 */
[----:B-1----:R-:W1:Y:S01]  /*8ff0*/  LDS.128 R4, [R0] ;  /* 0x0000000000047984 */ /* 0x002e620000000c00 */
[----:B------:R-:W-:Y:S02]  /*9000*/  SHF.R.U32.HI R34, RZ, 0x10, R21 ;  /* 0x00000010ff227819 */ /* 0x000fe40000011615 */
[----:B------:R-:W-:Y:S02]  /*9010*/  SHF.R.U32.HI R27, RZ, 0x10, R25 ;  /* 0x00000010ff1b7819 */ /* 0x000fe40000011619 */
[----:B------:R-:W-:Y:S02]  /*9020*/  PRMT R34, R44, 0x5432, R34 ;  /* 0x000054322c227816 */ /* 0x000fe40000000022 */
[----:B------:R-:W-:Y:S02]  /*9030*/  PRMT R27, R42, 0x5410, R27 ;  /* 0x000054102a1b7816 */ /* 0x000fe4000000001b */
[----:B------:R-:W-:Y:S01]  /*9040*/  SHF.R.U64 R29, R20, 0x10, R21 ;  /* 0x00000010141d7819 */ /* 0x000fe20000001215 */
[----:B0-----:R-:W-:Y:S01]  /*9050*/  IMAD.U32 R35, R34, 0x10000, RZ ;  /* 0x0001000022237824 */ /* 0x001fe200078e00ff */
[----:B------:R-:W-:Y:S01]  /*9060*/  SHF.R.U64 R26, R24, 0x10, R25 ;  /* 0x00000010181a7819 */ /* 0x000fe20000001219 */
[----:B------:R-:W-:Y:S01]  /*9070*/  IMAD.U32 R28, R27, 0x10000, RZ ;  /* 0x000100001b1c7824 */ /* 0x000fe200078e00ff */
[----:B------:R-:W-:-:S02]  /*9080*/  LOP3.LUT R34, R34, 0xffff0000, RZ, 0xc0, !PT ;  /* 0xffff000022227812 */ /* 0x000fc400078ec0ff */
[----:B------:R-:W-:Y:S02]  /*9090*/  LOP3.LUT R27, R27, 0xffff0000, RZ, 0xc0, !PT ;  /* 0xffff00001b1b7812 */ /* 0x000fe400078ec0ff */
[----:B------:R-:W-:Y:S02]  /*90a0*/  PRMT R26, R42, 0x5432, R26 ;  /* 0x000054322a1a7816 */ /* 0x000fe4000000001a */
[----:B------:R-:W-:Y:S02]  /*90b0*/  PRMT R29, R44, 0x5410, R29 ;  /* 0x000054102c1d7816 */ /* 0x000fe4000000001d */
        /* <DEDUP_REMOVED lines=32> */
[----:B------:R2:W-:Y:S02]  /*92c0*/  STS.128 [R0], R4 ;  /* 0x0000000400007388 */ /* 0x0005e40000000c00 */
.L_x_5882:
[----:B------:R-:W-:Y:S05]  /*92d0*/  BSYNC B1 ;  /* 0x0000000000017941 */ /* 0x000fea0003800000 */
.L_x_5881:
        /* <DEDUP_REMOVED lines=10> */
[----:B------:R-:W-:Y:S02]  /*9380*/  SHF.R.U32.HI R25, RZ, 0x10, R31 ;  /* 0x00000010ff197819 */ /* 0x000fe4000001161f */
[----:B------:R-:W-:Y:S02]  /*9390*/  PRMT R28, R15, 0x5432, R28 ;  /* 0x000054320f1c7816 */ /* 0x000fe4000000001c */
[----:B------:R-:W-:Y:S02]  /*93a0*/  PRMT R25, R46, 0x5410, R25 ;  /* 0x000054102e197816 */ /* 0x000fe40000000019 */
[----:B------:R-:W-:Y:S01]  /*93b0*/  SHF.R.U64 R27, R12, 0x10, R13 ;  /* 0x000000100c1b7819 */ /* 0x000fe2000000120d */
[C---:B------:R-:W-:Y:S01]  /*93c0*/  IMAD.U32 R29, R28.reuse, 0x10000, RZ ;  /* 0x000100001c1d7824 */ /* 0x040fe200078e00ff */
[----:B------:R-:W-:Y:S01]  /*93d0*/  LOP3.LUT R28, R28, 0xffff0000, RZ, 0xc0, !PT ;  /* 0xffff00001c1c7812 */ /* 0x000fe200078ec0ff */
[----:B------:R-:W-:Y:S01]  /*93e0*/  IMAD.U32 R26, R25, 0x10000, RZ ;  /* 0x00010000191a7824 */ /* 0x000fe200078e00ff */
[----:B------:R-:W-:-:S02]  /*93f0*/  SHF.R.U64 R24, R30, 0x10, R31 ;  /* 0x000000101e187819 */ /* 0x000fc4000000121f */
        /* <DEDUP_REMOVED lines=18> */
[----:B0-----:R-:W-:Y:S01]  /*9520*/  FMUL.FTZ R35, R21, R25 ;  /* 0x0000001915237220 */ /* 0x001fe20000410000 */
        /* <DEDUP_REMOVED lines=17> */
.L_x_5887:
[----:B------:R-:W-:Y:S05]  /*9640*/  BSYNC B1 ;  /* 0x0000000000017941 */ /* 0x000fea0003800000 */
.L_x_5886:
[----:B------:R-:W-:Y:S05]  /*9650*/  @P1 BRA `(.L_x_5885) ;  /* 0x0000001800381947 */ /* 0x000fea0003800000 */
[----:B-1----:R-:W1:Y:S01]  /*9660*/  LDS.128 R4, [R0+0x1000] ;  /* 0x0010000000047984 */ /* 0x002e620000000c00 */
        /* <DEDUP_REMOVED lines=12> */
[C---:B-1----:R-:W-:Y:S01]  /*9730*/  LOP3.LUT R9, R6.reuse, 0xffff0000, RZ, 0xc0, !PT ;  /* 0xffff000006097812 */ /* 0x042fe200078ec0ff */
[C---:B------:R-:W-:Y:S01]  /*9740*/  IMAD.U32 R10, R7.reuse, 0x10000, RZ ;  /* 0x00010000070a7824 */ /* 0x040fe200078e00ff */
[----:B------:R-:W-:Y:S01]  /*9750*/  LOP3.LUT R7, R7, 0xffff0000, RZ, 0xc0, !PT ;  /* 0xffff000007077812 */ /* 0x000fe200078ec0ff */
[----:B------:R-:W-:-:S02]  /*9760*/  IMAD.U32 R8, R6, 0x10000, RZ ;  /* 0x0001000006087824 */ /* 0x000fc400078e00ff */
[CC--:B------:R-:W-:Y:S01]  /*9770*/  FMUL.FTZ R13, R9.reuse, R12.reuse ;  /* 0x0000000c090d7220 */ /* 0x0c0fe20000410000 */
        /* <DEDUP_REMOVED lines=29> */
.L_x_5872:
[----:B------:R-:W0:Y:S01]  /*9950*/  S2R R0, SR_TID.X ;  /* 0x0000000000007919 */ /* 0x000e220000002100 */
[----:B------:R-:W1:Y:S01]  /*9960*/  LDC R34, c[0x0][0x448] ;  /* 0x00011200ff227b82 */ /* 0x000e620000000800 */
[----:B------:R-:W-:Y:S01]  /*9970*/  ULDC.64 UR4, c[0x0][0x3f8] ;  /* 0x0000fe0000047ab9 */ /* 0x000fe20000000a00 */
[----:B------:R-:W-:Y:S01]  /*9980*/  ULDC.64 UR6, c[0x0][0x408] ;  /* 0x0001020000067ab9 */ /* 0x000fe20000000a00 */
[----:B------:R-:W-:Y:S02]  /*9990*/  IMAD.MOV.U32 R27, RZ, RZ, R29 ;  /* 0x000000ffff1b7224 */ /* 0x000fe400078e001d */
[----:B------:R-:W-:Y:S01]  /*99a0*/  IMAD.MOV.U32 R4, RZ, RZ, R24 ;  /* 0x000000ffff047224 */ /* 0x000fe200078e0018 */
[----:B-1----:R-:W-:Y:S01]  /*99b0*/  ISETP.NE.AND P0, PT, R34, 0x1, PT ;  /* 0x000000012200780c */ /* 0x002fe20003f05270 */
[----:B0-----:R-:W-:-:S05]  /*99c0*/  VIADD R0, R0, 0xffffff80 ;  /* 0xffffff8000007836 */ /* 0x001fca0000000000 */
[----:B------:R-:W-:-:S07]  /*99d0*/  SHF.R.S32.HI R3, RZ, 0x1f, R0 ;  /* 0x0000001fff037819 */ /* 0x000fce0000011400 */
[----:B------:R-:W0:Y:S01]  /*99e0*/  @P0 LDC R5, c[0x0][0x450] ;  /* 0x00011400ff050b82 */ /* 0x000e220000000800 */
[----:B------:R-:W-:-:S04]  /*99f0*/  LEA.HI R3, R3, R0, RZ, 0x2 ;  /* 0x0000000003037211 */ /* 0x000fc800078f10ff */
[----:B------:R-:W-:-:S05]  /*9a00*/  LOP3.LUT R3, R3, 0xfffffffc, RZ, 0xc0, !PT ;  /* 0xfffffffc03037812 */ /* 0x000fca00078ec0ff */
[----:B------:R-:W-:Y:S02]  /*9a10*/  IMAD.IADD R3, R0, 0x1, -R3 ;  /* 0x0000000100037824 */ /* 0x000fe400078e0a03 */
[----:B------:R-:W1:Y:S02]  /*9a20*/  @P0 LDC R0, c[0x0][0x44c] ;  /* 0x00011300ff000b82 */ /* 0x000e640000000800 */
[----:B------:R-:W-:-:S04]  /*9a30*/  IMAD R3, R3, 0x20, R39 ;  /* 0x0000002003037824 */ /* 0x000fc800078e0227 */
[----:B-1----:R-:W-:-:S05]  /*9a40*/  @P0 IMAD.HI.U32 R0, R3, R0, RZ ;  /* 0x0000000003000227 */ /* 0x002fca00078e00ff */
[----:B0-----:R-:W-:Y:S01]  /*9a50*/  @P0 SHF.R.U32.HI R3, RZ, R5, R0 ;  /* 0x00000005ff030219 */ /* 0x001fe20000011600 */
        /* <DEDUP_REMOVED lines=18> */
[----:B------:R-:W0:Y:S01]  /*9b80*/  LDC R37, c[0x0][0x3f4] ;  /* 0x0000fd00ff257b82 */ /* 0x000e220000000800 */
[----:B------:R-:W1:Y:S01]  /*9b90*/  SHFL.IDX PT, R3, R25, RZ, 0x1c1f ;  /* 0x001c1fff19037589 */ /* 0x000e6200000e0000 */
[----:B------:R-:W-:-:S03]  /*9ba0*/  IMAD R34, R23, R34, RZ ;  /* 0x0000002217227224 */ /* 0x000fc600078e02ff */
[----:B------:R-:W2:Y:S04]  /*9bb0*/  SHFL.IDX PT, R0, R26, RZ, 0x1c1f ;  /* 0x001c1fff1a007589 */ /* 0x000ea800000e0000 */
[----:B------:R-:W3:Y:S04]  /*9bc0*/  SHFL.IDX PT, R14, R27, RZ, 0x1c1f ;  /* 0x001c1fff1b0e7589 */ /* 0x000ee800000e0000 */
[----:B------:R-:W4:Y:S01]  /*9bd0*/  SHFL.IDX PT, R4, R24, RZ, 0x1c1f ;  /* 0x001c1fff18047589 */ /* 0x000f2200000e0000 */
[----:B0-----:R-:W-:-:S04]  /*9be0*/  ISETP.GE.AND P0, PT, R16, R37, PT ;  /* 0x000000251000720c */ /* 0x001fc80003f06270 */
[----:B------:R-:W-:-:S13]  /*9bf0*/  ISETP.GE.OR P1, PT, R39, R34, P0 ;  /* 0x000000222700720c */ /* 0x000fda0000726670 */
[C---:B------:R-:W-:Y:S01]  /*9c00*/  @!P1 IMAD.SHL.U32 R5, R16.reuse, 0x2, RZ ;  /* 0x0000000210059824 */ /* 0x040fe200078e00ff */
[----:B------:R-:W-:-:S04]  /*9c10*/  @!P1 SHF.L.U64.HI R21, R16, 0x1, R17 ;  /* 0x0000000110159819 */ /* 0x000fc80000010211 */
[----:B-1----:R-:W-:-:S05]  /*9c20*/  @!P1 IADD3 R6, P2, R3, R5, RZ ;  /* 0x0000000503069210 */ /* 0x002fca0007f5e0ff */
[----:B--2---:R-:W-:-:S05]  /*9c30*/  @!P1 IMAD.X R7, R0, 0x1, R21, P2 ;  /* 0x0000000100079824 */ /* 0x004fca00010e0615 */
[----:B------:R-:W2:Y:S01]  /*9c40*/  @!P1 LD.E.128 R8, desc[UR42][R6.64] ;  /* 0x0000002a06089980 */ /* 0x000ea2000c101d00 */
[----:B---3--:R-:W-:-:S05]  /*9c50*/  @!P1 IADD3 R14, P2, R14, R5, RZ ;  /* 0x000000050e0e9210 */ /* 0x008fca0007f5e0ff */
[----:B----4-:R-:W-:-:S04]  /*9c60*/  @!P1 IMAD.X R3, R4, 0x1, R21, P2 ;  /* 0x0000000104039824 */ /* 0x010fc800010e0615 */
[----:B------:R-:W-:-:S05]  /*9c70*/  @!P1 IMAD.MOV.U32 R15, RZ, RZ, R3 ;  /* 0x000000ffff0f9224 */ /* 0x000fca00078e0003 */
[----:B------:R0:W3:Y:S01]  /*9c80*/  @!P1 LD.E.128 R4, desc[UR42][R14.64] ;  /* 0x0000002a0e049980 */ /* 0x0000e2000c101d00 */
[----:B------:R-:W-:Y:S02]  /*9c90*/  CS2R R30, SRZ ;  /* 0x00000000001e7805 */ /* 0x000fe4000001ff00 */
[----:B------:R-:W-:Y:S02]  /*9ca0*/  CS2R R32, SRZ ;  /* 0x0000000000207805 */ /* 0x000fe4000001ff00 */
[----:B------:R-:W-:Y:S01]  /*9cb0*/  CS2R R28, SRZ ;  /* 0x00000000001c7805 */ /* 0x000fe2000001ff00 */
[----:B------:R-:W1:Y:S01]  /*9cc0*/  SHFL.IDX PT, R24, R24, 0x1, 0x1c1f ;  /* 0x003c1f0018187f89 */ /* 0x000e6200000e0000 */
[----:B------:R-:W-:-:S03]  /*9cd0*/  CS2R R20, SRZ ;  /* 0x0000000000147805 */ /* 0x000fc6000001ff00 */
[----:B0-----:R0:W4:Y:S01]  /*9ce0*/  SHFL.IDX PT, R14, R27, 0x1, 0x1c1f ;  /* 0x003c1f001b0e7f89 */ /* 0x00112200000e0000 */
[----:B--2---:R-:W-:Y:S02]  /*9cf0*/  @!P1 IMAD.MOV.U32 R30, RZ, RZ, R8 ;  /* 0x000000ffff1e9224 */ /* 0x004fe400078e0008 */
[----:B------:R-:W-:Y:S02]  /*9d00*/  @!P1 IMAD.MOV.U32 R31, RZ, RZ, R9 ;  /* 0x000000ffff1f9224 */ /* 0x000fe400078e0009 */
[----:B------:R-:W-:Y:S02]  /*9d10*/  IMAD.MOV.U32 R0, RZ, RZ, R30 ;  /* 0x000000ffff007224 */ /* 0x000fe400078e001e */
[----:B------:R-:W-:Y:S02]  /*9d20*/  IMAD.MOV.U32 R3, RZ, RZ, R31 ;  /* 0x000000ffff037224 */ /* 0x000fe400078e001f */
[----:B------:R-:W-:Y:S01]  /*9d30*/  @!P1 IMAD.MOV.U32 R32, RZ, RZ, R10 ;  /* 0x000000ffff209224 */ /* 0x000fe200078e000a */
[----:B------:R-:W-:Y:S01]  /*9d40*/  PRMT R36, R36, 0x5410, R0 ;  /* 0x0000541024247816 */ /* 0x000fe20000000000 */
[----:B------:R-:W-:Y:S01]  /*9d50*/  @!P1 IMAD.MOV.U32 R33, RZ, RZ, R11 ;  /* 0x000000ffff219224 */ /* 0x000fe200078e000b */
[----:B------:R-:W-:Y:S01]  /*9d60*/  PRMT R46, R46, 0x5410, R3 ;  /* 0x000054102e2e7816 */ /* 0x000fe20000000003 */
[----:B------:R0:W2:Y:S01]  /*9d70*/  SHFL.IDX PT, R0, R26, 0x1, 0x1c1f ;  /* 0x003c1f001a007f89 */ /* 0x0000a200000e0000 */
[----:B------:R-:W-:-:S02]  /*9d80*/  IMAD.MOV.U32 R8, RZ, RZ, R32 ;  /* 0x000000ffff087224 */ /* 0x000fc400078e0020 */
[----:B---3--:R-:W-:Y:S01]  /*9d90*/  @!P1 IMAD.MOV.U32 R28, RZ, RZ, R4 ;  /* 0x000000ffff1c9224 */ /* 0x008fe200078e0004 */
[----:B------:R0:W3:Y:S01]  /*9da0*/  SHFL.IDX PT, R3, R25, 0x1, 0x1c1f ;  /* 0x003c1f0019037f89 */ /* 0x0000e200000e0000 */
[----:B------:R-:W-:Y:S01]  /*9db0*/  @!P1 IMAD.MOV.U32 R29, RZ, RZ, R5 ;  /* 0x000000ffff1d9224 */ /* 0x000fe200078e0005 */
[----:B------:R-:W-:Y:S01]  /*9dc0*/  PRMT R35, R8, 0x7610, R35 ;  /* 0x0000761008237816 */ /* 0x000fe20000000023 */
[----:B------:R-:W-:Y:S02]  /*9dd0*/  @!P1 IMAD.MOV.U32 R21, RZ, RZ, R7 ;  /* 0x000000ffff159224 */ /* 0x000fe400078e0007 */
[----:B------:R-:W-:Y:S02]  /*9de0*/  @!P1 IMAD.MOV.U32 R20, RZ, RZ, R6 ;  /* 0x000000ffff149224 */ /* 0x000fe400078e0006 */
[----:B------:R-:W-:Y:S02]  /*9df0*/  IMAD.MOV.U32 R4, RZ, RZ, R28 ;  /* 0x000000ffff047224 */ /* 0x000fe400078e001c */
[----:B------:R-:W-:-:S02]  /*9e00*/  IMAD.MOV.U32 R5, RZ, RZ, R29 ;  /* 0x000000ffff057224 */ /* 0x000fc400078e001d */
[----:B------:R-:W-:Y:S01]  /*9e10*/  IMAD.MOV.U32 R7, RZ, RZ, R21 ;  /* 0x000000ffff077224 */ /* 0x000fe200078e0015 */
[----:B------:R-:W-:Y:S01]  /*9e20*/  PRMT R35, R35, 0x5410, R4 ;  /* 0x0000541023237816 */ /* 0x000fe20000000004 */
[----:B------:R-:W-:Y:S02]  /*9e30*/  IMAD.MOV.U32 R9, RZ, RZ, R33 ;  /* 0x000000ffff097224 */ /* 0x000fe400078e0021 */
[----:B------:R-:W-:Y:S01]  /*9e40*/  IMAD.MOV.U32 R6, RZ, RZ, R20 ;  /* 0x000000ffff067224 */ /* 0x000fe200078e0014 */
[----:B------:R-:W-:Y:S02]  /*9e50*/  PRMT R41, R7, 0x5410, R5 ;  /* 0x0000541007297816 */ /* 0x000fe40000000005 */
[----:B------:R-:W-:Y:S02]  /*9e60*/  CS2R R4, SRZ ;  /* 0x0000000000047805 */ /* 0x000fe4000001ff00 */
[----:B------:R-:W-:Y:S02]  /*9e70*/  PRMT R36, R9, 0x7610, R36 ;  /* 0x0000761009247816 */ /* 0x000fe40000000024 */
[----:B012-4-:R-:W-:-:S07]  /*9e80*/  PRMT R43, R43, 0x5410, R6 ;  /* 0x000054102b2b7816 */ /* 0x017fce0000000006 */
.L_x_6181:
[----:B------:R-:W2:Y:S01]  /*9e90*/  LDL R7, [R1+0x54] ;  /* 0x0000540001077983 */ /* 0x000ea20000100800 */
[----:B------:R-:W-:Y:S01]  /*9ea0*/  VIADD R39, R39, 0x20 ;  /* 0x0000002027277836 */ /* 0x000fe20000000000 */
[----:B------:R-:W-:Y:S01]  /*9eb0*/  BSSY B1, `(.L_x_5889) ;  /* 0x0000016000017945 */ /* 0x000fe20003800000 */
[----:B------:R-:W-:Y:S02]  /*9ec0*/  CS2R R8, SRZ ;  /* 0x0000000000087805 */ /* 0x000fe4000001ff00 */
[----:B------:R-:W-:Y:S02]  /*9ed0*/  CS2R R10, SRZ ;  /* 0x00000000000a7805 */ /* 0x000fe4000001ff00 */
[----:B------:R-:W-:Y:S02]  /*9ee0*/  ISETP.GE.AND P1, PT, R39, R34, PT ;  /* 0x000000222700720c */ /* 0x000fe40003f26270 */
[----:B--2---:R-:W-:-:S04]  /*9ef0*/  LEA.HI R6, R7, R7, RZ, 0x1 ;  /* 0x0000000707067211 */ /* 0x004fc800078f08ff */
[----:B------:R-:W-:-:S05]  /*9f00*/  LOP3.LUT R6, R6, 0xfffffffe, RZ, 0xc0, !PT ;  /* 0xfffffffe06067812 */ /* 0x000fca00078ec0ff */
[----:B------:R-:W-:Y:S01]  /*9f10*/  IMAD.IADD R13, R7, 0x1, -R6 ;  /* 0x00000001070d7824 */ /* 0x000fe200078e0a06 */
[----:B------:R-:W-:-:S04]  /*9f20*/  CS2R R6, SRZ ;  /* 0x0000000000067805 */ /* 0x000fc8000001ff00 */
[----:B------:R-:W-:Y:S01]  /*9f30*/  SHF.L.U32 R13, R13, 0x1f, RZ ;  /* 0x0000001f0d0d7819 */ /* 0x000fe200000006ff */
[----:B------:R-:W-:Y:S06]  /*9f40*/  @P1 BRA `(.L_x_5890) ;  /* 0x0000000000301947 */ /* 0x000fec0003800000 */
[----:B------:R-:W-:Y:S02]  /*9f50*/  CS2R R6, SRZ ;  /* 0x0000000000067805 */ /* 0x000fe4000001ff00 */
[----:B------:R-:W-:Y:S02]  /*9f60*/  CS2R R8, SRZ ;  /* 0x0000000000087805 */ /* 0x000fe4000001ff00 */
[----:B------:R-:W-:Y:S01]  /*9f70*/  CS2R R10, SRZ ;  /* 0x00000000000a7805 */ /* 0x000fe2000001ff00 */
[----:B------:R-:W-:Y:S06]  /*9f80*/  @P0 BRA `(.L_x_5890) ;  /* 0x0000000000200947 */ /* 0x000fec0003800000 */
[C---:B------:R-:W-:Y:S01]  /*9f90*/  IMAD.SHL.U32 R4, R16.reuse, 0x2, RZ ;  /* 0x0000000210047824 */ /* 0x040fe200078e00ff */
[----:B------:R-:W-:-:S04]  /*9fa0*/  SHF.L.U64.HI R5, R16, 0x1, R17 ;  /* 0x0000000110057819 */ /* 0x000fc80000010211 */
[-C--:B---3--:R-:W-:Y:S02]  /*9fb0*/  IADD3 R8, P1, R3, R4.reuse, RZ ;  /* 0x0000000403087210 */ /* 0x088fe40007f3e0ff */
[----:B------:R-:W-:-:S03]  /*9fc0*/  IADD3 R4, P2, R14, R4, RZ ;  /* 0x000000040e047210 */ /* 0x000fc60007f5e0ff */
[--C-:B------:R-:W-:Y:S02]  /*9fd0*/  IMAD.X R9, R0, 0x1, R5.reuse, P1 ;  /* 0x0000000100097824 */ /* 0x100fe400008e0605 */
[----:B------:R-:W-:-:S04]  /*9fe0*/  IMAD.X R5, R24, 0x1, R5, P2 ;  /* 0x0000000118057824 */ /* 0x000fc800010e0605 */
[----:B------:R-:W5:Y:S04]  /*9ff0*/  LD.E.128 R8, desc[UR42][R8.64] ;  /* 0x0000002a08087980 */ /* 0x000f68000c101d00 */
[----:B------:R-:W5:Y:S02]  /*a000*/  LD.E.128 R4, desc[UR42][R4.64] ;  /* 0x0000002a04047980 */ /* 0x000f64000c101d00 */
.L_x_5890:
[----:B------:R-:W-:Y:S05]  /*a010*/  BSYNC B1 ;  /* 0x0000000000017941 */ /* 0x000fea0003800000 */
.L_x_5889:
[----:B------:R-:W0:Y:S01]  /*a020*/  SYNCS.PHASECHK.TRANS64.TRYWAIT P1, [R2+URZ+0x28c00], R13 ;  /* 0x028c000d020075a7 */ /* 0x000e22000802017f */
[----:B---3--:R-:W-:Y:S01]  /*a030*/  VIADDMNMX R3, R34, -R199, 0x40, PT ;  /* 0x0000004022037446 */ /* 0x008fe200038009c7 */
[C---:B------:R-:W-:Y:S01]  /*a040*/  VIADD R14, R196.reuse, 0x20 ;  /* 0x00000020c40e7836 */ /* 0x040fe20000000000 */
[----:B------:R-:W-:Y:S01]  /*a050*/  BSSY B1, `(.L_x_5891) ;  /* 0x0000011000017945 */ /* 0x000fe20003800000 */
[----:B-----5:R-:W-:Y:S01]  /*a060*/  IMAD.MOV.U32 R0, RZ, RZ, R4 ;  /* 0x000000ffff007224 */ /* 0x020fe200078e0004 */
[-C--:B------:R-:W-:Y:S01]  /*a070*/  ISETP.GE.OR P2, PT, R196, R3.reuse, P0 ;  /* 0x00000003c400720c */ /* 0x080fe20000746670 */
[----:B------:R-:W-:Y:S01]  /*a080*/  IMAD.MOV.U32 R12, RZ, RZ, R5 ;  /* 0x000000ffff0c7224 */ /* 0x000fe200078e0005 */
[----:B------:R-:W-:Y:S01]  /*a090*/  ISETP.GE.OR P0, PT, R14, R3, P0 ;  /* 0x000000030e00720c */ /* 0x000fe20000706670 */
        /* <DEDUP_REMOVED lines=11> */
[----:B0-----:R-:W-:Y:S06]  /*a150*/  @!P1 BRA `(.L_x_5892) ;  /* 0x0000016000b09947 */ /* 0x001fec0003800000 */
.L_x_6182:
[----:B------:R-:W-:Y:S05]  /*a160*/  BSYNC B1 ;  /* 0x0000000000017941 */ /* 0x000fea0003800000 */
.L_x_5891:
[----:B------:R-:W-:Y:S04]  /*a170*/  BSSY B1, `(.L_x_5893) ;  /* 0x000006f000017945 */ /* 0x000fe80003800000 */
[----:B------:R-:W-:Y:S05]  /*a180*/  @P2 BRA `(.L_x_5894) ;  /* 0x0000000400b42947 */ /* 0x000fea0003800000 */
[----:B------:R-:W1:Y:S01]  /*a190*/  S2R R25, SR_TID.X ;  /* 0x0000000000197919 */ /* 0x000e620000002100 */
[----:B------:R-:W-:Y:S01]  /*a1a0*/  IMAD.SHL.U32 R12, R200, 0x40, RZ ;  /* 0x00000040c80c7824 */ /* 0x000fe200078e00ff */
[----:B------:R-:W-:Y:S01]  /*a1b0*/  SHF.R.U64 R34, R30, 0x10, R31 ;  /* 0x000000101e227819 */ /* 0x000fe2000000121f */
[----:B0-----:R-:W-:Y:S01]  /*a1c0*/  IMAD.IADD R13, R16, 0x1, R37 ;  /* 0x00000001100d7824 */ /* 0x001fe200078e0225 */
[----:B------:R-:W-:Y:S02]  /*a1d0*/  SHF.R.U64 R40, R28, 0x10, R29 ;  /* 0x000000101c287819 */ /* 0x000fe4000000121d */
[----:B------:R-:W-:Y:S02]  /*a1e0*/  LOP3.LUT R14, R12, 0x1c0, RZ, 0xc0, !PT ;  /* 0x000001c00c0e7812 */ /* 0x000fe400078ec0ff */
[----:B------:R-:W-:Y:S02]  /*a1f0*/  SHF.R.U64 R30, R32, 0x10, R33 ;  /* 0x00000010201e7819 */ /* 0x000fe40000001221 */
[----:B------:R-:W-:-:S02]  /*a200*/  LOP3.LUT R12, R14, 0x38, R16, 0xf8, !PT ;  /* 0x000000380e0c7812 */ /* 0x000fc400078ef810 */
[----:B------:R-:W-:Y:S02]  /*a210*/  SHF.R.U32.HI R15, RZ, 0x3, R14 ;  /* 0x00000003ff0f7819 */ /* 0x000fe4000001160e */
[----:B------:R-:W-:Y:S02]  /*a220*/  LOP3.LUT R14, R14, 0x38, R13, 0xf8, !PT ;  /* 0x000000380e0e7812 */ /* 0x000fe400078ef80d */
[-C--:B------:R-:W-:Y:S02]  /*a230*/  LOP3.LUT R12, R12, R15.reuse, RZ, 0x3c, !PT ;  /* 0x0000000f0c0c7212 */ /* 0x080fe400078e3cff */
[----:B------:R-:W-:Y:S02]  /*a240*/  LOP3.LUT R14, R14, R15, RZ, 0x3c, !PT ;  /* 0x0000000f0e0e7212 */ /* 0x000fe400078e3cff */
[----:B------:R-:W-:Y:S02]  /*a250*/  SHF.R.U32.HI R42, RZ, 0x10, R29 ;  /* 0x00000010ff2a7819 */ /* 0x000fe4000001161d */
[----:B------:R-:W-:-:S02]  /*a260*/  SHF.R.U32.HI R45, RZ, 0x10, R21 ;  /* 0x00000010ff2d7819 */ /* 0x000fc40000011615 */
[----:B------:R-:W-:Y:S02]  /*a270*/  PRMT R34, R36, 0x5432, R34 ;  /* 0x0000543224227816 */ /* 0x000fe40000000022 */
[C---:B------:R-:W-:Y:S02]  /*a280*/  PRMT R40, R35.reuse, 0x5432, R40 ;  /* 0x0000543223287816 */ /* 0x040fe40000000028 */
[----:B------:R-:W-:Y:S01]  /*a290*/  PRMT R39, R35, 0x5410, R30 ;  /* 0x0000541023277816 */ /* 0x000fe2000000001e */
[----:B------:R-:W-:Y:S01]  /*a2a0*/  IMAD.U32 R35, R34, 0x10000, RZ ;  /* 0x0001000022237824 */ /* 0x000fe200078e00ff */
[----:B------:R-:W-:Y:S01]  /*a2b0*/  PRMT R42, R41, 0x5432, R42 ;  /* 0x00005432292a7816 */ /* 0x000fe2000000002a */
[----:B-1----:R-:W-:Y:S01]  /*a2c0*/  VIADD R25, R25, 0xffffff80 ;  /* 0xffffff8019197836 */ /* 0x002fe20000000000 */
[----:B------:R-:W-:Y:S01]  /*a2d0*/  PRMT R45, R41, 0x5410, R45 ;  /* 0x00005410292d7816 */ /* 0x000fe2000000002d */
[----:B------:R-:W-:Y:S01]  /*a2e0*/  IMAD.U32 R41, R40, 0x10000, RZ ;  /* 0x0001000028297824 */ /* 0x000fe200078e00ff */
[----:B------:R-:W-:-:S02]  /*a2f0*/  SHF.R.U32.HI R38, RZ, 0x10, R31 ;  /* 0x00000010ff267819 */ /* 0x000fc4000001161f */
[----:B------:R-:W-:Y:S02]  /*a300*/  SHF.R.S32.HI R24, RZ, 0x1f, R25 ;  /* 0x0000001fff187819 */ /* 0x000fe40000011419 */
[----:B------:R-:W-:Y:S02]  /*a310*/  SHF.R.U64 R44, R20, 0x10, R21 ;  /* 0x00000010142c7819 */ /* 0x000fe40000001215 */
[----:B------:R-:W-:Y:S02]  /*a320*/  LEA.HI R24, R24, R25, RZ, 0x5 ;  /* 0x0000001918187211 */ /* 0x000fe400078f28ff */
[----:B------:R-:W-:Y:S02]  /*a330*/  PRMT R38, R46, 0x5432, R38 ;  /* 0x000054322e267816 */ /* 0x000fe40000000026 */
[----:B------:R-:W-:Y:S02]  /*a340*/  SHF.R.S32.HI R24, RZ, 0x5, R24 ;  /* 0x00000005ff187819 */ /* 0x000fe40000011418 */
[----:B------:R-:W-:-:S02]  /*a350*/  PRMT R44, R43, 0x5432, R44 ;  /* 0x000054322b2c7816 */ /* 0x000fc4000000002c */
[----:B------:R-:W-:Y:S01]  /*a360*/  LOP3.LUT R43, R40, 0xffff0000, RZ, 0xc0, !PT ;  /* 0xffff0000282b7812 */ /* 0x000fe200078ec0ff */
[C---:B------:R-:W-:Y:S01]  /*a370*/  IMAD R25, R24.reuse, 0x200, R14 ;  /* 0x0000020018197824 */ /* 0x040fe200078e020e */
[----:B------:R-:W-:Y:S01]  /*a380*/  SHF.R.U32.HI R33, RZ, 0x10, R33 ;  /* 0x00000010ff217819 */ /* 0x000fe20000011621 */
[----:B------:R-:W-:Y:S02]  /*a390*/  IMAD R13, R24, 0x200, R12 ;  /* 0x00000200180d7824 */ /* 0x000fe400078e020c */
[--C-:B------:R-:W-:Y:S01]  /*a3a0*/  IMAD R50, R25, 0x2, R2.reuse ;  /* 0x0000000219327824 */ /* 0x100fe200078e0202 */
[----:B------:R-:W-:Y:S01]  /*a3b0*/  PRMT R36, R36, 0x5410, R33 ;  /* 0x0000541024247816 */ /* 0x000fe20000000021 */
[----:B------:R-:W-:-:S03]  /*a3c0*/  IMAD R48, R13, 0x2, R2 ;  /* 0x000000020d307824 */ /* 0x000fc600078e0202 */
[----:B------:R-:W0:Y:S04]  /*a3d0*/  LDS.128 R24, [R50+0x20400] ;  /* 0x0204000032187984 */ /* 0x000e280000000c00 */
[----:B------:R-:W1:Y:S01]  /*a3e0*/  LDS.128 R12, [R48+0x20400] ;  /* 0x02040000300c7984 */ /* 0x000e620000000c00 */
[C---:B0-----:R-:W-:Y:S01]  /*a3f0*/  IMAD.U32 R30, R24.reuse, 0x10000, RZ ;  /* 0x00010000181e7824 */ /* 0x041fe200078e00ff */
[----:B------:R-:W-:Y:S01]  /*a400*/  LOP3.LUT R24, R24, 0xffff0000, RZ, 0xc0, !PT ;  /* 0xffff000018187812 */ /* 0x000fe200078ec0ff */
[C---:B------:R-:W-:Y:S01]  /*a410*/  IMAD.U32 R31, R25.reuse, 0x10000, RZ ;  /* 0x00010000191f7824 */ /* 0x040fe200078e00ff */
[----:B------:R-:W-:Y:S01]  /*a420*/  LOP3.LUT R25, R25, 0xffff0000, RZ, 0xc0, !PT ;  /* 0xffff000019197812 */ /* 0x000fe200078ec0ff */
[----:B-1----:R-:W-:Y:S02]  /*a430*/  IMAD.U32 R20, R12, 0x10000, RZ ;  /* 0x000100000c147824 */ /* 0x002fe400078e00ff */
[C---:B------:R-:W-:Y:S01]  /*a440*/  FMUL.FTZ R47, R30.reuse, R41 ;  /* 0x000000291e2f7220 */ /* 0x040fe20000410000 */
[-C--:B------:R-:W-:Y:S01]  /*a450*/  FMUL.FTZ R49, R30, R35.reuse ;  /* 0x000000231e317220 */ /* 0x080fe20000410000 */
[----:B------:R-:W-:Y:S01]  /*a460*/  IMAD.U32 R30, R42, 0x10000, RZ ;  /* 0x000100002a1e7824 */ /* 0x000fe200078e00ff */
[----:B------:R-:W-:Y:S01]  /*a470*/  LOP3.LUT R12, R12, 0xffff0000, RZ, 0xc0, !PT ;  /* 0xffff00000c0c7812 */ /* 0x000fe200078ec0ff */
[C---:B------:R-:W-:Y:S01]  /*a480*/  FFMA.FTZ R47, R20.reuse, R35, -R47 ;  /* 0x00000023142f7223 */ /* 0x040fe2000001082f */
[----:B------:R-:W-:Y:S01]  /*a490*/  FFMA.FTZ R49, R20, R41, R49 ;  /* 0x0000002914317223 */ /* 0x000fe20000010031 */
[----:B------:R-:W-:Y:S01]  /*a4a0*/  LOP3.LUT R35, R34, 0xffff0000, RZ, 0xc0, !PT ;  /* 0xffff000022237812 */ /* 0x000fe200078ec0ff */
[----:B------:R-:W-:-:S02]  /*a4b0*/  IMAD.U32 R20, R38, 0x10000, RZ ;  /* 0x0001000026147824 */ /* 0x000fc400078e00ff */
[----:B------:R-:W-:Y:S01]  /*a4c0*/  FMUL.FTZ R40, R31, R30 ;  /* 0x0000001e1f287220 */ /* 0x000fe20000410000 */
[----:B------:R-:W-:Y:S02]  /*a4d0*/  IMAD.U32 R21, R13, 0x10000, RZ ;  /* 0x000100000d157824 */ /* 0x000fe400078e00ff */
[C---:B------:R-:W-:Y:S01]  /*a4e0*/  FMUL.FTZ R51, R24.reuse, R43 ;  /* 0x0000002b18337220 */ /* 0x040fe20000410000 */
[----:B------:R-:W-:Y:S01]  /*a4f0*/  FMUL.FTZ R31, R31, R20 ;  /* 0x000000141f1f7220 */ /* 0x000fe20000410000 */
[-C--:B------:R-:W-:Y:S01]  /*a500*/  FMUL.FTZ R41, R24, R35.reuse ;  /* 0x0000002318297220 */ /* 0x080fe20000410000 */
[----:B------:R-:W-:Y:S01]  /*a510*/  LOP3.LUT R42, R42, 0xffff0000, RZ, 0xc0, !PT ;  /* 0xffff00002a2a7812 */ /* 0x000fe200078ec0ff */
[----:B------:R-:W-:Y:S01]  /*a520*/  IMAD.U32 R32, R26, 0x10000, RZ ;  /* 0x000100001a207824 */ /* 0x000fe200078e00ff */
[----:B------:R-:W-:Y:S01]  /*a530*/  LOP3.LUT R38, R38, 0xffff0000, RZ, 0xc0, !PT ;  /* 0xffff000026267812 */ /* 0x000fe200078ec0ff */
[----:B------:R-:W-:Y:S01]  /*a540*/  FFMA.FTZ R30, R21, R30, R31 ;  /* 0x0000001e151e7223 */ /* 0x000fe2000001001f */
[----:B------:R-:W-:Y:S01]  /*a550*/  LOP3.LUT R13, R13, 0xffff0000, RZ, 0xc0, !PT ;  /* 0xffff00000d0d7812 */ /* 0x000fe200078ec0ff */
[C---:B------:R-:W-:Y:S01]  /*a560*/  FFMA.FTZ R24, R12.reuse, R35, -R51 ;  /* 0x000000230c187223 */ /* 0x040fe20000010833 */
[----:B------:R-:W-:Y:S01]  /*a570*/  FFMA.FTZ R34, R12, R43, R41 ;  /* 0x0000002b0c227223 */ /* 0x000fe20000010029 */
[----:B------:R-:W-:Y:S01]  /*a580*/  FFMA.FTZ R40, R21, R20, -R40 ;  /* 0x0000001415287223 */ /* 0x000fe20000010828 */
[----:B------:R-:W-:-:S02]  /*a590*/  IMAD.U32 R31, R44, 0x10000, RZ ;  /* 0x000100002c1f7824 */ /* 0x000fc400078e00ff */
[----:B------:R-:W-:Y:S01]  /*a5a0*/  FMUL.FTZ R12, R25, R42 ;  /* 0x0000002a190c7220 */ /* 0x000fe20000410000 */
[----:B------:R-:W-:Y:S02]  /*a5b0*/  IMAD.U32 R21, R39, 0x10000, RZ ;  /* 0x0001000027157824 */ /* 0x000fe400078e00ff */
[-C--:B------:R-:W-:Y:S01]  /*a5c0*/  FMUL.FTZ R46, R25, R38.reuse ;  /* 0x00000026192e7220 */ /* 0x080fe20000410000 */
[----:B------:R-:W-:Y:S02]  /*a5d0*/  IMAD.U32 R33, R27, 0x10000, RZ ;  /* 0x000100001b217824 */ /* 0x000fe400078e00ff */
[----:B------:R-:W-:Y:S01]  /*a5e0*/  FMUL.FTZ R41, R32, R31 ;  /* 0x0000001f20297220 */ /* 0x000fe20000410000 */
[----:B------:R-:W-:Y:S02]  /*a5f0*/  IMAD.U32 R20, R45, 0x10000, RZ ;  /* 0x000100002d147824 */ /* 0x000fe400078e00ff */
[----:B------:R-:W-:Y:S01]  /*a600*/  FFMA.FTZ R25, R13, R38, -R12 ;  /* 0x000000260d197223 */ /* 0x000fe2000001080c */
[----:B------:R-:W-:-:S02]  /*a610*/  IMAD.U32 R28, R14, 0x10000, RZ ;  /* 0x000100000e1c7824 */ /* 0x000fc400078e00ff */
[-C--:B------:R-:W-:Y:S01]  /*a620*/  FMUL.FTZ R32, R32, R21.reuse ;  /* 0x0000001520207220 */ /* 0x080fe20000410000 */
[----:B------:R-:W-:Y:S02]  /*a630*/  IMAD.U32 R29, R15, 0x10000, RZ ;  /* 0x000100000f1d7824 */ /* 0x000fe400078e00ff */
[----:B------:R-:W-:Y:S01]  /*a640*/  FMUL.FTZ R38, R33, R20 ;  /* 0x0000001421267220 */ /* 0x000fe20000410000 */
[----:B------:R-:W-:Y:S02]  /*a650*/  IMAD.U32 R12, R36, 0x10000, RZ ;  /* 0x00010000240c7824 */ /* 0x000fe400078e00ff */
[C---:B------:R-:W-:Y:S01]  /*a660*/  FFMA.FTZ R41, R28.reuse, R21, -R41 ;  /* 0x000000151c297223 */ /* 0x040fe20000010829 */
[----:B------:R-:W-:Y:S01]  /*a670*/  FFMA.FTZ R32, R28, R31, R32 ;  /* 0x0000001f1c207223 */ /* 0x000fe20000010020 */
[----:B------:R-:W-:Y:S01]  /*a680*/  FFMA.FTZ R35, R13, R42, R46 ;  /* 0x0000002a0d237223 */ /* 0x000fe2000001002e */
[-C--:B------:R-:W-:Y:S01]  /*a690*/  FMUL.FTZ R28, R33, R12.reuse ;  /* 0x0000000c211c7220 */ /* 0x080fe20000410000 */
[----:B------:R-:W-:Y:S01]  /*a6a0*/  FFMA.FTZ R38, R29, R12, -R38 ;  /* 0x0000000c1d267223 */ /* 0x000fe20000010826 */
[----:B------:R-:W-:-:S02]  /*a6b0*/  LOP3.LUT R26, R26, 0xffff0000, RZ, 0xc0, !PT ;  /* 0xffff00001a1a7812 */ /* 0x000fc400078ec0ff */
[----:B------:R-:W-:Y:S01]  /*a6c0*/  LOP3.LUT R27, R27, 0xffff0000, RZ, 0xc0, !PT ;  /* 0xffff00001b1b7812 */ /* 0x000fe200078ec0ff */
[----:B------:R-:W-:Y:S01]  /*a6d0*/  FFMA.FTZ R28, R29, R20, R28 ;  /* 0x000000141d1c7223 */ /* 0x000fe2000001001c */
[----:B------:R-:W-:Y:S02]  /*a6e0*/  LOP3.LUT R13, R44, 0xffff0000, RZ, 0xc0, !PT ;  /* 0xffff00002c0d7812 */ /* 0x000fe400078ec0ff */
        /* <DEDUP_REMOVED lines=8> */
[----:B------:R-:W-:-:S02]  /*a770*/  FMUL.FTZ R29, R27, R36 ;  /* 0x000000241b1d7220 */ /* 0x000fc40000410000 */
[C---:B------:R-:W-:Y:S01]  /*a780*/  FFMA.FTZ R20, R14.reuse, R39, -R21 ;  /* 0x000000270e147223 */ /* 0x040fe20000010815 */
[----:B------:R-:W-:Y:S01]  /*a790*/  FFMA.FTZ R21, R14, R13, R26 ;  /* 0x0000000d0e157223 */ /* 0x000fe2000001001a */
[C---:B------:R-:W-:Y:S01]  /*a7a0*/  FFMA.FTZ R27, R15.reuse, R36, -R42 ;  /* 0x000000240f1b7223 */ /* 0x040fe2000001082a */
[----:B------:R-:W-:Y:S01]  /*a7b0*/  FFMA.FTZ R29, R15, R12, R29 ;  /* 0x0000000c0f1d7223 */ /* 0x000fe2000001001d */
[----:B------:R-:W-:Y:S02]  /*a7c0*/  F2FP.BF16.F32.PACK_AB R12, R24, R47 ;  /* 0x0000002f180c723e */ /* 0x000fe400000010ff */
[----:B------:R-:W-:Y:S02]  /*a7d0*/  F2FP.BF16.F32.PACK_AB R13, R25, R40 ;  /* 0x00000028190d723e */ /* 0x000fe400000010ff */
[----:B------:R-:W-:Y:S02]  /*a7e0*/  F2FP.BF16.F32.PACK_AB R14, R20, R41 ;  /* 0x00000029140e723e */ /* 0x000fe400000010ff */
[----:B------:R-:W-:-:S02]  /*a7f0*/  F2FP.BF16.F32.PACK_AB R15, R27, R38 ;  /* 0x000000261b0f723e */ /* 0x000fc400000010ff */
[----:B------:R-:W-:Y:S02]  /*a800*/  F2FP.BF16.F32.PACK_AB R24, R34, R49 ;  /* 0x000000312218723e */ /* 0x000fe400000010ff */
[----:B------:R-:W-:Y:S01]  /*a810*/  F2FP.BF16.F32.PACK_AB R25, R35, R30 ;  /* 0x0000001e2319723e */ /* 0x000fe200000010ff */
[----:B------:R1:W-:Y:S01]  /*a820*/  STS.128 [R48+0x20400], R12 ;  /* 0x0204000c30007388 */ /* 0x0003e20000000c00 */
[----:B------:R-:W-:Y:S02]  /*a830*/  F2FP.BF16.F32.PACK_AB R26, R21, R32 ;  /* 0x00000020151a723e */ /* 0x000fe400000010ff */
[----:B------:R-:W-:-:S05]  /*a840*/  F2FP.BF16.F32.PACK_AB R27, R29, R28 ;  /* 0x0000001c1d1b723e */ /* 0x000fca00000010ff */
[----:B------:R1:W-:Y:S02]  /*a850*/  STS.128 [R50+0x20400], R24 ;  /* 0x0204001832007388 */ /* 0x0003e40000000c00 */
.L_x_5894:
[----:B------:R-:W-:Y:S05]  /*a860*/  BSYNC B1 ;  /* 0x0000000000017941 */ /* 0x000fea0003800000 */
.L_x_5893:
[----:B------:R-:W-:Y:S02]  /*a870*/  PRMT R20, R0, 0x7610, R20 ;  /* 0x0000761000147816 */ /* 0x000fe40000000014 */
[----:B------:R-:W-:Y:S01]  /*a880*/  PRMT R30, R3, 0x7610, R30 ;  /* 0x00007610031e7816 */ /* 0x000fe2000000001e */
[----:B------:R-:W-:Y:S06]  /*a890*/  @P0 BRA `(.L_x_5885) ;  /* 0x0000000400a80947 */ /* 0x000fec0003800000 */
[----:B-1----:R-:W2:Y:S01]  /*a8a0*/  LDL R12, [R1+0x60] ;  /* 0x00006000010c7983 */ /* 0x002ea20000100800 */
[C---:B0-----:R-:W-:Y:S02]  /*a8b0*/  VIADD R13, R196.reuse, 0x20 ;  /* 0x00000020c40d7836 */ /* 0x041fe40000000000 */
        /* <DEDUP_REMOVED lines=9> */
[----:B------:R-:W-:Y:S02]  /*a950*/  LOP3.LUT R0, R0, R13, RZ, 0x3c, !PT ;  /* 0x0000000d00007212 */ /* 0x000fe400078e3cff */
[----:B------:R-:W-:Y:S02]  /*a960*/  SHF.R.U64 R32, R4, 0x10, R5 ;  /* 0x0000001004207819 */ /* 0x000fe40000001205 */
[----:B------:R-:W-:Y:S02]  /*a970*/  SHF.R.U64 R21, R8, 0x10, R9 ;  /* 0x0000001008157819 */ /* 0x000fe40000001209 */
[----:B------:R-:W-:Y:S02]  /*a980*/  PRMT R32, R52, 0x5432, R32 ;  /* 0x0000543234207816 */ /* 0x000fe40000000020 */
[----:B------:R-:W-:Y:S02]  /*a990*/  PRMT R21, R54, 0x5410, R21 ;  /* 0x0000541036157816 */ /* 0x000fe40000000015 */
[----:B------:R-:W-:-:S02]  /*a9a0*/  SHF.R.U32.HI R28, RZ, 0x10, R9 ;  /* 0x00000010ff1c7819 */ /* 0x000fc40000011609 */
[--C-:B------:R-:W-:Y:S01]  /*a9b0*/  SHF.R.U64 R29, R10, 0x10, R11.reuse ;  /* 0x000000100a1d7819 */ /* 0x100fe2000000120b */
[----:B------:R-:W-:Y:S01]  /*a9c0*/  IMAD.U32 R33, R32, 0x10000, RZ ;  /* 0x0001000020217824 */ /* 0x000fe200078e00ff */
[----:B------:R-:W-:Y:S02]  /*a9d0*/  SHF.R.U32.HI R31, RZ, 0x10, R11 ;  /* 0x00000010ff1f7819 */ /* 0x000fe4000001160b */
[----:B------:R-:W-:Y:S02]  /*a9e0*/  SHF.R.U32.HI R34, RZ, 0x10, R5 ;  /* 0x00000010ff227819 */ /* 0x000fe40000011605 */
[----:B------:R-:W-:Y:S02]  /*a9f0*/  SHF.R.U32.HI R37, RZ, 0x10, R7 ;  /* 0x00000010ff257819 */ /* 0x000fe40000011607 */
[C---:B------:R-:W-:Y:S02]  /*aa00*/  PRMT R34, R53.reuse, 0x5432, R34 ;  /* 0x0000543235227816 */ /* 0x040fe40000000022 */
[----:B------:R-:W-:-:S02]  /*aa10*/  PRMT R37, R53, 0x5410, R37 ;  /* 0x0000541035257816 */ /* 0x000fc40000000025 */
[----:B------:R-:W-:Y:S01]  /*aa20*/  PRMT R31, R30, 0x5410, R31 ;  /* 0x000054101e1f7816 */ /* 0x000fe2000000001f */
[----:B------:R-:W-:Y:S01]  /*aa30*/  IMAD.U32 R36, R34, 0x10000, RZ ;  /* 0x0001000022247824 */ /* 0x000fe200078e00ff */
[----:B------:R-:W-:Y:S02]  /*aa40*/  PRMT R28, R54, 0x5432, R28 ;  /* 0x00005432361c7816 */ /* 0x000fe4000000001c */
[----:B------:R-:W-:Y:S02]  /*aa50*/  SHF.R.U64 R35, R6, 0x10, R7 ;  /* 0x0000001006237819 */ /* 0x000fe40000001207 */
[----:B------:R-:W-:Y:S01]  /*aa60*/  PRMT R29, R20, 0x5410, R29 ;  /* 0x00005410141d7816 */ /* 0x000fe2000000001d */
[----:B------:R-:W-:Y:S01]  /*aa70*/  IMAD.U32 R30, R28, 0x10000, RZ ;  /* 0x000100001c1e7824 */ /* 0x000fe200078e00ff */
[----:B------:R-:W-:Y:S01]  /*aa80*/  PRMT R35, R52, 0x5410, R35 ;  /* 0x0000541034237816 */ /* 0x000fe20000000023 */
[----:B--2---:R-:W-:-:S04]  /*aa90*/  IMAD.IADD R3, R12, 0x1, R0 ;  /* 0x000000010c037824 */ /* 0x004fc800078e0200 */
[----:B------:R-:W-:Y:S01]  /*aaa0*/  IMAD R3, R3, 0x2, R2 ;  /* 0x0000000203037824 */ /* 0x000fe200078e0202 */
[----:B---3--:R-:W-:Y:S04]  /*aab0*/  LDS.128 R12, [R40+0x20400] ;  /* 0x02040000280c7984 */ /* 0x008fe80000000c00 */
[----:B------:R-:W0:Y:S02]  /*aac0*/  LDS.128 R24, [R3+0x20400] ;  /* 0x0204000003187984 */ /* 0x000e240000000c00 */
[C---:B0-----:R-:W-:Y:S01]  /*aad0*/  IMAD.U32 R9, R24.reuse, 0x10000, RZ ;  /* 0x0001000018097824 */ /* 0x041fe200078e00ff */
[----:B------:R-:W-:Y:S01]  /*aae0*/  LOP3.LUT R10, R24, 0xffff0000, RZ, 0xc0, !PT ;  /* 0xffff0000180a7812 */ /* 0x000fe200078ec0ff */
[C---:B------:R-:W-:Y:S01]  /*aaf0*/  IMAD.U32 R11, R25.reuse, 0x10000, RZ ;  /* 0x00010000190b7824 */ /* 0x040fe200078e00ff */
[----:B------:R-:W-:Y:S01]  /*ab00*/  LOP3.LUT R24, R25, 0xffff0000, RZ, 0xc0, !PT ;  /* 0xffff000019187812 */ /* 0x000fe200078ec0ff */
[----:B------:R-:W-:-:S02]  /*ab10*/  IMAD.U32 R25, R21, 0x10000, RZ ;  /* 0x0001000015197824 */ /* 0x000fc400078e00ff */
[C---:B------:R-:W-:Y:S01]  /*ab20*/  FMUL.FTZ R39, R9.reuse, R33 ;  /* 0x0000002109277220 */ /* 0x040fe20000410000 */
[C---:B------:R-:W-:Y:S02]  /*ab30*/  IMAD.U32 R0, R12.reuse, 0x10000, RZ ;  /* 0x000100000c007824 */ /* 0x040fe400078e00ff */
[-C--:B------:R-:W-:Y:S01]  /*ab40*/  FMUL.FTZ R9, R9, R25.reuse ;  /* 0x0000001909097220 */ /* 0x080fe20000410000 */
[----:B------:R-:W-:Y:S01]  /*ab50*/  LOP3.LUT R4, R12, 0xffff0000, RZ, 0xc0, !PT ;  /* 0xffff00000c047812 */ /* 0x000fe200078ec0ff */
[----:B------:R-:W-:Y:S01]  /*ab60*/  FFMA.FTZ R39, R0, R25, -R39 ;  /* 0x0000001900277223 */ /* 0x000fe20000010827 */
[C---:B------:R-:W-:Y:S01]  /*ab70*/  IMAD.U32 R6, R14.reuse, 0x10000, RZ ;  /* 0x000100000e067824 */ /* 0x040fe200078e00ff */
[----:B------:R-:W-:Y:S01]  /*ab80*/  LOP3.LUT R7, R14, 0xffff0000, RZ, 0xc0, !PT ;  /* 0xffff00000e077812 */ /* 0x000fe200078ec0ff */
[----:B------:R-:W-:Y:S02]  /*ab90*/  IMAD.U32 R20, R27, 0x10000, RZ ;  /* 0x000100001b147824 */ /* 0x000fe400078e00ff */
[----:B------:R-:W-:Y:S01]  /*aba0*/  FFMA.FTZ R33, R0, R33, R9 ;  /* 0x0000002100217223 */ /* 0x000fe20000010009 */
[----:B------:R-:W-:Y:S01]  /*abb0*/  IMAD.U32 R25, R37, 0x10000, RZ ;  /* 0x0001000025197824 */ /* 0x000fe200078e00ff */
[C---:B------:R-:W-:Y:S01]  /*abc0*/  LOP3.LUT R12, R13.reuse, 0xffff0000, RZ, 0xc0, !PT ;  /* 0xffff00000d0c7812 */ /* 0x040fe200078ec0ff */
[----:B------:R-:W-:Y:S01]  /*abd0*/  IMAD.U32 R5, R13, 0x10000, RZ ;  /* 0x000100000d057824 */ /* 0x000fe200078e00ff */
[C---:B------:R-:W-:Y:S01]  /*abe0*/  LOP3.LUT R14, R15.reuse, 0xffff0000, RZ, 0xc0, !PT ;  /* 0xffff00000f0e7812 */ /* 0x040fe200078ec0ff */
[----:B------:R-:W-:Y:S01]  /*abf0*/  IMAD.U32 R8, R15, 0x10000, RZ ;  /* 0x000100000f087824 */ /* 0x000fe200078e00ff */
[----:B------:R-:W-:Y:S01]  /*ac00*/  LOP3.LUT R15, R26, 0xffff0000, RZ, 0xc0, !PT ;  /* 0xffff00001a0f7812 */ /* 0x000fe200078ec0ff */
[----:B------:R-:W-:-:S02]  /*ac10*/  IMAD.U32 R9, R31, 0x10000, RZ ;  /* 0x000100001f097824 */ /* 0x000fc400078e00ff */
[----:B------:R-:W-:Y:S01]  /*ac20*/  FMUL.FTZ R38, R11, R36 ;  /* 0x000000240b267220 */ /* 0x000fe20000410000 */
[----:B------:R-:W-:Y:S01]  /*ac30*/  IMAD.U32 R13, R26, 0x10000, RZ ;  /* 0x000100001a0d7824 */ /* 0x000fe200078e00ff */
[----:B------:R-:W-:Y:S01]  /*ac40*/  LOP3.LUT R26, R27, 0xffff0000, RZ, 0xc0, !PT ;  /* 0xffff00001b1a7812 */ /* 0x000fe200078ec0ff */
[C---:B------:R-:W-:Y:S01]  /*ac50*/  FMUL.FTZ R27, R20.reuse, R25 ;  /* 0x00000019141b7220 */ /* 0x040fe20000410000 */
[----:B------:R-:W-:Y:S01]  /*ac60*/  LOP3.LUT R21, R21, 0xffff0000, RZ, 0xc0, !PT ;  /* 0xffff000015157812 */ /* 0x000fe200078ec0ff */
[-C--:B------:R-:W-:Y:S01]  /*ac70*/  FMUL.FTZ R20, R20, R9.reuse ;  /* 0x0000000914147220 */ /* 0x080fe20000410000 */
[-C--:B------:R-:W-:Y:S01]  /*ac80*/  FMUL.FTZ R0, R11, R30.reuse ;  /* 0x0000001e0b007220 */ /* 0x080fe20000410000 */
[----:B------:R-:W-:Y:S01]  /*ac90*/  FFMA.FTZ R38, R5, R30, -R38 ;  /* 0x0000001e05267223 */ /* 0x000fe20000010826 */
[----:B------:R-:W-:Y:S01]  /*aca0*/  LOP3.LUT R11, R32, 0xffff0000, RZ, 0xc0, !PT ;  /* 0xffff0000200b7812 */ /* 0x000fe200078ec0ff */
[C---:B------:R-:W-:Y:S01]  /*acb0*/  FFMA.FTZ R30, R8.reuse, R9, -R27 ;  /* 0x00000009081e7223 */ /* 0x040fe2000001081b */
[----:B------:R-:W-:Y:S01]  /*acc0*/  FFMA.FTZ R32, R8, R25, R20 ;  /* 0x0000001908207223 */ /* 0x000fe20000010014 */
[----:B------:R-:W-:Y:S01]  /*acd0*/  FMUL.FTZ R27, R10, R21 ;  /* 0x000000150a1b7220 */ /* 0x000fe20000410000 */
[----:B------:R-:W-:-:S02]  /*ace0*/  IMAD.U32 R8, R35, 0x10000, RZ ;  /* 0x0001000023087824 */ /* 0x000fc400078e00ff */
[----:B------:R-:W-:Y:S01]  /*acf0*/  FFMA.FTZ R36, R5, R36, R0 ;  /* 0x0000002405247223 */ /* 0x000fe20000010000 */
[-C--:B------:R-:W-:Y:S01]  /*ad00*/  FMUL.FTZ R25, R10, R11.reuse ;  /* 0x0000000b0a197220 */ /* 0x080fe20000410000 */
[----:B------:R-:W-:Y:S01]  /*ad10*/  FFMA.FTZ R20, R4, R11, R27 ;  /* 0x0000000b04147223 */ /* 0x000fe2000001001b */
[----:B------:R-:W-:Y:S02]  /*ad20*/  IMAD.U32 R0, R29, 0x10000, RZ ;  /* 0x000100001d007824 */ /* 0x000fe400078e00ff */
[C---:B------:R-:W-:Y:S01]  /*ad30*/  FMUL.FTZ R11, R13.reuse, R8 ;  /* 0x000000080d0b7220 */ /* 0x040fe20000410000 */
[----:B------:R-:W-:Y:S01]  /*ad40*/  LOP3.LUT R9, R34, 0xffff0000, RZ, 0xc0, !PT ;  /* 0xffff000022097812 */ /* 0x000fe200078ec0ff */
[----:B------:R-:W-:Y:S01]  /*ad50*/  FFMA.FTZ R10, R4, R21, -R25 ;  /* 0x00000015040a7223 */ /* 0x000fe20000010819 */
[----:B------:R-:W-:Y:S01]  /*ad60*/  LOP3.LUT R5, R28, 0xffff0000, RZ, 0xc0, !PT ;  /* 0xffff00001c057812 */ /* 0x000fe200078ec0ff */
[-C--:B------:R-:W-:Y:S01]  /*ad70*/  FMUL.FTZ R13, R13, R0.reuse ;  /* 0x000000000d0d7220 */ /* 0x080fe20000410000 */
[----:B------:R-:W-:Y:S01]  /*ad80*/  FFMA.FTZ R11, R6, R0, -R11 ;  /* 0x00000000060b7223 */ /* 0x000fe2000001080b */
[----:B------:R-:W-:Y:S01]  /*ad90*/  LOP3.LUT R4, R35, 0xffff0000, RZ, 0xc0, !PT ;  /* 0xffff000023047812 */ /* 0x000fe200078ec0ff */
[----:B------:R-:W-:Y:S01]  /*ada0*/  FMUL.FTZ R21, R24, R9 ;  /* 0x0000000918157220 */ /* 0x000fe20000410000 */
[----:B------:R-:W-:-:S02]  /*adb0*/  LOP3.LUT R0, R29, 0xffff0000, RZ, 0xc0, !PT ;  /* 0xffff00001d007812 */ /* 0x000fc400078ec0ff */
[----:B------:R-:W-:Y:S01]  /*adc0*/  LOP3.LUT R37, R37, 0xffff0000, RZ, 0xc0, !PT ;  /* 0xffff000025257812 */ /* 0x000fe200078ec0ff */
[----:B------:R-:W-:Y:S01]  /*add0*/  FFMA.FTZ R13, R6, R8, R13 ;  /* 0x00000008060d7223 */ /* 0x000fe2000001000d */
[----:B------:R-:W-:Y:S01]  /*ade0*/  LOP3.LUT R31, R31, 0xffff0000, RZ, 0xc0, !PT ;  /* 0xffff00001f1f7812 */ /* 0x000fe200078ec0ff */
[-C--:B------:R-:W-:Y:S01]  /*adf0*/  FMUL.FTZ R24, R24, R5.reuse ;  /* 0x0000000518187220 */ /* 0x080fe20000410000 */
[C---:B------:R-:W-:Y:S01]  /*ae00*/  FMUL.FTZ R6, R15.reuse, R4 ;  /* 0x000000040f067220 */ /* 0x040fe20000410000 */
[----:B------:R-:W-:Y:S01]  /*ae10*/  FFMA.FTZ R5, R12, R5, -R21 ;  /* 0x000000050c057223 */ /* 0x000fe20000010815 */
[-C--:B------:R-:W-:Y:S01]  /*ae20*/  FMUL.FTZ R15, R15, R0.reuse ;  /* 0x000000000f0f7220 */ /* 0x080fe20000410000 */
[C---:B------:R-:W-:Y:S01]  /*ae30*/  FMUL.FTZ R21, R26.reuse, R37 ;  /* 0x000000251a157220 */ /* 0x040fe20000410000 */
[-C--:B------:R-:W-:Y:S01]  /*ae40*/  FMUL.FTZ R26, R26, R31.reuse ;  /* 0x0000001f1a1a7220 */ /* 0x080fe20000410000 */
        /* <DEDUP_REMOVED lines=15> */
.L_x_5885:
[----:B------:R-:W-:Y:S05]  /*af40*/  BSYNC B0 ;  /* 0x0000000000007941 */ /* 0x000fea0003800000 */
.L_x_5871:
        /* <DEDUP_REMOVED lines=8> */
.L_x_5868:
[----:B---3--:R-:W-:-:S05]  /*afd0*/  IMAD.U32 R0, RZ, RZ, UR37 ;  /* 0x00000025ff007e24 */ /* 0x008fca000f8e00ff */
[----:B------:R-:W-:-:S13]  /*afe0*/  ISETP.NE.AND P0, PT, R0, 0x3, PT ;  /* 0x000000030000780c */ /* 0x000fda0003f05270 */
[----:B------:R-:W-:Y:S05]  /*aff0*/  @!P0 BRA `(.L_x_5895) ;  /* 0x0000000000048947 */ /* 0x000fea0003800000 */
[----:B------:R-:W-:Y:S01]  /*b000*/  BPT.TRAP 0x1 ;  /* 0x000000040000795c */ /* 0x000fe20000300000 */
.L_x_5895:
[----:B-1----:R-:W-:Y:S01]  /*b010*/  IMAD R15, R18, 0x8, R2 ;  /* 0x00000008120f7824 */ /* 0x002fe200078e0202 */
[----:B------:R-:W-:-:S04]  /*b020*/  SHF.L.U32 R56, R19, 0x1f, RZ ;  /* 0x0000001f13387819 */ /* 0x000fc800000006ff */
[----:B------:R1:W3:Y:S01]  /*b030*/  SYNCS.PHASECHK.TRANS64.TRYWAIT P1, [R15+URZ+0x28c30], R56 ;  /* 0x028c30380f0075a7 */ /* 0x0002e2000802017f */
[----:B------:R-:W-:Y:S05]  /*b040*/  @!P0 BRA `(.L_x_5896) ;  /* 0x0000000000048947 */ /* 0x000fea0003800000 */
[----:B------:R-:W-:Y:S01]  /*b050*/  BPT.TRAP 0x1 ;  /* 0x000000040000795c */ /* 0x000fe20000300000 */
.L_x_5896:
[C---:B------:R-:W-:Y:S02]  /*b060*/  VIADD R0, R2.reuse, 0x22400 ;  /* 0x0002240002007836 */ /* 0x040fe40000000000 */
[----:B0-2---:R-:W-:-:S03]  /*b070*/  VIADD R3, R2, 0x20400 ;  /* 0x0002040002037836 */ /* 0x005fc60000000000 */
[----:B------:R-:W-:Y:S02]  /*b080*/  SHF.R.U32.HI R0, RZ, 0x4, R0 ;  /* 0x00000004ff007819 */ /* 0x000fe40000011600 */
[----:B------:R-:W-:Y:S02]  /*b090*/  SHF.R.U32.HI R3, RZ, 0x4, R3 ;  /* 0x00000004ff037819 */ /* 0x000fe40000011603 */
[----:B------:R-:W-:Y:S02]  /*b0a0*/  LOP3.LUT R0, R0, 0x3fff, RZ, 0xc0, !PT ;  /* 0x00003fff00007812 */ /* 0x000fe400078ec0ff */
[----:B------:R-:W-:Y:S02]  /*b0b0*/  LOP3.LUT R3, R3, 0x3fff, RZ, 0xc0, !PT ;  /* 0x00003fff03037812 */ /* 0x000fe400078ec0ff */
[----:B------:R-:W-:Y:S01]  /*b0c0*/  LOP3.LUT R21, R0, 0x10000, RZ, 0xfc, !PT ;  /* 0x0001000000157812 */ /* 0x000fe200078efcff */
[----:B---3--:R-:W-:Y:S06]  /*b0d0*/  @P1 BRA `(.L_x_5897) ;  /* 0x0000000000081947 */ /* 0x008fec0003800000 */
[----:B------:R-:W0:Y:S02]  /*b0e0*/  SYNCS.PHASECHK.TRANS64.TRYWAIT P1, [R15+URZ+0x28c30], R56 ;  /* 0x028c30380f0075a7 */ /* 0x000e24000802017f */
[----:B0-----:R-:W-:Y:S05]  /*b0f0*/  @!P1 BRA `(.L_x_5898) ;  /* 0x0000015000dc9947 */ /* 0x001fea0003800000 */
.L_x_5897:
[----:B------:R-:W-:Y:S01]  /*b100*/  IMAD R6, R18, 0x200, R21 ;  /* 0x0000020012067824 */ /* 0x000fe200078e0215 */
        /* <DEDUP_REMOVED lines=13> */
[----:B------:R-:W-:Y:S02]  /*b1e0*/  VIADD R10, R4, 0x4 ;  /* 0x00000004040a7836 */ /* 0x000fe40000000000 */
[----:B------:R-:W-:Y:S02]  /*b1f0*/  IMAD.MOV.U32 R11, RZ, RZ, 0x40000040 ;  /* 0x40000040ff0b7424 */ /* 0x000fe400078e00ff */
[----:B------:R-:W-:-:S04]  /*b200*/  IMAD.MOV.U32 R7, RZ, RZ, 0x40000040 ;  /* 0x40000040ff077424 */ /* 0x000fc800078e00ff */
[----:B------:R-:W-:Y:S01]  /*b210*/  HGMMA.64x64x16.F32.BF16 R24, gdesc[UR4], RZ, !UPT, gsb0 ;  /* 0x00e00000041879f0 */ /* 0x000fe2000c0018ff */
[----:B------:R-:W-:Y:S02]  /*b220*/  R2UR UR4, R12 ;  /* 0x000000000c0472ca */ /* 0x000fe400000e0000 */
[----:B------:R-:W-:Y:S02]  /*b230*/  R2UR UR5, R13 ;  /* 0x000000000d0572ca */ /* 0x000fe400000e0000 */
[----:B------:R-:W-:Y:S01]  /*b240*/  R2UR UR6, R8 ;  /* 0x00000000080672ca */ /* 0x000fe200000e0000 */
[C---:B------:R-:W-:Y:S01]  /*b250*/  VIADD R8, R6.reuse, 0x4 ;  /* 0x0000000406087836 */ /* 0x040fe20000000000 */
[----:B------:R-:W-:Y:S01]  /*b260*/  R2UR UR7, R9 ;  /* 0x00000000090772ca */ /* 0x000fe200000e0000 */
[----:B------:R-:W-:Y:S02]  /*b270*/  IMAD.MOV.U32 R9, RZ, RZ, 0x40000040 ;  /* 0x40000040ff097424 */ /* 0x000fe400078e00ff */
[----:B------:R-:W-:Y:S01]  /*b280*/  VIADD R6, R6, 0x6 ;  /* 0x0000000606067836 */ /* 0x000fe20000000000 */
[----:B------:R-:W-:-:S02]  /*b290*/  WARPGROUP.DEPBAR.LE gsb0, 0x0 ;  /* 0x00008000000079c5 */ /* 0x000fc40000010000 */
[----:B------:R-:W-:-:S07]  /*b2a0*/  WARPGROUP.ARRIVE ;  /* 0x00000000000079c5 */ /* 0x000fce0000000000 */
        /* <DEDUP_REMOVED lines=20> */
.L_x_5899:
[----:B------:R-:W2:Y:S01]  /*b3f0*/  LDL R0, [R1] ;  /* 0x0000000001007983 */ /* 0x000ea20000100800 */
[----:B------:R-:W3:Y:S01]  /*b400*/  LDC R3, c[0x0][0x448] ;  /* 0x00011200ff037b82 */ /* 0x000ee20000000800 */
[----:B------:R-:W-:Y:S01]  /*b410*/  ULDC.64 UR40, c[0x0][0x9e0] ;  /* 0x0002780000287ab9 */ /* 0x000fe20000000a00 */
[----:B------:R-:W-:Y:S01]  /*b420*/  LOP3.LUT R22, R22, 0xffffff7f, RZ, 0xc0, !PT ;  /* 0xffffff7f16167812 */ /* 0x000fe200078ec0ff */
[----:B------:R-:W-:Y:S01]  /*b430*/  UISETP.GE.AND UP0, UPT, UR41, 0x1, UPT ;  /* 0x000000012900788c */ /* 0x000fe2000bf06270 */
[----:B------:R-:W-:Y:S01]  /*b440*/  LEA R57, R168, 0xffffffc0, 0x6 ;  /* 0xffffffc0a8397811 */ /* 0x000fe200078e30ff */
[----:B------:R-:W-:Y:S02]  /*b450*/  ULDC UR4, c[0x0][0x9dc] ;  /* 0x0002770000047ab9 */ /* 0x000fe40000000800 */
[----:B------:R-:W-:Y:S01]  /*b460*/  IMAD.U32 R20, RZ, RZ, UR4 ;  /* 0x00000004ff147e24 */ /* 0x000fe2000f8e00ff */
[----:B------:R-:W-:Y:S01]  /*b470*/  IADD3 R59, -R188, R189, -R57 ;  /* 0x000000bdbc3b7210 */ /* 0x000fe20007ffe939 */
[----:B------:R-:W-:Y:S01]  /*b480*/  UP2UR UR47, UPR, URZ, 0x1 ;  /* 0x000000013f2f7883 */ /* 0x000fe20008000000 */
[----:B---3--:R-:W-:-:S13]  /*b490*/  ISETP.NE.AND P1, PT, R3, 0x1, PT ;  /* 0x000000010300780c */ /* 0x008fda0003f25270 */
[----:B------:R-:W3:Y:S01]  /*b4a0*/  @P1 LDC R3, c[0x0][0x44c] ;  /* 0x00011300ff031b82 */ /* 0x000ee20000000800 */
[----:B------:R-:W-:-:S07]  /*b4b0*/  @P1 LOP3.LUT R22, R22, 0x80, RZ, 0xfc, !PT ;  /* 0x0000008016161812 */ /* 0x000fce00078efcff */
[----:B------:R-:W4:Y:S01]  /*b4c0*/  @P1 LDC R7, c[0x0][0x450] ;  /* 0x00011400ff071b82 */ /* 0x000f220000000800 */
[----:B--2---:R-:W-:-:S04]  /*b4d0*/  IMAD.IADD R0, R0, 0x1, R199 ;  /* 0x0000000100007824 */ /* 0x004fc800078e02c7 */
[----:B---3--:R-:W-:-:S04]  /*b4e0*/  @P1 IMAD.HI.U32 R6, R0, R3, RZ ;  /* 0x0000000300061227 */ /* 0x008fc800078e00ff */
[----:B------:R-:W-:Y:S01]  /*b4f0*/  IMAD.MOV.U32 R3, RZ, RZ, R0 ;  /* 0x000000ffff037224 */ /* 0x000fe200078e0000 */
[----:B----4-:R-:W-:Y:S01]  /*b500*/  @P1 SHF.R.U32.HI R3, RZ, R7, R6 ;  /* 0x00000007ff031219 */ /* 0x010fe20000011606 */
[----:B------:R-:W-:Y:S01]  /*b510*/  VIADD R0, R15, 0x28c40 ;  /* 0x00028c400f007836 */ /* 0x000fe20000000000 */
[----:B------:R-:W-:Y:S01]  /*b520*/  PLOP3.LUT P1, PT, PT, PT, UP0, 0x40, 0x0 ;  /* 0x000000000000781c */ /* 0x000fe20003f2e808 */
[----:B------:R-:W-:Y:S02]  /*b530*/  IMAD.MOV.U32 R7, RZ, RZ, -0x40 ;  /* 0xffffffc0ff077424 */ /* 0x000fe400078e00ff */
[----:B------:R-:W2:Y:S01]  /*b540*/  SHFL.IDX PT, R14, R3, RZ, 0x1c1f ;  /* 0x001c1fff030e7589 */ /* 0x000ea200000e0000 */
[----:B------:R-:W-:Y:S01]  /*b550*/  PRMT R0, R191, 0x654, R0 ;  /* 0x00000654bf007816 */ /* 0x000fe20000000000 */
[----:B------:R-:W-:Y:S01]  /*b560*/  IMAD R6, R168, R7, 0x41 ;  /* 0x00000041a8067424 */ /* 0x000fe200078e0207 */
[----:B------:R-:W-:Y:S02]  /*b570*/  LOP3.LUT R7, RZ, R20, RZ, 0x33, !PT ;  /* 0x00000014ff077212 */ /* 0x000fe400078e33ff */
[----:B------:R3:W-:Y:S01]  /*b580*/  SYNCS.ARRIVE.TRANS64.RED.A1T0 RZ, [R0+URZ], RZ ;  /* 0x000000ff00ff79a7 */ /* 0x0007e2000810043f */
[----:B------:R-:W-:Y:S01]  /*b590*/  VIADD R63, R6, 0xffffffff ;  /* 0xffffffff063f7836 */ /* 0x000fe20000000000 */
[----:B---3--:R-:W-:-:S05]  /*b5a0*/  IADD3 R0, -R188, R6, R189 ;  /* 0x00000006bc007210 */ /* 0x008fca0007ffe1bd */
[----:B------:R-:W-:-:S04]  /*b5b0*/  IMAD.IADD R0, R0, 0x1, -R23 ;  /* 0x0000000100007824 */ /* 0x000fc800078e0a17 */
[C---:B------:R-:W-:Y:S02]  /*b5c0*/  VIADD R62, R0.reuse, UR40 ;  /* 0x00000028003e7c36 */ /* 0x040fe40008000000 */
[----:B------:R-:W-:-:S03]  /*b5d0*/  IMAD.IADD R61, R0, 0x1, R7 ;  /* 0x00000001003d7824 */ /* 0x000fc600078e0207 */
[----:B--2---:R-:W-:Y:S01]  /*b5e0*/  VIADDMNMX R0, R14, R62, R59, PT ;  /* 0x0000003e0e007246 */ /* 0x004fe2000380013b */
[----:B------:R-:W-:Y:S01]  /*b5f0*/  IMAD.IADD R6, R61, 0x1, R14 ;  /* 0x000000013d067824 */ /* 0x000fe200078e020e */
[----:B------:R-:W-:Y:S06]  /*b600*/  @P1 BRA `(.L_x_5900) ;  /* 0x0000000000581947 */ /* 0x000fec0003800000 */
[----:B------:R-:W-:Y:S01]  /*b610*/  IADD3 R7, -R23, R189, R14 ;  /* 0x000000bd17077210 */ /* 0x000fe20007ffe10e */
[----:B------:R-:W-:Y:S03]  /*b620*/  BSSY B0, `(.L_x_5901) ;  /* 0x0000010000007945 */ /* 0x000fe60003800000 */
[----:B------:R-:W-:-:S13]  /*b630*/  ISETP.GT.AND P1, PT, R7, -0x1, PT ;  /* 0xffffffff0700780c */ /* 0x000fda0003f24270 */
[----:B------:R-:W-:Y:S05]  /*b640*/  @P1 BRA `(.L_x_5902) ;  /* 0x0000000000201947 */ /* 0x000fea0003800000 */
[----:B------:R-:W-:Y:S01]  /*b650*/  UISETP.NE.AND UP0, UPT, UR41, 0x1, UPT ;  /* 0x000000012900788c */ /* 0x000fe2000bf05270 */
[----:B------:R-:W-:-:S05]  /*b660*/  LOP3.LUT R7, RZ, R7, RZ, 0x33, !PT ;  /* 0x00000007ff077212 */ /* 0x000fca00078e33ff */
[----:B------:R-:W-:-:S05]  /*b670*/  PLOP3.LUT P1, PT, PT, PT, UP0, 0x80, 0x0 ;  /* 0x000000000000781c */ /* 0x000fca0003f2f008 */
[----:B------:R-:W-:-:S08]  /*b680*/  @UP0 ULDC.64 UR4, c[0x0][0x9e8] ;  /* 0x00027a0000040ab9 */ /* 0x000fd00000000a00 */
[----:B------:R-:W-:-:S05]  /*b690*/  @P1 IMAD.HI.U32 R14, R7, UR4, RZ ;  /* 0x00000004070e1c27 */ /* 0x000fca000f8e00ff */
[----:B------:R-:W-:-:S04]  /*b6a0*/  @P1 SHF.R.U32.HI R7, RZ, UR5, R14 ;  /* 0x00000005ff071c19 */ /* 0x000fc8000801160e */
[----:B------:R-:W-:Y:S01]  /*b6b0*/  LOP3.LUT R7, RZ, R7, RZ, 0x33, !PT ;  /* 0x00000007ff077212 */ /* 0x000fe200078e33ff */
[----:B------:R-:W-:Y:S06]  /*b6c0*/  BRA `(.L_x_5903) ;  /* 0x0000000000147947 */ /* 0x000fec0003800000 */
.L_x_5902:
[----:B------:R-:W-:-:S06]  /*b6d0*/  UISETP.NE.AND UP0, UPT, UR41, 0x1, UPT ;  /* 0x000000012900788c */ /* 0x000fcc000bf05270 */
[----:B------:R-:W-:-:S05]  /*b6e0*/  PLOP3.LUT P1, PT, PT, PT, UP0, 0x80, 0x0 ;  /* 0x000000000000781c */ /* 0x000fca0003f2f008 */
[----:B------:R-:W-:-:S08]  /*b6f0*/  @UP0 ULDC.64 UR4, c[0x0][0x9e8] ;  /* 0x00027a0000040ab9 */ /* 0x000fd00000000a00 */
[----:B------:R-:W-:-:S05]  /*b700*/  @P1 IMAD.HI.U32 R14, R7, UR4, RZ ;  /* 0x00000004070e1c27 */ /* 0x000fca000f8e00ff */
[----:B------:R-:W-:-:S07]  /*b710*/  @P1 SHF.R.U32.HI R7, RZ, UR5, R14 ;  /* 0x00000005ff071c19 */ /* 0x000fce000801160e */
.L_x_5903:
[----:B------:R-:W-:Y:S05]  /*b720*/  BSYNC B0 ;  /* 0x0000000000007941 */ /* 0x000fea0003800000 */
.L_x_5901:
[----:B------:R-:W-:-:S04]  /*b730*/  IMAD R7, R7, UR41, -R57 ;  /* 0x0000002907077c24 */ /* 0x000fc8000f8e0a39 */
[----:B------:R-:W-:-:S05]  /*b740*/  IMAD.IADD R7, R7, 0x1, -R188 ;  /* 0x0000000107077824 */ /* 0x000fca00078e0abc */
[----:B------:R-:W-:Y:S02]  /*b750*/  VIMNMX R6, R6, R7, !PT ;  /* 0x0000000706067248 */ /* 0x000fe40007fe0100 */
[----:B------:R-:W-:-:S07]  /*b760*/  VIADDMNMX R0, R7, UR41, R0, PT ;  /* 0x0000002907007c46 */ /* 0x000fce000b800100 */
.L_x_5900:
[C---:B------:R-:W-:Y:S01]  /*b770*/  ISETP.GE.AND P1, PT, R63.reuse, 0x2, PT ;  /* 0x000000023f00780c */ /* 0x040fe20003f26270 */
[----:B------:R-:W-:Y:S01]  /*b780*/  UISETP.NE.AND UP0, UPT, UR47, URZ, UPT ;  /* 0x0000003f2f00728c */ /* 0x000fe2000bf05270 */
[C---:B------:R-:W-:Y:S02]  /*b790*/  ISETP.GE.AND P5, PT, R63.reuse, 0xa, PT ;  /* 0x0000000a3f00780c */ /* 0x040fe40003fa6270 */
[----:B------:R-:W-:Y:S02]  /*b7a0*/  ISETP.GT.AND P3, PT, R6, 0x1, !P1 ;  /* 0x000000010600780c */ /* 0x000fe40004f64270 */
[----:B------:R-:W-:Y:S02]  /*b7b0*/  ISETP.GE.AND P2, PT, R63, 0x9, PT ;  /* 0x000000093f00780c */ /* 0x000fe40003f46270 */
[----:B------:R-:W-:Y:S02]  /*b7c0*/  ISETP.LT.OR P3, PT, R0, 0x2, P3 ;  /* 0x000000020000780c */ /* 0x000fe40001f61670 */
[----:B------:R-:W-:-:S02]  /*b7d0*/  P2R R65, PR, RZ, 0x20 ;  /* 0x00000020ff417803 */ /* 0x000fc40000000000 */
[----:B------:R-:W-:Y:S02]  /*b7e0*/  FSEL R80, R25, -INF , !P3 ;  /* 0xff80000019507808 */ /* 0x000fe40005800000 */
[C---:B------:R-:W-:Y:S02]  /*b7f0*/  ISETP.GT.AND P3, PT, R6.reuse, 0x9, !P5 ;  /* 0x000000090600780c */ /* 0x040fe40006f64270 */
[----:B------:R-:W-:Y:S02]  /*b800*/  ISETP.GT.AND P4, PT, R6, 0x8, !P2 ;  /* 0x000000080600780c */ /* 0x000fe40005784270 */
[----:B------:R-:W-:Y:S02]  /*b810*/  ISETP.LT.OR P3, PT, R0, 0xa, P3 ;  /* 0x0000000a0000780c */ /* 0x000fe40001f61670 */
[----:B------:R-:W-:Y:S02]  /*b820*/  ISETP.GE.AND P5, PT, R63, 0x11, PT ;  /* 0x000000113f00780c */ /* 0x000fe40003fa6270 */
[----:B------:R-:W-:-:S02]  /*b830*/  FSEL R72, R29, -INF , !P3 ;  /* 0xff8000001d487808 */ /* 0x000fc40005800000 */
[----:B------:R-:W-:Y:S02]  /*b840*/  ISETP.LT.OR P4, PT, R0, 0x9, P4 ;  /* 0x000000090000780c */ /* 0x000fe40002781670 */
[----:B------:R-:W-:Y:S02]  /*b850*/  ISETP.GT.AND P3, PT, R6, 0x10, !P5 ;  /* 0x000000100600780c */ /* 0x000fe40006f64270 */
[----:B------:R-:W-:Y:S02]  /*b860*/  FSEL R74, R28, -INF , !P4 ;  /* 0xff8000001c4a7808 */ /* 0x000fe40006000000 */
        /* <DEDUP_REMOVED lines=43> */
[C---:B------:R-:W-:Y:S02]  /*bb20*/  ISETP.GE.AND P3, PT, R63.reuse, 0x32, PT ;  /* 0x000000323f00780c */ /* 0x040fe40003f66270 */
[----:B------:R-:W-:-:S02]  /*bb30*/  ISETP.GE.AND P6, PT, R63, 0x1, PT ;  /* 0x000000013f00780c */ /* 0x000fc40003fc6270 */
[----:B------:R-:W-:Y:S02]  /*bb40*/  ISETP.GT.AND P4, PT, R6, 0x31, !P3 ;  /* 0x000000310600780c */ /* 0x000fe40005f84270 */
[----:B------:R-:W-:Y:S02]  /*bb50*/  P2R R7, PR, RZ, 0x40 ;  /* 0x00000040ff077803 */ /* 0x000fe40000000000 */
[----:B------:R-:W-:-:S04]  /*bb60*/  ISETP.LT.OR P4, PT, R0, 0x32, P4 ;  /* 0x000000320000780c */ /* 0x000fc80002781670 */
[----:B------:R-:W-:Y:S02]  /*bb70*/  FSEL R14, R49, -INF , !P4 ;  /* 0xff800000310e7808 */ /* 0x000fe40006000000 */
[----:B------:R-:W-:-:S04]  /*bb80*/  ISETP.GE.AND P4, PT, R63, 0x39, PT ;  /* 0x000000393f00780c */ /* 0x000fc80003f86270 */
[----:B------:R-:W-:-:S04]  /*bb90*/  ISETP.GT.AND P5, PT, R6, 0x38, !P4 ;  /* 0x000000380600780c */ /* 0x000fc800067a4270 */
[----:B------:R-:W-:-:S04]  /*bba0*/  ISETP.LT.OR P5, PT, R0, 0x39, P5 ;  /* 0x000000390000780c */ /* 0x000fc80002fa1670 */
[----:B------:R-:W-:Y:S02]  /*bbb0*/  FSEL R52, R52, -INF , !P5 ;  /* 0xff80000034347808 */ /* 0x000fe40006800000 */
[----:B------:R-:W-:Y:S02]  /*bbc0*/  ISETP.GT.AND P5, PT, R6, RZ, !P6 ;  /* 0x000000ff0600720c */ /* 0x000fe400077a4270 */
[----:B------:R-:W-:Y:S02]  /*bbd0*/  ISETP.GE.AND P6, PT, R63, 0x3a, PT ;  /* 0x0000003a3f00780c */ /* 0x000fe40003fc6270 */
[----:B------:R-:W-:-:S04]  /*bbe0*/  ISETP.LT.OR P5, PT, R0, 0x1, P5 ;  /* 0x000000010000780c */ /* 0x000fc80002fa1670 */
[----:B------:R-:W-:Y:S02]  /*bbf0*/  FSEL R78, R24, -INF , !P5 ;  /* 0xff800000184e7808 */ /* 0x000fe40006800000 */
[----:B------:R-:W-:-:S04]  /*bc00*/  ISETP.GT.AND P5, PT, R6, 0x39, !P6 ;  /* 0x000000390600780c */ /* 0x000fc800077a4270 */
[----:B------:R-:W-:Y:S02]  /*bc10*/  ISETP.LT.OR P5, PT, R0, 0x3a, P5 ;  /* 0x0000003a0000780c */ /* 0x000fe40002fa1670 */
[----:B------:R-:W2:Y:S02]  /*bc20*/  SHFL.IDX PT, R0, R3, 0x1, 0x1c1f ;  /* 0x003c1f0003007f89 */ /* 0x000ea400000e0000 */
[----:B------:R-:W-:Y:S02]  /*bc30*/  FSEL R32, R53, -INF , !P5 ;  /* 0xff80000035207808 */ /* 0x000fe40006800000 */
[----:B------:R-:W-:Y:S02]  /*bc40*/  PLOP3.LUT P5, PT, PT, PT, UP0, 0x40, 0x0 ;  /* 0x000000000000781c */ /* 0x000fe40003fae808 */
[----:B--2---:R-:W-:Y:S01]  /*bc50*/  VIADDMNMX R25, R0, R62, R59, PT ;  /* 0x0000003e00197246 */ /* 0x004fe2000380013b */
[----:B------:R-:W-:-:S10]  /*bc60*/  IMAD.IADD R29, R61, 0x1, R0 ;  /* 0x000000013d1d7824 */ /* 0x000fd400078e0200 */
[----:B------:R-:W-:Y:S05]  /*bc70*/  @P5 BRA `(.L_x_5904) ;  /* 0x0000000000605947 */ /* 0x000fea0003800000 */
        /* <DEDUP_REMOVED lines=8> */
[----:B------:R-:W-:Y:S01]  /*bd00*/  @P5 IMAD.HI.U32 R3, R0, UR4, RZ ;  /* 0x0000000400035c27 */ /* 0x000fe2000f8e00ff */
[----:B------:R-:W-:-:S13]  /*bd10*/  PLOP3.LUT P5, PT, PT, PT, UP0, 0x80, 0x0 ;  /* 0x000000000000781c */ /* 0x000fda0003faf008 */
[----:B------:R-:W-:-:S04]  /*bd20*/  @P5 SHF.R.U32.HI R0, RZ, UR5, R3 ;  /* 0x00000005ff005c19 */ /* 0x000fc80008011603 */
[----:B------:R-:W-:Y:S01]  /*bd30*/  LOP3.LUT R0, RZ, R0, RZ, 0x33, !PT ;  /* 0x00000000ff007212 */ /* 0x000fe200078e33ff */
[----:B------:R-:W-:Y:S06]  /*bd40*/  BRA `(.L_x_5907) ;  /* 0x0000000000187947 */ /* 0x000fec0003800000 */
.L_x_5906:
[----:B------:R-:W-:-:S06]  /*bd50*/  UISETP.NE.AND UP0, UPT, UR41, 0x1, UPT ;  /* 0x000000012900788c */ /* 0x000fcc000bf05270 */
[----:B------:R-:W-:-:S05]  /*bd60*/  PLOP3.LUT P5, PT, PT, PT, UP0, 0x80, 0x0 ;  /* 0x000000000000781c */ /* 0x000fca0003faf008 */
[----:B------:R-:W-:-:S08]  /*bd70*/  @UP0 ULDC.64 UR4, c[0x0][0x9e8] ;  /* 0x00027a0000040ab9 */ /* 0x000fd00000000a00 */
[----:B------:R-:W-:Y:S01]  /*bd80*/  @P5 IMAD.HI.U32 R3, R0, UR4, RZ ;  /* 0x0000000400035c27 */ /* 0x000fe2000f8e00ff */
[----:B------:R-:W-:-:S13]  /*bd90*/  PLOP3.LUT P5, PT, PT, PT, UP0, 0x80, 0x0 ;  /* 0x000000000000781c */ /* 0x000fda0003faf008 */
[----:B------:R-:W-:-:S07]  /*bda0*/  @P5 SHF.R.U32.HI R0, RZ, UR5, R3 ;  /* 0x00000005ff005c19 */ /* 0x000fce0008011603 */
.L_x_5907:
[----:B------:R-:W-:Y:S05]  /*bdb0*/  BSYNC B0 ;  /* 0x0000000000007941 */ /* 0x000fea0003800000 */
.L_x_5905:
[----:B------:R-:W-:-:S04]  /*bdc0*/  IMAD R3, R0, UR41, -R57 ;  /* 0x0000002900037c24 */ /* 0x000fc8000f8e0a39 */
[----:B------:R-:W-:-:S05]  /*bdd0*/  IMAD.IADD R0, R3, 0x1, -R188 ;  /* 0x0000000103007824 */ /* 0x000fca00078e0abc */
[----:B------:R-:W-:Y:S02]  /*bde0*/  VIMNMX R29, R29, R0, !PT ;  /* 0x000000001d1d7248 */ /* 0x000fe40007fe0100 */
[----:B------:R-:W-:-:S07]  /*bdf0*/  VIADDMNMX R25, R0, UR41, R25, PT ;  /* 0x0000002900197c46 */ /* 0x000fce000b800119 */
.L_x_5904:
[C---:B------:R-:W-:Y:S01]  /*be00*/  ISETP.GT.AND P1, PT, R29.reuse, 0x1, !P1 ;  /* 0x000000011d00780c */ /* 0x040fe20004f24270 */
[----:B------:R-:W-:Y:S01]  /*be10*/  ULDC UR4, c[0x0][0x988] ;  /* 0x0002620000047ab9 */ /* 0x000fe20000000800 */
[----:B------:R-:W-:Y:S01]  /*be20*/  BAR.SYNC.DEFER_BLOCKING 0xf, 0x100 ;  /* 0x03c4000000007b1d */ /* 0x000fe20000010000 */
        /* <DEDUP_REMOVED lines=35> */
[----:B------:R-:W-:Y:S02]  /*c060*/  ISETP.NE.AND P2, PT, R71, RZ, PT ;  /* 0x000000ff4700720c */ /* 0x000fe40003f45270 */
[----:B------:R-:W-:Y:S02]  /*c070*/  ISETP.LT.OR P1, PT, R25, 0x1a, P1 ;  /* 0x0000001a1900780c */ /* 0x000fe40000f21670 */
[----:B------:R-:W-:Y:S02]  /*c080*/  FMNMX.FTZ R3, R14, R3, !PT ;  /* 0x000000030e037209 */ /* 0x000fe40007810000 */
[----:B------:R-:W-:Y:S02]  /*c090*/  FSEL R24, R39, -INF , !P1 ;  /* 0xff80000027187808 */ /* 0x000fe40004800000 */
[----:B------:R-:W-:Y:S02]  /*c0a0*/  ISETP.NE.AND P1, PT, R37, RZ, PT ;  /* 0x000000ff2500720c */ /* 0x000fe40003f25270 */
[----:B------:R-:W-:-:S02]  /*c0b0*/  FMNMX.FTZ R3, R52, R3, !PT ;  /* 0x0000000334037209 */ /* 0x000fc40007810000 */
[----:B------:R-:W-:Y:S02]  /*c0c0*/  ISETP.GT.AND P1, PT, R29, 0x20, !P1 ;  /* 0x000000201d00780c */ /* 0x000fe40004f24270 */
[----:B------:R-:W-:Y:S02]  /*c0d0*/  ISETP.NE.AND P5, PT, R7, RZ, PT ;  /* 0x000000ff0700720c */ /* 0x000fe40003fa5270 */
[----:B------:R-:W-:Y:S02]  /*c0e0*/  ISETP.LT.OR P1, PT, R25, 0x21, P1 ;  /* 0x000000211900780c */ /* 0x000fe40000f21670 */
[----:B------:R-:W-:Y:S02]  /*c0f0*/  FMNMX.FTZ R7, R32, R3, !PT ;  /* 0x0000000320077209 */ /* 0x000fe40007810000 */
[----:B------:R-:W-:Y:S02]  /*c100*/  FSEL R42, R42, -INF , !P1 ;  /* 0xff8000002a2a7808 */ /* 0x000fe40004800000 */
[----:B------:R-:W-:Y:S01]  /*c110*/  ISETP.GT.AND P1, PT, R29, 0x21, !P2 ;  /* 0x000000211d00780c */ /* 0x000fe20005724270 */
[----:B------:R-:W2:Y:S01]  /*c120*/  SHFL.BFLY PT, R6, R7, 0x2, 0x1f ;  /* 0x0c401f0007067f89 */ /* 0x000ea200000e0000 */
[----:B------:R-:W-:-:S02]  /*c130*/  ISETP.NE.AND P2, PT, R73, RZ, PT ;  /* 0x000000ff4900720c */ /* 0x000fc40003f45270 */
[----:B------:R-:W-:Y:S02]  /*c140*/  ISETP.LT.OR P1, PT, R25, 0x22, P1 ;  /* 0x000000221900780c */ /* 0x000fe40000f21670 */
[----:B------:R-:W-:Y:S02]  /*c150*/  ISETP.GT.AND P3, PT, R29, 0x31, !P3 ;  /* 0x000000311d00780c */ /* 0x000fe40005f64270 */
[----:B------:R-:W-:Y:S02]  /*c160*/  FSEL R28, R43, -INF , !P1 ;  /* 0xff8000002b1c7808 */ /* 0x000fe40004800000 */
[----:B------:R-:W-:Y:S02]  /*c170*/  ISETP.NE.AND P1, PT, R41, RZ, PT ;  /* 0x000000ff2900720c */ /* 0x000fe40003f25270 */
[C---:B------:R-:W-:Y:S02]  /*c180*/  ISETP.GT.AND P4, PT, R29.reuse, 0x38, !P4 ;  /* 0x000000381d00780c */ /* 0x040fe40006784270 */
[----:B------:R-:W-:-:S02]  /*c190*/  ISETP.GT.AND P1, PT, R29, 0x28, !P1 ;  /* 0x000000281d00780c */ /* 0x000fc40004f24270 */
[C---:B------:R-:W-:Y:S02]  /*c1a0*/  ISETP.LT.OR P3, PT, R25.reuse, 0x32, P3 ;  /* 0x000000321900780c */ /* 0x040fe40001f61670 */
[----:B------:R-:W-:Y:S02]  /*c1b0*/  ISETP.LT.OR P1, PT, R25, 0x29, P1 ;  /* 0x000000291900780c */ /* 0x000fe40000f21670 */
[C---:B------:R-:W-:Y:S02]  /*c1c0*/  ISETP.GT.AND P6, PT, R29.reuse, 0x39, !P6 ;  /* 0x000000391d00780c */ /* 0x040fe400077c4270 */
[----:B------:R-:W-:Y:S02]  /*c1d0*/  FSEL R46, R46, -INF , !P1 ;  /* 0xff8000002e2e7808 */ /* 0x000fe40004800000 */
[----:B------:R-:W-:Y:S02]  /*c1e0*/  ISETP.GT.AND P1, PT, R29, RZ, !P5 ;  /* 0x000000ff1d00720c */ /* 0x000fe40006f24270 */
[----:B--2---:R-:W-:Y:S01]  /*c1f0*/  FMNMX.FTZ R27, R7, R6, !PT ;  /* 0x00000006071b7209 */ /* 0x004fe20007810000 */
[----:B------:R-:W-:Y:S01]  /*c200*/  IMAD.U32 R7, RZ, RZ, UR4 ;  /* 0x00000004ff077e24 */ /* 0x000fe2000f8e00ff */
[----:B------:R-:W-:-:S02]  /*c210*/  ISETP.LT.OR P1, PT, R25, 0x1, P1 ;  /* 0x000000011900780c */ /* 0x000fc40000f21670 */
[----:B------:R-:W-:Y:S01]  /*c220*/  ISETP.NE.AND P5, PT, R45, RZ, PT ;  /* 0x000000ff2d00720c */ /* 0x000fe20003fa5270 */
[----:B------:R-:W2:Y:S01]  /*c230*/  SHFL.BFLY PT, R6, R27, 0x1, 0x1f ;  /* 0x0c201f001b067f89 */ /* 0x000ea200000e0000 */
[----:B------:R-:W-:Y:S02]  /*c240*/  FSEL R26, R26, -INF , !P1 ;  /* 0xff8000001a1a7808 */ /* 0x000fe40004800000 */
[----:B------:R-:W-:Y:S02]  /*c250*/  ISETP.GT.AND P1, PT, R29, 0x29, !P2 ;  /* 0x000000291d00780c */ /* 0x000fe40005724270 */
[----:B------:R-:W-:Y:S02]  /*c260*/  FMNMX.FTZ R3, R26, R62, !PT ;  /* 0x0000003e1a037209 */ /* 0x000fe40007810000 */
[----:B------:R-:W-:Y:S02]  /*c270*/  ISETP.LT.OR P1, PT, R25, 0x2a, P1 ;  /* 0x0000002a1900780c */ /* 0x000fe40000f21670 */
[----:B------:R-:W-:-:S02]  /*c280*/  FMNMX.FTZ R3, R40, R3, !PT ;  /* 0x0000000328037209 */ /* 0x000fc40007810000 */
[----:B------:R-:W-:Y:S02]  /*c290*/  ISETP.GT.AND P2, PT, R29, 0x30, !P5 ;  /* 0x000000301d00780c */ /* 0x000fe40006f44270 */
[----:B------:R-:W-:Y:S02]  /*c2a0*/  FMNMX.FTZ R3, R30, R3, !PT ;  /* 0x000000031e037209 */ /* 0x000fe40007810000 */
[----:B------:R-:W-:Y:S02]  /*c2b0*/  FSEL R76, R47, -INF , !P1 ;  /* 0xff8000002f4c7808 */ /* 0x000fe40004800000 */
[----:B------:R-:W-:Y:S02]  /*c2c0*/  FMNMX.FTZ R3, R34, R3, !PT ;  /* 0x0000000322037209 */ /* 0x000fe40007810000 */
[----:B------:R-:W-:Y:S02]  /*c2d0*/  ISETP.LT.OR P2, PT, R25, 0x31, P2 ;  /* 0x000000311900780c */ /* 0x000fe40001741670 */
[----:B------:R-:W-:-:S02]  /*c2e0*/  FMNMX.FTZ R3, R0, R3, !PT ;  /* 0x0000000300037209 */ /* 0x000fc40007810000 */
[----:B------:R-:W-:Y:S02]  /*c2f0*/  FSEL R50, R50, -INF , !P2 ;  /* 0xff80000032327808 */ /* 0x000fe40005000000 */
[----:B------:R-:W-:Y:S02]  /*c300*/  FMNMX.FTZ R3, R38, R3, !PT ;  /* 0x0000000326037209 */ /* 0x000fe40007810000 */
[----:B--2---:R-:W-:Y:S02]  /*c310*/  FMNMX.FTZ R6, R27, R6, !PT ;  /* 0x000000061b067209 */ /* 0x004fe40007810000 */
[----:B------:R-:W-:Y:S02]  /*c320*/  FMNMX.FTZ R3, R24, R3, !PT ;  /* 0x0000000318037209 */ /* 0x000fe40007810000 */
[C---:B------:R-:W-:Y:S01]  /*c330*/  FSETP.NEU.FTZ.AND P1, PT, R6.reuse, -INF , PT ;  /* 0xff8000000600780b */ /* 0x040fe20003f3d000 */
[----:B------:R-:W-:Y:S01]  /*c340*/  FMUL.FTZ R27, R6, R7 ;  /* 0x00000007061b7220 */ /* 0x000fe20000410000 */
[----:B------:R-:W-:-:S02]  /*c350*/  FMNMX.FTZ R3, R42, R3, !PT ;  /* 0x000000032a037209 */ /* 0x000fc40007810000 */
[----:B------:R-:W-:Y:S02]  /*c360*/  ISETP.LT.OR P4, PT, R25, 0x39, P4 ;  /* 0x000000391900780c */ /* 0x000fe40002781670 */
        /* <DEDUP_REMOVED lines=14> */
[----:B------:R-:W-:Y:S01]  /*c450*/  MUFU.EX2 R29, R29 ;  /* 0x0000001d001d7308 */ /* 0x000fe20000000800 */
[----:B------:R-:W-:Y:S01]  /*c460*/  FSEL R80, R55, -INF , !P6 ;  /* 0xff80000037507808 */ /* 0x000fe20007000000 */
[--C-:B------:R-:W-:Y:S01]  /*c470*/  FFMA.FTZ R70, R70, R7, -R27.reuse ;  /* 0x0000000746467223 */ /* 0x100fe2000001081b */
[----:B------:R-:W-:Y:S01]  /*c480*/  FMNMX.FTZ R3, R54, R3, !PT ;  /* 0x0000000336037209 */ /* 0x000fe20007810000 */
[-CC-:B------:R-:W-:Y:S01]  /*c490*/  FFMA.FTZ R68, R68, R7.reuse, -R27.reuse ;  /* 0x0000000744447223 */ /* 0x180fe2000001081b */
[-CC-:B------:R-:W-:Y:S01]  /*c4a0*/  FFMA.FTZ R66, R66, R7.reuse, -R27.reuse ;  /* 0x0000000742427223 */ /* 0x180fe2000001081b */
[--C-:B------:R-:W-:Y:S01]  /*c4b0*/  FFMA.FTZ R64, R64, R7, -R27.reuse ;  /* 0x0000000740407223 */ /* 0x100fe2000001081b */
[----:B------:R-:W-:Y:S01]  /*c4c0*/  FMNMX.FTZ R3, R80, R3, !PT ;  /* 0x0000000350037209 */ /* 0x000fe20007810000 */
[----:B------:R-:W2:Y:S01]  /*c4d0*/  MUFU.EX2 R164, R31 ;  /* 0x0000001f00a47308 */ /* 0x000ea20000000800 */
[-CC-:B------:R-:W-:Y:S01]  /*c4e0*/  FFMA.FTZ R60, R60, R7.reuse, -R27.reuse ;  /* 0x000000073c3c7223 */ /* 0x180fe2000001081b */
[-CC-:B------:R-:W-:Y:S01]  /*c4f0*/  FFMA.FTZ R58, R58, R7.reuse, -R27.reuse ;  /* 0x000000073a3a7223 */ /* 0x180fe2000001081b */
[-CC-:B------:R-:W-:Y:S01]  /*c500*/  FFMA.FTZ R44, R44, R7.reuse, -R27.reuse ;  /* 0x000000072c2c7223 */ /* 0x180fe2000001081b */
[----:B------:R-:W3:Y:S01]  /*c510*/  SHFL.BFLY PT, R72, R3, 0x2, 0x1f ;  /* 0x0c401f0003487f89 */ /* 0x000ee200000e0000 */
[-CC-:B------:R-:W-:Y:S01]  /*c520*/  FFMA.FTZ R36, R36, R7.reuse, -R27.reuse ;  /* 0x0000000724247223 */ /* 0x180fe2000001081b */
[-CC-:B------:R-:W-:Y:S01]  /*c530*/  FFMA.FTZ R48, R48, R7.reuse, -R27.reuse ;  /* 0x0000000730307223 */ /* 0x180fe2000001081b */
[-CC-:B------:R-:W-:Y:S01]  /*c540*/  FFMA.FTZ R52, R52, R7.reuse, -R27.reuse ;  /* 0x0000000734347223 */ /* 0x180fe2000001081b */
[----:B------:R-:W-:Y:S01]  /*c550*/  MUFU.EX2 R74, R74 ;  /* 0x0000004a004a7308 */ /* 0x000fe20000000800 */
[----:B------:R-:W-:-:S07]  /*c560*/  FFMA.FTZ R27, R32, R7, -R27 ;  /* 0x00000007201b7223 */ /* 0x000fce000001081b */
[----:B------:R-:W4:Y:S01]  /*c570*/  MUFU.EX2 R25, R25 ;  /* 0x0000001900197308 */ /* 0x000f220000000800 */
[----:B--2---:R-:W-:Y:S01]  /*c580*/  FADD.FTZ R43, R29, R164 ;  /* 0x000000a41d2b7221 */ /* 0x004fe20000010000 */
[----:B------:R-:W-:-:S06]  /*c590*/  F2FP.BF16.F32.PACK_AB R164, R164, R29 ;  /* 0x0000001da4a4723e */ /* 0x000fcc00000010ff */
[----:B------:R-:W-:Y:S01]  /*c5a0*/  MUFU.EX2 R70, R70 ;  /* 0x0000004600467308 */ /* 0x000fe20000000800 */
[----:B---3--:R-:W-:-:S07]  /*c5b0*/  FMNMX.FTZ R72, R3, R72, !PT ;  /* 0x0000004803487209 */ /* 0x008fce0007810000 */
[----:B------:R-:W2:Y:S01]  /*c5c0*/  MUFU.EX2 R31, R68 ;  /* 0x00000044001f7308 */ /* 0x000ea20000000800 */
[----:B------:R-:W3:Y:S01]  /*c5d0*/  SHFL.BFLY PT, R3, R72, 0x1, 0x1f ;  /* 0x0c201f0048037f89 */ /* 0x000ee200000e0000 */
[----:B----4-:R-:W-:-:S06]  /*c5e0*/  F2FP.BF16.F32.PACK_AB R166, R25, R74 ;  /* 0x0000004a19a6723e */ /* 0x010fcc00000010ff */
[----:B------:R-:W-:Y:S08]  /*c5f0*/  MUFU.EX2 R66, R66 ;  /* 0x0000004200427308 */ /* 0x000ff00000000800 */
[----:B------:R-:W4:Y:S01]  /*c600*/  MUFU.EX2 R33, R64 ;  /* 0x0000004000217308 */ /* 0x000f220000000800 */
[----:B--2---:R-:W-:-:S07]  /*c610*/  F2FP.BF16.F32.PACK_AB R160, R31, R70 ;  /* 0x000000461fa0723e */ /* 0x004fce00000010ff */
[----:B------:R-:W-:Y:S01]  /*c620*/  MUFU.EX2 R60, R60 ;  /* 0x0000003c003c7308 */ /* 0x000fe20000000800 */
[----:B---3--:R-:W-:-:S04]  /*c630*/  FMNMX.FTZ R14, R72, R3, !PT ;  /* 0x00000003480e7209 */ /* 0x008fc80007810000 */
[C---:B------:R-:W-:Y:S01]  /*c640*/  FSETP.NEU.FTZ.AND P1, PT, R14.reuse, -INF , PT ;  /* 0xff8000000e00780b */ /* 0x040fe20003f3d000 */
[----:B------:R-:W-:Y:S02]  /*c650*/  FMUL.FTZ R3, R14, R7 ;  /* 0x000000070e037220 */ /* 0x000fe40000410000 */
[----:B------:R-:W2:Y:S01]  /*c660*/  MUFU.EX2 R35, R58 ;  /* 0x0000003a00237308 */ /* 0x000ea20000000800 */
[----:B----4-:R-:W-:Y:S02]  /*c670*/  F2FP.BF16.F32.PACK_AB R162, R33, R66 ;  /* 0x0000004221a2723e */ /* 0x010fe400000010ff */
[----:B------:R-:W-:-:S05]  /*c680*/  FSEL R3, R3, RZ, P1 ;  /* 0x000000ff03037208 */ /* 0x000fca0000800000 */
        /* <DEDUP_REMOVED lines=17> */
[----:B------:R-:W-:Y:S01]  /*c7a0*/  FFMA.FTZ R3, R80, R7, -R3 ;  /* 0x0000000750037223 */ /* 0x000fe20000010803 */
[----:B--2---:R-:W-:-:S03]  /*c7b0*/  F2FP.BF16.F32.PACK_AB R156, R35, R60 ;  /* 0x0000003c239c723e */ /* 0x004fc600000010ff */
[----:B------:R-:W2:Y:S08]  /*c7c0*/  MUFU.EX2 R40, R40 ;  /* 0x0000002800287308 */ /* 0x000eb00000000800 */
[----:B------:R-:W4:Y:S08]  /*c7d0*/  MUFU.EX2 R167, R30 ;  /* 0x0000001e00a77308 */ /* 0x000f300000000800 */
[----:B------:R-:W5:Y:S08]  /*c7e0*/  MUFU.EX2 R34, R34 ;  /* 0x0000002200227308 */ /* 0x000f700000000800 */
[----:B------:R0:W1:Y:S08]  /*c7f0*/  MUFU.EX2 R161, R0 ;  /* 0x0000000000a17308 */ /* 0x0000700000000800 */
[----:B------:R-:W1:Y:S01]  /*c800*/  MUFU.EX2 R38, R38 ;  /* 0x0000002600267308 */ /* 0x000e620000000800 */
[----:B0-----:R-:W-:Y:S01]  /*c810*/  FADD.FTZ R0, R74, R43 ;  /* 0x0000002b4a007221 */ /* 0x001fe20000010000 */
[----:B---3--:R-:W-:Y:S01]  /*c820*/  FADD.FTZ R43, R26, R165 ;  /* 0x000000a51a2b7221 */ /* 0x008fe20000010000 */
[----:B------:R-:W-:-:S02]  /*c830*/  F2FP.BF16.F32.PACK_AB R165, R165, R26 ;  /* 0x0000001aa5a5723e */ /* 0x000fc400000010ff */
[----:B------:R-:W-:Y:S01]  /*c840*/  FADD.FTZ R45, R25, R0 ;  /* 0x00000000192d7221 */ /* 0x000fe20000010000 */
[----:B--2---:R-:W-:Y:S02]  /*c850*/  FADD.FTZ R0, R40, R43 ;  /* 0x0000002b28007221 */ /* 0x004fe40000010000 */
[----:B------:R0:W2:Y:S08]  /*c860*/  MUFU.EX2 R163, R24 ;  /* 0x0000001800a37308 */ /* 0x0000b00000000800 */
[----:B------:R-:W3:Y:S01]  /*c870*/  MUFU.EX2 R42, R42 ;  /* 0x0000002a002a7308 */ /* 0x000ee20000000800 */
[----:B0-----:R-:W-:Y:S01]  /*c880*/  FADD.FTZ R24, R70, R45 ;  /* 0x0000002d46187221 */ /* 0x001fe20000010000 */
[C---:B----4-:R-:W-:Y:S01]  /*c890*/  FADD.FTZ R45, R167.reuse, R0 ;  /* 0x00000000a72d7221 */ /* 0x050fe20000010000 */
[----:B------:R-:W-:-:S02]  /*c8a0*/  F2FP.BF16.F32.PACK_AB R167, R167, R40 ;  /* 0x00000028a7a7723e */ /* 0x000fc400000010ff */
[----:B------:R-:W-:Y:S01]  /*c8b0*/  FADD.FTZ R47, R31, R24 ;  /* 0x000000181f2f7221 */ /* 0x000fe20000010000 */
[----:B-----5:R-:W-:Y:S02]  /*c8c0*/  FADD.FTZ R0, R34, R45 ;  /* 0x0000002d22007221 */ /* 0x020fe40000010000 */
[----:B------:R-:W0:Y:S01]  /*c8d0*/  MUFU.EX2 R157, R28 ;  /* 0x0000001c009d7308 */ /* 0x000e220000000800 */
[----:B------:R-:W-:Y:S01]  /*c8e0*/  FADD.FTZ R24, R66, R47 ;  /* 0x0000002f42187221 */ /* 0x000fe20000010000 */
[C---:B-1----:R-:W-:Y:S01]  /*c8f0*/  FADD.FTZ R29, R161.reuse, R0 ;  /* 0x00000000a11d7221 */ /* 0x042fe20000010000 */
[----:B------:R-:W-:Y:S01]  /*c900*/  F2FP.BF16.F32.PACK_AB R161, R161, R34 ;  /* 0x00000022a1a1723e */ /* 0x000fe200000010ff */
[----:B------:R1:W-:Y:S01]  /*c910*/  STSM.16.M88.4 [R202+0x26800], R164 ;  /* 0x026800a4ca007844 */ /* 0x0003e20000000200 */
[----:B------:R-:W-:Y:S01]  /*c920*/  FADD.FTZ R45, R33, R24 ;  /* 0x00000018212d7221 */ /* 0x000fe20000010000 */
[----:B------:R-:W-:Y:S02]  /*c930*/  FADD.FTZ R0, R38, R29 ;  /* 0x0000001d26007221 */ /* 0x000fe40000010000 */
[----:B------:R-:W4:Y:S01]  /*c940*/  MUFU.EX2 R44, R44 ;  /* 0x0000002c002c7308 */ /* 0x000f220000000800 */
[----:B------:R-:W-:Y:S01]  /*c950*/  FADD.FTZ R24, R60, R45 ;  /* 0x0000002d3c187221 */ /* 0x000fe20000010000 */
[C---:B--2---:R-:W-:Y:S01]  /*c960*/  FADD.FTZ R29, R163.reuse, R0 ;  /* 0x00000000a31d7221 */ /* 0x044fe20000010000 */
[----:B------:R-:W-:-:S02]  /*c970*/  F2FP.BF16.F32.PACK_AB R163, R163, R38 ;  /* 0x00000026a3a3723e */ /* 0x000fc400000010ff */
[----:B------:R-:W-:Y:S01]  /*c980*/  FADD.FTZ R31, R35, R24 ;  /* 0x00000018231f7221 */ /* 0x000fe20000010000 */
[----:B---3--:R-:W-:Y:S02]  /*c990*/  FADD.FTZ R0, R42, R29 ;  /* 0x0000001d2a007221 */ /* 0x008fe40000010000 */
[----:B------:R-:W2:Y:S01]  /*c9a0*/  MUFU.EX2 R46, R46 ;  /* 0x0000002e002e7308 */ /* 0x000ea20000000800 */
[----:B------:R1:W-:Y:S01]  /*c9b0*/  STSM.16.M88.4 [R205], R160 ;  /* 0x000000a0cd007844 */ /* 0x0003e20000000200 */
[C---:B0-----:R-:W-:Y:S01]  /*c9c0*/  FADD.FTZ R29, R157.reuse, R0 ;  /* 0x000000009d1d7221 */ /* 0x041fe20000010000 */
[----:B------:R-:W-:-:S05]  /*c9d0*/  F2FP.BF16.F32.PACK_AB R157, R157, R42 ;  /* 0x0000002a9d9d723e */ /* 0x000fca00000010ff */
[----:B------:R-:W0:Y:S01]  /*c9e0*/  MUFU.EX2 R37, R36 ;  /* 0x0000002400257308 */ /* 0x000e220000000800 */
[----:B----4-:R-:W-:-:S07]  /*c9f0*/  FADD.FTZ R0, R44, R31 ;  /* 0x0000001f2c007221 */ /* 0x010fce0000010000 */
[----:B------:R-:W3:Y:S01]  /*ca00*/  MUFU.EX2 R41, R76 ;  /* 0x0000004c00297308 */ /* 0x000ee20000000800 */
[----:B--2---:R-:W-:-:S07]  /*ca10*/  FADD.FTZ R24, R46, R29 ;  /* 0x0000001d2e187221 */ /* 0x004fce0000010000 */
[----:B------:R-:W-:Y:S01]  /*ca20*/  MUFU.EX2 R48, R48 ;  /* 0x0000003000307308 */ /* 0x000fe20000000800 */
[C---:B0-----:R-:W-:Y:S01]  /*ca30*/  F2FP.BF16.F32.PACK_AB R158, R37.reuse, R44 ;  /* 0x0000002c259e723e */ /* 0x041fe200000010ff */
        /* <DEDUP_REMOVED lines=15> */
[----:B------:R-:W2:Y:S08]  /*cb30*/  MUFU.EX2 R54, R54 ;  /* 0x0000003600367308 */ /* 0x000eb00000000800 */
[----:B------:R3:W4:Y:S01]  /*cb40*/  MUFU.EX2 R25, R3 ;  /* 0x0000000300197308 */ /* 0x0007220000000800 */
[----:B0-----:R-:W-:Y:S01]  /*cb50*/  F2FP.BF16.F32.PACK_AB R154, R27, R52 ;  /* 0x000000341b9a723e */ /* 0x001fe200000010ff */
[----:B------:R-:W-:Y:S01]  /*cb60*/  FADD.FTZ R52, R52, R39 ;  /* 0x0000002734347221 */ /* 0x000fe20000010000 */
[----:B--2---:R-:W-:-:S03]  /*cb70*/  FADD.FTZ R0, R54, R43 ;  /* 0x0000002b36007221 */ /* 0x004fc60000010000 */
[----:B---3--:R-:W-:Y:S01]  /*cb80*/  FADD.FTZ R3, R27, R52 ;  /* 0x000000341b037221 */ /* 0x008fe20000010000 */
[C---:B----4-:R-:W-:Y:S01]  /*cb90*/  F2FP.BF16.F32.PACK_AB R155, R25.reuse, R54 ;  /* 0x00000036199b723e */ /* 0x050fe200000010ff */
[----:B------:R-:W-:-:S04]  /*cba0*/  FADD.FTZ R0, R25, R0 ;  /* 0x0000000019007221 */ /* 0x000fc80000010000 */
[----:B------:R1:W-:Y:S01]  /*cbb0*/  STSM.16.M88.4 [R204], R152 ;  /* 0x00000098cc007844 */ /* 0x0003e20000000200 */
[----:B------:R-:W-:Y:S05]  /*cbc0*/  @!P0 BRA `(.L_x_5908) ;  /* 0x0000000000048947 */ /* 0x000fea0003800000 */
[----:B------:R-:W-:Y:S01]  /*cbd0*/  BPT.TRAP 0x1 ;  /* 0x000000040000795c */ /* 0x000fe20000300000 */
.L_x_5908:
[----:B------:R0:W2:Y:S01]  /*cbe0*/  SYNCS.PHASECHK.TRANS64.TRYWAIT P1, [R15+URZ+0x28c50], R56 ;  /* 0x028c50380f0075a7 */ /* 0x0000a2000802017f */
[----:B------:R-:W-:Y:S05]  /*cbf0*/  @!P0 BRA `(.L_x_5909) ;  /* 0x0000000000048947 */ /* 0x000fea0003800000 */
[----:B------:R-:W-:Y:S01]  /*cc00*/  BPT.TRAP 0x1 ;  /* 0x000000040000795c */ /* 0x000fe20000300000 */
.L_x_5909:
[----:B------:R-:W-:Y:S01]  /*cc10*/  ULDC UR44, c[0x0][0x9e4] ;  /* 0x00027900002c7ab9 */ /* 0x000fe20000000800 */
[----:B------:R-:W-:Y:S01]  /*cc20*/  ULDC UR45, c[0x0][0x9dc] ;  /* 0x00027700002d7ab9 */ /* 0x000fe20000000800 */
[----:B------:R-:W-:Y:S01]  /*cc30*/  ULDC UR38, c[0x0][0x988] ;  /* 0x0002620000267ab9 */ /* 0x000fe20000000800 */
[----:B------:R-:W-:Y:S01]  /*cc40*/  ULDC UR46, c[0x0][0x9e0] ;  /* 0x00027800002e7ab9 */ /* 0x000fe20000000800 */
[----:B------:R-:W-:Y:S01]  /*cc50*/  BSSY B0, `(.L_x_5910) ;  /* 0x0000006000007945 */ /* 0x000fe20003800000 */
[----:B------:R-:W-:Y:S02]  /*cc60*/  IMAD R24, R18, 0x1000, R197 ;  /* 0x0000100012187824 */ /* 0x000fe400078e02c5 */
[----:B------:R-:W-:Y:S01]  /*cc70*/  IMAD.MOV.U32 R25, RZ, RZ, 0x40000040 ;  /* 0x40000040ff197424 */ /* 0x000fe200078e00ff */
[----:B--2---:R-:W-:Y:S06]  /*cc80*/  @P1 BRA `(.L_x_5911) ;  /* 0x0000000000081947 */ /* 0x004fec0003800000 */
[----:B------:R-:W2:Y:S02]  /*cc90*/  SYNCS.PHASECHK.TRANS64.TRYWAIT P1, [R15+URZ+0x28c50], R56 ;  /* 0x028c50380f0075a7 */ /* 0x000ea4000802017f */
[----:B--2---:R-:W-:Y:S05]  /*cca0*/  @!P1 BRA `(.L_x_5912) ;  /* 0x0000013800049947 */ /* 0x004fea0003800000 */
.L_x_5911:
[----:B------:R-:W-:Y:S05]  /*ccb0*/  BSYNC B0 ;  /* 0x0000000000007941 */ /* 0x000fea0003800000 */
.L_x_5910:
        /* <DEDUP_REMOVED lines=14> */
[----:B0-2---:R-:W-:-:S06]  /*cda0*/  WARPGROUP.ARRIVE ;  /* 0x00000000000079c5 */ /* 0x005fcc0000000000 */
        /* <DEDUP_REMOVED lines=24> */
.L_x_5913:
[----:B-1----:R-:W0:Y:S01]  /*cf30*/  LDC R152, c[0x0][0x448] ;  /* 0x00011200ff987b82 */ /* 0x002e220000000800 */
[----:B------:R-:W-:Y:S01]  /*cf40*/  VIADD R15, R15, 0x28c60 ;  /* 0x00028c600f0f7836 */ /* 0x000fe20000000000 */
[----:B------:R-:W-:Y:S01]  /*cf50*/  UISETP.NE.AND UP0, UPT, UR47, URZ, UPT ;  /* 0x0000003f2f00728c */ /* 0x000fe2000bf05270 */
[----:B------:R-:W-:-:S03]  /*cf60*/  IMAD.MOV.U32 R153, RZ, RZ, R199 ;  /* 0x000000ffff997224 */ /* 0x000fc600078e00c7 */
[----:B------:R-:W-:-:S04]  /*cf70*/  PRMT R15, R191, 0x654, R15 ;  /* 0x00000654bf0f7816 */ /* 0x000fc8000000000f */
[----:B------:R1:W-:Y:S01]  /*cf80*/  SYNCS.ARRIVE.TRANS64.RED.A1T0 RZ, [R15+URZ], RZ ;  /* 0x000000ff0fff79a7 */ /* 0x0003e2000810043f */
[----:B0-----:R-:W-:-:S13]  /*cf90*/  ISETP.NE.AND P1, PT, R152, 0x1, PT ;  /* 0x000000019800780c */ /* 0x001fda0003f25270 */
[----:B------:R-:W0:Y:S08]  /*cfa0*/  @P1 LDC R152, c[0x0][0x44c] ;  /* 0x00011300ff981b82 */ /* 0x000e300000000800 */
[----:B-1----:R-:W1:Y:S01]  /*cfb0*/  @P1 LDC R15, c[0x0][0x450] ;  /* 0x00011400ff0f1b82 */ /* 0x002e620000000800 */
[----:B0-----:R-:W-:-:S05]  /*cfc0*/  @P1 IMAD.HI.U32 R152, R199, R152, RZ ;  /* 0x00000098c7981227 */ /* 0x001fca00078e00ff */
[----:B-1----:R-:W-:Y:S01]  /*cfd0*/  @P1 SHF.R.U32.HI R153, RZ, R15, R152 ;  /* 0x0000000fff991219 */ /* 0x002fe20000011698 */
[----:B------:R-:W-:Y:S01]  /*cfe0*/  VIADD R15, R168, 0xfffffffe ;  /* 0xfffffffea80f7836 */ /* 0x000fe20000000000 */
[----:B------:R-:W-:Y:S02]  /*cff0*/  PLOP3.LUT P1, PT, PT, PT, UP0, 0x40, 0x0 ;  /* 0x000000000000781c */ /* 0x000fe40003f2e808 */
[----:B------:R-:W-:-:S05]  /*d000*/  IADD3 R152, R153, R189, -R23 ;  /* 0x000000bd99987210 */ /* 0x000fca0007ffe817 */
[----:B------:R-:W-:-:S06]  /*d010*/  VIADD R153, R152, UR40 ;  /* 0x0000002898997c36 */ /* 0x000fcc0008000000 */
[----:B------:R-:W-:Y:S05]  /*d020*/  @P1 BRA `(.L_x_5914) ;  /* 0x0000000000541947 */ /* 0x000fea0003800000 */
[C---:B------:R-:W-:Y:S01]  /*d030*/  ISETP.GT.AND P1, PT, R152.reuse, RZ, PT ;  /* 0x000000ff9800720c */ /* 0x040fe20003f24270 */
[----:B------:R-:W-:Y:S01]  /*d040*/  BSSY B0, `(.L_x_5915) ;  /* 0x0000010000007945 */ /* 0x000fe20003800000 */
[----:B------:R-:W-:-:S11]  /*d050*/  VIADD R154, R152, 0xffffffff ;  /* 0xffffffff989a7836 */ /* 0x000fd60000000000 */
[----:B------:R-:W-:Y:S05]  /*d060*/  @P1 BRA `(.L_x_5916) ;  /* 0x0000000000201947 */ /* 0x000fea0003800000 */
[----:B------:R-:W-:Y:S01]  /*d070*/  UISETP.NE.AND UP0, UPT, UR41, 0x1, UPT ;  /* 0x000000012900788c */ /* 0x000fe2000bf05270 */
[----:B------:R-:W-:-:S05]  /*d080*/  IMAD.MOV R152, RZ, RZ, -R152 ;  /* 0x000000ffff987224 */ /* 0x000fca00078e0a98 */
[----:B------:R-:W-:-:S05]  /*d090*/  PLOP3.LUT P1, PT, PT, PT, UP0, 0x80, 0x0 ;  /* 0x000000000000781c */ /* 0x000fca0003f2f008 */
[----:B------:R-:W-:-:S08]  /*d0a0*/  @UP0 ULDC.64 UR4, c[0x0][0x9e8] ;  /* 0x00027a0000040ab9 */ /* 0x000fd00000000a00 */
[----:B------:R-:W-:-:S05]  /*d0b0*/  @P1 IMAD.HI.U32 R154, R152, UR4, RZ ;  /* 0x00000004989a1c27 */ /* 0x000fca000f8e00ff */
[----:B------:R-:W-:-:S04]  /*d0c0*/  @P1 SHF.R.U32.HI R152, RZ, UR5, R154 ;  /* 0x00000005ff981c19 */ /* 0x000fc8000801169a */
[----:B------:R-:W-:Y:S01]  /*d0d0*/  LOP3.LUT R154, RZ, R152, RZ, 0x33, !PT ;  /* 0x00000098ff9a7212 */ /* 0x000fe200078e33ff */
[----:B------:R-:W-:Y:S06]  /*d0e0*/  BRA `(.L_x_5917) ;  /* 0x0000000000147947 */ /* 0x000fec0003800000 */
.L_x_5916:
[----:B------:R-:W-:-:S06]  /*d0f0*/  UISETP.NE.AND UP0, UPT, UR41, 0x1, UPT ;  /* 0x000000012900788c */ /* 0x000fcc000bf05270 */
[----:B------:R-:W-:-:S05]  /*d100*/  PLOP3.LUT P1, PT, PT, PT, UP0, 0x80, 0x0 ;  /* 0x000000000000781c */ /* 0x000fca0003f2f008 */
[----:B------:R-:W-:-:S08]  /*d110*/  @UP0 ULDC.64 UR4, c[0x0][0x9e8] ;  /* 0x00027a0000040ab9 */ /* 0x000fd00000000a00 */
[----:B------:R-:W-:-:S05]  /*d120*/  @P1 IMAD.HI.U32 R152, R154, UR4, RZ ;  /* 0x000000049a981c27 */ /* 0x000fca000f8e00ff */
[----:B------:R-:W-:-:S07]  /*d130*/  @P1 SHF.R.U32.HI R154, RZ, UR5, R152 ;  /* 0x00000005ff9a1c19 */ /* 0x000fce0008011698 */
.L_x_5917:
[----:B------:R-:W-:Y:S05]  /*d140*/  BSYNC B0 ;  /* 0x0000000000007941 */ /* 0x000fea0003800000 */
.L_x_5915:
[----:B------:R-:W-:-:S04]  /*d150*/  IMAD.U32 R152, RZ, RZ, UR41 ;  /* 0x00000029ff987e24 */ /* 0x000fc8000f8e00ff */
[----:B------:R-:W-:-:S05]  /*d160*/  IMAD R152, R154, R152, UR41 ;  /* 0x000000299a987e24 */ /* 0x000fca000f8e0298 */
[----:B------:R-:W-:-:S07]  /*d170*/  VIMNMX R153, R153, R152, PT ;  /* 0x0000009899997248 */ /* 0x000fce0003fe0100 */
.L_x_5914:
[----:B------:R-:W2:Y:S01]  /*d180*/  LDL R154, [R1+0xc] ;  /* 0x00000c00019a7983 */ /* 0x000ea20000100800 */
[----:B------:R-:W-:Y:S01]  /*d190*/  SHF.R.S32.HI R152, RZ, 0x1f, R153 ;  /* 0x0000001fff987819 */ /* 0x000fe20000011499 */
[----:B------:R-:W-:Y:S03]  /*d1a0*/  BSSY B1, `(.L_x_5918) ;  /* 0x0000278000017945 */ /* 0x000fe60003800000 */
[----:B------:R-:W-:-:S04]  /*d1b0*/  LEA.HI R152, R152, R153, RZ, 0x6 ;  /* 0x0000009998987211 */ /* 0x000fc800078f30ff */
[----:B------:R-:W-:-:S04]  /*d1c0*/  SHF.R.S32.HI R152, RZ, 0x6, R152 ;  /* 0x00000006ff987819 */ /* 0x000fc80000011498 */
[----:B--2---:R-:W-:-:S04]  /*d1d0*/  VIMNMX R186, R154, R152, !PT ;  /* 0x000000989aba7248 */ /* 0x004fc80007fe0100 */
[----:B------:R-:W-:-:S13]  /*d1e0*/  ISETP.GE.AND P1, PT, R15, R186, PT ;  /* 0x000000ba0f00720c */ /* 0x000fda0003f26270 */
[----:B------:R-:W-:Y:S05]  /*d1f0*/  @!P1 BRA `(.L_x_5919) ;  /* 0x0000002400c89947 */ /* 0x000fea0003800000 */
[----:B------:R-:W-:Y:S01]  /*d200*/  BSSY B0, `(.L_x_5920) ;  /* 0x000026e000007945 */ /* 0x000fe20003800000 */
.L_x_5941:
[----:B------:R-:W-:-:S05]  /*d210*/  VIADD R187, R18, 0x1 ;  /* 0x0000000112bb7836 */ /* 0x000fca0000000000 */
[----:B------:R-:W-:-:S04]  /*d220*/  ISETP.NE.AND P1, PT, R187, 0x2, PT ;  /* 0x00000002bb00780c */ /* 0x000fc80003f25270 */
[----:B------:R-:W-:Y:S02]  /*d230*/  SEL R7, RZ, 0x1, P1 ;  /* 0x00000001ff077807 */ /* 0x000fe40000800000 */
[----:B------:R-:W-:Y:S02]  /*d240*/  SEL R187, R187, RZ, P1 ;  /* 0x000000ffbbbb7207 */ /* 0x000fe40000800000 */
[----:B------:R-:W-:Y:S01]  /*d250*/  LOP3.LUT R19, R19, R7, RZ, 0x3c, !PT ;  /* 0x0000000713137212 */ /* 0x000fe200078e3cff */
[----:B0-----:R-:W-:Y:S06]  /*d260*/  @!P0 BRA `(.L_x_5921) ;  /* 0x0000000000048947 */ /* 0x001fec0003800000 */
[----:B------:R-:W-:Y:S01]  /*d270*/  BPT.TRAP 0x1 ;  /* 0x000000040000795c */ /* 0x000fe20000300000 */
.L_x_5921:
[----:B------:R-:W-:Y:S01]  /*d280*/  IMAD R209, R187, 0x8, R2 ;  /* 0x00000008bbd17824 */ /* 0x000fe200078e0202 */
[----:B------:R-:W-:-:S04]  /*d290*/  SHF.L.U32 R210, R19, 0x1f, RZ ;  /* 0x0000001f13d27819 */ /* 0x000fc800000006ff */
[----:B------:R0:W1:Y:S01]  /*d2a0*/  SYNCS.PHASECHK.TRANS64.TRYWAIT P1, [R209+URZ+0x28c30], R210 ;  /* 0x028c30d2d10075a7 */ /* 0x000062000802017f */
[----:B------:R-:W-:Y:S05]  /*d2b0*/  @!P0 BRA `(.L_x_5922) ;  /* 0x0000000000048947 */ /* 0x000fea0003800000 */
[----:B------:R-:W-:Y:S01]  /*d2c0*/  BPT.TRAP 0x1 ;  /* 0x000000040000795c */ /* 0x000fe20000300000 */
.L_x_5922:
[----:B------:R-:W-:Y:S01]  /*d2d0*/  BSSY B2, `(.L_x_5923) ;  /* 0x0000006000027945 */ /* 0x000fe20003800000 */
[----:B------:R-:W-:Y:S02]  /*d2e0*/  IMAD R156, R187, 0x200, R21 ;  /* 0x00000200bb9c7824 */ /* 0x000fe400078e0215 */
[----:B------:R-:W-:Y:S01]  /*d2f0*/  IMAD.MOV.U32 R157, RZ, RZ, 0x40000040 ;  /* 0x40000040ff9d7424 */ /* 0x000fe200078e00ff */
[----:B-1----:R-:W-:Y:S06]  /*d300*/  @P1 BRA `(.L_x_5924) ;  /* 0x0000000000081947 */ /* 0x002fec0003800000 */
[----:B------:R-:W1:Y:S02]  /*d310*/  SYNCS.PHASECHK.TRANS64.TRYWAIT P1, [R209+URZ+0x28c30], R210 ;  /* 0x028c30d2d10075a7 */ /* 0x000e64000802017f */
[----:B-1----:R-:W-:Y:S05]  /*d320*/  @!P1 BRA `(.L_x_5925) ;  /* 0x0000013000789947 */ /* 0x002fea0003800000 */
.L_x_5924:
[----:B------:R-:W-:Y:S05]  /*d330*/  BSYNC B2 ;  /* 0x0000000000027941 */ /* 0x000fea0003800000 */
.L_x_5923:
[C---:B------:R-:W-:Y:S01]  /*d340*/  R2UR UR6, R156.reuse ;  /* 0x000000009c0672ca */ /* 0x040fe200000e0000 */
[C---:B------:R-:W-:Y:S01]  /*d350*/  VIADD R154, R156.reuse, 0x2 ;  /* 0x000000029c9a7836 */ /* 0x040fe20000000000 */
[----:B------:R-:W-:Y:S01]  /*d360*/  R2UR UR7, R157 ;  /* 0x000000009d0772ca */ /* 0x000fe200000e0000 */
[----:B------:R-:W-:Y:S01]  /*d370*/  VIADD R152, R156, 0x4 ;  /* 0x000000049c987836 */ /* 0x000fe20000000000 */
[----:B------:R-:W-:Y:S01]  /*d380*/  R2UR UR4, R4 ;  /* 0x00000000040472ca */ /* 0x000fe200000e0000 */
        /* <DEDUP_REMOVED lines=11> */
[----:B------:R-:W-:Y:S01]  /*d440*/  WARPGROUP.ARRIVE ;  /* 0x00000000000079c5 */ /* 0x000fe20000000000 */
[----:B------:R-:W-:Y:S02]  /*d450*/  R2UR UR8, R12 ;  /* 0x000000000c0872ca */ /* 0x000fe400000e0000 */
[----:B------:R-:W-:Y:S02]  /*d460*/  R2UR UR9, R13 ;  /* 0x000000000d0972ca */ /* 0x000fe400000e0000 */
[----:B------:R-:W-:Y:S01]  /*d470*/  R2UR UR12, R10 ;  /* 0x000000000a0c72ca */ /* 0x000fe200000e0000 */
[----:B------:R-:W-:Y:S01]  /*d480*/  HGMMA.64x64x16.F32.BF16 R152, gdesc[UR4], RZ, !UPT, gsb0 ;  /* 0x00e00000049879f0 */ /* 0x000fe2000c0018ff */
[----:B------:R-:W-:-:S02]  /*d490*/  R2UR UR13, R11 ;  /* 0x000000000b0d72ca */ /* 0x000fc400000e0000 */
        /* <DEDUP_REMOVED lines=14> */
.L_x_5926:
[----:B------:R-:W2:Y:S01]  /*d580*/  LDL R184, [R1] ;  /* 0x0000000001b87983 */ /* 0x000ea20000100800 */
[----:B------:R-:W3:Y:S02]  /*d590*/  LDC R7, c[0x0][0x448] ;  /* 0x00011200ff077b82 */ /* 0x000ee40000000800 */
[----:B---3--:R-:W-:-:S13]  /*d5a0*/  ISETP.NE.AND P1, PT, R7, 0x1, PT ;  /* 0x000000010700780c */ /* 0x008fda0003f25270 */
[----:B------:R-:W3:Y:S08]  /*d5b0*/  @P1 LDC R20, c[0x0][0x44c] ;  /* 0x00011300ff141b82 */ /* 0x000ef00000000800 */
[----:B------:R-:W4:Y:S01]  /*d5c0*/  @P1 LDC R7, c[0x0][0x450] ;  /* 0x00011400ff071b82 */ /* 0x000f220000000800 */
[----:B------:R-:W-:Y:S01]  /*d5d0*/  UISETP.NE.AND UP0, UPT, UR47, URZ, UPT ;  /* 0x0000003f2f00728c */ /* 0x000fe2000bf05270 */
[----:B--2---:R-:W-:-:S04]  /*d5e0*/  IMAD.IADD R224, R184, 0x1, R199 ;  /* 0x00000001b8e07824 */ /* 0x004fc800078e02c7 */
[----:B---3--:R-:W-:-:S05]  /*d5f0*/  @P1 IMAD.HI.U32 R20, R224, R20, RZ ;  /* 0x00000014e0141227 */ /* 0x008fca00078e00ff */
[----:B----4-:R-:W-:Y:S01]  /*d600*/  @P1 SHF.R.U32.HI R224, RZ, R7, R20 ;  /* 0x00000007ffe01219 */ /* 0x010fe20000011614 */
[----:B------:R-:W-:-:S04]  /*d610*/  VIADD R7, R209, 0x28c40 ;  /* 0x00028c40d1077836 */ /* 0x000fc80000000000 */
[----:B------:R-:W2:Y:S01]  /*d620*/  SHFL.IDX PT, R225, R224, RZ, 0x1c1f ;  /* 0x001c1fffe0e17589 */ /* 0x000ea200000e0000 */
[----:B------:R-:W-:-:S04]  /*d630*/  PRMT R7, R191, 0x654, R7 ;  /* 0x00000654bf077816 */ /* 0x000fc80000000007 */
[----:B------:R3:W-:Y:S01]  /*d640*/  SYNCS.ARRIVE.TRANS64.RED.A1T0 RZ, [R7+URZ], RZ ;  /* 0x000000ff07ff79a7 */ /* 0x0007e2000810043f */
[----:B------:R-:W-:Y:S01]  /*d650*/  IMAD.U32 R20, RZ, RZ, UR45 ;  /* 0x0000002dff147e24 */ /* 0x000fe2000f8e00ff */
[----:B------:R-:W-:Y:S01]  /*d660*/  PLOP3.LUT P1, PT, PT, PT, UP0, 0x40, 0x0 ;  /* 0x000000000000781c */ /* 0x000fe20003f2e808 */
[----:B---3--:R-:W-:-:S03]  /*d670*/  IMAD.SHL.U32 R7, R15, 0x40, RZ ;  /* 0x000000400f077824 */ /* 0x008fc600078e00ff */
[----:B------:R-:W-:Y:S02]  /*d680*/  LOP3.LUT R223, RZ, R20, RZ, 0x33, !PT ;  /* 0x00000014ffdf7212 */ /* 0x000fe400078e33ff */
[----:B------:R-:W-:-:S04]  /*d690*/  IADD3 R222, -R188, 0x1, -R7 ;  /* 0x00000001bcde7810 */ /* 0x000fc80007ffe907 */
[----:B------:R-:W-:-:S05]  /*d6a0*/  IADD3 R222, -R23, R222, R189 ;  /* 0x000000de17de7210 */ /* 0x000fca0007ffe1bd */
[----:B------:R-:W-:Y:S02]  /*d6b0*/  IMAD.IADD R223, R223, 0x1, R222 ;  /* 0x00000001dfdf7824 */ /* 0x000fe400078e02de */
[----:B------:R-:W-:Y:S02]  /*d6c0*/  VIADD R222, R222, UR46 ;  /* 0x0000002edede7c36 */ /* 0x000fe40008000000 */
[C---:B--2---:R-:W-:Y:S02]  /*d6d0*/  IMAD.IADD R220, R225.reuse, 0x1, R223 ;  /* 0x00000001e1dc7824 */ /* 0x044fe400078e02df */
[----:B------:R-:W-:Y:S01]  /*d6e0*/  IMAD.IADD R221, R225, 0x1, R222 ;  /* 0x00000001e1dd7824 */ /* 0x000fe200078e02de */
[----:B------:R-:W-:Y:S06]  /*d6f0*/  @P1 BRA `(.L_x_5927) ;  /* 0x0000000000581947 */ /* 0x000fec0003800000 */
[----:B------:R-:W-:Y:S01]  /*d700*/  IADD3 R225, -R23, R189, R225 ;  /* 0x000000bd17e17210 */ /* 0x000fe20007ffe1e1 */
[----:B------:R-:W-:Y:S03]  /*d710*/  BSSY B2, `(.L_x_5928) ;  /* 0x0000010000027945 */ /* 0x000fe60003800000 */
[----:B------:R-:W-:-:S13]  /*d720*/  ISETP.GT.AND P1, PT, R225, -0x1, PT ;  /* 0xffffffffe100780c */ /* 0x000fda0003f24270 */
[----:B------:R-:W-:Y:S05]  /*d730*/  @P1 BRA `(.L_x_5929) ;  /* 0x0000000000201947 */ /* 0x000fea0003800000 */
[----:B------:R-:W-:Y:S01]  /*d740*/  IMAD.U32 R227, RZ, RZ, UR44 ;  /* 0x0000002cffe37e24 */ /* 0x000fe2000f8e00ff */
[----:B------:R-:W-:-:S04]  /*d750*/  LOP3.LUT R225, RZ, R225, RZ, 0x33, !PT ;  /* 0x000000e1ffe17212 */ /* 0x000fc800078e33ff */
[----:B------:R-:W-:-:S13]  /*d760*/  ISETP.NE.AND P1, PT, R227, 0x1, PT ;  /* 0x00000001e300780c */ /* 0x000fda0003f25270 */
[----:B------:R-:W2:Y:S02]  /*d770*/  @P1 LDC.64 R184, c[0x0][0x9e8] ;  /* 0x00027a00ffb81b82 */ /* 0x000ea40000000a00 */
[----:B--2---:R-:W-:-:S05]  /*d780*/  @P1 IMAD.HI.U32 R184, R225, R184, RZ ;  /* 0x000000b8e1b81227 */ /* 0x004fca00078e00ff */
[----:B------:R-:W-:-:S04]  /*d790*/  @P1 SHF.R.U32.HI R225, RZ, R185, R184 ;  /* 0x000000b9ffe11219 */ /* 0x000fc800000116b8 */
[----:B------:R-:W-:Y:S01]  /*d7a0*/  LOP3.LUT R225, RZ, R225, RZ, 0x33, !PT ;  /* 0x000000e1ffe17212 */ /* 0x000fe200078e33ff */
[----:B------:R-:W-:Y:S06]  /*d7b0*/  BRA `(.L_x_5930) ;  /* 0x0000000000147947 */ /* 0x000fec0003800000 */
.L_x_5929:
[----:B------:R-:W-:-:S05]  /*d7c0*/  IMAD.U32 R227, RZ, RZ, UR44 ;  /* 0x0000002cffe37e24 */ /* 0x000fca000f8e00ff */
[----:B------:R-:W-:-:S13]  /*d7d0*/  ISETP.NE.AND P1, PT, R227, 0x1, PT ;  /* 0x00000001e300780c */ /* 0x000fda0003f25270 */
[----:B------:R-:W2:Y:S02]  /*d7e0*/  @P1 LDC.64 R184, c[0x0][0x9e8] ;  /* 0x00027a00ffb81b82 */ /* 0x000ea40000000a00 */
[----:B--2---:R-:W-:-:S05]  /*d7f0*/  @P1 IMAD.HI.U32 R184, R225, R184, RZ ;  /* 0x000000b8e1b81227 */ /* 0x004fca00078e00ff */
[----:B------:R-:W-:-:S07]  /*d800*/  @P1 SHF.R.U32.HI R225, RZ, R185, R184 ;  /* 0x000000b9ffe11219 */ /* 0x000fce00000116b8 */
.L_x_5930:
[----:B------:R-:W-:Y:S05]  /*d810*/  BSYNC B2 ;  /* 0x0000000000027941 */ /* 0x000fea0003800000 */
.L_x_5928:
[----:B------:R-:W-:-:S04]  /*d820*/  IMAD R225, R225, R227, -R7 ;  /* 0x000000e3e1e17224 */ /* 0x000fc800078e0a07 */
[----:B------:R-:W-:-:S05]  /*d830*/  IMAD.IADD R225, R225, 0x1, -R188 ;  /* 0x00000001e1e17824 */ /* 0x000fca00078e0abc */
[----:B------:R-:W-:Y:S02]  /*d840*/  VIMNMX R220, R220, R225, !PT ;  /* 0x000000e1dcdc7248 */ /* 0x000fe40007fe0100 */
[----:B------:R-:W-:-:S07]  /*d850*/  VIADDMNMX R221, R225, R227, R221, PT ;  /* 0x000000e3e1dd7246 */ /* 0x000fce00038001dd */
.L_x_5927:
[----:B------:R-:W-:Y:S01]  /*d860*/  ISETP.GT.AND P1, PT, R15, -0x1, PT ;  /* 0xffffffff0f00780c */ /* 0x000fe20003f24270 */
[----:B------:R-:W2:Y:S01]  /*d870*/  SHFL.IDX PT, R224, R224, 0x1, 0x1c1f ;  /* 0x003c1f00e0e07f89 */ /* 0x000ea200000e0000 */
[----:B------:R-:W-:Y:S02]  /*d880*/  UISETP.NE.AND UP0, UPT, UR47, URZ, UPT ;  /* 0x0000003f2f00728c */ /* 0x000fe4000bf05270 */
[C---:B------:R-:W-:Y:S02]  /*d890*/  ISETP.GT.AND P4, PT, R220.reuse, RZ, P1 ;  /* 0x000000ffdc00720c */ /* 0x040fe40000f84270 */
[C---:B------:R-:W-:Y:S02]  /*d8a0*/  ISETP.GT.AND P3, PT, R220.reuse, 0x1, P1 ;  /* 0x00000001dc00780c */ /* 0x040fe40000f64270 */
[----:B------:R-:W-:Y:S02]  /*d8b0*/  ISETP.LT.OR P4, PT, R221, 0x1, P4 ;  /* 0x00000001dd00780c */ /* 0x000fe40002781670 */
[----:B------:R-:W-:-:S02]  /*d8c0*/  ISETP.GT.AND P5, PT, R220, 0x8, P1 ;  /* 0x00000008dc00780c */ /* 0x000fc40000fa4270 */
[----:B------:R-:W-:Y:S02]  /*d8d0*/  FSEL R184, R152, -INF , !P4 ;  /* 0xff80000098b87808 */ /* 0x000fe40006000000 */
[C---:B------:R-:W-:Y:S02]  /*d8e0*/  ISETP.GT.AND P4, PT, R220.reuse, 0x10, P1 ;  /* 0x00000010dc00780c */ /* 0x040fe40000f84270 */
[----:B------:R-:W-:Y:S02]  /*d8f0*/  ISETP.GT.AND P2, PT, R220, 0x9, P1 ;  /* 0x00000009dc00780c */ /* 0x000fe40000f44270 */
[C---:B------:R-:W-:Y:S02]  /*d900*/  ISETP.LT.OR P4, PT, R221.reuse, 0x11, P4 ;  /* 0x00000011dd00780c */ /* 0x040fe40002781670 */
[----:B------:R-:W-:Y:S02]  /*d910*/  ISETP.LT.OR P3, PT, R221, 0x2, P3 ;  /* 0x00000002dd00780c */ /* 0x000fe40001f61670 */
[----:B------:R-:W-:-:S02]  /*d920*/  FSEL R160, R160, -INF , !P4 ;  /* 0xff800000a0a07808 */ /* 0x000fc40006000000 */
[----:B------:R-:W-:Y:S01]  /*d930*/  ISETP.GT.AND P4, PT, R220, 0x20, P1 ;  /* 0x00000020dc00780c */ /* 0x000fe20000f84270 */
[--C-:B--2---:R-:W-:Y:S01]  /*d940*/  IMAD.IADD R222, R222, 0x1, R224.reuse ;  /* 0x00000001dede7824 */ /* 0x104fe200078e02e0 */
[----:B------:R-:W-:Y:S01]  /*d950*/  ISETP.LT.OR P5, PT, R221, 0x9, P5 ;  /* 0x00000009dd00780c */ /* 0x000fe20002fa1670 */
[----:B------:R-:W-:Y:S01]  /*d960*/  IMAD.IADD R223, R223, 0x1, R224 ;  /* 0x00000001dfdf7824 */ /* 0x000fe200078e02e0 */
[C---:B------:R-:W-:Y:S02]  /*d970*/  ISETP.LT.OR P2, PT, R221.reuse, 0xa, P2 ;  /* 0x0000000add00780c */ /* 0x040fe40001741670 */
[----:B------:R-:W-:Y:S02]  /*d980*/  ISETP.LT.OR P4, PT, R221, 0x21, P4 ;  /* 0x00000021dd00780c */ /* 0x000fe40002781670 */
[----:B------:R-:W-:Y:S02]  /*d990*/  FSEL R185, R153, -INF , !P3 ;  /* 0xff80000099b97808 */ /* 0x000fe40005800000 */
[----:B------:R-:W-:-:S02]  /*d9a0*/  FSEL R156, R156, -INF , !P5 ;  /* 0xff8000009c9c7808 */ /* 0x000fc40006800000 */
[----:B------:R-:W-:Y:S02]  /*d9b0*/  FSEL R157, R157, -INF , !P2 ;  /* 0xff8000009d9d7808 */ /* 0x000fe40005000000 */
[C---:B------:R-:W-:Y:S02]  /*d9c0*/  ISETP.GT.AND P3, PT, R220.reuse, 0x11, P1 ;  /* 0x00000011dc00780c */ /* 0x040fe40000f64270 */
[C---:B------:R-:W-:Y:S02]  /*d9d0*/  ISETP.GT.AND P5, PT, R220.reuse, 0x18, P1 ;  /* 0x00000018dc00780c */ /* 0x040fe40000fa4270 */
[----:B------:R-:W-:Y:S02]  /*d9e0*/  ISETP.GT.AND P2, PT, R220, 0x19, P1 ;  /* 0x00000019dc00780c */ /* 0x000fe40000f44270 */
[----:B------:R-:W-:Y:S02]  /*d9f0*/  FSEL R168, R168, -INF , !P4 ;  /* 0xff800000a8a87808 */ /* 0x000fe40006000000 */
[----:B------:R-:W-:-:S02]  /*da00*/  ISETP.GT.AND P4, PT, R220, 0x30, P1 ;  /* 0x00000030dc00780c */ /* 0x000fc40000f84270 */
[C---:B------:R-:W-:Y:S02]  /*da10*/  ISETP.LT.OR P3, PT, R221.reuse, 0x12, P3 ;  /* 0x00000012dd00780c */ /* 0x040fe40001f61670 */
[C---:B------:R-:W-:Y:S02]  /*da20*/  ISETP.LT.OR P5, PT, R221.reuse, 0x19, P5 ;  /* 0x00000019dd00780c */ /* 0x040fe40002fa1670 */
        /* <DEDUP_REMOVED lines=9> */
[----:B------:R-:W-:-:S02]  /*dac0*/  PLOP3.LUT P4, PT, PT, PT, UP0, 0x40, 0x0 ;  /* 0x000000000000781c */ /* 0x000fc40003f8e808 */
[C---:B------:R-:W-:Y:S02]  /*dad0*/  ISETP.LT.OR P3, PT, R221.reuse, 0x22, P3 ;  /* 0x00000022dd00780c */ /* 0x040fe40001f61670 */
[C---:B------:R-:W-:Y:S02]  /*dae0*/  ISETP.LT.OR P5, PT, R221.reuse, 0x29, P5 ;  /* 0x00000029dd00780c */ /* 0x040fe40002fa1670 */
[----:B------:R-:W-:Y:S02]  /*daf0*/  ISETP.LT.OR P2, PT, R221, 0x2a, P2 ;  /* 0x0000002add00780c */ /* 0x000fe40001741670 */
[----:B------:R-:W-:Y:S02]  /*db00*/  FSEL R169, R169, -INF , !P3 ;  /* 0xff800000a9a97808 */ /* 0x000fe40005800000 */
[----:B------:R-:W-:Y:S02]  /*db10*/  FSEL R225, R172, -INF , !P5 ;  /* 0xff800000ace17808 */ /* 0x000fe40006800000 */
[----:B------:R-:W-:-:S02]  /*db20*/  FSEL R173, R173, -INF , !P2 ;  /* 0xff800000adad7808 */ /* 0x000fc40005000000 */
[C---:B------:R-:W-:Y:S02]  /*db30*/  ISETP.GT.AND P3, PT, R220.reuse, 0x31, P1 ;  /* 0x00000031dc00780c */ /* 0x040fe40000f64270 */
[C---:B------:R-:W-:Y:S02]  /*db40*/  ISETP.GT.AND P5, PT, R220.reuse, 0x38, P1 ;  /* 0x00000038dc00780c */ /* 0x040fe40000fa4270 */
[----:B------:R-:W-:Y:S02]  /*db50*/  ISETP.GT.AND P2, PT, R220, 0x39, P1 ;  /* 0x00000039dc00780c */ /* 0x000fe40000f44270 */
[C---:B------:R-:W-:Y:S02]  /*db60*/  ISETP.LT.OR P3, PT, R221.reuse, 0x32, P3 ;  /* 0x00000032dd00780c */ /* 0x040fe40001f61670 */
[C---:B------:R-:W-:Y:S02]  /*db70*/  ISETP.LT.OR P5, PT, R221.reuse, 0x39, P5 ;  /* 0x00000039dd00780c */ /* 0x040fe40002fa1670 */
[----:B------:R-:W-:-:S02]  /*db80*/  ISETP.LT.OR P2, PT, R221, 0x3a, P2 ;  /* 0x0000003add00780c */ /* 0x000fc40001741670 */
[----:B------:R-:W-:Y:S02]  /*db90*/  FSEL R177, R177, -INF , !P3 ;  /* 0xff800000b1b17808 */ /* 0x000fe40005800000 */
[----:B------:R-:W-:Y:S02]  /*dba0*/  FSEL R180, R180, -INF , !P5 ;  /* 0xff800000b4b47808 */ /* 0x000fe40006800000 */
[----:B------:R-:W-:Y:S01]  /*dbb0*/  FSEL R181, R181, -INF , !P2 ;  /* 0xff800000b5b57808 */ /* 0x000fe20005000000 */
        /* <DEDUP_REMOVED lines=13> */
.L_x_5933:
[----:B------:R-:W-:-:S05]  /*dc90*/  IMAD.U32 R172, RZ, RZ, UR44 ;  /* 0x0000002cffac7e24 */ /* 0x000fca000f8e00ff */
[----:B------:R-:W-:-:S13]  /*dca0*/  ISETP.NE.AND P2, PT, R172, 0x1, PT ;  /* 0x00000001ac00780c */ /* 0x000fda0003f45270 */
[----:B------:R-:W2:Y:S02]  /*dcb0*/  @P2 LDC.64 R152, c[0x0][0x9e8] ;  /* 0x00027a00ff982b82 */ /* 0x000ea40000000a00 */
[----:B--2---:R-:W-:-:S05]  /*dcc0*/  @P2 IMAD.HI.U32 R152, R224, R152, RZ ;  /* 0x00000098e0982227 */ /* 0x004fca00078e00ff */
[----:B------:R-:W-:-:S07]  /*dcd0*/  @P2 SHF.R.U32.HI R224, RZ, R153, R152 ;  /* 0x00000099ffe02219 */ /* 0x000fce0000011698 */
.L_x_5934:
[----:B------:R-:W-:Y:S05]  /*dce0*/  BSYNC B2 ;  /* 0x0000000000027941 */ /* 0x000fea0003800000 */
.L_x_5932:
[----:B------:R-:W-:-:S04]  /*dcf0*/  IMAD R7, R224, R172, -R7 ;  /* 0x000000ace0077224 */ /* 0x000fc800078e0a07 */
[----:B------:R-:W-:-:S05]  /*dd00*/  IMAD.IADD R7, R7, 0x1, -R188 ;  /* 0x0000000107077824 */ /* 0x000fca00078e0abc */
[----:B------:R-:W-:Y:S02]  /*dd10*/  VIMNMX R223, R223, R7, !PT ;  /* 0x00000007dfdf7248 */ /* 0x000fe40007fe0100 */
[----:B------:R-:W-:-:S07]  /*dd20*/  VIADDMNMX R222, R7, R172, R222, PT ;  /* 0x000000ac07de7246 */ /* 0x000fce00038001de */
.L_x_5931:
[----:B------:R-:W-:Y:S02]  /*dd30*/  FMNMX.FTZ R7, R184, R6, !PT ;  /* 0x00000006b8077209 */ /* 0x000fe40007810000 */
[----:B------:R-:W-:Y:S02]  /*dd40*/  LOP3.LUT R22, R22, 0xffffdfff, RZ, 0xc0, !PT ;  /* 0xffffdfff16167812 */ /* 0x000fe400078ec0ff */
[----:B------:R-:W-:Y:S02]  /*dd50*/  FMNMX.FTZ R7, R185, R7, !PT ;  /* 0x00000007b9077209 */ /* 0x000fe40007810000 */
[----:B------:R-:W-:Y:S02]  /*dd60*/  @P0 LOP3.LUT R22, R22, 0x2000, RZ, 0xfc, !PT ;  /* 0x0000200016160812 */ /* 0x000fe400078efcff */
[----:B------:R-:W-:Y:S02]  /*dd70*/  FMNMX.FTZ R7, R156, R7, !PT ;  /* 0x000000079c077209 */ /* 0x000fe40007810000 */
[----:B------:R-:W-:-:S02]  /*dd80*/  ISETP.GT.AND P0, PT, R223, 0x20, P1 ;  /* 0x00000020df00780c */ /* 0x000fc40000f04270 */
[----:B------:R-:W-:Y:S02]  /*dd90*/  FMNMX.FTZ R7, R157, R7, !PT ;  /* 0x000000079d077209 */ /* 0x000fe40007810000 */
[----:B------:R-:W-:Y:S02]  /*dda0*/  LOP3.LUT R22, R22, 0xfffeffff, RZ, 0xc0, !PT ;  /* 0xfffeffff16167812 */ /* 0x000fe400078ec0ff */
[----:B------:R-:W-:Y:S02]  /*ddb0*/  FMNMX.FTZ R7, R160, R7, !PT ;  /* 0x00000007a0077209 */ /* 0x000fe40007810000 */
[----:B------:R-:W-:Y:S02]  /*ddc0*/  ISETP.GT.AND P2, PT, R223, 0x1, P1 ;  /* 0x00000001df00780c */ /* 0x000fe40000f44270 */
[----:B------:R-:W-:Y:S02]  /*ddd0*/  FMNMX.FTZ R7, R161, R7, !PT ;  /* 0x00000007a1077209 */ /* 0x000fe40007810000 */
[----:B------:R-:W-:-:S02]  /*dde0*/  ISETP.GT.AND P3, PT, R223, 0x8, P1 ;  /* 0x00000008df00780c */ /* 0x000fc40000f64270 */
[----:B------:R-:W-:Y:S02]  /*ddf0*/  FMNMX.FTZ R7, R164, R7, !PT ;  /* 0x00000007a4077209 */ /* 0x000fe40007810000 */
[----:B------:R-:W-:Y:S02]  /*de00*/  @P0 LOP3.LUT R22, R22, 0x10000, RZ, 0xfc, !PT ;  /* 0x0001000016160812 */ /* 0x000fe400078efcff */
[----:B------:R-:W-:Y:S02]  /*de10*/  FMNMX.FTZ R7, R165, R7, !PT ;  /* 0x00000007a5077209 */ /* 0x000fe40007810000 */
[C---:B------:R-:W-:Y:S02]  /*de20*/  ISETP.GT.AND P0, PT, R223.reuse, 0x38, P1 ;  /* 0x00000038df00780c */ /* 0x040fe40000f04270 */
[----:B------:R-:W-:Y:S02]  /*de30*/  FMNMX.FTZ R7, R168, R7, !PT ;  /* 0x00000007a8077209 */ /* 0x000fe40007810000 */
[----:B------:R-:W-:-:S02]  /*de40*/  ISETP.GT.AND P4, PT, R223, 0x9, P1 ;  /* 0x00000009df00780c */ /* 0x000fc40000f84270 */
[----:B------:R-:W-:Y:S02]  /*de50*/  FMNMX.FTZ R7, R169, R7, !PT ;  /* 0x00000007a9077209 */ /* 0x000fe40007810000 */
[----:B------:R-:W-:Y:S02]  /*de60*/  LOP3.LUT R22, R22, 0xfffffffd, RZ, 0xc0, !PT ;  /* 0xfffffffd16167812 */ /* 0x000fe400078ec0ff */
[----:B------:R-:W-:Y:S02]  /*de70*/  FMNMX.FTZ R7, R225, R7, !PT ;  /* 0x00000007e1077209 */ /* 0x000fe40007810000 */
[C---:B------:R-:W-:Y:S02]  /*de80*/  ISETP.LT.OR P2, PT, R222.reuse, 0x2, P2 ;  /* 0x00000002de00780c */ /* 0x040fe40001741670 */
[----:B------:R-:W-:Y:S02]  /*de90*/  FMNMX.FTZ R7, R173, R7, !PT ;  /* 0x00000007ad077209 */ /* 0x000fe40007810000 */
[----:B------:R-:W-:-:S02]  /*dea0*/  ISETP.LT.OR P3, PT, R222, 0x9, P3 ;  /* 0x00000009de00780c */ /* 0x000fc40001f61670 */
[----:B------:R-:W-:Y:S02]  /*deb0*/  FMNMX.FTZ R7, R176, R7, !PT ;  /* 0x00000007b0077209 */ /* 0x000fe40007810000 */
[----:B------:R-:W-:Y:S02]  /*dec0*/  ISETP.LT.OR P4, PT, R222, 0xa, P4 ;  /* 0x0000000ade00780c */ /* 0x000fe40002781670 */
[----:B------:R-:W-:Y:S02]  /*ded0*/  FMNMX.FTZ R7, R177, R7, !PT ;  /* 0x00000007b1077209 */ /* 0x000fe40007810000 */
[----:B------:R-:W-:Y:S02]  /*dee0*/  @P0 LOP3.LUT R22, R22, 0x2, RZ, 0xfc, !PT ;  /* 0x0000000216160812 */ /* 0x000fe400078efcff */
[----:B------:R-:W-:Y:S02]  /*def0*/  FMNMX.FTZ R7, R180, R7, !PT ;  /* 0x00000007b4077209 */ /* 0x000fe40007810000 */
[----:B------:R-:W-:-:S02]  /*df00*/  ISETP.GT.AND P0, PT, R223, RZ, P1 ;  /* 0x000000ffdf00720c */ /* 0x000fc40000f04270 */
[----:B------:R-:W-:Y:S02]  /*df10*/  FSEL R155, R155, -INF , !P2 ;  /* 0xff8000009b9b7808 */ /* 0x000fe40005000000 */
[----:B------:R-:W-:Y:S02]  /*df20*/  FSEL R158, R158, -INF , !P3 ;  /* 0xff8000009e9e7808 */ /* 0x000fe40005800000 */
[----:B------:R-:W-:Y:S02]  /*df30*/  FSEL R159, R159, -INF , !P4 ;  /* 0xff8000009f9f7808 */ /* 0x000fe40006000000 */
[C---:B------:R-:W-:Y:S02]  /*df40*/  ISETP.GT.AND P5, PT, R223.reuse, 0x10, P1 ;  /* 0x00000010df00780c */ /* 0x040fe40000fa4270 */
[C---:B------:R-:W-:Y:S02]  /*df50*/  ISETP.GT.AND P2, PT, R223.reuse, 0x11, P1 ;  /* 0x00000011df00780c */ /* 0x040fe40000f44270 */
[----:B------:R-:W-:-:S02]  /*df60*/  ISETP.GT.AND P3, PT, R223, 0x18, P1 ;  /* 0x00000018df00780c */ /* 0x000fc40000f64270 */
[----:B------:R-:W-:Y:S02]  /*df70*/  ISETP.GT.AND P4, PT, R223, 0x19, P1 ;  /* 0x00000019df00780c */ /* 0x000fe40000f84270 */
[----:B------:R-:W-:Y:S02]  /*df80*/  FMNMX.FTZ R7, R181, R7, !PT ;  /* 0x00000007b5077209 */ /* 0x000fe40007810000 */
[C---:B------:R-:W-:Y:S02]  /*df90*/  ISETP.LT.OR P5, PT, R222.reuse, 0x11, P5 ;  /* 0x00000011de00780c */ /* 0x040fe40002fa1670 */
[C---:B------:R-:W-:Y:S01]  /*dfa0*/  ISETP.LT.OR P2, PT, R222.reuse, 0x12, P2 ;  /* 0x00000012de00780c */ /* 0x040fe20001741670 */
[----:B------:R-:W2:Y:S01]  /*dfb0*/  SHFL.BFLY PT, R152, R7, 0x2, 0x1f ;  /* 0x0c401f0007987f89 */ /* 0x000ea200000e0000 */
[C---:B------:R-:W-:Y:S02]  /*dfc0*/  ISETP.LT.OR P3, PT, R222.reuse, 0x19, P3 ;  /* 0x00000019de00780c */ /* 0x040fe40001f61670 */
[----:B------:R-:W-:-:S02]  /*dfd0*/  ISETP.LT.OR P4, PT, R222, 0x1a, P4 ;  /* 0x0000001ade00780c */ /* 0x000fc40002781670 */
[----:B------:R-:W-:Y:S02]  /*dfe0*/  LOP3.LUT R22, R22, 0xffffffdf, RZ, 0xc0, !PT ;  /* 0xffffffdf16167812 */ /* 0x000fe400078ec0ff */
[----:B------:R-:W-:Y:S02]  /*dff0*/  FSEL R162, R162, -INF , !P5 ;  /* 0xff800000a2a27808 */ /* 0x000fe40006800000 */
[----:B------:R-:W-:Y:S02]  /*e000*/  FSEL R163, R163, -INF , !P2 ;  /* 0xff800000a3a37808 */ /* 0x000fe40005000000 */
[----:B------:R-:W-:Y:S02]  /*e010*/  FSEL R166, R166, -INF , !P3 ;  /* 0xff800000a6a67808 */ /* 0x000fe40005800000 */
[----:B------:R-:W-:Y:S02]  /*e020*/  FSEL R167, R167, -INF , !P4 ;  /* 0xff800000a7a77808 */ /* 0x000fe40006000000 */
[----:B------:R-:W-:-:S02]  /*e030*/  ISETP.GT.AND P2, PT, R223, 0x21, P1 ;  /* 0x00000021df00780c */ /* 0x000fc40000f44270 */
[C---:B------:R-:W-:Y:S02]  /*e040*/  ISETP.GT.AND P3, PT, R223.reuse, 0x28, P1 ;  /* 0x00000028df00780c */ /* 0x040fe40000f64270 */
[C---:B------:R-:W-:Y:S02]  /*e050*/  ISETP.GT.AND P4, PT, R223.reuse, 0x29, P1 ;  /* 0x00000029df00780c */ /* 0x040fe40000f84270 */
[C---:B------:R-:W-:Y:S02]  /*e060*/  ISETP.GT.AND P5, PT, R223.reuse, 0x30, P1 ;  /* 0x00000030df00780c */ /* 0x040fe40000fa4270 */
[C---:B------:R-:W-:Y:S02]  /*e070*/  ISETP.GT.AND P6, PT, R223.reuse, 0x31, P1 ;  /* 0x00000031df00780c */ /* 0x040fe40000fc4270 */
[----:B------:R-:W-:Y:S02]  /*e080*/  ISETP.GT.AND P1, PT, R223, 0x39, P1 ;  /* 0x00000039df00780c */ /* 0x000fe40000f24270 */
[----:B------:R-:W-:-:S02]  /*e090*/  @P0 LOP3.LUT R22, R22, 0x20, RZ, 0xfc, !PT ;  /* 0x0000002016160812 */ /* 0x000fc400078efcff */
[----:B--2---:R-:W-:Y:S02]  /*e0a0*/  FMNMX.FTZ R152, R7, R152, !PT ;  /* 0x0000009807987209 */ /* 0x004fe40007810000 */
[C---:B------:R-:W-:Y:S02]  /*e0b0*/  LOP3.LUT P0, RZ, R22.reuse, 0x10000, RZ, 0xc0, !PT ;  /* 0x0001000016ff7812 */ /* 0x040fe4000780c0ff */
[----:B------:R-:W-:Y:S01]  /*e0c0*/  LOP3.LUT R22, R22, 0xfffffff7, RZ, 0xc0, !PT ;  /* 0xfffffff716167812 */ /* 0x000fe200078ec0ff */
[----:B------:R-:W2:Y:S01]  /*e0d0*/  SHFL.BFLY PT, R172, R152, 0x1, 0x1f ;  /* 0x0c201f0098ac7f89 */ /* 0x000ea200000e0000 */
[C---:B------:R-:W-:Y:S02]  /*e0e0*/  ISETP.LT.OR P0, PT, R222.reuse, 0x21, P0 ;  /* 0x00000021de00780c */ /* 0x040fe40000701670 */
[----:B------:R-:W-:Y:S02]  /*e0f0*/  ISETP.LT.OR P5, PT, R222, 0x31, P5 ;  /* 0x00000031de00780c */ /* 0x000fe40002fa1670 */
[----:B------:R-:W-:-:S02]  /*e100*/  @P1 LOP3.LUT R22, R22, 0x8, RZ, 0xfc, !PT ;  /* 0x0000000816161812 */ /* 0x000fc400078efcff */
[----:B------:R-:W-:Y:S02]  /*e110*/  ISETP.LT.OR P6, PT, R222, 0x32, P6 ;  /* 0x00000032de00780c */ /* 0x000fe400037c1670 */
[C---:B------:R-:W-:Y:S02]  /*e120*/  LOP3.LUT P1, RZ, R22.reuse, 0x2, RZ, 0xc0, !PT ;  /* 0x0000000216ff7812 */ /* 0x040fe4000782c0ff */
[----:B------:R-:W-:Y:S02]  /*e130*/  LOP3.LUT R22, R22, 0xffffffbf, RZ, 0xc0, !PT ;  /* 0xffffffbf16167812 */ /* 0x000fe400078ec0ff */
[----:B------:R-:W-:Y:S02]  /*e140*/  ISETP.LT.OR P1, PT, R222, 0x39, P1 ;  /* 0x00000039de00780c */ /* 0x000fe40000f21670 */
[----:B------:R-:W-:Y:S02]  /*e150*/  @P0 LOP3.LUT R22, R22, 0x40, RZ, 0xfc, !PT ;  /* 0x0000004016160812 */ /* 0x000fe400078efcff */
[----:B------:R-:W-:-:S02]  /*e160*/  ISETP.LT.OR P0, PT, R222, 0x22, P2 ;  /* 0x00000022de00780c */ /* 0x000fc40001701670 */
[C---:B------:R-:W-:Y:S02]  /*e170*/  LOP3.LUT P2, RZ, R22.reuse, 0x20, RZ, 0xc0, !PT ;  /* 0x0000002016ff7812 */ /* 0x040fe4000784c0ff */
[----:B------:R-:W-:Y:S02]  /*e180*/  LOP3.LUT R22, R22, 0xffffffef, RZ, 0xc0, !PT ;  /* 0xffffffef16167812 */ /* 0x000fe400078ec0ff */
[----:B------:R-:W-:Y:S02]  /*e190*/  ISETP.LT.OR P2, PT, R222, 0x1, P2 ;  /* 0x00000001de00780c */ /* 0x000fe40001741670 */
[----:B--2---:R-:W-:Y:S02]  /*e1a0*/  FMNMX.FTZ R172, R152, R172, !PT ;  /* 0x000000ac98ac7209 */ /* 0x004fe40007810000 */
[----:B------:R-:W-:Y:S02]  /*e1b0*/  FSEL R154, R154, -INF , !P2 ;  /* 0xff8000009a9a7808 */ /* 0x000fe40005000000 */
[----:B------:R-:W-:-:S02]  /*e1c0*/  FSEL R179, R179, -INF , !P6 ;  /* 0xff800000b3b37808 */ /* 0x000fc40007000000 */
[----:B------:R-:W-:Y:S02]  /*e1d0*/  @P0 LOP3.LUT R22, R22, 0x10, RZ, 0xfc, !PT ;  /* 0x0000001016160812 */ /* 0x000fe400078efcff */
[----:B------:R-:W-:Y:S02]  /*e1e0*/  ISETP.LT.OR P0, PT, R222, 0x29, P3 ;  /* 0x00000029de00780c */ /* 0x000fe40001f01670 */
[C---:B------:R-:W-:Y:S02]  /*e1f0*/  LOP3.LUT P3, RZ, R22.reuse, 0x8, RZ, 0xc0, !PT ;  /* 0x0000000816ff7812 */ /* 0x040fe4000786c0ff */
[----:B------:R-:W-:Y:S02]  /*e200*/  LOP3.LUT R22, R22, 0xfffffffb, RZ, 0xc0, !PT ;  /* 0xfffffffb16167812 */ /* 0x000fe400078ec0ff */
[----:B------:R-:W-:Y:S02]  /*e210*/  ISETP.LT.OR P3, PT, R222, 0x3a, P3 ;  /* 0x0000003ade00780c */ /* 0x000fe40001f61670 */
[----:B------:R-:W-:-:S02]  /*e220*/  FSEL R182, R182, -INF , !P1 ;  /* 0xff800000b6b67808 */ /* 0x000fc40004800000 */
[----:B------:R-:W-:-:S03]  /*e230*/  FSEL R183, R183, -INF , !P3 ;  /* 0xff800000b7b77808 */ /* 0x000fc60005800000 */
[----:B------:R-:W-:Y:S02]  /*e240*/  @P0 LOP3.LUT R22, R22, 0x4, RZ, 0xfc, !PT ;  /* 0x0000000416160812 */ /* 0x000fe400078efcff */
[----:B------:R-:W-:Y:S02]  /*e250*/  ISETP.LT.OR P0, PT, R222, 0x2a, P4 ;  /* 0x0000002ade00780c */ /* 0x000fe40002701670 */
[----:B------:R-:W-:Y:S02]  /*e260*/  FSETP.NEU.FTZ.AND P4, PT, R172, -INF , PT ;  /* 0xff800000ac00780b */ /* 0x000fe40003f9d000 */
[----:B------:R-:W-:Y:S02]  /*e270*/  LOP3.LUT R22, R22, 0xffffbfff, RZ, 0xc0, !PT ;  /* 0xffffbfff16167812 */ /* 0x000fe400078ec0ff */
[----:B------:R-:W-:-:S05]  /*e280*/  FSEL R7, R172, RZ, P4 ;  /* 0x000000ffac077208 */ /* 0x000fca0002000000 */
[----:B------:R-:W-:Y:S01]  /*e290*/  FADD.FTZ R6, -R7, R6 ;  /* 0x0000000607067221 */ /* 0x000fe20000010100 */
[----:B------:R-:W-:Y:S01]  /*e2a0*/  IMAD.U32 R7, RZ, RZ, UR38 ;  /* 0x00000026ff077e24 */ /* 0x000fe2000f8e00ff */
[----:B------:R-:W-:-:S03]  /*e2b0*/  @P0 LOP3.LUT R22, R22, 0x4000, RZ, 0xfc, !PT ;  /* 0x0000400016160812 */ /* 0x000fc600078efcff */
[-C--:B------:R-:W-:Y:S01]  /*e2c0*/  FMUL.FTZ R152, R172, R7.reuse ;  /* 0x00000007ac987220 */ /* 0x080fe20000410000 */
[----:B------:R-:W-:Y:S01]  /*e2d0*/  LOP3.LUT R22, R22, 0xffff7fff, RZ, 0xc0, !PT ;  /* 0xffff7fff16167812 */ /* 0x000fe200078ec0ff */
[----:B------:R-:W-:-:S03]  /*e2e0*/  FMUL.FTZ R6, R6, R7 ;  /* 0x0000000706067220 */ /* 0x000fc60000410000 */
[----:B------:R-:W-:Y:S02]  /*e2f0*/  FSEL R152, R152, RZ, P4 ;  /* 0x000000ff98987208 */ /* 0x000fe40002000000 */
[----:B------:R-:W-:-:S03]  /*e300*/  @P5 LOP3.LUT R22, R22, 0x8000, RZ, 0xfc, !PT ;  /* 0x0000800016165812 */ /* 0x000fc600078efcff */
        /* <DEDUP_REMOVED lines=16> */
[----:B------:R-:W-:Y:S01]  /*e410*/  FMNMX.FTZ R152, R154, R14, !PT ;  /* 0x0000000e9a987209 */ /* 0x000fe20007810000 */
[----:B------:R-:W-:Y:S01]  /*e420*/  MUFU.EX2 R185, R185 ;  /* 0x000000b900b97308 */ /* 0x000fe20000000800 */
[----:B------:R-:W-:-:S02]  /*e430*/  LOP3.LUT P5, RZ, R22, 0x40, RZ, 0xc0, !PT ;  /* 0x0000004016ff7812 */ /* 0x000fc400078ac0ff */
[----:B------:R-:W-:Y:S02]  /*e440*/  FMNMX.FTZ R152, R155, R152, !PT ;  /* 0x000000989b987209 */ /* 0x000fe40007810000 */
[----:B------:R-:W-:Y:S02]  /*e450*/  LOP3.LUT P0, RZ, R22, 0x10, RZ, 0xc0, !PT ;  /* 0x0000001016ff7812 */ /* 0x000fe4000780c0ff */
[----:B------:R-:W-:Y:S01]  /*e460*/  FMNMX.FTZ R152, R158, R152, !PT ;  /* 0x000000989e987209 */ /* 0x000fe20007810000 */
[----:B------:R-:W-:Y:S01]  /*e470*/  MUFU.EX2 R156, R156 ;  /* 0x0000009c009c7308 */ /* 0x000fe20000000800 */
[----:B------:R-:W-:Y:S02]  /*e480*/  FSEL R170, R170, -INF , !P5 ;  /* 0xff800000aaaa7808 */ /* 0x000fe40006800000 */
[----:B------:R-:W-:Y:S02]  /*e490*/  FMNMX.FTZ R152, R159, R152, !PT ;  /* 0x000000989f987209 */ /* 0x000fe40007810000 */
[----:B------:R-:W-:-:S02]  /*e4a0*/  LOP3.LUT P4, RZ, R22, 0x4, RZ, 0xc0, !PT ;  /* 0x0000000416ff7812 */ /* 0x000fc4000788c0ff */
[----:B------:R-:W-:Y:S01]  /*e4b0*/  FMNMX.FTZ R152, R162, R152, !PT ;  /* 0x00000098a2987209 */ /* 0x000fe20007810000 */
[----:B------:R-:W2:Y:S01]  /*e4c0*/  MUFU.EX2 R157, R157 ;  /* 0x0000009d009d7308 */ /* 0x000ea20000000800 */
[----:B------:R-:W-:Y:S02]  /*e4d0*/  FSEL R153, R171, -INF , !P0 ;  /* 0xff800000ab997808 */ /* 0x000fe40004000000 */
[----:B------:R-:W-:Y:S02]  /*e4e0*/  FMNMX.FTZ R152, R163, R152, !PT ;  /* 0x00000098a3987209 */ /* 0x000fe40007810000 */
[----:B------:R-:W-:Y:S02]  /*e4f0*/  LOP3.LUT P0, RZ, R22, 0x4000, RZ, 0xc0, !PT ;  /* 0x0000400016ff7812 */ /* 0x000fe4000780c0ff */
[----:B------:R-:W-:Y:S01]  /*e500*/  FMNMX.FTZ R152, R166, R152, !PT ;  /* 0x00000098a6987209 */ /* 0x000fe20007810000 */
[----:B------:R-:W-:Y:S01]  /*e510*/  MUFU.EX2 R160, R160 ;  /* 0x000000a000a07308 */ /* 0x000fe20000000800 */
[----:B------:R-:W-:-:S02]  /*e520*/  FSEL R174, R174, -INF , !P4 ;  /* 0xff800000aeae7808 */ /* 0x000fc40006000000 */
[----:B------:R-:W-:Y:S02]  /*e530*/  FMNMX.FTZ R152, R167, R152, !PT ;  /* 0x00000098a7987209 */ /* 0x000fe40007810000 */
[----:B------:R-:W-:Y:S02]  /*e540*/  LOP3.LUT P5, RZ, R22, 0x8000, RZ, 0xc0, !PT ;  /* 0x0000800016ff7812 */ /* 0x000fe400078ac0ff */
[----:B------:R-:W-:Y:S01]  /*e550*/  FMNMX.FTZ R152, R170, R152, !PT ;  /* 0x00000098aa987209 */ /* 0x000fe20007810000 */
[----:B------:R-:W-:Y:S01]  /*e560*/  MUFU.EX2 R161, R161 ;  /* 0x000000a100a17308 */ /* 0x000fe20000000800 */
[----:B------:R-:W-:Y:S02]  /*e570*/  FSEL R175, R175, -INF , !P0 ;  /* 0xff800000afaf7808 */ /* 0x000fe40004000000 */
[----:B------:R-:W-:Y:S02]  /*e580*/  FMNMX.FTZ R152, R153, R152, !PT ;  /* 0x0000009899987209 */ /* 0x000fe40007810000 */
[----:B------:R-:W-:-:S02]  /*e590*/  FSEL R178, R178, -INF , !P5 ;  /* 0xff800000b2b27808 */ /* 0x000fc40006800000 */
[----:B------:R-:W-:Y:S01]  /*e5a0*/  FMNMX.FTZ R152, R174, R152, !PT ;  /* 0x00000098ae987209 */ /* 0x000fe20007810000 */
[----:B------:R-:W-:Y:S01]  /*e5b0*/  MUFU.EX2 R164, R164 ;  /* 0x000000a400a47308 */ /* 0x000fe20000000800 */
[----:B------:R-:W-:Y:S02]  /*e5c0*/  LOP3.LUT P0, RZ, R22, 0x2000, RZ, 0xc0, !PT ;  /* 0x0000200016ff7812 */ /* 0x000fe4000780c0ff */
[----:B------:R-:W-:-:S04]  /*e5d0*/  FMNMX.FTZ R152, R175, R152, !PT ;  /* 0x00000098af987209 */ /* 0x000fc80007810000 */
[----:B------:R-:W-:Y:S01]  /*e5e0*/  FMNMX.FTZ R152, R178, R152, !PT ;  /* 0x00000098b2987209 */ /* 0x000fe20007810000 */
[----:B------:R-:W-:Y:S03]  /*e5f0*/  MUFU.EX2 R165, R165 ;  /* 0x000000a500a57308 */ /* 0x000fe60000000800 */
[----:B------:R-:W-:-:S04]  /*e600*/  FMNMX.FTZ R152, R179, R152, !PT ;  /* 0x00000098b3987209 */ /* 0x000fc80007810000 */
[----:B------:R-:W-:Y:S01]  /*e610*/  FMNMX.FTZ R152, R182, R152, !PT ;  /* 0x00000098b6987209 */ /* 0x000fe20007810000 */
[----:B------:R-:W-:Y:S03]  /*e620*/  MUFU.EX2 R168, R168 ;  /* 0x000000a800a87308 */ /* 0x000fe60000000800 */
[----:B------:R-:W-:-:S05]  /*e630*/  FMNMX.FTZ R171, R183, R152, !PT ;  /* 0x00000098b7ab7209 */ /* 0x000fca0007810000 */
[----:B------:R-:W3:Y:S01]  /*e640*/  SHFL.BFLY PT, R152, R171, 0x2, 0x1f ;  /* 0x0c401f00ab987f89 */ /* 0x000ee200000e0000 */
[----:B------:R-:W-:Y:S08]  /*e650*/  MUFU.EX2 R169, R169 ;  /* 0x000000a900a97308 */ /* 0x000ff00000000800 */
[----:B------:R-:W-:Y:S08]  /*e660*/  MUFU.EX2 R173, R173 ;  /* 0x000000ad00ad7308 */ /* 0x000ff00000000800 */
[----:B------:R-:W-:Y:S01]  /*e670*/  MUFU.EX2 R176, R176 ;  /* 0x000000b000b07308 */ /* 0x000fe20000000800 */
[----:B---3--:R-:W-:-:S07]  /*e680*/  FMNMX.FTZ R171, R171, R152, !PT ;  /* 0x00000098abab7209 */ /* 0x008fce0007810000 */
[----:B------:R-:W-:Y:S01]  /*e690*/  MUFU.EX2 R177, R177 ;  /* 0x000000b100b17308 */ /* 0x000fe20000000800 */
[----:B------:R-:W3:Y:S07]  /*e6a0*/  SHFL.BFLY PT, R220, R171, 0x1, 0x1f ;  /* 0x0c201f00abdc7f89 */ /* 0x000eee00000e0000 */
[----:B------:R4:W-:Y:S08]  /*e6b0*/  MUFU.EX2 R152, R184 ;  /* 0x000000b800987308 */ /* 0x0009f00000000800 */
[----:B------:R-:W-:Y:S01]  /*e6c0*/  MUFU.EX2 R181, R181 ;  /* 0x000000b500b57308 */ /* 0x000fe20000000800 */
[----:B----4-:R-:W-:-:S05]  /*e6d0*/  IMAD.MOV R184, RZ, RZ, -R201 ;  /* 0x000000ffffb87224 */ /* 0x010fca00078e0ac9 */
[----:B------:R-:W-:Y:S02]  /*e6e0*/  ISETP.NE.AND P1, PT, R188, R184, PT ;  /* 0x000000b8bc00720c */ /* 0x000fe40003f25270 */
[----:B---3--:R-:W-:-:S04]  /*e6f0*/  FMNMX.FTZ R171, R171, R220, !PT ;  /* 0x000000dcabab7209 */ /* 0x008fc80007810000 */
[C---:B------:R-:W-:Y:S01]  /*e700*/  FSETP.NEU.FTZ.AND P2, PT, R171.reuse, -INF , PT ;  /* 0xff800000ab00780b */ /* 0x040fe20003f5d000 */
[----:B------:R-:W-:-:S06]  /*e710*/  FMUL.FTZ R222, R171, R7 ;  /* 0x00000007abde7220 */ /* 0x000fcc0000410000 */
[----:B------:R-:W-:Y:S01]  /*e720*/  @!P1 IMAD R18, R18, 0x40, R198 ;  /* 0x0000004012129824 */ /* 0x000fe200078e02c6 */
[----:B------:R-:W-:Y:S02]  /*e730*/  FSEL R184, R171, RZ, P2 ;  /* 0x000000ffabb87208 */ /* 0x000fe40001000000 */
[----:B------:R-:W-:Y:S01]  /*e740*/  FSEL R222, R222, RZ, P2 ;  /* 0x000000ffdede7208 */ /* 0x000fe20001000000 */
[----:B------:R-:W-:Y:S02]  /*e750*/  @!P1 IMAD R18, R18, 0x4, R2 ;  /* 0x0000000412129824 */ /* 0x000fe400078e0202 */
[----:B------:R-:W-:Y:S02]  /*e760*/  FADD.FTZ R184, -R184, R14 ;  /* 0x0000000eb8b87221 */ /* 0x000fe40000010100 */
[----:B------:R3:W4:Y:S01]  /*e770*/  MUFU.EX2 R14, R6 ;  /* 0x00000006000e7308 */ /* 0x0007220000000800 */
        /* <DEDUP_REMOVED lines=8> */
[-C--:B---3--:R-:W-:Y:S01]  /*e800*/  FMUL.FTZ R6, R184, R7.reuse ;  /* 0x00000007b8067220 */ /* 0x088fe20000410000 */
[-CC-:B------:R-:W-:Y:S01]  /*e810*/  FFMA.FTZ R184, R154, R7.reuse, -R222.reuse ;  /* 0x000000079ab87223 */ /* 0x180fe200000108de */
[----:B--2---:R-:W-:Y:S01]  /*e820*/  F2FP.BF16.F32.PACK_AB R154, R157, R156 ;  /* 0x0000009c9d9a723e */ /* 0x004fe200000010ff */
[-CC-:B------:R-:W-:Y:S01]  /*e830*/  FFMA.FTZ R153, R153, R7.reuse, -R222.reuse ;  /* 0x0000000799997223 */ /* 0x180fe200000108de */
[-CC-:B------:R-:W-:Y:S01]  /*e840*/  FFMA.FTZ R174, R174, R7.reuse, -R222.reuse ;  /* 0x00000007aeae7223 */ /* 0x180fe200000108de */
[-CC-:B------:R-:W-:Y:S01]  /*e850*/  FFMA.FTZ R175, R175, R7.reuse, -R222.reuse ;  /* 0x00000007afaf7223 */ /* 0x180fe200000108de */
[----:B------:R-:W-:Y:S01]  /*e860*/  FFMA.FTZ R178, R178, R7, -R222 ;  /* 0x00000007b2b27223 */ /* 0x000fe200000108de */
[----:B------:R-:W2:Y:S01]  /*e870*/  MUFU.EX2 R6, R6 ;  /* 0x0000000600067308 */ /* 0x000ea20000000800 */
[----:B----4-:R-:W-:Y:S01]  /*e880*/  @!P1 STS [R18+0x28800], R14 ;  /* 0x0288000e12009388 */ /* 0x010fe20000000800 */
[----:B------:R-:W-:Y:S01]  /*e890*/  FFMA.FTZ R3, R14, R3, R152 ;  /* 0x000000030e037223 */ /* 0x000fe20000010098 */
[-CC-:B------:R-:W-:Y:S01]  /*e8a0*/  FFMA.FTZ R179, R179, R7.reuse, -R222.reuse ;  /* 0x00000007b3b37223 */ /* 0x180fe200000108de */
[-CC-:B------:R-:W-:Y:S01]  /*e8b0*/  FFMA.FTZ R182, R182, R7.reuse, -R222.reuse ;  /* 0x00000007b6b67223 */ /* 0x180fe200000108de */
[-C--:B------:R-:W-:Y:S01]  /*e8c0*/  FFMA.FTZ R183, R183, R7.reuse, -R222 ;  /* 0x00000007b7b77223 */ /* 0x080fe200000108de */
[C---:B------:R-:W-:Y:S01]  /*e8d0*/  FADD.FTZ R3, R185.reuse, R3 ;  /* 0x00000003b9037221 */ /* 0x040fe20000010000 */
[----:B------:R-:W-:Y:S01]  /*e8e0*/  F2FP.BF16.F32.PACK_AB R152, R185, R152 ;  /* 0x00000098b998723e */ /* 0x000fe200000010ff */
[----:B------:R-:W3:Y:S01]  /*e8f0*/  MUFU.EX2 R184, R184 ;  /* 0x000000b800b87308 */ /* 0x000ee20000000800 */
[----:B------:R-:W-:Y:S01]  /*e900*/  FMUL.FTZ R24, R24, R14 ;  /* 0x0000000e18187220 */ /* 0x000fe20000410000 */
[----:B------:R-:W-:Y:S01]  /*e910*/  FADD.FTZ R3, R156, R3 ;  /* 0x000000039c037221 */ /* 0x000fe20000010000 */
[----:B------:R-:W-:Y:S01]  /*e920*/  F2FP.BF16.F32.PACK_AB R156, R161, R160 ;  /* 0x000000a0a19c723e */ /* 0x000fe200000010ff */
[-C--:B------:R-:W-:Y:S01]  /*e930*/  FMUL.FTZ R25, R25, R14.reuse ;  /* 0x0000000e19197220 */ /* 0x080fe20000410000 */
[-C--:B------:R-:W-:Y:S01]  /*e940*/  FMUL.FTZ R28, R28, R14.reuse ;  /* 0x0000000e1c1c7220 */ /* 0x080fe20000410000 */
[----:B------:R-:W-:Y:S01]  /*e950*/  FADD.FTZ R3, R157, R3 ;  /* 0x000000039d037221 */ /* 0x000fe20000010000 */
[----:B------:R-:W-:Y:S01]  /*e960*/  FMUL.FTZ R29, R29, R14 ;  /* 0x0000000e1d1d7220 */ /* 0x000fe20000410000 */
[----:B------:R-:W-:Y:S01]  /*e970*/  MUFU.EX2 R159, R159 ;  /* 0x0000009f009f7308 */ /* 0x000fe20000000800 */
[----:B--2---:R2:W-:Y:S01]  /*e980*/  @!P1 STS [R18+0x28820], R6 ;  /* 0x0288200612009388 */ /* 0x0045e20000000800 */
[----:B------:R-:W-:Y:S01]  /*e990*/  FADD.FTZ R3, R160, R3 ;  /* 0x00000003a0037221 */ /* 0x000fe20000010000 */
[----:B------:R-:W-:Y:S01]  /*e9a0*/  F2FP.BF16.F32.PACK_AB R160, R169, R168 ;  /* 0x000000a8a9a0723e */ /* 0x000fe200000010ff */
[-C--:B------:R-:W-:Y:S01]  /*e9b0*/  FMUL.FTZ R32, R32, R14.reuse ;  /* 0x0000000e20207220 */ /* 0x080fe20000410000 */
[-C--:B------:R-:W-:Y:S01]  /*e9c0*/  FMUL.FTZ R33, R33, R14.reuse ;  /* 0x0000000e21217220 */ /* 0x080fe20000410000 */
[----:B------:R-:W-:Y:S01]  /*e9d0*/  FADD.FTZ R3, R161, R3 ;  /* 0x00000003a1037221 */ /* 0x000fe20000010000 */
[----:B------:R-:W-:Y:S01]  /*e9e0*/  FMUL.FTZ R36, R36, R14 ;  /* 0x0000000e24247220 */ /* 0x000fe20000410000 */
[----:B------:R-:W-:Y:S01]  /*e9f0*/  MUFU.EX2 R157, R220 ;  /* 0x000000dc009d7308 */ /* 0x000fe20000000800 */
[----:B---3--:R-:W-:Y:S01]  /*ea00*/  FFMA.FTZ R0, R6, R0, R184 ;  /* 0x0000000006007223 */ /* 0x008fe200000100b8 */
[----:B------:R-:W-:Y:S01]  /*ea10*/  FADD.FTZ R3, R164, R3 ;  /* 0x00000003a4037221 */ /* 0x000fe20000010000 */
[----:B--2---:R-:W-:Y:S01]  /*ea20*/  FFMA.FTZ R18, R158, R7, -R222 ;  /* 0x000000079e127223 */ /* 0x004fe200000108de */
[----:B------:R-:W-:Y:S01]  /*ea30*/  F2FP.BF16.F32.PACK_AB R158, R165, R164 ;  /* 0x000000a4a59e723e */ /* 0x000fe200000010ff */
[----:B------:R-:W-:Y:S01]  /*ea40*/  FADD.FTZ R0, R155, R0 ;  /* 0x000000009b007221 */ /* 0x000fe20000010000 */
[----:B------:R-:W-:Y:S01]  /*ea50*/  FADD.FTZ R3, R165, R3 ;  /* 0x00000003a5037221 */ /* 0x000fe20000010000 */
[----:B------:R-:W-:Y:S01]  /*ea60*/  F2FP.BF16.F32.PACK_AB R164, R177, R176 ;  /* 0x000000b0b1a4723e */ /* 0x000fe200000010ff */
[----:B------:R-:W-:Y:S01]  /*ea70*/  MUFU.EX2 R163, R163 ;  /* 0x000000a300a37308 */ /* 0x000fe20000000800 */
[-C--:B------:R-:W-:Y:S01]  /*ea80*/  FMUL.FTZ R37, R37, R14.reuse ;  /* 0x0000000e25257220 */ /* 0x080fe20000410000 */
[----:B------:R-:W-:Y:S01]  /*ea90*/  FADD.FTZ R3, R168, R3 ;  /* 0x00000003a8037221 */ /* 0x000fe20000010000 */
[-C--:B------:R-:W-:Y:S01]  /*eaa0*/  FMUL.FTZ R40, R40, R14.reuse ;  /* 0x0000000e28287220 */ /* 0x080fe20000410000 */
[-C--:B------:R-:W-:Y:S01]  /*eab0*/  FMUL.FTZ R41, R41, R14.reuse ;  /* 0x0000000e29297220 */ /* 0x080fe20000410000 */
[-C--:B------:R-:W-:Y:S01]  /*eac0*/  FMUL.FTZ R44, R44, R14.reuse ;  /* 0x0000000e2c2c7220 */ /* 0x080fe20000410000 */
[----:B------:R-:W-:Y:S01]  /*ead0*/  FADD.FTZ R3, R169, R3 ;  /* 0x00000003a9037221 */ /* 0x000fe20000010000 */
        /* <DEDUP_REMOVED lines=8> */
[-C--:B------:R-:W-:Y:S01]  /*eb60*/  FMUL.FTZ R60, R60, R14.reuse ;  /* 0x0000000e3c3c7220 */ /* 0x080fe20000410000 */
[----:B------:R-:W3:Y:S01]  /*eb70*/  MUFU.EX2 R221, R221 ;  /* 0x000000dd00dd7308 */ /* 0x000ee20000000800 */
        /* <DEDUP_REMOVED lines=16> */
[----:B------:R-:W-:Y:S01]  /*ec80*/  FADD.FTZ R0, R157, R0 ;  /* 0x000000009d007221 */ /* 0x000fe20000010000 */
[----:B------:R-:W-:Y:S01]  /*ec90*/  F2FP.BF16.F32.PACK_AB R157, R163, R157 ;  /* 0x0000009da39d723e */ /* 0x000fe200000010ff */
[-C--:B------:R-:W-:Y:S01]  /*eca0*/  FMUL.FTZ R85, R85, R14.reuse ;  /* 0x0000000e55557220 */ /* 0x080fe20000410000 */
[-C--:B------:R-:W-:Y:S01]  /*ecb0*/  FMUL.FTZ R88, R88, R14.reuse ;  /* 0x0000000e58587220 */ /* 0x080fe20000410000 */
[----:B------:R-:W-:Y:S01]  /*ecc0*/  FADD.FTZ R0, R163, R0 ;  /* 0x00000000a3007221 */ /* 0x000fe20000010000 */
[-C--:B------:R-:W-:Y:S01]  /*ecd0*/  FMUL.FTZ R89, R89, R14.reuse ;  /* 0x0000000e59597220 */ /* 0x080fe20000410000 */
[-C--:B------:R-:W-:Y:S01]  /*ece0*/  FMUL.FTZ R92, R92, R14.reuse ;  /* 0x0000000e5c5c7220 */ /* 0x080fe20000410000 */
[----:B------:R-:W5:Y:S01]  /*ecf0*/  MUFU.EX2 R162, R225 ;  /* 0x000000e100a27308 */ /* 0x000f620000000800 */
[----:B---3--:R-:W-:Y:S01]  /*ed00*/  FADD.FTZ R0, R221, R0 ;  /* 0x00000000dd007221 */ /* 0x008fe20000010000 */
[-C--:B------:R-:W-:Y:S01]  /*ed10*/  FMUL.FTZ R93, R93, R14.reuse ;  /* 0x0000000e5d5d7220 */ /* 0x080fe20000410000 */
[-C--:B------:R-:W-:Y:S01]  /*ed20*/  FMUL.FTZ R96, R96, R14.reuse ;  /* 0x0000000e60607220 */ /* 0x080fe20000410000 */
[-C--:B------:R-:W-:Y:S01]  /*ed30*/  FMUL.FTZ R97, R97, R14.reuse ;  /* 0x0000000e61617220 */ /* 0x080fe20000410000 */
[----:B----4-:R-:W-:Y:S01]  /*ed40*/  FADD.FTZ R0, R167, R0 ;  /* 0x00000000a7007221 */ /* 0x010fe20000010000 */
[-C--:B------:R-:W-:Y:S01]  /*ed50*/  FMUL.FTZ R100, R100, R14.reuse ;  /* 0x0000000e64647220 */ /* 0x080fe20000410000 */
[-C--:B------:R-:W-:Y:S01]  /*ed60*/  FMUL.FTZ R101, R101, R14.reuse ;  /* 0x0000000e65657220 */ /* 0x080fe20000410000 */
[----:B------:R3:W4:Y:S01]  /*ed70*/  MUFU.EX2 R165, R153 ;  /* 0x0000009900a57308 */ /* 0x0007220000000800 */
        /* <DEDUP_REMOVED lines=8> */
[----:B-----5:R-:W-:Y:S01]  /*ee00*/  FADD.FTZ R3, R162, R3 ;  /* 0x00000003a2037221 */ /* 0x020fe20000010000 */
[----:B---3--:R-:W-:Y:S01]  /*ee10*/  F2FP.BF16.F32.PACK_AB R153, R155, R184 ;  /* 0x000000b89b99723e */ /* 0x008fe200000010ff */
[----:B------:R-:W-:Y:S01]  /*ee20*/  FMUL.FTZ R116, R116, R14 ;  /* 0x0000000e74747220 */ /* 0x000fe20000410000 */
[----:B------:R-:W-:Y:S01]  /*ee30*/  F2FP.BF16.F32.PACK_AB R155, R159, R18 ;  /* 0x000000129f9b723e */ /* 0x000fe200000010ff */
[----:B------:R-:W-:Y:S01]  /*ee40*/  BAR.SYNC.DEFER_BLOCKING 0xf, 0x100 ;  /* 0x03c4000000007b1d */ /* 0x000fe20000010000 */
[----:B------:R-:W-:Y:S01]  /*ee50*/  FADD.FTZ R3, R173, R3 ;  /* 0x00000003ad037221 */ /* 0x000fe20000010000 */
[----:B------:R-:W-:Y:S01]  /*ee60*/  F2FP.BF16.F32.PACK_AB R159, R167, R221 ;  /* 0x000000dda79f723e */ /* 0x000fe200000010ff */
[----:B------:R-:W-:Y:S01]  /*ee70*/  FMUL.FTZ R117, R117, R14 ;  /* 0x0000000e75757220 */ /* 0x000fe20000410000 */
[----:B----4-:R-:W-:Y:S01]  /*ee80*/  FADD.FTZ R0, R165, R0 ;  /* 0x00000000a5007221 */ /* 0x010fe20000010000 */
[----:B------:R-:W-:Y:S01]  /*ee90*/  FADD.FTZ R3, R176, R3 ;  /* 0x00000003b0037221 */ /* 0x000fe20000010000 */
[----:B------:R-:W3:Y:S01]  /*eea0*/  MUFU.EX2 R175, R175 ;  /* 0x000000af00af7308 */ /* 0x000ee20000000800 */
[----:B------:R-:W-:Y:S01]  /*eeb0*/  F2FP.BF16.F32.PACK_AB R162, R173, R162 ;  /* 0x000000a2ada2723e */ /* 0x000fe200000010ff */
[-C--:B------:R-:W-:Y:S01]  /*eec0*/  FMUL.FTZ R120, R120, R14.reuse ;  /* 0x0000000e78787220 */ /* 0x080fe20000410000 */
[----:B------:R-:W-:Y:S01]  /*eed0*/  FADD.FTZ R3, R177, R3 ;  /* 0x00000003b1037221 */ /* 0x000fe20000010000 */
[----:B------:R-:W-:Y:S01]  /*eee0*/  F2FP.BF16.F32.PACK_AB R161, R165, R161 ;  /* 0x000000a1a5a1723e */ /* 0x000fe200000010ff */
[-C--:B------:R-:W-:Y:S01]  /*eef0*/  FMUL.FTZ R121, R121, R14.reuse ;  /* 0x0000000e79797220 */ /* 0x080fe20000410000 */
[----:B--2---:R-:W-:Y:S01]  /*ef00*/  FADD.FTZ R0, R174, R0 ;  /* 0x00000000ae007221 */ /* 0x004fe20000010000 */
        /* <DEDUP_REMOVED lines=12> */
[----:B------:R3:W-:Y:S01]  /*efd0*/  STSM.16.M88.4 [R202+0x26800], R152 ;  /* 0x02680098ca007844 */ /* 0x0007e20000000200 */
[-C--:B------:R-:W-:Y:S01]  /*efe0*/  FMUL.FTZ R140, R140, R14.reuse ;  /* 0x0000000e8c8c7220 */ /* 0x080fe20000410000 */
[-C--:B------:R-:W-:Y:S01]  /*eff0*/  FMUL.FTZ R141, R141, R14.reuse ;  /* 0x0000000e8d8d7220 */ /* 0x080fe20000410000 */
[-C--:B------:R-:W-:Y:S01]  /*f000*/  FMUL.FTZ R144, R144, R14.reuse ;  /* 0x0000000e90907220 */ /* 0x080fe20000410000 */
[----:B------:R3:W-:Y:S01]  /*f010*/  STSM.16.M88.4 [R205], R156 ;  /* 0x0000009ccd007844 */ /* 0x0007e20000000200 */
[----:B------:R-:W5:Y:S01]  /*f020*/  MUFU.EX2 R179, R179 ;  /* 0x000000b300b37308 */ /* 0x000f620000000800 */
[----:B--2---:R-:W-:Y:S01]  /*f030*/  FADD.FTZ R0, R178, R0 ;  /* 0x00000000b2007221 */ /* 0x004fe20000010000 */
[-C--:B------:R-:W-:Y:S01]  /*f040*/  FMUL.FTZ R145, R145, R14.reuse ;  /* 0x0000000e91917220 */ /* 0x080fe20000410000 */
[----:B------:R3:W-:Y:S01]  /*f050*/  STSM.16.M88.4 [R203], R160 ;  /* 0x000000a0cb007844 */ /* 0x0007e20000000200 */
[-C--:B------:R-:W-:Y:S01]  /*f060*/  FMUL.FTZ R148, R148, R14.reuse ;  /* 0x0000000e94947220 */ /* 0x080fe20000410000 */
[----:B------:R-:W-:Y:S01]  /*f070*/  FMUL.FTZ R149, R149, R14 ;  /* 0x0000000e95957220 */ /* 0x000fe20000410000 */
[-C--:B------:R-:W-:Y:S01]  /*f080*/  FMUL.FTZ R26, R26, R6.reuse ;  /* 0x000000061a1a7220 */ /* 0x080fe20000410000 */
[----:B------:R-:W-:Y:S01]  /*f090*/  FMUL.FTZ R27, R27, R6 ;  /* 0x000000061b1b7220 */ /* 0x000fe20000410000 */
[----:B------:R-:W2:Y:S01]  /*f0a0*/  MUFU.EX2 R182, R182 ;  /* 0x000000b600b67308 */ /* 0x000ea20000000800 */
[----:B----4-:R-:W-:Y:S01]  /*f0b0*/  FADD.FTZ R3, R166, R3 ;  /* 0x00000003a6037221 */ /* 0x010fe20000010000 */
[----:B------:R-:W-:Y:S01]  /*f0c0*/  F2FP.BF16.F32.PACK_AB R166, R181, R166 ;  /* 0x000000a6b5a6723e */ /* 0x000fe200000010ff */
[-C--:B------:R-:W-:Y:S01]  /*f0d0*/  FMUL.FTZ R30, R30, R6.reuse ;  /* 0x000000061e1e7220 */ /* 0x080fe20000410000 */
[-C--:B------:R-:W-:Y:S01]  /*f0e0*/  FMUL.FTZ R31, R31, R6.reuse ;  /* 0x000000061f1f7220 */ /* 0x080fe20000410000 */
[----:B------:R-:W-:Y:S01]  /*f0f0*/  FADD.FTZ R3, R181, R3 ;  /* 0x00000003b5037221 */ /* 0x000fe20000010000 */
[-C--:B------:R-:W-:Y:S01]  /*f100*/  FMUL.FTZ R34, R34, R6.reuse ;  /* 0x0000000622227220 */ /* 0x080fe20000410000 */
[----:B------:R-:W-:Y:S01]  /*f110*/  FMUL.FTZ R35, R35, R6 ;  /* 0x0000000623237220 */ /* 0x000fe20000410000 */
[----:B------:R-:W4:Y:S01]  /*f120*/  MUFU.EX2 R183, R183 ;  /* 0x000000b700b77308 */ /* 0x000f220000000800 */
[C---:B-----5:R-:W-:Y:S01]  /*f130*/  FADD.FTZ R0, R179.reuse, R0 ;  /* 0x00000000b3007221 */ /* 0x060fe20000010000 */
[----:B------:R-:W-:Y:S01]  /*f140*/  F2FP.BF16.F32.PACK_AB R165, R179, R178 ;  /* 0x000000b2b3a5723e */ /* 0x000fe200000010ff */
[-C--:B------:R-:W-:Y:S01]  /*f150*/  FMUL.FTZ R38, R38, R6.reuse ;  /* 0x0000000626267220 */ /* 0x080fe20000410000 */
[-C--:B------:R-:W-:Y:S01]  /*f160*/  FMUL.FTZ R39, R39, R6.reuse ;  /* 0x0000000627277220 */ /* 0x080fe20000410000 */
[-C--:B------:R-:W-:Y:S01]  /*f170*/  FMUL.FTZ R42, R42, R6.reuse ;  /* 0x000000062a2a7220 */ /* 0x080fe20000410000 */
[-C--:B------:R-:W-:Y:S01]  /*f180*/  FMUL.FTZ R43, R43, R6.reuse ;  /* 0x000000062b2b7220 */ /* 0x080fe20000410000 */
[-C--:B------:R-:W-:Y:S01]  /*f190*/  FMUL.FTZ R46, R46, R6.reuse ;  /* 0x000000062e2e7220 */ /* 0x080fe20000410000 */
[-C--:B------:R-:W-:Y:S01]  /*f1a0*/  FMUL.FTZ R47, R47, R6.reuse ;  /* 0x000000062f2f7220 */ /* 0x080fe20000410000 */
[----:B--2---:R-:W-:Y:S01]  /*f1b0*/  FADD.FTZ R0, R182, R0 ;  /* 0x00000000b6007221 */ /* 0x004fe20000010000 */
[-C--:B------:R-:W-:Y:S01]  /*f1c0*/  FMUL.FTZ R50, R50, R6.reuse ;  /* 0x0000000632327220 */ /* 0x080fe20000410000 */
[-C--:B------:R-:W-:Y:S01]  /*f1d0*/  FMUL.FTZ R51, R51, R6.reuse ;  /* 0x0000000633337220 */ /* 0x080fe20000410000 */
[-C--:B------:R-:W-:Y:S01]  /*f1e0*/  FMUL.FTZ R54, R54, R6.reuse ;  /* 0x0000000636367220 */ /* 0x080fe20000410000 */
[-C--:B------:R-:W-:Y:S01]  /*f1f0*/  FMUL.FTZ R55, R55, R6.reuse ;  /* 0x0000000637377220 */ /* 0x080fe20000410000 */
[-C--:B------:R-:W-:Y:S01]  /*f200*/  FMUL.FTZ R58, R58, R6.reuse ;  /* 0x000000063a3a7220 */ /* 0x080fe20000410000 */
[-C--:B------:R-:W-:Y:S01]  /*f210*/  FMUL.FTZ R59, R59, R6.reuse ;  /* 0x000000063b3b7220 */ /* 0x080fe20000410000 */
[----:B------:R-:W-:Y:S01]  /*f220*/  FMUL.FTZ R62, R62, R6 ;  /* 0x000000063e3e7220 */ /* 0x000fe20000410000 */
[C---:B----4-:R-:W-:Y:S01]  /*f230*/  F2FP.BF16.F32.PACK_AB R167, R183.reuse, R182 ;  /* 0x000000b6b7a7723e */ /* 0x050fe200000010ff */
        /* <DEDUP_REMOVED lines=47> */
[----:B---3--:R-:W-:Y:S06]  /*f530*/  @!P0 BRA `(.L_x_5935) ;  /* 0x0000000000048947 */ /* 0x008fec0003800000 */
[----:B------:R-:W-:Y:S01]  /*f540*/  BPT.TRAP 0x1 ;  /* 0x000000040000795c */ /* 0x000fe20000300000 */
.L_x_5935:
[----:B------:R2:W3:Y:S01]  /*f550*/  SYNCS.PHASECHK.TRANS64.TRYWAIT P1, [R209+URZ+0x28c50], R210 ;  /* 0x028c50d2d10075a7 */ /* 0x0004e2000802017f */
[----:B------:R-:W-:Y:S05]  /*f560*/  @!P0 BRA `(.L_x_5936) ;  /* 0x0000000000048947 */ /* 0x000fea0003800000 */
[----:B------:R-:W-:Y:S01]  /*f570*/  BPT.TRAP 0x1 ;  /* 0x000000040000795c */ /* 0x000fe20000300000 */
.L_x_5936:
[----:B------:R-:W-:Y:S04]  /*f580*/  BSSY B2, `(.L_x_5937) ;  /* 0x0000004000027945 */ /* 0x000fe80003800000 */
[----:B---3--:R-:W-:Y:S05]  /*f590*/  @P1 BRA `(.L_x_5938) ;  /* 0x0000000000081947 */ /* 0x008fea0003800000 */
[----:B------:R-:W3:Y:S02]  /*f5a0*/  SYNCS.PHASECHK.TRANS64.TRYWAIT P1, [R209+URZ+0x28c50], R210 ;  /* 0x028c50d2d10075a7 */ /* 0x000ee4000802017f */
[----:B---3--:R-:W-:Y:S05]  /*f5b0*/  @!P1 BRA `(.L_x_5939) ;  /* 0x0000010c00e89947 */ /* 0x008fea0003800000 */
.L_x_5938:
[----:B------:R-:W-:Y:S05]  /*f5c0*/  BSYNC B2 ;  /* 0x0000000000027941 */ /* 0x000fea0003800000 */
.L_x_5937:
[----:B------:R-:W-:Y:S01]  /*f5d0*/  IMAD R168, R187, 0x1000, R197 ;  /* 0x00001000bba87824 */ /* 0x000fe200078e02c5 */
[----:B------:R-:W-:Y:S01]  /*f5e0*/  WARPGROUP.ARRIVE ;  /* 0x00000000000079c5 */ /* 0x000fe20000000000 */
[----:B------:R-:W-:-:S03]  /*f5f0*/  IMAD.MOV.U32 R169, RZ, RZ, 0x40000040 ;  /* 0x40000040ffa97424 */ /* 0x000fc600078e00ff */
[----:B------:R-:W-:Y:S02]  /*f600*/  R2UR UR6, R168 ;  /* 0x00000000a80672ca */ /* 0x000fe400000e0000 */
[----:B------:R-:W-:Y:S01]  /*f610*/  R2UR UR7, R169 ;  /* 0x00000000a90772ca */ /* 0x000fe200000e0000 */
[----:B------:R-:W-:-:S12]  /*f620*/  IMAD.MOV.U32 R169, RZ, RZ, 0x40000040 ;  /* 0x40000040ffa97424 */ /* 0x000fd800078e00ff */
[----:B------:R-:W-:Y:S03]  /*f630*/  HGMMA.64x256x16.F32.BF16 R24, R152, gdesc[UR4].tnspB, R24, gsb0 ;  /* 0x43e0000498187df0 */ /* 0x000fe60008001818 */
[----:B------:R-:W-:Y:S02]  /*f640*/  WARPGROUP.DEPBAR.LE gsb0, 0x0 ;  /* 0x00008000000079c5 */ /* 0x000fe40000010000 */
[----:B------:R-:W-:Y:S01]  /*f650*/  VIADD R152, R168, 0x80 ;  /* 0x00000080a8987836 */ /* 0x000fe20000000000 */
        /* <DEDUP_REMOVED lines=31> */
.L_x_5940:
[----:B------:R-:W-:Y:S01]  /*f850*/  ISETP.GT.AND P1, PT, R15, R186, PT ;  /* 0x000000ba0f00720c */ /* 0x000fe20003f24270 */
[----:B0123--:R-:W-:Y:S02]  /*f860*/  VIADD R209, R209, 0x28c60 ;  /* 0x00028c60d1d17836 */ /* 0x00ffe40000000000 */
[----:B------:R-:W-:Y:S02]  /*f870*/  VIADD R15, R15, 0xffffffff ;  /* 0xffffffff0f0f7836 */ /* 0x000fe40000000000 */
[----:B------:R-:W-:Y:S01]  /*f880*/  IMAD.MOV.U32 R14, RZ, RZ, R171 ;  /* 0x000000ffff0e7224 */ /* 0x000fe200078e00ab */
[----:B------:R-:W-:Y:S01]  /*f890*/  PRMT R209, R191, 0x654, R209 ;  /* 0x00000654bfd17816 */ /* 0x000fe200000000d1 */
[----:B------:R-:W-:Y:S02]  /*f8a0*/  IMAD.MOV.U32 R6, RZ, RZ, R172 ;  /* 0x000000ffff067224 */ /* 0x000fe400078e00ac */
[----:B------:R-:W-:Y:S01]  /*f8b0*/  IMAD.MOV.U32 R18, RZ, RZ, R187 ;  /* 0x000000ffff127224 */ /* 0x000fe200078e00bb */
[----:B------:R0:W-:Y:S03]  /*f8c0*/  SYNCS.ARRIVE.TRANS64.RED.A1T0 RZ, [R209+URZ], RZ ;  /* 0x000000ffd1ff79a7 */ /* 0x0001e6000810043f */
[----:B------:R-:W-:Y:S05]  /*f8d0*/  @P1 BRA `(.L_x_5941) ;  /* 0xffffffd8004c1947 */ /* 0x000fea000383ffff */
[----:B------:R-:W-:Y:S05]  /*f8e0*/  BSYNC B0 ;  /* 0x0000000000007941 */ /* 0x000fea0003800000 */
.L_x_5920:
[----:B------:R-:W-:Y:S02]  /*f8f0*/  IMAD.MOV.U32 R14, RZ, RZ, R171 ;  /* 0x000000ffff0e7224 */ /* 0x000fe400078e00ab */
[----:B------:R-:W-:Y:S02]  /*f900*/  IMAD.MOV.U32 R6, RZ, RZ, R172 ;  /* 0x000000ffff067224 */ /* 0x000fe400078e00ac */
[----:B------:R-:W-:-:S07]  /*f910*/  IMAD.MOV.U32 R18, RZ, RZ, R187 ;  /* 0x000000ffff127224 */ /* 0x000fce00078e00bb */
.L_x_5919:
[----:B------:R-:W-:Y:S05]  /*f920*/  BSYNC B1 ;  /* 0x0000000000017941 */ /* 0x000fea0003800000 */
.L_x_5918:
[----:B------:R-:W1:Y:S01]  /*f930*/  LDC R152, c[0x0][0x448] ;  /* 0x00011200ff987b82 */ /* 0x000e620000000800 */
[----:B------:R-:W-:-:S04]  /*f940*/  VIADD R153, R199, 0x3f ;  /* 0x0000003fc7997836 */ /* 0x000fc80000000000 */
[----:B------:R-:W-:Y:S01]  /*f950*/  IMAD.MOV.U32 R155, RZ, RZ, R153 ;  /* 0x000000ffff9b7224 */ /* 0x000fe200078e0099 */
[----:B-1----:R-:W-:-:S13]  /*f960*/  ISETP.NE.AND P4, PT, R152, 0x1, PT ;  /* 0x000000019800780c */ /* 0x002fda0003f85270 */
[----:B------:R-:W1:Y:S08]  /*f970*/  @P4 LDC R154, c[0x0][0x44c] ;  /* 0x00011300ff9a4b82 */ /* 0x000e700000000800 */
[----:B------:R-:W2:Y:S01]  /*f980*/  @P4 LDC R152, c[0x0][0x450] ;  /* 0x00011400ff984b82 */ /* 0x000ea20000000800 */
[----:B-1----:R-:W-:-:S05]  /*f990*/  @P4 IMAD.HI.U32 R154, R153, R154, RZ ;  /* 0x0000009a999a4227 */ /* 0x002fca00078e00ff */
[----:B--2---:R-:W-:Y:S02]  /*f9a0*/  @P4 SHF.R.U32.HI R155, RZ, R152, R154 ;  /* 0x00000098ff9b4219 */ /* 0x004fe4000001169a */
[----:B------:R-:W1:Y:S01]  /*f9b0*/  LDC R154, c[0x0][0x9e4] ;  /* 0x00027900ff9a7b82 */ /* 0x000e620000000800 */
[----:B------:R-:W-:-:S05]  /*f9c0*/  IADD3 R152, R189, 0x1, -R23 ;  /* 0x00000001bd987810 */ /* 0x000fca0007ffe817 */
[----:B------:R-:W-:-:S04]  /*f9d0*/  IMAD.IADD R155, R152, 0x1, R155 ;  /* 0x00000001989b7824 */ /* 0x000fc800078e029b */
[----:B------:R-:W-:Y:S01]  /*f9e0*/  IMAD.IADD R20, R155, 0x1, -R20 ;  /* 0x000000019b147824 */ /* 0x000fe200078e0a14 */
[----:B-1----:R-:W-:-:S13]  /*f9f0*/  ISETP.GE.AND P5, PT, R154, 0x1, PT ;  /* 0x000000019a00780c */ /* 0x002fda0003fa6270 */
        /* <DEDUP_REMOVED lines=11> */
.L_x_5944:
[----:B------:R-:W-:-:S13]  /*fab0*/  ISETP.NE.AND P1, PT, R154, 0x1, PT ;  /* 0x000000019a00780c */ /* 0x000fda0003f25270 */
[----:B------:R-:W1:Y:S02]  /*fac0*/  @P1 LDC.64 R152, c[0x0][0x9e8] ;  /* 0x00027a00ff981b82 */ /* 0x000e640000000a00 */
[----:B-1----:R-:W-:-:S05]  /*fad0*/  @P1 IMAD.HI.U32 R152, R155, R152, RZ ;  /* 0x000000989b981227 */ /* 0x002fca00078e00ff */
[----:B------:R-:W-:-:S07]  /*fae0*/  @P1 SHF.R.U32.HI R155, RZ, R153, R152 ;  /* 0x00000099ff9b1219 */ /* 0x000fce0000011698 */
.L_x_5945:
[----:B------:R-:W-:Y:S05]  /*faf0*/  BSYNC B0 ;  /* 0x0000000000007941 */ /* 0x000fea0003800000 */
.L_x_5943:
[----:B------:R-:W-:-:S05]  /*fb00*/  IMAD R154, R155, R154, RZ ;  /* 0x0000009a9b9a7224 */ /* 0x000fca00078e02ff */
[----:B------:R-:W-:-:S07]  /*fb10*/  VIMNMX R20, R20, R154, !PT ;  /* 0x0000009a14147248 */ /* 0x000fce0007fe0100 */
.L_x_5942:
[----:B------:R-:W2:Y:S01]  /*fb20*/  LDL R153, [R1+0xc] ;  /* 0x00000c0001997983 */ /* 0x000ea20000100800 */
[----:B------:R-:W-:Y:S01]  /*fb30*/  VIADD R20, R20, 0x3f ;  /* 0x0000003f14147836 */ /* 0x000fe20000000000 */
[----:B------:R-:W-:Y:S04]  /*fb40*/  BSSY B1, `(.L_x_5946) ;  /* 0x00001b2000017945 */ /* 0x000fe80003800000 */
[----:B------:R-:W-:-:S04]  /*fb50*/  SHF.R.S32.HI R152, RZ, 0x1f, R20 ;  /* 0x0000001fff987819 */ /* 0x000fc80000011414 */
[----:B------:R-:W-:-:S04]  /*fb60*/  LEA.HI R152, R152, R20, RZ, 0x6 ;  /* 0x0000001498987211 */ /* 0x000fc800078f30ff */
[----:B------:R-:W-:-:S04]  /*fb70*/  SHF.R.S32.HI R20, RZ, 0x6, R152 ;  /* 0x00000006ff147819 */ /* 0x000fc80000011498 */
[----:B--2---:R-:W-:-:S04]  /*fb80*/  VIMNMX R20, R153, R20, !PT ;  /* 0x0000001499147248 */ /* 0x004fc80007fe0100 */
[----:B------:R-:W-:-:S13]  /*fb90*/  ISETP.GE.AND P1, PT, R15, R20, PT ;  /* 0x000000140f00720c */ /* 0x000fda0003f26270 */
[----:B------:R-:W-:Y:S05]  /*fba0*/  @!P1 BRA `(.L_x_5947) ;  /* 0x0000001800ac9947 */ /* 0x000fea0003800000 */
[----:B------:R-:W-:Y:S01]  /*fbb0*/  BSSY B0, `(.L_x_5948) ;  /* 0x00001a9000007945 */ /* 0x000fe20003800000 */
[----:B------:R-:W-:Y:S02]  /*fbc0*/  IMAD.MOV.U32 R185, RZ, RZ, R14 ;  /* 0x000000ffffb97224 */ /* 0x000fe400078e000e */
[----:B------:R-:W-:Y:S02]  /*fbd0*/  IMAD.MOV.U32 R184, RZ, RZ, R6 ;  /* 0x000000ffffb87224 */ /* 0x000fe400078e0006 */
[----:B0-----:R-:W-:Y:S02]  /*fbe0*/  IMAD.MOV.U32 R209, RZ, RZ, R15 ;  /* 0x000000ffffd17224 */ /* 0x001fe400078e000f */
[----:B------:R-:W-:-:S07]  /*fbf0*/  IMAD.MOV.U32 R187, RZ, RZ, R18 ;  /* 0x000000ffffbb7224 */ /* 0x000fce00078e0012 */
.L_x_5961:
[----:B------:R-:W-:Y:S02]  /*fc00*/  VIADD R18, R187, 0x1 ;  /* 0x00000001bb127836 */ /* 0x000fe40000000000 */
[----:B------:R-:W-:Y:S02]  /*fc10*/  IMAD.MOV.U32 R6, RZ, RZ, R209 ;  /* 0x000000ffff067224 */ /* 0x000fe400078e00d1 */
[----:B------:R-:W-:Y:S01]  /*fc20*/  VIADD R209, R209, 0xffffffff ;  /* 0xffffffffd1d17836 */ /* 0x000fe20000000000 */
[----:B------:R-:W-:Y:S02]  /*fc30*/  ISETP.NE.AND P2, PT, R18, 0x2, PT ;  /* 0x000000021200780c */ /* 0x000fe40003f45270 */
[----:B------:R-:W-:Y:S02]  /*fc40*/  ISETP.GT.AND P1, PT, R6, R20, PT ;  /* 0x000000140600720c */ /* 0x000fe40003f24270 */
[----:B------:R-:W-:Y:S02]  /*fc50*/  SEL R6, RZ, 0x1, P2 ;  /* 0x00000001ff067807 */ /* 0x000fe40001000000 */
[----:B------:R-:W-:-:S02]  /*fc60*/  SEL R18, R18, RZ, P2 ;  /* 0x000000ff12127207 */ /* 0x000fc40001000000 */
[----:B------:R-:W-:Y:S01]  /*fc70*/  LOP3.LUT R19, R19, R6, RZ, 0x3c, !PT ;  /* 0x0000000613137212 */ /* 0x000fe200078e3cff */
[----:B0-----:R-:W-:Y:S06]  /*fc80*/  @!P0 BRA `(.L_x_5949) ;  /* 0x0000000000048947 */ /* 0x001fec0003800000 */
[----:B------:R-:W-:Y:S01]  /*fc90*/  BPT.TRAP 0x1 ;  /* 0x000000040000795c */ /* 0x000fe20000300000 */
.L_x_5949:
[----:B------:R-:W-:Y:S01]  /*fca0*/  IMAD R15, R18, 0x8, R2 ;  /* 0x00000008120f7824 */ /* 0x000fe200078e0202 */
[----:B------:R-:W-:-:S04]  /*fcb0*/  SHF.L.U32 R210, R19, 0x1f, RZ ;  /* 0x0000001f13d27819 */ /* 0x000fc800000006ff */
[----:B------:R0:W1:Y:S01]  /*fcc0*/  SYNCS.PHASECHK.TRANS64.TRYWAIT P2, [R15+URZ+0x28c30], R210 ;  /* 0x028c30d20f0075a7 */ /* 0x000062000804017f */
[----:B------:R-:W-:Y:S05]  /*fcd0*/  @!P0 BRA `(.L_x_5950) ;  /* 0x0000000000048947 */ /* 0x000fea0003800000 */
[----:B------:R-:W-:Y:S01]  /*fce0*/  BPT.TRAP 0x1 ;  /* 0x000000040000795c */ /* 0x000fe20000300000 */
.L_x_5950:
[----:B------:R-:W-:Y:S01]  /*fcf0*/  BSSY B2, `(.L_x_5951) ;  /* 0x0000006000027945 */ /* 0x000fe20003800000 */
[----:B------:R-:W-:Y:S02]  /*fd00*/  IMAD R154, R18, 0x200, R21 ;  /* 0x00000200129a7824 */ /* 0x000fe400078e0215 */
[----:B------:R-:W-:Y:S01]  /*fd10*/  IMAD.MOV.U32 R155, RZ, RZ, 0x40000040 ;  /* 0x40000040ff9b7424 */ /* 0x000fe200078e00ff */
[----:B-1----:R-:W-:Y:S06]  /*fd20*/  @P2 BRA `(.L_x_5952) ;  /* 0x0000000000082947 */ /* 0x002fec0003800000 */
[----:B------:R-:W1:Y:S02]  /*fd30*/  SYNCS.PHASECHK.TRANS64.TRYWAIT P2, [R15+URZ+0x28c30], R210 ;  /* 0x028c30d20f0075a7 */ /* 0x000e64000804017f */
[----:B-1----:R-:W-:Y:S05]  /*fd40*/  @!P2 BRA `(.L_x_5953) ;  /* 0x000001080018a947 */ /* 0x002fea0003800000 */
.L_x_5952:
[----:B------:R-:W-:Y:S05]  /*fd50*/  BSYNC B2 ;  /* 0x0000000000027941 */ /* 0x000fea0003800000 */
.L_x_5951:
        /* <DEDUP_REMOVED lines=14> */
[----:B------:R-:W-:Y:S01]  /*fe40*/  WARPGROUP.ARRIVE ;  /* 0x00000000000079c5 */ /* 0x000fe20000000000 */
[----:B------:R-:W-:Y:S02]  /*fe50*/  R2UR UR8, R12 ;  /* 0x000000000c0872ca */ /* 0x000fe400000e0000 */
[----:B------:R-:W-:Y:S02]  /*fe60*/  R2UR UR9, R13 ;  /* 0x000000000d0972ca */ /* 0x000fe400000e0000 */
[----:B------:R-:W-:Y:S01]  /*fe70*/  R2UR UR14, R6 ;  /* 0x00000000060e72ca */ /* 0x000fe200000e0000 */
[----:B------:R-:W-:Y:S01]  /*fe80*/  HGMMA.64x64x16.F32.BF16 R152, gdesc[UR4], RZ, !UPT, gsb0 ;  /* 0x00e00000049879f0 */ /* 0x000fe2000c0018ff */
[----:B------:R-:W-:Y:S02]  /*fe90*/  R2UR UR15, R7 ;  /* 0x00000000070f72ca */ /* 0x000fe400000e0000 */
[----:B------:R-:W-:-:S02]  /*fea0*/  R2UR UR12, R10 ;  /* 0x000000000a0c72ca */ /* 0x000fc400000e0000 */
        /* <DEDUP_REMOVED lines=15> */
.L_x_5954:
[----:B------:R-:W-:Y:S01]  /*ffa0*/  FMNMX.FTZ R6, R152, R184, !PT ;  /* 0x000000b898067209 */ /* 0x000fe20007810000 */
[----:B------:R-:W-:-:S03]  /*ffb0*/  ULDC UR4, c[0x0][0x988] ;  /* 0x0002620000047ab9 */ /* 0x000fc60000000800 */
        /* <DEDUP_REMOVED lines=80> */
[----:B------:R-:W-:Y:S01]  /*104c0*/  MUFU.EX2 R157, R165 ;  /* 0x000000a5009d7308 */ /* 0x000fe20000000800 */
[----:B------:R-:W-:Y:S01]  /*104d0*/  FMNMX.FTZ R14, R171, R14, !PT ;  /* 0x0000000eab0e7209 */ /* 0x000fe20007810000 */
[----:B----4-:R-:W-:Y:S01]  /*104e0*/  FADD.FTZ R3, R152, R3 ;  /* 0x0000000398037221 */ /* 0x010fe20000010000 */
[-C--:B------:R-:W-:Y:S01]  /*104f0*/  FMUL.FTZ R52, R52, R164.reuse ;  /* 0x000000a434347220 */ /* 0x080fe20000410000 */
[----:B------:R-:W-:Y:S01]  /*10500*/  FMUL.FTZ R53, R53, R164 ;  /* 0x000000a435357220 */ /* 0x000fe20000410000 */
[----:B------:R-:W-:Y:S01]  /*10510*/  FMNMX.FTZ R14, R174, R14, !PT ;  /* 0x0000000eae0e7209 */ /* 0x000fe20007810000 */
[-C--:B------:R-:W-:Y:S01]  /*10520*/  FMUL.FTZ R56, R56, R164.reuse ;  /* 0x000000a438387220 */ /* 0x080fe20000410000 */
[----:B------:R-:W-:Y:S01]  /*10530*/  FMUL.FTZ R57, R57, R164 ;  /* 0x000000a439397220 */ /* 0x000fe20000410000 */
[----:B------:R-:W2:Y:S01]  /*10540*/  MUFU.EX2 R161, R161 ;  /* 0x000000a100a17308 */ /* 0x000ea20000000800 */
        /* <DEDUP_REMOVED lines=9> */
[-C--:B------:R-:W-:Y:S01]  /*105e0*/  FMUL.FTZ R65, R65, R164.reuse ;  /* 0x000000a441417220 */ /* 0x080fe20000410000 */
[-C--:B------:R-:W-:Y:S01]  /*105f0*/  FMUL.FTZ R68, R68, R164.reuse ;  /* 0x000000a444447220 */ /* 0x080fe20000410000 */
[----:B------:R-:W-:Y:S01]  /*10600*/  FMUL.FTZ R69, R69, R164 ;  /* 0x000000a445457220 */ /* 0x000fe20000410000 */
[----:B------:R-:W-:Y:S01]  /*10610*/  FMNMX.FTZ R14, R182, R14, !PT ;  /* 0x0000000eb60e7209 */ /* 0x000fe20007810000 */
[-C--:B------:R-:W-:Y:S01]  /*10620*/  FMUL.FTZ R72, R72, R164.reuse ;  /* 0x000000a448487220 */ /* 0x080fe20000410000 */
[----:B------:R-:W-:Y:S01]  /*10630*/  FMUL.FTZ R73, R73, R164 ;  /* 0x000000a449497220 */ /* 0x000fe20000410000 */
[----:B------:R-:W4:Y:S01]  /*10640*/  MUFU.EX2 R169, R169 ;  /* 0x000000a900a97308 */ /* 0x000f220000000800 */
[----:B------:R-:W-:Y:S01]  /*10650*/  FMNMX.FTZ R14, R183, R14, !PT ;  /* 0x0000000eb70e7209 */ /* 0x000fe20007810000 */
[----:B--2---:R-:W-:Y:S01]  /*10660*/  FADD.FTZ R3, R161, R3 ;  /* 0x00000003a1037221 */ /* 0x004fe20000010000 */
[-C--:B------:R-:W-:Y:S01]  /*10670*/  FMUL.FTZ R76, R76, R164.reuse ;  /* 0x000000a44c4c7220 */ /* 0x080fe20000410000 */
[-C--:B------:R-:W-:Y:S01]  /*10680*/  FMUL.FTZ R77, R77, R164.reuse ;  /* 0x000000a44d4d7220 */ /* 0x080fe20000410000 */
[-C--:B------:R-:W-:Y:S01]  /*10690*/  FMUL.FTZ R80, R80, R164.reuse ;  /* 0x000000a450507220 */ /* 0x080fe20000410000 */
[----:B------:R-:W2:Y:S01]  /*106a0*/  SHFL.BFLY PT, R153, R14, 0x2, 0x1f ;  /* 0x0c401f000e997f89 */ /* 0x000ea200000e0000 */
[----:B------:R-:W-:Y:S01]  /*106b0*/  FADD.FTZ R3, R157, R3 ;  /* 0x000000039d037221 */ /* 0x000fe20000010000 */
[----:B------:R-:W5:Y:S01]  /*106c0*/  MUFU.EX2 R172, R172 ;  /* 0x000000ac00ac7308 */ /* 0x000f620000000800 */
[-C--:B------:R-:W-:Y:S01]  /*106d0*/  FMUL.FTZ R81, R81, R164.reuse ;  /* 0x000000a451517220 */ /* 0x080fe20000410000 */
[-C--:B------:R-:W-:Y:S01]  /*106e0*/  FMUL.FTZ R84, R84, R164.reuse ;  /* 0x000000a454547220 */ /* 0x080fe20000410000 */
[----:B---3--:R-:W-:Y:S01]  /*106f0*/  FADD.FTZ R3, R156, R3 ;  /* 0x000000039c037221 */ /* 0x008fe20000010000 */
        /* <DEDUP_REMOVED lines=9> */
[-C--:B------:R-:W-:Y:S01]  /*10790*/  FMUL.FTZ R97, R97, R164.reuse ;  /* 0x000000a461617220 */ /* 0x080fe20000410000 */
[-C--:B------:R-:W-:Y:S01]  /*107a0*/  FMUL.FTZ R100, R100, R164.reuse ;  /* 0x000000a464647220 */ /* 0x080fe20000410000 */
[-C--:B------:R-:W-:Y:S01]  /*107b0*/  FMUL.FTZ R101, R101, R164.reuse ;  /* 0x000000a465657220 */ /* 0x080fe20000410000 */
[----:B------:R-:W-:Y:S01]  /*107c0*/  MUFU.EX2 R160, R176 ;  /* 0x000000b000a07308 */ /* 0x000fe20000000800 */
[----:B-----5:R-:W-:Y:S01]  /*107d0*/  FADD.FTZ R3, R172, R3 ;  /* 0x00000003ac037221 */ /* 0x020fe20000010000 */
[-C--:B------:R-:W-:Y:S01]  /*107e0*/  FMUL.FTZ R104, R104, R164.reuse ;  /* 0x000000a468687220 */ /* 0x080fe20000410000 */
[-C--:B------:R-:W-:Y:S01]  /*107f0*/  FMUL.FTZ R105, R105, R164.reuse ;  /* 0x000000a469697220 */ /* 0x080fe20000410000 */
[-C--:B------:R-:W-:Y:S01]  /*10800*/  FMUL.FTZ R108, R108, R164.reuse ;  /* 0x000000a46c6c7220 */ /* 0x080fe20000410000 */
[-C--:B------:R-:W-:Y:S01]  /*10810*/  FMUL.FTZ R109, R109, R164.reuse ;  /* 0x000000a46d6d7220 */ /* 0x080fe20000410000 */
[----:B--2---:R-:W-:Y:S01]  /*10820*/  FMNMX.FTZ R14, R14, R153, !PT ;  /* 0x000000990e0e7209 */ /* 0x004fe20007810000 */
[-C--:B------:R-:W-:Y:S01]  /*10830*/  FMUL.FTZ R112, R112, R164.reuse ;  /* 0x000000a470707220 */ /* 0x080fe20000410000 */
[----:B------:R-:W-:Y:S01]  /*10840*/  MUFU.EX2 R177, R177 ;  /* 0x000000b100b17308 */ /* 0x000fe20000000800 */
[----:B---3--:R-:W-:Y:S01]  /*10850*/  FADD.FTZ R3, R173, R3 ;  /* 0x00000003ad037221 */ /* 0x008fe20000010000 */
[-C--:B------:R-:W-:Y:S01]  /*10860*/  FMUL.FTZ R113, R113, R164.reuse ;  /* 0x000000a471717220 */ /* 0x080fe20000410000 */
[----:B------:R-:W2:Y:S01]  /*10870*/  SHFL.BFLY PT, R153, R14, 0x1, 0x1f ;  /* 0x0c201f000e997f89 */ /* 0x000ea200000e0000 */
        /* <DEDUP_REMOVED lines=21> */
[----:B------:R-:W-:-:S04]  /*109d0*/  FADD.FTZ R153, -R14, R185 ;  /* 0x000000b90e997221 */ /* 0x000fc80000010100 */
[----:B------:R-:W-:-:S04]  /*109e0*/  FMUL.FTZ R153, R153, R7 ;  /* 0x0000000799997220 */ /* 0x000fc80000410000 */
[----:B------:R2:W3:Y:S02]  /*109f0*/  MUFU.EX2 R165, R153 ;  /* 0x0000009900a57308 */ /* 0x0004e40000000800 */
[----:B--2---:R-:W-:-:S04]  /*10a00*/  @!P2 IMAD R153, R187, 0x40, R198 ;  /* 0x00000040bb99a824 */ /* 0x004fc800078e02c6 */
[----:B------:R-:W-:Y:S02]  /*10a10*/  @!P2 IMAD R153, R153, 0x4, R2 ;  /* 0x000000049999a824 */ /* 0x000fe400078e0202 */
[----:B---3--:R-:W-:-:S03]  /*10a20*/  FMUL.FTZ R26, R26, R165 ;  /* 0x000000a51a1a7220 */ /* 0x008fc60000410000 */
[----:B------:R-:W-:Y:S01]  /*10a30*/  @!P2 STS [R153+0x28800], R164 ;  /* 0x028800a49900a388 */ /* 0x000fe20000000800 */
[-C--:B------:R-:W-:Y:S01]  /*10a40*/  FMUL.FTZ R27, R27, R165.reuse ;  /* 0x000000a51b1b7220 */ /* 0x080fe20000410000 */
[-C--:B------:R-:W-:Y:S01]  /*10a50*/  FMUL.FTZ R30, R30, R165.reuse ;  /* 0x000000a51e1e7220 */ /* 0x080fe20000410000 */
[-C--:B------:R-:W-:Y:S01]  /*10a60*/  FMUL.FTZ R31, R31, R165.reuse ;  /* 0x000000a51f1f7220 */ /* 0x080fe20000410000 */
[----:B------:R2:W-:Y:S01]  /*10a70*/  @!P2 STS [R153+0x28820], R165 ;  /* 0x028820a59900a388 */ /* 0x0005e20000000800 */
        /* <DEDUP_REMOVED lines=34> */
[-C--:B------:R-:W-:Y:S01]  /*10ca0*/  FMUL.FTZ R63, R63, R165.reuse ;  /* 0x000000a53f3f7220 */ /* 0x080fe20000410000 */
        /* <DEDUP_REMOVED lines=56> */
[-C--:B------:R-:W-:Y:S01]  /*11030*/  FMUL.FTZ R138, R138, R165.reuse ;  /* 0x000000a58a8a7220 */ /* 0x080fe20000410000 */
        /* <DEDUP_REMOVED lines=12> */
[----:B------:R-:W-:-:S04]  /*11100*/  FMUL.FTZ R151, R151, R165 ;  /* 0x000000a597977220 */ /* 0x000fc80000410000 */
[----:B------:R-:W4:Y:S01]  /*11110*/  MUFU.EX2 R175, R175 ;  /* 0x000000af00af7308 */ /* 0x000f220000000800 */
[C---:B-----5:R-:W-:Y:S01]  /*11120*/  FADD.FTZ R158, R167.reuse, R157 ;  /* 0x0000009da79e7221 */ /* 0x060fe20000010000 */
[----:B------:R-:W-:-:S06]  /*11130*/  F2FP.BF16.F32.PACK_AB R157, R167, R162 ;  /* 0x000000a2a79d723e */ /* 0x000fcc00000010ff */
[----:B------:R-:W5:Y:S01]  /*11140*/  MUFU.EX2 R178, R178 ;  /* 0x000000b200b27308 */ /* 0x000f620000000800 */
[----:B---3--:R-:W-:Y:S01]  /*11150*/  FADD.FTZ R159, R0, R158 ;  /* 0x0000009e009f7221 */ /* 0x008fe20000010000 */
[----:B------:R-:W-:-:S06]  /*11160*/  F2FP.BF16.F32.PACK_AB R158, R173, R172 ;  /* 0x000000acad9e723e */ /* 0x000fcc00000010ff */
[----:B------:R-:W3:Y:S01]  /*11170*/  MUFU.EX2 R161, R179 ;  /* 0x000000b300a17308 */ /* 0x000ee20000000800 */
[C---:B----4-:R-:W-:Y:S01]  /*11180*/  FADD.FTZ R162, R175.reuse, R159 ;  /* 0x0000009fafa27221 */ /* 0x050fe20000010000 */
[----:B------:R-:W-:Y:S01]  /*11190*/  F2FP.BF16.F32.PACK_AB R159, R175, R0 ;  /* 0x00000000af9f723e */ /* 0x000fe200000010ff */
[----:B------:R-:W-:Y:S01]  /*111a0*/  FADD.FTZ R0, R160, R3 ;  /* 0x00000003a0007221 */ /* 0x000fe20000010000 */
[----:B------:R-:W-:-:S03]  /*111b0*/  F2FP.BF16.F32.PACK_AB R160, R177, R160 ;  /* 0x000000a0b1a0723e */ /* 0x000fc600000010ff */
[----:B------:R-:W-:Y:S01]  /*111c0*/  FADD.FTZ R0, R177, R0 ;  /* 0x00000000b1007221 */ /* 0x000fe20000010000 */
[----:B------:R-:W4:Y:S01]  /*111d0*/  MUFU.EX2 R163, R182 ;  /* 0x000000b600a37308 */ /* 0x000f220000000800 */
[----:B-----5:R-:W-:Y:S01]  /*111e0*/  FADD.FTZ R162, R178, R162 ;  /* 0x000000a2b2a27221 */ /* 0x020fe20000010000 */
[----:B------:R2:W-:Y:S01]  /*111f0*/  STSM.16.M88.4 [R203], R156 ;  /* 0x0000009ccb007844 */ /* 0x0005e20000000200 */
[----:B------:R-:W-:-:S04]  /*11200*/  FADD.FTZ R3, R180, R0 ;  /* 0x00000000b4037221 */ /* 0x000fc80000010000 */
[----:B------:R-:W-:Y:S01]  /*11210*/  FADD.FTZ R3, R181, R3 ;  /* 0x00000003b5037221 */ /* 0x000fe20000010000 */
        /* <DEDUP_REMOVED lines=10> */
.L_x_5955:
[----:B------:R3:W4:Y:S01]  /*112c0*/  SYNCS.PHASECHK.TRANS64.TRYWAIT P2, [R15+URZ+0x28c50], R210 ;  /* 0x028c50d20f0075a7 */ /* 0x000722000804017f */
[----:B------:R-:W-:Y:S05]  /*112d0*/  @!P0 BRA `(.L_x_5956) ;  /* 0x0000000000048947 */ /* 0x000fea0003800000 */
[----:B------:R-:W-:Y:S01]  /*112e0*/  BPT.TRAP 0x1 ;  /* 0x000000040000795c */ /* 0x000fe20000300000 */
.L_x_5956:
[----:B------:R-:W-:Y:S04]  /*112f0*/  BSSY B2, `(.L_x_5957) ;  /* 0x0000004000027945 */ /* 0x000fe80003800000 */
[----:B----4-:R-:W-:Y:S05]  /*11300*/  @P2 BRA `(.L_x_5958) ;  /* 0x0000000000082947 */ /* 0x010fea0003800000 */
[----:B------:R-:W4:Y:S02]  /*11310*/  SYNCS.PHASECHK.TRANS64.TRYWAIT P2, [R15+URZ+0x28c50], R210 ;  /* 0x028c50d20f0075a7 */ /* 0x000f24000804017f */
[----:B----4-:R-:W-:Y:S05]  /*11320*/  @!P2 BRA `(.L_x_5959) ;  /* 0x000000f000b4a947 */ /* 0x010fea0003800000 */
.L_x_5958:
[----:B------:R-:W-:Y:S05]  /*11330*/  BSYNC B2 ;  /* 0x0000000000027941 */ /* 0x000fea0003800000 */
.L_x_5957:
[----:B------:R-:W-:Y:S01]  /*11340*/  IMAD R164, R18, 0x1000, R197 ;  /* 0x0000100012a47824 */ /* 0x000fe200078e02c5 */
        /* <DEDUP_REMOVED lines=16> */
[----:B------:R-:W-:Y:S01]  /*11450*/  WARPGROUP.ARRIVE ;  /* 0x00000000000079c5 */ /* 0x000fe20000000000 */
[----:B------:R-:W-:Y:S02]  /*11460*/  IMAD.MOV.U32 R153, RZ, RZ, 0x40000040 ;  /* 0x40000040ff997424 */ /* 0x000fe400078e00ff */
[----:B------:R-:W-:Y:S01]  /*11470*/  VIADD R164, R164, 0x180 ;  /* 0x00000180a4a47836 */ /* 0x000fe20000000000 */
        /* <DEDUP_REMOVED lines=16> */
[----:B--2---:R-:W2:Y:S02]  /*11580*/  FENCE.VIEW.ASYNC.S ;  /* 0x00000000000073c6 */ /* 0x004ea40000000000 */
[----:B--2---:R-:W-:Y:S01]  /*11590*/  NOP ;  /* 0x0000000000007918 */ /* 0x004fe20000000000 */
[----:B------:R-:W-:Y:S06]  /*115a0*/  BAR.ARV 0xe, 0x100 ;  /* 0x0384000000007b1d */ /* 0x000fec0000002000 */
[----:B------:R-:W-:Y:S05]  /*115b0*/  @!P0 BRA `(.L_x_5960) ;  /* 0x0000000000048947 */ /* 0x000fea0003800000 */
[----:B------:R-:W-:Y:S01]  /*115c0*/  BPT.TRAP 0x1 ;  /* 0x000000040000795c */ /* 0x000fe20000300000 */
.L_x_5960:
[----:B01-34-:R-:W-:Y:S02]  /*115d0*/  VIADD R15, R15, 0x28c60 ;  /* 0x00028c600f0f7836 */ /* 0x01bfe40000000000 */
[----:B------:R-:W-:Y:S02]  /*115e0*/  IMAD.MOV.U32 R185, RZ, RZ, R14 ;  /* 0x000000ffffb97224 */ /* 0x000fe400078e000e */
[----:B------:R-:W-:Y:S01]  /*115f0*/  IMAD.MOV.U32 R184, RZ, RZ, R6 ;  /* 0x000000ffffb87224 */ /* 0x000fe200078e0006 */
[----:B------:R-:W-:Y:S01]  /*11600*/  PRMT R15, R191, 0x654, R15 ;  /* 0x00000654bf0f7816 */ /* 0x000fe2000000000f */
[----:B------:R-:W-:-:S03]  /*11610*/  IMAD.MOV.U32 R187, RZ, RZ, R18 ;  /* 0x000000ffffbb7224 */ /* 0x000fc600078e0012 */
[----:B------:R0:W-:Y:S01]  /*11620*/  SYNCS.ARRIVE.TRANS64.RED.A1T0 RZ, [R15+URZ], RZ ;  /* 0x000000ff0fff79a7 */ /* 0x0001e2000810043f */
[----:B------:R-:W-:Y:S05]  /*11630*/  @P1 BRA `(.L_x_5961) ;  /* 0xffffffe400701947 */ /* 0x000fea000383ffff */
[----:B------:R-:W-:Y:S05]  /*11640*/  BSYNC B0 ;  /* 0x0000000000007941 */ /* 0x000fea0003800000 */
.L_x_5948:
[----:B0-----:R-:W-:-:S07]  /*11650*/  IMAD.MOV.U32 R15, RZ, RZ, R209 ;  /* 0x000000ffff0f7224 */ /* 0x001fce00078e00d1 */
.L_x_5947:
[----:B------:R-:W-:Y:S05]  /*11660*/  BSYNC B1 ;  /* 0x0000000000017941 */ /* 0x000fea0003800000 */
.L_x_5946:
[----:B------:R-:W2:Y:S01]  /*11670*/  LDL R20, [R1+0xc] ;  /* 0x00000c0001147983 */ /* 0x000ea20000100800 */
[----:B------:R-:W-:Y:S01]  /*11680*/  BSSY B0, `(.L_x_5962) ;  /* 0x0000256000007945 */ /* 0x000fe20003800000 */
[----:B--2---:R-:W-:-:S13]  /*11690*/  ISETP.GE.AND P1, PT, R15, R20, PT ;  /* 0x000000140f00720c */ /* 0x004fda0003f26270 */
[----:B------:R-:W-:Y:S05]  /*116a0*/  @!P1 BRA `(.L_x_5963) ;  /* 0x00000024004c9947 */ /* 0x000fea0003800000 */
[----:B------:R-:W-:Y:S02]  /*116b0*/  IMAD.MOV.U32 R186, RZ, RZ, R14 ;  /* 0x000000ffffba7224 */ /* 0x000fe400078e000e */
[----:B------:R-:W-:Y:S02]  /*116c0*/  IMAD.MOV.U32 R187, RZ, RZ, R6 ;  /* 0x000000ffffbb7224 */ /* 0x000fe400078e0006 */
[----:B------:R-:W-:-:S07]  /*116d0*/  IMAD.MOV.U32 R185, RZ, RZ, R18 ;  /* 0x000000ffffb97224 */ /* 0x000fce00078e0012 */
.L_x_5984:
[----:B------:R-:W-:-:S05]  /*116e0*/  VIADD R18, R185, 0x1 ;  /* 0x00000001b9127836 */ /* 0x000fca0000000000 */
[----:B------:R-:W-:-:S04]  /*116f0*/  ISETP.NE.AND P1, PT, R18, 0x2, PT ;  /* 0x000000021200780c */ /* 0x000fc80003f25270 */
[----:B------:R-:W-:Y:S02]  /*11700*/  SEL R6, RZ, 0x1, P1 ;  /* 0x00000001ff067807 */ /* 0x000fe40000800000 */
[----:B------:R-:W-:Y:S02]  /*11710*/  SEL R18, R18, RZ, P1 ;  /* 0x000000ff12127207 */ /* 0x000fe40000800000 */
[----:B------:R-:W-:Y:S01]  /*11720*/  LOP3.LUT R19, R19, R6, RZ, 0x3c, !PT ;  /* 0x0000000613137212 */ /* 0x000fe200078e3cff */
[----:B------:R-:W-:Y:S06]  /*11730*/  @!P0 BRA `(.L_x_5964) ;  /* 0x0000000000048947 */ /* 0x000fec0003800000 */
[----:B------:R-:W-:Y:S01]  /*11740*/  BPT.TRAP 0x1 ;  /* 0x000000040000795c */ /* 0x000fe20000300000 */
.L_x_5964:
[----:B------:R-:W-:Y:S01]  /*11750*/  IMAD R20, R18, 0x8, R2 ;  /* 0x0000000812147824 */ /* 0x000fe200078e0202 */
[----:B------:R-:W-:-:S04]  /*11760*/  SHF.L.U32 R184, R19, 0x1f, RZ ;  /* 0x0000001f13b87819 */ /* 0x000fc800000006ff */
[----:B------:R1:W2:Y:S01]  /*11770*/  SYNCS.PHASECHK.TRANS64.TRYWAIT P1, [R20+URZ+0x28c30], R184 ;  /* 0x028c30b8140075a7 */ /* 0x0002a2000802017f */
[----:B------:R-:W-:Y:S05]  /*11780*/  @!P0 BRA `(.L_x_5965) ;  /* 0x0000000000048947 */ /* 0x000fea0003800000 */
[----:B------:R-:W-:Y:S01]  /*11790*/  BPT.TRAP 0x1 ;  /* 0x000000040000795c */ /* 0x000fe20000300000 */
.L_x_5965:
[----:B------:R-:W-:Y:S01]  /*117a0*/  BSSY B1, `(.L_x_5966) ;  /* 0x0000006000017945 */ /* 0x000fe20003800000 */
[----:B------:R-:W-:Y:S02]  /*117b0*/  IMAD R154, R18, 0x200, R21 ;  /* 0x00000200129a7824 */ /* 0x000fe400078e0215 */
[----:B------:R-:W-:Y:S01]  /*117c0*/  IMAD.MOV.U32 R155, RZ, RZ, 0x40000040 ;  /* 0x40000040ff9b7424 */ /* 0x000fe200078e00ff */
[----:B--2---:R-:W-:Y:S06]  /*117d0*/  @P1 BRA `(.L_x_5967) ;  /* 0x0000000000081947 */ /* 0x004fec0003800000 */
[----:B------:R-:W2:Y:S02]  /*117e0*/  SYNCS.PHASECHK.TRANS64.TRYWAIT P1, [R20+URZ+0x28c30], R184 ;  /* 0x028c30b8140075a7 */ /* 0x000ea4000802017f */
[----:B--2---:R-:W-:Y:S05]  /*117f0*/  @!P1 BRA `(.L_x_5968) ;  /* 0x000000ec00949947 */ /* 0x004fea0003800000 */
.L_x_5967:
[----:B------:R-:W-:Y:S05]  /*11800*/  BSYNC B1 ;  /* 0x0000000000017941 */ /* 0x000fea0003800000 */
.L_x_5966:
        /* <DEDUP_REMOVED lines=36> */
.L_x_5969:
[----:B------:R-:W3:Y:S01]  /*11a50*/  LDL R14, [R1] ;  /* 0x00000000010e7983 */ /* 0x000ee20000100800 */
[----:B------:R-:W4:Y:S01]  /*11a60*/  @P4 LDC R7, c[0x0][0x44c] ;  /* 0x00011300ff074b82 */ /* 0x000f220000000800 */
[----:B------:R-:W-:Y:S01]  /*11a70*/  ULDC UR4, c[0x0][0x9dc] ;  /* 0x0002770000047ab9 */ /* 0x000fe20000000800 */
[----:B------:R-:W-:Y:S01]  /*11a80*/  ULDC UR5, c[0x0][0x9e0] ;  /* 0x0002780000057ab9 */ /* 0x000fe20000000800 */
[----:B------:R-:W-:-:S05]  /*11a90*/  ULOP3.LUT UR4, URZ, UR4, URZ, 0x33, !UPT ;  /* 0x000000043f047292 */ /* 0x000fca000f8e333f */
[----:B------:R-:W5:Y:S01]  /*11aa0*/  @P4 LDC R6, c[0x0][0x450] ;  /* 0x00011400ff064b82 */ /* 0x000f620000000800 */
[----:B---3--:R-:W-:Y:S02]  /*11ab0*/  IMAD.IADD R222, R14, 0x1, R199 ;  /* 0x000000010ede7824 */ /* 0x008fe400078e02c7 */
[----:B------:R-:W-:Y:S02]  /*11ac0*/  IMAD.SHL.U32 R14, R15, 0x40, RZ ;  /* 0x000000400f0e7824 */ /* 0x000fe400078e00ff */
[----:B----4-:R-:W-:-:S03]  /*11ad0*/  @P4 IMAD.HI.U32 R7, R222, R7, RZ ;  /* 0x00000007de074227 */ /* 0x010fc600078e00ff */
[----:B------:R-:W-:Y:S02]  /*11ae0*/  IADD3 R220, -R188, 0x1, -R14 ;  /* 0x00000001bcdc7810 */ /* 0x000fe40007ffe90e */
[----:B-----5:R-:W-:Y:S01]  /*11af0*/  @P4 SHF.R.U32.HI R222, RZ, R6, R7 ;  /* 0x00000006ffde4219 */ /* 0x020fe20000011607 */
[----:B------:R-:W-:Y:S01]  /*11b00*/  VIADD R6, R20, 0x28c40 ;  /* 0x00028c4014067836 */ /* 0x000fe20000000000 */
[----:B------:R-:W-:-:S03]  /*11b10*/  IADD3 R220, -R23, R220, R189 ;  /* 0x000000dc17dc7210 */ /* 0x000fc60007ffe1bd */
[----:B------:R-:W3:Y:S01]  /*11b20*/  SHFL.IDX PT, R223, R222, RZ, 0x1c1f ;  /* 0x001c1fffdedf7589 */ /* 0x000ee200000e0000 */
[----:B------:R-:W-:Y:S01]  /*11b30*/  PRMT R6, R191, 0x654, R6 ;  /* 0x00000654bf067816 */ /* 0x000fe20000000006 */
[C---:B------:R-:W-:Y:S02]  /*11b40*/  VIADD R221, R220.reuse, UR5 ;  /* 0x00000005dcdd7c36 */ /* 0x040fe40008000000 */
[----:B------:R-:W-:Y:S01]  /*11b50*/  VIADD R220, R220, UR4 ;  /* 0x00000004dcdc7c36 */ /* 0x000fe20008000000 */
[----:B------:R4:W-:Y:S01]  /*11b60*/  SYNCS.ARRIVE.TRANS64.RED.A1T0 RZ, [R6+URZ], RZ ;  /* 0x000000ff06ff79a7 */ /* 0x0009e2000810043f */
[--C-:B---3--:R-:W-:Y:S02]  /*11b70*/  IMAD.IADD R210, R221, 0x1, R223.reuse ;  /* 0x00000001ddd27824 */ /* 0x108fe400078e02df */
[----:B0-----:R-:W-:Y:S01]  /*11b80*/  IMAD.IADD R209, R220, 0x1, R223 ;  /* 0x00000001dcd17824 */ /* 0x001fe200078e02df */
[----:B----4-:R-:W-:Y:S06]  /*11b90*/  @!P5 BRA `(.L_x_5970) ;  /* 0x000000000060d947 */ /* 0x010fec0003800000 */
        /* <DEDUP_REMOVED lines=13> */
.L_x_5972:
[----:B------:R-:W-:Y:S02]  /*11c70*/  ULDC UR4, c[0x0][0x9e4] ;  /* 0x0002790000047ab9 */ /* 0x000fe40000000800 */
[----:B------:R-:W-:-:S05]  /*11c80*/  IMAD.U32 R224, RZ, RZ, UR4 ;  /* 0x00000004ffe07e24 */ /* 0x000fca000f8e00ff */
[----:B------:R-:W-:-:S13]  /*11c90*/  ISETP.NE.AND P1, PT, R224, 0x1, PT ;  /* 0x00000001e000780c */ /* 0x000fda0003f25270 */
[----:B------:R-:W0:Y:S02]  /*11ca0*/  @P1 LDC.64 R6, c[0x0][0x9e8] ;  /* 0x00027a00ff061b82 */ /* 0x000e240000000a00 */
[----:B0-----:R-:W-:-:S05]  /*11cb0*/  @P1 IMAD.HI.U32 R6, R223, R6, RZ ;  /* 0x00000006df061227 */ /* 0x001fca00078e00ff */
[----:B------:R-:W-:-:S07]  /*11cc0*/  @P1 SHF.R.U32.HI R223, RZ, R7, R6 ;  /* 0x00000007ffdf1219 */ /* 0x000fce0000011606 */
.L_x_5973:
[----:B------:R-:W-:Y:S05]  /*11cd0*/  BSYNC B1 ;  /* 0x0000000000017941 */ /* 0x000fea0003800000 */
.L_x_5971:
[----:B------:R-:W-:-:S04]  /*11ce0*/  IMAD R223, R223, R224, -R14 ;  /* 0x000000e0dfdf7224 */ /* 0x000fc800078e0a0e */
[----:B------:R-:W-:-:S05]  /*11cf0*/  IMAD.IADD R223, R223, 0x1, -R188 ;  /* 0x00000001dfdf7824 */ /* 0x000fca00078e0abc */
[----:B------:R-:W-:Y:S02]  /*11d00*/  VIMNMX R209, R209, R223, !PT ;  /* 0x000000dfd1d17248 */ /* 0x000fe40007fe0100 */
[----:B------:R-:W-:-:S07]  /*11d10*/  VIADDMNMX R210, R223, R224, R210, PT ;  /* 0x000000e0dfd27246 */ /* 0x000fce00038001d2 */
.L_x_5970:
[----:B------:R-:W-:Y:S01]  /*11d20*/  ISETP.GT.AND P1, PT, R15, -0x1, PT ;  /* 0xffffffff0f00780c */ /* 0x000fe20003f24270 */
[----:B------:R-:W0:Y:S03]  /*11d30*/  SHFL.IDX PT, R222, R222, 0x1, 0x1c1f ;  /* 0x003c1f00dede7f89 */ /* 0x000e2600000e0000 */
[C---:B------:R-:W-:Y:S02]  /*11d40*/  ISETP.GT.AND P2, PT, R209.reuse, RZ, P1 ;  /* 0x000000ffd100720c */ /* 0x040fe40000f44270 */
[C---:B------:R-:W-:Y:S02]  /*11d50*/  ISETP.GT.AND P6, PT, R209.reuse, 0x1, P1 ;  /* 0x00000001d100780c */ /* 0x040fe40000fc4270 */
[----:B------:R-:W-:Y:S02]  /*11d60*/  ISETP.LT.OR P3, PT, R210, 0x1, P2 ;  /* 0x00000001d200780c */ /* 0x000fe40001761670 */
[----:B------:R-:W-:-:S02]  /*11d70*/  ISETP.GT.AND P2, PT, R209, 0x8, P1 ;  /* 0x00000008d100780c */ /* 0x000fc40000f44270 */
[----:B------:R-:W-:Y:S02]  /*11d80*/  FSEL R152, R152, -INF , !P3 ;  /* 0xff80000098987808 */ /* 0x000fe40005800000 */
[----:B------:R-:W-:Y:S02]  /*11d90*/  ISETP.GT.AND P3, PT, R209, 0x9, P1 ;  /* 0x00000009d100780c */ /* 0x000fe40000f64270 */
[C---:B------:R-:W-:Y:S02]  /*11da0*/  ISETP.LT.OR P6, PT, R210.reuse, 0x2, P6 ;  /* 0x00000002d200780c */ /* 0x040fe400037c1670 */
[C---:B------:R-:W-:Y:S02]  /*11db0*/  ISETP.LT.OR P2, PT, R210.reuse, 0x9, P2 ;  /* 0x00000009d200780c */ /* 0x040fe40001741670 */
[----:B------:R-:W-:Y:S02]  /*11dc0*/  ISETP.LT.OR P3, PT, R210, 0xa, P3 ;  /* 0x0000000ad200780c */ /* 0x000fe40001f61670 */
[----:B------:R-:W-:-:S02]  /*11dd0*/  FSEL R153, R153, -INF , !P6 ;  /* 0xff80000099997808 */ /* 0x000fc40007000000 */
[----:B------:R-:W-:Y:S01]  /*11de0*/  FSEL R156, R156, -INF , !P2 ;  /* 0xff8000009c9c7808 */ /* 0x000fe20005000000 */
[--C-:B0-----:R-:W-:Y:S01]  /*11df0*/  IMAD.IADD R221, R221, 0x1, R222.reuse ;  /* 0x00000001dddd7824 */ /* 0x101fe200078e02de */
[----:B------:R-:W-:Y:S01]  /*11e00*/  FSEL R157, R157, -INF , !P3 ;  /* 0xff8000009d9d7808 */ /* 0x000fe20005800000 */
[----:B------:R-:W-:Y:S01]  /*11e10*/  IMAD.IADD R220, R220, 0x1, R222 ;  /* 0x00000001dcdc7824 */ /* 0x000fe200078e02de */
[C---:B------:R-:W-:Y:S02]  /*11e20*/  ISETP.GT.AND P6, PT, R209.reuse, 0x10, P1 ;  /* 0x00000010d100780c */ /* 0x040fe40000fc4270 */
[C---:B------:R-:W-:Y:S02]  /*11e30*/  ISETP.GT.AND P2, PT, R209.reuse, 0x11, P1 ;  /* 0x00000011d100780c */ /* 0x040fe40000f44270 */
[----:B------:R-:W-:Y:S02]  /*11e40*/  ISETP.GT.AND P3, PT, R209, 0x18, P1 ;  /* 0x00000018d100780c */ /* 0x000fe40000f64270 */
[----:B------:R-:W-:-:S02]  /*11e50*/  ISETP.LT.OR P6, PT, R210, 0x11, P6 ;  /* 0x00000011d200780c */ /* 0x000fc400037c1670 */
[C---:B------:R-:W-:Y:S02]  /*11e60*/  ISETP.LT.OR P2, PT, R210.reuse, 0x12, P2 ;  /* 0x00000012d200780c */ /* 0x040fe40001741670 */
[----:B------:R-:W-:Y:S02]  /*11e70*/  ISETP.LT.OR P3, PT, R210, 0x19, P3 ;  /* 0x00000019d200780c */ /* 0x000fe40001f61670 */
[----:B------:R-:W-:Y:S02]  /*11e80*/  FSEL R160, R160, -INF , !P6 ;  /* 0xff800000a0a07808 */ /* 0x000fe40007000000 */
[----:B------:R-:W-:Y:S02]  /*11e90*/  FSEL R161, R161, -INF , !P2 ;  /* 0xff800000a1a17808 */ /* 0x000fe40005000000 */
[----:B------:R-:W-:Y:S02]  /*11ea0*/  FSEL R164, R164, -INF , !P3 ;  /* 0xff800000a4a47808 */ /* 0x000fe40005800000 */
[----:B------:R-:W-:-:S02]  /*11eb0*/  ISETP.GT.AND P6, PT, R209, 0x19, P1 ;  /* 0x00000019d100780c */ /* 0x000fc40000fc4270 */
[C---:B------:R-:W-:Y:S02]  /*11ec0*/  ISETP.GT.AND P2, PT, R209.reuse, 0x20, P1 ;  /* 0x00000020d100780c */ /* 0x040fe40000f44270 */
[----:B------:R-:W-:Y:S02]  /*11ed0*/  ISETP.GT.AND P3, PT, R209, 0x21, P1 ;  /* 0x00000021d100780c */ /* 0x000fe40000f64270 */
[C---:B------:R-:W-:Y:S02]  /*11ee0*/  ISETP.LT.OR P6, PT, R210.reuse, 0x1a, P6 ;  /* 0x0000001ad200780c */ /* 0x040fe400037c1670 */
[C---:B------:R-:W-:Y:S02]  /*11ef0*/  ISETP.LT.OR P2, PT, R210.reuse, 0x21, P2 ;  /* 0x00000021d200780c */ /* 0x040fe40001741670 */
[----:B------:R-:W-:Y:S02]  /*11f00*/  ISETP.LT.OR P3, PT, R210, 0x22, P3 ;  /* 0x00000022d200780c */ /* 0x000fe40001f61670 */
[----:B------:R-:W-:-:S02]  /*11f10*/  FSEL R165, R165, -INF , !P6 ;  /* 0xff800000a5a57808 */ /* 0x000fc40007000000 */
[----:B------:R-:W-:Y:S02]  /*11f20*/  FSEL R168, R168, -INF , !P2 ;  /* 0xff800000a8a87808 */ /* 0x000fe40005000000 */
[----:B------:R-:W-:Y:S02]  /*11f30*/  FSEL R169, R169, -INF , !P3 ;  /* 0xff800000a9a97808 */ /* 0x000fe40005800000 */
        /* <DEDUP_REMOVED lines=17> */
[----:B------:R-:W-:Y:S01]  /*12050*/  FSEL R181, R181, -INF , !P3 ;  /* 0xff800000b5b57808 */ /* 0x000fe20005800000 */
[----:B------:R-:W-:Y:S06]  /*12060*/  @!P5 BRA `(.L_x_5974) ;  /* 0x000000000060d947 */ /* 0x000fec0003800000 */
        /* <DEDUP_REMOVED lines=13> */
.L_x_5976:
[----:B------:R-:W-:Y:S02]  /*12140*/  ULDC UR4, c[0x0][0x9e4] ;  /* 0x0002790000047ab9 */ /* 0x000fe40000000800 */
[----:B------:R-:W-:-:S05]  /*12150*/  IMAD.U32 R209, RZ, RZ, UR4 ;  /* 0x00000004ffd17e24 */ /* 0x000fca000f8e00ff */
[----:B------:R-:W-:-:S13]  /*12160*/  ISETP.NE.AND P2, PT, R209, 0x1, PT ;  /* 0x00000001d100780c */ /* 0x000fda0003f45270 */
[----:B------:R-:W0:Y:S02]  /*12170*/  @P2 LDC.64 R6, c[0x0][0x9e8] ;  /* 0x00027a00ff062b82 */ /* 0x000e240000000a00 */
[----:B0-----:R-:W-:-:S05]  /*12180*/  @P2 IMAD.HI.U32 R6, R222, R6, RZ ;  /* 0x00000006de062227 */ /* 0x001fca00078e00ff */
[----:B------:R-:W-:-:S07]  /*12190*/  @P2 SHF.R.U32.HI R222, RZ, R7, R6 ;  /* 0x00000007ffde2219 */ /* 0x000fce0000011606 */
.L_x_5977:
[----:B------:R-:W-:Y:S05]  /*121a0*/  BSYNC B1 ;  /* 0x0000000000017941 */ /* 0x000fea0003800000 */
.L_x_5975:
[----:B------:R-:W-:-:S04]  /*121b0*/  IMAD R14, R222, R209, -R14 ;  /* 0x000000d1de0e7224 */ /* 0x000fc800078e0a0e */
[----:B------:R-:W-:-:S05]  /*121c0*/  IMAD.IADD R14, R14, 0x1, -R188 ;  /* 0x000000010e0e7824 */ /* 0x000fca00078e0abc */
[----:B------:R-:W-:Y:S02]  /*121d0*/  VIMNMX R220, R220, R14, !PT ;  /* 0x0000000edcdc7248 */ /* 0x000fe40007fe0100 */
[----:B------:R-:W-:-:S07]  /*121e0*/  VIADDMNMX R221, R14, R209, R221, PT ;  /* 0x000000d10edd7246 */ /* 0x000fce00038001dd */
.L_x_5974:
[----:B------:R-:W-:Y:S01]  /*121f0*/  FMNMX.FTZ R6, R152, R187, !PT ;  /* 0x000000bb98067209 */ /* 0x000fe20007810000 */
[----:B------:R-:W-:Y:S01]  /*12200*/  ULDC UR4, c[0x0][0x988] ;  /* 0x0002620000047ab9 */ /* 0x000fe20000000800 */
        /* <DEDUP_REMOVED lines=18> */
[----:B------:R-:W-:Y:S02]  /*12330*/  ISETP.GT.AND P6, PT, R220, RZ, P1 ;  /* 0x000000ffdc00720c */ /* 0x000fe40000fc4270 */
[----:B------:R-:W-:Y:S02]  /*12340*/  FMNMX.FTZ R6, R172, R6, !PT ;  /* 0x00000006ac067209 */ /* 0x000fe40007810000 */
[----:B------:R-:W-:Y:S02]  /*12350*/  ISETP.GT.AND P3, PT, R220, 0x1, P1 ;  /* 0x00000001dc00780c */ /* 0x000fe40000f64270 */
[----:B------:R-:W-:Y:S02]  /*12360*/  FMNMX.FTZ R6, R173, R6, !PT ;  /* 0x00000006ad067209 */ /* 0x000fe40007810000 */
[----:B------:R-:W-:-:S02]  /*12370*/  ISETP.LT.OR P6, PT, R221, 0x1, P6 ;  /* 0x00000001dd00780c */ /* 0x000fc400037c1670 */
[----:B------:R-:W-:Y:S02]  /*12380*/  FMNMX.FTZ R6, R176, R6, !PT ;  /* 0x00000006b0067209 */ /* 0x000fe40007810000 */
[----:B------:R-:W-:Y:S02]  /*12390*/  ISETP.LT.OR P3, PT, R221, 0x2, P3 ;  /* 0x00000002dd00780c */ /* 0x000fe40001f61670 */
[----:B------:R-:W-:Y:S02]  /*123a0*/  FMNMX.FTZ R6, R177, R6, !PT ;  /* 0x00000006b1067209 */ /* 0x000fe40007810000 */
[----:B------:R-:W-:Y:S02]  /*123b0*/  FSEL R154, R154, -INF , !P6 ;  /* 0xff8000009a9a7808 */ /* 0x000fe40007000000 */
[----:B------:R-:W-:Y:S02]  /*123c0*/  FMNMX.FTZ R6, R180, R6, !PT ;  /* 0x00000006b4067209 */ /* 0x000fe40007810000 */
[----:B------:R-:W-:-:S02]  /*123d0*/  FSEL R155, R155, -INF , !P3 ;  /* 0xff8000009b9b7808 */ /* 0x000fc40005800000 */
[----:B------:R-:W-:Y:S02]  /*123e0*/  FMNMX.FTZ R6, R181, R6, !PT ;  /* 0x00000006b5067209 */ /* 0x000fe40007810000 */
[C---:B------:R-:W-:Y:S02]  /*123f0*/  ISETP.GT.AND P3, PT, R220.reuse, 0x10, P1 ;  /* 0x00000010dc00780c */ /* 0x040fe40000f64270 */
[----:B------:R-:W-:Y:S01]  /*12400*/  ISETP.GT.AND P6, PT, R220, 0x38, P1 ;  /* 0x00000038dc00780c */ /* 0x000fe20000fc4270 */
[----:B------:R-:W0:Y:S01]  /*12410*/  SHFL.BFLY PT, R7, R6, 0x2, 0x1f ;  /* 0x0c401f0006077f89 */ /* 0x000e2200000e0000 */
[C---:B------:R-:W-:Y:S02]  /*12420*/  ISETP.LT.OR P3, PT, R221.reuse, 0x11, P3 ;  /* 0x00000011dd00780c */ /* 0x040fe40001f61670 */
[----:B------:R-:W-:Y:S02]  /*12430*/  ISETP.LT.OR P6, PT, R221, 0x39, P6 ;  /* 0x00000039dd00780c */ /* 0x000fe400037c1670 */
[----:B------:R-:W-:-:S02]  /*12440*/  FSEL R162, R162, -INF , !P3 ;  /* 0xff800000a2a27808 */ /* 0x000fc40005800000 */
[----:B------:R-:W-:Y:S02]  /*12450*/  ISETP.GT.AND P3, PT, R220, 0x19, P1 ;  /* 0x00000019dc00780c */ /* 0x000fe40000f64270 */
[----:B------:R-:W-:Y:S02]  /*12460*/  FSEL R182, R182, -INF , !P6 ;  /* 0xff800000b6b67808 */ /* 0x000fe40007000000 */
[----:B------:R-:W-:-:S04]  /*12470*/  ISETP.LT.OR P3, PT, R221, 0x1a, P3 ;  /* 0x0000001add00780c */ /* 0x000fc80001f61670 */
[----:B------:R-:W-:Y:S02]  /*12480*/  FSEL R167, R167, -INF , !P3 ;  /* 0xff800000a7a77808 */ /* 0x000fe40005800000 */
[----:B------:R-:W-:-:S04]  /*12490*/  ISETP.GT.AND P3, PT, R220, 0x28, P1 ;  /* 0x00000028dc00780c */ /* 0x000fc80000f64270 */
[----:B------:R-:W-:Y:S02]  /*124a0*/  ISETP.LT.OR P3, PT, R221, 0x29, P3 ;  /* 0x00000029dd00780c */ /* 0x000fe40001f61670 */
[----:B0-----:R-:W-:-:S05]  /*124b0*/  FMNMX.FTZ R6, R6, R7, !PT ;  /* 0x0000000706067209 */ /* 0x001fca0007810000 */
[----:B------:R-:W0:Y:S02]  /*124c0*/  SHFL.BFLY PT, R7, R6, 0x1, 0x1f ;  /* 0x0c201f0006077f89 */ /* 0x000e2400000e0000 */
[----:B0-----:R-:W-:-:S04]  /*124d0*/  FMNMX.FTZ R6, R6, R7, !PT ;  /* 0x0000000706067209 */ /* 0x001fc80007810000 */
[----:B------:R-:W-:-:S04]  /*124e0*/  FSETP.NEU.FTZ.AND P2, PT, R6, -INF , PT ;  /* 0xff8000000600780b */ /* 0x000fc80003f5d000 */
[----:B------:R-:W-:-:S05]  /*124f0*/  FSEL R7, R6, RZ, P2 ;  /* 0x000000ff06077208 */ /* 0x000fca0001000000 */
[----:B------:R-:W-:Y:S01]  /*12500*/  FADD.FTZ R187, -R7, R187 ;  /* 0x000000bb07bb7221 */ /* 0x000fe20000010100 */
[----:B------:R-:W-:-:S04]  /*12510*/  IMAD.U32 R7, RZ, RZ, UR4 ;  /* 0x00000004ff077e24 */ /* 0x000fc8000f8e00ff */
[----:B------:R-:W-:-:S05]  /*12520*/  FMUL.FTZ R14, R6, R7 ;  /* 0x00000007060e7220 */ /* 0x000fca0000410000 */
[----:B------:R-:W-:Y:S02]  /*12530*/  FSEL R14, R14, RZ, P2 ;  /* 0x000000ff0e0e7208 */ /* 0x000fe40001000000 */
[----:B------:R-:W-:-:S03]  /*12540*/  ISETP.GT.AND P2, PT, R220, 0x8, P1 ;  /* 0x00000008dc00780c */ /* 0x000fc60000f44270 */
        /* <DEDUP_REMOVED lines=16> */
[----:B------:R-:W-:Y:S01]  /*12650*/  ISETP.LT.OR P2, PT, R221, 0x9, P2 ;  /* 0x00000009dd00780c */ /* 0x000fe20001741670 */
[----:B------:R-:W-:Y:S01]  /*12660*/  FMUL.FTZ R176, R187, R7 ;  /* 0x00000007bbb07220 */ /* 0x000fe20000410000 */
[----:B------:R-:W-:Y:S01]  /*12670*/  FMNMX.FTZ R14, R154, R186, !PT ;  /* 0x000000ba9a0e7209 */ /* 0x000fe20007810000 */
[----:B------:R-:W-:Y:S01]  /*12680*/  MUFU.EX2 R152, R152 ;  /* 0x0000009800987308 */ /* 0x000fe20000000800 */
[----:B------:R-:W-:-:S02]  /*12690*/  FSEL R158, R158, -INF , !P2 ;  /* 0xff8000009e9e7808 */ /* 0x000fc40005000000 */
[----:B------:R-:W-:Y:S02]  /*126a0*/  FMNMX.FTZ R14, R155, R14, !PT ;  /* 0x0000000e9b0e7209 */ /* 0x000fe40007810000 */
[----:B------:R-:W-:Y:S02]  /*126b0*/  ISETP.GT.AND P2, PT, R220, 0x11, P1 ;  /* 0x00000011dc00780c */ /* 0x000fe40000f44270 */
[----:B------:R-:W-:Y:S01]  /*126c0*/  FMNMX.FTZ R14, R158, R14, !PT ;  /* 0x0000000e9e0e7209 */ /* 0x000fe20007810000 */
[----:B------:R-:W0:Y:S01]  /*126d0*/  MUFU.EX2 R176, R176 ;  /* 0x000000b000b07308 */ /* 0x000e220000000800 */
[----:B------:R-:W-:Y:S02]  /*126e0*/  ISETP.LT.OR P2, PT, R221, 0x12, P2 ;  /* 0x00000012dd00780c */ /* 0x000fe40001741670 */
[----:B------:R-:W-:Y:S02]  /*126f0*/  FMNMX.FTZ R14, R159, R14, !PT ;  /* 0x0000000e9f0e7209 */ /* 0x000fe40007810000 */
[----:B------:R-:W-:-:S02]  /*12700*/  FSEL R163, R163, -INF , !P2 ;  /* 0xff800000a3a37808 */ /* 0x000fc40005000000 */
[----:B------:R-:W-:Y:S01]  /*12710*/  FMNMX.FTZ R14, R162, R14, !PT ;  /* 0x0000000ea20e7209 */ /* 0x000fe20007810000 */
[----:B------:R-:W3:Y:S01]  /*12720*/  MUFU.EX2 R153, R153 ;  /* 0x0000009900997308 */ /* 0x000ee20000000800 */
[----:B------:R-:W-:Y:S02]  /*12730*/  ISETP.GT.AND P2, PT, R220, 0x20, P1 ;  /* 0x00000020dc00780c */ /* 0x000fe40000f44270 */
[----:B------:R-:W-:Y:S02]  /*12740*/  FMNMX.FTZ R14, R163, R14, !PT ;  /* 0x0000000ea30e7209 */ /* 0x000fe40007810000 */
[----:B------:R-:W-:Y:S02]  /*12750*/  ISETP.LT.OR P2, PT, R221, 0x21, P2 ;  /* 0x00000021dd00780c */ /* 0x000fe40001741670 */
[----:B------:R-:W-:Y:S01]  /*12760*/  FMNMX.FTZ R14, R166, R14, !PT ;  /* 0x0000000ea60e7209 */ /* 0x000fe20007810000 */
[----:B------:R-:W4:Y:S01]  /*12770*/  MUFU.EX2 R156, R156 ;  /* 0x0000009c009c7308 */ /* 0x000f220000000800 */
[----:B------:R-:W-:Y:S01]  /*12780*/  FSEL R170, R170, -INF , !P2 ;  /* 0xff800000aaaa7808 */ /* 0x000fe20005000000 */
[----:B0-----:R-:W-:Y:S01]  /*12790*/  FFMA.FTZ R3, R176, R3, R152 ;  /* 0x00000003b0037223 */ /* 0x001fe20000010098 */
[----:B------:R-:W-:Y:S01]  /*127a0*/  FMNMX.FTZ R14, R167, R14, !PT ;  /* 0x0000000ea70e7209 */ /* 0x000fe20007810000 */
[-C--:B------:R-:W-:Y:S01]  /*127b0*/  FMUL.FTZ R24, R24, R176.reuse ;  /* 0x000000b018187220 */ /* 0x080fe20000410000 */
[----:B------:R-:W-:Y:S01]  /*127c0*/  ISETP.GT.AND P2, PT, R220, 0x29, P1 ;  /* 0x00000029dc00780c */ /* 0x000fe20000f44270 */
[----:B------:R-:W-:Y:S01]  /*127d0*/  FMUL.FTZ R25, R25, R176 ;  /* 0x000000b019197220 */ /* 0x000fe20000410000 */
[----:B------:R-:W-:Y:S01]  /*127e0*/  FMNMX.FTZ R14, R170, R14, !PT ;  /* 0x0000000eaa0e7209 */ /* 0x000fe20007810000 */
[----:B------:R-:W0:Y:S01]  /*127f0*/  MUFU.EX2 R157, R157 ;  /* 0x0000009d009d7308 */ /* 0x000e220000000800 */
[C---:B---3--:R-:W-:Y:S01]  /*12800*/  FADD.FTZ R3, R153.reuse, R3 ;  /* 0x0000000399037221 */ /* 0x048fe20000010000 */
[----:B------:R-:W-:Y:S01]  /*12810*/  F2FP.BF16.F32.PACK_AB R152, R153, R152 ;  /* 0x000000989998723e */ /* 0x000fe200000010ff */
[-C--:B------:R-:W-:Y:S01]  /*12820*/  FMUL.FTZ R28, R28, R176.reuse ;  /* 0x000000b01c1c7220 */ /* 0x080fe20000410000 */
[----:B------:R-:W-:Y:S01]  /*12830*/  ISETP.LT.OR P2, PT, R221, 0x2a, P2 ;  /* 0x0000002add00780c */ /* 0x000fe20001741670 */
[-C--:B------:R-:W-:Y:S01]  /*12840*/  FMUL.FTZ R29, R29, R176.reuse ;  /* 0x000000b01d1d7220 */ /* 0x080fe20000410000 */
[----:B------:R-:W-:Y:S01]  /*12850*/  FSEL R153, R174, -INF , !P3 ;  /* 0xff800000ae997808 */ /* 0x000fe20005800000 */
[----:B------:R-:W-:Y:S01]  /*12860*/  FMUL.FTZ R32, R32, R176 ;  /* 0x000000b020207220 */ /* 0x000fe20000410000 */
[----:B------:R-:W-:Y:S01]  /*12870*/  ISETP.GT.AND P3, PT, R220, 0x30, P1 ;  /* 0x00000030dc00780c */ /* 0x000fe20000f64270 */
[----:B------:R-:W3:Y:S01]  /*12880*/  MUFU.EX2 R160, R160 ;  /* 0x000000a000a07308 */ /* 0x000ee20000000800 */
[----:B------:R-:W-:Y:S01]  /*12890*/  FMNMX.FTZ R14, R171, R14, !PT ;  /* 0x0000000eab0e7209 */ /* 0x000fe20007810000 */
[----:B----4-:R-:W-:Y:S01]  /*128a0*/  FADD.FTZ R3, R156, R3 ;  /* 0x000000039c037221 */ /* 0x010fe20000010000 */
[----:B------:R-:W-:Y:S01]  /*128b0*/  FSEL R175, R175, -INF , !P2 ;  /* 0xff800000afaf7808 */ /* 0x000fe20005000000 */
[-C--:B------:R-:W-:Y:S01]  /*128c0*/  FMUL.FTZ R33, R33, R176.reuse ;  /* 0x000000b021217220 */ /* 0x080fe20000410000 */
[----:B------:R-:W-:Y:S01]  /*128d0*/  ISETP.GT.AND P2, PT, R220, 0x31, P1 ;  /* 0x00000031dc00780c */ /* 0x000fe20000f44270 */
[----:B------:R-:W-:Y:S01]  /*128e0*/  FMUL.FTZ R36, R36, R176 ;  /* 0x000000b024247220 */ /* 0x000fe20000410000 */
[----:B------:R-:W-:Y:S01]  /*128f0*/  ISETP.LT.OR P3, PT, R221, 0x31, P3 ;  /* 0x00000031dd00780c */ /* 0x000fe20001f61670 */
[----:B------:R-:W4:Y:S01]  /*12900*/  MUFU.EX2 R161, R161 ;  /* 0x000000a100a17308 */ /* 0x000f220000000800 */
[----:B------:R-:W-:Y:S01]  /*12910*/  FMNMX.FTZ R14, R153, R14, !PT ;  /* 0x0000000e990e7209 */ /* 0x000fe20007810000 */
[----:B0-----:R-:W-:Y:S01]  /*12920*/  FADD.FTZ R3, R157, R3 ;  /* 0x000000039d037221 */ /* 0x001fe20000010000 */
[----:B------:R-:W-:Y:S01]  /*12930*/  ISETP.LT.OR P2, PT, R221, 0x32, P2 ;  /* 0x00000032dd00780c */ /* 0x000fe20001741670 */
[-C--:B------:R-:W-:Y:S01]  /*12940*/  FMUL.FTZ R37, R37, R176.reuse ;  /* 0x000000b025257220 */ /* 0x080fe20000410000 */
[----:B------:R-:W-:Y:S01]  /*12950*/  FSEL R178, R178, -INF , !P3 ;  /* 0xff800000b2b27808 */ /* 0x000fe20005800000 */
[----:B------:R-:W-:Y:S01]  /*12960*/  FMUL.FTZ R40, R40, R176 ;  /* 0x000000b028287220 */ /* 0x000fe20000410000 */
[----:B------:R-:W-:Y:S01]  /*12970*/  FMNMX.FTZ R14, R175, R14, !PT ;  /* 0x0000000eaf0e7209 */ /* 0x000fe20007810000 */
[----:B------:R-:W0:Y:S01]  /*12980*/  MUFU.EX2 R164, R164 ;  /* 0x000000a400a47308 */ /* 0x000e220000000800 */
[----:B------:R-:W-:Y:S01]  /*12990*/  ISETP.GT.AND P1, PT, R220, 0x39, P1 ;  /* 0x00000039dc00780c */ /* 0x000fe20000f24270 */
[----:B---3--:R-:W-:Y:S01]  /*129a0*/  FADD.FTZ R3, R160, R3 ;  /* 0x00000003a0037221 */ /* 0x008fe20000010000 */
[----:B------:R-:W-:Y:S01]  /*129b0*/  FSEL R179, R179, -INF , !P2 ;  /* 0xff800000b3b37808 */ /* 0x000fe20005000000 */
[----:B------:R-:W-:Y:S01]  /*129c0*/  FMUL.FTZ R41, R41, R176 ;  /* 0x000000b029297220 */ /* 0x000fe20000410000 */
[----:B------:R-:W-:Y:S01]  /*129d0*/  FMNMX.FTZ R14, R178, R14, !PT ;  /* 0x0000000eb20e7209 */ /* 0x000fe20007810000 */
[----:B------:R-:W-:Y:S01]  /*129e0*/  FMUL.FTZ R44, R44, R176 ;  /* 0x000000b02c2c7220 */ /* 0x000fe20000410000 */
[----:B------:R-:W-:Y:S01]  /*129f0*/  ISETP.LT.OR P1, PT, R221, 0x3a, P1 ;  /* 0x0000003add00780c */ /* 0x000fe20000f21670 */
[----:B------:R-:W3:Y:S01]  /*12a00*/  MUFU.EX2 R165, R165 ;  /* 0x000000a500a57308 */ /* 0x000ee20000000800 */
[----:B------:R-:W-:Y:S01]  /*12a10*/  FMNMX.FTZ R14, R179, R14, !PT ;  /* 0x0000000eb30e7209 */ /* 0x000fe20007810000 */
[----:B----4-:R-:W-:Y:S01]  /*12a20*/  FADD.FTZ R3, R161, R3 ;  /* 0x00000003a1037221 */ /* 0x010fe20000010000 */
[----:B------:R-:W-:Y:S01]  /*12a30*/  FSEL R183, R183, -INF , !P1 ;  /* 0xff800000b7b77808 */ /* 0x000fe20004800000 */
[----:B------:R-:W-:Y:S01]  /*12a40*/  FMUL.FTZ R45, R45, R176 ;  /* 0x000000b02d2d7220 */ /* 0x000fe20000410000 */
[----:B------:R-:W-:Y:S01]  /*12a50*/  FMNMX.FTZ R14, R182, R14, !PT ;  /* 0x0000000eb60e7209 */ /* 0x000fe20007810000 */
[-C--:B------:R-:W-:Y:S01]  /*12a60*/  FMUL.FTZ R48, R48, R176.reuse ;  /* 0x000000b030307220 */ /* 0x080fe20000410000 */
[----:B------:R-:W-:Y:S01]  /*12a70*/  FMUL.FTZ R49, R49, R176 ;  /* 0x000000b031317220 */ /* 0x000fe20000410000 */
[----:B------:R-:W4:Y:S01]  /*12a80*/  MUFU.EX2 R168, R168 ;  /* 0x000000a800a87308 */ /* 0x000f220000000800 */
[----:B------:R-:W-:Y:S01]  /*12a90*/  FMNMX.FTZ R14, R183, R14, !PT ;  /* 0x0000000eb70e7209 */ /* 0x000fe20007810000 */
[----:B0-----:R-:W-:Y:S01]  /*12aa0*/  FADD.FTZ R3, R164, R3 ;  /* 0x00000003a4037221 */ /* 0x001fe20000010000 */
[-C--:B------:R-:W-:Y:S01]  /*12ab0*/  FMUL.FTZ R52, R52, R176.reuse ;  /* 0x000000b034347220 */ /* 0x080fe20000410000 */
[-C--:B------:R-:W-:Y:S01]  /*12ac0*/  FMUL.FTZ R53, R53, R176.reuse ;  /* 0x000000b035357220 */ /* 0x080fe20000410000 */
[-C--:B------:R-:W-:Y:S01]  /*12ad0*/  FMUL.FTZ R56, R56, R176.reuse ;  /* 0x000000b038387220 */ /* 0x080fe20000410000 */
[----:B------:R-:W0:Y:S01]  /*12ae0*/  SHFL.BFLY PT, R174, R14, 0x2, 0x1f ;  /* 0x0c401f000eae7f89 */ /* 0x000e2200000e0000 */
        /* <DEDUP_REMOVED lines=22> */
[----:B------:R-:W-:Y:S01]  /*12c50*/  FMUL.FTZ R89, R89, R176 ;  /* 0x000000b059597220 */ /* 0x000fe20000410000 */
[----:B0-----:R-:W-:Y:S01]  /*12c60*/  FMNMX.FTZ R14, R14, R174, !PT ;  /* 0x000000ae0e0e7209 */ /* 0x001fe20007810000 */
[-C--:B------:R-:W-:Y:S01]  /*12c70*/  FMUL.FTZ R92, R92, R176.reuse ;  /* 0x000000b05c5c7220 */ /* 0x080fe20000410000 */
[----:B------:R-:W0:Y:S01]  /*12c80*/  MUFU.EX2 R209, R209 ;  /* 0x000000d100d17308 */ /* 0x000e220000000800 */
        /* <DEDUP_REMOVED lines=8> */
[----:B----4-:R-:W-:Y:S01]  /*12d10*/  FADD.FTZ R3, R173, R3 ;  /* 0x00000003ad037221 */ /* 0x010fe20000010000 */
[-C--:B------:R-:W-:Y:S01]  /*12d20*/  FMUL.FTZ R104, R104, R176.reuse ;  /* 0x000000b068687220 */ /* 0x080fe20000410000 */
[-C--:B------:R-:W-:Y:S01]  /*12d30*/  FMUL.FTZ R105, R105, R176.reuse ;  /* 0x000000b069697220 */ /* 0x080fe20000410000 */
[-C--:B------:R-:W-:Y:S01]  /*12d40*/  FMUL.FTZ R108, R108, R176.reuse ;  /* 0x000000b06c6c7220 */ /* 0x080fe20000410000 */
[-C--:B------:R-:W-:Y:S01]  /*12d50*/  FMUL.FTZ R109, R109, R176.reuse ;  /* 0x000000b06d6d7220 */ /* 0x080fe20000410000 */
[-C--:B------:R-:W-:Y:S01]  /*12d60*/  FMUL.FTZ R112, R112, R176.reuse ;  /* 0x000000b070707220 */ /* 0x080fe20000410000 */
[-C--:B------:R-:W-:Y:S01]  /*12d70*/  FMUL.FTZ R113, R113, R176.reuse ;  /* 0x000000b071717220 */ /* 0x080fe20000410000 */
        /* <DEDUP_REMOVED lines=12> */
[----:B------:R-:W-:-:S02]  /*12e40*/  IMAD.MOV R174, RZ, RZ, -R201 ;  /* 0x000000ffffae7224 */ /* 0x000fc400078e0ac9 */
[-C--:B------:R-:W-:Y:S01]  /*12e50*/  FMUL.FTZ R132, R132, R176.reuse ;  /* 0x000000b084847220 */ /* 0x080fe20000410000 */
[----:B------:R-:W-:Y:S01]  /*12e60*/  FMUL.FTZ R133, R133, R176 ;  /* 0x000000b085857220 */ /* 0x000fe20000410000 */
[C---:B------:R-:W-:Y:S01]  /*12e70*/  FSETP.NEU.FTZ.AND P1, PT, R14.reuse, -INF , PT ;  /* 0xff8000000e00780b */ /* 0x040fe20003f3d000 */
[-C--:B------:R-:W-:Y:S01]  /*12e80*/  FMUL.FTZ R220, R14, R7.reuse ;  /* 0x000000070edc7220 */ /* 0x080fe20000410000 */
[----:B------:R-:W-:Y:S01]  /*12e90*/  ISETP.NE.AND P2, PT, R188, R174, PT ;  /* 0x000000aebc00720c */ /* 0x000fe20003f45270 */
[-C--:B------:R-:W-:Y:S01]  /*12ea0*/  FMUL.FTZ R136, R136, R176.reuse ;  /* 0x000000b088887220 */ /* 0x080fe20000410000 */
[----:B------:R-:W-:Y:S01]  /*12eb0*/  FSEL R174, R14, RZ, P1 ;  /* 0x000000ff0eae7208 */ /* 0x000fe20000800000 */
[-C--:B------:R-:W-:Y:S01]  /*12ec0*/  FMUL.FTZ R137, R137, R176.reuse ;  /* 0x000000b089897220 */ /* 0x080fe20000410000 */
[----:B------:R-:W-:Y:S01]  /*12ed0*/  FSEL R220, R220, RZ, P1 ;  /* 0x000000ffdcdc7208 */ /* 0x000fe20000800000 */
[-C--:B------:R-:W-:Y:S01]  /*12ee0*/  FMUL.FTZ R140, R140, R176.reuse ;  /* 0x000000b08c8c7220 */ /* 0x080fe20000410000 */
[-C--:B------:R-:W-:Y:S01]  /*12ef0*/  FMUL.FTZ R141, R141, R176.reuse ;  /* 0x000000b08d8d7220 */ /* 0x080fe20000410000 */
[----:B------:R-:W-:Y:S01]  /*12f00*/  FADD.FTZ R174, -R174, R186 ;  /* 0x000000baaeae7221 */ /* 0x000fe20000010100 */
[----:B------:R-:W-:Y:S01]  /*12f10*/  FMUL.FTZ R144, R144, R176 ;  /* 0x000000b090907220 */ /* 0x000fe20000410000 */
[-CC-:B------:R-:W-:Y:S01]  /*12f20*/  FFMA.FTZ R186, R155, R7.reuse, -R220.reuse ;  /* 0x000000079bba7223 */ /* 0x180fe200000108dc */
[-CC-:B------:R-:W-:Y:S01]  /*12f30*/  FFMA.FTZ R155, R158, R7.reuse, -R220.reuse ;  /* 0x000000079e9b7223 */ /* 0x180fe200000108dc */
[-C--:B------:R-:W-:Y:S01]  /*12f40*/  FMUL.FTZ R174, R174, R7.reuse ;  /* 0x00000007aeae7220 */ /* 0x080fe20000410000 */
[----:B------:R-:W-:Y:S01]  /*12f50*/  FFMA.FTZ R159, R159, R7, -R220 ;  /* 0x000000079f9f7223 */ /* 0x000fe200000108dc */
[----:B------:R-:W-:-:S02]  /*12f60*/  @!P2 IMAD R185, R185, 0x40, R198 ;  /* 0x00000040b9b9a824 */ /* 0x000fc400078e02c6 */
[-CC-:B------:R-:W-:Y:S01]  /*12f70*/  FFMA.FTZ R187, R162, R7.reuse, -R220.reuse ;  /* 0x00000007a2bb7223 */ /* 0x180fe200000108dc */
[----:B------:R-:W-:Y:S01]  /*12f80*/  MUFU.EX2 R186, R186 ;  /* 0x000000ba00ba7308 */ /* 0x000fe20000000800 */
[-C--:B------:R-:W-:Y:S01]  /*12f90*/  FFMA.FTZ R163, R163, R7.reuse, -R220 ;  /* 0x00000007a3a37223 */ /* 0x080fe200000108dc */
[----:B------:R-:W-:Y:S02]  /*12fa0*/  @!P2 IMAD R185, R185, 0x4, R2 ;  /* 0x00000004b9b9a824 */ /* 0x000fe400078e0202 */
[-CC-:B------:R-:W-:Y:S01]  /*12fb0*/  FFMA.FTZ R153, R153, R7.reuse, -R220.reuse ;  /* 0x0000000799997223 */ /* 0x180fe200000108dc */
[----:B------:R-:W-:Y:S01]  /*12fc0*/  F2FP.BF16.F32.PACK_AB R158, R165, R164 ;  /* 0x000000a4a59e723e */ /* 0x000fe200000010ff */
[-CC-:B------:R-:W-:Y:S01]  /*12fd0*/  FFMA.FTZ R210, R166, R7.reuse, -R220.reuse ;  /* 0x00000007a6d27223 */ /* 0x180fe200000108dc */
[-CC-:B------:R-:W-:Y:S01]  /*12fe0*/  FFMA.FTZ R167, R167, R7.reuse, -R220.reuse ;  /* 0x00000007a7a77223 */ /* 0x180fe200000108dc */
[----:B------:R-:W-:Y:S01]  /*12ff0*/  @!P2 STS [R185+0x28800], R176 ;  /* 0x028800b0b900a388 */ /* 0x000fe20000000800 */
[----:B------:R-:W0:Y:S01]  /*13000*/  MUFU.EX2 R174, R174 ;  /* 0x000000ae00ae7308 */ /* 0x000e220000000800 */
        /* <DEDUP_REMOVED lines=8> */
[----:B------:R-:W-:Y:S01]  /*13090*/  F2FP.BF16.F32.PACK_AB R162, R173, R172 ;  /* 0x000000acada2723e */ /* 0x000fe200000010ff */
[-C--:B------:R-:W-:Y:S01]  /*130a0*/  FMUL.FTZ R145, R145, R176.reuse ;  /* 0x000000b091917220 */ /* 0x080fe20000410000 */
[----:B------:R-:W-:Y:S01]  /*130b0*/  F2FP.BF16.F32.PACK_AB R164, R177, R209 ;  /* 0x000000d1b1a4723e */ /* 0x000fe200000010ff */
[-C--:B------:R-:W-:Y:S01]  /*130c0*/  FMUL.FTZ R148, R148, R176.reuse ;  /* 0x000000b094947220 */ /* 0x080fe20000410000 */
[----:B------:R-:W-:-:S03]  /*130d0*/  FMUL.FTZ R149, R149, R176 ;  /* 0x000000b095957220 */ /* 0x000fc60000410000 */
[----:B------:R-:W-:Y:S01]  /*130e0*/  MUFU.EX2 R159, R159 ;  /* 0x0000009f009f7308 */ /* 0x000fe20000000800 */
[----:B0-----:R0:W-:Y:S01]  /*130f0*/  @!P2 STS [R185+0x28820], R174 ;  /* 0x028820aeb900a388 */ /* 0x0011e20000000800 */
        /* <DEDUP_REMOVED lines=9> */
[----:B0-----:R-:W-:Y:S01]  /*13190*/  FFMA.FTZ R185, R154, R7, -R220 ;  /* 0x000000079ab97223 */ /* 0x001fe200000108dc */
[----:B------:R-:W-:Y:S01]  /*131a0*/  F2FP.BF16.F32.PACK_AB R154, R157, R156 ;  /* 0x0000009c9d9a723e */ /* 0x000fe200000010ff */
[----:B------:R-:W-:Y:S01]  /*131b0*/  FMUL.FTZ R42, R42, R174 ;  /* 0x000000ae2a2a7220 */ /* 0x000fe20000410000 */
[----:B------:R-:W-:Y:S01]  /*131c0*/  F2FP.BF16.F32.PACK_AB R156, R161, R160 ;  /* 0x000000a0a19c723e */ /* 0x000fe200000010ff */
[----:B------:R-:W-:Y:S01]  /*131d0*/  FMUL.FTZ R43, R43, R174 ;  /* 0x000000ae2b2b7220 */ /* 0x000fe20000410000 */
        /* <DEDUP_REMOVED lines=25> */
[----:B0-----:R-:W-:Y:S01]  /*13370*/  FFMA.FTZ R165, R174, R0, R185 ;  /* 0x00000000aea57223 */ /* 0x001fe200000100b9 */
[-C--:B------:R-:W-:Y:S01]  /*13380*/  FMUL.FTZ R86, R86, R174.reuse ;  /* 0x000000ae56567220 */ /* 0x080fe20000410000 */
[-C--:B------:R-:W-:Y:S01]  /*13390*/  FMUL.FTZ R87, R87, R174.reuse ;  /* 0x000000ae57577220 */ /* 0x080fe20000410000 */
[-C--:B------:R-:W-:Y:S01]  /*133a0*/  FMUL.FTZ R90, R90, R174.reuse ;  /* 0x000000ae5a5a7220 */ /* 0x080fe20000410000 */
        /* <DEDUP_REMOVED lines=12> */
[----:B0-----:R-:W-:Y:S01]  /*13470*/  FADD.FTZ R153, R186, R165 ;  /* 0x000000a5ba997221 */ /* 0x001fe20000010000 */
[-C--:B------:R-:W-:Y:S01]  /*13480*/  FMUL.FTZ R111, R111, R174.reuse ;  /* 0x000000ae6f6f7220 */ /* 0x080fe20000410000 */
[-C--:B------:R-:W-:Y:S01]  /*13490*/  FMUL.FTZ R114, R114, R174.reuse ;  /* 0x000000ae72727220 */ /* 0x080fe20000410000 */
[-C--:B------:R-:W-:Y:S01]  /*134a0*/  FMUL.FTZ R115, R115, R174.reuse ;  /* 0x000000ae73737220 */ /* 0x080fe20000410000 */
[----:B------:R-:W-:Y:S01]  /*134b0*/  FADD.FTZ R153, R155, R153 ;  /* 0x000000999b997221 */ /* 0x000fe20000010000 */
[C---:B------:R-:W-:Y:S01]  /*134c0*/  F2FP.BF16.F32.PACK_AB R155, R159.reuse, R155 ;  /* 0x0000009b9f9b723e */ /* 0x040fe200000010ff */
[----:B------:R-:W-:Y:S01]  /*134d0*/  FMUL.FTZ R118, R118, R174 ;  /* 0x000000ae76767220 */ /* 0x000fe20000410000 */
[----:B------:R-:W0:Y:S01]  /*134e0*/  MUFU.EX2 R171, R171 ;  /* 0x000000ab00ab7308 */ /* 0x000e220000000800 */
[----:B------:R-:W-:Y:S01]  /*134f0*/  FADD.FTZ R153, R159, R153 ;  /* 0x000000999f997221 */ /* 0x000fe20000010000 */
[----:B---3--:R-:W-:Y:S01]  /*13500*/  F2FP.BF16.F32.PACK_AB R159, R167, R210 ;  /* 0x000000d2a79f723e */ /* 0x008fe200000010ff */
[-C--:B------:R-:W-:Y:S01]  /*13510*/  FMUL.FTZ R119, R119, R174.reuse ;  /* 0x000000ae77777220 */ /* 0x080fe20000410000 */
[-C--:B------:R-:W-:Y:S01]  /*13520*/  FMUL.FTZ R122, R122, R174.reuse ;  /* 0x000000ae7a7a7220 */ /* 0x080fe20000410000 */
[----:B------:R-:W-:Y:S01]  /*13530*/  FADD.FTZ R153, R157, R153 ;  /* 0x000000999d997221 */ /* 0x000fe20000010000 */
[----:B------:R-:W-:Y:S01]  /*13540*/  F2FP.BF16.F32.PACK_AB R157, R163, R157 ;  /* 0x0000009da39d723e */ /* 0x000fe200000010ff */
[-C--:B------:R-:W-:Y:S01]  /*13550*/  FMUL.FTZ R123, R123, R174.reuse ;  /* 0x000000ae7b7b7220 */ /* 0x080fe20000410000 */
[----:B------:R-:W3:Y:S01]  /*13560*/  MUFU.EX2 R175, R175 ;  /* 0x000000af00af7308 */ /* 0x000ee20000000800 */
[----:B------:R-:W-:Y:S01]  /*13570*/  FADD.FTZ R168, R163, R153 ;  /* 0x00000099a3a87221 */ /* 0x000fe20000010000 */
[----:B------:R-:W-:Y:S01]  /*13580*/  F2FP.BF16.F32.PACK_AB R153, R186, R185 ;  /* 0x000000b9ba99723e */ /* 0x000fe200000010ff */
[----:B------:R-:W-:Y:S01]  /*13590*/  BAR.SYNC.DEFER_BLOCKING 0xf, 0x100 ;  /* 0x03c4000000007b1d */ /* 0x000fe20000010000 */
[-C--:B------:R-:W-:Y:S01]  /*135a0*/  FMUL.FTZ R126, R126, R174.reuse ;  /* 0x000000ae7e7e7220 */ /* 0x080fe20000410000 */
[----:B------:R-:W-:Y:S01]  /*135b0*/  FADD.FTZ R168, R210, R168 ;  /* 0x000000a8d2a87221 */ /* 0x000fe20000010000 */
[-C--:B------:R-:W-:Y:S01]  /*135c0*/  FMUL.FTZ R127, R127, R174.reuse ;  /* 0x000000ae7f7f7220 */ /* 0x080fe20000410000 */
[-C--:B------:R-:W-:Y:S01]  /*135d0*/  FMUL.FTZ R130, R130, R174.reuse ;  /* 0x000000ae82827220 */ /* 0x080fe20000410000 */
[-C--:B------:R-:W-:Y:S01]  /*135e0*/  FMUL.FTZ R131, R131, R174.reuse ;  /* 0x000000ae83837220 */ /* 0x080fe20000410000 */
[----:B------:R-:W-:Y:S01]  /*135f0*/  FADD.FTZ R168, R167, R168 ;  /* 0x000000a8a7a87221 */ /* 0x000fe20000010000 */
[----:B------:R-:W5:Y:S01]  /*13600*/  MUFU.EX2 R165, R178 ;  /* 0x000000b200a57308 */ /* 0x000f620000000800 */
[-C--:B------:R-:W-:Y:S01]  /*13610*/  FMUL.FTZ R134, R134, R174.reuse ;  /* 0x000000ae86867220 */ /* 0x080fe20000410000 */
[-C--:B------:R-:W-:Y:S01]  /*13620*/  FMUL.FTZ R135, R135, R174.reuse ;  /* 0x000000ae87877220 */ /* 0x080fe20000410000 */
[----:B----4-:R-:W-:Y:S01]  /*13630*/  FADD.FTZ R168, R161, R168 ;  /* 0x000000a8a1a87221 */ /* 0x010fe20000010000 */
[----:B0-----:R-:W-:Y:S01]  /*13640*/  F2FP.BF16.F32.PACK_AB R161, R171, R161 ;  /* 0x000000a1aba1723e */ /* 0x001fe200000010ff */
[-C--:B------:R-:W-:Y:S01]  /*13650*/  FMUL.FTZ R138, R138, R174.reuse ;  /* 0x000000ae8a8a7220 */ /* 0x080fe20000410000 */
[----:B------:R-:W-:Y:S01]  /*13660*/  FMUL.FTZ R139, R139, R174 ;  /* 0x000000ae8b8b7220 */ /* 0x000fe20000410000 */
[----:B------:R-:W-:Y:S01]  /*13670*/  FADD.FTZ R168, R171, R168 ;  /* 0x000000a8aba87221 */ /* 0x000fe20000010000 */
[----:B------:R-:W0:Y:S01]  /*13680*/  MUFU.EX2 R166, R180 ;  /* 0x000000b400a67308 */ /* 0x000e220000000800 */
[----:B---3--:R-:W-:Y:S01]  /*13690*/  F2FP.BF16.F32.PACK_AB R163, R175, R0 ;  /* 0x00000000afa3723e */ /* 0x008fe200000010ff */
[-C--:B------:R-:W-:Y:S01]  /*136a0*/  FMUL.FTZ R142, R142, R174.reuse ;  /* 0x000000ae8e8e7220 */ /* 0x080fe20000410000 */
[----:B------:R-:W-:Y:S01]  /*136b0*/  FADD.FTZ R168, R0, R168 ;  /* 0x000000a800a87221 */ /* 0x000fe20000010000 */
[-C--:B------:R-:W-:Y:S01]  /*136c0*/  FMUL.FTZ R143, R143, R174.reuse ;  /* 0x000000ae8f8f7220 */ /* 0x080fe20000410000 */
[-C--:B------:R-:W-:Y:S01]  /*136d0*/  FMUL.FTZ R146, R146, R174.reuse ;  /* 0x000000ae92927220 */ /* 0x080fe20000410000 */
[-C--:B------:R-:W-:Y:S01]  /*136e0*/  FMUL.FTZ R147, R147, R174.reuse ;  /* 0x000000ae93937220 */ /* 0x080fe20000410000 */
[----:B------:R-:W-:Y:S01]  /*136f0*/  FADD.FTZ R168, R175, R168 ;  /* 0x000000a8afa87221 */ /* 0x000fe20000010000 */
[----:B------:R-:W3:Y:S01]  /*13700*/  MUFU.EX2 R179, R179 ;  /* 0x000000b300b37308 */ /* 0x000ee20000000800 */
[----:B------:R4:W-:Y:S01]  /*13710*/  STSM.16.M88.4 [R202+0x26800], R152 ;  /* 0x02680098ca007844 */ /* 0x0009e20000000200 */
[-C--:B------:R-:W-:Y:S01]  /*13720*/  FMUL.FTZ R150, R150, R174.reuse ;  /* 0x000000ae96967220 */ /* 0x080fe20000410000 */
[----:B-----5:R-:W-:Y:S01]  /*13730*/  FADD.FTZ R168, R165, R168 ;  /* 0x000000a8a5a87221 */ /* 0x020fe20000010000 */
[----:B------:R-:W-:Y:S01]  /*13740*/  FMUL.FTZ R151, R151, R174 ;  /* 0x000000ae97977220 */ /* 0x000fe20000410000 */
[----:B------:R4:W-:Y:S03]  /*13750*/  STSM.16.M88.4 [R205], R156 ;  /* 0x0000009ccd007844 */ /* 0x0009e60000000200 */
[----:B------:R-:W5:Y:S01]  /*13760*/  MUFU.EX2 R182, R182 ;  /* 0x000000b600b67308 */ /* 0x000f620000000800 */
[----:B0-----:R-:W-:Y:S01]  /*13770*/  FADD.FTZ R3, R166, R3 ;  /* 0x00000003a6037221 */ /* 0x001fe20000010000 */
[C---:B------:R-:W-:Y:S01]  /*13780*/  F2FP.BF16.F32.PACK_AB R166, R181.reuse, R166 ;  /* 0x000000a6b5a6723e */ /* 0x040fe200000010ff */
[----:B------:R4:W-:Y:S02]  /*13790*/  STSM.16.M88.4 [R203], R160 ;  /* 0x000000a0cb007844 */ /* 0x0009e40000000200 */
[----:B------:R-:W-:-:S03]  /*137a0*/  FADD.FTZ R3, R181, R3 ;  /* 0x00000003b5037221 */ /* 0x000fc60000010000 */
[----:B------:R-:W0:Y:S01]  /*137b0*/  MUFU.EX2 R183, R183 ;  /* 0x000000b700b77308 */ /* 0x000e220000000800 */
[C---:B---3--:R-:W-:Y:S01]  /*137c0*/  FADD.FTZ R168, R179.reuse, R168 ;  /* 0x000000a8b3a87221 */ /* 0x048fe20000010000 */
[----:B------:R-:W-:-:S03]  /*137d0*/  F2FP.BF16.F32.PACK_AB R165, R179, R165 ;  /* 0x000000a5b3a5723e */ /* 0x000fc600000010ff */
[----:B-----5:R-:W-:Y:S01]  /*137e0*/  FADD.FTZ R168, R182, R168 ;  /* 0x000000a8b6a87221 */ /* 0x020fe20000010000 */
[----:B0-----:R-:W-:-:S03]  /*137f0*/  F2FP.BF16.F32.PACK_AB R167, R183, R182 ;  /* 0x000000b6b7a7723e */ /* 0x001fc600000010ff */
[----:B------:R-:W-:Y:S02]  /*13800*/  FADD.FTZ R0, R183, R168 ;  /* 0x000000a8b7007221 */ /* 0x000fe40000010000 */
[----:B------:R4:W-:Y:S01]  /*13810*/  STSM.16.M88.4 [R204], R164 ;  /* 0x000000a4cc007844 */ /* 0x0009e20000000200 */
[----:B------:R-:W-:Y:S05]  /*13820*/  @!P0 BRA `(.L_x_5978) ;  /* 0x0000000000048947 */ /* 0x000fea0003800000 */
[----:B------:R-:W-:Y:S01]  /*13830*/  BPT.TRAP 0x1 ;  /* 0x000000040000795c */ /* 0x000fe20000300000 */
.L_x_5978:
[----:B------:R0:W3:Y:S01]  /*13840*/  SYNCS.PHASECHK.TRANS64.TRYWAIT P1, [R20+URZ+0x28c50], R184 ;  /* 0x028c50b8140075a7 */ /* 0x0000e2000802017f */
[----:B------:R-:W-:Y:S05]  /*13850*/  @!P0 BRA `(.L_x_5979) ;  /* 0x0000000000048947 */ /* 0x000fea0003800000 */
[----:B------:R-:W-:Y:S01]  /*13860*/  BPT.TRAP 0x1 ;  /* 0x000000040000795c */ /* 0x000fe20000300000 */
.L_x_5979:
[----:B------:R-:W-:Y:S04]  /*13870*/  BSSY B1, `(.L_x_5980) ;  /* 0x0000004000017945 */ /* 0x000fe80003800000 */
[----:B---3--:R-:W-:Y:S05]  /*13880*/  @P1 BRA `(.L_x_5981) ;  /* 0x0000000000081947 */ /* 0x008fea0003800000 */
[----:B------:R-:W3:Y:S02]  /*13890*/  SYNCS.PHASECHK.TRANS64.TRYWAIT P1, [R20+URZ+0x28c50], R184 ;  /* 0x028c50b8140075a7 */ /* 0x000ee4000802017f */
[----:B---3--:R-:W-:Y:S05]  /*138a0*/  @!P1 BRA `(.L_x_5982) ;  /* 0x000000cc007c9947 */ /* 0x008fea0003800000 */
.L_x_5981:
[----:B------:R-:W-:Y:S05]  /*138b0*/  BSYNC B1 ;  /* 0x0000000000017941 */ /* 0x000fea0003800000 */
.L_x_5980:
        /* <DEDUP_REMOVED lines=8> */
[----:B----4-:R-:W-:Y:S01]  /*13940*/  VIADD R152, R168, 0x80 ;  /* 0x00000080a8987836 */ /* 0x010fe20000000000 */
        /* <DEDUP_REMOVED lines=31> */
.L_x_5983:
[----:B------:R-:W4:Y:S01]  /*13b40*/  LDL R152, [R1+0xc] ;  /* 0x00000c0001987983 */ /* 0x000f220000100800 */
[----:B0123--:R-:W-:Y:S02]  /*13b50*/  VIADD R20, R20, 0x28c60 ;  /* 0x00028c6014147836 */ /* 0x00ffe40000000000 */
[----:B------:R-:W-:Y:S02]  /*13b60*/  IMAD.MOV.U32 R186, RZ, RZ, R14 ;  /* 0x000000ffffba7224 */ /* 0x000fe400078e000e */
[----:B------:R-:W-:Y:S01]  /*13b70*/  IMAD.MOV.U32 R187, RZ, RZ, R6 ;  /* 0x000000ffffbb7224 */ /* 0x000fe200078e0006 */
[----:B------:R-:W-:Y:S01]  /*13b80*/  PRMT R20, R191, 0x654, R20 ;  /* 0x00000654bf147816 */ /* 0x000fe20000000014 */
[----:B------:R-:W-:-:S03]  /*13b90*/  IMAD.MOV.U32 R185, RZ, RZ, R18 ;  /* 0x000000ffffb97224 */ /* 0x000fc600078e0012 */
[----:B------:R1:W-:Y:S01]  /*13ba0*/  SYNCS.ARRIVE.TRANS64.RED.A1T0 RZ, [R20+URZ], RZ ;  /* 0x000000ff14ff79a7 */ /* 0x0003e2000810043f */
[C---:B----4-:R-:W-:Y:S01]  /*13bb0*/  ISETP.GT.AND P1, PT, R15.reuse, R152, PT ;  /* 0x000000980f00720c */ /* 0x050fe20003f24270 */
[----:B------:R-:W-:-:S12]  /*13bc0*/  VIADD R15, R15, 0xffffffff ;  /* 0xffffffff0f0f7836 */ /* 0x000fd80000000000 */
[----:B-1----:R-:W-:Y:S05]  /*13bd0*/  @P1 BRA `(.L_x_5984) ;  /* 0xffffffd800c01947 */ /* 0x002fea000383ffff */
.L_x_5963:
[----:B------:R-:W-:Y:S05]  /*13be0*/  BSYNC B0 ;  /* 0x0000000000007941 */ /* 0x000fea0003800000 */
.L_x_5962:
[----:B------:R-:W2:Y:S04]  /*13bf0*/  LDL.LU R20, [R1+0x54] ;  /* 0x0000540001147983 */ /* 0x000ea80000300800 */
[----:B------:R-:W1:Y:S04]  /*13c00*/  SHFL.BFLY PT, R4, R3, 0x2, 0x1f ;  /* 0x0c401f0003047f89 */ /* 0x000e6800000e0000 */
[----:B------:R-:W3:Y:S01]  /*13c10*/  SHFL.BFLY PT, R5, R0, 0x2, 0x1f ;  /* 0x0c401f0000057f89 */ /* 0x000ee200000e0000 */
[----:B-1----:R-:W-:Y:S01]  /*13c20*/  FADD.FTZ R4, R4, R3 ;  /* 0x0000000304047221 */ /* 0x002fe20000010000 */
[----:B---3--:R-:W-:Y:S01]  /*13c30*/  FADD.FTZ R8, R5, R0 ;  /* 0x0000000005087221 */ /* 0x008fe20000010000 */
[----:B------:R-:W-:-:S03]  /*13c40*/  IMAD.MOV.U32 R0, RZ, RZ, -0x800000 ;  /* 0xff800000ff007424 */ /* 0x000fc600078e00ff */
[----:B------:R-:W1:Y:S04]  /*13c50*/  SHFL.BFLY PT, R5, R4, 0x1, 0x1f ;  /* 0x0c201f0004057f89 */ /* 0x000e6800000e0000 */
[----:B------:R-:W3:Y:S01]  /*13c60*/  SHFL.BFLY PT, R9, R8, 0x1, 0x1f ;  /* 0x0c201f0008097f89 */ /* 0x000ee200000e0000 */
[----:B-1----:R-:W-:Y:S01]  /*13c70*/  FADD.FTZ R11, R4, R5 ;  /* 0x00000005040b7221 */ /* 0x002fe20000010000 */
[----:B---3--:R-:W-:Y:S01]  /*13c80*/  FADD.FTZ R12, R8, R9 ;  /* 0x00000009080c7221 */ /* 0x008fe20000010000 */
[----:B------:R-:W-:Y:S08]  /*13c90*/  BAR.ARV 0x8, 0x100 ;  /* 0x0204000000007b1d */ /* 0x000ff00000002000 */
[----:B------:R-:W-:Y:S01]  /*13ca0*/  BAR.SYNC.DEFER_BLOCKING 0xf, 0x100 ;  /* 0x03c4000000007b1d */ /* 0x000fe20000010000 */
[----:B------:R-:W-:-:S02]  /*13cb0*/  FSETP.NE.FTZ.AND P0, PT, R11, RZ, PT ;  /* 0x000000ff0b00720b */ /* 0x000fc40003f15000 */
[----:B------:R-:W-:-:S11]  /*13cc0*/  FSETP.NE.FTZ.AND P1, PT, R12, RZ, PT ;  /* 0x000000ff0c00720b */ /* 0x000fd60003f35000 */
[----:B------:R-:W1:Y:S01]  /*13cd0*/  @P0 MUFU.LG2 R5, R11 ;  /* 0x0000000b00050308 */ /* 0x000e620000000c00 */
[C---:B------:R-:W-:Y:S01]  /*13ce0*/  @P0 FMUL.FTZ R3, R7.reuse, 0.69314718246459960938 ;  /* 0x3f31721807030820 */ /* 0x040fe20000410000 */
[----:B------:R-:W-:-:S06]  /*13cf0*/  @P1 FMUL.FTZ R4, R7, 0.69314718246459960938 ;  /* 0x3f31721807041820 */ /* 0x000fcc0000410000 */
[----:B------:R-:W3:Y:S01]  /*13d00*/  @P1 MUFU.LG2 R9, R12 ;  /* 0x0000000c00091308 */ /* 0x000ee20000000c00 */
[----:B-1----:R-:W-:Y:S01]  /*13d10*/  @P0 FMUL.FTZ R10, R5, 0.69314718246459960938 ;  /* 0x3f317218050a0820 */ /* 0x002fe20000410000 */
[----:B------:R-:W-:-:S03]  /*13d20*/  IMAD.MOV R5, RZ, RZ, -R201 ;  /* 0x000000ffff057224 */ /* 0x000fc600078e0ac9 */
[----:B------:R-:W-:Y:S01]  /*13d30*/  @P0 FFMA.FTZ R0, R3, R6, R10 ;  /* 0x0000000603000223 */ /* 0x000fe2000001000a */
[----:B------:R-:W-:Y:S01]  /*13d40*/  IMAD.MOV.U32 R3, RZ, RZ, -0x800000 ;  /* 0xff800000ff037424 */ /* 0x000fe200078e00ff */
[----:B------:R-:W-:Y:S01]  /*13d50*/  ISETP.NE.AND P2, PT, R188, R5, PT ;  /* 0x00000005bc00720c */ /* 0x000fe20003f45270 */
[----:B------:R-:W-:Y:S02]  /*13d60*/  IMAD.MOV.U32 R6, RZ, RZ, RZ ;  /* 0x000000ffff067224 */ /* 0x000fe400078e00ff */
[----:B---3--:R-:W-:-:S04]  /*13d70*/  @P1 FMUL.FTZ R9, R9, 0.69314718246459960938 ;  /* 0x3f31721809091820 */ /* 0x008fc80000410000 */
[----:B------:R-:W-:Y:S01]  /*13d80*/  @P1 FFMA.FTZ R3, R4, R14, R9 ;  /* 0x0000000e04031223 */ /* 0x000fe20000010009 */
[----:B------:R-:W-:Y:S01]  /*13d90*/  IMAD.MOV.U32 R4, RZ, RZ, RZ ;  /* 0x000000ffff047224 */ /* 0x000fe200078e00ff */
[----:B------:R-:W1:Y:S04]  /*13da0*/  @P1 MUFU.RCP R6, R12 ;  /* 0x0000000c00061308 */ /* 0x000e680000001000 */
[C---:B------:R-:W-:Y:S02]  /*13db0*/  @!P2 IMAD R5, R18.reuse, 0x40, R198 ;  /* 0x000000401205a824 */ /* 0x040fe400078e02c6 */
[----:B------:R-:W-:Y:S02]  /*13dc0*/  VIADD R18, R18, 0x1 ;  /* 0x0000000112127836 */ /* 0x000fe40000000000 */
[----:B------:R3:W4:Y:S01]  /*13dd0*/  @P0 MUFU.RCP R4, R11 ;  /* 0x0000000b00040308 */ /* 0x0007220000001000 */
[----:B------:R-:W-:Y:S01]  /*13de0*/  @!P2 IMAD R5, R5, 0x4, R2 ;  /* 0x000000040505a824 */ /* 0x000fe200078e0202 */
[----:B------:R-:W-:-:S02]  /*13df0*/  PLOP3.LUT P0, PT, PT, PT, PT, 0x8, 0x0 ;  /* 0x000000000000781c */ /* 0x000fc40003f0e170 */
[----:B------:R-:W-:-:S04]  /*13e00*/  ISETP.NE.AND P1, PT, R18, 0x2, PT ;  /* 0x000000021200780c */ /* 0x000fc80003f25270 */
[----:B------:R-:W-:Y:S01]  /*13e10*/  SEL R2, RZ, 0x1, P1 ;  /* 0x00000001ff027807 */ /* 0x000fe20000800000 */
[----:B-1----:R-:W-:Y:S01]  /*13e20*/  @!P2 STS [R5+0x28820], R6 ;  /* 0x028820060500a388 */ /* 0x002fe20000000800 */
[-C--:B------:R-:W-:Y:S01]  /*13e30*/  FMUL.FTZ R9, R27, R6.reuse ;  /* 0x000000061b097220 */ /* 0x080fe20000410000 */
[-C--:B---3--:R-:W-:Y:S01]  /*13e40*/  FMUL.FTZ R11, R30, R6.reuse ;  /* 0x000000061e0b7220 */ /* 0x088fe20000410000 */
[-C--:B------:R-:W-:Y:S01]  /*13e50*/  FMUL.FTZ R31, R31, R6.reuse ;  /* 0x000000061f1f7220 */ /* 0x080fe20000410000 */
[-C--:B------:R-:W-:Y:S01]  /*13e60*/  FMUL.FTZ R34, R34, R6.reuse ;  /* 0x0000000622227220 */ /* 0x080fe20000410000 */
[-C--:B------:R-:W-:Y:S01]  /*13e70*/  FMUL.FTZ R7, R38, R6.reuse ;  /* 0x0000000626077220 */ /* 0x080fe20000410000 */
[-C--:B------:R-:W-:Y:S01]  /*13e80*/  FMUL.FTZ R39, R39, R6.reuse ;  /* 0x0000000627277220 */ /* 0x080fe20000410000 */
[----:B------:R-:W-:Y:S01]  /*13e90*/  FMUL.FTZ R42, R42, R6 ;  /* 0x000000062a2a7220 */ /* 0x000fe20000410000 */
        /* <DEDUP_REMOVED lines=127> */
.L_x_5840:
[----:B------:R-:W-:Y:S05]  /*14690*/  BSYNC B7 ;  /* 0x0000000000077941 */ /* 0x000fea0003800000 */
.L_x_5830:
[----:B------:R-:W2:Y:S08]  /*146a0*/  S2UR UR4, SR_CgaCtaId ;  /* 0x00000000000479c3 */ /* 0x000eb00000008800 */
[----:B------:R-:W-:Y:S01]  /*146b0*/  BAR.SYNC.DEFER_BLOCKING 0x5, 0x180 ;  /* 0x0146000000007b1d */ /* 0x000fe20000010000 */
[----:B------:R-:W-:-:S05]  /*146c0*/  MOV R2, 0x400 ;  /* 0x0000040000027802 */ /* 0x000fca0000000f00 */
[----:B------:R-:W-:Y:S01]  /*146d0*/  BSSY B0, `(.L_x_5985) ;  /* 0x000031e000007945 */ /* 0x000fe20003800000 */
[----:B--2---:R-:W-:-:S05]  /*146e0*/  IMAD.U32 R191, RZ, RZ, UR4 ;  /* 0x00000004ffbf7e24 */ /* 0x004fca000f8e00ff */
[----:B------:R-:W-:-:S05]  /*146f0*/  LEA R2, R191, R2, 0x18 ;  /* 0x00000002bf027211 */ /* 0x000fca00078ec0ff */
[----:B-----5:R2:W3:Y:S01]  /*14700*/  LDS.128 R24, [R2+0x28cd0] ;  /* 0x028cd00002187984 */ /* 0x0204e20000000c00 */
[----:B------:R-:W-:Y:S06]  /*14710*/  BAR.ARV 0x4, 0x180 ;  /* 0x0106000000007b1d */ /* 0x000fec0000002000 */
[----:B------:R-:W-:Y:S05]  /*14720*/  @P0 BRA `(.L_x_5986) ;  /* 0x00000020008c0947 */ /* 0x000fea0003800000 */
[----:B------:R-:W4:Y:S01]  /*14730*/  LDL R6, [R1+0x64] ;  /* 0x0000640001067983 */ /* 0x000f220000100800 */
[----:B------:R-:W-:Y:S01]  /*14740*/  F2FP.BF16.F32.PACK_AB R8, R8, R10 ;  /* 0x0000000a0808723e */ /* 0x000fe200000010ff */
[----:B------:R-:W-:Y:S02]  /*14750*/  ULDC.64 UR4, c[0x0][0xc00] ;  /* 0x0003000000047ab9 */ /* 0x000fe40000000a00 */
[----:B------:R-:W2:Y:S01]  /*14760*/  LDL R50, [R1+0x50] ;  /* 0x0000500001327983 */ /* 0x000ea20000100800 */
[----:B------:R-:W0:Y:S01]  /*14770*/  S2R R23, SR_SWINHI ;  /* 0x0000000000177919 */ /* 0x000e220000002f00 */
[----:B------:R-:W-:Y:S02]  /*14780*/  F2FP.BF16.F32.PACK_AB R11, R31, R11 ;  /* 0x0000000b1f0b723e */ /* 0x000fe400000010ff */
[----:B------:R-:W-:Y:S02]  /*14790*/  F2FP.BF16.F32.PACK_AB R9, R9, R4 ;  /* 0x000000040909723e */ /* 0x000fe400000010ff */
[----:B------:R-:W-:-:S02]  /*147a0*/  F2FP.BF16.F32.PACK_AB R10, R28, R153 ;  /* 0x000000991c0a723e */ /* 0x000fc400000010ff */
[----:B-1----:R-:W-:Y:S02]  /*147b0*/  MOV R20, R2 ;  /* 0x0000000200147202 */ /* 0x002fe40000000f00 */
[----:B0-----:R-:W-:Y:S01]  /*147c0*/  MOV R21, R23 ;  /* 0x0000001700157202 */ /* 0x001fe20000000f00 */
[----:B------:R-:W0:Y:S01]  /*147d0*/  S2R R97, SR_TID.X ;  /* 0x0000000000617919 */ /* 0x000e220000002100 */
        /* <DEDUP_REMOVED lines=11> */
[----:B0-----:R-:W-:-:S05]  /*14890*/  VIADD R97, R97, 0xffffff80 ;  /* 0xffffff8061617836 */ /* 0x001fca0000000000 */
[----:B------:R-:W-:Y:S02]  /*148a0*/  SHF.R.S32.HI R98, RZ, 0x1f, R97 ;  /* 0x0000001fff627819 */ /* 0x000fe40000011461 */
[----:B------:R-:W-:Y:S02]  /*148b0*/  F2FP.BF16.F32.PACK_AB R36, R36, R96 ;  /* 0x000000602424723e */ /* 0x000fe400000010ff */
[----:B------:R-:W-:Y:S02]  /*148c0*/  LEA.HI R98, R98, R97, RZ, 0x3 ;  /* 0x0000006162627211 */ /* 0x000fe400078f18ff */
[----:B------:R-:W-:Y:S02]  /*148d0*/  F2FP.BF16.F32.PACK_AB R37, R99, R37 ;  /* 0x000000256325723e */ /* 0x000fe400000010ff */
[----:B------:R-:W-:Y:S02]  /*148e0*/  F2FP.BF16.F32.PACK_AB R40, R40, R104 ;  /* 0x000000682828723e */ /* 0x000fe400000010ff */
[----:B------:R-:W-:-:S02]  /*148f0*/  F2FP.BF16.F32.PACK_AB R41, R107, R41 ;  /* 0x000000296b29723e */ /* 0x000fc400000010ff */
[----:B------:R-:W-:Y:S02]  /*14900*/  F2FP.BF16.F32.PACK_AB R42, R109, R108 ;  /* 0x0000006c6d2a723e */ /* 0x000fe400000010ff */
[----:B------:R-:W-:Y:S02]  /*14910*/  F2FP.BF16.F32.PACK_AB R43, R111, R43 ;  /* 0x0000002b6f2b723e */ /* 0x000fe400000010ff */
[----:B------:R-:W-:Y:S02]  /*14920*/  SHF.R.S32.HI R98, RZ, 0x3, R98 ;  /* 0x00000003ff627819 */ /* 0x000fe40000011462 */
        /* <DEDUP_REMOVED lines=8> */
[----:B----4-:R-:W-:-:S03]  /*149b0*/  IMAD.WIDE R44, R6, 0x2, R20 ;  /* 0x00000002062c7825 */ /* 0x010fc600078e0214 */
[----:B------:R-:W-:-:S04]  /*149c0*/  LOP3.LUT R23, R44, 0x380, RZ, 0xc0, !PT ;  /* 0x000003802c177812 */ /* 0x000fc800078ec0ff */
[----:B------:R-:W-:Y:S01]  /*149d0*/  SHF.R.U64 R23, R23, 0x3, RZ ;  /* 0x0000000317177819 */ /* 0x000fe200000012ff */
[----:B------:R-:W-:-:S03]  /*149e0*/  IMAD.MOV.U32 R31, RZ, RZ, R45 ;  /* 0x000000ffff1f7224 */ /* 0x000fc600078e002d */
[----:B------:R-:W-:Y:S01]  /*149f0*/  LOP3.LUT R30, R23, R44, RZ, 0x3c, !PT ;  /* 0x0000002c171e7212 */ /* 0x000fe200078e3cff */
[----:B------:R-:W-:Y:S01]  /*14a00*/  BAR.SYNC.DEFER_BLOCKING 0x1, 0x100 ;  /* 0x0044000000007b1d */ /* 0x000fe20000010000 */
[C---:B------:R-:W-:Y:S02]  /*14a10*/  IADD3 R23, P0, R44.reuse, 0x20, RZ ;  /* 0x000000202c177810 */ /* 0x040fe40007f1e0ff */
[----:B------:R-:W-:Y:S02]  /*14a20*/  MOV R30, R30 ;  /* 0x0000001e001e7202 */ /* 0x000fe40000000f00 */
[----:B------:R-:W-:Y:S02]  /*14a30*/  LOP3.LUT R6, R23, 0x380, RZ, 0xc0, !PT ;  /* 0x0000038017067812 */ /* 0x000fe400078ec0ff */
[----:B------:R-:W-:Y:S02]  /*14a40*/  IADD3 R53, P1, R44, 0x2060, RZ ;  /* 0x000020602c357810 */ /* 0x000fe40007f3e0ff */
[----:B------:R-:W-:-:S02]  /*14a50*/  SHF.R.U64 R6, R6, 0x3, RZ ;  /* 0x0000000306067819 */ /* 0x000fc400000012ff */
[----:B------:R-:W-:Y:S02]  /*14a60*/  LOP3.LUT R52, R53, 0x380, RZ, 0xc0, !PT ;  /* 0x0000038035347812 */ /* 0x000fe400078ec0ff */
[----:B------:R-:W-:Y:S02]  /*14a70*/  IADD3 R57, P2, R44, 0x4000, RZ ;  /* 0x000040002c397810 */ /* 0x000fe40007f5e0ff */
[----:B------:R-:W-:Y:S01]  /*14a80*/  SHF.R.U64 R52, R52, 0x3, RZ ;  /* 0x0000000334347819 */ /* 0x000fe200000012ff */
[----:B------:R0:W-:Y:S03]  /*14a90*/  STSM.16.M88.4 [R30], R8 ;  /* 0x000000081e007844 */ /* 0x0001e60000000200 */
[----:B------:R-:W-:Y:S01]  /*14aa0*/  LOP3.LUT R52, R52, R53, RZ, 0x3c, !PT ;  /* 0x0000003534347212 */ /* 0x000fe200078e3cff */
[--C-:B------:R-:W-:Y:S01]  /*14ab0*/  IMAD.X R53, RZ, RZ, R45.reuse, P1 ;  /* 0x000000ffff357224 */ /* 0x100fe200008e062d */
[----:B------:R-:W-:Y:S01]  /*14ac0*/  LOP3.LUT R56, R57, 0x380, RZ, 0xc0, !PT ;  /* 0x0000038039387812 */ /* 0x000fe200078ec0ff */
[----:B0-----:R-:W-:Y:S01]  /*14ad0*/  IMAD.X R9, RZ, RZ, R45, P0 ;  /* 0x000000ffff097224 */ /* 0x001fe200000e062d */
[----:B------:R-:W-:-:S02]  /*14ae0*/  LOP3.LUT R8, R6, R23, RZ, 0x3c, !PT ;  /* 0x0000001706087212 */ /* 0x000fc400078e3cff */
[----:B------:R-:W-:Y:S02]  /*14af0*/  F2FP.BF16.F32.PACK_AB R6, R14, R152 ;  /* 0x000000980e06723e */ /* 0x000fe400000010ff */
[----:B------:R-:W-:-:S05]  /*14b00*/  MOV R12, R8 ;  /* 0x00000008000c7202 */ /* 0x000fca0000000f00 */
[----:B------:R0:W-:Y:S01]  /*14b10*/  STSM.16.M88.4 [R12], R4 ;  /* 0x000000040c007844 */ /* 0x0001e20000000200 */
[C---:B------:R-:W-:Y:S02]  /*14b20*/  IADD3 R9, P3, R44.reuse, 0x40, RZ ;  /* 0x000000402c097810 */ /* 0x040fe40007f7e0ff */
[----:B------:R-:W-:Y:S02]  /*14b30*/  IADD3 R31, P5, R44, 0x2000, RZ ;  /* 0x000020002c1f7810 */ /* 0x000fe40007fbe0ff */
[----:B------:R-:W-:Y:S02]  /*14b40*/  SHF.R.U64 R56, R56, 0x3, RZ ;  /* 0x0000000338387819 */ /* 0x000fe400000012ff */
[C---:B------:R-:W-:Y:S02]  /*14b50*/  IADD3 R11, P4, R44.reuse, 0x60, RZ ;  /* 0x000000602c0b7810 */ /* 0x040fe40007f9e0ff */
[----:B------:R-:W-:Y:S02]  /*14b60*/  LOP3.LUT R8, R9, 0x380, RZ, 0xc0, !PT ;  /* 0x0000038009087812 */ /* 0x000fe400078ec0ff */
[----:B0-----:R-:W-:-:S04]  /*14b70*/  IADD3 R4, P1, R44, 0x6040, RZ ;  /* 0x000060402c047810 */ /* 0x001fc80007f3e0ff */
[----:B------:R-:W-:Y:S02]  /*14b80*/  LOP3.LUT R5, R4, 0x380, RZ, 0xc0, !PT ;  /* 0x0000038004057812 */ /* 0x000fe400078ec0ff */
[----:B------:R-:W-:Y:S02]  /*14b90*/  LOP3.LUT R30, R31, 0x380, RZ, 0xc0, !PT ;  /* 0x000003801f1e7812 */ /* 0x000fe400078ec0ff */
[----:B------:R-:W-:Y:S01]  /*14ba0*/  LOP3.LUT R56, R56, R57, RZ, 0x3c, !PT ;  /* 0x0000003938387212 */ /* 0x000fe200078e3cff */
[----:B------:R-:W-:Y:S01]  /*14bb0*/  IMAD.X R57, RZ, RZ, R45, P2 ;  /* 0x000000ffff397224 */ /* 0x000fe200010e062d */
[----:B------:R-:W-:Y:S02]  /*14bc0*/  LOP3.LUT R10, R11, 0x380, RZ, 0xc0, !PT ;  /* 0x000003800b0a7812 */ /* 0x000fe400078ec0ff */
[----:B------:R-:W-:Y:S02]  /*14bd0*/  SHF.R.U64 R5, R5, 0x3, RZ ;  /* 0x0000000305057819 */ /* 0x000fe400000012ff */
[----:B------:R-:W-:-:S02]  /*14be0*/  IADD3 R6, P2, R44, 0x6060, RZ ;  /* 0x000060602c067810 */ /* 0x000fc40007f5e0ff */
[----:B------:R-:W-:Y:S02]  /*14bf0*/  SHF.R.U64 R8, R8, 0x3, RZ ;  /* 0x0000000308087819 */ /* 0x000fe400000012ff */
[----:B------:R-:W-:Y:S02]  /*14c00*/  IADD3 R39, P6, R44, 0x2020, RZ ;  /* 0x000020202c277810 */ /* 0x000fe40007fde0ff */
[----:B------:R-:W-:Y:S02]  /*14c10*/  SHF.R.U64 R30, R30, 0x3, RZ ;  /* 0x000000031e1e7819 */ /* 0x000fe400000012ff */
[----:B------:R-:W-:Y:S02]  /*14c20*/  SHF.R.U64 R10, R10, 0x3, RZ ;  /* 0x000000030a0a7819 */ /* 0x000fe400000012ff */
[----:B------:R-:W-:Y:S02]  /*14c30*/  IADD3 R49, P0, R44, 0x2040, RZ ;  /* 0x000020402c317810 */ /* 0x000fe40007f1e0ff */
[----:B------:R-:W-:-:S02]  /*14c40*/  LOP3.LUT R4, R5, R4, RZ, 0x3c, !PT ;  /* 0x0000000405047212 */ /* 0x000fc400078e3cff */
[----:B------:R-:W-:Y:S02]  /*14c50*/  LOP3.LUT R5, R6, 0x380, RZ, 0xc0, !PT ;  /* 0x0000038006057812 */ /* 0x000fe400078ec0ff */
[----:B------:R-:W-:Y:S01]  /*14c60*/  LOP3.LUT R8, R8, R9, RZ, 0x3c, !PT ;  /* 0x0000000908087212 */ /* 0x000fe200078e3cff */
[--C-:B------:R-:W-:Y:S01]  /*14c70*/  IMAD.X R9, RZ, RZ, R45.reuse, P3 ;  /* 0x000000ffff097224 */ /* 0x100fe200018e062d */
[----:B------:R-:W-:Y:S02]  /*14c80*/  LOP3.LUT R38, R39, 0x380, RZ, 0xc0, !PT ;  /* 0x0000038027267812 */ /* 0x000fe400078ec0ff */
[----:B------:R-:W-:Y:S01]  /*14c90*/  LOP3.LUT R30, R30, R31, RZ, 0x3c, !PT ;  /* 0x0000001f1e1e7212 */ /* 0x000fe200078e3cff */
[--C-:B------:R-:W-:Y:S01]  /*14ca0*/  IMAD.X R31, RZ, RZ, R45.reuse, P5 ;  /* 0x000000ffff1f7224 */ /* 0x100fe200028e062d */
[----:B------:R-:W-:Y:S01]  /*14cb0*/  LOP3.LUT R10, R10, R11, RZ, 0x3c, !PT ;  /* 0x0000000b0a0a7212 */ /* 0x000fe200078e3cff */
[----:B------:R-:W-:Y:S01]  /*14cc0*/  IMAD.X R11, RZ, RZ, R45, P4 ;  /* 0x000000ffff0b7224 */ /* 0x000fe200020e062d */
[----:B------:R-:W-:-:S02]  /*14cd0*/  LOP3.LUT R48, R49, 0x380, RZ, 0xc0, !PT ;  /* 0x0000038031307812 */ /* 0x000fc400078ec0ff */
[C---:B------:R-:W-:Y:S02]  /*14ce0*/  IADD3 R61, P3, R44.reuse, 0x4020, RZ ;  /* 0x000040202c3d7810 */ /* 0x040fe40007f7e0ff */
[----:B------:R-:W-:Y:S02]  /*14cf0*/  SHF.R.U64 R5, R5, 0x3, RZ ;  /* 0x0000000305057819 */ /* 0x000fe400000012ff */
[----:B------:R-:W-:Y:S02]  /*14d00*/  IADD3 R65, P4, R44, 0x4040, RZ ;  /* 0x000040402c417810 */ /* 0x000fe40007f9e0ff */
[----:B------:R-:W-:Y:S02]  /*14d10*/  SHF.R.U64 R38, R38, 0x3, RZ ;  /* 0x0000000326267819 */ /* 0x000fe400000012ff */
[----:B------:R-:W-:Y:S02]  /*14d20*/  IADD3 R68, P5, R44, 0x4060, RZ ;  /* 0x000040602c447810 */ /* 0x000fe40007fbe0ff */
[----:B------:R-:W-:Y:S01]  /*14d30*/  SHF.R.U64 R48, R48, 0x3, RZ ;  /* 0x0000000330307819 */ /* 0x000fe200000012ff */
[----:B------:R-:W-:Y:S01]  /*14d40*/  IMAD.X R7, RZ, RZ, R45, P2 ;  /* 0x000000ffff077224 */ /* 0x000fe200010e062d */
[----:B------:R-:W-:-:S02]  /*14d50*/  LOP3.LUT R60, R61, 0x380, RZ, 0xc0, !PT ;  /* 0x000003803d3c7812 */ /* 0x000fc400078ec0ff */
[----:B------:R-:W-:Y:S01]  /*14d60*/  LOP3.LUT R6, R5, R6, RZ, 0x3c, !PT ;  /* 0x0000000605067212 */ /* 0x000fe200078e3cff */
[----:B------:R-:W-:Y:S01]  /*14d70*/  IMAD.X R5, RZ, RZ, R45, P1 ;  /* 0x000000ffff057224 */ /* 0x000fe200008e062d */
[----:B------:R-:W-:Y:S02]  /*14d80*/  MOV R23, R30 ;  /* 0x0000001e00177202 */ /* 0x000fe40000000f00 */
[----:B------:R-:W-:Y:S02]  /*14d90*/  LOP3.LUT R64, R65, 0x380, RZ, 0xc0, !PT ;  /* 0x0000038041407812 */ /* 0x000fe400078ec0ff */
[----:B------:R-:W-:Y:S02]  /*14da0*/  MOV R8, R8 ;  /* 0x0000000800087202 */ /* 0x000fe40000000f00 */
[----:B------:R-:W-:Y:S02]  /*14db0*/  F2FP.BF16.F32.PACK_AB R30, R170, R173 ;  /* 0x000000adaa1e723e */ /* 0x000fe400000010ff */
[----:B------:R-:W-:-:S02]  /*14dc0*/  F2FP.BF16.F32.PACK_AB R31, R47, R46 ;  /* 0x0000002e2f1f723e */ /* 0x000fc400000010ff */
[----:B------:R-:W-:Y:S01]  /*14dd0*/  LOP3.LUT R38, R38, R39, RZ, 0x3c, !PT ;  /* 0x0000002726267212 */ /* 0x000fe200078e3cff */
[--C-:B------:R-:W-:Y:S01]  /*14de0*/  IMAD.X R39, RZ, RZ, R45.reuse, P6 ;  /* 0x000000ffff277224 */ /* 0x100fe200030e062d */
[----:B------:R-:W-:Y:S02]  /*14df0*/  LOP3.LUT R69, R68, 0x380, RZ, 0xc0, !PT ;  /* 0x0000038044457812 */ /* 0x000fe400078ec0ff */
[----:B------:R-:W-:Y:S02]  /*14e00*/  MOV R10, R10 ;  /* 0x0000000a000a7202 */ /* 0x000fe40000000f00 */
[----:B------:R-:W-:Y:S01]  /*14e10*/  LOP3.LUT R48, R48, R49, RZ, 0x3c, !PT ;  /* 0x0000003130307212 */ /* 0x000fe200078e3cff */
[----:B------:R-:W-:Y:S01]  /*14e20*/  IMAD.X R49, RZ, RZ, R45, P0 ;  /* 0x000000ffff317224 */ /* 0x000fe200000e062d */
[----:B------:R-:W-:Y:S01]  /*14e30*/  SHF.R.U64 R60, R60, 0x3, RZ ;  /* 0x000000033c3c7819 */ /* 0x000fe200000012ff */
[----:B------:R0:W-:Y:S01]  /*14e40*/  STSM.16.M88.4 [R8], R28 ;  /* 0x0000001c08007844 */ /* 0x0001e20000000200 */
[----:B------:R-:W-:-:S02]  /*14e50*/  SHF.R.U64 R64, R64, 0x3, RZ ;  /* 0x0000000340407819 */ /* 0x000fc400000012ff */
[C---:B------:R-:W-:Y:S02]  /*14e60*/  IADD3 R72, P6, R44.reuse, 0x6000, RZ ;  /* 0x000060002c487810 */ /* 0x040fe40007fde0ff */
[----:B------:R-:W-:Y:S01]  /*14e70*/  IADD3 R76, P0, R44, 0x6020, RZ ;  /* 0x000060202c4c7810 */ /* 0x000fe20007f1e0ff */
[----:B------:R1:W-:Y:S01]  /*14e80*/  STSM.16.M88.4 [R10], R32 ;  /* 0x000000200a007844 */ /* 0x0003e20000000200 */
[----:B------:R-:W-:Y:S02]  /*14e90*/  SHF.R.U64 R69, R69, 0x3, RZ ;  /* 0x0000000345457819 */ /* 0x000fe400000012ff */
[----:B---3--:R-:W-:Y:S02]  /*14ea0*/  MOV R24, R4 ;  /* 0x0000000400187202 */ /* 0x008fe40000000f00 */
[----:B------:R-:W-:Y:S02]  /*14eb0*/  MOV R44, R6 ;  /* 0x00000006002c7202 */ /* 0x000fe40000000f00 */
[----:B------:R-:W-:-:S02]  /*14ec0*/  F2FP.BF16.F32.PACK_AB R4, R163, R166 ;  /* 0x000000a6a304723e */ /* 0x000fc400000010ff */
[----:B------:R-:W-:Y:S02]  /*14ed0*/  F2FP.BF16.F32.PACK_AB R5, R59, R58 ;  /* 0x0000003a3b05723e */ /* 0x000fe400000010ff */
[----:B------:R-:W-:Y:S02]  /*14ee0*/  F2FP.BF16.F32.PACK_AB R6, R161, R164 ;  /* 0x000000a4a106723e */ /* 0x000fe400000010ff */
[----:B------:R-:W-:Y:S02]  /*14ef0*/  F2FP.BF16.F32.PACK_AB R7, R63, R62 ;  /* 0x0000003e3f07723e */ /* 0x000fe400000010ff */
[----:B------:R-:W-:Y:S01]  /*14f00*/  LOP3.LUT R60, R60, R61, RZ, 0x3c, !PT ;  /* 0x0000003d3c3c7212 */ /* 0x000fe200078e3cff */
[----:B------:R-:W-:Y:S01]  /*14f10*/  IMAD.X R61, RZ, RZ, R45, P3 ;  /* 0x000000ffff3d7224 */ /* 0x000fe200018e062d */
[----:B------:R-:W-:Y:S02]  /*14f20*/  MOV R38, R38 ;  /* 0x0000002600267202 */ /* 0x000fe40000000f00 */
[----:B0-----:R-:W-:-:S02]  /*14f30*/  F2FP.BF16.F32.PACK_AB R8, R159, R162 ;  /* 0x000000a29f08723e */ /* 0x001fc400000010ff */
[----:B------:R-:W-:Y:S02]  /*14f40*/  F2FP.BF16.F32.PACK_AB R9, R67, R66 ;  /* 0x000000424309723e */ /* 0x000fe400000010ff */
[----:B-1----:R-:W-:Y:S02]  /*14f50*/  F2FP.BF16.F32.PACK_AB R10, R157, R160 ;  /* 0x000000a09d0a723e */ /* 0x002fe400000010ff */
[----:B------:R-:W-:Y:S02]  /*14f60*/  F2FP.BF16.F32.PACK_AB R11, R71, R70 ;  /* 0x00000046470b723e */ /* 0x000fe400000010ff */
[----:B------:R-:W-:Y:S01]  /*14f70*/  LOP3.LUT R64, R64, R65, RZ, 0x3c, !PT ;  /* 0x0000004140407212 */ /* 0x000fe200078e3cff */
[--C-:B------:R-:W-:Y:S01]  /*14f80*/  IMAD.X R65, RZ, RZ, R45.reuse, P4 ;  /* 0x000000ffff417224 */ /* 0x100fe200020e062d */
[----:B------:R-:W-:Y:S01]  /*14f90*/  LOP3.LUT R68, R69, R68, RZ, 0x3c, !PT ;  /* 0x0000004445447212 */ /* 0x000fe200078e3cff */
[----:B------:R-:W-:Y:S01]  /*14fa0*/  IMAD.X R69, RZ, RZ, R45, P5 ;  /* 0x000000ffff457224 */ /* 0x000fe200028e062d */
[----:B------:R-:W-:Y:S01]  /*14fb0*/  LOP3.LUT R77, R76, 0x380, RZ, 0xc0, !PT ;  /* 0x000003804c4d7812 */ /* 0x000fe200078ec0ff */
[----:B------:R-:W-:Y:S01]  /*14fc0*/  STSM.16.M88.4 [R23], R4 ;  /* 0x0000000417007844 */ /* 0x000fe20000000200 */
[----:B------:R-:W-:-:S02]  /*14fd0*/  LOP3.LUT R73, R72, 0x380, RZ, 0xc0, !PT ;  /* 0x0000038048497812 */ /* 0x000fc400078ec0ff */
[----:B------:R-:W-:Y:S02]  /*14fe0*/  MOV R48, R48 ;  /* 0x0000003000307202 */ /* 0x000fe40000000f00 */
[----:B------:R-:W-:Y:S02]  /*14ff0*/  F2FP.BF16.F32.PACK_AB R12, R155, R158 ;  /* 0x0000009e9b0c723e */ /* 0x000fe400000010ff */
[----:B------:R-:W-:Y:S01]  /*15000*/  F2FP.BF16.F32.PACK_AB R14, R154, R156 ;  /* 0x0000009c9a0e723e */ /* 0x000fe200000010ff */
[----:B------:R0:W-:Y:S01]  /*15010*/  STSM.16.M88.4 [R38], R8 ;  /* 0x0000000826007844 */ /* 0x0001e20000000200 */
[----:B------:R-:W-:Y:S02]  /*15020*/  MOV R52, R52 ;  /* 0x0000003400347202 */ /* 0x000fe40000000f00 */
[----:B------:R-:W-:Y:S02]  /*15030*/  F2FP.BF16.F32.PACK_AB R28, R81, R80 ;  /* 0x00000050511c723e */ /* 0x000fe400000010ff */
[----:B------:R-:W-:-:S02]  /*15040*/  F2FP.BF16.F32.PACK_AB R29, R83, R82 ;  /* 0x00000052531d723e */ /* 0x000fc400000010ff */
[----:B------:R-:W-:Y:S02]  /*15050*/  F2FP.BF16.F32.PACK_AB R30, R85, R84 ;  /* 0x00000054551e723e */ /* 0x000fe400000010ff */
[----:B------:R-:W-:Y:S02]  /*15060*/  F2FP.BF16.F32.PACK_AB R31, R87, R86 ;  /* 0x00000056571f723e */ /* 0x000fe400000010ff */
[----:B------:R-:W-:Y:S02]  /*15070*/  MOV R56, R56 ;  /* 0x0000003800387202 */ /* 0x000fe40000000f00 */
[----:B------:R-:W-:Y:S02]  /*15080*/  F2FP.BF16.F32.PACK_AB R32, R89, R88 ;  /* 0x000000585920723e */ /* 0x000fe400000010ff */
[----:B------:R-:W-:Y:S02]  /*15090*/  F2FP.BF16.F32.PACK_AB R33, R91, R90 ;  /* 0x0000005a5b21723e */ /* 0x000fe400000010ff */
[----:B------:R-:W-:-:S02]  /*150a0*/  F2FP.BF16.F32.PACK_AB R34, R93, R92 ;  /* 0x0000005c5d22723e */ /* 0x000fc400000010ff */
[----:B------:R-:W-:Y:S02]  /*150b0*/  F2FP.BF16.F32.PACK_AB R35, R95, R94 ;  /* 0x0000005e5f23723e */ /* 0x000fe400000010ff */
[----:B------:R-:W-:Y:S02]  /*150c0*/  SHF.R.U64 R77, R77, 0x3, RZ ;  /* 0x000000034d4d7819 */ /* 0x000fe400000012ff */
[----:B------:R-:W-:Y:S02]  /*150d0*/  MOV R60, R60 ;  /* 0x0000003c003c7202 */ /* 0x000fe40000000f00 */
[----:B0-----:R-:W-:Y:S02]  /*150e0*/  F2FP.BF16.F32.PACK_AB R38, R101, R100 ;  /* 0x000000646526723e */ /* 0x001fe400000010ff */
[----:B------:R-:W-:Y:S01]  /*150f0*/  F2FP.BF16.F32.PACK_AB R39, R103, R102 ;  /* 0x000000666727723e */ /* 0x000fe200000010ff */
[----:B------:R-:W-:Y:S01]  /*15100*/  STSM.16.M88.4 [R48], R12 ;  /* 0x0000000c30007844 */ /* 0x000fe20000000200 */
[----:B------:R-:W-:-:S02]  /*15110*/  SHF.R.U64 R73, R73, 0x3, RZ ;  /* 0x0000000349497819 */ /* 0x000fc400000012ff */
[----:B------:R-:W-:Y:S01]  /*15120*/  MOV R64, R64 ;  /* 0x0000004000407202 */ /* 0x000fe20000000f00 */
[----:B------:R0:W-:Y:S01]  /*15130*/  STSM.16.M88.4 [R52], R28 ;  /* 0x0000001c34007844 */ /* 0x0001e20000000200 */
[----:B------:R-:W-:Y:S02]  /*15140*/  MOV R68, R68 ;  /* 0x0000004400447202 */ /* 0x000fe40000000f00 */
[----:B------:R-:W-:Y:S02]  /*15150*/  F2FP.BF16.F32.PACK_AB R4, R113, R112 ;  /* 0x000000707104723e */ /* 0x000fe400000010ff */
[----:B------:R-:W-:Y:S02]  /*15160*/  F2FP.BF16.F32.PACK_AB R5, R115, R114 ;  /* 0x000000727305723e */ /* 0x000fe400000010ff */
[----:B------:R-:W-:Y:S02]  /*15170*/  F2FP.BF16.F32.PACK_AB R6, R117, R116 ;  /* 0x000000747506723e */ /* 0x000fe400000010ff */
[----:B------:R-:W-:Y:S01]  /*15180*/  F2FP.BF16.F32.PACK_AB R7, R119, R118 ;  /* 0x000000767707723e */ /* 0x000fe200000010ff */
[----:B------:R-:W-:Y:S01]  /*15190*/  STSM.16.M88.4 [R56], R32 ;  /* 0x0000002038007844 */ /* 0x000fe20000000200 */
[----:B------:R-:W-:Y:S01]  /*151a0*/  LOP3.LUT R76, R77, R76, RZ, 0x3c, !PT ;  /* 0x0000004c4d4c7212 */ /* 0x000fe200078e3cff */
[--C-:B------:R-:W-:Y:S01]  /*151b0*/  IMAD.X R77, RZ, RZ, R45.reuse, P0 ;  /* 0x000000ffff4d7224 */ /* 0x100fe200000e062d */
[----:B------:R-:W-:Y:S01]  /*151c0*/  LOP3.LUT R72, R73, R72, RZ, 0x3c, !PT ;  /* 0x0000004849487212 */ /* 0x000fe200078e3cff */
[----:B------:R-:W-:Y:S01]  /*151d0*/  STSM.16.M88.4 [R60], R36 ;  /* 0x000000243c007844 */ /* 0x000fe20000000200 */
[----:B------:R-:W-:Y:S01]  /*151e0*/  IMAD.X R73, RZ, RZ, R45, P6 ;  /* 0x000000ffff497224 */ /* 0x000fe200030e062d */
[----:B------:R-:W-:Y:S01]  /*151f0*/  ISETP.NE.U32.AND P0, PT, RZ, UR4, PT ;  /* 0x00000004ff007c0c */ /* 0x000fe2000bf05070 */
[----:B0-----:R-:W2:Y:S01]  /*15200*/  LDC.64 R28, c[0x0][0xc00] ;  /* 0x00030000ff1c7b82 */ /* 0x001ea20000000a00 */
[----:B------:R-:W-:Y:S04]  /*15210*/  STSM.16.M88.4 [R64], R40 ;  /* 0x0000002840007844 */ /* 0x000fe80000000200 */
[----:B------:R0:W-:Y:S01]  /*15220*/  STSM.16.M88.4 [R68], R4 ;  /* 0x0000000444007844 */ /* 0x0001e20000000200 */
[----:B------:R-:W-:Y:S01]  /*15230*/  ISETP.NE.AND.EX P0, PT, RZ, UR5, PT, P0 ;  /* 0x00000005ff007c0c */ /* 0x000fe2000bf05300 */
[----:B------:R-:W-:Y:S01]  /*15240*/  ULDC.64 UR4, c[0x0][0xc08] ;  /* 0x0003020000047ab9 */ /* 0x000fe20000000a00 */
[----:B------:R-:W-:-:S02]  /*15250*/  MOV R72, R72 ;  /* 0x0000004800487202 */ /* 0x000fc40000000f00 */
[----:B------:R-:W-:Y:S02]  /*15260*/  F2FP.BF16.F32.PACK_AB R8, R121, R120 ;  /* 0x000000787908723e */ /* 0x000fe400000010ff */
[----:B------:R-:W-:Y:S02]  /*15270*/  F2FP.BF16.F32.PACK_AB R9, R123, R122 ;  /* 0x0000007a7b09723e */ /* 0x000fe400000010ff */
[----:B------:R-:W-:Y:S02]  /*15280*/  F2FP.BF16.F32.PACK_AB R10, R125, R124 ;  /* 0x0000007c7d0a723e */ /* 0x000fe400000010ff */
[----:B------:R-:W-:Y:S01]  /*15290*/  F2FP.BF16.F32.PACK_AB R11, R127, R126 ;  /* 0x0000007e7f0b723e */ /* 0x000fe200000010ff */
[----:B0-----:R-:W-:Y:S01]  /*152a0*/  IMAD R5, R98, 0x40, R208 ;  /* 0x0000004062057824 */ /* 0x001fe200078e02d0 */
[----:B------:R-:W-:-:S03]  /*152b0*/  ISETP.NE.U32.AND P6, PT, RZ, UR4, PT ;  /* 0x00000004ff007c0c */ /* 0x000fc6000bfc5070 */
[----:B------:R-:W-:Y:S01]  /*152c0*/  IMAD.WIDE R4, R5, 0x2, R20 ;  /* 0x0000000205047825 */ /* 0x000fe200078e0214 */
[----:B------:R0:W-:Y:S01]  /*152d0*/  STSM.16.M88.4 [R72], R8 ;  /* 0x0000000848007844 */ /* 0x0001e20000000200 */
[----:B------:R-:W-:Y:S02]  /*152e0*/  ISETP.NE.AND.EX P6, PT, RZ, UR5, PT, P6 ;  /* 0x00000005ff007c0c */ /* 0x000fe4000bfc5360 */
[----:B------:R-:W-:Y:S02]  /*152f0*/  MOV R76, R76 ;  /* 0x0000004c004c7202 */ /* 0x000fe40000000f00 */
[----:B------:R-:W-:Y:S02]  /*15300*/  F2FP.BF16.F32.PACK_AB R12, R129, R128 ;  /* 0x00000080810c723e */ /* 0x000fe400000010ff */
[----:B0-----:R-:W-:-:S04]  /*15310*/  IADD3 R11, P1, R4, 0x1000, RZ ;  /* 0x00001000040b7810 */ /* 0x001fc80007f3e0ff */
[----:B------:R-:W-:Y:S02]  /*15320*/  LOP3.LUT R8, R11, 0x380, RZ, 0xc0, !PT ;  /* 0x000003800b087812 */ /* 0x000fe400078ec0ff */
[----:B------:R-:W-:Y:S02]  /*15330*/  F2FP.BF16.F32.PACK_AB R13, R131, R130 ;  /* 0x00000082830d723e */ /* 0x000fe400000010ff */
[----:B------:R-:W-:Y:S02]  /*15340*/  SHF.R.U64 R8, R8, 0x3, RZ ;  /* 0x0000000308087819 */ /* 0x000fe400000012ff */
[----:B------:R-:W-:Y:S02]  /*15350*/  F2FP.BF16.F32.PACK_AB R14, R133, R132 ;  /* 0x00000084850e723e */ /* 0x000fe400000010ff */
[----:B------:R-:W-:Y:S02]  /*15360*/  F2FP.BF16.F32.PACK_AB R15, R135, R134 ;  /* 0x00000086870f723e */ /* 0x000fe400000010ff */
[----:B------:R-:W-:-:S02]  /*15370*/  LOP3.LUT R8, R8, R11, RZ, 0x3c, !PT ;  /* 0x0000000b08087212 */ /* 0x000fc400078e3cff */
[----:B------:R-:W0:Y:S01]  /*15380*/  @P6 LDC.64 R10, c[0x0][0xc08] ;  /* 0x00030200ff0a6b82 */ /* 0x000e220000000a00 */
[----:B------:R1:W-:Y:S04]  /*15390*/  STSM.16.M88.4 [R76], R12 ;  /* 0x0000000c4c007844 */ /* 0x0003e80000000200 */
[----:B------:R-:W-:Y:S04]  /*153a0*/  STSM.16.M88.4 [R24], R136 ;  /* 0x0000008818007844 */ /* 0x000fe80000000200 */
[----:B------:R3:W-:Y:S01]  /*153b0*/  STSM.16.M88.4 [R44], R144 ;  /* 0x000000902c007844 */ /* 0x0007e20000000200 */
[----:B------:R-:W-:Y:S01]  /*153c0*/  ULDC UR4, c[0x0][0xa88] ;  /* 0x0002a20000047ab9 */ /* 0x000fe20000000800 */
[----:B------:R-:W-:-:S02]  /*153d0*/  IMAD.MOV.U32 R80, RZ, RZ, RZ ;  /* 0x000000ffff507224 */ /* 0x000fc400078e00ff */
[----:B------:R-:W-:Y:S02]  /*153e0*/  IMAD.U32 R23, RZ, RZ, UR4 ;  /* 0x00000004ff177e24 */ /* 0x000fe4000f8e00ff */
[C---:B--2---:R-:W-:Y:S01]  /*153f0*/  IMAD.WIDE R6, R50.reuse, 0x4, R28 ;  /* 0x0000000432067825 */ /* 0x044fe200078e021c */
[----:B------:R-:W-:Y:S03]  /*15400*/  BAR.SYNC.DEFER_BLOCKING 0x1, 0x100 ;  /* 0x0044000000007b1d */ /* 0x000fe60000010000 */
[----:B0-----:R-:W-:-:S03]  /*15410*/  @P6 IMAD.WIDE R10, R50, 0x4, R10 ;  /* 0x00000004320a6825 */ /* 0x001fc600078e020a */
[----:B------:R0:W5:Y:S04]  /*15420*/  @P0 LDG.E R80, desc[UR42][R6.64] ;  /* 0x0000002a06500981 */ /* 0x000168000c1e1900 */
[----:B------:R0:W5:Y:S01]  /*15430*/  @P6 LDG.E R23, desc[UR42][R10.64] ;  /* 0x0000002a0a176981 */ /* 0x000162000c1e1900 */
[C---:B------:R-:W-:Y:S02]  /*15440*/  IADD3 R9, P2, R4.reuse, 0x2000, RZ ;  /* 0x0000200004097810 */ /* 0x040fe40007f5e0ff */
[C---:B------:R-:W-:Y:S02]  /*15450*/  IADD3 R29, P3, R4.reuse, 0x3000, RZ ;  /* 0x00003000041d7810 */ /* 0x040fe40007f7e0ff */
[----:B------:R-:W-:Y:S02]  /*15460*/  IADD3 R33, P4, R4, 0x4000, RZ ;  /* 0x0000400004217810 */ /* 0x000fe40007f9e0ff */
[----:B-1----:R-:W-:-:S02]  /*15470*/  LOP3.LUT R12, R9, 0x380, RZ, 0xc0, !PT ;  /* 0x00000380090c7812 */ /* 0x002fc400078ec0ff */
[----:B------:R-:W-:Y:S02]  /*15480*/  LOP3.LUT R28, R29, 0x380, RZ, 0xc0, !PT ;  /* 0x000003801d1c7812 */ /* 0x000fe400078ec0ff */
[----:B------:R-:W-:Y:S02]  /*15490*/  LOP3.LUT R32, R33, 0x380, RZ, 0xc0, !PT ;  /* 0x0000038021207812 */ /* 0x000fe400078ec0ff */
[----:B------:R-:W-:Y:S02]  /*154a0*/  SHF.R.U64 R12, R12, 0x3, RZ ;  /* 0x000000030c0c7819 */ /* 0x000fe400000012ff */
[----:B------:R-:W-:Y:S02]  /*154b0*/  SHF.R.U64 R28, R28, 0x3, RZ ;  /* 0x000000031c1c7819 */ /* 0x000fe400000012ff */
[----:B------:R-:W-:Y:S01]  /*154c0*/  SHF.R.U64 R32, R32, 0x3, RZ ;  /* 0x0000000320207819 */ /* 0x000fe200000012ff */
        /* <DEDUP_REMOVED lines=11> */
[----:B------:R-:W-:Y:S02]  /*15580*/  IADD3 R53, P4, R4, 0x9000, RZ ;  /* 0x0000900004357810 */ /* 0x000fe40007f9e0ff */
[----:B------:R-:W-:Y:S02]  /*15590*/  P2R R14, PR, RZ, 0x20 ;  /* 0x00000020ff0e7803 */ /* 0x000fe40000000000 */
[----:B------:R-:W-:-:S02]  /*155a0*/  LOP3.LUT R36, R37, 0x380, RZ, 0xc0, !PT ;  /* 0x0000038025247812 */ /* 0x000fc400078ec0ff */
[----:B------:R-:W-:Y:S02]  /*155b0*/  LOP3.LUT R40, R41, 0x380, RZ, 0xc0, !PT ;  /* 0x0000038029287812 */ /* 0x000fe400078ec0ff */
[----:B---3--:R-:W-:Y:S02]  /*155c0*/  LOP3.LUT R44, R45, 0x380, RZ, 0xc0, !PT ;  /* 0x000003802d2c7812 */ /* 0x008fe400078ec0ff */
[----:B------:R-:W-:Y:S02]  /*155d0*/  LOP3.LUT R48, R49, 0x380, RZ, 0xc0, !PT ;  /* 0x0000038031307812 */ /* 0x000fe400078ec0ff */
[----:B------:R-:W-:Y:S02]  /*155e0*/  LOP3.LUT R52, R53, 0x380, RZ, 0xc0, !PT ;  /* 0x0000038035347812 */ /* 0x000fe400078ec0ff */
[----:B------:R-:W-:Y:S02]  /*155f0*/  IADD3 R57, P5, R4, 0xa000, RZ ;  /* 0x0000a00004397810 */ /* 0x000fe40007fbe0ff */
[----:B------:R-:W-:-:S02]  /*15600*/  SHF.R.U64 R36, R36, 0x3, RZ ;  /* 0x0000000324247819 */ /* 0x000fc400000012ff */
[----:B------:R-:W-:Y:S02]  /*15610*/  SHF.R.U64 R40, R40, 0x3, RZ ;  /* 0x0000000328287819 */ /* 0x000fe400000012ff */
[----:B------:R-:W-:Y:S02]  /*15620*/  LOP3.LUT R56, R57, 0x380, RZ, 0xc0, !PT ;  /* 0x0000038039387812 */ /* 0x000fe400078ec0ff */
        /* <DEDUP_REMOVED lines=8> */
[----:B------:R-:W-:Y:S01]  /*156b0*/  SHF.R.U64 R56, R56, 0x3, RZ ;  /* 0x0000000338387819 */ /* 0x000fe200000012ff */
[----:B0-----:R-:W-:Y:S06]  /*156c0*/  @P6 BRA `(.L_x_5987) ;  /* 0x0000000000106947 */ /* 0x001fec0003800000 */
[----:B------:R-:W-:Y:S05]  /*156d0*/  @!P0 BRA `(.L_x_5987) ;  /* 0x00000000000c8947 */ /* 0x000fea0003800000 */
[----:B------:R-:W2:Y:S04]  /*156e0*/  LDG.E R10, desc[UR42][R6.64] ;  /* 0x0000002a060a7981 */ /* 0x000ea8000c1e1900 */
[----:B-----5:R-:W2:Y:S02]  /*156f0*/  LDG.E R23, desc[UR42][R6.64+0x4] ;  /* 0x0000042a06177981 */ /* 0x020ea4000c1e1900 */
[----:B--2---:R-:W-:-:S07]  /*15700*/  IMAD.IADD R23, R23, 0x1, -R10 ;  /* 0x0000000117177824 */ /* 0x004fce00078e0a0a */
.L_x_5987:
[----:B------:R-:W2:Y:S01]  /*15710*/  LDL R86, [R1+0x4c] ;  /* 0x00004c0001567983 */ /* 0x000ea20000100800 */
[----:B------:R-:W-:Y:S01]  /*15720*/  ISETP.NE.AND P6, PT, R14, RZ, PT ;  /* 0x000000ff0e00720c */ /* 0x000fe20003fc5270 */
[----:B------:R-:W0:Y:S02]  /*15730*/  S2R R7, SR_TID.X ;  /* 0x0000000000077919 */ /* 0x000e240000002100 */
[----:B0-----:R-:W-:-:S05]  /*15740*/  VIADD R7, R7, 0xffffff80 ;  /* 0xffffff8007077836 */ /* 0x001fca0000000000 */
[----:B------:R-:W-:-:S04]  /*15750*/  SHF.R.S32.HI R6, RZ, 0x1f, R7 ;  /* 0x0000001fff067819 */ /* 0x000fc80000011407 */
[----:B------:R-:W-:-:S04]  /*15760*/  LEA.HI R6, R6, R7, RZ, 0x7 ;  /* 0x0000000706067211 */ /* 0x000fc800078f38ff */
[----:B------:R-:W-:-:S06]  /*15770*/  SHF.R.S32.HI R6, RZ, 0x7, R6 ;  /* 0x00000007ff067819 */ /* 0x000fcc0000011406 */
[----:B------:R-:W0:Y:S01]  /*15780*/  SHFL.IDX PT, R6, R6, RZ, 0x1f ;  /* 0x00001fff06067589 */ /* 0x000e2200000e0000 */
[--C-:B------:R-:W-:Y:S01]  /*15790*/  IMAD.X R53, RZ, RZ, R5.reuse, P4 ;  /* 0x000000ffff357224 */ /* 0x100fe200020e0605 */
[----:B------:R-:W-:Y:S01]  /*157a0*/  LOP3.LUT R56, R56, R57, RZ, 0x3c, !PT ;  /* 0x0000003938387212 */ /* 0x000fe200078e3cff */
        /* <DEDUP_REMOVED lines=11> */
[----:B------:R-:W-:Y:S02]  /*15860*/  LOP3.LUT R64, R65, 0x380, RZ, 0xc0, !PT ;  /* 0x0000038041407812 */ /* 0x000fe400078ec0ff */
[----:B------:R-:W-:Y:S02]  /*15870*/  LOP3.LUT R68, R69, 0x380, RZ, 0xc0, !PT ;  /* 0x0000038045447812 */ /* 0x000fe400078ec0ff */
[----:B0-----:R-:W-:Y:S02]  /*15880*/  ISETP.NE.AND P4, PT, R6, RZ, PT ;  /* 0x000000ff0600720c */ /* 0x001fe40003f85270 */
        /* <DEDUP_REMOVED lines=9> */
[----:B------:R-:W-:Y:S01]  /*15920*/  SHF.R.S32.HI R24, RZ, 0x1f, R50 ;  /* 0x0000001fff187819 */ /* 0x000fe20000011432 */
        /* <DEDUP_REMOVED lines=11> */
[----:B------:R-:W-:Y:S02]  /*159e0*/  SEL R81, R50, RZ, !P0 ;  /* 0x000000ff32517207 */ /* 0x000fe40004000000 */
[----:B------:R-:W-:Y:S02]  /*159f0*/  SEL R24, R24, RZ, !P0 ;  /* 0x000000ff18187207 */ /* 0x000fe40004000000 */
[----:B-----5:R-:W-:Y:S02]  /*15a00*/  SHF.R.S32.HI R21, RZ, 0x1f, R80 ;  /* 0x0000001fff157819 */ /* 0x020fe40000011450 */
[----:B--2---:R-:W-:Y:S01]  /*15a10*/  SHF.R.S32.HI R82, RZ, 0x1f, R86 ;  /* 0x0000001fff527819 */ /* 0x004fe20000011456 */
[----:B------:R-:W-:Y:S06]  /*15a20*/  @P4 BRA `(.L_x_5988) ;  /* 0x0000000000b84947 */ /* 0x000fec0003800000 */
[----:B------:R-:W2:Y:S01]  /*15a30*/  LDL R10, [R1] ;  /* 0x00000000010a7983 */ /* 0x000ea20000100800 */
[----:B------:R-:W0:Y:S01]  /*15a40*/  LDC R30, c[0x0][0xbe8] ;  /* 0x0002fa00ff1e7b82 */ /* 0x000e220000000800 */
[----:B------:R-:W-:Y:S01]  /*15a50*/  ULDC.64 UR4, c[0x0][0xb90] ;  /* 0x0002e40000047ab9 */ /* 0x000fe20000000a00 */
[----:B------:R-:W-:Y:S02]  /*15a60*/  IMAD.MOV.U32 R20, RZ, RZ, R80 ;  /* 0x000000ffff147224 */ /* 0x000fe400078e0050 */
[----:B------:R-:W-:Y:S02]  /*15a70*/  IMAD.MOV R35, RZ, RZ, -R201 ;  /* 0x000000ffff237224 */ /* 0x000fe400078e0ac9 */
[----:B------:R-:W-:-:S04]  /*15a80*/  IMAD.WIDE.U32 R6, R86, UR4, R20 ;  /* 0x0000000456067c25 */ /* 0x000fc8000f8e0014 */
[----:B------:R-:W-:Y:S01]  /*15a90*/  IMAD.IADD R34, R198, 0x1, R199 ;  /* 0x00000001c6227824 */ /* 0x000fe200078e02c7 */
[----:B0-----:R-:W-:-:S13]  /*15aa0*/  ISETP.NE.AND P0, PT, R30, 0x1, PT ;  /* 0x000000011e00780c */ /* 0x001fda0003f05270 */
[----:B------:R-:W0:Y:S08]  /*15ab0*/  @P0 LDC R11, c[0x0][0xbec] ;  /* 0x0002fb00ff0b0b82 */ /* 0x000e300000000800 */
[----:B------:R-:W1:Y:S01]  /*15ac0*/  @P0 LDC R31, c[0x0][0xbf0] ;  /* 0x0002fc00ff1f0b82 */ /* 0x000e620000000800 */
[----:B--2---:R-:W-:Y:S02]  /*15ad0*/  IMAD.IADD R14, R10, 0x1, R199 ;  /* 0x000000010a0e7824 */ /* 0x004fe400078e02c7 */
[----:B------:R-:W-:-:S04]  /*15ae0*/  IMAD R10, R82, UR4, RZ ;  /* 0x00000004520a7c24 */ /* 0x000fc8000f8e02ff */
[----:B------:R-:W-:Y:S01]  /*15af0*/  IMAD R15, R86, UR5, R10 ;  /* 0x00000005560f7c24 */ /* 0x000fe2000f8e020a */
[----:B------:R-:W-:Y:S01]  /*15b00*/  ULDC.64 UR4, c[0x0][0xb98] ;  /* 0x0002e60000047ab9 */ /* 0x000fe20000000a00 */
[----:B0-----:R-:W-:-:S04]  /*15b10*/  @P0 IMAD.HI.U32 R10, R14, R11, RZ ;  /* 0x0000000b0e0a0227 */ /* 0x001fc800078e00ff */
[----:B------:R-:W-:Y:S01]  /*15b20*/  IMAD.MOV.U32 R11, RZ, RZ, R14 ;  /* 0x000000ffff0b7224 */ /* 0x000fe200078e000e */
[----:B-1----:R-:W-:Y:S01]  /*15b30*/  @P0 SHF.R.U32.HI R11, RZ, R31, R10 ;  /* 0x0000001fff0b0219 */ /* 0x002fe2000001160a */
        /* <DEDUP_REMOVED lines=26> */
[----:B------:R-:W1:Y:S06]  /*15ce0*/  SHFL.IDX PT, R11, R20, 0x1, 0x1c1f ;  /* 0x003c1f00140b7f89 */ /* 0x000e6c00000e0000 */
[----:B0-----:R0:W-:Y:S04]  /*15cf0*/  @!P1 ST.E desc[UR42][R6.64], R0 ;  /* 0x0000000006009985 */ /* 0x0011e8000c10192a */
[----:B-1----:R0:W-:Y:S02]  /*15d00*/  @!P0 ST.E desc[UR42][R10.64], R3 ;  /* 0x000000030a008985 */ /* 0x0021e4000c10192a */
.L_x_5988:
[----:B------:R-:W1:Y:S01]  /*15d10*/  LDC R84, c[0x0][0xbe8] ;  /* 0x0002fa00ff547b82 */ /* 0x000e620000000800 */
[----:B------:R-:W-:Y:S01]  /*15d20*/  ULDC.64 UR4, c[0x0][0xaa0] ;  /* 0x0002a80000047ab9 */ /* 0x000fe20000000a00 */
[----:B0-----:R-:W5:Y:S01]  /*15d30*/  LD.E.128 R4, desc[UR42][R4.64] ;  /* 0x0000002a04047980 */ /* 0x001f62000c101d00 */
[----:B------:R-:W-:-:S03]  /*15d40*/  IMAD R21, R21, UR4, RZ ;  /* 0x0000000415157c24 */ /* 0x000fc6000f8e02ff */
[----:B------:R-:W5:Y:S01]  /*15d50*/  LD.E.128 R8, desc[UR42][R8.64] ;  /* 0x0000002a08087980 */ /* 0x000f62000c101d00 */
[C---:B------:R-:W-:Y:S02]  /*15d60*/  IMAD R3, R80.reuse, UR5, R21 ;  /* 0x0000000550037c24 */ /* 0x040fe4000f8e0215 */
[----:B------:R-:W-:Y:S01]  /*15d70*/  IMAD.WIDE.U32 R20, R80, UR4, RZ ;  /* 0x0000000450147c25 */ /* 0x000fe2000f8e00ff */
[----:B------:R-:W-:Y:S01]  /*15d80*/  SHF.R.S32.HI R0, RZ, 0x1f, R97 ;  /* 0x0000001fff007819 */ /* 0x000fe20000011461 */
[----:B------:R-:W-:Y:S01]  /*15d90*/  ULDC.64 UR4, c[0x0][0xae8] ;  /* 0x0002ba0000047ab9 */ /* 0x000fe20000000a00 */
[----:B------:R-:W5:Y:S04]  /*15da0*/  LD.E.128 R12, desc[UR42][R12.64] ;  /* 0x0000002a0c0c7980 */ /* 0x000f68000c101d00 */
[----:B------:R-:W5:Y:S04]  /*15db0*/  LD.E.128 R28, desc[UR42][R28.64] ;  /* 0x0000002a1c1c7980 */ /* 0x000f68000c101d00 */
[----:B------:R-:W5:Y:S01]  /*15dc0*/  LD.E.128 R32, desc[UR42][R32.64] ;  /* 0x0000002a20207980 */ /* 0x000f62000c101d00 */
[----:B-1----:R-:W-:Y:S01]  /*15dd0*/  ISETP.NE.AND P1, PT, R84, 0x1, PT ;  /* 0x000000015400780c */ /* 0x002fe20003f25270 */
[----:B------:R-:W-:-:S02]  /*15de0*/  IMAD.IADD R21, R21, 0x1, R3 ;  /* 0x0000000115157824 */ /* 0x000fc400078e0203 */
[----:B------:R-:W5:Y:S01]  /*15df0*/  LD.E.128 R36, desc[UR42][R36.64] ;  /* 0x0000002a24247980 */ /* 0x000f62000c101d00 */
[----:B------:R-:W0:Y:S01]  /*15e00*/  LDC R3, c[0x0][0xac8] ;  /* 0x0002b200ff037b82 */ /* 0x000e220000000800 */
[----:B------:R-:W-:Y:S02]  /*15e10*/  LEA.HI R0, R0, R97, RZ, 0x3 ;  /* 0x0000006100007211 */ /* 0x000fe400078f18ff */
[----:B------:R-:W5:Y:S04]  /*15e20*/  LD.E.128 R40, desc[UR42][R40.64] ;  /* 0x0000002a28287980 */ /* 0x000f68000c101d00 */
[----:B------:R-:W5:Y:S02]  /*15e30*/  LD.E.128 R44, desc[UR42][R44.64] ;  /* 0x0000002a2c2c7980 */ /* 0x000f64000c101d00 */
[----:B------:R-:W1:Y:S01]  /*15e40*/  @P1 LDC R85, c[0x0][0xbec] ;  /* 0x0002fb00ff551b82 */ /* 0x000e620000000800 */
[----:B------:R-:W-:Y:S01]  /*15e50*/  LOP3.LUT R0, R0, 0xfffffff8, RZ, 0xc0, !PT ;  /* 0xfffffff800007812 */ /* 0x000fe200078ec0ff */
[----:B------:R-:W5:Y:S04]  /*15e60*/  LD.E.128 R48, desc[UR42][R48.64] ;  /* 0x0000002a30307980 */ /* 0x000f68000c101d00 */
[----:B------:R-:W5:Y:S02]  /*15e70*/  LD.E.128 R52, desc[UR42][R52.64] ;  /* 0x0000002a34347980 */ /* 0x000f64000c101d00 */
[----:B------:R-:W2:Y:S01]  /*15e80*/  @P1 LDC R87, c[0x0][0xbf0] ;  /* 0x0002fc00ff571b82 */ /* 0x000ea20000000800 */
[----:B------:R-:W-:Y:S01]  /*15e90*/  IMAD.IADD R0, R97, 0x1, -R0 ;  /* 0x0000000161007824 */ /* 0x000fe200078e0a00 */
        /* <DEDUP_REMOVED lines=8> */
[----:B------:R-:W-:Y:S02]  /*15f20*/  VIADD R103, R208, 0x40 ;  /* 0x00000040d0677836 */ /* 0x000fe40000000000 */
[----:B------:R-:W-:Y:S01]  /*15f30*/  IMAD.IADD R80, R199, 0x1, R0 ;  /* 0x00000001c7507824 */ /* 0x000fe200078e0200 */
[----:B------:R-:W5:Y:S01]  /*15f40*/  LD.E.128 R68, desc[UR42][R68.64] ;  /* 0x0000002a44447980 */ /* 0x000f62000c101d00 */
[----:B------:R-:W-:Y:S01]  /*15f50*/  IMAD.IADD R21, R21, 0x1, R83 ;  /* 0x0000000115157824 */ /* 0x000fe200078e0253 */
[----:B0-----:R-:W-:Y:S01]  /*15f60*/  ISETP.GE.AND P0, PT, R103, R3, PT ;  /* 0x000000036700720c */ /* 0x001fe20003f06270 */
[----:B------:R-:W-:Y:S01]  /*15f70*/  IMAD R24, R24, UR4, RZ ;  /* 0x0000000418187c24 */ /* 0x000fe2000f8e02ff */
[----:B------:R-:W5:Y:S01]  /*15f80*/  LD.E.128 R72, desc[UR42][R72.64] ;  /* 0x0000002a48487980 */ /* 0x000f62000c101d00 */
[----:B-1----:R-:W-:-:S03]  /*15f90*/  @P1 IMAD.HI.U32 R0, R80, R85, RZ ;  /* 0x0000005550001227 */ /* 0x002fc600078e00ff */
[----:B------:R-:W5:Y:S01]  /*15fa0*/  LD.E.128 R76, desc[UR42][R76.64] ;  /* 0x0000002a4c4c7980 */ /* 0x000f62000c101d00 */
[C---:B------:R-:W-:Y:S01]  /*15fb0*/  VIADD R101, R208.reuse, 0x80 ;  /* 0x00000080d0657836 */ /* 0x040fe20000000000 */
[----:B------:R-:W-:Y:S01]  /*15fc0*/  BSSY B1, `(.L_x_5989) ;  /* 0x0000073000017945 */ /* 0x000fe20003800000 */
[C---:B------:R-:W-:Y:S01]  /*15fd0*/  IMAD R83, R81.reuse, UR5, R24 ;  /* 0x0000000551537c24 */ /* 0x040fe2000f8e0218 */
[----:B------:R-:W-:Y:S01]  /*15fe0*/  SEL R24, RZ, 0xffffffff, P0 ;  /* 0xffffffffff187807 */ /* 0x000fe20000000000 */
[----:B------:R-:W-:Y:S01]  /*15ff0*/  IMAD.WIDE.U32 R20, R81, UR4, R20 ;  /* 0x0000000451147c25 */ /* 0x000fe2000f8e0014 */
[----:B------:R-:W-:Y:S01]  /*16000*/  ISETP.GE.AND P0, PT, R101, R3, PT ;  /* 0x000000036500720c */ /* 0x000fe20003f06270 */
[----:B------:R-:W-:Y:S01]  /*16010*/  ULDC.64 UR4, c[0x0][0xae0] ;  /* 0x0002b80000047ab9 */ /* 0x000fe20000000a00 */
[----:B------:R-:W-:Y:S01]  /*16020*/  @!PT LDS RZ, [RZ] ;  /* 0x00000000fffff984 */ /* 0x000fe20000000800 */
[----:B------:R-:W-:Y:S01]  /*16030*/  @!PT LDS RZ, [RZ] ;  /* 0x00000000fffff984 */ /* 0x000fe20000000800 */
[----:B------:R-:W-:Y:S01]  /*16040*/  @!PT LDS RZ, [RZ] ;  /* 0x00000000fffff984 */ /* 0x000fe20000000800 */
[----:B------:R-:W-:Y:S01]  /*16050*/  @!PT LDS RZ, [RZ] ;  /* 0x00000000fffff984 */ /* 0x000fe20000000800 */
[----:B------:R0:W-:Y:S06]  /*16060*/  MEMBAR.ALL.CTA ;  /* 0x0000000000007992 */ /* 0x0001ec0000008000 */
[----:B0-----:R-:W0:Y:S01]  /*16070*/  FENCE.VIEW.ASYNC.S ;  /* 0x00000000000073c6 */ /* 0x001e220000000000 */
[----:B------:R-:W-:Y:S01]  /*16080*/  IMAD.MOV.U32 R81, RZ, RZ, R80 ;  /* 0x000000ffff517224 */ /* 0x000fe200078e0050 */
[----:B--2---:R-:W-:Y:S01]  /*16090*/  @P1 SHF.R.U32.HI R81, RZ, R87, R0 ;  /* 0x00000057ff511219 */ /* 0x004fe20000011600 */
        /* <DEDUP_REMOVED lines=14> */
[C---:B------:R-:W-:Y:S01]  /*16180*/  VIADD R95, R208.reuse, 0x140 ;  /* 0x00000140d05f7836 */ /* 0x040fe20000000000 */
[----:B------:R-:W-:Y:S01]  /*16190*/  SHF.R.S32.HI R80, RZ, 0x1f, R81 ;  /* 0x0000001fff507819 */ /* 0x000fe20000011451 */
[----:B------:R-:W-:Y:S01]  /*161a0*/  VIADD R93, R208, 0x180 ;  /* 0x00000180d05d7836 */ /* 0x000fe20000000000 */
[----:B------:R-:W-:Y:S01]  /*161b0*/  LOP3.LUT R0, R85, 0x4, R0, 0xe2, !PT ;  /* 0x0000000455007812 */ /* 0x000fe200078ee200 */
[----:B------:R-:W-:Y:S01]  /*161c0*/  IMAD.SHL.U32 R85, R24, 0x8, RZ ;  /* 0x0000000818557824 */ /* 0x000fe200078e00ff */
[----:B------:R-:W-:Y:S01]  /*161d0*/  SEL R24, RZ, 0xffffffff, P0 ;  /* 0xffffffffff187807 */ /* 0x000fe20000000000 */
[----:B------:R-:W-:Y:S01]  /*161e0*/  IMAD R80, R80, UR4, RZ ;  /* 0x0000000450507c24 */ /* 0x000fe2000f8e02ff */
[----:B------:R-:W-:Y:S01]  /*161f0*/  ISETP.GE.AND P0, PT, R95, R3, PT ;  /* 0x000000035f00720c */ /* 0x000fe20003f06270 */
[----:B------:R-:W-:Y:S01]  /*16200*/  IMAD.WIDE.U32 R20, R81, UR4, R20 ;  /* 0x0000000451147c25 */ /* 0x000fe2000f8e0014 */
[----:B------:R-:W-:-:S03]  /*16210*/  LOP3.LUT R0, R85, 0x8, R0, 0xe2, !PT ;  /* 0x0000000855007812 */ /* 0x000fc600078ee200 */
[----:B------:R-:W-:Y:S01]  /*16220*/  IMAD.SHL.U32 R87, R24, 0x10, RZ ;  /* 0x0000001018577824 */ /* 0x000fe200078e00ff */
[----:B------:R-:W-:Y:S01]  /*16230*/  SEL R24, RZ, 0xffffffff, P0 ;  /* 0xffffffffff187807 */ /* 0x000fe20000000000 */
[----:B------:R-:W-:Y:S01]  /*16240*/  IMAD R85, R81, UR5, R80 ;  /* 0x0000000551557c24 */ /* 0x000fe2000f8e0250 */
[----:B------:R-:W-:Y:S01]  /*16250*/  SHF.R.S32.HI R80, RZ, 0x1f, R83 ;  /* 0x0000001fff507819 */ /* 0x000fe20000011453 */
[----:B------:R-:W-:Y:S01]  /*16260*/  ULDC.64 UR4, c[0x0][0xad8] ;  /* 0x0002b60000047ab9 */ /* 0x000fe20000000a00 */
[----:B------:R-:W-:Y:S01]  /*16270*/  LOP3.LUT R0, R87, 0x10, R0, 0xe2, !PT ;  /* 0x0000001057007812 */ /* 0x000fe200078ee200 */
[----:B------:R-:W-:Y:S01]  /*16280*/  IMAD.SHL.U32 R81, R24, 0x20, RZ ;  /* 0x0000002018517824 */ /* 0x000fe200078e00ff */
[----:B------:R-:W-:Y:S01]  /*16290*/  ISETP.GE.AND P0, PT, R93, R3, PT ;  /* 0x000000035d00720c */ /* 0x000fe20003f06270 */
[----:B------:R-:W-:Y:S02]  /*162a0*/  IMAD.IADD R21, R21, 0x1, R85 ;  /* 0x0000000115157824 */ /* 0x000fe400078e0255 */
[----:B------:R-:W-:Y:S01]  /*162b0*/  IMAD R80, R80, UR4, RZ ;  /* 0x0000000450507c24 */ /* 0x000fe2000f8e02ff */
[----:B------:R-:W-:Y:S01]  /*162c0*/  LOP3.LUT R0, R81, 0x20, R0, 0xe2, !PT ;  /* 0x0000002051007812 */ /* 0x000fe200078ee200 */
[----:B------:R-:W-:Y:S01]  /*162d0*/  IMAD R90, R23, R84, RZ ;  /* 0x00000054175a7224 */ /* 0x000fe200078e02ff */
[----:B------:R-:W-:Y:S01]  /*162e0*/  SEL R23, RZ, 0x40, P0 ;  /* 0x00000040ff177807 */ /* 0x000fe20000000000 */
[----:B------:R-:W-:-:S02]  /*162f0*/  IMAD.IADD R199, R98, 0x1, R199 ;  /* 0x0000000162c77824 */ /* 0x000fc400078e02c7 */
[C---:B------:R-:W-:Y:S01]  /*16300*/  IMAD R81, R83.reuse, UR5, R80 ;  /* 0x0000000553517c24 */ /* 0x040fe2000f8e0250 */
[----:B------:R-:W-:Y:S01]  /*16310*/  LOP3.LUT R23, R0, R23, RZ, 0xfc, !PT ;  /* 0x0000001700177212 */ /* 0x000fe200078efcff */
[----:B------:R-:W-:Y:S01]  /*16320*/  IMAD.WIDE.U32 R20, R83, UR4, R20 ;  /* 0x0000000453147c25 */ /* 0x000fe2000f8e0014 */
[----:B------:R-:W-:Y:S01]  /*16330*/  ISETP.GE.AND P1, PT, R199, R90, PT ;  /* 0x0000005ac700720c */ /* 0x000fe20003f26270 */
[----:B------:R-:W-:Y:S02]  /*16340*/  ULDC.64 UR4, c[0x0][0xa80] ;  /* 0x0002a00000047ab9 */ /* 0x000fe40000000a00 */
        /* <DEDUP_REMOVED lines=14> */
[----:B------:R0:W1:Y:S01]  /*16430*/  SHFL.IDX PT, R20, R88, RZ, 0x181f ;  /* 0x00181fff58147589 */ /* 0x00006200000e0000 */
[C---:B------:R-:W-:Y:S01]  /*16440*/  VIADD R102, R208.reuse, 0x80 ;  /* 0x00000080d0667836 */ /* 0x040fe20000000000 */
[----:B------:R-:W-:Y:S01]  /*16450*/  LOP3.LUT R24, R23, R24, RZ, 0xfc, !PT ;  /* 0x0000001817187212 */ /* 0x000fe200078efcff */
[----:B------:R-:W-:Y:S01]  /*16460*/  VIADD R104, R208, 0x40 ;  /* 0x00000040d0687836 */ /* 0x000fe20000000000 */
[----:B------:R0:W2:Y:S01]  /*16470*/  SHFL.IDX PT, R21, R89, RZ, 0x181f ;  /* 0x00181fff59157589 */ /* 0x0000a200000e0000 */
        /* <DEDUP_REMOVED lines=12> */
[CC--:B-1----:R-:W-:Y:S02]  /*16540*/  @!P1 LEA R80, P2, R103.reuse, R20.reuse, 0x1 ;  /* 0x0000001467509211 */ /* 0x0c2fe400078408ff */
[----:B--2---:R-:W-:Y:S02]  /*16550*/  @!P0 IMAD.WIDE R82, R208, 0x2, R20 ;  /* 0x00000002d0528825 */ /* 0x004fe400078e0214 */
[----:B------:R-:W-:Y:S02]  /*16560*/  @!P1 LEA.HI.X R81, R103, R21, R104, 0x1, P2 ;  /* 0x0000001567519211 */ /* 0x000fe400010f0c68 */
[-C--:B------:R-:W-:Y:S01]  /*16570*/  ISETP.GE.AND P2, PT, R97, R3.reuse, PT ;  /* 0x000000036100720c */ /* 0x080fe20003f46270 */
[----:B-----5:R0:W-:Y:S01]  /*16580*/  @!P0 ST.E.128 desc[UR42][R82.64], R4 ;  /* 0x0000000452008985 */ /* 0x0201e2000c101d2a */
[----:B------:R-:W-:Y:S02]  /*16590*/  @!P5 LEA R86, P4, R101, R20, 0x1 ;  /* 0x000000146556d211 */ /* 0x000fe400078808ff */
[----:B------:R-:W-:Y:S01]  /*165a0*/  LOP3.LUT P0, RZ, R23, 0x40, RZ, 0xc0, !PT ;  /* 0x0000004017ff7812 */ /* 0x000fe2000780c0ff */
[----:B------:R1:W-:Y:S01]  /*165b0*/  @!P1 ST.E.128 desc[UR42][R80.64], R12 ;  /* 0x0000000c50009985 */ /* 0x0003e2000c101d2a */
[----:B------:R-:W-:-:S02]  /*165c0*/  ISETP.GE.AND P1, PT, R95, R3, PT ;  /* 0x000000035f00720c */ /* 0x000fc40003f26270 */
[-C--:B------:R-:W-:Y:S02]  /*165d0*/  @!P5 LEA.HI.X R87, R101, R21.reuse, R102, 0x1, P4 ;  /* 0x000000156557d211 */ /* 0x080fe400020f0c66 */
[----:B------:R-:W-:Y:S02]  /*165e0*/  LOP3.LUT P4, RZ, R24, 0x80, RZ, 0xc0, !PT ;  /* 0x0000008018ff7812 */ /* 0x000fe4000788c0ff */
[CC--:B------:R-:W-:Y:S01]  /*165f0*/  @!P3 LEA R84, P6, R99.reuse, R20.reuse, 0x1 ;  /* 0x000000146354b211 */ /* 0x0c0fe200078c08ff */
[----:B------:R3:W-:Y:S03]  /*16600*/  @!P5 ST.E.128 desc[UR42][R86.64], R32 ;  /* 0x000000205600d985 */ /* 0x0007e6000c101d2a */
[----:B------:R-:W-:Y:S02]  /*16610*/  @!P3 LEA.HI.X R85, R99, R21, R100, 0x1, P6 ;  /* 0x000000156355b211 */ /* 0x000fe400030f0c64 */
[----:B0-----:R-:W-:-:S03]  /*16620*/  @!P2 LEA R4, P5, R97, R20, 0x1 ;  /* 0x000000146104a211 */ /* 0x001fc600078a08ff */
[----:B------:R3:W-:Y:S01]  /*16630*/  @!P3 ST.E.128 desc[UR42][R84.64], R40 ;  /* 0x000000285400b985 */ /* 0x0007e2000c101d2a */
[-C--:B------:R-:W-:Y:S02]  /*16640*/  @!P1 LEA R6, P6, R95, R20.reuse, 0x1 ;  /* 0x000000145f069211 */ /* 0x080fe400078c08ff */
[-C--:B-1----:R-:W-:Y:S02]  /*16650*/  @P0 LEA R12, P3, R93, R20.reuse, 0x1 ;  /* 0x000000145d0c0211 */ /* 0x082fe400078608ff */
        /* <DEDUP_REMOVED lines=9> */
.L_x_5990:
[----:B------:R-:W-:Y:S05]  /*166f0*/  BSYNC B1 ;  /* 0x0000000000017941 */ /* 0x000fea0003800000 */
.L_x_5989:
[----:B------:R-:W-:Y:S01]  /*16700*/  VIADD R0, R199, 0x20 ;  /* 0x00000020c7007836 */ /* 0x000fe20000000000 */
[----:B---3-5:R0:W3:Y:S04]  /*16710*/  SHFL.IDX PT, R7, R89, 0x1, 0x181f ;  /* 0x00381f0059077f89 */ /* 0x0280e800000e0000 */
[----:B------:R-:W-:Y:S01]  /*16720*/  ISETP.GE.AND P0, PT, R0, R90, PT ;  /* 0x0000005a0000720c */ /* 0x000fe20003f06270 */
[----:B------:R0:W4:-:S12]  /*16730*/  SHFL.IDX PT, R6, R88, 0x1, 0x181f ;  /* 0x00381f0058067f89 */ /* 0x00011800000e0000 */
[----:B0-----:R-:W-:Y:S05]  /*16740*/  @P0 BRA `(.L_x_5991) ;  /* 0x0000001000580947 */ /* 0x001fea0003800000 */
[-C--:B------:R-:W-:Y:S02]  /*16750*/  ISETP.GE.AND P5, PT, R103, R3.reuse, PT ;  /* 0x000000036700720c */ /* 0x080fe40003fa6270 */
[-C--:B------:R-:W-:Y:S02]  /*16760*/  ISETP.GE.AND P6, PT, R208, R3.reuse, PT ;  /* 0x00000003d000720c */ /* 0x080fe40003fc6270 */
[-C--:B------:R-:W-:Y:S02]  /*16770*/  ISETP.GE.AND P3, PT, R101, R3.reuse, PT ;  /* 0x000000036500720c */ /* 0x080fe40003f66270 */
[-C--:B------:R-:W-:Y:S02]  /*16780*/  ISETP.GE.AND P2, PT, R99, R3.reuse, PT ;  /* 0x000000036300720c */ /* 0x080fe40003f46270 */
[-C--:B------:R-:W-:Y:S02]  /*16790*/  ISETP.GE.AND P1, PT, R97, R3.reuse, PT ;  /* 0x000000036100720c */ /* 0x080fe40003f26270 */
[----:B------:R-:W-:-:S03]  /*167a0*/  ISETP.GE.AND P0, PT, R95, R3, PT ;  /* 0x000000035f00720c */ /* 0x000fc60003f06270 */
[CC--:B----4-:R-:W-:Y:S02]  /*167b0*/  @!P5 LEA R12, P4, R103.reuse, R6.reuse, 0x1 ;  /* 0x00000006670cd211 */ /* 0x0d0fe400078808ff */
[----:B---3--:R-:W-:Y:S02]  /*167c0*/  @!P6 IMAD.WIDE R4, R208, 0x2, R6 ;  /* 0x00000002d004e825 */ /* 0x008fe400078e0206 */
[----:B------:R-:W-:Y:S02]  /*167d0*/  @!P5 LEA.HI.X R13, R103, R7, R104, 0x1, P4 ;  /* 0x00000007670dd211 */ /* 0x000fe400020f0c68 */
[----:B------:R-:W-:Y:S01]  /*167e0*/  LOP3.LUT P4, RZ, R23, 0x40, RZ, 0xc0, !PT ;  /* 0x0000004017ff7812 */ /* 0x000fe2000788c0ff */
[----:B------:R0:W-:Y:S01]  /*167f0*/  @!P6 ST.E.128 desc[UR42][R4.64], R8 ;  /* 0x000000080400e985 */ /* 0x0001e2000c101d2a */
[----:B------:R-:W-:-:S03]  /*16800*/  @!P3 LEA R14, P6, R101, R6, 0x1 ;  /* 0x00000006650eb211 */ /* 0x000fc600078c08ff */
[----:B------:R3:W-:Y:S01]  /*16810*/  @!P5 ST.E.128 desc[UR42][R12.64], R28 ;  /* 0x0000001c0c00d985 */ /* 0x0007e2000c101d2a */
[-C--:B------:R-:W-:Y:S02]  /*16820*/  @!P3 LEA.HI.X R15, R101, R7.reuse, R102, 0x1, P6 ;  /* 0x00000007650fb211 */ /* 0x080fe400030f0c66 */
[-C--:B-1----:R-:W-:Y:S02]  /*16830*/  @!P2 LEA R20, P5, R99, R6.reuse, 0x1 ;  /* 0x000000066314a211 */ /* 0x082fe400078a08ff */
[-C--:B------:R-:W-:Y:S01]  /*16840*/  @!P1 LEA R32, P6, R97, R6.reuse, 0x1 ;  /* 0x0000000661209211 */ /* 0x080fe200078c08ff */
[----:B------:R3:W-:Y:S01]  /*16850*/  @!P3 ST.E.128 desc[UR42][R14.64], R36 ;  /* 0x000000240e00b985 */ /* 0x0007e2000c101d2a */
[----:B------:R-:W-:Y:S02]  /*16860*/  @!P0 LEA R34, P3, R95, R6, 0x1 ;  /* 0x000000065f228211 */ /* 0x000fe400078608ff */
[-C--:B--2---:R-:W-:Y:S02]  /*16870*/  @!P2 LEA.HI.X R21, R99, R7.reuse, R100, 0x1, P5 ;  /* 0x000000076315a211 */ /* 0x084fe400028f0c64 */
        /* <DEDUP_REMOVED lines=14> */
.L_x_5986:
[----:B------:R-:W4:Y:S01]  /*16960*/  LDL R9, [R1+0x50] ;  /* 0x0000500001097983 */ /* 0x000f220000100800 */
[----:B------:R-:W-:Y:S01]  /*16970*/  ULDC.64 UR4, c[0x0][0xc00] ;  /* 0x0003000000047ab9 */ /* 0x000fe20000000a00 */
[----:B------:R-:W4:Y:S01]  /*16980*/  LDC.64 R4, c[0x0][0xc00] ;  /* 0x00030000ff047b82 */ /* 0x000f220000000a00 */
[----:B------:R-:W-:Y:S01]  /*16990*/  ISETP.NE.U32.AND P0, PT, RZ, UR4, PT ;  /* 0x00000004ff007c0c */ /* 0x000fe2000bf05070 */
[----:B------:R-:W-:-:S03]  /*169a0*/  IMAD.MOV.U32 R3, RZ, RZ, RZ ;  /* 0x000000ffff037224 */ /* 0x000fc600078e00ff */
[----:B------:R-:W-:Y:S01]  /*169b0*/  ISETP.NE.AND.EX P0, PT, RZ, UR5, PT, P0 ;  /* 0x00000005ff007c0c */ /* 0x000fe2000bf05300 */
[----:B------:R-:W-:Y:S02]  /*169c0*/  ULDC.64 UR4, c[0x0][0xc08] ;  /* 0x0003020000047ab9 */ /* 0x000fe40000000a00 */
[----:B------:R-:W-:Y:S01]  /*169d0*/  ISETP.NE.U32.AND P1, PT, RZ, UR4, PT ;  /* 0x00000004ff007c0c */ /* 0x000fe2000bf25070 */
[----:B---3--:R-:W3:Y:S01]  /*169e0*/  S2R R24, SR_TID.X ;  /* 0x0000000000187919 */ /* 0x008ee20000002100 */
[----:B------:R-:W0:Y:S02]  /*169f0*/  LDC R21, c[0x0][0xbe8] ;  /* 0x0002fa00ff157b82 */ /* 0x000e240000000800 */
[----:B------:R-:W-:-:S13]  /*16a00*/  ISETP.NE.AND.EX P1, PT, RZ, UR5, PT, P1 ;  /* 0x00000005ff007c0c */ /* 0x000fda000bf25310 */
[----:B------:R-:W1:Y:S01]  /*16a10*/  @P1 LDC.64 R6, c[0x0][0xc08] ;  /* 0x00030200ff061b82 */ /* 0x000e620000000a00 */
[----:B------:R-:W-:Y:S02]  /*16a20*/  ULDC UR4, c[0x0][0xa88] ;  /* 0x0002a20000047ab9 */ /* 0x000fe40000000800 */
[----:B------:R-:W-:Y:S02]  /*16a30*/  IMAD.U32 R0, RZ, RZ, UR4 ;  /* 0x00000004ff007e24 */ /* 0x000fe4000f8e00ff */
[----:B----4-:R-:W-:-:S04]  /*16a40*/  IMAD.WIDE R4, R9, 0x4, R4 ;  /* 0x0000000409047825 */ /* 0x010fc800078e0204 */
[----:B-1----:R-:W-:Y:S01]  /*16a50*/  @P1 IMAD.WIDE R6, R9, 0x4, R6 ;  /* 0x0000000409061825 */ /* 0x002fe200078e0206 */
[----:B------:R1:W5:Y:S03]  /*16a60*/  @P0 LDG.E R3, desc[UR42][R4.64] ;  /* 0x0000002a04030981 */ /* 0x000366000c1e1900 */
[----:B---3--:R-:W-:Y:S01]  /*16a70*/  VIADD R24, R24, 0xffffff80 ;  /* 0xffffff8018187836 */ /* 0x008fe20000000000 */
[----:B------:R1:W5:Y:S01]  /*16a80*/  @P1 LDG.E R0, desc[UR42][R6.64] ;  /* 0x0000002a06001981 */ /* 0x000362000c1e1900 */
[----:B------:R-:W-:-:S03]  /*16a90*/  SHF.R.S32.HI R8, RZ, 0x1f, R9 ;  /* 0x0000001fff087819 */ /* 0x000fc60000011409 */
[----:B------:R-:W-:Y:S01]  /*16aa0*/  ISETP.GE.AND P2, PT, R24, 0x40, PT ;  /* 0x000000401800780c */ /* 0x000fe20003f46270 */
[----:B0-----:R-:W-:-:S12]  /*16ab0*/  @P1 BRA `(.L_x_5992) ;  /* 0x0000000000101947 */ /* 0x001fd80003800000 */
[----:B------:R-:W-:Y:S05]  /*16ac0*/  @!P0 BRA `(.L_x_5992) ;  /* 0x00000000000c8947 */ /* 0x000fea0003800000 */
[----:B-1----:R-:W3:Y:S04]  /*16ad0*/  LDG.E R7, desc[UR42][R4.64] ;  /* 0x0000002a04077981 */ /* 0x002ee8000c1e1900 */
[----:B-----5:R-:W3:Y:S02]  /*16ae0*/  LDG.E R0, desc[UR42][R4.64+0x4] ;  /* 0x0000042a04007981 */ /* 0x020ee4000c1e1900 */
[----:B---3--:R-:W-:-:S07]  /*16af0*/  IMAD.IADD R0, R0, 0x1, -R7 ;  /* 0x0000000100007824 */ /* 0x008fce00078e0a07 */
.L_x_5992:
[----:B------:R-:W3:Y:S01]  /*16b00*/  LDL R28, [R1+0x4c] ;  /* 0x00004c00011c7983 */ /* 0x000ee20000100800 */
[----:B------:R-:W-:Y:S01]  /*16b10*/  BSSY B1, `(.L_x_5993) ;  /* 0x000002d000017945 */ /* 0x000fe20003800000 */
[----:B------:R-:W-:Y:S02]  /*16b20*/  SEL R13, R9, RZ, !P0 ;  /* 0x000000ff090d7207 */ /* 0x000fe40004000000 */
[----:B------:R-:W-:Y:S02]  /*16b30*/  SEL R14, R8, RZ, !P0 ;  /* 0x000000ff080e7207 */ /* 0x000fe40004000000 */
[----:B-----5:R-:W-:Y:S02]  /*16b40*/  SHF.R.S32.HI R10, RZ, 0x1f, R3 ;  /* 0x0000001fff0a7819 */ /* 0x020fe40000011403 */
[----:B---3--:R-:W-:Y:S01]  /*16b50*/  SHF.R.S32.HI R12, RZ, 0x1f, R28 ;  /* 0x0000001fff0c7819 */ /* 0x008fe2000001141c */
[----:B------:R-:W-:Y:S06]  /*16b60*/  @P2 BRA `(.L_x_5994) ;  /* 0x00000000009c2947 */ /* 0x000fec0003800000 */
[----:B-1----:R-:W0:Y:S01]  /*16b70*/  S2R R6, SR_TID.X ;  /* 0x0000000000067919 */ /* 0x002e220000002100 */
[----:B------:R-:W1:Y:S02]  /*16b80*/  LDC R20, c[0x0][0xbe8] ;  /* 0x0002fa00ff147b82 */ /* 0x000e640000000800 */
[----:B-1----:R-:W-:Y:S01]  /*16b90*/  IMAD R4, R0, R20, RZ ;  /* 0x0000001400047224 */ /* 0x002fe200078e02ff */
        /* <DEDUP_REMOVED lines=14> */
[----:B------:R-:W1:Y:S01]  /*16c80*/  @P0 LDC R15, c[0x0][0xbf0] ;  /* 0x0002fc00ff0f0b82 */ /* 0x000e620000000800 */
[----:B------:R-:W-:-:S04]  /*16c90*/  IMAD.WIDE.U32 R4, R13, UR4, R4 ;  /* 0x000000040d047c25 */ /* 0x000fc8000f8e0004 */
[----:B0-----:R-:W-:-:S05]  /*16ca0*/  @P0 IMAD.HI.U32 R6, R11, R6, RZ ;  /* 0x000000060b060227 */ /* 0x001fca00078e00ff */
[----:B-1----:R-:W-:Y:S01]  /*16cb0*/  @P0 SHF.R.U32.HI R7, RZ, R15, R6 ;  /* 0x0000000fff070219 */ /* 0x002fe20000011606 */
        /* <DEDUP_REMOVED lines=18> */
.L_x_5994:
[----:B------:R-:W-:Y:S05]  /*16de0*/  BSYNC B1 ;  /* 0x0000000000017941 */ /* 0x000fea0003800000 */
.L_x_5993:
[----:B------:R-:W-:Y:S01]  /*16df0*/  ISETP.NE.AND P0, PT, R21, 0x1, PT ;  /* 0x000000011500780c */ /* 0x000fe20003f05270 */
[----:B------:R-:W3:Y:S01]  /*16e00*/  LDC R23, c[0x0][0xac8] ;  /* 0x0002b200ff177b82 */ /* 0x000ee20000000800 */
[----:B------:R-:W-:Y:S01]  /*16e10*/  ULDC.64 UR4, c[0x0][0xaa0] ;  /* 0x0002a80000047ab9 */ /* 0x000fe20000000a00 */
[--C-:B------:R-:W-:Y:S01]  /*16e20*/  SHF.R.S32.HI R8, RZ, 0x1f, R24.reuse ;  /* 0x0000001fff087819 */ /* 0x100fe20000011418 */
[----:B01----:R-:W-:Y:S01]  /*16e30*/  IMAD R6, R10, UR4, RZ ;  /* 0x000000040a067c24 */ /* 0x003fe2000f8e02ff */
[----:B------:R-:W-:Y:S01]  /*16e40*/  SHF.R.S32.HI R15, RZ, 0x1f, R24 ;  /* 0x0000001fff0f7819 */ /* 0x000fe20000011418 */
[----:B------:R-:W-:Y:S01]  /*16e50*/  IMAD.WIDE.U32 R4, R3, UR4, RZ ;  /* 0x0000000403047c25 */ /* 0x000fe2000f8e00ff */
        /* <DEDUP_REMOVED lines=12> */
[----:B------:R-:W1:Y:S01]  /*16f20*/  @P0 LDC R9, c[0x0][0xbf0] ;  /* 0x0002fc00ff090b82 */ /* 0x000e620000000800 */
[C---:B------:R-:W-:Y:S02]  /*16f30*/  IMAD R3, R28.reuse, UR5, R3 ;  /* 0x000000051c037c24 */ /* 0x040fe4000f8e0203 */
[----:B------:R-:W-:Y:S01]  /*16f40*/  IMAD.WIDE.U32 R4, R28, UR4, R4 ;  /* 0x000000041c047c25 */ /* 0x000fe2000f8e0004 */
[-C--:B---3--:R-:W-:Y:S01]  /*16f50*/  ISETP.GE.AND P1, PT, R42, R23.reuse, PT ;  /* 0x000000172a00720c */ /* 0x088fe20003f26270 */
[----:B------:R-:W-:Y:S01]  /*16f60*/  ULDC.64 UR4, c[0x0][0xaf0] ;  /* 0x0002bc0000047ab9 */ /* 0x000fe20000000a00 */
[----:B------:R-:W-:Y:S01]  /*16f70*/  ISETP.GE.AND P2, PT, R208, R23, PT ;  /* 0x00000017d000720c */ /* 0x000fe20003f46270 */
[----:B------:R-:W-:Y:S01]  /*16f80*/  IMAD R6, R8, 0x20, R15 ;  /* 0x0000002008067824 */ /* 0x000fe200078e020f */
[----:B------:R-:W-:Y:S01]  /*16f90*/  SEL R10, RZ, 0xffffffff, P1 ;  /* 0xffffffffff0a7807 */ /* 0x000fe20000800000 */
[----:B------:R-:W-:-:S02]  /*16fa0*/  IMAD.IADD R5, R5, 0x1, R3 ;  /* 0x0000000105057824 */ /* 0x000fc400078e0203 */
[----:B------:R-:W-:Y:S02]  /*16fb0*/  IMAD R3, R14, UR4, RZ ;  /* 0x000000040e037c24 */ /* 0x000fe4000f8e02ff */
[----:B------:R-:W-:Y:S02]  /*16fc0*/  IMAD.IADD R8, R199, 0x1, R6 ;  /* 0x00000001c7087824 */ /* 0x000fe400078e0206 */
        /* <DEDUP_REMOVED lines=11> */
[----:B-1----:R-:W-:Y:S01]  /*17080*/  @P0 SHF.R.U32.HI R3, RZ, R9, R6 ;  /* 0x00000009ff030219 */ /* 0x002fe20000011606 */
[----:B------:R-:W-:Y:S01]  /*17090*/  VIADD R36, R208, 0x100 ;  /* 0x00000100d0247836 */ /* 0x000fe20000000000 */
[----:B------:R-:W-:Y:S01]  /*170a0*/  LOP3.LUT R9, R10, 0x2, R7, 0xe2, !PT ;  /* 0x000000020a097812 */ /* 0x000fe200078ee207 */
[----:B------:R-:W-:Y:S01]  /*170b0*/  IMAD R29, R0, R21, RZ ;  /* 0x00000015001d7224 */ /* 0x000fe200078e02ff */
[----:B------:R-:W-:Y:S01]  /*170c0*/  ISETP.GE.AND P1, PT, R38, R23, PT ;  /* 0x000000172600720c */ /* 0x000fe20003f26270 */
[--C-:B------:R-:W-:Y:S01]  /*170d0*/  IMAD.MOV R7, RZ, RZ, -R3.reuse ;  /* 0x000000ffff077224 */ /* 0x100fe200078e0a03 */
[----:B------:R-:W-:Y:S01]  /*170e0*/  SEL R10, RZ, 0xffffffff, P2 ;  /* 0xffffffffff0a7807 */ /* 0x000fe20001000000 */
[----:B------:R-:W-:Y:S01]  /*170f0*/  VIADD R34, R208, 0x140 ;  /* 0x00000140d0227836 */ /* 0x000fe20000000000 */
[----:B------:R-:W-:Y:S01]  /*17100*/  SHF.R.S32.HI R6, RZ, 0x1f, R3 ;  /* 0x0000001fff067819 */ /* 0x000fe20000011403 */
[----:B------:R-:W-:Y:S01]  /*17110*/  IMAD R7, R21, R7, R8 ;  /* 0x0000000715077224 */ /* 0x000fe200078e0208 */
[----:B------:R-:W-:Y:S01]  /*17120*/  SEL R11, RZ, 0xffffffff, P1 ;  /* 0xffffffffff0b7807 */ /* 0x000fe20000800000 */
[----:B------:R-:W-:Y:S01]  /*17130*/  IMAD.SHL.U32 R10, R10, 0x4, RZ ;  /* 0x000000040a0a7824 */ /* 0x000fe200078e00ff */
[----:B------:R-:W-:Y:S01]  /*17140*/  ISETP.GE.AND P0, PT, R36, R23, PT ;  /* 0x000000172400720c */ /* 0x000fe20003f06270 */
[----:B------:R-:W-:-:S02]  /*17150*/  IMAD R6, R6, UR4, RZ ;  /* 0x0000000406067c24 */ /* 0x000fc4000f8e02ff */
[----:B------:R-:W-:Y:S01]  /*17160*/  IMAD.SHL.U32 R11, R11, 0x8, RZ ;  /* 0x000000080b0b7824 */ /* 0x000fe200078e00ff */
[----:B------:R-:W-:Y:S01]  /*17170*/  LOP3.LUT R0, R10, 0x4, R9, 0xe2, !PT ;  /* 0x000000040a007812 */ /* 0x000fe200078ee209 */
[C---:B------:R-:W-:Y:S01]  /*17180*/  IMAD R9, R3.reuse, UR5, R6 ;  /* 0x0000000503097c24 */ /* 0x040fe2000f8e0206 */
[----:B------:R-:W-:Y:S01]  /*17190*/  SEL R6, RZ, 0xffffffff, P0 ;  /* 0xffffffffff067807 */ /* 0x000fe20000000000 */
[----:B------:R-:W-:Y:S01]  /*171a0*/  IMAD.WIDE.U32 R4, R3, UR4, R4 ;  /* 0x0000000403047c25 */ /* 0x000fe2000f8e0004 */
[----:B------:R-:W-:Y:S01]  /*171b0*/  LOP3.LUT R3, R11, 0x8, R0, 0xe2, !PT ;  /* 0x000000080b037812 */ /* 0x000fe200078ee200 */
[----:B------:R-:W-:Y:S01]  /*171c0*/  ULDC.64 UR4, c[0x0][0xad8] ;  /* 0x0002b60000047ab9 */ /* 0x000fe20000000a00 */
[----:B------:R-:W-:Y:S01]  /*171d0*/  SHF.R.S32.HI R0, RZ, 0x1f, R7 ;  /* 0x0000001fff007819 */ /* 0x000fe20000011407 */
[----:B------:R-:W-:Y:S01]  /*171e0*/  VIADD R32, R208, 0x180 ;  /* 0x00000180d0207836 */ /* 0x000fe20000000000 */
[----:B------:R-:W-:Y:S01]  /*171f0*/  ISETP.GE.AND P0, PT, R34, R23, PT ;  /* 0x000000172200720c */ /* 0x000fe20003f06270 */
[----:B------:R-:W-:-:S02]  /*17200*/  IMAD.SHL.U32 R6, R6, 0x10, RZ ;  /* 0x0000001006067824 */ /* 0x000fc400078e00ff */
[----:B------:R-:W-:Y:S01]  /*17210*/  IMAD.IADD R5, R5, 0x1, R9 ;  /* 0x0000000105057824 */ /* 0x000fe200078e0209 */
[----:B------:R-:W-:Y:S01]  /*17220*/  SEL R8, RZ, 0xffffffff, P0 ;  /* 0xffffffffff087807 */ /* 0x000fe20000000000 */
[----:B------:R-:W-:Y:S01]  /*17230*/  IMAD R0, R0, UR4, RZ ;  /* 0x0000000400007c24 */ /* 0x000fe2000f8e02ff */
[----:B------:R-:W-:Y:S01]  /*17240*/  ISETP.GE.AND P0, PT, R32, R23, PT ;  /* 0x000000172000720c */ /* 0x000fe20003f06270 */
[----:B------:R-:W-:Y:S01]  /*17250*/  IMAD.IADD R28, R15, 0x1, R199 ;  /* 0x000000010f1c7824 */ /* 0x000fe200078e02c7 */
[----:B------:R-:W-:Y:S01]  /*17260*/  LOP3.LUT R6, R6, 0x10, R3, 0xe2, !PT ;  /* 0x0000001006067812 */ /* 0x000fe200078ee203 */
[C---:B------:R-:W-:Y:S02]  /*17270*/  IMAD R3, R7.reuse, UR5, R0 ;  /* 0x0000000507037c24 */ /* 0x040fe4000f8e0200 */
        /* <DEDUP_REMOVED lines=18> */
[----:B------:R0:W1:Y:S01]  /*173a0*/  SHFL.IDX PT, R6, R20, RZ, 0x181f ;  /* 0x00181fff14067589 */ /* 0x00006200000e0000 */
        /* <DEDUP_REMOVED lines=16> */
[-C--:B-1----:R-:W-:Y:S02]  /*174b0*/  @!P2 LEA R8, P0, R42, R6.reuse, 0x1 ;  /* 0x000000062a08a211 */ /* 0x082fe400078008ff */
        /* <DEDUP_REMOVED lines=26> */
.L_x_5996:
[----:B------:R-:W-:Y:S05]  /*17660*/  BSYNC B1 ;  /* 0x0000000000017941 */ /* 0x000fea0003800000 */
.L_x_5995:
[----:B------:R-:W-:Y:S01]  /*17670*/  VIADD R0, R28, 0x20 ;  /* 0x000000201c007836 */ /* 0x000fe20000000000 */
[----:B---34-:R0:W3:Y:S04]  /*17680*/  SHFL.IDX PT, R7, R3, 0x1, 0x181f ;  /* 0x00381f0003077f89 */ /* 0x0180e800000e0000 */
[----:B------:R-:W-:Y:S01]  /*17690*/  ISETP.GE.AND P0, PT, R0, R29, PT ;  /* 0x0000001d0000720c */ /* 0x000fe20003f06270 */
[----:B-1----:R0:W1:-:S12]  /*176a0*/  SHFL.IDX PT, R6, R20, 0x1, 0x181f ;  /* 0x00381f0014067f89 */ /* 0x00205800000e0000 */
[----:B0-----:R-:W-:Y:S05]  /*176b0*/  @P0 BRA `(.L_x_5991) ;  /* 0x00000000007c0947 */ /* 0x001fea0003800000 */
[-C--:B------:R-:W-:Y:S02]  /*176c0*/  ISETP.GE.AND P6, PT, R208, R23.reuse, PT ;  /* 0x00000017d000720c */ /* 0x080fe40003fc6270 */
[-C--:B------:R-:W-:Y:S02]  /*176d0*/  ISETP.GE.AND P5, PT, R42, R23.reuse, PT ;  /* 0x000000172a00720c */ /* 0x080fe40003fa6270 */
[-C--:B------:R-:W-:Y:S02]  /*176e0*/  ISETP.GE.AND P4, PT, R40, R23.reuse, PT ;  /* 0x000000172800720c */ /* 0x080fe40003f86270 */
[-C--:B------:R-:W-:Y:S02]  /*176f0*/  ISETP.GE.AND P3, PT, R38, R23.reuse, PT ;  /* 0x000000172600720c */ /* 0x080fe40003f66270 */
[-C--:B------:R-:W-:Y:S02]  /*17700*/  ISETP.GE.AND P2, PT, R36, R23.reuse, PT ;  /* 0x000000172400720c */ /* 0x080fe40003f46270 */
[----:B------:R-:W-:-:S03]  /*17710*/  ISETP.GE.AND P1, PT, R34, R23, PT ;  /* 0x000000172200720c */ /* 0x000fc60003f26270 */
[----:B-1-3--:R-:W-:Y:S02]  /*17720*/  @!P6 IMAD.WIDE R4, R208, 0x2, R6 ;  /* 0x00000002d004e825 */ /* 0x00afe400078e0206 */
        /* <DEDUP_REMOVED lines=24> */
.L_x_5991:
[----:B------:R-:W-:Y:S05]  /*178b0*/  BSYNC B0 ;  /* 0x0000000000007941 */ /* 0x000fea0003800000 */
.L_x_5985:
[----:B------:R-:W-:Y:S02]  /*178c0*/  ULDC UR4, c[0x0][0xc3c] ;  /* 0x00030f0000047ab9 */ /* 0x000fe40000000800 */
[----:B------:R-:W-:-:S13]  /*178d0*/  ISETP.GE.AND P0, PT, R27, UR4, PT ;  /* 0x000000041b007c0c */ /* 0x000fda000bf06270 */
[----:B------:R-:W-:Y:S05]  /*178e0*/  @!P0 BRA `(.L_x_5997) ;  /* 0xfffffe9c00248947 */ /* 0x000fea000383ffff */
[----:B------:R-:W-:Y:S05]  /*178f0*/  BRA `(.L_x_5778) ;  /* 0x0000007c00107947 */ /* 0x000fea0003800000 */
.L_x_5776:
        /* <DEDUP_REMOVED lines=16> */
.L_x_5998:
        /* <DEDUP_REMOVED lines=41> */
.L_x_6004:
        /* <DEDUP_REMOVED lines=12> */
.L_x_6003:
[----:B------:R-:W-:Y:S05]  /*17d50*/  BSYNC B0 ;  /* 0x0000000000007941 */ /* 0x000fea0003800000 */
.L_x_6002:
        /* <DEDUP_REMOVED lines=20> */
.L_x_6000:
        /* <DEDUP_REMOVED lines=20> */
.L_x_6005:
        /* <DEDUP_REMOVED lines=30> */
[----:B------:R-:W-:Y:S01]  /*181c0*/  IABS R8, R15 ;  /* 0x0000000f00087213 */ /* 0x000fe20000000000 */
[----:B------:R-:W-:-:S03]  /*181d0*/  IMAD.MOV R18, RZ, RZ, -R15 ;  /* 0x000000ffff127224 */ /* 0x000fc600078e0a0f */
        /* <DEDUP_REMOVED lines=27> */
.L_x_6001:
[----:B------:R-:W-:Y:S02]  /*18390*/  IMAD.MOV.U32 R17, RZ, RZ, RZ ;  /* 0x000000ffff117224 */ /* 0x000fe400078e00ff */
[----:B------:R-:W-:Y:S02]  /*183a0*/  IMAD.U32 R16, RZ, RZ, UR6 ;  /* 0x00000006ff107e24 */ /* 0x000fe4000f8e00ff */
[----:B------:R-:W-:-:S07]  /*183b0*/  IMAD.MOV.U32 R18, RZ, RZ, RZ ;  /* 0x000000ffff127224 */ /* 0x000fce00078e00ff */
.L_x_6006:
[----:B------:R-:W-:-:S13]  /*183c0*/  ISETP.NE.AND P0, PT, R5, RZ, PT ;  /* 0x000000ff0500720c */ /* 0x000fda0003f05270 */
[----:B------:R-:W0:Y:S01]  /*183d0*/  @!P0 S2R R3, SR_CgaCtaId ;  /* 0x0000000000038919 */ /* 0x000e220000008800 */
[----:B------:R-:W-:-:S04]  /*183e0*/  @!P0 MOV R2, 0x400 ;  /* 0x0000040000028802 */ /* 0x000fc80000000f00 */
[----:B0-----:R-:W-:-:S05]  /*183f0*/  @!P0 LEA R2, R3, R2, 0x18 ;  /* 0x0000000203028211 */ /* 0x001fca00078ec0ff */
[----:B------:R0:W-:Y:S01]  /*18400*/  @!P0 STS.128 [R2+0x28cd0], R16 ;  /* 0x028cd01002008388 */ /* 0x0001e20000000c00 */
[----:B------:R-:W-:Y:S06]  /*18410*/  BAR.ARV 0x5, 0x180 ;  /* 0x0146000000007b1d */ /* 0x000fec0000002000 */
.L_x_5999:
        /* <DEDUP_REMOVED lines=8> */
[----:B------:R-:W-:Y:S01]  /*184a0*/  LOP3.LUT R4, R0, 0x7f, RZ, 0xc0, !PT ;  /* 0x0000007f00047812 */ /* 0x000fe200078ec0ff */
[----:B------:R-:W-:Y:S01]  /*184b0*/  UMOV UR4, 0x400 ;  /* 0x0000040000047882 */ /* 0x000fe20000000000 */
[----:B------:R0:W-:Y:S01]  /*184c0*/  STL [R1+0x1c], RZ ;  /* 0x00001cff01007387 */ /* 0x0001e20000100800 */
[----:B------:R-:W-:Y:S01]  /*184d0*/  BSSY B8, `(.L_x_6007) ;  /* 0x00006cf000087945 */ /* 0x000fe20003800000 */
[----:B------:R-:W-:Y:S01]  /*184e0*/  LOP3.LUT R3, R2, 0x1f8, RZ, 0xc0, !PT ;  /* 0x000001f802037812 */ /* 0x000fe200078ec0ff */
[----:B------:R-:W-:Y:S01]  /*184f0*/  IMAD.SHL.U32 R36, R4, 0x8, RZ ;  /* 0x0000000804247824 */ /* 0x000fe200078e00ff */
[----:B------:R-:W-:Y:S01]  /*18500*/  LOP3.LUT R2, R2, 0x38, RZ, 0xc0, !PT ;  /* 0x0000003802027812 */ /* 0x000fe200078ec0ff */
[----:B------:R-:W-:Y:S01]  /*18510*/  IMAD.MOV.U32 R28, RZ, RZ, 0x1 ;  /* 0x00000001ff1c7424 */ /* 0x000fe200078e00ff */
[----:B------:R-:W-:Y:S01]  /*18520*/  LOP3.LUT R3, R3, 0x38, R0, 0x78, !PT ;  /* 0x0000003803037812 */ /* 0x000fe200078e7800 */
[----:B------:R-:W-:Y:S01]  /*18530*/  IMAD.SHL.U32 R0, R0, 0x10, RZ ;  /* 0x0000001000007824 */ /* 0x000fe200078e00ff */
[----:B------:R-:W-:Y:S01]  /*18540*/  CS2R R24, SRZ ;  /* 0x0000000000187805 */ /* 0x000fe2000001ff00 */
[----:B------:R-:W-:Y:S01]  /*18550*/  IMAD.MOV.U32 R26, RZ, RZ, 0x1 ;  /* 0x00000001ff1a7424 */ /* 0x000fe200078e00ff */
[----:B------:R-:W-:Y:S01]  /*18560*/  LOP3.LUT R36, R3, 0x200, R36, 0xf8, !PT ;  /* 0x0000020003247812 */ /* 0x000fe200078ef824 */
[----:B------:R-:W-:Y:S01]  /*18570*/  ULDC.64 UR40, c[0x0][0x198] ;  /* 0x0000660000287ab9 */ /* 0x000fe20000000a00 */
[----:B------:R-:W-:Y:S01]  /*18580*/  SHF.R.U32.HI R3, RZ, 0x3, R4 ;  /* 0x00000003ff037819 */ /* 0x000fe20000011604 */
[----:B------:R-:W-:Y:S01]  /*18590*/  ULOP3.LUT UR38, UR36, 0x2, URZ, 0xfc, !UPT ;  /* 0x0000000224267892 */ /* 0x000fe2000f8efc3f */
[----:B------:R-:W-:Y:S01]  /*185a0*/  LOP3.LUT R4, R2, 0x80, RZ, 0xfc, !PT ;  /* 0x0000008002047812 */ /* 0x000fe200078efcff */
[----:B------:R-:W-:Y:S01]  /*185b0*/  ULDC UR37, c[0x0][0xc] ;  /* 0x0000030000257ab9 */ /* 0x000fe20000000800 */
[----:B------:R-:W-:-:S02]  /*185c0*/  LOP3.LUT R0, R3, 0x70, R0, 0xf8, !PT ;  /* 0x0000007003007812 */ /* 0x000fc400078ef800 */
[C---:B------:R-:W-:Y:S01]  /*185d0*/  LOP3.LUT R0, R2.reuse, 0xc0, RZ, 0xfc, !PT ;  /* 0x000000c002007812 */ /* 0x040fe200078efcff */
[----:B-1----:R-:W-:Y:S01]  /*185e0*/  ULEA UR4, UR5, UR4, 0x18 ;  /* 0x0000000405047291 */ /* 0x002fe2000f8ec03f */
[C---:B------:R-:W-:Y:S02]  /*185f0*/  LOP3.LUT R0, R2.reuse, 0x140, RZ, 0xfc, !PT ;  /* 0x0000014002007812 */ /* 0x040fe400078efcff */
[C---:B------:R-:W-:Y:S02]  /*18600*/  LOP3.LUT R3, R2.reuse, 0x40, RZ, 0xfc, !PT ;  /* 0x0000004002037812 */ /* 0x040fe400078efcff */
[C---:B------:R-:W-:Y:S01]  /*18610*/  LOP3.LUT R3, R2.reuse, 0x100, RZ, 0xfc, !PT ;  /* 0x0000010002037812 */ /* 0x040fe200078efcff */
[----:B------:R-:W-:Y:S01]  /*18620*/  IMAD.U32 R23, RZ, RZ, UR4 ;  /* 0x00000004ff177e24 */ /* 0x000fe2000f8e00ff */
[C---:B------:R-:W-:Y:S02]  /*18630*/  LOP3.LUT R3, R2.reuse, 0x180, RZ, 0xfc, !PT ;  /* 0x0000018002037812 */ /* 0x040fe400078efcff */
[----:B------:R-:W-:Y:S01]  /*18640*/  LOP3.LUT R2, R2, 0x1c0, RZ, 0xfc, !PT ;  /* 0x000001c002027812 */ /* 0x000fe200078efcff */
[----:B------:R-:W-:-:S05]  /*18650*/  IMAD R0, R36, 0x2, R23 ;  /* 0x0000000224007824 */ /* 0x000fca00078e0217 */
[----:B------:R0:W-:Y:S02]  /*18660*/  STL [R1+0x34], R0 ;  /* 0x0000340001007387 */ /* 0x0001e40000100800 */
.L_x_6130:
[----:B------:R-:W-:Y:S05]  /*18670*/  YIELD ;  /* 0x0000000000007946 */ /* 0x000fea0003800000 */
[----:B------:R-:W-:Y:S01]  /*18680*/  ULDC.64 UR4, c[0x0][0xa28] ;  /* 0x00028a0000047ab9 */ /* 0x000fe20000000a00 */
[----:B------:R-:W-:Y:S01]  /*18690*/  IMAD.MOV.U32 R33, RZ, RZ, RZ ;  /* 0x000000ffff217224 */ /* 0x000fe200078e00ff */
[----:B------:R-:W-:Y:S01]  /*186a0*/  ISETP.NE.U32.AND P0, PT, RZ, UR4, PT ;  /* 0x00000004ff007c0c */ /* 0x000fe2000bf05070 */
[----:B-1----:R-:W1:Y:S01]  /*186b0*/  LDC.64 R4, c[0x0][0xa00] ;  /* 0x00028000ff047b82 */ /* 0x002e620000000a00 */
[----:B------:R-:W-:Y:S02]  /*186c0*/  ULDC.64 UR6, c[0x0][0xa10] ;  /* 0x0002840000067ab9 */ /* 0x000fe40000000a00 */
[----:B------:R-:W-:Y:S01]  /*186d0*/  ISETP.NE.AND.EX P0, PT, RZ, UR5, PT, P0 ;  /* 0x00000005ff007c0c */ /* 0x000fe2000bf05300 */
[----:B------:R-:W-:-:S12]  /*186e0*/  ULDC.64 UR4, c[0x0][0xa18] ;  /* 0x0002860000047ab9 */ /* 0x000fd80000000a00 */
[----:B--2---:R-:W2:Y:S02]  /*186f0*/  @P0 LDC.64 R2, c[0x0][0xa28] ;  /* 0x00028a00ff020b82 */ /* 0x004ea40000000a00 */
[----:B--2---:R-:W-:-:S05]  /*18700*/  @P0 IMAD.WIDE R2, R19, 0x4, R2 ;  /* 0x0000000413020825 */ /* 0x004fca00078e0202 */
[----:B------:R2:W5:Y:S01]  /*18710*/  @P0 LDG.E R33, desc[UR42][R2.64] ;  /* 0x0000002a02210981 */ /* 0x000562000c1e1900 */
[----:B------:R-:W-:Y:S01]  /*18720*/  ISETP.NE.U32.AND P0, PT, RZ, UR4, PT ;  /* 0x00000004ff007c0c */ /* 0x000fe2000bf05070 */
[----:B------:R-:W-:Y:S01]  /*18730*/  IMAD.MOV.U32 R31, RZ, RZ, RZ ;  /* 0x000000ffff1f7224 */ /* 0x000fe200078e00ff */
[----:B------:R-:W-:Y:S01]  /*18740*/  ISETP.NE.U32.AND P1, PT, RZ, UR6, PT ;  /* 0x00000006ff007c0c */ /* 0x000fe2000bf25070 */
[----:B0-----:R-:W-:Y:S01]  /*18750*/  IMAD.MOV.U32 R0, RZ, RZ, RZ ;  /* 0x000000ffff007224 */ /* 0x001fe200078e00ff */
[----:B------:R-:W-:Y:S01]  /*18760*/  ISETP.NE.AND.EX P2, PT, RZ, UR5, PT, P0 ;  /* 0x00000005ff007c0c */ /* 0x000fe2000bf45300 */
[----:B------:R-:W-:Y:S01]  /*18770*/  ULDC.64 UR4, c[0x0][0xa00] ;  /* 0x0002800000047ab9 */ /* 0x000fe20000000a00 */
[----:B------:R-:W-:Y:S01]  /*18780*/  ISETP.NE.AND.EX P1, PT, RZ, UR7, PT, P1 ;  /* 0x00000007ff007c0c */ /* 0x000fe2000bf25310 */
[----:B-1----:R-:W-:Y:S01]  /*18790*/  IMAD.WIDE R4, R19, 0x4, R4 ;  /* 0x0000000413047825 */ /* 0x002fe200078e0204 */
[----:B------:R-:W-:Y:S01]  /*187a0*/  ISETP.NE.U32.AND P0, PT, RZ, UR4, PT ;  /* 0x00000004ff007c0c */ /* 0x000fe2000bf05070 */
[----:B--2---:R-:W0:Y:S08]  /*187b0*/  LDC.64 R2, c[0x0][0xa10] ;  /* 0x00028400ff027b82 */ /* 0x004e300000000a00 */
[----:B---3--:R-:W1:Y:S01]  /*187c0*/  @P2 LDC.64 R6, c[0x0][0xa18] ;  /* 0x00028600ff062b82 */ /* 0x008e620000000a00 */
[----:B------:R-:W-:Y:S01]  /*187d0*/  ULDC UR4, c[0x0][0x288] ;  /* 0x0000a20000047ab9 */ /* 0x000fe20000000800 */
[----:B------:R-:W-:Y:S01]  /*187e0*/  ISETP.NE.AND.EX P0, PT, RZ, UR5, PT, P0 ;  /* 0x00000005ff007c0c */ /* 0x000fe2000bf05300 */
[----:B------:R-:W-:Y:S01]  /*187f0*/  IMAD.U32 R8, RZ, RZ, UR4 ;  /* 0x00000004ff087e24 */ /* 0x000fe2000f8e00ff */
[----:B------:R-:W-:-:S11]  /*18800*/  ULDC.64 UR4, c[0x0][0x418] ;  /* 0x0001060000047ab9 */ /* 0x000fd60000000a00 */
[----:B------:R-:W5:Y:S01]  /*18810*/  @P0 LDG.E R31, desc[UR42][R4.64] ;  /* 0x0000002a041f0981 */ /* 0x000f62000c1e1900 */
[----:B0-----:R-:W-:-:S05]  /*18820*/  IMAD.WIDE R2, R19, 0x4, R2 ;  /* 0x0000000413027825 */ /* 0x001fca00078e0202 */
[----:B------:R-:W5:Y:S01]  /*18830*/  @P1 LDG.E R0, desc[UR42][R2.64] ;  /* 0x0000002a02001981 */ /* 0x000f62000c1e1900 */
[----:B-1----:R-:W-:-:S05]  /*18840*/  @P2 IMAD.WIDE R6, R19, 0x4, R6 ;  /* 0x0000000413062825 */ /* 0x002fca00078e0206 */
        /* <DEDUP_REMOVED lines=11> */
[----:B------:R-:W-:Y:S01]  /*18900*/  IMAD.MOV.U32 R12, RZ, RZ, R8 ;  /* 0x000000ffff0c7224 */ /* 0x000fe200078e0008 */
[----:B----4-:R-:W-:Y:S06]  /*18910*/  @P2 BRA `(.L_x_6008) ;  /* 0x0000000000142947 */ /* 0x010fec0003800000 */
[----:B------:R-:W-:Y:S05]  /*18920*/  @!P0 BRA `(.L_x_6008) ;  /* 0x0000000000108947 */ /* 0x000fea0003800000 */
[----:B------:R-:W2:Y:S04]  /*18930*/  LDG.E R9, desc[UR42][R4.64] ;  /* 0x0000002a04097981 */ /* 0x000ea8000c1e1900 */
[----:B------:R-:W2:Y:S02]  /*18940*/  LDG.E R6, desc[UR42][R4.64+0x4] ;  /* 0x0000042a04067981 */ /* 0x000ea4000c1e1900 */
[----:B--2---:R-:W-:-:S05]  /*18950*/  IMAD.IADD R12, R6, 0x1, -R9 ;  /* 0x00000001060c7824 */ /* 0x004fca00078e0a09 */
[----:B------:R1:W-:Y:S02]  /*18960*/  STL [R1+0x4], R12 ;  /* 0x0000040c01007387 */ /* 0x0003e40000100800 */
.L_x_6008:
[----:B------:R-:W-:Y:S02]  /*18970*/  ULDC.64 UR4, c[0x0][0xa20] ;  /* 0x0002880000047ab9 */ /* 0x000fe40000000a00 */
[----:B------:R-:W-:-:S04]  /*18980*/  ISETP.NE.U32.AND P0, PT, RZ, UR4, PT ;  /* 0x00000004ff007c0c */ /* 0x000fc8000bf05070 */
[----:B------:R-:W-:-:S13]  /*18990*/  ISETP.NE.AND.EX P0, PT, RZ, UR5, PT, P0 ;  /* 0x00000005ff007c0c */ /* 0x000fda000bf05300 */
[----:B------:R-:W-:Y:S05]  /*189a0*/  @!P0 BRA `(.L_x_6009) ;  /* 0x0000000000108947 */ /* 0x000fea0003800000 */
[----:B------:R-:W2:Y:S02]  /*189b0*/  LDC.64 R4, c[0x0][0xa20] ;  /* 0x00028800ff047b82 */ /* 0x000ea40000000a00 */
[----:B--2---:R-:W-:-:S05]  /*189c0*/  IMAD.WIDE R4, R19, 0x4, R4 ;  /* 0x0000000413047825 */ /* 0x004fca00078e0204 */
[----:B------:R2:W5:Y:S01]  /*189d0*/  LDG.E R10, desc[UR42][R4.64] ;  /* 0x0000002a040a7981 */ /* 0x000562000c1e1900 */
[----:B------:R-:W-:Y:S05]  /*189e0*/  BRA `(.L_x_6010) ;  /* 0x0000000000247947 */ /* 0x000fea0003800000 */
.L_x_6009:
[----:B------:R-:W-:Y:S02]  /*189f0*/  ULDC.64 UR4, c[0x0][0xa08] ;  /* 0x0002820000047ab9 */ /* 0x000fe40000000a00 */
[----:B------:R-:W-:-:S04]  /*18a00*/  ISETP.NE.U32.AND P0, PT, RZ, UR4, PT ;  /* 0x00000004ff007c0c */ /* 0x000fc8000bf05070 */
[----:B------:R-:W-:-:S13]  /*18a10*/  ISETP.NE.AND.EX P0, PT, RZ, UR5, PT, P0 ;  /* 0x00000005ff007c0c */ /* 0x000fda000bf05300 */
[----:B------:R-:W-:Y:S05]  /*18a20*/  @!P0 BRA `(.L_x_6010) ;  /* 0x0000000000148947 */ /* 0x000fea0003800000 */
[----:B------:R-:W2:Y:S02]  /*18a30*/  LDC.64 R4, c[0x0][0xa08] ;  /* 0x00028200ff047b82 */ /* 0x000ea40000000a00 */
[----:B--2---:R-:W-:-:S05]  /*18a40*/  IMAD.WIDE R4, R19, 0x4, R4 ;  /* 0x0000000413047825 */ /* 0x004fca00078e0204 */
[----:B------:R-:W2:Y:S04]  /*18a50*/  LDG.E R10, desc[UR42][R4.64] ;  /* 0x0000002a040a7981 */ /* 0x000ea8000c1e1900 */
[----:B------:R-:W2:Y:S02]  /*18a60*/  LDG.E R9, desc[UR42][R4.64+0x4] ;  /* 0x0000042a04097981 */ /* 0x000ea4000c1e1900 */
[----:B--2---:R-:W-:-:S07]  /*18a70*/  IMAD.IADD R10, R9, 0x1, -R10 ;  /* 0x00000001090a7824 */ /* 0x004fce00078e0a0a */
.L_x_6010:
[----:B--2---:R-:W2:Y:S01]  /*18a80*/  @P1 LDG.E R4, desc[UR42][R2.64] ;  /* 0x0000002a02041981 */ /* 0x004ea2000c1e1900 */
[----:B------:R-:W3:Y:S03]  /*18a90*/  LDC R5, c[0x0][0x448] ;  /* 0x00011200ff057b82 */ /* 0x000ee60000000800 */
[----:B------:R-:W2:Y:S01]  /*18aa0*/  @P1 LDG.E R9, desc[UR42][R2.64+0x4] ;  /* 0x0000042a02091981 */ /* 0x000ea2000c1e1900 */
[----:B-----5:R-:W-:Y:S02]  /*18ab0*/  IMAD.IADD R10, R10, 0x1, -R33 ;  /* 0x000000010a0a7824 */ /* 0x020fe400078e0a21 */
[----:B------:R-:W-:-:S04]  /*18ac0*/  IMAD.SHL.U32 R32, R17, 0x40, RZ ;  /* 0x0000004011207824 */ /* 0x000fc800078e00ff */
[----:B0-----:R-:W-:Y:S01]  /*18ad0*/  VIADD R8, R32, 0x3f ;  /* 0x0000003f20087836 */ /* 0x001fe20000000000 */
[----:B---3--:R-:W-:-:S13]  /*18ae0*/  ISETP.NE.AND P2, PT, R5, 0x1, PT ;  /* 0x000000010500780c */ /* 0x008fda0003f45270 */
[----:B------:R-:W0:Y:S08]  /*18af0*/  @P2 LDC R6, c[0x0][0x44c] ;  /* 0x00011300ff062b82 */ /* 0x000e300000000800 */
[----:B------:R-:W3:Y:S01]  /*18b00*/  @P2 LDC R5, c[0x0][0x450] ;  /* 0x00011400ff052b82 */ /* 0x000ee20000000800 */
[----:B0-----:R-:W-:-:S05]  /*18b10*/  @P2 IMAD.HI.U32 R6, R8, R6, RZ ;  /* 0x0000000608062227 */ /* 0x001fca00078e00ff */
[----:B---3--:R-:W-:Y:S01]  /*18b20*/  @P2 SHF.R.U32.HI R8, RZ, R5, R6 ;  /* 0x00000005ff082219 */ /* 0x008fe20000011606 */
[----:B--2---:R-:W-:-:S04]  /*18b30*/  @P1 IMAD.IADD R7, R9, 0x1, -R4 ;  /* 0x0000000109071824 */ /* 0x004fc800078e0a04 */
[----:B------:R-:W-:-:S04]  /*18b40*/  IMAD.IADD R17, R10, 0x1, R7 ;  /* 0x000000010a117824 */ /* 0x000fc800078e0207 */
[C---:B------:R-:W-:Y:S01]  /*18b50*/  VIADD R9, R17.reuse, 0x3f ;  /* 0x0000003f11097836 */ /* 0x040fe20000000000 */
[----:B------:R-:W-:-:S04]  /*18b60*/  IADD3 R6, R17, 0x1, -R12 ;  /* 0x0000000111067810 */ /* 0x000fc80007ffe80c */
[----:B------:R-:W-:Y:S01]  /*18b70*/  SHF.R.S32.HI R2, RZ, 0x1f, R9 ;  /* 0x0000001fff027819 */ /* 0x000fe20000011409 */
[----:B------:R-:W-:-:S03]  /*18b80*/  IMAD.IADD R8, R6, 0x1, R8 ;  /* 0x0000000106087824 */ /* 0x000fc600078e0208 */
[----:B------:R-:W-:Y:S02]  /*18b90*/  LEA.HI R9, R2, R9, RZ, 0x6 ;  /* 0x0000000902097211 */ /* 0x000fe400078f30ff */
[----:B------:R-:W0:Y:S02]  /*18ba0*/  LDC.64 R2, c[0x0][0x9e0] ;  /* 0x00027800ff027b82 */ /* 0x000e240000000a00 */
[----:B------:R-:W-:Y:S02]  /*18bb0*/  SHF.R.S32.HI R9, RZ, 0x6, R9 ;  /* 0x00000006ff097819 */ /* 0x000fe40000011409 */
[----:B0-----:R-:W-:Y:S01]  /*18bc0*/  ISETP.GE.AND P3, PT, R3, 0x1, PT ;  /* 0x000000010300780c */ /* 0x001fe20003f66270 */
[----:B------:R-:W-:-:S12]  /*18bd0*/  IMAD.IADD R2, R8, 0x1, R2 ;  /* 0x0000000108027824 */ /* 0x000fd800078e0202 */
[----:B------:R-:W-:Y:S05]  /*18be0*/  @!P3 BRA `(.L_x_6011) ;  /* 0x000000000048b947 */ /* 0x000fea0003800000 */
        /* <DEDUP_REMOVED lines=11> */
.L_x_6013:
[----:B------:R-:W-:-:S13]  /*18ca0*/  ISETP.NE.AND P0, PT, R3, 0x1, PT ;  /* 0x000000010300780c */ /* 0x000fda0003f05270 */
[----:B------:R-:W0:Y:S02]  /*18cb0*/  @P0 LDC.64 R4, c[0x0][0x9e8] ;  /* 0x00027a00ff040b82 */ /* 0x000e240000000a00 */
[----:B0-----:R-:W-:-:S05]  /*18cc0*/  @P0 IMAD.HI.U32 R4, R11, R4, RZ ;  /* 0x000000040b040227 */ /* 0x001fca00078e00ff */
[----:B------:R-:W-:-:S07]  /*18cd0*/  @P0 SHF.R.U32.HI R11, RZ, R5, R4 ;  /* 0x00000005ff0b0219 */ /* 0x000fce0000011604 */
.L_x_6014:
[----:B------:R-:W-:Y:S05]  /*18ce0*/  BSYNC B0 ;  /* 0x0000000000007941 */ /* 0x000fea0003800000 */
.L_x_6012:
[----:B------:R-:W-:-:S05]  /*18cf0*/  IMAD R11, R11, R3, R3 ;  /* 0x000000030b0b7224 */ /* 0x000fca00078e0203 */
[----:B------:R-:W-:-:S07]  /*18d00*/  VIMNMX R2, R2, R11, PT ;  /* 0x0000000b02027248 */ /* 0x000fce0003fe0100 */
.L_x_6011:
[----:B------:R-:W0:Y:S01]  /*18d10*/  @P2 LDC R8, c[0x0][0x44c] ;  /* 0x00011300ff082b82 */ /* 0x000e220000000800 */
[----:B------:R-:W-:Y:S01]  /*18d20*/  IMAD.MOV.U32 R4, RZ, RZ, R32 ;  /* 0x000000ffff047224 */ /* 0x000fe200078e0020 */
[----:B------:R-:W-:-:S06]  /*18d30*/  ULDC UR4, c[0x0][0x9dc] ;  /* 0x0002770000047ab9 */ /* 0x000fcc0000000800 */
[----:B------:R-:W2:Y:S01]  /*18d40*/  @P2 LDC R5, c[0x0][0x450] ;  /* 0x00011400ff052b82 */ /* 0x000ea20000000800 */
[----:B0-----:R-:W-:-:S05]  /*18d50*/  @P2 IMAD.HI.U32 R8, R32, R8, RZ ;  /* 0x0000000820082227 */ /* 0x001fca00078e00ff */
[----:B--2---:R-:W-:Y:S01]  /*18d60*/  @P2 SHF.R.U32.HI R4, RZ, R5, R8 ;  /* 0x00000005ff042219 */ /* 0x004fe20000011608 */
[----:B------:R-:W-:-:S04]  /*18d70*/  IMAD.IADD R8, R17, 0x1, -R12 ;  /* 0x0000000111087824 */ /* 0x000fc800078e0a0c */
[----:B-1----:R-:W-:-:S04]  /*18d80*/  IMAD.IADD R12, R8, 0x1, R4 ;  /* 0x00000001080c7824 */ /* 0x002fc800078e0204 */
        /* <DEDUP_REMOVED lines=12> */
.L_x_6017:
[----:B------:R-:W-:-:S13]  /*18e50*/  ISETP.NE.AND P0, PT, R3, 0x1, PT ;  /* 0x000000010300780c */ /* 0x000fda0003f05270 */
[----:B------:R-:W0:Y:S02]  /*18e60*/  @P0 LDC.64 R4, c[0x0][0x9e8] ;  /* 0x00027a00ff040b82 */ /* 0x000e240000000a00 */
[----:B0-----:R-:W-:-:S05]  /*18e70*/  @P0 IMAD.HI.U32 R4, R12, R4, RZ ;  /* 0x000000040c040227 */ /* 0x001fca00078e00ff */
[----:B------:R-:W-:-:S07]  /*18e80*/  @P0 SHF.R.U32.HI R12, RZ, R5, R4 ;  /* 0x00000005ff0c0219 */ /* 0x000fce0000011604 */
.L_x_6018:
[----:B------:R-:W-:Y:S05]  /*18e90*/  BSYNC B0 ;  /* 0x0000000000007941 */ /* 0x000fea0003800000 */
.L_x_6016:
[----:B------:R-:W-:-:S05]  /*18ea0*/  IMAD R3, R12, R3, RZ ;  /* 0x000000030c037224 */ /* 0x000fca00078e02ff */
[----:B------:R-:W-:-:S07]  /*18eb0*/  VIMNMX R11, R11, R3, !PT ;  /* 0x000000030b0b7248 */ /* 0x000fce0007fe0100 */
.L_x_6015:
[----:B------:R-:W-:Y:S01]  /*18ec0*/  VIADD R2, R2, 0x3f ;  /* 0x0000003f02027836 */ /* 0x000fe20000000000 */
[----:B------:R-:W-:Y:S04]  /*18ed0*/  BSSY B0, `(.L_x_6019) ;  /* 0x00001af000007945 */ /* 0x000fe80003800000 */
[----:B------:R-:W-:-:S04]  /*18ee0*/  SHF.R.S32.HI R3, RZ, 0x1f, R2 ;  /* 0x0000001fff037819 */ /* 0x000fc80000011402 */
[----:B------:R-:W-:Y:S02]  /*18ef0*/  LEA.HI R3, R3, R2, RZ, 0x6 ;  /* 0x0000000203037211 */ /* 0x000fe400078f30ff */
[----:B------:R-:W-:Y:S02]  /*18f00*/  SHF.R.S32.HI R2, RZ, 0x1f, R11 ;  /* 0x0000001fff027819 */ /* 0x000fe4000001140b */
[----:B------:R-:W-:Y:S02]  /*18f10*/  SHF.R.S32.HI R3, RZ, 0x6, R3 ;  /* 0x00000006ff037819 */ /* 0x000fe40000011403 */
[----:B------:R-:W-:Y:S02]  /*18f20*/  LEA.HI R2, R2, R11, RZ, 0x6 ;  /* 0x0000000b02027211 */ /* 0x000fe400078f30ff */
[----:B------:R-:W-:Y:S02]  /*18f30*/  VIMNMX R3, R9, R3, PT ;  /* 0x0000000309037248 */ /* 0x000fe40003fe0100 */
[----:B------:R-:W-:-:S04]  /*18f40*/  SHF.R.S32.HI R2, RZ, 0x6, R2 ;  /* 0x00000006ff027819 */ /* 0x000fc80000011402 */
[----:B------:R-:W-:-:S05]  /*18f50*/  VIMNMX R2, RZ, R2, !PT ;  /* 0x00000002ff027248 */ /* 0x000fca0007fe0100 */
[--C-:B------:R-:W-:Y:S02]  /*18f60*/  IMAD R2, R2, 0x40, -R10.reuse ;  /* 0x0000004002027824 */ /* 0x100fe400078e0a0a */
[----:B------:R-:W-:-:S03]  /*18f70*/  IMAD R10, R3, 0x40, -R10 ;  /* 0x00000040030a7824 */ /* 0x000fc600078e0a0a */
[----:B------:R-:W-:Y:S02]  /*18f80*/  VIMNMX R4, RZ, R2, !PT ;  /* 0x00000002ff047248 */ /* 0x000fe40007fe0100 */
[----:B------:R-:W-:-:S04]  /*18f90*/  VIMNMX R7, R10, R7, PT ;  /* 0x000000070a077248 */ /* 0x000fc80003fe0100 */
[----:B------:R-:W-:Y:S02]  /*18fa0*/  ISETP.GT.AND P0, PT, R7, R4, PT ;  /* 0x000000040700720c */ /* 0x000fe40003f04270 */
[----:B------:R-:W-:-:S11]  /*18fb0*/  SHF.R.U32.HI R4, RZ, 0x6, R4 ;  /* 0x00000006ff047819 */ /* 0x000fd60000011604 */
[----:B------:R-:W-:Y:S02]  /*18fc0*/  @P0 VIADD R2, R7, 0x3f ;  /* 0x0000003f07020836 */ /* 0x000fe40000000000 */
[----:B------:R-:W-:-:S03]  /*18fd0*/  IMAD.MOV.U32 R7, RZ, RZ, R4 ;  /* 0x000000ffff077224 */ /* 0x000fc600078e0004 */
[----:B------:R-:W-:-:S04]  /*18fe0*/  @P0 SHF.R.S32.HI R3, RZ, 0x1f, R2 ;  /* 0x0000001fff030819 */ /* 0x000fc80000011402 */
[----:B------:R-:W-:-:S04]  /*18ff0*/  @P0 LEA.HI R3, R3, R2, RZ, 0x6 ;  /* 0x0000000203030211 */ /* 0x000fc800078f30ff */
[----:B------:R-:W-:Y:S02]  /*19000*/  @P0 SHF.R.S32.HI R7, RZ, 0x6, R3 ;  /* 0x00000006ff070819 */ /* 0x000fe40000011403 */
        /* <DEDUP_REMOVED lines=10> */
.L_x_6185:
[----:B-1----:R-:W-:Y:S02]  /*190b0*/  ISETP.NE.AND P0, PT, R14, RZ, PT ;  /* 0x000000ff0e00720c */ /* 0x002fe40003f05270 */
[----:B------:R-:W-:-:S11]  /*190c0*/  PLOP3.LUT P6, PT, PT, PT, PT, 0x8, 0x0 ;  /* 0x000000000000781c */ /* 0x000fd60003fce170 */
[----:B------:R-:W-:Y:S05]  /*190d0*/  @P0 BRA `(.L_x_6022) ;  /* 0x00000000000c0947 */ /* 0x000fea0003800000 */
[----:B------:R-:W-:-:S03]  /*190e0*/  UMOV UR4, 0xffffffff ;  /* 0xffffffff00047882 */ /* 0x000fc60000000000 */
[----:B------:R-:W-:Y:S05]  /*190f0*/  BRA.DIV UR4, `(.L_x_6023) ;  /* 0x0000007604b07947 */ /* 0x000fea000b800000 */
[----:B------:R-:W-:-:S13]  /*19100*/  ELECT P6, URZ, PT ;  /* 0x00000000003f782f */ /* 0x000fda00038c0000 */
.L_x_6022:
        /* <DEDUP_REMOVED lines=9> */
.L_x_6188:
[----:B------:R-:W-:Y:S05]  /*191a0*/  BSYNC B1 ;  /* 0x0000000000017941 */ /* 0x000fea0003800000 */
.L_x_6024:
[----:B------:R-:W-:Y:S04]  /*191b0*/  BSSY B1, `(.L_x_6026) ;  /* 0x00000b7000017945 */ /* 0x000fe80003800000 */
[----:B------:R-:W-:Y:S05]  /*191c0*/  @!P6 BRA `(.L_x_6027) ;  /* 0x0000000800d4e947 */ /* 0x000fea0003800000 */
[----:B------:R-:W-:Y:S01]  /*191d0*/  IMAD R12, R24, 0x8, R23 ;  /* 0x00000008180c7824 */ /* 0x000fe200078e0217 */
[----:B0-----:R-:W-:Y:S01]  /*191e0*/  SHF.L.U32 R2, R28, 0x1f, RZ ;  /* 0x0000001f1c027819 */ /* 0x001fe200000006ff */
[----:B------:R-:W0:Y:S01]  /*191f0*/  S2R R3, SR_TID.X ;  /* 0x0000000000037919 */ /* 0x000e220000002100 */
[----:B------:R-:W-:Y:S02]  /*19200*/  BSSY B2, `(.L_x_6028) ;  /* 0x0000005000027945 */ /* 0x000fe40003800000 */
[----:B------:R-:W1:Y:S01]  /*19210*/  SYNCS.PHASECHK.TRANS64.TRYWAIT P0, [R12+URZ+0x28ca0], R2 ;  /* 0x028ca0020c0075a7 */ /* 0x000e62000800017f */
[----:B0-----:R-:W-:-:S04]  /*19220*/  LOP3.LUT R3, R3, 0x7f, RZ, 0xc0, !PT ;  /* 0x0000007f03037812 */ /* 0x001fc800078ec0ff */
[----:B------:R-:W-:Y:S01]  /*19230*/  ISETP.NE.AND P1, PT, R3, RZ, PT ;  /* 0x000000ff0300720c */ /* 0x000fe20003f25270 */
[----:B-1----:R-:W-:-:S12]  /*19240*/  @!P0 BRA `(.L_x_6029) ;  /* 0x0000007400908947 */ /* 0x002fd80003800000 */
.L_x_6189:
[----:B------:R-:W-:Y:S05]  /*19250*/  BSYNC B2 ;  /* 0x0000000000027941 */ /* 0x000fea0003800000 */
.L_x_6028:
[----:B------:R-:W-:Y:S04]  /*19260*/  BSSY B2, `(.L_x_6030) ;  /* 0x0000009000027945 */ /* 0x000fe80003800000 */
[----:B------:R-:W-:Y:S05]  /*19270*/  @P1 BRA `(.L_x_6031) ;  /* 0x00000000001c1947 */ /* 0x000fea0003800000 */
[----:B------:R-:W1:Y:S01]  /*19280*/  S2R R10, SR_TID.X ;  /* 0x00000000000a7919 */ /* 0x000e620000002100 */
[----:B------:R-:W-:-:S04]  /*19290*/  IMAD.MOV.U32 R3, RZ, RZ, 0x2000 ;  /* 0x00002000ff037424 */ /* 0x000fc800078e00ff */
[----:B------:R2:W-:Y:S01]  /*192a0*/  SYNCS.ARRIVE.TRANS64 RZ, [R12+URZ+0x28c90], R3 ;  /* 0x028c90030cff79a7 */ /* 0x0005e2000800003f */
[----:B-1----:R-:W-:-:S04]  /*192b0*/  LOP3.LUT R10, R10, 0x1f, RZ, 0xc0, !PT ;  /* 0x0000001f0a0a7812 */ /* 0x002fc800078ec0ff */
[----:B------:R-:W-:-:S13]  /*192c0*/  ISETP.NE.AND P0, PT, R10, RZ, PT ;  /* 0x000000ff0a00720c */ /* 0x000fda0003f05270 */
[----:B--2---:R-:W-:Y:S05]  /*192d0*/  @!P0 BRA `(.L_x_6031) ;  /* 0x0000000000048947 */ /* 0x004fea0003800000 */
[----:B------:R-:W-:Y:S01]  /*192e0*/  BPT.TRAP 0x1 ;  /* 0x000000040000795c */ /* 0x000fe20000300000 */
.L_x_6031:
[----:B------:R-:W-:Y:S05]  /*192f0*/  BSYNC B2 ;  /* 0x0000000000027941 */ /* 0x000fea0003800000 */
.L_x_6030:
        /* <DEDUP_REMOVED lines=12> */
.L_x_6032:
        /* <DEDUP_REMOVED lines=10> */
[----:B------:R-:W1:Y:S01]  /*19460*/  SYNCS.PHASECHK.TRANS64.TRYWAIT P0, [R12+URZ+0x28cc0], R2 ;  /* 0x028cc0020c0075a7 */ /* 0x000e62000800017f */
[----:B------:R-:W-:Y:S04]  /*19470*/  BSSY B2, `(.L_x_6033) ;  /* 0x0000002000027945 */ /* 0x000fe80003800000 */
[----:B-1----:R-:W-:Y:S05]  /*19480*/  @!P0 BRA `(.L_x_6034) ;  /* 0x0000007400148947 */ /* 0x002fea0003800000 */
.L_x_6190:
[----:B------:R-:W-:Y:S05]  /*19490*/  BSYNC B2 ;  /* 0x0000000000027941 */ /* 0x000fea0003800000 */
.L_x_6033:
        /* <DEDUP_REMOVED lines=11> */
.L_x_6036:
[----:B------:R-:W-:Y:S05]  /*19550*/  BSYNC B2 ;  /* 0x0000000000027941 */ /* 0x000fea0003800000 */
.L_x_6035:
        /* <DEDUP_REMOVED lines=9> */
.L_x_6037:
        /* <DEDUP_REMOVED lines=15> */
.L_x_6038:
        /* <DEDUP_REMOVED lines=15> */
.L_x_6039:
        /* <DEDUP_REMOVED lines=15> */
.L_x_6040:
        /* <DEDUP_REMOVED lines=15> */
.L_x_6041:
        /* <DEDUP_REMOVED lines=15> */
.L_x_6042:
        /* <DEDUP_REMOVED lines=15> */
.L_x_6043:
        /* <DEDUP_REMOVED lines=15> */
.L_x_6044:
        /* <DEDUP_REMOVED lines=10> */
.L_x_6027:
[----:B------:R-:W-:Y:S05]  /*19d20*/  BSYNC B1 ;  /* 0x0000000000017941 */ /* 0x000fea0003800000 */
.L_x_6026:
[----:B------:R-:W-:Y:S01]  /*19d30*/  VIADD R11, R7, 0xfffffffe ;  /* 0xfffffffe070b7836 */ /* 0x000fe20000000000 */
[----:B------:R-:W-:Y:S01]  /*19d40*/  PLOP3.LUT P0, PT, PT, PT, PT, 0x8, 0x0 ;  /* 0x000000000000781c */ /* 0x000fe20003f0e170 */
[----:B------:R-:W-:-:S03]  /*19d50*/  VIADD R24, R24, 0x1 ;  /* 0x0000000118187836 */ /* 0x000fc60000000000 */
[----:B------:R-:W-:Y:S02]  /*19d60*/  ISETP.GE.AND P2, PT, R11, R4, PT ;  /* 0x000000040b00720c */ /* 0x000fe40003f46270 */
[----:B------:R-:W-:-:S04]  /*19d70*/  ISETP.NE.AND P1, PT, R24, 0x2, PT ;  /* 0x000000021800780c */ /* 0x000fc80003f25270 */
[----:B0-----:R-:W-:Y:S02]  /*19d80*/  SEL R2, RZ, 0x1, P1 ;  /* 0x00000001ff027807 */ /* 0x001fe40000800000 */
[----:B------:R-:W-:Y:S02]  /*19d90*/  SEL R24, R24, RZ, P1 ;  /* 0x000000ff18187207 */ /* 0x000fe40000800000 */
[----:B------:R-:W-:-:S03]  /*19da0*/  LOP3.LUT R28, R28, R2, RZ, 0x3c, !PT ;  /* 0x000000021c1c7212 */ /* 0x000fc600078e3cff */
[----:B------:R-:W-:Y:S05]  /*19db0*/  @!P2 BRA `(.L_x_6020) ;  /* 0x0000000c0000a947 */ /* 0x000fea0003800000 */
.L_x_6064:
[----:B------:R-:W-:Y:S05]  /*19dc0*/  YIELD ;  /* 0x0000000000007946 */ /* 0x000fea0003800000 */
[----:B------:R-:W-:Y:S04]  /*19dd0*/  BSSY B1, `(.L_x_6045) ;  /* 0x00000b6000017945 */ /* 0x000fe80003800000 */
[----:B------:R-:W-:Y:S05]  /*19de0*/  @!P6 BRA `(.L_x_6046) ;  /* 0x0000000800d0e947 */ /* 0x000fea0003800000 */
[----:B------:R-:W-:Y:S01]  /*19df0*/  IMAD R10, R24, 0x8, R23 ;  /* 0x00000008180a7824 */ /* 0x000fe200078e0217 */
[----:B------:R-:W-:Y:S01]  /*19e00*/  SHF.L.U32 R2, R28, 0x1f, RZ ;  /* 0x0000001f1c027819 */ /* 0x000fe200000006ff */
[----:B------:R-:W0:Y:S01]  /*19e10*/  S2R R3, SR_TID.X ;  /* 0x0000000000037919 */ /* 0x000e220000002100 */
[----:B------:R-:W-:Y:S02]  /*19e20*/  BSSY B2, `(.L_x_6047) ;  /* 0x0000005000027945 */ /* 0x000fe40003800000 */
[----:B------:R-:W1:Y:S01]  /*19e30*/  SYNCS.PHASECHK.TRANS64.TRYWAIT P1, [R10+URZ+0x28ca0], R2 ;  /* 0x028ca0020a0075a7 */ /* 0x000e62000802017f */
[----:B0-----:R-:W-:-:S04]  /*19e40*/  LOP3.LUT R3, R3, 0x7f, RZ, 0xc0, !PT ;  /* 0x0000007f03037812 */ /* 0x001fc800078ec0ff */
[----:B------:R-:W-:Y:S01]  /*19e50*/  ISETP.NE.AND P2, PT, R3, RZ, PT ;  /* 0x000000ff0300720c */ /* 0x000fe20003f45270 */
[----:B-1----:R-:W-:-:S12]  /*19e60*/  @!P1 BRA `(.L_x_6048) ;  /* 0x0000006800b09947 */ /* 0x002fd80003800000 */
.L_x_6191:
[----:B------:R-:W-:Y:S05]  /*19e70*/  BSYNC B2 ;  /* 0x0000000000027941 */ /* 0x000fea0003800000 */
.L_x_6047:
        /* <DEDUP_REMOVED lines=9> */
.L_x_6050:
[----:B------:R-:W-:Y:S05]  /*19f10*/  BSYNC B2 ;  /* 0x0000000000027941 */ /* 0x000fea0003800000 */
.L_x_6049:
        /* <DEDUP_REMOVED lines=11> */
.L_x_6051:
        /* <DEDUP_REMOVED lines=13> */
.L_x_6192:
[----:B------:R-:W-:Y:S05]  /*1a0a0*/  BSYNC B2 ;  /* 0x0000000000027941 */ /* 0x000fea0003800000 */
.L_x_6052:
        /* <DEDUP_REMOVED lines=11> */
.L_x_6055:
[----:B------:R-:W-:Y:S05]  /*1a160*/  BSYNC B2 ;  /* 0x0000000000027941 */ /* 0x000fea0003800000 */
.L_x_6054:
        /* <DEDUP_REMOVED lines=9> */
.L_x_6056:
        /* <DEDUP_REMOVED lines=15> */
.L_x_6057:
        /* <DEDUP_REMOVED lines=15> */
.L_x_6058:
        /* <DEDUP_REMOVED lines=15> */
.L_x_6059:
        /* <DEDUP_REMOVED lines=15> */
.L_x_6060:
        /* <DEDUP_REMOVED lines=15> */
.L_x_6061:
        /* <DEDUP_REMOVED lines=15> */
.L_x_6062:
        /* <DEDUP_REMOVED lines=15> */
.L_x_6063:
        /* <DEDUP_REMOVED lines=10> */
.L_x_6046:
[----:B------:R-:W-:Y:S05]  /*1a930*/  BSYNC B1 ;  /* 0x0000000000017941 */ /* 0x000fea0003800000 */
.L_x_6045:
        /* <DEDUP_REMOVED lines=8> */
.L_x_6020:
[----:B------:R-:W-:Y:S05]  /*1a9c0*/  BSYNC B0 ;  /* 0x0000000000007941 */ /* 0x000fea0003800000 */
.L_x_6019:
[----:B------:R-:W0:Y:S01]  /*1a9d0*/  LDC R0, c[0x0][0x448] ;  /* 0x00011200ff007b82 */ /* 0x000e220000000800 */
[----:B------:R-:W-:Y:S01]  /*1a9e0*/  VIADD R3, R32, 0x3f ;  /* 0x0000003f20037836 */ /* 0x000fe20000000000 */
[----:B------:R-:W-:Y:S06]  /*1a9f0*/  @!P0 WARPSYNC.ALL ;  /* 0x0000000000008948 */ /* 0x000fec0003800000 */
[----:B------:R-:W-:Y:S01]  /*1aa00*/  @!P0 BAR.SYNC.DEFER_BLOCKING 0xc, 0x180 ;  /* 0x0306000000008b1d */ /* 0x000fe20000010000 */
[----:B0-----:R-:W-:-:S13]  /*1aa10*/  ISETP.NE.AND P1, PT, R0, 0x1, PT ;  /* 0x000000010000780c */ /* 0x001fda0003f25270 */
[----:B------:R-:W0:Y:S08]  /*1aa20*/  @P1 LDC R2, c[0x0][0x44c] ;  /* 0x00011300ff021b82 */ /* 0x000e300000000800 */
[----:B------:R-:W1:Y:S01]  /*1aa30*/  @P1 LDC R0, c[0x0][0x450] ;  /* 0x00011400ff001b82 */ /* 0x000e620000000800 */
[----:B0-----:R-:W-:-:S05]  /*1aa40*/  @P1 IMAD.HI.U32 R5, R3, R2, RZ ;  /* 0x0000000203051227 */ /* 0x001fca00078e00ff */
[----:B-1----:R-:W-:-:S05]  /*1aa50*/  @P1 SHF.R.U32.HI R3, RZ, R0, R5 ;  /* 0x00000000ff031219 */ /* 0x002fca0000011605 */
[----:B------:R-:W-:Y:S02]  /*1aa60*/  IMAD.IADD R6, R6, 0x1, R3 ;  /* 0x0000000106067824 */ /* 0x000fe400078e0203 */
[----:B------:R-:W0:Y:S02]  /*1aa70*/  LDC.64 R2, c[0x0][0x9e0] ;  /* 0x00027800ff027b82 */ /* 0x000e240000000a00 */
        /* <DEDUP_REMOVED lines=14> */
.L_x_6067:
[----:B------:R-:W-:-:S13]  /*1ab60*/  ISETP.NE.AND P0, PT, R3, 0x1, PT ;  /* 0x000000010300780c */ /* 0x000fda0003f05270 */
[----:B------:R-:W0:Y:S02]  /*1ab70*/  @P0 LDC.64 R4, c[0x0][0x9e8] ;  /* 0x00027a00ff040b82 */ /* 0x000e240000000a00 */
[----:B0-----:R-:W-:-:S05]  /*1ab80*/  @P0 IMAD.HI.U32 R4, R0, R4, RZ ;  /* 0x0000000400040227 */ /* 0x001fca00078e00ff */
[----:B------:R-:W-:-:S07]  /*1ab90*/  @P0 SHF.R.U32.HI R0, RZ, R5, R4 ;  /* 0x00000005ff000219 */ /* 0x000fce0000011604 */
.L_x_6068:
[----:B------:R-:W-:Y:S05]  /*1aba0*/  BSYNC B0 ;  /* 0x0000000000007941 */ /* 0x000fea0003800000 */
.L_x_6066:
[----:B------:R-:W-:-:S05]  /*1abb0*/  IMAD R5, R0, R3, R3 ;  /* 0x0000000300057224 */ /* 0x000fca00078e0203 */
[----:B------:R-:W-:-:S07]  /*1abc0*/  VIMNMX R2, R2, R5, PT ;  /* 0x0000000502027248 */ /* 0x000fce0003fe0100 */
.L_x_6065:
[----:B------:R-:W-:Y:S01]  /*1abd0*/  VIADD R2, R2, 0x3f ;  /* 0x0000003f02027836 */ /* 0x000fe20000000000 */
[----:B------:R-:W0:Y:S01]  /*1abe0*/  @P1 LDC R7, c[0x0][0x450] ;  /* 0x00011400ff071b82 */ /* 0x000e220000000800 */
[----:B------:R-:W-:-:S03]  /*1abf0*/  ULDC UR4, c[0x0][0x9dc] ;  /* 0x0002770000047ab9 */ /* 0x000fc60000000800 */
[----:B------:R-:W-:-:S04]  /*1ac00*/  SHF.R.S32.HI R5, RZ, 0x1f, R2 ;  /* 0x0000001fff057819 */ /* 0x000fc80000011402 */
[----:B------:R-:W-:-:S04]  /*1ac10*/  LEA.HI R5, R5, R2, RZ, 0x6 ;  /* 0x0000000205057211 */ /* 0x000fc800078f30ff */
[----:B------:R-:W-:Y:S02]  /*1ac20*/  SHF.R.S32.HI R0, RZ, 0x6, R5 ;  /* 0x00000006ff007819 */ /* 0x000fe40000011405 */
[----:B------:R-:W1:Y:S02]  /*1ac30*/  @P1 LDC R5, c[0x0][0x44c] ;  /* 0x00011300ff051b82 */ /* 0x000e640000000800 */
[----:B------:R-:W-:-:S05]  /*1ac40*/  VIMNMX R29, R9, R0, PT ;  /* 0x00000000091d7248 */ /* 0x000fca0003fe0100 */
[----:B------:R2:W-:Y:S01]  /*1ac50*/  STL [R1+0x18], R29 ;  /* 0x0000181d01007387 */ /* 0x0005e20000100800 */
[----:B-1----:R-:W-:-:S04]  /*1ac60*/  @P1 IMAD.HI.U32 R0, R32, R5, RZ ;  /* 0x0000000520001227 */ /* 0x002fc800078e00ff */
[----:B------:R-:W-:Y:S01]  /*1ac70*/  IMAD.MOV.U32 R5, RZ, RZ, R32 ;  /* 0x000000ffff057224 */ /* 0x000fe200078e0020 */
[----:B0-----:R-:W-:-:S05]  /*1ac80*/  @P1 SHF.R.U32.HI R5, RZ, R7, R0 ;  /* 0x00000007ff051219 */ /* 0x001fca0000011600 */
[----:B------:R-:W-:-:S04]  /*1ac90*/  IMAD.IADD R2, R8, 0x1, R5 ;  /* 0x0000000108027824 */ /* 0x000fc800078e0205 */
[----:B------:R-:W-:Y:S01]  /*1aca0*/  VIADD R0, R2, -UR4 ;  /* 0x8000000402007c36 */ /* 0x000fe20008000000 */
[----:B--2---:R-:W-:Y:S06]  /*1acb0*/  @!P2 BRA `(.L_x_6069) ;  /* 0x000000000044a947 */ /* 0x004fec0003800000 */
        /* <DEDUP_REMOVED lines=10> */
.L_x_6071:
[----:B------:R-:W-:-:S13]  /*1ad60*/  ISETP.NE.AND P0, PT, R3, 0x1, PT ;  /* 0x000000010300780c */ /* 0x000fda0003f05270 */
[----:B------:R-:W0:Y:S02]  /*1ad70*/  @P0 LDC.64 R4, c[0x0][0x9e8] ;  /* 0x00027a00ff040b82 */ /* 0x000e240000000a00 */
[----:B0-----:R-:W-:-:S05]  /*1ad80*/  @P0 IMAD.HI.U32 R4, R2, R4, RZ ;  /* 0x0000000402040227 */ /* 0x001fca00078e00ff */
[----:B------:R-:W-:-:S07]  /*1ad90*/  @P0 SHF.R.U32.HI R2, RZ, R5, R4 ;  /* 0x00000005ff020219 */ /* 0x000fce0000011604 */
.L_x_6072:
[----:B------:R-:W-:Y:S05]  /*1ada0*/  BSYNC B0 ;  /* 0x0000000000007941 */ /* 0x000fea0003800000 */
.L_x_6070:
[----:B------:R-:W-:-:S05]  /*1adb0*/  IMAD R3, R2, R3, RZ ;  /* 0x0000000302037224 */ /* 0x000fca00078e02ff */
[----:B------:R-:W-:-:S07]  /*1adc0*/  VIMNMX R0, R0, R3, !PT ;  /* 0x0000000300007248 */ /* 0x000fce0007fe0100 */
.L_x_6069:
[----:B------:R-:W-:Y:S01]  /*1add0*/  SHF.R.S32.HI R3, RZ, 0x1f, R0 ;  /* 0x0000001fff037819 */ /* 0x000fe20000011400 */
[----:B------:R-:W-:Y:S03]  /*1ade0*/  BSSY B7, `(.L_x_6073) ;  /* 0x000037c000077945 */ /* 0x000fe60003800000 */
[----:B------:R-:W-:-:S04]  /*1adf0*/  LEA.HI R3, R3, R0, RZ, 0x6 ;  /* 0x0000000003037211 */ /* 0x000fc800078f30ff */
[----:B------:R-:W-:-:S04]  /*1ae00*/  SHF.R.S32.HI R3, RZ, 0x6, R3 ;  /* 0x00000006ff037819 */ /* 0x000fc80000011403 */
[----:B------:R-:W-:-:S04]  /*1ae10*/  VIMNMX R34, RZ, R3, !PT ;  /* 0x00000003ff227248 */ /* 0x000fc80007fe0100 */
[----:B------:R-:W-:-:S13]  /*1ae20*/  ISETP.GT.AND P0, PT, R29, R34, PT ;  /* 0x000000221d00720c */ /* 0x000fda0003f04270 */
        /* <DEDUP_REMOVED lines=16> */
[----:B0-----:R-:W-:Y:S01]  /*1af30*/  IADD3 R16, R0, UR37, R7 ;  /* 0x0000002500107c10 */ /* 0x001fe2000fffe007 */
[----:B------:R-:W-:Y:S06]  /*1af40*/  BRA `(.L_x_6075) ;  /* 0x0000003400947947 */ /* 0x000fec0003800000 */
.L_x_6074:
        /* <DEDUP_REMOVED lines=20> */
.L_x_6077:
[----:B------:R-:W-:Y:S05]  /*1b090*/  BSYNC B6 ;  /* 0x0000000000067941 */ /* 0x000fea0003800000 */
.L_x_6076:
        /* <DEDUP_REMOVED lines=20> */
.L_x_6080:
        /* <DEDUP_REMOVED lines=15> */
.L_x_6079:
[----:B------:R-:W-:Y:S05]  /*1b2d0*/  BSYNC B6 ;  /* 0x0000000000067941 */ /* 0x000fea0003800000 */
.L_x_6078:
[----:B------:R-:W-:Y:S01]  /*1b2e0*/  ULDC.64 UR4, c[0x0][0x9f8] ;  /* 0x00027e0000047ab9 */ /* 0x000fe20000000a00 */
[----:B------:R-:W-:Y:S01]  /*1b2f0*/  IMAD.MOV.U32 R30, RZ, RZ, R19 ;  /* 0x000000ffff1e7224 */ /* 0x000fe200078e0013 */
[----:B------:R-:W-:Y:S01]  /*1b300*/  ISETP.NE.U32.AND P0, PT, RZ, UR4, PT ;  /* 0x00000004ff007c0c */ /* 0x000fe2000bf05070 */
[----:B------:R-:W0:Y:S01]  /*1b310*/  S2R R20, SR_TID.X ;  /* 0x0000000000147919 */ /* 0x000e220000002100 */
[----:B------:R-:W1:Y:S01]  /*1b320*/  LDC R11, c[0x0][0x430] ;  /* 0x00010c00ff0b7b82 */ /* 0x000e620000000800 */
[----:B------:R-:W-:Y:S01]  /*1b330*/  ULDC UR4, c[0x0][0x320] ;  /* 0x0000c80000047ab9 */ /* 0x000fe20000000800 */
[----:B------:R-:W-:-:S13]  /*1b340*/  ISETP.NE.AND.EX P0, PT, RZ, UR5, PT, P0 ;  /* 0x00000005ff007c0c */ /* 0x000fda000bf05300 */
[----:B------:R-:W2:Y:S01]  /*1b350*/  @P0 LDC.64 R2, c[0x0][0x9f8] ;  /* 0x00027e00ff020b82 */ /* 0x000ea20000000a00 */
[----:B0-----:R-:W-:Y:S01]  /*1b360*/  LOP3.LUT R20, R20, 0x7f, RZ, 0xc0, !PT ;  /* 0x0000007f14147812 */ /* 0x001fe200078ec0ff */
[----:B--2---:R-:W-:-:S05]  /*1b370*/  @P0 IMAD.WIDE R2, R19, 0x4, R2 ;  /* 0x0000000413020825 */ /* 0x004fca00078e0202 */
[----:B------:R0:W2:Y:S01]  /*1b380*/  @P0 LDG.E R30, desc[UR42][R2.64] ;  /* 0x0000002a021e0981 */ /* 0x0000a2000c1e1900 */
[----:B------:R-:W-:Y:S01]  /*1b390*/  SHF.R.U32.HI R21, RZ, 0x3, R20 ;  /* 0x00000003ff157819 */ /* 0x000fe20000011614 */
[----:B------:R-:W-:Y:S01]  /*1b3a0*/  IMAD.MOV.U32 R37, RZ, RZ, RZ ;  /* 0x000000ffff257224 */ /* 0x000fe200078e00ff */
[----:B-1----:R-:W-:Y:S01]  /*1b3b0*/  ISETP.NE.AND P1, PT, R11, 0x1, PT ;  /* 0x000000010b00780c */ /* 0x002fe20003f25270 */
[----:B------:R-:W1:Y:S01]  /*1b3c0*/  S2R R20, SR_TID.X ;  /* 0x0000000000147919 */ /* 0x000e620000002100 */
[----:B------:R-:W-:Y:S02]  /*1b3d0*/  LEA R0, R29, 0xffffffc0, 0x6 ;  /* 0xffffffc01d007811 */ /* 0x000fe400078e30ff */
[----:B------:R-:W-:Y:S01]  /*1b3e0*/  LOP3.LUT R22, R22, 0xffffffbf, RZ, 0xc0, !PT ;  /* 0xffffffbf16167812 */ /* 0x000fe200078ec0ff */
[----:B------:R-:W3:Y:S08]  /*1b3f0*/  S2R R12, SR_TID.X ;  /* 0x00000000000c7919 */ /* 0x000ef00000002100 */
[----:B0-----:R-:W0:Y:S08]  /*1b400*/  @P1 LDC R3, c[0x0][0x434] ;  /* 0x00010d00ff031b82 */ /* 0x001e300000000800 */
[----:B------:R-:W4:Y:S01]  /*1b410*/  @P1 LDC R2, c[0x0][0x438] ;  /* 0x00010e00ff021b82 */ /* 0x000f220000000800 */
[----:B-1----:R-:W-:-:S02]  /*1b420*/  IMAD.SHL.U32 R20, R20, 0x10, RZ ;  /* 0x0000001014147824 */ /* 0x002fc400078e00ff */
[----:B---3--:R-:W-:-:S03]  /*1b430*/  IMAD.SHL.U32 R12, R12, 0x8, RZ ;  /* 0x000000080c0c7824 */ /* 0x008fc600078e00ff */
[----:B------:R-:W-:Y:S02]  /*1b440*/  LOP3.LUT R20, R21, 0x70, R20, 0xf8, !PT ;  /* 0x0000007015147812 */ /* 0x000fe400078ef814 */
[----:B------:R-:W1:Y:S01]  /*1b450*/  S2R R21, SR_TID.X ;  /* 0x0000000000157919 */ /* 0x000e620000002100 */
[----:B------:R-:W-:Y:S02]  /*1b460*/  LOP3.LUT R12, R12, 0x38, RZ, 0xc0, !PT ;  /* 0x000000380c0c7812 */ /* 0x000fe400078ec0ff */
[----:B------:R-:W-:-:S04]  /*1b470*/  IMAD.IADD R4, R20, 0x1, R0 ;  /* 0x0000000114047824 */ /* 0x000fc800078e0200 */
[C---:B------:R-:W-:Y:S01]  /*1b480*/  IMAD.IADD R9, R4.reuse, 0x1, R33 ;  /* 0x0000000104097824 */ /* 0x040fe200078e0221 */
[----:B------:R-:W-:-:S03]  /*1b490*/  ISETP.GE.AND P0, PT, R4, R17, PT ;  /* 0x000000110400720c */ /* 0x000fc60003f06270 */
[----:B0-----:R-:W-:Y:S01]  /*1b4a0*/  @P1 IMAD.HI.U32 R3, R9, R3, RZ ;  /* 0x0000000309031227 */ /* 0x001fe200078e00ff */
[----:B------:R-:W-:-:S03]  /*1b4b0*/  ISETP.GT.U32.OR P0, PT, R20, 0x3f, P0 ;  /* 0x0000003f1400780c */ /* 0x000fc60000704470 */
[----:B------:R-:W-:Y:S01]  /*1b4c0*/  IMAD.MOV.U32 R8, RZ, RZ, R9 ;  /* 0x000000ffff087224 */ /* 0x000fe200078e0009 */
[----:B----4-:R-:W-:Y:S02]  /*1b4d0*/  @P1 SHF.R.U32.HI R8, RZ, R2, R3 ;  /* 0x00000002ff081219 */ /* 0x010fe40000011603 */
[----:B------:R-:W-:-:S04]  /*1b4e0*/  ISETP.GE.AND P1, PT, R12, UR4, PT ;  /* 0x000000040c007c0c */ /* 0x000fc8000bf26270 */
[----:B------:R-:W-:-:S03]  /*1b4f0*/  SEL R4, RZ, 0x1, P1 ;  /* 0x00000001ff047807 */ /* 0x000fc60000800000 */
[----:B------:R-:W0:Y:S01]  /*1b500*/  @!P0 LDC.64 R2, c[0x0][0x428] ;  /* 0x00010a00ff028b82 */ /* 0x000e220000000a00 */
[----:B-1----:R-:W-:-:S05]  /*1b510*/  IMAD.SHL.U32 R21, R21, 0x8, RZ ;  /* 0x0000000815157824 */ /* 0x002fca00078e00ff */
[----:B------:R-:W-:-:S04]  /*1b520*/  LOP3.LUT R21, R21, 0x38, RZ, 0xc0, !PT ;  /* 0x0000003815157812 */ /* 0x000fc800078ec0ff */
[----:B------:R-:W-:-:S04]  /*1b530*/  LOP3.LUT R21, R21, 0x40, RZ, 0xfc, !PT ;  /* 0x0000004015157812 */ /* 0x000fc800078efcff */
[----:B------:R-:W-:Y:S02]  /*1b540*/  ISETP.GE.AND P2, PT, R21, UR4, PT ;  /* 0x0000000415007c0c */ /* 0x000fe4000bf46270 */
[----:B------:R-:W1:Y:S02]  /*1b550*/  S2R R21, SR_TID.X ;  /* 0x0000000000157919 */ /* 0x000e640000002100 */
[----:B------:R-:W-:-:S05]  /*1b560*/  SEL R10, RZ, 0xffffffff, P2 ;  /* 0xffffffffff0a7807 */ /* 0x000fca0001000000 */
[----:B------:R-:W-:-:S04]  /*1b570*/  IMAD.SHL.U32 R10, R10, 0x2, RZ ;  /* 0x000000020a0a7824 */ /* 0x000fc800078e00ff */
[----:B------:R-:W-:Y:S02]  /*1b580*/  @P2 LOP3.LUT R22, R22, 0x40, RZ, 0xfc, !PT ;  /* 0x0000004016162812 */ /* 0x000fe400078efcff */
[----:B------:R-:W-:Y:S02]  /*1b590*/  LOP3.LUT R10, R10, 0x2, R4, 0xe2, !PT ;  /* 0x000000020a0a7812 */ /* 0x000fe400078ee204 */
[----:B------:R-:W-:Y:S01]  /*1b5a0*/  LOP3.LUT R22, R22, 0xffffff7f, RZ, 0xc0, !PT ;  /* 0xffffff7f16167812 */ /* 0x000fe200078ec0ff */
[----:B------:R-:W3:Y:S03]  /*1b5b0*/  @!P0 LDC.64 R4, c[0x0][0x418] ;  /* 0x00010600ff048b82 */ /* 0x000ee60000000a00 */
[----:B------:R-:W-:-:S04]  /*1b5c0*/  @P1 LOP3.LUT R22, R22, 0x80, RZ, 0xfc, !PT ;  /* 0x0000008016161812 */ /* 0x000fc800078efcff */
[----:B------:R-:W-:Y:S01]  /*1b5d0*/  LOP3.LUT R22, R22, 0xffffffdf, RZ, 0xc0, !PT ;  /* 0xffffffdf16167812 */ /* 0x000fe200078ec0ff */
[----:B-1----:R-:W-:-:S05]  /*1b5e0*/  IMAD.SHL.U32 R21, R21, 0x8, RZ ;  /* 0x0000000815157824 */ /* 0x002fca00078e00ff */
[----:B------:R-:W-:-:S04]  /*1b5f0*/  LOP3.LUT R21, R21, 0x38, RZ, 0xc0, !PT ;  /* 0x0000003815157812 */ /* 0x000fc800078ec0ff */
[C---:B------:R-:W-:Y:S02]  /*1b600*/  LOP3.LUT R27, R21.reuse, 0x80, RZ, 0xfc, !PT ;  /* 0x00000080151b7812 */ /* 0x040fe400078efcff */
[----:B------:R-:W-:Y:S02]  /*1b610*/  LOP3.LUT R21, R21, 0xc0, RZ, 0xfc, !PT ;  /* 0x000000c015157812 */ /* 0x000fe400078efcff */
[----:B------:R-:W-:Y:S02]  /*1b620*/  ISETP.GE.AND P2, PT, R27, UR4, PT ;  /* 0x000000041b007c0c */ /* 0x000fe4000bf46270 */
[----:B------:R-:W1:Y:S01]  /*1b630*/  S2R R27, SR_TID.X ;  /* 0x00000000001b7919 */ /* 0x000e620000002100 */
[----:B------:R-:W-:Y:S02]  /*1b640*/  ISETP.GE.AND P1, PT, R21, UR4, PT ;  /* 0x0000000415007c0c */ /* 0x000fe4000bf26270 */
[----:B------:R-:W-:Y:S01]  /*1b650*/  SEL R6, RZ, 0x4, P2 ;  /* 0x00000004ff067807 */ /* 0x000fe20001000000 */
[----:B------:R-:W4:Y:S01]  /*1b660*/  S2R R21, SR_TID.X ;  /* 0x0000000000157919 */ /* 0x000f220000002100 */
[----:B------:R-:W-:-:S04]  /*1b670*/  SEL R7, RZ, 0x8, P1 ;  /* 0x00000008ff077807 */ /* 0x000fc80000800000 */
[----:B------:R-:W-:Y:S01]  /*1b680*/  LOP3.LUT R10, R7, R10, R6, 0xfe, !PT ;  /* 0x0000000a070a7212 */ /* 0x000fe200078efe06 */
[--C-:B------:R-:W-:Y:S01]  /*1b690*/  @!P0 IMAD.MOV.U32 R6, RZ, RZ, R8.reuse ;  /* 0x000000ffff068224 */ /* 0x100fe200078e0008 */
[----:B------:R-:W-:Y:S02]  /*1b6a0*/  @!P0 SHF.R.S32.HI R7, RZ, 0x1f, R8 ;  /* 0x0000001fff078819 */ /* 0x000fe40000011408 */
[----:B------:R-:W-:-:S04]  /*1b6b0*/  @P2 LOP3.LUT R22, R22, 0x20, RZ, 0xfc, !PT ;  /* 0x0000002016162812 */ /* 0x000fc800078efcff */
[----:B------:R-:W-:-:S04]  /*1b6c0*/  LOP3.LUT R22, R22, 0xffffffef, RZ, 0xc0, !PT ;  /* 0xffffffef16167812 */ /* 0x000fc800078ec0ff */
[----:B------:R-:W-:Y:S01]  /*1b6d0*/  @P1 LOP3.LUT R22, R22, 0x10, RZ, 0xfc, !PT ;  /* 0x0000001016161812 */ /* 0x000fe200078efcff */
[----:B-1----:R-:W-:Y:S02]  /*1b6e0*/  IMAD.SHL.U32 R27, R27, 0x8, RZ ;  /* 0x000000081b1b7824 */ /* 0x002fe400078e00ff */
[----:B----4-:R-:W-:-:S03]  /*1b6f0*/  IMAD.SHL.U32 R21, R21, 0x8, RZ ;  /* 0x0000000815157824 */ /* 0x010fc600078e00ff */
[----:B------:R-:W-:-:S04]  /*1b700*/  LOP3.LUT R27, R27, 0x38, RZ, 0xc0, !PT ;  /* 0x000000381b1b7812 */ /* 0x000fc800078ec0ff */
[----:B------:R-:W-:Y:S02]  /*1b710*/  LOP3.LUT R13, R27, 0x180, RZ, 0xfc, !PT ;  /* 0x000001801b0d7812 */ /* 0x000fe400078efcff */
[----:B------:R-:W-:-:S04]  /*1b720*/  LOP3.LUT R21, R21, 0x38, RZ, 0xc0, !PT ;  /* 0x0000003815157812 */ /* 0x000fc800078ec0ff */
[----:B------:R-:W-:-:S04]  /*1b730*/  LOP3.LUT R14, R21, 0x100, RZ, 0xfc, !PT ;  /* 0x00000100150e7812 */ /* 0x000fc800078efcff */
[----:B------:R-:W-:Y:S02]  /*1b740*/  ISETP.GE.AND P3, PT, R14, UR4, PT ;  /* 0x000000040e007c0c */ /* 0x000fe4000bf66270 */
[----:B------:R-:W-:Y:S02]  /*1b750*/  LOP3.LUT R15, R21, 0x1c0, RZ, 0xfc, !PT ;  /* 0x000001c0150f7812 */ /* 0x000fe400078efcff */
[----:B------:R-:W-:-:S09]  /*1b760*/  LOP3.LUT R22, R22, 0xfffffff7, RZ, 0xc0, !PT ;  /* 0xfffffff716167812 */ /* 0x000fd200078ec0ff */
[----:B------:R-:W-:-:S04]  /*1b770*/  @P3 LOP3.LUT R22, R22, 0x8, RZ, 0xfc, !PT ;  /* 0x0000000816163812 */ /* 0x000fc800078efcff */
[----:B------:R-:W-:Y:S01]  /*1b780*/  LOP3.LUT R22, R22, 0xfffffffb, RZ, 0xc0, !PT ;  /* 0xfffffffb16167812 */ /* 0x000fe200078ec0ff */
[----:B------:R-:W-:Y:S01]  /*1b790*/  UMOV UR5, 0xffffffff ;  /* 0xffffffff00057882 */ /* 0x000fe20000000000 */
[----:B--2---:R-:W-:Y:S01]  /*1b7a0*/  SHF.R.S32.HI R35, RZ, 0x1f, R30 ;  /* 0x0000001fff237819 */ /* 0x004fe2000001141e */
[----:B0-----:R-:W-:-:S04]  /*1b7b0*/  @!P0 IMAD.WIDE.U32 R6, R30, R2, R6 ;  /* 0x000000021e068225 */ /* 0x001fc800078e0006 */
[----:B------:R-:W-:Y:S01]  /*1b7c0*/  @!P0 IMAD R2, R35, R2, RZ ;  /* 0x0000000223028224 */ /* 0x000fe200078e02ff */
[----:B---3--:R-:W-:-:S03]  /*1b7d0*/  @!P0 LEA R4, P1, R6, R4, 0x2 ;  /* 0x0000000406048211 */ /* 0x008fc600078210ff */
[----:B------:R-:W-:-:S04]  /*1b7e0*/  @!P0 IMAD R3, R30, R3, R2 ;  /* 0x000000031e038224 */ /* 0x000fc800078e0202 */
[----:B------:R-:W-:-:S05]  /*1b7f0*/  @!P0 IMAD.IADD R3, R7, 0x1, R3 ;  /* 0x0000000107038824 */ /* 0x000fca00078e0203 */
[----:B------:R-:W-:-:S05]  /*1b800*/  @!P0 LEA.HI.X R5, R6, R5, R3, 0x2, P1 ;  /* 0x0000000506058211 */ /* 0x000fca00008f1403 */
[----:B------:R0:W5:Y:S01]  /*1b810*/  @!P0 LDG.E R37, desc[UR42][R4.64] ;  /* 0x0000002a04258981 */ /* 0x000162000c1e1900 */
[----:B------:R-:W-:Y:S02]  /*1b820*/  ISETP.GE.AND P0, PT, R13, UR4, PT ;  /* 0x000000040d007c0c */ /* 0x000fe4000bf06270 */
[----:B------:R-:W-:Y:S02]  /*1b830*/  LOP3.LUT R13, R21, 0x140, RZ, 0xfc, !PT ;  /* 0x00000140150d7812 */ /* 0x000fe400078efcff */
[----:B------:R-:W-:Y:S02]  /*1b840*/  SEL R3, RZ, 0x40, P0 ;  /* 0x00000040ff037807 */ /* 0x000fe40000000000 */
[----:B------:R-:W-:Y:S02]  /*1b850*/  ISETP.GE.AND P2, PT, R13, UR4, PT ;  /* 0x000000040d007c0c */ /* 0x000fe4000bf46270 */
[----:B------:R-:W-:Y:S01]  /*1b860*/  ISETP.GE.AND P0, PT, R15, UR4, PT ;  /* 0x000000040f007c0c */ /* 0x000fe2000bf06270 */
[----:B------:R-:W-:Y:S01]  /*1b870*/  ULDC UR4, c[0x0][0x2f4] ;  /* 0x0000bd0000047ab9 */ /* 0x000fe20000000800 */
[----:B0-----:R-:W-:-:S02]  /*1b880*/  SEL R4, RZ, 0x10, P3 ;  /* 0x00000010ff047807 */ /* 0x001fc40001800000 */
[----:B------:R-:W-:Y:S02]  /*1b890*/  SEL R5, RZ, 0x20, P2 ;  /* 0x00000020ff057807 */ /* 0x000fe40001000000 */
[----:B------:R-:W-:Y:S02]  /*1b8a0*/  SEL R2, RZ, 0x80, P0 ;  /* 0x00000080ff027807 */ /* 0x000fe40000000000 */
[----:B------:R-:W-:Y:S02]  /*1b8b0*/  LOP3.LUT R4, R5, R10, R4, 0xfe, !PT ;  /* 0x0000000a05047212 */ /* 0x000fe400078efe04 */
[----:B------:R-:W-:Y:S02]  /*1b8c0*/  ISETP.GE.AND P0, PT, R12, UR4, PT ;  /* 0x000000040c007c0c */ /* 0x000fe4000bf06270 */
[----:B------:R-:W-:Y:S01]  /*1b8d0*/  LOP3.LUT R6, R4, R3, RZ, 0xfc, !PT ;  /* 0x0000000304067212 */ /* 0x000fe200078efcff */
[----:B------:R-:W-:Y:S01]  /*1b8e0*/  IMAD.MOV R3, RZ, RZ, -R8 ;  /* 0x000000ffff037224 */ /* 0x000fe200078e0a08 */
[----:B------:R-:W-:-:S03]  /*1b8f0*/  @P2 LOP3.LUT R22, R22, 0x4, RZ, 0xfc, !PT ;  /* 0x0000000416162812 */ /* 0x000fc600078efcff */
[----:B------:R-:W-:Y:S01]  /*1b900*/  IMAD R3, R11, R3, R9 ;  /* 0x000000030b037224 */ /* 0x000fe200078e0209 */
[----:B------:R0:W-:Y:S01]  /*1b910*/  STL [R1+0x2c], R6 ;  /* 0x00002c0601007387 */ /* 0x0001e20000100800 */
[----:B------:R-:W-:-:S03]  /*1b920*/  LOP3.LUT R22, R22, 0xfffffffd, RZ, 0xc0, !PT ;  /* 0xfffffffd16167812 */ /* 0x000fc600078ec0ff */
[----:B------:R0:W-:Y:S01]  /*1b930*/  STL [R1], R3 ;  /* 0x0000000301007387 */ /* 0x0001e20000100800 */
[----:B------:R-:W-:Y:S01]  /*1b940*/  @P0 LOP3.LUT R22, R22, 0x2, RZ, 0xfc, !PT ;  /* 0x0000000216160812 */ /* 0x000fe200078efcff */
[----:B------:R-:W-:Y:S06]  /*1b950*/  BRA.DIV UR5, `(.L_x_6081) ;  /* 0x00000052051c7947 */ /* 0x000fec000b800000 */
.L_x_6195:
[----:B0-----:R-:W-:Y:S01]  /*1b960*/  IMAD.U32 R3, RZ, RZ, UR38 ;  /* 0x00000026ff037e24 */ /* 0x001fe2000f8e00ff */
[----:B------:R-:W-:Y:S02]  /*1b970*/  LOP3.LUT R2, R6, R2, RZ, 0xfc, !PT ;  /* 0x0000000206027212 */ /* 0x000fe400078efcff */
[----:B------:R-:W-:Y:S02]  /*1b980*/  ISETP.GT.U32.AND P1, PT, R20, 0x3f, PT ;  /* 0x0000003f1400780c */ /* 0x000fe40003f24070 */
[----:B------:R-:W-:Y:S01]  /*1b990*/  ISETP.NE.AND P0, PT, R3, 0x3, PT ;  /* 0x000000030300780c */ /* 0x000fe20003f05270 */
[----:B------:R0:W-:Y:S01]  /*1b9a0*/  STL [R1+0xc], R2 ;  /* 0x00000c0201007387 */ /* 0x0001e20000100800 */
[----:B------:R-:W-:Y:S02]  /*1b9b0*/  LOP3.LUT R22, R22, 0xfffffbff, RZ, 0xc0, !PT ;  /* 0xfffffbff16167812 */ /* 0x000fe400078ec0ff */
[----:B------:R-:W-:-:S09]  /*1b9c0*/  SHF.R.S32.HI R29, RZ, 0x1f, R18 ;  /* 0x0000001fff1d7819 */ /* 0x000fd20000011412 */
[----:B------:R-:W-:-:S04]  /*1b9d0*/  @P0 LOP3.LUT R22, R22, 0x400, RZ, 0xfc, !PT ;  /* 0x0000040016160812 */ /* 0x000fc800078efcff */
[----:B------:R-:W-:-:S04]  /*1b9e0*/  LOP3.LUT R22, R22, 0xfffffffe, RZ, 0xc0, !PT ;  /* 0xfffffffe16167812 */ /* 0x000fc800078ec0ff */
[----:B------:R-:W-:Y:S01]  /*1b9f0*/  @P1 LOP3.LUT R22, R22, 0x1, RZ, 0xfc, !PT ;  /* 0x0000000116161812 */ /* 0x000fe200078efcff */
[----:B0-----:R-:W-:Y:S06]  /*1ba00*/  @!P0 BRA `(.L_x_6082) ;  /* 0x0000000000048947 */ /* 0x001fec0003800000 */
[----:B------:R-:W-:Y:S01]  /*1ba10*/  BPT.TRAP 0x1 ;  /* 0x000000040000795c */ /* 0x000fe20000300000 */
.L_x_6082:
[----:B------:R-:W0:Y:S01]  /*1ba20*/  S2R R2, SR_TID.X ;  /* 0x0000000000027919 */ /* 0x000e220000002100 */
[----:B------:R-:W-:Y:S01]  /*1ba30*/  IMAD R27, R25, 0x8, R23 ;  /* 0x00000008191b7824 */ /* 0x000fe200078e0217 */
[----:B------:R-:W-:Y:S01]  /*1ba40*/  BSSY B0, `(.L_x_6083) ;  /* 0x0000007000007945 */ /* 0x000fe20003800000 */
[----:B0-----:R-:W-:-:S04]  /*1ba50*/  LOP3.LUT R2, R2, 0x7f, RZ, 0xc0, !PT ;  /* 0x0000007f02027812 */ /* 0x001fc800078ec0ff */
[----:B------:R-:W-:-:S04]  /*1ba60*/  SHF.R.U32.HI R2, RZ, 0x3, R2 ;  /* 0x00000003ff027819 */ /* 0x000fc80000011602 */
[----:B------:R-:W-:Y:S02]  /*1ba70*/  IADD3 R17, -R2, R17, -R0 ;  /* 0x0000001102117210 */ /* 0x000fe40007ffe900 */
[----:B------:R-:W-:-:S04]  /*1ba80*/  SHF.L.U32 R0, R26, 0x1f, RZ ;  /* 0x0000001f1a007819 */ /* 0x000fc800000006ff */
[----:B------:R-:W0:Y:S02]  /*1ba90*/  SYNCS.PHASECHK.TRANS64.TRYWAIT P0, [R27+URZ+0x28c40], R0 ;  /* 0x028c40001b0075a7 */ /* 0x000e24000800017f */
[----:B0-----:R-:W-:Y:S05]  /*1baa0*/  @!P0 BRA `(.L_x_6084) ;  /* 0x0000004c00fc8947 */ /* 0x001fea0003800000 */
.L_x_6196:
[----:B------:R-:W-:Y:S05]  /*1bab0*/  BSYNC B0 ;  /* 0x0000000000007941 */ /* 0x000fea0003800000 */
.L_x_6083:
        /* <DEDUP_REMOVED lines=63> */
.L_x_6206:
        /* <DEDUP_REMOVED lines=10> */
.L_x_6086:
        /* <DEDUP_REMOVED lines=11> */
.L_x_6087:
[----:B------:R1:W5:Y:S01]  /*1c000*/  LDL R4, [R1+0xc] ;  /* 0x00000c0001047983 */ /* 0x0003620000100800 */
[----:B------:R1:W-:Y:S02]  /*1c010*/  SYNCS.ARRIVE.TRANS64.A1T0 RZ, [R27+URZ+0x28c30], RZ ;  /* 0x028c30ff1bff79a7 */ /* 0x0003e4000810003f */
[----:B------:R-:W-:Y:S05]  /*1c020*/  WARPSYNC.ALL ;  /* 0x0000000000007948 */ /* 0x000fea0003800000 */
[----:B------:R-:W-:Y:S01]  /*1c030*/  ULDC.64 UR4, c[0x0][0xa00] ;  /* 0x0002800000047ab9 */ /* 0x000fe20000000a00 */
[----:B------:R-:W-:Y:S01]  /*1c040*/  VIADD R0, R23, 0x20400 ;  /* 0x0002040017007836 */ /* 0x000fe20000000000 */
[----:B------:R-:W-:Y:S01]  /*1c050*/  BAR.SYNC.DEFER_BLOCKING 0x8, 0x100 ;  /* 0x0204000000007b1d */ /* 0x000fe20000010000 */
[----:B------:R-:W-:Y:S02]  /*1c060*/  ISETP.NE.U32.AND P0, PT, RZ, UR4, PT ;  /* 0x00000004ff007c0c */ /* 0x000fe4000bf05070 */
[----:B0-----:R-:W-:-:S02]  /*1c070*/  SHF.R.S32.HI R2, RZ, 0x1f, R19 ;  /* 0x0000001fff027819 */ /* 0x001fc40000011413 */
[----:B------:R-:W-:Y:S01]  /*1c080*/  ISETP.NE.AND.EX P0, PT, RZ, UR5, PT, P0 ;  /* 0x00000005ff007c0c */ /* 0x000fe2000bf05300 */
[----:B------:R-:W-:Y:S01]  /*1c090*/  ULDC.64 UR4, c[0x0][0x298] ;  /* 0x0000a60000047ab9 */ /* 0x000fe20000000a00 */
[----:B------:R-:W-:Y:S01]  /*1c0a0*/  LOP3.LUT P1, RZ, R0, 0x3ff, RZ, 0xc0, !PT ;  /* 0x000003ff00ff7812 */ /* 0x000fe2000782c0ff */
[----:B------:R-:W-:Y:S01]  /*1c0b0*/  BSSY B6, `(.L_x_6088) ;  /* 0x000001f000067945 */ /* 0x000fe20003800000 */
[----:B------:R-:W-:Y:S02]  /*1c0c0*/  SHF.R.S32.HI R0, RZ, 0x1f, R31 ;  /* 0x0000001fff007819 */ /* 0x000fe4000001141f */
[----:B------:R-:W-:Y:S02]  /*1c0d0*/  SEL R3, R2, RZ, !P0 ;  /* 0x000000ff02037207 */ /* 0x000fe40004000000 */
[----:B------:R-:W-:Y:S01]  /*1c0e0*/  SEL R2, R19, RZ, !P0 ;  /* 0x000000ff13027207 */ /* 0x000fe20004000000 */
[----:B------:R-:W-:Y:S02]  /*1c0f0*/  IMAD R0, R0, UR4, RZ ;  /* 0x0000000400007c24 */ /* 0x000fe4000f8e02ff */
[----:B------:R-:W-:Y:S02]  /*1c100*/  STL [R1+0x3c], R3 ;  /* 0x00003c0301007387 */ /* 0x000fe40000100800 */
[----:B------:R-:W-:-:S02]  /*1c110*/  IMAD R0, R31, UR5, R0 ;  /* 0x000000051f007c24 */ /* 0x000fc4000f8e0200 */
[----:B------:R0:W-:Y:S02]  /*1c120*/  STL [R1+0x20], R2 ;  /* 0x0000200201007387 */ /* 0x0001e40000100800 */
[----:B0-----:R-:W-:-:S04]  /*1c130*/  IMAD.WIDE.U32 R2, R31, UR4, RZ ;  /* 0x000000041f027c25 */ /* 0x001fc8000f8e00ff */
[----:B------:R-:W-:Y:S01]  /*1c140*/  IMAD.IADD R0, R3, 0x1, R0 ;  /* 0x0000000103007824 */ /* 0x000fe200078e0200 */
[----:B------:R0:W-:Y:S04]  /*1c150*/  STL.64 [R1+0x10], R2 ;  /* 0x0000100201007387 */ /* 0x0001e80000100a00 */
[----:B------:R0:W-:Y:S01]  /*1c160*/  STL [R1+0x38], R0 ;  /* 0x0000380001007387 */ /* 0x0001e20000100800 */
[----:B-----5:R-:W-:-:S04]  /*1c170*/  PRMT R31, R4, 0x8880, RZ ;  /* 0x00008880041f7816 */ /* 0x020fc800000000ff */
[----:B------:R-:W-:Y:S01]  /*1c180*/  PRMT R31, R31, 0x7710, RZ ;  /* 0x000077101f1f7816 */ /* 0x000fe200000000ff */
[----:B------:R-:W-:Y:S06]  /*1c190*/  @!P1 BRA `(.L_x_6089) ;  /* 0x0000000000409947 */ /* 0x000fec0003800000 */
        /* <DEDUP_REMOVED lines=16> */
.L_x_6089:
[----:B------:R-:W-:Y:S05]  /*1c2a0*/  BSYNC B6 ;  /* 0x0000000000067941 */ /* 0x000fea0003800000 */
.L_x_6088:
[----:B0-----:R-:W2:Y:S01]  /*1c2b0*/  LDL.LU R0, [R1+0x38] ;  /* 0x0000380001007983 */ /* 0x001ea20000300800 */
        /* <DEDUP_REMOVED lines=27> */
[----:B------:R-:W-:Y:S02]  /*1c470*/  IMAD.IADD R0, R20, 0x1, R32 ;  /* 0x0000000114007824 */ /* 0x000fe400078e0220 */
        /* <DEDUP_REMOVED lines=31> */
[----:B------:R-:W-:Y:S01]  /*1c670*/  IMAD.IADD R32, R10, 0x1, R32 ;  /* 0x000000010a207824 */ /* 0x000fe200078e0220 */
        /* <DEDUP_REMOVED lines=31> */
.L_x_6215:
        /* <DEDUP_REMOVED lines=10> */
.L_x_6091:
        /* <DEDUP_REMOVED lines=18> */
.L_x_6216:
[----:B------:R-:W-:Y:S05]  /*1ca30*/  BSYNC B0 ;  /* 0x0000000000007941 */ /* 0x000fea0003800000 */
.L_x_6092:
[----:B------:R-:W-:-:S05]  /*1ca40*/  IMAD.U32 R2, RZ, RZ, UR38 ;  /* 0x00000026ff027e24 */ /* 0x000fca000f8e00ff */
[----:B------:R-:W-:-:S13]  /*1ca50*/  ISETP.NE.AND P0, PT, R2, 0x3, PT ;  /* 0x000000030200780c */ /* 0x000fda0003f05270 */
[----:B------:R-:W-:Y:S05]  /*1ca60*/  @!P0 BRA `(.L_x_6094) ;  /* 0x0000000000048947 */ /* 0x000fea0003800000 */
[----:B------:R-:W-:Y:S01]  /*1ca70*/  BPT.TRAP 0x1 ;  /* 0x000000040000795c */ /* 0x000fe20000300000 */
.L_x_6094:
[----:B0-----:R-:W-:Y:S01]  /*1ca80*/  SHF.L.U32 R0, R26, 0x1f, RZ ;  /* 0x0000001f1a007819 */ /* 0x001fe200000006ff */
[----:B------:R-:W-:Y:S03]  /*1ca90*/  BSSY B0, `(.L_x_6095) ;  /* 0x0000003000007945 */ /* 0x000fe60003800000 */
[----:B------:R-:W0:Y:S02]  /*1caa0*/  SYNCS.PHASECHK.TRANS64.TRYWAIT P0, [R27+URZ+0x28c60], R0 ;  /* 0x028c60001b0075a7 */ /* 0x000e24000800017f */
[----:B0-----:R-:W-:Y:S05]  /*1cab0*/  @!P0 BRA `(.L_x_6096) ;  /* 0x0000004800b48947 */ /* 0x001fea0003800000 */
.L_x_6217:
[----:B------:R-:W-:Y:S05]  /*1cac0*/  BSYNC B0 ;  /* 0x0000000000007941 */ /* 0x000fea0003800000 */
.L_x_6095:
        /* <DEDUP_REMOVED lines=29> */
[C---:B------:R-:W-:Y:S01]  /*1cca0*/  LOP3.LUT P3, RZ, R31.reuse, 0x8, RZ, 0xc0, !PT ;  /* 0x000000081fff7812 */ /* 0x040fe2000786c0ff */
        /* <DEDUP_REMOVED lines=82> */
.L_x_6227:
        /* <DEDUP_REMOVED lines=34> */
.L_x_6098:
        /* <DEDUP_REMOVED lines=11> */
.L_x_6099:
[----:B------:R-:W2:Y:S01]  /*1d4a0*/  LDL.LU R2, [R1+0x18] ;  /* 0x0000180001027983 */ /* 0x000ea20000300800 */
[----:B------:R1:W-:Y:S01]  /*1d4b0*/  SYNCS.ARRIVE.TRANS64.A1T0 RZ, [R27+URZ+0x28c50], RZ ;  /* 0x028c50ff1bff79a7 */ /* 0x0003e2000810003f */
[----:B------:R-:W-:Y:S01]  /*1d4c0*/  BSSY B0, `(.L_x_6100) ;  /* 0x00000f6000007945 */ /* 0x000fe20003800000 */
[----:B--2---:R-:W-:-:S05]  /*1d4d0*/  VIADD R7, R2, 0xfffffffe ;  /* 0xfffffffe02077836 */ /* 0x004fca0000000000 */
[----:B------:R-:W-:-:S13]  /*1d4e0*/  ISETP.GE.AND P0, PT, R7, R34, PT ;  /* 0x000000220700720c */ /* 0x000fda0003f06270 */
[----:B-1----:R-:W-:Y:S05]  /*1d4f0*/  @!P0 BRA `(.L_x_6101) ;  /* 0x0000000c00c88947 */ /* 0x002fea0003800000 */
[----:B------:R-:W2:Y:S04]  /*1d500*/  LDL.LU R3, [R1+0x2c] ;  /* 0x00002c0001037983 */ /* 0x000ea80000300800 */
[----:B------:R-:W3:Y:S01]  /*1d510*/  LDL.LU R2, [R1+0xc] ;  /* 0x00000c0001027983 */ /* 0x000ee20000300800 */
[----:B--2---:R-:W-:Y:S02]  /*1d520*/  LOP3.LUT R32, R3, 0x40, RZ, 0xc0, !PT ;  /* 0x0000004003207812 */ /* 0x004fe400078ec0ff */
[----:B---3--:R-:W-:Y:S02]  /*1d530*/  LOP3.LUT R31, R2, 0x80, RZ, 0xc0, !PT ;  /* 0x00000080021f7812 */ /* 0x008fe400078ec0ff */
[----:B------:R-:W-:Y:S02]  /*1d540*/  SHF.R.U32.HI R32, RZ, 0x2, R32 ;  /* 0x00000002ff207819 */ /* 0x000fe40000011620 */
[----:B------:R-:W-:-:S07]  /*1d550*/  SHF.R.U32.HI R31, RZ, 0x3, R31 ;  /* 0x00000003ff1f7819 */ /* 0x000fce000001161f */
.L_x_6114:
[----:B-1----:R-:W1:Y:S01]  /*1d560*/  S2R R2, SR_TID.X ;  /* 0x0000000000027919 */ /* 0x002e620000002100 */
[----:B0-----:R-:W0:Y:S01]  /*1d570*/  LDC R5, c[0x0][0x430] ;  /* 0x00010c00ff057b82 */ /* 0x001e220000000800 */
[----:B------:R-:W-:Y:S01]  /*1d580*/  IMAD R4, R7, 0x40, R33 ;  /* 0x0000004007047824 */ /* 0x000fe200078e0221 */
[----:B--2---:R-:W2:Y:S01]  /*1d590*/  S2R R8, SR_TID.X ;  /* 0x0000000000087919 */ /* 0x004ea20000002100 */
[----:B------:R-:W-:Y:S02]  /*1d5a0*/  IMAD.U32 R10, RZ, RZ, UR38 ;  /* 0x00000026ff0a7e24 */ /* 0x000fe4000f8e00ff */
        /* <DEDUP_REMOVED lines=34> */
[----:B------:R-:W-:Y:S01]  /*1d7d0*/  ISETP.GT.AND P3, PT, R2, R34, PT ;  /* 0x000000220200720c */ /* 0x000fe20003f64270 */
[----:B0-----:R-:W-:-:S12]  /*1d7e0*/  @!P1 BRA `(.L_x_6102) ;  /* 0x0000000000049947 */ /* 0x001fd80003800000 */
[----:B------:R-:W-:Y:S01]  /*1d7f0*/  BPT.TRAP 0x1 ;  /* 0x000000040000795c */ /* 0x000fe20000300000 */
.L_x_6102:
[----:B------:R-:W-:Y:S01]  /*1d800*/  IMAD R6, R25, 0x8, R23 ;  /* 0x0000000819067824 */ /* 0x000fe200078e0217 */
[----:B------:R-:W-:Y:S01]  /*1d810*/  SHF.L.U32 R17, R26, 0x1f, RZ ;  /* 0x0000001f1a117819 */ /* 0x000fe200000006ff */
[----:B------:R-:W-:Y:S01]  /*1d820*/  BSSY B1, `(.L_x_6103) ;  /* 0x0000004000017945 */ /* 0x000fe20003800000 */
[----:B------:R-:W-:Y:S02]  /*1d830*/  SHF.R.S32.HI R9, RZ, 0x1f, R5 ;  /* 0x0000001fff097819 */ /* 0x000fe40000011405 */
[----:B------:R-:W0:Y:S02]  /*1d840*/  SYNCS.PHASECHK.TRANS64.TRYWAIT P0, [R6+URZ+0x28c40], R17 ;  /* 0x028c4011060075a7 */ /* 0x000e24000800017f */
[----:B0-----:R-:W-:Y:S05]  /*1d850*/  @!P0 BRA `(.L_x_6104) ;  /* 0x00000044008c8947 */ /* 0x001fea0003800000 */
.L_x_6228:
[----:B------:R-:W-:Y:S05]  /*1d860*/  BSYNC B1 ;  /* 0x0000000000017941 */ /* 0x000fea0003800000 */
.L_x_6103:
        /* <DEDUP_REMOVED lines=42> */
.L_x_6238:
        /* <DEDUP_REMOVED lines=8> */
.L_x_6106:
        /* <DEDUP_REMOVED lines=11> */
.L_x_6107:
[----:B------:R2:W-:Y:S01]  /*1dc40*/  SYNCS.ARRIVE.TRANS64.A1T0 RZ, [R6+URZ+0x28c30], RZ ;  /* 0x028c30ff06ff79a7 */ /* 0x0005e2000810003f */
[----:B------:R-:W-:Y:S05]  /*1dc50*/  @!P2 BRA `(.L_x_6108) ;  /* 0x000000000004a947 */ /* 0x000fea0003800000 */
[----:B------:R-:W-:Y:S01]  /*1dc60*/  BPT.TRAP 0x1 ;  /* 0x000000040000795c */ /* 0x000fe20000300000 */
.L_x_6108:
[----:B------:R-:W3:Y:S01]  /*1dc70*/  SYNCS.PHASECHK.TRANS64.TRYWAIT P0, [R6+URZ+0x28c60], R17 ;  /* 0x028c6011060075a7 */ /* 0x000ee2000800017f */
[----:B------:R-:W-:Y:S04]  /*1dc80*/  BSSY B1, `(.L_x_6109) ;  /* 0x0000002000017945 */ /* 0x000fe80003800000 */
[----:B---3--:R-:W-:Y:S05]  /*1dc90*/  @!P0 BRA `(.L_x_6110) ;  /* 0x0000004400ac8947 */ /* 0x008fea0003800000 */
.L_x_6239:
[----:B------:R-:W-:Y:S05]  /*1dca0*/  BSYNC B1 ;  /* 0x0000000000017941 */ /* 0x000fea0003800000 */
.L_x_6109:
        /* <DEDUP_REMOVED lines=81> */
.L_x_6249:
        /* <DEDUP_REMOVED lines=25> */
.L_x_6112:
        /* <DEDUP_REMOVED lines=11> */
.L_x_6113:
[----:B------:R3:W-:Y:S01]  /*1e400*/  SYNCS.ARRIVE.TRANS64.A1T0 RZ, [R6+URZ+0x28c50], RZ ;  /* 0x028c50ff06ff79a7 */ /* 0x0007e2000810003f */
[----:B------:R-:W-:Y:S05]  /*1e410*/  @P3 BRA `(.L_x_6114) ;  /* 0xfffffff000503947 */ /* 0x000fea000383ffff */
.L_x_6101:
[----:B------:R-:W-:Y:S05]  /*1e420*/  BSYNC B0 ;  /* 0x0000000000007941 */ /* 0x000fea0003800000 */
.L_x_6100:
        /* <DEDUP_REMOVED lines=21> */
.L_x_6116:
[----:B------:R-:W-:Y:S05]  /*1e580*/  BSYNC B0 ;  /* 0x0000000000007941 */ /* 0x000fea0003800000 */
.L_x_6115:
[----:B------:R-:W-:-:S07]  /*1e590*/  SEL R25, R25, RZ, P0 ;  /* 0x000000ff19197207 */ /* 0x000fce0000000000 */
.L_x_6075:
[----:B------:R-:W-:Y:S05]  /*1e5a0*/  BSYNC B7 ;  /* 0x0000000000077941 */ /* 0x000fea0003800000 */
.L_x_6073:
        /* <DEDUP_REMOVED lines=11> */
.L_x_6117:
[----:B------:R-:W4:Y:S01]  /*1e660*/  S2R R8, SR_TID.X ;  /* 0x0000000000087919 */ /* 0x000f220000002100 */
[----:B------:R-:W-:Y:S01]  /*1e670*/  UMOV UR4, 0xffffffff ;  /* 0xffffffff00047882 */ /* 0x000fe20000000000 */
[----:B----4-:R-:W-:-:S04]  /*1e680*/  LOP3.LUT R8, R8, 0x1f, RZ, 0xc0, !PT ;  /* 0x0000001f08087812 */ /* 0x010fc800078ec0ff */
[----:B------:R-:W-:Y:S01]  /*1e690*/  ISETP.NE.AND P0, PT, R8, 0x1f, PT ;  /* 0x0000001f0800780c */ /* 0x000fe20003f05270 */
[----:B------:R-:W-:-:S12]  /*1e6a0*/  BRA.DIV UR4, `(.L_x_6119) ;  /* 0x0000004604187947 */ /* 0x000fd8000b800000 */
[----:B0-----:R-:W-:Y:S01]  /*1e6b0*/  IMAD.IADD R5, R19, 0x1, R8 ;  /* 0x0000000113057824 */ /* 0x001fe200078e0208 */
        /* <DEDUP_REMOVED lines=14> */
[----:B0-----:R-:W-:-:S05]  /*1e7a0*/  SEL R4, R14, RZ, P1 ;  /* 0x000000ff0e047207 */ /* 0x001fca0000800000 */
[----:B------:R-:W-:-:S05]  /*1e7b0*/  IMAD.IADD R4, R17, 0x1, R4 ;  /* 0x0000000111047824 */ /* 0x000fca00078e0204 */
        /* <DEDUP_REMOVED lines=14> */
.L_x_6259:
[----:B------:R-:W-:Y:S02]  /*1e8a0*/  ULDC UR4, c[0x0][0xc38] ;  /* 0x00030e0000047ab9 */ /* 0x000fe40000000800 */
[----:B------:R-:W-:-:S04]  /*1e8b0*/  IMAD.U32 R4, RZ, RZ, UR4 ;  /* 0x00000004ff047e24 */ /* 0x000fc8000f8e00ff */
[----:B--2---:R-:W-:-:S04]  /*1e8c0*/  IMAD R14, R14, R4, RZ ;  /* 0x000000040e0e7224 */ /* 0x004fc800078e02ff */
[----:B------:R-:W-:-:S05]  /*1e8d0*/  IMAD.IADD R5, R5, 0x1, R14 ;  /* 0x0000000105057824 */ /* 0x000fca00078e020e */
[----:B------:R-:W-:-:S13]  /*1e8e0*/  ISETP.GT.AND P6, PT, R5, R0, PT ;  /* 0x000000000500720c */ /* 0x000fda0003fc4270 */
[----:B------:R-:W-:Y:S05]  /*1e8f0*/  @P6 BRA `(.L_x_6120) ;  /* 0x00000000009c6947 */ /* 0x000fea0003800000 */
.L_x_6125:
[----:B------:R-:W2:Y:S01]  /*1e900*/  LDC R2, c[0x0][0xc3c] ;  /* 0x00030f00ff027b82 */ /* 0x000ea20000000800 */
[----:B------:R-:W-:-:S05]  /*1e910*/  VIADD R19, R19, 0x1f ;  /* 0x0000001f13137836 */ /* 0x000fca0000000000 */
[----:B--2---:R-:W-:-:S13]  /*1e920*/  ISETP.GE.AND P6, PT, R19, R2, PT ;  /* 0x000000021300720c */ /* 0x004fda0003fc6270 */
        /* <DEDUP_REMOVED lines=11> */
.L_x_6123:
[----:B------:R-:W-:Y:S05]  /*1e9e0*/  BSYNC B0 ;  /* 0x0000000000007941 */ /* 0x000fea0003800000 */
.L_x_6122:
        /* <DEDUP_REMOVED lines=18> */
.L_x_6267:
[----:B------:R-:W-:Y:S02]  /*1eb10*/  ULDC UR4, c[0x0][0xc38] ;  /* 0x00030e0000047ab9 */ /* 0x000fe40000000800 */
[----:B------:R-:W-:-:S04]  /*1eb20*/  IMAD.U32 R4, RZ, RZ, UR4 ;  /* 0x00000004ff047e24 */ /* 0x000fc8000f8e00ff */
[----:B--2---:R-:W-:-:S04]  /*1eb30*/  IMAD R14, R14, R4, RZ ;  /* 0x000000040e0e7224 */ /* 0x004fc800078e02ff */
[----:B------:R-:W-:-:S05]  /*1eb40*/  IMAD.IADD R5, R14, 0x1, R5 ;  /* 0x000000010e057824 */ /* 0x000fca00078e0205 */
[----:B------:R-:W-:-:S13]  /*1eb50*/  ISETP.GT.AND P6, PT, R5, R0, PT ;  /* 0x000000000500720c */ /* 0x000fda0003fc4270 */
[----:B------:R-:W-:Y:S05]  /*1eb60*/  @!P6 BRA `(.L_x_6125) ;  /* 0xfffffffc0064e947 */ /* 0x000fea000383ffff */
.L_x_6120:
        /* <DEDUP_REMOVED lines=8> */
.L_x_6271:
[----:B------:R-:W-:Y:S01]  /*1ebf0*/  ISETP.NE.AND P0, PT, R2, RZ, PT ;  /* 0x000000ff0200720c */ /* 0x000fe20003f05270 */
[----:B------:R-:W-:-:S12]  /*1ec00*/  IMAD.MOV.U32 R14, RZ, RZ, RZ ;  /* 0x000000ffff0e7224 */ /* 0x000fd800078e00ff */
[----:B------:R-:W-:Y:S05]  /*1ec10*/  @!P0 BRA `(.L_x_6127) ;  /* 0x0000000000108947 */ /* 0x000fea0003800000 */
[----:B------:R-:W-:Y:S01]  /*1ec20*/  UMOV UR4, 0xffffffff ;  /* 0xffffffff00047882 */ /* 0x000fe20000000000 */
[----:B------:R-:W-:Y:S02]  /*1ec30*/  VIADD R12, R6, 0xffffffff ;  /* 0xffffffff060c7836 */ /* 0x000fe40000000000 */
[----:B------:R-:W-:Y:S05]  /*1ec40*/  BRA.DIV UR4, `(.L_x_6128) ;  /* 0x0000004604d87947 */ /* 0x000fea000b800000 */
[----:B------:R4:W0:Y:S02]  /*1ec50*/  SHFL.IDX PT, R14, R3, R12, 0x1f ;  /* 0x00001f0c030e7589 */ /* 0x00082400000e0000 */
.L_x_6127:
[----:B0---4-:R-:W0:Y:S01]  /*1ec60*/  LDC.64 R2, c[0x0][0xc90] ;  /* 0x00032400ff027b82 */ /* 0x011e220000000a00 */
[----:B------:R-:W-:-:S04]  /*1ec70*/  IMAD.IADD R19, R6, 0x1, R19 ;  /* 0x0000000106137824 */ /* 0x000fc800078e0213 */
[----:B0-----:R-:W-:-:S05]  /*1ec80*/  IMAD.WIDE R2, R19, 0x4, R2 ;  /* 0x0000000413027825 */ /* 0x001fca00078e0202 */
[----:B--2---:R0:W3:Y:S01]  /*1ec90*/  LDG.E R6, desc[UR42][R2.64] ;  /* 0x0000002a02067981 */ /* 0x0040e2000c1e1900 */
[----:B------:R-:W-:-:S04]  /*1eca0*/  IMAD R16, R14, R4, R16 ;  /* 0x000000040e107224 */ /* 0x000fc800078e0210 */
[----:B------:R-:W-:Y:S02]  /*1ecb0*/  IMAD.IADD R0, R0, 0x1, -R16 ;  /* 0x0000000100007824 */ /* 0x000fe400078e0a10 */
[----:B0-----:R-:W-:Y:S02]  /*1ecc0*/  IMAD.MOV.U32 R2, RZ, RZ, RZ ;  /* 0x000000ffff027224 */ /* 0x001fe400078e00ff */
[----:B---3--:R-:W-:-:S05]  /*1ecd0*/  IMAD R5, R17, R6, RZ ;  /* 0x0000000611057224 */ /* 0x008fca00078e02ff */
[----:B------:R-:W-:-:S04]  /*1ece0*/  IABS R7, R5 ;  /* 0x0000000500077213 */ /* 0x000fc80000000000 */
[----:B------:R-:W0:Y:S08]  /*1ecf0*/  I2F.RP R8, R7 ;  /* 0x0000000700087306 */ /* 0x000e300000209400 */
[----:B0-----:R-:W0:Y:S02]  /*1ed00*/  MUFU.RCP R8, R8 ;  /* 0x0000000800087308 */ /* 0x001e240000001000 */
[----:B0-----:R-:W-:Y:S01]  /*1ed10*/  VIADD R9, R8, 0xffffffe ;  /* 0x0ffffffe08097836 */ /* 0x001fe20000000000 */
[----:B------:R-:W-:-:S05]  /*1ed20*/  IABS R8, R5 ;  /* 0x0000000500087213 */ /* 0x000fca0000000000 */
[----:B------:R-:W0:Y:S01]  /*1ed30*/  F2I.FTZ.U32.TRUNC.NTZ R3, R9 ;  /* 0x0000000900037305 */ /* 0x000e22000021f000 */
[----:B------:R-:W-:Y:S02]  /*1ed40*/  IMAD.MOV R8, RZ, RZ, -R8 ;  /* 0x000000ffff087224 */ /* 0x000fe400078e0a08 */
[----:B0-----:R-:W-:-:S04]  /*1ed50*/  IMAD.MOV R10, RZ, RZ, -R3 ;  /* 0x000000ffff0a7224 */ /* 0x001fc800078e0a03 */
[----:B------:R-:W-:-:S04]  /*1ed60*/  IMAD R11, R10, R7, RZ ;  /* 0x000000070a0b7224 */ /* 0x000fc800078e02ff */
[----:B------:R-:W-:Y:S01]  /*1ed70*/  IMAD.HI.U32 R2, R3, R11, R2 ;  /* 0x0000000b03027227 */ /* 0x000fe200078e0002 */
[----:B------:R-:W-:-:S05]  /*1ed80*/  IABS R3, R0 ;  /* 0x0000000000037213 */ /* 0x000fca0000000000 */
        /* <DEDUP_REMOVED lines=16> */
[----:B------:R-:W-:-:S04]  /*1ee90*/  VIADDMNMX R4, R3, R4, R6, PT ;  /* 0x0000000403047246 */ /* 0x000fc80003800106 */
[----:B------:R-:W-:-:S04]  /*1eea0*/  IABS R6, R4 ;  /* 0x0000000400067213 */ /* 0x000fc80000000000 */
[----:B------:R-:W0:Y:S08]  /*1eeb0*/  I2F.RP R8, R6 ;  /* 0x0000000600087306 */ /* 0x000e300000209400 */
[----:B0-----:R-:W0:Y:S02]  /*1eec0*/  MUFU.RCP R8, R8 ;  /* 0x0000000800087308 */ /* 0x001e240000001000 */
[----:B0-----:R-:W-:Y:S01]  /*1eed0*/  VIADD R2, R8, 0xffffffe ;  /* 0x0ffffffe08027836 */ /* 0x001fe20000000000 */
[----:B------:R-:W-:-:S05]  /*1eee0*/  IABS R8, R0 ;  /* 0x0000000000087213 */ /* 0x000fca0000000000 */
[----:B------:R0:W2:Y:S02]  /*1eef0*/  F2I.FTZ.U32.TRUNC.NTZ R3, R2 ;  /* 0x0000000200037305 */ /* 0x0000a4000021f000 */
[----:B0-----:R-:W-:Y:S02]  /*1ef00*/  IMAD.MOV.U32 R2, RZ, RZ, RZ ;  /* 0x000000ffff027224 */ /* 0x001fe400078e00ff */
[----:B--2---:R-:W-:-:S04]  /*1ef10*/  IMAD.MOV R5, RZ, RZ, -R3 ;  /* 0x000000ffff057224 */ /* 0x004fc800078e0a03 */
[----:B------:R-:W-:-:S04]  /*1ef20*/  IMAD R5, R5, R6, RZ ;  /* 0x0000000605057224 */ /* 0x000fc800078e02ff */
[----:B------:R-:W-:Y:S01]  /*1ef30*/  IMAD.HI.U32 R3, R3, R5, R2 ;  /* 0x0000000503037227 */ /* 0x000fe200078e0002 */
[-C--:B------:R-:W-:Y:S02]  /*1ef40*/  IABS R5, R4.reuse ;  /* 0x0000000400057213 */ /* 0x080fe40000000000 */
[C---:B------:R-:W-:Y:S01]  /*1ef50*/  LOP3.LUT R2, R0.reuse, R4, RZ, 0x3c, !PT ;  /* 0x0000000400027212 */ /* 0x040fe200078e3cff */
[----:B------:R-:W-:Y:S02]  /*1ef60*/  IMAD.IADD R0, R0, 0x1, R7 ;  /* 0x0000000100007824 */ /* 0x000fe400078e0207 */
[----:B------:R-:W-:Y:S01]  /*1ef70*/  IMAD.MOV R5, RZ, RZ, -R5 ;  /* 0x000000ffff057224 */ /* 0x000fe200078e0a05 */
[----:B------:R-:W-:Y:S01]  /*1ef80*/  ISETP.GE.AND P2, PT, R2, RZ, PT ;  /* 0x000000ff0200720c */ /* 0x000fe20003f46270 */
[----:B------:R-:W-:-:S04]  /*1ef90*/  IMAD.HI.U32 R3, R3, R8, RZ ;  /* 0x0000000803037227 */ /* 0x000fc800078e00ff */
        /* <DEDUP_REMOVED lines=14> */
.L_x_6121:
[----:B------:R-:W-:Y:S01]  /*1f080*/  UMOV UR4, URZ ;  /* 0x0000003f00047c82 */ /* 0x000fe20008000000 */
[----:B------:R-:W-:Y:S01]  /*1f090*/  UMOV UR5, URZ ;  /* 0x0000003f00057c82 */ /* 0x000fe20008000000 */
[----:B------:R-:W-:Y:S01]  /*1f0a0*/  ULDC UR6, c[0x0][0xc3c] ;  /* 0x00030f0000067ab9 */ /* 0x000fe20000000800 */
[----:B------:R-:W-:Y:S02]  /*1f0b0*/  IMAD.MOV.U32 R16, RZ, RZ, R0 ;  /* 0x000000ffff107224 */ /* 0x000fe400078e0000 */
[----:B------:R-:W-:Y:S02]  /*1f0c0*/  IMAD.U32 R17, RZ, RZ, UR4 ;  /* 0x00000004ff117e24 */ /* 0x000fe4000f8e00ff */
[----:B------:R-:W-:Y:S02]  /*1f0d0*/  IMAD.U32 R18, RZ, RZ, UR5 ;  /* 0x00000005ff127e24 */ /* 0x000fe4000f8e00ff */
[----:B------:R-:W-:-:S07]  /*1f0e0*/  IMAD.U32 R19, RZ, RZ, UR6 ;  /* 0x00000006ff137e24 */ /* 0x000fce000f8e00ff */
.L_x_6129:
[----:B------:R-:W2:Y:S01]  /*1f0f0*/  S2R R0, SR_TID.X ;  /* 0x0000000000007919 */ /* 0x000ea20000002100 */
[----:B------:R-:W-:Y:S05]  /*1f100*/  WARPSYNC.ALL ;  /* 0x0000000000007948 */ /* 0x000fea0003800000 */
[----:B------:R-:W-:Y:S01]  /*1f110*/  BAR.SYNC.DEFER_BLOCKING 0x4, 0x180 ;  /* 0x0106000000007b1d */ /* 0x000fe20000010000 */
[----:B--2---:R-:W-:-:S04]  /*1f120*/  LOP3.LUT R0, R0, 0x1f, RZ, 0xc0, !PT ;  /* 0x0000001f00007812 */ /* 0x004fc800078ec0ff */
[----:B------:R-:W-:-:S13]  /*1f130*/  ISETP.NE.AND P0, PT, R0, RZ, PT ;  /* 0x000000ff0000720c */ /* 0x000fda0003f05270 */
[----:B0-----:R-:W0:Y:S01]  /*1f140*/  @!P0 S2R R3, SR_CgaCtaId ;  /* 0x0000000000038919 */ /* 0x001e220000008800 */
[----:B------:R-:W-:-:S04]  /*1f150*/  @!P0 MOV R0, 0x400 ;  /* 0x0000040000008802 */ /* 0x000fc80000000f00 */
[----:B0-----:R-:W-:-:S05]  /*1f160*/  @!P0 LEA R23, R3, R0, 0x18 ;  /* 0x0000000003178211 */ /* 0x001fca00078ec0ff */
[----:B------:R0:W-:Y:S01]  /*1f170*/  @!P0 STS.128 [R23+0x28cd0], R16 ;  /* 0x028cd01017008388 */ /* 0x0001e20000000c00 */
[----:B------:R-:W-:Y:S06]  /*1f180*/  BAR.ARV 0x5, 0x180 ;  /* 0x0146000000007b1d */ /* 0x000fec0000002000 */
.L_x_6118:
[----:B------:R-:W-:Y:S02]  /*1f190*/  ULDC UR4, c[0x0][0xc3c] ;  /* 0x00030f0000047ab9 */ /* 0x000fe40000000800 */
[----:B0-----:R-:W-:-:S13]  /*1f1a0*/  ISETP.GE.AND P0, PT, R19, UR4, PT ;  /* 0x0000000413007c0c */ /* 0x001fda000bf06270 */
[----:B------:R-:W-:Y:S05]  /*1f1b0*/  @!P0 BRA `(.L_x_6130) ;  /* 0xffffff94002c8947 */ /* 0x000fea000383ffff */
[----:B------:R-:W-:Y:S05]  /*1f1c0*/  BSYNC B8 ;  /* 0x0000000000087941 */ /* 0x000fea0003800000 */
.L_x_6007:
        /* <DEDUP_REMOVED lines=12> */
.L_x_6274:
[----:B------:R-:W-:Y:S05]  /*1f290*/  BSYNC B0 ;  /* 0x0000000000007941 */ /* 0x000fea0003800000 */
.L_x_6131:
[----:B------:R-:W-:-:S03]  /*1f2a0*/  UMOV UR4, 0xffffffff ;  /* 0xffffffff00047882 */ /* 0x000fc60000000000 */
[----:B------:R-:W-:Y:S05]  /*1f2b0*/  BRA.DIV UR4, `(.L_x_6133) ;  /* 0x0000004204747947 */ /* 0x000fea000b800000 */
[----:B0-----:R-:W0:Y:S02]  /*1f2c0*/  S2R R0, SR_TID.X ;  /* 0x0000000000007919 */ /* 0x001e240000002100 */
[----:B0-----:R-:W-:-:S04]  /*1f2d0*/  SHF.R.U32.HI R0, RZ, 0x5, R0 ;  /* 0x00000005ff007819 */ /* 0x001fc80000011600 */
[----:B------:R-:W-:-:S05]  /*1f2e0*/  LOP3.LUT R0, R0, 0x3, RZ, 0xc0, !PT ;  /* 0x0000000300007812 */ /* 0x000fca00078ec0ff */
[----:B------:R0:W1:Y:S02]  /*1f2f0*/  SHFL.IDX PT, R14, R0, RZ, 0x1f ;  /* 0x00001fff000e7589 */ /* 0x00006400000e0000 */
.L_x_6277:
[----:B-1----:R-:W-:-:S13]  /*1f300*/  ISETP.NE.AND P0, PT, R14, RZ, PT ;  /* 0x000000ff0e00720c */ /* 0x002fda0003f05270 */
[----:B------:R-:W-:Y:S05]  /*1f310*/  @P0 BRA `(.L_x_5778) ;  /* 0x0000000000880947 */ /* 0x000fea0003800000 */
[----:B------:R-:W-:-:S03]  /*1f320*/  UMOV UR4, 0xffffffff ;  /* 0xffffffff00047882 */ /* 0x000fc60000000000 */
[----:B------:R-:W-:Y:S05]  /*1f330*/  BRA.DIV UR4, `(.L_x_6134) ;  /* 0x0000004204887947 */ /* 0x000fea000b800000 */
[----:B------:R-:W-:-:S13]  /*1f340*/  ELECT P6, URZ, PT ;  /* 0x00000000003f782f */ /* 0x000fda00038c0000 */
.L_x_6280:
[----:B------:R-:W-:Y:S05]  /*1f350*/  @!P6 BRA `(.L_x_5778) ;  /* 0x000000000078e947 */ /* 0x000fea0003800000 */
[----:B------:R-:W-:-:S06]  /*1f360*/  ULOP3.LUT UR4, UR36, 0x2, URZ, 0xfc, !UPT ;  /* 0x0000000224047892 */ /* 0x000fcc000f8efc3f */
[----:B0-----:R-:W-:-:S05]  /*1f370*/  IMAD.U32 R0, RZ, RZ, UR4 ;  /* 0x00000004ff007e24 */ /* 0x001fca000f8e00ff */
[----:B------:R-:W-:-:S13]  /*1f380*/  ISETP.NE.AND P0, PT, R0, 0x3, PT ;  /* 0x000000030000780c */ /* 0x000fda0003f05270 */
[----:B------:R-:W-:Y:S05]  /*1f390*/  @!P0 BRA `(.L_x_6135) ;  /* 0x0000000000048947 */ /* 0x000fea0003800000 */
[----:B------:R-:W-:Y:S01]  /*1f3a0*/  BPT.TRAP 0x1 ;  /* 0x000000040000795c */ /* 0x000fe20000300000 */
.L_x_6135:
[C---:B------:R-:W-:Y:S01]  /*1f3b0*/  IMAD R5, R25.reuse, 0x8, R4 ;  /* 0x0000000819057824 */ /* 0x040fe200078e0204 */
[----:B------:R-:W-:Y:S01]  /*1f3c0*/  SHF.L.U32 R0, R26, 0x1f, RZ ;  /* 0x0000001f1a007819 */ /* 0x000fe200000006ff */
[----:B------:R-:W-:-:S03]  /*1f3d0*/  VIADD R25, R25, 0x1 ;  /* 0x0000000119197836 */ /* 0x000fc60000000000 */
[----:B------:R-:W0:Y:S02]  /*1f3e0*/  SYNCS.PHASECHK.TRANS64.TRYWAIT P1, [R5+URZ+0x28c40], R0 ;  /* 0x028c4000050075a7 */ /* 0x000e24000802017f */
[----:B------:R-:W-:-:S04]  /*1f3f0*/  ISETP.NE.AND P2, PT, R25, 0x2, PT ;  /* 0x000000021900780c */ /* 0x000fc80003f45270 */
[----:B------:R-:W-:Y:S01]  /*1f400*/  SEL R3, RZ, 0x1, P2 ;  /* 0x00000001ff037807 */ /* 0x000fe20001000000 */
[----:B0-----:R-:W-:Y:S08]  /*1f410*/  @!P1 BRA `(.L_x_6136) ;  /* 0x0000004000709947 */ /* 0x001ff00003800000 */
.L_x_6281:
[----:B------:R-:W-:Y:S02]  /*1f420*/  SEL R25, R25, RZ, P2 ;  /* 0x000000ff19197207 */ /* 0x000fe40001000000 */
[----:B------:R-:W-:Y:S01]  /*1f430*/  LOP3.LUT R2, R26, R3, RZ, 0x3c, !PT ;  /* 0x000000031a027212 */ /* 0x000fe200078e3cff */
[----:B------:R-:W-:Y:S06]  /*1f440*/  @!P0 BRA `(.L_x_6137) ;  /* 0x0000000000048947 */ /* 0x000fec0003800000 */
[----:B------:R-:W-:Y:S01]  /*1f450*/  BPT.TRAP 0x1 ;  /* 0x000000040000795c */ /* 0x000fe20000300000 */
.L_x_6137:
[----:B------:R-:W-:Y:S01]  /*1f460*/  IMAD R25, R25, 0x8, R4 ;  /* 0x0000000819197824 */ /* 0x000fe200078e0204 */
[----:B------:R-:W-:-:S04]  /*1f470*/  SHF.L.U32 R2, R2, 0x1f, RZ ;  /* 0x0000001f02027819 */ /* 0x000fc800000006ff */
[----:B------:R-:W1:Y:S02]  /*1f480*/  SYNCS.PHASECHK.TRANS64.TRYWAIT P1, [R25+URZ+0x28c40], R2 ;  /* 0x028c4002190075a7 */ /* 0x000e64000802017f */
[----:B-1----:R-:W-:Y:S05]  /*1f490*/  @!P1 BRA `(.L_x_6138) ;  /* 0x0000004000649947 */ /* 0x002fea0003800000 */
.L_x_6282:
[----:B------:R-:W-:Y:S05]  /*1f4a0*/  @!P0 BRA `(.L_x_6139) ;  /* 0x0000000000048947 */ /* 0x000fea0003800000 */
[----:B------:R-:W-:Y:S01]  /*1f4b0*/  BPT.TRAP 0x1 ;  /* 0x000000040000795c */ /* 0x000fe20000300000 */
.L_x_6139:
[----:B------:R-:W5:Y:S02]  /*1f4c0*/  SYNCS.PHASECHK.TRANS64.TRYWAIT P1, [R5+URZ+0x28c60], R0 ;  /* 0x028c6000050075a7 */ /* 0x000f64000802017f */
[----:B-----5:R-:W-:Y:S05]  /*1f4d0*/  @!P1 BRA `(.L_x_6140) ;  /* 0x0000004000689947 */ /* 0x020fea0003800000 */
.L_x_6283:
[----:B------:R-:W-:Y:S05]  /*1f4e0*/  @!P0 BRA `(.L_x_6141) ;  /* 0x0000000000048947 */ /* 0x000fea0003800000 */
[----:B------:R-:W-:Y:S01]  /*1f4f0*/  BPT.TRAP 0x1 ;  /* 0x000000040000795c */ /* 0x000fe20000300000 */
.L_x_6141:
[----:B------:R0:W0:Y:S02]  /*1f500*/  SYNCS.PHASECHK.TRANS64.TRYWAIT P0, [R25+URZ+0x28c60], R2 ;  /* 0x028c6002190075a7 */ /* 0x000024000800017f */
[----:B0-----:R-:W-:Y:S05]  /*1f510*/  @!P0 NANOSLEEP.SYNCS 0x989680 ;  /* 0x009896800000895d */ /* 0x001fea0003900000 */
[----:B------:R-:W0:Y:S02]  /*1f520*/  @!P0 SYNCS.PHASECHK.TRANS64 P0, [R25+URZ+0x28c60], R2 ;  /* 0x028c6002190085a7 */ /* 0x000e24000800007f */
[----:B0-----:R-:W-:Y:S05]  /*1f530*/  @!P0 BRA `(.L_x_6141) ;  /* 0xfffffffc00f08947 */ /* 0x001fea000383ffff */
.L_x_5778:
[----:B------:R-:W-:Y:S05]  /*1f540*/  BSYNC B9 ;  /* 0x0000000000097941 */ /* 0x000fea0003800000 */
.L_x_5775:
[----:B------:R-:W-:Y:S05]  /*1f550*/  EXIT ;  /* 0x000000000000794d */ /* 0x000fea0003800000 */
.L_x_5802:
[----:B0-----:R0:W1:Y:S02]  /*1f560*/  SYNCS.PHASECHK.TRANS64.TRYWAIT P5, [R63+URZ+0x28c90], R72 ;  /* 0x028c90483f0075a7 */ /* 0x00106400080a017f */
[----:B-1----:R-:W-:Y:S05]  /*1f570*/  @!P5 NANOSLEEP.SYNCS 0x989680 ;  /* 0x009896800000d95d */ /* 0x002fea0003900000 */
[----:B------:R-:W1:Y:S02]  /*1f580*/  @!P5 SYNCS.PHASECHK.TRANS64 P5, [R63+URZ+0x28c90], R72 ;  /* 0x028c90483f00d5a7 */ /* 0x000e6400080a007f */
[----:B-1----:R-:W-:Y:S05]  /*1f590*/  @!P5 BRA `(.L_x_5802) ;  /* 0xfffffffc00f0d947 */ /* 0x002fea000383ffff */
[----:B------:R-:W-:Y:S05]  /*1f5a0*/  BRA `(.L_x_6142) ;  /* 0xfffffe3800307947 */ /* 0x000fea000383ffff */
.L_x_5803:
        /* <DEDUP_REMOVED lines=8> */
.L_x_6144:
[----:B------:R-:W-:Y:S05]  /*1f630*/  BSYNC B1 ;  /* 0x0000000000017941 */ /* 0x000fea0003800000 */
.L_x_6143:
        /* <DEDUP_REMOVED lines=8> */
.L_x_6145:
[----:B------:R-:W-:Y:S05]  /*1f6c0*/  BRA `(.L_x_6146) ;  /* 0xfffffe3400fc7947 */ /* 0x000fea000383ffff */
.L_x_5813:
[----:B0-----:R0:W1:Y:S02]  /*1f6d0*/  SYNCS.PHASECHK.TRANS64.TRYWAIT P6, [R63+URZ+0x28c90], R72 ;  /* 0x028c90483f0075a7 */ /* 0x00106400080c017f */
[----:B-1----:R-:W-:Y:S05]  /*1f6e0*/  @!P6 NANOSLEEP.SYNCS 0x989680 ;  /* 0x009896800000e95d */ /* 0x002fea0003900000 */
[----:B------:R-:W1:Y:S02]  /*1f6f0*/  @!P6 SYNCS.PHASECHK.TRANS64 P6, [R63+URZ+0x28c90], R72 ;  /* 0x028c90483f00e5a7 */ /* 0x000e6400080c007f */
[----:B-1----:R-:W-:Y:S05]  /*1f700*/  @!P6 BRA `(.L_x_5813) ;  /* 0xfffffffc00f0e947 */ /* 0x002fea000383ffff */
[----:B------:R-:W-:Y:S05]  /*1f710*/  BRA `(.L_x_6147) ;  /* 0xfffffe4000887947 */ /* 0x000fea000383ffff */
.L_x_5814:
        /* <DEDUP_REMOVED lines=8> */
.L_x_6149:
[----:B------:R-:W-:Y:S05]  /*1f7a0*/  BSYNC B1 ;  /* 0x0000000000017941 */ /* 0x000fea0003800000 */
.L_x_6148:
        /* <DEDUP_REMOVED lines=8> */
.L_x_6150:
[----:B------:R-:W-:Y:S01]  /*1f830*/  IMAD.MOV.U32 R69, RZ, RZ, R14 ;  /* 0x000000ffff457224 */ /* 0x000fe200078e000e */
[----:B------:R-:W-:Y:S06]  /*1f840*/  BRA `(.L_x_6151) ;  /* 0xfffffe4000507947 */ /* 0x000fec000383ffff */
.L_x_5819:
[----:B-1----:R1:W2:Y:S02]  /*1f850*/  SYNCS.PHASECHK.TRANS64.TRYWAIT P4, [R63+URZ+0x28c90], R72 ;  /* 0x028c90483f0075a7 */ /* 0x0022a4000808017f */
[----:B--2---:R-:W-:Y:S05]  /*1f860*/  @!P4 NANOSLEEP.SYNCS 0x989680 ;  /* 0x009896800000c95d */ /* 0x004fea0003900000 */
[----:B------:R-:W2:Y:S02]  /*1f870*/  @!P4 SYNCS.PHASECHK.TRANS64 P4, [R63+URZ+0x28c90], R72 ;  /* 0x028c90483f00c5a7 */ /* 0x000ea4000808007f */
[----:B--2---:R-:W-:Y:S05]  /*1f880*/  @!P4 BRA `(.L_x_5819) ;  /* 0xfffffffc00f0c947 */ /* 0x004fea000383ffff */
[----:B------:R-:W-:Y:S05]  /*1f890*/  BRA `(.L_x_6152) ;  /* 0xfffffe4800687947 */ /* 0x000fea000383ffff */
.L_x_5820:
[----:B------:R-:W-:Y:S01]  /*1f8a0*/  BSSY B1, `(.L_x_6153) ;  /* 0x0000007000017945 */ /* 0x000fe20003800000 */
[----:B------:R-:W-:Y:S02]  /*1f8b0*/  IMAD.MOV.U32 R12, RZ, RZ, RZ ;  /* 0x000000ffff0c7224 */ /* 0x000fe400078e00ff */
[----:B------:R-:W-:Y:S02]  /*1f8c0*/  IMAD.MOV.U32 R11, RZ, RZ, 0x1c1f ;  /* 0x00001c1fff0b7424 */ /* 0x000fe400078e00ff */
[----:B------:R-:W-:-:S07]  /*1f8d0*/  IMAD.MOV.U32 R15, RZ, RZ, -0x1 ;  /* 0xffffffffff0f7424 */ /* 0x000fce00078e00ff */
[----:B-1----:R-:W-:Y:S05]  /*1f8e0*/  WARPSYNC.COLLECTIVE R15, `(.L_x_6154) ;  /* 0x000000000f087348 */ /* 0x002fea0003c00000 */
[----:B------:R0:W2:Y:S02]  /*1f8f0*/  SHFL.IDX P6, R14, R13, R12, R11 ;  /* 0x0000000c0d0e7389 */ /* 0x0000a400000c000b */
[----:B012---:R-:W-:Y:S01]  /*1f900*/  ENDCOLLECTIVE ;  /* 0x000000000000791b */ /* 0x007fe20003800000 */
.L_x_6154:
[----:B------:R-:W-:Y:S05]  /*1f910*/  BSYNC B1 ;  /* 0x0000000000017941 */ /* 0x000fea0003800000 */
.L_x_6153:
        /* <DEDUP_REMOVED lines=8> */
.L_x_6155:
[----:B------:R-:W-:Y:S05]  /*1f9a0*/  BRA `(.L_x_6156) ;  /* 0xfffffe4800907947 */ /* 0x000fea000383ffff */
.L_x_5824:
[----:B--2---:R2:W4:Y:S02]  /*1f9b0*/  SYNCS.PHASECHK.TRANS64.TRYWAIT P3, [R63+URZ+0x28cb0], R72 ;  /* 0x028cb0483f0075a7 */ /* 0x004524000806017f */
[----:B----4-:R-:W-:Y:S05]  /*1f9c0*/  @!P3 NANOSLEEP.SYNCS 0x989680 ;  /* 0x009896800000b95d */ /* 0x010fea0003900000 */
[----:B------:R-:W4:Y:S02]  /*1f9d0*/  @!P3 SYNCS.PHASECHK.TRANS64 P3, [R63+URZ+0x28cb0], R72 ;  /* 0x028cb0483f00b5a7 */ /* 0x000f24000806007f */
[----:B----4-:R-:W-:Y:S05]  /*1f9e0*/  @!P3 BRA `(.L_x_5824) ;  /* 0xfffffffc00f0b947 */ /* 0x010fea000383ffff */
[----:B------:R-:W-:Y:S05]  /*1f9f0*/  BRA `(.L_x_6157) ;  /* 0xfffffe4c001c7947 */ /* 0x000fea000383ffff */
.L_x_5843:
[----:B0-----:R0:W1:Y:S02]  /*1fa00*/  SYNCS.PHASECHK.TRANS64.TRYWAIT P1, [R3+URZ+0x28c50], R10 ;  /* 0x028c500a030075a7 */ /* 0x001064000802017f */
[----:B-1----:R-:W-:Y:S05]  /*1fa10*/  @!P1 NANOSLEEP.SYNCS 0x989680 ;  /* 0x009896800000995d */ /* 0x002fea0003900000 */
[----:B------:R-:W1:Y:S02]  /*1fa20*/  @!P1 SYNCS.PHASECHK.TRANS64 P1, [R3+URZ+0x28c50], R10 ;  /* 0x028c500a030095a7 */ /* 0x000e64000802007f */
[----:B-1----:R-:W-:Y:S05]  /*1fa30*/  @!P1 BRA `(.L_x_5843) ;  /* 0xfffffffc00f09947 */ /* 0x002fea000383ffff */
[----:B------:R-:W-:Y:S05]  /*1fa40*/  BRA `(.L_x_6158) ;  /* 0xfffffe60001c7947 */ /* 0x000fea000383ffff */
.L_x_5851:
[----:B-1----:R1:W2:Y:S02]  /*1fa50*/  SYNCS.PHASECHK.TRANS64.TRYWAIT P1, [R7+URZ+0x28c50], R14 ;  /* 0x028c500e070075a7 */ /* 0x0022a4000802017f */
[----:B--2---:R-:W-:Y:S05]  /*1fa60*/  @!P1 NANOSLEEP.SYNCS 0x989680 ;  /* 0x009896800000995d */ /* 0x004fea0003900000 */
[----:B------:R-:W2:Y:S02]  /*1fa70*/  @!P1 SYNCS.PHASECHK.TRANS64 P1, [R7+URZ+0x28c50], R14 ;  /* 0x028c500e070095a7 */ /* 0x000ea4000802007f */
[----:B--2---:R-:W-:Y:S05]  /*1fa80*/  @!P1 BRA `(.L_x_5851) ;  /* 0xfffffffc00f09947 */ /* 0x004fea000383ffff */
[----:B------:R-:W-:Y:S05]  /*1fa90*/  BRA `(.L_x_5850) ;  /* 0xfffffe6c00447947 */ /* 0x000fea000383ffff */
.L_x_5873:
        /* <DEDUP_REMOVED lines=8> */
.L_x_6160:
[----:B------:R-:W-:Y:S05]  /*1fb20*/  BSYNC B1 ;  /* 0x0000000000017941 */ /* 0x000fea0003800000 */
.L_x_6159:
        /* <DEDUP_REMOVED lines=8> */
.L_x_6161:
[----:B------:R-:W-:Y:S02]  /*1fbb0*/  IMAD.MOV.U32 R13, RZ, RZ, R10 ;  /* 0x000000ffff0d7224 */ /* 0x000fe400078e000a */
[----:B------:R-:W-:-:S07]  /*1fbc0*/  IMAD.MOV.U32 R0, RZ, RZ, R14 ;  /* 0x000000ffff007224 */ /* 0x000fce00078e000e */
[----:B------:R-:W-:Y:S05]  /*1fbd0*/  WARPSYNC.COLLECTIVE R15, `(.L_x_6162) ;  /* 0x000000000f087348 */ /* 0x000fea0003c00000 */
[----:B------:R0:W1:Y:S02]  /*1fbe0*/  SHFL.IDX P6, R14, R13, R12, R11 ;  /* 0x0000000c0d0e7389 */ /* 0x00006400000c000b */
[----:B01----:R-:W-:Y:S01]  /*1fbf0*/  ENDCOLLECTIVE ;  /* 0x000000000000791b */ /* 0x003fe20003800000 */
.L_x_6162:
[----:B------:R-:W-:Y:S02]  /*1fc00*/  IMAD.MOV.U32 R13, RZ, RZ, R7 ;  /* 0x000000ffff0d7224 */ /* 0x000fe400078e0007 */
[----:B------:R-:W-:-:S07]  /*1fc10*/  IMAD.MOV.U32 R5, RZ, RZ, R14 ;  /* 0x000000ffff057224 */ /* 0x000fce00078e000e */
[----:B------:R-:W-:Y:S05]  /*1fc20*/  WARPSYNC.COLLECTIVE R15, `(.L_x_6163) ;  /* 0x000000000f087348 */ /* 0x000fea0003c00000 */
[----:B------:R0:W1:Y:S02]  /*1fc30*/  SHFL.IDX P6, R14, R13, R12, R11 ;  /* 0x0000000c0d0e7389 */ /* 0x00006400000c000b */
[----:B01----:R-:W-:Y:S01]  /*1fc40*/  ENDCOLLECTIVE ;  /* 0x000000000000791b */ /* 0x003fe20003800000 */
.L_x_6163:
[----:B------:R-:W-:Y:S05]  /*1fc50*/  BRA `(.L_x_6164) ;  /* 0xfffffe8800187947 */ /* 0x000fea000383ffff */
.L_x_5876:
        /* <DEDUP_REMOVED lines=8> */
.L_x_6166:
[----:B------:R-:W-:Y:S05]  /*1fce0*/  BSYNC B1 ;  /* 0x0000000000017941 */ /* 0x000fea0003800000 */
.L_x_6165:
        /* <DEDUP_REMOVED lines=8> */
.L_x_6167:
[----:B------:R-:W-:Y:S02]  /*1fd70*/  IMAD.MOV.U32 R13, RZ, RZ, R10 ;  /* 0x000000ffff0d7224 */ /* 0x000fe400078e000a */
[----:B------:R-:W-:-:S07]  /*1fd80*/  IMAD.MOV.U32 R0, RZ, RZ, R14 ;  /* 0x000000ffff007224 */ /* 0x000fce00078e000e */
[----:B------:R-:W-:Y:S05]  /*1fd90*/  WARPSYNC.COLLECTIVE R15, `(.L_x_6168) ;  /* 0x000000000f087348 */ /* 0x000fea0003c00000 */
[----:B------:R0:W1:Y:S02]  /*1fda0*/  SHFL.IDX P6, R14, R13, R12, R11 ;  /* 0x0000000c0d0e7389 */ /* 0x00006400000c000b */
[----:B01----:R-:W-:Y:S01]  /*1fdb0*/  ENDCOLLECTIVE ;  /* 0x000000000000791b */ /* 0x003fe20003800000 */
.L_x_6168:
[----:B------:R-:W-:Y:S02]  /*1fdc0*/  IMAD.MOV.U32 R13, RZ, RZ, R7 ;  /* 0x000000ffff0d7224 */ /* 0x000fe400078e0007 */
[----:B------:R-:W-:-:S07]  /*1fdd0*/  IMAD.MOV.U32 R5, RZ, RZ, R14 ;  /* 0x000000ffff057224 */ /* 0x000fce00078e000e */
[----:B------:R-:W-:Y:S05]  /*1fde0*/  WARPSYNC.COLLECTIVE R15, `(.L_x_6169) ;  /* 0x000000000f087348 */ /* 0x000fea0003c00000 */
[----:B------:R0:W1:Y:S02]  /*1fdf0*/  SHFL.IDX P6, R14, R13, R12, R11 ;  /* 0x0000000c0d0e7389 */ /* 0x00006400000c000b */
[----:B01----:R-:W-:Y:S01]  /*1fe00*/  ENDCOLLECTIVE ;  /* 0x000000000000791b */ /* 0x003fe20003800000 */
.L_x_6169:
[----:B------:R-:W-:Y:S05]  /*1fe10*/  BRA `(.L_x_6170) ;  /* 0xfffffe8800747947 */ /* 0x000fea000383ffff */
.L_x_5880:
[----:B0-----:R0:W1:Y:S02]  /*1fe20*/  SYNCS.PHASECHK.TRANS64.TRYWAIT P0, [R2+URZ+0x28c00], R35 ;  /* 0x028c0023020075a7 */ /* 0x001064000800017f */
[----:B-1----:R-:W-:Y:S05]  /*1fe30*/  @!P0 NANOSLEEP.SYNCS 0x989680 ;  /* 0x009896800000895d */ /* 0x002fea0003900000 */
[----:B------:R-:W1:Y:S02]  /*1fe40*/  @!P0 SYNCS.PHASECHK.TRANS64 P0, [R2+URZ+0x28c00], R35 ;  /* 0x028c0023020085a7 */ /* 0x000e64000800007f */
[----:B-1----:R-:W-:Y:S05]  /*1fe50*/  @!P0 BRA `(.L_x_5880) ;  /* 0xfffffffc00f08947 */ /* 0x002fea000383ffff */
[----:B------:R-:W-:Y:S05]  /*1fe60*/  BRA `(.L_x_6171) ;  /* 0xfffffe8c00787947 */ /* 0x000fea000383ffff */
.L_x_5888:
[----:B------:R-:W0:Y:S01]  /*1fe70*/  LDC R37, c[0x0][0x3f4] ;  /* 0x0000fd00ff257b82 */ /* 0x000e220000000800 */
        /* <DEDUP_REMOVED lines=8> */
.L_x_6173:
[----:B------:R-:W-:Y:S05]  /*1ff00*/  BSYNC B1 ;  /* 0x0000000000017941 */ /* 0x000fea0003800000 */
.L_x_6172:
[----:B------:R-:W-:Y:S01]  /*1ff10*/  IMAD.MOV.U32 R13, RZ, RZ, R25 ;  /* 0x000000ffff0d7224 */ /* 0x000fe200078e0019 */
[----:B------:R-:W-:Y:S01]  /*1ff20*/  ISETP.GE.AND P0, PT, R16, R37, PT ;  /* 0x000000251000720c */ /* 0x000fe20003f06270 */
[----:B------:R-:W-:Y:S02]  /*1ff30*/  IMAD.MOV.U32 R12, RZ, RZ, RZ ;  /* 0x000000ffff0c7224 */ /* 0x000fe400078e00ff */
[----:B------:R-:W-:Y:S02]  /*1ff40*/  IMAD.MOV.U32 R11, RZ, RZ, 0x1c1f ;  /* 0x00001c1fff0b7424 */ /* 0x000fe400078e00ff */
[----:B------:R-:W-:Y:S02]  /*1ff50*/  IMAD.MOV.U32 R15, RZ, RZ, -0x1 ;  /* 0xffffffffff0f7424 */ /* 0x000fe400078e00ff */
[----:B------:R-:W-:Y:S02]  /*1ff60*/  IMAD.MOV.U32 R0, RZ, RZ, R14 ;  /* 0x000000ffff007224 */ /* 0x000fe400078e000e */
[----:B------:R-:W-:-:S07]  /*1ff70*/  IMAD R34, R23, R34, RZ ;  /* 0x0000002217227224 */ /* 0x000fce00078e02ff */
[----:B------:R-:W-:Y:S05]  /*1ff80*/  WARPSYNC.COLLECTIVE R15, `(.L_x_6174) ;  /* 0x000000000f087348 */ /* 0x000fea0003c00000 */
[----:B------:R0:W1:Y:S02]  /*1ff90*/  SHFL.IDX P6, R14, R13, R12, R11 ;  /* 0x0000000c0d0e7389 */ /* 0x00006400000c000b */
[----:B01----:R-:W-:Y:S01]  /*1ffa0*/  ENDCOLLECTIVE ;  /* 0x000000000000791b */ /* 0x003fe20003800000 */
.L_x_6174:
[----:B------:R-:W-:Y:S01]  /*1ffb0*/  ISETP.GE.OR P1, PT, R39, R34, P0 ;  /* 0x000000222700720c */ /* 0x000fe20000726670 */
[----:B------:R-:W-:-:S12]  /*1ffc0*/  IMAD.MOV.U32 R13, RZ, RZ, R24 ;  /* 0x000000ffff0d7224 */ /* 0x000fd800078e0018 */
[C---:B------:R-:W-:Y:S01]  /*1ffd0*/  @!P1 IMAD.SHL.U32 R5, R16.reuse, 0x2, RZ ;  /* 0x0000000210059824 */ /* 0x040fe200078e00ff */
[----:B------:R-:W-:Y:S01]  /*1ffe0*/  @!P1 SHF.L.U64.HI R21, R16, 0x1, R17 ;  /* 0x0000000110159819 */ /* 0x000fe20000010211 */
[----:B------:R-:W-:-:S07]  /*1fff0*/  IMAD.MOV.U32 R3, RZ, RZ, R14 ;  /* 0x000000ffff037224 */ /* 0x000fce00078e000e */
[----:B------:R-:W-:Y:S05]  /*20000*/  WARPSYNC.COLLECTIVE R15, `(.L_x_6175) ;  /* 0x000000000f087348 */ /* 0x000fea0003c00000 */
[----:B------:R0:W1:Y:S02]  /*20010*/  SHFL.IDX P6, R14, R13, R12, R11 ;  /* 0x0000000c0d0e7389 */ /* 0x00006400000c000b */
[----:B01----:R-:W-:Y:S01]  /*20020*/  ENDCOLLECTIVE ;  /* 0x000000000000791b */ /* 0x003fe20003800000 */
.L_x_6175:
[----:B------:R-:W-:-:S05]  /*20030*/  @!P1 IADD3 R6, P2, R3, R5, RZ ;  /* 0x0000000503069210 */ /* 0x000fca0007f5e0ff */
[----:B------:R-:W-:Y:S02]  /*20040*/  @!P1 IMAD.X R7, R0, 0x1, R21, P2 ;  /* 0x0000000100079824 */ /* 0x000fe400010e0615 */
[----:B------:R-:W-:Y:S02]  /*20050*/  IMAD.MOV.U32 R13, RZ, RZ, R27 ;  /* 0x000000ffff0d7224 */ /* 0x000fe400078e001b */
[----:B------:R-:W-:-:S07]  /*20060*/  IMAD.MOV.U32 R4, RZ, RZ, R14 ;  /* 0x000000ffff047224 */ /* 0x000fce00078e000e */
[----:B------:R-:W-:Y:S05]  /*20070*/  WARPSYNC.COLLECTIVE R15, `(.L_x_6176) ;  /* 0x000000000f087348 */ /* 0x000fea0003c00000 */
[----:B------:R0:W1:Y:S02]  /*20080*/  SHFL.IDX P6, R14, R13, R12, R11 ;  /* 0x0000000c0d0e7389 */ /* 0x00006400000c000b */
[----:B01----:R-:W-:Y:S01]  /*20090*/  ENDCOLLECTIVE ;  /* 0x000000000000791b */ /* 0x003fe20003800000 */
.L_x_6176:
[----:B------:R-:W2:Y:S01]  /*200a0*/  @!P1 LD.E.128 R8, desc[UR42][R6.64] ;  /* 0x0000002a06089980 */ /* 0x000ea2000c101d00 */
[----:B------:R-:W-:-:S05]  /*200b0*/  @!P1 IADD3 R14, P2, R14, R5, RZ ;  /* 0x000000050e0e9210 */ /* 0x000fca0007f5e0ff */
[----:B------:R-:W-:-:S04]  /*200c0*/  @!P1 IMAD.X R3, R4, 0x1, R21, P2 ;  /* 0x0000000104039824 */ /* 0x000fc800010e0615 */
[----:B------:R-:W-:-:S05]  /*200d0*/  @!P1 IMAD.MOV.U32 R15, RZ, RZ, R3 ;  /* 0x000000ffff0f9224 */ /* 0x000fca00078e0003 */
[----:B------:R0:W5:Y:S01]  /*200e0*/  @!P1 LD.E.128 R4, desc[UR42][R14.64] ;  /* 0x0000002a0e049980 */ /* 0x000162000c101d00 */
[----:B------:R-:W-:Y:S01]  /*200f0*/  CS2R R32, SRZ ;  /* 0x0000000000207805 */ /* 0x000fe2000001ff00 */
[----:B------:R-:W-:Y:S01]  /*20100*/  IMAD.MOV.U32 R13, RZ, RZ, R26 ;  /* 0x000000ffff0d7224 */ /* 0x000fe200078e001a */
[----:B------:R-:W-:Y:S01]  /*20110*/  CS2R R30, SRZ ;  /* 0x00000000001e7805 */ /* 0x000fe2000001ff00 */
[----:B------:R-:W-:Y:S01]  /*20120*/  IMAD.MOV.U32 R12, RZ, RZ, 0x1 ;  /* 0x00000001ff0c7424 */ /* 0x000fe200078e00ff */
[----:B------:R-:W-:Y:S02]  /*20130*/  CS2R R28, SRZ ;  /* 0x00000000001c7805 */ /* 0x000fe4000001ff00 */
[----:B------:R-:W-:Y:S01]  /*20140*/  CS2R R20, SRZ ;  /* 0x0000000000147805 */ /* 0x000fe2000001ff00 */
[----:B0-----:R-:W-:Y:S02]  /*20150*/  IMAD.MOV.U32 R15, RZ, RZ, -0x1 ;  /* 0xffffffffff0f7424 */ /* 0x001fe400078e00ff */
[----:B--2---:R-:W-:-:S02]  /*20160*/  @!P1 IMAD.MOV.U32 R33, RZ, RZ, R11 ;  /* 0x000000ffff219224 */ /* 0x004fc400078e000b */
[----:B------:R-:W-:Y:S02]  /*20170*/  IMAD.MOV.U32 R11, RZ, RZ, 0x1c1f ;  /* 0x00001c1fff0b7424 */ /* 0x000fe400078e00ff */
[----:B------:R-:W-:Y:S02]  /*20180*/  @!P1 IMAD.MOV.U32 R30, RZ, RZ, R8 ;  /* 0x000000ffff1e9224 */ /* 0x000fe400078e0008 */
[----:B------:R-:W-:-:S07]  /*20190*/  @!P1 IMAD.MOV.U32 R31, RZ, RZ, R9 ;  /* 0x000000ffff1f9224 */ /* 0x000fce00078e0009 */
[----:B-----5:R-:W-:Y:S05]  /*201a0*/  WARPSYNC.COLLECTIVE R15, `(.L_x_6177) ;  /* 0x000000000f087348 */ /* 0x020fea0003c00000 */
[----:B------:R0:W1:Y:S02]  /*201b0*/  SHFL.IDX P6, R14, R13, R12, R11 ;  /* 0x0000000c0d0e7389 */ /* 0x00006400000c000b */
[----:B01---5:R-:W-:Y:S01]  /*201c0*/  ENDCOLLECTIVE ;  /* 0x000000000000791b */ /* 0x023fe20003800000 */
.L_x_6177:
[----:B------:R-:W-:Y:S02]  /*201d0*/  IMAD.MOV.U32 R0, RZ, RZ, R30 ;  /* 0x000000ffff007224 */ /* 0x000fe400078e001e */
[----:B------:R-:W-:Y:S02]  /*201e0*/  IMAD.MOV.U32 R3, RZ, RZ, R31 ;  /* 0x000000ffff037224 */ /* 0x000fe400078e001f */
[----:B------:R-:W-:Y:S01]  /*201f0*/  @!P1 IMAD.MOV.U32 R32, RZ, RZ, R10 ;  /* 0x000000ffff209224 */ /* 0x000fe200078e000a */
[----:B------:R-:W-:Y:S01]  /*20200*/  PRMT R36, R36, 0x5410, R0 ;  /* 0x0000541024247816 */ /* 0x000fe20000000000 */
[----:B------:R-:W-:Y:S01]  /*20210*/  IMAD.MOV.U32 R9, RZ, RZ, R33 ;  /* 0x000000ffff097224 */ /* 0x000fe200078e0021 */
[----:B------:R-:W-:Y:S01]  /*20220*/  PRMT R46, R46, 0x5410, R3 ;  /* 0x000054102e2e7816 */ /* 0x000fe20000000003 */
[----:B------:R-:W-:-:S03]  /*20230*/  IMAD.MOV.U32 R8, RZ, RZ, R32 ;  /* 0x000000ffff087224 */ /* 0x000fc600078e0020 */
[----:B------:R-:W-:Y:S01]  /*20240*/  PRMT R36, R9, 0x7610, R36 ;  /* 0x0000761009247816 */ /* 0x000fe20000000024 */
[----:B------:R-:W-:Y:S01]  /*20250*/  IMAD.MOV.U32 R13, RZ, RZ, R25 ;  /* 0x000000ffff0d7224 */ /* 0x000fe200078e0019 */
[----:B------:R-:W-:Y:S01]  /*20260*/  PRMT R35, R8, 0x7610, R35 ;  /* 0x0000761008237816 */ /* 0x000fe20000000023 */
[----:B------:R-:W-:Y:S02]  /*20270*/  @!P1 IMAD.MOV.U32 R28, RZ, RZ, R4 ;  /* 0x000000ffff1c9224 */ /* 0x000fe400078e0004 */
[----:B------:R-:W-:Y:S02]  /*20280*/  @!P1 IMAD.MOV.U32 R29, RZ, RZ, R5 ;  /* 0x000000ffff1d9224 */ /* 0x000fe400078e0005 */
[----:B------:R-:W-:Y:S02]  /*20290*/  @!P1 IMAD.MOV.U32 R21, RZ, RZ, R7 ;  /* 0x000000ffff159224 */ /* 0x000fe400078e0007 */
[----:B------:R-:W-:Y:S02]  /*202a0*/  @!P1 IMAD.MOV.U32 R20, RZ, RZ, R6 ;  /* 0x000000ffff149224 */ /* 0x000fe400078e0006 */
[----:B------:R-:W-:-:S07]  /*202b0*/  IMAD.MOV.U32 R0, RZ, RZ, R14 ;  /* 0x000000ffff007224 */ /* 0x000fce00078e000e */
[----:B------:R-:W-:Y:S05]  /*202c0*/  WARPSYNC.COLLECTIVE R15, `(.L_x_6178) ;  /* 0x000000000f087348 */ /* 0x000fea0003c00000 */
[----:B------:R0:W1:Y:S02]  /*202d0*/  SHFL.IDX P6, R14, R13, R12, R11 ;  /* 0x0000000c0d0e7389 */ /* 0x00006400000c000b */
[----:B01----:R-:W-:Y:S01]  /*202e0*/  ENDCOLLECTIVE ;  /* 0x000000000000791b */ /* 0x003fe20003800000 */
.L_x_6178:
[----:B------:R-:W-:Y:S02]  /*202f0*/  IMAD.MOV.U32 R4, RZ, RZ, R28 ;  /* 0x000000ffff047224 */ /* 0x000fe400078e001c */
[----:B------:R-:W-:Y:S02]  /*20300*/  IMAD.MOV.U32 R5, RZ, RZ, R29 ;  /* 0x000000ffff057224 */ /* 0x000fe400078e001d */
[----:B------:R-:W-:Y:S01]  /*20310*/  IMAD.MOV.U32 R7, RZ, RZ, R21 ;  /* 0x000000ffff077224 */ /* 0x000fe200078e0015 */
[----:B------:R-:W-:Y:S01]  /*20320*/  PRMT R35, R35, 0x5410, R4 ;  /* 0x0000541023237816 */ /* 0x000fe20000000004 */
[----:B------:R-:W-:-:S03]  /*20330*/  IMAD.MOV.U32 R6, RZ, RZ, R20 ;  /* 0x000000ffff067224 */ /* 0x000fc600078e0014 */
[----:B------:R-:W-:Y:S02]  /*20340*/  PRMT R41, R7, 0x5410, R5 ;  /* 0x0000541007297816 */ /* 0x000fe40000000005 */
[----:B------:R-:W-:Y:S02]  /*20350*/  CS2R R4, SRZ ;  /* 0x0000000000047805 */ /* 0x000fe4000001ff00 */
[----:B------:R-:W-:Y:S01]  /*20360*/  PRMT R43, R43, 0x5410, R6 ;  /* 0x000054102b2b7816 */ /* 0x000fe20000000006 */
[----:B------:R-:W-:Y:S02]  /*20370*/  IMAD.MOV.U32 R13, RZ, RZ, R24 ;  /* 0x000000ffff0d7224 */ /* 0x000fe400078e0018 */
[----:B------:R-:W-:-:S07]  /*20380*/  IMAD.MOV.U32 R3, RZ, RZ, R14 ;  /* 0x000000ffff037224 */ /* 0x000fce00078e000e */
[----:B------:R-:W-:Y:S05]  /*20390*/  WARPSYNC.COLLECTIVE R15, `(.L_x_6179) ;  /* 0x000000000f087348 */ /* 0x000fea0003c00000 */
[----:B------:R0:W1:Y:S02]  /*203a0*/  SHFL.IDX P6, R14, R13, R12, R11 ;  /* 0x0000000c0d0e7389 */ /* 0x00006400000c000b */
[----:B01----:R-:W-:Y:S01]  /*203b0*/  ENDCOLLECTIVE ;  /* 0x000000000000791b */ /* 0x003fe20003800000 */
.L_x_6179:
[----:B------:R-:W-:Y:S02]  /*203c0*/  IMAD.MOV.U32 R13, RZ, RZ, R27 ;  /* 0x000000ffff0d7224 */ /* 0x000fe400078e001b */
[----:B------:R-:W-:-:S07]  /*203d0*/  IMAD.MOV.U32 R24, RZ, RZ, R14 ;  /* 0x000000ffff187224 */ /* 0x000fce00078e000e */
[----:B------:R-:W-:Y:S05]  /*203e0*/  WARPSYNC.COLLECTIVE R15, `(.L_x_6180) ;  /* 0x000000000f087348 */ /* 0x000fea0003c00000 */
[----:B------:R0:W1:Y:S02]  /*203f0*/  SHFL.IDX P6, R14, R13, R12, R11 ;  /* 0x0000000c0d0e7389 */ /* 0x00006400000c000b */
[----:B01----:R-:W-:Y:S01]  /*20400*/  ENDCOLLECTIVE ;  /* 0x000000000000791b */ /* 0x003fe20003800000 */
.L_x_6180:
[----:B------:R-:W-:Y:S05]  /*20410*/  BRA `(.L_x_6181) ;  /* 0xfffffe98009c7947 */ /* 0x000fea000383ffff */
.L_x_5892:
[----:B0-----:R0:W1:Y:S02]  /*20420*/  SYNCS.PHASECHK.TRANS64.TRYWAIT P1, [R2+URZ+0x28c00], R13 ;  /* 0x028c000d020075a7 */ /* 0x001064000802017f */
[----:B-1----:R-:W-:Y:S05]  /*20430*/  @!P1 NANOSLEEP.SYNCS 0x989680 ;  /* 0x009896800000995d */ /* 0x002fea0003900000 */
[----:B------:R-:W1:Y:S02]  /*20440*/  @!P1 SYNCS.PHASECHK.TRANS64 P1, [R2+URZ+0x28c00], R13 ;  /* 0x028c000d020095a7 */ /* 0x000e64000802007f */
[----:B-1----:R-:W-:Y:S05]  /*20450*/  @!P1 BRA `(.L_x_5892) ;  /* 0xfffffffc00f09947 */ /* 0x002fea000383ffff */
[----:B------:R-:W-:Y:S05]  /*20460*/  BRA `(.L_x_6182) ;  /* 0xfffffe9c003c7947 */ /* 0x000fea000383ffff */
.L_x_5898:
[----:B0-----:R0:W2:Y:S02]  /*20470*/  SYNCS.PHASECHK.TRANS64.TRYWAIT P1, [R15+URZ+0x28c30], R56 ;  /* 0x028c30380f0075a7 */ /* 0x0010a4000802017f */
[----:B--2---:R-:W-:Y:S05]  /*20480*/  @!P1 NANOSLEEP.SYNCS 0x989680 ;  /* 0x009896800000995d */ /* 0x004fea0003900000 */
[----:B------:R-:W2:Y:S02]  /*20490*/  @!P1 SYNCS.PHASECHK.TRANS64 P1, [R15+URZ+0x28c30], R56 ;  /* 0x028c30380f0095a7 */ /* 0x000ea4000802007f */
[----:B--2---:R-:W-:Y:S05]  /*204a0*/  @!P1 BRA `(.L_x_5898) ;  /* 0xfffffffc00f09947 */ /* 0x004fea000383ffff */
[----:B------:R-:W-:Y:S05]  /*204b0*/  BRA `(.L_x_5897) ;  /* 0xfffffeac00107947 */ /* 0x000fea000383ffff */
.L_x_5912:
[----:B--2---:R2:W3:Y:S02]  /*204c0*/  SYNCS.PHASECHK.TRANS64.TRYWAIT P1, [R15+URZ+0x28c50], R56 ;  /* 0x028c50380f0075a7 */ /* 0x0044e4000802017f */
[----:B---3--:R-:W-:Y:S05]  /*204d0*/  @!P1 NANOSLEEP.SYNCS 0x989680 ;  /* 0x009896800000995d */ /* 0x008fea0003900000 */
[----:B------:R-:W3:Y:S02]  /*204e0*/  @!P1 SYNCS.PHASECHK.TRANS64 P1, [R15+URZ+0x28c50], R56 ;  /* 0x028c50380f0095a7 */ /* 0x000ee4000802007f */
[----:B---3--:R-:W-:Y:S05]  /*204f0*/  @!P1 BRA `(.L_x_5912) ;  /* 0xfffffffc00f09947 */ /* 0x008fea000383ffff */
[----:B------:R-:W-:Y:S05]  /*20500*/  BRA `(.L_x_5911) ;  /* 0xfffffec400e87947 */ /* 0x000fea000383ffff */
.L_x_5925:
[----:B-1----:R1:W2:Y:S02]  /*20510*/  SYNCS.PHASECHK.TRANS64.TRYWAIT P1, [R209+URZ+0x28c30], R210 ;  /* 0x028c30d2d10075a7 */ /* 0x0022a4000802017f */
[----:B--2---:R-:W-:Y:S05]  /*20520*/  @!P1 NANOSLEEP.SYNCS 0x989680 ;  /* 0x009896800000995d */ /* 0x004fea0003900000 */
[----:B------:R-:W2:Y:S02]  /*20530*/  @!P1 SYNCS.PHASECHK.TRANS64 P1, [R209+URZ+0x28c30], R210 ;  /* 0x028c30d2d10095a7 */ /* 0x000ea4000802007f */
[----:B--2---:R-:W-:Y:S05]  /*20540*/  @!P1 BRA `(.L_x_5925) ;  /* 0xfffffffc00f09947 */ /* 0x004fea000383ffff */
[----:B------:R-:W-:Y:S05]  /*20550*/  BRA `(.L_x_5924) ;  /* 0xfffffecc00747947 */ /* 0x000fea000383ffff */
.L_x_5939:
[----:B---3--:R3:W4:Y:S02]  /*20560*/  SYNCS.PHASECHK.TRANS64.TRYWAIT P1, [R209+URZ+0x28c50], R210 ;  /* 0x028c50d2d10075a7 */ /* 0x008724000802017f */
[----:B----4-:R-:W-:Y:S05]  /*20570*/  @!P1 NANOSLEEP.SYNCS 0x989680 ;  /* 0x009896800000995d */ /* 0x010fea0003900000 */
[----:B------:R-:W4:Y:S02]  /*20580*/  @!P1 SYNCS.PHASECHK.TRANS64 P1, [R209+URZ+0x28c50], R210 ;  /* 0x028c50d2d10095a7 */ /* 0x000f24000802007f */
[----:B----4-:R-:W-:Y:S05]  /*20590*/  @!P1 BRA `(.L_x_5939) ;  /* 0xfffffffc00f09947 */ /* 0x010fea000383ffff */
[----:B------:R-:W-:Y:S05]  /*205a0*/  BRA `(.L_x_5938) ;  /* 0xfffffef000047947 */ /* 0x000fea000383ffff */
.L_x_5953:
[----:B-1----:R1:W2:Y:S02]  /*205b0*/  SYNCS.PHASECHK.TRANS64.TRYWAIT P2, [R15+URZ+0x28c30], R210 ;  /* 0x028c30d20f0075a7 */ /* 0x0022a4000804017f */
[----:B--2---:R-:W-:Y:S05]  /*205c0*/  @!P2 NANOSLEEP.SYNCS 0x989680 ;  /* 0x009896800000a95d */ /* 0x004fea0003900000 */
[----:B------:R-:W2:Y:S02]  /*205d0*/  @!P2 SYNCS.PHASECHK.TRANS64 P2, [R15+URZ+0x28c30], R210 ;  /* 0x028c30d20f00a5a7 */ /* 0x000ea4000804007f */
[----:B--2---:R-:W-:Y:S05]  /*205e0*/  @!P2 BRA `(.L_x_5953) ;  /* 0xfffffffc00f0a947 */ /* 0x004fea000383ffff */
[----:B------:R-:W-:Y:S05]  /*205f0*/  BRA `(.L_x_5952) ;  /* 0xfffffef400d47947 */ /* 0x000fea000383ffff */
.L_x_5959:
[----:B----4-:R4:W0:Y:S02]  /*20600*/  SYNCS.PHASECHK.TRANS64.TRYWAIT P2, [R15+URZ+0x28c50], R210 ;  /* 0x028c50d20f0075a7 */ /* 0x010824000804017f */
[----:B0-----:R-:W-:Y:S05]  /*20610*/  @!P2 NANOSLEEP.SYNCS 0x989680 ;  /* 0x009896800000a95d */ /* 0x001fea0003900000 */
[----:B------:R-:W0:Y:S02]  /*20620*/  @!P2 SYNCS.PHASECHK.TRANS64 P2, [R15+URZ+0x28c50], R210 ;  /* 0x028c50d20f00a5a7 */ /* 0x000e24000804007f */
[----:B0-----:R-:W-:Y:S05]  /*20630*/  @!P2 BRA `(.L_x_5959) ;  /* 0xfffffffc00f0a947 */ /* 0x001fea000383ffff */
[----:B------:R-:W-:Y:S05]  /*20640*/  BRA `(.L_x_5958) ;  /* 0xffffff0c00387947 */ /* 0x000fea000383ffff */
.L_x_5968:
[----:B--2---:R2:W3:Y:S02]  /*20650*/  SYNCS.PHASECHK.TRANS64.TRYWAIT P1, [R20+URZ+0x28c30], R184 ;  /* 0x028c30b8140075a7 */ /* 0x0044e4000802017f */
[----:B---3--:R-:W-:Y:S05]  /*20660*/  @!P1 NANOSLEEP.SYNCS 0x989680 ;  /* 0x009896800000995d */ /* 0x008fea0003900000 */
[----:B------:R-:W3:Y:S02]  /*20670*/  @!P1 SYNCS.PHASECHK.TRANS64 P1, [R20+URZ+0x28c30], R184 ;  /* 0x028c30b8140095a7 */ /* 0x000ee4000802007f */
[----:B---3--:R-:W-:Y:S05]  /*20680*/  @!P1 BRA `(.L_x_5968) ;  /* 0xfffffffc00f09947 */ /* 0x008fea000383ffff */
[----:B------:R-:W-:Y:S05]  /*20690*/  BRA `(.L_x_5967) ;  /* 0xffffff1000587947 */ /* 0x000fea000383ffff */
.L_x_5982:
[----:B---3--:R3:W0:Y:S02]  /*206a0*/  SYNCS.PHASECHK.TRANS64.TRYWAIT P1, [R20+URZ+0x28c50], R184 ;  /* 0x028c50b8140075a7 */ /* 0x008624000802017f */
[----:B0-----:R-:W-:Y:S05]  /*206b0*/  @!P1 NANOSLEEP.SYNCS 0x989680 ;  /* 0x009896800000995d */ /* 0x001fea0003900000 */
[----:B------:R-:W0:Y:S02]  /*206c0*/  @!P1 SYNCS.PHASECHK.TRANS64 P1, [R20+URZ+0x28c50], R184 ;  /* 0x028c50b8140095a7 */ /* 0x000e24000802007f */
[----:B0-----:R-:W-:Y:S05]  /*206d0*/  @!P1 BRA `(.L_x_5982) ;  /* 0xfffffffc00f09947 */ /* 0x001fea000383ffff */
[----:B------:R-:W-:Y:S05]  /*206e0*/  BRA `(.L_x_5981) ;  /* 0xffffff3000707947 */ /* 0x000fea000383ffff */
.L_x_6021:
        /* <DEDUP_REMOVED lines=11> */
.L_x_6184:
[----:B------:R-:W-:Y:S05]  /*207a0*/  BSYNC B1 ;  /* 0x0000000000017941 */ /* 0x000fea0003800000 */
.L_x_6183:
[----:B------:R-:W-:Y:S05]  /*207b0*/  BRA `(.L_x_6185) ;  /* 0xffffff88003c7947 */ /* 0x000fea000383ffff */
.L_x_6023:
[----:B------:R-:W-:Y:S01]  /*207c0*/  BSSY B1, `(.L_x_6186) ;  /* 0x0000006000017945 */ /* 0x000fe20003800000 */
[----:B------:R-:W-:-:S07]  /*207d0*/  IMAD.MOV.U32 R15, RZ, RZ, -0x1 ;  /* 0xffffffffff0f7424 */ /* 0x000fce00078e00ff */
[----:B0-----:R-:W-:Y:S05]  /*207e0*/  WARPSYNC.COLLECTIVE R15, `(.L_x_6187) ;  /* 0x000000000f0c7348 */ /* 0x001fea0003c00000 */
[----:B------:R-:W-:Y:S02]  /*207f0*/  ELECT P6, UR62, PT ;  /* 0x00000000003e782f */ /* 0x000fe400038c0000 */
[----:B------:R-:W-:Y:S01]  /*20800*/  MOV R14, UR62 ;  /* 0x0000003e000e7c02 */ /* 0x000fe20008000f00 */
[----:B0-----:R-:W-:Y:S10]  /*20810*/  ENDCOLLECTIVE ;  /* 0x000000000000791b */ /* 0x001ff40003800000 */
.L_x_6187:
[----:B------:R-:W-:Y:S05]  /*20820*/  BSYNC B1 ;  /* 0x0000000000017941 */ /* 0x000fea0003800000 */
.L_x_6186:
[----:B------:R-:W-:Y:S05]  /*20830*/  BRA `(.L_x_6022) ;  /* 0xffffff8800347947 */ /* 0x000fea000383ffff */
.L_x_6025:
[----:B0-----:R0:W1:Y:S02]  /*20840*/  SYNCS.PHASECHK.TRANS64.TRYWAIT P0, [R23+URZ+0x28c20], R2 ;  /* 0x028c2002170075a7 */ /* 0x001064000800017f */
[----:B-1----:R-:W-:Y:S05]  /*20850*/  @!P0 NANOSLEEP.SYNCS 0x989680 ;  /* 0x009896800000895d */ /* 0x002fea0003900000 */
[----:B------:R-:W1:Y:S02]  /*20860*/  @!P0 SYNCS.PHASECHK.TRANS64 P0, [R23+URZ+0x28c20], R2 ;  /* 0x028c2002170085a7 */ /* 0x000e64000800007f */
[----:B-1----:R-:W-:Y:S05]  /*20870*/  @!P0 BRA `(.L_x_6025) ;  /* 0xfffffffc00f08947 */ /* 0x002fea000383ffff */
[----:B------:R-:W-:Y:S05]  /*20880*/  BRA `(.L_x_6188) ;  /* 0xffffff8800447947 */ /* 0x000fea000383ffff */
.L_x_6029:
[----:B0-----:R0:W1:Y:S02]  /*20890*/  SYNCS.PHASECHK.TRANS64.TRYWAIT P0, [R12+URZ+0x28ca0], R2 ;  /* 0x028ca0020c0075a7 */ /* 0x001064000800017f */
[----:B-1----:R-:W-:Y:S05]  /*208a0*/  @!P0 NANOSLEEP.SYNCS 0x989680 ;  /* 0x009896800000895d */ /* 0x002fea0003900000 */
[----:B------:R-:W1:Y:S02]  /*208b0*/  @!P0 SYNCS.PHASECHK.TRANS64 P0, [R12+URZ+0x28ca0], R2 ;  /* 0x028ca0020c0085a7 */ /* 0x000e64000800007f */
[----:B-1----:R-:W-:Y:S05]  /*208c0*/  @!P0 BRA `(.L_x_6029) ;  /* 0xfffffffc00f08947 */ /* 0x002fea000383ffff */
[----:B------:R-:W-:Y:S05]  /*208d0*/  BRA `(.L_x_6189) ;  /* 0xffffff88005c7947 */ /* 0x000fea000383ffff */
.L_x_6034:
[----:B-1----:R1:W2:Y:S02]  /*208e0*/  SYNCS.PHASECHK.TRANS64.TRYWAIT P0, [R12+URZ+0x28cc0], R2 ;  /* 0x028cc0020c0075a7 */ /* 0x0022a4000800017f */
[----:B--2---:R-:W-:Y:S05]  /*208f0*/  @!P0 NANOSLEEP.SYNCS 0x989680 ;  /* 0x009896800000895d */ /* 0x004fea0003900000 */
[----:B------:R-:W2:Y:S02]  /*20900*/  @!P0 SYNCS.PHASECHK.TRANS64 P0, [R12+URZ+0x28cc0], R2 ;  /* 0x028cc0020c0085a7 */ /* 0x000ea4000800007f */
[----:B--2---:R-:W-:Y:S05]  /*20910*/  @!P0 BRA `(.L_x_6034) ;  /* 0xfffffffc00f08947 */ /* 0x004fea000383ffff */
[----:B------:R-:W-:Y:S05]  /*20920*/  BRA `(.L_x_6190) ;  /* 0xffffff8800d87947 */ /* 0x000fea000383ffff */
.L_x_6048:
[----:B0-----:R0:W1:Y:S02]  /*20930*/  SYNCS.PHASECHK.TRANS64.TRYWAIT P1, [R10+URZ+0x28ca0], R2 ;  /* 0x028ca0020a0075a7 */ /* 0x001064000802017f */
[----:B-1----:R-:W-:Y:S05]  /*20940*/  @!P1 NANOSLEEP.SYNCS 0x989680 ;  /* 0x009896800000995d */ /* 0x002fea0003900000 */
[----:B------:R-:W1:Y:S02]  /*20950*/  @!P1 SYNCS.PHASECHK.TRANS64 P1, [R10+URZ+0x28ca0], R2 ;  /* 0x028ca0020a0095a7 */ /* 0x000e64000802007f */
[----:B-1----:R-:W-:Y:S05]  /*20960*/  @!P1 BRA `(.L_x_6048) ;  /* 0xfffffffc00f09947 */ /* 0x002fea000383ffff */
[----:B------:R-:W-:Y:S05]  /*20970*/  BRA `(.L_x_6191) ;  /* 0xffffff94003c7947 */ /* 0x000fea000383ffff */
.L_x_6053:
[----:B-1----:R1:W2:Y:S02]  /*20980*/  SYNCS.PHASECHK.TRANS64.TRYWAIT P1, [R10+URZ+0x28cc0], R2 ;  /* 0x028cc0020a0075a7 */ /* 0x0022a4000802017f */
[----:B--2---:R-:W-:Y:S05]  /*20990*/  @!P1 NANOSLEEP.SYNCS 0x989680 ;  /* 0x009896800000995d */ /* 0x004fea0003900000 */
[----:B------:R-:W2:Y:S02]  /*209a0*/  @!P1 SYNCS.PHASECHK.TRANS64 P1, [R10+URZ+0x28cc0], R2 ;  /* 0x028cc0020a0095a7 */ /* 0x000ea4000802007f */
[----:B--2---:R-:W-:Y:S05]  /*209b0*/  @!P1 BRA `(.L_x_6053) ;  /* 0xfffffffc00f09947 */ /* 0x004fea000383ffff */
[----:B------:R-:W-:Y:S05]  /*209c0*/  BRA `(.L_x_6192) ;  /* 0xffffff9400b47947 */ /* 0x000fea000383ffff */
.L_x_6081:
[----:B------:R-:W1:Y:S01]  /*209d0*/  S2R R12, SR_TID.X ;  /* 0x00000000000c7919 */ /* 0x000e620000002100 */
[----:B------:R-:W-:Y:S01]  /*209e0*/  BSSY B0, `(.L_x_6193) ;  /* 0x000000a000007945 */ /* 0x000fe20003800000 */
[----:B------:R-:W-:Y:S02]  /*209f0*/  IMAD.MOV.U32 R11, RZ, RZ, 0x1f ;  /* 0x0000001fff0b7424 */ /* 0x000fe400078e00ff */
[----:B------:R-:W-:Y:S01]  /*20a00*/  IMAD.MOV.U32 R15, RZ, RZ, -0x1 ;  /* 0xffffffffff0f7424 */ /* 0x000fe200078e00ff */
[----:B-1----:R-:W-:-:S04]  /*20a10*/  SHF.R.U32.HI R12, RZ, 0x5, R12 ;  /* 0x00000005ff0c7819 */ /* 0x002fc8000001160c */
[----:B------:R-:W-:-:S05]  /*20a20*/  LOP3.LUT R12, R12, 0x3, RZ, 0xc0, !PT ;  /* 0x000000030c0c7812 */ /* 0x000fca00078ec0ff */
[----:B------:R-:W-:Y:S02]  /*20a30*/  IMAD.MOV.U32 R13, RZ, RZ, R12 ;  /* 0x000000ffff0d7224 */ /* 0x000fe400078e000c */
[----:B------:R-:W-:-:S07]  /*20a40*/  IMAD.MOV.U32 R12, RZ, RZ, RZ ;  /* 0x000000ffff0c7224 */ /* 0x000fce00078e00ff */
[----:B0----5:R-:W-:Y:S05]  /*20a50*/  WARPSYNC.COLLECTIVE R15, `(.L_x_6194) ;  /* 0x000000000f087348 */ /* 0x021fea0003c00000 */
[----:B------:R1:W2:Y:S02]  /*20a60*/  SHFL.IDX P6, R14, R13, R12, R11 ;  /* 0x0000000c0d0e7389 */ /* 0x0002a400000c000b */
[----:B012--5:R-:W-:Y:S01]  /*20a70*/  ENDCOLLECTIVE ;  /* 0x000000000000791b */ /* 0x027fe20003800000 */
.L_x_6194:
[----:B------:R-:W-:Y:S05]  /*20a80*/  BSYNC B0 ;  /* 0x0000000000007941 */ /* 0x000fea0003800000 */
.L_x_6193:
[----:B------:R-:W-:Y:S05]  /*20a90*/  BRA `(.L_x_6195) ;  /* 0xffffffac00b07947 */ /* 0x000fea000383ffff */
.L_x_6084:
[----:B0-----:R0:W1:Y:S02]  /*20aa0*/  SYNCS.PHASECHK.TRANS64.TRYWAIT P0, [R27+URZ+0x28c40], R0 ;  /* 0x028c40001b0075a7 */ /* 0x001064000800017f */
[----:B-1----:R-:W-:Y:S05]  /*20ab0*/  @!P0 NANOSLEEP.SYNCS 0x989680 ;  /* 0x009896800000895d */ /* 0x002fea0003900000 */
[----:B------:R-:W1:Y:S02]  /*20ac0*/  @!P0 SYNCS.PHASECHK.TRANS64 P0, [R27+URZ+0x28c40], R0 ;  /* 0x028c40001b0085a7 */ /* 0x000e64000800007f */
[----:B-1----:R-:W-:Y:S05]  /*20ad0*/  @!P0 BRA `(.L_x_6084) ;  /* 0xfffffffc00f08947 */ /* 0x002fea000383ffff */
[----:B------:R-:W-:Y:S05]  /*20ae0*/  BRA `(.L_x_6196) ;  /* 0xffffffac00f07947 */ /* 0x000fea000383ffff */
.L_x_6085:
        /* <DEDUP_REMOVED lines=8> */
.L_x_6198:
[----:B------:R-:W-:Y:S05]  /*20b70*/  BSYNC B0 ;  /* 0x0000000000007941 */ /* 0x000fea0003800000 */
.L_x_6197:
        /* <DEDUP_REMOVED lines=9> */
.L_x_6199:
[----:B------:R-:W-:Y:S02]  /*20c10*/  IMAD.MOV.U32 R13, RZ, RZ, R4 ;  /* 0x000000ffff0d7224 */ /* 0x000fe400078e0004 */
[----:B------:R-:W-:Y:S02]  /*20c20*/  IMAD.MOV.U32 R12, RZ, RZ, 0x1 ;  /* 0x00000001ff0c7424 */ /* 0x000fe400078e00ff */
[----:B------:R-:W-:-:S07]  /*20c30*/  IMAD.MOV.U32 R3, RZ, RZ, R14 ;  /* 0x000000ffff037224 */ /* 0x000fce00078e000e */
[----:B------:R-:W-:Y:S05]  /*20c40*/  WARPSYNC.COLLECTIVE R15, `(.L_x_6200) ;  /* 0x000000000f087348 */ /* 0x000fea0003c00000 */
[----:B------:R0:W1:Y:S02]  /*20c50*/  SHFL.IDX P6, R14, R13, R12, R11 ;  /* 0x0000000c0d0e7389 */ /* 0x00006400000c000b */
[----:B01----:R-:W-:Y:S01]  /*20c60*/  ENDCOLLECTIVE ;  /* 0x000000000000791b */ /* 0x003fe20003800000 */
.L_x_6200:
        /* <DEDUP_REMOVED lines=15> */
.L_x_6201:
[----:B------:R-:W-:Y:S02]  /*20d60*/  @P0 IMAD R6, R5, 0x2, R23 ;  /* 0x0000000205060824 */ /* 0x000fe400078e0217 */
[----:B------:R-:W-:Y:S02]  /*20d70*/  IMAD.MOV.U32 R13, RZ, RZ, R4 ;  /* 0x000000ffff0d7224 */ /* 0x000fe400078e0004 */
[----:B------:R-:W-:Y:S02]  /*20d80*/  IMAD.MOV.U32 R12, RZ, RZ, 0x2 ;  /* 0x00000002ff0c7424 */ /* 0x000fe400078e00ff */
[----:B------:R-:W-:-:S07]  /*20d90*/  IMAD.MOV.U32 R3, RZ, RZ, R14 ;  /* 0x000000ffff037224 */ /* 0x000fce00078e000e */
[----:B------:R-:W-:Y:S05]  /*20da0*/  WARPSYNC.COLLECTIVE R15, `(.L_x_6202) ;  /* 0x000000000f087348 */ /* 0x000fea0003c00000 */
[----:B------:R0:W1:Y:S02]  /*20db0*/  SHFL.IDX P6, R14, R13, R12, R11 ;  /* 0x0000000c0d0e7389 */ /* 0x00006400000c000b */
[----:B01----:R-:W-:Y:S01]  /*20dc0*/  ENDCOLLECTIVE ;  /* 0x000000000000791b */ /* 0x003fe20003800000 */
.L_x_6202:
        /* <DEDUP_REMOVED lines=15> */
.L_x_6203:
[----:B------:R-:W-:Y:S02]  /*20ec0*/  @P0 IMAD R6, R5, 0x2, R23 ;  /* 0x0000000205060824 */ /* 0x000fe400078e0217 */
[----:B------:R-:W-:Y:S02]  /*20ed0*/  IMAD.MOV.U32 R13, RZ, RZ, R4 ;  /* 0x000000ffff0d7224 */ /* 0x000fe400078e0004 */
[----:B------:R-:W-:Y:S02]  /*20ee0*/  IMAD.MOV.U32 R12, RZ, RZ, 0x3 ;  /* 0x00000003ff0c7424 */ /* 0x000fe400078e00ff */
[----:B------:R-:W-:-:S07]  /*20ef0*/  IMAD.MOV.U32 R3, RZ, RZ, R14 ;  /* 0x000000ffff037224 */ /* 0x000fce00078e000e */
[----:B------:R-:W-:Y:S05]  /*20f00*/  WARPSYNC.COLLECTIVE R15, `(.L_x_6204) ;  /* 0x000000000f087348 */ /* 0x000fea0003c00000 */
[----:B------:R0:W1:Y:S02]  /*20f10*/  SHFL.IDX P6, R14, R13, R12, R11 ;  /* 0x0000000c0d0e7389 */ /* 0x00006400000c000b */
[----:B01----:R-:W-:Y:S01]  /*20f20*/  ENDCOLLECTIVE ;  /* 0x000000000000791b */ /* 0x003fe20003800000 */
.L_x_6204:
        /* <DEDUP_REMOVED lines=10> */
.L_x_6205:
[----:B------:R-:W-:Y:S01]  /*20fd0*/  @!PT LDS RZ, [RZ] ;  /* 0x00000000fffff984 */ /* 0x000fe20000000800 */
[----:B------:R-:W-:Y:S01]  /*20fe0*/  @!PT LDS RZ, [RZ] ;  /* 0x00000000fffff984 */ /* 0x000fe20000000800 */
[----:B------:R-:W-:Y:S01]  /*20ff0*/  @!PT LDS RZ, [RZ] ;  /* 0x00000000fffff984 */ /* 0x000fe20000000800 */
[----:B------:R0:W-:Y:S01]  /*21000*/  @P0 LDGSTS.E.BYPASS.LTC128B.128 [R6+0x23400], desc[UR42][R2.64], !P2 ;  /* 0x2340000002060fae */ /* 0x0001e2000d101d6a */
[----:B------:R-:W-:Y:S01]  /*21010*/  IMAD.MOV.U32 R0, RZ, RZ, R14 ;  /* 0x000000ffff007224 */ /* 0x000fe200078e000e */
[----:B------:R-:W-:Y:S06]  /*21020*/  BRA `(.L_x_6206) ;  /* 0xffffffac00a07947 */ /* 0x000fec000383ffff */
.L_x_6090:
        /* <DEDUP_REMOVED lines=9> */
.L_x_6207:
[C---:B------:R-:W-:Y:S01]  /*210c0*/  VIADD R6, R32.reuse, 0x10 ;  /* 0x0000001020067836 */ /* 0x040fe20000000000 */
[----:B------:R-:W-:Y:S01]  /*210d0*/  ISETP.GE.AND P0, PT, R32, R3, PT ;  /* 0x000000032000720c */ /* 0x000fe20003f06270 */
[----:B------:R-:W-:Y:S02]  /*210e0*/  IMAD.MOV.U32 R13, RZ, RZ, R0 ;  /* 0x000000ffff0d7224 */ /* 0x000fe400078e0000 */
[----:B------:R-:W-:-:S10]  /*210f0*/  IMAD.MOV.U32 R4, RZ, RZ, R14 ;  /* 0x000000ffff047224 */ /* 0x000fd400078e000e */
[----:B------:R-:W-:Y:S05]  /*21100*/  WARPSYNC.COLLECTIVE R15, `(.L_x_6208) ;  /* 0x000000000f087348 */ /* 0x000fea0003c00000 */
[----:B------:R0:W1:Y:S02]  /*21110*/  SHFL.IDX P6, R14, R13, R12, R11 ;  /* 0x0000000c0d0e7389 */ /* 0x00006400000c000b */
[----:B01----:R-:W-:Y:S01]  /*21120*/  ENDCOLLECTIVE ;  /* 0x000000000000791b */ /* 0x003fe20003800000 */
.L_x_6208:
[----:B------:R-:W-:Y:S02]  /*21130*/  IMAD.MOV.U32 R13, RZ, RZ, R2 ;  /* 0x000000ffff0d7224 */ /* 0x000fe400078e0002 */
[----:B------:R-:W-:Y:S02]  /*21140*/  IMAD.MOV.U32 R12, RZ, RZ, 0x1 ;  /* 0x00000001ff0c7424 */ /* 0x000fe400078e00ff */
[----:B------:R-:W-:-:S07]  /*21150*/  IMAD.MOV.U32 R5, RZ, RZ, R14 ;  /* 0x000000ffff057224 */ /* 0x000fce00078e000e */
[----:B------:R-:W-:Y:S05]  /*21160*/  WARPSYNC.COLLECTIVE R15, `(.L_x_6209) ;  /* 0x000000000f087348 */ /* 0x000fea0003c00000 */
[----:B------:R0:W1:Y:S02]  /*21170*/  SHFL.IDX P6, R14, R13, R12, R11 ;  /* 0x0000000c0d0e7389 */ /* 0x00006400000c000b */
[----:B01----:R-:W-:Y:S01]  /*21180*/  ENDCOLLECTIVE ;  /* 0x000000000000791b */ /* 0x003fe20003800000 */
.L_x_6209:
        /* <DEDUP_REMOVED lines=15> */
.L_x_6210:
[----:B------:R-:W-:Y:S02]  /*21280*/  IMAD.MOV.U32 R13, RZ, RZ, R2 ;  /* 0x000000ffff0d7224 */ /* 0x000fe400078e0002 */
[----:B------:R-:W-:Y:S02]  /*21290*/  IMAD.MOV.U32 R12, RZ, RZ, 0x2 ;  /* 0x00000002ff0c7424 */ /* 0x000fe400078e00ff */
[----:B------:R-:W-:-:S07]  /*212a0*/  IMAD.MOV.U32 R5, RZ, RZ, R14 ;  /* 0x000000ffff057224 */ /* 0x000fce00078e000e */
[----:B------:R-:W-:Y:S05]  /*212b0*/  WARPSYNC.COLLECTIVE R15, `(.L_x_6211) ;  /* 0x000000000f087348 */ /* 0x000fea0003c00000 */
[----:B------:R0:W1:Y:S02]  /*212c0*/  SHFL.IDX P6, R14, R13, R12, R11 ;  /* 0x0000000c0d0e7389 */ /* 0x00006400000c000b */
[----:B01----:R-:W-:Y:S01]  /*212d0*/  ENDCOLLECTIVE ;  /* 0x000000000000791b */ /* 0x003fe20003800000 */
.L_x_6211:
        /* <DEDUP_REMOVED lines=16> */
.L_x_6212:
[----:B------:R-:W-:Y:S02]  /*213e0*/  IMAD.MOV.U32 R13, RZ, RZ, R2 ;  /* 0x000000ffff0d7224 */ /* 0x000fe400078e0002 */
[----:B------:R-:W-:Y:S02]  /*213f0*/  IMAD.MOV.U32 R12, RZ, RZ, 0x3 ;  /* 0x00000003ff0c7424 */ /* 0x000fe400078e00ff */
[----:B------:R-:W-:-:S07]  /*21400*/  IMAD.MOV.U32 R5, RZ, RZ, R14 ;  /* 0x000000ffff057224 */ /* 0x000fce00078e000e */
[----:B------:R-:W-:Y:S05]  /*21410*/  WARPSYNC.COLLECTIVE R15, `(.L_x_6213) ;  /* 0x000000000f087348 */ /* 0x000fea0003c00000 */
[----:B------:R0:W1:Y:S02]  /*21420*/  SHFL.IDX P6, R14, R13, R12, R11 ;  /* 0x0000000c0d0e7389 */ /* 0x00006400000c000b */
[----:B01----:R-:W-:Y:S01]  /*21430*/  ENDCOLLECTIVE ;  /* 0x000000000000791b */ /* 0x003fe20003800000 */
.L_x_6213:
        /* <DEDUP_REMOVED lines=14> */
.L_x_6214:
[----:B------:R-:W-:Y:S01]  /*21520*/  IMAD.MOV.U32 R0, RZ, RZ, R14 ;  /* 0x000000ffff007224 */ /* 0x000fe200078e000e */
[----:B------:R-:W-:Y:S06]  /*21530*/  BRA `(.L_x_6215) ;  /* 0xffffffb000cc7947 */ /* 0x000fec000383ffff */
.L_x_6093:
[----:B0-----:R0:W1:Y:S02]  /*21540*/  SYNCS.PHASECHK.TRANS64.TRYWAIT P0, [R23+URZ+0x28c20], R0 ;  /* 0x028c2000170075a7 */ /* 0x001064000800017f */
[----:B-1----:R-:W-:Y:S05]  /*21550*/  @!P0 NANOSLEEP.SYNCS 0x989680 ;  /* 0x009896800000895d */ /* 0x002fea0003900000 */
[----:B------:R-:W1:Y:S02]  /*21560*/  @!P0 SYNCS.PHASECHK.TRANS64 P0, [R23+URZ+0x28c20], R0 ;  /* 0x028c2000170085a7 */ /* 0x000e64000800007f */
[----:B-1----:R-:W-:Y:S05]  /*21570*/  @!P0 BRA `(.L_x_6093) ;  /* 0xfffffffc00f08947 */ /* 0x002fea000383ffff */
[----:B------:R-:W-:Y:S05]  /*21580*/  BRA `(.L_x_6216) ;  /* 0xffffffb400287947 */ /* 0x000fea000383ffff */
.L_x_6096:
[----:B0-----:R0:W1:Y:S02]  /*21590*/  SYNCS.PHASECHK.TRANS64.TRYWAIT P0, [R27+URZ+0x28c60], R0 ;  /* 0x028c60001b0075a7 */ /* 0x001064000800017f */
[----:B-1----:R-:W-:Y:S05]  /*215a0*/  @!P0 NANOSLEEP.SYNCS 0x989680 ;  /* 0x009896800000895d */ /* 0x002fea0003900000 */
[----:B------:R-:W1:Y:S02]  /*215b0*/  @!P0 SYNCS.PHASECHK.TRANS64 P0, [R27+URZ+0x28c60], R0 ;  /* 0x028c60001b0085a7 */ /* 0x000e64000800007f */
[----:B-1----:R-:W-:Y:S05]  /*215c0*/  @!P0 BRA `(.L_x_6096) ;  /* 0xfffffffc00f08947 */ /* 0x002fea000383ffff */
[----:B------:R-:W-:Y:S05]  /*215d0*/  BRA `(.L_x_6217) ;  /* 0xffffffb400387947 */ /* 0x000fea000383ffff */
.L_x_6097:
        /* <DEDUP_REMOVED lines=8> */
.L_x_6219:
[----:B------:R-:W-:Y:S05]  /*21660*/  BSYNC B0 ;  /* 0x0000000000007941 */ /* 0x000fea0003800000 */
.L_x_6218:
        /* <DEDUP_REMOVED lines=15> */
.L_x_6220:
        /* <DEDUP_REMOVED lines=40> */
.L_x_6221:
[----:B------:R-:W-:Y:S02]  /*219e0*/  IMAD.MOV.U32 R13, RZ, RZ, R5 ;  /* 0x000000ffff0d7224 */ /* 0x000fe400078e0005 */
[----:B------:R-:W-:-:S07]  /*219f0*/  IMAD.MOV.U32 R3, RZ, RZ, R14 ;  /* 0x000000ffff037224 */ /* 0x000fce00078e000e */
[----:B------:R-:W-:Y:S05]  /*21a00*/  WARPSYNC.COLLECTIVE R15, `(.L_x_6222) ;  /* 0x000000000f087348 */ /* 0x000fea0003c00000 */
[----:B------:R0:W1:Y:S02]  /*21a10*/  SHFL.IDX P6, R14, R13, R12, R11 ;  /* 0x0000000c0d0e7389 */ /* 0x00006400000c000b */
[----:B01----:R-:W-:Y:S01]  /*21a20*/  ENDCOLLECTIVE ;  /* 0x000000000000791b */ /* 0x003fe20003800000 */
.L_x_6222:
        /* <DEDUP_REMOVED lines=29> */
.L_x_6223:
[----:B------:R-:W-:Y:S02]  /*21c00*/  IMAD.MOV.U32 R13, RZ, RZ, R5 ;  /* 0x000000ffff0d7224 */ /* 0x000fe400078e0005 */
[----:B------:R-:W-:-:S07]  /*21c10*/  IMAD.MOV.U32 R7, RZ, RZ, R14 ;  /* 0x000000ffff077224 */ /* 0x000fce00078e000e */
[----:B------:R-:W-:Y:S05]  /*21c20*/  WARPSYNC.COLLECTIVE R15, `(.L_x_6224) ;  /* 0x000000000f087348 */ /* 0x000fea0003c00000 */
[----:B------:R0:W1:Y:S02]  /*21c30*/  SHFL.IDX P6, R14, R13, R12, R11 ;  /* 0x0000000c0d0e7389 */ /* 0x00006400000c000b */
[----:B01----:R-:W-:Y:S01]  /*21c40*/  ENDCOLLECTIVE ;  /* 0x000000000000791b */ /* 0x003fe20003800000 */
.L_x_6224:
        /* <DEDUP_REMOVED lines=29> */
.L_x_6225:
[----:B------:R-:W-:Y:S02]  /*21e20*/  IMAD.MOV.U32 R13, RZ, RZ, R5 ;  /* 0x000000ffff0d7224 */ /* 0x000fe400078e0005 */
[----:B------:R-:W-:-:S07]  /*21e30*/  IMAD.MOV.U32 R6, RZ, RZ, R14 ;  /* 0x000000ffff067224 */ /* 0x000fce00078e000e */
[----:B------:R-:W-:Y:S05]  /*21e40*/  WARPSYNC.COLLECTIVE R15, `(.L_x_6226) ;  /* 0x000000000f087348 */ /* 0x000fea0003c00000 */
[----:B------:R0:W1:Y:S02]  /*21e50*/  SHFL.IDX P6, R14, R13, R12, R11 ;  /* 0x0000000c0d0e7389 */ /* 0x00006400000c000b */
[----:B01----:R-:W-:Y:S01]  /*21e60*/  ENDCOLLECTIVE ;  /* 0x000000000000791b */ /* 0x003fe20003800000 */
.L_x_6226:
[----:B------:R-:W-:Y:S01]  /*21e70*/  IMAD.MOV.U32 R2, RZ, RZ, R14 ;  /* 0x000000ffff027224 */ /* 0x000fe200078e000e */
[----:B------:R-:W-:Y:S06]  /*21e80*/  BRA `(.L_x_6227) ;  /* 0xffffffb000d07947 */ /* 0x000fec000383ffff */
.L_x_6104:
[----:B0-----:R0:W1:Y:S02]  /*21e90*/  SYNCS.PHASECHK.TRANS64.TRYWAIT P0, [R6+URZ+0x28c40], R17 ;  /* 0x028c4011060075a7 */ /* 0x001064000800017f */
[----:B-1----:R-:W-:Y:S05]  /*21ea0*/  @!P0 NANOSLEEP.SYNCS 0x989680 ;  /* 0x009896800000895d */ /* 0x002fea0003900000 */
[----:B------:R-:W1:Y:S02]  /*21eb0*/  @!P0 SYNCS.PHASECHK.TRANS64 P0, [R6+URZ+0x28c40], R17 ;  /* 0x028c4011060085a7 */ /* 0x000e64000800007f */
[----:B-1----:R-:W-:Y:S05]  /*21ec0*/  @!P0 BRA `(.L_x_6104) ;  /* 0xfffffffc00f08947 */ /* 0x002fea000383ffff */
[----:B------:R-:W-:Y:S05]  /*21ed0*/  BRA `(.L_x_6228) ;  /* 0xffffffb800607947 */ /* 0x000fea000383ffff */
.L_x_6105:
        /* <DEDUP_REMOVED lines=8> */
.L_x_6230:
[----:B------:R-:W-:Y:S05]  /*21f60*/  BSYNC B1 ;  /* 0x0000000000017941 */ /* 0x000fea0003800000 */
.L_x_6229:
        /* <DEDUP_REMOVED lines=9> */
.L_x_6231:
[----:B------:R-:W-:Y:S02]  /*22000*/  IMAD.MOV.U32 R13, RZ, RZ, R27 ;  /* 0x000000ffff0d7224 */ /* 0x000fe400078e001b */
[----:B------:R-:W-:Y:S02]  /*22010*/  IMAD.MOV.U32 R12, RZ, RZ, 0x1 ;  /* 0x00000001ff0c7424 */ /* 0x000fe400078e00ff */
[----:B------:R-:W-:-:S07]  /*22020*/  IMAD.MOV.U32 R2, RZ, RZ, R14 ;  /* 0x000000ffff027224 */ /* 0x000fce00078e000e */
[----:B------:R-:W-:Y:S05]  /*22030*/  WARPSYNC.COLLECTIVE R15, `(.L_x_6232) ;  /* 0x000000000f087348 */ /* 0x000fea0003c00000 */
[----:B------:R0:W1:Y:S02]  /*22040*/  SHFL.IDX P6, R14, R13, R12, R11 ;  /* 0x0000000c0d0e7389 */ /* 0x00006400000c000b */
[----:B01----:R-:W-:Y:S01]  /*22050*/  ENDCOLLECTIVE ;  /* 0x000000000000791b */ /* 0x003fe20003800000 */
.L_x_6232:
        /* <DEDUP_REMOVED lines=11> */
.L_x_6233:
[----:B------:R-:W-:Y:S02]  /*22110*/  IMAD.MOV.U32 R13, RZ, RZ, R27 ;  /* 0x000000ffff0d7224 */ /* 0x000fe400078e001b */
[----:B------:R-:W-:Y:S02]  /*22120*/  IMAD.MOV.U32 R12, RZ, RZ, 0x2 ;  /* 0x00000002ff0c7424 */ /* 0x000fe400078e00ff */
[----:B------:R-:W-:-:S07]  /*22130*/  IMAD.MOV.U32 R2, RZ, RZ, R14 ;  /* 0x000000ffff027224 */ /* 0x000fce00078e000e */
[----:B------:R-:W-:Y:S05]  /*22140*/  WARPSYNC.COLLECTIVE R15, `(.L_x_6234) ;  /* 0x000000000f087348 */ /* 0x000fea0003c00000 */
[----:B------:R0:W1:Y:S02]  /*22150*/  SHFL.IDX P6, R14, R13, R12, R11 ;  /* 0x0000000c0d0e7389 */ /* 0x00006400000c000b */
[----:B01----:R-:W-:Y:S01]  /*22160*/  ENDCOLLECTIVE ;  /* 0x000000000000791b */ /* 0x003fe20003800000 */
.L_x_6234:
        /* <DEDUP_REMOVED lines=11> */
.L_x_6235:
[----:B------:R-:W-:Y:S02]  /*22220*/  IMAD.MOV.U32 R13, RZ, RZ, R27 ;  /* 0x000000ffff0d7224 */ /* 0x000fe400078e001b */
[----:B------:R-:W-:Y:S02]  /*22230*/  IMAD.MOV.U32 R12, RZ, RZ, 0x3 ;  /* 0x00000003ff0c7424 */ /* 0x000fe400078e00ff */
[----:B------:R-:W-:-:S07]  /*22240*/  IMAD.MOV.U32 R2, RZ, RZ, R14 ;  /* 0x000000ffff027224 */ /* 0x000fce00078e000e */
[----:B------:R-:W-:Y:S05]  /*22250*/  WARPSYNC.COLLECTIVE R15, `(.L_x_6236) ;  /* 0x000000000f087348 */ /* 0x000fea0003c00000 */
[----:B------:R0:W1:Y:S02]  /*22260*/  SHFL.IDX P6, R14, R13, R12, R11 ;  /* 0x0000000c0d0e7389 */ /* 0x00006400000c000b */
[----:B01----:R-:W-:Y:S01]  /*22270*/  ENDCOLLECTIVE ;  /* 0x000000000000791b */ /* 0x003fe20003800000 */
.L_x_6236:
        /* <DEDUP_REMOVED lines=11> */
.L_x_6237:
[----:B------:R-:W-:Y:S01]  /*22330*/  IMAD.MOV.U32 R2, RZ, RZ, R14 ;  /* 0x000000ffff027224 */ /* 0x000fe200078e000e */
[----:B------:R-:W-:Y:S06]  /*22340*/  BRA `(.L_x_6238) ;  /* 0xffffffb400f07947 */ /* 0x000fec000383ffff */
.L_x_6110:
[----:B---3--:R3:W4:Y:S02]  /*22350*/  SYNCS.PHASECHK.TRANS64.TRYWAIT P0, [R6+URZ+0x28c60], R17 ;  /* 0x028c6011060075a7 */ /* 0x008724000800017f */
[----:B----4-:R-:W-:Y:S05]  /*22360*/  @!P0 NANOSLEEP.SYNCS 0x989680 ;  /* 0x009896800000895d */ /* 0x010fea0003900000 */
[----:B------:R-:W4:Y:S02]  /*22370*/  @!P0 SYNCS.PHASECHK.TRANS64 P0, [R6+URZ+0x28c60], R17 ;  /* 0x028c6011060085a7 */ /* 0x000f24000800007f */
[----:B----4-:R-:W-:Y:S05]  /*22380*/  @!P0 BRA `(.L_x_6110) ;  /* 0xfffffffc00f08947 */ /* 0x010fea000383ffff */
[----:B------:R-:W-:Y:S05]  /*22390*/  BRA `(.L_x_6239) ;  /* 0xffffffb800407947 */ /* 0x000fea000383ffff */
.L_x_6111:
        /* <DEDUP_REMOVED lines=8> */
.L_x_6241:
[----:B------:R-:W-:Y:S05]  /*22420*/  BSYNC B1 ;  /* 0x0000000000017941 */ /* 0x000fea0003800000 */
.L_x_6240:
        /* <DEDUP_REMOVED lines=13> */
.L_x_6242:
        /* <DEDUP_REMOVED lines=17> */
.L_x_6243:
        /* <DEDUP_REMOVED lines=16> */
.L_x_6244:
        /* <DEDUP_REMOVED lines=19> */
.L_x_6245:
        /* <DEDUP_REMOVED lines=14> */
.L_x_6246:
        /* <DEDUP_REMOVED lines=16> */
.L_x_6247:
        /* <DEDUP_REMOVED lines=14> */
.L_x_6248:
[----:B------:R-:W-:Y:S05]  /*22b00*/  BRA `(.L_x_6249) ;  /* 0xffffffb400ac7947 */ /* 0x000fea000383ffff */
.L_x_6119:
        /* <DEDUP_REMOVED lines=8> */
.L_x_6251:
[----:B------:R-:W-:Y:S05]  /*22b90*/  BSYNC B0 ;  /* 0x0000000000007941 */ /* 0x000fea0003800000 */
.L_x_6250:
        /* <DEDUP_REMOVED lines=9> */
.L_x_6252:
        /* <DEDUP_REMOVED lines=18> */
.L_x_6253:
[----:B------:R-:W-:Y:S01]  /*22d50*/  IMAD.MOV.U32 R12, RZ, RZ, 0x2 ;  /* 0x00000002ff0c7424 */ /* 0x000fe200078e00ff */
[----:B------:R-:W-:-:S05]  /*22d60*/  SEL R4, R14, RZ, P1 ;  /* 0x000000ff0e047207 */ /* 0x000fca0000800000 */
[----:B------:R-:W-:-:S04]  /*22d70*/  IMAD.IADD R4, R17, 0x1, R4 ;  /* 0x0000000111047824 */ /* 0x000fc800078e0204 */
[----:B------:R-:W-:-:S07]  /*22d80*/  IMAD.MOV.U32 R13, RZ, RZ, R4 ;  /* 0x000000ffff0d7224 */ /* 0x000fce00078e0004 */
[----:B------:R-:W-:Y:S05]  /*22d90*/  WARPSYNC.COLLECTIVE R15, `(.L_x_6254) ;  /* 0x000000000f087348 */ /* 0x000fea0003c00000 */
[----:B------:R0:W1:Y:S02]  /*22da0*/  SHFL.UP P6, R14, R13, R12, R11 ;  /* 0x0400000c0d0e7389 */ /* 0x00006400000c000b */
[----:B01----:R-:W-:Y:S01]  /*22db0*/  ENDCOLLECTIVE ;  /* 0x000000000000791b */ /* 0x003fe20003800000 */
.L_x_6254:
[----:B------:R-:W-:Y:S01]  /*22dc0*/  IMAD.MOV.U32 R12, RZ, RZ, 0x4 ;  /* 0x00000004ff0c7424 */ /* 0x000fe200078e00ff */
[----:B------:R-:W-:-:S05]  /*22dd0*/  SEL R3, R14, RZ, P2 ;  /* 0x000000ff0e037207 */ /* 0x000fca0001000000 */
[----:B------:R-:W-:-:S04]  /*22de0*/  IMAD.IADD R6, R4, 0x1, R3 ;  /* 0x0000000104067824 */ /* 0x000fc800078e0203 */
[----:B------:R-:W-:-:S07]  /*22df0*/  IMAD.MOV.U32 R13, RZ, RZ, R6 ;  /* 0x000000ffff0d7224 */ /* 0x000fce00078e0006 */
[----:B------:R-:W-:Y:S05]  /*22e00*/  WARPSYNC.COLLECTIVE R15, `(.L_x_6255) ;  /* 0x000000000f087348 */ /* 0x000fea0003c00000 */
[----:B------:R0:W1:Y:S02]  /*22e10*/  SHFL.UP P6, R14, R13, R12, R11 ;  /* 0x0400000c0d0e7389 */ /* 0x00006400000c000b */
[----:B01----:R-:W-:Y:S01]  /*22e20*/  ENDCOLLECTIVE ;  /* 0x000000000000791b */ /* 0x003fe20003800000 */
.L_x_6255:
[----:B------:R-:W-:Y:S01]  /*22e30*/  IMAD.MOV.U32 R12, RZ, RZ, 0x8 ;  /* 0x00000008ff0c7424 */ /* 0x000fe200078e00ff */
[----:B------:R-:W-:-:S05]  /*22e40*/  SEL R3, R14, RZ, P3 ;  /* 0x000000ff0e037207 */ /* 0x000fca0001800000 */
[----:B------:R-:W-:-:S04]  /*22e50*/  IMAD.IADD R2, R6, 0x1, R3 ;  /* 0x0000000106027824 */ /* 0x000fc800078e0203 */
[----:B------:R-:W-:-:S07]  /*22e60*/  IMAD.MOV.U32 R13, RZ, RZ, R2 ;  /* 0x000000ffff0d7224 */ /* 0x000fce00078e0002 */
[----:B------:R-:W-:Y:S05]  /*22e70*/  WARPSYNC.COLLECTIVE R15, `(.L_x_6256) ;  /* 0x000000000f087348 */ /* 0x000fea0003c00000 */
[----:B------:R0:W1:Y:S02]  /*22e80*/  SHFL.UP P6, R14, R13, R12, R11 ;  /* 0x0400000c0d0e7389 */ /* 0x00006400000c000b */
[----:B01----:R-:W-:Y:S01]  /*22e90*/  ENDCOLLECTIVE ;  /* 0x000000000000791b */ /* 0x003fe20003800000 */
.L_x_6256:
[----:B------:R-:W-:Y:S01]  /*22ea0*/  IMAD.MOV.U32 R12, RZ, RZ, 0x10 ;  /* 0x00000010ff0c7424 */ /* 0x000fe200078e00ff */
[----:B------:R-:W-:-:S05]  /*22eb0*/  SEL R3, R14, RZ, P4 ;  /* 0x000000ff0e037207 */ /* 0x000fca0002000000 */
[----:B------:R-:W-:-:S04]  /*22ec0*/  IMAD.IADD R3, R2, 0x1, R3 ;  /* 0x0000000102037824 */ /* 0x000fc800078e0203 */
[----:B------:R-:W-:-:S07]  /*22ed0*/  IMAD.MOV.U32 R13, RZ, RZ, R3 ;  /* 0x000000ffff0d7224 */ /* 0x000fce00078e0003 */
[----:B------:R-:W-:Y:S05]  /*22ee0*/  WARPSYNC.COLLECTIVE R15, `(.L_x_6257) ;  /* 0x000000000f087348 */ /* 0x000fea0003c00000 */
[----:B------:R0:W1:Y:S02]  /*22ef0*/  SHFL.UP P6, R14, R13, R12, R11 ;  /* 0x0400000c0d0e7389 */ /* 0x00006400000c000b */
[----:B01----:R-:W-:Y:S01]  /*22f00*/  ENDCOLLECTIVE ;  /* 0x000000000000791b */ /* 0x003fe20003800000 */
.L_x_6257:
        /* <DEDUP_REMOVED lines=8> */
.L_x_6258:
[----:B------:R-:W-:Y:S05]  /*22f90*/  BRA `(.L_x_6259) ;  /* 0xffffffb800407947 */ /* 0x000fea000383ffff */
.L_x_6124:
        /* <DEDUP_REMOVED lines=8> */
.L_x_6261:
[----:B------:R-:W-:Y:S05]  /*23020*/  BSYNC B0 ;  /* 0x0000000000007941 */ /* 0x000fea0003800000 */
.L_x_6260:
        /* <DEDUP_REMOVED lines=8> */
.L_x_6262:
[----:B------:R-:W-:Y:S01]  /*230b0*/  IMAD.MOV.U32 R12, RZ, RZ, 0x4 ;  /* 0x00000004ff0c7424 */ /* 0x000fe200078e00ff */
[----:B------:R-:W-:-:S05]  /*230c0*/  SEL R2, R14, RZ, P2 ;  /* 0x000000ff0e027207 */ /* 0x000fca0001000000 */
[----:B------:R-:W-:-:S04]  /*230d0*/  IMAD.IADD R2, R13, 0x1, R2 ;  /* 0x000000010d027824 */ /* 0x000fc800078e0202 */
[----:B------:R-:W-:-:S07]  /*230e0*/  IMAD.MOV.U32 R13, RZ, RZ, R2 ;  /* 0x000000ffff0d7224 */ /* 0x000fce00078e0002 */
[----:B------:R-:W-:Y:S05]  /*230f0*/  WARPSYNC.COLLECTIVE R15, `(.L_x_6263) ;  /* 0x000000000f087348 */ /* 0x000fea0003c00000 */
[----:B------:R0:W1:Y:S02]  /*23100*/  SHFL.UP P6, R14, R13, R12, R11 ;  /* 0x0400000c0d0e7389 */ /* 0x00006400000c000b */
[----:B01----:R-:W-:Y:S01]  /*23110*/  ENDCOLLECTIVE ;  /* 0x000000000000791b */ /* 0x003fe20003800000 */
.L_x_6263:
[----:B------:R-:W-:Y:S01]  /*23120*/  IMAD.MOV.U32 R12, RZ, RZ, 0x8 ;  /* 0x00000008ff0c7424 */ /* 0x000fe200078e00ff */
[----:B------:R-:W-:-:S05]  /*23130*/  SEL R3, R14, RZ, P3 ;  /* 0x000000ff0e037207 */ /* 0x000fca0001800000 */
[----:B------:R-:W-:-:S04]  /*23140*/  IMAD.IADD R3, R2, 0x1, R3 ;  /* 0x0000000102037824 */ /* 0x000fc800078e0203 */
[----:B------:R-:W-:-:S07]  /*23150*/  IMAD.MOV.U32 R13, RZ, RZ, R3 ;  /* 0x000000ffff0d7224 */ /* 0x000fce00078e0003 */
[----:B------:R-:W-:Y:S05]  /*23160*/  WARPSYNC.COLLECTIVE R15, `(.L_x_6264) ;  /* 0x000000000f087348 */ /* 0x000fea0003c00000 */
[----:B------:R0:W1:Y:S02]  /*23170*/  SHFL.UP P6, R14, R13, R12, R11 ;  /* 0x0400000c0d0e7389 */ /* 0x00006400000c000b */
[----:B01----:R-:W-:Y:S01]  /*23180*/  ENDCOLLECTIVE ;  /* 0x000000000000791b */ /* 0x003fe20003800000 */
.L_x_6264:
[----:B------:R-:W-:Y:S01]  /*23190*/  IMAD.MOV.U32 R12, RZ, RZ, 0x10 ;  /* 0x00000010ff0c7424 */ /* 0x000fe200078e00ff */
[----:B------:R-:W-:-:S05]  /*231a0*/  SEL R4, R14, RZ, P4 ;  /* 0x000000ff0e047207 */ /* 0x000fca0002000000 */
[----:B------:R-:W-:-:S04]  /*231b0*/  IMAD.IADD R4, R3, 0x1, R4 ;  /* 0x0000000103047824 */ /* 0x000fc800078e0204 */
[----:B------:R-:W-:-:S07]  /*231c0*/  IMAD.MOV.U32 R13, RZ, RZ, R4 ;  /* 0x000000ffff0d7224 */ /* 0x000fce00078e0004 */
[----:B------:R-:W-:Y:S05]  /*231d0*/  WARPSYNC.COLLECTIVE R15, `(.L_x_6265) ;  /* 0x000000000f087348 */ /* 0x000fea0003c00000 */
[----:B------:R0:W1:Y:S02]  /*231e0*/  SHFL.UP P6, R14, R13, R12, R11 ;  /* 0x0400000c0d0e7389 */ /* 0x00006400000c000b */
[----:B01----:R-:W-:Y:S01]  /*231f0*/  ENDCOLLECTIVE ;  /* 0x000000000000791b */ /* 0x003fe20003800000 */
.L_x_6265:
        /* <DEDUP_REMOVED lines=8> */
.L_x_6266:
[----:B------:R-:W-:Y:S05]  /*23280*/  BRA `(.L_x_6267) ;  /* 0xffffffb800207947 */ /* 0x000fea000383ffff */
.L_x_6126:
[----:B------:R-:W-:Y:S01]  /*23290*/  BSSY B0, `(.L_x_6268) ;  /* 0x0000006000007945 */ /* 0x000fe20003800000 */
[----:B------:R-:W-:Y:S01]  /*232a0*/  PLOP3.LUT P6, PT, P6, PT, PT, 0x8, 0x0 ;  /* 0x000000000000781c */ /* 0x000fe200037ce170 */
[----:B------:R-:W-:-:S12]  /*232b0*/  IMAD.MOV.U32 R15, RZ, RZ, -0x1 ;  /* 0xffffffffff0f7424 */ /* 0x000fd800078e00ff */
[----:B01----:R-:W-:Y:S05]  /*232c0*/  WARPSYNC.COLLECTIVE R15, `(.L_x_6269) ;  /* 0x000000000f087348 */ /* 0x003fea0003c00000 */
[----:B------:R-:W-:Y:S01]  /*232d0*/  VOTE.ANY R14, PT, P6 ;  /* 0x00000000000e7806 */ /* 0x000fe200030e0100 */
[----:B01----:R-:W-:Y:S06]  /*232e0*/  ENDCOLLECTIVE ;  /* 0x000000000000791b */ /* 0x003fec0003800000 */
.L_x_6269:
[----:B------:R-:W-:Y:S05]  /*232f0*/  BSYNC B0 ;  /* 0x0000000000007941 */ /* 0x000fea0003800000 */
.L_x_6268:
        /* <DEDUP_REMOVED lines=9> */
.L_x_6270:
[----:B------:R-:W-:Y:S01]  /*23390*/  IMAD.MOV.U32 R17, RZ, RZ, R14 ;  /* 0x000000ffff117224 */ /* 0x000fe200078e000e */
[----:B------:R-:W-:Y:S06]  /*233a0*/  BRA `(.L_x_6271) ;  /* 0xffffffb800107947 */ /* 0x000fec000383ffff */
.L_x_6128:
[----:B------:R-:W-:Y:S01]  /*233b0*/  BSSY B0, `(.L_x_6272) ;  /* 0x0000007000007945 */ /* 0x000fe20003800000 */
[----:B------:R-:W-:Y:S02]  /*233c0*/  IMAD.MOV.U32 R13, RZ, RZ, R3 ;  /* 0x000000ffff0d7224 */ /* 0x000fe400078e0003 */
[----:B------:R-:W-:Y:S02]  /*233d0*/  IMAD.MOV.U32 R11, RZ, RZ, 0x1f ;  /* 0x0000001fff0b7424 */ /* 0x000fe400078e00ff */
[----:B------:R-:W-:-:S07]  /*233e0*/  IMAD.MOV.U32 R15, RZ, RZ, -0x1 ;  /* 0xffffffffff0f7424 */ /* 0x000fce00078e00ff */
[----:B0123--:R-:W-:Y:S05]  /*233f0*/  WARPSYNC.COLLECTIVE R15, `(.L_x_6273) ;  /* 0x000000000f087348 */ /* 0x00ffea0003c00000 */
[----:B------:R4:W0:Y:S02]  /*23400*/  SHFL.IDX P6, R14, R13, R12, R11 ;  /* 0x0000000c0d0e7389 */ /* 0x00082400000c000b */
[----:B01234-:R-:W-:Y:S01]  /*23410*/  ENDCOLLECTIVE ;  /* 0x000000000000791b */ /* 0x01ffe20003800000 */
.L_x_6273:
[----:B------:R-:W-:Y:S05]  /*23420*/  BSYNC B0 ;  /* 0x0000000000007941 */ /* 0x000fea0003800000 */
.L_x_6272:
[----:B------:R-:W-:Y:S05]  /*23430*/  BRA `(.L_x_6127) ;  /* 0xffffffb800087947 */ /* 0x000fea000383ffff */
.L_x_6132:
[----:B0-----:R0:W1:Y:S02]  /*23440*/  SYNCS.PHASECHK.TRANS64.TRYWAIT P0, [R4+URZ+0x28c20], R0 ;  /* 0x028c2000040075a7 */ /* 0x001064000800017f */
[----:B-1----:R-:W-:Y:S05]  /*23450*/  @!P0 NANOSLEEP.SYNCS 0x989680 ;  /* 0x009896800000895d */ /* 0x002fea0003900000 */
[----:B------:R-:W1:Y:S02]  /*23460*/  @!P0 SYNCS.PHASECHK.TRANS64 P0, [R4+URZ+0x28c20], R0 ;  /* 0x028c2000040085a7 */ /* 0x000e64000800007f */
[----:B-1----:R-:W-:Y:S05]  /*23470*/  @!P0 BRA `(.L_x_6132) ;  /* 0xfffffffc00f08947 */ /* 0x002fea000383ffff */
[----:B------:R-:W-:Y:S05]  /*23480*/  BRA `(.L_x_6274) ;  /* 0xffffffbc00807947 */ /* 0x000fea000383ffff */
.L_x_6133:
        /* <DEDUP_REMOVED lines=11> */
.L_x_6276:
[----:B------:R-:W-:Y:S05]  /*23540*/  BSYNC B0 ;  /* 0x0000000000007941 */ /* 0x000fea0003800000 */
.L_x_6275:
[----:B------:R-:W-:Y:S05]  /*23550*/  BRA `(.L_x_6277) ;  /* 0xffffffbc00687947 */ /* 0x000fea000383ffff */
.L_x_6134:
[----:B------:R-:W-:Y:S01]  /*23560*/  BSSY B0, `(.L_x_6278) ;  /* 0x0000006000007945 */ /* 0x000fe20003800000 */
[----:B------:R-:W-:-:S07]  /*23570*/  IMAD.MOV.U32 R15, RZ, RZ, -0x1 ;  /* 0xffffffffff0f7424 */ /* 0x000fce00078e00ff */
[----:B0-234-:R-:W-:Y:S05]  /*23580*/  WARPSYNC.COLLECTIVE R15, `(.L_x_6279) ;  /* 0x000000000f0c7348 */ /* 0x01dfea0003c00000 */
[----:B------:R-:W-:Y:S02]  /*23590*/  ELECT P6, UR62, PT ;  /* 0x00000000003e782f */ /* 0x000fe400038c0000 */
[----:B------:R-:W-:Y:S01]  /*235a0*/  MOV R14, UR62 ;  /* 0x0000003e000e7c02 */ /* 0x000fe20008000f00 */
[----:B0-234-:R-:W-:Y:S10]  /*235b0*/  ENDCOLLECTIVE ;  /* 0x000000000000791b */ /* 0x01dff40003800000 */
.L_x_6279:
[----:B------:R-:W-:Y:S05]  /*235c0*/  BSYNC B0 ;  /* 0x0000000000007941 */ /* 0x000fea0003800000 */
.L_x_6278:
[----:B------:R-:W-:Y:S05]  /*235d0*/  BRA `(.L_x_6280) ;  /* 0xffffffbc005c7947 */ /* 0x000fea000383ffff */
.L_x_6136:
[----:B0-----:R0:W1:Y:S02]  /*235e0*/  SYNCS.PHASECHK.TRANS64.TRYWAIT P1, [R5+URZ+0x28c40], R0 ;  /* 0x028c4000050075a7 */ /* 0x001064000802017f */
[----:B-1----:R-:W-:Y:S05]  /*235f0*/  @!P1 NANOSLEEP.SYNCS 0x989680 ;  /* 0x009896800000995d */ /* 0x002fea0003900000 */
[----:B------:R-:W1:Y:S02]  /*23600*/  @!P1 SYNCS.PHASECHK.TRANS64 P1, [R5+URZ+0x28c40], R0 ;  /* 0x028c4000050095a7 */ /* 0x000e64000802007f */
[----:B-1----:R-:W-:Y:S05]  /*23610*/  @!P1 BRA `(.L_x_6136) ;  /* 0xfffffffc00f09947 */ /* 0x002fea000383ffff */
[----:B------:R-:W-:Y:S05]  /*23620*/  BRA `(.L_x_6281) ;  /* 0xffffffbc007c7947 */ /* 0x000fea000383ffff */
.L_x_6138:
[----:B-1----:R1:W0:Y:S02]  /*23630*/  SYNCS.PHASECHK.TRANS64.TRYWAIT P1, [R25+URZ+0x28c40], R2 ;  /* 0x028c4002190075a7 */ /* 0x002224000802017f */
[----:B0-----:R-:W-:Y:S05]  /*23640*/  @!P1 NANOSLEEP.SYNCS 0x989680 ;  /* 0x009896800000995d */ /* 0x001fea0003900000 */
[----:B------:R-:W0:Y:S02]  /*23650*/  @!P1 SYNCS.PHASECHK.TRANS64 P1, [R25+URZ+0x28c40], R2 ;  /* 0x028c4002190095a7 */ /* 0x000e24000802007f */
[----:B0-----:R-:W-:Y:S05]  /*23660*/  @!P1 BRA `(.L_x_6138) ;  /* 0xfffffffc00f09947 */ /* 0x001fea000383ffff */
[----:B------:R-:W-:Y:S05]  /*23670*/  BRA `(.L_x_6282) ;  /* 0xffffffbc00887947 */ /* 0x000fea000383ffff */
.L_x_6140:
[----:B------:R0:W0:Y:S02]  /*23680*/  SYNCS.PHASECHK.TRANS64.TRYWAIT P1, [R5+URZ+0x28c60], R0 ;  /* 0x028c6000050075a7 */ /* 0x000024000802017f */
[----:B0-----:R-:W-:Y:S05]  /*23690*/  @!P1 NANOSLEEP.SYNCS 0x989680 ;  /* 0x009896800000995d */ /* 0x001fea0003900000 */
[----:B------:R-:W0:Y:S02]  /*236a0*/  @!P1 SYNCS.PHASECHK.TRANS64 P1, [R5+URZ+0x28c60], R0 ;  /* 0x028c6000050095a7 */ /* 0x000e24000802007f */
[----:B0-----:R-:W-:Y:S05]  /*236b0*/  @!P1 BRA `(.L_x_6140) ;  /* 0xfffffffc00f09947 */ /* 0x001fea000383ffff */
[----:B------:R-:W-:Y:S05]  /*236c0*/  BRA `(.L_x_6283) ;  /* 0xffffffbc00847947 */ /* 0x000fea000383ffff */
.L_x_6284:
        /* <DEDUP_REMOVED lines=11> */
.L_x_15540:


//--------------------- .text._ZN7cutlass13device_kernelIN5flash11enable_sm90INS1_16FlashAttnFwdSm90INS1_25CollectiveMainloopFwdSm90ILi2EN4cute5tupleIJNS5_1CILi1EEES8_S8_EEENS6_IJNS7_ILi64EEESA_SA_EEELi512ENS_10bfloat16_tEfNS_4arch4Sm90ELb0ELb1ELb0ELb1ELb1ELb0ELb1ELb0ELb0ELb1ELb0ELb0EEENS1_21CollectiveEpilogueFwdINS6_IJSA_NS7_ILi512EEESA_EEES9_SC_SE_Li256ELb1ELb1ELb0ELb0EEENS1_36VarlenDynamicPersistentTileSchedulerILi64ELi64ELi256ELi128ELb0ELb1ELb1ELb1ELb0ELb1EEEEEEEEEvNT_6ParamsE --------------------------
	.section	.text._ZN7cutlass13device_kernelIN5flash11enable_sm90INS1_16FlashAttnFwdSm90INS1_25CollectiveMainloopFwdSm90ILi2EN4cute5tupleIJNS5_1CILi1EEES8_S8_EEENS6_IJNS7_ILi64EEESA_SA_EEELi512ENS_10bfloat16_tEfNS_4arch4Sm90ELb0ELb1ELb0ELb1ELb1ELb0ELb1ELb0ELb0ELb1ELb0ELb0EEENS1_21CollectiveEpilogueFwdINS6_IJSA_NS7_ILi512EEESA_EEES9_SC_SE_Li256ELb1ELb1ELb0ELb0EEENS1_36VarlenDynamicPersistentTileSchedulerILi64ELi64ELi256ELi128ELb0ELb1ELb1ELb1ELb0ELb1EEEEEEEEEvNT_6ParamsE,"ax",@progbits
	.align	128
.text._ZN7cutlass13device_kernelIN5flash11enable_sm90INS1_16FlashAttnFwdSm90INS1_25CollectiveMainloopFwdSm90ILi2EN4cute5tupleIJNS5_1CILi1EEES8_S8_EEENS6_IJNS7_ILi64EEESA_SA_EEELi512ENS_10bfloat16_tEfNS_4arch4Sm90ELb0ELb1ELb0ELb1ELb1ELb0ELb1ELb0ELb0ELb1ELb0ELb0EEENS1_21CollectiveEpilogueFwdINS6_IJSA_NS7_ILi512EEESA_EEES9_SC_SE_Li256ELb1ELb1ELb0ELb0EEENS1_36VarlenDynamicPersistentTileSchedulerILi64ELi64ELi256ELi128ELb0ELb1ELb1ELb1ELb0ELb1EEEEEEEEEvNT_6ParamsE:
        .type           _ZN7cutlass13device_kernelIN5flash11enable_sm90INS1_16FlashAttnFwdSm90INS1_25CollectiveMainloopFwdSm90ILi2EN4cute5tupleIJNS5_1CILi1EEES8_S8_EEENS6_IJNS7_ILi64EEESA_SA_EEELi512ENS_10bfloat16_tEfNS_4arch4Sm90ELb0ELb1ELb0ELb1ELb1ELb0ELb1ELb0ELb0ELb1ELb0ELb0EEENS1_21CollectiveEpilogueFwdINS6_IJSA_NS7_ILi512EEESA_EEES9_SC_SE_Li256ELb1ELb1ELb0ELb0EEENS1_36VarlenDynamicPersistentTileSchedulerILi64ELi64ELi256ELi128ELb0ELb1ELb1ELb1ELb0ELb1EEEEEEEEEvNT_6ParamsE,@function
        .size           _ZN7cutlass13device_kernelIN5flash11enable_sm90INS1_16FlashAttnFwdSm90INS1_25CollectiveMainloopFwdSm90ILi2EN4cute5tupleIJNS5_1CILi1EEES8_S8_EEENS6_IJNS7_ILi64EEESA_SA_EEELi512ENS_10bfloat16_tEfNS_4arch4Sm90ELb0ELb1ELb0ELb1ELb1ELb0ELb1ELb0ELb0ELb1ELb0ELb0EEENS1_21CollectiveEpilogueFwdINS6_IJSA_NS7_ILi512EEESA_EEES9_SC_SE_Li256ELb1ELb1ELb0ELb0EEENS1_36VarlenDynamicPersistentTileSchedulerILi64ELi64ELi256ELi128ELb0ELb1ELb1ELb1ELb0ELb1EEEEEEEEEvNT_6ParamsE,(.L_x_15541 - _ZN7cutlass13device_kernelIN5flash11enable_sm90INS1_16FlashAttnFwdSm90INS1_25CollectiveMainloopFwdSm90ILi2EN4cute5tupleIJNS5_1CILi1EEES8_S8_EEENS6_IJNS7_ILi64EEESA_SA_EEELi512ENS_10bfloat16_tEfNS_4arch4Sm90ELb0ELb1ELb0ELb1ELb1ELb0ELb1ELb0ELb0ELb1ELb0ELb0EEENS1_21CollectiveEpilogueFwdINS6_IJSA_NS7_ILi512EEESA_EEES9_SC_SE_Li256ELb1ELb1ELb0ELb0EEENS1_36VarlenDynamicPersistentTileSchedulerILi64ELi64ELi256ELi128ELb0ELb1ELb1ELb1ELb0ELb1EEEEEEEEEvNT_6ParamsE)
        .other          _ZN7cutlass13device_kernelIN5flash11enable_sm90INS1_16FlashAttnFwdSm90INS1_25CollectiveMainloopFwdSm90ILi2EN4cute5tupleIJNS5_1CILi1EEES8_S8_EEENS6_IJNS7_ILi64EEESA_SA_EEELi512ENS_10bfloat16_tEfNS_4arch4Sm90ELb0ELb1ELb0ELb1ELb1ELb0ELb1ELb0ELb0ELb1ELb0ELb0EEENS1_21CollectiveEpilogueFwdINS6_IJSA_NS7_ILi512EEESA_EEES9_SC_SE_Li256ELb1ELb1ELb0ELb0EEENS1_36VarlenDynamicPersistentTileSchedulerILi64ELi64ELi256ELi128ELb0ELb1ELb1ELb1ELb0ELb1EEEEEEEEEvNT_6ParamsE,@"STO_CUDA_ENTRY STV_DEFAULT"
_ZN7cutlass13device_kernelIN5flash11enable_sm90INS1_16FlashAttnFwdSm90INS1_25CollectiveMainloopFwdSm90ILi2EN4cute5tupleIJNS5_1CILi1EEES8_S8_EEENS6_IJNS7_ILi64EEESA_SA_EEELi512ENS_10bfloat16_tEfNS_4arch4Sm90ELb0ELb1ELb0ELb1ELb1ELb0ELb1ELb0ELb0ELb1ELb0ELb0EEENS1_21CollectiveEpilogueFwdINS6_IJSA_NS7_ILi512EEESA_EEES9_SC_SE_Li256ELb1ELb1ELb0ELb0EEENS1_36VarlenDynamicPersistentTileSchedulerILi64ELi64ELi256ELi128ELb0ELb1ELb1ELb1ELb0ELb1EEEEEEEEEvNT_6ParamsE:
        /* <DEDUP_REMOVED lines=43> */
.L_x_6285:
        /* <DEDUP_REMOVED lines=22> */
.L_x_6286:
        /* <DEDUP_REMOVED lines=18> */
.L_x_6287:
        /* <DEDUP_REMOVED lines=22> */
.L_x_6288:
        /* <DEDUP_REMOVED lines=23> */
.L_x_6289:
[----:B0-----:R-:W-:Y:S01]  /*0800*/  ULDC UR4, c[0x0][0x20] ;  /* 0x0000080000047ab9 */ /* 0x001fe20000000800 */
[----:B------:R-:W-:Y:S01]  /*0810*/  UISETP.NE.AND UP0, UPT, UR61, URZ, UPT ;  /* 0x0000003f3d00728c */ /* 0x000fe2000bf05270 */
[----:B------:R-:W-:Y:S01]  /*0820*/  IADD3 R2, P0, R1, UR4, RZ ;  /* 0x0000000401027c10 */ /* 0x000fe2000ff1e0ff */
[----:B------:R-:W-:Y:S01]  /*0830*/  ULDC UR4, c[0x0][0x24] ;  /* 0x0000090000047ab9 */ /* 0x000fe20000000800 */
[----:B------:R-:W-:Y:S01]  /*0840*/  UMOV UR60, 0x1 ;  /* 0x00000001003c7882 */ /* 0x000fe20000000000 */
[----:B------:R-:W-:Y:S01]  /*0850*/  NOP ;  /* 0x0000000000007918 */ /* 0x000fe20000000000 */
[----:B-1234-:R-:W-:Y:S01]  /*0860*/  BAR.SYNC.DEFER_BLOCKING 0x0 ;  /* 0x0000000000007b1d */ /* 0x01efe20000010000 */
[----:B------:R-:W-:Y:S01]  /*0870*/  IADD3 R3, P1, R2, 0x1d0, RZ ;  /* 0x000001d002037810 */ /* 0x000fe20007f3e0ff */
[----:B------:R-:W-:Y:S01]  /*0880*/  IMAD.X R18, RZ, RZ, UR4, P0 ;  /* 0x00000004ff127e24 */ /* 0x000fe200080e06ff */
[----:B------:R-:W-:Y:S01]  /*0890*/  PLOP3.LUT P2, PT, PT, PT, UP0, 0x80, 0x0 ;  /* 0x000000000000781c */ /* 0x000fe20003f4f008 */
[----:B------:R-:W-:-:S02]  /*08a0*/  USEL UR60, UR60, 0x2, !UP0 ;  /* 0x000000023c3c7887 */ /* 0x000fc4000c000000 */
[----:B------:R-:W-:Y:S01]  /*08b0*/  ULDC.64 UR36, c[0x0][0x208] ;  /* 0x0000820000247ab9 */ /* 0x000fe20000000a00 */
[----:B------:R0:W-:Y:S02]  /*08c0*/  STL [R1+0x418], R3 ;  /* 0x0004180301007387 */ /* 0x0001e40000100800 */
[----:B0-----:R-:W-:-:S05]  /*08d0*/  IMAD.X R3, RZ, RZ, R18, P1 ;  /* 0x000000ffff037224 */ /* 0x001fca00008e0612 */
[----:B------:R0:W-:Y:S02]  /*08e0*/  STL [R1+0x414], R3 ;  /* 0x0004140301007387 */ /* 0x0001e40000100800 */
[----:B------:R-:W-:Y:S05]  /*08f0*/  @!P2 BRA `(.L_x_6290) ;  /* 0x0000023c00bca947 */ /* 0x000fea0003800000 */
.L_x_6291:
[----:B------:R-:W-:-:S08]  /*0900*/  NOP ;  /* 0x0000000000007918 */ /* 0x000fd00000000000 */
[----:B------:R-:W1:Y:S02]  /*0910*/  USETMAXREG.TRY_ALLOC.CTAPOOL UP0, 0xe8 ;  /* 0x000000e8000079c8 */ /* 0x000e640008000600 */
[----:B-1----:R-:W-:-:S13]  /*0920*/  PLOP3.LUT P0, PT, PT, PT, UP0, 0x80, 0x0 ;  /* 0x000000000000781c */ /* 0x002fda0003f0f008 */
[----:B------:R-:W-:Y:S05]  /*0930*/  @!P0 BRA `(.L_x_6291) ;  /* 0xfffffffc00f08947 */ /* 0x000fea000383ffff */
[----:B0-----:R-:W0:Y:S01]  /*0940*/  S2R R3, SR_TID.X ;  /* 0x0000000000037919 */ /* 0x001e220000002100 */
[----:B------:R-:W-:Y:S01]  /*0950*/  ULDC UR4, c[0x0][0xd3c] ;  /* 0x00034f0000047ab9 */ /* 0x000fe20000000800 */
[C---:B------:R-:W-:Y:S01]  /*0960*/  IADD3 R210, P1, R2.reuse, 0x1c0, RZ ;  /* 0x000001c002d27810 */ /* 0x040fe20007f3e0ff */
[----:B------:R-:W1:Y:S01]  /*0970*/  S2R R7, SR_CgaCtaId ;  /* 0x0000000000077919 */ /* 0x000e620000008800 */
[----:B------:R-:W-:-:S03]  /*0980*/  IADD3 R212, P2, R2, 0x1cc, RZ ;  /* 0x000001cc02d47810 */ /* 0x000fc60007f5e0ff */
[--C-:B------:R-:W-:Y:S01]  /*0990*/  IMAD.X R207, RZ, RZ, R18.reuse, P1 ;  /* 0x000000ffffcf7224 */ /* 0x100fe200008e0612 */
[----:B------:R-:W-:Y:S01]  /*09a0*/  STL.64 [R1+0x1c0], RZ ;  /* 0x0001c0ff01007387 */ /* 0x000fe20000100a00 */
[----:B------:R-:W-:-:S03]  /*09b0*/  IMAD.X R211, RZ, RZ, R18, P2 ;  /* 0x000000ffffd37224 */ /* 0x000fc600010e0612 */
[----:B------:R-:W-:Y:S04]  /*09c0*/  STL [R1+0x1c8], RZ ;  /* 0x0001c8ff01007387 */ /* 0x000fe80000100800 */
[----:B------:R-:W-:Y:S01]  /*09d0*/  STL [R1+0x1cc], RZ ;  /* 0x0001ccff01007387 */ /* 0x000fe20000100800 */
[----:B0-----:R-:W-:-:S04]  /*09e0*/  LOP3.LUT R0, R3, 0xffffff80, RZ, 0xc0, !PT ;  /* 0xffffff8003007812 */ /* 0x001fc800078ec0ff */
[----:B------:R-:W-:Y:S02]  /*09f0*/  ISETP.NE.AND P0, PT, R0, 0x80, PT ;  /* 0x000000800000780c */ /* 0x000fe40003f05270 */
[----:B------:R-:W-:-:S04]  /*0a00*/  MOV R0, 0x400 ;  /* 0x0000040000007802 */ /* 0x000fc80000000f00 */
[----:B-1----:R-:W-:-:S04]  /*0a10*/  LEA R0, R7, R0, 0x18 ;  /* 0x0000000007007211 */ /* 0x002fc800078ec0ff */
[----:B------:R-:W-:-:S03]  /*0a20*/  R2UR UR46, R0 ;  /* 0x00000000002e72ca */ /* 0x000fc600000e0000 */
        /* <DEDUP_REMOVED lines=10> */
[----:B------:R-:W0:Y:S01]  /*0ad0*/  S2UR UR4, SR_SWINHI ;  /* 0x00000000000479c3 */ /* 0x000e220000002f00 */
[----:B------:R-:W-:Y:S01]  /*0ae0*/  R2UR UR5, R9 ;  /* 0x00000000090572ca */ /* 0x000fe200000e0000 */
[----:B------:R-:W-:Y:S01]  /*0af0*/  ULOP3.LUT UR8, UR60, 0x1, URZ, 0xfc, !UPT ;  /* 0x000000013c087892 */ /* 0x000fe2000f8efc3f */
[----:B------:R-:W-:Y:S02]  /*0b00*/  SHF.R.S32.HI R3, RZ, 0x1f, R204 ;  /* 0x0000001fff037819 */ /* 0x000fe400000114cc */
[----:B------:R-:W-:Y:S02]  /*0b10*/  R2UR UR7, R10 ;  /* 0x000000000a0772ca */ /* 0x000fe400000e0000 */
[CC--:B------:R-:W-:Y:S02]  /*0b20*/  LEA.HI R6, R3.reuse, R204.reuse, RZ, 0x7 ;  /* 0x000000cc03067211 */ /* 0x0c0fe400078f38ff */
[----:B------:R-:W-:-:S02]  /*0b30*/  LEA.HI R4, R3, R204, RZ, 0x5 ;  /* 0x000000cc03047211 */ /* 0x000fc400078f28ff */
[----:B------:R-:W-:Y:S02]  /*0b40*/  LOP3.LUT R5, R6, 0xffffff80, RZ, 0xc0, !PT ;  /* 0xffffff8006057812 */ /* 0x000fe400078ec0ff */
[CC--:B------:R-:W-:Y:S02]  /*0b50*/  LEA.HI R0, R3.reuse, R204.reuse, RZ, 0x4 ;  /* 0x000000cc03007211 */ /* 0x0c0fe400078f20ff */
[--C-:B------:R-:W-:Y:S01]  /*0b60*/  SHF.R.S32.HI R214, RZ, 0x5, R4.reuse ;  /* 0x00000005ffd67819 */ /* 0x100fe20000011404 */
[----:B------:R-:W-:Y:S01]  /*0b70*/  IMAD.IADD R8, R204, 0x1, -R5 ;  /* 0x00000001cc087824 */ /* 0x000fe200078e0a05 */
[----:B------:R-:W-:Y:S02]  /*0b80*/  LEA.HI R5, R3, R204, RZ, 0x2 ;  /* 0x000000cc03057211 */ /* 0x000fe400078f10ff */
[----:B------:R-:W-:Y:S02]  /*0b90*/  SHF.R.S32.HI R9, RZ, 0x1f, R4 ;  /* 0x0000001fff097819 */ /* 0x000fe40000011404 */
[----:B------:R-:W-:-:S02]  /*0ba0*/  SHF.R.S32.HI R11, RZ, 0x1f, R8 ;  /* 0x0000001fff0b7819 */ /* 0x000fc40000011408 */
[----:B------:R-:W-:Y:S01]  /*0bb0*/  LOP3.LUT R15, R5, 0xfffffffc, RZ, 0xc0, !PT ;  /* 0xfffffffc050f7812 */ /* 0x000fe200078ec0ff */
[----:B------:R-:W-:Y:S01]  /*0bc0*/  UMOV UR38, UR46 ;  /* 0x0000002e00267c82 */ /* 0x000fe20008000000 */
[----:B0-----:R-:W-:Y:S01]  /*0bd0*/  UMOV UR39, UR4 ;  /* 0x0000000400277c82 */ /* 0x001fe20008000000 */
[----:B------:R-:W-:Y:S01]  /*0be0*/  SHF.R.S32.HI R5, RZ, 0x4, R0 ;  /* 0x00000004ff057819 */ /* 0x000fe20000011400 */
[----:B------:R-:W-:Y:S01]  /*0bf0*/  IMAD.U32 R208, RZ, RZ, UR38 ;  /* 0x00000026ffd07e24 */ /* 0x000fe2000f8e00ff */
[----:B------:R-:W-:Y:S01]  /*0c00*/  LEA.HI R4, R11, R8, RZ, 0x2 ;  /* 0x000000080b047211 */ /* 0x000fe200078f10ff */
[----:B------:R-:W-:Y:S01]  /*0c10*/  IMAD.IADD R15, R204, 0x1, -R15 ;  /* 0x00000001cc0f7824 */ /* 0x000fe200078e0a0f */
[----:B------:R-:W-:Y:S01]  /*0c20*/  LOP3.LUT R215, R0, 0xfffffff0, RZ, 0xc0, !PT ;  /* 0xfffffff000d77812 */ /* 0x000fe200078ec0ff */
[----:B------:R-:W-:Y:S01]  /*0c30*/  IMAD.U32 R209, RZ, RZ, UR39 ;  /* 0x00000027ffd17e24 */ /* 0x000fe2000f8e00ff */
[--C-:B------:R-:W-:Y:S02]  /*0c40*/  SHF.R.S32.HI R10, RZ, 0x2, R4.reuse ;  /* 0x00000002ff0a7819 */ /* 0x100fe40000011404 */
[----:B------:R-:W-:Y:S01]  /*0c50*/  SHF.R.S32.HI R13, RZ, 0x1f, R4 ;  /* 0x0000001fff0d7819 */ /* 0x000fe20000011404 */
[----:B------:R-:W-:Y:S01]  /*0c60*/  IMAD.IADD R215, R204, 0x1, -R215 ;  /* 0x00000001ccd77824 */ /* 0x000fe200078e0ad7 */
[----:B------:R-:W-:-:S02]  /*0c70*/  LEA.HI R0, R0, R5, RZ, 0x1 ;  /* 0x0000000500007211 */ /* 0x000fc400078f08ff */
[----:B------:R-:W-:Y:S02]  /*0c80*/  LEA.HI R13, R13, R10, RZ, 0x3 ;  /* 0x0000000a0d0d7211 */ /* 0x000fe400078f18ff */
[----:B------:R-:W-:Y:S02]  /*0c90*/  LOP3.LUT R0, R0, 0x1ffffffe, RZ, 0xc0, !PT ;  /* 0x1ffffffe00007812 */ /* 0x000fe400078ec0ff */
[----:B------:R-:W-:Y:S02]  /*0ca0*/  LOP3.LUT R13, R13, 0xfffffff8, RZ, 0xc0, !PT ;  /* 0xfffffff80d0d7812 */ /* 0x000fe400078ec0ff */
[----:B------:R-:W-:Y:S01]  /*0cb0*/  LEA.HI R195, R3, R204, RZ, 0x3 ;  /* 0x000000cc03c37211 */ /* 0x000fe200078f18ff */
[----:B------:R-:W-:Y:S01]  /*0cc0*/  IMAD.IADD R0, R5, 0x1, -R0 ;  /* 0x0000000105007824 */ /* 0x000fe200078e0a00 */
[----:B------:R-:W-:Y:S01]  /*0cd0*/  LEA.HI R5, R15, R15, RZ, 0x1 ;  /* 0x0000000f0f057211 */ /* 0x000fe200078f08ff */
[----:B------:R-:W-:Y:S01]  /*0ce0*/  IMAD.IADD R22, R10, 0x1, -R13 ;  /* 0x000000010a167824 */ /* 0x000fe200078e0a0d */
[----:B------:R-:W-:Y:S01]  /*0cf0*/  SHF.R.S32.HI R205, RZ, 0x7, R6 ;  /* 0x00000007ffcd7819 */ /* 0x000fe20000011406 */
[----:B------:R-:W-:Y:S01]  /*0d00*/  IMAD.SHL.U32 R217, R0, 0x8, RZ ;  /* 0x0000000800d97824 */ /* 0x000fe200078e00ff */
[----:B------:R-:W-:-:S02]  /*0d10*/  LEA.HI R9, R9, R214, RZ, 0x2 ;  /* 0x000000d609097211 */ /* 0x000fc400078f10ff */
[----:B------:R-:W-:Y:S01]  /*0d20*/  LOP3.LUT R10, R5, 0x1ffffffe, RZ, 0xc0, !PT ;  /* 0x1ffffffe050a7812 */ /* 0x000fe200078ec0ff */
[----:B------:R-:W-:Y:S01]  /*0d30*/  IMAD R12, R205, 0x100, R215 ;  /* 0x00000100cd0c7824 */ /* 0x000fe200078e02d7 */
[----:B------:R-:W-:Y:S02]  /*0d40*/  LOP3.LUT R5, R195, 0xfffffff8, RZ, 0xc0, !PT ;  /* 0xfffffff8c3057812 */ /* 0x000fe400078ec0ff */
        /* <DEDUP_REMOVED lines=10> */
[----:B------:R-:W-:Y:S01]  /*0df0*/  SHF.R.S32.HI R11, RZ, 0x5, R11 ;  /* 0x00000005ff0b7819 */ /* 0x000fe2000001140b */
[----:B------:R-:W-:Y:S01]  /*0e00*/  IMAD.IADD R3, R8, 0x1, -R3 ;  /* 0x0000000108037824 */ /* 0x000fe200078e0a03 */
[----:B------:R-:W-:Y:S01]  /*0e10*/  SHF.R.S32.HI R195, RZ, 0x3, R195 ;  /* 0x00000003ffc37819 */ /* 0x000fe200000114c3 */
[----:B------:R-:W-:-:S02]  /*0e20*/  IMAD.IADD R6, R205, 0x1, -R6 ;  /* 0x00000001cd067824 */ /* 0x000fc400078e0a06 */
        /* <DEDUP_REMOVED lines=14> */
[----:B------:R-:W-:Y:S01]  /*0f10*/  IMAD.SHL.U32 R213, R6, 0x100, RZ ;  /* 0x0000010006d57824 */ /* 0x000fe200078e00ff */
[----:B------:R-:W-:Y:S01]  /*0f20*/  SHF.R.S32.HI R197, RZ, 0x1f, R193 ;  /* 0x0000001fffc57819 */ /* 0x000fe200000114c1 */
[----:B------:R-:W-:-:S02]  /*0f30*/  IMAD.U32 R17, R12, 0x40, R217 ;  /* 0x000000400c117824 */ /* 0x000fc400078e00d9 */
[----:B------:R-:W-:Y:S02]  /*0f40*/  IMAD.SHL.U32 R216, R3, 0x2, RZ ;  /* 0x0000000203d87824 */ /* 0x000fe400078e00ff */
[----:B------:R-:W-:-:S04]  /*0f50*/  IMAD.WIDE R16, R17, 0x2, R208 ;  /* 0x0000000211107825 */ /* 0x000fc800078e02d0 */
[----:B------:R-:W-:Y:S02]  /*0f60*/  IMAD.IADD R23, R216, 0x1, R213 ;  /* 0x00000001d8177824 */ /* 0x000fe400078e02d5 */
[----:B------:R-:W-:-:S07]  /*0f70*/  IMAD R227, R227, 0x8, R22 ;  /* 0x00000008e3e37824 */ /* 0x000fce00078e0216 */
.L_x_6431:
        /* <DEDUP_REMOVED lines=14> */
[----:B------:R-:W-:-:S03]  /*1060*/  @UP1 UIMAD.WIDE UR8, UR6, 0x4, UR10 ;  /* 0x00000004060818a5 */ /* 0x000fc6000f8e020a */
[----:B------:R-:W-:Y:S01]  /*1070*/  ULDC.64 UR10, c[0x0][0xb18] ;  /* 0x0002c600000a7ab9 */ /* 0x000fe20000000a00 */
[----:B------:R-:W2:Y:S02]  /*1080*/  @P0 LDG.E R4, desc[UR36][R4.64] ;  /* 0x0000002404040981 */ /* 0x000ea4000c1e1900 */
[----:B-1----:R-:W-:Y:S02]  /*1090*/  IMAD.U32 R8, RZ, RZ, UR8 ;  /* 0x00000008ff087e24 */ /* 0x002fe4000f8e00ff */
[----:B----4-:R-:W-:Y:S01]  /*10a0*/  IMAD.U32 R9, RZ, RZ, UR9 ;  /* 0x00000009ff097e24 */ /* 0x010fe2000f8e00ff */
[----:B------:R-:W-:-:S04]  /*10b0*/  ULDC.64 UR8, c[0x0][0x418] ;  /* 0x0001060000087ab9 */ /* 0x000fc80000000a00 */
[----:B------:R-:W3:Y:S01]  /*10c0*/  @P2 LDG.E R8, desc[UR36][R8.64] ;  /* 0x0000002408082981 */ /* 0x000ee2000c1e1900 */
[----:B------:R-:W-:Y:S01]  /*10d0*/  UISETP.NE.U32.AND UP0, UPT, UR8, URZ, UPT ;  /* 0x0000003f0800728c */ /* 0x000fe2000bf05070 */
[----:B------:R-:W-:Y:S01]  /*10e0*/  ISETP.NE.U32.AND P1, PT, RZ, UR10, PT ;  /* 0x0000000aff007c0c */ /* 0x000fe2000bf25070 */
[----:B------:R-:W-:Y:S01]  /*10f0*/  UMOV UR4, URZ ;  /* 0x0000003f00047c82 */ /* 0x000fe20008000000 */
[----:B------:R-:W-:Y:S01]  /*1100*/  ULDC UR8, c[0x0][0x424] ;  /* 0x0001090000087ab9 */ /* 0x000fe20000000800 */
[----:B------:R-:W-:Y:S01]  /*1110*/  UISETP.NE.AND.EX UP0, UPT, UR9, URZ, UPT, UP0 ;  /* 0x0000003f0900728c */ /* 0x000fe2000bf05300 */
[----:B------:R-:W-:Y:S01]  /*1120*/  ISETP.NE.AND.EX P1, PT, RZ, UR11, PT, P1 ;  /* 0x0000000bff007c0c */ /* 0x000fe2000bf25310 */
[----:B------:R-:W-:Y:S02]  /*1130*/  UMOV UR45, UR7 ;  /* 0x00000007002d7c82 */ /* 0x000fe40008000000 */
[----:B------:R-:W-:-:S04]  /*1140*/  USEL UR8, UR8, 0x1, UP0 ;  /* 0x0000000108087887 */ /* 0x000fc80008000000 */
[----:B------:R-:W-:Y:S01]  /*1150*/  UIMAD UR50, UR8, UR50, URZ ;  /* 0x00000032083272a4 */ /* 0x000fe2000f8e023f */
        /* <DEDUP_REMOVED lines=17> */
.L_x_6292:
[----:B------:R-:W-:Y:S01]  /*1270*/  UMOV UR58, UR5 ;  /* 0x00000005003a7c82 */ /* 0x000fe20008000000 */
        /* <DEDUP_REMOVED lines=9> */
.L_x_6293:
        /* <DEDUP_REMOVED lines=13> */
.L_x_6294:
[----:B------:R-:W0:Y:S01]  /*13e0*/  LDC R0, c[0x0][0xa80] ;  /* 0x0002a000ff007b82 */ /* 0x000e220000000800 */
[----:B------:R-:W-:Y:S01]  /*13f0*/  UISETP.NE.AND UP0, UPT, UR61, 0x1, UPT ;  /* 0x000000013d00788c */ /* 0x000fe2000bf05270 */
[----:B------:R1:W-:Y:S01]  /*1400*/  STL.128 [R1+0x3e0], RZ ;  /* 0x0003e0ff01007387 */ /* 0x0003e20000100c00 */
[----:B------:R-:W-:Y:S01]  /*1410*/  IADD3 R32, P0, R2, 0x3e0, RZ ;  /* 0x000003e002207810 */ /* 0x000fe20007f1e0ff */
[----:B------:R-:W-:Y:S02]  /*1420*/  UIADD3 UR50, -UR4, UR50, URZ ;  /* 0x0000003204327290 */ /* 0x000fe4000fffe13f */
[----:B------:R1:W-:Y:S01]  /*1430*/  STL.128 [R1+0x3f0], RZ ;  /* 0x0003f0ff01007387 */ /* 0x0003e20000100c00 */
[----:B------:R-:W-:Y:S01]  /*1440*/  PLOP3.LUT P1, PT, PT, PT, UP0, 0x80, 0x0 ;  /* 0x000000000000781c */ /* 0x000fe20003f2f008 */
[----:B------:R-:W-:Y:S02]  /*1450*/  IMAD.X R33, RZ, RZ, R18, P0 ;  /* 0x000000ffff217224 */ /* 0x000fe400000e0612 */
[----:B------:R1:W-:Y:S04]  /*1460*/  STL.128 [R1+0x1d0], RZ ;  /* 0x0001d0ff01007387 */ /* 0x0003e80000100c00 */
[----:B------:R1:W-:Y:S04]  /*1470*/  STL.128 [R1+0x1e0], RZ ;  /* 0x0001e0ff01007387 */ /* 0x0003e80000100c00 */
[----:B------:R1:W-:Y:S04]  /*1480*/  STL.128 [R1+0x1f0], RZ ;  /* 0x0001f0ff01007387 */ /* 0x0003e80000100c00 */
[----:B------:R1:W-:Y:S04]  /*1490*/  STL.128 [R1+0x200], RZ ;  /* 0x000200ff01007387 */ /* 0x0003e80000100c00 */
[----:B0-----:R1:W-:Y:S04]  /*14a0*/  STL [R1+0x400], R0 ;  /* 0x0004000001007387 */ /* 0x0013e80000100800 */
        /* <DEDUP_REMOVED lines=28> */
[----:B------:R-:W-:Y:S05]  /*1670*/  @!P1 BRA `(.L_x_6295) ;  /* 0x0000007c00dc9947 */ /* 0x000fea0003800000 */
[----:B------:R-:W0:Y:S01]  /*1680*/  LDC.64 R8, c[0x0][0xad8] ;  /* 0x0002b600ff087b82 */ /* 0x000e220000000a00 */
[----:B------:R-:W-:Y:S01]  /*1690*/  ULDC UR4, c[0x0][0x448] ;  /* 0x0001120000047ab9 */ /* 0x000fe20000000800 */
[----:B------:R-:W-:Y:S02]  /*16a0*/  USHF.L.U32 UR6, UR5, 0x6, URZ ;  /* 0x0000000605067899 */ /* 0x000fe4000800063f */
[----:B------:R-:W-:Y:S02]  /*16b0*/  UISETP.NE.AND UP0, UPT, UR4, 0x1, UPT ;  /* 0x000000010400788c */ /* 0x000fe4000bf05270 */
[----:B------:R-:W-:Y:S02]  /*16c0*/  UIADD3 UR7, UR6, 0x3f, URZ ;  /* 0x0000003f06077890 */ /* 0x000fe4000fffe03f */
[----:B------:R-:W-:-:S07]  /*16d0*/  UIADD3 UR8, UR50, 0x1, -UR49 ;  /* 0x0000000132087890 */ /* 0x000fce000fffe831 */
[----:B------:R-:W-:Y:S01]  /*16e0*/  @UP0 UIADD3 UR4, UR6, 0x3f, URZ ;  /* 0x0000003f06040890 */ /* 0x000fe2000fffe03f */
[----:B------:R-:W-:Y:S01]  /*16f0*/  @UP0 ULDC UR5, c[0x0][0x44c] ;  /* 0x0001130000050ab9 */ /* 0x000fe20000000800 */
[----:B------:R-:W-:Y:S02]  /*1700*/  @UP0 ULDC UR9, c[0x0][0x450] ;  /* 0x0001140000090ab9 */ /* 0x000fe40000000800 */
[----:B------:R-:W-:-:S04]  /*1710*/  UIMAD.WIDE.U32 UR4, UR4, UR5, URZ ;  /* 0x00000005040472a5 */ /* 0x000fc8000f8e003f */
[----:B------:R-:W-:Y:S01]  /*1720*/  @UP0 USHF.R.U32.HI UR7, URZ, UR9, UR5 ;  /* 0x000000093f070299 */ /* 0x000fe20008011605 */
[----:B0-----:R-:W-:-:S03]  /*1730*/  ISETP.GE.AND P1, PT, R9, 0x1, PT ;  /* 0x000000010900780c */ /* 0x001fc60003f26270 */
[----:B------:R-:W-:-:S06]  /*1740*/  UIADD3 UR7, UR8, UR7, URZ ;  /* 0x0000000708077290 */ /* 0x000fcc000fffe03f */
[----:B-1----:R-:W-:-:S04]  /*1750*/  VIADD R0, R8, UR7 ;  /* 0x0000000708007c36 */ /* 0x002fc80008000000 */
        /* <DEDUP_REMOVED lines=12> */
.L_x_6297:
[----:B------:R-:W-:-:S13]  /*1820*/  ISETP.NE.AND P0, PT, R9, 0x1, PT ;  /* 0x000000010900780c */ /* 0x000fda0003f05270 */
[----:B------:R-:W0:Y:S02]  /*1830*/  @P0 LDC.64 R4, c[0x0][0xae0] ;  /* 0x0002b800ff040b82 */ /* 0x000e240000000a00 */
[----:B0-----:R-:W-:-:S05]  /*1840*/  @P0 IMAD.HI.U32 R4, R3, R4, RZ ;  /* 0x0000000403040227 */ /* 0x001fca00078e00ff */
[----:B------:R-:W-:-:S07]  /*1850*/  @P0 SHF.R.U32.HI R3, RZ, R5, R4 ;  /* 0x00000005ff030219 */ /* 0x000fce0000011604 */
.L_x_6298:
[----:B------:R-:W-:-:S05]  /*1860*/  IMAD R3, R3, R9, R9 ;  /* 0x0000000903037224 */ /* 0x000fca00078e0209 */
[----:B------:R-:W-:-:S07]  /*1870*/  VIMNMX R0, R0, R3, PT ;  /* 0x0000000300007248 */ /* 0x000fce0003fe0100 */
.L_x_6296:
        /* <DEDUP_REMOVED lines=10> */
[----:B------:R-:W-:Y:S01]  /*1920*/  UIADD3 UR6, UR6, UR50, -UR49 ;  /* 0x0000003206067290 */ /* 0x000fe2000fffe831 */
        /* <DEDUP_REMOVED lines=17> */
.L_x_6300:
[----:B------:R-:W-:-:S13]  /*1a40*/  ISETP.NE.AND P0, PT, R9, 0x1, PT ;  /* 0x000000010900780c */ /* 0x000fda0003f05270 */
[----:B------:R-:W0:Y:S02]  /*1a50*/  @P0 LDC.64 R4, c[0x0][0xae0] ;  /* 0x0002b800ff040b82 */ /* 0x000e240000000a00 */
[----:B0-----:R-:W-:-:S05]  /*1a60*/  @P0 IMAD.HI.U32 R4, R0, R4, RZ ;  /* 0x0000000400040227 */ /* 0x001fca00078e00ff */
[----:B------:R-:W-:-:S07]  /*1a70*/  @P0 SHF.R.U32.HI R0, RZ, R5, R4 ;  /* 0x00000005ff000219 */ /* 0x000fce0000011604 */
.L_x_6301:
[----:B------:R-:W-:-:S05]  /*1a80*/  IMAD R0, R0, R9, RZ ;  /* 0x0000000900007224 */ /* 0x000fca00078e02ff */
[----:B------:R-:W-:-:S07]  /*1a90*/  VIMNMX R3, R3, R0, !PT ;  /* 0x0000000003037248 */ /* 0x000fce0007fe0100 */
.L_x_6299:
        /* <DEDUP_REMOVED lines=704> */
.L_x_6303:
[----:B-----5:R-:W-:-:S05]  /*46a0*/  LEA R5, R5, UR46, 0x3 ;  /* 0x0000002e05057c11 */ /* 0x020fca000f8e18ff */
[----:B------:R-:W-:-:S05]  /*46b0*/  VIADD R4, R5, 0x38860 ;  /* 0x0003886005047836 */ /* 0x000fca0000000000 */
[----:B------:R-:W-:-:S04]  /*46c0*/  PRMT R4, R7, 0x654, R4 ;  /* 0x0000065407047816 */ /* 0x000fc80000000004 */
[----:B------:R0:W-:Y:S02]  /*46d0*/  SYNCS.ARRIVE.TRANS64.RED.A1T0 RZ, [R4+URZ], RZ ;  /* 0x000000ff04ff79a7 */ /* 0x0001e4000810043f */
[----:B0-----:R-:W-:-:S05]  /*46e0*/  VIADD R4, R185, 0xfffffffe ;  /* 0xfffffffeb9047836 */ /* 0x001fca0000000000 */
[----:B------:R-:W-:-:S13]  /*46f0*/  ISETP.GE.AND P0, PT, R4, R0, PT ;  /* 0x000000000400720c */ /* 0x000fda0003f06270 */
[----:B------:R-:W-:Y:S05]  /*4700*/  @!P0 BRA `(.L_x_6304) ;  /* 0x0000003c005c8947 */ /* 0x000fea0003800000 */
.L_x_6306:
        /* <DEDUP_REMOVED lines=978> */
.L_x_6305:
[----:B-----5:R-:W-:-:S05]  /*8430*/  LEA R5, R5, UR46, 0x3 ;  /* 0x0000002e05057c11 */ /* 0x020fca000f8e18ff */
[----:B0-----:R-:W-:-:S05]  /*8440*/  VIADD R6, R5, 0x38860 ;  /* 0x0003886005067836 */ /* 0x001fca0000000000 */
[----:B------:R-:W-:-:S04]  /*8450*/  PRMT R6, R7, 0x654, R6 ;  /* 0x0000065407067816 */ /* 0x000fc80000000006 */
[----:B------:R0:W-:Y:S01]  /*8460*/  SYNCS.ARRIVE.TRANS64.RED.A1T0 RZ, [R6+URZ], RZ ;  /* 0x000000ff06ff79a7 */ /* 0x0001e2000810043f */
[----:B------:R-:W-:Y:S05]  /*8470*/  @P0 BRA `(.L_x_6306) ;  /* 0xffffffc000a40947 */ /* 0x000fea000383ffff */
.L_x_6304:
        /* <DEDUP_REMOVED lines=277> */
.L_x_6308:
[----:B------:R-:W-:Y:S05]  /*95d0*/  BSYNC B0 ;  /* 0x0000000000007941 */ /* 0x000fea0003800000 */
.L_x_6307:
[----:B------:R-:W-:Y:S05]  /*95e0*/  BRA `(.L_x_6302) ;  /* 0x0000017c00f47947 */ /* 0x000fea0003800000 */
.L_x_6295:
[----:B------:R-:W-:Y:S01]  /*95f0*/  UIADD3 UR11, UP0, UR38, 0x38830, URZ ;  /* 0x00038830260b7890 */ /* 0x000fe2000ff1e03f */
[----:B------:R-:W-:Y:S01]  /*9600*/  IMAD.U32 R4, RZ, RZ, UR60 ;  /* 0x0000003cff047e24 */ /* 0x000fe2000f8e00ff */
[----:B------:R-:W-:Y:S01]  /*9610*/  UIADD3 UR9, UP1, UR38, 0x38840, URZ ;  /* 0x0003884026097890 */ /* 0x000fe2000ff3e03f */
[----:B------:R-:W-:Y:S01]  /*9620*/  IMAD.MOV.U32 R9, RZ, RZ, R7 ;  /* 0x000000ffff097224 */ /* 0x000fe200078e0007 */
[----:B------:R-:W-:Y:S01]  /*9630*/  UIADD3 UR7, UP2, UR38, 0x38850, URZ ;  /* 0x0003885026077890 */ /* 0x000fe2000ff5e03f */
[----:B------:R-:W-:Y:S01]  /*9640*/  IMAD.MOV.U32 R8, RZ, RZ, 0x100 ;  /* 0x00000100ff087424 */ /* 0x000fe200078e00ff */
[----:B------:R-:W-:Y:S01]  /*9650*/  UIADD3 UR4, UP3, UR38, 0x38860, URZ ;  /* 0x0003886026047890 */ /* 0x000fe2000ff7e03f */
[----:B------:R-:W-:Y:S01]  /*9660*/  IMAD.MOV.U32 R5, RZ, RZ, 0x80 ;  /* 0x00000080ff057424 */ /* 0x000fe200078e00ff */
[----:B------:R-:W-:Y:S01]  /*9670*/  ULDC UR13, c[0x0][0x448] ;  /* 0x00011200000d7ab9 */ /* 0x000fe20000000800 */
[----:B------:R-:W-:Y:S01]  /*9680*/  IMAD.MOV.U32 R6, RZ, RZ, 0x80 ;  /* 0x00000080ff067424 */ /* 0x000fe200078e00ff */
[----:B------:R-:W-:Y:S01]  /*9690*/  UIADD3.X UR12, URZ, UR39, URZ, UP0, !UPT ;  /* 0x000000273f0c7290 */ /* 0x000fe200087fe43f */
[----:B------:R0:W-:Y:S01]  /*96a0*/  STL.64 [R1+0x30], R8 ;  /* 0x0000300801007387 */ /* 0x0001e20000100a00 */
[----:B------:R-:W-:Y:S01]  /*96b0*/  UIADD3.X UR8, URZ, UR39, URZ, UP2, !UPT ;  /* 0x000000273f087290 */ /* 0x000fe200097fe43f */
[----:B------:R-:W-:Y:S01]  /*96c0*/  IMAD.U32 R10, RZ, RZ, UR60 ;  /* 0x0000003cff0a7e24 */ /* 0x000fe2000f8e00ff */
[----:B------:R-:W-:Y:S01]  /*96d0*/  UIADD3.X UR6, URZ, UR39, URZ, UP3, !UPT ;  /* 0x000000273f067290 */ /* 0x000fe20009ffe43f */
[----:B------:R2:W-:Y:S01]  /*96e0*/  STL.128 [R1], R4 ;  /* 0x0000000401007387 */ /* 0x0005e20000100c00 */
[----:B------:R-:W-:Y:S01]  /*96f0*/  UIADD3.X UR10, URZ, UR39, URZ, UP1, !UPT ;  /* 0x000000273f0a7290 */ /* 0x000fe20008ffe43f */
[----:B------:R-:W-:Y:S01]  /*9700*/  IMAD.MOV.U32 R11, RZ, RZ, 0x80 ;  /* 0x00000080ff0b7424 */ /* 0x000fe200078e00ff */
[----:B------:R-:W-:Y:S01]  /*9710*/  UISETP.NE.AND UP4, UPT, UR13, 0x1, UPT ;  /* 0x000000010d00788c */ /* 0x000fe2000bf85270 */
[----:B-1----:R-:W-:Y:S01]  /*9720*/  IMAD.U32 R0, RZ, RZ, UR5 ;  /* 0x00000005ff007e24 */ /* 0x002fe2000f8e00ff */
[----:B------:R1:W-:Y:S01]  /*9730*/  STL [R1+0x10], RZ ;  /* 0x000010ff01007387 */ /* 0x0003e20000100800 */
[----:B------:R-:W-:Y:S01]  /*9740*/  IMAD.U32 R12, RZ, RZ, UR7 ;  /* 0x00000007ff0c7e24 */ /* 0x000fe2000f8e00ff */
[----:B------:R-:W-:Y:S01]  /*9750*/  UIADD3 UR40, UR50, 0x1, -UR49 ;  /* 0x0000000132287890 */ /* 0x000fe2000fffe831 */
[----:B------:R-:W-:Y:S01]  /*9760*/  IMAD.U32 R14, RZ, RZ, UR4 ;  /* 0x00000004ff0e7e24 */ /* 0x000fe2000f8e00ff */
[----:B------:R1:W-:Y:S01]  /*9770*/  STL.64 [R1+0x28], R10 ;  /* 0x0000280a01007387 */ /* 0x0003e20000100a00 */
[----:B------:R-:W-:Y:S01]  /*9780*/  IMAD.U32 R13, RZ, RZ, UR8 ;  /* 0x00000008ff0d7e24 */ /* 0x000fe2000f8e00ff */
[----:B------:R-:W-:Y:S01]  /*9790*/  USHF.L.U32 UR8, UR5, 0x6, URZ ;  /* 0x0000000605087899 */ /* 0x000fe2000800063f */
[----:B------:R-:W-:Y:S01]  /*97a0*/  IMAD.U32 R15, RZ, RZ, UR6 ;  /* 0x00000006ff0f7e24 */ /* 0x000fe2000f8e00ff */
[----:B------:R1:W-:Y:S01]  /*97b0*/  STL [R1+0x50], R0 ;  /* 0x0000500001007387 */ /* 0x0003e20000100800 */
[----:B0-----:R-:W-:Y:S01]  /*97c0*/  IMAD.U32 R8, RZ, RZ, UR11 ;  /* 0x0000000bff087e24 */ /* 0x001fe2000f8e00ff */
[----:B------:R-:W-:Y:S01]  /*97d0*/  ULDC.64 UR4, c[0x0][0xad8] ;  /* 0x0002b60000047ab9 */ /* 0x000fe20000000a00 */
[----:B------:R-:W-:Y:S01]  /*97e0*/  IMAD.U32 R9, RZ, RZ, UR12 ;  /* 0x0000000cff097e24 */ /* 0x000fe2000f8e00ff */
[----:B------:R-:W-:Y:S01]  /*97f0*/  UISETP.GE.AND UP0, UPT, UR5, 0x1, UPT ;  /* 0x000000010500788c */ /* 0x000fe2000bf06270 */
[----:B--2---:R-:W-:Y:S01]  /*9800*/  IMAD.U32 R4, RZ, RZ, UR9 ;  /* 0x00000009ff047e24 */ /* 0x004fe2000f8e00ff */
[----:B------:R1:W-:Y:S01]  /*9810*/  STL.128 [R1+0x40], R12 ;  /* 0x0000400c01007387 */ /* 0x0003e20000100c00 */
[----:B------:R-:W-:Y:S01]  /*9820*/  IMAD.U32 R5, RZ, RZ, UR10 ;  /* 0x0000000aff057e24 */ /* 0x000fe2000f8e00ff */
[----:B------:R-:W-:Y:S01]  /*9830*/  @UP4 UIADD3 UR6, UR8, 0x3f, URZ ;  /* 0x0000003f08064890 */ /* 0x000fe2000fffe03f */
[----:B------:R-:W-:Y:S01]  /*9840*/  IADD3 R44, P0, R2, 0x28, RZ ;  /* 0x00000028022c7810 */ /* 0x000fe20007f1e0ff */
[----:B------:R1:W-:Y:S01]  /*9850*/  STL.64 [R1+0x18], R8 ;  /* 0x0000180801007387 */ /* 0x0003e20000100a00 */
[----:B------:R-:W-:Y:S01]  /*9860*/  @UP4 ULDC UR7, c[0x0][0x44c] ;  /* 0x0001130000074ab9 */ /* 0x000fe20000000800 */
[----:B------:R-:W-:Y:S01]  /*9870*/  PLOP3.LUT P1, PT, PT, PT, UP0, 0x40, 0x0 ;  /* 0x000000000000781c */ /* 0x000fe20003f2e808 */
[----:B------:R-:W-:Y:S01]  /*9880*/  UIMAD.WIDE.U32 UR6, UR6, UR7, URZ ;  /* 0x00000007060672a5 */ /* 0x000fe2000f8e003f */
[----:B------:R1:W-:Y:S01]  /*9890*/  STL.64 [R1+0x20], R4 ;  /* 0x0000200401007387 */ /* 0x0003e20000100a00 */
[----:B------:R-:W-:Y:S01]  /*98a0*/  @UP4 ULDC UR10, c[0x0][0x450] ;  /* 0x00011400000a4ab9 */ /* 0x000fe20000000800 */
[----:B------:R-:W-:Y:S01]  /*98b0*/  UIADD3 UR9, UR8, 0x3f, URZ ;  /* 0x0000003f08097890 */ /* 0x000fe2000fffe03f */
[----:B------:R-:W-:Y:S01]  /*98c0*/  IMAD.X R45, RZ, RZ, R18, P0 ;  /* 0x000000ffff2d7224 */ /* 0x000fe200000e0612 */
[----:B------:R1:W-:Y:S01]  /*98d0*/  STL [R1+0x38], RZ ;  /* 0x000038ff01007387 */ /* 0x0003e20000100800 */
[----:B------:R-:W-:-:S02]  /*98e0*/  @UP4 USHF.R.U32.HI UR9, URZ, UR10, UR7 ;  /* 0x0000000a3f094299 */ /* 0x000fc40008011607 */
[----:B------:R-:W-:Y:S02]  /*98f0*/  UP2UR UR41, UPR, URZ, 0x10 ;  /* 0x000000103f297883 */ /* 0x000fe40008000000 */
[----:B------:R-:W-:Y:S02]  /*9900*/  UIADD3 UR6, UR40, UR9, URZ ;  /* 0x0000000928067290 */ /* 0x000fe4000fffe03f */
[----:B------:R-:W-:Y:S02]  /*9910*/  UP2UR UR44, UPR, URZ, 0x1 ;  /* 0x000000013f2c7883 */ /* 0x000fe40008000000 */
[----:B------:R-:W-:Y:S01]  /*9920*/  UIADD3 UR4, UR6, UR4, URZ ;  /* 0x0000000406047290 */ /* 0x000fe2000fffe03f */
[----:B-1----:R-:W-:Y:S11]  /*9930*/  @P1 BRA `(.L_x_6309) ;  /* 0x0000000000441947 */ /* 0x002ff60003800000 */
        /* <DEDUP_REMOVED lines=10> */
.L_x_6310:
[----:B------:R-:W-:-:S11]  /*99e0*/  UISETP.NE.AND UP0, UPT, UR5, 0x1, UPT ;  /* 0x000000010500788c */ /* 0x000fd6000bf05270 */
[----:B------:R-:W-:Y:S02]  /*99f0*/  @UP0 ULDC.64 UR10, c[0x0][0xae0] ;  /* 0x0002b800000a0ab9 */ /* 0x000fe40000000a00 */
[----:B------:R-:W-:-:S04]  /*9a00*/  UIMAD.WIDE.U32 UR6, UR9, UR10, URZ ;  /* 0x0000000a090672a5 */ /* 0x000fc8000f8e003f */
[----:B------:R-:W-:-:S12]  /*9a10*/  @UP0 USHF.R.U32.HI UR9, URZ, UR11, UR7 ;  /* 0x0000000b3f090299 */ /* 0x000fd80008011607 */
.L_x_6311:
[----:B------:R-:W-:-:S04]  /*9a20*/  UIMAD UR9, UR9, UR5, UR5 ;  /* 0x00000005090972a4 */ /* 0x000fc8000f8e0205 */
[----:B------:R-:W-:-:S04]  /*9a30*/  UISETP.LT.AND UP0, UPT, UR4, UR9, UPT ;  /* 0x000000090400728c */ /* 0x000fc8000bf01270 */
[----:B------:R-:W-:-:S12]  /*9a40*/  USEL UR4, UR4, UR9, UP0 ;  /* 0x0000000904047287 */ /* 0x000fd80008000000 */
.L_x_6309:
        /* <DEDUP_REMOVED lines=32> */
.L_x_6313:
[----:B------:R-:W-:-:S11]  /*9c50*/  UISETP.NE.AND UP0, UPT, UR5, 0x1, UPT ;  /* 0x000000010500788c */ /* 0x000fd6000bf05270 */
[----:B------:R-:W-:Y:S02]  /*9c60*/  @UP0 ULDC.64 UR10, c[0x0][0xae0] ;  /* 0x0002b800000a0ab9 */ /* 0x000fe40000000a00 */
[----:B------:R-:W-:-:S04]  /*9c70*/  UIMAD.WIDE.U32 UR6, UR8, UR10, URZ ;  /* 0x0000000a080672a5 */ /* 0x000fc8000f8e003f */
[----:B------:R-:W-:-:S12]  /*9c80*/  @UP0 USHF.R.U32.HI UR8, URZ, UR11, UR7 ;  /* 0x0000000b3f080299 */ /* 0x000fd80008011607 */
.L_x_6314:
[----:B------:R-:W-:-:S04]  /*9c90*/  UIMAD UR5, UR8, UR5, URZ ;  /* 0x00000005080572a4 */ /* 0x000fc8000f8e023f */
[----:B------:R-:W-:-:S04]  /*9ca0*/  UISETP.LT.AND UP0, UPT, UR4, UR5, UPT ;  /* 0x000000050400728c */ /* 0x000fc8000bf01270 */
[----:B------:R-:W-:-:S12]  /*9cb0*/  USEL UR4, UR4, UR5, !UP0 ;  /* 0x0000000504047287 */ /* 0x000fd8000c000000 */
.L_x_6312:
        /* <DEDUP_REMOVED lines=17> */
[----:B------:R-:W-:Y:S01]  /*9dd0*/  IMAD.MOV.U32 R7, RZ, RZ, 0x40000040 ;  /* 0x40000040ff077424 */ /* 0x000fe200078e00ff */
        /* <DEDUP_REMOVED lines=83> */
.L_x_6316:
        /* <DEDUP_REMOVED lines=12> */
.L_x_6315:
        /* <DEDUP_REMOVED lines=34> */
[----:B------:R-:W-:Y:S01]  /*a5f0*/  IMAD.MOV.U32 R28, RZ, RZ, RZ ;  /* 0x000000ffff1c7224 */ /* 0x000fe200078e00ff */
[----:B------:R-:W-:Y:S01]  /*a600*/  LOP3.LUT R4, R4, R3, RZ, 0x3c, !PT ;  /* 0x0000000304047212 */ /* 0x000fe200078e3cff */
[----:B------:R-:W-:Y:S01]  /*a610*/  VIADD R204, R52, 0xffffff80 ;  /* 0xffffff8034cc7836 */ /* 0x000fe20000000000 */
[----:B------:R4:W-:Y:S01]  /*a620*/  STL.128 [R1+0x100], R8 ;  /* 0x0001000801007387 */ /* 0x0009e20000100c00 */
[----:B------:R-:W-:Y:S02]  /*a630*/  BSSY B0, `(.L_x_6317) ;  /* 0x000001e000007945 */ /* 0x000fe40003800000 */
        /* <DEDUP_REMOVED lines=13> */
[----:B------:R-:W-:Y:S02]  /*a710*/  IMAD.U32 R24, RZ, RZ, UR49 ;  /* 0x00000031ff187e24 */ /* 0x000fe4000f8e00ff */
[----:B------:R1:W-:Y:S02]  /*a720*/  STL.64 [R1+0xa0], R10 ;  /* 0x0000a00a01007387 */ /* 0x0003e40000100a00 */
[----:B------:R-:W-:-:S02]  /*a730*/  IMAD.X R15, RZ, RZ, R25, P0 ;  /* 0x000000ffff0f7224 */ /* 0x000fc400000e0619 */
[----:B------:R-:W-:Y:S02]  /*a740*/  IMAD.U32 R25, RZ, RZ, UR50 ;  /* 0x00000032ff197e24 */ /* 0x000fe4000f8e00ff */
[----:B-----5:R-:W-:Y:S01]  /*a750*/  IMAD.MOV.U32 R27, RZ, RZ, R4 ;  /* 0x000000ffff1b7224 */ /* 0x020fe200078e0004 */
[----:B------:R1:W-:Y:S01]  /*a760*/  STL.64 [R1+0xa8], R14 ;  /* 0x0000a80e01007387 */ /* 0x0003e20000100a00 */
[----:B------:R-:W-:-:S03]  /*a770*/  IMAD.MOV.U32 R29, RZ, RZ, R5 ;  /* 0x000000ffff1d7224 */ /* 0x000fc600078e0005 */
        /* <DEDUP_REMOVED lines=9> */
.L_x_6530:
[----:B------:R-:W-:Y:S05]  /*a810*/  BSYNC B0 ;  /* 0x0000000000007941 */ /* 0x000fea0003800000 */
.L_x_6317:
[----:B------:R-:W2:Y:S04]  /*a820*/  LDL R30, [R1+0x414] ;  /* 0x00041400011e7983 */ /* 0x000ea80000100800 */
[----:B------:R-:W3:Y:S04]  /*a830*/  LDL R29, [R1+0x418] ;  /* 0x00041800011d7983 */ /* 0x000ee80000100800 */
[----:B------:R-:W4:Y:S04]  /*a840*/  LDL R28, [R1] ;  /* 0x00000000011c7983 */ /* 0x000f280000100800 */
[----:B------:R1:W5:Y:S01]  /*a850*/  LDL.64 R10, [R1+0x1c0] ;  /* 0x0001c000010a7983 */ /* 0x0003620000100a00 */
[C---:B0-----:R-:W-:Y:S01]  /*a860*/  IADD3 R0, P0, R2.reuse, 0xc8, RZ ;  /* 0x000000c802007810 */ /* 0x041fe20007f1e0ff */
[----:B------:R-:W-:Y:S01]  /*a870*/  IMAD.MOV.U32 R26, RZ, RZ, R34 ;  /* 0x000000ffff1a7224 */ /* 0x000fe200078e0022 */
[----:B------:R-:W-:Y:S01]  /*a880*/  IADD3 R8, P2, R2, 0xb8, RZ ;  /* 0x000000b802087810 */ /* 0x000fe20007f5e0ff */
[----:B------:R-:W-:Y:S01]  /*a890*/  IMAD.MOV.U32 R27, RZ, RZ, R41 ;  /* 0x000000ffff1b7224 */ /* 0x000fe200078e0029 */
[----:B------:R-:W-:Y:S01]  /*a8a0*/  BSSY B0, `(.L_x_6319) ;  /* 0x0000036000007945 */ /* 0x000fe20003800000 */
        /* <DEDUP_REMOVED lines=19> */
[----:B------:R-:W-:Y:S02]  /*a9e0*/  IMAD.MOV.U32 R25, RZ, RZ, R3 ;  /* 0x000000ffff197224 */ /* 0x000fe400078e0003 */
[--C-:B-1----:R-:W-:Y:S02]  /*a9f0*/  IMAD.X R13, RZ, RZ, R18.reuse, P2 ;  /* 0x000000ffff0d7224 */ /* 0x102fe400010e0612 */
[----:B------:R-:W-:Y:S01]  /*aa00*/  IMAD.X R3, RZ, RZ, R18, P1 ;  /* 0x000000ffff037224 */ /* 0x000fe200008e0612 */
[----:B------:R0:W-:Y:S01]  /*aa10*/  STL.128 [R1+0x130], R24 ;  /* 0x0001301801007387 */ /* 0x0001e20000100c00 */
[----:B------:R-:W-:Y:S01]  /*aa20*/  IADD3 R12, P1, R2, 0x100, RZ ;  /* 0x00000100020c7810 */ /* 0x000fe20007f3e0ff */
[----:B0-----:R-:W-:-:S02]  /*aa30*/  IMAD.MOV.U32 R24, RZ, RZ, R35 ;  /* 0x000000ffff187224 */ /* 0x001fc400078e0023 */
[----:B------:R-:W-:Y:S02]  /*aa40*/  IMAD.MOV.U32 R25, RZ, RZ, R48 ;  /* 0x000000ffff197224 */ /* 0x000fe400078e0030 */
[----:B------:R-:W-:Y:S02]  /*aa50*/  IMAD.MOV.U32 R26, RZ, RZ, R37 ;  /* 0x000000ffff1a7224 */ /* 0x000fe400078e0025 */
[----:B------:R-:W-:Y:S02]  /*aa60*/  IMAD.MOV.U32 R27, RZ, RZ, R50 ;  /* 0x000000ffff1b7224 */ /* 0x000fe400078e0032 */
[----:B------:R-:W-:-:S03]  /*aa70*/  IMAD.MOV.U32 R35, RZ, RZ, R13 ;  /* 0x000000ffff237224 */ /* 0x000fc600078e000d */
[----:B------:R0:W-:Y:S04]  /*aa80*/  STL.128 [R1+0x140], R24 ;  /* 0x0001401801007387 */ /* 0x0001e80000100c00 */
[----:B------:R-:W-:Y:S01]  /*aa90*/  STL.128 [R1+0x190], R32 ;  /* 0x0001902001007387 */ /* 0x000fe20000100c00 */
[----:B0-----:R-:W-:Y:S02]  /*aaa0*/  IMAD.MOV.U32 R26, RZ, RZ, R20 ;  /* 0x000000ffff1a7224 */ /* 0x001fe400078e0014 */
[----:B------:R-:W-:Y:S02]  /*aab0*/  IMAD.MOV.U32 R27, RZ, RZ, R21 ;  /* 0x000000ffff1b7224 */ /* 0x000fe400078e0015 */
[----:B------:R-:W-:Y:S01]  /*aac0*/  IMAD.MOV.U32 R24, RZ, RZ, R0 ;  /* 0x000000ffff187224 */ /* 0x000fe200078e0000 */
[----:B------:R-:W-:Y:S01]  /*aad0*/  IADD3 R0, P0, R2, 0x118, RZ ;  /* 0x0000011802007810 */ /* 0x000fe20007f1e0ff */
[----:B------:R-:W-:-:S02]  /*aae0*/  IMAD.MOV.U32 R25, RZ, RZ, R3 ;  /* 0x000000ffff197224 */ /* 0x000fc400078e0003 */
[--C-:B------:R-:W-:Y:S02]  /*aaf0*/  IMAD.X R3, RZ, RZ, R18.reuse, P1 ;  /* 0x000000ffff037224 */ /* 0x100fe400008e0612 */
[----:B------:R-:W-:Y:S01]  /*ab00*/  IMAD.X R13, RZ, RZ, R18, P0 ;  /* 0x000000ffff0d7224 */ /* 0x000fe200000e0612 */
[----:B------:R0:W-:Y:S02]  /*ab10*/  STL.128 [R1+0x180], R24 ;  /* 0x0001801801007387 */ /* 0x0001e40000100c00 */
[----:B0-----:R-:W-:Y:S02]  /*ab20*/  IMAD.MOV.U32 R24, RZ, RZ, R12 ;  /* 0x000000ffff187224 */ /* 0x001fe400078e000c */
[----:B------:R-:W-:Y:S02]  /*ab30*/  IMAD.MOV.U32 R25, RZ, RZ, R3 ;  /* 0x000000ffff197224 */ /* 0x000fe400078e0003 */
[----:B--2---:R-:W-:Y:S02]  /*ab40*/  IMAD.MOV.U32 R27, RZ, RZ, R30 ;  /* 0x000000ffff1b7224 */ /* 0x004fe400078e001e */
[----:B---3--:R-:W-:-:S05]  /*ab50*/  IMAD.MOV.U32 R26, RZ, RZ, R29 ;  /* 0x000000ffff1a7224 */ /* 0x008fca00078e001d */
[----:B------:R0:W-:Y:S02]  /*ab60*/  STL.128 [R1+0x1a0], R24 ;  /* 0x0001a01801007387 */ /* 0x0001e40000100c00 */
[----:B0-----:R-:W-:Y:S02]  /*ab70*/  IMAD.MOV.U32 R24, RZ, RZ, R38 ;  /* 0x000000ffff187224 */ /* 0x001fe400078e0026 */
[----:B------:R-:W-:Y:S02]  /*ab80*/  IMAD.MOV.U32 R25, RZ, RZ, R51 ;  /* 0x000000ffff197224 */ /* 0x000fe400078e0033 */
[----:B------:R-:W-:Y:S01]  /*ab90*/  IMAD.MOV.U32 R26, RZ, RZ, R0 ;  /* 0x000000ffff1a7224 */ /* 0x000fe200078e0000 */
[----:B----4-:R-:W-:Y:S01]  /*aba0*/  LOP3.LUT R0, R28, 0x1, RZ, 0xfc, !PT ;  /* 0x000000011c007812 */ /* 0x010fe200078efcff */
[----:B------:R-:W-:-:S03]  /*abb0*/  IMAD.MOV.U32 R27, RZ, RZ, R13 ;  /* 0x000000ffff1b7224 */ /* 0x000fc600078e000d */
[----:B------:R-:W-:Y:S02]  /*abc0*/  ISETP.NE.AND P1, PT, R0, 0x3, PT ;  /* 0x000000030000780c */ /* 0x000fe40003f25270 */
[----:B------:R0:W-:Y:S11]  /*abd0*/  STL.128 [R1+0x1b0], R24 ;  /* 0x0001b01801007387 */ /* 0x0001f60000100c00 */
[----:B------:R-:W-:Y:S05]  /*abe0*/  @!P1 BRA `(.L_x_6320) ;  /* 0x0000000000049947 */ /* 0x000fea0003800000 */
[----:B------:R-:W-:Y:S01]  /*abf0*/  BPT.TRAP 0x1 ;  /* 0x000000040000795c */ /* 0x000fe20000300000 */
.L_x_6320:
[----:B------:R-:W-:Y:S05]  /*ac00*/  BSYNC B0 ;  /* 0x0000000000007941 */ /* 0x000fea0003800000 */
.L_x_6319:
[----:B------:R-:W2:Y:S01]  /*ac10*/  LDL.64 R12, [R1+0x18] ;  /* 0x00001800010c7983 */ /* 0x000ea20000100a00 */
[----:B-----5:R-:W-:Y:S01]  /*ac20*/  SHF.L.U32 R11, R11, 0x1f, RZ ;  /* 0x0000001f0b0b7819 */ /* 0x020fe200000006ff */
[----:B------:R-:W-:Y:S01]  /*ac30*/  BSSY B0, `(.L_x_6321) ;  /* 0x0000006000007945 */ /* 0x000fe20003800000 */
[----:B--2---:R-:W-:-:S05]  /*ac40*/  MOV R3, R12 ;  /* 0x0000000c00037202 */ /* 0x004fca0000000f00 */
[----:B------:R-:W-:-:S04]  /*ac50*/  IMAD R10, R10, 0x8, R3 ;  /* 0x000000080a0a7824 */ /* 0x000fc800078e0203 */
[----:B------:R1:W2:Y:S01]  /*ac60*/  SYNCS.PHASECHK.TRANS64.TRYWAIT P0, [R10+URZ], R11 ;  /* 0x0000000b0a0075a7 */ /* 0x0002a2000800017f */
[----:B------:R-:W-:Y:S05]  /*ac70*/  @!P1 BRA `(.L_x_6322) ;  /* 0x0000000000049947 */ /* 0x000fea0003800000 */
[----:B------:R-:W-:Y:S01]  /*ac80*/  BPT.TRAP 0x1 ;  /* 0x000000040000795c */ /* 0x000fe20000300000 */
.L_x_6322:
[----:B------:R-:W-:Y:S05]  /*ac90*/  BSYNC B0 ;  /* 0x0000000000007941 */ /* 0x000fea0003800000 */
.L_x_6321:
[----:B------:R-:W-:Y:S04]  /*aca0*/  BSSY B0, `(.L_x_6323) ;  /* 0x0000004000007945 */ /* 0x000fe80003800000 */
[----:B--2---:R-:W-:Y:S05]  /*acb0*/  @P0 BRA `(.L_x_6324) ;  /* 0x0000000000080947 */ /* 0x004fea0003800000 */
[----:B------:R-:W2:Y:S02]  /*acc0*/  SYNCS.PHASECHK.TRANS64.TRYWAIT P0, [R10+URZ], R11 ;  /* 0x0000000b0a0075a7 */ /* 0x000ea4000800017f */
[----:B--2---:R-:W-:Y:S05]  /*acd0*/  @!P0 BRA `(.L_x_6325) ;  /* 0x00000204006c8947 */ /* 0x004fea0003800000 */
.L_x_6324:
[----:B------:R-:W-:Y:S05]  /*ace0*/  BSYNC B0 ;  /* 0x0000000000007941 */ /* 0x000fea0003800000 */
.L_x_6323:
[----:B------:R-:W3:Y:S04]  /*acf0*/  LDL R15, [R1+0x1c0] ;  /* 0x0001c000010f7983 */ /* 0x000ee80000100800 */
[----:B-12---:R-:W3:Y:S01]  /*ad00*/  LDL.64 R10, [R1+0x80] ;  /* 0x00008000010a7983 */ /* 0x006ee20000100a00 */
[----:B------:R-:W-:Y:S05]  /*ad10*/  WARPSYNC.ALL ;  /* 0x0000000000007948 */ /* 0x000fea0003800000 */
[----:B0-----:R-:W2:Y:S04]  /*ad20*/  LDL.64 R24, [R1+0x78] ;  /* 0x0000780001187983 */ /* 0x001ea80000100a00 */
[----:B------:R-:W4:Y:S04]  /*ad30*/  LDL.64 R12, [R1+0x78] ;  /* 0x00007800010c7983 */ /* 0x000f280000100a00 */
[----:B------:R-:W5:Y:S04]  /*ad40*/  LDL.64 R20, [R1+0x78] ;  /* 0x0000780001147983 */ /* 0x000f680000100a00 */
[----:B------:R-:W5:Y:S01]  /*ad50*/  LDL.64 R56, [R1+0x78] ;  /* 0x0000780001387983 */ /* 0x000f620000100a00 */
[----:B---3--:R-:W-:Y:S01]  /*ad60*/  IMAD R10, R15, 0x200, R10 ;  /* 0x000002000f0a7824 */ /* 0x008fe200078e020a */
[----:B------:R-:W-:-:S02]  /*ad70*/  R2UR UR7, R11 ;  /* 0x000000000b0772ca */ /* 0x000fc400000e0000 */
[----:B------:R-:W3:Y:S01]  /*ad80*/  LDL R3, [R1+0x1cc] ;  /* 0x0001cc0001037983 */ /* 0x000ee20000100800 */
[C---:B------:R-:W-:Y:S01]  /*ad90*/  VIADD R14, R10.reuse, 0x2 ;  /* 0x000000020a0e7836 */ /* 0x040fe20000000000 */
[----:B------:R-:W-:Y:S01]  /*ada0*/  R2UR UR6, R10 ;  /* 0x000000000a0672ca */ /* 0x000fe200000e0000 */
[----:B------:R-:W-:Y:S01]  /*adb0*/  IMAD.MOV.U32 R15, RZ, RZ, R11 ;  /* 0x000000ffff0f7224 */ /* 0x000fe200078e000b */
[----:B------:R0:W-:Y:S01]  /*adc0*/  STL [R1+0x60], RZ ;  /* 0x000060ff01007387 */ /* 0x0001e20000100800 */
[----:B------:R-:W-:Y:S01]  /*add0*/  BSSY B0, `(.L_x_6326) ;  /* 0x000002c000007945 */ /* 0x000fe20003800000 */
[----:B--2---:R-:W-:Y:S02]  /*ade0*/  R2UR UR4, R24 ;  /* 0x00000000180472ca */ /* 0x004fe400000e0000 */
        /* <DEDUP_REMOVED lines=12> */
[----:B---3--:R-:W-:Y:S01]  /*aeb0*/  LEA.HI R0, R3, R3, RZ, 0x1 ;  /* 0x0000000303007211 */ /* 0x008fe200078f08ff */
        /* <DEDUP_REMOVED lines=29> */
.L_x_6531:
[----:B------:R-:W-:Y:S05]  /*b090*/  BSYNC B0 ;  /* 0x0000000000007941 */ /* 0x000fea0003800000 */
.L_x_6326:
[----:B0-----:R-:W2:Y:S04]  /*b0a0*/  LDL R3, [R1+0x28] ;  /* 0x0000280001037983 */ /* 0x001ea80000100800 */
[----:B------:R0:W5:Y:S01]  /*b0b0*/  LDL.64 R10, [R1+0x1c0] ;  /* 0x0001c000010a7983 */ /* 0x0001620000100a00 */
[----:B------:R-:W-:Y:S01]  /*b0c0*/  BSSY B0, `(.L_x_6328) ;  /* 0x0000005000007945 */ /* 0x000fe20003800000 */
[----:B--2---:R-:W-:-:S04]  /*b0d0*/  LOP3.LUT R3, R3, 0x1, RZ, 0xfc, !PT ;  /* 0x0000000103037812 */ /* 0x004fc800078efcff */
[----:B------:R-:W-:-:S13]  /*b0e0*/  ISETP.NE.AND P1, PT, R3, 0x3, PT ;  /* 0x000000030300780c */ /* 0x000fda0003f25270 */
[----:B0-----:R-:W-:Y:S05]  /*b0f0*/  @!P1 BRA `(.L_x_6329) ;  /* 0x0000000000049947 */ /* 0x001fea0003800000 */
[----:B------:R-:W-:Y:S01]  /*b100*/  BPT.TRAP 0x1 ;  /* 0x000000040000795c */ /* 0x000fe20000300000 */
.L_x_6329:
[----:B------:R-:W-:Y:S05]  /*b110*/  BSYNC B0 ;  /* 0x0000000000007941 */ /* 0x000fea0003800000 */
.L_x_6328:
        /* <DEDUP_REMOVED lines=8> */
.L_x_6331:
[----:B------:R-:W-:Y:S05]  /*b1a0*/  BSYNC B0 ;  /* 0x0000000000007941 */ /* 0x000fea0003800000 */
.L_x_6330:
[----:B------:R-:W-:Y:S04]  /*b1b0*/  BSSY B0, `(.L_x_6332) ;  /* 0x0000004000007945 */ /* 0x000fe80003800000 */
[----:B-1----:R-:W-:Y:S05]  /*b1c0*/  @P0 BRA `(.L_x_6333) ;  /* 0x0000000000080947 */ /* 0x002fea0003800000 */
[----:B------:R-:W1:Y:S02]  /*b1d0*/  SYNCS.PHASECHK.TRANS64.TRYWAIT P0, [R10+URZ], R11 ;  /* 0x0000000b0a0075a7 */ /* 0x000e64000800017f */
[----:B-1----:R-:W-:Y:S05]  /*b1e0*/  @!P0 BRA `(.L_x_6334) ;  /* 0x0000020000548947 */ /* 0x002fea0003800000 */
.L_x_6333:
[----:B------:R-:W-:Y:S05]  /*b1f0*/  BSYNC B0 ;  /* 0x0000000000007941 */ /* 0x000fea0003800000 */
.L_x_6332:
        /* <DEDUP_REMOVED lines=439> */
.L_x_6336:
[----:B------:R-:W-:Y:S05]  /*cd70*/  BSYNC B0 ;  /* 0x0000000000007941 */ /* 0x000fea0003800000 */
.L_x_6335:
        /* <DEDUP_REMOVED lines=66> */
.L_x_6340:
[----:B------:R-:W-:-:S13]  /*d1a0*/  ISETP.NE.AND P0, PT, R13, 0x1, PT ;  /* 0x000000010d00780c */ /* 0x000fda0003f05270 */
[----:B------:R-:W-:-:S05]  /*d1b0*/  @P0 IMAD.HI.U32 R12, R11, R14, RZ ;  /* 0x0000000e0b0c0227 */ /* 0x000fca00078e00ff */
[----:B------:R-:W-:-:S07]  /*d1c0*/  @P0 SHF.R.U32.HI R11, RZ, R15, R12 ;  /* 0x0000000fff0b0219 */ /* 0x000fce000001160c */
.L_x_6341:
[----:B------:R-:W-:Y:S05]  /*d1d0*/  BSYNC B1 ;  /* 0x0000000000017941 */ /* 0x000fea0003800000 */
.L_x_6339:
[----:B------:R-:W-:-:S04]  /*d1e0*/  IMAD R11, R11, R13, -UR4 ;  /* 0x800000040b0b7e24 */ /* 0x000fc8000f8e020d */
[----:B------:R-:W-:-:S05]  /*d1f0*/  IMAD R12, R10, -0x2, R11 ;  /* 0xfffffffe0a0c7824 */ /* 0x000fca00078e020b */
[----:B------:R-:W-:Y:S02]  /*d200*/  VIMNMX R3, R3, R12, !PT ;  /* 0x0000000c03037248 */ /* 0x000fe40007fe0100 */
[----:B------:R-:W-:-:S07]  /*d210*/  VIADDMNMX R8, R12, R13, R8, PT ;  /* 0x0000000d0c087246 */ /* 0x000fce0003800108 */
.L_x_6338:
[----:B------:R-:W-:Y:S05]  /*d220*/  BSYNC B0 ;  /* 0x0000000000007941 */ /* 0x000fea0003800000 */
.L_x_6337:
        /* <DEDUP_REMOVED lines=90> */
.L_x_6345:
[----:B------:R-:W-:-:S13]  /*d7d0*/  ISETP.NE.AND P6, PT, R13, 0x1, PT ;  /* 0x000000010d00780c */ /* 0x000fda0003fc5270 */
[----:B------:R-:W-:-:S05]  /*d7e0*/  @P6 IMAD.HI.U32 R14, R56, R14, RZ ;  /* 0x0000000e380e6227 */ /* 0x000fca00078e00ff */
[----:B------:R-:W-:-:S07]  /*d7f0*/  @P6 SHF.R.U32.HI R56, RZ, R15, R14 ;  /* 0x0000000fff386219 */ /* 0x000fce000001160e */
.L_x_6346:
[----:B------:R-:W-:Y:S05]  /*d800*/  BSYNC B1 ;  /* 0x0000000000017941 */ /* 0x000fea0003800000 */
.L_x_6344:
[----:B------:R-:W-:-:S04]  /*d810*/  IMAD R11, R56, R13, -UR4 ;  /* 0x80000004380b7e24 */ /* 0x000fc8000f8e020d */
[----:B------:R-:W-:-:S05]  /*d820*/  IMAD R10, R10, -0x2, R11 ;  /* 0xfffffffe0a0a7824 */ /* 0x000fca00078e020b */
[----:B------:R-:W-:Y:S02]  /*d830*/  VIADDMNMX R8, R10, R13, R8, PT ;  /* 0x0000000d0a087246 */ /* 0x000fe40003800108 */
[----:B------:R-:W-:-:S07]  /*d840*/  VIMNMX R3, R3, R10, !PT ;  /* 0x0000000a03037248 */ /* 0x000fce0007fe0100 */
.L_x_6343:
[----:B------:R-:W-:Y:S05]  /*d850*/  BSYNC B0 ;  /* 0x0000000000007941 */ /* 0x000fea0003800000 */
.L_x_6342:
[----:B------:R-:W-:Y:S01]  /*d860*/  ISETP.GT.AND P0, PT, R3, 0x1, !P0 ;  /* 0x000000010300780c */ /* 0x000fe20004704270 */
[----:B------:R-:W2:Y:S01]  /*d870*/  LDL R20, [R1+0x400] ;  /* 0x0004000001147983 */ /* 0x000ea20000100800 */
[----:B------:R-:W-:Y:S02]  /*d880*/  FMNMX.FTZ R0, R24, R60, !PT ;  /* 0x0000003c18007209 */ /* 0x000fe40007810000 */
[----:B------:R-:W-:Y:S01]  /*d890*/  ISETP.LT.OR P0, PT, R8, 0x2, P0 ;  /* 0x000000020800780c */ /* 0x000fe20000701670 */
[----:B------:R-:W3:Y:S01]  /*d8a0*/  LDL.64 R14, [R1+0x110] ;  /* 0x00011000010e7983 */ /* 0x000ee20000100a00 */
[----:B------:R-:W-:Y:S02]  /*d8b0*/  FMNMX.FTZ R0, R28, R0, !PT ;  /* 0x000000001c007209 */ /* 0x000fe40007810000 */
[----:B------:R-:W-:Y:S01]  /*d8c0*/  FSEL R27, R27, -INF , !P0 ;  /* 0xff8000001b1b7808 */ /* 0x000fe20004000000 */
[----:B------:R-:W4:Y:S01]  /*d8d0*/  LDL R81, [R1+0x1c0] ;  /* 0x0001c00001517983 */ /* 0x000f220000100800 */
[----:B------:R-:W-:-:S02]  /*d8e0*/  ISETP.NE.AND P0, PT, R25, RZ, PT ;  /* 0x000000ff1900720c */ /* 0x000fc40003f05270 */
[C---:B------:R-:W-:Y:S01]  /*d8f0*/  ISETP.GT.AND P1, PT, R3.reuse, 0x8, !P1 ;  /* 0x000000080300780c */ /* 0x040fe20004f24270 */
[----:B------:R-:W4:Y:S01]  /*d900*/  LDL R56, [R1+0x20c] ;  /* 0x00020c0001387983 */ /* 0x000f220000100800 */
[----:B------:R-:W-:Y:S02]  /*d910*/  ISETP.GT.AND P0, PT, R3, 0x9, !P0 ;  /* 0x000000090300780c */ /* 0x000fe40004704270 */
[----:B------:R-:W-:Y:S01]  /*d920*/  FMNMX.FTZ R0, R62, R0, !PT ;  /* 0x000000003e007209 */ /* 0x000fe20007810000 */
[----:B------:R-:W4:Y:S01]  /*d930*/  LDL R74, [R1+0x230] ;  /* 0x00023000014a7983 */ /* 0x000f220000100800 */
[C---:B------:R-:W-:Y:S02]  /*d940*/  ISETP.LT.OR P0, PT, R8.reuse, 0xa, P0 ;  /* 0x0000000a0800780c */ /* 0x040fe40000701670 */
[----:B------:R-:W-:Y:S01]  /*d950*/  ISETP.LT.OR P1, PT, R8, 0x9, P1 ;  /* 0x000000090800780c */ /* 0x000fe20000f21670 */
[----:B------:R-:W4:Y:S01]  /*d960*/  LDL R76, [R1+0x234] ;  /* 0x00023400014c7983 */ /* 0x000f220000100800 */
[----:B------:R-:W-:-:S02]  /*d970*/  FSEL R31, R31, -INF , !P0 ;  /* 0xff8000001f1f7808 */ /* 0x000fc40004000000 */
[----:B------:R-:W-:Y:S01]  /*d980*/  ISETP.NE.AND P0, PT, R61, RZ, PT ;  /* 0x000000ff3d00720c */ /* 0x000fe20003f05270 */
[----:B------:R-:W4:Y:S01]  /*d990*/  LDL R78, [R1+0x238] ;  /* 0x00023800014e7983 */ /* 0x000f220000100800 */
[----:B------:R-:W-:Y:S02]  /*d9a0*/  FMNMX.FTZ R0, R32, R0, !PT ;  /* 0x0000000020007209 */ /* 0x000fe40007810000 */
[----:B------:R-:W-:Y:S01]  /*d9b0*/  ISETP.GT.AND P0, PT, R3, 0x10, !P0 ;  /* 0x000000100300780c */ /* 0x000fe20004704270 */
[----:B------:R-:W4:Y:S01]  /*d9c0*/  LDL R80, [R1+0x23c] ;  /* 0x00023c0001507983 */ /* 0x000f220000100800 */
[----:B------:R-:W-:Y:S02]  /*d9d0*/  FSEL R30, R30, -INF , !P1 ;  /* 0xff8000001e1e7808 */ /* 0x000fe40004800000 */
[----:B------:R-:W-:Y:S01]  /*d9e0*/  ISETP.LT.OR P0, PT, R8, 0x11, P0 ;  /* 0x000000110800780c */ /* 0x000fe20000701670 */
[----:B------:R-:W4:Y:S01]  /*d9f0*/  LDL R82, [R1+0x240] ;  /* 0x0002400001527983 */ /* 0x000f220000100800 */
[----:B------:R-:W-:-:S02]  /*da00*/  ISETP.NE.AND P1, PT, R63, RZ, PT ;  /* 0x000000ff3f00720c */ /* 0x000fc40003f25270 */
[----:B------:R-:W-:Y:S01]  /*da10*/  FSEL R34, R34, -INF , !P0 ;  /* 0xff80000022227808 */ /* 0x000fe20004000000 */
[----:B------:R-:W4:Y:S01]  /*da20*/  LDL R84, [R1+0x244] ;  /* 0x0002440001547983 */ /* 0x000f220000100800 */
[----:B------:R-:W-:Y:S02]  /*da30*/  ISETP.NE.AND P0, PT, R29, RZ, PT ;  /* 0x000000ff1d00720c */ /* 0x000fe40003f05270 */
[----:B------:R-:W-:Y:S01]  /*da40*/  FMNMX.FTZ R0, R64, R0, !PT ;  /* 0x0000000040007209 */ /* 0x000fe20007810000 */
[----:B------:R-:W4:Y:S01]  /*da50*/  LDL R86, [R1+0x248] ;  /* 0x0002480001567983 */ /* 0x000f220000100800 */
[----:B------:R-:W-:Y:S02]  /*da60*/  ISETP.GT.AND P0, PT, R3, 0x11, !P0 ;  /* 0x000000110300780c */ /* 0x000fe40004704270 */
[----:B------:R-:W-:Y:S01]  /*da70*/  FMNMX.FTZ R0, R36, R0, !PT ;  /* 0x0000000024007209 */ /* 0x000fe20007810000 */
[----:B------:R-:W4:Y:S01]  /*da80*/  LDL R88, [R1+0x24c] ;  /* 0x00024c0001587983 */ /* 0x000f220000100800 */
[----:B------:R-:W-:-:S02]  /*da90*/  ISETP.LT.OR P0, PT, R8, 0x12, P0 ;  /* 0x000000120800780c */ /* 0x000fc40000701670 */
[----:B------:R-:W-:Y:S01]  /*daa0*/  FMNMX.FTZ R0, R66, R0, !PT ;  /* 0x0000000042007209 */ /* 0x000fe20007810000 */
[----:B------:R-:W4:Y:S01]  /*dab0*/  LDL R90, [R1+0x250] ;  /* 0x00025000015a7983 */ /* 0x000f220000100800 */
[----:B------:R-:W-:Y:S02]  /*dac0*/  FSEL R35, R35, -INF , !P0 ;  /* 0xff80000023237808 */ /* 0x000fe40004000000 */
[----:B------:R-:W-:Y:S01]  /*dad0*/  ISETP.NE.AND P0, PT, R33, RZ, PT ;  /* 0x000000ff2100720c */ /* 0x000fe20003f05270 */
[----:B------:R-:W4:Y:S01]  /*dae0*/  LDL R92, [R1+0x254] ;  /* 0x00025400015c7983 */ /* 0x000f220000100800 */
[----:B------:R-:W-:Y:S02]  /*daf0*/  FMNMX.FTZ R0, R40, R0, !PT ;  /* 0x0000000028007209 */ /* 0x000fe40007810000 */
[----:B------:R-:W-:Y:S01]  /*db00*/  ISETP.GT.AND P0, PT, R3, 0x18, !P0 ;  /* 0x000000180300780c */ /* 0x000fe20004704270 */
[----:B------:R-:W4:Y:S01]  /*db10*/  LDL R94, [R1+0x258] ;  /* 0x00025800015e7983 */ /* 0x000f220000100800 */
[----:B------:R-:W-:-:S02]  /*db20*/  FMNMX.FTZ R0, R68, R0, !PT ;  /* 0x0000000044007209 */ /* 0x000fc40007810000 */
[----:B------:R-:W-:Y:S01]  /*db30*/  ISETP.LT.OR P0, PT, R8, 0x19, P0 ;  /* 0x000000190800780c */ /* 0x000fe20000701670 */
[----:B------:R-:W4:Y:S01]  /*db40*/  LDL R96, [R1+0x25c] ;  /* 0x00025c0001607983 */ /* 0x000f220000100800 */
[----:B------:R-:W-:Y:S02]  /*db50*/  FMNMX.FTZ R0, R44, R0, !PT ;  /* 0x000000002c007209 */ /* 0x000fe40007810000 */
[----:B------:R-:W-:Y:S01]  /*db60*/  FSEL R38, R38, -INF , !P0 ;  /* 0xff80000026267808 */ /* 0x000fe20004000000 */
[----:B------:R-:W4:Y:S01]  /*db70*/  LDL R98, [R1+0x260] ;  /* 0x0002600001627983 */ /* 0x000f220000100800 */
[----:B------:R-:W-:Y:S02]  /*db80*/  ISETP.GT.AND P0, PT, R3, 0x19, !P1 ;  /* 0x000000190300780c */ /* 0x000fe40004f04270 */
[----:B------:R-:W-:Y:S01]  /*db90*/  ISETP.NE.AND P6, PT, R12, RZ, PT ;  /* 0x000000ff0c00720c */ /* 0x000fe20003fc5270 */
        /* <DEDUP_REMOVED lines=16> */
[----:B------:R-:W-:Y:S02]  /*dca0*/  ISETP.GT.AND P0, PT, R3, RZ, !P6 ;  /* 0x000000ff0300720c */ /* 0x000fe40007704270 */
[----:B------:R-:W-:Y:S01]  /*dcb0*/  FMNMX.FTZ R10, R58, R0, !PT ;  /* 0x000000003a0a7209 */ /* 0x000fe20007810000 */
[----:B------:R-:W4:Y:S01]  /*dcc0*/  LDL R112, [R1+0x27c] ;  /* 0x00027c0001707983 */ /* 0x000f220000100800 */
[----:B------:R-:W-:-:S02]  /*dcd0*/  ISETP.LT.OR P0, PT, R8, 0x1, P0 ;  /* 0x000000010800780c */ /* 0x000fc40000701670 */
[----:B------:R-:W-:Y:S01]  /*dce0*/  ISETP.NE.AND P1, PT, R41, RZ, PT ;  /* 0x000000ff2900720c */ /* 0x000fe20003f25270 */
[----:B------:R-:W0:Y:S01]  /*dcf0*/  SHFL.BFLY PT, R13, R10, 0x2, 0x1f ;  /* 0x0c401f000a0d7f89 */ /* 0x000e2200000e0000 */
[----:B------:R-:W-:Y:S02]  /*dd00*/  FSEL R26, R26, -INF , !P0 ;  /* 0xff8000001a1a7808 */ /* 0x000fe40004000000 */
[----:B------:R-:W-:Y:S01]  /*dd10*/  ISETP.NE.AND P0, PT, R65, RZ, PT ;  /* 0x000000ff4100720c */ /* 0x000fe20003f05270 */
[----:B------:R-:W4:Y:S01]  /*dd20*/  LDL R114, [R1+0x280] ;  /* 0x0002800001727983 */ /* 0x000f220000100800 */
[----:B------:R-:W-:Y:S02]  /*dd30*/  FMNMX.FTZ R11, R26, R27, !PT ;  /* 0x0000001b1a0b7209 */ /* 0x000fe40007810000 */
[----:B------:R-:W-:Y:S01]  /*dd40*/  ISETP.GT.AND P0, PT, R3, 0x21, !P0 ;  /* 0x000000210300780c */ /* 0x000fe20004704270 */
[----:B------:R-:W4:Y:S01]  /*dd50*/  LDL R116, [R1+0x284] ;  /* 0x0002840001747983 */ /* 0x000f220000100800 */
[----:B------:R-:W-:-:S02]  /*dd60*/  FMNMX.FTZ R0, R30, R11, !PT ;  /* 0x0000000b1e007209 */ /* 0x000fc40007810000 */
[----:B------:R-:W-:Y:S01]  /*dd70*/  ISETP.GT.AND P1, PT, R3, 0x28, !P1 ;  /* 0x000000280300780c */ /* 0x000fe20004f24270 */
[----:B------:R-:W4:Y:S01]  /*dd80*/  LDL R118, [R1+0x288] ;  /* 0x0002880001767983 */ /* 0x000f220000100800 */
[----:B------:R-:W-:Y:S02]  /*dd90*/  FMNMX.FTZ R11, R31, R0, !PT ;  /* 0x000000001f0b7209 */ /* 0x000fe40007810000 */
[----:B------:R-:W-:Y:S01]  /*dda0*/  ISETP.LT.OR P0, PT, R8, 0x22, P0 ;  /* 0x000000220800780c */ /* 0x000fe20000701670 */
        /* <DEDUP_REMOVED lines=10> */
[----:B------:R-:W-:Y:S02]  /*de50*/  FMNMX.FTZ R11, R39, R0, !PT ;  /* 0x00000000270b7209 */ /* 0x000fe40007810000 */
[----:B------:R-:W-:Y:S01]  /*de60*/  ISETP.GT.AND P3, PT, R3, 0x30, !P3 ;  /* 0x000000300300780c */ /* 0x000fe20005f64270 */
[----:B------:R-:W4:Y:S01]  /*de70*/  LDL R128, [R1+0x29c] ;  /* 0x00029c0001807983 */ /* 0x000f220000100800 */
[----:B------:R-:W-:-:S02]  /*de80*/  FMNMX.FTZ R0, R42, R11, !PT ;  /* 0x0000000b2a007209 */ /* 0x000fc40007810000 */
[----:B------:R-:W-:Y:S01]  /*de90*/  ISETP.LT.OR P2, PT, R8, 0x2a, P2 ;  /* 0x0000002a0800780c */ /* 0x000fe20001741670 */
[----:B------:R-:W4:Y:S01]  /*dea0*/  LDL R130, [R1+0x2a0] ;  /* 0x0002a00001827983 */ /* 0x000f220000100800 */
[----:B------:R-:W-:Y:S02]  /*deb0*/  FSEL R46, R46, -INF , !P1 ;  /* 0xff8000002e2e7808 */ /* 0x000fe40004800000 */
[----:B------:R-:W-:Y:S01]  /*dec0*/  FMNMX.FTZ R11, R43, R0, !PT ;  /* 0x000000002b0b7209 */ /* 0x000fe20007810000 */
[----:B------:R-:W4:Y:S01]  /*ded0*/  LDL R132, [R1+0x2a4] ;  /* 0x0002a40001847983 */ /* 0x000f220000100800 */
[----:B------:R-:W-:Y:S02]  /*dee0*/  ISETP.GT.AND P4, PT, R3, 0x31, !P4 ;  /* 0x000000310300780c */ /* 0x000fe40006784270 */
[----:B------:R-:W-:Y:S01]  /*def0*/  ISETP.LT.OR P3, PT, R8, 0x31, P3 ;  /* 0x000000310800780c */ /* 0x000fe20001f61670 */
[----:B------:R-:W4:Y:S01]  /*df00*/  LDL R134, [R1+0x2a8] ;  /* 0x0002a80001867983 */ /* 0x000f220000100800 */
[----:B------:R-:W-:-:S02]  /*df10*/  FSEL R47, R47, -INF , !P2 ;  /* 0xff8000002f2f7808 */ /* 0x000fc40005000000 */
[----:B------:R-:W-:Y:S01]  /*df20*/  FMNMX.FTZ R0, R46, R11, !PT ;  /* 0x0000000b2e007209 */ /* 0x000fe20007810000 */
[----:B------:R-:W4:Y:S01]  /*df30*/  LDL R136, [R1+0x2ac] ;  /* 0x0002ac0001887983 */ /* 0x000f220000100800 */
[----:B------:R-:W-:Y:S02]  /*df40*/  ISETP.NE.AND P6, PT, R45, RZ, PT ;  /* 0x000000ff2d00720c */ /* 0x000fe40003fc5270 */
[----:B0-----:R-:W-:Y:S01]  /*df50*/  FMNMX.FTZ R13, R10, R13, !PT ;  /* 0x0000000d0a0d7209 */ /* 0x001fe20007810000 */
[----:B------:R-:W4:Y:S01]  /*df60*/  LDL R138, [R1+0x2b0] ;  /* 0x0002b000018a7983 */ /* 0x000f220000100800 */
[----:B------:R-:W-:Y:S02]  /*df70*/  ISETP.GT.AND P5, PT, R3, 0x38, !P5 ;  /* 0x000000380300780c */ /* 0x000fe40006fa4270 */
[----:B------:R-:W-:Y:S01]  /*df80*/  ISETP.LT.OR P4, PT, R8, 0x32, P4 ;  /* 0x000000320800780c */ /* 0x000fe20002781670 */
[----:B------:R-:W0:Y:S01]  /*df90*/  SHFL.BFLY PT, R12, R13, 0x1, 0x1f ;  /* 0x0c201f000d0c7f89 */ /* 0x000e2200000e0000 */
[----:B------:R-:W-:-:S02]  /*dfa0*/  FSEL R50, R50, -INF , !P3 ;  /* 0xff80000032327808 */ /* 0x000fc40005800000 */
[----:B------:R-:W-:Y:S01]  /*dfb0*/  FMNMX.FTZ R11, R47, R0, !PT ;  /* 0x000000002f0b7209 */ /* 0x000fe20007810000 */
[----:B------:R-:W4:Y:S01]  /*dfc0*/  LDL R140, [R1+0x2b4] ;  /* 0x0002b400018c7983 */ /* 0x000f220000100800 */
[----:B------:R-:W-:Y:S02]  /*dfd0*/  ISETP.GT.AND P0, PT, R3, 0x39, !P6 ;  /* 0x000000390300780c */ /* 0x000fe40007704270 */
[----:B------:R-:W-:Y:S01]  /*dfe0*/  ISETP.LT.OR P5, PT, R8, 0x39, P5 ;  /* 0x000000390800780c */ /* 0x000fe20002fa1670 */
[----:B------:R-:W4:Y:S01]  /*dff0*/  LDL R142, [R1+0x2b8] ;  /* 0x0002b800018e7983 */ /* 0x000f220000100800 */
[----:B------:R-:W-:Y:S02]  /*e000*/  FSEL R51, R51, -INF , !P4 ;  /* 0xff80000033337808 */ /* 0x000fe40006000000 */
[----:B------:R-:W-:Y:S01]  /*e010*/  FMNMX.FTZ R0, R50, R11, !PT ;  /* 0x0000000b32007209 */ /* 0x000fe20007810000 */
[----:B------:R-:W4:Y:S01]  /*e020*/  LDL R144, [R1+0x2bc] ;  /* 0x0002bc0001907983 */ /* 0x000f220000100800 */
[----:B------:R-:W-:-:S02]  /*e030*/  ISETP.LT.OR P0, PT, R8, 0x3a, P0 ;  /* 0x0000003a0800780c */ /* 0x000fc40000701670 */
[----:B------:R-:W-:Y:S01]  /*e040*/  FSEL R54, R54, -INF , !P5 ;  /* 0xff80000036367808 */ /* 0x000fe20006800000 */
[----:B------:R-:W4:Y:S01]  /*e050*/  LDL R146, [R1+0x2c0] ;  /* 0x0002c00001927983 */ /* 0x000f220000100800 */
[----:B------:R-:W-:Y:S02]  /*e060*/  FMNMX.FTZ R3, R51, R0, !PT ;  /* 0x0000000033037209 */ /* 0x000fe40007810000 */
[----:B------:R-:W-:Y:S01]  /*e070*/  FSEL R55, R55, -INF , !P0 ;  /* 0xff80000037377808 */ /* 0x000fe20004000000 */
[----:B------:R-:W4:Y:S01]  /*e080*/  LDL R148, [R1+0x2c4] ;  /* 0x0002c40001947983 */ /* 0x000f220000100800 */
[----:B------:R-:W-:-:S03]  /*e090*/  FMNMX.FTZ R0, R54, R3, !PT ;  /* 0x0000000336007209 */ /* 0x000fc60007810000 */
[----:B------:R-:W4:Y:S01]  /*e0a0*/  LDL R150, [R1+0x2c8] ;  /* 0x0002c80001967983 */ /* 0x000f220000100800 */
[----:B------:R-:W-:Y:S02]  /*e0b0*/  FMNMX.FTZ R11, R55, R0, !PT ;  /* 0x00000000370b7209 */ /* 0x000fe40007810000 */
[----:B0-----:R-:W-:Y:S01]  /*e0c0*/  FMNMX.FTZ R0, R13, R12, !PT ;  /* 0x0000000c0d007209 */ /* 0x001fe20007810000 */
[----:B------:R-:W4:Y:S04]  /*e0d0*/  LDL R29, [R1+0x2d0] ;  /* 0x0002d000011d7983 */ /* 0x000f280000100800 */
[----:B------:R-:W-:Y:S04]  /*e0e0*/  STL.64 [R1+0x3e0], R10 ;  /* 0x0003e00a01007387 */ /* 0x000fe80000100a00 */
[----:B------:R-:W2:Y:S04]  /*e0f0*/  LDL R8, [R1+0x3e4] ;  /* 0x0003e40001087983 */ /* 0x000ea80000100800 */
[----:B------:R0:W-:Y:S04]  /*e100*/  STL [R1+0x3e0], R0 ;  /* 0x0003e00001007387 */ /* 0x0001e80000100800 */
        /* <DEDUP_REMOVED lines=50> */
[----:B--2---:R-:W1:Y:S01]  /*e430*/  SHFL.BFLY PT, R11, R8, 0x2, 0x1f ;  /* 0x0c401f00080b7f89 */ /* 0x004e6200000e0000 */
[----:B---3--:R-:W-:Y:S01]  /*e440*/  FMUL.FTZ R3, R20, R12 ;  /* 0x0000000c14037220 */ /* 0x008fe20000410000 */
        /* <DEDUP_REMOVED lines=24> */
[----:B------:R-:W3:Y:S03]  /*e5d0*/  LDL R32, [R1+0x1dc] ;  /* 0x0001dc0001207983 */ /* 0x000ee60000100800 */
        /* <DEDUP_REMOVED lines=65> */
[----:B------:R-:W1:Y:S01]  /*e9f0*/  MUFU.EX2 R159, R159 ;  /* 0x0000009f009f7308 */ /* 0x000e620000000800 */
        /* <DEDUP_REMOVED lines=22> */
[----:B------:R-:W4:Y:S05]  /*eb60*/  LDL R47, [R1+0x2f4] ;  /* 0x0002f400012f7983 */ /* 0x000f2a0000100800 */
[----:B------:R-:W1:Y:S01]  /*eb70*/  MUFU.EX2 R89, R89 ;  /* 0x0000005900597308 */ /* 0x000e620000000800 */
[----:B------:R-:W-:Y:S01]  /*eb80*/  FADD.FTZ R11, R109, R10 ;  /* 0x0000000a6d0b7221 */ /* 0x000fe20000010000 */
[----:B------:R-:W-:Y:S01]  /*eb90*/  FADD.FTZ R8, R91, R8 ;  /* 0x000000085b087221 */ /* 0x000fe20000010000 */
[----:B------:R-:W4:Y:S05]  /*eba0*/  LDL R51, [R1+0x2fc] ;  /* 0x0002fc0001337983 */ /* 0x000f2a0000100800 */
[----:B------:R-:W1:Y:S01]  /*ebb0*/  MUFU.EX2 R165, R165 ;  /* 0x000000a500a57308 */ /* 0x000e620000000800 */
[----:B------:R-:W-:Y:S01]  /*ebc0*/  FADD.FTZ R10, R162, R11 ;  /* 0x0000000ba20a7221 */ /* 0x000fe20000010000 */
[----:B0-----:R-:W-:Y:S01]  /*ebd0*/  FADD.FTZ R8, R163, R8 ;  /* 0x00000008a3087221 */ /* 0x001fe20000010000 */
[----:B------:R-:W4:Y:S05]  /*ebe0*/  LDL R55, [R1+0x304] ;  /* 0x0003040001377983 */ /* 0x000f2a0000100800 */
[----:B------:R-:W0:Y:S01]  /*ebf0*/  MUFU.EX2 R87, R87 ;  /* 0x0000005700577308 */ /* 0x000e220000000800 */
[----:B------:R-:W-:Y:S01]  /*ec00*/  FADD.FTZ R3, R105, R10 ;  /* 0x0000000a69037221 */ /* 0x000fe20000010000 */
[----:B-1----:R-:W-:Y:S01]  /*ec10*/  FADD.FTZ R8, R89, R8 ;  /* 0x0000000859087221 */ /* 0x002fe20000010000 */
[----:B------:R-:W4:Y:S05]  /*ec20*/  LDL R0, [R1+0x3c0] ;  /* 0x0003c00001007983 */ /* 0x000f2a0000100800 */
[----:B------:R-:W1:Y:S01]  /*ec30*/  MUFU.EX2 R167, R167 ;  /* 0x000000a700a77308 */ /* 0x000e620000000800 */
[----:B------:R-:W-:Y:S01]  /*ec40*/  FADD.FTZ R10, R164, R3 ;  /* 0x00000003a40a7221 */ /* 0x000fe20000010000 */
[----:B------:R-:W-:-:S06]  /*ec50*/  FADD.FTZ R8, R165, R8 ;  /* 0x00000008a5087221 */ /* 0x000fcc0000010000 */
[----:B------:R-:W1:Y:S01]  /*ec60*/  MUFU.EX2 R85, R85 ;  /* 0x0000005500557308 */ /* 0x000e620000000800 */
[----:B------:R-:W-:Y:S01]  /*ec70*/  FADD.FTZ R3, R101, R10 ;  /* 0x0000000a65037221 */ /* 0x000fe20000010000 */
[----:B0-----:R-:W-:Y:S01]  /*ec80*/  FADD.FTZ R8, R87, R8 ;  /* 0x0000000857087221 */ /* 0x001fe20000010000 */
[----:B------:R-:W4:Y:S02]  /*ec90*/  LDL.64 R10, [R1+0x88] ;  /* 0x00008800010a7983 */ /* 0x000f240000100a00 */
[----:B------:R-:W-:Y:S02]  /*eca0*/  FADD.FTZ R20, R166, R3 ;  /* 0x00000003a6147221 */ /* 0x000fe40000010000 */
[----:B------:R-:W4:Y:S01]  /*ecb0*/  LDL R3, [R1+0x3c4] ;  /* 0x0003c40001037983 */ /* 0x000f220000100800 */
[----:B-1----:R-:W-:Y:S01]  /*ecc0*/  FADD.FTZ R8, R167, R8 ;  /* 0x00000008a7087221 */ /* 0x002fe20000010000 */
[----:B------:R-:W-:-:S03]  /*ecd0*/  FADD.FTZ R20, R103, R20 ;  /* 0x0000001467147221 */ /* 0x000fc60000010000 */
[----:B------:R-:W-:Y:S02]  /*ece0*/  FADD.FTZ R21, R85, R8 ;  /* 0x0000000855157221 */ /* 0x000fe40000010000 */
[----:B------:R-:W4:Y:S04]  /*ecf0*/  LDL R8, [R1+0x3c8] ;  /* 0x0003c80001087983 */ /* 0x000f280000100800 */
[----:B------:R0:W-:Y:S04]  /*ed00*/  STL.64 [R1+0x3f0], R20 ;  /* 0x0003f01401007387 */ /* 0x0001e80000100a00 */
[----:B------:R-:W4:Y:S04]  /*ed10*/  LD.E.64 R24, desc[UR36][R14.64+0x8] ;  /* 0x000008240e187980 */ /* 0x000f28000c101b00 */
[----:B------:R-:W4:Y:S04]  /*ed20*/  LD.E.64 R12, desc[UR36][R14.64] ;  /* 0x000000240e0c7980 */ /* 0x000f28000c101b00 */
[----:B0-----:R-:W4:Y:S04]  /*ed30*/  LDL R20, [R1+0x340] ;  /* 0x0003400001147983 */ /* 0x001f280000100800 */
[----:B------:R-:W4:Y:S04]  /*ed40*/  LDL R21, [R1+0x344] ;  /* 0x0003440001157983 */ /* 0x000f280000100800 */
[----:B------:R-:W4:Y:S04]  /*ed50*/  LDL R15, [R1+0x33c] ;  /* 0x00033c00010f7983 */ /* 0x000f280000100800 */
[----:B------:R-:W4:Y:S01]  /*ed60*/  LDL R14, [R1+0x3cc] ;  /* 0x0003cc00010e7983 */ /* 0x000f220000100800 */
        /* <DEDUP_REMOVED lines=73> */
[----:B------:R-:W-:-:S05]  /*f200*/  MOV R24, R24 ;  /* 0x0000001800187202 */ /* 0x000fca0000000f00 */
[--C-:B------:R-:W-:Y:S02]  /*f210*/  IMAD R25, R13, 0x2, R24.reuse ;  /* 0x000000020d197824 */ /* 0x100fe400078e0218 */
[C---:B------:R-:W-:Y:S01]  /*f220*/  IMAD R13, R12.reuse, 0x2, R24 ;  /* 0x000000020c0d7824 */ /* 0x040fe200078e0218 */
[----:B------:R-:W-:Y:S01]  /*f230*/  STSM.16.M88.4 [R24], R152 ;  /* 0x0000009818007844 */ /* 0x000fe20000000200 */
[----:B------:R-:W-:Y:S02]  /*f240*/  IMAD R83, R12, 0x2, R25 ;  /* 0x000000020c537824 */ /* 0x000fe400078e0219 */
[----:B------:R-:W-:Y:S01]  /*f250*/  IMAD R12, R81, 0x1000, R10 ;  /* 0x00001000510c7824 */ /* 0x000fe200078e020a */
[----:B------:R0:W-:Y:S04]  /*f260*/  STSM.16.M88.4 [R13], R156 ;  /* 0x0000009c0d007844 */ /* 0x0001e80000000200 */
[----:B------:R-:W-:Y:S01]  /*f270*/  R2UR UR6, R12 ;  /* 0x000000000c0672ca */ /* 0x000fe200000e0000 */
[----:B------:R-:W-:Y:S01]  /*f280*/  STSM.16.M88.4 [R25], R160 ;  /* 0x000000a019007844 */ /* 0x000fe20000000200 */
[----:B0-----:R-:W-:-:S05]  /*f290*/  IMAD.MOV.U32 R13, RZ, RZ, R11 ;  /* 0x000000ffff0d7224 */ /* 0x001fca00078e000b */
[----:B------:R-:W-:Y:S01]  /*f2a0*/  R2UR UR7, R13 ;  /* 0x000000000d0772ca */ /* 0x000fe200000e0000 */
        /* <DEDUP_REMOVED lines=36> */
[----:B------:R-:W-:Y:S01]  /*f4f0*/  VIADD R10, R12, 0x80 ;  /* 0x000000800c0a7836 */ /* 0x000fe20000000000 */
[----:B------:R-:W-:-:S04]  /*f500*/  R2UR UR7, R11 ;  /* 0x000000000b0772ca */ /* 0x000fc800000e0000 */
        /* <DEDUP_REMOVED lines=74> */
[----:B------:R-:W-:Y:S01]  /*f9b0*/  VIADD R10, R12, 0x100 ;  /* 0x000001000c0a7836 */ /* 0x000fe20000000000 */
[----:B------:R-:W-:-:S04]  /*f9c0*/  R2UR UR7, R11 ;  /* 0x000000000b0772ca */ /* 0x000fc800000e0000 */
        /* <DEDUP_REMOVED lines=378> */
.L_x_6348:
[----:B------:R-:W-:Y:S05]  /*11170*/  BSYNC B0 ;  /* 0x0000000000007941 */ /* 0x000fea0003800000 */
.L_x_6347:
        /* <DEDUP_REMOVED lines=31> */
.L_x_6351:
[----:B------:R-:W-:-:S13]  /*11370*/  ISETP.NE.AND P0, PT, R5, 0x1, PT ;  /* 0x000000010500780c */ /* 0x000fda0003f05270 */
[----:B------:R-:W-:-:S05]  /*11380*/  @P0 IMAD.HI.U32 R6, R9, R6, RZ ;  /* 0x0000000609060227 */ /* 0x000fca00078e00ff */
[----:B------:R-:W-:-:S07]  /*11390*/  @P0 SHF.R.U32.HI R9, RZ, R7, R6 ;  /* 0x00000007ff090219 */ /* 0x000fce0000011606 */
.L_x_6352:
[----:B------:R-:W-:Y:S05]  /*113a0*/  BSYNC B0 ;  /* 0x0000000000007941 */ /* 0x000fea0003800000 */
.L_x_6350:
[----:B------:R-:W-:-:S05]  /*113b0*/  IMAD R5, R9, R5, R5 ;  /* 0x0000000509057224 */ /* 0x000fca00078e0205 */
[----:B------:R-:W-:-:S07]  /*113c0*/  VIMNMX R4, R4, R5, PT ;  /* 0x0000000504047248 */ /* 0x000fce0003fe0100 */
.L_x_6349:
        /* <DEDUP_REMOVED lines=8> */
.L_x_6356:
[C---:B------:R-:W-:Y:S01]  /*11450*/  IADD3 R20, P0, R2.reuse, 0x50, RZ ;  /* 0x0000005002147810 */ /* 0x040fe20007f1e0ff */
[C---:B------:R-:W-:Y:S01]  /*11460*/  VIADD R11, R2.reuse, 0x120 ;  /* 0x00000120020b7836 */ /* 0x040fe20000000000 */
[----:B------:R-:W-:Y:S02]  /*11470*/  IADD3 R28, P1, R2, 0xcc, RZ ;  /* 0x000000cc021c7810 */ /* 0x000fe40007f3e0ff */
[----:B------:R-:W-:Y:S01]  /*11480*/  MOV R3, 0x114c0 ;  /* 0x000114c000037802 */ /* 0x000fe20000000f00 */
[--C-:B------:R-:W-:Y:S02]  /*11490*/  IMAD.X R21, RZ, RZ, R18.reuse, P0 ;  /* 0x000000ffff157224 */ /* 0x100fe400000e0612 */
[----:B------:R-:W-:-:S08]  /*114a0*/  IMAD.X R29, RZ, RZ, R18, P1 ;  /* 0x000000ffff1d7224 */ /* 0x000fd000008e0612 */
[----:B------:R-:W-:Y:S05]  /*114b0*/  CALL.REL.NOINC `($_ZN7cutlass13device_kernelIN5flash11enable_sm90INS1_16FlashAttnFwdSm90INS1_25CollectiveMainloopFwdSm90ILi2EN4cute5tupleIJNS5_1CILi1EEES8_S8_EEENS6_IJNS7_ILi64EEESA_SA_EEELi512ENS_10bfloat16_tEfNS_4arch4Sm90ELb0ELb1ELb0ELb1ELb1ELb0ELb1ELb0ELb0ELb1ELb0ELb0EEENS1_21CollectiveEpilogueFwdINS6_IJSA_NS7_ILi512EEESA_EEES9_SC_SE_Li256ELb1ELb1ELb0ELb0EEENS1_36VarlenDynamicPersistentTileSchedulerILi64ELi64ELi256ELi128ELb0ELb1ELb1ELb1ELb0ELb1EEEEEEEEEvNT_6ParamsE$_ZZN5flash25CollectiveMainloopFwdSm90ILi2EN4cute5tupleIJNS1_1CILi1EEES4_S4_EEENS2_IJNS3_ILi64EEES6_S6_EEELi512EN7cutlass10bfloat16_tEfNS8_4arch4Sm90ELb0ELb1ELb0ELb1ELb1ELb0ELb1ELb0ELb0ELb1ELb0ELb0EE3mmaINS_16FlashAttnFwdSm90ISC_NS_21CollectiveEpilogueFwdINS2_IJS6_NS3_ILi512EEES6_EEES5_S9_SB_Li256ELb1ELb1ELb0ELb0EEENS_36VarlenDynamicPersistentTileSchedulerILi64ELi64ELi256ELi128ELb0ELb1ELb1ELb1ELb0ELb1EEEE13SharedStorageENS1_6TensorINS1_11ArrayEngineIfLm128EEENS1_6LayoutINS2_IJNS2_IJNS3_ILi2EEESR_NS3_ILi32EEEEEES4_S4_EEENS2_IJNS2_IJS4_SR_NS3_ILi4EEEEEENS3_ILi0EEESX_EEEEEEENS_7SoftmaxILi2ELi0EEEEEbRKNSC_6ParamsENS8_13PipelineAsyncILi2EEES17_RNS8_13PipelineStateILj2EEERT0_RT1_iRiRKNS_16SeqlenInfoQKNewKILb1ELb0EEENS2_IJiiiiEEERT_ENKUliT_T0_T1_E_clIZSD_ISM_S10_S12_EbS15_S17_S17_S1A_S1C_S1E_iS1F_S1J_S1K_S1M_EUlRS1N_iE1_NS3_ILb0EEENS3_ILb1EEEEEDaiS1N_S1O_S1P_) ;  /* 0x000001d400f87944 */ /* 0x000fea0003c00000 */
[C---:B------:R-:W-:Y:S01]  /*114c0*/  ISETP.GT.AND P0, PT, R0.reuse, R10, PT ;  /* 0x0000000a0000720c */ /* 0x040fe20003f04270 */
[----:B------:R-:W-:-:S12]  /*114d0*/  VIADD R0, R0, 0xffffffff ;  /* 0xffffffff00007836 */ /* 0x000fd80000000000 */
[----:B------:R-:W-:Y:S05]  /*114e0*/  @P0 BRA `(.L_x_6356) ;  /* 0xfffffffc00d80947 */ /* 0x000fea000383ffff */
[----:B------:R-:W-:Y:S05]  /*114f0*/  BSYNC B0 ;  /* 0x0000000000007941 */ /* 0x000fea0003800000 */
.L_x_6355:
[----:B------:R-:W2:Y:S02]  /*11500*/  LDL R8, [R1+0x50] ;  /* 0x0000500001087983 */ /* 0x000ea40000100800 */
[----:B--2---:R-:W-:-:S07]  /*11510*/  IMAD.SHL.U32 R8, R8, 0x40, RZ ;  /* 0x0000004008087824 */ /* 0x004fce00078e00ff */
.L_x_6354:
[----:B------:R-:W-:Y:S05]  /*11520*/  BSYNC B1 ;  /* 0x0000000000017941 */ /* 0x000fea0003800000 */
.L_x_6353:
        /* <DEDUP_REMOVED lines=26> */
.L_x_6359:
[----:B------:R-:W-:Y:S02]  /*116d0*/  ULDC UR4, c[0x0][0xadc] ;  /* 0x0002b70000047ab9 */ /* 0x000fe40000000800 */
[----:B------:R-:W-:-:S05]  /*116e0*/  IMAD.U32 R7, RZ, RZ, UR4 ;  /* 0x00000004ff077e24 */ /* 0x000fca000f8e00ff */
[----:B------:R-:W-:-:S13]  /*116f0*/  ISETP.NE.AND P0, PT, R7, 0x1, PT ;  /* 0x000000010700780c */ /* 0x000fda0003f05270 */
[----:B------:R-:W0:Y:S02]  /*11700*/  @P0 LDC.64 R4, c[0x0][0xae0] ;  /* 0x0002b800ff040b82 */ /* 0x000e240000000a00 */
[----:B0-----:R-:W-:-:S05]  /*11710*/  @P0 IMAD.HI.U32 R4, R8, R4, RZ ;  /* 0x0000000408040227 */ /* 0x001fca00078e00ff */
[----:B------:R-:W-:-:S07]  /*11720*/  @P0 SHF.R.U32.HI R8, RZ, R5, R4 ;  /* 0x00000005ff080219 */ /* 0x000fce0000011604 */
.L_x_6360:
[----:B------:R-:W-:Y:S05]  /*11730*/  BSYNC B0 ;  /* 0x0000000000007941 */ /* 0x000fea0003800000 */
.L_x_6358:
[----:B------:R-:W-:-:S05]  /*11740*/  IMAD R8, R8, R7, RZ ;  /* 0x0000000708087224 */ /* 0x000fca00078e02ff */
[----:B------:R-:W-:-:S07]  /*11750*/  VIMNMX R3, R3, R8, !PT ;  /* 0x0000000803037248 */ /* 0x000fce0007fe0100 */
.L_x_6357:
[----:B------:R-:W-:-:S05]  /*11760*/  VIADD R3, R3, 0x3f ;  /* 0x0000003f03037836 */ /* 0x000fca0000000000 */
[----:B------:R-:W-:-:S04]  /*11770*/  SHF.R.S32.HI R4, RZ, 0x1f, R3 ;  /* 0x0000001fff047819 */ /* 0x000fc80000011403 */
[----:B------:R-:W-:-:S04]  /*11780*/  LEA.HI R4, R4, R3, RZ, 0x6 ;  /* 0x0000000304047211 */ /* 0x000fc800078f30ff */
[----:B------:R-:W-:-:S04]  /*11790*/  SHF.R.S32.HI R4, RZ, 0x6, R4 ;  /* 0x00000006ff047819 */ /* 0x000fc80000011404 */
[----:B------:R-:W-:-:S04]  /*117a0*/  VIMNMX R164, R4, UR43, !PT ;  /* 0x0000002b04a47c48 */ /* 0x000fc8000ffe0100 */
[----:B------:R-:W-:-:S13]  /*117b0*/  ISETP.GE.AND P0, PT, R0, R164, PT ;  /* 0x000000a40000720c */ /* 0x000fda0003f06270 */
[----:B------:R-:W-:Y:S05]  /*117c0*/  @!P0 BRA `(.L_x_6361) ;  /* 0x0000006c00508947 */ /* 0x000fea0003800000 */
.L_x_6384:
        /* <DEDUP_REMOVED lines=20> */
.L_x_6363:
[----:B------:R-:W-:Y:S05]  /*11910*/  BSYNC B0 ;  /* 0x0000000000007941 */ /* 0x000fea0003800000 */
.L_x_6362:
        /* <DEDUP_REMOVED lines=9> */
.L_x_6365:
[----:B------:R-:W-:Y:S05]  /*119b0*/  BSYNC B0 ;  /* 0x0000000000007941 */ /* 0x000fea0003800000 */
.L_x_6364:
[----:B------:R-:W-:Y:S04]  /*119c0*/  BSSY B0, `(.L_x_6366) ;  /* 0x0000006000007945 */ /* 0x000fe80003800000 */
[----:B-1----:R-:W-:Y:S05]  /*119d0*/  @P0 BRA `(.L_x_6367) ;  /* 0x0000000000100947 */ /* 0x002fea0003800000 */
[----:B-----5:R-:W-:Y:S01]  /*119e0*/  IMAD R8, R8, 0x8, R3 ;  /* 0x0000000808087824 */ /* 0x020fe200078e0203 */
[----:B------:R-:W-:-:S04]  /*119f0*/  SHF.L.U32 R9, R9, 0x1f, RZ ;  /* 0x0000001f09097819 */ /* 0x000fc800000006ff */
[----:B------:R-:W1:Y:S02]  /*11a00*/  SYNCS.PHASECHK.TRANS64.TRYWAIT P0, [R8+URZ], R9 ;  /* 0x00000009080075a7 */ /* 0x000e64000800017f */
[----:B-1----:R-:W-:Y:S05]  /*11a10*/  @!P0 BRA `(.L_x_6368) ;  /* 0x00000198005c8947 */ /* 0x002fea0003800000 */
.L_x_6367:
[----:B------:R-:W-:Y:S05]  /*11a20*/  BSYNC B0 ;  /* 0x0000000000007941 */ /* 0x000fea0003800000 */
.L_x_6366:
        /* <DEDUP_REMOVED lines=57> */
.L_x_6370:
[----:B------:R-:W-:Y:S05]  /*11dc0*/  BSYNC B0 ;  /* 0x0000000000007941 */ /* 0x000fea0003800000 */
.L_x_6369:
        /* <DEDUP_REMOVED lines=8> */
.L_x_6372:
[----:B------:R-:W-:Y:S05]  /*11e50*/  BSYNC B0 ;  /* 0x0000000000007941 */ /* 0x000fea0003800000 */
.L_x_6371:
[----:B------:R-:W-:Y:S04]  /*11e60*/  BSSY B0, `(.L_x_6373) ;  /* 0x0000004000007945 */ /* 0x000fe80003800000 */
[----:B-1----:R-:W-:Y:S05]  /*11e70*/  @P0 BRA `(.L_x_6374) ;  /* 0x0000000000080947 */ /* 0x002fea0003800000 */
[----:B------:R-:W1:Y:S02]  /*11e80*/  SYNCS.PHASECHK.TRANS64.TRYWAIT P0, [R14+URZ], R15 ;  /* 0x0000000f0e0075a7 */ /* 0x000e64000800017f */
[----:B-1----:R-:W-:Y:S05]  /*11e90*/  @!P0 BRA `(.L_x_6375) ;  /* 0x0000019400508947 */ /* 0x002fea0003800000 */
.L_x_6374:
[----:B------:R-:W-:Y:S05]  /*11ea0*/  BSYNC B0 ;  /* 0x0000000000007941 */ /* 0x000fea0003800000 */
.L_x_6373:
        /* <DEDUP_REMOVED lines=204> */
[----:B------:R-:W4:Y:S07]  /*12b70*/  LDL.64 R56, [R1+0x90] ;  /* 0x0000900001387983 */ /* 0x000f2e0000100a00 */
[----:B------:R-:W-:Y:S01]  /*12b80*/  HGMMA.64x64x16.F32.BF16 R24, gdesc[UR4], R24, UP0, gsb0 ;  /* 0x00e00000041879f0 */ /* 0x000fe2000b801818 */
        /* <DEDUP_REMOVED lines=233> */
.L_x_6377:
[----:B------:R-:W-:Y:S05]  /*13a20*/  BSYNC B0 ;  /* 0x0000000000007941 */ /* 0x000fea0003800000 */
.L_x_6376:
        /* <DEDUP_REMOVED lines=76> */
.L_x_6379:
[----:B------:R-:W-:Y:S05]  /*13ef0*/  BSYNC B0 ;  /* 0x0000000000007941 */ /* 0x000fea0003800000 */
.L_x_6378:
        /* <DEDUP_REMOVED lines=9> */
.L_x_6381:
[----:B------:R-:W-:Y:S05]  /*13f90*/  BSYNC B0 ;  /* 0x0000000000007941 */ /* 0x000fea0003800000 */
.L_x_6380:
        /* <DEDUP_REMOVED lines=170> */
[----:B------:R0:W-:Y:S02]  /*14a40*/  STL.64 [R1+0x3f0], R30 ;  /* 0x0003f01e01007387 */ /* 0x0001e40000100a00 */
[C---:B0-----:R-:W-:Y:S01]  /*14a50*/  FMUL.FTZ R31, R196.reuse, R15 ;  /* 0x0000000fc41f7220 */ /* 0x041fe20000410000 */
[C---:B------:R-:W-:Y:S01]  /*14a60*/  FMUL.FTZ R30, R196.reuse, R14 ;  /* 0x0000000ec41e7220 */ /* 0x040fe20000410000 */
[----:B------:R-:W-:Y:S01]  /*14a70*/  BAR.SYNC.DEFER_BLOCKING 0xf, 0x100 ;  /* 0x03c4000000007b1d */ /* 0x000fe20000010000 */
[C---:B------:R-:W-:Y:S01]  /*14a80*/  FMUL.FTZ R105, R196.reuse, R105 ;  /* 0x00000069c4697220 */ /* 0x040fe20000410000 */
[----:B------:R-:W-:Y:S01]  /*14a90*/  FMUL.FTZ R104, R196, R104 ;  /* 0x00000068c4687220 */ /* 0x000fe20000410000 */
        /* <DEDUP_REMOVED lines=11> */
[----:B------:R-:W2:Y:S04]  /*14b50*/  LD.E.64 R14, desc[UR36][R162.64+0x8] ;  /* 0x00000824a20e7980 */ /* 0x000ea8000c101b00 */
[----:B------:R-:W3:Y:S04]  /*14b60*/  LD.E.64 R162, desc[UR36][R162.64] ;  /* 0x00000024a2a27980 */ /* 0x000ee8000c101b00 */
[----:B------:R-:W-:Y:S04]  /*14b70*/  STL.64 [R1+0x288], R40 ;  /* 0x0002882801007387 */ /* 0x000fe80000100a00 */
[----:B------:R0:W-:Y:S01]  /*14b80*/  STL.64 [R1+0x358], R176 ;  /* 0x000358b001007387 */ /* 0x0001e20000100a00 */
        /* <DEDUP_REMOVED lines=910> */
.L_x_6383:
[----:B------:R-:W-:Y:S05]  /*18470*/  BSYNC B0 ;  /* 0x0000000000007941 */ /* 0x000fea0003800000 */
.L_x_6382:
        /* <DEDUP_REMOVED lines=9> */
.L_x_6361:
[----:B------:R-:W-:-:S04]  /*18510*/  UISETP.LT.AND UP0, UPT, URZ, UR42, UPT ;  /* 0x0000002a3f00728c */ /* 0x000fc8000bf01270 */
[----:B------:R-:W-:-:S06]  /*18520*/  USEL UR4, URZ, UR42, !UP0 ;  /* 0x0000002a3f047287 */ /* 0x000fcc000c000000 */
[----:B------:R-:W-:-:S13]  /*18530*/  ISETP.GE.AND P0, PT, R0, UR4, PT ;  /* 0x0000000400007c0c */ /* 0x000fda000bf06270 */
[----:B------:R-:W-:Y:S05]  /*18540*/  @!P0 BRA `(.L_x_6385) ;  /* 0x0000007800f48947 */ /* 0x000fea0003800000 */
.L_x_6418:
        /* <DEDUP_REMOVED lines=20> */
.L_x_6387:
[----:B------:R-:W-:Y:S05]  /*18690*/  BSYNC B0 ;  /* 0x0000000000007941 */ /* 0x000fea0003800000 */
.L_x_6386:
        /* <DEDUP_REMOVED lines=9> */
.L_x_6389:
[----:B------:R-:W-:Y:S05]  /*18730*/  BSYNC B0 ;  /* 0x0000000000007941 */ /* 0x000fea0003800000 */
.L_x_6388:
[----:B------:R-:W-:Y:S04]  /*18740*/  BSSY B0, `(.L_x_6390) ;  /* 0x0000006000007945 */ /* 0x000fe80003800000 */
[----:B-1----:R-:W-:Y:S05]  /*18750*/  @P0 BRA `(.L_x_6391) ;  /* 0x0000000000100947 */ /* 0x002fea0003800000 */
[----:B-----5:R-:W-:Y:S01]  /*18760*/  IMAD R8, R8, 0x8, R3 ;  /* 0x0000000808087824 */ /* 0x020fe200078e0203 */
[----:B------:R-:W-:-:S04]  /*18770*/  SHF.L.U32 R9, R9, 0x1f, RZ ;  /* 0x0000001f09097819 */ /* 0x000fc800000006ff */
[----:B------:R-:W1:Y:S02]  /*18780*/  SYNCS.PHASECHK.TRANS64.TRYWAIT P0, [R8+URZ], R9 ;  /* 0x00000009080075a7 */ /* 0x000e64000800017f */
[----:B-1----:R-:W-:Y:S05]  /*18790*/  @!P0 BRA `(.L_x_6392) ;  /* 0x0000012c00248947 */ /* 0x002fea0003800000 */
.L_x_6391:
[----:B------:R-:W-:Y:S05]  /*187a0*/  BSYNC B0 ;  /* 0x0000000000007941 */ /* 0x000fea0003800000 */
.L_x_6390:
        /* <DEDUP_REMOVED lines=57> */
.L_x_6394:
[----:B------:R-:W-:Y:S05]  /*18b40*/  BSYNC B0 ;  /* 0x0000000000007941 */ /* 0x000fea0003800000 */
.L_x_6393:
        /* <DEDUP_REMOVED lines=8> */
.L_x_6396:
[----:B------:R-:W-:Y:S05]  /*18bd0*/  BSYNC B0 ;  /* 0x0000000000007941 */ /* 0x000fea0003800000 */
.L_x_6395:
[----:B------:R-:W-:Y:S04]  /*18be0*/  BSSY B0, `(.L_x_6397) ;  /* 0x0000004000007945 */ /* 0x000fe80003800000 */
[----:B-1----:R-:W-:Y:S05]  /*18bf0*/  @P0 BRA `(.L_x_6398) ;  /* 0x0000000000080947 */ /* 0x002fea0003800000 */
[----:B------:R-:W1:Y:S02]  /*18c00*/  SYNCS.PHASECHK.TRANS64.TRYWAIT P0, [R14+URZ], R15 ;  /* 0x0000000f0e0075a7 */ /* 0x000e64000800017f */
[----:B-1----:R-:W-:Y:S05]  /*18c10*/  @!P0 BRA `(.L_x_6399) ;  /* 0x0000012800188947 */ /* 0x002fea0003800000 */
.L_x_6398:
[----:B------:R-:W-:Y:S05]  /*18c20*/  BSYNC B0 ;  /* 0x0000000000007941 */ /* 0x000fea0003800000 */
.L_x_6397:
        /* <DEDUP_REMOVED lines=439> */
.L_x_6401:
[----:B------:R-:W-:Y:S05]  /*1a7a0*/  BSYNC B0 ;  /* 0x0000000000007941 */ /* 0x000fea0003800000 */
.L_x_6400:
        /* <DEDUP_REMOVED lines=36> */
[----:B------:R-:W-:Y:S01]  /*1a9f0*/  @P0 SHF.R.U32.HI R12, RZ, R57, R20 ;  /* 0x00000039ff0c0219 */ /* 0x000fe20000011614 */
[----:B------:R-:W-:Y:S01]  /*1aa00*/  IMAD.SHL.U32 R56, R0, 0x40, RZ ;  /* 0x0000004000387824 */ /* 0x000fe200078e00ff */
[----:B------:R-:W-:-:S03]  /*1aa10*/  LOP3.LUT R15, R15, 0x7ffffffc, RZ, 0xc0, !PT ;  /* 0x7ffffffc0f0f7812 */ /* 0x000fc600078ec0ff */
[----:B------:R-:W0:Y:S01]  /*1aa20*/  SHFL.IDX PT, R57, R12, RZ, 0x1c1f ;  /* 0x001c1fff0c397589 */ /* 0x000e2200000e0000 */
[----:B------:R-:W-:Y:S01]  /*1aa30*/  IADD3 R3, -R56, 0x1, RZ ;  /* 0x0000000138037810 */ /* 0x000fe20007ffe1ff */
[----:B------:R-:W-:Y:S01]  /*1aa40*/  IMAD.IADD R14, R14, 0x1, -R15 ;  /* 0x000000010e0e7824 */ /* 0x000fe200078e0a0f */
[----:B------:R-:W-:-:S03]  /*1aa50*/  ISETP.GE.AND P1, PT, R9, 0x1, PT ;  /* 0x000000010900780c */ /* 0x000fc60003f26270 */
[----:B------:R-:W-:-:S05]  /*1aa60*/  IMAD R3, R14, -0x2, R3 ;  /* 0xfffffffe0e037824 */ /* 0x000fca00078e0203 */
[----:B------:R-:W-:Y:S02]  /*1aa70*/  IADD3 R20, -R4, R3, R5 ;  /* 0x0000000304147210 */ /* 0x000fe40007ffe105 */
[----:B------:R-:W-:-:S03]  /*1aa80*/  LOP3.LUT R3, RZ, R6, RZ, 0x33, !PT ;  /* 0x00000006ff037212 */ /* 0x000fc600078e33ff */
        /* <DEDUP_REMOVED lines=16> */
.L_x_6405:
[----:B------:R-:W-:-:S13]  /*1ab90*/  ISETP.NE.AND P0, PT, R9, 0x1, PT ;  /* 0x000000010900780c */ /* 0x000fda0003f05270 */
[----:B------:R-:W-:-:S05]  /*1aba0*/  @P0 IMAD.HI.U32 R8, R7, R10, RZ ;  /* 0x0000000a07080227 */ /* 0x000fca00078e00ff */
[----:B------:R-:W-:-:S07]  /*1abb0*/  @P0 SHF.R.U32.HI R7, RZ, R11, R8 ;  /* 0x0000000bff070219 */ /* 0x000fce0000011608 */
.L_x_6406:
[----:B------:R-:W-:Y:S05]  /*1abc0*/  BSYNC B1 ;  /* 0x0000000000017941 */ /* 0x000fea0003800000 */
.L_x_6404:
[----:B------:R-:W-:-:S04]  /*1abd0*/  IMAD R7, R7, R9, -R56 ;  /* 0x0000000907077224 */ /* 0x000fc800078e0a38 */
[----:B------:R-:W-:-:S05]  /*1abe0*/  IMAD R8, R14, -0x2, R7 ;  /* 0xfffffffe0e087824 */ /* 0x000fca00078e0207 */
[----:B------:R-:W-:Y:S02]  /*1abf0*/  VIMNMX R3, R3, R8, !PT ;  /* 0x0000000803037248 */ /* 0x000fe40007fe0100 */
[----:B------:R-:W-:-:S07]  /*1ac00*/  VIADDMNMX R6, R8, R9, R6, PT ;  /* 0x0000000908067246 */ /* 0x000fce0003800106 */
.L_x_6403:
[----:B------:R-:W-:Y:S05]  /*1ac10*/  BSYNC B0 ;  /* 0x0000000000007941 */ /* 0x000fea0003800000 */
.L_x_6402:
        /* <DEDUP_REMOVED lines=90> */
.L_x_6410:
[----:B------:R-:W-:-:S13]  /*1b1c0*/  ISETP.NE.AND P6, PT, R9, 0x1, PT ;  /* 0x000000010900780c */ /* 0x000fda0003fc5270 */
[----:B------:R-:W-:-:S05]  /*1b1d0*/  @P6 IMAD.HI.U32 R10, R4, R10, RZ ;  /* 0x0000000a040a6227 */ /* 0x000fca00078e00ff */
[----:B------:R-:W-:-:S07]  /*1b1e0*/  @P6 SHF.R.U32.HI R4, RZ, R11, R10 ;  /* 0x0000000bff046219 */ /* 0x000fce000001160a */
.L_x_6411:
[----:B------:R-:W-:Y:S05]  /*1b1f0*/  BSYNC B1 ;  /* 0x0000000000017941 */ /* 0x000fea0003800000 */
.L_x_6409:
[----:B------:R-:W-:-:S04]  /*1b200*/  IMAD R3, R4, R9, -R56 ;  /* 0x0000000904037224 */ /* 0x000fc800078e0a38 */
[----:B------:R-:W-:-:S05]  /*1b210*/  IMAD R14, R14, -0x2, R3 ;  /* 0xfffffffe0e0e7824 */ /* 0x000fca00078e0203 */
[----:B------:R-:W-:Y:S02]  /*1b220*/  VIADDMNMX R6, R14, R9, R6, PT ;  /* 0x000000090e067246 */ /* 0x000fe40003800106 */
[----:B------:R-:W-:-:S07]  /*1b230*/  VIMNMX R7, R7, R14, !PT ;  /* 0x0000000e07077248 */ /* 0x000fce0007fe0100 */
.L_x_6408:
[----:B------:R-:W-:Y:S05]  /*1b240*/  BSYNC B0 ;  /* 0x0000000000007941 */ /* 0x000fea0003800000 */
.L_x_6407:
[C---:B------:R-:W-:Y:S01]  /*1b250*/  ISETP.GT.AND P0, PT, R7.reuse, 0x1, !P0 ;  /* 0x000000010700780c */ /* 0x040fe20004704270 */
[----:B------:R-:W2:Y:S01]  /*1b260*/  LDL.64 R10, [R1+0x3f0] ;  /* 0x0003f000010a7983 */ /* 0x000ea20000100a00 */
[----:B------:R-:W-:Y:S02]  /*1b270*/  ISETP.GT.AND P1, PT, R7, 0x8, !P1 ;  /* 0x000000080700780c */ /* 0x000fe40004f24270 */
[C---:B------:R-:W-:Y:S01]  /*1b280*/  ISETP.LT.OR P0, PT, R6.reuse, 0x2, P0 ;  /* 0x000000020600780c */ /* 0x040fe20000701670 */
[----:B------:R-:W3:Y:S01]  /*1b290*/  LDL.64 R12, [R1+0xb8] ;  /* 0x0000b800010c7983 */ /* 0x000ee20000100a00 */
        /* <DEDUP_REMOVED lines=23> */
[----:B------:R-:W4:Y:S01]  /*1b410*/  LDL.64 R20, [R1+0x3e0] ;  /* 0x0003e00001147983 */ /* 0x000f220000100a00 */
        /* <DEDUP_REMOVED lines=10> */
[----:B------:R-:W-:-:S04]  /*1b4c0*/  ISETP.NE.AND P0, PT, R36, RZ, PT ;  /* 0x000000ff2400720c */ /* 0x000fc80003f05270 */
[C---:B------:R-:W-:Y:S02]  /*1b4d0*/  ISETP.GT.AND P0, PT, R7.reuse, 0x21, !P0 ;  /* 0x000000210700780c */ /* 0x040fe40004704270 */
[C---:B------:R-:W-:Y:S02]  /*1b4e0*/  ISETP.GT.AND P1, PT, R7.reuse, 0x28, !P1 ;  /* 0x000000280700780c */ /* 0x040fe40004f24270 */
[C---:B------:R-:W-:Y:S02]  /*1b4f0*/  ISETP.LT.OR P0, PT, R6.reuse, 0x22, P0 ;  /* 0x000000220600780c */ /* 0x040fe40000701670 */
[----:B------:R-:W-:Y:S02]  /*1b500*/  ISETP.GT.AND P2, PT, R7, 0x29, !P2 ;  /* 0x000000290700780c */ /* 0x000fe40005744270 */
[----:B------:R-:W-:Y:S02]  /*1b510*/  ISETP.LT.OR P1, PT, R6, 0x29, P1 ;  /* 0x000000290600780c */ /* 0x000fe40000f21670 */
[----:B------:R-:W-:-:S02]  /*1b520*/  FSEL R171, R43, -INF , !P0 ;  /* 0xff8000002bab7808 */ /* 0x000fc40004000000 */
[C---:B------:R-:W-:Y:S02]  /*1b530*/  ISETP.GT.AND P3, PT, R7.reuse, 0x30, !P3 ;  /* 0x000000300700780c */ /* 0x040fe40005f64270 */
[----:B------:R-:W-:Y:S02]  /*1b540*/  ISETP.LT.OR P2, PT, R6, 0x2a, P2 ;  /* 0x0000002a0600780c */ /* 0x000fe40001741670 */
[----:B------:R-:W-:Y:S02]  /*1b550*/  FSEL R175, R46, -INF , !P1 ;  /* 0xff8000002eaf7808 */ /* 0x000fe40004800000 */
        /* <DEDUP_REMOVED lines=9> */
[----:B------:R-:W-:Y:S02]  /*1b5f0*/  ISETP.LT.OR P6, PT, R6, 0x3a, P6 ;  /* 0x0000003a0600780c */ /* 0x000fe400037c1670 */
[----:B------:R-:W-:Y:S02]  /*1b600*/  FSEL R183, R54, -INF , !P5 ;  /* 0xff80000036b77808 */ /* 0x000fe40006800000 */
[----:B------:R-:W-:Y:S02]  /*1b610*/  FSEL R185, R55, -INF , !P6 ;  /* 0xff80000037b97808 */ /* 0x000fe40007000000 */
[----:B----4-:R-:W-:-:S04]  /*1b620*/  FMNMX.FTZ R3, R57, R20, !PT ;  /* 0x0000001439037209 */ /* 0x010fc80007810000 */
        /* <DEDUP_REMOVED lines=32> */
[----:B------:R-:W4:Y:S04]  /*1b830*/  LDL R8, [R1+0x400] ;  /* 0x0004000001087983 */ /* 0x000f280000100800 */
[----:B------:R-:W-:Y:S04]  /*1b840*/  STL.64 [R1+0x3e0], R4 ;  /* 0x0003e00401007387 */ /* 0x000fe80000100a00 */
[----:B------:R-:W5:Y:S01]  /*1b850*/  LDL R14, [R1+0x3e4] ;  /* 0x0003e400010e7983 */ /* 0x000f620000100800 */
[----:B0-----:R-:W-:-:S05]  /*1b860*/  FMNMX.FTZ R3, R4, R3, !PT ;  /* 0x0000000304037209 */ /* 0x001fca0007810000 */
[----:B------:R-:W0:Y:S02]  /*1b870*/  SHFL.BFLY PT, R6, R3, 0x1, 0x1f ;  /* 0x0c201f0003067f89 */ /* 0x000e2400000e0000 */
[----:B0-----:R-:W-:-:S05]  /*1b880*/  FMNMX.FTZ R6, R3, R6, !PT ;  /* 0x0000000603067209 */ /* 0x001fca0007810000 */
[----:B------:R-:W-:Y:S04]  /*1b890*/  STL [R1+0x3e0], R6 ;  /* 0x0003e00601007387 */ /* 0x000fe80000100800 */
[----:B------:R-:W2:Y:S04]  /*1b8a0*/  LDL R9, [R1+0x3e0] ;  /* 0x0003e00001097983 */ /* 0x000ea80000100800 */
[----:B-----5:R-:W0:Y:S02]  /*1b8b0*/  SHFL.BFLY PT, R7, R14, 0x2, 0x1f ;  /* 0x0c401f000e077f89 */ /* 0x020e2400000e0000 */
[----:B0-----:R-:W-:-:S05]  /*1b8c0*/  FMNMX.FTZ R7, R7, R14, !PT ;  /* 0x0000000e07077209 */ /* 0x001fca0007810000 */
[----:B------:R-:W0:Y:S01]  /*1b8d0*/  SHFL.BFLY PT, R4, R7, 0x1, 0x1f ;  /* 0x0c201f0007047f89 */ /* 0x000e2200000e0000 */
[----:B--2---:R-:W-:Y:S02]  /*1b8e0*/  FSETP.NEU.FTZ.AND P0, PT, R9, -INF , PT ;  /* 0xff8000000900780b */ /* 0x004fe40003f1d000 */
[----:B0-----:R-:W-:Y:S02]  /*1b8f0*/  FMNMX.FTZ R4, R7, R4, !PT ;  /* 0x0000000407047209 */ /* 0x001fe40007810000 */
[----:B------:R-:W-:Y:S02]  /*1b900*/  FSEL R3, R9, RZ, P0 ;  /* 0x000000ff09037208 */ /* 0x000fe40000000000 */
[----:B------:R-:W-:-:S04]  /*1b910*/  FSETP.NEU.FTZ.AND P0, PT, R4, -INF , PT ;  /* 0xff8000000400780b */ /* 0x000fc80003f1d000 */
[----:B------:R-:W-:Y:S01]  /*1b920*/  FSEL R6, R4, RZ, P0 ;  /* 0x000000ff04067208 */ /* 0x000fe20000000000 */
[----:B------:R-:W-:-:S04]  /*1b930*/  FADD.FTZ R3, R20, -R3 ;  /* 0x8000000314037221 */ /* 0x000fc80000010000 */
[----:B------:R-:W-:Y:S01]  /*1b940*/  FADD.FTZ R21, R21, -R6 ;  /* 0x8000000615157221 */ /* 0x000fe20000010000 */
[----:B----4-:R-:W-:-:S03]  /*1b950*/  FMUL.FTZ R3, R3, R8 ;  /* 0x0000000803037220 */ /* 0x010fc60000410000 */
[----:B------:R-:W-:Y:S01]  /*1b960*/  FMUL.FTZ R21, R8, R21 ;  /* 0x0000001508157220 */ /* 0x000fe20000410000 */
[----:B------:R-:W0:Y:S08]  /*1b970*/  MUFU.EX2 R150, R3 ;  /* 0x0000000300967308 */ /* 0x000e300000000800 */
[----:B------:R-:W1:Y:S01]  /*1b980*/  MUFU.EX2 R151, R21 ;  /* 0x0000001500977308 */ /* 0x000e620000000800 */
[----:B------:R2:W-:Y:S01]  /*1b990*/  STL [R1+0x3e4], R4 ;  /* 0x0003e40401007387 */ /* 0x0005e20000100800 */
[----:B0-----:R-:W-:Y:S01]  /*1b9a0*/  FMUL.FTZ R10, R150, R10 ;  /* 0x0000000a960a7220 */ /* 0x001fe20000410000 */
[----:B-1----:R-:W-:-:S05]  /*1b9b0*/  FMUL.FTZ R11, R11, R151 ;  /* 0x000000970b0b7220 */ /* 0x002fca0000410000 */
[----:B------:R2:W-:Y:S04]  /*1b9c0*/  STL.64 [R1+0x3f0], R10 ;  /* 0x0003f00a01007387 */ /* 0x0005e80000100a00 */
[----:B---3--:R-:W3:Y:S01]  /*1b9d0*/  LD.E R5, desc[UR36][R12.64+0x4] ;  /* 0x000004240c057980 */ /* 0x008ee2000c101900 */
        /* <DEDUP_REMOVED lines=12> */
.L_x_6413:
[----:B------:R-:W-:Y:S05]  /*1baa0*/  BSYNC B0 ;  /* 0x0000000000007941 */ /* 0x000fea0003800000 */
.L_x_6412:
        /* <DEDUP_REMOVED lines=9> */
.L_x_6415:
[----:B------:R-:W-:Y:S05]  /*1bb40*/  BSYNC B0 ;  /* 0x0000000000007941 */ /* 0x000fea0003800000 */
.L_x_6414:
        /* <DEDUP_REMOVED lines=95> */
[-C--:B------:R-:W-:Y:S01]  /*1c140*/  FFMA.FTZ R15, R15, R187.reuse, -R12 ;  /* 0x000000bb0f0f7223 */ /* 0x080fe2000001080c */
[----:B------:R-:W-:-:S06]  /*1c150*/  FFMA.FTZ R157, R159, R187, -R170 ;  /* 0x000000bb9f9d7223 */ /* 0x000fcc00000108aa */
        /* <DEDUP_REMOVED lines=119> */
[----:B------:R-:W4:Y:S04]  /*1c8d0*/  LD.E.64 R168, desc[UR36][R168.64] ;  /* 0x00000024a8a87980 */ /* 0x000f28000c101b00 */
[----:B------:R-:W-:Y:S04]  /*1c8e0*/  STL.64 [R1+0x1d0], R146 ;  /* 0x0001d09201007387 */ /* 0x000fe80000100a00 */
[----:B------:R0:W-:Y:S04]  /*1c8f0*/  STL.64 [R1+0x1f0], R6 ;  /* 0x0001f00601007387 */ /* 0x0001e80000100a00 */
[----:B------:R-:W-:Y:S01]  /*1c900*/  STL.64 [R1+0x2c8], R110 ;  /* 0x0002c86e01007387 */ /* 0x000fe20000100a00 */
[C---:B------:R-:W-:Y:S01]  /*1c910*/  FMUL.FTZ R54, R150.reuse, R54 ;  /* 0x0000003696367220 */ /* 0x040fe20000410000 */
[C---:B--2---:R-:W-:Y:S01]  /*1c920*/  FMUL.FTZ R57, R150.reuse, R57 ;  /* 0x0000003996397220 */ /* 0x044fe20000410000 */
[C---:B------:R-:W-:Y:S01]  /*1c930*/  FMUL.FTZ R56, R150.reuse, R56 ;  /* 0x0000003896387220 */ /* 0x040fe20000410000 */
[C---:B------:R-:W-:Y:S01]  /*1c940*/  FMUL.FTZ R59, R150.reuse, R59 ;  /* 0x0000003b963b7220 */ /* 0x040fe20000410000 */
[C---:B------:R-:W-:Y:S01]  /*1c950*/  FMUL.FTZ R58, R150.reuse, R58 ;  /* 0x0000003a963a7220 */ /* 0x040fe20000410000 */
[C---:B------:R-:W-:Y:S01]  /*1c960*/  FMUL.FTZ R61, R150.reuse, R61 ;  /* 0x0000003d963d7220 */ /* 0x040fe20000410000 */
[C---:B------:R-:W-:Y:S01]  /*1c970*/  FMUL.FTZ R60, R150.reuse, R60 ;  /* 0x0000003c963c7220 */ /* 0x040fe20000410000 */
[----:B0-----:R-:W2:Y:S04]  /*1c980*/  LDL R6, [R1+0x1d0] ;  /* 0x0001d00001067983 */ /* 0x001ea80000100800 */
        /* <DEDUP_REMOVED lines=157> */
[----:B--2---:R-:W2:Y:S04]  /*1d360*/  LDL R112, [R1+0x218] ;  /* 0x0002180001707983 */ /* 0x004ea80000100800 */
[----:B------:R-:W2:Y:S04]  /*1d370*/  LDL R114, [R1+0x21c] ;  /* 0x00021c0001727983 */ /* 0x000ea80000100800 */
[----:B------:R-:W2:Y:S04]  /*1d380*/  LDL R32, [R1+0x220] ;  /* 0x0002200001207983 */ /* 0x000ea80000100800 */
[----:B------:R-:W2:Y:S04]  /*1d390*/  LDL R116, [R1+0x224] ;  /* 0x0002240001747983 */ /* 0x000ea80000100800 */
        /* <DEDUP_REMOVED lines=716> */
.L_x_6417:
[----:B------:R-:W-:Y:S05]  /*20060*/  BSYNC B0 ;  /* 0x0000000000007941 */ /* 0x000fea0003800000 */
.L_x_6416:
[----:B------:R-:W2:Y:S04]  /*20070*/  LDL.64 R6, [R1+0x48] ;  /* 0x0000480001067983 */ /* 0x000ea80000100a00 */
[----:B------:R-:W3:Y:S01]  /*20080*/  LDL R4, [R1+0x34] ;  /* 0x0000340001047983 */ /* 0x000ee20000100800 */
[----:B------:R-:W-:-:S04]  /*20090*/  UISETP.LT.AND UP0, UPT, URZ, UR42, UPT ;  /* 0x0000002a3f00728c */ /* 0x000fc8000bf01270 */
[----:B------:R-:W-:-:S06]  /*200a0*/  USEL UR4, URZ, UR42, !UP0 ;  /* 0x0000002a3f047287 */ /* 0x000fcc000c000000 */
[C---:B------:R-:W-:Y:S01]  /*200b0*/  ISETP.GT.AND P0, PT, R0.reuse, UR4, PT ;  /* 0x0000000400007c0c */ /* 0x040fe2000bf04270 */
[----:B------:R-:W-:Y:S01]  /*200c0*/  VIADD R0, R0, 0xffffffff ;  /* 0xffffffff00007836 */ /* 0x000fe20000000000 */
[----:B--2---:R-:W-:-:S05]  /*200d0*/  MOV R6, R6 ;  /* 0x0000000600067202 */ /* 0x004fca0000000f00 */
[----:B-----5:R-:W-:-:S05]  /*200e0*/  IMAD R3, R3, 0x8, R6 ;  /* 0x0000000803037824 */ /* 0x020fca00078e0206 */
[----:B---3--:R-:W-:-:S04]  /*200f0*/  PRMT R3, R4, 0x654, R3 ;  /* 0x0000065404037816 */ /* 0x008fc80000000003 */
[----:B------:R1:W-:Y:S01]  /*20100*/  SYNCS.ARRIVE.TRANS64.RED.A1T0 RZ, [R3+URZ], RZ ;  /* 0x000000ff03ff79a7 */ /* 0x0003e2000810043f */
[----:B------:R-:W-:Y:S05]  /*20110*/  @P0 BRA `(.L_x_6418) ;  /* 0xffffff84000c0947 */ /* 0x000fea000383ffff */
.L_x_6385:
        /* <DEDUP_REMOVED lines=330> */
.L_x_6302:
[----:B0-----:R-:W0:Y:S01]  /*215c0*/  S2R R7, SR_CgaCtaId ;  /* 0x0000000000077919 */ /* 0x001e220000008800 */
[----:B------:R-:W-:Y:S01]  /*215d0*/  MOV R0, 0x400 ;  /* 0x0000040000007802 */ /* 0x000fe20000000f00 */
[----:B------:R-:W-:Y:S01]  /*215e0*/  BSSY B0, `(.L_x_6419) ;  /* 0x000031b000007945 */ /* 0x000fe20003800000 */
[----:B------:R-:W-:Y:S02]  /*215f0*/  BAR.SYNC.DEFER_BLOCKING 0x5, 0x180 ;  /* 0x0146000000007b1d */ /* 0x000fe40000010000 */
[----:B0-----:R-:W-:-:S04]  /*21600*/  LEA R0, R7, R0, 0x18 ;  /* 0x0000000007007211 */ /* 0x001fc800078ec0ff */
[----:B------:R-:W-:Y:S02]  /*21610*/  R2UR UR46, R0 ;  /* 0x00000000002e72ca */ /* 0x000fe400000e0000 */
[----:B------:R-:W-:-:S04]  /*21620*/  PRMT R0, R3, 0x9910, RZ ;  /* 0x0000991003007816 */ /* 0x000fc800000000ff */
[----:B------:R-:W-:-:S07]  /*21630*/  ISETP.NE.AND P0, PT, R0, RZ, PT ;  /* 0x000000ff0000720c */ /* 0x000fce0003f05270 */
[----:B------:R-:W0:Y:S02]  /*21640*/  LDS.128 R8, [UR46+0x388d0] ;  /* 0x0388d02eff087984 */ /* 0x000e240008000c00 */
[----:B0-----:R-:W-:Y:S02]  /*21650*/  R2UR UR5, R9 ;  /* 0x00000000090572ca */ /* 0x001fe400000e0000 */
[----:B------:R-:W-:Y:S02]  /*21660*/  R2UR UR7, R10 ;  /* 0x000000000a0772ca */ /* 0x000fe400000e0000 */
[----:B------:R-:W-:Y:S01]  /*21670*/  R2UR UR6, R11 ;  /* 0x000000000b0672ca */ /* 0x000fe200000e0000 */
[----:B------:R-:W-:Y:S06]  /*21680*/  BAR.ARV 0x4, 0x180 ;  /* 0x0106000000007b1d */ /* 0x000fec0000002000 */
[----:B------:R-:W-:Y:S08]  /*21690*/  @!P0 BRA `(.L_x_6420) ;  /* 0x0000002000ac8947 */ /* 0x000ff00003800000 */
[----:B------:R-:W2:Y:S04]  /*216a0*/  LDL.128 R140, [R1+0x1d0] ;  /* 0x0001d000018c7983 */ /* 0x000ea80000100c00 */
[----:B------:R-:W3:Y:S04]  /*216b0*/  LDL.128 R132, [R1+0x1f0] ;  /* 0x0001f00001847983 */ /* 0x000ee80000100c00 */
[----:B------:R-:W4:Y:S04]  /*216c0*/  LDL.128 R136, [R1+0x1e0] ;  /* 0x0001e00001887983 */ /* 0x000f280000100c00 */
        /* <DEDUP_REMOVED lines=28> */
[----:B------:R-:W4:Y:S01]  /*21890*/  LDL.128 R8, [R1+0x3c0] ;  /* 0x0003c00001087983 */ /* 0x000f220000100c00 */
[----:B------:R-:W-:Y:S01]  /*218a0*/  IADD3 R5, P1, R16, 0x20, RZ ;  /* 0x0000002010057810 */ /* 0x000fe20007f3e0ff */
[----:B------:R-:W-:-:S03]  /*218b0*/  ULDC.64 UR8, c[0x0][0xd00] ;  /* 0x0003400000087ab9 */ /* 0x000fc60000000a00 */
[----:B------:R-:W-:Y:S02]  /*218c0*/  LOP3.LUT R4, R5, 0x380, RZ, 0xc0, !PT ;  /* 0x0000038005047812 */ /* 0x000fe400078ec0ff */
[----:B------:R-:W-:Y:S02]  /*218d0*/  IADD3 R145, P0, R16, 0x40, RZ ;  /* 0x0000004010917810 */ /* 0x000fe40007f1e0ff */
[----:B------:R-:W-:Y:S02]  /*218e0*/  SHF.R.U64 R4, R4, 0x3, RZ ;  /* 0x0000000304047819 */ /* 0x000fe400000012ff */
[C---:B------:R-:W-:Y:S02]  /*218f0*/  IADD3 R147, P4, R16.reuse, 0x60, RZ ;  /* 0x0000006010937810 */ /* 0x040fe40007f9e0ff */
[C---:B------:R-:W-:Y:S02]  /*21900*/  IADD3 R149, P3, R16.reuse, 0x2000, RZ ;  /* 0x0000200010957810 */ /* 0x040fe40007f7e0ff */
[----:B------:R-:W-:-:S02]  /*21910*/  IADD3 R151, P6, R16, 0x2020, RZ ;  /* 0x0000202010977810 */ /* 0x000fc40007fde0ff */
[----:B------:R-:W-:Y:S02]  /*21920*/  LOP3.LUT R144, R145, 0x380, RZ, 0xc0, !PT ;  /* 0x0000038091907812 */ /* 0x000fe400078ec0ff */
[----:B------:R-:W-:Y:S01]  /*21930*/  LOP3.LUT R4, R4, R5, RZ, 0x3c, !PT ;  /* 0x0000000504047212 */ /* 0x000fe200078e3cff */
[----:B------:R-:W-:Y:S01]  /*21940*/  IMAD.X R5, RZ, RZ, R17, P1 ;  /* 0x000000ffff057224 */ /* 0x000fe200008e0611 */
[C---:B------:R-:W-:Y:S02]  /*21950*/  IADD3 R153, P5, R16.reuse, 0x2040, RZ ;  /* 0x0000204010997810 */ /* 0x040fe40007fbe0ff */
[----:B------:R-:W-:Y:S02]  /*21960*/  LOP3.LUT R146, R147, 0x380, RZ, 0xc0, !PT ;  /* 0x0000038093927812 */ /* 0x000fe400078ec0ff */
[----:B------:R-:W-:Y:S02]  /*21970*/  IADD3 R155, P2, R16, 0x2060, RZ ;  /* 0x00002060109b7810 */ /* 0x000fe40007f5e0ff */
[----:B------:R-:W-:-:S02]  /*21980*/  LOP3.LUT R148, R149, 0x380, RZ, 0xc0, !PT ;  /* 0x0000038095947812 */ /* 0x000fc400078ec0ff */
[----:B------:R-:W-:Y:S02]  /*21990*/  IADD3 R157, P1, R16, 0x4000, RZ ;  /* 0x00004000109d7810 */ /* 0x000fe40007f3e0ff */
[----:B------:R-:W-:Y:S02]  /*219a0*/  LOP3.LUT R150, R151, 0x380, RZ, 0xc0, !PT ;  /* 0x0000038097967812 */ /* 0x000fe400078ec0ff */
[----:B------:R-:W-:Y:S02]  /*219b0*/  SHF.R.U64 R144, R144, 0x3, RZ ;  /* 0x0000000390907819 */ /* 0x000fe400000012ff */
[----:B------:R-:W-:Y:S02]  /*219c0*/  LOP3.LUT R152, R153, 0x380, RZ, 0xc0, !PT ;  /* 0x0000038099987812 */ /* 0x000fe400078ec0ff */
[----:B------:R-:W-:Y:S02]  /*219d0*/  SHF.R.U64 R146, R146, 0x3, RZ ;  /* 0x0000000392927819 */ /* 0x000fe400000012ff */
[----:B------:R-:W-:-:S02]  /*219e0*/  LOP3.LUT R154, R155, 0x380, RZ, 0xc0, !PT ;  /* 0x000003809b9a7812 */ /* 0x000fc400078ec0ff */
[----:B------:R-:W-:Y:S02]  /*219f0*/  LOP3.LUT R165, R16, 0x380, RZ, 0xc0, !PT ;  /* 0x0000038010a57812 */ /* 0x000fe400078ec0ff */
[----:B------:R-:W-:Y:S02]  /*21a00*/  SHF.R.U64 R148, R148, 0x3, RZ ;  /* 0x0000000394947819 */ /* 0x000fe400000012ff */
[----:B------:R-:W-:Y:S02]  /*21a10*/  LOP3.LUT R156, R157, 0x380, RZ, 0xc0, !PT ;  /* 0x000003809d9c7812 */ /* 0x000fe400078ec0ff */
[----:B------:R-:W-:Y:S02]  /*21a20*/  SHF.R.U64 R150, R150, 0x3, RZ ;  /* 0x0000000396967819 */ /* 0x000fe400000012ff */
[----:B------:R-:W-:Y:S01]  /*21a30*/  LOP3.LUT R144, R144, R145, RZ, 0x3c, !PT ;  /* 0x0000009190907212 */ /* 0x000fe200078e3cff */
[----:B------:R-:W-:Y:S01]  /*21a40*/  IMAD.X R145, RZ, RZ, R17, P0 ;  /* 0x000000ffff917224 */ /* 0x000fe200000e0611 */
[----:B------:R-:W-:-:S02]  /*21a50*/  SHF.R.U64 R152, R152, 0x3, RZ ;  /* 0x0000000398987819 */ /* 0x000fc400000012ff */
[----:B------:R-:W-:Y:S01]  /*21a60*/  LOP3.LUT R146, R146, R147, RZ, 0x3c, !PT ;  /* 0x0000009392927212 */ /* 0x000fe200078e3cff */
[--C-:B------:R-:W-:Y:S01]  /*21a70*/  IMAD.X R147, RZ, RZ, R17.reuse, P4 ;  /* 0x000000ffff937224 */ /* 0x100fe200020e0611 */
[----:B------:R-:W-:Y:S02]  /*21a80*/  SHF.R.U64 R154, R154, 0x3, RZ ;  /* 0x000000039a9a7819 */ /* 0x000fe400000012ff */
[----:B------:R-:W-:Y:S02]  /*21a90*/  SHF.R.U64 R165, R165, 0x3, RZ ;  /* 0x00000003a5a57819 */ /* 0x000fe400000012ff */
[----:B------:R-:W-:Y:S01]  /*21aa0*/  LOP3.LUT R148, R148, R149, RZ, 0x3c, !PT ;  /* 0x0000009594947212 */ /* 0x000fe200078e3cff */
[----:B------:R-:W-:Y:S01]  /*21ab0*/  IMAD.X R149, RZ, RZ, R17, P3 ;  /* 0x000000ffff957224 */ /* 0x000fe200018e0611 */
[----:B------:R-:W-:Y:S02]  /*21ac0*/  IADD3 R159, P0, R16, 0x4020, RZ ;  /* 0x00004020109f7810 */ /* 0x000fe40007f1e0ff */
        /* <DEDUP_REMOVED lines=8> */
[----:B------:R-:W-:Y:S01]  /*21b50*/  IMAD.X R155, RZ, RZ, R17, P2 ;  /* 0x000000ffff9b7224 */ /* 0x000fe200010e0611 */
[----:B------:R-:W-:-:S02]  /*21b60*/  IADD3 R167, P6, R16, 0x6000, RZ ;  /* 0x0000600010a77810 */ /* 0x000fc40007fde0ff */
[----:B------:R-:W-:Y:S01]  /*21b70*/  LOP3.LUT R164, R165, R16, RZ, 0x3c, !PT ;  /* 0x00000010a5a47212 */ /* 0x000fe200078e3cff */
[--C-:B------:R-:W-:Y:S01]  /*21b80*/  IMAD.MOV.U32 R165, RZ, RZ, R17.reuse ;  /* 0x000000ffffa57224 */ /* 0x100fe200078e0011 */
[----:B------:R-:W-:Y:S02]  /*21b90*/  LOP3.LUT R158, R159, 0x380, RZ, 0xc0, !PT ;  /* 0x000003809f9e7812 */ /* 0x000fe400078ec0ff */
[----:B------:R-:W-:Y:S01]  /*21ba0*/  LOP3.LUT R156, R156, R157, RZ, 0x3c, !PT ;  /* 0x0000009d9c9c7212 */ /* 0x000fe200078e3cff */
[----:B------:R-:W-:Y:S01]  /*21bb0*/  IMAD.X R157, RZ, RZ, R17, P1 ;  /* 0x000000ffff9d7224 */ /* 0x000fe200008e0611 */
[C---:B------:R-:W-:Y:S02]  /*21bc0*/  IADD3 R169, P5, R16.reuse, 0x6020, RZ ;  /* 0x0000602010a97810 */ /* 0x040fe40007fbe0ff */
[----:B------:R-:W-:Y:S02]  /*21bd0*/  LOP3.LUT R160, R161, 0x380, RZ, 0xc0, !PT ;  /* 0x00000380a1a07812 */ /* 0x000fe400078ec0ff */
[----:B------:R-:W-:-:S02]  /*21be0*/  IADD3 R171, P2, R16, 0x6040, RZ ;  /* 0x0000604010ab7810 */ /* 0x000fc40007f5e0ff */
[----:B------:R-:W-:Y:S02]  /*21bf0*/  LOP3.LUT R162, R163, 0x380, RZ, 0xc0, !PT ;  /* 0x00000380a3a27812 */ /* 0x000fe400078ec0ff */
[----:B------:R-:W-:Y:S02]  /*21c00*/  IADD3 R21, P1, R16, 0x6060, RZ ;  /* 0x0000606010157810 */ /* 0x000fe40007f3e0ff */
[----:B------:R-:W-:Y:S02]  /*21c10*/  LOP3.LUT R166, R167, 0x380, RZ, 0xc0, !PT ;  /* 0x00000380a7a67812 */ /* 0x000fe400078ec0ff */
[----:B------:R-:W-:Y:S02]  /*21c20*/  SHF.R.U64 R158, R158, 0x3, RZ ;  /* 0x000000039e9e7819 */ /* 0x000fe400000012ff */
[----:B------:R-:W-:Y:S02]  /*21c30*/  LOP3.LUT R168, R169, 0x380, RZ, 0xc0, !PT ;  /* 0x00000380a9a87812 */ /* 0x000fe400078ec0ff */
[----:B------:R-:W-:-:S02]  /*21c40*/  SHF.R.U64 R160, R160, 0x3, RZ ;  /* 0x00000003a0a07819 */ /* 0x000fc400000012ff */
[----:B------:R-:W-:Y:S02]  /*21c50*/  LOP3.LUT R170, R171, 0x380, RZ, 0xc0, !PT ;  /* 0x00000380abaa7812 */ /* 0x000fe400078ec0ff */
[----:B------:R-:W-:Y:S02]  /*21c60*/  MOV R164, R164 ;  /* 0x000000a400a47202 */ /* 0x000fe40000000f00 */
[----:B------:R-:W-:Y:S02]  /*21c70*/  SHF.R.U64 R162, R162, 0x3, RZ ;  /* 0x00000003a2a27819 */ /* 0x000fe400000012ff */
[----:B------:R-:W-:Y:S02]  /*21c80*/  LOP3.LUT R20, R21, 0x380, RZ, 0xc0, !PT ;  /* 0x0000038015147812 */ /* 0x000fe400078ec0ff */
[----:B------:R-:W-:Y:S02]  /*21c90*/  MOV R4, R4 ;  /* 0x0000000400047202 */ /* 0x000fe40000000f00 */
[----:B------:R-:W-:-:S02]  /*21ca0*/  SHF.R.U64 R166, R166, 0x3, RZ ;  /* 0x00000003a6a67819 */ /* 0x000fc400000012ff */
[----:B------:R-:W-:Y:S02]  /*21cb0*/  MOV R144, R144 ;  /* 0x0000009000907202 */ /* 0x000fe40000000f00 */
[----:B------:R-:W-:Y:S01]  /*21cc0*/  LOP3.LUT R158, R158, R159, RZ, 0x3c, !PT ;  /* 0x0000009f9e9e7212 */ /* 0x000fe200078e3cff */
[--C-:B------:R-:W-:Y:S01]  /*21cd0*/  IMAD.X R159, RZ, RZ, R17.reuse, P0 ;  /* 0x000000ffff9f7224 */ /* 0x100fe200000e0611 */
[----:B------:R-:W-:Y:S02]  /*21ce0*/  SHF.R.U64 R168, R168, 0x3, RZ ;  /* 0x00000003a8a87819 */ /* 0x000fe400000012ff */
[----:B------:R-:W-:Y:S02]  /*21cf0*/  MOV R146, R146 ;  /* 0x0000009200927202 */ /* 0x000fe40000000f00 */
[----:B------:R-:W-:Y:S01]  /*21d00*/  LOP3.LUT R160, R160, R161, RZ, 0x3c, !PT ;  /* 0x000000a1a0a07212 */ /* 0x000fe200078e3cff */
[----:B------:R-:W-:Y:S01]  /*21d10*/  IMAD.X R161, RZ, RZ, R17, P4 ;  /* 0x000000ffffa17224 */ /* 0x000fe200020e0611 */
[----:B------:R-:W-:-:S02]  /*21d20*/  SHF.R.U64 R170, R170, 0x3, RZ ;  /* 0x00000003aaaa7819 */ /* 0x000fc400000012ff */
[----:B------:R-:W-:Y:S02]  /*21d30*/  MOV R148, R148 ;  /* 0x0000009400947202 */ /* 0x000fe40000000f00 */
[----:B------:R-:W-:Y:S01]  /*21d40*/  LOP3.LUT R162, R162, R163, RZ, 0x3c, !PT ;  /* 0x000000a3a2a27212 */ /* 0x000fe200078e3cff */
[--C-:B------:R-:W-:Y:S01]  /*21d50*/  IMAD.X R163, RZ, RZ, R17.reuse, P3 ;  /* 0x000000ffffa37224 */ /* 0x100fe200018e0611 */
[----:B------:R-:W-:Y:S02]  /*21d60*/  SHF.R.U64 R20, R20, 0x3, RZ ;  /* 0x0000000314147819 */ /* 0x000fe400000012ff */
[----:B------:R-:W-:Y:S02]  /*21d70*/  MOV R150, R150 ;  /* 0x0000009600967202 */ /* 0x000fe40000000f00 */
[----:B------:R-:W-:Y:S01]  /*21d80*/  LOP3.LUT R166, R166, R167, RZ, 0x3c, !PT ;  /* 0x000000a7a6a67212 */ /* 0x000fe200078e3cff */
[--C-:B------:R-:W-:Y:S01]  /*21d90*/  IMAD.X R167, RZ, RZ, R17.reuse, P6 ;  /* 0x000000ffffa77224 */ /* 0x100fe200030e0611 */
[----:B------:R-:W-:Y:S01]  /*21da0*/  MOV R152, R152 ;  /* 0x0000009800987202 */ /* 0x000fe20000000f00 */
[----:B------:R-:W-:Y:S01]  /*21db0*/  UISETP.NE.U32.AND UP0, UPT, UR8, URZ, UPT ;  /* 0x0000003f0800728c */ /* 0x000fe2000bf05070 */
[----:B------:R-:W-:Y:S01]  /*21dc0*/  LOP3.LUT R168, R168, R169, RZ, 0x3c, !PT ;  /* 0x000000a9a8a87212 */ /* 0x000fe200078e3cff */
[----:B------:R-:W-:Y:S01]  /*21dd0*/  IMAD.X R169, RZ, RZ, R17, P5 ;  /* 0x000000ffffa97224 */ /* 0x000fe200028e0611 */
[----:B------:R-:W-:-:S02]  /*21de0*/  MOV R154, R154 ;  /* 0x0000009a009a7202 */ /* 0x000fc40000000f00 */
[----:B------:R-:W-:Y:S01]  /*21df0*/  LOP3.LUT R170, R170, R171, RZ, 0x3c, !PT ;  /* 0x000000abaaaa7212 */ /* 0x000fe200078e3cff */
[--C-:B------:R-:W-:Y:S01]  /*21e00*/  IMAD.X R171, RZ, RZ, R17.reuse, P2 ;  /* 0x000000ffffab7224 */ /* 0x100fe200010e0611 */
[----:B------:R-:W-:Y:S02]  /*21e10*/  MOV R156, R156 ;  /* 0x0000009c009c7202 */ /* 0x000fe40000000f00 */
[----:B------:R-:W-:Y:S01]  /*21e20*/  LOP3.LUT R20, R20, R21, RZ, 0x3c, !PT ;  /* 0x0000001514147212 */ /* 0x000fe200078e3cff */
[----:B------:R-:W-:Y:S01]  /*21e30*/  IMAD.X R21, RZ, RZ, R17, P1 ;  /* 0x000000ffff157224 */ /* 0x000fe200008e0611 */
[----:B------:R-:W-:Y:S02]  /*21e40*/  MOV R158, R158 ;  /* 0x0000009e009e7202 */ /* 0x000fe40000000f00 */
[----:B------:R-:W-:Y:S01]  /*21e50*/  MOV R160, R160 ;  /* 0x000000a000a07202 */ /* 0x000fe20000000f00 */
[----:B------:R-:W-:Y:S01]  /*21e60*/  UISETP.NE.AND.EX UP0, UPT, UR9, URZ, UPT, UP0 ;  /* 0x0000003f0900728c */ /* 0x000fe2000bf05300 */
[----:B------:R-:W-:-:S02]  /*21e70*/  MOV R162, R162 ;  /* 0x000000a200a27202 */ /* 0x000fc40000000f00 */
[----:B------:R-:W-:Y:S01]  /*21e80*/  MOV R166, R166 ;  /* 0x000000a600a67202 */ /* 0x000fe20000000f00 */
[----:B------:R-:W-:Y:S01]  /*21e90*/  ULDC.64 UR8, c[0x0][0xd00] ;  /* 0x0003400000087ab9 */ /* 0x000fe20000000a00 */
[----:B------:R-:W-:Y:S01]  /*21ea0*/  MOV R168, R168 ;  /* 0x000000a800a87202 */ /* 0x000fe20000000f00 */
[----:B------:R-:W-:Y:S01]  /*21eb0*/  UIMAD.WIDE UR8, UR59, 0x4, UR8 ;  /* 0x000000043b0878a5 */ /* 0x000fe2000f8e0208 */
[----:B------:R-:W-:Y:S02]  /*21ec0*/  MOV R170, R170 ;  /* 0x000000aa00aa7202 */ /* 0x000fe40000000f00 */
[----:B------:R-:W-:Y:S02]  /*21ed0*/  MOV R20, R20 ;  /* 0x0000001400147202 */ /* 0x000fe40000000f00 */
[----:B--2---:R-:W-:Y:S02]  /*21ee0*/  F2FP.BF16.F32.PACK_AB R140, R141, R140 ;  /* 0x0000008c8d8c723e */ /* 0x004fe400000010ff */
[----:B------:R-:W-:-:S02]  /*21ef0*/  F2FP.BF16.F32.PACK_AB R141, R143, R142 ;  /* 0x0000008e8f8d723e */ /* 0x000fc400000010ff */
[----:B---3--:R-:W-:Y:S02]  /*21f00*/  F2FP.BF16.F32.PACK_AB R132, R133, R132 ;  /* 0x000000848584723e */ /* 0x008fe400000010ff */
[----:B------:R-:W-:Y:S02]  /*21f10*/  F2FP.BF16.F32.PACK_AB R133, R135, R134 ;  /* 0x000000868785723e */ /* 0x000fe400000010ff */
[----:B----4-:R-:W-:Y:S02]  /*21f20*/  F2FP.BF16.F32.PACK_AB R142, R137, R136 ;  /* 0x00000088898e723e */ /* 0x010fe400000010ff */
[----:B------:R-:W-:Y:S01]  /*21f30*/  F2FP.BF16.F32.PACK_AB R143, R139, R138 ;  /* 0x0000008a8b8f723e */ /* 0x000fe200000010ff */
        /* <DEDUP_REMOVED lines=67> */
[----:B------:R-:W-:Y:S01]  /*22370*/  F2FP.BF16.F32.PACK_AB R31, R27, R26 ;  /* 0x0000001a1b1f723e */ /* 0x000fe200000010ff */
[----:B------:R-:W-:Y:S01]  /*22380*/  STSM.16.M88.4 [R162], R52 ;  /* 0x00000034a2007844 */ /* 0x000fe20000000200 */
[----:B------:R-:W-:-:S02]  /*22390*/  F2FP.BF16.F32.PACK_AB R14, R9, R8 ;  /* 0x00000008090e723e */ /* 0x000fc400000010ff */
[----:B------:R-:W-:Y:S01]  /*223a0*/  F2FP.BF16.F32.PACK_AB R15, R11, R10 ;  /* 0x0000000a0b0f723e */ /* 0x000fe200000010ff */
[----:B------:R-:W-:Y:S01]  /*223b0*/  STSM.16.M88.4 [R166], R44 ;  /* 0x0000002ca6007844 */ /* 0x000fe20000000200 */
[----:B------:R-:W-:-:S03]  /*223c0*/  IMAD.U32 R8, RZ, RZ, UR8 ;  /* 0x00000008ff087e24 */ /* 0x000fc6000f8e00ff */
[----:B------:R-:W-:Y:S01]  /*223d0*/  STSM.16.M88.4 [R168], R36 ;  /* 0x00000024a8007844 */ /* 0x000fe20000000200 */
[----:B------:R-:W-:Y:S01]  /*223e0*/  IMAD.U32 R9, RZ, RZ, UR9 ;  /* 0x00000009ff097e24 */ /* 0x000fe2000f8e00ff */
[----:B------:R-:W-:Y:S02]  /*223f0*/  ULDC.64 UR8, c[0x0][0xd08] ;  /* 0x0003420000087ab9 */ /* 0x000fe40000000a00 */
[----:B------:R-:W-:Y:S04]  /*22400*/  STSM.16.M88.4 [R170], R28 ;  /* 0x0000001caa007844 */ /* 0x000fe80000000200 */
[----:B------:R0:W-:Y:S01]  /*22410*/  STSM.16.M88.4 [R20], R12 ;  /* 0x0000000c14007844 */ /* 0x0001e20000000200 */
[----:B------:R-:W-:-:S04]  /*22420*/  UISETP.NE.U32.AND UP1, UPT, UR8, URZ, UPT ;  /* 0x0000003f0800728c */ /* 0x000fc8000bf25070 */
[----:B------:R-:W-:Y:S01]  /*22430*/  UISETP.NE.AND.EX UP1, UPT, UR9, URZ, UPT, UP1 ;  /* 0x0000003f0900728c */ /* 0x000fe2000bf25310 */
[----:B------:R-:W-:Y:S01]  /*22440*/  BAR.SYNC.DEFER_BLOCKING 0x1, 0x100 ;  /* 0x0044000000007b1d */ /* 0x000fe20000010000 */
[----:B------:R-:W-:-:S04]  /*22450*/  PLOP3.LUT P0, PT, PT, PT, UP0, 0x80, 0x0 ;  /* 0x000000000000781c */ /* 0x000fc80003f0f008 */
[----:B------:R-:W-:-:S05]  /*22460*/  PLOP3.LUT P6, PT, PT, PT, UP1, 0x80, 0x0 ;  /* 0x000000000000781c */ /* 0x000fca0003fcf018 */
[----:B------:R-:W-:Y:S02]  /*22470*/  @UP1 ULDC.64 UR8, c[0x0][0xd08] ;  /* 0x0003420000081ab9 */ /* 0x000fe40000000a00 */
[----:B------:R-:W-:Y:S01]  /*22480*/  @UP1 UIMAD.WIDE UR8, UR59, 0x4, UR8 ;  /* 0x000000043b0818a5 */ /* 0x000fe2000f8e0208 */
[----:B------:R-:W-:Y:S02]  /*22490*/  ULDC UR4, c[0x0][0xb88] ;  /* 0x0002e20000047ab9 */ /* 0x000fe40000000800 */
[----:B------:R-:W-:-:S03]  /*224a0*/  IMAD.U32 R6, RZ, RZ, UR4 ;  /* 0x00000004ff067e24 */ /* 0x000fc6000f8e00ff */
[----:B0-----:R-:W-:Y:S02]  /*224b0*/  IMAD.U32 R14, RZ, RZ, UR8 ;  /* 0x00000008ff0e7e24 */ /* 0x001fe4000f8e00ff */
[----:B------:R-:W-:Y:S01]  /*224c0*/  IMAD.U32 R15, RZ, RZ, UR9 ;  /* 0x00000009ff0f7e24 */ /* 0x000fe2000f8e00ff */
[----:B------:R-:W2:Y:S04]  /*224d0*/  @P0 LDG.E R0, desc[UR36][R8.64] ;  /* 0x0000002408000981 */ /* 0x000ea8000c1e1900 */
[----:B------:R0:W5:Y:S01]  /*224e0*/  @P6 LDG.E R6, desc[UR36][R14.64] ;  /* 0x000000240e066981 */ /* 0x000162000c1e1900 */
[----:B------:R-:W-:-:S04]  /*224f0*/  IMAD R5, R195, 0x40, R192 ;  /* 0x00000040c3057824 */ /* 0x000fc800078e02c0 */
        /* <DEDUP_REMOVED lines=11> */
[----:B------:R-:W-:Y:S02]  /*225b0*/  LOP3.LUT R32, R33, 0x380, RZ, 0xc0, !PT ;  /* 0x0000038021207812 */ /* 0x000fe400078ec0ff */
[----:B------:R-:W-:-:S02]  /*225c0*/  LOP3.LUT R36, R37, 0x380, RZ, 0xc0, !PT ;  /* 0x0000038025247812 */ /* 0x000fc400078ec0ff */
        /* <DEDUP_REMOVED lines=14> */
[----:B--2---:R-:W-:Y:S01]  /*226b0*/  @P0 R2UR UR4, R0 ;  /* 0x00000000000402ca */ /* 0x004fe200000e0000 */
[----:B0-----:R-:W-:-:S14]  /*226c0*/  @P6 BRA `(.L_x_6421) ;  /* 0x0000000000106947 */ /* 0x001fdc0003800000 */
[----:B------:R-:W-:Y:S05]  /*226d0*/  @!P0 BRA `(.L_x_6421) ;  /* 0x00000000000c8947 */ /* 0x000fea0003800000 */
[----:B------:R-:W2:Y:S04]  /*226e0*/  LDG.E R3, desc[UR36][R8.64] ;  /* 0x0000002408037981 */ /* 0x000ea8000c1e1900 */
[----:B-----5:R-:W2:Y:S02]  /*226f0*/  LDG.E R6, desc[UR36][R8.64+0x4] ;  /* 0x0000042408067981 */ /* 0x020ea4000c1e1900 */
[----:B--2---:R-:W-:-:S07]  /*22700*/  IMAD.IADD R6, R6, 0x1, -R3 ;  /* 0x0000000106067824 */ /* 0x004fce00078e0a03 */
.L_x_6421:
[----:B------:R-:W-:Y:S01]  /*22710*/  IADD3 R45, P0, R4, 0x7000, RZ ;  /* 0x00007000042d7810 */ /* 0x000fe20007f1e0ff */
[--C-:B------:R-:W-:Y:S01]  /*22720*/  IMAD.X R25, RZ, RZ, R5.reuse, P1 ;  /* 0x000000ffff197224 */ /* 0x100fe200008e0605 */
[----:B------:R-:W-:Y:S01]  /*22730*/  ISETP.NE.AND P6, PT, R10, RZ, PT ;  /* 0x000000ff0a00720c */ /* 0x000fe20003fc5270 */
[--C-:B------:R-:W-:Y:S01]  /*22740*/  IMAD.X R29, RZ, RZ, R5.reuse, P2 ;  /* 0x000000ffff1d7224 */ /* 0x100fe200010e0605 */
[----:B------:R-:W-:Y:S01]  /*22750*/  LOP3.LUT R44, R45, 0x380, RZ, 0xc0, !PT ;  /* 0x000003802d2c7812 */ /* 0x000fe200078ec0ff */
[----:B------:R-:W0:Y:S01]  /*22760*/  SHFL.IDX PT, R10, R205, RZ, 0x1f ;  /* 0x00001fffcd0a7589 */ /* 0x000e2200000e0000 */
[--C-:B------:R-:W-:Y:S01]  /*22770*/  IMAD.X R33, RZ, RZ, R5.reuse, P3 ;  /* 0x000000ffff217224 */ /* 0x100fe200018e0605 */
[----:B------:R-:W-:Y:S01]  /*22780*/  IADD3 R53, P1, R4, 0x9000, RZ ;  /* 0x0000900004357810 */ /* 0x000fe20007f3e0ff */
[--C-:B------:R-:W-:Y:S01]  /*22790*/  IMAD.X R13, RZ, RZ, R5.reuse, P6 ;  /* 0x000000ffff0d7224 */ /* 0x100fe200030e0605 */
[----:B------:R-:W-:Y:S01]  /*227a0*/  SHF.R.U64 R44, R44, 0x3, RZ ;  /* 0x000000032c2c7819 */ /* 0x000fe200000012ff */
[--C-:B------:R-:W-:Y:S01]  /*227b0*/  IMAD.X R37, RZ, RZ, R5.reuse, P4 ;  /* 0x000000ffff257224 */ /* 0x100fe200020e0605 */
[----:B------:R-:W-:Y:S01]  /*227c0*/  IADD3 R49, P6, R4, 0x8000, RZ ;  /* 0x0000800004317810 */ /* 0x000fe20007fde0ff */
[--C-:B------:R-:W-:Y:S01]  /*227d0*/  IMAD.X R41, RZ, RZ, R5.reuse, P5 ;  /* 0x000000ffff297224 */ /* 0x100fe200028e0605 */
[----:B------:R-:W-:Y:S01]  /*227e0*/  LOP3.LUT R44, R44, R45, RZ, 0x3c, !PT ;  /* 0x0000002d2c2c7212 */ /* 0x000fe200078e3cff */
[--C-:B------:R-:W-:Y:S01]  /*227f0*/  IMAD.X R45, RZ, RZ, R5.reuse, P0 ;  /* 0x000000ffff2d7224 */ /* 0x100fe200000e0605 */
[----:B------:R-:W-:Y:S01]  /*22800*/  IADD3 R73, P0, R4, 0xe000, RZ ;  /* 0x0000e00004497810 */ /* 0x000fe20007f1e0ff */
[----:B------:R-:W-:Y:S01]  /*22810*/  USHF.R.S32.HI UR9, URZ, 0x1f, UR59 ;  /* 0x0000001f3f097899 */ /* 0x000fe2000801143b */
[----:B------:R-:W-:Y:S01]  /*22820*/  LOP3.LUT R48, R49, 0x380, RZ, 0xc0, !PT ;  /* 0x0000038031307812 */ /* 0x000fe200078ec0ff */
[----:B------:R-:W-:Y:S01]  /*22830*/  USHF.R.S32.HI UR16, URZ, 0x1f, UR4 ;  /* 0x0000001f3f107899 */ /* 0x000fe20008011404 */
[----:B------:R-:W-:Y:S01]  /*22840*/  LOP3.LUT R72, R73, 0x380, RZ, 0xc0, !PT ;  /* 0x0000038049487812 */ /* 0x000fe200078ec0ff */
        /* <DEDUP_REMOVED lines=42> */
[----:B------:R-:W-:Y:S01]  /*22af0*/  LOP3.LUT R76, R0, R3, RZ, 0x3c, !PT ;  /* 0x00000003004c7212 */ /* 0x000fe200078e3cff */
[----:B------:R-:W-:Y:S06]  /*22b00*/  @P0 BRA `(.L_x_6422) ;  /* 0x0000000000cc0947 */ /* 0x000fec0003800000 */
[----:B------:R-:W0:Y:S01]  /*22b10*/  LDC R10, c[0x0][0xce8] ;  /* 0x00033a00ff0a7b82 */ /* 0x000e220000000800 */
[----:B------:R-:W-:Y:S01]  /*22b20*/  IMAD.MOV R3, RZ, RZ, -R213 ;  /* 0x000000ffff037224 */ /* 0x000fe200078e0ad5 */
[----:B------:R-:W-:Y:S01]  /*22b30*/  ULDC.64 UR12, c[0x0][0xc90] ;  /* 0x00032400000c7ab9 */ /* 0x000fe20000000a00 */
[----:B------:R-:W-:Y:S02]  /*22b40*/  IMAD.U32 R5, RZ, RZ, UR58 ;  /* 0x0000003aff057e24 */ /* 0x000fe4000f8e00ff */
[----:B------:R-:W-:Y:S01]  /*22b50*/  IMAD.U32 R4, RZ, RZ, UR58 ;  /* 0x0000003aff047e24 */ /* 0x000fe2000f8e00ff */
[----:B------:R-:W-:Y:S01]  /*22b60*/  ISETP.NE.AND P0, PT, R216, R3, PT ;  /* 0x00000003d800720c */ /* 0x000fe20003f05270 */
[----:B------:R-:W-:Y:S01]  /*22b70*/  IMAD R26, R5, 0x40, R22 ;  /* 0x00000040051a7824 */ /* 0x000fe200078e0216 */
[----:B------:R-:W-:Y:S01]  /*22b80*/  UMOV UR10, UR4 ;  /* 0x00000004000a7c82 */ /* 0x000fe20008000000 */
[----:B------:R-:W-:Y:S01]  /*22b90*/  UMOV UR11, UR16 ;  /* 0x00000010000b7c82 */ /* 0x000fe20008000000 */
[----:B------:R-:W-:Y:S01]  /*22ba0*/  ULDC.64 UR14, c[0x0][0xc98] ;  /* 0x00032600000e7ab9 */ /* 0x000fe20000000a00 */
[----:B0----5:R-:W-:-:S05]  /*22bb0*/  IMAD R21, R6, R10, RZ ;  /* 0x0000000a06157224 */ /* 0x021fca00078e02ff */
[----:B------:R-:W-:-:S13]  /*22bc0*/  ISETP.GE.OR P1, PT, R26, R21, P0 ;  /* 0x000000151a00720c */ /* 0x000fda0000726670 */
[----:B------:R-:W2:Y:S01]  /*22bd0*/  @!P1 LDL R15, [R1+0x3f0] ;  /* 0x0003f000010f9983 */ /* 0x000ea20000100800 */
[----:B------:R-:W-:Y:S01]  /*22be0*/  ISETP.NE.AND P2, PT, R10, 0x1, PT ;  /* 0x000000010a00780c */ /* 0x000fe20003f45270 */
[----:B------:R-:W-:Y:S01]  /*22bf0*/  IMAD R5, R4, 0x40, R227 ;  /* 0x0000004004057824 */ /* 0x000fe200078e02e3 */
[----:B------:R-:W-:Y:S02]  /*22c00*/  UIMAD UR9, UR17, UR12, URZ ;  /* 0x0000000c110972a4 */ /* 0x000fe4000f8e023f */
[----:B------:R-:W-:Y:S01]  /*22c10*/  UIMAD.WIDE.U32 UR10, UR45, UR12, UR10 ;  /* 0x0000000c2d0a72a5 */ /* 0x000fe2000f8e000a */
        /* <DEDUP_REMOVED lines=21> */
[----:B------:R-:W-:Y:S01]  /*22d70*/  ULDC.64 UR10, c[0x0][0xc50] ;  /* 0x00031400000a7ab9 */ /* 0x000fe20000000a00 */
[----:B------:R-:W-:Y:S01]  /*22d80*/  VIADD R0, R26, 0x8 ;  /* 0x000000081a007836 */ /* 0x000fe20000000000 */
[----:B------:R-:W-:Y:S01]  /*22d90*/  LEA R14, P2, R4, UR10, 0x2 ;  /* 0x0000000a040e7c11 */ /* 0x000fe2000f8410ff */
[----:B------:R-:W-:-:S03]  /*22da0*/  IMAD.IADD R3, R5, 0x1, R3 ;  /* 0x0000000105037824 */ /* 0x000fc600078e0203 */
[----:B------:R-:W-:Y:S01]  /*22db0*/  ISETP.GE.OR P0, PT, R0, R21, P0 ;  /* 0x000000150000720c */ /* 0x000fe20000706670 */
[----:B------:R-:W-:Y:S01]  /*22dc0*/  SHFL.IDX PT, R10, R14, RZ, 0x1c1f ;  /* 0x001c1fff0e0a7589 */ /* 0x000fe200000e0000 */
[----:B------:R-:W-:-:S05]  /*22dd0*/  LEA.HI.X R20, R4, UR11, R3, 0x2, P2 ;  /* 0x0000000b04147c11 */ /* 0x000fca00090f1403 */
[----:B------:R-:W2:Y:S04]  /*22de0*/  SHFL.IDX PT, R11, R20, RZ, 0x1c1f ;  /* 0x001c1fff140b7589 */ /* 0x000ea800000e0000 */
[----:B--2---:R-:W-:Y:S04]  /*22df0*/  @!P1 ST.E desc[UR36][R10.64], R15 ;  /* 0x0000000f0a009985 */ /* 0x004fe8000c101924 */
[----:B------:R-:W2:Y:S04]  /*22e00*/  @!P0 LDL R3, [R1+0x3f4] ;  /* 0x0003f40001038983 */ /* 0x000ea80000100800 */
[----:B------:R-:W-:Y:S04]  /*22e10*/  SHFL.IDX PT, R4, R14, 0x1, 0x1c1f ;  /* 0x003c1f000e047f89 */ /* 0x000fe800000e0000 */
[----:B------:R-:W2:Y:S04]  /*22e20*/  SHFL.IDX PT, R5, R20, 0x1, 0x1c1f ;  /* 0x003c1f0014057f89 */ /* 0x000ea800000e0000 */
[----:B--2---:R0:W-:Y:S02]  /*22e30*/  @!P0 ST.E desc[UR36][R4.64], R3 ;  /* 0x0000000304008985 */ /* 0x0041e4000c101924 */
.L_x_6422:
[----:B------:R-:W1:Y:S01]  /*22e40*/  LDC R83, c[0x0][0xce8] ;  /* 0x00033a00ff537b82 */ /* 0x000e620000000800 */
[----:B------:R-:W-:Y:S01]  /*22e50*/  ULDC UR14, c[0x0][0xbc8] ;  /* 0x0002f200000e7ab9 */ /* 0x000fe20000000800 */
[----:B------:R-:W-:Y:S01]  /*22e60*/  ULDC.64 UR12, c[0x0][0xba0] ;  /* 0x0002e800000c7ab9 */ /* 0x000fe20000000a00 */
[----:B------:R-:W-:Y:S01]  /*22e70*/  ISETP.GE.AND P0, PT, R191, UR14, PT ;  /* 0x0000000ebf007c0c */ /* 0x000fe2000bf06270 */
[----:B------:R-:W5:Y:S01]  /*22e80*/  LD.E.128 R8, desc[UR36][R8.64] ;  /* 0x0000002408087980 */ /* 0x000f62000c101d00 */
[----:B------:R-:W-:Y:S02]  /*22e90*/  ISETP.GE.AND P1, PT, R192, UR14, PT ;  /* 0x0000000ec0007c0c */ /* 0x000fe4000bf26270 */
[----:B0-----:R-:W-:Y:S01]  /*22ea0*/  SEL R3, RZ, 0xffffffff, P0 ;  /* 0xffffffffff037807 */ /* 0x001fe20000000000 */
[----:B------:R-:W5:Y:S01]  /*22eb0*/  LD.E.128 R12, desc[UR36][R12.64] ;  /* 0x000000240c0c7980 */ /* 0x000f62000c101d00 */
[----:B------:R-:W-:-:S03]  /*22ec0*/  SEL R0, RZ, 0x1, P1 ;  /* 0x00000001ff007807 */ /* 0x000fc60000800000 */
[----:B------:R-:W-:Y:S01]  /*22ed0*/  IMAD.SHL.U32 R5, R3, 0x2, RZ ;  /* 0x0000000203057824 */ /* 0x000fe200078e00ff */
[----:B------:R-:W-:Y:S01]  /*22ee0*/  ISETP.GE.AND P0, PT, R190, UR14, PT ;  /* 0x0000000ebe007c0c */ /* 0x000fe2000bf06270 */
[----:B------:R-:W5:Y:S04]  /*22ef0*/  LD.E.128 R24, desc[UR36][R24.64] ;  /* 0x0000002418187980 */ /* 0x000f68000c101d00 */
[----:B------:R-:W5:Y:S04]  /*22f00*/  LD.E.128 R28, desc[UR36][R28.64] ;  /* 0x000000241c1c7980 */ /* 0x000f68000c101d00 */
[----:B------:R-:W5:Y:S01]  /*22f10*/  LD.E.128 R32, desc[UR36][R32.64] ;  /* 0x0000002420207980 */ /* 0x000f62000c101d00 */
[----:B-1----:R-:W-:-:S02]  /*22f20*/  ISETP.NE.AND P2, PT, R83, 0x1, PT ;  /* 0x000000015300780c */ /* 0x002fc40003f45270 */
[----:B------:R-:W-:Y:S01]  /*22f30*/  LOP3.LUT R0, R5, 0x2, R0, 0xe2, !PT ;  /* 0x0000000205007812 */ /* 0x000fe200078ee200 */
[----:B------:R-:W5:Y:S01]  /*22f40*/  LD.E.128 R36, desc[UR36][R36.64] ;  /* 0x0000002424247980 */ /* 0x000f62000c101d00 */
[----:B------:R-:W-:Y:S01]  /*22f50*/  SEL R3, RZ, 0xffffffff, P0 ;  /* 0xffffffffff037807 */ /* 0x000fe20000000000 */
[----:B------:R-:W-:Y:S02]  /*22f60*/  UIMAD UR9, UR16, UR12, URZ ;  /* 0x0000000c100972a4 */ /* 0x000fe4000f8e023f */
[----:B------:R-:W5:Y:S04]  /*22f70*/  LD.E.128 R40, desc[UR36][R40.64] ;  /* 0x0000002428287980 */ /* 0x000f68000c101d00 */
[----:B------:R-:W5:Y:S02]  /*22f80*/  LD.E.128 R44, desc[UR36][R44.64] ;  /* 0x000000242c2c7980 */ /* 0x000f64000c101d00 */
[----:B------:R-:W0:Y:S01]  /*22f90*/  @P2 LDC R5, c[0x0][0xcec] ;  /* 0x00033b00ff052b82 */ /* 0x000e220000000800 */
[----:B------:R-:W-:Y:S01]  /*22fa0*/  IMAD.SHL.U32 R3, R3, 0x4, RZ ;  /* 0x0000000403037824 */ /* 0x000fe200078e00ff */
[----:B------:R-:W-:Y:S01]  /*22fb0*/  ISETP.GE.AND P0, PT, R189, UR14, PT ;  /* 0x0000000ebd007c0c */ /* 0x000fe2000bf06270 */
[----:B------:R-:W5:Y:S04]  /*22fc0*/  LD.E.128 R48, desc[UR36][R48.64] ;  /* 0x0000002430307980 */ /* 0x000f68000c101d00 */
[----:B------:R-:W5:Y:S01]  /*22fd0*/  LD.E.128 R52, desc[UR36][R52.64] ;  /* 0x0000002434347980 */ /* 0x000f62000c101d00 */
[----:B------:R-:W1:Y:S01]  /*22fe0*/  @P2 LDC R21, c[0x0][0xcf0] ;  /* 0x00033c00ff152b82 */ /* 0x000e620000000800 */
        /* <DEDUP_REMOVED lines=9> */
[----:B------:R-:W5:Y:S01]  /*23080*/  LD.E.128 R56, desc[UR36][R56.64] ;  /* 0x0000002438387980 */ /* 0x000f62000c101d00 */
[----:B------:R-:W-:Y:S01]  /*23090*/  UIMAD UR4, UR17, UR12, URZ ;  /* 0x0000000c110472a4 */ /* 0x000fe2000f8e023f */
[----:B------:R-:W-:Y:S01]  /*230a0*/  IMAD R82, R81, 0x40, R0 ;  /* 0x0000004051527824 */ /* 0x000fe200078e0200 */
[----:B------:R-:W-:Y:S01]  /*230b0*/  SEL R0, RZ, 0xffffffff, P0 ;  /* 0xffffffffff007807 */ /* 0x000fe20000000000 */
[----:B------:R-:W-:Y:S01]  /*230c0*/  UIMAD.WIDE.U32 UR10, UR45, UR12, UR10 ;  /* 0x0000000c2d0a72a5 */ /* 0x000fe2000f8e000a */
[----:B------:R-:W5:Y:S01]  /*230d0*/  LD.E.128 R60, desc[UR36][R60.64] ;  /* 0x000000243c3c7980 */ /* 0x000f62000c101d00 */
[----:B------:R-:W-:Y:S01]  /*230e0*/  UIMAD UR4, UR45, UR13, UR4 ;  /* 0x0000000d2d0472a4 */ /* 0x000fe2000f8e0204 */
[----:B------:R-:W-:-:S02]  /*230f0*/  IMAD.SHL.U32 R4, R4, 0x8, RZ ;  /* 0x0000000804047824 */ /* 0x000fc400078e00ff */
[----:B------:R-:W-:Y:S01]  /*23100*/  ULDC.64 UR12, c[0x0][0xbf0] ;  /* 0x0002fc00000c7ab9 */ /* 0x000fe20000000a00 */
[----:B------:R-:W-:Y:S01]  /*23110*/  UIADD3 UR11, UR11, UR4, URZ ;  /* 0x000000040b0b7290 */ /* 0x000fe2000fffe03f */
[----:B------:R-:W-:Y:S01]  /*23120*/  IMAD.SHL.U32 R81, R0, 0x10, RZ ;  /* 0x0000001000517824 */ /* 0x000fe200078e00ff */
[----:B------:R-:W-:Y:S01]  /*23130*/  UIMAD UR4, UR18, UR12, URZ ;  /* 0x0000000c120472a4 */ /* 0x000fe2000f8e023f */
[----:B0-----:R-:W-:Y:S01]  /*23140*/  @P2 IMAD.HI.U32 R0, R82, R5, RZ ;  /* 0x0000000552002227 */ /* 0x001fe200078e00ff */
[----:B------:R-:W-:Y:S01]  /*23150*/  LOP3.LUT R4, R4, 0x8, R3, 0xe2, !PT ;  /* 0x0000000804047812 */ /* 0x000fe200078ee203 */
[----:B------:R-:W5:Y:S01]  /*23160*/  LD.E.128 R64, desc[UR36][R64.64] ;  /* 0x0000002440407980 */ /* 0x000f62000c101d00 */
[----:B------:R-:W-:Y:S01]  /*23170*/  UIMAD UR4, UR8, UR13, UR4 ;  /* 0x0000000d080472a4 */ /* 0x000fe2000f8e0204 */
[----:B------:R-:W-:Y:S01]  /*23180*/  IMAD.MOV.U32 R3, RZ, RZ, R82 ;  /* 0x000000ffff037224 */ /* 0x000fe200078e0052 */
[----:B------:R-:W-:Y:S01]  /*23190*/  UIMAD.WIDE.U32 UR8, UR8, UR12, UR10 ;  /* 0x0000000c080872a5 */ /* 0x000fe2000f8e000a */
[----:B-1----:R-:W-:Y:S01]  /*231a0*/  @P2 SHF.R.U32.HI R3, RZ, R21, R0 ;  /* 0x00000015ff032219 */ /* 0x002fe20000011600 */
        /* <DEDUP_REMOVED lines=21> */
[----:B0-----:R-:W0:Y:S01]  /*23300*/  FENCE.VIEW.ASYNC.S ;  /* 0x00000000000073c6 */ /* 0x001e220000000000 */
[----:B------:R-:W-:Y:S01]  /*23310*/  IMAD.SHL.U32 R85, R0, 0x20, RZ ;  /* 0x0000002000557824 */ /* 0x000fe200078e00ff */
[----:B------:R-:W-:Y:S01]  /*23320*/  SHF.R.S32.HI R0, RZ, 0x1f, R21 ;  /* 0x0000001fff007819 */ /* 0x000fe20000011415 */
[C---:B------:R-:W-:Y:S01]  /*23330*/  IMAD R81, R3.reuse, UR9, R80 ;  /* 0x0000000903517c24 */ /* 0x040fe2000f8e0250 */
[----:B------:R-:W-:Y:S01]  /*23340*/  UIADD3 UR4, UR46, 0x38820, URZ ;  /* 0x000388202e047890 */ /* 0x000fe2000fffe03f */
[----:B------:R-:W-:Y:S01]  /*23350*/  IMAD.WIDE.U32 R4, R3, UR8, R4 ;  /* 0x0000000803047c25 */ /* 0x000fe2000f8e0004 */
[----:B------:R-:W-:Y:S01]  /*23360*/  ULDC.64 UR8, c[0x0][0xbd8] ;  /* 0x0002f60000087ab9 */ /* 0x000fe20000000a00 */
[----:B------:R-:W-:Y:S01]  /*23370*/  SEL R3, RZ, 0x40, P0 ;  /* 0x00000040ff037807 */ /* 0x000fe20000000000 */
[----:B------:R-:W-:Y:S01]  /*23380*/  UPRMT UR4, URZ, 0x654, UR4 ;  /* 0x000006543f047896 */ /* 0x000fe20008000004 */
[----:B-----5:R-:W-:Y:S01]  /*23390*/  IMAD R88, R6, R83, RZ ;  /* 0x0000005306587224 */ /* 0x020fe200078e02ff */
[----:B------:R-:W-:Y:S01]  /*233a0*/  ISETP.GE.AND P0, PT, R193, UR14, PT ;  /* 0x0000000ec1007c0c */ /* 0x000fe2000bf06270 */
[----:B------:R-:W-:Y:S01]  /*233b0*/  IMAD.U32 R6, RZ, RZ, UR58 ;  /* 0x0000003aff067e24 */ /* 0x000fe2000f8e00ff */
[----:B------:R-:W-:Y:S01]  /*233c0*/  LOP3.LUT R20, R85, 0x20, R20, 0xe2, !PT ;  /* 0x0000002055147812 */ /* 0x000fe200078ee214 */
[----:B------:R-:W-:Y:S01]  /*233d0*/  IMAD.IADD R5, R5, 0x1, R81 ;  /* 0x0000000105057824 */ /* 0x000fe200078e0251 */
[----:B------:R-:W-:Y:S01]  /*233e0*/  BSSY B1, `(.L_x_6423) ;  /* 0x0000030000017945 */ /* 0x000fe20003800000 */
[----:B------:R-:W-:Y:S01]  /*233f0*/  IMAD R0, R0, UR8, RZ ;  /* 0x0000000800007c24 */ /* 0x000fe2000f8e02ff */
[----:B------:R-:W-:Y:S01]  /*23400*/  LOP3.LUT R3, R20, R3, RZ, 0xfc, !PT ;  /* 0x0000000314037212 */ /* 0x000fe200078efcff */
[----:B------:R-:W-:-:S02]  /*23410*/  IMAD R87, R6, 0x40, R195 ;  /* 0x0000004006577824 */ /* 0x000fc400078e02c3 */
[C---:B------:R-:W-:Y:S01]  /*23420*/  IMAD R81, R21.reuse, UR9, R0 ;  /* 0x0000000915517c24 */ /* 0x040fe2000f8e0200 */
[----:B------:R-:W-:Y:S01]  /*23430*/  SEL R0, RZ, 0x80, P0 ;  /* 0x00000080ff007807 */ /* 0x000fe20000000000 */
[----:B------:R-:W-:Y:S01]  /*23440*/  IMAD.WIDE.U32 R4, R21, UR8, R4 ;  /* 0x0000000815047c25 */ /* 0x000fe2000f8e0004 */
[----:B------:R-:W-:Y:S01]  /*23450*/  ISETP.GE.AND P0, PT, R87, R88, PT ;  /* 0x000000585700720c */ /* 0x000fe20003f06270 */
[----:B------:R-:W-:Y:S01]  /*23460*/  ULDC.64 UR8, c[0x0][0xb80] ;  /* 0x0002e00000087ab9 */ /* 0x000fe20000000a00 */
[----:B0-----:R-:W-:Y:S01]  /*23470*/  SYNCS.ARRIVE.TRANS64.RED.A1T0 RZ, [UR4], RZ ;  /* 0x000000ffffff79a7 */ /* 0x001fe20008100404 */
[----:B------:R-:W-:Y:S01]  /*23480*/  IMAD.IADD R5, R5, 0x1, R81 ;  /* 0x0000000105057824 */ /* 0x000fe200078e0251 */
[C---:B------:R-:W-:Y:S02]  /*23490*/  LEA R6, P1, R4.reuse, UR8, 0x1 ;  /* 0x0000000804067c11 */ /* 0x040fe4000f8208ff */
[----:B------:R-:W-:Y:S02]  /*234a0*/  LOP3.LUT R0, R3, R0, RZ, 0xfc, !PT ;  /* 0x0000000003007212 */ /* 0x000fe400078efcff */
        /* <DEDUP_REMOVED lines=35> */
.L_x_6424:
[----:B------:R-:W-:Y:S05]  /*236e0*/  BSYNC B1 ;  /* 0x0000000000017941 */ /* 0x000fea0003800000 */
.L_x_6423:
        /* <DEDUP_REMOVED lines=38> */
.L_x_6420:
        /* <DEDUP_REMOVED lines=30> */
.L_x_6426:
        /* <DEDUP_REMOVED lines=8> */
[----:B------:R-:W-:-:S04]  /*23bb0*/  IMAD.U32 R3, RZ, RZ, UR58 ;  /* 0x0000003aff037e24 */ /* 0x000fc8000f8e00ff */
        /* <DEDUP_REMOVED lines=39> */
.L_x_6428:
[----:B------:R-:W-:Y:S05]  /*23e30*/  BSYNC B1 ;  /* 0x0000000000017941 */ /* 0x000fea0003800000 */
.L_x_6427:
        /* <DEDUP_REMOVED lines=14> */
[----:B------:R-:W-:Y:S01]  /*23f20*/  UIADD3 UR11, UR11, UR9, URZ ;  /* 0x000000090b0b7290 */ /* 0x000fe2000fffe03f */
[----:B------:R-:W-:Y:S01]  /*23f30*/  ISETP.GE.AND P2, PT, R190, UR15, PT ;  /* 0x0000000fbe007c0c */ /* 0x000fe2000bf46270 */
[----:B------:R-:W-:Y:S01]  /*23f40*/  UIMAD UR4, UR13, UR16, URZ ;  /* 0x000000100d0472a4 */ /* 0x000fe2000f8e023f */
[----:B------:R-:W-:Y:S01]  /*23f50*/  LOP3.LUT R4, R4, 0x2, R3, 0xe2, !PT ;  /* 0x0000000204047812 */ /* 0x000fe200078ee203 */
[----:B------:R-:W-:Y:S01]  /*23f60*/  IMAD R3, R206, 0x20, R195 ;  /* 0x00000020ce037824 */ /* 0x000fe200078e02c3 */
[----:B------:R-:W-:Y:S01]  /*23f70*/  UIMAD.WIDE.U32 UR10, UR45, UR16, UR10 ;  /* 0x000000102d0a72a5 */ /* 0x000fe2000f8e000a */
[----:B------:R-:W-:Y:S01]  /*23f80*/  SEL R6, RZ, 0xffffffff, P2 ;  /* 0xffffffffff067807 */ /* 0x000fe20001000000 */
[----:B------:R-:W1:Y:S01]  /*23f90*/  @P0 LDC R9, c[0x0][0xcf0] ;  /* 0x00033c00ff090b82 */ /* 0x000e620000000800 */
[----:B------:R-:W-:Y:S01]  /*23fa0*/  UIMAD UR4, UR45, UR17, UR4 ;  /* 0x000000112d0472a4 */ /* 0x000fe2000f8e0204 */
[----:B------:R-:W-:Y:S01]  /*23fb0*/  IMAD R8, R8, 0x40, R3 ;  /* 0x0000004008087824 */ /* 0x000fe200078e0203 */
[----:B------:R-:W-:Y:S01]  /*23fc0*/  ULDC.64 UR12, c[0x0][0xbf0] ;  /* 0x0002fc00000c7ab9 */ /* 0x000fe20000000a00 */
[----:B------:R-:W-:Y:S01]  /*23fd0*/  ISETP.GE.AND P1, PT, R189, UR15, PT ;  /* 0x0000000fbd007c0c */ /* 0x000fe2000bf26270 */
[----:B------:R-:W-:Y:S01]  /*23fe0*/  UIADD3 UR11, UR11, UR4, URZ ;  /* 0x000000040b0b7290 */ /* 0x000fe2000fffe03f */
[----:B------:R-:W-:Y:S01]  /*23ff0*/  IMAD.SHL.U32 R15, R6, 0x4, RZ ;  /* 0x00000004060f7824 */ /* 0x000fe200078e00ff */
[----:B------:R-:W-:Y:S01]  /*24000*/  UIMAD UR4, UR14, UR12, URZ ;  /* 0x0000000c0e0472a4 */ /* 0x000fe2000f8e023f */
[----:B------:R-:W-:Y:S01]  /*24010*/  SEL R11, RZ, 0xffffffff, P1 ;  /* 0xffffffffff0b7807 */ /* 0x000fe20000800000 */
[----:B------:R-:W-:Y:S01]  /*24020*/  IMAD.MOV.U32 R3, RZ, RZ, R8 ;  /* 0x000000ffff037224 */ /* 0x000fe200078e0008 */
[----:B------:R-:W-:Y:S01]  /*24030*/  ISETP.GE.AND P2, PT, R193, UR15, PT ;  /* 0x0000000fc1007c0c */ /* 0x000fe2000bf46270 */
[----:B------:R-:W-:Y:S01]  /*24040*/  UIMAD UR4, UR8, UR13, UR4 ;  /* 0x0000000d080472a4 */ /* 0x000fe2000f8e0204 */
[----:B------:R-:W-:Y:S01]  /*24050*/  LOP3.LUT R10, R15, 0x4, R4, 0xe2, !PT ;  /* 0x000000040f0a7812 */ /* 0x000fe200078ee204 */
[----:B------:R-:W-:Y:S01]  /*24060*/  UIMAD.WIDE.U32 UR8, UR8, UR12, UR10 ;  /* 0x0000000c080872a5 */ /* 0x000fe2000f8e000a */
[----:B------:R-:W-:Y:S01]  /*24070*/  IMAD.SHL.U32 R11, R11, 0x8, RZ ;  /* 0x000000080b0b7824 */ /* 0x000fe200078e00ff */
[----:B------:R-:W-:Y:S01]  /*24080*/  BSSY B1, `(.L_x_6429) ;  /* 0x000004c000017945 */ /* 0x000fe20003800000 */
[----:B0-----:R-:W-:Y:S01]  /*24090*/  @P0 IMAD.HI.U32 R6, R8, R5, RZ ;  /* 0x0000000508060227 */ /* 0x001fe200078e00ff */
[----:B------:R-:W-:-:S02]  /*240a0*/  UIADD3 UR4, UR9, UR4, URZ ;  /* 0x0000000409047290 */ /* 0x000fc4000fffe03f */
[----:B------:R-:W-:Y:S01]  /*240b0*/  LOP3.LUT R10, R11, 0x8, R10, 0xe2, !PT ;  /* 0x000000080b0a7812 */ /* 0x000fe200078ee20a */
[----:B------:R-:W-:Y:S02]  /*240c0*/  IMAD.U32 R4, RZ, RZ, UR8 ;  /* 0x00000008ff047e24 */ /* 0x000fe4000f8e00ff */
[----:B------:R-:W-:Y:S01]  /*240d0*/  IMAD.U32 R5, RZ, RZ, UR9 ;  /* 0x00000009ff057e24 */ /* 0x000fe2000f8e00ff */
[----:B------:R-:W-:Y:S01]  /*240e0*/  ULDC.64 UR8, c[0x0][0xbe0] ;  /* 0x0002f80000087ab9 */ /* 0x000fe20000000a00 */
        /* <DEDUP_REMOVED lines=17> */
[----:B------:R-:W-:Y:S01]  /*24200*/  IMAD.U32 R6, RZ, RZ, UR58 ;  /* 0x0000003aff067e24 */ /* 0x000fe2000f8e00ff */
[----:B------:R-:W-:Y:S01]  /*24210*/  LOP3.LUT R10, R15, 0x10, R10, 0xe2, !PT ;  /* 0x000000100f0a7812 */ /* 0x000fe200078ee20a */
[----:B------:R-:W-:-:S02]  /*24220*/  IMAD.IADD R5, R5, 0x1, R11 ;  /* 0x0000000105057824 */ /* 0x000fc400078e020b */
[----:B------:R-:W-:Y:S02]  /*24230*/  IMAD R0, R3, UR8, RZ ;  /* 0x0000000803007c24 */ /* 0x000fe4000f8e02ff */
[----:B------:R-:W-:-:S04]  /*24240*/  IMAD.WIDE.U32 R4, R9, UR8, R4 ;  /* 0x0000000809047c25 */ /* 0x000fc8000f8e0004 */
[----:B------:R-:W-:Y:S01]  /*24250*/  IMAD R3, R9, UR9, R0 ;  /* 0x0000000909037c24 */ /* 0x000fe2000f8e0200 */
[----:B------:R-:W-:Y:S01]  /*24260*/  SEL R9, RZ, 0x40, P0 ;  /* 0x00000040ff097807 */ /* 0x000fe20000000000 */
[----:B------:R-:W-:Y:S01]  /*24270*/  IMAD R0, R6, 0x40, R195 ;  /* 0x0000004006007824 */ /* 0x000fe200078e02c3 */
[----:B------:R-:W-:Y:S01]  /*24280*/  ULDC.64 UR8, c[0x0][0xb80] ;  /* 0x0002e00000087ab9 */ /* 0x000fe20000000a00 */
[----:B------:R-:W-:Y:S01]  /*24290*/  IMAD.SHL.U32 R15, R8, 0x20, RZ ;  /* 0x00000020080f7824 */ /* 0x000fe200078e00ff */
[----:B------:R-:W-:Y:S01]  /*242a0*/  LEA R6, P1, R4, UR8, 0x1 ;  /* 0x0000000804067c11 */ /* 0x000fe2000f8208ff */
[----:B------:R-:W-:Y:S01]  /*242b0*/  IMAD.IADD R3, R5, 0x1, R3 ;  /* 0x0000000105037824 */ /* 0x000fe200078e0203 */
[----:B------:R-:W-:Y:S02]  /*242c0*/  ISETP.GE.AND P0, PT, R0, R27, PT ;  /* 0x0000001b0000720c */ /* 0x000fe40003f06270 */
[----:B------:R-:W-:Y:S01]  /*242d0*/  LOP3.LUT R10, R15, 0x20, R10, 0xe2, !PT ;  /* 0x000000200f0a7812 */ /* 0x000fe200078ee20a */
[----:B------:R0:W1:Y:S01]  /*242e0*/  SHFL.IDX PT, R8, R6, RZ, 0x181f ;  /* 0x00181fff06087589 */ /* 0x00006200000e0000 */
[----:B------:R-:W-:-:S02]  /*242f0*/  LEA.HI.X R3, R4, UR9, R3, 0x1, P1 ;  /* 0x0000000904037c11 */ /* 0x000fc400088f0c03 */
        /* <DEDUP_REMOVED lines=36> */
.L_x_6430:
[----:B------:R-:W-:Y:S05]  /*24540*/  BSYNC B1 ;  /* 0x0000000000017941 */ /* 0x000fea0003800000 */
.L_x_6429:
        /* <DEDUP_REMOVED lines=36> */
.L_x_6425:
[----:B------:R-:W-:Y:S05]  /*24790*/  BSYNC B0 ;  /* 0x0000000000007941 */ /* 0x000fea0003800000 */
.L_x_6419:
[----:B------:R-:W-:Y:S02]  /*247a0*/  ULDC UR4, c[0x0][0xd3c] ;  /* 0x00034f0000047ab9 */ /* 0x000fe40000000800 */
[----:B------:R-:W-:-:S06]  /*247b0*/  UISETP.GE.AND UP0, UPT, UR6, UR4, UPT ;  /* 0x000000040600728c */ /* 0x000fcc000bf06270 */
[----:B------:R-:W-:-:S13]  /*247c0*/  PLOP3.LUT P0, PT, PT, PT, UP0, 0x80, 0x0 ;  /* 0x000000000000781c */ /* 0x000fda0003f0f008 */
[----:B------:R-:W-:Y:S05]  /*247d0*/  @!P0 BRA `(.L_x_6431) ;  /* 0xfffffdc400e88947 */ /* 0x000fea000383ffff */
[----:B------:R-:W-:Y:S05]  /*247e0*/  EXIT ;  /* 0x000000000000794d */ /* 0x000fea0003800000 */
.L_x_6290:
        /* <DEDUP_REMOVED lines=16> */
.L_x_6432:
        /* <DEDUP_REMOVED lines=40> */
.L_x_6438:
        /* <DEDUP_REMOVED lines=12> */
.L_x_6437:
[----:B------:R-:W-:Y:S05]  /*24c30*/  BSYNC B0 ;  /* 0x0000000000007941 */ /* 0x000fea0003800000 */
.L_x_6436:
        /* <DEDUP_REMOVED lines=20> */
.L_x_6434:
        /* <DEDUP_REMOVED lines=20> */
.L_x_6439:
[----:B---3--:R-:W-:Y:S01]  /*24ec0*/  IMAD R16, R16, UR5, R11 ;  /* 0x0000000510107c24 */ /* 0x008fe2000f8e020b */
[----:B------:R-:W-:Y:S01]  /*24ed0*/  IABS R2, R4 ;  /* 0x0000000400027213 */ /* 0x000fe20000000000 */
[----:B-12---:R-:W-:-:S03]  /*24ee0*/  IMAD.MOV R9, RZ, RZ, -R3 ;  /* 0x000000ffff097224 */ /* 0x006fc600078e0a03 */
        /* <DEDUP_REMOVED lines=20> */
[----:B------:R-:W-:-:S04]  /*25030*/  IMAD R13, R7, R2, RZ ;  /* 0x00000002070d7224 */ /* 0x000fc800078e02ff */
[----:B------:R-:W-:-:S05]  /*25040*/  IMAD.MOV R6, RZ, RZ, -R13 ;  /* 0x000000ffff067224 */ /* 0x000fca00078e0a0d */
[----:B------:R-:W-:Y:S01]  /*25050*/  VIADDMNMX R15, R6, UR5, R7, PT ;  /* 0x00000005060f7c46 */ /* 0x000fe2000b800107 */
[----:B------:R-:W-:-:S03]  /*25060*/  IMAD.MOV R7, RZ, RZ, -R2 ;  /* 0x000000ffff077224 */ /* 0x000fc600078e0a02 */
[----:B------:R-:W-:Y:S01]  /*25070*/  IABS R8, R15 ;  /* 0x0000000f00087213 */ /* 0x000fe20000000000 */
[----:B------:R-:W-:Y:S01]  /*25080*/  IMAD R4, R4, R7, R11 ;  /* 0x0000000704047224 */ /* 0x000fe200078e020b */
[----:B0-----:R-:W-:Y:S01]  /*25090*/  IABS R10, R15 ;  /* 0x0000000f000a7213 */ /* 0x001fe20000000000 */
[----:B------:R-:W-:Y:S01]  /*250a0*/  IMAD.MOV R18, RZ, RZ, -R15 ;  /* 0x000000ffff127224 */ /* 0x000fe200078e0a0f */
[----:B------:R-:W0:Y:S02]  /*250b0*/  I2F.RP R6, R8 ;  /* 0x0000000800067306 */ /* 0x000e240000209400 */
[----:B------:R-:W-:-:S06]  /*250c0*/  IABS R9, R4 ;  /* 0x0000000400097213 */ /* 0x000fcc0000000000 */
        /* <DEDUP_REMOVED lines=26> */
.L_x_6435:
[----:B------:R-:W-:Y:S01]  /*25270*/  ULDC UR4, c[0x0][0xd3c] ;  /* 0x00034f0000047ab9 */ /* 0x000fe20000000800 */
[----:B------:R-:W-:Y:S02]  /*25280*/  IMAD.MOV.U32 R17, RZ, RZ, RZ ;  /* 0x000000ffff117224 */ /* 0x000fe400078e00ff */
[----:B------:R-:W-:Y:S02]  /*25290*/  IMAD.U32 R16, RZ, RZ, UR6 ;  /* 0x00000006ff107e24 */ /* 0x000fe4000f8e00ff */
[----:B------:R-:W-:Y:S02]  /*252a0*/  IMAD.MOV.U32 R18, RZ, RZ, RZ ;  /* 0x000000ffff127224 */ /* 0x000fe400078e00ff */
[----:B------:R-:W-:-:S07]  /*252b0*/  IMAD.U32 R19, RZ, RZ, UR4 ;  /* 0x00000004ff137e24 */ /* 0x000fce000f8e00ff */
.L_x_6440:
[----:B------:R-:W-:-:S13]  /*252c0*/  ISETP.NE.AND P0, PT, R5, RZ, PT ;  /* 0x000000ff0500720c */ /* 0x000fda0003f05270 */
[----:B------:R-:W0:Y:S01]  /*252d0*/  @!P0 S2R R3, SR_CgaCtaId ;  /* 0x0000000000038919 */ /* 0x000e220000008800 */
[----:B------:R-:W-:-:S04]  /*252e0*/  @!P0 MOV R0, 0x400 ;  /* 0x0000040000008802 */ /* 0x000fc80000000f00 */
[----:B0-----:R-:W-:-:S05]  /*252f0*/  @!P0 LEA R0, R3, R0, 0x18 ;  /* 0x0000000003008211 */ /* 0x001fca00078ec0ff */
[----:B------:R1:W-:Y:S01]  /*25300*/  @!P0 STS.128 [R0+0x388d0], R16 ;  /* 0x0388d01000008388 */ /* 0x0003e20000000c00 */
[----:B------:R-:W-:Y:S06]  /*25310*/  BAR.ARV 0x5, 0x180 ;  /* 0x0146000000007b1d */ /* 0x000fec0000002000 */
.L_x_6433:
        /* <DEDUP_REMOVED lines=34> */
.L_x_6516:
[----:B------:R-:W-:Y:S05]  /*25540*/  YIELD ;  /* 0x0000000000007946 */ /* 0x000fea0003800000 */
[----:B------:R-:W-:Y:S01]  /*25550*/  ULDC.64 UR4, c[0x0][0xb20] ;  /* 0x0002c80000047ab9 */ /* 0x000fe20000000a00 */
[----:B------:R-:W-:Y:S01]  /*25560*/  IMAD.MOV.U32 R32, RZ, RZ, RZ ;  /* 0x000000ffff207224 */ /* 0x000fe200078e00ff */
[----:B------:R-:W-:-:S04]  /*25570*/  ISETP.NE.U32.AND P0, PT, RZ, UR4, PT ;  /* 0x00000004ff007c0c */ /* 0x000fc8000bf05070 */
[----:B------:R-:W-:Y:S01]  /*25580*/  ISETP.NE.AND.EX P0, PT, RZ, UR5, PT, P0 ;  /* 0x00000005ff007c0c */ /* 0x000fe2000bf05300 */
[----:B------:R-:W-:-:S12]  /*25590*/  ULDC.64 UR4, c[0x0][0xb10] ;  /* 0x0002c40000047ab9 */ /* 0x000fd80000000a00 */
[----:B------:R-:W0:Y:S02]  /*255a0*/  @P0 LDC.64 R2, c[0x0][0xb20] ;  /* 0x0002c800ff020b82 */ /* 0x000e240000000a00 */
[----:B0-----:R-:W-:-:S05]  /*255b0*/  @P0 IMAD.WIDE R2, R19, 0x4, R2 ;  /* 0x0000000413020825 */ /* 0x001fca00078e0202 */
[----:B------:R0:W5:Y:S01]  /*255c0*/  @P0 LDG.E R32, desc[UR36][R2.64] ;  /* 0x0000002402200981 */ /* 0x000162000c1e1900 */
[----:B------:R-:W-:Y:S01]  /*255d0*/  ISETP.NE.U32.AND P0, PT, RZ, UR4, PT ;  /* 0x00000004ff007c0c */ /* 0x000fe2000bf05070 */
[----:B------:R-:W-:Y:S01]  /*255e0*/  IMAD.MOV.U32 R36, RZ, RZ, RZ ;  /* 0x000000ffff247224 */ /* 0x000fe200078e00ff */
[----:B------:R-:W-:Y:S02]  /*255f0*/  LOP3.LUT R22, R22, 0xffffffbf, RZ, 0xc0, !PT ;  /* 0xffffffbf16167812 */ /* 0x000fe400078ec0ff */
[----:B------:R-:W-:Y:S01]  /*25600*/  ISETP.NE.AND.EX P1, PT, RZ, UR5, PT, P0 ;  /* 0x00000005ff007c0c */ /* 0x000fe2000bf25300 */
[----:B------:R-:W-:Y:S02]  /*25610*/  ULDC.64 UR4, c[0x0][0xaf8] ;  /* 0x0002be0000047ab9 */ /* 0x000fe40000000a00 */
[----:B------:R-:W-:Y:S01]  /*25620*/  ISETP.NE.U32.AND P0, PT, RZ, UR4, PT ;  /* 0x00000004ff007c0c */ /* 0x000fe2000bf05070 */
[----:B0-----:R-:W0:Y:S03]  /*25630*/  LDC.64 R2, c[0x0][0xaf8] ;  /* 0x0002be00ff027b82 */ /* 0x001e260000000a00 */
[----:B------:R-:W-:Y:S01]  /*25640*/  ISETP.NE.AND.EX P2, PT, RZ, UR5, PT, P0 ;  /* 0x00000005ff007c0c */ /* 0x000fe2000bf45300 */
[----:B------:R-:W-:-:S05]  /*25650*/  ULDC.64 UR4, c[0x0][0x418] ;  /* 0x0001060000047ab9 */ /* 0x000fca0000000a00 */
[----:B-1----:R-:W1:Y:S07]  /*25660*/  @P1 LDC.64 R4, c[0x0][0xb10] ;  /* 0x0002c400ff041b82 */ /* 0x002e6e0000000a00 */
[----:B------:R-:W-:Y:S01]  /*25670*/  @P2 LOP3.LUT R22, R22, 0x40, RZ, 0xfc, !PT ;  /* 0x0000004016162812 */ /* 0x000fe200078efcff */
[----:B0-----:R-:W-:-:S05]  /*25680*/  IMAD.WIDE R2, R19, 0x4, R2 ;  /* 0x0000000413027825 */ /* 0x001fca00078e0202 */
[----:B------:R0:W5:Y:S01]  /*25690*/  @P2 LDG.E R36, desc[UR36][R2.64] ;  /* 0x0000002402242981 */ /* 0x000162000c1e1900 */
[----:B-1----:R-:W-:-:S05]  /*256a0*/  @P1 IMAD.WIDE R4, R19, 0x4, R4 ;  /* 0x0000000413041825 */ /* 0x002fca00078e0204 */
[----:B--2---:R-:W2:Y:S01]  /*256b0*/  @P1 LDG.E R0, desc[UR36][R4.64] ;  /* 0x0000002404001981 */ /* 0x004ea2000c1e1900 */
        /* <DEDUP_REMOVED lines=17> */
.L_x_6442:
        /* <DEDUP_REMOVED lines=8> */
.L_x_6443:
[----:B------:R-:W-:Y:S02]  /*25850*/  ULDC.64 UR4, c[0x0][0xb00] ;  /* 0x0002c00000047ab9 */ /* 0x000fe40000000a00 */
[----:B------:R-:W-:-:S04]  /*25860*/  ISETP.NE.U32.AND P0, PT, RZ, UR4, PT ;  /* 0x00000004ff007c0c */ /* 0x000fc8000bf05070 */
[----:B------:R-:W-:-:S13]  /*25870*/  ISETP.NE.AND.EX P0, PT, RZ, UR5, PT, P0 ;  /* 0x00000005ff007c0c */ /* 0x000fda000bf05300 */
[----:B------:R-:W-:Y:S05]  /*25880*/  @!P0 BRA `(.L_x_6444) ;  /* 0x0000000000148947 */ /* 0x000fea0003800000 */
[----:B0-----:R-:W0:Y:S02]  /*25890*/  LDC.64 R2, c[0x0][0xb00] ;  /* 0x0002c000ff027b82 */ /* 0x001e240000000a00 */
[----:B0-----:R-:W-:-:S05]  /*258a0*/  IMAD.WIDE R2, R19, 0x4, R2 ;  /* 0x0000000413027825 */ /* 0x001fca00078e0202 */
[----:B------:R-:W3:Y:S04]  /*258b0*/  LDG.E R27, desc[UR36][R2.64] ;  /* 0x00000024021b7981 */ /* 0x000ee8000c1e1900 */
[----:B-12---:R-:W3:Y:S02]  /*258c0*/  LDG.E R0, desc[UR36][R2.64+0x4] ;  /* 0x0000042402007981 */ /* 0x006ee4000c1e1900 */
[----:B---3--:R-:W-:-:S07]  /*258d0*/  IMAD.IADD R27, R0, 0x1, -R27 ;  /* 0x00000001001b7824 */ /* 0x008fce00078e0a1b */
.L_x_6444:
[----:B------:R-:W4:Y:S01]  /*258e0*/  LDL R6, [R1+0x414] ;  /* 0x0004140001067983 */ /* 0x000f220000100800 */
[----:B012---:R-:W0:Y:S01]  /*258f0*/  LDC R0, c[0x0][0x448] ;  /* 0x00011200ff007b82 */ /* 0x007e220000000800 */
[----:B------:R-:W-:Y:S01]  /*25900*/  IMAD.SHL.U32 R8, R17, 0x40, RZ ;  /* 0x0000004011087824 */ /* 0x000fe200078e00ff */
[----:B------:R-:W-:Y:S01]  /*25910*/  LOP3.LUT R22, R22, 0xfffff7ff, RZ, 0xc0, !PT ;  /* 0xfffff7ff16167812 */ /* 0x000fe200078ec0ff */
[----:B-----5:R-:W-:-:S03]  /*25920*/  IMAD.IADD R27, R27, 0x1, -R32 ;  /* 0x000000011b1b7824 */ /* 0x020fc600078e0a20 */
[----:B------:R1:W-:Y:S02]  /*25930*/  STL [R1+0x410], R8 ;  /* 0x0004100801007387 */ /* 0x0003e40000100800 */
[----:B---3--:R-:W2:Y:S01]  /*25940*/  LDC.64 R2, c[0x0][0xad8] ;  /* 0x0002b600ff027b82 */ /* 0x008ea20000000a00 */
[----:B0-----:R-:W-:Y:S01]  /*25950*/  ISETP.NE.AND P2, PT, R0, 0x1, PT ;  /* 0x000000010000780c */ /* 0x001fe20003f45270 */
[----:B------:R-:W-:Y:S01]  /*25960*/  VIADD R0, R8, 0x3f ;  /* 0x0000003f08007836 */ /* 0x000fe20000000000 */
[----:B--2---:R-:W-:-:S11]  /*25970*/  ISETP.GE.AND P1, PT, R3, 0x1, PT ;  /* 0x000000010300780c */ /* 0x004fd60003f26270 */
[----:B------:R-:W0:Y:S01]  /*25980*/  @P2 LDC R5, c[0x0][0x44c] ;  /* 0x00011300ff052b82 */ /* 0x000e220000000800 */
[----:B------:R-:W-:-:S07]  /*25990*/  @P2 LOP3.LUT R22, R22, 0x800, RZ, 0xfc, !PT ;  /* 0x0000080016162812 */ /* 0x000fce00078efcff */
[----:B------:R-:W2:Y:S01]  /*259a0*/  @P2 LDC R7, c[0x0][0x450] ;  /* 0x00011400ff072b82 */ /* 0x000ea20000000800 */
[----:B0-----:R-:W-:-:S05]  /*259b0*/  @P2 IMAD.HI.U32 R4, R0, R5, RZ ;  /* 0x0000000500042227 */ /* 0x001fca00078e00ff */
[----:B--2---:R-:W-:Y:S02]  /*259c0*/  @P2 SHF.R.U32.HI R0, RZ, R7, R4 ;  /* 0x00000007ff002219 */ /* 0x004fe40000011604 */
[----:B----4-:R-:W-:-:S05]  /*259d0*/  IADD3 R5, R27, 0x1, -R6 ;  /* 0x000000011b057810 */ /* 0x010fca0007ffe806 */
        /* <DEDUP_REMOVED lines=14> */
.L_x_6447:
[----:B------:R-:W-:-:S13]  /*25ac0*/  ISETP.NE.AND P0, PT, R3, 0x1, PT ;  /* 0x000000010300780c */ /* 0x000fda0003f05270 */
[----:B------:R-:W0:Y:S02]  /*25ad0*/  @P0 LDC.64 R4, c[0x0][0xae0] ;  /* 0x0002b800ff040b82 */ /* 0x000e240000000a00 */
[----:B0-----:R-:W-:-:S05]  /*25ae0*/  @P0 IMAD.HI.U32 R4, R0, R4, RZ ;  /* 0x0000000400040227 */ /* 0x001fca00078e00ff */
[----:B------:R-:W-:-:S07]  /*25af0*/  @P0 SHF.R.U32.HI R0, RZ, R5, R4 ;  /* 0x00000005ff000219 */ /* 0x000fce0000011604 */
.L_x_6448:
[----:B------:R-:W-:Y:S05]  /*25b00*/  BSYNC B0 ;  /* 0x0000000000007941 */ /* 0x000fea0003800000 */
.L_x_6446:
[----:B------:R-:W-:-:S05]  /*25b10*/  IMAD R5, R0, R3, R3 ;  /* 0x0000000300057224 */ /* 0x000fca00078e0203 */
[----:B------:R-:W-:-:S07]  /*25b20*/  VIMNMX R2, R2, R5, PT ;  /* 0x0000000502027248 */ /* 0x000fce0003fe0100 */
.L_x_6445:
        /* <DEDUP_REMOVED lines=29> */
.L_x_6451:
[----:B------:R-:W-:-:S13]  /*25d00*/  ISETP.NE.AND P0, PT, R3, 0x1, PT ;  /* 0x000000010300780c */ /* 0x000fda0003f05270 */
[----:B------:R-:W1:Y:S02]  /*25d10*/  @P0 LDC.64 R4, c[0x0][0xae0] ;  /* 0x0002b800ff040b82 */ /* 0x000e640000000a00 */
[----:B-1----:R-:W-:-:S05]  /*25d20*/  @P0 IMAD.HI.U32 R4, R2, R4, RZ ;  /* 0x0000000402040227 */ /* 0x002fca00078e00ff */
[----:B------:R-:W-:-:S07]  /*25d30*/  @P0 SHF.R.U32.HI R2, RZ, R5, R4 ;  /* 0x00000005ff020219 */ /* 0x000fce0000011604 */
.L_x_6452:
[----:B------:R-:W-:Y:S05]  /*25d40*/  BSYNC B0 ;  /* 0x0000000000007941 */ /* 0x000fea0003800000 */
.L_x_6450:
[----:B------:R-:W-:-:S05]  /*25d50*/  IMAD R3, R2, R3, RZ ;  /* 0x0000000302037224 */ /* 0x000fca00078e02ff */
[----:B------:R-:W-:-:S07]  /*25d60*/  VIMNMX R0, R0, R3, !PT ;  /* 0x0000000300007248 */ /* 0x000fce0007fe0100 */
.L_x_6449:
        /* <DEDUP_REMOVED lines=24> */
.L_x_6454:
        /* <DEDUP_REMOVED lines=20> */
.L_x_6457:
[----:B------:R-:W-:Y:S05]  /*26030*/  BSYNC B6 ;  /* 0x0000000000067941 */ /* 0x000fea0003800000 */
.L_x_6456:
        /* <DEDUP_REMOVED lines=20> */
.L_x_6460:
        /* <DEDUP_REMOVED lines=15> */
.L_x_6459:
[----:B------:R-:W-:Y:S05]  /*26270*/  BSYNC B6 ;  /* 0x0000000000067941 */ /* 0x000fea0003800000 */
.L_x_6458:
[----:B------:R-:W-:Y:S01]  /*26280*/  ULDC.64 UR4, c[0x0][0xaf0] ;  /* 0x0002bc0000047ab9 */ /* 0x000fe20000000a00 */
[----:B------:R-:W1:Y:S01]  /*26290*/  S2R R17, SR_TID.X ;  /* 0x0000000000117919 */ /* 0x000e620000002100 */
[----:B------:R-:W-:Y:S01]  /*262a0*/  ISETP.NE.U32.AND P0, PT, RZ, UR4, PT ;  /* 0x00000004ff007c0c */ /* 0x000fe2000bf05070 */
[----:B------:R-:W-:Y:S01]  /*262b0*/  IMAD.MOV.U32 R29, RZ, RZ, R19 ;  /* 0x000000ffff1d7224 */ /* 0x000fe200078e0013 */
[----:B------:R-:W-:Y:S01]  /*262c0*/  ULDC UR4, c[0x0][0x320] ;  /* 0x0000c80000047ab9 */ /* 0x000fe20000000800 */
[----:B------:R-:W2:Y:S01]  /*262d0*/  S2R R28, SR_TID.X ;  /* 0x00000000001c7919 */ /* 0x000ea20000002100 */
[----:B------:R-:W-:Y:S01]  /*262e0*/  ISETP.NE.AND.EX P0, PT, RZ, UR5, PT, P0 ;  /* 0x00000005ff007c0c */ /* 0x000fe2000bf05300 */
[----:B------:R-:W3:-:S12]  /*262f0*/  LDC R10, c[0x0][0x430] ;  /* 0x00010c00ff0a7b82 */ /* 0x000ed80000000800 */
[----:B------:R-:W4:Y:S01]  /*26300*/  @P0 LDC.64 R2, c[0x0][0xaf0] ;  /* 0x0002bc00ff020b82 */ /* 0x000f220000000a00 */
[----:B-1----:R-:W-:-:S05]  /*26310*/  IMAD.SHL.U32 R17, R17, 0x8, RZ ;  /* 0x0000000811117824 */ /* 0x002fca00078e00ff */
[----:B------:R-:W-:-:S04]  /*26320*/  LOP3.LUT R17, R17, 0x38, RZ, 0xc0, !PT ;  /* 0x0000003811117812 */ /* 0x000fc800078ec0ff */
[----:B------:R-:W-:Y:S01]  /*26330*/  LOP3.LUT R31, R17, 0x180, RZ, 0xfc, !PT ;  /* 0x00000180111f7812 */ /* 0x000fe200078efcff */
[----:B----4-:R-:W-:Y:S01]  /*26340*/  @P0 IMAD.WIDE R2, R19, 0x4, R2 ;  /* 0x0000000413020825 */ /* 0x010fe200078e0202 */
[C---:B------:R-:W-:Y:S02]  /*26350*/  LOP3.LUT R20, R17.reuse, 0x40, RZ, 0xfc, !PT ;  /* 0x0000004011147812 */ /* 0x040fe400078efcff */
[----:B------:R-:W-:Y:S02]  /*26360*/  LOP3.LUT R17, R17, 0x1c0, RZ, 0xfc, !PT ;  /* 0x000001c011117812 */ /* 0x000fe400078efcff */
[----:B------:R1:W5:Y:S01]  /*26370*/  @P0 LDG.E R29, desc[UR36][R2.64] ;  /* 0x00000024021d0981 */ /* 0x000362000c1e1900 */
[----:B--2---:R-:W-:Y:S01]  /*26380*/  IMAD.SHL.U32 R21, R28, 0x8, RZ ;  /* 0x000000081c157824 */ /* 0x004fe200078e00ff */
[----:B------:R-:W-:Y:S01]  /*26390*/  ISETP.GE.AND P0, PT, R17, UR4, PT ;  /* 0x0000000411007c0c */ /* 0x000fe2000bf06270 */
[----:B------:R-:W-:Y:S01]  /*263a0*/  UMOV UR5, 0xffffffff ;  /* 0xffffffff00057882 */ /* 0x000fe20000000000 */
[----:B------:R-:W2:Y:S01]  /*263b0*/  S2R R17, SR_TID.X ;  /* 0x0000000000117919 */ /* 0x000ea20000002100 */
[----:B------:R-:W-:-:S02]  /*263c0*/  ISETP.GE.AND P3, PT, R20, UR4, PT ;  /* 0x0000000414007c0c */ /* 0x000fc4000bf66270 */
[----:B------:R-:W-:Y:S01]  /*263d0*/  LOP3.LUT R21, R21, 0x38, RZ, 0xc0, !PT ;  /* 0x0000003815157812 */ /* 0x000fe200078ec0ff */
[----:B------:R-:W4:Y:S01]  /*263e0*/  S2R R20, SR_TID.X ;  /* 0x0000000000147919 */ /* 0x000f220000002100 */
[----:B------:R-:W-:Y:S02]  /*263f0*/  ISETP.GE.AND P1, PT, R31, UR4, PT ;  /* 0x000000041f007c0c */ /* 0x000fe4000bf26270 */
[----:B------:R-:W-:Y:S02]  /*26400*/  ISETP.GE.AND P2, PT, R21, UR4, PT ;  /* 0x0000000415007c0c */ /* 0x000fe4000bf46270 */
[----:B------:R-:W-:Y:S02]  /*26410*/  LOP3.LUT R22, R22, 0xfffffdff, RZ, 0xc0, !PT ;  /* 0xfffffdff16167812 */ /* 0x000fe400078ec0ff */
[----:B------:R-:W-:Y:S02]  /*26420*/  LEA R0, R30, 0xffffffc0, 0x6 ;  /* 0xffffffc01e007811 */ /* 0x000fe400078e30ff */
[----:B------:R-:W-:-:S02]  /*26430*/  SEL R6, RZ, 0x40, P1 ;  /* 0x00000040ff067807 */ /* 0x000fc40000800000 */
[----:B------:R-:W-:Y:S02]  /*26440*/  @P3 LOP3.LUT R22, R22, 0x200, RZ, 0xfc, !PT ;  /* 0x0000020016163812 */ /* 0x000fe400078efcff */
[----:B0-----:R-:W-:Y:S02]  /*26450*/  SEL R30, RZ, 0x80, P0 ;  /* 0x00000080ff1e7807 */ /* 0x001fe40000000000 */
[----:B------:R-:W-:-:S04]  /*26460*/  LOP3.LUT R22, R22, 0xfffffbff, RZ, 0xc0, !PT ;  /* 0xfffffbff16167812 */ /* 0x000fc800078ec0ff */
[----:B------:R-:W-:-:S04]  /*26470*/  @P2 LOP3.LUT R22, R22, 0x400, RZ, 0xfc, !PT ;  /* 0x0000040016162812 */ /* 0x000fc800078efcff */
[----:B------:R-:W-:Y:S01]  /*26480*/  LOP3.LUT R22, R22, 0xffffffdf, RZ, 0xc0, !PT ;  /* 0xffffffdf16167812 */ /* 0x000fe200078ec0ff */
[----:B--2---:R-:W-:-:S05]  /*26490*/  IMAD.SHL.U32 R17, R17, 0x8, RZ ;  /* 0x0000000811117824 */ /* 0x004fca00078e00ff */
[----:B------:R-:W-:-:S04]  /*264a0*/  LOP3.LUT R17, R17, 0x38, RZ, 0xc0, !PT ;  /* 0x0000003811117812 */ /* 0x000fc800078ec0ff */
[----:B------:R-:W-:Y:S01]  /*264b0*/  LOP3.LUT R31, R17, 0x80, RZ, 0xfc, !PT ;  /* 0x00000080111f7812 */ /* 0x000fe200078efcff */
[C---:B------:R-:W-:Y:S01]  /*264c0*/  IMAD.SHL.U32 R17, R28.reuse, 0x8, RZ ;  /* 0x000000081c117824 */ /* 0x040fe200078e00ff */
[----:B------:R-:W-:Y:S02]  /*264d0*/  LOP3.LUT R28, R28, 0x7f, RZ, 0xc0, !PT ;  /* 0x0000007f1c1c7812 */ /* 0x000fe400078ec0ff */
[----:B------:R-:W-:Y:S02]  /*264e0*/  ISETP.GE.AND P5, PT, R31, UR4, PT ;  /* 0x000000041f007c0c */ /* 0x000fe4000bfa6270 */
[----:B------:R-:W-:Y:S02]  /*264f0*/  LOP3.LUT R17, R17, 0x38, RZ, 0xc0, !PT ;  /* 0x0000003811117812 */ /* 0x000fe400078ec0ff */
[----:B------:R-:W-:Y:S02]  /*26500*/  SHF.R.U32.HI R31, RZ, 0x3, R28 ;  /* 0x00000003ff1f7819 */ /* 0x000fe4000001161c */
[----:B------:R-:W-:Y:S01]  /*26510*/  LOP3.LUT R28, R17, 0xc0, RZ, 0xfc, !PT ;  /* 0x000000c0111c7812 */ /* 0x000fe200078efcff */
[----:B----4-:R-:W-:-:S03]  /*26520*/  IMAD.SHL.U32 R17, R20, 0x10, RZ ;  /* 0x0000001014117824 */ /* 0x010fc600078e00ff */
[----:B------:R-:W-:Y:S02]  /*26530*/  ISETP.GE.AND P4, PT, R28, UR4, PT ;  /* 0x000000041c007c0c */ /* 0x000fe4000bf86270 */
[C---:B------:R-:W-:Y:S02]  /*26540*/  LOP3.LUT R28, R21.reuse, 0x100, RZ, 0xfc, !PT ;  /* 0x00000100151c7812 */ /* 0x040fe400078efcff */
[----:B------:R-:W-:Y:S02]  /*26550*/  LOP3.LUT R21, R21, 0x140, RZ, 0xfc, !PT ;  /* 0x0000014015157812 */ /* 0x000fe400078efcff */
[----:B------:R-:W-:Y:S02]  /*26560*/  @P5 LOP3.LUT R22, R22, 0x20, RZ, 0xfc, !PT ;  /* 0x0000002016165812 */ /* 0x000fe400078efcff */
[----:B------:R-:W-:Y:S02]  /*26570*/  ISETP.GE.AND P2, PT, R21, UR4, PT ;  /* 0x0000000415007c0c */ /* 0x000fe4000bf46270 */
[----:B------:R-:W-:-:S02]  /*26580*/  LOP3.LUT R22, R22, 0xffffffef, RZ, 0xc0, !PT ;  /* 0xffffffef16167812 */ /* 0x000fc400078ec0ff */
[----:B------:R-:W-:Y:S02]  /*26590*/  ISETP.GE.AND P3, PT, R28, UR4, PT ;  /* 0x000000041c007c0c */ /* 0x000fe4000bf66270 */
[----:B------:R-:W-:Y:S02]  /*265a0*/  @P4 LOP3.LUT R22, R22, 0x10, RZ, 0xfc, !PT ;  /* 0x0000001016164812 */ /* 0x000fe400078efcff */
[----:B------:R-:W-:Y:S02]  /*265b0*/  LOP3.LUT R17, R31, 0x70, R17, 0xf8, !PT ;  /* 0x000000701f117812 */ /* 0x000fe400078ef811 */
[----:B------:R-:W-:-:S03]  /*265c0*/  LOP3.LUT R22, R22, 0xfffffffb, RZ, 0xc0, !PT ;  /* 0xfffffffb16167812 */ /* 0x000fc600078ec0ff */
[----:B------:R-:W-:Y:S01]  /*265d0*/  IMAD.IADD R7, R17, 0x1, R0 ;  /* 0x0000000111077824 */ /* 0x000fe200078e0200 */
[----:B------:R-:W-:-:S04]  /*265e0*/  @P2 LOP3.LUT R22, R22, 0x4, RZ, 0xfc, !PT ;  /* 0x0000000416162812 */ /* 0x000fc800078efcff */
[----:B------:R-:W-:-:S04]  /*265f0*/  LOP3.LUT R22, R22, 0xfffffff7, RZ, 0xc0, !PT ;  /* 0xfffffff716167812 */ /* 0x000fc800078ec0ff */
[----:B------:R-:W-:Y:S01]  /*26600*/  @P3 LOP3.LUT R22, R22, 0x8, RZ, 0xfc, !PT ;  /* 0x0000000816163812 */ /* 0x000fe200078efcff */
[----:B-1-3--:R-:W-:Y:S06]  /*26610*/  BRA.DIV UR5, `(.L_x_6461) ;  /* 0x0000004e05ac7947 */ /* 0x00afec000b800000 */
.L_x_6534:
        /* <DEDUP_REMOVED lines=44> */
[----:B------:R-:W-:Y:S01]  /*268e0*/  IMAD R2, R10, R2, R7 ;  /* 0x000000020a027224 */ /* 0x000fe200078e0207 */
[----:B------:R0:W-:Y:S04]  /*268f0*/  STL [R1+0x438], R6 ;  /* 0x0004380601007387 */ /* 0x0001e80000100800 */
[----:B------:R0:W-:Y:S05]  /*26900*/  STL [R1+0x418], R2 ;  /* 0x0004180201007387 */ /* 0x0001ea0000100800 */
[----:B------:R-:W-:-:S04]  /*26910*/  @P0 LOP3.LUT R22, R22, 0x1000, RZ, 0xfc, !PT ;  /* 0x0000100016160812 */ /* 0x000fc800078efcff */
[----:B------:R-:W-:-:S04]  /*26920*/  LOP3.LUT R22, R22, 0xfffffffe, RZ, 0xc0, !PT ;  /* 0xfffffffe16167812 */ /* 0x000fc800078ec0ff */
[----:B------:R-:W-:Y:S01]  /*26930*/  @P1 LOP3.LUT R22, R22, 0x1, RZ, 0xfc, !PT ;  /* 0x0000000116161812 */ /* 0x000fe200078efcff */
[----:B0-----:R-:W-:Y:S06]  /*26940*/  @!P0 BRA `(.L_x_6462) ;  /* 0x0000000000048947 */ /* 0x001fec0003800000 */
[----:B------:R-:W-:Y:S01]  /*26950*/  BPT.TRAP 0x1 ;  /* 0x000000040000795c */ /* 0x000fe20000300000 */
.L_x_6462:
        /* <DEDUP_REMOVED lines=9> */
.L_x_6535:
[----:B------:R-:W-:Y:S05]  /*269f0*/  BSYNC B0 ;  /* 0x0000000000007941 */ /* 0x000fea0003800000 */
.L_x_6463:
[----:B------:R-:W0:Y:S01]  /*26a00*/  LDL R2, [R1+0x418] ;  /* 0x0004180001027983 */ /* 0x000e220000100800 */
[----:B------:R-:W-:Y:S01]  /*26a10*/  ULDC.64 UR4, c[0x0][0x300] ;  /* 0x0000c00000047ab9 */ /* 0x000fe20000000a00 */
[----:B-----5:R-:W-:Y:S02]  /*26a20*/  SHF.R.S32.HI R4, RZ, 0x1f, R37 ;  /* 0x0000001fff047819 */ /* 0x020fe40000011425 */
[----:B------:R-:W-:-:S03]  /*26a30*/  LOP3.LUT R22, R22, 0xfffffffd, RZ, 0xc0, !PT ;  /* 0xfffffffd16167812 */ /* 0x000fc600078ec0ff */
[----:B------:R-:W-:Y:S01]  /*26a40*/  STL [R1+0x430], R4 ;  /* 0x0004300401007387 */ /* 0x000fe20000100800 */
[----:B0-----:R-:W-:-:S05]  /*26a50*/  SHF.R.S32.HI R0, RZ, 0x1f, R2 ;  /* 0x0000001fff007819 */ /* 0x001fca0000011402 */
[----:B------:R0:W-:Y:S02]  /*26a60*/  STL [R1+0x42c], R0 ;  /* 0x00042c0001007387 */ /* 0x0001e40000100800 */
[----:B0-----:R-:W-:-:S04]  /*26a70*/  IMAD R0, R0, UR4, RZ ;  /* 0x0000000400007c24 */ /* 0x001fc8000f8e02ff */
[C---:B------:R-:W-:Y:S02]  /*26a80*/  IMAD R0, R2.reuse, UR5, R0 ;  /* 0x0000000502007c24 */ /* 0x040fe4000f8e0200 */
[----:B------:R-:W-:Y:S01]  /*26a90*/  IMAD.WIDE.U32 R2, R2, UR4, RZ ;  /* 0x0000000402027c25 */ /* 0x000fe2000f8e00ff */
[----:B------:R-:W-:-:S03]  /*26aa0*/  ULDC.64 UR4, c[0x0][0x310] ;  /* 0x0000c40000047ab9 */ /* 0x000fc60000000a00 */
[----:B------:R-:W-:Y:S02]  /*26ab0*/  IMAD.IADD R3, R3, 0x1, R0 ;  /* 0x0000000103037824 */ /* 0x000fe400078e0200 */
[----:B------:R-:W-:Y:S02]  /*26ac0*/  IMAD R0, R4, UR4, RZ ;  /* 0x0000000404007c24 */ /* 0x000fe4000f8e02ff */
[----:B------:R-:W0:Y:S01]  /*26ad0*/  S2R R4, SR_TID.X ;  /* 0x0000000000047919 */ /* 0x000e220000002100 */
        /* <DEDUP_REMOVED lines=52> */
.L_x_6545:
        /* <DEDUP_REMOVED lines=10> */
.L_x_6466:
        /* <DEDUP_REMOVED lines=11> */
.L_x_6467:
[----:B------:R-:W-:Y:S01]  /*26f70*/  VIADD R0, R23, 0x20400 ;  /* 0x0002040017007836 */ /* 0x000fe20000000000 */
[----:B------:R-:W-:Y:S01]  /*26f80*/  LOP3.LUT P1, RZ, R22, 0x40, RZ, 0xc0, !PT ;  /* 0x0000004016ff7812 */ /* 0x000fe2000782c0ff */
[----:B------:R1:W-:-:S12]  /*26f90*/  SYNCS.ARRIVE.TRANS64.A1T0 RZ, [R17+URZ+0x38830], RZ ;  /* 0x038830ff11ff79a7 */ /* 0x0003d8000810003f */
[----:B------:R-:W-:Y:S05]  /*26fa0*/  WARPSYNC.ALL ;  /* 0x0000000000007948 */ /* 0x000fea0003800000 */
[----:B------:R-:W-:Y:S01]  /*26fb0*/  BAR.SYNC.DEFER_BLOCKING 0x8, 0x100 ;  /* 0x0204000000007b1d */ /* 0x000fe20000010000 */
[----:B------:R-:W-:Y:S02]  /*26fc0*/  LOP3.LUT P0, RZ, R0, 0x3ff, RZ, 0xc0, !PT ;  /* 0x000003ff00ff7812 */ /* 0x000fe4000780c0ff */
[----:B------:R-:W-:-:S03]  /*26fd0*/  SHF.R.S32.HI R0, RZ, 0x1f, R19 ;  /* 0x0000001fff007819 */ /* 0x000fc60000011413 */
[----:B------:R-:W-:Y:S01]  /*26fe0*/  BSSY B6, `(.L_x_6468) ;  /* 0x0000018000067945 */ /* 0x000fe20003800000 */
[----:B------:R-:W-:Y:S02]  /*26ff0*/  SEL R31, R0, RZ, !P1 ;  /* 0x000000ff001f7207 */ /* 0x000fe40004800000 */
[----:B------:R-:W-:-:S03]  /*27000*/  SEL R0, R19, RZ, !P1 ;  /* 0x000000ff13007207 */ /* 0x000fc60004800000 */
[----:B------:R-:W-:Y:S04]  /*27010*/  STL [R1+0x428], R31 ;  /* 0x0004281f01007387 */ /* 0x000fe80000100800 */
[----:B------:R2:W-:Y:S02]  /*27020*/  STL [R1+0x41c], R0 ;  /* 0x00041c0001007387 */ /* 0x0005e40000100800 */
[----:B--2---:R-:W-:-:S05]  /*27030*/  SHF.R.S32.HI R0, RZ, 0x1f, R36 ;  /* 0x0000001fff007819 */ /* 0x004fca0000011424 */
[----:B------:R2:W-:Y:S01]  /*27040*/  STL [R1+0x420], R0 ;  /* 0x0004200001007387 */ /* 0x0005e20000100800 */
        /* <DEDUP_REMOVED lines=16> */
[----:B012---:R-:W-:Y:S05]  /*27150*/  CALL.ABS.NOINC R2 ;  /* 0x0000000002007343 */ /* 0x007fea0003c00000 */
.L_x_6469:
[----:B------:R-:W-:Y:S05]  /*27160*/  BSYNC B6 ;  /* 0x0000000000067941 */ /* 0x000fea0003800000 */
.L_x_6468:
[----:B------:R-:W3:Y:S01]  /*27170*/  LDL R20, [R1+0x420] ;  /* 0x0004200001147983 */ /* 0x000ee20000100800 */
[----:B------:R-:W-:Y:S01]  /*27180*/  IMAD.MOV.U32 R5, RZ, RZ, R31 ;  /* 0x000000ffff057224 */ /* 0x000fe200078e001f */
[----:B------:R-:W-:Y:S02]  /*27190*/  ULDC.64 UR4, c[0x0][0x298] ;  /* 0x0000a60000047ab9 */ /* 0x000fe40000000a00 */
[----:B------:R-:W4:Y:S01]  /*271a0*/  LDL R21, [R1+0x41c] ;  /* 0x00041c0001157983 */ /* 0x000f220000100800 */
[----:B0-----:R-:W0:Y:S01]  /*271b0*/  S2R R2, SR_TID.X ;  /* 0x0000000000027919 */ /* 0x001e220000002100 */
[----:B------:R-:W1:Y:S01]  /*271c0*/  S2R R31, SR_TID.X ;  /* 0x00000000001f7919 */ /* 0x000e620000002100 */
[----:B0-----:R-:W-:-:S04]  /*271d0*/  LOP3.LUT R2, R2, 0x7f, RZ, 0xc0, !PT ;  /* 0x0000007f02027812 */ /* 0x001fc800078ec0ff */
[----:B--2---:R-:W-:Y:S02]  /*271e0*/  SHF.R.U32.HI R0, RZ, 0x3, R2 ;  /* 0x00000003ff007819 */ /* 0x004fe40000011602 */
[----:B------:R-:W0:Y:S01]  /*271f0*/  LDC R2, c[0x0][0x448] ;  /* 0x00011200ff027b82 */ /* 0x000e220000000800 */
[----:B---3--:R-:W-:Y:S02]  /*27200*/  IMAD.MOV.U32 R4, RZ, RZ, R20 ;  /* 0x000000ffff047224 */ /* 0x008fe400078e0014 */
[----:B------:R-:W2:Y:S01]  /*27210*/  LDL R20, [R1+0x410] ;  /* 0x0004100001147983 */ /* 0x000ea20000100800 */
[----:B0-----:R-:W-:Y:S01]  /*27220*/  ISETP.NE.AND P6, PT, R2, 0x1, PT ;  /* 0x000000010200780c */ /* 0x001fe20003fc5270 */
[----:B-1----:R-:W-:-:S12]  /*27230*/  IMAD.SHL.U32 R31, R31, 0x10, RZ ;  /* 0x000000101f1f7824 */ /* 0x002fd800078e00ff */
[----:B------:R-:W0:Y:S08]  /*27240*/  @P6 LDC R3, c[0x0][0x44c] ;  /* 0x00011300ff036b82 */ /* 0x000e300000000800 */
[----:B------:R-:W1:Y:S01]  /*27250*/  @P6 LDC R2, c[0x0][0x450] ;  /* 0x00011400ff026b82 */ /* 0x000e620000000800 */
[----:B------:R-:W-:Y:S01]  /*27260*/  LOP3.LUT R31, R0, 0x70, R31, 0xf8, !PT ;  /* 0x00000070001f7812 */ /* 0x000fe200078ef81f */
[----:B------:R-:W-:-:S04]  /*27270*/  IMAD R4, R4, UR4, RZ ;  /* 0x0000000404047c24 */ /* 0x000fc8000f8e02ff */
[----:B------:R-:W-:Y:S02]  /*27280*/  IMAD R4, R36, UR5, R4 ;  /* 0x0000000524047c24 */ /* 0x000fe4000f8e0204 */
[----:B--2---:R-:W-:-:S04]  /*27290*/  IMAD.IADD R31, R31, 0x1, R20 ;  /* 0x000000011f1f7824 */ /* 0x004fc800078e0214 */
[----:B0-----:R-:W-:-:S04]  /*272a0*/  @P6 IMAD.HI.U32 R3, R31, R3, RZ ;  /* 0x000000031f036227 */ /* 0x001fc800078e00ff */
[----:B------:R-:W-:Y:S01]  /*272b0*/  IMAD.MOV.U32 R0, RZ, RZ, R31 ;  /* 0x000000ffff007224 */ /* 0x000fe200078e001f */
[----:B-1----:R-:W-:Y:S01]  /*272c0*/  @P6 SHF.R.U32.HI R0, RZ, R2, R3 ;  /* 0x00000002ff006219 */ /* 0x002fe20000011603 */
        /* <DEDUP_REMOVED lines=9> */
[C---:B----4-:R-:W-:Y:S01]  /*27360*/  IMAD.WIDE.U32 R2, R21.reuse, UR4, R2 ;  /* 0x0000000415027c25 */ /* 0x050fe2000f8e0002 */
[----:B------:R-:W0:Y:S03]  /*27370*/  LDC R5, c[0x0][0x448] ;  /* 0x00011200ff057b82 */ /* 0x000e260000000800 */
[----:B------:R-:W-:Y:S01]  /*27380*/  IMAD R4, R21, UR5, R4 ;  /* 0x0000000515047c24 */ /* 0x000fe2000f8e0204 */
[----:B------:R-:W1:Y:S01]  /*27390*/  S2R R6, SR_TID.X ;  /* 0x0000000000067919 */ /* 0x000e620000002100 */
[----:B------:R-:W-:Y:S01]  /*273a0*/  ULDC.64 UR4, c[0x0][0x2d0] ;  /* 0x0000b40000047ab9 */ /* 0x000fe20000000a00 */
[----:B------:R2:W5:Y:S01]  /*273b0*/  LDL R21, [R1+0x414] ;  /* 0x0004140001157983 */ /* 0x0005620000100800 */
[----:B------:R-:W-:Y:S01]  /*273c0*/  IMAD.IADD R3, R3, 0x1, R4 ;  /* 0x0000000103037824 */ /* 0x000fe200078e0204 */
[----:B------:R-:W-:-:S05]  /*273d0*/  SHF.R.S32.HI R4, RZ, 0x1f, R0 ;  /* 0x0000001fff047819 */ /* 0x000fca0000011400 */
[----:B------:R-:W-:Y:S02]  /*273e0*/  IMAD R4, R4, UR4, RZ ;  /* 0x0000000404047c24 */ /* 0x000fe4000f8e02ff */
[----:B------:R-:W-:-:S04]  /*273f0*/  IMAD.WIDE.U32 R2, R0, UR4, R2 ;  /* 0x0000000400027c25 */ /* 0x000fc8000f8e0002 */
[----:B------:R-:W-:Y:S01]  /*27400*/  IMAD R4, R0, UR5, R4 ;  /* 0x0000000500047c24 */ /* 0x000fe2000f8e0204 */
[----:B------:R-:W-:Y:S01]  /*27410*/  ULDC.64 UR4, c[0x0][0x2c8] ;  /* 0x0000b20000047ab9 */ /* 0x000fe20000000a00 */
[----:B------:R-:W-:-:S04]  /*27420*/  IMAD.MOV R0, RZ, RZ, -R0 ;  /* 0x000000ffff007224 */ /* 0x000fc800078e0a00 */
[----:B0-----:R-:W-:Y:S02]  /*27430*/  IMAD R0, R5, R0, R31 ;  /* 0x0000000005007224 */ /* 0x001fe400078e021f */
[----:B------:R-:W-:-:S03]  /*27440*/  IMAD.IADD R3, R3, 0x1, R4 ;  /* 0x0000000103037824 */ /* 0x000fc600078e0204 */
[----:B------:R-:W-:Y:S01]  /*27450*/  SHF.R.S32.HI R4, RZ, 0x1f, R0 ;  /* 0x0000001fff047819 */ /* 0x000fe20000011400 */
[----:B------:R-:W-:-:S04]  /*27460*/  IMAD.WIDE.U32 R2, R0, UR4, R2 ;  /* 0x0000000400027c25 */ /* 0x000fc8000f8e0002 */
[----:B------:R-:W-:-:S04]  /*27470*/  IMAD R4, R4, UR4, RZ ;  /* 0x0000000404047c24 */ /* 0x000fc8000f8e02ff */
[----:B------:R-:W-:Y:S01]  /*27480*/  IMAD R4, R0, UR5, R4 ;  /* 0x0000000500047c24 */ /* 0x000fe2000f8e0204 */
[----:B------:R-:W-:Y:S01]  /*27490*/  ULDC.64 UR4, c[0x0][0x280] ;  /* 0x0000a00000047ab9 */ /* 0x000fe20000000a00 */
[----:B-1----:R-:W-:Y:S01]  /*274a0*/  IMAD.SHL.U32 R9, R6, 0x8, RZ ;  /* 0x0000000806097824 */ /* 0x002fe200078e00ff */
[C---:B------:R-:W-:Y:S01]  /*274b0*/  LEA R0, P0, R2.reuse, UR4, 0x1 ;  /* 0x0000000402007c11 */ /* 0x040fe2000f8008ff */
[----:B------:R-:W-:Y:S01]  /*274c0*/  IMAD.IADD R3, R3, 0x1, R4 ;  /* 0x0000000103037824 */ /* 0x000fe200078e0204 */
[----:B------:R-:W-:Y:S02]  /*274d0*/  ULDC UR4, c[0x0][0x2b8] ;  /* 0x0000ae0000047ab9 */ /* 0x000fe40000000800 */
[----:B------:R-:W-:Y:S02]  /*274e0*/  LOP3.LUT R9, R9, 0x38, RZ, 0xc0, !PT ;  /* 0x0000003809097812 */ /* 0x000fe400078ec0ff */
[----:B------:R-:W-:Y:S01]  /*274f0*/  LEA.HI.X R2, R2, UR5, R3, 0x1, P0 ;  /* 0x0000000502027c11 */ /* 0x000fe200080f0c03 */
[----:B------:R-:W-:Y:S01]  /*27500*/  UMOV UR5, 0xffffffff ;  /* 0xffffffff00057882 */ /* 0x000fe20000000000 */
[----:B------:R-:W-:-:S02]  /*27510*/  LOP3.LUT R6, R6, 0x7f, RZ, 0xc0, !PT ;  /* 0x0000007f06067812 */ /* 0x000fc400078ec0ff */
[----:B------:R-:W-:Y:S02]  /*27520*/  ISETP.GE.AND P0, PT, R9, UR4, PT ;  /* 0x0000000409007c0c */ /* 0x000fe4000bf06270 */
[----:B------:R-:W-:Y:S01]  /*27530*/  SHF.R.U32.HI R10, RZ, 0x3, R6 ;  /* 0x00000003ff0a7819 */ /* 0x000fe20000011606 */
[----:B--2---:R-:W-:Y:S10]  /*27540*/  BRA.DIV UR5, `(.L_x_6470) ;  /* 0x0000004605747947 */ /* 0x004ff4000b800000 */
[----:B------:R-:W0:Y:S01]  /*27550*/  SHFL.IDX PT, R6, R0, RZ, 0x181f ;  /* 0x00181fff00067589 */ /* 0x000e2200000e0000 */
[----:B-----5:R-:W-:Y:S01]  /*27560*/  IMAD R3, R21, R5, RZ ;  /* 0x0000000515037224 */ /* 0x020fe200078e02ff */
[----:B------:R-:W-:Y:S01]  /*27570*/  LOP3.LUT R22, R22, 0xfffffeff, RZ, 0xc0, !PT ;  /* 0xfffffeff16167812 */ /* 0x000fe200078ec0ff */
[----:B------:R-:W-:Y:S01]  /*27580*/  IMAD.IADD R4, R10, 0x1, R20 ;  /* 0x000000010a047824 */ /* 0x000fe200078e0214 */
[----:B------:R-:W1:Y:S04]  /*27590*/  SHFL.IDX PT, R5, R2, RZ, 0x181f ;  /* 0x00181fff02057589 */ /* 0x000e6800000e0000 */
[----:B------:R-:W-:-:S13]  /*275a0*/  ISETP.GE.AND P2, PT, R4, R3, PT ;  /* 0x000000030400720c */ /* 0x000fda0003f46270 */
[----:B------:R-:W-:Y:S02]  /*275b0*/  @P2 LOP3.LUT R22, R22, 0x100, RZ, 0xfc, !PT ;  /* 0x0000010016162812 */ /* 0x000fe400078efcff */
[----:B0-----:R-:W-:Y:S02]  /*275c0*/  @!P2 LEA R6, P1, R9, R6, 0x1 ;  /* 0x000000060906a211 */ /* 0x001fe400078208ff */
[----:B------:R-:W-:-:S03]  /*275d0*/  LOP3.LUT R22, R22, 0xffffff7f, RZ, 0xc0, !PT ;  /* 0xffffff7f16167812 */ /* 0x000fc600078ec0ff */
[----:B-1----:R-:W-:-:S04]  /*275e0*/  @!P2 IMAD.X R5, RZ, RZ, R5, P1 ;  /* 0x000000ffff05a224 */ /* 0x002fc800008e0605 */
[----:B------:R-:W-:Y:S02]  /*275f0*/  @!P2 IMAD.MOV.U32 R7, RZ, RZ, R5 ;  /* 0x000000ffff07a224 */ /* 0x000fe400078e0005 */
[----:B------:R-:W-:-:S03]  /*27600*/  VIADD R5, R4, 0x10 ;  /* 0x0000001004057836 */ /* 0x000fc60000000000 */
[----:B------:R-:W-:Y:S01]  /*27610*/  @!PT LDS RZ, [RZ] ;  /* 0x00000000fffff984 */ /* 0x000fe20000000800 */
[----:B------:R0:W-:Y:S02]  /*27620*/  @!P2 LDGSTS.E.BYPASS.LTC128B.128 [R25+0x20400], desc[UR36][R6.64], !P0 ;  /* 0x204000000619afae */ /* 0x0001e4000c101d64 */
[----:B------:R-:W-:Y:S02]  /*27630*/  ISETP.GE.AND P2, PT, R5, R3, PT ;  /* 0x000000030500720c */ /* 0x000fe40003f46270 */
        /* <DEDUP_REMOVED lines=9> */
[----:B------:R-:W-:Y:S02]  /*276d0*/  ISETP.GE.AND P2, PT, R5, R3, PT ;  /* 0x000000030500720c */ /* 0x000fe40003f46270 */
[----:B------:R-:W-:Y:S04]  /*276e0*/  SHFL.IDX PT, R5, R2, 0x2, 0x181f ;  /* 0x00581f0002057f89 */ /* 0x000fe800000e0000 */
[----:B0-----:R-:W0:Y:S07]  /*276f0*/  SHFL.IDX PT, R6, R0, 0x2, 0x181f ;  /* 0x00581f0000067f89 */ /* 0x001e2e00000e0000 */
[----:B------:R-:W-:Y:S01]  /*27700*/  @P2 LOP3.LUT R22, R22, 0x40, RZ, 0xfc, !PT ;  /* 0x0000004016162812 */ /* 0x000fe200078efcff */
[----:B------:R-:W1:Y:S01]  /*27710*/  SHFL.IDX PT, R0, R0, 0x3, 0x181f ;  /* 0x00781f0000007f89 */ /* 0x000e6200000e0000 */
[----:B0-----:R-:W-:-:S05]  /*27720*/  @!P2 LEA R6, P1, R9, R6, 0x1 ;  /* 0x000000060906a211 */ /* 0x001fca00078208ff */
[----:B------:R-:W-:-:S04]  /*27730*/  @!P2 IMAD.X R5, RZ, RZ, R5, P1 ;  /* 0x000000ffff05a224 */ /* 0x000fc800008e0605 */
[----:B------:R-:W-:Y:S02]  /*27740*/  @!P2 IMAD.MOV.U32 R7, RZ, RZ, R5 ;  /* 0x000000ffff07a224 */ /* 0x000fe400078e0005 */
[----:B------:R0:W2:Y:S04]  /*27750*/  SHFL.IDX PT, R5, R2, 0x3, 0x181f ;  /* 0x00781f0002057f89 */ /* 0x0000a800000e0000 */
[----:B-1----:R0:W-:Y:S02]  /*27760*/  @!P2 LDGSTS.E.BYPASS.LTC128B.128 [R25+0x21400], desc[UR36][R6.64], !P0 ;  /* 0x214000000619afae */ /* 0x0021e4000c101d64 */
.L_x_6554:
[----:B------:R-:W-:Y:S01]  /*27770*/  VIADD R4, R4, 0x30 ;  /* 0x0000003004047836 */ /* 0x000fe20000000000 */
[----:B------:R-:W-:-:S04]  /*27780*/  LOP3.LUT R22, R22, 0xfffeffff, RZ, 0xc0, !PT ;  /* 0xfffeffff16167812 */ /* 0x000fc800078ec0ff */
[----:B------:R-:W-:-:S13]  /*27790*/  ISETP.GE.AND P2, PT, R4, R3, PT ;  /* 0x000000030400720c */ /* 0x000fda0003f46270 */
[----:B0-----:R-:W-:Y:S02]  /*277a0*/  @!P2 LEA R2, P1, R9, R0, 0x1 ;  /* 0x000000000902a211 */ /* 0x001fe400078208ff */
[----:B------:R-:W-:-:S03]  /*277b0*/  @P2 LOP3.LUT R22, R22, 0x10000, RZ, 0xfc, !PT ;  /* 0x0001000016162812 */ /* 0x000fc600078efcff */
[----:B--2---:R-:W-:-:S05]  /*277c0*/  @!P2 IMAD.X R3, RZ, RZ, R5, P1 ;  /* 0x000000ffff03a224 */ /* 0x004fca00008e0605 */
[----:B------:R-:W-:Y:S01]  /*277d0*/  @!PT LDS RZ, [RZ] ;  /* 0x00000000fffff984 */ /* 0x000fe20000000800 */
[----:B------:R-:W-:Y:S01]  /*277e0*/  @!PT LDS RZ, [RZ] ;  /* 0x00000000fffff984 */ /* 0x000fe20000000800 */
[----:B------:R-:W-:Y:S01]  /*277f0*/  @!PT LDS RZ, [RZ] ;  /* 0x00000000fffff984 */ /* 0x000fe20000000800 */
[----:B------:R0:W-:Y:S01]  /*27800*/  @!P2 LDGSTS.E.BYPASS.LTC128B.128 [R25+0x21c00], desc[UR36][R2.64], !P0 ;  /* 0x21c000000219afae */ /* 0x0001e2000c101d64 */
[----:B------:R-:W-:Y:S01]  /*27810*/  PLOP3.LUT P0, PT, PT, PT, PT, 0x80, 0x0 ;  /* 0x000000000000781c */ /* 0x000fe20003f0f070 */
[----:B------:R-:W-:-:S12]  /*27820*/  NOP ;  /* 0x0000000000007918 */ /* 0x000fd80000000000 */
.L_x_6471:
        /* <DEDUP_REMOVED lines=28> */
.L_x_6473:
[----:B------:R-:W-:Y:S05]  /*279f0*/  BSYNC B6 ;  /* 0x0000000000067941 */ /* 0x000fea0003800000 */
.L_x_6472:
        /* <DEDUP_REMOVED lines=164> */
.L_x_6564:
        /* <DEDUP_REMOVED lines=23> */
.L_x_6476:
[----:B------:R-:W-:Y:S05]  /*285b0*/  BSYNC B0 ;  /* 0x0000000000007941 */ /* 0x000fea0003800000 */
.L_x_6475:
[----:B------:R-:W-:Y:S01]  /*285c0*/  NOP ;  /* 0x0000000000007918 */ /* 0x000fe20000000000 */
[----:B------:R-:W-:-:S13]  /*285d0*/  PLOP3.LUT P0, PT, PT, PT, PT, 0x80, 0x0 ;  /* 0x000000000000781c */ /* 0x000fda0003f0f070 */
.L_x_6477:
        /* <DEDUP_REMOVED lines=18> */
.L_x_6565:
[----:B------:R-:W-:Y:S05]  /*28700*/  BSYNC B0 ;  /* 0x0000000000007941 */ /* 0x000fea0003800000 */
.L_x_6478:
[----:B------:R-:W-:-:S05]  /*28710*/  IMAD.U32 R2, RZ, RZ, UR38 ;  /* 0x00000026ff027e24 */ /* 0x000fca000f8e00ff */
[----:B------:R-:W-:-:S13]  /*28720*/  ISETP.NE.AND P0, PT, R2, 0x3, PT ;  /* 0x000000030200780c */ /* 0x000fda0003f05270 */
[----:B------:R-:W-:Y:S05]  /*28730*/  @!P0 BRA `(.L_x_6480) ;  /* 0x0000000000048947 */ /* 0x000fea0003800000 */
[----:B------:R-:W-:Y:S01]  /*28740*/  BPT.TRAP 0x1 ;  /* 0x000000040000795c */ /* 0x000fe20000300000 */
.L_x_6480:
[----:B0-----:R-:W-:Y:S01]  /*28750*/  SHF.L.U32 R0, R26, 0x1f, RZ ;  /* 0x0000001f1a007819 */ /* 0x001fe200000006ff */
[----:B------:R-:W-:Y:S03]  /*28760*/  BSSY B0, `(.L_x_6481) ;  /* 0x0000003000007945 */ /* 0x000fe60003800000 */
[----:B------:R-:W0:Y:S02]  /*28770*/  SYNCS.PHASECHK.TRANS64.TRYWAIT P0, [R17+URZ+0x38860], R0 ;  /* 0x03886000110075a7 */ /* 0x000e24000800017f */
[----:B0-----:R-:W-:Y:S05]  /*28780*/  @!P0 BRA `(.L_x_6482) ;  /* 0x0000004000f88947 */ /* 0x001fea0003800000 */
.L_x_6566:
[----:B------:R-:W-:Y:S05]  /*28790*/  BSYNC B0 ;  /* 0x0000000000007941 */ /* 0x000fea0003800000 */
.L_x_6481:
[----:B------:R-:W0:Y:S01]  /*287a0*/  LDL.LU R3, [R1+0x42c] ;  /* 0x00042c0001037983 */ /* 0x000e220000300800 */
[----:B------:R-:W-:-:S03]  /*287b0*/  ULDC.64 UR4, c[0x0][0x328] ;  /* 0x0000ca0000047ab9 */ /* 0x000fc60000000a00 */
[----:B------:R-:W2:Y:S04]  /*287c0*/  LDL.LU R2, [R1+0x418] ;  /* 0x0004180001027983 */ /* 0x000ea80000300800 */
        /* <DEDUP_REMOVED lines=107> */
.L_x_6576:
        /* <DEDUP_REMOVED lines=34> */
.L_x_6484:
        /* <DEDUP_REMOVED lines=11> */
.L_x_6485:
[----:B------:R-:W2:Y:S01]  /*29150*/  LDL.LU R2, [R1+0x424] ;  /* 0x0004240001027983 */ /* 0x000ea20000300800 */
[----:B------:R1:W-:Y:S01]  /*29160*/  SYNCS.ARRIVE.TRANS64.A1T0 RZ, [R17+URZ+0x38850], RZ ;  /* 0x038850ff11ff79a7 */ /* 0x0003e2000810003f */
[----:B------:R-:W-:Y:S01]  /*29170*/  BSSY B0, `(.L_x_6486) ;  /* 0x00000f7000007945 */ /* 0x000fe20003800000 */
[----:B--2---:R-:W-:-:S05]  /*29180*/  VIADD R7, R2, 0xfffffffe ;  /* 0xfffffffe02077836 */ /* 0x004fca0000000000 */
[----:B------:R-:W-:-:S13]  /*29190*/  ISETP.GE.AND P0, PT, R7, R33, PT ;  /* 0x000000210700720c */ /* 0x000fda0003f06270 */
[----:B-1----:R-:W-:Y:S05]  /*291a0*/  @!P0 BRA `(.L_x_6487) ;  /* 0x0000000c00cc8947 */ /* 0x002fea0003800000 */
[----:B------:R-:W2:Y:S01]  /*291b0*/  LDL.LU R2, [R1+0x438] ;  /* 0x0004380001027983 */ /* 0x000ea20000300800 */
[----:B------:R-:W-:-:S04]  /*291c0*/  LOP3.LUT R30, R30, 0x80, RZ, 0xc0, !PT ;  /* 0x000000801e1e7812 */ /* 0x000fc800078ec0ff */
[----:B------:R-:W-:Y:S02]  /*291d0*/  SHF.R.U32.HI R30, RZ, 0x3, R30 ;  /* 0x00000003ff1e7819 */ /* 0x000fe4000001161e */
[----:B--2---:R-:W-:-:S04]  /*291e0*/  LOP3.LUT R31, R2, 0x40, RZ, 0xc0, !PT ;  /* 0x00000040021f7812 */ /* 0x004fc800078ec0ff */
[----:B------:R-:W-:-:S07]  /*291f0*/  SHF.R.U32.HI R31, RZ, 0x2, R31 ;  /* 0x00000002ff1f7819 */ /* 0x000fce000001161f */
.L_x_6500:
[----:B-1----:R-:W1:Y:S01]  /*29200*/  S2R R2, SR_TID.X ;  /* 0x0000000000027919 */ /* 0x002e620000002100 */
[----:B--2---:R-:W2:Y:S01]  /*29210*/  LDC R4, c[0x0][0x430] ;  /* 0x00010c00ff047b82 */ /* 0x004ea20000000800 */
[----:B---3--:R-:W-:Y:S01]  /*29220*/  IMAD R6, R7, 0x40, R32 ;  /* 0x0000004007067824 */ /* 0x008fe200078e0220 */
[----:B------:R-:W-:Y:S05]  /*29230*/  YIELD ;  /* 0x0000000000007946 */ /* 0x000fea0003800000 */
[----:B------:R-:W3:Y:S01]  /*29240*/  S2R R3, SR_TID.X ;  /* 0x0000000000037919 */ /* 0x000ee20000002100 */
[----:B------:R-:W-:Y:S01]  /*29250*/  IMAD.U32 R11, RZ, RZ, UR38 ;  /* 0x00000026ff0b7e24 */ /* 0x000fe2000f8e00ff */
[----:B------:R-:W-:Y:S01]  /*29260*/  ULDC UR4, c[0x0][0x430] ;  /* 0x00010c0000047ab9 */ /* 0x000fe20000000800 */
[----:B------:R-:W-:Y:S01]  /*29270*/  VIADD R24, R24, 0x1 ;  /* 0x0000000118187836 */ /* 0x000fe20000000000 */
[----:B--2---:R-:W-:-:S02]  /*29280*/  ISETP.NE.AND P0, PT, R4, 0x1, PT ;  /* 0x000000010400780c */ /* 0x004fc40003f05270 */
[----:B-1----:R-:W-:-:S04]  /*29290*/  LOP3.LUT R2, R2, 0x7f, RZ, 0xc0, !PT ;  /* 0x0000007f02027812 */ /* 0x002fc800078ec0ff */
[----:B------:R-:W-:Y:S01]  /*292a0*/  SHF.R.U32.HI R2, RZ, 0x3, R2 ;  /* 0x00000003ff027819 */ /* 0x000fe20000011602 */
[----:B---3--:R-:W-:-:S06]  /*292b0*/  IMAD.SHL.U32 R4, R3, 0x10, RZ ;  /* 0x0000001003047824 */ /* 0x008fcc00078e00ff */
[----:B------:R-:W1:Y:S01]  /*292c0*/  @P0 LDC R3, c[0x0][0x434] ;  /* 0x00010d00ff030b82 */ /* 0x000e620000000800 */
[----:B------:R-:W-:-:S04]  /*292d0*/  LOP3.LUT R4, R2, 0x70, R4, 0xf8, !PT ;  /* 0x0000007002047812 */ /* 0x000fc800078ef804 */
[----:B------:R-:W-:-:S03]  /*292e0*/  ISETP.GT.U32.AND P1, PT, R4, 0x3f, PT ;  /* 0x0000003f0400780c */ /* 0x000fc60003f24070 */
[----:B------:R-:W2:Y:S01]  /*292f0*/  @P0 LDC R2, c[0x0][0x438] ;  /* 0x00010e00ff020b82 */ /* 0x000ea20000000800 */
[----:B------:R-:W-:-:S04]  /*29300*/  IMAD.IADD R6, R4, 0x1, R6 ;  /* 0x0000000104067824 */ /* 0x000fc800078e0206 */
[----:B------:R-:W-:-:S05]  /*29310*/  IMAD.MOV.U32 R10, RZ, RZ, R6 ;  /* 0x000000ffff0a7224 */ /* 0x000fca00078e0006 */
[----:B0-----:R-:W0:Y:S01]  /*29320*/  @!P1 LDC.64 R4, c[0x0][0x428] ;  /* 0x00010a00ff049b82 */ /* 0x001e220000000a00 */
[----:B-1----:R-:W-:-:S07]  /*29330*/  @P0 IMAD.HI.U32 R3, R6, R3, RZ ;  /* 0x0000000306030227 */ /* 0x002fce00078e00ff */
[----:B------:R-:W1:Y:S01]  /*29340*/  @!P1 LDC.64 R8, c[0x0][0x418] ;  /* 0x00010600ff089b82 */ /* 0x000e620000000a00 */
[----:B--2---:R-:W-:-:S04]  /*29350*/  @P0 SHF.R.U32.HI R10, RZ, R2, R3 ;  /* 0x00000002ff0a0219 */ /* 0x004fc80000011603 */
[--C-:B------:R-:W-:Y:S01]  /*29360*/  @!P1 SHF.R.S32.HI R3, RZ, 0x1f, R10.reuse ;  /* 0x0000001fff039819 */ /* 0x100fe2000001140a */
[----:B------:R-:W-:-:S04]  /*29370*/  @!P1 IMAD.MOV.U32 R2, RZ, RZ, R10 ;  /* 0x000000ffff029224 */ /* 0x000fc800078e000a */
[----:B0-----:R-:W-:-:S04]  /*29380*/  @!P1 IMAD.WIDE.U32 R2, R29, R4, R2 ;  /* 0x000000041d029225 */ /* 0x001fc800078e0002 */
[----:B------:R-:W-:-:S04]  /*29390*/  @!P1 IMAD R4, R34, R4, RZ ;  /* 0x0000000422049224 */ /* 0x000fc800078e02ff */
[----:B------:R-:W-:Y:S01]  /*293a0*/  @!P1 IMAD R5, R29, R5, R4 ;  /* 0x000000051d059224 */ /* 0x000fe200078e0204 */
[----:B-1----:R-:W-:Y:S01]  /*293b0*/  @!P1 LEA R8, P0, R2, R8, 0x2 ;  /* 0x0000000802089211 */ /* 0x002fe200078010ff */
        /* <DEDUP_REMOVED lines=13> */
[----:B------:R-:W-:Y:S01]  /*29490*/  ISETP.GT.AND P3, PT, R2, R33, PT ;  /* 0x000000210200720c */ /* 0x000fe20003f64270 */
[----:B0-----:R-:W-:-:S12]  /*294a0*/  @!P1 BRA `(.L_x_6488) ;  /* 0x0000000000049947 */ /* 0x001fd80003800000 */
[----:B------:R-:W-:Y:S01]  /*294b0*/  BPT.TRAP 0x1 ;  /* 0x000000040000795c */ /* 0x000fe20000300000 */
.L_x_6488:
[----:B------:R-:W-:Y:S01]  /*294c0*/  IMAD R6, R24, 0x8, R23 ;  /* 0x0000000818067824 */ /* 0x000fe200078e0217 */
[----:B------:R-:W-:Y:S01]  /*294d0*/  SHF.L.U32 R17, R26, 0x1f, RZ ;  /* 0x0000001f1a117819 */ /* 0x000fe200000006ff */
[----:B------:R-:W-:Y:S01]  /*294e0*/  BSSY B1, `(.L_x_6489) ;  /* 0x0000004000017945 */ /* 0x000fe20003800000 */
[----:B------:R-:W-:Y:S02]  /*294f0*/  SHF.R.S32.HI R9, RZ, 0x1f, R5 ;  /* 0x0000001fff097819 */ /* 0x000fe40000011405 */
[----:B------:R-:W0:Y:S02]  /*29500*/  SYNCS.PHASECHK.TRANS64.TRYWAIT P0, [R6+URZ+0x38840], R17 ;  /* 0x03884011060075a7 */ /* 0x000e24000800017f */
[----:B0-----:R-:W-:Y:S05]  /*29510*/  @!P0 BRA `(.L_x_6490) ;  /* 0x0000003c00d08947 */ /* 0x001fea0003800000 */
.L_x_6577:
[----:B------:R-:W-:Y:S05]  /*29520*/  BSYNC B1 ;  /* 0x0000000000017941 */ /* 0x000fea0003800000 */
.L_x_6489:
        /* <DEDUP_REMOVED lines=42> */
.L_x_6587:
        /* <DEDUP_REMOVED lines=8> */
.L_x_6492:
        /* <DEDUP_REMOVED lines=11> */
.L_x_6493:
[----:B------:R2:W-:Y:S01]  /*29900*/  SYNCS.ARRIVE.TRANS64.A1T0 RZ, [R6+URZ+0x38830], RZ ;  /* 0x038830ff06ff79a7 */ /* 0x0005e2000810003f */
[----:B------:R-:W-:Y:S05]  /*29910*/  @!P2 BRA `(.L_x_6494) ;  /* 0x000000000004a947 */ /* 0x000fea0003800000 */
[----:B------:R-:W-:Y:S01]  /*29920*/  BPT.TRAP 0x1 ;  /* 0x000000040000795c */ /* 0x000fe20000300000 */
.L_x_6494:
[----:B------:R-:W3:Y:S01]  /*29930*/  SYNCS.PHASECHK.TRANS64.TRYWAIT P0, [R6+URZ+0x38860], R17 ;  /* 0x03886011060075a7 */ /* 0x000ee2000800017f */
[----:B------:R-:W-:Y:S04]  /*29940*/  BSSY B1, `(.L_x_6495) ;  /* 0x0000002000017945 */ /* 0x000fe80003800000 */
[----:B---3--:R-:W-:Y:S05]  /*29950*/  @!P0 BRA `(.L_x_6496) ;  /* 0x0000003c00f08947 */ /* 0x008fea0003800000 */
.L_x_6588:
[----:B------:R-:W-:Y:S05]  /*29960*/  BSYNC B1 ;  /* 0x0000000000017941 */ /* 0x000fea0003800000 */
.L_x_6495:
        /* <DEDUP_REMOVED lines=81> */
.L_x_6598:
        /* <DEDUP_REMOVED lines=25> */
.L_x_6498:
        /* <DEDUP_REMOVED lines=11> */
.L_x_6499:
[----:B------:R3:W-:Y:S01]  /*2a0c0*/  SYNCS.ARRIVE.TRANS64.A1T0 RZ, [R6+URZ+0x38850], RZ ;  /* 0x038850ff06ff79a7 */ /* 0x0007e2000810003f */
[----:B------:R-:W-:Y:S05]  /*2a0d0*/  @P3 BRA `(.L_x_6500) ;  /* 0xfffffff000483947 */ /* 0x000fea000383ffff */
.L_x_6487:
[----:B------:R-:W-:Y:S05]  /*2a0e0*/  BSYNC B0 ;  /* 0x0000000000007941 */ /* 0x000fea0003800000 */
.L_x_6486:
        /* <DEDUP_REMOVED lines=21> */
.L_x_6502:
[----:B------:R-:W-:Y:S05]  /*2a240*/  BSYNC B0 ;  /* 0x0000000000007941 */ /* 0x000fea0003800000 */
.L_x_6501:
[----:B------:R-:W-:-:S07]  /*2a250*/  SEL R24, R24, RZ, P0 ;  /* 0x000000ff18187207 */ /* 0x000fce0000000000 */
.L_x_6455:
[----:B------:R-:W-:Y:S05]  /*2a260*/  BSYNC B7 ;  /* 0x0000000000077941 */ /* 0x000fea0003800000 */
.L_x_6453:
        /* <DEDUP_REMOVED lines=11> */
.L_x_6503:
        /* <DEDUP_REMOVED lines=36> */
.L_x_6608:
[----:B------:R-:W-:Y:S02]  /*2a560*/  ULDC UR4, c[0x0][0xd38] ;  /* 0x00034e0000047ab9 */ /* 0x000fe40000000800 */
[----:B------:R-:W-:-:S04]  /*2a570*/  IMAD.U32 R4, RZ, RZ, UR4 ;  /* 0x00000004ff047e24 */ /* 0x000fc8000f8e00ff */
[----:B--2---:R-:W-:-:S04]  /*2a580*/  IMAD R14, R14, R4, RZ ;  /* 0x000000040e0e7224 */ /* 0x004fc800078e02ff */
[----:B------:R-:W-:-:S05]  /*2a590*/  IMAD.IADD R5, R5, 0x1, R14 ;  /* 0x0000000105057824 */ /* 0x000fca00078e020e */
[----:B------:R-:W-:-:S13]  /*2a5a0*/  ISETP.GT.AND P6, PT, R5, R0, PT ;  /* 0x000000000500720c */ /* 0x000fda0003fc4270 */
[----:B------:R-:W-:Y:S05]  /*2a5b0*/  @P6 BRA `(.L_x_6506) ;  /* 0x00000000009c6947 */ /* 0x000fea0003800000 */
.L_x_6511:
        /* <DEDUP_REMOVED lines=14> */
.L_x_6509:
[----:B------:R-:W-:Y:S05]  /*2a6a0*/  BSYNC B0 ;  /* 0x0000000000007941 */ /* 0x000fea0003800000 */
.L_x_6508:
        /* <DEDUP_REMOVED lines=18> */
.L_x_6616:
[----:B------:R-:W-:Y:S02]  /*2a7d0*/  ULDC UR4, c[0x0][0xd38] ;  /* 0x00034e0000047ab9 */ /* 0x000fe40000000800 */
[----:B------:R-:W-:-:S04]  /*2a7e0*/  IMAD.U32 R4, RZ, RZ, UR4 ;  /* 0x00000004ff047e24 */ /* 0x000fc8000f8e00ff */
[----:B--2---:R-:W-:-:S04]  /*2a7f0*/  IMAD R14, R14, R4, RZ ;  /* 0x000000040e0e7224 */ /* 0x004fc800078e02ff */
[----:B------:R-:W-:-:S05]  /*2a800*/  IMAD.IADD R5, R14, 0x1, R5 ;  /* 0x000000010e057824 */ /* 0x000fca00078e0205 */
[----:B------:R-:W-:-:S13]  /*2a810*/  ISETP.GT.AND P6, PT, R5, R0, PT ;  /* 0x000000000500720c */ /* 0x000fda0003fc4270 */
[----:B------:R-:W-:Y:S05]  /*2a820*/  @!P6 BRA `(.L_x_6511) ;  /* 0xfffffffc0064e947 */ /* 0x000fea000383ffff */
.L_x_6506:
        /* <DEDUP_REMOVED lines=8> */
.L_x_6620:
[----:B------:R-:W-:Y:S01]  /*2a8b0*/  ISETP.NE.AND P0, PT, R3, RZ, PT ;  /* 0x000000ff0300720c */ /* 0x000fe20003f05270 */
[----:B------:R-:W-:-:S12]  /*2a8c0*/  IMAD.MOV.U32 R14, RZ, RZ, RZ ;  /* 0x000000ffff0e7224 */ /* 0x000fd800078e00ff */
[----:B------:R-:W-:Y:S05]  /*2a8d0*/  @!P0 BRA `(.L_x_6513) ;  /* 0x0000000000108947 */ /* 0x000fea0003800000 */
[----:B------:R-:W-:Y:S01]  /*2a8e0*/  UMOV UR4, 0xffffffff ;  /* 0xffffffff00047882 */ /* 0x000fe20000000000 */
[----:B------:R-:W-:Y:S02]  /*2a8f0*/  VIADD R12, R6, 0xffffffff ;  /* 0xffffffff060c7836 */ /* 0x000fe40000000000 */
[----:B------:R-:W-:Y:S05]  /*2a900*/  BRA.DIV UR4, `(.L_x_6514) ;  /* 0x00000042041c7947 */ /* 0x000fea000b800000 */
[----:B------:R4:W0:Y:S02]  /*2a910*/  SHFL.IDX PT, R14, R2, R12, 0x1f ;  /* 0x00001f0c020e7589 */ /* 0x00082400000e0000 */
.L_x_6513:
        /* <DEDUP_REMOVED lines=66> */
.L_x_6507:
[----:B------:R-:W-:Y:S01]  /*2ad40*/  UMOV UR4, URZ ;  /* 0x0000003f00047c82 */ /* 0x000fe20008000000 */
[----:B------:R-:W-:Y:S01]  /*2ad50*/  UMOV UR5, URZ ;  /* 0x0000003f00057c82 */ /* 0x000fe20008000000 */
[----:B------:R-:W-:Y:S01]  /*2ad60*/  ULDC UR6, c[0x0][0xd3c] ;  /* 0x00034f0000067ab9 */ /* 0x000fe20000000800 */
[----:B------:R-:W-:Y:S02]  /*2ad70*/  IMAD.MOV.U32 R16, RZ, RZ, R0 ;  /* 0x000000ffff107224 */ /* 0x000fe400078e0000 */
[----:B------:R-:W-:Y:S02]  /*2ad80*/  IMAD.U32 R17, RZ, RZ, UR4 ;  /* 0x00000004ff117e24 */ /* 0x000fe4000f8e00ff */
[----:B------:R-:W-:Y:S02]  /*2ad90*/  IMAD.U32 R18, RZ, RZ, UR5 ;  /* 0x00000005ff127e24 */ /* 0x000fe4000f8e00ff */
[----:B------:R-:W-:-:S07]  /*2ada0*/  IMAD.U32 R19, RZ, RZ, UR6 ;  /* 0x00000006ff137e24 */ /* 0x000fce000f8e00ff */
.L_x_6515:
        /* <DEDUP_REMOVED lines=10> */
.L_x_6504:
[----:B------:R-:W-:Y:S02]  /*2ae50*/  ULDC UR4, c[0x0][0xd3c] ;  /* 0x00034f0000047ab9 */ /* 0x000fe40000000800 */
[----:B0-----:R-:W-:-:S13]  /*2ae60*/  ISETP.GE.AND P0, PT, R19, UR4, PT ;  /* 0x0000000413007c0c */ /* 0x001fda000bf06270 */
[----:B------:R-:W-:Y:S05]  /*2ae70*/  @!P0 BRA `(.L_x_6516) ;  /* 0xffffffa400b08947 */ /* 0x000fea000383ffff */
[----:B------:R-:W-:Y:S05]  /*2ae80*/  BSYNC B8 ;  /* 0x0000000000087941 */ /* 0x000fea0003800000 */
.L_x_6441:
        /* <DEDUP_REMOVED lines=12> */
.L_x_6623:
[----:B------:R-:W-:Y:S05]  /*2af50*/  BSYNC B0 ;  /* 0x0000000000007941 */ /* 0x000fea0003800000 */
.L_x_6517:
[----:B------:R-:W-:-:S03]  /*2af60*/  UMOV UR4, 0xffffffff ;  /* 0xffffffff00047882 */ /* 0x000fc60000000000 */
[----:B------:R-:W-:Y:S05]  /*2af70*/  BRA.DIV UR4, `(.L_x_6519) ;  /* 0x0000003a04b87947 */ /* 0x000fea000b800000 */
[----:B0-----:R-:W0:Y:S02]  /*2af80*/  S2R R0, SR_TID.X ;  /* 0x0000000000007919 */ /* 0x001e240000002100 */
[----:B0-----:R-:W-:-:S04]  /*2af90*/  SHF.R.U32.HI R0, RZ, 0x5, R0 ;  /* 0x00000005ff007819 */ /* 0x001fc80000011600 */
[----:B------:R-:W-:-:S05]  /*2afa0*/  LOP3.LUT R0, R0, 0x3, RZ, 0xc0, !PT ;  /* 0x0000000300007812 */ /* 0x000fca00078ec0ff */
[----:B------:R0:W1:Y:S02]  /*2afb0*/  SHFL.IDX PT, R14, R0, RZ, 0x1f ;  /* 0x00001fff000e7589 */ /* 0x00006400000e0000 */
.L_x_6626:
[----:B-1----:R-:W-:Y:S01]  /*2afc0*/  ISETP.NE.AND P0, PT, R14, RZ, PT ;  /* 0x000000ff0e00720c */ /* 0x002fe20003f05270 */
[----:B------:R-:W-:-:S12]  /*2afd0*/  BSSY B0, `(.L_x_6520) ;  /* 0x0000024000007945 */ /* 0x000fd80003800000 */
[----:B------:R-:W-:Y:S05]  /*2afe0*/  @P0 BRA `(.L_x_6521) ;  /* 0x0000000000880947 */ /* 0x000fea0003800000 */
[----:B------:R-:W-:-:S03]  /*2aff0*/  UMOV UR4, 0xffffffff ;  /* 0xffffffff00047882 */ /* 0x000fc60000000000 */
[----:B------:R-:W-:Y:S05]  /*2b000*/  BRA.DIV UR4, `(.L_x_6522) ;  /* 0x0000003a04c87947 */ /* 0x000fea000b800000 */
[----:B------:R-:W-:-:S13]  /*2b010*/  ELECT P6, URZ, PT ;  /* 0x00000000003f782f */ /* 0x000fda00038c0000 */
.L_x_6629:
[----:B------:R-:W-:Y:S05]  /*2b020*/  @!P6 BRA `(.L_x_6521) ;  /* 0x000000000078e947 */ /* 0x000fea0003800000 */
[----:B------:R-:W-:-:S06]  /*2b030*/  ULOP3.LUT UR4, UR60, 0x2, URZ, 0xfc, !UPT ;  /* 0x000000023c047892 */ /* 0x000fcc000f8efc3f */
[----:B0-----:R-:W-:-:S05]  /*2b040*/  IMAD.U32 R0, RZ, RZ, UR4 ;  /* 0x00000004ff007e24 */ /* 0x001fca000f8e00ff */
[----:B------:R-:W-:-:S13]  /*2b050*/  ISETP.NE.AND P0, PT, R0, 0x3, PT ;  /* 0x000000030000780c */ /* 0x000fda0003f05270 */
[----:B------:R-:W-:Y:S05]  /*2b060*/  @!P0 BRA `(.L_x_6523) ;  /* 0x0000000000048947 */ /* 0x000fea0003800000 */
[----:B------:R-:W-:Y:S01]  /*2b070*/  BPT.TRAP 0x1 ;  /* 0x000000040000795c */ /* 0x000fe20000300000 */
.L_x_6523:
[----:B------:R-:W-:Y:S01]  /*2b080*/  IMAD R5, R24, 0x8, R7 ;  /* 0x0000000818057824 */ /* 0x000fe200078e0207 */
[----:B------:R-:W-:Y:S01]  /*2b090*/  SHF.L.U32 R0, R26, 0x1f, RZ ;  /* 0x0000001f1a007819 */ /* 0x000fe200000006ff */
[----:B------:R-:W-:-:S03]  /*2b0a0*/  VIADD R24, R24, 0x1 ;  /* 0x0000000118187836 */ /* 0x000fc60000000000 */
[----:B------:R-:W0:Y:S02]  /*2b0b0*/  SYNCS.PHASECHK.TRANS64.TRYWAIT P1, [R5+URZ+0x38840], R0 ;  /* 0x03884000050075a7 */ /* 0x000e24000802017f */
[----:B------:R-:W-:-:S04]  /*2b0c0*/  ISETP.NE.AND P2, PT, R24, 0x2, PT ;  /* 0x000000021800780c */ /* 0x000fc80003f45270 */
[----:B------:R-:W-:Y:S01]  /*2b0d0*/  SEL R3, RZ, 0x1, P2 ;  /* 0x00000001ff037807 */ /* 0x000fe20001000000 */
[----:B0-----:R-:W-:Y:S08]  /*2b0e0*/  @!P1 BRA `(.L_x_6524) ;  /* 0x0000003800b09947 */ /* 0x001ff00003800000 */
.L_x_6630:
[----:B------:R-:W-:Y:S02]  /*2b0f0*/  SEL R24, R24, RZ, P2 ;  /* 0x000000ff18187207 */ /* 0x000fe40001000000 */
[----:B------:R-:W-:Y:S01]  /*2b100*/  LOP3.LUT R2, R26, R3, RZ, 0x3c, !PT ;  /* 0x000000031a027212 */ /* 0x000fe200078e3cff */
[----:B------:R-:W-:Y:S06]  /*2b110*/  @!P0 BRA `(.L_x_6525) ;  /* 0x0000000000048947 */ /* 0x000fec0003800000 */
[----:B------:R-:W-:Y:S01]  /*2b120*/  BPT.TRAP 0x1 ;  /* 0x000000040000795c */ /* 0x000fe20000300000 */
.L_x_6525:
[----:B------:R-:W-:Y:S01]  /*2b130*/  IMAD R3, R24, 0x8, R7 ;  /* 0x0000000818037824 */ /* 0x000fe200078e0207 */
[----:B------:R-:W-:-:S04]  /*2b140*/  SHF.L.U32 R2, R2, 0x1f, RZ ;  /* 0x0000001f02027819 */ /* 0x000fc800000006ff */
[----:B------:R-:W1:Y:S02]  /*2b150*/  SYNCS.PHASECHK.TRANS64.TRYWAIT P1, [R3+URZ+0x38840], R2 ;  /* 0x03884002030075a7 */ /* 0x000e64000802017f */
[----:B-1----:R-:W-:Y:S05]  /*2b160*/  @!P1 BRA `(.L_x_6526) ;  /* 0x0000003800a49947 */ /* 0x002fea0003800000 */
.L_x_6631:
[----:B------:R-:W-:Y:S05]  /*2b170*/  @!P0 BRA `(.L_x_6527) ;  /* 0x0000000000048947 */ /* 0x000fea0003800000 */
[----:B------:R-:W-:Y:S01]  /*2b180*/  BPT.TRAP 0x1 ;  /* 0x000000040000795c */ /* 0x000fe20000300000 */
.L_x_6527:
[----:B------:R-:W5:Y:S02]  /*2b190*/  SYNCS.PHASECHK.TRANS64.TRYWAIT P1, [R5+URZ+0x38860], R0 ;  /* 0x03886000050075a7 */ /* 0x000f64000802017f */
[----:B-----5:R-:W-:Y:S05]  /*2b1a0*/  @!P1 BRA `(.L_x_6528) ;  /* 0x0000003800a89947 */ /* 0x020fea0003800000 */
.L_x_6632:
[----:B------:R-:W-:Y:S05]  /*2b1b0*/  @!P0 BRA `(.L_x_6529) ;  /* 0x0000000000048947 */ /* 0x000fea0003800000 */
[----:B------:R-:W-:Y:S01]  /*2b1c0*/  BPT.TRAP 0x1 ;  /* 0x000000040000795c */ /* 0x000fe20000300000 */
.L_x_6529:
[----:B------:R0:W0:Y:S02]  /*2b1d0*/  SYNCS.PHASECHK.TRANS64.TRYWAIT P0, [R3+URZ+0x38860], R2 ;  /* 0x03886002030075a7 */ /* 0x000024000800017f */
[----:B0-----:R-:W-:Y:S05]  /*2b1e0*/  @!P0 NANOSLEEP.SYNCS 0x989680 ;  /* 0x009896800000895d */ /* 0x001fea0003900000 */
[----:B------:R-:W0:Y:S02]  /*2b1f0*/  @!P0 SYNCS.PHASECHK.TRANS64 P0, [R3+URZ+0x38860], R2 ;  /* 0x03886002030085a7 */ /* 0x000e24000800007f */
[----:B0-----:R-:W-:Y:S05]  /*2b200*/  @!P0 BRA `(.L_x_6529) ;  /* 0xfffffffc00f08947 */ /* 0x001fea000383ffff */
.L_x_6521:
[----:B------:R-:W-:Y:S05]  /*2b210*/  BSYNC B0 ;  /* 0x0000000000007941 */ /* 0x000fea0003800000 */
.L_x_6520:
[----:B------:R-:W-:Y:S05]  /*2b220*/  EXIT ;  /* 0x000000000000794d */ /* 0x000fea0003800000 */
.L_x_6318:
[----:B0-----:R-:W-:-:S04]  /*2b230*/  IMAD.U32 R3, RZ, RZ, UR46 ;  /* 0x0000002eff037e24 */ /* 0x001fc8000f8e00ff */
[----:B------:R0:W1:Y:S03]  /*2b240*/  SYNCS.PHASECHK.TRANS64.TRYWAIT P0, [R3+URZ+0x38800], R0 ;  /* 0x03880000030075a7 */ /* 0x000066000800017f */
[----:B-1----:R-:W-:Y:S05]  /*2b250*/  @!P0 NANOSLEEP.SYNCS 0x989680 ;  /* 0x009896800000895d */ /* 0x002fea0003900000 */
[----:B------:R-:W1:Y:S02]  /*2b260*/  @!P0 SYNCS.PHASECHK.TRANS64 P0, [R3+URZ+0x38800], R0 ;  /* 0x03880000030085a7 */ /* 0x000e64000800007f */
[----:B-1----:R-:W-:Y:S05]  /*2b270*/  @!P0 BRA `(.L_x_6318) ;  /* 0xfffffffc00ec8947 */ /* 0x002fea000383ffff */
[----:B------:R-:W-:Y:S05]  /*2b280*/  BRA `(.L_x_6530) ;  /* 0xfffffdf400607947 */ /* 0x000fea000383ffff */
.L_x_6325:
[----:B--2---:R2:W3:Y:S02]  /*2b290*/  SYNCS.PHASECHK.TRANS64.TRYWAIT P0, [R10+URZ], R11 ;  /* 0x0000000b0a0075a7 */ /* 0x0044e4000800017f */
[----:B---3--:R-:W-:Y:S05]  /*2b2a0*/  @!P0 NANOSLEEP.SYNCS 0x989680 ;  /* 0x009896800000895d */ /* 0x008fea0003900000 */
[----:B------:R-:W3:Y:S02]  /*2b2b0*/  @!P0 SYNCS.PHASECHK.TRANS64 P0, [R10+URZ], R11 ;  /* 0x0000000b0a0085a7 */ /* 0x000ee4000800007f */
[----:B---3--:R-:W-:Y:S05]  /*2b2c0*/  @!P0 BRA `(.L_x_6325) ;  /* 0xfffffffc00f08947 */ /* 0x008fea000383ffff */
[----:B------:R-:W-:Y:S05]  /*2b2d0*/  BRA `(.L_x_6324) ;  /* 0xfffffdf800807947 */ /* 0x000fea000383ffff */
.L_x_6327:
[----:B0-----:R-:W-:-:S04]  /*2b2e0*/  IMAD.U32 R8, RZ, RZ, UR46 ;  /* 0x0000002eff087e24 */ /* 0x001fc8000f8e00ff */
[----:B------:R0:W1:Y:S03]  /*2b2f0*/  SYNCS.PHASECHK.TRANS64.TRYWAIT P0, [R8+URZ+0x38810], R3 ;  /* 0x03881003080075a7 */ /* 0x000066000800017f */
[----:B-1----:R-:W-:Y:S05]  /*2b300*/  @!P0 NANOSLEEP.SYNCS 0x989680 ;  /* 0x009896800000895d */ /* 0x002fea0003900000 */
[----:B------:R-:W1:Y:S02]  /*2b310*/  @!P0 SYNCS.PHASECHK.TRANS64 P0, [R8+URZ+0x38810], R3 ;  /* 0x03881003080085a7 */ /* 0x000e64000800007f */
[----:B-1----:R-:W-:Y:S05]  /*2b320*/  @!P0 BRA `(.L_x_6327) ;  /* 0xfffffffc00ec8947 */ /* 0x002fea000383ffff */
[----:B------:R-:W-:Y:S05]  /*2b330*/  BRA `(.L_x_6531) ;  /* 0xfffffdfc00547947 */ /* 0x000fea000383ffff */
.L_x_6334:
[----:B-1----:R1:W2:Y:S02]  /*2b340*/  SYNCS.PHASECHK.TRANS64.TRYWAIT P0, [R10+URZ], R11 ;  /* 0x0000000b0a0075a7 */ /* 0x0022a4000800017f */
[----:B--2---:R-:W-:Y:S05]  /*2b350*/  @!P0 NANOSLEEP.SYNCS 0x989680 ;  /* 0x009896800000895d */ /* 0x004fea0003900000 */
[----:B------:R-:W2:Y:S02]  /*2b360*/  @!P0 SYNCS.PHASECHK.TRANS64 P0, [R10+URZ], R11 ;  /* 0x0000000b0a0085a7 */ /* 0x000ea4000800007f */
[----:B--2---:R-:W-:Y:S05]  /*2b370*/  @!P0 BRA `(.L_x_6334) ;  /* 0xfffffffc00f08947 */ /* 0x004fea000383ffff */
[----:B------:R-:W-:Y:S05]  /*2b380*/  BRA `(.L_x_6333) ;  /* 0xfffffdfc00987947 */ /* 0x000fea000383ffff */
.L_x_6368:
[----:B-1----:R1:W2:Y:S02]  /*2b390*/  SYNCS.PHASECHK.TRANS64.TRYWAIT P0, [R8+URZ], R9 ;  /* 0x00000009080075a7 */ /* 0x0022a4000800017f */
[----:B--2---:R-:W-:Y:S05]  /*2b3a0*/  @!P0 NANOSLEEP.SYNCS 0x989680 ;  /* 0x009896800000895d */ /* 0x004fea0003900000 */
[----:B------:R-:W2:Y:S02]  /*2b3b0*/  @!P0 SYNCS.PHASECHK.TRANS64 P0, [R8+URZ], R9 ;  /* 0x00000009080085a7 */ /* 0x000ea4000800007f */
[----:B--2---:R-:W-:Y:S05]  /*2b3c0*/  @!P0 BRA `(.L_x_6368) ;  /* 0xfffffffc00f08947 */ /* 0x004fea000383ffff */
[----:B------:R-:W-:Y:S05]  /*2b3d0*/  BRA `(.L_x_6367) ;  /* 0xfffffe6400907947 */ /* 0x000fea000383ffff */
.L_x_6375:
[----:B-1----:R1:W2:Y:S02]  /*2b3e0*/  SYNCS.PHASECHK.TRANS64.TRYWAIT P0, [R14+URZ], R15 ;  /* 0x0000000f0e0075a7 */ /* 0x0022a4000800017f */
[----:B--2---:R-:W-:Y:S05]  /*2b3f0*/  @!P0 NANOSLEEP.SYNCS 0x989680 ;  /* 0x009896800000895d */ /* 0x004fea0003900000 */
[----:B------:R-:W2:Y:S02]  /*2b400*/  @!P0 SYNCS.PHASECHK.TRANS64 P0, [R14+URZ], R15 ;  /* 0x0000000f0e0085a7 */ /* 0x000ea4000800007f */
[----:B--2---:R-:W-:Y:S05]  /*2b410*/  @!P0 BRA `(.L_x_6375) ;  /* 0xfffffffc00f08947 */ /* 0x004fea000383ffff */
[----:B------:R-:W-:Y:S05]  /*2b420*/  BRA `(.L_x_6374) ;  /* 0xfffffe68009c7947 */ /* 0x000fea000383ffff */
.L_x_6392:
[----:B-1----:R1:W2:Y:S02]  /*2b430*/  SYNCS.PHASECHK.TRANS64.TRYWAIT P0, [R8+URZ], R9 ;  /* 0x00000009080075a7 */ /* 0x0022a4000800017f */
[----:B--2---:R-:W-:Y:S05]  /*2b440*/  @!P0 NANOSLEEP.SYNCS 0x989680 ;  /* 0x009896800000895d */ /* 0x004fea0003900000 */
[----:B------:R-:W2:Y:S02]  /*2b450*/  @!P0 SYNCS.PHASECHK.TRANS64 P0, [R8+URZ], R9 ;  /* 0x00000009080085a7 */ /* 0x000ea4000800007f */
[----:B--2---:R-:W-:Y:S05]  /*2b460*/  @!P0 BRA `(.L_x_6392) ;  /* 0xfffffffc00f08947 */ /* 0x004fea000383ffff */
[----:B------:R-:W-:Y:S05]  /*2b470*/  BRA `(.L_x_6391) ;  /* 0xfffffed000c87947 */ /* 0x000fea000383ffff */
.L_x_6399:
[----:B-1----:R1:W2:Y:S02]  /*2b480*/  SYNCS.PHASECHK.TRANS64.TRYWAIT P0, [R14+URZ], R15 ;  /* 0x0000000f0e0075a7 */ /* 0x0022a4000800017f */
[----:B--2---:R-:W-:Y:S05]  /*2b490*/  @!P0 NANOSLEEP.SYNCS 0x989680 ;  /* 0x009896800000895d */ /* 0x004fea0003900000 */
[----:B------:R-:W2:Y:S02]  /*2b4a0*/  @!P0 SYNCS.PHASECHK.TRANS64 P0, [R14+URZ], R15 ;  /* 0x0000000f0e0085a7 */ /* 0x000ea4000800007f */
[----:B--2---:R-:W-:Y:S05]  /*2b4b0*/  @!P0 BRA `(.L_x_6399) ;  /* 0xfffffffc00f08947 */ /* 0x004fea000383ffff */
[----:B------:R-:W-:Y:S05]  /*2b4c0*/  BRA `(.L_x_6398) ;  /* 0xfffffed400d47947 */ /* 0x000fea000383ffff */
.L_x_6461:
        /* <DEDUP_REMOVED lines=10> */
.L_x_6533:
[----:B------:R-:W-:Y:S05]  /*2b570*/  BSYNC B0 ;  /* 0x0000000000007941 */ /* 0x000fea0003800000 */
.L_x_6532:
[----:B------:R-:W-:Y:S05]  /*2b580*/  BRA `(.L_x_6534) ;  /* 0xffffffb000247947 */ /* 0x000fea000383ffff */
.L_x_6464:
[----:B0-----:R0:W1:Y:S02]  /*2b590*/  SYNCS.PHASECHK.TRANS64.TRYWAIT P0, [R17+URZ+0x38840], R0 ;  /* 0x03884000110075a7 */ /* 0x001064000800017f */
[----:B-1----:R-:W-:Y:S05]  /*2b5a0*/  @!P0 NANOSLEEP.SYNCS 0x989680 ;  /* 0x009896800000895d */ /* 0x002fea0003900000 */
[----:B------:R-:W1:Y:S02]  /*2b5b0*/  @!P0 SYNCS.PHASECHK.TRANS64 P0, [R17+URZ+0x38840], R0 ;  /* 0x03884000110085a7 */ /* 0x000e64000800007f */
[----:B-1----:R-:W-:Y:S05]  /*2b5c0*/  @!P0 BRA `(.L_x_6464) ;  /* 0xfffffffc00f08947 */ /* 0x002fea000383ffff */
[----:B------:R-:W-:Y:S05]  /*2b5d0*/  BRA `(.L_x_6535) ;  /* 0xffffffb400047947 */ /* 0x000fea000383ffff */
.L_x_6465:
        /* <DEDUP_REMOVED lines=8> */
.L_x_6537:
[----:B------:R-:W-:Y:S05]  /*2b660*/  BSYNC B0 ;  /* 0x0000000000007941 */ /* 0x000fea0003800000 */
.L_x_6536:
        /* <DEDUP_REMOVED lines=9> */
.L_x_6538:
[----:B------:R-:W-:Y:S02]  /*2b700*/  IMAD.MOV.U32 R13, RZ, RZ, R5 ;  /* 0x000000ffff0d7224 */ /* 0x000fe400078e0005 */
[----:B------:R-:W-:Y:S02]  /*2b710*/  IMAD.MOV.U32 R12, RZ, RZ, 0x1 ;  /* 0x00000001ff0c7424 */ /* 0x000fe400078e00ff */
[----:B------:R-:W-:-:S07]  /*2b720*/  IMAD.MOV.U32 R3, RZ, RZ, R14 ;  /* 0x000000ffff037224 */ /* 0x000fce00078e000e */
[----:B------:R-:W-:Y:S05]  /*2b730*/  WARPSYNC.COLLECTIVE R15, `(.L_x_6539) ;  /* 0x000000000f087348 */ /* 0x000fea0003c00000 */
[----:B------:R0:W1:Y:S02]  /*2b740*/  SHFL.IDX P6, R14, R13, R12, R11 ;  /* 0x0000000c0d0e7389 */ /* 0x00006400000c000b */
[----:B01----:R-:W-:Y:S01]  /*2b750*/  ENDCOLLECTIVE ;  /* 0x000000000000791b */ /* 0x003fe20003800000 */
.L_x_6539:
        /* <DEDUP_REMOVED lines=15> */
.L_x_6540:
[----:B------:R-:W-:Y:S02]  /*2b850*/  @P0 IMAD R6, R4, 0x2, R23 ;  /* 0x0000000204060824 */ /* 0x000fe400078e0217 */
[----:B------:R-:W-:Y:S02]  /*2b860*/  IMAD.MOV.U32 R13, RZ, RZ, R5 ;  /* 0x000000ffff0d7224 */ /* 0x000fe400078e0005 */
[----:B------:R-:W-:Y:S02]  /*2b870*/  IMAD.MOV.U32 R12, RZ, RZ, 0x2 ;  /* 0x00000002ff0c7424 */ /* 0x000fe400078e00ff */
[----:B------:R-:W-:-:S07]  /*2b880*/  IMAD.MOV.U32 R3, RZ, RZ, R14 ;  /* 0x000000ffff037224 */ /* 0x000fce00078e000e */
[----:B------:R-:W-:Y:S05]  /*2b890*/  WARPSYNC.COLLECTIVE R15, `(.L_x_6541) ;  /* 0x000000000f087348 */ /* 0x000fea0003c00000 */
[----:B------:R0:W1:Y:S02]  /*2b8a0*/  SHFL.IDX P6, R14, R13, R12, R11 ;  /* 0x0000000c0d0e7389 */ /* 0x00006400000c000b */
[----:B01----:R-:W-:Y:S01]  /*2b8b0*/  ENDCOLLECTIVE ;  /* 0x000000000000791b */ /* 0x003fe20003800000 */
.L_x_6541:
        /* <DEDUP_REMOVED lines=15> */
.L_x_6542:
[----:B------:R-:W-:Y:S02]  /*2b9b0*/  @P0 IMAD R6, R4, 0x2, R23 ;  /* 0x0000000204060824 */ /* 0x000fe400078e0217 */
[----:B------:R-:W-:Y:S02]  /*2b9c0*/  IMAD.MOV.U32 R13, RZ, RZ, R5 ;  /* 0x000000ffff0d7224 */ /* 0x000fe400078e0005 */
[----:B------:R-:W-:Y:S02]  /*2b9d0*/  IMAD.MOV.U32 R12, RZ, RZ, 0x3 ;  /* 0x00000003ff0c7424 */ /* 0x000fe400078e00ff */
[----:B------:R-:W-:-:S07]  /*2b9e0*/  IMAD.MOV.U32 R3, RZ, RZ, R14 ;  /* 0x000000ffff037224 */ /* 0x000fce00078e000e */
[----:B------:R-:W-:Y:S05]  /*2b9f0*/  WARPSYNC.COLLECTIVE R15, `(.L_x_6543) ;  /* 0x000000000f087348 */ /* 0x000fea0003c00000 */
[----:B------:R0:W1:Y:S02]  /*2ba00*/  SHFL.IDX P6, R14, R13, R12, R11 ;  /* 0x0000000c0d0e7389 */ /* 0x00006400000c000b */
[----:B01----:R-:W-:Y:S01]  /*2ba10*/  ENDCOLLECTIVE ;  /* 0x000000000000791b */ /* 0x003fe20003800000 */
.L_x_6543:
        /* <DEDUP_REMOVED lines=10> */
.L_x_6544:
[----:B------:R-:W-:Y:S01]  /*2bac0*/  @!PT LDS RZ, [RZ] ;  /* 0x00000000fffff984 */ /* 0x000fe20000000800 */
[----:B------:R-:W-:Y:S01]  /*2bad0*/  @!PT LDS RZ, [RZ] ;  /* 0x00000000fffff984 */ /* 0x000fe20000000800 */
[----:B------:R-:W-:Y:S01]  /*2bae0*/  @!PT LDS RZ, [RZ] ;  /* 0x00000000fffff984 */ /* 0x000fe20000000800 */
[----:B------:R0:W-:Y:S01]  /*2baf0*/  @P0 LDGSTS.E.BYPASS.LTC128B.128 [R6+0x23400], desc[UR36][R2.64], !P2 ;  /* 0x2340000002060fae */ /* 0x0001e2000d101d64 */
[----:B------:R-:W-:Y:S01]  /*2bb00*/  IMAD.MOV.U32 R0, RZ, RZ, R14 ;  /* 0x000000ffff007224 */ /* 0x000fe200078e000e */
[----:B------:R-:W-:Y:S06]  /*2bb10*/  BRA `(.L_x_6545) ;  /* 0xffffffb000c07947 */ /* 0x000fec000383ffff */
.L_x_6470:
[----:B------:R-:W-:Y:S01]  /*2bb20*/  IMAD.MOV.U32 R13, RZ, RZ, R2 ;  /* 0x000000ffff0d7224 */ /* 0x000fe200078e0002 */
[----:B------:R-:W-:Y:S01]  /*2bb30*/  LOP3.LUT R22, R22, 0xfffffeff, RZ, 0xc0, !PT ;  /* 0xfffffeff16167812 */ /* 0x000fe200078ec0ff */
        /* <DEDUP_REMOVED lines=8> */
.L_x_6546:
        /* <DEDUP_REMOVED lines=9> */
.L_x_6547:
[----:B------:R-:W-:Y:S02]  /*2bc50*/  IMAD.MOV.U32 R13, RZ, RZ, R2 ;  /* 0x000000ffff0d7224 */ /* 0x000fe400078e0002 */
[----:B------:R-:W-:Y:S02]  /*2bc60*/  IMAD.MOV.U32 R12, RZ, RZ, 0x1 ;  /* 0x00000001ff0c7424 */ /* 0x000fe400078e00ff */
[----:B------:R-:W-:-:S07]  /*2bc70*/  IMAD.MOV.U32 R6, RZ, RZ, R14 ;  /* 0x000000ffff067224 */ /* 0x000fce00078e000e */
[----:B------:R-:W-:Y:S05]  /*2bc80*/  WARPSYNC.COLLECTIVE R15, `(.L_x_6548) ;  /* 0x000000000f087348 */ /* 0x000fea0003c00000 */
[----:B------:R0:W1:Y:S02]  /*2bc90*/  SHFL.IDX P6, R14, R13, R12, R11 ;  /* 0x0000000c0d0e7389 */ /* 0x00006400000c000b */
[----:B01----:R-:W-:Y:S01]  /*2bca0*/  ENDCOLLECTIVE ;  /* 0x000000000000791b */ /* 0x003fe20003800000 */
.L_x_6548:
        /* <DEDUP_REMOVED lines=8> */
[----:B------:R-:W-:Y:S01]  /*2bd30*/  ISETP.GE.AND P2, PT, R8, R3, PT ;  /* 0x000000030800720c */ /* 0x000fe20003f46270 */
[----:B------:R-:W-:-:S12]  /*2bd40*/  IMAD.MOV.U32 R5, RZ, RZ, R14 ;  /* 0x000000ffff057224 */ /* 0x000fd800078e000e */
[----:B0-----:R-:W-:Y:S05]  /*2bd50*/  WARPSYNC.COLLECTIVE R15, `(.L_x_6549) ;  /* 0x000000000f087348 */ /* 0x001fea0003c00000 */
[----:B------:R1:W2:Y:S02]  /*2bd60*/  SHFL.IDX P6, R14, R13, R12, R11 ;  /* 0x0000000c0d0e7389 */ /* 0x0002a400000c000b */
[----:B012---:R-:W-:Y:S01]  /*2bd70*/  ENDCOLLECTIVE ;  /* 0x000000000000791b */ /* 0x007fe20003800000 */
.L_x_6549:
        /* <DEDUP_REMOVED lines=8> */
.L_x_6550:
        /* <DEDUP_REMOVED lines=9> */
[----:B------:R-:W-:Y:S01]  /*2be90*/  ISETP.GE.AND P2, PT, R5, R3, PT ;  /* 0x000000030500720c */ /* 0x000fe20003f46270 */
[----:B------:R-:W-:-:S12]  /*2bea0*/  IMAD.MOV.U32 R5, RZ, RZ, R14 ;  /* 0x000000ffff057224 */ /* 0x000fd800078e000e */
[----:B0-----:R-:W-:Y:S05]  /*2beb0*/  WARPSYNC.COLLECTIVE R15, `(.L_x_6551) ;  /* 0x000000000f087348 */ /* 0x001fea0003c00000 */
[----:B------:R1:W2:Y:S02]  /*2bec0*/  SHFL.IDX P6, R14, R13, R12, R11 ;  /* 0x0000000c0d0e7389 */ /* 0x0002a400000c000b */
[----:B012---:R-:W-:Y:S01]  /*2bed0*/  ENDCOLLECTIVE ;  /* 0x000000000000791b */ /* 0x007fe20003800000 */
.L_x_6551:
[----:B------:R-:W-:Y:S01]  /*2bee0*/  @P2 LOP3.LUT R22, R22, 0x40, RZ, 0xfc, !PT ;  /* 0x0000004016162812 */ /* 0x000fe200078efcff */
[----:B------:R-:W-:Y:S02]  /*2bef0*/  IMAD.MOV.U32 R13, RZ, RZ, R2 ;  /* 0x000000ffff0d7224 */ /* 0x000fe400078e0002 */
[----:B------:R-:W-:Y:S02]  /*2bf00*/  IMAD.MOV.U32 R12, RZ, RZ, 0x3 ;  /* 0x00000003ff0c7424 */ /* 0x000fe400078e00ff */
[----:B------:R-:W-:-:S07]  /*2bf10*/  IMAD.MOV.U32 R6, RZ, RZ, R14 ;  /* 0x000000ffff067224 */ /* 0x000fce00078e000e */
[----:B------:R-:W-:Y:S05]  /*2bf20*/  WARPSYNC.COLLECTIVE R15, `(.L_x_6552) ;  /* 0x000000000f087348 */ /* 0x000fea0003c00000 */
[----:B------:R0:W1:Y:S02]  /*2bf30*/  SHFL.IDX P6, R14, R13, R12, R11 ;  /* 0x0000000c0d0e7389 */ /* 0x00006400000c000b */
[----:B01----:R-:W-:Y:S01]  /*2bf40*/  ENDCOLLECTIVE ;  /* 0x000000000000791b */ /* 0x003fe20003800000 */
.L_x_6552:
        /* <DEDUP_REMOVED lines=12> */
.L_x_6553:
[----:B------:R-:W-:Y:S01]  /*2c010*/  IMAD.MOV.U32 R0, RZ, RZ, R14 ;  /* 0x000000ffff007224 */ /* 0x000fe200078e000e */
[----:B------:R-:W-:Y:S06]  /*2c020*/  BRA `(.L_x_6554) ;  /* 0xffffffb400d07947 */ /* 0x000fec000383ffff */
.L_x_6474:
        /* <DEDUP_REMOVED lines=47> */
.L_x_6556:
[----:B------:R-:W-:Y:S05]  /*2c320*/  BSYNC B0 ;  /* 0x0000000000007941 */ /* 0x000fea0003800000 */
.L_x_6555:
        /* <DEDUP_REMOVED lines=11> */
.L_x_6557:
        /* <DEDUP_REMOVED lines=39> */
.L_x_6558:
[----:B------:R-:W-:Y:S02]  /*2c650*/  IMAD.MOV.U32 R13, RZ, RZ, R0 ;  /* 0x000000ffff0d7224 */ /* 0x000fe400078e0000 */
[----:B------:R-:W-:-:S07]  /*2c660*/  IMAD.MOV.U32 R7, RZ, RZ, R14 ;  /* 0x000000ffff077224 */ /* 0x000fce00078e000e */
[----:B------:R-:W-:Y:S05]  /*2c670*/  WARPSYNC.COLLECTIVE R15, `(.L_x_6559) ;  /* 0x000000000f087348 */ /* 0x000fea0003c00000 */
[----:B------:R0:W1:Y:S02]  /*2c680*/  SHFL.IDX P6, R14, R13, R12, R11 ;  /* 0x0000000c0d0e7389 */ /* 0x00006400000c000b */
[----:B01----:R-:W-:Y:S01]  /*2c690*/  ENDCOLLECTIVE ;  /* 0x000000000000791b */ /* 0x003fe20003800000 */
.L_x_6559:
        /* <DEDUP_REMOVED lines=33> */
.L_x_6560:
[----:B------:R-:W-:Y:S02]  /*2c8b0*/  IMAD.MOV.U32 R13, RZ, RZ, R0 ;  /* 0x000000ffff0d7224 */ /* 0x000fe400078e0000 */
[----:B------:R-:W-:-:S07]  /*2c8c0*/  IMAD.MOV.U32 R7, RZ, RZ, R14 ;  /* 0x000000ffff077224 */ /* 0x000fce00078e000e */
[----:B------:R-:W-:Y:S05]  /*2c8d0*/  WARPSYNC.COLLECTIVE R15, `(.L_x_6561) ;  /* 0x000000000f087348 */ /* 0x000fea0003c00000 */
[----:B------:R0:W1:Y:S02]  /*2c8e0*/  SHFL.IDX P6, R14, R13, R12, R11 ;  /* 0x0000000c0d0e7389 */ /* 0x00006400000c000b */
[----:B01----:R-:W-:Y:S01]  /*2c8f0*/  ENDCOLLECTIVE ;  /* 0x000000000000791b */ /* 0x003fe20003800000 */
.L_x_6561:
        /* <DEDUP_REMOVED lines=27> */
.L_x_6562:
[----:B------:R-:W-:Y:S02]  /*2cab0*/  IMAD.MOV.U32 R13, RZ, RZ, R0 ;  /* 0x000000ffff0d7224 */ /* 0x000fe400078e0000 */
[----:B------:R-:W-:-:S07]  /*2cac0*/  IMAD.MOV.U32 R6, RZ, RZ, R14 ;  /* 0x000000ffff067224 */ /* 0x000fce00078e000e */
[----:B------:R-:W-:Y:S05]  /*2cad0*/  WARPSYNC.COLLECTIVE R15, `(.L_x_6563) ;  /* 0x000000000f087348 */ /* 0x000fea0003c00000 */
[----:B------:R0:W1:Y:S02]  /*2cae0*/  SHFL.IDX P6, R14, R13, R12, R11 ;  /* 0x0000000c0d0e7389 */ /* 0x00006400000c000b */
[----:B01----:R-:W-:Y:S01]  /*2caf0*/  ENDCOLLECTIVE ;  /* 0x000000000000791b */ /* 0x003fe20003800000 */
.L_x_6563:
[----:B------:R-:W-:Y:S01]  /*2cb00*/  IMAD.MOV.U32 R0, RZ, RZ, R14 ;  /* 0x000000ffff007224 */ /* 0x000fe200078e000e */
[----:B------:R-:W-:Y:S06]  /*2cb10*/  BRA `(.L_x_6564) ;  /* 0xffffffb800487947 */ /* 0x000fec000383ffff */
.L_x_6479:
[----:B0-----:R0:W1:Y:S02]  /*2cb20*/  SYNCS.PHASECHK.TRANS64.TRYWAIT P0, [R23+URZ+0x38820], R0 ;  /* 0x03882000170075a7 */ /* 0x001064000800017f */
[----:B-1----:R-:W-:Y:S05]  /*2cb30*/  @!P0 NANOSLEEP.SYNCS 0x989680 ;  /* 0x009896800000895d */ /* 0x002fea0003900000 */
[----:B------:R-:W1:Y:S02]  /*2cb40*/  @!P0 SYNCS.PHASECHK.TRANS64 P0, [R23+URZ+0x38820], R0 ;  /* 0x03882000170085a7 */ /* 0x000e64000800007f */
[----:B-1----:R-:W-:Y:S05]  /*2cb50*/  @!P0 BRA `(.L_x_6479) ;  /* 0xfffffffc00f08947 */ /* 0x002fea000383ffff */
[----:B------:R-:W-:Y:S05]  /*2cb60*/  BRA `(.L_x_6565) ;  /* 0xffffffb800e47947 */ /* 0x000fea000383ffff */
.L_x_6482:
[----:B0-----:R0:W1:Y:S02]  /*2cb70*/  SYNCS.PHASECHK.TRANS64.TRYWAIT P0, [R17+URZ+0x38860], R0 ;  /* 0x03886000110075a7 */ /* 0x001064000800017f */
[----:B-1----:R-:W-:Y:S05]  /*2cb80*/  @!P0 NANOSLEEP.SYNCS 0x989680 ;  /* 0x009896800000895d */ /* 0x002fea0003900000 */
[----:B------:R-:W1:Y:S02]  /*2cb90*/  @!P0 SYNCS.PHASECHK.TRANS64 P0, [R17+URZ+0x38860], R0 ;  /* 0x03886000110085a7 */ /* 0x000e64000800007f */
[----:B-1----:R-:W-:Y:S05]  /*2cba0*/  @!P0 BRA `(.L_x_6482) ;  /* 0xfffffffc00f08947 */ /* 0x002fea000383ffff */
[----:B------:R-:W-:Y:S05]  /*2cbb0*/  BRA `(.L_x_6566) ;  /* 0xffffffb800f47947 */ /* 0x000fea000383ffff */
.L_x_6483:
        /* <DEDUP_REMOVED lines=8> */
.L_x_6568:
[----:B------:R-:W-:Y:S05]  /*2cc40*/  BSYNC B0 ;  /* 0x0000000000007941 */ /* 0x000fea0003800000 */
.L_x_6567:
        /* <DEDUP_REMOVED lines=15> */
.L_x_6569:
        /* <DEDUP_REMOVED lines=39> */
.L_x_6570:
[----:B------:R-:W-:Y:S02]  /*2cfb0*/  IMAD.MOV.U32 R13, RZ, RZ, R5 ;  /* 0x000000ffff0d7224 */ /* 0x000fe400078e0005 */
[----:B------:R-:W-:-:S07]  /*2cfc0*/  IMAD.MOV.U32 R3, RZ, RZ, R14 ;  /* 0x000000ffff037224 */ /* 0x000fce00078e000e */
[----:B------:R-:W-:Y:S05]  /*2cfd0*/  WARPSYNC.COLLECTIVE R15, `(.L_x_6571) ;  /* 0x000000000f087348 */ /* 0x000fea0003c00000 */
[----:B------:R0:W1:Y:S02]  /*2cfe0*/  SHFL.IDX P6, R14, R13, R12, R11 ;  /* 0x0000000c0d0e7389 */ /* 0x00006400000c000b */
[----:B01----:R-:W-:Y:S01]  /*2cff0*/  ENDCOLLECTIVE ;  /* 0x000000000000791b */ /* 0x003fe20003800000 */
.L_x_6571:
        /* <DEDUP_REMOVED lines=29> */
.L_x_6572:
[----:B------:R-:W-:Y:S02]  /*2d1d0*/  IMAD.MOV.U32 R13, RZ, RZ, R5 ;  /* 0x000000ffff0d7224 */ /* 0x000fe400078e0005 */
[----:B------:R-:W-:-:S07]  /*2d1e0*/  IMAD.MOV.U32 R7, RZ, RZ, R14 ;  /* 0x000000ffff077224 */ /* 0x000fce00078e000e */
[----:B------:R-:W-:Y:S05]  /*2d1f0*/  WARPSYNC.COLLECTIVE R15, `(.L_x_6573) ;  /* 0x000000000f087348 */ /* 0x000fea0003c00000 */
[----:B------:R0:W1:Y:S02]  /*2d200*/  SHFL.IDX P6, R14, R13, R12, R11 ;  /* 0x0000000c0d0e7389 */ /* 0x00006400000c000b */
[----:B01----:R-:W-:Y:S01]  /*2d210*/  ENDCOLLECTIVE ;  /* 0x000000000000791b */ /* 0x003fe20003800000 */
.L_x_6573:
        /* <DEDUP_REMOVED lines=29> */
.L_x_6574:
[----:B------:R-:W-:Y:S02]  /*2d3f0*/  IMAD.MOV.U32 R13, RZ, RZ, R5 ;  /* 0x000000ffff0d7224 */ /* 0x000fe400078e0005 */
[----:B------:R-:W-:-:S07]  /*2d400*/  IMAD.MOV.U32 R6, RZ, RZ, R14 ;  /* 0x000000ffff067224 */ /* 0x000fce00078e000e */
[----:B------:R-:W-:Y:S05]  /*2d410*/  WARPSYNC.COLLECTIVE R15, `(.L_x_6575) ;  /* 0x000000000f087348 */ /* 0x000fea0003c00000 */
[----:B------:R0:W1:Y:S02]  /*2d420*/  SHFL.IDX P6, R14, R13, R12, R11 ;  /* 0x0000000c0d0e7389 */ /* 0x00006400000c000b */
[----:B01----:R-:W-:Y:S01]  /*2d430*/  ENDCOLLECTIVE ;  /* 0x000000000000791b */ /* 0x003fe20003800000 */
.L_x_6575:
[----:B------:R-:W-:Y:S01]  /*2d440*/  IMAD.MOV.U32 R2, RZ, RZ, R14 ;  /* 0x000000ffff027224 */ /* 0x000fe200078e000e */
[----:B------:R-:W-:Y:S06]  /*2d450*/  BRA `(.L_x_6576) ;  /* 0xffffffb800887947 */ /* 0x000fec000383ffff */
.L_x_6490:
[----:B0-----:R0:W1:Y:S02]  /*2d460*/  SYNCS.PHASECHK.TRANS64.TRYWAIT P0, [R6+URZ+0x38840], R17 ;  /* 0x03884011060075a7 */ /* 0x001064000800017f */
[----:B-1----:R-:W-:Y:S05]  /*2d470*/  @!P0 NANOSLEEP.SYNCS 0x989680 ;  /* 0x009896800000895d */ /* 0x002fea0003900000 */
[----:B------:R-:W1:Y:S02]  /*2d480*/  @!P0 SYNCS.PHASECHK.TRANS64 P0, [R6+URZ+0x38840], R17 ;  /* 0x03884011060085a7 */ /* 0x000e64000800007f */
[----:B-1----:R-:W-:Y:S05]  /*2d490*/  @!P0 BRA `(.L_x_6490) ;  /* 0xfffffffc00f08947 */ /* 0x002fea000383ffff */
[----:B------:R-:W-:Y:S05]  /*2d4a0*/  BRA `(.L_x_6577) ;  /* 0xffffffc0001c7947 */ /* 0x000fea000383ffff */
.L_x_6491:
        /* <DEDUP_REMOVED lines=8> */
.L_x_6579:
[----:B------:R-:W-:Y:S05]  /*2d530*/  BSYNC B1 ;  /* 0x0000000000017941 */ /* 0x000fea0003800000 */
.L_x_6578:
        /* <DEDUP_REMOVED lines=9> */
.L_x_6580:
[----:B------:R-:W-:Y:S02]  /*2d5d0*/  IMAD.MOV.U32 R13, RZ, RZ, R27 ;  /* 0x000000ffff0d7224 */ /* 0x000fe400078e001b */
[----:B------:R-:W-:Y:S02]  /*2d5e0*/  IMAD.MOV.U32 R12, RZ, RZ, 0x1 ;  /* 0x00000001ff0c7424 */ /* 0x000fe400078e00ff */
[----:B------:R-:W-:-:S07]  /*2d5f0*/  IMAD.MOV.U32 R2, RZ, RZ, R14 ;  /* 0x000000ffff027224 */ /* 0x000fce00078e000e */
[----:B------:R-:W-:Y:S05]  /*2d600*/  WARPSYNC.COLLECTIVE R15, `(.L_x_6581) ;  /* 0x000000000f087348 */ /* 0x000fea0003c00000 */
[----:B------:R0:W1:Y:S02]  /*2d610*/  SHFL.IDX P6, R14, R13, R12, R11 ;  /* 0x0000000c0d0e7389 */ /* 0x00006400000c000b */
[----:B01----:R-:W-:Y:S01]  /*2d620*/  ENDCOLLECTIVE ;  /* 0x000000000000791b */ /* 0x003fe20003800000 */
.L_x_6581:
        /* <DEDUP_REMOVED lines=11> */
.L_x_6582:
[----:B------:R-:W-:Y:S02]  /*2d6e0*/  IMAD.MOV.U32 R13, RZ, RZ, R27 ;  /* 0x000000ffff0d7224 */ /* 0x000fe400078e001b */
[----:B------:R-:W-:Y:S02]  /*2d6f0*/  IMAD.MOV.U32 R12, RZ, RZ, 0x2 ;  /* 0x00000002ff0c7424 */ /* 0x000fe400078e00ff */
[----:B------:R-:W-:-:S07]  /*2d700*/  IMAD.MOV.U32 R2, RZ, RZ, R14 ;  /* 0x000000ffff027224 */ /* 0x000fce00078e000e */
[----:B------:R-:W-:Y:S05]  /*2d710*/  WARPSYNC.COLLECTIVE R15, `(.L_x_6583) ;  /* 0x000000000f087348 */ /* 0x000fea0003c00000 */
[----:B------:R0:W1:Y:S02]  /*2d720*/  SHFL.IDX P6, R14, R13, R12, R11 ;  /* 0x0000000c0d0e7389 */ /* 0x00006400000c000b */
[----:B01----:R-:W-:Y:S01]  /*2d730*/  ENDCOLLECTIVE ;  /* 0x000000000000791b */ /* 0x003fe20003800000 */
.L_x_6583:
        /* <DEDUP_REMOVED lines=11> */
.L_x_6584:
[----:B------:R-:W-:Y:S02]  /*2d7f0*/  IMAD.MOV.U32 R13, RZ, RZ, R27 ;  /* 0x000000ffff0d7224 */ /* 0x000fe400078e001b */
[----:B------:R-:W-:Y:S02]  /*2d800*/  IMAD.MOV.U32 R12, RZ, RZ, 0x3 ;  /* 0x00000003ff0c7424 */ /* 0x000fe400078e00ff */
[----:B------:R-:W-:-:S07]  /*2d810*/  IMAD.MOV.U32 R2, RZ, RZ, R14 ;  /* 0x000000ffff027224 */ /* 0x000fce00078e000e */
[----:B------:R-:W-:Y:S05]  /*2d820*/  WARPSYNC.COLLECTIVE R15, `(.L_x_6585) ;  /* 0x000000000f087348 */ /* 0x000fea0003c00000 */
[----:B------:R0:W1:Y:S02]  /*2d830*/  SHFL.IDX P6, R14, R13, R12, R11 ;  /* 0x0000000c0d0e7389 */ /* 0x00006400000c000b */
[----:B01----:R-:W-:Y:S01]  /*2d840*/  ENDCOLLECTIVE ;  /* 0x000000000000791b */ /* 0x003fe20003800000 */
.L_x_6585:
        /* <DEDUP_REMOVED lines=11> */
.L_x_6586:
[----:B------:R-:W-:Y:S01]  /*2d900*/  IMAD.MOV.U32 R2, RZ, RZ, R14 ;  /* 0x000000ffff027224 */ /* 0x000fe200078e000e */
[----:B------:R-:W-:Y:S06]  /*2d910*/  BRA `(.L_x_6587) ;  /* 0xffffffbc00ac7947 */ /* 0x000fec000383ffff */
.L_x_6496:
[----:B---3--:R3:W4:Y:S02]  /*2d920*/  SYNCS.PHASECHK.TRANS64.TRYWAIT P0, [R6+URZ+0x38860], R17 ;  /* 0x03886011060075a7 */ /* 0x008724000800017f */
[----:B----4-:R-:W-:Y:S05]  /*2d930*/  @!P0 NANOSLEEP.SYNCS 0x989680 ;  /* 0x009896800000895d */ /* 0x010fea0003900000 */
[----:B------:R-:W4:Y:S02]  /*2d940*/  @!P0 SYNCS.PHASECHK.TRANS64 P0, [R6+URZ+0x38860], R17 ;  /* 0x03886011060085a7 */ /* 0x000f24000800007f */
[----:B----4-:R-:W-:Y:S05]  /*2d950*/  @!P0 BRA `(.L_x_6496) ;  /* 0xfffffffc00f08947 */ /* 0x010fea000383ffff */
[----:B------:R-:W-:Y:S05]  /*2d960*/  BRA `(.L_x_6588) ;  /* 0xffffffbc00fc7947 */ /* 0x000fea000383ffff */
.L_x_6497:
        /* <DEDUP_REMOVED lines=8> */
.L_x_6590:
[----:B------:R-:W-:Y:S05]  /*2d9f0*/  BSYNC B1 ;  /* 0x0000000000017941 */ /* 0x000fea0003800000 */
.L_x_6589:
        /* <DEDUP_REMOVED lines=13> */
.L_x_6591:
        /* <DEDUP_REMOVED lines=17> */
.L_x_6592:
        /* <DEDUP_REMOVED lines=16> */
.L_x_6593:
        /* <DEDUP_REMOVED lines=19> */
.L_x_6594:
        /* <DEDUP_REMOVED lines=14> */
.L_x_6595:
        /* <DEDUP_REMOVED lines=16> */
.L_x_6596:
        /* <DEDUP_REMOVED lines=14> */
.L_x_6597:
[----:B------:R-:W-:Y:S05]  /*2e0d0*/  BRA `(.L_x_6598) ;  /* 0xffffffbc00687947 */ /* 0x000fea000383ffff */
.L_x_6505:
        /* <DEDUP_REMOVED lines=8> */
.L_x_6600:
[----:B------:R-:W-:Y:S05]  /*2e160*/  BSYNC B0 ;  /* 0x0000000000007941 */ /* 0x000fea0003800000 */
.L_x_6599:
        /* <DEDUP_REMOVED lines=9> */
.L_x_6601:
        /* <DEDUP_REMOVED lines=18> */
.L_x_6602:
[----:B------:R-:W-:Y:S01]  /*2e320*/  IMAD.MOV.U32 R12, RZ, RZ, 0x2 ;  /* 0x00000002ff0c7424 */ /* 0x000fe200078e00ff */
[----:B------:R-:W-:-:S05]  /*2e330*/  SEL R4, R14, RZ, P1 ;  /* 0x000000ff0e047207 */ /* 0x000fca0000800000 */
[----:B------:R-:W-:-:S04]  /*2e340*/  IMAD.IADD R4, R17, 0x1, R4 ;  /* 0x0000000111047824 */ /* 0x000fc800078e0204 */
[----:B------:R-:W-:-:S07]  /*2e350*/  IMAD.MOV.U32 R13, RZ, RZ, R4 ;  /* 0x000000ffff0d7224 */ /* 0x000fce00078e0004 */
[----:B------:R-:W-:Y:S05]  /*2e360*/  WARPSYNC.COLLECTIVE R15, `(.L_x_6603) ;  /* 0x000000000f087348 */ /* 0x000fea0003c00000 */
[----:B------:R0:W1:Y:S02]  /*2e370*/  SHFL.UP P6, R14, R13, R12, R11 ;  /* 0x0400000c0d0e7389 */ /* 0x00006400000c000b */
[----:B01----:R-:W-:Y:S01]  /*2e380*/  ENDCOLLECTIVE ;  /* 0x000000000000791b */ /* 0x003fe20003800000 */
.L_x_6603:
[----:B------:R-:W-:Y:S01]  /*2e390*/  IMAD.MOV.U32 R12, RZ, RZ, 0x4 ;  /* 0x00000004ff0c7424 */ /* 0x000fe200078e00ff */
[----:B------:R-:W-:-:S05]  /*2e3a0*/  SEL R3, R14, RZ, P2 ;  /* 0x000000ff0e037207 */ /* 0x000fca0001000000 */
[----:B------:R-:W-:-:S04]  /*2e3b0*/  IMAD.IADD R6, R4, 0x1, R3 ;  /* 0x0000000104067824 */ /* 0x000fc800078e0203 */
[----:B------:R-:W-:-:S07]  /*2e3c0*/  IMAD.MOV.U32 R13, RZ, RZ, R6 ;  /* 0x000000ffff0d7224 */ /* 0x000fce00078e0006 */
[----:B------:R-:W-:Y:S05]  /*2e3d0*/  WARPSYNC.COLLECTIVE R15, `(.L_x_6604) ;  /* 0x000000000f087348 */ /* 0x000fea0003c00000 */
[----:B------:R0:W1:Y:S02]  /*2e3e0*/  SHFL.UP P6, R14, R13, R12, R11 ;  /* 0x0400000c0d0e7389 */ /* 0x00006400000c000b */
[----:B01----:R-:W-:Y:S01]  /*2e3f0*/  ENDCOLLECTIVE ;  /* 0x000000000000791b */ /* 0x003fe20003800000 */
.L_x_6604:
[----:B------:R-:W-:Y:S01]  /*2e400*/  IMAD.MOV.U32 R12, RZ, RZ, 0x8 ;  /* 0x00000008ff0c7424 */ /* 0x000fe200078e00ff */
[----:B------:R-:W-:-:S05]  /*2e410*/  SEL R3, R14, RZ, P3 ;  /* 0x000000ff0e037207 */ /* 0x000fca0001800000 */
[----:B------:R-:W-:-:S04]  /*2e420*/  IMAD.IADD R2, R6, 0x1, R3 ;  /* 0x0000000106027824 */ /* 0x000fc800078e0203 */
[----:B------:R-:W-:-:S07]  /*2e430*/  IMAD.MOV.U32 R13, RZ, RZ, R2 ;  /* 0x000000ffff0d7224 */ /* 0x000fce00078e0002 */
[----:B------:R-:W-:Y:S05]  /*2e440*/  WARPSYNC.COLLECTIVE R15, `(.L_x_6605) ;  /* 0x000000000f087348 */ /* 0x000fea0003c00000 */
[----:B------:R0:W1:Y:S02]  /*2e450*/  SHFL.UP P6, R14, R13, R12, R11 ;  /* 0x0400000c0d0e7389 */ /* 0x00006400000c000b */
[----:B01----:R-:W-:Y:S01]  /*2e460*/  ENDCOLLECTIVE ;  /* 0x000000000000791b */ /* 0x003fe20003800000 */
.L_x_6605:
[----:B------:R-:W-:Y:S01]  /*2e470*/  IMAD.MOV.U32 R12, RZ, RZ, 0x10 ;  /* 0x00000010ff0c7424 */ /* 0x000fe200078e00ff */
[----:B------:R-:W-:-:S05]  /*2e480*/  SEL R3, R14, RZ, P4 ;  /* 0x000000ff0e037207 */ /* 0x000fca0002000000 */
[----:B------:R-:W-:-:S04]  /*2e490*/  IMAD.IADD R3, R2, 0x1, R3 ;  /* 0x0000000102037824 */ /* 0x000fc800078e0203 */
[----:B------:R-:W-:-:S07]  /*2e4a0*/  IMAD.MOV.U32 R13, RZ, RZ, R3 ;  /* 0x000000ffff0d7224 */ /* 0x000fce00078e0003 */
[----:B------:R-:W-:Y:S05]  /*2e4b0*/  WARPSYNC.COLLECTIVE R15, `(.L_x_6606) ;  /* 0x000000000f087348 */ /* 0x000fea0003c00000 */
[----:B------:R0:W1:Y:S02]  /*2e4c0*/  SHFL.UP P6, R14, R13, R12, R11 ;  /* 0x0400000c0d0e7389 */ /* 0x00006400000c000b */
[----:B01----:R-:W-:Y:S01]  /*2e4d0*/  ENDCOLLECTIVE ;  /* 0x000000000000791b */ /* 0x003fe20003800000 */
.L_x_6606:
        /* <DEDUP_REMOVED lines=8> */
.L_x_6607:
[----:B------:R-:W-:Y:S05]  /*2e560*/  BRA `(.L_x_6608) ;  /* 0xffffffbc00fc7947 */ /* 0x000fea000383ffff */
.L_x_6510:
        /* <DEDUP_REMOVED lines=8> */
.L_x_6610:
[----:B------:R-:W-:Y:S05]  /*2e5f0*/  BSYNC B0 ;  /* 0x0000000000007941 */ /* 0x000fea0003800000 */
.L_x_6609:
        /* <DEDUP_REMOVED lines=8> */
.L_x_6611:
[----:B------:R-:W-:Y:S01]  /*2e680*/  IMAD.MOV.U32 R12, RZ, RZ, 0x4 ;  /* 0x00000004ff0c7424 */ /* 0x000fe200078e00ff */
[----:B------:R-:W-:-:S05]  /*2e690*/  SEL R2, R14, RZ, P2 ;  /* 0x000000ff0e027207 */ /* 0x000fca0001000000 */
[----:B------:R-:W-:-:S04]  /*2e6a0*/  IMAD.IADD R2, R13, 0x1, R2 ;  /* 0x000000010d027824 */ /* 0x000fc800078e0202 */
[----:B------:R-:W-:-:S07]  /*2e6b0*/  IMAD.MOV.U32 R13, RZ, RZ, R2 ;  /* 0x000000ffff0d7224 */ /* 0x000fce00078e0002 */
[----:B------:R-:W-:Y:S05]  /*2e6c0*/  WARPSYNC.COLLECTIVE R15, `(.L_x_6612) ;  /* 0x000000000f087348 */ /* 0x000fea0003c00000 */
[----:B------:R0:W1:Y:S02]  /*2e6d0*/  SHFL.UP P6, R14, R13, R12, R11 ;  /* 0x0400000c0d0e7389 */ /* 0x00006400000c000b */
[----:B01----:R-:W-:Y:S01]  /*2e6e0*/  ENDCOLLECTIVE ;  /* 0x000000000000791b */ /* 0x003fe20003800000 */
.L_x_6612:
[----:B------:R-:W-:Y:S01]  /*2e6f0*/  IMAD.MOV.U32 R12, RZ, RZ, 0x8 ;  /* 0x00000008ff0c7424 */ /* 0x000fe200078e00ff */
[----:B------:R-:W-:-:S05]  /*2e700*/  SEL R3, R14, RZ, P3 ;  /* 0x000000ff0e037207 */ /* 0x000fca0001800000 */
[----:B------:R-:W-:-:S04]  /*2e710*/  IMAD.IADD R3, R2, 0x1, R3 ;  /* 0x0000000102037824 */ /* 0x000fc800078e0203 */
[----:B------:R-:W-:-:S07]  /*2e720*/  IMAD.MOV.U32 R13, RZ, RZ, R3 ;  /* 0x000000ffff0d7224 */ /* 0x000fce00078e0003 */
[----:B------:R-:W-:Y:S05]  /*2e730*/  WARPSYNC.COLLECTIVE R15, `(.L_x_6613) ;  /* 0x000000000f087348 */ /* 0x000fea0003c00000 */
[----:B------:R0:W1:Y:S02]  /*2e740*/  SHFL.UP P6, R14, R13, R12, R11 ;  /* 0x0400000c0d0e7389 */ /* 0x00006400000c000b */
[----:B01----:R-:W-:Y:S01]  /*2e750*/  ENDCOLLECTIVE ;  /* 0x000000000000791b */ /* 0x003fe20003800000 */
.L_x_6613:
[----:B------:R-:W-:Y:S01]  /*2e760*/  IMAD.MOV.U32 R12, RZ, RZ, 0x10 ;  /* 0x00000010ff0c7424 */ /* 0x000fe200078e00ff */
[----:B------:R-:W-:-:S05]  /*2e770*/  SEL R4, R14, RZ, P4 ;  /* 0x000000ff0e047207 */ /* 0x000fca0002000000 */
[----:B------:R-:W-:-:S04]  /*2e780*/  IMAD.IADD R4, R3, 0x1, R4 ;  /* 0x0000000103047824 */ /* 0x000fc800078e0204 */
[----:B------:R-:W-:-:S07]  /*2e790*/  IMAD.MOV.U32 R13, RZ, RZ, R4 ;  /* 0x000000ffff0d7224 */ /* 0x000fce00078e0004 */
[----:B------:R-:W-:Y:S05]  /*2e7a0*/  WARPSYNC.COLLECTIVE R15, `(.L_x_6614) ;  /* 0x000000000f087348 */ /* 0x000fea0003c00000 */
[----:B------:R0:W1:Y:S02]  /*2e7b0*/  SHFL.UP P6, R14, R13, R12, R11 ;  /* 0x0400000c0d0e7389 */ /* 0x00006400000c000b */
[----:B01----:R-:W-:Y:S01]  /*2e7c0*/  ENDCOLLECTIVE ;  /* 0x000000000000791b */ /* 0x003fe20003800000 */
.L_x_6614:
        /* <DEDUP_REMOVED lines=8> */
.L_x_6615:
[----:B------:R-:W-:Y:S05]  /*2e850*/  BRA `(.L_x_6616) ;  /* 0xffffffbc00dc7947 */ /* 0x000fea000383ffff */
.L_x_6512:
[----:B------:R-:W-:Y:S01]  /*2e860*/  BSSY B0, `(.L_x_6617) ;  /* 0x0000006000007945 */ /* 0x000fe20003800000 */
[----:B------:R-:W-:Y:S01]  /*2e870*/  PLOP3.LUT P6, PT, P6, PT, PT, 0x8, 0x0 ;  /* 0x000000000000781c */ /* 0x000fe200037ce170 */
[----:B------:R-:W-:-:S12]  /*2e880*/  IMAD.MOV.U32 R15, RZ, RZ, -0x1 ;  /* 0xffffffffff0f7424 */ /* 0x000fd800078e00ff */
[----:B01----:R-:W-:Y:S05]  /*2e890*/  WARPSYNC.COLLECTIVE R15, `(.L_x_6618) ;  /* 0x000000000f087348 */ /* 0x003fea0003c00000 */
[----:B------:R-:W-:Y:S01]  /*2e8a0*/  VOTE.ANY R14, PT, P6 ;  /* 0x00000000000e7806 */ /* 0x000fe200030e0100 */
[----:B01----:R-:W-:Y:S06]  /*2e8b0*/  ENDCOLLECTIVE ;  /* 0x000000000000791b */ /* 0x003fec0003800000 */
.L_x_6618:
[----:B------:R-:W-:Y:S05]  /*2e8c0*/  BSYNC B0 ;  /* 0x0000000000007941 */ /* 0x000fea0003800000 */
.L_x_6617:
        /* <DEDUP_REMOVED lines=9> */
.L_x_6619:
[----:B------:R-:W-:Y:S01]  /*2e960*/  IMAD.MOV.U32 R17, RZ, RZ, R14 ;  /* 0x000000ffff117224 */ /* 0x000fe200078e000e */
[----:B------:R-:W-:Y:S06]  /*2e970*/  BRA `(.L_x_6620) ;  /* 0xffffffbc00cc7947 */ /* 0x000fec000383ffff */
.L_x_6514:
[----:B------:R-:W-:Y:S01]  /*2e980*/  BSSY B0, `(.L_x_6621) ;  /* 0x0000007000007945 */ /* 0x000fe20003800000 */
[----:B------:R-:W-:Y:S02]  /*2e990*/  IMAD.MOV.U32 R13, RZ, RZ, R2 ;  /* 0x000000ffff0d7224 */ /* 0x000fe400078e0002 */
[----:B------:R-:W-:Y:S02]  /*2e9a0*/  IMAD.MOV.U32 R11, RZ, RZ, 0x1f ;  /* 0x0000001fff0b7424 */ /* 0x000fe400078e00ff */
[----:B------:R-:W-:-:S07]  /*2e9b0*/  IMAD.MOV.U32 R15, RZ, RZ, -0x1 ;  /* 0xffffffffff0f7424 */ /* 0x000fce00078e00ff */
[----:B0123--:R-:W-:Y:S05]  /*2e9c0*/  WARPSYNC.COLLECTIVE R15, `(.L_x_6622) ;  /* 0x000000000f087348 */ /* 0x00ffea0003c00000 */
[----:B------:R4:W0:Y:S02]  /*2e9d0*/  SHFL.IDX P6, R14, R13, R12, R11 ;  /* 0x0000000c0d0e7389 */ /* 0x00082400000c000b */
[----:B01234-:R-:W-:Y:S01]  /*2e9e0*/  ENDCOLLECTIVE ;  /* 0x000000000000791b */ /* 0x01ffe20003800000 */
.L_x_6622:
[----:B------:R-:W-:Y:S05]  /*2e9f0*/  BSYNC B0 ;  /* 0x0000000000007941 */ /* 0x000fea0003800000 */
.L_x_6621:
[----:B------:R-:W-:Y:S05]  /*2ea00*/  BRA `(.L_x_6513) ;  /* 0xffffffbc00c47947 */ /* 0x000fea000383ffff */
.L_x_6518:
[----:B0-----:R0:W1:Y:S02]  /*2ea10*/  SYNCS.PHASECHK.TRANS64.TRYWAIT P0, [R7+URZ+0x38820], R0 ;  /* 0x03882000070075a7 */ /* 0x001064000800017f */
[----:B-1----:R-:W-:Y:S05]  /*2ea20*/  @!P0 NANOSLEEP.SYNCS 0x989680 ;  /* 0x009896800000895d */ /* 0x002fea0003900000 */
[----:B------:R-:W1:Y:S02]  /*2ea30*/  @!P0 SYNCS.PHASECHK.TRANS64 P0, [R7+URZ+0x38820], R0 ;  /* 0x03882000070085a7 */ /* 0x000e64000800007f */
[----:B-1----:R-:W-:Y:S05]  /*2ea40*/  @!P0 BRA `(.L_x_6518) ;  /* 0xfffffffc00f08947 */ /* 0x002fea000383ffff */
[----:B------:R-:W-:Y:S05]  /*2ea50*/  BRA `(.L_x_6623) ;  /* 0xffffffc4003c7947 */ /* 0x000fea000383ffff */
.L_x_6519:
        /* <DEDUP_REMOVED lines=11> */
.L_x_6625:
[----:B------:R-:W-:Y:S05]  /*2eb10*/  BSYNC B0 ;  /* 0x0000000000007941 */ /* 0x000fea0003800000 */
.L_x_6624:
[----:B------:R-:W-:Y:S05]  /*2eb20*/  BRA `(.L_x_6626) ;  /* 0xffffffc400247947 */ /* 0x000fea000383ffff */
.L_x_6522:
[----:B------:R-:W-:Y:S01]  /*2eb30*/  BSSY B1, `(.L_x_6627) ;  /* 0x0000006000017945 */ /* 0x000fe20003800000 */
[----:B------:R-:W-:-:S07]  /*2eb40*/  IMAD.MOV.U32 R15, RZ, RZ, -0x1 ;  /* 0xffffffffff0f7424 */ /* 0x000fce00078e00ff */
[----:B0-234-:R-:W-:Y:S05]  /*2eb50*/  WARPSYNC.COLLECTIVE R15, `(.L_x_6628) ;  /* 0x000000000f0c7348 */ /* 0x01dfea0003c00000 */
[----:B------:R-:W-:Y:S02]  /*2eb60*/  ELECT P6, UR62, PT ;  /* 0x00000000003e782f */ /* 0x000fe400038c0000 */
[----:B------:R-:W-:Y:S01]  /*2eb70*/  MOV R14, UR62 ;  /* 0x0000003e000e7c02 */ /* 0x000fe20008000f00 */
[----:B0-234-:R-:W-:Y:S10]  /*2eb80*/  ENDCOLLECTIVE ;  /* 0x000000000000791b */ /* 0x01dff40003800000 */
.L_x_6628:
[----:B------:R-:W-:Y:S05]  /*2eb90*/  BSYNC B1 ;  /* 0x0000000000017941 */ /* 0x000fea0003800000 */
.L_x_6627:
[----:B------:R-:W-:Y:S05]  /*2eba0*/  BRA `(.L_x_6629) ;  /* 0xffffffc4001c7947 */ /* 0x000fea000383ffff */
.L_x_6524:
[----:B0-----:R0:W1:Y:S02]  /*2ebb0*/  SYNCS.PHASECHK.TRANS64.TRYWAIT P1, [R5+URZ+0x38840], R0 ;  /* 0x03884000050075a7 */ /* 0x001064000802017f */
[----:B-1----:R-:W-:Y:S05]  /*2ebc0*/  @!P1 NANOSLEEP.SYNCS 0x989680 ;  /* 0x009896800000995d */ /* 0x002fea0003900000 */
[----:B------:R-:W1:Y:S02]  /*2ebd0*/  @!P1 SYNCS.PHASECHK.TRANS64 P1, [R5+URZ+0x38840], R0 ;  /* 0x03884000050095a7 */ /* 0x000e64000802007f */
[----:B-1----:R-:W-:Y:S05]  /*2ebe0*/  @!P1 BRA `(.L_x_6524) ;  /* 0xfffffffc00f09947 */ /* 0x002fea000383ffff */
[----:B------:R-:W-:Y:S05]  /*2ebf0*/  BRA `(.L_x_6630) ;  /* 0xffffffc4003c7947 */ /* 0x000fea000383ffff */
.L_x_6526:
[----:B-1----:R1:W0:Y:S02]  /*2ec00*/  SYNCS.PHASECHK.TRANS64.TRYWAIT P1, [R3+URZ+0x38840], R2 ;  /* 0x03884002030075a7 */ /* 0x002224000802017f */
[----:B0-----:R-:W-:Y:S05]  /*2ec10*/  @!P1 NANOSLEEP.SYNCS 0x989680 ;  /* 0x009896800000995d */ /* 0x001fea0003900000 */
[----:B------:R-:W0:Y:S02]  /*2ec20*/  @!P1 SYNCS.PHASECHK.TRANS64 P1, [R3+URZ+0x38840], R2 ;  /* 0x03884002030095a7 */ /* 0x000e24000802007f */
[----:B0-----:R-:W-:Y:S05]  /*2ec30*/  @!P1 BRA `(.L_x_6526) ;  /* 0xfffffffc00f09947 */ /* 0x001fea000383ffff */
[----:B------:R-:W-:Y:S05]  /*2ec40*/  BRA `(.L_x_6631) ;  /* 0xffffffc400487947 */ /* 0x000fea000383ffff */
.L_x_6528:
[----:B------:R0:W0:Y:S02]  /*2ec50*/  SYNCS.PHASECHK.TRANS64.TRYWAIT P1, [R5+URZ+0x38860], R0 ;  /* 0x03886000050075a7 */ /* 0x000024000802017f */
[----:B0-----:R-:W-:Y:S05]  /*2ec60*/  @!P1 NANOSLEEP.SYNCS 0x989680 ;  /* 0x009896800000995d */ /* 0x001fea0003900000 */
[----:B------:R-:W0:Y:S02]  /*2ec70*/  @!P1 SYNCS.PHASECHK.TRANS64 P1, [R5+URZ+0x38860], R0 ;  /* 0x03886000050095a7 */ /* 0x000e24000802007f */
[----:B0-----:R-:W-:Y:S05]  /*2ec80*/  @!P1 BRA `(.L_x_6528) ;  /* 0xfffffffc00f09947 */ /* 0x001fea000383ffff */
[----:B------:R-:W-:Y:S05]  /*2ec90*/  BRA `(.L_x_6632) ;  /* 0xffffffc400447947 */ /* 0x000fea000383ffff */
        .type           $_ZN7cutlass13device_kernelIN5flash11enable_sm90INS1_16FlashAttnFwdSm90INS1_25CollectiveMainloopFwdSm90ILi2EN4cute5tupleIJNS5_1CILi1EEES8_S8_EEENS6_IJNS7_ILi64EEESA_SA_EEELi512ENS_10bfloat16_tEfNS_4arch4Sm90ELb0ELb1ELb0ELb1ELb1ELb0ELb1ELb0ELb0ELb1ELb0ELb0EEENS1_21CollectiveEpilogueFwdINS6_IJSA_NS7_ILi512EEESA_EEES9_SC_SE_Li256ELb1ELb1ELb0ELb0EEENS1_36VarlenDynamicPersistentTileSchedulerILi64ELi64ELi256ELi128ELb0ELb1ELb1ELb1ELb0ELb1EEEEEEEEEvNT_6ParamsE$_ZZN5flash25CollectiveMainloopFwdSm90ILi2EN4cute5tupleIJNS1_1CILi1EEES4_S4_EEENS2_IJNS3_ILi64EEES6_S6_EEELi512EN7cutlass10bfloat16_tEfNS8_4arch4Sm90ELb0ELb1ELb0ELb1ELb1ELb0ELb1ELb0ELb0ELb1ELb0ELb0EE3mmaINS_16FlashAttnFwdSm90ISC_NS_21CollectiveEpilogueFwdINS2_IJS6_NS3_ILi512EEES6_EEES5_S9_SB_Li256ELb1ELb1ELb0ELb0EEENS_36VarlenDynamicPersistentTileSchedulerILi64ELi64ELi256ELi128ELb0ELb1ELb1ELb1ELb0ELb1EEEE13SharedStorageENS1_6TensorINS1_11ArrayEngineIfLm128EEENS1_6LayoutINS2_IJNS2_IJNS3_ILi2EEESR_NS3_ILi32EEEEEES4_S4_EEENS2_IJNS2_IJS4_SR_NS3_ILi4EEEEEENS3_ILi0EEESX_EEEEEEENS_7SoftmaxILi2ELi0EEEEEbRKNSC_6ParamsENS8_13PipelineAsyncILi2EEES17_RNS8_13PipelineStateILj2EEERT0_RT1_iRiRKNS_16SeqlenInfoQKNewKILb1ELb0EEENS2_IJiiiiEEERT_ENKUliT_T0_T1_E_clIZSD_ISM_S10_S12_EbS15_S17_S17_S1A_S1C_S1E_iS1F_S1J_S1K_S1M_EUlRS1N_iE1_NS3_ILb0EEENS3_ILb1EEEEEDaiS1N_S1O_S1P_,@function
        .size           $_ZN7cutlass13device_kernelIN5flash11enable_sm90INS1_16FlashAttnFwdSm90INS1_25CollectiveMainloopFwdSm90ILi2EN4cute5tupleIJNS5_1CILi1EEES8_S8_EEENS6_IJNS7_ILi64EEESA_SA_EEELi512ENS_10bfloat16_tEfNS_4arch4Sm90ELb0ELb1ELb0ELb1ELb1ELb0ELb1ELb0ELb0ELb1ELb0ELb0EEENS1_21CollectiveEpilogueFwdINS6_IJSA_NS7_ILi512EEESA_EEES9_SC_SE_Li256ELb1ELb1ELb0ELb0EEENS1_36VarlenDynamicPersistentTileSchedulerILi64ELi64ELi256ELi128ELb0ELb1ELb1ELb1ELb0ELb1EEEEEEEEEvNT_6ParamsE$_ZZN5flash25CollectiveMainloopFwdSm90ILi2EN4cute5tupleIJNS1_1CILi1EEES4_S4_EEENS2_IJNS3_ILi64EEES6_S6_EEELi512EN7cutlass10bfloat16_tEfNS8_4arch4Sm90ELb0ELb1ELb0ELb1ELb1ELb0ELb1ELb0ELb0ELb1ELb0ELb0EE3mmaINS_16FlashAttnFwdSm90ISC_NS_21CollectiveEpilogueFwdINS2_IJS6_NS3_ILi512EEES6_EEES5_S9_SB_Li256ELb1ELb1ELb0ELb0EEENS_36VarlenDynamicPersistentTileSchedulerILi64ELi64ELi256ELi128ELb0ELb1ELb1ELb1ELb0ELb1EEEE13SharedStorageENS1_6TensorINS1_11ArrayEngineIfLm128EEENS1_6LayoutINS2_IJNS2_IJNS3_ILi2EEESR_NS3_ILi32EEEEEES4_S4_EEENS2_IJNS2_IJS4_SR_NS3_ILi4EEEEEENS3_ILi0EEESX_EEEEEEENS_7SoftmaxILi2ELi0EEEEEbRKNSC_6ParamsENS8_13PipelineAsyncILi2EEES17_RNS8_13PipelineStateILj2EEERT0_RT1_iRiRKNS_16SeqlenInfoQKNewKILb1ELb0EEENS2_IJiiiiEEERT_ENKUliT_T0_T1_E_clIZSD_ISM_S10_S12_EbS15_S17_S17_S1A_S1C_S1E_iS1F_S1J_S1K_S1M_EUlRS1N_iE1_NS3_ILb0EEENS3_ILb1EEEEEDaiS1N_S1O_S1P_,(.L_x_15541 - $_ZN7cutlass13device_kernelIN5flash11enable_sm90INS1_16FlashAttnFwdSm90INS1_25CollectiveMainloopFwdSm90ILi2EN4cute5tupleIJNS5_1CILi1EEES8_S8_EEENS6_IJNS7_ILi64EEESA_SA_EEELi512ENS_10bfloat16_tEfNS_4arch4Sm90ELb0ELb1ELb0ELb1ELb1ELb0ELb1ELb0ELb0ELb1ELb0ELb0EEENS1_21CollectiveEpilogueFwdINS6_IJSA_NS7_ILi512EEESA_EEES9_SC_SE_Li256ELb1ELb1ELb0ELb0EEENS1_36VarlenDynamicPersistentTileSchedulerILi64ELi64ELi256ELi128ELb0ELb1ELb1ELb1ELb0ELb1EEEEEEEEEvNT_6ParamsE$_ZZN5flash25CollectiveMainloopFwdSm90ILi2EN4cute5tupleIJNS1_1CILi1EEES4_S4_EEENS2_IJNS3_ILi64EEES6_S6_EEELi512EN7cutlass10bfloat16_tEfNS8_4arch4Sm90ELb0ELb1ELb0ELb1ELb1ELb0ELb1ELb0ELb0ELb1ELb0ELb0EE3mmaINS_16FlashAttnFwdSm90ISC_NS_21CollectiveEpilogueFwdINS2_IJS6_NS3_ILi512EEES6_EEES5_S9_SB_Li256ELb1ELb1ELb0ELb0EEENS_36VarlenDynamicPersistentTileSchedulerILi64ELi64ELi256ELi128ELb0ELb1ELb1ELb1ELb0ELb1EEEE13SharedStorageENS1_6TensorINS1_11ArrayEngineIfLm128EEENS1_6LayoutINS2_IJNS2_IJNS3_ILi2EEESR_NS3_ILi32EEEEEES4_S4_EEENS2_IJNS2_IJS4_SR_NS3_ILi4EEEEEENS3_ILi0EEESX_EEEEEEENS_7SoftmaxILi2ELi0EEEEEbRKNSC_6ParamsENS8_13PipelineAsyncILi2EEES17_RNS8_13PipelineStateILj2EEERT0_RT1_iRiRKNS_16SeqlenInfoQKNewKILb1ELb0EEENS2_IJiiiiEEERT_ENKUliT_T0_T1_E_clIZSD_ISM_S10_S12_EbS15_S17_S17_S1A_S1C_S1E_iS1F_S1J_S1K_S1M_EUlRS1N_iE1_NS3_ILb0EEENS3_ILb1EEEEEDaiS1N_S1O_S1P_)
$_ZN7cutlass13device_kernelIN5flash11enable_sm90INS1_16FlashAttnFwdSm90INS1_25CollectiveMainloopFwdSm90ILi2EN4cute5tupleIJNS5_1CILi1EEES8_S8_EEENS6_IJNS7_ILi64EEESA_SA_EEELi512ENS_10bfloat16_tEfNS_4arch4Sm90ELb0ELb1ELb0ELb1ELb1ELb0ELb1ELb0ELb0ELb1ELb0ELb0EEENS1_21CollectiveEpilogueFwdINS6_IJSA_NS7_ILi512EEESA_EEES9_SC_SE_Li256ELb1ELb1ELb0ELb0EEENS1_36VarlenDynamicPersistentTileSchedulerILi64ELi64ELi256ELi128ELb0ELb1ELb1ELb1ELb0ELb1EEEEEEEEEvNT_6ParamsE$_ZZN5flash25CollectiveMainloopFwdSm90ILi2EN4cute5tupleIJNS1_1CILi1EEES4_S4_EEENS2_IJNS3_ILi64EEES6_S6_EEELi512EN7cutlass10bfloat16_tEfNS8_4arch4Sm90ELb0ELb1ELb0ELb1ELb1ELb0ELb1ELb0ELb0ELb1ELb0ELb0EE3mmaINS_16FlashAttnFwdSm90ISC_NS_21CollectiveEpilogueFwdINS2_IJS6_NS3_ILi512EEES6_EEES5_S9_SB_Li256ELb1ELb1ELb0ELb0EEENS_36VarlenDynamicPersistentTileSchedulerILi64ELi64ELi256ELi128ELb0ELb1ELb1ELb1ELb0ELb1EEEE13SharedStorageENS1_6TensorINS1_11ArrayEngineIfLm128EEENS1_6LayoutINS2_IJNS2_IJNS3_ILi2EEESR_NS3_ILi32EEEEEES4_S4_EEENS2_IJNS2_IJS4_SR_NS3_ILi4EEEEEENS3_ILi0EEESX_EEEEEEENS_7SoftmaxILi2ELi0EEEEEbRKNSC_6ParamsENS8_13PipelineAsyncILi2EEES17_RNS8_13PipelineStateILj2EEERT0_RT1_iRiRKNS_16SeqlenInfoQKNewKILb1ELb0EEENS2_IJiiiiEEERT_ENKUliT_T0_T1_E_clIZSD_ISM_S10_S12_EbS15_S17_S17_S1A_S1C_S1E_iS1F_S1J_S1K_S1M_EUlRS1N_iE1_NS3_ILb0EEENS3_ILb1EEEEEDaiS1N_S1O_S1P_:
        /* <DEDUP_REMOVED lines=48> */
.L_x_6634:
[----:B------:R-:W-:Y:S05]  /*2efa0*/  BSYNC B2 ;  /* 0x0000000000027941 */ /* 0x000fea0003800000 */
.L_x_6633:
        /* <DEDUP_REMOVED lines=17> */
.L_x_6636:
[----:B------:R-:W-:Y:S05]  /*2f0c0*/  BSYNC B2 ;  /* 0x0000000000027941 */ /* 0x000fea0003800000 */
.L_x_6635:
        /* <DEDUP_REMOVED lines=10> */
.L_x_6638:
[----:B------:R-:W-:Y:S05]  /*2f170*/  BSYNC B2 ;  /* 0x0000000000027941 */ /* 0x000fea0003800000 */
.L_x_6637:
        /* <DEDUP_REMOVED lines=92> */
.L_x_6641:
[----:B------:R-:W-:Y:S05]  /*2f740*/  BSYNC B2 ;  /* 0x0000000000027941 */ /* 0x000fea0003800000 */
.L_x_6640:
        /* <DEDUP_REMOVED lines=17> */
.L_x_6643:
[----:B------:R-:W-:Y:S05]  /*2f860*/  BSYNC B2 ;  /* 0x0000000000027941 */ /* 0x000fea0003800000 */
.L_x_6642:
        /* <DEDUP_REMOVED lines=10> */
.L_x_6645:
[----:B------:R-:W-:Y:S05]  /*2f910*/  BSYNC B2 ;  /* 0x0000000000027941 */ /* 0x000fea0003800000 */
.L_x_6644:
        /* <DEDUP_REMOVED lines=581> */
.L_x_6648:
[----:B------:R-:W-:Y:S05]  /*31d70*/  BSYNC B2 ;  /* 0x0000000000027941 */ /* 0x000fea0003800000 */
.L_x_6647:
        /* <DEDUP_REMOVED lines=12> */
[----:B0-----:R-:W4:Y:S01]  /*31e40*/  LD.E R9, desc[UR4][R6.64] ;  /* 0x0000000406097980 */ /* 0x001f22000c101900 */
[----:B------:R-:W-:-:S02]  /*31e50*/  R2UR UR14, R4 ;  /* 0x00000000040e72ca */ /* 0x000fc400000e0000 */
[C---:B------:R-:W-:Y:S02]  /*31e60*/  R2UR UR15, R5.reuse ;  /* 0x00000000050f72ca */ /* 0x040fe400000e0000 */
[C---:B------:R-:W-:Y:S02]  /*31e70*/  R2UR UR10, R4.reuse ;  /* 0x00000000040a72ca */ /* 0x040fe400000e0000 */
[C---:B------:R-:W-:Y:S02]  /*31e80*/  R2UR UR11, R5.reuse ;  /* 0x00000000050b72ca */ /* 0x040fe400000e0000 */
[C---:B------:R-:W-:Y:S02]  /*31e90*/  R2UR UR8, R4.reuse ;  /* 0x00000000040872ca */ /* 0x040fe400000e0000 */
[----:B------:R-:W-:Y:S02]  /*31ea0*/  R2UR UR9, R5 ;  /* 0x00000000050972ca */ /* 0x000fe400000e0000 */
[----:B------:R-:W-:-:S03]  /*31eb0*/  R2UR UR12, R4 ;  /* 0x00000000040c72ca */ /* 0x000fc600000e0000 */
[----:B------:R-:W3:Y:S01]  /*31ec0*/  LD.E R64, desc[UR14][R6.64+0x18] ;  /* 0x0000180e06407980 */ /* 0x000ee2000c101900 */
[----:B------:R-:W-:-:S03]  /*31ed0*/  R2UR UR13, R5 ;  /* 0x00000000050d72ca */ /* 0x000fc600000e0000 */
[----:B------:R-:W3:Y:S04]  /*31ee0*/  LD.E R61, desc[UR10][R6.64+0xc] ;  /* 0x00000c0a063d7980 */ /* 0x000ee8000c101900 */
[----:B------:R-:W3:Y:S06]  /*31ef0*/  LD.E R59, desc[UR8][R6.64+0x10] ;  /* 0x00001008063b7980 */ /* 0x000eec000c101900 */
[----:B------:R-:W3:Y:S01]  /*31f00*/  LD.E R63, desc[UR12][R6.64+0x14] ;  /* 0x0000140c063f7980 */ /* 0x000ee2000c101900 */
        /* <DEDUP_REMOVED lines=13> */
[----:B----4-:R-:W-:-:S04]  /*31fe0*/  SHF.R.S32.HI R12, RZ, 0x1f, R9 ;  /* 0x0000001fff0c7819 */ /* 0x010fc80000011409 */
        /* <DEDUP_REMOVED lines=8> */
[----:B-1----:R-:W-:Y:S01]  /*32070*/  SHF.R.S32.HI R20, RZ, 0x1f, R12 ;  /* 0x0000001fff147819 */ /* 0x002fe2000001140c */
        /* <DEDUP_REMOVED lines=14> */
[----:B------:R-:W-:-:S03]  /*32160*/  ISETP.GE.AND P1, PT, R64, 0x1, PT ;  /* 0x000000014000780c */ /* 0x000fc60003f26270 */
        /* <DEDUP_REMOVED lines=31> */
.L_x_6654:
[----:B------:R-:W-:Y:S05]  /*32360*/  BSYNC B4 ;  /* 0x0000000000047941 */ /* 0x000fea0003800000 */
.L_x_6653:
[----:B------:R-:W-:Y:S01]  /*32370*/  LOP3.LUT R15, RZ, R15, RZ, 0x33, !PT ;  /* 0x0000000fff0f7212 */ /* 0x000fe200078e33ff */
[----:B------:R-:W-:Y:S06]  /*32380*/  BRA `(.L_x_6655) ;  /* 0x0000000000287947 */ /* 0x000fec0003800000 */
.L_x_6652:
        /* <DEDUP_REMOVED lines=10> */
.L_x_6655:
[----:B------:R-:W-:Y:S05]  /*32430*/  BSYNC B3 ;  /* 0x0000000000037941 */ /* 0x000fea0003800000 */
.L_x_6651:
[----:B------:R-:W-:-:S04]  /*32440*/  IMAD R14, R64, R15, -R56 ;  /* 0x0000000f400e7224 */ /* 0x000fc800078e0a38 */
[----:B------:R-:W-:-:S05]  /*32450*/  IMAD R15, R9, -0x2, R14 ;  /* 0xfffffffe090f7824 */ /* 0x000fca00078e020e */
[----:B------:R-:W-:Y:S02]  /*32460*/  VIMNMX R12, R12, R15, !PT ;  /* 0x0000000f0c0c7248 */ /* 0x000fe40007fe0100 */
[----:B------:R-:W-:-:S07]  /*32470*/  VIADDMNMX R13, R15, R64, R13, PT ;  /* 0x000000400f0d7246 */ /* 0x000fce000380010d */
.L_x_6650:
[----:B------:R-:W-:Y:S05]  /*32480*/  BSYNC B2 ;  /* 0x0000000000027941 */ /* 0x000fea0003800000 */
.L_x_6649:
        /* <DEDUP_REMOVED lines=96> */
.L_x_6661:
[----:B------:R-:W-:Y:S05]  /*32a90*/  BSYNC B4 ;  /* 0x0000000000047941 */ /* 0x000fea0003800000 */
.L_x_6660:
[----:B------:R-:W-:Y:S01]  /*32aa0*/  LOP3.LUT R21, RZ, R21, RZ, 0x33, !PT ;  /* 0x00000015ff157212 */ /* 0x000fe200078e33ff */
[----:B------:R-:W-:Y:S06]  /*32ab0*/  BRA `(.L_x_6662) ;  /* 0x0000000000287947 */ /* 0x000fec0003800000 */
.L_x_6659:
        /* <DEDUP_REMOVED lines=10> */
.L_x_6662:
[----:B------:R-:W-:Y:S05]  /*32b60*/  BSYNC B3 ;  /* 0x0000000000037941 */ /* 0x000fea0003800000 */
.L_x_6658:
[----:B------:R-:W-:-:S04]  /*32b70*/  IMAD R6, R64, R21, -R56 ;  /* 0x0000001540067224 */ /* 0x000fc800078e0a38 */
[----:B------:R-:W-:-:S05]  /*32b80*/  IMAD R9, R9, -0x2, R6 ;  /* 0xfffffffe09097824 */ /* 0x000fca00078e0206 */
[----:B------:R-:W-:Y:S02]  /*32b90*/  VIADDMNMX R15, R9, R64, R15, PT ;  /* 0x00000040090f7246 */ /* 0x000fe4000380010f */
[----:B------:R-:W-:-:S07]  /*32ba0*/  VIMNMX R14, R14, R9, !PT ;  /* 0x000000090e0e7248 */ /* 0x000fce0007fe0100 */
.L_x_6657:
[----:B------:R-:W-:Y:S05]  /*32bb0*/  BSYNC B2 ;  /* 0x0000000000027941 */ /* 0x000fea0003800000 */
.L_x_6656:
        /* <DEDUP_REMOVED lines=147> */
.L_x_6664:
[----:B------:R-:W-:Y:S05]  /*334f0*/  BSYNC B2 ;  /* 0x0000000000027941 */ /* 0x000fea0003800000 */
.L_x_6663:
        /* <DEDUP_REMOVED lines=13> */
.L_x_6666:
[----:B------:R-:W-:Y:S05]  /*335d0*/  BSYNC B2 ;  /* 0x0000000000027941 */ /* 0x000fea0003800000 */
.L_x_6665:
        /* <DEDUP_REMOVED lines=1394> */
[----:B------:R-:W-:Y:S01]  /*38d00*/  R2UR UR17, R5 ;  /* 0x00000000051172ca */ /* 0x000fe200000e0000 */
[----:B------:R-:W-:-:S02]  /*38d10*/  VIADD R12, R8, 0x100 ;  /* 0x00000100080c7836 */ /* 0x000fc40000000000 */
        /* <DEDUP_REMOVED lines=1912> */
.L_x_6668:
[----:B------:R-:W-:Y:S05]  /*404a0*/  BSYNC B2 ;  /* 0x0000000000027941 */ /* 0x000fea0003800000 */
.L_x_6667:
        /* <DEDUP_REMOVED lines=12> */
[----:B------:R-:W-:Y:S05]  /*40570*/  RET.REL.NODEC R4 `(_ZN7cutlass13device_kernelIN5flash11enable_sm90INS1_16FlashAttnFwdSm90INS1_25CollectiveMainloopFwdSm90ILi2EN4cute5tupleIJNS5_1CILi1EEES8_S8_EEENS6_IJNS7_ILi64EEESA_SA_EEELi512ENS_10bfloat16_tEfNS_4arch4Sm90ELb0ELb1ELb0ELb1ELb1ELb0ELb1ELb0ELb0ELb1ELb0ELb0EEENS1_21CollectiveEpilogueFwdINS6_IJSA_NS7_ILi512EEESA_EEES9_SC_SE_Li256ELb1ELb1ELb0ELb0EEENS1_36VarlenDynamicPersistentTileSchedulerILi64ELi64ELi256ELi128ELb0ELb1ELb1ELb1ELb0ELb1EEEEEEEEEvNT_6ParamsE) ;  /* 0xfffffbf804a07950 */ /* 0x000fea0003c3ffff */
.L_x_6639:
[----:B0-----:R0:W1:Y:S02]  /*40580*/  SYNCS.PHASECHK.TRANS64.TRYWAIT P0, [R9+URZ], R24 ;  /* 0x00000018090075a7 */ /* 0x001064000800017f */
[----:B-1----:R-:W-:Y:S05]  /*40590*/  @!P0 NANOSLEEP.SYNCS 0x989680 ;  /* 0x009896800000895d */ /* 0x002fea0003900000 */
[----:B------:R-:W1:Y:S02]  /*405a0*/  @!P0 SYNCS.PHASECHK.TRANS64 P0, [R9+URZ], R24 ;  /* 0x00000018090085a7 */ /* 0x000e64000800007f */
[----:B-1----:R-:W-:Y:S05]  /*405b0*/  @!P0 BRA `(.L_x_6639) ;  /* 0xfffffffc00f08947 */ /* 0x002fea000383ffff */
[----:B------:R-:W-:Y:S05]  /*405c0*/  BRA `(.L_x_6638) ;  /* 0xfffffee800e87947 */ /* 0x000fea000383ffff */
.L_x_6646:
[----:B0-----:R0:W1:Y:S02]  /*405d0*/  SYNCS.PHASECHK.TRANS64.TRYWAIT P0, [R56+URZ], R57 ;  /* 0x00000039380075a7 */ /* 0x001064000800017f */
[----:B-1----:R-:W-:Y:S05]  /*405e0*/  @!P0 NANOSLEEP.SYNCS 0x989680 ;  /* 0x009896800000895d */ /* 0x002fea0003900000 */
[----:B------:R-:W1:Y:S02]  /*405f0*/  @!P0 SYNCS.PHASECHK.TRANS64 P0, [R56+URZ], R57 ;  /* 0x00000039380085a7 */ /* 0x000e64000800007f */
[----:B-1----:R-:W-:Y:S05]  /*40600*/  @!P0 BRA `(.L_x_6646) ;  /* 0xfffffffc00f08947 */ /* 0x002fea000383ffff */
[----:B------:R-:W-:Y:S05]  /*40610*/  BRA `(.L_x_6645) ;  /* 0xfffffef000bc7947 */ /* 0x000fea000383ffff */
.L_x_6669:
        /* <DEDUP_REMOVED lines=14> */
.L_x_15541:


//--------------------- .text._ZN7cutlass13device_kernelIN5flash11enable_sm90INS1_16FlashAttnFwdSm90INS1_25CollectiveMainloopFwdSm90ILi2EN4cute5tupleIJNS5_1CILi1EEES8_S8_EEENS6_IJNS7_ILi64EEESA_SA_EEELi512ENS_10bfloat16_tEfNS_4arch4Sm90ELb0ELb1ELb0ELb1ELb1ELb1ELb1ELb0ELb0ELb1ELb0ELb0EEENS1_21CollectiveEpilogueFwdINS6_IJSA_NS7_ILi512EEESA_EEES9_SC_SE_Li256ELb1ELb1ELb0ELb0EEENS1_36VarlenDynamicPersistentTileSchedulerILi64ELi64ELi256ELi128ELb0ELb1ELb1ELb1ELb0ELb1EEEEEEEEEvNT_6ParamsE --------------------------
	.section	.text._ZN7cutlass13device_kernelIN5flash11enable_sm90INS1_16FlashAttnFwdSm90INS1_25CollectiveMainloopFwdSm90ILi2EN4cute5tupleIJNS5_1CILi1EEES8_S8_EEENS6_IJNS7_ILi64EEESA_SA_EEELi512ENS_10bfloat16_tEfNS_4arch4Sm90ELb0ELb1ELb0ELb1ELb1ELb1ELb1ELb0ELb0ELb1ELb0ELb0EEENS1_21CollectiveEpilogueFwdINS6_IJSA_NS7_ILi512EEESA_EEES9_SC_SE_Li256ELb1ELb1ELb0ELb0EEENS1_36VarlenDynamicPersistentTileSchedulerILi64ELi64ELi256ELi128ELb0ELb1ELb1ELb1ELb0ELb1EEEEEEEEEvNT_6ParamsE,"ax",@progbits
	.align	128
.text._ZN7cutlass13device_kernelIN5flash11enable_sm90INS1_16FlashAttnFwdSm90INS1_25CollectiveMainloopFwdSm90ILi2EN4cute5tupleIJNS5_1CILi1EEES8_S8_EEENS6_IJNS7_ILi64EEESA_SA_EEELi512ENS_10bfloat16_tEfNS_4arch4Sm90ELb0ELb1ELb0ELb1ELb1ELb1ELb1ELb0ELb0ELb1ELb0ELb0EEENS1_21CollectiveEpilogueFwdINS6_IJSA_NS7_ILi512EEESA_EEES9_SC_SE_Li256ELb1ELb1ELb0ELb0EEENS1_36VarlenDynamicPersistentTileSchedulerILi64ELi64ELi256ELi128ELb0ELb1ELb1ELb1ELb0ELb1EEEEEEEEEvNT_6ParamsE:
        .type           _ZN7cutlass13device_kernelIN5flash11enable_sm90INS1_16FlashAttnFwdSm90INS1_25CollectiveMainloopFwdSm90ILi2EN4cute5tupleIJNS5_1CILi1EEES8_S8_EEENS6_IJNS7_ILi64EEESA_SA_EEELi512ENS_10bfloat16_tEfNS_4arch4Sm90ELb0ELb1ELb0ELb1ELb1ELb1ELb1ELb0ELb0ELb1ELb0ELb0EEENS1_21CollectiveEpilogueFwdINS6_IJSA_NS7_ILi512EEESA_EEES9_SC_SE_Li256ELb1ELb1ELb0ELb0EEENS1_36VarlenDynamicPersistentTileSchedulerILi64ELi64ELi256ELi128ELb0ELb1ELb1ELb1ELb0ELb1EEEEEEEEEvNT_6ParamsE,@function
        .size           _ZN7cutlass13device_kernelIN5flash11enable_sm90INS1_16FlashAttnFwdSm90INS1_25CollectiveMainloopFwdSm90ILi2EN4cute5tupleIJNS5_1CILi1EEES8_S8_EEENS6_IJNS7_ILi64EEESA_SA_EEELi512ENS_10bfloat16_tEfNS_4arch4Sm90ELb0ELb1ELb0ELb1ELb1ELb1ELb1ELb0ELb0ELb1ELb0ELb0EEENS1_21CollectiveEpilogueFwdINS6_IJSA_NS7_ILi512EEESA_EEES9_SC_SE_Li256ELb1ELb1ELb0ELb0EEENS1_36VarlenDynamicPersistentTileSchedulerILi64ELi64ELi256ELi128ELb0ELb1ELb1ELb1ELb0ELb1EEEEEEEEEvNT_6ParamsE,(.L_x_15543 - _ZN7cutlass13device_kernelIN5flash11enable_sm90INS1_16FlashAttnFwdSm90INS1_25CollectiveMainloopFwdSm90ILi2EN4cute5tupleIJNS5_1CILi1EEES8_S8_EEENS6_IJNS7_ILi64EEESA_SA_EEELi512ENS_10bfloat16_tEfNS_4arch4Sm90ELb0ELb1ELb0ELb1ELb1ELb1ELb1ELb0ELb0ELb1ELb0ELb0EEENS1_21CollectiveEpilogueFwdINS6_IJSA_NS7_ILi512EEESA_EEES9_SC_SE_Li256ELb1ELb1ELb0ELb0EEENS1_36VarlenDynamicPersistentTileSchedulerILi64ELi64ELi256ELi128ELb0ELb1ELb1ELb1ELb0ELb1EEEEEEEEEvNT_6ParamsE)
        .other          _ZN7cutlass13device_kernelIN5flash11enable_sm90INS1_16FlashAttnFwdSm90INS1_25CollectiveMainloopFwdSm90ILi2EN4cute5tupleIJNS5_1CILi1EEES8_S8_EEENS6_IJNS7_ILi64EEESA_SA_EEELi512ENS_10bfloat16_tEfNS_4arch4Sm90ELb0ELb1ELb0ELb1ELb1ELb1ELb1ELb0ELb0ELb1ELb0ELb0EEENS1_21CollectiveEpilogueFwdINS6_IJSA_NS7_ILi512EEESA_EEES9_SC_SE_Li256ELb1ELb1ELb0ELb0EEENS1_36VarlenDynamicPersistentTileSchedulerILi64ELi64ELi256ELi128ELb0ELb1ELb1ELb1ELb0ELb1EEEEEEEEEvNT_6ParamsE,@"STO_CUDA_ENTRY STV_DEFAULT"
_ZN7cutlass13device_kernelIN5flash11enable_sm90INS1_16FlashAttnFwdSm90INS1_25CollectiveMainloopFwdSm90ILi2EN4cute5tupleIJNS5_1CILi1EEES8_S8_EEENS6_IJNS7_ILi64EEESA_SA_EEELi512ENS_10bfloat16_tEfNS_4arch4Sm90ELb0ELb1ELb0ELb1ELb1ELb1ELb1ELb0ELb0ELb1ELb0ELb0EEENS1_21CollectiveEpilogueFwdINS6_IJSA_NS7_ILi512EEESA_EEES9_SC_SE_Li256ELb1ELb1ELb0ELb0EEENS1_36VarlenDynamicPersistentTileSchedulerILi64ELi64ELi256ELi128ELb0ELb1ELb1ELb1ELb0ELb1EEEEEEEEEvNT_6ParamsE:
[----:B------:R-:W0:Y:S02]  /*0000*/  LDC R1, c[0x0][0x28] ;  /* 0x00000a00ff017b82 */ /* 0x000e240000000800 */
[----:B0-----:R-:W-:-:S05]  /*0010*/  VIADD R1, R1, 0xfffffba0 ;  /* 0xfffffba001017836 */ /* 0x001fca0000000000 */
[----:B------:R-:W-:Y:S01]  /*0020*/  R2UR UR4, R1 ;  /* 0x00000000010472ca */ /* 0x000fe200000e0000 */
[----:B------:R-:W0:Y:S01]  /*0030*/  S2R R3, SR_TID.X ;  /* 0x0000000000037919 */ /* 0x000e220000002100 */
[----:B------:R-:W-:Y:S01]  /*0040*/  ELECT P0, URZ, PT ;  /* 0x00000000003f782f */ /* 0x000fe20003800000 */
[----:B------:R-:W-:Y:S01]  /*0050*/  BSSY B0, `(.L_x_6670) ;  /* 0x0000012000007945 */ /* 0x000fe20003800000 */
[----:B------:R-:W-:Y:S01]  /*0060*/  ULDC UR38, c[0x0][0x20] ;  /* 0x0000080000267ab9 */ /* 0x000fe20000000800 */
[----:B------:R-:W-:-:S08]  /*0070*/  ULDC UR37, c[0x0][0x24] ;  /* 0x0000090000257ab9 */ /* 0x000fd00000000800 */
[----:B------:R-:W-:-:S04]  /*0080*/  UIADD3 UR38, UP0, UR4, UR38, URZ ;  /* 0x0000002604267290 */ /* 0x000fc8000ff1e03f */
[----:B------:R-:W-:Y:S01]  /*0090*/  UIADD3.X UR37, URZ, UR37, URZ, UP0, !UPT ;  /* 0x000000253f257290 */ /* 0x000fe200087fe43f */
[--C-:B0-----:R-:W-:Y:S02]  /*00a0*/  SHF.R.U32.HI R0, RZ, 0x5, R3.reuse ;  /* 0x00000005ff007819 */ /* 0x101fe40000011603 */
[----:B------:R-:W-:-:S03]  /*00b0*/  SHF.R.U32.HI R3, RZ, 0x7, R3 ;  /* 0x00000007ff037819 */ /* 0x000fc60000011603 */
        /* <DEDUP_REMOVED lines=11> */
.L_x_6671:
[----:B------:R-:W-:Y:S05]  /*0170*/  BSYNC B0 ;  /* 0x0000000000007941 */ /* 0x000fea0003800000 */
.L_x_6670:
        /* <DEDUP_REMOVED lines=17> */
[----:B------:R-:W-:Y:S01]  /*0290*/  @UP0 USHF.L.U32 UR6, UR6, 0x1, URZ ;  /* 0x0000000106060899 */ /* 0x000fe2000800063f */
[----:B------:R-:W-:-:S03]  /*02a0*/  VOTEU.ANY UP0, P0 ;  /* 0x00000000003f7886 */ /* 0x000fc60000000100 */
[----:B------:R-:W-:Y:S01]  /*02b0*/  UISETP.NE.AND UP3, UPT, UR41, URZ, UPT ;  /* 0x0000003f2900728c */ /* 0x000fe2000bf65270 */
[----:B------:R-:W0:Y:S02]  /*02c0*/  FENCE.VIEW.ASYNC.S ;  /* 0x00000000000073c6 */ /* 0x000e240000000000 */
[----:B0-----:R0:W1:Y:S01]  /*02d0*/  @UP0 SYNCS.EXCH.64 URZ, [UR8+0x38800], UR4 ;  /* 0x03880004083f05b2 */ /* 0x0010620008000100 */
[----:B------:R-:W-:Y:S01]  /*02e0*/  UP2UR UR42, UPR, URZ, 0x8 ;  /* 0x000000083f2a7883 */ /* 0x000fe20008000000 */
[----:B------:R0:W2:Y:S03]  /*02f0*/  @UP1 SYNCS.EXCH.64 URZ, [UR8+0x38810], UR4 ;  /* 0x03881004083f15b2 */ /* 0x0000a60008000100 */
[----:B------:R0:W3:Y:S01]  /*0300*/  @UP2 SYNCS.EXCH.64 URZ, [UR8+0x38820], UR6 ;  /* 0x03882006083f25b2 */ /* 0x0000e20008000100 */
[----:B------:R-:W-:Y:S07]  /*0310*/  @P1 BRA `(.L_x_6672) ;  /* 0x0000000000381947 */ /* 0x000fee0003800000 */
        /* <DEDUP_REMOVED lines=13> */
[----:B----4-:R-:W-:Y:S01]  /*03f0*/  NOP ;  /* 0x0000000000007918 */ /* 0x010fe20000000000 */
.L_x_6672:
[----:B------:R-:W4:Y:S01]  /*0400*/  SHFL.IDX PT, R2, R0, RZ, 0x1f ;  /* 0x00001fff00027589 */ /* 0x000f2200000e0000 */
[----:B------:R-:W-:Y:S01]  /*0410*/  NOP ;  /* 0x0000000000007918 */ /* 0x000fe20000000000 */
[----:B----4-:R-:W-:-:S13]  /*0420*/  ISETP.NE.AND P0, PT, R2, RZ, PT ;  /* 0x000000ff0200720c */ /* 0x010fda0003f05270 */
        /* <DEDUP_REMOVED lines=18> */
[----:B----4-:R-:W-:Y:S01]  /*0550*/  NOP ;  /* 0x0000000000007918 */ /* 0x010fe20000000000 */
.L_x_6673:
[----:B------:R-:W4:Y:S01]  /*0560*/  SHFL.IDX PT, R2, R0, RZ, 0x1f ;  /* 0x00001fff00027589 */ /* 0x000f2200000e0000 */
[----:B------:R-:W-:Y:S01]  /*0570*/  NOP ;  /* 0x0000000000007918 */ /* 0x000fe20000000000 */
[----:B----4-:R-:W-:-:S13]  /*0580*/  ISETP.NE.AND P0, PT, R2, RZ, PT ;  /* 0x000000ff0200720c */ /* 0x010fda0003f05270 */
        /* <DEDUP_REMOVED lines=15> */
.L_x_6674:
        /* <DEDUP_REMOVED lines=22> */
.L_x_6675:
        /* <DEDUP_REMOVED lines=22> */
.L_x_6676:
[----:B------:R-:W-:Y:S01]  /*0940*/  UISETP.NE.AND UP0, UPT, UR41, URZ, UPT ;  /* 0x0000003f2900728c */ /* 0x000fe2000bf05270 */
[----:B------:R-:W-:Y:S01]  /*0950*/  NOP ;  /* 0x0000000000007918 */ /* 0x000fe20000000000 */
[----:B------:R-:W-:Y:S01]  /*0960*/  ULDC.64 UR46, c[0x0][0x208] ;  /* 0x00008200002e7ab9 */ /* 0x000fe20000000a00 */
[----:B------:R-:W-:Y:S01]  /*0970*/  BSSY B9, `(.L_x_6677) ;  /* 0x0003477000097945 */ /* 0x000fe20003800000 */
[----:B0123--:R-:W-:Y:S02]  /*0980*/  BAR.SYNC.DEFER_BLOCKING 0x0 ;  /* 0x0000000000007b1d */ /* 0x00ffe40000010000 */
[----:B------:R-:W-:-:S13]  /*0990*/  PLOP3.LUT P0, PT, PT, PT, UP0, 0x40, 0x0 ;  /* 0x000000000000781c */ /* 0x000fda0003f0e808 */
[----:B------:R-:W-:Y:S05]  /*09a0*/  @P0 BRA `(.L_x_6678) ;  /* 0x000002b800d80947 */ /* 0x000fea0003800000 */
.L_x_6679:
[----:B------:R-:W-:-:S08]  /*09b0*/  NOP ;  /* 0x0000000000007918 */ /* 0x000fd00000000000 */
[----:B------:R-:W0:Y:S02]  /*09c0*/  USETMAXREG.TRY_ALLOC.CTAPOOL UP0, 0xe8 ;  /* 0x000000e8000079c8 */ /* 0x000e240008000600 */
[----:B0-----:R-:W-:-:S13]  /*09d0*/  PLOP3.LUT P0, PT, PT, PT, UP0, 0x80, 0x0 ;  /* 0x000000000000781c */ /* 0x001fda0003f0f008 */
[----:B------:R-:W-:Y:S05]  /*09e0*/  @!P0 BRA `(.L_x_6679) ;  /* 0xfffffffc00f08947 */ /* 0x000fea000383ffff */
[----:B------:R-:W0:Y:S01]  /*09f0*/  S2R R0, SR_TID.X ;  /* 0x0000000000007919 */ /* 0x000e220000002100 */
[----:B------:R-:W1:Y:S01]  /*0a00*/  S2UR UR4, SR_CgaCtaId ;  /* 0x00000000000479c3 */ /* 0x000e620000008800 */
[----:B------:R-:W-:Y:S04]  /*0a10*/  STL.64 [R1+0x1c0], RZ ;  /* 0x0001c0ff01007387 */ /* 0x000fe80000100a00 */
[----:B------:R-:W-:Y:S04]  /*0a20*/  STL [R1+0x1c8], RZ ;  /* 0x0001c8ff01007387 */ /* 0x000fe80000100800 */
[----:B------:R-:W-:Y:S01]  /*0a30*/  STL [R1+0x1cc], RZ ;  /* 0x0001ccff01007387 */ /* 0x000fe20000100800 */
[----:B-1----:R-:W-:Y:S01]  /*0a40*/  IMAD.U32 R23, RZ, RZ, UR4 ;  /* 0x00000004ff177e24 */ /* 0x002fe2000f8e00ff */
[----:B------:R-:W-:Y:S01]  /*0a50*/  ULDC UR4, c[0x0][0xd3c] ;  /* 0x00034f0000047ab9 */ /* 0x000fe20000000800 */
[----:B0-----:R-:W-:-:S04]  /*0a60*/  SHF.R.U32.HI R2, RZ, 0x7, R0 ;  /* 0x00000007ff027819 */ /* 0x001fc80000011600 */
[----:B------:R-:W-:Y:S02]  /*0a70*/  ISETP.NE.AND P0, PT, R2, 0x1, PT ;  /* 0x000000010200780c */ /* 0x000fe40003f05270 */
[----:B------:R-:W-:-:S04]  /*0a80*/  MOV R2, 0x400 ;  /* 0x0000040000027802 */ /* 0x000fc80000000f00 */
[----:B------:R-:W-:-:S07]  /*0a90*/  LEA R2, R23, R2, 0x18 ;  /* 0x0000000217027211 */ /* 0x000fce00078ec0ff */
[----:B------:R-:W-:Y:S06]  /*0aa0*/  @!P0 BAR.ARV 0x8, 0x100 ;  /* 0x0204000000008b1d */ /* 0x000fec0000002000 */
[----:B------:R-:W-:-:S13]  /*0ab0*/  ISETP.GE.U32.AND P0, PT, R0, 0x100, PT ;  /* 0x000001000000780c */ /* 0x000fda0003f06070 */
[----:B------:R-:W-:Y:S08]  /*0ac0*/  @P0 BAR.ARV 0xf, 0x100 ;  /* 0x03c4000000000b1d */ /* 0x000ff00000002000 */
[----:B------:R-:W-:Y:S06]  /*0ad0*/  BAR.SYNC.DEFER_BLOCKING 0x5, 0x180 ;  /* 0x0146000000007b1d */ /* 0x000fec0000010000 */
[----:B------:R-:W0:Y:S02]  /*0ae0*/  LDS.128 R112, [R2+0x388d0] ;  /* 0x0388d00002707984 */ /* 0x000e240000000c00 */
[----:B------:R-:W-:Y:S06]  /*0af0*/  BAR.ARV 0x4, 0x180 ;  /* 0x0106000000007b1d */ /* 0x000fec0000002000 */
[----:B0-----:R-:W-:-:S13]  /*0b00*/  ISETP.GE.AND P0, PT, R115, UR4, PT ;  /* 0x0000000473007c0c */ /* 0x001fda000bf06270 */
[----:B------:R-:W-:Y:S05]  /*0b10*/  @P0 BRA `(.L_x_6680) ;  /* 0x0000034400700947 */ /* 0x000fea0003800000 */
[----:B------:R-:W-:Y:S01]  /*0b20*/  VIADD R15, R0, 0xffffff80 ;  /* 0xffffff80000f7836 */ /* 0x000fe20000000000 */
[----:B------:R-:W0:Y:S01]  /*0b30*/  S2UR UR4, SR_SWINHI ;  /* 0x00000000000479c3 */ /* 0x000e220000002f00 */
[----:B------:R-:W-:Y:S01]  /*0b40*/  R2UR UR44, R2 ;  /* 0x00000000022c72ca */ /* 0x000fe200000e0000 */
[----:B------:R-:W-:Y:S01]  /*0b50*/  IMAD.MOV.U32 R157, RZ, RZ, 0x2 ;  /* 0x00000002ff9d7424 */ /* 0x000fe200078e00ff */
[----:B------:R-:W-:Y:S01]  /*0b60*/  UIADD3 UR36, UP0, UR38, 0x1c0, URZ ;  /* 0x000001c026247890 */ /* 0x000fe2000ff1e03f */
[----:B------:R-:W-:Y:S01]  /*0b70*/  SHF.R.S32.HI R0, RZ, 0x1f, R15 ;  /* 0x0000001fff007819 */ /* 0x000fe2000001140f */
[----:B------:R-:W-:Y:S01]  /*0b80*/  STL [R1+0x414], R15 ;  /* 0x0004140f01007387 */ /* 0x000fe20000100800 */
[----:B------:R-:W-:Y:S01]  /*0b90*/  UIADD3 UR39, UP1, UR38, 0x1cc, URZ ;  /* 0x000001cc26277890 */ /* 0x000fe2000ff3e03f */
[----:B------:R-:W-:Y:S01]  /*0ba0*/  IMAD.MOV.U32 R19, RZ, RZ, RZ ;  /* 0x000000ffff137224 */ /* 0x000fe200078e00ff */
[CC--:B------:R-:W-:Y:S01]  /*0bb0*/  LEA.HI R5, R0.reuse, R15.reuse, RZ, 0x7 ;  /* 0x0000000f00057211 */ /* 0x0c0fe200078f38ff */
[----:B------:R-:W-:Y:S01]  /*0bc0*/  IMAD.MOV.U32 R154, RZ, RZ, RZ ;  /* 0x000000ffff9a7224 */ /* 0x000fe200078e00ff */
[----:B------:R-:W-:Y:S01]  /*0bd0*/  LEA.HI R4, R0, R15, RZ, 0x5 ;  /* 0x0000000f00047211 */ /* 0x000fe200078f28ff */
[----:B------:R-:W-:Y:S01]  /*0be0*/  UIADD3.X UR40, URZ, UR37, URZ, UP0, !UPT ;  /* 0x000000253f287290 */ /* 0x000fe200087fe43f */
[----:B------:R-:W-:Y:S01]  /*0bf0*/  LOP3.LUT R3, R5, 0xffffff80, RZ, 0xc0, !PT ;  /* 0xffffff8005037812 */ /* 0x000fe200078ec0ff */
[----:B------:R-:W-:Y:S01]  /*0c00*/  UIADD3.X UR43, URZ, UR37, URZ, UP1, !UPT ;  /* 0x000000253f2b7290 */ /* 0x000fe20008ffe43f */
[----:B------:R-:W-:-:S02]  /*0c10*/  SHF.R.S32.HI R223, RZ, 0x5, R4 ;  /* 0x00000005ffdf7819 */ /* 0x000fc40000011404 */
[----:B------:R-:W-:Y:S01]  /*0c20*/  SHF.R.S32.HI R8, RZ, 0x1f, R4 ;  /* 0x0000001fff087819 */ /* 0x000fe20000011404 */
[----:B------:R-:W-:Y:S01]  /*0c30*/  IMAD.IADD R7, R15, 0x1, -R3 ;  /* 0x000000010f077824 */ /* 0x000fe200078e0a03 */
[----:B------:R-:W-:Y:S02]  /*0c40*/  SHF.R.S32.HI R12, RZ, 0x7, R5 ;  /* 0x00000007ff0c7819 */ /* 0x000fe40000011405 */
[----:B------:R-:W-:Y:S02]  /*0c50*/  LEA.HI R8, R8, R223, RZ, 0x2 ;  /* 0x000000df08087211 */ /* 0x000fe400078f10ff */
[----:B------:R-:W-:Y:S01]  /*0c60*/  SHF.R.S32.HI R10, RZ, 0x1f, R7 ;  /* 0x0000001fff0a7819 */ /* 0x000fe20000011407 */
[----:B------:R-:W-:Y:S01]  /*0c70*/  STL [R1+0x41c], R12 ;  /* 0x00041c0c01007387 */ /* 0x000fe20000100800 */
[----:B------:R-:W-:Y:S01]  /*0c80*/  LOP3.LUT R8, R8, 0x3ffffc, RZ, 0xc0, !PT ;  /* 0x003ffffc08087812 */ /* 0x000fe200078ec0ff */
[----:B------:R-:W-:Y:S01]  /*0c90*/  UMOV UR44, UR44 ;  /* 0x0000002c002c7c82 */ /* 0x000fe20008000000 */
[----:B0-----:R-:W-:Y:S01]  /*0ca0*/  UMOV UR45, UR4 ;  /* 0x00000004002d7c82 */ /* 0x001fe20008000000 */
[----:B------:R-:W-:-:S02]  /*0cb0*/  LEA.HI R9, R10, R7, RZ, 0x2 ;  /* 0x000000070a097211 */ /* 0x000fc400078f10ff */
[----:B------:R-:W-:Y:S01]  /*0cc0*/  LEA.HI R10, R10, R7, RZ, 0x5 ;  /* 0x000000070a0a7211 */ /* 0x000fe200078f28ff */
[----:B------:R-:W-:Y:S01]  /*0cd0*/  IMAD.IADD R8, R223, 0x1, -R8 ;  /* 0x00000001df087824 */ /* 0x000fe200078e0a08 */
[--C-:B------:R-:W-:Y:S02]  /*0ce0*/  SHF.R.S32.HI R6, RZ, 0x2, R9.reuse ;  /* 0x00000002ff067819 */ /* 0x100fe40000011409 */
[----:B------:R-:W-:Y:S02]  /*0cf0*/  SHF.R.S32.HI R3, RZ, 0x1f, R9 ;  /* 0x0000001fff037819 */ /* 0x000fe40000011409 */
[----:B------:R-:W-:Y:S02]  /*0d00*/  SHF.R.S32.HI R10, RZ, 0x5, R10 ;  /* 0x00000005ff0a7819 */ /* 0x000fe4000001140a */
[----:B------:R-:W-:Y:S02]  /*0d10*/  LEA.HI R3, R3, R6, RZ, 0x3 ;  /* 0x0000000603037211 */ /* 0x000fe400078f18ff */
[----:B------:R-:W-:-:S02]  /*0d20*/  LEA.HI R5, R5, R12, RZ, 0x1 ;  /* 0x0000000c05057211 */ /* 0x000fc400078f08ff */
[----:B------:R-:W-:Y:S02]  /*0d30*/  LOP3.LUT R11, R3, 0xfffffff8, RZ, 0xc0, !PT ;  /* 0xfffffff8030b7812 */ /* 0x000fe400078ec0ff */
[----:B------:R-:W-:Y:S02]  /*0d40*/  LEA.HI R3, R0, R15, RZ, 0x4 ;  /* 0x0000000f00037211 */ /* 0x000fe400078f20ff */
[----:B------:R-:W-:Y:S01]  /*0d50*/  LOP3.LUT R5, R5, 0xfffffe, RZ, 0xc0, !PT ;  /* 0x00fffffe05057812 */ /* 0x000fe200078ec0ff */
[----:B------:R-:W-:Y:S01]  /*0d60*/  IMAD.IADD R11, R6, 0x1, -R11 ;  /* 0x00000001060b7824 */ /* 0x000fe200078e0a0b */
[----:B------:R-:W-:Y:S02]  /*0d70*/  SHF.R.S32.HI R6, RZ, 0x4, R3 ;  /* 0x00000004ff067819 */ /* 0x000fe40000011403 */
[C---:B------:R-:W-:Y:S01]  /*0d80*/  LOP3.LUT R4, R3.reuse, 0xfffffff0, RZ, 0xc0, !PT ;  /* 0xfffffff003047812 */ /* 0x040fe200078ec0ff */
[----:B------:R-:W-:Y:S01]  /*0d90*/  IMAD R192, R10, 0x10, R11 ;  /* 0x000000100ac07824 */ /* 0x000fe200078e020b */
[----:B------:R-:W-:Y:S01]  /*0da0*/  LEA.HI R3, R3, R6, RZ, 0x1 ;  /* 0x0000000603037211 */ /* 0x000fe200078f08ff */
[----:B------:R-:W-:-:S02]  /*0db0*/  IMAD.IADD R5, R12, 0x1, -R5 ;  /* 0x000000010c057824 */ /* 0x000fc400078e0a05 */
[----:B------:R-:W-:Y:S01]  /*0dc0*/  IMAD.IADD R13, R15, 0x1, -R4 ;  /* 0x000000010f0d7824 */ /* 0x000fe200078e0a04 */
[----:B------:R-:W-:Y:S02]  /*0dd0*/  LOP3.LUT R3, R3, 0x1ffffffe, RZ, 0xc0, !PT ;  /* 0x1ffffffe03037812 */ /* 0x000fe400078ec0ff */
[----:B------:R-:W-:Y:S02]  /*0de0*/  LOP3.LUT R4, R9, 0x7ffffffc, RZ, 0xc0, !PT ;  /* 0x7ffffffc09047812 */ /* 0x000fe400078ec0ff */
[----:B------:R0:W-:Y:S01]  /*0df0*/  STL [R1+0x43c], R13 ;  /* 0x00043c0d01007387 */ /* 0x0001e20000100800 */
[----:B------:R-:W-:Y:S01]  /*0e00*/  IMAD.IADD R3, R6, 0x1, -R3 ;  /* 0x0000000106037824 */ /* 0x000fe200078e0a03 */
[CC--:B------:R-:W-:Y:S01]  /*0e10*/  LEA.HI R6, R0.reuse, R15.reuse, RZ, 0x3 ;  /* 0x0000000f00067211 */ /* 0x0c0fe200078f18ff */
[----:B------:R-:W-:Y:S01]  /*0e20*/  IMAD.IADD R4, R7, 0x1, -R4 ;  /* 0x0000000107047824 */ /* 0x000fe200078e0a04 */
[----:B------:R-:W-:Y:S02]  /*0e30*/  LEA.HI R0, R0, R15, RZ, 0x2 ;  /* 0x0000000f00007211 */ /* 0x000fe400078f10ff */
[----:B------:R-:W-:Y:S01]  /*0e40*/  SHF.R.S32.HI R222, RZ, 0x3, R6 ;  /* 0x00000003ffde7819 */ /* 0x000fe20000011406 */
[----:B------:R-:W-:Y:S01]  /*0e50*/  IMAD.SHL.U32 R4, R4, 0x2, RZ ;  /* 0x0000000204047824 */ /* 0x000fe200078e00ff */
[----:B------:R-:W-:Y:S01]  /*0e60*/  SHF.R.S32.HI R155, RZ, 0x2, R0 ;  /* 0x00000002ff9b7819 */ /* 0x000fe20000011400 */
[----:B0-----:R-:W-:Y:S01]  /*0e70*/  IMAD R13, R12, 0x100, R13 ;  /* 0x000001000c0d7824 */ /* 0x001fe200078e020d */
[----:B------:R-:W-:-:S02]  /*0e80*/  LOP3.LUT R6, R6, 0xfffffff8, RZ, 0xc0, !PT ;  /* 0xfffffff806067812 */ /* 0x000fc400078ec0ff */
[----:B------:R-:W-:Y:S01]  /*0e90*/  STL [R1+0x448], R4 ;  /* 0x0004480401007387 */ /* 0x000fe20000100800 */
[----:B------:R-:W-:Y:S02]  /*0ea0*/  VIADD R10, R155, 0x20 ;  /* 0x000000209b0a7836 */ /* 0x000fe40000000000 */
[----:B------:R-:W-:Y:S01]  /*0eb0*/  IMAD R13, R8, 0x10, R13 ;  /* 0x00000010080d7824 */ /* 0x000fe200078e020d */
[----:B------:R-:W-:Y:S01]  /*0ec0*/  SHF.R.S32.HI R8, RZ, 0x1f, R0 ;  /* 0x0000001fff087819 */ /* 0x000fe20000011400 */
[C---:B------:R-:W-:Y:S01]  /*0ed0*/  IMAD.IADD R14, R15.reuse, 0x1, -R6 ;  /* 0x000000010f0e7824 */ /* 0x040fe200078e0a06 */
[----:B------:R-:W-:Y:S01]  /*0ee0*/  LOP3.LUT R0, R0, 0xfffffffc, RZ, 0xc0, !PT ;  /* 0xfffffffc00007812 */ /* 0x000fe200078ec0ff */
[----:B------:R-:W-:Y:S01]  /*0ef0*/  IMAD.SHL.U32 R6, R10, 0x40, RZ ;  /* 0x000000400a067824 */ /* 0x000fe200078e00ff */
[----:B------:R-:W-:Y:S01]  /*0f00*/  SHF.R.S32.HI R7, RZ, 0x1f, R10 ;  /* 0x0000001fff077819 */ /* 0x000fe2000001140a */
[----:B------:R-:W-:Y:S01]  /*0f10*/  IMAD.SHL.U32 R217, R14, 0x8, RZ ;  /* 0x000000080ed97824 */ /* 0x000fe200078e00ff */
[----:B------:R0:W-:Y:S01]  /*0f20*/  STL [R1+0x428], R10 ;  /* 0x0004280a01007387 */ /* 0x0001e20000100800 */
[----:B------:R-:W-:Y:S01]  /*0f30*/  IMAD.IADD R9, R15, 0x1, -R0 ;  /* 0x000000010f097824 */ /* 0x000fe200078e0a00 */
[----:B------:R-:W-:Y:S01]  /*0f40*/  LOP3.LUT R6, R6, 0x1c0, RZ, 0xc0, !PT ;  /* 0x000001c006067812 */ /* 0x000fe200078ec0ff */
[----:B------:R-:W-:Y:S01]  /*0f50*/  VIADD R216, R217, 0x40 ;  /* 0x00000040d9d87836 */ /* 0x000fe20000000000 */
[----:B------:R-:W-:Y:S01]  /*0f60*/  LEA.HI R7, R7, R10, RZ, 0x3 ;  /* 0x0000000a07077211 */ /* 0x000fe200078f18ff */
[C---:B------:R-:W-:Y:S01]  /*0f70*/  IMAD.SHL.U32 R16, R9.reuse, 0x8, RZ ;  /* 0x0000000809107824 */ /* 0x040fe200078e00ff */
[C---:B------:R-:W-:Y:S01]  /*0f80*/  LEA.HI R0, R9.reuse, R9, RZ, 0x1 ;  /* 0x0000000909007211 */ /* 0x040fe200078f08ff */
[----:B------:R-:W-:Y:S01]  /*0f90*/  IMAD.SHL.U32 R152, R9, 0x4, RZ ;  /* 0x0000000409987824 */ /* 0x000fe200078e00ff */
[----:B------:R1:W-:Y:S01]  /*0fa0*/  STL [R1+0x418], R9 ;  /* 0x0004180901007387 */ /* 0x0003e20000100800 */
[----:B------:R-:W-:Y:S01]  /*0fb0*/  LEA.HI R8, R8, R155, RZ, 0x3 ;  /* 0x0000009b08087211 */ /* 0x000fe200078f18ff */
[----:B0-----:R-:W-:Y:S01]  /*0fc0*/  IMAD.SHL.U32 R10, R3, 0x8, RZ ;  /* 0x00000008030a7824 */ /* 0x001fe200078e00ff */
[----:B------:R-:W-:Y:S01]  /*0fd0*/  LOP3.LUT R0, R0, 0x1ffffffe, RZ, 0xc0, !PT ;  /* 0x1ffffffe00007812 */ /* 0x000fe200078ec0ff */
[----:B------:R0:W-:Y:S01]  /*0fe0*/  STL [R1+0x434], R6 ;  /* 0x0004340601007387 */ /* 0x0001e20000100800 */
[----:B------:R-:W-:Y:S01]  /*0ff0*/  VIADD R160, R152, 0x10 ;  /* 0x0000001098a07836 */ /* 0x000fe20000000000 */
[----:B------:R-:W-:Y:S01]  /*1000*/  LOP3.LUT R8, R8, 0xfffffff8, RZ, 0xc0, !PT ;  /* 0xfffffff808087812 */ /* 0x000fe200078ec0ff */
[----:B------:R-:W-:Y:S01]  /*1010*/  VIADD R188, R16, 0x40 ;  /* 0x0000004010bc7836 */ /* 0x000fe20000000000 */
[----:B------:R-:W-:Y:S01]  /*1020*/  STL [R1+0x42c], R14 ;  /* 0x00042c0e01007387 */ /* 0x000fe20000100800 */
[----:B------:R-:W-:Y:S01]  /*1030*/  IMAD.IADD R3, R9, 0x1, -R0 ;  /* 0x0000000109037824 */ /* 0x000fe200078e0a00 */
[----:B------:R-:W-:Y:S01]  /*1040*/  LOP3.LUT R0, R6, 0x38, R16, 0xf8, !PT ;  /* 0x0000003806007812 */ /* 0x000fe200078ef810 */
[----:B------:R-:W-:Y:S01]  /*1050*/  IMAD.SHL.U32 R7, R7, 0x40, RZ ;  /* 0x0000004007077824 */ /* 0x000fe200078e00ff */
[----:B-1----:R-:W-:Y:S01]  /*1060*/  SHF.R.U32.HI R9, RZ, 0x3, R6 ;  /* 0x00000003ff097819 */ /* 0x002fe20000011606 */
[----:B------:R-:W-:Y:S01]  /*1070*/  IMAD.IADD R158, R155, 0x1, -R8 ;  /* 0x000000019b9e7824 */ /* 0x000fe200078e0a08 */
[----:B0-----:R-:W-:Y:S01]  /*1080*/  SHF.R.S32.HI R6, RZ, 0x1f, R216 ;  /* 0x0000001fff067819 */ /* 0x001fe200000114d8 */
[----:B------:R-:W-:Y:S01]  /*1090*/  IMAD.SHL.U32 R8, R5, 0x100, RZ ;  /* 0x0000010005087824 */ /* 0x000fe200078e00ff */
[----:B------:R-:W-:Y:S01]  /*10a0*/  SHF.R.S32.HI R5, RZ, 0x1f, R188 ;  /* 0x0000001fff057819 */ /* 0x000fe200000114bc */
[----:B------:R-:W-:Y:S01]  /*10b0*/  STL [R1+0x44c], R10 ;  /* 0x00044c0a01007387 */ /* 0x000fe20000100800 */
[C---:B------:R-:W-:Y:S01]  /*10c0*/  VIADD R187, R16.reuse, 0x60 ;  /* 0x0000006010bb7836 */ /* 0x040fe20000000000 */
[----:B------:R-:W-:Y:S01]  /*10d0*/  SHF.R.S32.HI R17, RZ, 0x1f, R16 ;  /* 0x0000001fff117819 */ /* 0x000fe20000011410 */
[----:B------:R-:W-:Y:S01]  /*10e0*/  VIADD R186, R16, 0x80 ;  /* 0x0000008010ba7836 */ /* 0x000fe20000000000 */
[----:B------:R0:W-:Y:S01]  /*10f0*/  STL [R1+0x410], R6 ;  /* 0x0004100601007387 */ /* 0x0001e20000100800 */
[----:B------:R-:W-:Y:S01]  /*1100*/  SHF.L.U64.HI R196, R188, 0x1, R5 ;  /* 0x00000001bcc47819 */ /* 0x000fe20000010205 */
[C---:B------:R-:W-:Y:S01]  /*1110*/  VIADD R185, R16.reuse, 0xa0 ;  /* 0x000000a010b97836 */ /* 0x040fe20000000000 */
[----:B------:R-:W-:Y:S01]  /*1120*/  SHF.R.S32.HI R198, RZ, 0x1f, R187 ;  /* 0x0000001fffc67819 */ /* 0x000fe200000114bb */
[----:B------:R-:W-:Y:S01]  /*1130*/  STL [R1+0x438], R8 ;  /* 0x0004380801007387 */ /* 0x000fe20000100800 */
[C---:B------:R-:W-:Y:S01]  /*1140*/  VIADD R184, R16.reuse, 0xc0 ;  /* 0x000000c010b87836 */ /* 0x040fe20000000000 */
[----:B------:R-:W-:Y:S01]  /*1150*/  SHF.R.S32.HI R199, RZ, 0x1f, R186 ;  /* 0x0000001fffc77819 */ /* 0x000fe200000114ba */
[C---:B------:R-:W-:Y:S01]  /*1160*/  VIADD R183, R16.reuse, 0xe0 ;  /* 0x000000e010b77836 */ /* 0x040fe20000000000 */
[----:B------:R-:W-:Y:S01]  /*1170*/  STL [R1+0x440], R9 ;  /* 0x0004400901007387 */ /* 0x000fe20000100800 */
[C---:B------:R-:W-:Y:S01]  /*1180*/  VIADD R182, R16.reuse, 0x100 ;  /* 0x0000010010b67836 */ /* 0x040fe20000000000 */
[----:B0-----:R-:W-:Y:S01]  /*1190*/  SHF.R.S32.HI R6, RZ, 0x1f, R160 ;  /* 0x0000001fff067819 */ /* 0x001fe200000114a0 */
[C---:B------:R-:W-:Y:S01]  /*11a0*/  VIADD R181, R16.reuse, 0x120 ;  /* 0x0000012010b57836 */ /* 0x040fe20000000000 */
[----:B------:R-:W-:Y:S01]  /*11b0*/  SHF.R.S32.HI R200, RZ, 0x1f, R185 ;  /* 0x0000001fffc87819 */ /* 0x000fe200000114b9 */
[C---:B------:R-:W-:Y:S01]  /*11c0*/  VIADD R180, R16.reuse, 0x140 ;  /* 0x0000014010b47836 */ /* 0x040fe20000000000 */
[----:B------:R-:W-:Y:S01]  /*11d0*/  SHF.R.S32.HI R201, RZ, 0x1f, R184 ;  /* 0x0000001fffc97819 */ /* 0x000fe200000114b8 */
[----:B------:R0:W-:Y:S01]  /*11e0*/  STL [R1+0x424], R6 ;  /* 0x0004240601007387 */ /* 0x0001e20000100800 */
        /* <DEDUP_REMOVED lines=8> */
[C---:B------:R-:W-:Y:S01]  /*1270*/  VIADD R189, R16.reuse, 0x1e0 ;  /* 0x000001e010bd7836 */ /* 0x040fe20000000000 */
[----:B0-----:R-:W-:Y:S01]  /*1280*/  LOP3.LUT R6, R7, 0xfffffe00, RZ, 0xc0, !PT ;  /* 0xfffffe0007067812 */ /* 0x001fe200078ec0ff */
[----:B------:R-:W-:Y:S01]  /*1290*/  VIADD R18, R16, 0x20 ;  /* 0x0000002010127836 */ /* 0x000fe20000000000 */
[----:B------:R-:W-:Y:S01]  /*12a0*/  SHF.R.S32.HI R206, RZ, 0x1f, R163 ;  /* 0x0000001fffce7819 */ /* 0x000fe200000114a3 */
[C---:B------:R-:W-:Y:S01]  /*12b0*/  VIADD R215, R217.reuse, 0x80 ;  /* 0x00000080d9d77836 */ /* 0x040fe20000000000 */
[----:B------:R-:W-:Y:S01]  /*12c0*/  LOP3.LUT R5, R6, R0, R9, 0xf6, !PT ;  /* 0x0000000006057212 */ /* 0x000fe200078ef609 */
[----:B------:R-:W-:Y:S01]  /*12d0*/  STL [R1+0x444], R6 ;  /* 0x0004440601007387 */ /* 0x000fe20000100800 */
[C---:B------:R-:W-:Y:S01]  /*12e0*/  VIADD R214, R217.reuse, 0xc0 ;  /* 0x000000c0d9d67836 */ /* 0x040fe20000000000 */
[----:B------:R-:W-:Y:S01]  /*12f0*/  SHF.R.S32.HI R207, RZ, 0x1f, R162 ;  /* 0x0000001fffcf7819 */ /* 0x000fe200000114a2 */
[----:B------:R-:W-:Y:S01]  /*1300*/  VIADD R213, R217, 0x100 ;  /* 0x00000100d9d57836 */ /* 0x000fe20000000000 */
[----:B------:R-:W-:Y:S01]  /*1310*/  SHF.R.S32.HI R208, RZ, 0x1f, R161 ;  /* 0x0000001fffd07819 */ /* 0x000fe200000114a1 */
[----:B------:R-:W-:Y:S01]  /*1320*/  IMAD R0, R5, 0x2, R2 ;  /* 0x0000000205007824 */ /* 0x000fe200078e0202 */
[----:B------:R-:W-:Y:S01]  /*1330*/  SHF.R.S32.HI R209, RZ, 0x1f, R190 ;  /* 0x0000001fffd17819 */ /* 0x000fe200000114be */
[C---:B------:R-:W-:Y:S01]  /*1340*/  VIADD R212, R217.reuse, 0x140 ;  /* 0x00000140d9d47836 */ /* 0x040fe20000000000 */
[----:B------:R-:W-:Y:S01]  /*1350*/  SHF.R.S32.HI R210, RZ, 0x1f, R189 ;  /* 0x0000001fffd27819 */ /* 0x000fe200000114bd */
[C---:B------:R-:W-:Y:S01]  /*1360*/  VIADD R220, R217.reuse, 0x180 ;  /* 0x00000180d9dc7836 */ /* 0x040fe20000000000 */
[----:B------:R0:W-:Y:S01]  /*1370*/  STL [R1+0x430], R0 ;  /* 0x0004300001007387 */ /* 0x0001e20000100800 */
[----:B------:R-:W-:Y:S01]  /*1380*/  VIADD R219, R217, 0x1c0 ;  /* 0x000001c0d9db7836 */ /* 0x000fe20000000000 */
[----:B------:R-:W-:Y:S01]  /*1390*/  SHF.R.S32.HI R159, RZ, 0x1f, R18 ;  /* 0x0000001fff9f7819 */ /* 0x000fe20000011412 */
[----:B------:R-:W-:Y:S01]  /*13a0*/  IMAD.U32 R156, R13, 0x40, R10 ;  /* 0x000000400d9c7824 */ /* 0x000fe200078e000a */
[----:B------:R-:W-:Y:S01]  /*13b0*/  SHF.R.S32.HI R229, RZ, 0x1f, R215 ;  /* 0x0000001fffe57819 */ /* 0x000fe200000114d7 */
[----:B------:R-:W-:Y:S01]  /*13c0*/  IMAD.IADD R193, R4, 0x1, R8 ;  /* 0x0000000104c17824 */ /* 0x000fe200078e0208 */
[----:B------:R-:W-:Y:S01]  /*13d0*/  SHF.R.S32.HI R228, RZ, 0x1f, R214 ;  /* 0x0000001fffe47819 */ /* 0x000fe200000114d6 */
[----:B------:R-:W-:Y:S01]  /*13e0*/  IMAD.WIDE R156, R156, R157, UR44 ;  /* 0x0000002c9c9c7e25 */ /* 0x000fe2000f8e029d */
[----:B------:R-:W-:-:S02]  /*13f0*/  SHF.R.S32.HI R227, RZ, 0x1f, R213 ;  /* 0x0000001fffe37819 */ /* 0x000fc400000114d5 */
[----:B------:R-:W-:Y:S01]  /*1400*/  SHF.R.S32.HI R226, RZ, 0x1f, R212 ;  /* 0x0000001fffe27819 */ /* 0x000fe200000114d4 */
[----:B0-----:R-:W-:Y:S01]  /*1410*/  IMAD R0, R3, 0x8, R192 ;  /* 0x0000000803007824 */ /* 0x001fe200078e02c0 */
[----:B------:R-:W-:Y:S02]  /*1420*/  SHF.R.S32.HI R225, RZ, 0x1f, R220 ;  /* 0x0000001fffe17819 */ /* 0x000fe400000114dc */
[----:B------:R-:W-:Y:S02]  /*1430*/  SHF.R.S32.HI R224, RZ, 0x1f, R219 ;  /* 0x0000001fffe07819 */ /* 0x000fe400000114db */
[----:B------:R0:W-:Y:S01]  /*1440*/  STL [R1+0x450], R0 ;  /* 0x0004500001007387 */ /* 0x0001e20000100800 */
[----:B------:R-:W-:Y:S02]  /*1450*/  SHF.L.U64.HI R198, R187, 0x1, R198 ;  /* 0x00000001bbc67819 */ /* 0x000fe400000102c6 */
[----:B------:R-:W-:Y:S02]  /*1460*/  SHF.L.U64.HI R199, R186, 0x1, R199 ;  /* 0x00000001bac77819 */ /* 0x000fe400000102c7 */
[----:B------:R-:W-:-:S02]  /*1470*/  SHF.L.U64.HI R200, R185, 0x1, R200 ;  /* 0x00000001b9c87819 */ /* 0x000fc400000102c8 */
[----:B------:R-:W-:Y:S02]  /*1480*/  SHF.L.U64.HI R201, R184, 0x1, R201 ;  /* 0x00000001b8c97819 */ /* 0x000fe400000102c9 */
[----:B------:R-:W-:Y:S02]  /*1490*/  SHF.L.U64.HI R202, R183, 0x1, R202 ;  /* 0x00000001b7ca7819 */ /* 0x000fe400000102ca */
[----:B------:R-:W-:Y:S02]  /*14a0*/  SHF.L.U64.HI R203, R182, 0x1, R203 ;  /* 0x00000001b6cb7819 */ /* 0x000fe400000102cb */
[----:B------:R-:W-:Y:S02]  /*14b0*/  SHF.L.U64.HI R204, R181, 0x1, R204 ;  /* 0x00000001b5cc7819 */ /* 0x000fe400000102cc */
[----:B------:R-:W-:Y:S02]  /*14c0*/  SHF.L.U64.HI R205, R180, 0x1, R205 ;  /* 0x00000001b4cd7819 */ /* 0x000fe400000102cd */
[----:B------:R-:W-:-:S02]  /*14d0*/  SHF.L.U64.HI R206, R163, 0x1, R206 ;  /* 0x00000001a3ce7819 */ /* 0x000fc400000102ce */
[----:B------:R-:W-:Y:S02]  /*14e0*/  SHF.L.U64.HI R207, R162, 0x1, R207 ;  /* 0x00000001a2cf7819 */ /* 0x000fe400000102cf */
[----:B------:R-:W-:Y:S02]  /*14f0*/  SHF.L.U64.HI R208, R161, 0x1, R208 ;  /* 0x00000001a1d07819 */ /* 0x000fe400000102d0 */
[----:B------:R-:W-:Y:S02]  /*1500*/  SHF.L.U64.HI R209, R190, 0x1, R209 ;  /* 0x00000001bed17819 */ /* 0x000fe400000102d1 */
[----:B0-----:R-:W-:-:S07]  /*1510*/  SHF.L.U64.HI R210, R189, 0x1, R210 ;  /* 0x00000001bdd27819 */ /* 0x001fce00000102d2 */
.L_x_6901:
[----:B------:R-:W-:Y:S01]  /*1520*/  ULDC.64 UR4, c[0x0][0xb20] ;  /* 0x0002c80000047ab9 */ /* 0x000fe20000000a00 */
[----:B0123--:R-:W0:Y:S01]  /*1530*/  LDC.64 R6, c[0x0][0xb00] ;  /* 0x0002c000ff067b82 */ /* 0x00fe220000000a00 */
[----:B------:R-:W-:Y:S01]  /*1540*/  ISETP.NE.U32.AND P0, PT, RZ, UR4, PT ;  /* 0x00000004ff007c0c */ /* 0x000fe2000bf05070 */
[----:B------:R-:W-:Y:S01]  /*1550*/  IMAD.MOV.U32 R3, RZ, RZ, RZ ;  /* 0x000000ffff037224 */ /* 0x000fe200078e00ff */
[----:B------:R-:W-:Y:S01]  /*1560*/  ULDC.64 UR6, c[0x0][0xb18] ;  /* 0x0002c60000067ab9 */ /* 0x000fe20000000a00 */
[----:B----4-:R-:W-:Y:S01]  /*1570*/  IMAD.MOV.U32 R27, RZ, RZ, RZ ;  /* 0x000000ffff1b7224 */ /* 0x010fe200078e00ff */
        /* <DEDUP_REMOVED lines=39> */
.L_x_6681:
[----:B------:R-:W-:Y:S02]  /*17f0*/  IMAD.U32 R38, RZ, RZ, UR5 ;  /* 0x00000005ff267e24 */ /* 0x000fe4000f8e00ff */
[----:B------:R-:W-:Y:S01]  /*1800*/  IMAD.U32 R26, RZ, RZ, UR4 ;  /* 0x00000004ff1a7e24 */ /* 0x000fe2000f8e00ff */
[----:B------:R-:W-:Y:S06]  /*1810*/  @!P2 BRA `(.L_x_6682) ;  /* 0x000000000010a947 */ /* 0x000fec0003800000 */
[----:B------:R-:W0:Y:S02]  /*1820*/  LDC.64 R4, c[0x0][0xb18] ;  /* 0x0002c600ff047b82 */ /* 0x000e240000000a00 */
[----:B0-----:R-:W-:-:S05]  /*1830*/  IMAD.WIDE R4, R115, 0x4, R4 ;  /* 0x0000000473047825 */ /* 0x001fca00078e0204 */
[----:B------:R0:W5:Y:S01]  /*1840*/  LDG.E R26, desc[UR46][R4.64] ;  /* 0x0000002e041a7981 */ /* 0x000162000c1e1900 */
[----:B------:R-:W-:Y:S05]  /*1850*/  BRA `(.L_x_6683) ;  /* 0x0000000000107947 */ /* 0x000fea0003800000 */
.L_x_6682:
[----:B------:R-:W-:Y:S05]  /*1860*/  @!P3 BRA `(.L_x_6683) ;  /* 0x00000000000cb947 */ /* 0x000fea0003800000 */
[----:B------:R-:W2:Y:S04]  /*1870*/  LDG.E R5, desc[UR46][R10.64] ;  /* 0x0000002e0a057981 */ /* 0x000ea8000c1e1900 */
[----:B------:R-:W2:Y:S02]  /*1880*/  LDG.E R26, desc[UR46][R10.64+0x4] ;  /* 0x0000042e0a1a7981 */ /* 0x000ea4000c1e1900 */
[----:B--2---:R-:W-:-:S07]  /*1890*/  IMAD.IADD R26, R26, 0x1, -R5 ;  /* 0x000000011a1a7824 */ /* 0x004fce00078e0a05 */
.L_x_6683:
        /* <DEDUP_REMOVED lines=11> */
[----:B------:R-:W3:Y:S01]  /*1950*/  @P0 LDG.E R11, desc[UR46][R6.64+0x4] ;  /* 0x0000042e060b0981 */ /* 0x000ee2000c1e1900 */
[----:B-----5:R-:W-:Y:S02]  /*1960*/  IMAD.MOV.U32 R36, RZ, RZ, R26 ;  /* 0x000000ffff247224 */ /* 0x020fe400078e001a */
[----:B--2---:R-:W-:-:S05]  /*1970*/  @P1 IMAD.WIDE R8, R115, 0x4, R8 ;  /* 0x0000000473081825 */ /* 0x004fca00078e0208 */
[----:B------:R1:W5:Y:S01]  /*1980*/  @P1 LDG.E R36, desc[UR46][R8.64] ;  /* 0x0000002e08241981 */ /* 0x000362000c1e1900 */
[----:B0-----:R-:W-:Y:S01]  /*1990*/  ISETP.NE.AND P1, PT, R4, 0x1, PT ;  /* 0x000000010400780c */ /* 0x001fe20003f25270 */
[----:B------:R-:W-:Y:S01]  /*19a0*/  IMAD.SHL.U32 R195, R113, 0x40, RZ ;  /* 0x0000004071c37824 */ /* 0x000fe200078e00ff */
[----:B------:R-:W0:Y:S11]  /*19b0*/  LDC.64 R4, c[0x0][0xad8] ;  /* 0x0002b600ff047b82 */ /* 0x000e360000000a00 */
[----:B------:R-:W2:Y:S08]  /*19c0*/  @P1 LDC R13, c[0x0][0x44c] ;  /* 0x00011300ff0d1b82 */ /* 0x000eb00000000800 */
[----:B------:R-:W4:Y:S01]  /*19d0*/  @P1 LDC R10, c[0x0][0x450] ;  /* 0x00011400ff0a1b82 */ /* 0x000f220000000800 */
[----:B0-----:R-:W-:Y:S01]  /*19e0*/  ISETP.GE.AND P2, PT, R5, 0x1, PT ;  /* 0x000000010500780c */ /* 0x001fe20003f46270 */
[----:B---3--:R-:W-:-:S02]  /*19f0*/  @P0 IMAD.IADD R38, R11, 0x1, -R0 ;  /* 0x000000010b260824 */ /* 0x008fc400078e0a00 */
[----:B------:R-:W-:Y:S02]  /*1a00*/  IMAD.IADD R11, R26, 0x1, -R3 ;  /* 0x000000011a0b7824 */ /* 0x000fe400078e0a03 */
[----:B------:R-:W-:Y:S02]  /*1a10*/  VIADD R0, R195, 0x3f ;  /* 0x0000003fc3007836 */ /* 0x000fe40000000000 */
[----:B------:R-:W-:Y:S02]  /*1a20*/  IMAD.IADD R25, R11, 0x1, R38 ;  /* 0x000000010b197824 */ /* 0x000fe400078e0226 */
[----:B--2---:R-:W-:-:S03]  /*1a30*/  @P1 IMAD.HI.U32 R3, R0, R13, RZ ;  /* 0x0000000d00031227 */ /* 0x004fc600078e00ff */
[C---:B------:R-:W-:Y:S01]  /*1a40*/  IADD3 R211, R25.reuse, 0x1, -R24 ;  /* 0x0000000119d37810 */ /* 0x040fe20007ffe818 */
[----:B------:R-:W-:Y:S01]  /*1a50*/  IMAD.MOV.U32 R6, RZ, RZ, R0 ;  /* 0x000000ffff067224 */ /* 0x000fe200078e0000 */
[----:B----4-:R-:W-:Y:S01]  /*1a60*/  @P1 SHF.R.U32.HI R6, RZ, R10, R3 ;  /* 0x0000000aff061219 */ /* 0x010fe20000011603 */
[----:B------:R-:W-:-:S04]  /*1a70*/  VIADD R0, R25, 0x3f ;  /* 0x0000003f19007836 */ /* 0x000fc80000000000 */
[----:B-1----:R-:W-:Y:S01]  /*1a80*/  IMAD.IADD R9, R211, 0x1, R6 ;  /* 0x00000001d3097824 */ /* 0x002fe200078e0206 */
[----:B------:R-:W-:-:S03]  /*1a90*/  SHF.R.S32.HI R3, RZ, 0x1f, R0 ;  /* 0x0000001fff037819 */ /* 0x000fc60000011400 */
[----:B------:R-:W-:Y:S01]  /*1aa0*/  IMAD.IADD R4, R9, 0x1, R4 ;  /* 0x0000000109047824 */ /* 0x000fe200078e0204 */
[----:B------:R-:W-:-:S04]  /*1ab0*/  LEA.HI R3, R3, R0, RZ, 0x6 ;  /* 0x0000000003037211 */ /* 0x000fc800078f30ff */
        /* <DEDUP_REMOVED lines=13> */
.L_x_6686:
[----:B------:R-:W-:-:S13]  /*1b90*/  ISETP.NE.AND P0, PT, R5, 0x1, PT ;  /* 0x000000010500780c */ /* 0x000fda0003f05270 */
[----:B------:R-:W0:Y:S02]  /*1ba0*/  @P0 LDC.64 R6, c[0x0][0xae0] ;  /* 0x0002b800ff060b82 */ /* 0x000e240000000a00 */
[----:B0-----:R-:W-:-:S05]  /*1bb0*/  @P0 IMAD.HI.U32 R6, R0, R6, RZ ;  /* 0x0000000600060227 */ /* 0x001fca00078e00ff */
[----:B------:R-:W-:-:S07]  /*1bc0*/  @P0 SHF.R.U32.HI R0, RZ, R7, R6 ;  /* 0x00000007ff000219 */ /* 0x000fce0000011606 */
.L_x_6687:
[----:B------:R-:W-:Y:S05]  /*1bd0*/  BSYNC B0 ;  /* 0x0000000000007941 */ /* 0x000fea0003800000 */
.L_x_6685:
[----:B------:R-:W-:-:S05]  /*1be0*/  IMAD R3, R0, R5, R5 ;  /* 0x0000000500037224 */ /* 0x000fca00078e0205 */
[----:B------:R-:W-:-:S07]  /*1bf0*/  VIMNMX R4, R4, R3, PT ;  /* 0x0000000304047248 */ /* 0x000fce0003fe0100 */
.L_x_6684:
[----:B------:R-:W0:Y:S01]  /*1c00*/  @P1 LDC R0, c[0x0][0x44c] ;  /* 0x00011300ff001b82 */ /* 0x000e220000000800 */
[----:B------:R-:W-:Y:S01]  /*1c10*/  IMAD.IADD R191, R25, 0x1, -R24 ;  /* 0x0000000119bf7824 */ /* 0x000fe200078e0a18 */
[----:B------:R-:W-:-:S06]  /*1c20*/  ULDC UR4, c[0x0][0xad4] ;  /* 0x0002b50000047ab9 */ /* 0x000fcc0000000800 */
[----:B------:R-:W1:Y:S01]  /*1c30*/  @P1 LDC R6, c[0x0][0x450] ;  /* 0x00011400ff061b82 */ /* 0x000e620000000800 */
[----:B0-----:R-:W-:-:S04]  /*1c40*/  @P1 IMAD.HI.U32 R3, R195, R0, RZ ;  /* 0x00000000c3031227 */ /* 0x001fc800078e00ff */
[----:B------:R-:W-:Y:S01]  /*1c50*/  IMAD.MOV.U32 R0, RZ, RZ, R195 ;  /* 0x000000ffff007224 */ /* 0x000fe200078e00c3 */
        /* <DEDUP_REMOVED lines=14> */
.L_x_6690:
[----:B------:R-:W-:-:S13]  /*1d40*/  ISETP.NE.AND P0, PT, R5, 0x1, PT ;  /* 0x000000010500780c */ /* 0x000fda0003f05270 */
[----:B------:R-:W0:Y:S02]  /*1d50*/  @P0 LDC.64 R6, c[0x0][0xae0] ;  /* 0x0002b800ff060b82 */ /* 0x000e240000000a00 */
[----:B0-----:R-:W-:-:S05]  /*1d60*/  @P0 IMAD.HI.U32 R6, R0, R6, RZ ;  /* 0x0000000600060227 */ /* 0x001fca00078e00ff */
[----:B------:R-:W-:-:S07]  /*1d70*/  @P0 SHF.R.U32.HI R0, RZ, R7, R6 ;  /* 0x00000007ff000219 */ /* 0x000fce0000011606 */
.L_x_6691:
[----:B------:R-:W-:Y:S05]  /*1d80*/  BSYNC B0 ;  /* 0x0000000000007941 */ /* 0x000fea0003800000 */
.L_x_6689:
[----:B------:R-:W-:-:S05]  /*1d90*/  IMAD R0, R0, R5, RZ ;  /* 0x0000000500007224 */ /* 0x000fca00078e02ff */
[----:B------:R-:W-:-:S07]  /*1da0*/  VIMNMX R3, R3, R0, !PT ;  /* 0x0000000003037248 */ /* 0x000fce0007fe0100 */
.L_x_6688:
[----:B------:R-:W-:Y:S01]  /*1db0*/  VIADD R4, R4, 0x3f ;  /* 0x0000003f04047836 */ /* 0x000fe20000000000 */
[----:B------:R-:W-:-:S04]  /*1dc0*/  SHF.R.S32.HI R0, RZ, 0x1f, R3 ;  /* 0x0000001fff007819 */ /* 0x000fc80000011403 */
[----:B------:R-:W-:Y:S02]  /*1dd0*/  SHF.R.S32.HI R5, RZ, 0x1f, R4 ;  /* 0x0000001fff057819 */ /* 0x000fe40000011404 */
[----:B------:R-:W-:Y:S02]  /*1de0*/  LEA.HI R0, R0, R3, RZ, 0x6 ;  /* 0x0000000300007211 */ /* 0x000fe400078f30ff */
[----:B------:R-:W-:Y:S02]  /*1df0*/  LEA.HI R5, R5, R4, RZ, 0x6 ;  /* 0x0000000405057211 */ /* 0x000fe400078f30ff */
[----:B------:R-:W-:Y:S02]  /*1e00*/  SHF.R.S32.HI R3, RZ, 0x6, R0 ;  /* 0x00000006ff037819 */ /* 0x000fe40000011400 */
[----:B------:R-:W-:Y:S02]  /*1e10*/  SHF.R.S32.HI R0, RZ, 0x6, R5 ;  /* 0x00000006ff007819 */ /* 0x000fe40000011405 */
[----:B------:R-:W-:-:S02]  /*1e20*/  VIMNMX R3, RZ, R3, !PT ;  /* 0x00000003ff037248 */ /* 0x000fc40007fe0100 */
        /* <DEDUP_REMOVED lines=11> */
[----:B------:R-:W-:Y:S02]  /*1ee0*/  @P0 SHF.R.S32.HI R22, RZ, 0x6, R3 ;  /* 0x00000006ff160819 */ /* 0x000fe40000011403 */
        /* <DEDUP_REMOVED lines=23> */
.L_x_6694:
[----:B------:R-:W-:Y:S05]  /*2060*/  BSYNC B6 ;  /* 0x0000000000067941 */ /* 0x000fea0003800000 */
.L_x_6693:
        /* <DEDUP_REMOVED lines=20> */
.L_x_6696:
[----:B------:R-:W-:Y:S05]  /*21b0*/  BSYNC B6 ;  /* 0x0000000000067941 */ /* 0x000fea0003800000 */
.L_x_6695:
[----:B------:R-:W-:Y:S01]  /*21c0*/  ULDC.64 UR4, c[0x0][0xaf0] ;  /* 0x0002bc0000047ab9 */ /* 0x000fe20000000a00 */
[----:B------:R-:W-:Y:S01]  /*21d0*/  IMAD.MOV.U32 R0, RZ, RZ, R115 ;  /* 0x000000ffff007224 */ /* 0x000fe200078e0073 */
[----:B------:R-:W-:Y:S01]  /*21e0*/  ISETP.NE.U32.AND P0, PT, RZ, UR4, PT ;  /* 0x00000004ff007c0c */ /* 0x000fe2000bf05070 */
[----:B------:R-:W2:Y:S01]  /*21f0*/  LDL R28, [R1+0x418] ;  /* 0x00041800011c7983 */ /* 0x000ea20000100800 */
[----:B------:R-:W0:Y:S02]  /*2200*/  LDC R49, c[0x0][0x3f4] ;  /* 0x0000fd00ff317b82 */ /* 0x000e240000000800 */
[----:B------:R-:W-:-:S06]  /*2210*/  ISETP.NE.AND.EX P0, PT, RZ, UR5, PT, P0 ;  /* 0x00000005ff007c0c */ /* 0x000fcc000bf05300 */
[----:B------:R-:W1:Y:S01]  /*2220*/  LDC.64 R42, c[0x0][0x408] ;  /* 0x00010200ff2a7b82 */ /* 0x000e620000000a00 */
[----:B------:R-:W3:Y:S01]  /*2230*/  S2R R29, SR_TID.X ;  /* 0x00000000001d7919 */ /* 0x000ee20000002100 */
[----:B------:R-:W-:Y:S01]  /*2240*/  SHF.R.S32.HI R9, RZ, 0x1f, R155 ;  /* 0x0000001fff097819 */ /* 0x000fe2000001149b */
[----:B------:R-:W-:-:S05]  /*2250*/  ULDC.64 UR4, c[0x0][0x3f8] ;  /* 0x0000fe0000047ab9 */ /* 0x000fca0000000a00 */
[----:B------:R-:W4:Y:S02]  /*2260*/  @P0 LDC.64 R4, c[0x0][0xaf0] ;  /* 0x0002bc00ff040b82 */ /* 0x000f240000000a00 */
[----:B----4-:R-:W-:-:S05]  /*2270*/  @P0 IMAD.WIDE R4, R115, 0x4, R4 ;  /* 0x0000000473040825 */ /* 0x010fca00078e0204 */
[----:B------:R4:W2:Y:S01]  /*2280*/  @P0 LDG.E R0, desc[UR46][R4.64] ;  /* 0x0000002e04000981 */ /* 0x0008a2000c1e1900 */
[----:B------:R-:W-:Y:S01]  /*2290*/  SHF.R.S32.HI R153, RZ, 0x1f, R152 ;  /* 0x0000001fff997819 */ /* 0x000fe20000011498 */
[C---:B------:R-:W-:Y:S01]  /*22a0*/  IMAD R6, R9.reuse, UR4, RZ ;  /* 0x0000000409067c24 */ /* 0x040fe2000f8e02ff */
[----:B0-----:R-:W-:Y:S01]  /*22b0*/  ISETP.GE.AND P1, PT, R16, R49, PT ;  /* 0x000000311000720c */ /* 0x001fe20003f26270 */
[----:B-1----:R-:W-:Y:S01]  /*22c0*/  IMAD R10, R9, R42, RZ ;  /* 0x0000002a090a7224 */ /* 0x002fe200078e02ff */
[----:B------:R-:W-:Y:S01]  /*22d0*/  SHF.L.U64.HI R41, R42, 0x6, R43 ;  /* 0x000000062a297819 */ /* 0x000fe2000001022b */
[----:B------:R-:W-:Y:S01]  /*22e0*/  IMAD R15, R155, UR5, R6 ;  /* 0x000000059b0f7c24 */ /* 0x000fe2000f8e0206 */
[----:B------:R-:W-:Y:S01]  /*22f0*/  SEL R13, R49, RZ, P1 ;  /* 0x000000ff310d7207 */ /* 0x000fe20000800000 */
[C---:B------:R-:W-:Y:S01]  /*2300*/  IMAD.WIDE.U32 R6, R155.reuse, UR4, R152 ;  /* 0x000000049b067c25 */ /* 0x040fe2000f8e0098 */
[----:B---3--:R-:W-:Y:S02]  /*2310*/  SHF.R.U32.HI R29, RZ, 0x7, R29 ;  /* 0x00000007ff1d7819 */ /* 0x008fe4000001161d */
[----:B------:R-:W-:Y:S01]  /*2320*/  SHF.R.S32.HI R45, RZ, 0x1f, R114 ;  /* 0x0000001fff2d7819 */ /* 0x000fe20000011472 */
[----:B------:R-:W-:-:S04]  /*2330*/  IMAD.WIDE.U32 R8, R155, UR4, R16 ;  /* 0x000000049b087c25 */ /* 0x000fc8000f8e0010 */
[----:B------:R-:W-:Y:S02]  /*2340*/  IMAD.IADD R7, R7, 0x1, R15 ;  /* 0x0000000107077824 */ /* 0x000fe400078e020f */
[----:B------:R-:W-:Y:S02]  /*2350*/  IMAD R21, R155, R43, R10 ;  /* 0x0000002b9b157224 */ /* 0x000fe400078e020a */
[----:B------:R-:W-:Y:S01]  /*2360*/  IMAD.IADD R9, R15, 0x1, R9 ;  /* 0x000000010f097824 */ /* 0x000fe200078e0209 */
[----:B-----5:R-:W-:Y:S01]  /*2370*/  SHF.R.S32.HI R15, RZ, 0x1f, R36 ;  /* 0x0000001fff0f7819 */ /* 0x020fe20000011424 */
[----:B------:R-:W-:Y:S02]  /*2380*/  IMAD.IADD R13, R16, 0x1, R13 ;  /* 0x00000001100d7824 */ /* 0x000fe400078e020d */
[----:B----4-:R-:W-:-:S03]  /*2390*/  IMAD.WIDE.U32 R4, R155, R42, R152 ;  /* 0x0000002a9b047225 */ /* 0x010fc600078e0098 */
[----:B------:R-:W-:Y:S01]  /*23a0*/  SHF.R.S32.HI R40, RZ, 0x1f, R13 ;  /* 0x0000001fff287819 */ /* 0x000fe2000001140d */
[----:B------:R-:W-:-:S03]  /*23b0*/  IMAD.WIDE.U32 R10, R155, R42, R16 ;  /* 0x0000002a9b0a7225 */ /* 0x000fc600078e0010 */
[----:B------:R-:W-:Y:S01]  /*23c0*/  LEA.HI R40, R40, R13, RZ, 0x3 ;  /* 0x0000000d28287211 */ /* 0x000fe200078f18ff */
[----:B------:R-:W-:Y:S02]  /*23d0*/  IMAD.SHL.U32 R44, R158, 0x40, RZ ;  /* 0x000000409e2c7824 */ /* 0x000fe400078e00ff */
[----:B------:R-:W-:Y:S01]  /*23e0*/  IMAD.IADD R5, R5, 0x1, R21 ;  /* 0x0000000105057824 */ /* 0x000fe200078e0215 */
[----:B------:R-:W-:Y:S01]  /*23f0*/  LOP3.LUT R54, R40, 0xfffffff8, RZ, 0xc0, !PT ;  /* 0xfffffff828367812 */ /* 0x000fe200078ec0ff */
[----:B------:R-:W-:Y:S01]  /*2400*/  IMAD.IADD R11, R21, 0x1, R11 ;  /* 0x00000001150b7824 */ /* 0x000fe200078e020b */
[----:B------:R-:W-:Y:S01]  /*2410*/  LOP3.LUT R44, R44, 0x1c0, RZ, 0xc0, !PT ;  /* 0x000001c02c2c7812 */ /* 0x000fe200078ec0ff */
[C---:B------:R-:W-:Y:S01]  /*2420*/  IMAD R21, R15.reuse, UR4, RZ ;  /* 0x000000040f157c24 */ /* 0x040fe2000f8e02ff */
[----:B------:R-:W-:Y:S01]  /*2430*/  SHF.R.S32.HI R60, RZ, 0x1f, R54 ;  /* 0x0000001fff3c7819 */ /* 0x000fe20000011436 */
[----:B------:R-:W-:Y:S01]  /*2440*/  IMAD R15, R15, R42, RZ ;  /* 0x0000002a0f0f7224 */ /* 0x000fe200078e02ff */
[----:B------:R-:W-:Y:S01]  /*2450*/  SHF.R.U32.HI R48, RZ, 0x3, R44 ;  /* 0x00000003ff307819 */ /* 0x000fe2000001162c */
[----:B------:R-:W-:Y:S01]  /*2460*/  IMAD.IADD R3, R27, 0x1, R26 ;  /* 0x000000011b037824 */ /* 0x000fe200078e021a */
[----:B------:R-:W-:Y:S01]  /*2470*/  LOP3.LUT R50, R44, 0x18, R16, 0xf8, !PT ;  /* 0x000000182c327812 */ /* 0x000fe200078ef810 */
[----:B------:R-:W-:Y:S01]  /*2480*/  IMAD R15, R36, R43, R15 ;  /* 0x0000002b240f7224 */ /* 0x000fe200078e020f */
[----:B------:R-:W-:Y:S01]  /*2490*/  LOP3.LUT R59, R44, 0x38, R40, 0xf8, !PT ;  /* 0x000000382c3b7812 */ /* 0x000fe200078ef828 */
[----:B------:R-:W-:-:S02]  /*24a0*/  IMAD R13, R36, UR5, R21 ;  /* 0x00000005240d7c24 */ /* 0x000fc4000f8e0215 */
[----:B------:R-:W-:Y:S02]  /*24b0*/  IMAD.SHL.U32 R43, R223, 0x200, RZ ;  /* 0x00000200df2b7824 */ /* 0x000fe400078e00ff */
[----:B------:R-:W-:-:S03]  /*24c0*/  IMAD.WIDE.U32 R20, R36, UR4, R6 ;  /* 0x0000000424147c25 */ /* 0x000fc6000f8e0006 */
[C---:B------:R-:W-:Y:S01]  /*24d0*/  LOP3.LUT R50, R43.reuse, R50, R48, 0xf6, !PT ;  /* 0x000000322b327212 */ /* 0x040fe200078ef630 */
[C---:B------:R-:W-:Y:S01]  /*24e0*/  IMAD.WIDE.U32 R26, R36.reuse, UR4, R8 ;  /* 0x00000004241a7c25 */ /* 0x040fe2000f8e0008 */
[----:B------:R-:W-:Y:S01]  /*24f0*/  ULDC UR4, c[0x0][0x2f4] ;  /* 0x0000bd0000047ab9 */ /* 0x000fe20000000800 */
[----:B------:R-:W-:Y:S02]  /*2500*/  LOP3.LUT R59, R43, R59, R48, 0xf6, !PT ;  /* 0x0000003b2b3b7212 */ /* 0x000fe400078ef630 */
[-C--:B------:R-:W-:Y:S01]  /*2510*/  IMAD.WIDE.U32 R32, R36, R42.reuse, R4 ;  /* 0x0000002a24207225 */ /* 0x080fe200078e0004 */
[----:B------:R-:W-:Y:S02]  /*2520*/  ISETP.GE.AND P2, PT, R16, UR4, PT ;  /* 0x0000000410007c0c */ /* 0x000fe4000bf46270 */
[----:B------:R-:W-:Y:S01]  /*2530*/  ISETP.GE.AND P3, PT, R18, UR4, PT ;  /* 0x0000000412007c0c */ /* 0x000fe2000bf66270 */
[----:B------:R-:W-:-:S04]  /*2540*/  IMAD.WIDE.U32 R34, R36, R42, R10 ;  /* 0x0000002a24227225 */ /* 0x000fc800078e000a */
[----:B------:R-:W-:Y:S02]  /*2550*/  IMAD.SHL.U32 R42, R42, 0x40, RZ ;  /* 0x000000402a2a7824 */ /* 0x000fe400078e00ff */
[----:B------:R-:W-:Y:S02]  /*2560*/  VIADD R46, R29, 0x8 ;  /* 0x000000081d2e7836 */ /* 0x000fe40000000000 */
[----:B------:R-:W-:Y:S02]  /*2570*/  IMAD.SHL.U32 R49, R49, 0x2, RZ ;  /* 0x0000000231317824 */ /* 0x000fe400078e00ff */
[----:B------:R-:W-:Y:S02]  /*2580*/  IMAD.IADD R51, R21, 0x1, R13 ;  /* 0x0000000115337824 */ /* 0x000fe400078e020d */
[----:B------:R-:W-:Y:S02]  /*2590*/  IMAD.IADD R52, R13, 0x1, R27 ;  /* 0x000000010d347824 */ /* 0x000fe400078e021b */
[----:B------:R-:W-:-:S02]  /*25a0*/  IMAD.IADD R55, R33, 0x1, R15 ;  /* 0x0000000121377824 */ /* 0x000fc400078e020f */
[----:B------:R-:W-:Y:S02]  /*25b0*/  IMAD.IADD R58, R15, 0x1, R35 ;  /* 0x000000010f3a7824 */ /* 0x000fe400078e0223 */
[----:B--2---:R-:W-:Y:S01]  /*25c0*/  IMAD R47, R28, 0x40, R155 ;  /* 0x000000401c2f7824 */ /* 0x004fe200078e029b */
[----:B------:R-:W-:-:S07]  /*25d0*/  SHF.R.S32.HI R53, RZ, 0x1f, R0 ;  /* 0x0000001fff357819 */ /* 0x000fce0000011400 */
.L_x_6728:
        /* <DEDUP_REMOVED lines=26> */
[----:B------:R-:W-:Y:S05]  /*2780*/  YIELD ;  /* 0x0000000000007946 */ /* 0x000fea0003800000 */
[----:B------:R-:W-:Y:S01]  /*2790*/  IMAD.SHL.U32 R69, R19, 0x1000, RZ ;  /* 0x0000100013457824 */ /* 0x000fe200078e00ff */
[----:B------:R-:W-:Y:S01]  /*27a0*/  BSSY B0, `(.L_x_6697) ;  /* 0x00001be000007945 */ /* 0x000fe20003800000 */
[----:B------:R-:W-:Y:S01]  /*27b0*/  IMAD R64, R64, R7, R12 ;  /* 0x0000000740407224 */ /* 0x000fe200078e020c */
[----:B------:R-:W-:Y:S01]  /*27c0*/  ISETP.GT.AND P4, PT, R22, R37, PT ;  /* 0x000000251600720c */ /* 0x000fe20003f84270 */
[----:B------:R-:W-:-:S04]  /*27d0*/  IMAD.IADD R7, R50, 0x1, R69 ;  /* 0x0000000132077824 */ /* 0x000fc800078e0245 */
[----:B------:R-:W-:Y:S01]  /*27e0*/  IMAD R72, R7, 0x2, R2 ;  /* 0x0000000207487824 */ /* 0x000fe200078e0202 */
[----:B0-----:R-:W-:Y:S07]  /*27f0*/  @!P0 BRA `(.L_x_6698) ;  /* 0x0000001800088947 */ /* 0x001fee0003800000 */
[----:B------:R-:W-:Y:S01]  /*2800*/  SHF.R.S32.HI R66, RZ, 0x1f, R64 ;  /* 0x0000001fff427819 */ /* 0x000fe20000011440 */
[----:B------:R-:W-:Y:S01]  /*2810*/  ULDC.64 UR4, c[0x0][0x300] ;  /* 0x0000c00000047ab9 */ /* 0x000fe20000000a00 */
[----:B-----5:R-:W-:Y:S01]  /*2820*/  SHF.R.S32.HI R63, RZ, 0x1f, R62 ;  /* 0x0000001fff3f7819 */ /* 0x020fe2000001143e */
[----:B------:R-:W-:Y:S01]  /*2830*/  IMAD.WIDE.U32 R4, R64, UR4, RZ ;  /* 0x0000000440047c25 */ /* 0x000fe2000f8e00ff */
[----:B------:R-:W-:Y:S01]  /*2840*/  SHF.R.S32.HI R11, RZ, 0x1f, R22 ;  /* 0x0000001fff0b7819 */ /* 0x000fe20000011416 */
[----:B------:R-:W-:Y:S02]  /*2850*/  ULDC.64 UR6, c[0x0][0x3f8] ;  /* 0x0000fe0000067ab9 */ /* 0x000fe40000000a00 */
[----:B------:R-:W-:-:S04]  /*2860*/  IMAD R7, R66, UR4, RZ ;  /* 0x0000000442077c24 */ /* 0x000fc8000f8e02ff */
        /* <DEDUP_REMOVED lines=9> */
[----:B------:R-:W-:Y:S02]  /*2900*/  IMAD R65, R114, UR5, R7 ;  /* 0x0000000572417c24 */ /* 0x000fe4000f8e0207 */
[----:B------:R-:W-:Y:S02]  /*2910*/  IMAD R9, R11, UR6, RZ ;  /* 0x000000060b097c24 */ /* 0x000fe4000f8e02ff */
[----:B------:R-:W-:Y:S01]  /*2920*/  IMAD.WIDE.U32 R6, R22, UR6, RZ ;  /* 0x0000000616067c25 */ /* 0x000fe2000f8e00ff */
[----:B------:R-:W-:Y:S02]  /*2930*/  ULDC.U8 UR6, c[0x0][0x410] ;  /* 0x0001040000067ab9 */ /* 0x000fe40000000000 */
[----:B------:R-:W-:Y:S01]  /*2940*/  ISETP.NE.AND P0, PT, RZ, UR6, PT ;  /* 0x00000006ff007c0c */ /* 0x000fe2000bf05270 */
[----:B------:R-:W-:Y:S01]  /*2950*/  IMAD.WIDE.U32 R4, R114, UR4, R4 ;  /* 0x0000000472047c25 */ /* 0x000fe2000f8e0004 */
[----:B------:R-:W-:-:S03]  /*2960*/  ULDC.64 UR4, c[0x0][0x2e8] ;  /* 0x0000ba0000047ab9 */ /* 0x000fc60000000a00 */
[----:B------:R-:W-:Y:S01]  /*2970*/  IMAD R9, R22, UR7, R9 ;  /* 0x0000000716097c24 */ /* 0x000fe2000f8e0209 */
[----:B------:R-:W-:Y:S01]  /*2980*/  LEA R67, P5, R4, UR4, 0x1 ;  /* 0x0000000404437c11 */ /* 0x000fe2000f8a08ff */
[----:B------:R-:W-:Y:S02]  /*2990*/  IMAD.IADD R65, R5, 0x1, R65 ;  /* 0x0000000105417824 */ /* 0x000fe400078e0241 */
[----:B------:R-:W-:Y:S02]  /*29a0*/  IMAD.IADD R7, R7, 0x1, R9 ;  /* 0x0000000107077824 */ /* 0x000fe400078e0209 */
[----:B------:R-:W-:Y:S01]  /*29b0*/  IMAD.SHL.U32 R15, R6, 0x40, RZ ;  /* 0x00000040060f7824 */ /* 0x000fe200078e00ff */
[----:B------:R-:W-:Y:S02]  /*29c0*/  LEA.HI.X R65, R4, UR5, R65, 0x1, P5 ;  /* 0x0000000504417c11 */ /* 0x000fe4000a8f0c41 */
[----:B------:R-:W-:Y:S01]  /*29d0*/  SHF.L.U64.HI R10, R6, 0x6, R7 ;  /* 0x00000006060a7819 */ /* 0x000fe20000010207 */
[----:B------:R-:W-:Y:S06]  /*29e0*/  @!P0 BRA `(.L_x_6699) ;  /* 0x0000000800cc8947 */ /* 0x000fec0003800000 */
        /* <DEDUP_REMOVED lines=15> */
[----:B------:R-:W-:Y:S01]  /*2ae0*/  IMAD R11, R11, R42, R7 ;  /* 0x0000002a0b0b7224 */ /* 0x000fe200078e0207 */
[----:B------:R-:W-:Y:S01]  /*2af0*/  IADD3 R7, P5, R15, R20, RZ ;  /* 0x000000140f077210 */ /* 0x000fe20007fbe0ff */
[----:B------:R-:W-:-:S04]  /*2b00*/  IMAD.WIDE.U32 R8, R22, R42, R4 ;  /* 0x0000002a16087225 */ /* 0x000fc800078e0004 */
[----:B------:R-:W-:Y:S01]  /*2b10*/  IMAD.IADD R5, R9, 0x1, R11 ;  /* 0x0000000109057824 */ /* 0x000fe200078e020b */
[----:B------:R-:W-:Y:S01]  /*2b20*/  LEA R4, P6, R8, UR6, 0x1 ;  /* 0x0000000608047c11 */ /* 0x000fe2000f8c08ff */
        /* <DEDUP_REMOVED lines=11> */
.L_x_6701:
[----:B------:R-:W-:Y:S05]  /*2be0*/  BSYNC B1 ;  /* 0x0000000000017941 */ /* 0x000fea0003800000 */
.L_x_6700:
[----:B------:R-:W-:Y:S01]  /*2bf0*/  ISETP.NE.AND P5, PT, RZ, UR41, PT ;  /* 0x00000029ff007c0c */ /* 0x000fe2000bfa5270 */
[----:B0----5:R-:W-:Y:S02]  /*2c00*/  IMAD.MOV.U32 R4, RZ, RZ, R8 ;  /* 0x000000ffff047224 */ /* 0x021fe400078e0008 */
[----:B------:R-:W-:Y:S02]  /*2c10*/  IMAD.MOV.U32 R5, RZ, RZ, R9 ;  /* 0x000000ffff057224 */ /* 0x000fe400078e0009 */
        /* <DEDUP_REMOVED lines=13> */
[----:B------:R-:W-:Y:S06]  /*2cf0*/  @P5 BRA `(.L_x_6702) ;  /* 0x0000000000045947 */ /* 0x000fec0003800000 */
[----:B------:R-:W-:Y:S01]  /*2d00*/  BPT.TRAP 0x1 ;  /* 0x000000040000795c */ /* 0x000fe20000300000 */
.L_x_6702:
[----:B------:R-:W-:Y:S01]  /*2d10*/  IMAD R61, R19, 0x8, R2 ;  /* 0x00000008133d7824 */ /* 0x000fe200078e0202 */
[----:B------:R-:W-:Y:S01]  /*2d20*/  SHF.L.U32 R70, R154, 0x1f, RZ ;  /* 0x0000001f9a467819 */ /* 0x000fe200000006ff */
[----:B------:R-:W-:Y:S03]  /*2d30*/  BSSY B1, `(.L_x_6703) ;  /* 0x0000003000017945 */ /* 0x000fe60003800000 */
[----:B------:R-:W0:Y:S02]  /*2d40*/  SYNCS.PHASECHK.TRANS64.TRYWAIT P5, [R61+URZ+0x38890], R70 ;  /* 0x038890463d0075a7 */ /* 0x000e2400080a017f */
[----:B0-----:R-:W-:Y:S05]  /*2d50*/  @!P5 BRA `(.L_x_6704) ;  /* 0x0000032000e8d947 */ /* 0x001fea0003800000 */
.L_x_7052:
[----:B------:R-:W-:Y:S05]  /*2d60*/  BSYNC B1 ;  /* 0x0000000000017941 */ /* 0x000fea0003800000 */
.L_x_6703:
[----:B------:R-:W-:-:S03]  /*2d70*/  UMOV UR4, 0xffffffff ;  /* 0xffffffff00047882 */ /* 0x000fc60000000000 */
[----:B------:R-:W-:Y:S05]  /*2d80*/  BRA.DIV UR4, `(.L_x_6705) ;  /* 0x0000032204f07947 */ /* 0x000fea000b800000 */
[----:B------:R-:W1:Y:S04]  /*2d90*/  SHFL.IDX PT, R65, R65, RZ, 0x1c1f ;  /* 0x001c1fff41417589 */ /* 0x000e6800000e0000 */
[----:B------:R2:W3:Y:S02]  /*2da0*/  SHFL.IDX PT, R14, R67, RZ, 0x1c1f ;  /* 0x001c1fff430e7589 */ /* 0x0004e400000e0000 */
.L_x_7056:
[----:B------:R-:W-:Y:S05]  /*2db0*/  @P0 BRA `(.L_x_6706) ;  /* 0x0000001400700947 */ /* 0x000fea0003800000 */
[----:B------:R-:W-:Y:S04]  /*2dc0*/  BSSY B1, `(.L_x_6707) ;  /* 0x0000038000017945 */ /* 0x000fe80003800000 */
[----:B------:R-:W-:Y:S05]  /*2dd0*/  @P2 BRA `(.L_x_6708) ;  /* 0x0000000000d82947 */ /* 0x000fea0003800000 */
[----:B------:R4:W0:Y:S01]  /*2de0*/  LDS.128 R4, [R72+0x22400] ;  /* 0x0224000048047984 */ /* 0x0008220000000c00 */
[----:B------:R-:W-:Y:S01]  /*2df0*/  ISETP.GE.AND P5, PT, R152, R71, PT ;  /* 0x000000479800720c */ /* 0x000fe20003fa6270 */
[----:B------:R-:W-:Y:S01]  /*2e00*/  BSSY B2, `(.L_x_6709) ;  /* 0x0000032000027945 */ /* 0x000fe20003800000 */
[----:B---3--:R-:W-:-:S04]  /*2e10*/  LEA R10, P0, R16, R14, 0x1 ;  /* 0x0000000e100a7211 */ /* 0x008fc800078008ff */
[----:B-1----:R-:W-:-:S07]  /*2e20*/  LEA.HI.X R11, R16, R65, R17, 0x1, P0 ;  /* 0x00000041100b7211 */ /* 0x002fce00000f0c11 */
[----:B----4-:R-:W-:Y:S05]  /*2e30*/  @P5 BRA `(.L_x_6710) ;  /* 0x0000000000b85947 */ /* 0x010fea0003800000 */
[----:B------:R-:W-:Y:S01]  /*2e40*/  SHF.R.U64 R73, R30, 0x10, R31 ;  /* 0x000000101e497819 */ /* 0x000fe2000000121f */
[----:B0-----:R-:W-:Y:S01]  /*2e50*/  IMAD.U32 R15, R7, 0x10000, RZ ;  /* 0x00010000070f7824 */ /* 0x001fe200078e00ff */
[--C-:B------:R-:W-:Y:S01]  /*2e60*/  SHF.R.U64 R72, R56, 0x10, R57.reuse ;  /* 0x0000001038487819 */ /* 0x100fe20000001239 */
[----:B------:R-:W-:Y:S01]  /*2e70*/  IMAD.U32 R12, R6, 0x10000, RZ ;  /* 0x00010000060c7824 */ /* 0x000fe200078e00ff */
[----:B------:R-:W-:Y:S02]  /*2e80*/  SHF.R.U32.HI R74, RZ, 0x10, R57 ;  /* 0x00000010ff4a7819 */ /* 0x000fe40000011639 */
[----:B--2---:R-:W-:Y:S02]  /*2e90*/  SHF.R.U32.HI R67, RZ, 0x10, R31 ;  /* 0x00000010ff437819 */ /* 0x004fe4000001161f */
[C---:B------:R-:W-:Y:S02]  /*2ea0*/  PRMT R31, R75.reuse, 0x5410, R73 ;  /* 0x000054104b1f7816 */ /* 0x040fe40000000049 */
[----:B------:R-:W-:-:S02]  /*2eb0*/  PRMT R72, R75, 0x5432, R72 ;  /* 0x000054324b487816 */ /* 0x000fc40000000048 */
[C---:B------:R-:W-:Y:S02]  /*2ec0*/  PRMT R74, R76.reuse, 0x5432, R74 ;  /* 0x000054324c4a7816 */ /* 0x040fe4000000004a */
        /* <DEDUP_REMOVED lines=11> */
[----:B------:R-:W-:-:S02]  /*2f80*/  IMAD.U32 R6, R5, 0x10000, RZ ;  /* 0x0001000005067824 */ /* 0x000fc400078e00ff */
[-C--:B------:R-:W-:Y:S01]  /*2f90*/  FMUL.FTZ R76, R7, R56.reuse ;  /* 0x00000038074c7220 */ /* 0x080fe20000410000 */
[----:B------:R-:W-:Y:S01]  /*2fa0*/  LOP3.LUT R74, R74, 0xffff0000, RZ, 0xc0, !PT ;  /* 0xffff00004a4a7812 */ /* 0x000fe200078ec0ff */
[C---:B------:R-:W-:Y:S01]  /*2fb0*/  FMUL.FTZ R7, R13.reuse, R75 ;  /* 0x0000004b0d077220 */ /* 0x040fe20000410000 */
[-C--:B------:R-:W-:Y:S01]  /*2fc0*/  FMUL.FTZ R13, R13, R67.reuse ;  /* 0x000000430d0d7220 */ /* 0x080fe20000410000 */
[----:B------:R-:W-:Y:S01]  /*2fd0*/  LOP3.LUT R57, R57, 0xffff0000, RZ, 0xc0, !PT ;  /* 0xffff000039397812 */ /* 0x000fe200078ec0ff */
[----:B------:R-:W-:Y:S02]  /*2fe0*/  IMAD.U32 R5, R4, 0x10000, RZ ;  /* 0x0001000004057824 */ /* 0x000fe400078e00ff */
[----:B------:R-:W-:Y:S01]  /*2ff0*/  FFMA.FTZ R67, R12, R67, -R7 ;  /* 0x000000430c437223 */ /* 0x000fe20000010807 */
[----:B------:R-:W-:Y:S01]  /*3000*/  LOP3.LUT R4, R4, 0xffff0000, RZ, 0xc0, !PT ;  /* 0xffff000004047812 */ /* 0x000fe200078ec0ff */
[----:B------:R-:W-:Y:S01]  /*3010*/  FFMA.FTZ R77, R6, R56, -R77 ;  /* 0x00000038064d7223 */ /* 0x000fe2000001084d */
[----:B------:R-:W-:Y:S01]  /*3020*/  FFMA.FTZ R12, R12, R75, R13 ;  /* 0x0000004b0c0c7223 */ /* 0x000fe2000001000d */
[C---:B------:R-:W-:Y:S01]  /*3030*/  FMUL.FTZ R56, R30.reuse, R74 ;  /* 0x0000004a1e387220 */ /* 0x040fe20000410000 */
        /* <DEDUP_REMOVED lines=14> */
.L_x_6710:
[----:B------:R-:W-:Y:S05]  /*3120*/  BSYNC B2 ;  /* 0x0000000000027941 */ /* 0x000fea0003800000 */
.L_x_6709:
[----:B0-----:R4:W-:Y:S02]  /*3130*/  ST.E.128 desc[UR46][R10.64], R4 ;  /* 0x000000040a007985 */ /* 0x0019e4000c101d2e */
.L_x_6708:
[----:B------:R-:W-:Y:S05]  /*3140*/  BSYNC B1 ;  /* 0x0000000000017941 */ /* 0x000fea0003800000 */
.L_x_6707:
[----:B------:R-:W-:Y:S05]  /*3150*/  @P3 BRA `(.L_x_6706) ;  /* 0x0000001000883947 */ /* 0x000fea0003800000 */
[----:B----4-:R-:W-:Y:S01]  /*3160*/  IMAD.MOV.U32 R4, RZ, RZ, 0x20 ;  /* 0x00000020ff047424 */ /* 0x010fe200078e00ff */
[----:B------:R-:W-:Y:S01]  /*3170*/  LOP3.LUT P0, RZ, R158, 0x4, RZ, 0xc0, !PT ;  /* 0x000000049eff7812 */ /* 0x000fe2000780c0ff */
[----:B------:R-:W-:Y:S01]  /*3180*/  BSSY B1, `(.L_x_6711) ;  /* 0x0000037000017945 */ /* 0x000fe20003800000 */
[----:B------:R-:W-:Y:S02]  /*3190*/  ISETP.GE.AND P5, PT, R160, R71, PT ;  /* 0x00000047a000720c */ /* 0x000fe40003fa6270 */
[----:B------:R-:W-:Y:S02]  /*31a0*/  SEL R4, R4, 0xffffffe0, !P0 ;  /* 0xffffffe004047807 */ /* 0x000fe40004000000 */
[----:B---3--:R-:W-:Y:S02]  /*31b0*/  LEA R10, P0, R18, R14, 0x1 ;  /* 0x0000000e120a7211 */ /* 0x008fe400078008ff */
        /* <DEDUP_REMOVED lines=24> */
[C---:B------:R-:W-:Y:S01]  /*3340*/  FMUL.FTZ R65, R7.reuse, R31 ;  /* 0x0000001f07417220 */ /* 0x040fe20000410000 */
        /* <DEDUP_REMOVED lines=26> */
.L_x_6712:
[----:B------:R-:W-:Y:S05]  /*34f0*/  BSYNC B1 ;  /* 0x0000000000017941 */ /* 0x000fea0003800000 */
.L_x_6711:
[----:B-1----:R1:W-:Y:S01]  /*3500*/  ST.E.128 desc[UR46][R10.64], R4 ;  /* 0x000000040a007985 */ /* 0x0023e2000c101d2e */
[----:B------:R-:W-:Y:S05]  /*3510*/  BRA `(.L_x_6706) ;  /* 0x0000000c00987947 */ /* 0x000fea0003800000 */
.L_x_6699:
        /* <DEDUP_REMOVED lines=24> */
[----:B------:R-:W-:Y:S02]  /*36a0*/  ISETP.NE.AND P6, PT, RZ, UR41, PT ;  /* 0x00000029ff007c0c */ /* 0x000fe4000bfc5270 */
        /* <DEDUP_REMOVED lines=15> */
[----:B------:R-:W-:Y:S06]  /*37a0*/  @P6 BRA `(.L_x_6713) ;  /* 0x0000000000046947 */ /* 0x000fec0003800000 */
[----:B------:R-:W-:Y:S01]  /*37b0*/  BPT.TRAP 0x1 ;  /* 0x000000040000795c */ /* 0x000fe20000300000 */
.L_x_6713:
[----:B------:R-:W-:Y:S01]  /*37c0*/  IMAD R61, R19, 0x8, R2 ;  /* 0x00000008133d7824 */ /* 0x000fe200078e0202 */
[----:B------:R-:W-:Y:S01]  /*37d0*/  SHF.L.U32 R70, R154, 0x1f, RZ ;  /* 0x0000001f9a467819 */ /* 0x000fe200000006ff */
[----:B------:R-:W-:Y:S03]  /*37e0*/  BSSY B1, `(.L_x_6714) ;  /* 0x0000003000017945 */ /* 0x000fe60003800000 */
[----:B------:R-:W0:Y:S02]  /*37f0*/  SYNCS.PHASECHK.TRANS64.TRYWAIT P6, [R61+URZ+0x38890], R70 ;  /* 0x038890463d0075a7 */ /* 0x000e2400080c017f */
[----:B0-----:R-:W-:Y:S05]  /*3800*/  @!P6 BRA `(.L_x_6715) ;  /* 0x000003180098e947 */ /* 0x001fea0003800000 */
.L_x_7057:
[----:B------:R-:W-:Y:S05]  /*3810*/  BSYNC B1 ;  /* 0x0000000000017941 */ /* 0x000fea0003800000 */
.L_x_6714:
[----:B------:R-:W-:-:S03]  /*3820*/  UMOV UR4, 0xffffffff ;  /* 0xffffffff00047882 */ /* 0x000fc60000000000 */
[----:B------:R-:W-:Y:S05]  /*3830*/  BRA.DIV UR4, `(.L_x_6716) ;  /* 0x0000031a04a07947 */ /* 0x000fea000b800000 */
[----:B------:R-:W1:Y:S04]  /*3840*/  SHFL.IDX PT, R65, R65, RZ, 0x1c1f ;  /* 0x001c1fff41417589 */ /* 0x000e6800000e0000 */
[----:B------:R-:W2:Y:S02]  /*3850*/  SHFL.IDX PT, R67, R67, RZ, 0x1c1f ;  /* 0x001c1fff43437589 */ /* 0x000ea400000e0000 */
.L_x_7061:
        /* <DEDUP_REMOVED lines=13> */
[----:B------:R-:W-:-:S03]  /*3930*/  IMAD.IADD R9, R59, 0x1, R69 ;  /* 0x000000013b097824 */ /* 0x000fc600078e0245 */
[----:B------:R-:W-:Y:S01]  /*3940*/  LOP3.LUT R8, R44, 0x38, R73, 0xf8, !PT ;  /* 0x000000382c087812 */ /* 0x000fe200078ef849 */
[----:B------:R-:W-:-:S03]  /*3950*/  IMAD R9, R9, 0x2, R2 ;  /* 0x0000000209097824 */ /* 0x000fc600078e0202 */
[----:B------:R-:W-:-:S05]  /*3960*/  LOP3.LUT R8, R43, R8, R48, 0xf6, !PT ;  /* 0x000000082b087212 */ /* 0x000fca00078ef630 */
        /* <DEDUP_REMOVED lines=11> */
[----:B------:R-:W-:Y:S02]  /*3a20*/  PRMT R72, R74, 0x5432, R72 ;  /* 0x000054324a487816 */ /* 0x000fe40000000048 */
[----:B------:R-:W-:-:S02]  /*3a30*/  PRMT R78, R79, 0x5432, R78 ;  /* 0x000054324f4e7816 */ /* 0x000fc4000000004e */
[----:B------:R-:W-:Y:S02]  /*3a40*/  SHF.R.U32.HI R81, RZ, 0x10, R31 ;  /* 0x00000010ff517819 */ /* 0x000fe4000001161f */
[----:B------:R-:W-:Y:S01]  /*3a50*/  SHF.R.U64 R77, R28, 0x10, R29 ;  /* 0x000000101c4d7819 */ /* 0x000fe2000000121d */
[----:B---3--:R-:W-:Y:S01]  /*3a60*/  IMAD.U32 R28, R13, 0x10000, RZ ;  /* 0x000100000d1c7824 */ /* 0x008fe200078e00ff */
        /* <DEDUP_REMOVED lines=17> */
[----:B------:R-:W-:Y:S01]  /*3b80*/  PRMT R76, R83, 0x5432, R76 ;  /* 0x00005432534c7816 */ /* 0x000fe2000000004c */
[----:B------:R-:W-:Y:S01]  /*3b90*/  IMAD.U32 R28, R81, 0x10000, RZ ;  /* 0x00010000511c7824 */ /* 0x000fe200078e00ff */
[----:B------:R-:W-:Y:S01]  /*3ba0*/  LOP3.LUT R72, R72, 0xffff0000, RZ, 0xc0, !PT ;  /* 0xffff000048487812 */ /* 0x000fe200078ec0ff */
[----:B------:R-:W-:Y:S01]  /*3bb0*/  FMUL.FTZ R83, R29, R78 ;  /* 0x0000004e1d537220 */ /* 0x000fe20000410000 */
[----:B------:R-:W-:Y:S01]  /*3bc0*/  LOP3.LUT R6, R9, 0xffff0000, RZ, 0xc0, !PT ;  /* 0xffff000009067812 */ /* 0x000fe200078ec0ff */
[----:B------:R-:W-:Y:S01]  /*3bd0*/  FFMA.FTZ R82, R5, R74, -R82 ;  /* 0x0000004a05527223 */ /* 0x000fe20000010852 */
[----:B------:R-:W-:Y:S02]  /*3be0*/  IMAD.U32 R5, R76, 0x10000, RZ ;  /* 0x000100004c057824 */ /* 0x000fe400078e00ff */
[----:B------:R-:W-:Y:S01]  /*3bf0*/  FMUL.FTZ R29, R29, R72 ;  /* 0x000000481d1d7220 */ /* 0x000fe20000410000 */
[----:B------:R-:W-:-:S02]  /*3c00*/  IMAD.U32 R9, R11, 0x10000, RZ ;  /* 0x000100000b097824 */ /* 0x000fc400078e00ff */
[----:B------:R-:W-:Y:S01]  /*3c10*/  FMUL.FTZ R74, R30, R28 ;  /* 0x0000001c1e4a7220 */ /* 0x000fe20000410000 */
[----:B------:R-:W-:Y:S01]  /*3c20*/  FFMA.FTZ R83, R6, R72, -R83 ;  /* 0x0000004806537223 */ /* 0x000fe20000010853 */
[----:B------:R-:W-:Y:S01]  /*3c30*/  LOP3.LUT R72, R81, 0xffff0000, RZ, 0xc0, !PT ;  /* 0xffff000051487812 */ /* 0x000fe200078ec0ff */
[-C--:B------:R-:W-:Y:S01]  /*3c40*/  FMUL.FTZ R81, R30, R5.reuse ;  /* 0x000000051e517220 */ /* 0x080fe20000410000 */
[----:B------:R-:W-:Y:S01]  /*3c50*/  FFMA.FTZ R79, R6, R78, R29 ;  /* 0x0000004e064f7223 */ /* 0x000fe2000001001d */
[----:B------:R-:W-:Y:S01]  /*3c60*/  LOP3.LUT R31, R15, 0xffff0000, RZ, 0xc0, !PT ;  /* 0xffff00000f1f7812 */ /* 0x000fe200078ec0ff */
[----:B------:R-:W-:Y:S01]  /*3c70*/  FFMA.FTZ R74, R9, R5, -R74 ;  /* 0x00000005094a7223 */ /* 0x000fe2000001084a */
[----:B------:R-:W-:Y:S01]  /*3c80*/  LOP3.LUT R76, R76, 0xffff0000, RZ, 0xc0, !PT ;  /* 0xffff00004c4c7812 */ /* 0x000fe200078ec0ff */
[----:B------:R-:W-:Y:S02]  /*3c90*/  IMAD.U32 R6, R77, 0x10000, RZ ;  /* 0x000100004d067824 */ /* 0x000fe400078e00ff */
[----:B------:R-:W-:Y:S01]  /*3ca0*/  FFMA.FTZ R81, R9, R28, R81 ;  /* 0x0000001c09517223 */ /* 0x000fe20000010051 */
[----:B------:R-:W-:Y:S01]  /*3cb0*/  IMAD.U32 R5, R69, 0x10000, RZ ;  /* 0x0001000045057824 */ /* 0x000fe200078e00ff */
[----:B------:R-:W-:Y:S01]  /*3cc0*/  LOP3.LUT R11, R11, 0xffff0000, RZ, 0xc0, !PT ;  /* 0xffff00000b0b7812 */ /* 0x000fe200078ec0ff */
        /* <DEDUP_REMOVED lines=42> */
[----:B------:R-:W-:-:S02]  /*3f70*/  IMAD.MOV.U32 R11, RZ, RZ, R31 ;  /* 0x000000ffff0b7224 */ /* 0x000fc400078e001f */
[----:B------:R-:W-:-:S07]  /*3f80*/  IMAD.MOV.U32 R15, RZ, RZ, R30 ;  /* 0x000000ffff0f7224 */ /* 0x000fce00078e001e */
.L_x_6718:
[----:B------:R-:W-:Y:S05]  /*3f90*/  BSYNC B1 ;  /* 0x0000000000017941 */ /* 0x000fea0003800000 */
.L_x_6717:
        /* <DEDUP_REMOVED lines=8> */
.L_x_6698:
[----:B------:R-:W-:-:S13]  /*4020*/  ISETP.NE.AND P0, PT, RZ, UR41, PT ;  /* 0x00000029ff007c0c */ /* 0x000fda000bf05270 */
[----:B------:R-:W-:Y:S05]  /*4030*/  @P0 BRA `(.L_x_6719) ;  /* 0x0000000000040947 */ /* 0x000fea0003800000 */
[----:B------:R-:W-:Y:S01]  /*4040*/  BPT.TRAP 0x1 ;  /* 0x000000040000795c */ /* 0x000fe20000300000 */
.L_x_6719:
[----:B------:R-:W-:Y:S01]  /*4050*/  IMAD R61, R19, 0x8, R2 ;  /* 0x00000008133d7824 */ /* 0x000fe200078e0202 */
[----:B------:R-:W-:Y:S01]  /*4060*/  SHF.L.U32 R70, R154, 0x1f, RZ ;  /* 0x0000001f9a467819 */ /* 0x000fe200000006ff */
[----:B------:R-:W-:Y:S01]  /*4070*/  BSSY B1, `(.L_x_6720) ;  /* 0x0000004000017945 */ /* 0x000fe20003800000 */
[----:B------:R-:W-:Y:S02]  /*4080*/  SHF.R.S32.HI R66, RZ, 0x1f, R64 ;  /* 0x0000001fff427819 */ /* 0x000fe40000011440 */
[----:B------:R-:W0:Y:S02]  /*4090*/  SYNCS.PHASECHK.TRANS64.TRYWAIT P0, [R61+URZ+0x38890], R70 ;  /* 0x038890463d0075a7 */ /* 0x000e24000800017f */
[----:B0-----:R-:W-:Y:S05]  /*40a0*/  @!P0 BRA `(.L_x_6721) ;  /* 0x0000031000d08947 */ /* 0x001fea0003800000 */
.L_x_7062:
[----:B------:R-:W-:Y:S05]  /*40b0*/  BSYNC B1 ;  /* 0x0000000000017941 */ /* 0x000fea0003800000 */
.L_x_6720:
        /* <DEDUP_REMOVED lines=26> */
.L_x_7066:
[----:B------:R-:W-:Y:S05]  /*4260*/  @!P0 BRA `(.L_x_6706) ;  /* 0x0000000000448947 */ /* 0x000fea0003800000 */
[----:B------:R-:W-:Y:S02]  /*4270*/  ULDC UR4, c[0x0][0x2f4] ;  /* 0x0000bd0000047ab9 */ /* 0x000fe40000000800 */
[----:B------:R-:W-:-:S13]  /*4280*/  ISETP.GE.AND P0, PT, R16, UR4, PT ;  /* 0x0000000410007c0c */ /* 0x000fda000bf06270 */
[----:B-1----:R-:W1:Y:S01]  /*4290*/  @!P0 LDS.128 R4, [R72+0x22400] ;  /* 0x0224000048048984 */ /* 0x002e620000000c00 */
[----:B---3--:R-:W-:-:S04]  /*42a0*/  @!P0 LEA R8, P5, R16, R14, 0x1 ;  /* 0x0000000e10088211 */ /* 0x008fc800078a08ff */
[----:B--2---:R-:W-:-:S05]  /*42b0*/  @!P0 LEA.HI.X R9, R16, R29, R17, 0x1, P5 ;  /* 0x0000001d10098211 */ /* 0x004fca00028f0c11 */
[----:B-1----:R4:W-:Y:S01]  /*42c0*/  @!P0 ST.E.128 desc[UR46][R8.64], R4 ;  /* 0x0000000408008985 */ /* 0x0029e2000c101d2e */
        /* <DEDUP_REMOVED lines=9> */
[----:B------:R-:W1:Y:S04]  /*4360*/  LDS.128 R4, [R4+0x22400] ;  /* 0x0224000004047984 */ /* 0x000e680000000c00 */
[----:B-1----:R1:W-:Y:S02]  /*4370*/  ST.E.128 desc[UR46][R8.64], R4 ;  /* 0x0000000408007985 */ /* 0x0023e4000c101d2e */
.L_x_6706:
[----:B------:R-:W-:Y:S05]  /*4380*/  BSYNC B0 ;  /* 0x0000000000007941 */ /* 0x000fea0003800000 */
.L_x_6697:
[----:B-1-34-:R-:W1:Y:S01]  /*4390*/  S2R R4, SR_TID.X ;  /* 0x0000000000047919 */ /* 0x01ae620000002100 */
[----:B------:R-:W-:Y:S01]  /*43a0*/  @!PT LDS RZ, [RZ] ;  /* 0x00000000fffff984 */ /* 0x000fe20000000800 */
[----:B------:R-:W-:Y:S01]  /*43b0*/  @!PT LDS RZ, [RZ] ;  /* 0x00000000fffff984 */ /* 0x000fe20000000800 */
[----:B------:R-:W-:Y:S01]  /*43c0*/  @!PT LDS RZ, [RZ] ;  /* 0x00000000fffff984 */ /* 0x000fe20000000800 */
[----:B------:R-:W-:Y:S01]  /*43d0*/  @!PT LDS RZ, [RZ] ;  /* 0x00000000fffff984 */ /* 0x000fe20000000800 */
[----:B------:R3:W-:Y:S06]  /*43e0*/  MEMBAR.ALL.CTA ;  /* 0x0000000000007992 */ /* 0x0007ec0000008000 */
[----:B---3--:R-:W3:Y:S01]  /*43f0*/  FENCE.VIEW.ASYNC.S ;  /* 0x00000000000073c6 */ /* 0x008ee20000000000 */
[----:B------:R-:W-:Y:S05]  /*4400*/  WARPSYNC.ALL ;  /* 0x0000000000007948 */ /* 0x000fea0003800000 */
[----:B------:R-:W-:Y:S01]  /*4410*/  UISETP.NE.AND UP0, UPT, UR41, URZ, UPT ;  /* 0x0000003f2900728c */ /* 0x000fe2000bf05270 */
[----:B---3--:R3:W-:Y:S05]  /*4420*/  BAR.SYNC.DEFER_BLOCKING R46, 0x80 ;  /* 0x0002002e0000751d */ /* 0x0087ea0000010000 */
[----:B------:R-:W-:-:S02]  /*4430*/  PLOP3.LUT P5, PT, PT, PT, UP0, 0x80, 0x0 ;  /* 0x000000000000781c */ /* 0x000fc40003faf008 */
[----:B-1----:R-:W-:-:S13]  /*4440*/  LOP3.LUT P0, RZ, R4, 0x7f, RZ, 0xc0, !PT ;  /* 0x0000007f04ff7812 */ /* 0x002fda000780c0ff */
[----:B------:R-:W-:-:S05]  /*4450*/  @!P0 VIADD R4, R61, 0x388a0 ;  /* 0x000388a03d048836 */ /* 0x000fca0000000000 */
[----:B------:R-:W-:-:S04]  /*4460*/  @!P0 PRMT R4, RZ, 0x654, R4 ;  /* 0x00000654ff048816 */ /* 0x000fc80000000004 */
[----:B------:R3:W-:Y:S01]  /*4470*/  @!P0 SYNCS.ARRIVE.TRANS64.RED.A1T0 RZ, [R4+URZ], RZ ;  /* 0x000000ff04ff89a7 */ /* 0x0007e2000810043f */
[----:B------:R-:W-:Y:S05]  /*4480*/  @P5 BRA `(.L_x_6723) ;  /* 0x0000000000045947 */ /* 0x000fea0003800000 */
[----:B------:R-:W-:Y:S01]  /*4490*/  BPT.TRAP 0x1 ;  /* 0x000000040000795c */ /* 0x000fe20000300000 */
.L_x_6723:
[----:B------:R-:W1:Y:S01]  /*44a0*/  SYNCS.PHASECHK.TRANS64.TRYWAIT P5, [R61+URZ+0x388b0], R70 ;  /* 0x0388b0463d0075a7 */ /* 0x000e6200080a017f */
[----:B------:R-:W-:Y:S04]  /*44b0*/  BSSY B0, `(.L_x_6724) ;  /* 0x0000002000007945 */ /* 0x000fe80003800000 */
[----:B-1----:R-:W-:Y:S05]  /*44c0*/  @!P5 BRA `(.L_x_6725) ;  /* 0x000003100020d947 */ /* 0x002fea0003800000 */
.L_x_7067:
[----:B------:R-:W-:Y:S05]  /*44d0*/  BSYNC B0 ;  /* 0x0000000000007941 */ /* 0x000fea0003800000 */
.L_x_6724:
[----:B------:R-:W-:Y:S01]  /*44e0*/  ULDC.64 UR4, c[0x0][0x328] ;  /* 0x0000ca0000047ab9 */ /* 0x000fe20000000a00 */
[----:B------:R-:W-:Y:S01]  /*44f0*/  BSSY B0, `(.L_x_6726) ;  /* 0x000006d000007945 */ /* 0x000fe20003800000 */
[----:B------:R-:W-:Y:S02]  /*4500*/  IMAD R7, R66, UR4, RZ ;  /* 0x0000000442077c24 */ /* 0x000fe4000f8e02ff */
[----:B---3--:R-:W-:-:S04]  /*4510*/  IMAD.WIDE.U32 R4, R64, UR4, RZ ;  /* 0x0000000440047c25 */ /* 0x008fc8000f8e00ff */
        /* <DEDUP_REMOVED lines=14> */
[----:B------:R-:W-:Y:S01]  /*4600*/  LEA.HI.X R4, R4, UR5, R7, 0x1, P5 ;  /* 0x0000000504047c11 */ /* 0x000fe2000a8f0c07 */
[----:B------:R3:W4:Y:S01]  /*4610*/  SHFL.IDX PT, R15, R5, RZ, 0x1c1f ;  /* 0x001c1fff050f7589 */ /* 0x00072200000e0000 */
[----:B------:R-:W-:-:S03]  /*4620*/  ISETP.GT.AND P5, PT, R68, R155, PT ;  /* 0x0000009b4400720c */ /* 0x000fc60003fa4270 */
[----:B------:R3:W0:Y:S10]  /*4630*/  SHFL.IDX PT, R13, R4, RZ, 0x1c1f ;  /* 0x001c1fff040d7589 */ /* 0x00063400000e0000 */
[----:B---3--:R-:W-:Y:S05]  /*4640*/  @!P5 BRA `(.L_x_6727) ;  /* 0x00000004005cd947 */ /* 0x008fea0003800000 */
[----:B------:R-:W-:Y:S01]  /*4650*/  ULDC UR4, c[0x0][0x320] ;  /* 0x0000c80000047ab9 */ /* 0x000fe20000000800 */
[----:B------:R-:W-:Y:S01]  /*4660*/  IMAD R9, R19, 0x8000, R50 ;  /* 0x0000800013097824 */ /* 0x000fe200078e0232 */
[----:B------:R-:W-:Y:S02]  /*4670*/  ISETP.GE.AND P6, PT, R16, UR4, PT ;  /* 0x0000000410007c0c */ /* 0x000fe4000bfc6270 */
[----:B------:R-:W-:Y:S01]  /*4680*/  LOP3.LUT P5, RZ, R158, 0x4, RZ, 0xc0, !PT ;  /* 0x000000049eff7812 */ /* 0x000fe200078ac0ff */
[C---:B------:R-:W-:Y:S02]  /*4690*/  IMAD R10, R9.reuse, 0x2, R2 ;  /* 0x00000002090a7824 */ /* 0x040fe400078e0202 */
[----:B------:R-:W-:-:S08]  /*46a0*/  VIADD R11, R9, 0x20 ;  /* 0x00000020090b7836 */ /* 0x000fd00000000000 */
[----:B------:R-:W3:Y:S02]  /*46b0*/  @!P6 LDS.128 R4, [R10+0x400] ;  /* 0x000400000a04e984 */ /* 0x000ee40000000c00 */
[----:B------:R-:W-:Y:S01]  /*46c0*/  @P5 VIADD R11, R9, 0xffffffe0 ;  /* 0xffffffe0090b5836 */ /* 0x000fe20000000000 */
[----:B----4-:R-:W-:-:S03]  /*46d0*/  @!P6 LEA R8, P5, R16, R15, 0x1 ;  /* 0x0000000f1008e211 */ /* 0x010fc600078a08ff */
[----:B------:R-:W-:Y:S01]  /*46e0*/  IMAD R11, R11, 0x2, R2 ;  /* 0x000000020b0b7824 */ /* 0x000fe200078e0202 */
[----:B0-----:R-:W-:Y:S02]  /*46f0*/  @!P6 LEA.HI.X R9, R16, R13, R17, 0x1, P5 ;  /* 0x0000000d1009e211 */ /* 0x001fe400028f0c11 */
[----:B------:R-:W-:-:S03]  /*4700*/  ISETP.GE.AND P5, PT, R18, UR4, PT ;  /* 0x0000000412007c0c */ /* 0x000fc6000bfa6270 */
[----:B---3--:R0:W-:Y:S10]  /*4710*/  @!P6 ST.E.128 desc[UR46][R8.64], R4 ;  /* 0x000000040800e985 */ /* 0x0081f4000c101d2e */
[----:B------:R-:W3:Y:S01]  /*4720*/  @!P5 LDS.128 R4, [R11+0x400] ;  /* 0x000400000b04d984 */ /* 0x000ee20000000c00 */
[----:B0-----:R-:W-:-:S04]  /*4730*/  @!P5 LEA R8, P6, R18, R15, 0x1 ;  /* 0x0000000f1208d211 */ /* 0x001fc800078c08ff */
[----:B------:R-:W-:Y:S02]  /*4740*/  @!P5 LEA.HI.X R9, R18, R13, R159, 0x1, P6 ;  /* 0x0000000d1209d211 */ /* 0x000fe400030f0c9f */
[----:B------:R-:W-:-:S03]  /*4750*/  ISETP.GE.AND P6, PT, R188, UR4, PT ;  /* 0x00000004bc007c0c */ /* 0x000fc6000bfc6270 */
[----:B---3--:R0:W-:Y:S10]  /*4760*/  @!P5 ST.E.128 desc[UR46][R8.64], R4 ;  /* 0x000000040800d985 */ /* 0x0081f4000c101d2e */
[----:B------:R-:W3:Y:S01]  /*4770*/  @!P6 LDS.128 R4, [R10+0x2400] ;  /* 0x002400000a04e984 */ /* 0x000ee20000000c00 */
[----:B0-----:R-:W-:-:S05]  /*4780*/  @!P6 LEA R8, P5, R188, R15, 0x1 ;  /* 0x0000000fbc08e211 */ /* 0x001fca00078a08ff */
[----:B------:R-:W-:Y:S01]  /*4790*/  @!P6 IMAD.X R9, R13, 0x1, R196, P5 ;  /* 0x000000010d09e824 */ /* 0x000fe200028e06c4 */
[----:B------:R-:W-:-:S04]  /*47a0*/  ISETP.GE.AND P5, PT, R187, UR4, PT ;  /* 0x00000004bb007c0c */ /* 0x000fc8000bfa6270 */
[----:B---3--:R0:W-:Y:S09]  /*47b0*/  @!P6 ST.E.128 desc[UR46][R8.64], R4 ;  /* 0x000000040800e985 */ /* 0x0081f2000c101d2e */
        /* <DEDUP_REMOVED lines=62> */
[----:B------:R-:W-:-:S05]  /*4ba0*/  @!P5 IMAD.X R9, R13, 0x1, R210, P6 ;  /* 0x000000010d09d824 */ /* 0x000fca00030e06d2 */
[----:B---3--:R3:W-:Y:S03]  /*4bb0*/  @!P5 ST.E.128 desc[UR46][R8.64], R4 ;  /* 0x000000040800d985 */ /* 0x0087e6000c101d2e */
.L_x_6727:
[----:B------:R-:W-:Y:S05]  /*4bc0*/  BSYNC B0 ;  /* 0x0000000000007941 */ /* 0x000fea0003800000 */
.L_x_6726:
[----:B------:R-:W-:Y:S01]  /*4bd0*/  @!PT LDS RZ, [RZ] ;  /* 0x00000000fffff984 */ /* 0x000fe20000000800 */
[----:B------:R-:W-:Y:S01]  /*4be0*/  @!PT LDS RZ, [RZ] ;  /* 0x00000000fffff984 */ /* 0x000fe20000000800 */
[----:B------:R-:W-:Y:S01]  /*4bf0*/  @!PT LDS RZ, [RZ] ;  /* 0x00000000fffff984 */ /* 0x000fe20000000800 */
[----:B------:R-:W-:Y:S01]  /*4c00*/  @!PT LDS RZ, [RZ] ;  /* 0x00000000fffff984 */ /* 0x000fe20000000800 */
[----:B------:R5:W-:Y:S06]  /*4c10*/  MEMBAR.ALL.CTA ;  /* 0x0000000000007992 */ /* 0x000bec0000008000 */
[----:B-----5:R-:W5:Y:S01]  /*4c20*/  FENCE.VIEW.ASYNC.S ;  /* 0x00000000000073c6 */ /* 0x020f620000000000 */
[----:B------:R-:W-:Y:S02]  /*4c30*/  VIADD R19, R19, 0x1 ;  /* 0x0000000113137836 */ /* 0x000fe40000000000 */
[----:B01----:R-:W-:Y:S01]  /*4c40*/  @!P0 VIADD R61, R61, 0x388c0 ;  /* 0x000388c03d3d8836 */ /* 0x003fe20000000000 */
[----:B-----5:R0:W-:Y:S02]  /*4c50*/  BAR.SYNC.DEFER_BLOCKING R46, 0x80 ;  /* 0x0002002e0000751d */ /* 0x0201e40000010000 */
[----:B------:R-:W-:-:S02]  /*4c60*/  ISETP.NE.AND P5, PT, R19, 0x2, PT ;  /* 0x000000021300780c */ /* 0x000fc40003fa5270 */
[----:B------:R-:W-:Y:S02]  /*4c70*/  @!P0 PRMT R61, RZ, 0x654, R61 ;  /* 0x00000654ff3d8816 */ /* 0x000fe4000000003d */
[----:B---3--:R-:W-:Y:S02]  /*4c80*/  SEL R5, RZ, 0x1, P5 ;  /* 0x00000001ff057807 */ /* 0x008fe40002800000 */
[----:B------:R-:W-:Y:S02]  /*4c90*/  SEL R19, R19, RZ, P5 ;  /* 0x000000ff13137207 */ /* 0x000fe40002800000 */
[----:B------:R-:W-:Y:S01]  /*4ca0*/  LOP3.LUT R154, R154, R5, RZ, 0x3c, !PT ;  /* 0x000000059a9a7212 */ /* 0x000fe200078e3cff */
[----:B------:R0:W-:Y:S01]  /*4cb0*/  @!P0 SYNCS.ARRIVE.TRANS64.RED.A1T0 RZ, [R61+URZ], RZ ;  /* 0x000000ff3dff89a7 */ /* 0x0001e2000810043f */
[----:B------:R-:W-:Y:S01]  /*4cc0*/  PLOP3.LUT P0, PT, PT, PT, PT, 0x8, 0x0 ;  /* 0x000000000000781c */ /* 0x000fe20003f0e170 */
[----:B------:R-:W-:-:S12]  /*4cd0*/  @P4 BRA `(.L_x_6728) ;  /* 0xffffffd800404947 */ /* 0x000fd8000383ffff */
.L_x_6692:
[----:B------:R-:W1:Y:S01]  /*4ce0*/  LDC R0, c[0x0][0xa80] ;  /* 0x0002a000ff007b82 */ /* 0x000e620000000800 */
[----:B------:R3:W-:Y:S01]  /*4cf0*/  STL.128 [R1+0x1e0], RZ ;  /* 0x0001e0ff01007387 */ /* 0x0007e20000100c00 */
[----:B------:R-:W-:Y:S01]  /*4d00*/  BSSY B0, `(.L_x_6729) ;  /* 0x0000027000007945 */ /* 0x000fe20003800000 */
[----:B------:R-:W-:Y:S02]  /*4d10*/  IMAD.U32 R41, RZ, RZ, UR38 ;  /* 0x00000026ff297e24 */ /* 0x000fe4000f8e00ff */
[----:B------:R3:W-:Y:S04]  /*4d20*/  STL.128 [R1+0x1f0], RZ ;  /* 0x0001f0ff01007387 */ /* 0x0007e80000100c00 */
[----:B------:R3:W-:Y:S04]  /*4d30*/  STL.128 [R1+0x210], RZ ;  /* 0x000210ff01007387 */ /* 0x0007e80000100c00 */
[----:B------:R3:W-:Y:S04]  /*4d40*/  STL.128 [R1+0x220], RZ ;  /* 0x000220ff01007387 */ /* 0x0007e80000100c00 */
[----:B------:R3:W-:Y:S04]  /*4d50*/  STL.128 [R1+0x230], RZ ;  /* 0x000230ff01007387 */ /* 0x0007e80000100c00 */
[----:B------:R3:W-:Y:S04]  /*4d60*/  STL.128 [R1+0x240], RZ ;  /* 0x000240ff01007387 */ /* 0x0007e80000100c00 */
[----:B-1----:R3:W-:Y:S04]  /*4d70*/  STL [R1+0x200], R0 ;  /* 0x0002000001007387 */ /* 0x0027e80000100800 */
        /* <DEDUP_REMOVED lines=28> */
[----:B------:R-:W-:Y:S05]  /*4f40*/  @P0 BRA `(.L_x_6730) ;  /* 0x0000000000080947 */ /* 0x000fea0003800000 */
[----:B------:R-:W1:Y:S02]  /*4f50*/  FENCE.VIEW.ASYNC.G ;  /* 0x00000000000073c6 */ /* 0x000e640000000100 */
[----:B-1----:R-:W-:Y:S06]  /*4f60*/  BAR.ARV 0xc, 0x180 ;  /* 0x0306000000007b1d */ /* 0x002fec0000002000 */
.L_x_6730:
[----:B------:R-:W-:Y:S05]  /*4f70*/  BSYNC B0 ;  /* 0x0000000000007941 */ /* 0x000fea0003800000 */
.L_x_6729:
[----:B------:R-:W-:Y:S01]  /*4f80*/  UISETP.NE.AND UP0, UPT, UR41, 0x1, UPT ;  /* 0x000000012900788c */ /* 0x000fe2000bf05270 */
[----:B------:R-:W-:Y:S01]  /*4f90*/  IMAD.U32 R38, RZ, RZ, UR38 ;  /* 0x00000026ff267e24 */ /* 0x000fe2000f8e00ff */
[----:B------:R-:W-:Y:S01]  /*4fa0*/  IADD3 R41, P0, R41, 0x1e0, RZ ;  /* 0x000001e029297810 */ /* 0x000fe20007f1e0ff */
[----:B------:R-:W-:Y:S03]  /*4fb0*/  BSSY B7, `(.L_x_6731) ;  /* 0x000244a000077945 */ /* 0x000fe60003800000 */
[----:B------:R-:W-:Y:S01]  /*4fc0*/  PLOP3.LUT P2, PT, PT, PT, UP0, 0x80, 0x0 ;  /* 0x000000000000781c */ /* 0x000fe20003f4f008 */
[----:B------:R-:W-:Y:S01]  /*4fd0*/  IMAD.X R40, RZ, RZ, UR37, P0 ;  /* 0x00000025ff287e24 */ /* 0x000fe200080e06ff */
[----:B------:R-:W-:-:S05]  /*4fe0*/  IADD3 R38, P1, R38, 0x210, RZ ;  /* 0x0000021026267810 */ /* 0x000fca0007f3e0ff */
[----:B------:R-:W-:-:S06]  /*4ff0*/  IMAD.X R37, RZ, RZ, UR37, P1 ;  /* 0x00000025ff257e24 */ /* 0x000fcc00088e06ff */
[----:B------:R-:W-:Y:S05]  /*5000*/  @!P2 BRA `(.L_x_6732) ;  /* 0x00000080000ca947 */ /* 0x000fea0003800000 */
[----:B---3--:R-:W1:Y:S08]  /*5010*/  LDC R0, c[0x0][0x448] ;  /* 0x00011200ff007b82 */ /* 0x008e700000000800 */
[----:B------:R-:W3:Y:S01]  /*5020*/  LDC.64 R6, c[0x0][0xad8] ;  /* 0x0002b600ff067b82 */ /* 0x000ee20000000a00 */
[----:B-1----:R-:W-:Y:S01]  /*5030*/  ISETP.NE.AND P1, PT, R0, 0x1, PT ;  /* 0x000000010000780c */ /* 0x002fe20003f25270 */
[----:B------:R-:W-:Y:S01]  /*5040*/  VIADD R0, R195, 0x3f ;  /* 0x0000003fc3007836 */ /* 0x000fe20000000000 */
[----:B---3--:R-:W-:-:S11]  /*5050*/  ISETP.GE.AND P2, PT, R7, 0x1, PT ;  /* 0x000000010700780c */ /* 0x008fd60003f46270 */
[----:B------:R-:W1:Y:S08]  /*5060*/  @P1 LDC R3, c[0x0][0x44c] ;  /* 0x00011300ff031b82 */ /* 0x000e700000000800 */
[----:B------:R-:W3:Y:S01]  /*5070*/  @P1 LDC R4, c[0x0][0x450] ;  /* 0x00011400ff041b82 */ /* 0x000ee20000000800 */
[----:B-1----:R-:W-:-:S05]  /*5080*/  @P1 IMAD.HI.U32 R3, R0, R3, RZ ;  /* 0x0000000300031227 */ /* 0x002fca00078e00ff */
[----:B---3--:R-:W-:-:S05]  /*5090*/  @P1 SHF.R.U32.HI R0, RZ, R4, R3 ;  /* 0x00000004ff001219 */ /* 0x008fca0000011603 */
        /* <DEDUP_REMOVED lines=14> */
.L_x_6735:
[----:B------:R-:W-:-:S13]  /*5180*/  ISETP.NE.AND P0, PT, R7, 0x1, PT ;  /* 0x000000010700780c */ /* 0x000fda0003f05270 */
[----:B------:R-:W1:Y:S02]  /*5190*/  @P0 LDC.64 R4, c[0x0][0xae0] ;  /* 0x0002b800ff040b82 */ /* 0x000e640000000a00 */
[----:B-1----:R-:W-:-:S05]  /*51a0*/  @P0 IMAD.HI.U32 R4, R3, R4, RZ ;  /* 0x0000000403040227 */ /* 0x002fca00078e00ff */
[----:B------:R-:W-:-:S07]  /*51b0*/  @P0 SHF.R.U32.HI R3, RZ, R5, R4 ;  /* 0x00000005ff030219 */ /* 0x000fce0000011604 */
.L_x_6736:
[----:B------:R-:W-:Y:S05]  /*51c0*/  BSYNC B0 ;  /* 0x0000000000007941 */ /* 0x000fea0003800000 */
.L_x_6734:
[----:B------:R-:W-:-:S05]  /*51d0*/  IMAD R3, R3, R7, R7 ;  /* 0x0000000703037224 */ /* 0x000fca00078e0207 */
[----:B------:R-:W-:-:S07]  /*51e0*/  VIMNMX R0, R0, R3, PT ;  /* 0x0000000300007248 */ /* 0x000fce0003fe0100 */
.L_x_6733:
[----:B------:R-:W1:Y:S01]  /*51f0*/  @P1 LDC R4, c[0x0][0x44c] ;  /* 0x00011300ff041b82 */ /* 0x000e620000000800 */
[----:B------:R-:W-:Y:S01]  /*5200*/  VIADD R0, R0, 0x3f ;  /* 0x0000003f00007836 */ /* 0x000fe20000000000 */
[----:B------:R-:W-:-:S04]  /*5210*/  ULDC UR4, c[0x0][0xad4] ;  /* 0x0002b50000047ab9 */ /* 0x000fc80000000800 */
[----:B------:R-:W-:Y:S02]  /*5220*/  SHF.R.S32.HI R3, RZ, 0x1f, R0 ;  /* 0x0000001fff037819 */ /* 0x000fe40000011400 */
[----:B------:R-:W3:Y:S02]  /*5230*/  @P1 LDC R6, c[0x0][0x450] ;  /* 0x00011400ff061b82 */ /* 0x000ee40000000800 */
[----:B------:R-:W-:-:S04]  /*5240*/  LEA.HI R3, R3, R0, RZ, 0x6 ;  /* 0x0000000003037211 */ /* 0x000fc800078f30ff */
[----:B------:R-:W-:-:S04]  /*5250*/  SHF.R.S32.HI R0, RZ, 0x6, R3 ;  /* 0x00000006ff007819 */ /* 0x000fc80000011403 */
[----:B------:R-:W-:Y:S01]  /*5260*/  VIMNMX R13, R39, R0, PT ;  /* 0x00000000270d7248 */ /* 0x000fe20003fe0100 */
[----:B-1----:R-:W-:-:S04]  /*5270*/  @P1 IMAD.HI.U32 R5, R195, R4, RZ ;  /* 0x00000004c3051227 */ /* 0x002fc800078e00ff */
[----:B------:R-:W-:Y:S01]  /*5280*/  IMAD.MOV.U32 R4, RZ, RZ, R195 ;  /* 0x000000ffff047224 */ /* 0x000fe200078e00c3 */
[----:B---3--:R-:W-:-:S05]  /*5290*/  @P1 SHF.R.U32.HI R4, RZ, R6, R5 ;  /* 0x00000006ff041219 */ /* 0x008fca0000011605 */
        /* <DEDUP_REMOVED lines=13> */
.L_x_6739:
[----:B------:R-:W-:-:S13]  /*5370*/  ISETP.NE.AND P0, PT, R7, 0x1, PT ;  /* 0x000000010700780c */ /* 0x000fda0003f05270 */
[----:B------:R-:W1:Y:S02]  /*5380*/  @P0 LDC.64 R4, c[0x0][0xae0] ;  /* 0x0002b800ff040b82 */ /* 0x000e640000000a00 */
[----:B-1----:R-:W-:-:S05]  /*5390*/  @P0 IMAD.HI.U32 R4, R191, R4, RZ ;  /* 0x00000004bf040227 */ /* 0x002fca00078e00ff */
[----:B------:R-:W-:-:S07]  /*53a0*/  @P0 SHF.R.U32.HI R191, RZ, R5, R4 ;  /* 0x00000005ffbf0219 */ /* 0x000fce0000011604 */
.L_x_6740:
[----:B------:R-:W-:Y:S05]  /*53b0*/  BSYNC B0 ;  /* 0x0000000000007941 */ /* 0x000fea0003800000 */
.L_x_6738:
[----:B------:R-:W-:-:S05]  /*53c0*/  IMAD R191, R191, R7, RZ ;  /* 0x00000007bfbf7224 */ /* 0x000fca00078e02ff */
[----:B------:R-:W-:-:S07]  /*53d0*/  VIMNMX R0, R0, R191, !PT ;  /* 0x000000bf00007248 */ /* 0x000fce0007fe0100 */
.L_x_6737:
[----:B------:R-:W-:-:S04]  /*53e0*/  SHF.R.S32.HI R3, RZ, 0x1f, R0 ;  /* 0x0000001fff037819 */ /* 0x000fc80000011400 */
[----:B------:R-:W-:-:S04]  /*53f0*/  LEA.HI R3, R3, R0, RZ, 0x6 ;  /* 0x0000000003037211 */ /* 0x000fc800078f30ff */
[--C-:B------:R-:W-:Y:S02]  /*5400*/  SHF.R.S32.HI R0, RZ, 0x6, R3.reuse ;  /* 0x00000006ff007819 */ /* 0x100fe40000011403 */
[----:B------:R-:W-:Y:S02]  /*5410*/  PRMT R3, RZ, 0x7610, R3 ;  /* 0x00007610ff037816 */ /* 0x000fe40000000003 */
[----:B------:R-:W-:-:S04]  /*5420*/  VIMNMX R0, RZ, R0, !PT ;  /* 0x00000000ff007248 */ /* 0x000fc80007fe0100 */
[----:B------:R-:W-:-:S13]  /*5430*/  ISETP.GT.AND P0, PT, R13, R0, PT ;  /* 0x000000000d00720c */ /* 0x000fda0003f04270 */
[----:B------:R-:W-:Y:S05]  /*5440*/  @!P0 BRA `(.L_x_6741) ;  /* 0x0000024000008947 */ /* 0x000fea0003800000 */
        /* <DEDUP_REMOVED lines=33> */
[----:B-----5:R-:W4:Y:S04]  /*5660*/  LDL R36, [R1+0x280] ;  /* 0x0002800001247983 */ /* 0x020f280000100800 */
        /* <DEDUP_REMOVED lines=19> */
[----:B0-----:R-:W4:Y:S04]  /*57a0*/  LDL R46, [R1+0x2d0] ;  /* 0x0002d000012e7983 */ /* 0x001f280000100800 */
        /* <DEDUP_REMOVED lines=58> */
[----:B---3--:R0:W-:Y:S04]  /*5b50*/  STL [R1+0x210], R8 ;  /* 0x0002100801007387 */ /* 0x0081e80000100800 */
[----:B----4-:R-:W3:Y:S04]  /*5b60*/  LDL R15, [R1+0x2e8] ;  /* 0x0002e800010f7983 */ /* 0x010ee80000100800 */
        /* <DEDUP_REMOVED lines=17> */
[----:B------:R-:W0:Y:S02]  /*5c80*/  SHFL.IDX PT, R3, R4, RZ, 0x1f ;  /* 0x00001fff04037589 */ /* 0x000e2400000e0000 */
[----:B0-----:R-:W-:-:S04]  /*5c90*/  LEA.HI R4, R3, R3, RZ, 0x1 ;  /* 0x0000000303047211 */ /* 0x001fc800078f08ff */
[----:B------:R-:W-:-:S05]  /*5ca0*/  LOP3.LUT R4, R4, 0x1fffe, RZ, 0xc0, !PT ;  /* 0x0001fffe04047812 */ /* 0x000fca00078ec0ff */
[----:B------:R-:W-:-:S04]  /*5cb0*/  IMAD.IADD R3, R3, 0x1, -R4 ;  /* 0x0000000103037824 */ /* 0x000fc800078e0a04 */
[----:B------:R-:W-:-:S04]  /*5cc0*/  IMAD R3, R3, 0x8000, R2 ;  /* 0x0000800003037824 */ /* 0x000fc800078e0202 */
[----:B------:R-:W-:Y:S02]  /*5cd0*/  VIADD R3, R3, 0x400 ;  /* 0x0000040003037836 */ /* 0x000fe40000000000 */
[----:B------:R-:W-:-:S03]  /*5ce0*/  VIADD R4, R2, 0x36400 ;  /* 0x0003640002047836 */ /* 0x000fc60000000000 */
[----:B------:R-:W-:Y:S02]  /*5cf0*/  SHF.R.U32.HI R3, RZ, 0x4, R3 ;  /* 0x00000004ff037819 */ /* 0x000fe40000011603 */
[----:B------:R-:W-:Y:S02]  /*5d00*/  SHF.R.U32.HI R4, RZ, 0x4, R4 ;  /* 0x00000004ff047819 */ /* 0x000fe40000011604 */
[----:B------:R-:W-:Y:S02]  /*5d10*/  LOP3.LUT R3, R3, 0x3fff, RZ, 0xc0, !PT ;  /* 0x00003fff03037812 */ /* 0x000fe400078ec0ff */
[----:B------:R-:W-:Y:S02]  /*5d20*/  LOP3.LUT R4, R4, 0x3fff, RZ, 0xc0, !PT ;  /* 0x00003fff04047812 */ /* 0x000fe400078ec0ff */
[----:B------:R-:W-:Y:S01]  /*5d30*/  LOP3.LUT R3, R3, 0x2000000, RZ, 0xfc, !PT ;  /* 0x0200000003037812 */ /* 0x000fe200078efcff */
[----:B------:R0:W-:Y:S01]  /*5d40*/  STL [R1+0x2d8], R5 ;  /* 0x0002d80501007387 */ /* 0x0001e20000100800 */
[----:B------:R-:W-:-:S03]  /*5d50*/  LOP3.LUT R4, R4, 0x10000, RZ, 0xfc, !PT ;  /* 0x0001000004047812 */ /* 0x000fc600078efcff */
[----:B------:R1:W-:Y:S01]  /*5d60*/  STL [R1+0x2dc], R7 ;  /* 0x0002dc0701007387 */ /* 0x0003e20000100800 */
[----:B------:R-:W-:Y:S02]  /*5d70*/  IMAD R6, R6, 0x1000, R3 ;  /* 0x0000100006067824 */ /* 0x000fe400078e0203 */
[----:B0-----:R-:W-:Y:S02]  /*5d80*/  IMAD.MOV.U32 R5, RZ, RZ, 0x40000040 ;  /* 0x40000040ff057424 */ /* 0x001fe400078e00ff */
[----:B-1----:R-:W-:Y:S01]  /*5d90*/  IMAD.MOV.U32 R7, RZ, RZ, 0x40000040 ;  /* 0x40000040ff077424 */ /* 0x002fe200078e00ff */
[----:B------:R0:W-:Y:S01]  /*5da0*/  STL [R1+0x220], R24 ;  /* 0x0002201801007387 */ /* 0x0001e20000100800 */
[----:B------:R-:W-:Y:S02]  /*5db0*/  R2UR UR6, R6 ;  /* 0x00000000060672ca */ /* 0x000fe400000e0000 */
[----:B------:R-:W-:Y:S01]  /*5dc0*/  R2UR UR4, R4 ;  /* 0x00000000040472ca */ /* 0x000fe200000e0000 */
[----:B------:R1:W-:Y:S01]  /*5dd0*/  STL [R1+0x2f4], R25 ;  /* 0x0002f41901007387 */ /* 0x0003e20000100800 */
[----:B------:R-:W-:-:S02]  /*5de0*/  R2UR UR7, R7 ;  /* 0x00000000070772ca */ /* 0x000fc400000e0000 */
[----:B------:R-:W-:Y:S01]  /*5df0*/  R2UR UR5, R5 ;  /* 0x00000000050572ca */ /* 0x000fe200000e0000 */
[----:B0-----:R-:W-:Y:S02]  /*5e00*/  VIADD R24, R6, 0x80 ;  /* 0x0000008006187836 */ /* 0x001fe40000000000 */
[----:B-1----:R-:W-:Y:S01]  /*5e10*/  IMAD.MOV.U32 R25, RZ, RZ, 0x40000040 ;  /* 0x40000040ff197424 */ /* 0x002fe200078e00ff */
[----:B------:R-:W-:Y:S02]  /*5e20*/  STL [R1+0x214], R78 ;  /* 0x0002144e01007387 */ /* 0x000fe40000100800 */
[----:B------:R-:W-:Y:S02]  /*5e30*/  R2UR UR10, R24 ;  /* 0x00000000180a72ca */ /* 0x000fe400000e0000 */
[----:B------:R-:W-:Y:S01]  /*5e40*/  STL [R1+0x218], R80 ;  /* 0x0002185001007387 */ /* 0x000fe20000100800 */
[----:B------:R-:W-:-:S03]  /*5e50*/  R2UR UR11, R25 ;  /* 0x00000000190b72ca */ /* 0x000fc600000e0000 */
        /* <DEDUP_REMOVED lines=102> */
[----:B0-----:R-:W-:-:S06]  /*64c0*/  WARPGROUP.ARRIVE ;  /* 0x00000000000079c5 */ /* 0x001fcc0000000000 */
[----:B------:R-:W-:Y:S01]  /*64d0*/  HGMMA.64x256x16.F32.BF16 R24, gdesc[UR4].tnspB, RZ, !UPT, gsb0 ;  /* 0x43e00000041879f0 */ /* 0x000fe2000c0018ff */
[----:B------:R0:W-:Y:S04]  /*64e0*/  STL [R1+0x2e4], R11 ;  /* 0x0002e40b01007387 */ /* 0x0001e80000100800 */
[----:B------:R1:W-:Y:S01]  /*64f0*/  STL [R1+0x3d4], R10 ;  /* 0x0003d40a01007387 */ /* 0x0003e20000100800 */
[----:B0-----:R-:W-:Y:S02]  /*6500*/  IMAD.MOV.U32 R11, RZ, RZ, 0x40000040 ;  /* 0x40000040ff0b7424 */ /* 0x001fe400078e00ff */
[----:B-1----:R-:W-:-:S03]  /*6510*/  VIADD R10, R4, 0x2 ;  /* 0x00000002040a7836 */ /* 0x002fc60000000000 */
[----:B------:R-:W-:Y:S02]  /*6520*/  R2UR UR9, R11 ;  /* 0x000000000b0972ca */ /* 0x000fe400000e0000 */
[----:B------:R-:W-:Y:S01]  /*6530*/  R2UR UR8, R10 ;  /* 0x000000000a0872ca */ /* 0x000fe200000e0000 */
[----:B---3--:R-:W-:Y:S04]  /*6540*/  STL [R1+0x2e8], R15 ;  /* 0x0002e80f01007387 */ /* 0x008fe80000100800 */
[----:B----4-:R-:W-:Y:S04]  /*6550*/  STL [R1+0x2ec], R21 ;  /* 0x0002ec1501007387 */ /* 0x010fe80000100800 */
        /* <DEDUP_REMOVED lines=16> */
[----:B0-----:R-:W-:-:S02]  /*6660*/  IMAD.MOV.U32 R9, RZ, RZ, 0x40000040 ;  /* 0x40000040ff097424 */ /* 0x001fc400078e00ff */
[----:B------:R-:W-:Y:S01]  /*6670*/  IMAD.MOV.U32 R7, RZ, RZ, 0x40000040 ;  /* 0x40000040ff077424 */ /* 0x000fe200078e00ff */
[----:B------:R0:W5:Y:S01]  /*6680*/  LDL R15, [R1+0x1c0] ;  /* 0x0001c000010f7983 */ /* 0x0001620000100800 */
[----:B-1----:R-:W-:Y:S01]  /*6690*/  VIADD R8, R6, 0x100 ;  /* 0x0000010006087836 */ /* 0x002fe20000000000 */
        /* <DEDUP_REMOVED lines=34> */
[----:B------:R-:W-:Y:S01]  /*68c0*/  HGMMA.64x256x16.F32.BF16 R24, gdesc[UR8].tnspB, R24, gsb0 ;  /* 0x43e00000081879f0 */ /* 0x000fe20008001818 */
[----:B------:R-:W-:Y:S01]  /*68d0*/  R2UR UR6, R8 ;  /* 0x00000000080672ca */ /* 0x000fe200000e0000 */
[----:B------:R-:W-:Y:S01]  /*68e0*/  VIADD R8, R4, 0x4 ;  /* 0x0000000404087836 */ /* 0x000fe20000000000 */
[----:B------:R-:W-:Y:S01]  /*68f0*/  R2UR UR7, R9 ;  /* 0x00000000090772ca */ /* 0x000fe200000e0000 */
[----:B------:R-:W-:-:S03]  /*6900*/  IMAD.MOV.U32 R9, RZ, RZ, 0x40000040 ;  /* 0x40000040ff097424 */ /* 0x000fc600078e00ff */
        /* <DEDUP_REMOVED lines=114> */
[----:B------:R-:W4:Y:S04]  /*7030*/  LDL R82, [R1+0x218] ;  /* 0x0002180001527983 */ /* 0x000f280000100800 */
[----:B--2---:R-:W2:Y:S04]  /*7040*/  LDL R84, [R1+0x21c] ;  /* 0x00021c0001547983 */ /* 0x004ea80000100800 */
[----:B------:R-:W2:Y:S04]  /*7050*/  LDL R14, [R1+0x220] ;  /* 0x00022000010e7983 */ /* 0x000ea80000100800 */
[----:B------:R-:W2:Y:S04]  /*7060*/  LDL R86, [R1+0x224] ;  /* 0x0002240001567983 */ /* 0x000ea80000100800 */
[----:B---3--:R-:W3:Y:S04]  /*7070*/  LDL R88, [R1+0x228] ;  /* 0x0002280001587983 */ /* 0x008ee80000100800 */
[----:B------:R-:W3:Y:S04]  /*7080*/  LDL R90, [R1+0x22c] ;  /* 0x00022c00015a7983 */ /* 0x000ee80000100800 */
[----:B------:R-:W3:Y:S04]  /*7090*/  LDL R20, [R1+0x230] ;  /* 0x0002300001147983 */ /* 0x000ee80000100800 */
[----:B----4-:R-:W4:Y:S04]  /*70a0*/  LDL R92, [R1+0x234] ;  /* 0x00023400015c7983 */ /* 0x010f280000100800 */
        /* <DEDUP_REMOVED lines=118> */
[----:B------:R0:W-:Y:S04]  /*7810*/  STL [R1+0x210], R12 ;  /* 0x0002100c01007387 */ /* 0x0001e80000100800 */
[----:B------:R0:W-:Y:S04]  /*7820*/  STL [R1+0x214], R80 ;  /* 0x0002145001007387 */ /* 0x0001e80000100800 */
[----:B------:R0:W-:Y:S04]  /*7830*/  STL [R1+0x218], R82 ;  /* 0x0002185201007387 */ /* 0x0001e80000100800 */
[----:B--2---:R0:W-:Y:S04]  /*7840*/  STL [R1+0x21c], R84 ;  /* 0x00021c5401007387 */ /* 0x0041e80000100800 */
[----:B------:R0:W-:Y:S04]  /*7850*/  STL [R1+0x220], R14 ;  /* 0x0002200e01007387 */ /* 0x0001e80000100800 */
[----:B------:R0:W-:Y:S04]  /*7860*/  STL [R1+0x224], R86 ;  /* 0x0002245601007387 */ /* 0x0001e80000100800 */
[----:B---3--:R0:W-:Y:S04]  /*7870*/  STL [R1+0x228], R88 ;  /* 0x0002285801007387 */ /* 0x0081e80000100800 */
[----:B------:R0:W-:Y:S04]  /*7880*/  STL [R1+0x22c], R90 ;  /* 0x00022c5a01007387 */ /* 0x0001e80000100800 */
        /* <DEDUP_REMOVED lines=121> */
[----:B------:R-:W-:-:S13]  /*8020*/  ISETP.NE.AND P0, PT, RZ, UR41, PT ;  /* 0x00000029ff007c0c */ /* 0x000fda000bf05270 */
[----:B0-----:R-:W-:Y:S05]  /*8030*/  @P0 BRA `(.L_x_6742) ;  /* 0x0000000000040947 */ /* 0x001fea0003800000 */
[----:B------:R-:W-:Y:S01]  /*8040*/  BPT.TRAP 0x1 ;  /* 0x000000040000795c */ /* 0x000fe20000300000 */
.L_x_6742:
[----:B------:R-:W-:Y:S01]  /*8050*/  VIADD R20, R13, 0xfffffffe ;  /* 0xfffffffe0d147836 */ /* 0x000fe20000000000 */
[----:B------:R-:W-:Y:S01]  /*8060*/  BSSY B0, `(.L_x_6743) ;  /* 0x00003e8000007945 */ /* 0x000fe20003800000 */
[----:B-----5:R-:W-:-:S03]  /*8070*/  IMAD R15, R15, 0x8, R2 ;  /* 0x000000080f0f7824 */ /* 0x020fc600078e0202 */
[----:B------:R-:W-:Y:S01]  /*8080*/  ISETP.GE.AND P0, PT, R20, R0, PT ;  /* 0x000000001400720c */ /* 0x000fe20003f06270 */
[----:B------:R-:W-:-:S05]  /*8090*/  VIADD R12, R15, 0x38860 ;  /* 0x000388600f0c7836 */ /* 0x000fca0000000000 */
[----:B------:R-:W-:-:S04]  /*80a0*/  PRMT R12, R23, 0x654, R12 ;  /* 0x00000654170c7816 */ /* 0x000fc8000000000c */
[----:B------:R0:W-:Y:S03]  /*80b0*/  SYNCS.ARRIVE.TRANS64.RED.A1T0 RZ, [R12+URZ], RZ ;  /* 0x000000ff0cff79a7 */ /* 0x0001e6000810043f */
[----:B------:R-:W-:Y:S05]  /*80c0*/  @!P0 BRA `(.L_x_6744) ;  /* 0x0000003c00848947 */ /* 0x000fea0003800000 */
.L_x_6746:
        /* <DEDUP_REMOVED lines=60> */
[----:B01----:R-:W4:Y:S04]  /*8490*/  LDL.64 R12, [R1+0x3c8] ;  /* 0x0003c800010c7983 */ /* 0x003f280000100a00 */
[----:B------:R-:W4:Y:S04]  /*84a0*/  LDL.64 R28, [R1+0x3d8] ;  /* 0x0003d800011c7983 */ /* 0x000f280000100a00 */
[----:B------:R-:W4:Y:S04]  /*84b0*/  LDL.64 R26, [R1+0x3e8] ;  /* 0x0003e800011a7983 */ /* 0x000f280000100a00 */
[----:B------:R-:W4:Y:S04]  /*84c0*/  LDL.64 R24, [R1+0x3f8] ;  /* 0x0003f80001187983 */ /* 0x000f280000100a00 */
[----:B------:R-:W4:Y:S01]  /*84d0*/  LDL.64 R14, [R1+0x408] ;  /* 0x00040800010e7983 */ /* 0x000f220000100a00 */
[----:B--2---:R-:W-:-:S04]  /*84e0*/  IMAD R149, R21, 0x40, R192 ;  /* 0x0000004015957824 */ /* 0x004fc800078e02c0 */
[----:B------:R-:W-:Y:S01]  /*84f0*/  IMAD R22, R149, 0x4, R2 ;  /* 0x0000000495167824 */ /* 0x000fe200078e0202 */
[----:B------:R-:W-:Y:S06]  /*8500*/  BAR.SYNC.DEFER_BLOCKING 0xe, 0x100 ;  /* 0x0384000000007b1d */ /* 0x000fec0000010000 */
[----:B------:R-:W3:Y:S04]  /*8510*/  LDS R148, [R22+0x38400] ;  /* 0x0384000016947984 */ /* 0x000ee80000000800 */
[----:B------:R-:W0:Y:S01]  /*8520*/  LDS R22, [R22+0x38420] ;  /* 0x0384200016167984 */ /* 0x000e220000000800 */
[C---:B---3--:R-:W-:Y:S01]  /*8530*/  FMUL.FTZ R147, R148.reuse, R147 ;  /* 0x0000009394937220 */ /* 0x048fe20000410000 */
[C---:B------:R-:W-:Y:S01]  /*8540*/  FMUL.FTZ R146, R148.reuse, R146 ;  /* 0x0000009294927220 */ /* 0x040fe20000410000 */
[C---:B----4-:R-:W-:Y:S01]  /*8550*/  FMUL.FTZ R145, R148.reuse, R145 ;  /* 0x0000009194917220 */ /* 0x050fe20000410000 */
        /* <DEDUP_REMOVED lines=63> */
[----:B------:R-:W-:Y:S01]  /*8950*/  STL.64 [R1+0x220], R146 ;  /* 0x0002209201007387 */ /* 0x000fe20000100a00 */
[C---:B------:R-:W-:Y:S01]  /*8960*/  FMUL.FTZ R85, R22.reuse, R85 ;  /* 0x0000005516557220 */ /* 0x040fe20000410000 */
[----:B------:R-:W-:-:S02]  /*8970*/  FMUL.FTZ R84, R22, R84 ;  /* 0x0000005416547220 */ /* 0x000fc40000410000 */
[----:B------:R-:W-:Y:S01]  /*8980*/  STL.64 [R1+0x230], R144 ;  /* 0x0002309001007387 */ /* 0x000fe20000100a00 */
[C---:B------:R-:W-:Y:S01]  /*8990*/  FMUL.FTZ R73, R22.reuse, R73 ;  /* 0x0000004916497220 */ /* 0x040fe20000410000 */
[C---:B------:R-:W-:Y:S02]  /*89a0*/  FMUL.FTZ R72, R22.reuse, R72 ;  /* 0x0000004816487220 */ /* 0x040fe40000410000 */
[----:B------:R-:W-:Y:S01]  /*89b0*/  STL.64 [R1+0x240], R142 ;  /* 0x0002408e01007387 */ /* 0x000fe20000100a00 */
[C---:B------:R-:W-:Y:S01]  /*89c0*/  FMUL.FTZ R81, R22.reuse, R81 ;  /* 0x0000005116517220 */ /* 0x040fe20000410000 */
[C---:B------:R-:W-:Y:S02]  /*89d0*/  FMUL.FTZ R80, R22.reuse, R80 ;  /* 0x0000005016507220 */ /* 0x040fe40000410000 */
        /* <DEDUP_REMOVED lines=404> */
[----:B------:R-:W-:Y:S01]  /*a320*/  VIADD R22, R21, 0x1 ;  /* 0x0000000115167836 */ /* 0x000fe20000000000 */
[----:B------:R-:W-:Y:S01]  /*a330*/  R2UR UR4, R4 ;  /* 0x00000000040472ca */ /* 0x000fe200000e0000 */
[----:B------:R-:W-:Y:S01]  /*a340*/  IMAD.MOV.U32 R13, RZ, RZ, 0x40000040 ;  /* 0x40000040ff0d7424 */ /* 0x000fe200078e00ff */
[----:B------:R-:W-:Y:S01]  /*a350*/  R2UR UR5, R5 ;  /* 0x00000000050572ca */ /* 0x000fe200000e0000 */
[----:B------:R-:W-:Y:S01]  /*a360*/  IMAD.MOV.U32 R15, RZ, RZ, 0x40000040 ;  /* 0x40000040ff0f7424 */ /* 0x000fe200078e00ff */
[----:B------:R-:W-:Y:S01]  /*a370*/  ISETP.NE.AND P0, PT, R22, 0x2, PT ;  /* 0x000000021600780c */ /* 0x000fe20003f05270 */
[----:B------:R0:W-:Y:S01]  /*a380*/  STL [R1+0x1c0], R22 ;  /* 0x0001c01601007387 */ /* 0x0001e20000100800 */
[----:B------:R-:W-:Y:S01]  /*a390*/  R2UR UR7, R13 ;  /* 0x000000000d0772ca */ /* 0x000fe200000e0000 */
[----:B------:R-:W-:-:S10]  /*a3a0*/  IMAD.MOV.U32 R13, RZ, RZ, 0x40000040 ;  /* 0x40000040ff0d7424 */ /* 0x000fd400078e00ff */
[----:B0-----:R-:W-:-:S04]  /*a3b0*/  @!P0 IMAD.MOV.U32 R22, RZ, RZ, RZ ;  /* 0x000000ffff168224 */ /* 0x001fc800078e00ff */
[----:B------:R-:W-:-:S04]  /*a3c0*/  IMAD R12, R22, 0x1000, R3 ;  /* 0x00001000160c7824 */ /* 0x000fc800078e0203 */
[C---:B------:R-:W-:Y:S01]  /*a3d0*/  VIADD R14, R12.reuse, 0x80 ;  /* 0x000000800c0e7836 */ /* 0x040fe20000000000 */
[----:B------:R-:W-:Y:S01]  /*a3e0*/  R2UR UR6, R12 ;  /* 0x000000000c0672ca */ /* 0x000fe200000e0000 */
[----:B--2---:R-:W-:-:S12]  /*a3f0*/  WARPGROUP.ARRIVE ;  /* 0x00000000000079c5 */ /* 0x004fd80000000000 */
        /* <DEDUP_REMOVED lines=43> */
[----:B------:R-:W-:Y:S02]  /*a6b0*/  R2UR UR6, R14 ;  /* 0x000000000e0672ca */ /* 0x000fe400000e0000 */
[----:B------:R-:W-:Y:S02]  /*a6c0*/  R2UR UR7, R15 ;  /* 0x000000000f0772ca */ /* 0x000fe400000e0000 */
        /* <DEDUP_REMOVED lines=38> */
[----:B------:R-:W-:Y:S01]  /*a930*/  R2UR UR7, R13 ;  /* 0x000000000d0772ca */ /* 0x000fe200000e0000 */
[----:B------:R-:W2:Y:S01]  /*a940*/  LDL R12, [R1+0x1c8] ;  /* 0x0001c800010c7983 */ /* 0x000ea20000100800 */
[----:B------:R-:W-:Y:S02]  /*a950*/  R2UR UR4, R6 ;  /* 0x00000000060472ca */ /* 0x000fe400000e0000 */
[----:B------:R-:W-:Y:S01]  /*a960*/  R2UR UR5, R7 ;  /* 0x00000000070572ca */ /* 0x000fe200000e0000 */
[----:B------:R-:W3:Y:S04]  /*a970*/  @!P0 LDL R13, [R1+0x1c4] ;  /* 0x0001c400010d8983 */ /* 0x000ee80000100800 */
        /* <DEDUP_REMOVED lines=70> */
[----:B------:R-:W3:Y:S04]  /*ade0*/  LDL R22, [R1+0x210] ;  /* 0x0002100001167983 */ /* 0x000ee80000100800 */
[----:B-1----:R-:W3:Y:S04]  /*adf0*/  LDL R86, [R1+0x214] ;  /* 0x0002140001567983 */ /* 0x002ee80000100800 */
        /* <DEDUP_REMOVED lines=125> */
[----:B------:R-:W3:Y:S01]  /*b5d0*/  LDL R129, [R1+0x40c] ;  /* 0x00040c0001817983 */ /* 0x000ee20000100800 */
[----:B------:R-:W-:Y:S01]  /*b5e0*/  VIADD R12, R12, 0x1 ;  /* 0x000000010c0c7836 */ /* 0x000fe20000000000 */
[----:B------:R-:W-:-:S02]  /*b5f0*/  UISETP.NE.AND UP0, UPT, UR41, URZ, UPT ;  /* 0x0000003f2900728c */ /* 0x000fc4000bf05270 */
[----:B------:R0:W-:Y:S04]  /*b600*/  STL [R1+0x210], R22 ;  /* 0x0002101601007387 */ /* 0x0001e80000100800 */
        /* <DEDUP_REMOVED lines=26> */
[----:B---3--:R0:W-:Y:S04]  /*b7b0*/  STL [R1+0x278], R124 ;  /* 0x0002787c01007387 */ /* 0x0081e80000100800 */
        /* <DEDUP_REMOVED lines=102> */
[----:B------:R-:W-:-:S02]  /*be20*/  PLOP3.LUT P1, PT, PT, PT, UP0, 0x80, 0x0 ;  /* 0x000000000000781c */ /* 0x000fc40003f2f008 */
[----:B------:R-:W-:-:S05]  /*be30*/  @!P0 LOP3.LUT R14, R13, 0x1, RZ, 0x3c, !PT ;  /* 0x000000010d0e8812 */ /* 0x000fca00078e3cff */
[----:B------:R0:W-:Y:S01]  /*be40*/  @!P0 STL [R1+0x1c4], R14 ;  /* 0x0001c40e01008387 */ /* 0x0001e20000100800 */
[C---:B------:R-:W-:Y:S01]  /*be50*/  ISETP.GT.AND P0, PT, R20.reuse, R0, PT ;  /* 0x000000001400720c */ /* 0x040fe20003f04270 */
[----:B------:R-:W-:-:S04]  /*be60*/  VIADD R20, R20, 0xffffffff ;  /* 0xffffffff14147836 */ /* 0x000fc80000000000 */
[----:B------:R-:W-:Y:S08]  /*be70*/  @P1 BRA `(.L_x_6745) ;  /* 0x0000000000041947 */ /* 0x000ff00003800000 */
[----:B------:R-:W-:Y:S01]  /*be80*/  BPT.TRAP 0x1 ;  /* 0x000000040000795c */ /* 0x000fe20000300000 */
.L_x_6745:
[----:B-----5:R-:W-:-:S04]  /*be90*/  IMAD R15, R15, 0x8, R2 ;  /* 0x000000080f0f7824 */ /* 0x020fc800078e0202 */
[----:B0-----:R-:W-:-:S05]  /*bea0*/  VIADD R12, R15, 0x38860 ;  /* 0x000388600f0c7836 */ /* 0x001fca0000000000 */
[----:B------:R-:W-:-:S04]  /*beb0*/  PRMT R12, R23, 0x654, R12 ;  /* 0x00000654170c7816 */ /* 0x000fc8000000000c */
[----:B------:R1:W-:Y:S01]  /*bec0*/  SYNCS.ARRIVE.TRANS64.RED.A1T0 RZ, [R12+URZ], RZ ;  /* 0x000000ff0cff79a7 */ /* 0x0003e2000810043f */
[----:B------:R-:W-:Y:S05]  /*bed0*/  @P0 BRA `(.L_x_6746) ;  /* 0xffffffc0007c0947 */ /* 0x000fea000383ffff */
.L_x_6744:
[----:B------:R-:W-:Y:S05]  /*bee0*/  BSYNC B0 ;  /* 0x0000000000007941 */ /* 0x000fea0003800000 */
.L_x_6743:
        /* <DEDUP_REMOVED lines=37> */
[----:B01----:R-:W5:Y:S04]  /*c140*/  LDL.64 R12, [R1+0x250] ;  /* 0x00025000010c7983 */ /* 0x003f680000100a00 */
        /* <DEDUP_REMOVED lines=27> */
[----:B------:R-:W5:Y:S04]  /*c300*/  LDL R3, [R1+0x1c8] ;  /* 0x0001c80001037983 */ /* 0x000f680000100800 */
[----:B------:R-:W5:Y:S01]  /*c310*/  LDL R0, [R1+0x1c0] ;  /* 0x0001c00001007983 */ /* 0x000f620000100800 */
[----:B--2---:R-:W-:-:S04]  /*c320*/  IMAD R137, R137, 0x40, R192 ;  /* 0x0000004089897824 */ /* 0x004fc800078e02c0 */
[----:B------:R-:W-:Y:S01]  /*c330*/  IMAD R2, R137, 0x4, R2 ;  /* 0x0000000489027824 */ /* 0x000fe200078e0202 */
[----:B------:R-:W-:Y:S06]  /*c340*/  BAR.SYNC.DEFER_BLOCKING 0xe, 0x100 ;  /* 0x0384000000007b1d */ /* 0x000fec0000010000 */
[----:B------:R-:W-:Y:S04]  /*c350*/  LDS R136, [R2+0x38400] ;  /* 0x0384000002887984 */ /* 0x000fe80000000800 */
[----:B------:R-:W3:Y:S02]  /*c360*/  LDS R2, [R2+0x38420] ;  /* 0x0384200002027984 */ /* 0x000ee40000000800 */
[C---:B---3--:R-:W-:Y:S01]  /*c370*/  FMUL.FTZ R73, R2.reuse, R73 ;  /* 0x0000004902497220 */ /* 0x048fe20000410000 */
[C---:B------:R-:W-:Y:S01]  /*c380*/  FMUL.FTZ R72, R2.reuse, R72 ;  /* 0x0000004802487220 */ /* 0x040fe20000410000 */
[C---:B----4-:R-:W-:Y:S01]  /*c390*/  FMUL.FTZ R75, R2.reuse, R75 ;  /* 0x0000004b024b7220 */ /* 0x050fe20000410000 */
[C---:B------:R-:W-:Y:S01]  /*c3a0*/  FMUL.FTZ R74, R2.reuse, R74 ;  /* 0x0000004a024a7220 */ /* 0x040fe20000410000 */
        /* <DEDUP_REMOVED lines=124> */
[----:B------:R-:W-:-:S02]  /*cb70*/  VIADD R2, R3, 0x1 ;  /* 0x0000000103027836 */ /* 0x000fc40000000000 */
        /* <DEDUP_REMOVED lines=69> */
[----:B------:R-:W-:-:S12]  /*cfd0*/  IMAD.MOV.U32 R3, RZ, RZ, 0x1 ;  /* 0x00000001ff037424 */ /* 0x000fd800078e00ff */
[----:B-1----:R-:W-:Y:S05]  /*cfe0*/  @P0 BRA `(.L_x_6741) ;  /* 0x000001c400180947 */ /* 0x002fea0003800000 */
[----:B------:R-:W2:Y:S04]  /*cff0*/  LDL R0, [R1+0x1c4] ;  /* 0x0001c40001007983 */ /* 0x000ea80000100800 */
[----:B------:R1:W-:Y:S01]  /*d000*/  STL [R1+0x1c0], RZ ;  /* 0x0001c0ff01007387 */ /* 0x0003e20000100800 */
[----:B--2---:R-:W-:-:S05]  /*d010*/  LOP3.LUT R0, R0, 0x1, RZ, 0x3c, !PT ;  /* 0x0000000100007812 */ /* 0x004fca00078e3cff */
[----:B------:R1:W-:Y:S01]  /*d020*/  STL [R1+0x1c4], R0 ;  /* 0x0001c40001007387 */ /* 0x0003e20000100800 */
[----:B------:R-:W-:Y:S05]  /*d030*/  BRA `(.L_x_6741) ;  /* 0x000001c400047947 */ /* 0x000fea0003800000 */
.L_x_6732:
[----:B---3--:R-:W1:Y:S01]  /*d040*/  LDC R0, c[0x0][0x448] ;  /* 0x00011200ff007b82 */ /* 0x008e620000000800 */
[----:B------:R-:W-:Y:S01]  /*d050*/  UISETP.NE.AND UP2, UPT, UR41, URZ, UPT ;  /* 0x0000003f2900728c */ /* 0x000fe2000bf45270 */
[----:B------:R-:W-:Y:S01]  /*d060*/  IMAD.MOV.U32 R8, RZ, RZ, 0x1 ;  /* 0x00000001ff087424 */ /* 0x000fe200078e00ff */
[----:B------:R-:W-:Y:S01]  /*d070*/  UIADD3 UR10, UP0, UR44, 0x38830, URZ ;  /* 0x000388302c0a7890 */ /* 0x000fe2000ff1e03f */
[----:B------:R-:W-:Y:S01]  /*d080*/  IMAD.MOV.U32 R7, RZ, RZ, R23 ;  /* 0x000000ffff077224 */ /* 0x000fe200078e0017 */
[----:B------:R-:W-:Y:S01]  /*d090*/  UIADD3 UR8, UP1, UR44, 0x38840, URZ ;  /* 0x000388402c087890 */ /* 0x000fe2000ff3e03f */
[----:B------:R-:W-:Y:S01]  /*d0a0*/  IMAD.MOV.U32 R6, RZ, RZ, 0x100 ;  /* 0x00000100ff067424 */ /* 0x000fe200078e00ff */
[----:B------:R-:W-:Y:S01]  /*d0b0*/  PLOP3.LUT P1, PT, PT, PT, UP2, 0x40, 0x0 ;  /* 0x000000000000781c */ /* 0x000fe20003f2e828 */
[----:B------:R-:W3:Y:S01]  /*d0c0*/  LDC.64 R10, c[0x0][0xad8] ;  /* 0x0002b600ff0a7b82 */ /* 0x000ee20000000a00 */
[----:B------:R-:W-:Y:S01]  /*d0d0*/  UIADD3 UR6, UP2, UR44, 0x38850, URZ ;  /* 0x000388502c067890 */ /* 0x000fe2000ff5e03f */
[----:B------:R-:W-:Y:S01]  /*d0e0*/  IMAD.MOV.U32 R5, RZ, RZ, 0x80 ;  /* 0x00000080ff057424 */ /* 0x000fe200078e00ff */
[----:B------:R-:W-:Y:S01]  /*d0f0*/  UIADD3 UR4, UP3, UR44, 0x38860, URZ ;  /* 0x000388602c047890 */ /* 0x000fe2000ff7e03f */
[----:B------:R-:W-:Y:S01]  /*d100*/  SEL R4, R8, 0x2, P1 ;  /* 0x0000000208047807 */ /* 0x000fe20000800000 */
[----:B------:R-:W-:Y:S01]  /*d110*/  UIADD3.X UR11, URZ, UR45, URZ, UP0, !UPT ;  /* 0x0000002d3f0b7290 */ /* 0x000fe200087fe43f */
[----:B------:R0:W-:Y:S01]  /*d120*/  STL.64 [R1+0x30], R6 ;  /* 0x0000300601007387 */ /* 0x0001e20000100a00 */
[----:B------:R-:W-:Y:S01]  /*d130*/  UIADD3.X UR9, URZ, UR45, URZ, UP1, !UPT ;  /* 0x0000002d3f097290 */ /* 0x000fe20008ffe43f */
[----:B------:R-:W-:Y:S01]  /*d140*/  IMAD.U32 R12, RZ, RZ, UR10 ;  /* 0x0000000aff0c7e24 */ /* 0x000fe2000f8e00ff */
[----:B------:R-:W-:Y:S01]  /*d150*/  UIADD3.X UR7, URZ, UR45, URZ, UP2, !UPT ;  /* 0x0000002d3f077290 */ /* 0x000fe200097fe43f */
[----:B------:R-:W-:Y:S01]  /*d160*/  IMAD.U32 R9, RZ, RZ, UR4 ;  /* 0x00000004ff097e24 */ /* 0x000fe2000f8e00ff */
[----:B------:R-:W-:Y:S01]  /*d170*/  UIADD3.X UR5, URZ, UR45, URZ, UP3, !UPT ;  /* 0x0000002d3f057290 */ /* 0x000fe20009ffe43f */
[----:B------:R-:W-:Y:S01]  /*d180*/  IMAD.MOV.U32 R20, RZ, RZ, R4 ;  /* 0x000000ffff147224 */ /* 0x000fe200078e0004 */
[----:B------:R2:W-:Y:S01]  /*d190*/  STL.64 [R1+0x28], R4 ;  /* 0x0000280401007387 */ /* 0x0005e20000100a00 */
[----:B------:R-:W-:Y:S01]  /*d1a0*/  IMAD.U32 R14, RZ, RZ, UR8 ;  /* 0x00000008ff0e7e24 */ /* 0x000fe2000f8e00ff */
[----:B-1----:R-:W-:Y:S01]  /*d1b0*/  ISETP.NE.AND P0, PT, R0, 0x1, PT ;  /* 0x000000010000780c */ /* 0x002fe20003f05270 */
[----:B------:R-:W-:Y:S01]  /*d1c0*/  IMAD.U32 R0, RZ, RZ, UR6 ;  /* 0x00000006ff007e24 */ /* 0x000fe2000f8e00ff */
[----:B------:R-:W-:Y:S01]  /*d1d0*/  STL [R1+0x50], R113 ;  /* 0x0000507101007387 */ /* 0x000fe20000100800 */
[----:B0-----:R-:W-:-:S02]  /*d1e0*/  IMAD.U32 R7, RZ, RZ, UR5 ;  /* 0x00000005ff077e24 */ /* 0x001fc4000f8e00ff */
[----:B------:R-:W-:Y:S01]  /*d1f0*/  IMAD.U32 R13, RZ, RZ, UR11 ;  /* 0x0000000bff0d7e24 */ /* 0x000fe2000f8e00ff */
[----:B------:R-:W-:Y:S01]  /*d200*/  STL [R1+0x10], RZ ;  /* 0x000010ff01007387 */ /* 0x000fe20000100800 */
[----:B----4-:R-:W-:Y:S01]  /*d210*/  IMAD.U32 R15, RZ, RZ, UR9 ;  /* 0x00000009ff0f7e24 */ /* 0x010fe2000f8e00ff */
[----:B---3--:R-:W-:Y:S01]  /*d220*/  ISETP.GE.AND P3, PT, R11, 0x1, PT ;  /* 0x000000010b00780c */ /* 0x008fe20003f66270 */
[----:B--2---:R-:W-:Y:S01]  /*d230*/  IMAD.U32 R5, RZ, RZ, UR7 ;  /* 0x00000007ff057e24 */ /* 0x004fe2000f8e00ff */
[----:B------:R-:W-:Y:S01]  /*d240*/  STL.64 [R1+0x18], R12 ;  /* 0x0000180c01007387 */ /* 0x000fe20000100a00 */
[----:B------:R-:W-:Y:S02]  /*d250*/  IMAD.MOV.U32 R4, RZ, RZ, R0 ;  /* 0x000000ffff047224 */ /* 0x000fe400078e0000 */
[----:B------:R-:W0:Y:S01]  /*d260*/  @P0 LDC R3, c[0x0][0x44c] ;  /* 0x00011300ff030b82 */ /* 0x000e220000000800 */
[----:B------:R-:W-:Y:S01]  /*d270*/  IMAD.MOV.U32 R6, RZ, RZ, R9 ;  /* 0x000000ffff067224 */ /* 0x000fe200078e0009 */
[----:B------:R-:W-:Y:S01]  /*d280*/  STL.64 [R1+0x20], R14 ;  /* 0x0000200e01007387 */ /* 0x000fe20000100a00 */
[----:B------:R-:W-:-:S02]  /*d290*/  VIADD R0, R195, 0x3f ;  /* 0x0000003fc3007836 */ /* 0x000fc40000000000 */
[----:B------:R-:W-:Y:S01]  /*d2a0*/  IMAD.MOV.U32 R21, RZ, RZ, 0x80 ;  /* 0x00000080ff157424 */ /* 0x000fe200078e00ff */
[----:B------:R-:W-:Y:S01]  /*d2b0*/  STL.128 [R1+0x40], R4 ;  /* 0x0000400401007387 */ /* 0x000fe20000100c00 */
[----:B------:R-:W-:Y:S01]  /*d2c0*/  IMAD.MOV.U32 R22, RZ, RZ, 0x80 ;  /* 0x00000080ff167424 */ /* 0x000fe200078e00ff */
[----:B------:R-:W1:Y:S01]  /*d2d0*/  @P0 LDC R26, c[0x0][0x450] ;  /* 0x00011400ff1a0b82 */ /* 0x000e620000000800 */
[----:B------:R-:W-:Y:S01]  /*d2e0*/  IMAD.U32 R32, RZ, RZ, UR38 ;  /* 0x00000026ff207e24 */ /* 0x000fe2000f8e00ff */
[----:B------:R-:W-:Y:S04]  /*d2f0*/  STL [R1+0x38], RZ ;  /* 0x000038ff01007387 */ /* 0x000fe80000100800 */
[----:B------:R2:W-:Y:S01]  /*d300*/  STL.128 [R1], R20 ;  /* 0x0000001401007387 */ /* 0x0005e20000100c00 */
[----:B------:R-:W-:-:S05]  /*d310*/  IADD3 R32, P1, R32, 0x28, RZ ;  /* 0x0000002820207810 */ /* 0x000fca0007f3e0ff */
[----:B------:R-:W-:Y:S02]  /*d320*/  IMAD.X R31, RZ, RZ, UR37, P1 ;  /* 0x00000025ff1f7e24 */ /* 0x000fe400088e06ff */
[----:B0-----:R-:W-:-:S04]  /*d330*/  @P0 IMAD.HI.U32 R3, R0, R3, RZ ;  /* 0x0000000300030227 */ /* 0x001fc800078e00ff */
[----:B--2---:R-:W-:Y:S01]  /*d340*/  IMAD.U32 R23, RZ, RZ, UR38 ;  /* 0x00000026ff177e24 */ /* 0x004fe2000f8e00ff */
[----:B-1----:R-:W-:-:S04]  /*d350*/  @P0 SHF.R.U32.HI R0, RZ, R26, R3 ;  /* 0x0000001aff000219 */ /* 0x002fc80000011603 */
[----:B------:R-:W-:Y:S01]  /*d360*/  IADD3 R23, P2, R23, 0x50, RZ ;  /* 0x0000005017177810 */ /* 0x000fe20007f5e0ff */
[----:B------:R-:W-:-:S04]  /*d370*/  IMAD.IADD R3, R211, 0x1, R0 ;  /* 0x00000001d3037824 */ /* 0x000fc800078e0200 */
[----:B------:R-:W-:Y:S02]  /*d380*/  IMAD.X R56, RZ, RZ, UR37, P2 ;  /* 0x00000025ff387e24 */ /* 0x000fe400090e06ff */
        /* <DEDUP_REMOVED lines=13> */
.L_x_6749:
[----:B------:R-:W-:-:S13]  /*d460*/  ISETP.NE.AND P1, PT, R11, 0x1, PT ;  /* 0x000000010b00780c */ /* 0x000fda0003f25270 */
[----:B------:R-:W0:Y:S02]  /*d470*/  @P1 LDC.64 R4, c[0x0][0xae0] ;  /* 0x0002b800ff041b82 */ /* 0x000e240000000a00 */
[----:B0-----:R-:W-:-:S05]  /*d480*/  @P1 IMAD.HI.U32 R4, R0, R4, RZ ;  /* 0x0000000400041227 */ /* 0x001fca00078e00ff */
[----:B------:R-:W-:-:S07]  /*d490*/  @P1 SHF.R.U32.HI R0, RZ, R5, R4 ;  /* 0x00000005ff001219 */ /* 0x000fce0000011604 */
.L_x_6750:
[----:B------:R-:W-:Y:S05]  /*d4a0*/  BSYNC B0 ;  /* 0x0000000000007941 */ /* 0x000fea0003800000 */
.L_x_6748:
[----:B------:R-:W-:-:S05]  /*d4b0*/  IMAD R3, R0, R11, R11 ;  /* 0x0000000b00037224 */ /* 0x000fca00078e020b */
[----:B------:R-:W-:-:S07]  /*d4c0*/  VIMNMX R10, R10, R3, PT ;  /* 0x000000030a0a7248 */ /* 0x000fce0003fe0100 */
.L_x_6747:
[----:B------:R-:W0:Y:S01]  /*d4d0*/  @P0 LDC R0, c[0x0][0x44c] ;  /* 0x00011300ff000b82 */ /* 0x000e220000000800 */
[----:B------:R-:W-:Y:S01]  /*d4e0*/  VIADD R10, R10, 0x3f ;  /* 0x0000003f0a0a7836 */ /* 0x000fe20000000000 */
[----:B------:R-:W-:-:S04]  /*d4f0*/  ULDC UR4, c[0x0][0xad4] ;  /* 0x0002b50000047ab9 */ /* 0x000fc80000000800 */
[----:B------:R-:W-:Y:S02]  /*d500*/  SHF.R.S32.HI R3, RZ, 0x1f, R10 ;  /* 0x0000001fff037819 */ /* 0x000fe4000001140a */
[----:B------:R-:W1:Y:S02]  /*d510*/  @P0 LDC R5, c[0x0][0x450] ;  /* 0x00011400ff050b82 */ /* 0x000e640000000800 */
[----:B------:R-:W-:-:S04]  /*d520*/  LEA.HI R3, R3, R10, RZ, 0x6 ;  /* 0x0000000a03037211 */ /* 0x000fc800078f30ff */
[----:B------:R-:W-:-:S04]  /*d530*/  SHF.R.S32.HI R22, RZ, 0x6, R3 ;  /* 0x00000006ff167819 */ /* 0x000fc80000011403 */
[----:B------:R-:W-:Y:S01]  /*d540*/  VIMNMX R22, R39, R22, PT ;  /* 0x0000001627167248 */ /* 0x000fe20003fe0100 */
        /* <DEDUP_REMOVED lines=16> */
.L_x_6753:
[----:B------:R-:W-:-:S13]  /*d650*/  ISETP.NE.AND P0, PT, R11, 0x1, PT ;  /* 0x000000010b00780c */ /* 0x000fda0003f05270 */
[----:B------:R-:W0:Y:S02]  /*d660*/  @P0 LDC.64 R4, c[0x0][0xae0] ;  /* 0x0002b800ff040b82 */ /* 0x000e240000000a00 */
[----:B0-----:R-:W-:-:S05]  /*d670*/  @P0 IMAD.HI.U32 R4, R0, R4, RZ ;  /* 0x0000000400040227 */ /* 0x001fca00078e00ff */
[----:B------:R-:W-:-:S07]  /*d680*/  @P0 SHF.R.U32.HI R0, RZ, R5, R4 ;  /* 0x00000005ff000219 */ /* 0x000fce0000011604 */
.L_x_6754:
[----:B------:R-:W-:Y:S05]  /*d690*/  BSYNC B0 ;  /* 0x0000000000007941 */ /* 0x000fea0003800000 */
.L_x_6752:
[----:B------:R-:W-:-:S05]  /*d6a0*/  IMAD R0, R0, R11, RZ ;  /* 0x0000000b00007224 */ /* 0x000fca00078e02ff */
[----:B------:R-:W-:-:S07]  /*d6b0*/  VIMNMX R3, R3, R0, !PT ;  /* 0x0000000003037248 */ /* 0x000fce0007fe0100 */
.L_x_6751:
[----:B------:R-:W-:-:S04]  /*d6c0*/  SHF.R.S32.HI R0, RZ, 0x1f, R3 ;  /* 0x0000001fff007819 */ /* 0x000fc80000011403 */
[----:B------:R-:W-:Y:S02]  /*d6d0*/  LEA.HI R0, R0, R3, RZ, 0x6 ;  /* 0x0000000300007211 */ /* 0x000fe400078f30ff */
[----:B------:R-:W-:Y:S02]  /*d6e0*/  PRMT R3, RZ, 0x7610, R3 ;  /* 0x00007610ff037816 */ /* 0x000fe40000000003 */
[----:B------:R-:W-:-:S04]  /*d6f0*/  SHF.R.S32.HI R0, RZ, 0x6, R0 ;  /* 0x00000006ff007819 */ /* 0x000fc80000011400 */
[----:B------:R-:W-:-:S04]  /*d700*/  VIMNMX R194, RZ, R0, !PT ;  /* 0x00000000ffc27248 */ /* 0x000fc80007fe0100 */
[----:B------:R-:W-:-:S13]  /*d710*/  ISETP.GT.AND P0, PT, R22, R194, PT ;  /* 0x000000c21600720c */ /* 0x000fda0003f04270 */
[----:B------:R-:W-:Y:S05]  /*d720*/  @!P0 BRA `(.L_x_6741) ;  /* 0x000001bc00488947 */ /* 0x000fea0003800000 */
[----:B------:R-:W2:Y:S01]  /*d730*/  LDL R4, [R1+0x41c] ;  /* 0x00041c0001047983 */ /* 0x000ea20000100800 */
[C---:B------:R-:W-:Y:S01]  /*d740*/  VIADD R7, R2.reuse, 0x400 ;  /* 0x0000040002077836 */ /* 0x040fe20000000000 */
[----:B------:R-:W-:Y:S01]  /*d750*/  UIADD3 UR4, UP0, UR44, 0x38400, URZ ;  /* 0x000384002c047890 */ /* 0x000fe2000ff1e03f */
[----:B------:R-:W-:Y:S01]  /*d760*/  IMAD.MOV.U32 R9, RZ, RZ, RZ ;  /* 0x000000ffff097224 */ /* 0x000fe200078e00ff */
[----:B------:R-:W0:Y:S01]  /*d770*/  S2R R33, SR_TID.X ;  /* 0x0000000000217919 */ /* 0x000e220000002100 */
[----:B------:R-:W-:Y:S01]  /*d780*/  IMAD.MOV.U32 R10, RZ, RZ, 0x1 ;  /* 0x00000001ff0a7424 */ /* 0x000fe200078e00ff */
[----:B------:R-:W-:Y:S01]  /*d790*/  UIADD3.X UR5, URZ, UR45, URZ, UP0, !UPT ;  /* 0x0000002d3f057290 */ /* 0x000fe200087fe43f */
[----:B------:R-:W-:Y:S02]  /*d7a0*/  IMAD.MOV.U32 R11, RZ, RZ, RZ ;  /* 0x000000ffff0b7224 */ /* 0x000fe400078e00ff */
[----:B------:R-:W-:Y:S02]  /*d7b0*/  VIADD R58, R2, 0x20400 ;  /* 0x00020400023a7836 */ /* 0x000fe40000000000 */
[----:B------:R-:W-:Y:S01]  /*d7c0*/  IMAD.U32 R12, RZ, RZ, UR4 ;  /* 0x00000004ff0c7e24 */ /* 0x000fe2000f8e00ff */
[----:B------:R1:W-:Y:S01]  /*d7d0*/  STL.128 [R1+0x60], R8 ;  /* 0x0000600801007387 */ /* 0x0003e20000100c00 */
[----:B------:R-:W-:-:S02]  /*d7e0*/  IMAD.U32 R13, RZ, RZ, UR5 ;  /* 0x00000005ff0d7e24 */ /* 0x000fc4000f8e00ff */
[----:B------:R-:W-:Y:S02]  /*d7f0*/  IMAD.U32 R26, RZ, RZ, UR38 ;  /* 0x00000026ff1a7e24 */ /* 0x000fe4000f8e00ff */
[----:B------:R-:W-:Y:S01]  /*d800*/  IMAD.U32 R44, RZ, RZ, UR38 ;  /* 0x00000026ff2c7e24 */ /* 0x000fe2000f8e00ff */
[----:B------:R-:W-:Y:S01]  /*d810*/  STL.64 [R1+0x58], R12 ;  /* 0x0000580c01007387 */ /* 0x000fe20000100a00 */
[----:B------:R-:W-:Y:S02]  /*d820*/  IMAD.U32 R54, RZ, RZ, UR38 ;  /* 0x00000026ff367e24 */ /* 0x000fe4000f8e00ff */
[----:B------:R-:W-:Y:S02]  /*d830*/  IMAD.U32 R63, RZ, RZ, UR38 ;  /* 0x00000026ff3f7e24 */ /* 0x000fe4000f8e00ff */
[----:B------:R-:W-:Y:S02]  /*d840*/  IMAD.U32 R61, RZ, RZ, UR38 ;  /* 0x00000026ff3d7e24 */ /* 0x000fe4000f8e00ff */
[----:B------:R-:W-:-:S02]  /*d850*/  IMAD.U32 R46, RZ, RZ, UR38 ;  /* 0x00000026ff2e7e24 */ /* 0x000fc4000f8e00ff */
[----:B------:R-:W-:Y:S02]  /*d860*/  IMAD.U32 R52, RZ, RZ, UR38 ;  /* 0x00000026ff347e24 */ /* 0x000fe4000f8e00ff */
[----:B-1----:R-:W-:Y:S02]  /*d870*/  IMAD.MOV.U32 R9, RZ, RZ, 0x40000040 ;  /* 0x40000040ff097424 */ /* 0x002fe400078e00ff */
[----:B------:R-:W-:Y:S02]  /*d880*/  IMAD.U32 R50, RZ, RZ, UR38 ;  /* 0x00000026ff327e24 */ /* 0x000fe4000f8e00ff */
[----:B0-----:R-:W-:-:S05]  /*d890*/  VIADD R6, R33, 0xffffff80 ;  /* 0xffffff8021067836 */ /* 0x001fca0000000000 */
[----:B------:R0:W-:Y:S02]  /*d8a0*/  STL [R1+0x74], R6 ;  /* 0x0000740601007387 */ /* 0x0001e40000100800 */
[----:B0-----:R-:W-:-:S04]  /*d8b0*/  SHF.R.U32.HI R6, RZ, 0x4, R7 ;  /* 0x00000004ff067819 */ /* 0x001fc80000011607 */
[----:B------:R-:W-:-:S04]  /*d8c0*/  LOP3.LUT R6, R6, 0x3fff, RZ, 0xc0, !PT ;  /* 0x00003fff06067812 */ /* 0x000fc800078ec0ff */
[----:B------:R-:W-:Y:S01]  /*d8d0*/  LOP3.LUT R6, R6, 0x10000, RZ, 0xfc, !PT ;  /* 0x0001000006067812 */ /* 0x000fe200078efcff */
[----:B--2---:R0:W1:Y:S02]  /*d8e0*/  SHFL.IDX PT, R0, R4, RZ, 0x1f ;  /* 0x00001fff04007589 */ /* 0x00406400000e0000 */
[----:B0-----:R-:W-:-:S05]  /*d8f0*/  VIADD R4, R2, 0x36400 ;  /* 0x0003640002047836 */ /* 0x001fca0000000000 */
[----:B------:R-:W-:Y:S01]  /*d900*/  LOP3.LUT P0, RZ, R4, 0x3ff, RZ, 0xc0, !PT ;  /* 0x000003ff04ff7812 */ /* 0x000fe2000780c0ff */
[----:B------:R-:W-:-:S05]  /*d910*/  VIADD R4, R2, 0x26400 ;  /* 0x0002640002047836 */ /* 0x000fca0000000000 */
[----:B------:R-:W-:-:S04]  /*d920*/  SHF.R.U32.HI R5, RZ, 0x4, R4 ;  /* 0x00000004ff057819 */ /* 0x000fc80000011604 */
[----:B------:R-:W-:Y:S02]  /*d930*/  LOP3.LUT R5, R5, 0x3fff, RZ, 0xc0, !PT ;  /* 0x00003fff05057812 */ /* 0x000fe400078ec0ff */
[----:B-1----:R-:W-:-:S04]  /*d940*/  LEA.HI R3, R0, R0, RZ, 0x1 ;  /* 0x0000000000037211 */ /* 0x002fc800078f08ff */
[----:B------:R-:W-:-:S05]  /*d950*/  LOP3.LUT R3, R3, 0x6, RZ, 0xc0, !PT ;  /* 0x0000000603037812 */ /* 0x000fca00078ec0ff */
[----:B------:R-:W-:Y:S02]  /*d960*/  IMAD.IADD R0, R0, 0x1, -R3 ;  /* 0x0000000100007824 */ /* 0x000fe400078e0a03 */
[----:B------:R-:W-:Y:S02]  /*d970*/  VIADD R3, R2, 0x22400 ;  /* 0x0002240002037836 */ /* 0x000fe40000000000 */
[----:B------:R-:W-:Y:S01]  /*d980*/  IMAD R4, R0, 0x8000, R7 ;  /* 0x0000800000047824 */ /* 0x000fe200078e0207 */
[----:B------:R-:W-:Y:S01]  /*d990*/  LOP3.LUT R7, R5, 0x10000, RZ, 0xfc, !PT ;  /* 0x0001000005077812 */ /* 0x000fe200078efcff */
[----:B------:R-:W-:Y:S01]  /*d9a0*/  IMAD.MOV.U32 R5, RZ, RZ, 0x40000040 ;  /* 0x40000040ff057424 */ /* 0x000fe200078e00ff */
[----:B------:R-:W-:Y:S02]  /*d9b0*/  SHF.R.U32.HI R3, RZ, 0x4, R3 ;  /* 0x00000004ff037819 */ /* 0x000fe40000011603 */
[----:B------:R-:W-:Y:S02]  /*d9c0*/  SHF.R.U32.HI R4, RZ, 0x4, R4 ;  /* 0x00000004ff047819 */ /* 0x000fe40000011604 */
[----:B------:R-:W-:-:S02]  /*d9d0*/  LOP3.LUT R3, R3, 0x3fff, RZ, 0xc0, !PT ;  /* 0x00003fff03037812 */ /* 0x000fc400078ec0ff */
[----:B------:R-:W-:Y:S02]  /*d9e0*/  SHF.R.U32.HI R0, RZ, 0x4, R58 ;  /* 0x00000004ff007819 */ /* 0x000fe4000001163a */
[----:B------:R-:W-:Y:S02]  /*d9f0*/  LOP3.LUT R10, R3, 0x10000, RZ, 0xfc, !PT ;  /* 0x00010000030a7812 */ /* 0x000fe400078efcff */
[----:B------:R-:W-:Y:S01]  /*da00*/  LOP3.LUT R3, R4, 0x3fff, RZ, 0xc0, !PT ;  /* 0x00003fff04037812 */ /* 0x000fe200078ec0ff */
[----:B------:R-:W-:Y:S01]  /*da10*/  IMAD.MOV.U32 R4, RZ, RZ, R7 ;  /* 0x000000ffff047224 */ /* 0x000fe200078e0007 */
[----:B------:R-:W-:Y:S01]  /*da20*/  LOP3.LUT R0, R0, 0x3fff, RZ, 0xc0, !PT ;  /* 0x00003fff00007812 */ /* 0x000fe200078ec0ff */
[----:B------:R-:W-:Y:S01]  /*da30*/  IMAD.MOV.U32 R7, RZ, RZ, 0x40000040 ;  /* 0x40000040ff077424 */ /* 0x000fe200078e00ff */
[----:B------:R-:W-:Y:S02]  /*da40*/  LOP3.LUT R3, R3, 0x2000000, RZ, 0xfc, !PT ;  /* 0x0200000003037812 */ /* 0x000fe400078efcff */
[----:B------:R-:W-:Y:S01]  /*da50*/  LOP3.LUT R8, R0, 0x10000, RZ, 0xfc, !PT ;  /* 0x0001000000087812 */ /* 0x000fe200078efcff */
[----:B------:R-:W-:Y:S01]  /*da60*/  BSSY B6, `(.L_x_6755) ;  /* 0x0000039000067945 */ /* 0x000fe20003800000 */
[----:B------:R0:W-:Y:S01]  /*da70*/  STL.128 [R1+0x90], R4 ;  /* 0x0000900401007387 */ /* 0x0001e20000100c00 */
[----:B------:R-:W-:Y:S01]  /*da80*/  IADD3 R26, P6, R26, 0x58, RZ ;  /* 0x000000581a1a7810 */ /* 0x000fe20007fde0ff */
[----:B------:R-:W-:-:S02]  /*da90*/  IMAD.MOV.U32 R0, RZ, RZ, R223 ;  /* 0x000000ffff007224 */ /* 0x000fc400078e00df */
[----:B------:R-:W-:Y:S01]  /*daa0*/  STL.64 [R1+0x78], R8 ;  /* 0x0000780801007387 */ /* 0x000fe20000100a00 */
[----:B0-----:R-:W-:Y:S02]  /*dab0*/  IMAD.MOV.U32 R4, RZ, RZ, R10 ;  /* 0x000000ffff047224 */ /* 0x001fe400078e000a */
[----:B------:R-:W-:Y:S02]  /*dac0*/  IMAD.MOV.U32 R6, RZ, RZ, R3 ;  /* 0x000000ffff067224 */ /* 0x000fe400078e0003 */
[----:B------:R0:W5:Y:S01]  /*dad0*/  LDL R3, [R1+0x43c] ;  /* 0x00043c0001037983 */ /* 0x0001620000100800 */
[----:B------:R-:W-:-:S03]  /*dae0*/  IMAD.U32 R10, RZ, RZ, UR38 ;  /* 0x00000026ff0a7e24 */ /* 0x000fc6000f8e00ff */
[----:B------:R1:W-:Y:S04]  /*daf0*/  STL.128 [R1+0x80], R4 ;  /* 0x0000800401007387 */ /* 0x0003e80000100c00 */
[----:B-1----:R0:W5:Y:S01]  /*db00*/  LDL R5, [R1+0x44c] ;  /* 0x00044c0001057983 */ /* 0x0021620000100800 */
[----:B------:R-:W-:Y:S02]  /*db10*/  IADD3 R28, P2, R10, 0x74, RZ ;  /* 0x000000740a1c7810 */ /* 0x000fe40007f5e0ff */
[----:B------:R-:W-:Y:S01]  /*db20*/  IADD3 R44, P5, R44, 0x60, RZ ;  /* 0x000000602c2c7810 */ /* 0x000fe20007fbe0ff */
[----:B------:R-:W-:Y:S01]  /*db30*/  IMAD.X R27, RZ, RZ, UR37, P6 ;  /* 0x00000025ff1b7e24 */ /* 0x000fe2000b0e06ff */
[----:B------:R-:W-:Y:S01]  /*db40*/  IADD3 R54, P1, R54, 0x68, RZ ;  /* 0x0000006836367810 */ /* 0x000fe20007f3e0ff */
[----:B------:R-:W-:Y:S01]  /*db50*/  IMAD.X R29, RZ, RZ, UR37, P2 ;  /* 0x00000025ff1d7e24 */ /* 0x000fe200090e06ff */
[----:B------:R-:W-:Y:S01]  /*db60*/  IADD3 R63, P4, R63, 0x78, RZ ;  /* 0x000000783f3f7810 */ /* 0x000fe20007f9e0ff */
[----:B------:R-:W-:Y:S01]  /*db70*/  IMAD.X R43, RZ, RZ, UR37, P5 ;  /* 0x00000025ff2b7e24 */ /* 0x000fe2000a8e06ff */
[----:B------:R-:W-:-:S02]  /*db80*/  IADD3 R61, P3, R61, 0x80, RZ ;  /* 0x000000803d3d7810 */ /* 0x000fc40007f7e0ff */
[----:B------:R-:W-:Y:S02]  /*db90*/  IADD3 R46, P2, R46, 0x88, RZ ;  /* 0x000000882e2e7810 */ /* 0x000fe40007f5e0ff */
[----:B------:R-:W-:Y:S02]  /*dba0*/  IADD3 R52, P6, R52, 0x90, RZ ;  /* 0x0000009034347810 */ /* 0x000fe40007fde0ff */
[----:B------:R-:W-:Y:S01]  /*dbb0*/  IADD3 R50, P5, R50, 0x98, RZ ;  /* 0x0000009832327810 */ /* 0x000fe20007fbe0ff */
[----:B------:R-:W-:Y:S02]  /*dbc0*/  IMAD.X R53, RZ, RZ, UR37, P1 ;  /* 0x00000025ff357e24 */ /* 0x000fe400088e06ff */
[----:B------:R-:W-:Y:S02]  /*dbd0*/  IMAD.X R62, RZ, RZ, UR37, P4 ;  /* 0x00000025ff3e7e24 */ /* 0x000fe4000a0e06ff */
[----:B------:R-:W-:Y:S02]  /*dbe0*/  IMAD.X R60, RZ, RZ, UR37, P3 ;  /* 0x00000025ff3c7e24 */ /* 0x000fe400098e06ff */
[----:B------:R-:W-:-:S02]  /*dbf0*/  IMAD.X R45, RZ, RZ, UR37, P2 ;  /* 0x00000025ff2d7e24 */ /* 0x000fc400090e06ff */
[----:B------:R-:W-:Y:S02]  /*dc00*/  IMAD.X R51, RZ, RZ, UR37, P6 ;  /* 0x00000025ff337e24 */ /* 0x000fe4000b0e06ff */
[----:B------:R-:W-:Y:S01]  /*dc10*/  IMAD.X R49, RZ, RZ, UR37, P5 ;  /* 0x00000025ff317e24 */ /* 0x000fe2000a8e06ff */
[----:B0-----:R-:W-:Y:S06]  /*dc20*/  @!P0 BRA `(.L_x_6756) ;  /* 0x0000000000708947 */ /* 0x001fec0003800000 */
[----:B------:R-:W-:Y:S01]  /*dc30*/  MOV R14, 0x0 ;  /* 0x00000000000e7802 */ /* 0x000fe20000000f00 */
[----:B------:R-:W-:Y:S01]  /*dc40*/  ULDC.64 UR4, c[0x4][0xf0] ;  /* 0x01003c0000047ab9 */ /* 0x000fe20000000a00 */
[----:B------:R-:W-:Y:S01]  /*dc50*/  ULDC.64 UR6, c[0x4][0xf8] ;  /* 0x01003e0000067ab9 */ /* 0x000fe20000000a00 */
[----:B------:R-:W-:Y:S02]  /*dc60*/  IMAD.U32 R4, RZ, RZ, UR4 ;  /* 0x00000004ff047e24 */ /* 0x000fe4000f8e00ff */
[----:B-----5:R-:W-:Y:S01]  /*dc70*/  IMAD.U32 R5, RZ, RZ, UR5 ;  /* 0x00000005ff057e24 */ /* 0x020fe2000f8e00ff */
        /* <DEDUP_REMOVED lines=11> */
.L_x_6757:
        /* <DEDUP_REMOVED lines=12> */
.L_x_6756:
[----:B------:R-:W-:Y:S05]  /*ddf0*/  BSYNC B6 ;  /* 0x0000000000067941 */ /* 0x000fea0003800000 */
.L_x_6755:
[----:B-----5:R-:W-:Y:S01]  /*de00*/  SHF.R.S32.HI R4, RZ, 0x1f, R3 ;  /* 0x0000001fff047819 */ /* 0x020fe20000011403 */
[----:B------:R-:W-:Y:S01]  /*de10*/  UIADD3 UR4, UP0, UR38, 0x70, URZ ;  /* 0x0000007026047890 */ /* 0x000fe2000ff1e03f */
[----:B------:R-:W0:Y:S01]  /*de20*/  LDC.64 R10, c[0x0][0xad8] ;  /* 0x0002b600ff0a7b82 */ /* 0x000e220000000a00 */
[----:B------:R1:W-:Y:S01]  /*de30*/  STL.64 [R1+0xc0], R26 ;  /* 0x0000c01a01007387 */ /* 0x0003e20000100a00 */
[----:B------:R-:W-:Y:S01]  /*de40*/  LEA.HI R4, R4, R3, RZ, 0x3 ;  /* 0x0000000304047211 */ /* 0x000fe200078f18ff */
[----:B------:R-:W-:Y:S01]  /*de50*/  UIADD3.X UR5, URZ, UR37, URZ, UP0, !UPT ;  /* 0x000000253f057290 */ /* 0x000fe200087fe43f */
[----:B------:R-:W-:Y:S01]  /*de60*/  IMAD.MOV.U32 R21, RZ, RZ, 0x20 ;  /* 0x00000020ff157424 */ /* 0x000fe200078e00ff */
[----:B------:R-:W-:Y:S01]  /*de70*/  UIADD3 UR6, UP0, UR38, 0xb0, URZ ;  /* 0x000000b026067890 */ /* 0x000fe2000ff1e03f */
[C---:B------:R-:W-:Y:S01]  /*de80*/  LOP3.LUT R6, R4.reuse, 0xfffffff8, RZ, 0xc0, !PT ;  /* 0xfffffff804067812 */ /* 0x040fe200078ec0ff */
[----:B------:R-:W-:Y:S01]  /*de90*/  IMAD.U32 R8, RZ, RZ, UR4 ;  /* 0x00000004ff087e24 */ /* 0x000fe2000f8e00ff */
[----:B------:R-:W2:Y:S01]  /*dea0*/  LDC.64 R12, c[0x0][0xae0] ;  /* 0x0002b800ff0c7b82 */ /* 0x000ea20000000a00 */
[----:B------:R-:W-:Y:S01]  /*deb0*/  UIADD3 UR4, UP1, UR38, 0xa0, URZ ;  /* 0x000000a026047890 */ /* 0x000fe2000ff3e03f */
[----:B------:R-:W-:Y:S01]  /*dec0*/  IMAD.MOV.U32 R20, RZ, RZ, 0x10 ;  /* 0x00000010ff147424 */ /* 0x000fe200078e00ff */
[----:B------:R-:W-:Y:S01]  /*ded0*/  UIADD3.X UR7, URZ, UR37, URZ, UP0, !UPT ;  /* 0x000000253f077290 */ /* 0x000fe200087fe43f */
[----:B------:R-:W-:Y:S01]  /*dee0*/  IMAD.IADD R15, R3, 0x1, -R6 ;  /* 0x00000001030f7824 */ /* 0x000fe200078e0a06 */
[----:B------:R-:W-:Y:S01]  /*def0*/  STL.64 [R1+0xb0], R192 ;  /* 0x0000b0c001007387 */ /* 0x000fe20000100a00 */
[----:B------:R-:W-:-:S02]  /*df00*/  IMAD.SHL.U32 R6, R4, 0x40, RZ ;  /* 0x0000004004067824 */ /* 0x000fc400078e00ff */
[C---:B------:R-:W-:Y:S01]  /*df10*/  IMAD.SHL.U32 R3, R15.reuse, 0x40, RZ ;  /* 0x000000400f037824 */ /* 0x040fe200078e00ff */
[----:B-1----:R-:W1:Y:S01]  /*df20*/  LDC R26, c[0x0][0xad4] ;  /* 0x0002b500ff1a7b82 */ /* 0x002e620000000800 */
[----:B------:R-:W-:Y:S01]  /*df30*/  LOP3.LUT P0, RZ, R15, 0x2, RZ, 0xc0, !PT ;  /* 0x000000020fff7812 */ /* 0x000fe2000780c0ff */
[----:B------:R-:W-:Y:S01]  /*df40*/  STL.U8 [R1+0xc8], RZ ;  /* 0x0000c8ff01007387 */ /* 0x000fe20000100000 */
[----:B------:R-:W-:Y:S01]  /*df50*/  LOP3.LUT R7, R6, 0xfffffe00, RZ, 0xc0, !PT ;  /* 0xfffffe0006077812 */ /* 0x000fe200078ec0ff */
[----:B------:R-:W-:Y:S01]  /*df60*/  IMAD.MOV.U32 R6, RZ, RZ, R28 ;  /* 0x000000ffff067224 */ /* 0x000fe200078e001c */
[----:B------:R-:W-:Y:S01]  /*df70*/  LOP3.LUT R4, R3, 0x1c0, RZ, 0xc0, !PT ;  /* 0x000001c003047812 */ /* 0x000fe200078ec0ff */
[----:B------:R-:W-:Y:S01]  /*df80*/  STL.U8 [R1+0xfc], RZ ;  /* 0x0000fcff01007387 */ /* 0x000fe20000100000 */
[----:B------:R-:W-:Y:S01]  /*df90*/  LOP3.LUT P1, RZ, R15, 0x4, RZ, 0xc0, !PT ;  /* 0x000000040fff7812 */ /* 0x000fe2000782c0ff */
[----:B------:R-:W-:Y:S01]  /*dfa0*/  IMAD R0, R0, 0x400, R7 ;  /* 0x0000040000007824 */ /* 0x000fe200078e0207 */
[----:B------:R-:W-:Y:S01]  /*dfb0*/  LOP3.LUT R3, R4, 0x8, R5, 0xf8, !PT ;  /* 0x0000000804037812 */ /* 0x000fe200078ef805 */
[----:B------:R-:W-:Y:S01]  /*dfc0*/  IMAD.U32 R5, RZ, RZ, UR5 ;  /* 0x00000005ff057e24 */ /* 0x000fe2000f8e00ff */
[----:B------:R-:W-:Y:S01]  /*dfd0*/  SHF.R.U32.HI R4, RZ, 0x3, R4 ;  /* 0x00000003ff047819 */ /* 0x000fe20000011604 */
[----:B------:R-:W-:Y:S01]  /*dfe0*/  IMAD.MOV.U32 R7, RZ, RZ, R29 ;  /* 0x000000ffff077224 */ /* 0x000fe200078e001d */
[----:B------:R-:W-:Y:S01]  /*dff0*/  UIADD3.X UR5, URZ, UR37, URZ, UP1, !UPT ;  /* 0x000000253f057290 */ /* 0x000fe20008ffe43f */
[----:B------:R-:W3:Y:S01]  /*e000*/  LDC R30, c[0x0][0x450] ;  /* 0x00011400ff1e7b82 */ /* 0x000ee20000000800 */
[----:B------:R-:W-:Y:S01]  /*e010*/  LOP3.LUT R3, R3, R4, RZ, 0x3c, !PT ;  /* 0x0000000403037212 */ /* 0x000fe200078e3cff */
[----:B------:R-:W-:Y:S01]  /*e020*/  IMAD.MOV.U32 R4, RZ, RZ, R8 ;  /* 0x000000ffff047224 */ /* 0x000fe200078e0008 */
[----:B------:R-:W-:Y:S01]  /*e030*/  SEL R21, R21, 0xffffffe0, !P1 ;  /* 0xffffffe015157807 */ /* 0x000fe20004800000 */
[----:B0-----:R-:W-:Y:S01]  /*e040*/  IMAD.MOV.U32 R27, RZ, RZ, R10 ;  /* 0x000000ffff1b7224 */ /* 0x001fe200078e000a */
[----:B------:R-:W-:Y:S01]  /*e050*/  SEL R20, R20, 0xfffffff0, !P0 ;  /* 0xfffffff014147807 */ /* 0x000fe20004000000 */
[----:B------:R-:W-:Y:S01]  /*e060*/  IMAD.IADD R0, R0, 0x1, R3 ;  /* 0x0000000100007824 */ /* 0x000fe200078e0203 */
[----:B------:R0:W-:Y:S01]  /*e070*/  STL.128 [R1+0x100], R4 ;  /* 0x0001000401007387 */ /* 0x0001e20000100c00 */
[----:B------:R-:W4:Y:S01]  /*e080*/  LDC.64 R8, c[0x0][0x448] ;  /* 0x00011200ff087b82 */ /* 0x000f220000000a00 */
[----:B------:R-:W-:-:S02]  /*e090*/  IMAD.MOV.U32 R3, RZ, RZ, 0x2 ;  /* 0x00000002ff037424 */ /* 0x000fc400078e00ff */
[----:B------:R-:W-:Y:S01]  /*e0a0*/  STL.64 [R1+0xa0], R20 ;  /* 0x0000a01401007387 */ /* 0x000fe20000100a00 */
[----:B------:R-:W-:Y:S02]  /*e0b0*/  IMAD.U32 R28, RZ, RZ, UR6 ;  /* 0x00000006ff1c7e24 */ /* 0x000fe4000f8e00ff */
[----:B------:R-:W-:Y:S01]  /*e0c0*/  IMAD.U32 R29, RZ, RZ, UR7 ;  /* 0x00000007ff1d7e24 */ /* 0x000fe2000f8e00ff */
[----:B-1----:R-:W-:Y:S01]  /*e0d0*/  STL.128 [R1+0xd0], R24 ;  /* 0x0000d01801007387 */ /* 0x002fe20000100c00 */
[----:B------:R-:W-:Y:S02]  /*e0e0*/  VIADD R34, R33, 0xffffff80 ;  /* 0xffffff8021227836 */ /* 0x000fe40000000000 */
[----:B------:R-:W-:Y:S01]  /*e0f0*/  IMAD.U32 R33, RZ, RZ, UR38 ;  /* 0x00000026ff217e24 */ /* 0x000fe2000f8e00ff */
[----:B------:R-:W-:Y:S01]  /*e100*/  STL.U8 [R1+0x118], RZ ;  /* 0x000118ff01007387 */ /* 0x000fe20000100000 */
[----:B------:R-:W-:Y:S02]  /*e110*/  IMAD.U32 R35, RZ, RZ, UR38 ;  /* 0x00000026ff237e24 */ /* 0x000fe4000f8e00ff */
[----:B0-----:R-:W-:Y:S01]  /*e120*/  IMAD.WIDE.U32 R4, R0, R3, UR44 ;  /* 0x0000002c00047e25 */ /* 0x001fe2000f8e0003 */
[----:B------:R0:W-:Y:S01]  /*e130*/  STL.64 [R1+0xb8], R28 ;  /* 0x0000b81c01007387 */ /* 0x0001e20000100a00 */
[----:B------:R-:W-:-:S02]  /*e140*/  IADD3 R33, P1, R33, 0x118, RZ ;  /* 0x0000011821217810 */ /* 0x000fc40007f3e0ff */
[----:B------:R-:W-:Y:S01]  /*e150*/  IMAD.U32 R6, RZ, RZ, UR4 ;  /* 0x00000004ff067e24 */ /* 0x000fe2000f8e00ff */
[----:B------:R-:W-:Y:S01]  /*e160*/  IADD3 R14, P2, R4, 0x36400, RZ ;  /* 0x00036400040e7810 */ /* 0x000fe20007f5e0ff */
[----:B------:R-:W-:Y:S01]  /*e170*/  IMAD.U32 R7, RZ, RZ, UR5 ;  /* 0x00000005ff077e24 */ /* 0x000fe2000f8e00ff */
[----:B------:R-:W-:Y:S01]  /*e180*/  ULDC UR4, c[0x0][0x3f4] ;  /* 0x0000fd0000047ab9 */ /* 0x000fe20000000800 */
[----:B------:R-:W-:Y:S01]  /*e190*/  IMAD.MOV.U32 R4, RZ, RZ, RZ ;  /* 0x000000ffff047224 */ /* 0x000fe200078e00ff */
[----:B----4-:R-:W-:Y:S01]  /*e1a0*/  STL.64 [R1+0xf0], R8 ;  /* 0x0000f00801007387 */ /* 0x010fe20000100a00 */
[----:B------:R-:W-:Y:S01]  /*e1b0*/  IMAD.X R15, RZ, RZ, R5, P2 ;  /* 0x000000ffff0f7224 */ /* 0x000fe200010e0605 */
[----:B------:R-:W-:Y:S01]  /*e1c0*/  ISETP.LT.AND P0, PT, RZ, UR4, PT ;  /* 0x00000004ff007c0c */ /* 0x000fe2000bf01270 */
[----:B------:R-:W-:Y:S01]  /*e1d0*/  IMAD.MOV.U32 R5, RZ, RZ, R11 ;  /* 0x000000ffff057224 */ /* 0x000fe200078e000b */
[----:B------:R2:W-:Y:S01]  /*e1e0*/  STL.64 [R1+0x110], R6 ;  /* 0x0001100601007387 */ /* 0x0005e20000100a00 */
[----:B0-----:R-:W-:Y:S01]  /*e1f0*/  IMAD.U32 R29, RZ, RZ, UR38 ;  /* 0x00000026ff1d7e24 */ /* 0x001fe2000f8e00ff */
[----:B------:R-:W-:Y:S01]  /*e200*/  IADD3 R35, P5, R35, 0xb8, RZ ;  /* 0x000000b823237810 */ /* 0x000fe20007fbe0ff */
[----:B------:R-:W-:Y:S01]  /*e210*/  IMAD.U32 R28, RZ, RZ, UR38 ;  /* 0x00000026ff1c7e24 */ /* 0x000fe2000f8e00ff */
[----:B------:R-:W-:Y:S01]  /*e220*/  STL.64 [R1+0xa8], R14 ;  /* 0x0000a80e01007387 */ /* 0x000fe20000100a00 */
[----:B------:R-:W-:Y:S01]  /*e230*/  IMAD.X R48, RZ, RZ, UR37, P1 ;  /* 0x00000025ff307e24 */ /* 0x000fe200088e06ff */
[----:B------:R-:W-:Y:S01]  /*e240*/  IADD3 R29, P2, R29, 0xfc, RZ ;  /* 0x000000fc1d1d7810 */ /* 0x000fe20007f5e0ff */
[----:B------:R-:W-:Y:S01]  /*e250*/  IMAD.X R57, RZ, RZ, UR37, P5 ;  /* 0x00000025ff397e24 */ /* 0x000fe2000a8e06ff */
[----:B---3--:R0:W-:Y:S01]  /*e260*/  STL [R1+0xf8], R30 ;  /* 0x0000f81e01007387 */ /* 0x0081e20000100800 */
[----:B------:R-:W-:-:S02]  /*e270*/  IADD3 R28, P3, R28, 0xcc, RZ ;  /* 0x000000cc1c1c7810 */ /* 0x000fc40007f7e0ff */
[----:B------:R-:W-:Y:S01]  /*e280*/  IMAD.X R42, RZ, RZ, UR37, P2 ;  /* 0x00000025ff2a7e24 */ /* 0x000fe200090e06ff */
[----:B------:R-:W-:Y:S01]  /*e290*/  STL [R1+0x414], R34 ;  /* 0x0004142201007387 */ /* 0x000fe20000100800 */
[----:B--2---:R-:W-:Y:S02]  /*e2a0*/  IMAD.MOV.U32 R6, RZ, RZ, R12 ;  /* 0x000000ffff067224 */ /* 0x004fe400078e000c */
[----:B------:R-:W-:Y:S01]  /*e2b0*/  IMAD.MOV.U32 R7, RZ, RZ, R13 ;  /* 0x000000ffff077224 */ /* 0x000fe200078e000d */
[----:B------:R1:W-:Y:S01]  /*e2c0*/  STL [R1+0xcc], R34 ;  /* 0x0000cc2201007387 */ /* 0x0003e20000100800 */
[----:B------:R-:W-:Y:S02]  /*e2d0*/  IMAD.X R39, RZ, RZ, UR37, P3 ;  /* 0x00000025ff277e24 */ /* 0x000fe400098e06ff */
[----:B0-----:R-:W-:Y:S01]  /*e2e0*/  IMAD.U32 R30, RZ, RZ, UR38 ;  /* 0x00000026ff1e7e24 */ /* 0x001fe2000f8e00ff */
[----:B------:R0:W-:Y:S04]  /*e2f0*/  STL.128 [R1+0xe0], R4 ;  /* 0x0000e00401007387 */ /* 0x0001e80000100c00 */
[----:B------:R-:W-:Y:S01]  /*e300*/  IADD3 R30, P4, R30, 0xc8, RZ ;  /* 0x000000c81e1e7810 */ /* 0x000fe20007f9e0ff */
[----:B-1----:R-:W-:-:S04]  /*e310*/  IMAD.U32 R34, RZ, RZ, UR38 ;  /* 0x00000026ff227e24 */ /* 0x002fc8000f8e00ff */
[----:B------:R-:W-:Y:S01]  /*e320*/  IMAD.X R47, RZ, RZ, UR37, P4 ;  /* 0x00000025ff2f7e24 */ /* 0x000fe2000a0e06ff */
[----:B------:R-:W-:-:S05]  /*e330*/  IADD3 R34, P6, R34, 0x100, RZ ;  /* 0x0000010022227810 */ /* 0x000fca0007fde0ff */
[----:B------:R-:W-:Y:S01]  /*e340*/  IMAD.X R55, RZ, RZ, UR37, P6 ;  /* 0x00000025ff377e24 */ /* 0x000fe2000b0e06ff */
[----:B0-----:R-:W-:Y:S07]  /*e350*/  @P0 BRA `(.L_x_6758) ;  /* 0x0000000000400947 */ /* 0x001fee0003800000 */
        /* <DEDUP_REMOVED lines=10> */
.L_x_6761:
[----:B-1----:R1:W2:Y:S02]  /*e400*/  SYNCS.PHASECHK.TRANS64.TRYWAIT P0, [R2+URZ+0x38800], R3 ;  /* 0x03880003020075a7 */ /* 0x0022a4000800017f */
[----:B--2---:R-:W-:Y:S05]  /*e410*/  @!P0 NANOSLEEP.SYNCS 0x989680 ;  /* 0x009896800000895d */ /* 0x004fea0003900000 */
[----:B------:R-:W2:Y:S02]  /*e420*/  @!P0 SYNCS.PHASECHK.TRANS64 P0, [R2+URZ+0x38800], R3 ;  /* 0x03880003020085a7 */ /* 0x000ea4000800007f */
[----:B--2---:R-:W-:Y:S05]  /*e430*/  @!P0 BRA `(.L_x_6761) ;  /* 0xfffffffc00f08947 */ /* 0x004fea000383ffff */
.L_x_6760:
[----:B------:R-:W-:Y:S05]  /*e440*/  BSYNC B0 ;  /* 0x0000000000007941 */ /* 0x000fea0003800000 */
.L_x_6759:
[----:B------:R-:W-:Y:S05]  /*e450*/  BRA `(.L_x_6762) ;  /* 0x0000002c00a87947 */ /* 0x000fea0003800000 */
.L_x_6758:
[----:B------:R-:W-:Y:S01]  /*e460*/  LOP3.LUT P0, RZ, R58, 0x3ff, RZ, 0xc0, !PT ;  /* 0x000003ff3aff7812 */ /* 0x000fe2000780c0ff */
[----:B------:R-:W-:Y:S01]  /*e470*/  ULDC.64 UR4, c[0x0][0x3f8] ;  /* 0x0000fe0000047ab9 */ /* 0x000fe20000000a00 */
[----:B------:R-:W-:Y:S01]  /*e480*/  SHF.R.S32.HI R0, RZ, 0x1f, R36 ;  /* 0x0000001fff007819 */ /* 0x000fe20000011424 */
[----:B------:R-:W-:Y:S01]  /*e490*/  ULDC.64 UR6, c[0x0][0x408] ;  /* 0x0001020000067ab9 */ /* 0x000fe20000000a00 */
[----:B------:R-:W-:Y:S01]  /*e4a0*/  IMAD.WIDE.U32 R26, R36, UR4, RZ ;  /* 0x00000004241a7c25 */ /* 0x000fe2000f8e00ff */
[----:B------:R-:W-:Y:S03]  /*e4b0*/  BSSY B6, `(.L_x_6763) ;  /* 0x0000019000067945 */ /* 0x000fe60003800000 */
        /* <DEDUP_REMOVED lines=24> */
.L_x_6764:
[----:B------:R-:W-:Y:S05]  /*e640*/  BSYNC B6 ;  /* 0x0000000000067941 */ /* 0x000fea0003800000 */
.L_x_6763:
[----:B------:R-:W2:Y:S01]  /*e650*/  LDL R0, [R1+0x50] ;  /* 0x0000500001007983 */ /* 0x000ea20000100800 */
[----:B------:R-:W-:Y:S01]  /*e660*/  ULDC.U8 UR4, c[0x0][0x410] ;  /* 0x0001040000047ab9 */ /* 0x000fe20000000000 */
[----:B------:R-:W-:Y:S01]  /*e670*/  BSSY B0, `(.L_x_6765) ;  /* 0x00002c0000007945 */ /* 0x000fe20003800000 */
[----:B------:R-:W-:Y:S01]  /*e680*/  ISETP.NE.AND P0, PT, RZ, UR4, PT ;  /* 0x00000004ff007c0c */ /* 0x000fe2000bf05270 */
[----:B--2---:R-:W-:-:S12]  /*e690*/  IMAD R0, R0, 0x40, R155 ;  /* 0x0000004000007824 */ /* 0x004fd800078e029b */
[----:B------:R-:W-:Y:S05]  /*e6a0*/  @!P0 BRA `(.L_x_6766) ;  /* 0x0000001400b08947 */ /* 0x000fea0003800000 */
[----:B------:R-:W2:Y:S01]  /*e6b0*/  LDL R20, [R1+0x418] ;  /* 0x0004180001147983 */ /* 0x000ea20000100800 */
[----:B------:R-:W0:Y:S01]  /*e6c0*/  LDC R69, c[0x0][0x448] ;  /* 0x00011200ff457b82 */ /* 0x000e220000000800 */
[----:B------:R-:W-:Y:S01]  /*e6d0*/  ULDC.64 UR4, c[0x0][0x3f8] ;  /* 0x0000fe0000047ab9 */ /* 0x000fe20000000a00 */
[----:B------:R-:W-:Y:S01]  /*e6e0*/  ULDC.64 UR6, c[0x0][0x408] ;  /* 0x0001020000067ab9 */ /* 0x000fe20000000a00 */
[----:B------:R-:W-:Y:S02]  /*e6f0*/  IMAD.MOV.U32 R27, RZ, RZ, R25 ;  /* 0x000000ffff1b7224 */ /* 0x000fe400078e0019 */
[----:B------:R-:W-:Y:S01]  /*e700*/  IMAD.MOV.U32 R59, RZ, RZ, R65 ;  /* 0x000000ffff3b7224 */ /* 0x000fe200078e0041 */
[----:B0-----:R-:W-:-:S13]  /*e710*/  ISETP.NE.AND P0, PT, R69, 0x1, PT ;  /* 0x000000014500780c */ /* 0x001fda0003f05270 */
[----:B------:R-:W0:Y:S08]  /*e720*/  @P0 LDC R4, c[0x0][0x44c] ;  /* 0x00011300ff040b82 */ /* 0x000e300000000800 */
[----:B------:R-:W1:Y:S01]  /*e730*/  @P0 LDC R5, c[0x0][0x450] ;  /* 0x00011400ff050b82 */ /* 0x000e620000000800 */
[----:B--2---:R-:W-:-:S04]  /*e740*/  IMAD R3, R20, 0x20, R0 ;  /* 0x0000002014037824 */ /* 0x004fc800078e0200 */
        /* <DEDUP_REMOVED lines=23> */
.L_x_7073:
        /* <DEDUP_REMOVED lines=8> */
[----:B------:R-:W3:Y:S01]  /*e940*/  LDL R11, [R1+0x424] ;  /* 0x00042400010b7983 */ /* 0x000ee20000100800 */
[----:B------:R-:W-:Y:S01]  /*e950*/  ULDC UR4, c[0x0][0x3f4] ;  /* 0x0000fd0000047ab9 */ /* 0x000fe20000000800 */
[----:B--2---:R-:W-:Y:S01]  /*e960*/  IMAD.MOV.U32 R4, RZ, RZ, R6 ;  /* 0x000000ffff047224 */ /* 0x004fe200078e0006 */
[----:B------:R-:W-:Y:S01]  /*e970*/  ISETP.GE.AND P2, PT, R152, UR4, PT ;  /* 0x0000000498007c0c */ /* 0x000fe2000bf46270 */
[----:B-1----:R-:W-:Y:S01]  /*e980*/  IMAD.MOV.U32 R5, RZ, RZ, R3 ;  /* 0x000000ffff057224 */ /* 0x002fe200078e0003 */
[----:B------:R-:W-:Y:S02]  /*e990*/  ISETP.GE.AND P3, PT, R160, UR4, PT ;  /* 0x00000004a0007c0c */ /* 0x000fe4000bf66270 */
[----:B------:R-:W-:-:S09]  /*e9a0*/  CS2R R58, SRZ ;  /* 0x00000000003a7805 */ /* 0x000fd2000001ff00 */
[----:B------:R-:W-:-:S04]  /*e9b0*/  @!P2 IMAD.WIDE R4, R152, 0x2, R4 ;  /* 0x000000029804a825 */ /* 0x000fc800078e0204 */
[----:B------:R-:W-:Y:S01]  /*e9c0*/  @!P3 IMAD.SHL.U32 R9, R160, 0x2, RZ ;  /* 0x00000002a009b824 */ /* 0x000fe200078e00ff */
[----:B------:R1:W5:Y:S01]  /*e9d0*/  @!P2 LD.E.64 R58, desc[UR46][R4.64] ;  /* 0x0000002e043aa980 */ /* 0x000362000c101b00 */
[----:B------:R-:W-:Y:S02]  /*e9e0*/  CS2R R64, SRZ ;  /* 0x0000000000407805 */ /* 0x000fe4000001ff00 */
[----:B------:R-:W-:Y:S02]  /*e9f0*/  CS2R R26, SRZ ;  /* 0x00000000001a7805 */ /* 0x000fe4000001ff00 */
[----:B------:R-:W-:Y:S02]  /*ea00*/  CS2R R24, SRZ ;  /* 0x0000000000187805 */ /* 0x000fe4000001ff00 */
[-C--:B-1----:R-:W-:Y:S02]  /*ea10*/  @!P3 IADD3 R4, P0, R6, R9.reuse, RZ ;  /* 0x000000090604b210 */ /* 0x082fe40007f1e0ff */
[----:B----4-:R-:W-:Y:S01]  /*ea20*/  @!P3 IADD3 R6, P1, R8, R9, RZ ;  /* 0x000000090806b210 */ /* 0x010fe20007f3e0ff */
[----:B---3--:R-:W-:-:S02]  /*ea30*/  IMAD.MOV.U32 R9, RZ, RZ, R7 ;  /* 0x000000ffff097224 */ /* 0x008fc400078e0007 */
[----:B------:R-:W-:-:S05]  /*ea40*/  @!P2 IMAD.WIDE R8, R152, 0x2, R8 ;  /* 0x000000029808a825 */ /* 0x000fca00078e0208 */
[----:B------:R1:W5:Y:S01]  /*ea50*/  @!P2 LD.E.64 R64, desc[UR46][R8.64] ;  /* 0x0000002e0840a980 */ /* 0x000362000c101b00 */
[----:B------:R-:W-:-:S05]  /*ea60*/  @!P3 SHF.L.U64.HI R12, R160, 0x1, R11 ;  /* 0x00000001a00cb819 */ /* 0x000fca000001020b */
[--C-:B------:R-:W-:Y:S02]  /*ea70*/  @!P3 IMAD.X R5, R3, 0x1, R12.reuse, P0 ;  /* 0x000000010305b824 */ /* 0x100fe400000e060c */
[----:B------:R-:W-:-:S03]  /*ea80*/  @!P3 IMAD.X R7, R7, 0x1, R12, P1 ;  /* 0x000000010707b824 */ /* 0x000fc600008e060c */
[----:B------:R1:W5:Y:S04]  /*ea90*/  @!P3 LD.E.64 R26, desc[UR46][R4.64] ;  /* 0x0000002e041ab980 */ /* 0x000368000c101b00 */
[----:B------:R1:W5:Y:S02]  /*eaa0*/  @!P3 LD.E.64 R24, desc[UR46][R6.64] ;  /* 0x0000002e0618b980 */ /* 0x000364000c101b00 */
.L_x_6769:
[----:B------:R-:W-:Y:S05]  /*eab0*/  BSYNC B1 ;  /* 0x0000000000017941 */ /* 0x000fea0003800000 */
.L_x_6768:
[----:B-1---5:R-:W-:Y:S01]  /*eac0*/  IMAD.MOV.U32 R3, RZ, RZ, R26 ;  /* 0x000000ffff037224 */ /* 0x022fe200078e001a */
[----:B------:R-:W-:Y:S01]  /*ead0*/  UMOV UR4, 0xffffffff ;  /* 0xffffffff00047882 */ /* 0x000fe20000000000 */
[----:B------:R-:W-:Y:S01]  /*eae0*/  IMAD.MOV.U32 R4, RZ, RZ, R27 ;  /* 0x000000ffff047224 */ /* 0x000fe200078e001b */
[----:B------:R-:W-:Y:S01]  /*eaf0*/  CS2R R20, SRZ ;  /* 0x0000000000147805 */ /* 0x000fe2000001ff00 */
[----:B------:R-:W-:Y:S01]  /*eb00*/  IMAD.MOV.U32 R5, RZ, RZ, R58 ;  /* 0x000000ffff057224 */ /* 0x000fe200078e003a */
[----:B------:R-:W-:Y:S01]  /*eb10*/  PRMT R74, R3, 0x7610, R74 ;  /* 0x00007610034a7816 */ /* 0x000fe2000000004a */
        /* <DEDUP_REMOVED lines=14> */
[----:B------:R1:W0:Y:S04]  /*ec00*/  SHFL.IDX PT, R6, R10, 0x1, 0x1c1f ;  /* 0x003c1f000a067f89 */ /* 0x00022800000e0000 */
[----:B---3--:R1:W3:Y:S04]  /*ec10*/  SHFL.IDX PT, R7, R67, 0x1, 0x1c1f ;  /* 0x003c1f0043077f89 */ /* 0x0082e800000e0000 */
[----:B------:R1:W0:Y:S02]  /*ec20*/  SHFL.IDX PT, R14, R66, 0x1, 0x1c1f ;  /* 0x003c1f00420e7f89 */ /* 0x00022400000e0000 */
.L_x_7079:
[----:B------:R-:W5:Y:S01]  /*ec30*/  LDL R5, [R1+0x1cc] ;  /* 0x0001cc0001057983 */ /* 0x000f620000100800 */
[----:B------:R-:W-:Y:S01]  /*ec40*/  VIADD R0, R0, 0x20 ;  /* 0x0000002000007836 */ /* 0x000fe20000000000 */
[----:B------:R-:W-:Y:S01]  /*ec50*/  BSSY B1, `(.L_x_6771) ;  /* 0x0000022000017945 */ /* 0x000fe20003800000 */
[----:B01----:R-:W-:Y:S02]  /*ec60*/  CS2R R10, SRZ ;  /* 0x00000000000a7805 */ /* 0x003fe4000001ff00 */
[----:B----4-:R-:W-:Y:S02]  /*ec70*/  CS2R R8, SRZ ;  /* 0x0000000000087805 */ /* 0x010fe4000001ff00 */
[----:B------:R-:W-:Y:S02]  /*ec80*/  CS2R R12, SRZ ;  /* 0x00000000000c7805 */ /* 0x000fe4000001ff00 */
[----:B------:R-:W-:Y:S02]  /*ec90*/  ISETP.GE.AND P0, PT, R0, R69, PT ;  /* 0x000000450000720c */ /* 0x000fe40003f06270 */
[----:B-----5:R-:W-:-:S04]  /*eca0*/  LEA.HI R4, R5, R5, RZ, 0x1 ;  /* 0x0000000505047211 */ /* 0x020fc800078f08ff */
[----:B------:R-:W-:-:S05]  /*ecb0*/  LOP3.LUT R4, R4, 0xfffffffe, RZ, 0xc0, !PT ;  /* 0xfffffffe04047812 */ /* 0x000fca00078ec0ff */
[----:B------:R-:W-:-:S05]  /*ecc0*/  IMAD.IADD R4, R5, 0x1, -R4 ;  /* 0x0000000105047824 */ /* 0x000fca00078e0a04 */
[----:B------:R-:W-:Y:S01]  /*ecd0*/  SHF.L.U32 R67, R4, 0x1f, RZ ;  /* 0x0000001f04437819 */ /* 0x000fe200000006ff */
[----:B------:R-:W-:Y:S06]  /*ece0*/  @P0 BRA `(.L_x_6772) ;  /* 0x0000000000600947 */ /* 0x000fec0003800000 */
[----:B------:R-:W4:Y:S01]  /*ecf0*/  LDL R15, [R1+0x424] ;  /* 0x00042400010f7983 */ /* 0x000f220000100800 */
[----:B------:R-:W-:Y:S01]  /*ed00*/  ULDC UR4, c[0x0][0x3f4] ;  /* 0x0000fd0000047ab9 */ /* 0x000fe20000000800 */
[----:B------:R-:W-:Y:S01]  /*ed10*/  IMAD.MOV.U32 R4, RZ, RZ, R6 ;  /* 0x000000ffff047224 */ /* 0x000fe200078e0006 */
[----:B------:R-:W-:Y:S01]  /*ed20*/  ISETP.GE.AND P2, PT, R152, UR4, PT ;  /* 0x0000000498007c0c */ /* 0x000fe2000bf46270 */
[----:B--2---:R-:W-:Y:S01]  /*ed30*/  IMAD.MOV.U32 R5, RZ, RZ, R3 ;  /* 0x000000ffff057224 */ /* 0x004fe200078e0003 */
[----:B------:R-:W-:Y:S02]  /*ed40*/  ISETP.GE.AND P3, PT, R160, UR4, PT ;  /* 0x00000004a0007c0c */ /* 0x000fe4000bf66270 */
[----:B------:R-:W-:Y:S01]  /*ed50*/  CS2R R10, SRZ ;  /* 0x00000000000a7805 */ /* 0x000fe2000001ff00 */
[----:B------:R-:W-:-:S08]  /*ed60*/  IMAD.MOV.U32 R8, RZ, RZ, R14 ;  /* 0x000000ffff087224 */ /* 0x000fd000078e000e */
[----:B------:R-:W-:-:S04]  /*ed70*/  @!P2 IMAD.WIDE R4, R152, 0x2, R4 ;  /* 0x000000029804a825 */ /* 0x000fc800078e0204 */
[----:B------:R-:W-:Y:S01]  /*ed80*/  @!P3 IMAD.SHL.U32 R9, R160, 0x2, RZ ;  /* 0x00000002a009b824 */ /* 0x000fe200078e00ff */
[----:B------:R0:W5:Y:S01]  /*ed90*/  @!P2 LD.E.64 R10, desc[UR46][R4.64] ;  /* 0x0000002e040aa980 */ /* 0x000162000c101b00 */
[----:B------:R-:W-:Y:S02]  /*eda0*/  CS2R R12, SRZ ;  /* 0x00000000000c7805 */ /* 0x000fe4000001ff00 */
[----:B------:R-:W-:Y:S02]  /*edb0*/  CS2R R20, SRZ ;  /* 0x0000000000147805 */ /* 0x000fe4000001ff00 */
[-C--:B0-----:R-:W-:Y:S02]  /*edc0*/  @!P3 IADD3 R4, P0, R6, R9.reuse, RZ ;  /* 0x000000090604b210 */ /* 0x081fe40007f1e0ff */
[----:B------:R-:W-:Y:S01]  /*edd0*/  @!P3 IADD3 R6, P1, R14, R9, RZ ;  /* 0x000000090e06b210 */ /* 0x000fe20007f3e0ff */
[----:B---3--:R-:W-:Y:S01]  /*ede0*/  IMAD.MOV.U32 R9, RZ, RZ, R7 ;  /* 0x000000ffff097224 */ /* 0x008fe200078e0007 */
[----:B----4-:R-:W-:Y:S01]  /*edf0*/  @!P3 SHF.L.U64.HI R0, R160, 0x1, R15 ;  /* 0x00000001a000b819 */ /* 0x010fe2000001020f */
[----:B------:R-:W-:Y:S01]  /*ee00*/  @!P2 IMAD.WIDE R14, R152, 0x2, R8 ;  /* 0x00000002980ea825 */ /* 0x000fe200078e0208 */
[----:B------:R-:W-:-:S03]  /*ee10*/  CS2R R8, SRZ ;  /* 0x0000000000087805 */ /* 0x000fc6000001ff00 */
[--C-:B------:R-:W-:Y:S01]  /*ee20*/  @!P3 IMAD.X R5, R3, 0x1, R0.reuse, P0 ;  /* 0x000000010305b824 */ /* 0x100fe200000e0600 */
[----:B------:R0:W5:Y:S01]  /*ee30*/  @!P2 LD.E.64 R12, desc[UR46][R14.64] ;  /* 0x0000002e0e0ca980 */ /* 0x000162000c101b00 */
[----:B------:R-:W-:-:S03]  /*ee40*/  @!P3 IMAD.X R7, R7, 0x1, R0, P1 ;  /* 0x000000010707b824 */ /* 0x000fc600008e0600 */
[----:B------:R0:W5:Y:S04]  /*ee50*/  @!P3 LD.E.64 R20, desc[UR46][R4.64] ;  /* 0x0000002e0414b980 */ /* 0x000168000c101b00 */
[----:B------:R0:W5:Y:S02]  /*ee60*/  @!P3 LD.E.64 R8, desc[UR46][R6.64] ;  /* 0x0000002e0608b980 */ /* 0x000164000c101b00 */
.L_x_6772:
[----:B------:R-:W-:Y:S05]  /*ee70*/  BSYNC B1 ;  /* 0x0000000000017941 */ /* 0x000fea0003800000 */
.L_x_6771:
[----:B------:R-:W1:Y:S01]  /*ee80*/  SYNCS.PHASECHK.TRANS64.TRYWAIT P0, [R2+URZ+0x38800], R67 ;  /* 0x03880043020075a7 */ /* 0x000e62000800017f */
[----:B------:R-:W-:Y:S04]  /*ee90*/  BSSY B1, `(.L_x_6773) ;  /* 0x0000002000017945 */ /* 0x000fe80003800000 */
[----:B-1----:R-:W-:Y:S05]  /*eea0*/  @!P0 BRA `(.L_x_6774) ;  /* 0x0000026800a08947 */ /* 0x002fea0003800000 */
.L_x_7080:
[----:B------:R-:W-:Y:S05]  /*eeb0*/  BSYNC B1 ;  /* 0x0000000000017941 */ /* 0x000fea0003800000 */
.L_x_6773:
[----:B0-----:R-:W4:Y:S01]  /*eec0*/  LDL R5, [R1+0x50] ;  /* 0x0000500001057983 */ /* 0x001f220000100800 */
[C---:B------:R-:W-:Y:S01]  /*eed0*/  IMAD.SHL.U32 R0, R158.reuse, 0x40, RZ ;  /* 0x000000409e007824 */ /* 0x040fe200078e00ff */
[----:B------:R-:W-:Y:S01]  /*eee0*/  LOP3.LUT P1, RZ, R158, 0x4, RZ, 0xc0, !PT ;  /* 0x000000049eff7812 */ /* 0x000fe2000782c0ff */
[----:B-----5:R-:W-:Y:S01]  /*eef0*/  IMAD.MOV.U32 R4, RZ, RZ, R21 ;  /* 0x000000ffff047224 */ /* 0x020fe200078e0015 */
[----:B------:R-:W-:Y:S01]  /*ef00*/  BSSY B1, `(.L_x_6775) ;  /* 0x000007f000017945 */ /* 0x000fe20003800000 */
[----:B------:R-:W-:Y:S01]  /*ef10*/  IMAD.MOV.U32 R6, RZ, RZ, R8 ;  /* 0x000000ffff067224 */ /* 0x000fe200078e0008 */
[----:B--2---:R-:W-:Y:S02]  /*ef20*/  LOP3.LUT R3, R0, 0x1c0, RZ, 0xc0, !PT ;  /* 0x000001c000037812 */ /* 0x004fe400078ec0ff */
[----:B------:R-:W-:Y:S01]  /*ef30*/  PRMT R15, R4, 0x7610, R15 ;  /* 0x00007610040f7816 */ /* 0x000fe2000000000f */
[----:B------:R-:W-:Y:S01]  /*ef40*/  IMAD.MOV.U32 R4, RZ, RZ, R11 ;  /* 0x000000ffff047224 */ /* 0x000fe200078e000b */
[----:B------:R-:W-:-:S02]  /*ef50*/  LOP3.LUT R0, R3, 0x18, R16, 0xf8, !PT ;  /* 0x0000001803007812 */ /* 0x000fc400078ef810 */
[----:B------:R-:W-:Y:S02]  /*ef60*/  SHF.R.U32.HI R3, RZ, 0x3, R3 ;  /* 0x00000003ff037819 */ /* 0x000fe40000011603 */
[----:B------:R-:W-:Y:S01]  /*ef70*/  PRMT R68, R4, 0x7610, R68 ;  /* 0x0000761004447816 */ /* 0x000fe20000000044 */
[----:B------:R-:W-:Y:S01]  /*ef80*/  IMAD.MOV.U32 R4, RZ, RZ, R9 ;  /* 0x000000ffff047224 */ /* 0x000fe200078e0009 */
[----:B------:R-:W-:Y:S02]  /*ef90*/  LOP3.LUT R0, R0, R3, RZ, 0x3c, !PT ;  /* 0x0000000300007212 */ /* 0x000fe400078e3cff */
[----:B------:R-:W-:Y:S01]  /*efa0*/  PRMT R36, R6, 0x7610, R36 ;  /* 0x0000761006247816 */ /* 0x000fe20000000024 */
[----:B------:R-:W-:Y:S01]  /*efb0*/  IMAD.MOV.U32 R6, RZ, RZ, R13 ;  /* 0x000000ffff067224 */ /* 0x000fe200078e000d */
[----:B------:R-:W-:Y:S01]  /*efc0*/  PRMT R66, R4, 0x7610, R66 ;  /* 0x0000761004427816 */ /* 0x000fe20000000042 */
[----:B------:R-:W-:Y:S02]  /*efd0*/  IMAD R3, R223, 0x200, R0 ;  /* 0x00000200df037824 */ /* 0x000fe400078e0200 */
[----:B------:R-:W-:Y:S01]  /*efe0*/  IMAD.MOV.U32 R0, RZ, RZ, R20 ;  /* 0x000000ffff007224 */ /* 0x000fe200078e0014 */
[----:B-1----:R-:W-:Y:S01]  /*eff0*/  PRMT R67, R6, 0x7610, R67 ;  /* 0x0000761006437816 */ /* 0x002fe20000000043 */
[----:B------:R-:W-:-:S02]  /*f000*/  IMAD R2, R3, 0x2, R2 ;  /* 0x0000000203027824 */ /* 0x000fc400078e0202 */
[----:B------:R-:W-:Y:S02]  /*f010*/  IMAD.MOV.U32 R3, RZ, RZ, R10 ;  /* 0x000000ffff037224 */ /* 0x000fe400078e000a */
[----:B---3--:R-:W-:-:S03]  /*f020*/  VIADD R7, R2, 0x20400 ;  /* 0x0002040002077836 */ /* 0x008fc60000000000 */
[----:B------:R-:W-:Y:S01]  /*f030*/  PRMT R70, R3, 0x7610, R70 ;  /* 0x0000761003467816 */ /* 0x000fe20000000046 */
[----:B------:R-:W-:Y:S02]  /*f040*/  VIADD R3, R2, 0x20440 ;  /* 0x0002044002037836 */ /* 0x000fe40000000000 */
[----:B------:R-:W-:Y:S02]  /*f050*/  @P1 VIADD R3, R7, 0xffffffc0 ;  /* 0xffffffc007031836 */ /* 0x000fe40000000000 */
[----:B----4-:R-:W-:-:S05]  /*f060*/  IMAD R5, R5, -0x40, R69 ;  /* 0xffffffc005057824 */ /* 0x010fca00078e0245 */
[----:B------:R-:W-:Y:S01]  /*f070*/  VIMNMX R14, R5, 0x40, PT ;  /* 0x00000040050e7848 */ /* 0x000fe20003fe0100 */
[----:B------:R-:W-:-:S03]  /*f080*/  IMAD.MOV.U32 R5, RZ, RZ, R12 ;  /* 0x000000ffff057224 */ /* 0x000fc600078e000c */
[----:B------:R-:W-:Y:S02]  /*f090*/  ISETP.GE.AND P0, PT, R155, R14, PT ;  /* 0x0000000e9b00720c */ /* 0x000fe40003f06270 */
[----:B------:R-:W-:-:S11]  /*f0a0*/  PRMT R69, R5, 0x7610, R69 ;  /* 0x0000761005457816 */ /* 0x000fd60000000045 */
[----:B------:R-:W-:Y:S05]  /*f0b0*/  @P0 BRA `(.L_x_6776) ;  /* 0x00000004008c0947 */ /* 0x000fea0003800000 */
[----:B------:R-:W0:Y:S01]  /*f0c0*/  LDC R5, c[0x0][0x3f4] ;  /* 0x0000fd00ff057b82 */ /* 0x000e220000000800 */
[----:B------:R-:W-:Y:S01]  /*f0d0*/  BSSY B2, `(.L_x_6777) ;  /* 0x0000032000027945 */ /* 0x000fe20003800000 */
[-C--:B0-----:R-:W-:Y:S02]  /*f0e0*/  ISETP.GE.AND P0, PT, R152, R5.reuse, PT ;  /* 0x000000059800720c */ /* 0x081fe40003f06270 */
[----:B------:R-:W-:-:S11]  /*f0f0*/  ISETP.GE.AND P1, PT, R160, R5, PT ;  /* 0x00000005a000720c */ /* 0x000fd60003f26270 */
[----:B------:R-:W-:Y:S05]  /*f100*/  @P0 BRA `(.L_x_6778) ;  /* 0x0000000000b80947 */ /* 0x000fea0003800000 */
[----:B------:R-:W0:Y:S01]  /*f110*/  LDS.128 R4, [R2+0x20400] ;  /* 0x0204000002047984 */ /* 0x000e220000000c00 */
[----:B------:R-:W-:Y:S02]  /*f120*/  SHF.R.U32.HI R79, RZ, 0x10, R65 ;  /* 0x00000010ff4f7819 */ /* 0x000fe40000011641 */
[----:B------:R-:W-:Y:S02]  /*f130*/  SHF.R.U32.HI R76, RZ, 0x10, R59 ;  /* 0x00000010ff4c7819 */ /* 0x000fe4000001163b */
[----:B------:R-:W-:Y:S02]  /*f140*/  PRMT R79, R80, 0x5410, R79 ;  /* 0x00005410504f7816 */ /* 0x000fe4000000004f */
[----:B------:R-:W-:Y:S02]  /*f150*/  SHF.R.U64 R75, R58, 0x10, R59 ;  /* 0x000000103a4b7819 */ /* 0x000fe4000000123b */
[----:B------:R-:W-:Y:S01]  /*f160*/  PRMT R76, R68, 0x5432, R76 ;  /* 0x00005432444c7816 */ /* 0x000fe2000000004c */
[----:B------:R-:W-:Y:S01]  /*f170*/  IMAD.U32 R80, R79, 0x10000, RZ ;  /* 0x000100004f507824 */ /* 0x000fe200078e00ff */
[----:B------:R-:W-:-:S02]  /*f180*/  SHF.R.U64 R78, R64, 0x10, R65 ;  /* 0x00000010404e7819 */ /* 0x000fc40000001241 */
[----:B------:R-:W-:Y:S01]  /*f190*/  PRMT R75, R77, 0x5410, R75 ;  /* 0x000054104d4b7816 */ /* 0x000fe2000000004b */
[C---:B------:R-:W-:Y:S01]  /*f1a0*/  IMAD.U32 R77, R76.reuse, 0x10000, RZ ;  /* 0x000100004c4d7824 */ /* 0x040fe200078e00ff */
[----:B------:R-:W-:Y:S02]  /*f1b0*/  LOP3.LUT R79, R79, 0xffff0000, RZ, 0xc0, !PT ;  /* 0xffff00004f4f7812 */ /* 0x000fe400078ec0ff */
        /* <DEDUP_REMOVED lines=10> */
[C---:B------:R-:W-:Y:S01]  /*f260*/  FFMA.FTZ R81, R58.reuse, R77, -R81 ;  /* 0x0000004d3a517223 */ /* 0x040fe20000010851 */
[----:B------:R-:W-:Y:S01]  /*f270*/  FMUL.FTZ R77, R65, R76 ;  /* 0x0000004c414d7220 */ /* 0x000fe20000410000 */
[----:B------:R-:W-:Y:S02]  /*f280*/  IMAD.U32 R7, R5, 0x10000, RZ ;  /* 0x0001000005077824 */ /* 0x000fe400078e00ff */
[----:B------:R-:W-:Y:S01]  /*f290*/  FFMA.FTZ R80, R58, R80, R59 ;  /* 0x000000503a507223 */ /* 0x000fe2000001003b */
        /* <DEDUP_REMOVED lines=21> */
.L_x_6778:
[----:B------:R-:W-:Y:S05]  /*f3f0*/  BSYNC B2 ;  /* 0x0000000000027941 */ /* 0x000fea0003800000 */
.L_x_6777:
        /* <DEDUP_REMOVED lines=47> */
.L_x_6776:
[----:B------:R-:W-:Y:S05]  /*f6f0*/  BSYNC B1 ;  /* 0x0000000000017941 */ /* 0x000fea0003800000 */
.L_x_6775:
[----:B01----:R-:W2:Y:S02]  /*f700*/  LDL R4, [R1+0x428] ;  /* 0x0004280001047983 */ /* 0x003ea40000100800 */
[----:B--2---:R-:W-:-:S13]  /*f710*/  ISETP.GE.AND P0, PT, R4, R14, PT ;  /* 0x0000000e0400720c */ /* 0x004fda0003f06270 */
[----:B------:R-:W-:Y:S05]  /*f720*/  @P0 BRA `(.L_x_6779) ;  /* 0x0000001800d00947 */ /* 0x000fea0003800000 */
[----:B------:R-:W0:Y:S01]  /*f730*/  LDC R5, c[0x0][0x3f4] ;  /* 0x0000fd00ff057b82 */ /* 0x000e220000000800 */
[----:B------:R-:W-:Y:S01]  /*f740*/  BSSY B1, `(.L_x_6780) ;  /* 0x0000032000017945 */ /* 0x000fe20003800000 */
[-C--:B0-----:R-:W-:Y:S02]  /*f750*/  ISETP.GE.AND P0, PT, R152, R5.reuse, PT ;  /* 0x000000059800720c */ /* 0x081fe40003f06270 */
[----:B------:R-:W-:-:S11]  /*f760*/  ISETP.GE.AND P1, PT, R160, R5, PT ;  /* 0x00000005a000720c */ /* 0x000fd60003f26270 */
[----:B------:R-:W-:Y:S05]  /*f770*/  @P0 BRA `(.L_x_6781) ;  /* 0x0000000000b80947 */ /* 0x000fea0003800000 */
[----:B------:R-:W0:Y:S01]  /*f780*/  LDS.128 R4, [R2+0x21400] ;  /* 0x0214000002047984 */ /* 0x000e220000000c00 */
[----:B------:R-:W-:Y:S02]  /*f790*/  SHF.R.U64 R25, R10, 0x10, R11 ;  /* 0x000000100a197819 */ /* 0x000fe4000000120b */
[--C-:B------:R-:W-:Y:S02]  /*f7a0*/  SHF.R.U64 R10, R12, 0x10, R13.reuse ;  /* 0x000000100c0a7819 */ /* 0x100fe4000000120d */
        /* <DEDUP_REMOVED lines=15> */
[----:B------:R-:W-:Y:S01]  /*f8a0*/  FMUL.FTZ R11, R11, R14 ;  /* 0x0000000e0b0b7220 */ /* 0x000fe20000410000 */
[C---:B------:R-:W-:Y:S01]  /*f8b0*/  IMAD.U32 R6, R4.reuse, 0x10000, RZ ;  /* 0x0001000004067824 */ /* 0x040fe200078e00ff */
[----:B------:R-:W-:Y:S01]  /*f8c0*/  LOP3.LUT R4, R4, 0xffff0000, RZ, 0xc0, !PT ;  /* 0xffff000004047812 */ /* 0x000fe200078ec0ff */
[C---:B------:R-:W-:Y:S02]  /*f8d0*/  IMAD.U32 R7, R5.reuse, 0x10000, RZ ;  /* 0x0001000005077824 */ /* 0x040fe400078e00ff */
[C---:B------:R-:W-:Y:S01]  /*f8e0*/  FFMA.FTZ R59, R10.reuse, R24, R11 ;  /* 0x000000180a3b7223 */ /* 0x040fe2000001000b */
[----:B------:R-:W-:Y:S01]  /*f8f0*/  FFMA.FTZ R26, R10, R14, -R25 ;  /* 0x0000000e0a1a7223 */ /* 0x000fe20000010819 */
[C---:B------:R-:W-:Y:S01]  /*f900*/  IMAD.U32 R11, R70.reuse, 0x10000, RZ ;  /* 0x00010000460b7824 */ /* 0x040fe200078e00ff */
[----:B------:R-:W-:Y:S01]  /*f910*/  LOP3.LUT R5, R5, 0xffff0000, RZ, 0xc0, !PT ;  /* 0xffff000005057812 */ /* 0x000fe200078ec0ff */
[CC--:B------:R-:W-:Y:S01]  /*f920*/  FMUL.FTZ R27, R13.reuse, R67.reuse ;  /* 0x000000430d1b7220 */ /* 0x0c0fe20000410000 */
[-C--:B------:R-:W-:Y:S01]  /*f930*/  FMUL.FTZ R25, R13, R68.reuse ;  /* 0x000000440d197220 */ /* 0x080fe20000410000 */
[C---:B------:R-:W-:Y:S01]  /*f940*/  LOP3.LUT R10, R69.reuse, 0xffff0000, RZ, 0xc0, !PT ;  /* 0xffff0000450a7812 */ /* 0x040fe200078ec0ff */
[----:B------:R-:W-:Y:S01]  /*f950*/  IMAD.U32 R13, R69, 0x10000, RZ ;  /* 0x00010000450d7824 */ /* 0x000fe200078e00ff */
[----:B------:R-:W-:Y:S01]  /*f960*/  LOP3.LUT R70, R70, 0xffff0000, RZ, 0xc0, !PT ;  /* 0xffff000046467812 */ /* 0x000fe200078ec0ff */
        /* <DEDUP_REMOVED lines=15> */
.L_x_6781:
[----:B------:R-:W-:Y:S05]  /*fa60*/  BSYNC B1 ;  /* 0x0000000000017941 */ /* 0x000fea0003800000 */
.L_x_6780:
[----:B------:R-:W-:Y:S05]  /*fa70*/  @P1 BRA `(.L_x_6779) ;  /* 0x0000001400fc1947 */ /* 0x000fea0003800000 */
[----:B0-----:R-:W0:Y:S01]  /*fa80*/  LDS.128 R4, [R3+0x1000] ;  /* 0x0010000003047984 */ /* 0x001e220000000c00 */
[----:B------:R-:W-:Y:S02]  /*fa90*/  SHF.R.U64 R13, R20, 0x10, R21 ;  /* 0x00000010140d7819 */ /* 0x000fe40000001215 */
[----:B------:R-:W-:Y:S02]  /*faa0*/  SHF.R.U64 R11, R8, 0x10, R9 ;  /* 0x00000010080b7819 */ /* 0x000fe40000001209 */
[----:B------:R-:W-:Y:S02]  /*fab0*/  SHF.R.U32.HI R20, RZ, 0x10, R21 ;  /* 0x00000010ff147819 */ /* 0x000fe40000011615 */
[----:B------:R-:W-:Y:S02]  /*fac0*/  SHF.R.U32.HI R9, RZ, 0x10, R9 ;  /* 0x00000010ff097819 */ /* 0x000fe40000011609 */
[----:B------:R-:W-:Y:S02]  /*fad0*/  PRMT R15, R15, 0x5410, R20 ;  /* 0x000054100f0f7816 */ /* 0x000fe40000000014 */
[----:B------:R-:W-:-:S02]  /*fae0*/  PRMT R66, R66, 0x5410, R9 ;  /* 0x0000541042427816 */ /* 0x000fc40000000009 */
[----:B------:R-:W-:Y:S02]  /*faf0*/  PRMT R10, R0, 0x5410, R13 ;  /* 0x00005410000a7816 */ /* 0x000fe4000000000d */
[----:B------:R-:W-:Y:S01]  /*fb00*/  PRMT R36, R36, 0x5410, R11 ;  /* 0x0000541024247816 */ /* 0x000fe2000000000b */
        /* <DEDUP_REMOVED lines=12> */
[----:B------:R-:W-:Y:S01]  /*fbd0*/  FMUL.FTZ R20, R7, R66 ;  /* 0x0000004207147220 */ /* 0x000fe20000410000 */
[----:B------:R-:W-:-:S02]  /*fbe0*/  IMAD.U32 R4, R5, 0x10000, RZ ;  /* 0x0001000005047824 */ /* 0x000fc400078e00ff */
[C---:B------:R-:W-:Y:S01]  /*fbf0*/  FFMA.FTZ R6, R8.reuse, R11, -R15 ;  /* 0x0000000b08067223 */ /* 0x040fe2000001080f */
[----:B------:R-:W-:Y:S01]  /*fc00*/  FFMA.FTZ R21, R8, R13, R14 ;  /* 0x0000000d08157223 */ /* 0x000fe2000001000e */
[-C--:B------:R-:W-:Y:S01]  /*fc10*/  FMUL.FTZ R8, R7, R12.reuse ;  /* 0x0000000c07087220 */ /* 0x080fe20000410000 */
[----:B------:R-:W-:Y:S01]  /*fc20*/  IMAD.U32 R11, R36, 0x10000, RZ ;  /* 0x00010000240b7824 */ /* 0x000fe200078e00ff */
[----:B------:R-:W-:Y:S01]  /*fc30*/  LOP3.LUT R5, R5, 0xffff0000, RZ, 0xc0, !PT ;  /* 0xffff000005057812 */ /* 0x000fe200078ec0ff */
[----:B------:R-:W-:Y:S01]  /*fc40*/  IMAD.U32 R7, R10, 0x10000, RZ ;  /* 0x000100000a077824 */ /* 0x000fe200078e00ff */
[----:B------:R-:W-:Y:S01]  /*fc50*/  LOP3.LUT R36, R36, 0xffff0000, RZ, 0xc0, !PT ;  /* 0xffff000024247812 */ /* 0x000fe200078ec0ff */
[C---:B------:R-:W-:Y:S01]  /*fc60*/  FFMA.FTZ R20, R9.reuse, R12, -R20 ;  /* 0x0000000c09147223 */ /* 0x040fe20000010814 */
        /* <DEDUP_REMOVED lines=16> */
.L_x_6766:
        /* <DEDUP_REMOVED lines=40> */
[----:B--2---:R-:W-:-:S06]  /*fff0*/  @!P1 IMAD.X R9, R3, 0x1, R6, P2 ;  /* 0x0000000103099824 */ /* 0x004fcc00010e0606 */
[----:B------:R-:W2:Y:S01]  /*10000*/  @!P1 LD.E.128 R8, desc[UR46][R8.64] ;  /* 0x0000002e08089980 */ /* 0x000ea2000c101d00 */
[----:B---3--:R-:W-:-:S05]  /*10010*/  @!P1 IADD3 R4, P2, R14, R7, RZ ;  /* 0x000000070e049210 */ /* 0x008fca0007f5e0ff */
[----:B----4-:R-:W-:-:S06]  /*10020*/  @!P1 IMAD.X R5, R5, 0x1, R6, P2 ;  /* 0x0000000105059824 */ /* 0x010fcc00010e0606 */
[----:B------:R-:W3:Y:S01]  /*10030*/  @!P1 LD.E.128 R4, desc[UR46][R4.64] ;  /* 0x0000002e04049980 */ /* 0x000ee2000c101d00 */
[----:B------:R-:W-:Y:S02]  /*10040*/  CS2R R20, SRZ ;  /* 0x0000000000147805 */ /* 0x000fe4000001ff00 */
[----:B------:R-:W-:Y:S02]  /*10050*/  CS2R R58, SRZ ;  /* 0x00000000003a7805 */ /* 0x000fe4000001ff00 */
[----:B------:R-:W-:Y:S01]  /*10060*/  CS2R R66, SRZ ;  /* 0x0000000000427805 */ /* 0x000fe2000001ff00 */
[----:B------:R-:W0:Y:S01]  /*10070*/  SHFL.IDX PT, R14, R68, 0x1, 0x1c1f ;  /* 0x003c1f00440e7f89 */ /* 0x000e2200000e0000 */
[----:B------:R-:W-:-:S03]  /*10080*/  CS2R R64, SRZ ;  /* 0x0000000000407805 */ /* 0x000fc6000001ff00 */
[----:B------:R-:W1:Y:S04]  /*10090*/  SHFL.IDX PT, R25, R25, 0x1, 0x1c1f ;  /* 0x003c1f0019197f89 */ /* 0x000e6800000e0000 */
[----:B------:R4:W0:Y:S01]  /*100a0*/  SHFL.IDX PT, R24, R36, 0x1, 0x1c1f ;  /* 0x003c1f0024187f89 */ /* 0x00082200000e0000 */
[----:B--2---:R-:W-:Y:S02]  /*100b0*/  @!P1 IMAD.MOV.U32 R20, RZ, RZ, R10 ;  /* 0x000000ffff149224 */ /* 0x004fe400078e000a */
[----:B------:R-:W-:Y:S02]  /*100c0*/  @!P1 IMAD.MOV.U32 R59, RZ, RZ, R9 ;  /* 0x000000ffff3b9224 */ /* 0x000fe400078e0009 */
[----:B------:R-:W-:Y:S02]  /*100d0*/  IMAD.MOV.U32 R3, RZ, RZ, R20 ;  /* 0x000000ffff037224 */ /* 0x000fe400078e0014 */
[----:B------:R-:W-:-:S02]  /*100e0*/  @!P1 IMAD.MOV.U32 R21, RZ, RZ, R11 ;  /* 0x000000ffff159224 */ /* 0x000fc400078e000b */
[----:B------:R-:W-:Y:S01]  /*100f0*/  @!P1 IMAD.MOV.U32 R58, RZ, RZ, R8 ;  /* 0x000000ffff3a9224 */ /* 0x000fe200078e0008 */
[----:B------:R-:W-:Y:S01]  /*10100*/  PRMT R82, R3, 0x7610, R82 ;  /* 0x0000761003527816 */ /* 0x000fe20000000052 */
[----:B------:R-:W-:Y:S01]  /*10110*/  IMAD.MOV.U32 R9, RZ, RZ, R59 ;  /* 0x000000ffff097224 */ /* 0x000fe200078e003b */
[----:B------:R2:W0:Y:S01]  /*10120*/  SHFL.IDX PT, R3, R26, 0x1, 0x1c1f ;  /* 0x003c1f001a037f89 */ /* 0x00042200000e0000 */
[----:B---3--:R-:W-:Y:S02]  /*10130*/  @!P1 IMAD.MOV.U32 R66, RZ, RZ, R4 ;  /* 0x000000ffff429224 */ /* 0x008fe400078e0004 */
[----:B------:R-:W-:Y:S01]  /*10140*/  @!P1 IMAD.MOV.U32 R67, RZ, RZ, R5 ;  /* 0x000000ffff439224 */ /* 0x000fe200078e0005 */
[----:B----4-:R-:W-:Y:S01]  /*10150*/  PRMT R36, R9, 0x7610, R36 ;  /* 0x0000761009247816 */ /* 0x010fe20000000024 */
[----:B------:R-:W-:Y:S02]  /*10160*/  @!P1 IMAD.MOV.U32 R64, RZ, RZ, R6 ;  /* 0x000000ffff409224 */ /* 0x000fe400078e0006 */
[----:B------:R-:W-:-:S02]  /*10170*/  @!P1 IMAD.MOV.U32 R65, RZ, RZ, R7 ;  /* 0x000000ffff419224 */ /* 0x000fc400078e0007 */
        /* <DEDUP_REMOVED lines=12> */
[----:B012---:R-:W-:-:S07]  /*10240*/  PRMT R86, R5, 0x7610, R86 ;  /* 0x0000761005567816 */ /* 0x007fce0000000056 */
.L_x_7090:
        /* <DEDUP_REMOVED lines=18> */
[-C--:B------:R-:W-:Y:S02]  /*10370*/  IADD3 R4, P1, R24, R9.reuse, RZ ;  /* 0x0000000918047210 */ /* 0x080fe40007f3e0ff */
[----:B------:R-:W-:-:S03]  /*10380*/  IADD3 R8, P2, R14, R9, RZ ;  /* 0x000000090e087210 */ /* 0x000fc60007f5e0ff */
[--C-:B------:R-:W-:Y:S02]  /*10390*/  IMAD.X R5, R3, 0x1, R0.reuse, P1 ;  /* 0x0000000103057824 */ /* 0x100fe400008e0600 */
[----:B------:R-:W-:-:S04]  /*103a0*/  IMAD.X R9, R25, 0x1, R0, P2 ;  /* 0x0000000119097824 */ /* 0x000fc800010e0600 */
[----:B------:R-:W5:Y:S04]  /*103b0*/  LD.E.128 R4, desc[UR46][R4.64] ;  /* 0x0000002e04047980 */ /* 0x000f68000c101d00 */
[----:B------:R-:W5:Y:S02]  /*103c0*/  LD.E.128 R8, desc[UR46][R8.64] ;  /* 0x0000002e08087980 */ /* 0x000f64000c101d00 */
.L_x_6784:
[----:B------:R-:W-:Y:S05]  /*103d0*/  BSYNC B1 ;  /* 0x0000000000017941 */ /* 0x000fea0003800000 */
.L_x_6783:
[----:B------:R-:W0:Y:S01]  /*103e0*/  SYNCS.PHASECHK.TRANS64.TRYWAIT P1, [R2+URZ+0x38800], R13 ;  /* 0x0388000d020075a7 */ /* 0x000e22000802017f */
[----:B------:R-:W-:Y:S04]  /*103f0*/  BSSY B1, `(.L_x_6785) ;  /* 0x0000002000017945 */ /* 0x000fe80003800000 */
[----:B0-----:R-:W-:Y:S05]  /*10400*/  @!P1 BRA `(.L_x_6786) ;  /* 0x0000025800c49947 */ /* 0x001fea0003800000 */
.L_x_7091:
[----:B------:R-:W-:Y:S05]  /*10410*/  BSYNC B1 ;  /* 0x0000000000017941 */ /* 0x000fea0003800000 */
.L_x_6785:
[----:B------:R-:W2:Y:S04]  /*10420*/  LDL R0, [R1+0x50] ;  /* 0x0000500001007983 */ /* 0x000ea80000100800 */
[----:B------:R-:W3:Y:S01]  /*10430*/  LDL R14, [R1+0x428] ;  /* 0x00042800010e7983 */ /* 0x000ee20000100800 */
[----:B-----5:R-:W-:Y:S02]  /*10440*/  IMAD.MOV.U32 R12, RZ, RZ, R7 ;  /* 0x000000ffff0c7224 */ /* 0x020fe400078e0007 */
[----:B0-----:R-:W-:-:S03]  /*10450*/  IMAD.MOV.U32 R13, RZ, RZ, R10 ;  /* 0x000000ffff0d7224 */ /* 0x001fc600078e000a */
[----:B------:R-:W-:Y:S01]  /*10460*/  PRMT R68, R12, 0x7610, R68 ;  /* 0x000076100c447816 */ /* 0x000fe20000000044 */
[----:B------:R-:W-:Y:S01]  /*10470*/  IMAD.MOV.U32 R12, RZ, RZ, R5 ;  /* 0x000000ffff0c7224 */ /* 0x000fe200078e0005 */
[----:B------:R-:W-:Y:S01]  /*10480*/  BSSY B1, `(.L_x_6787) ;  /* 0x0000076000017945 */ /* 0x000fe20003800000 */
[----:B------:R-:W-:Y:S01]  /*10490*/  IMAD.MOV.U32 R3, RZ, RZ, R6 ;  /* 0x000000ffff037224 */ /* 0x000fe200078e0006 */
[----:B------:R-:W-:Y:S01]  /*104a0*/  PRMT R75, R13, 0x7610, R75 ;  /* 0x000076100d4b7816 */ /* 0x000fe2000000004b */
[----:B------:R-:W-:Y:S01]  /*104b0*/  IMAD.MOV.U32 R70, RZ, RZ, R9 ;  /* 0x000000ffff467224 */ /* 0x000fe200078e0009 */
[----:B------:R-:W-:Y:S01]  /*104c0*/  PRMT R76, R12, 0x7610, R76 ;  /* 0x000076100c4c7816 */ /* 0x000fe2000000004c */
[----:B--2---:R-:W-:-:S05]  /*104d0*/  IMAD R0, R0, -0x40, R27 ;  /* 0xffffffc000007824 */ /* 0x004fca00078e021b */
[----:B------:R-:W-:-:S04]  /*104e0*/  VIMNMX R0, R0, 0x40, PT ;  /* 0x0000004000007848 */ /* 0x000fc80003fe0100 */
[-C--:B------:R-:W-:Y:S02]  /*104f0*/  ISETP.GE.OR P1, PT, R155, R0.reuse, P0 ;  /* 0x000000009b00720c */ /* 0x080fe40000726670 */
[----:B---3--:R-:W-:Y:S01]  /*10500*/  ISETP.GE.OR P0, PT, R14, R0, P0 ;  /* 0x000000000e00720c */ /* 0x008fe20000706670 */
[----:B------:R-:W-:Y:S02]  /*10510*/  IMAD.MOV.U32 R0, RZ, RZ, R4 ;  /* 0x000000ffff007224 */ /* 0x000fe400078e0004 */
[----:B------:R-:W-:-:S03]  /*10520*/  IMAD.MOV.U32 R14, RZ, RZ, R11 ;  /* 0x000000ffff0e7224 */ /* 0x000fc600078e000b */
[----:B------:R-:W-:Y:S01]  /*10530*/  PRMT R77, R0, 0x7610, R77 ;  /* 0x00007610004d7816 */ /* 0x000fe2000000004d */
[----:B------:R-:W-:Y:S01]  /*10540*/  IMAD.MOV.U32 R0, RZ, RZ, R8 ;  /* 0x000000ffff007224 */ /* 0x000fe200078e0008 */
[----:B------:R-:W-:-:S03]  /*10550*/  PRMT R74, R14, 0x7610, R74 ;  /* 0x000076100e4a7816 */ /* 0x000fc6000000004a */
[----:B------:R-:W-:Y:S05]  /*10560*/  @P1 BRA `(.L_x_6788) ;  /* 0x00000004009c1947 */ /* 0x000fea0003800000 */
[----:B------:R-:W-:Y:S01]  /*10570*/  IMAD.SHL.U32 R12, R158, 0x40, RZ ;  /* 0x000000409e0c7824 */ /* 0x000fe200078e00ff */
[----:B------:R-:W-:Y:S01]  /*10580*/  SHF.R.U64 R58, R58, 0x10, R59 ;  /* 0x000000103a3a7819 */ /* 0x000fe2000000123b */
[----:B------:R-:W-:Y:S01]  /*10590*/  IMAD.IADD R14, R16, 0x1, R71 ;  /* 0x00000001100e7824 */ /* 0x000fe200078e0247 */
[----:B------:R-:W-:Y:S01]  /*105a0*/  SHF.R.U64 R81, R66, 0x10, R67 ;  /* 0x0000001042517819 */ /* 0x000fe20000001243 */
[----:B------:R-:W-:Y:S01]  /*105b0*/  IMAD.SHL.U32 R24, R223, 0x200, RZ ;  /* 0x00000200df187824 */ /* 0x000fe200078e00ff */
[----:B------:R-:W-:Y:S02]  /*105c0*/  LOP3.LUT R15, R12, 0x1c0, RZ, 0xc0, !PT ;  /* 0x000001c00c0f7812 */ /* 0x000fe400078ec0ff */
[----:B------:R-:W-:Y:S02]  /*105d0*/  SHF.R.U32.HI R59, RZ, 0x10, R59 ;  /* 0x00000010ff3b7819 */ /* 0x000fe4000001163b */
[----:B------:R-:W-:Y:S02]  /*105e0*/  LOP3.LUT R12, R15, 0x38, R16, 0xf8, !PT ;  /* 0x000000380f0c7812 */ /* 0x000fe400078ef810 */
[----:B------:R-:W-:-:S02]  /*105f0*/  SHF.R.U32.HI R73, RZ, 0x3, R15 ;  /* 0x00000003ff497819 */ /* 0x000fc4000001160f */
[----:B------:R-:W-:Y:S02]  /*10600*/  LOP3.LUT R14, R15, 0x38, R14, 0xf8, !PT ;  /* 0x000000380f0e7812 */ /* 0x000fe400078ef80e */
[C-C-:B------:R-:W-:Y:S02]  /*10610*/  LOP3.LUT R13, R24.reuse, R12, R73.reuse, 0xf6, !PT ;  /* 0x0000000c180d7212 */ /* 0x140fe400078ef649 */
[----:B------:R-:W-:Y:S02]  /*10620*/  LOP3.LUT R73, R24, R14, R73, 0xf6, !PT ;  /* 0x0000000e18497212 */ /* 0x000fe400078ef649 */
[----:B------:R-:W-:Y:S01]  /*10630*/  SHF.R.U64 R79, R20, 0x10, R21 ;  /* 0x00000010144f7819 */ /* 0x000fe20000001215 */
[----:B------:R-:W-:Y:S01]  /*10640*/  IMAD R72, R13, 0x2, R2 ;  /* 0x000000020d487824 */ /* 0x000fe200078e0202 */
[----:B------:R-:W-:Y:S01]  /*10650*/  PRMT R69, R69, 0x5410, R58 ;  /* 0x0000541045457816 */ /* 0x000fe2000000003a */
[----:B------:R-:W-:Y:S01]  /*10660*/  IMAD R73, R73, 0x2, R2 ;  /* 0x0000000249497824 */ /* 0x000fe200078e0202 */
[----:B------:R-:W-:-:S02]  /*10670*/  PRMT R81, R87, 0x5410, R81 ;  /* 0x0000541057517816 */ /* 0x000fc40000000051 */
[----:B------:R-:W0:Y:S01]  /*10680*/  LDS.128 R12, [R72+0x20400] ;  /* 0x02040000480c7984 */ /* 0x000e220000000c00 */
[----:B------:R-:W-:Y:S01]  /*10690*/  SHF.R.U32.HI R83, RZ, 0x10, R67 ;  /* 0x00000010ff537819 */ /* 0x000fe20000011643 */
[----:B------:R-:W-:Y:S01]  /*106a0*/  IMAD.U32 R67, R69, 0x10000, RZ ;  /* 0x0001000045437824 */ /* 0x000fe200078e00ff */
[----:B------:R-:W-:Y:S01]  /*106b0*/  PRMT R78, R36, 0x5410, R59 ;  /* 0x00005410244e7816 */ /* 0x000fe2000000003b */
[----:B------:R-:W1:Y:S01]  /*106c0*/  LDS.128 R24, [R73+0x20400] ;  /* 0x0204000049187984 */ /* 0x000e620000000c00 */
[----:B------:R-:W-:Y:S01]  /*106d0*/  PRMT R79, R82, 0x5410, R79 ;  /* 0x00005410524f7816 */ /* 0x000fe2000000004f */
[----:B------:R-:W-:Y:S01]  /*106e0*/  IMAD.U32 R82, R81, 0x10000, RZ ;  /* 0x0001000051527824 */ /* 0x000fe200078e00ff */
[----:B------:R-:W-:Y:S02]  /*106f0*/  PRMT R83, R88, 0x5410, R83 ;  /* 0x0000541058537816 */ /* 0x000fe40000000053 */
[--C-:B------:R-:W-:Y:S02]  /*10700*/  SHF.R.U64 R84, R64, 0x10, R65.reuse ;  /* 0x0000001040547819 */ /* 0x100fe40000001241 */
[----:B------:R-:W-:-:S02]  /*10710*/  SHF.R.U32.HI R85, RZ, 0x10, R65 ;  /* 0x00000010ff557819 */ /* 0x000fc40000011641 */
[----:B------:R-:W-:Y:S02]  /*10720*/  LOP3.LUT R81, R81, 0xffff0000, RZ, 0xc0, !PT ;  /* 0xffff000051517812 */ /* 0x000fe400078ec0ff */
[----:B------:R-:W-:Y:S02]  /*10730*/  LOP3.LUT R69, R69, 0xffff0000, RZ, 0xc0, !PT ;  /* 0xffff000045457812 */ /* 0x000fe400078ec0ff */
[----:B------:R-:W-:Y:S02]  /*10740*/  SHF.R.U32.HI R80, RZ, 0x10, R21 ;  /* 0x00000010ff507819 */ /* 0x000fe40000011615 */
[----:B------:R-:W-:Y:S02]  /*10750*/  PRMT R85, R86, 0x5410, R85 ;  /* 0x0000541056557816 */ /* 0x000fe40000000055 */
[----:B------:R-:W-:Y:S02]  /*10760*/  PRMT R84, R36, 0x5432, R84 ;  /* 0x0000543224547816 */ /* 0x000fe40000000054 */
[----:B------:R-:W-:Y:S01]  /*10770*/  PRMT R80, R74, 0x5432, R80 ;  /* 0x000054324a507816 */ /* 0x000fe20000000050 */
[C---:B0-----:R-:W-:Y:S01]  /*10780*/  IMAD.U32 R20, R12.reuse, 0x10000, RZ ;  /* 0x000100000c147824 */ /* 0x041fe200078e00ff */
[----:B------:R-:W-:Y:S01]  /*10790*/  LOP3.LUT R12, R12, 0xffff0000, RZ, 0xc0, !PT ;  /* 0xffff00000c0c7812 */ /* 0x000fe200078ec0ff */
[C---:B------:R-:W-:Y:S01]  /*107a0*/  IMAD.U32 R21, R13.reuse, 0x10000, RZ ;  /* 0x000100000d157824 */ /* 0x040fe200078e00ff */
[----:B------:R-:W-:Y:S01]  /*107b0*/  LOP3.LUT R13, R13, 0xffff0000, RZ, 0xc0, !PT ;  /* 0xffff00000d0d7812 */ /* 0x000fe200078ec0ff */
[C---:B-1----:R-:W-:Y:S01]  /*107c0*/  IMAD.U32 R59, R24.reuse, 0x10000, RZ ;  /* 0x00010000183b7824 */ /* 0x042fe200078e00ff */
        /* <DEDUP_REMOVED lines=10> */
[----:B------:R-:W-:Y:S01]  /*10870*/  FMUL.FTZ R67, R24, R81 ;  /* 0x0000005118437220 */ /* 0x000fe20000410000 */
[C---:B------:R-:W-:Y:S01]  /*10880*/  FMUL.FTZ R86, R64.reuse, R59 ;  /* 0x0000003b40567220 */ /* 0x040fe20000410000 */
[----:B------:R-:W-:Y:S01]  /*10890*/  LOP3.LUT R24, R83, 0xffff0000, RZ, 0xc0, !PT ;  /* 0xffff000053187812 */ /* 0x000fe200078ec0ff */
[-C--:B------:R-:W-:Y:S01]  /*108a0*/  FMUL.FTZ R88, R64, R20.reuse ;  /* 0x0000001440587220 */ /* 0x080fe20000410000 */
[----:B------:R-:W-:Y:S01]  /*108b0*/  LOP3.LUT R78, R78, 0xffff0000, RZ, 0xc0, !PT ;  /* 0xffff00004e4e7812 */ /* 0x000fe200078ec0ff */
[C---:B------:R-:W-:Y:S01]  /*108c0*/  FFMA.FTZ R82, R12.reuse, R69, -R67 ;  /* 0x000000450c527223 */ /* 0x040fe20000010843 */
[----:B------:R-:W-:Y:S01]  /*108d0*/  FFMA.FTZ R64, R12, R81, R91 ;  /* 0x000000510c407223 */ /* 0x000fe2000001005b */
[----:B------:R-:W-:Y:S01]  /*108e0*/  FFMA.FTZ R86, R21, R20, -R86 ;  /* 0x0000001415567223 */ /* 0x000fe20000010856 */
[----:B------:R-:W-:-:S02]  /*108f0*/  IMAD.U32 R65, R26, 0x10000, RZ ;  /* 0x000100001a417824 */ /* 0x000fc400078e00ff */
[----:B------:R-:W-:Y:S01]  /*10900*/  FMUL.FTZ R90, R25, R24 ;  /* 0x00000018195a7220 */ /* 0x000fe20000410000 */
[----:B------:R-:W-:Y:S02]  /*10910*/  IMAD.U32 R12, R79, 0x10000, RZ ;  /* 0x000100004f0c7824 */ /* 0x000fe400078e00ff */
[----:B------:R-:W-:Y:S01]  /*10920*/  FMUL.FTZ R92, R25, R78 ;  /* 0x0000004e195c7220 */ /* 0x000fe20000410000 */
[----:B------:R-:W-:Y:S02]  /*10930*/  IMAD.U32 R20, R84, 0x10000, RZ ;  /* 0x0001000054147824 */ /* 0x000fe400078e00ff */
[----:B------:R-:W-:Y:S01]  /*10940*/  FFMA.FTZ R88, R21, R59, R88 ;  /* 0x0000003b15587223 */ /* 0x000fe20000010058 */
[----:B------:R-:W-:Y:S02]  /*10950*/  IMAD.U32 R66, R27, 0x10000, RZ ;  /* 0x000100001b427824 */ /* 0x000fe400078e00ff */
[----:B------:R-:W-:Y:S01]  /*10960*/  FMUL.FTZ R69, R65, R12 ;  /* 0x0000000c41457220 */ /* 0x000fe20000410000 */
[----:B------:R-:W-:-:S02]  /*10970*/  IMAD.U32 R25, R85, 0x10000, RZ ;  /* 0x0001000055197824 */ /* 0x000fc400078e00ff */
[----:B------:R-:W-:Y:S01]  /*10980*/  FMUL.FTZ R67, R65, R20 ;  /* 0x0000001441437220 */ /* 0x000fe20000410000 */
[----:B------:R-:W-:Y:S02]  /*10990*/  IMAD.U32 R36, R14, 0x10000, RZ ;  /* 0x000100000e247824 */ /* 0x000fe400078e00ff */
[C---:B------:R-:W-:Y:S01]  /*109a0*/  FFMA.FTZ R59, R13.reuse, R78, -R90 ;  /* 0x0000004e0d3b7223 */ /* 0x040fe2000001085a */
[----:B------:R-:W-:Y:S01]  /*109b0*/  FFMA.FTZ R65, R13, R24, R92 ;  /* 0x000000180d417223 */ /* 0x000fe2000001005c */
[----:B------:R-:W-:Y:S02]  /*109c0*/  IMAD.U32 R58, R15, 0x10000, RZ ;  /* 0x000100000f3a7824 */ /* 0x000fe400078e00ff */
[----:B------:R-:W-:Y:S01]  /*109d0*/  FMUL.FTZ R13, R66, R25 ;  /* 0x00000019420d7220 */ /* 0x000fe20000410000 */
[----:B------:R-:W-:Y:S02]  /*109e0*/  IMAD.U32 R21, R80, 0x10000, RZ ;  /* 0x0001000050157824 */ /* 0x000fe400078e00ff */
[C---:B------:R-:W-:Y:S01]  /*109f0*/  FFMA.FTZ R67, R36.reuse, R12, -R67 ;  /* 0x0000000c24437223 */ /* 0x040fe20000010843 */
[----:B------:R-:W-:Y:S01]  /*10a00*/  FFMA.FTZ R69, R36, R20, R69 ;  /* 0x0000001424457223 */ /* 0x000fe20000010045 */
[----:B------:R-:W-:Y:S01]  /*10a10*/  LOP3.LUT R26, R26, 0xffff0000, RZ, 0xc0, !PT ;  /* 0xffff00001a1a7812 */ /* 0x000fe200078ec0ff */
[-C--:B------:R-:W-:Y:S01]  /*10a20*/  FFMA.FTZ R36, R58, R21.reuse, -R13 ;  /* 0x000000153a247223 */ /* 0x080fe2000001080d */
[----:B------:R-:W-:Y:S01]  /*10a30*/  LOP3.LUT R13, R84, 0xffff0000, RZ, 0xc0, !PT ;  /* 0xffff0000540d7812 */ /* 0x000fe200078ec0ff */
[----:B------:R-:W-:Y:S01]  /*10a40*/  FMUL.FTZ R81, R66, R21 ;  /* 0x0000001542517220 */ /* 0x000fe20000410000 */
[----:B------:R-:W-:-:S02]  /*10a50*/  LOP3.LUT R27, R27, 0xffff0000, RZ, 0xc0, !PT ;  /* 0xffff00001b1b7812 */ /* 0x000fc400078ec0ff */
[----:B------:R-:W-:Y:S01]  /*10a60*/  LOP3.LUT R12, R85, 0xffff0000, RZ, 0xc0, !PT ;  /* 0xffff0000550c7812 */ /* 0x000fe200078ec0ff */
[----:B------:R-:W-:Y:S01]  /*10a70*/  FMUL.FTZ R21, R26, R13 ;  /* 0x0000000d1a157220 */ /* 0x000fe20000410000 */
[----:B------:R-:W-:Y:S01]  /*10a80*/  LOP3.LUT R79, R79, 0xffff0000, RZ, 0xc0, !PT ;  /* 0xffff00004f4f7812 */ /* 0x000fe200078ec0ff */
[----:B------:R-:W-:Y:S01]  /*10a90*/  FFMA.FTZ R81, R58, R25, R81 ;  /* 0x000000193a517223 */ /* 0x000fe20000010051 */
[----:B------:R-:W-:Y:S01]  /*10aa0*/  LOP3.LUT R80, R80, 0xffff0000, RZ, 0xc0, !PT ;  /* 0xffff000050507812 */ /* 0x000fe200078ec0ff */
[----:B------:R-:W-:Y:S01]  /*10ab0*/  FMUL.FTZ R24, R27, R12 ;  /* 0x0000000c1b187220 */ /* 0x000fe20000410000 */
[----:B------:R-:W-:Y:S01]  /*10ac0*/  LOP3.LUT R14, R14, 0xffff0000, RZ, 0xc0, !PT ;  /* 0xffff00000e0e7812 */ /* 0x000fe200078ec0ff */
[-C--:B------:R-:W-:Y:S01]  /*10ad0*/  FMUL.FTZ R26, R26, R79.reuse ;  /* 0x0000004f1a1a7220 */ /* 0x080fe20000410000 */
[----:B------:R-:W-:Y:S01]  /*10ae0*/  LOP3.LUT R15, R15, 0xffff0000, RZ, 0xc0, !PT ;  /* 0xffff00000f0f7812 */ /* 0x000fe200078ec0ff */
[----:B------:R-:W-:Y:S01]  /*10af0*/  FMUL.FTZ R27, R27, R80 ;  /* 0x000000501b1b7220 */ /* 0x000fe20000410000 */
[----:B------:R-:W-:Y:S01]  /*10b00*/  F2FP.BF16.F32.PACK_AB R25, R65, R88 ;  /* 0x000000584119723e */ /* 0x000fe200000010ff */
        /* <DEDUP_REMOVED lines=11> */
[----:B------:R-:W-:-:S05]  /*10bc0*/  F2FP.BF16.F32.PACK_AB R27, R58, R81 ;  /* 0x000000513a1b723e */ /* 0x000fca00000010ff */
[----:B------:R0:W-:Y:S02]  /*10bd0*/  STS.128 [R73+0x20400], R24 ;  /* 0x0204001849007388 */ /* 0x0001e40000000c00 */
.L_x_6788:
[----:B------:R-:W-:Y:S05]  /*10be0*/  BSYNC B1 ;  /* 0x0000000000017941 */ /* 0x000fea0003800000 */
.L_x_6787:
[----:B------:R-:W-:Y:S02]  /*10bf0*/  PRMT R3, R3, 0x5410, R0 ;  /* 0x0000541003037816 */ /* 0x000fe40000000000 */
[----:B------:R-:W-:Y:S01]  /*10c00*/  PRMT R59, R59, 0x5410, R70 ;  /* 0x000054103b3b7816 */ /* 0x000fe20000000046 */
[----:B------:R-:W-:Y:S06]  /*10c10*/  @P0 BRA `(.L_x_6779) ;  /* 0x0000000400940947 */ /* 0x000fec0003800000 */
[----:B0-----:R-:W2:Y:S04]  /*10c20*/  LDL R14, [R1+0x434] ;  /* 0x00043400010e7983 */ /* 0x001ea80000100800 */
[----:B------:R-:W3:Y:S04]  /*10c30*/  LDL R13, [R1+0x440] ;  /* 0x00044000010d7983 */ /* 0x000ee80000100800 */
[----:B------:R-:W4:Y:S04]  /*10c40*/  LDL R12, [R1+0x444] ;  /* 0x00044400010c7983 */ /* 0x000f280000100800 */
[----:B------:R-:W5:Y:S01]  /*10c50*/  LDL R64, [R1+0x430] ;  /* 0x0004300001407983 */ /* 0x000f620000100800 */
[----:B------:R-:W-:Y:S01]  /*10c60*/  IMAD.IADD R0, R16, 0x1, R71 ;  /* 0x0000000110007824 */ /* 0x000fe200078e0247 */
[----:B------:R-:W-:-:S02]  /*10c70*/  SHF.R.U64 R36, R8, 0x10, R9 ;  /* 0x0000001008247819 */ /* 0x000fc40000001209 */
[----:B------:R-:W-:Y:S02]  /*10c80*/  SHF.R.U64 R4, R4, 0x10, R5 ;  /* 0x0000001004047819 */ /* 0x000fe40000001205 */
[----:B------:R-:W-:Y:S02]  /*10c90*/  PRMT R36, R3, 0x5432, R36 ;  /* 0x0000543203247816 */ /* 0x000fe40000000024 */
[----:B------:R-:W-:Y:S02]  /*10ca0*/  SHF.R.U32.HI R58, RZ, 0x10, R9 ;  /* 0x00000010ff3a7819 */ /* 0x000fe40000011609 */
[----:B------:R-:W-:Y:S02]  /*10cb0*/  PRMT R77, R77, 0x5410, R4 ;  /* 0x000054104d4d7816 */ /* 0x000fe40000000004 */
[----:B------:R-:W-:Y:S02]  /*10cc0*/  SHF.R.U32.HI R5, RZ, 0x10, R5 ;  /* 0x00000010ff057819 */ /* 0x000fe40000011605 */
[----:B------:R-:W-:-:S02]  /*10cd0*/  SHF.R.U64 R20, R6, 0x10, R7 ;  /* 0x0000001006147819 */ /* 0x000fc40000001207 */
[----:B------:R-:W-:Y:S02]  /*10ce0*/  SHF.R.U32.HI R7, RZ, 0x10, R7 ;  /* 0x00000010ff077819 */ /* 0x000fe40000011607 */
[----:B------:R-:W-:Y:S02]  /*10cf0*/  PRMT R58, R59, 0x5432, R58 ;  /* 0x000054323b3a7816 */ /* 0x000fe4000000003a */
[----:B------:R-:W-:Y:S02]  /*10d00*/  PRMT R76, R76, 0x5410, R5 ;  /* 0x000054104c4c7816 */ /* 0x000fe40000000005 */
[----:B------:R-:W-:Y:S02]  /*10d10*/  PRMT R20, R3, 0x5410, R20 ;  /* 0x0000541003147816 */ /* 0x000fe40000000014 */
[----:B------:R-:W-:Y:S02]  /*10d20*/  PRMT R68, R68, 0x5410, R7 ;  /* 0x0000541044447816 */ /* 0x000fe40000000007 */
[----:B--2---:R-:W-:-:S04]  /*10d30*/  LOP3.LUT R0, R14, 0x38, R0, 0xf8, !PT ;  /* 0x000000380e007812 */ /* 0x004fc800078ef800 */
[----:B---3--:R-:W-:-:S05]  /*10d40*/  LOP3.LUT R0, R0, R13, RZ, 0x3c, !PT ;  /* 0x0000000d00007212 */ /* 0x008fca00078e3cff */
[----:B----4-:R-:W-:Y:S01]  /*10d50*/  IMAD.IADD R21, R12, 0x1, R0 ;  /* 0x000000010c157824 */ /* 0x010fe200078e0200 */
[--C-:B------:R-:W-:Y:S01]  /*10d60*/  SHF.R.U64 R0, R10, 0x10, R11.reuse ;  /* 0x000000100a007819 */ /* 0x100fe2000000120b */
[----:B-----5:R-:W0:Y:S02]  /*10d70*/  LDS.128 R12, [R64+0x20400] ;  /* 0x02040000400c7984 */ /* 0x020e240000000c00 */
[----:B------:R-:W-:Y:S01]  /*10d80*/  IMAD R2, R21, 0x2, R2 ;  /* 0x0000000215027824 */ /* 0x000fe200078e0202 */
[----:B------:R-:W-:Y:S01]  /*10d90*/  SHF.R.U32.HI R11, RZ, 0x10, R11 ;  /* 0x00000010ff0b7819 */ /* 0x000fe2000001160b */
[----:B------:R-:W-:Y:S01]  /*10da0*/  IMAD.U32 R21, R77, 0x10000, RZ ;  /* 0x000100004d157824 */ /* 0x000fe200078e00ff */
[----:B------:R-:W-:Y:S02]  /*10db0*/  PRMT R75, R75, 0x5410, R0 ;  /* 0x000054104b4b7816 */ /* 0x000fe40000000000 */
[----:B------:R-:W1:Y:S01]  /*10dc0*/  LDS.128 R24, [R2+0x20400] ;  /* 0x0204000002187984 */ /* 0x000e620000000c00 */
[----:B------:R-:W-:Y:S01]  /*10dd0*/  PRMT R74, R74, 0x5410, R11 ;  /* 0x000054104a4a7816 */ /* 0x000fe2000000000b */
[C---:B0-----:R-:W-:Y:S01]  /*10de0*/  IMAD.U32 R0, R12.reuse, 0x10000, RZ ;  /* 0x000100000c007824 */ /* 0x041fe200078e00ff */
        /* <DEDUP_REMOVED lines=9> */
[----:B------:R-:W-:-:S02]  /*10e80*/  IMAD.U32 R25, R36, 0x10000, RZ ;  /* 0x0001000024197824 */ /* 0x000fc400078e00ff */
[C---:B------:R-:W-:Y:S01]  /*10e90*/  FMUL.FTZ R65, R8.reuse, R21 ;  /* 0x0000001508417220 */ /* 0x040fe20000410000 */
[C---:B------:R-:W-:Y:S01]  /*10ea0*/  IMAD.U32 R7, R15.reuse, 0x10000, RZ ;  /* 0x000100000f077824 */ /* 0x040fe200078e00ff */
[----:B------:R-:W-:Y:S01]  /*10eb0*/  LOP3.LUT R14, R15, 0xffff0000, RZ, 0xc0, !PT ;  /* 0xffff00000f0e7812 */ /* 0x000fe200078ec0ff */
[----:B------:R-:W-:Y:S01]  /*10ec0*/  FMUL.FTZ R59, R8, R25 ;  /* 0x00000019083b7220 */ /* 0x000fe20000410000 */
[C---:B------:R-:W-:Y:S01]  /*10ed0*/  IMAD.U32 R11, R26.reuse, 0x10000, RZ ;  /* 0x000100001a0b7824 */ /* 0x040fe200078e00ff */
[----:B------:R-:W-:Y:S01]  /*10ee0*/  LOP3.LUT R13, R26, 0xffff0000, RZ, 0xc0, !PT ;  /* 0xffff00001a0d7812 */ /* 0x000fe200078ec0ff */
[C---:B------:R-:W-:Y:S01]  /*10ef0*/  IMAD.U32 R15, R27.reuse, 0x10000, RZ ;  /* 0x000100001b0f7824 */ /* 0x040fe200078e00ff */
[----:B------:R-:W-:Y:S01]  /*10f00*/  LOP3.LUT R26, R27, 0xffff0000, RZ, 0xc0, !PT ;  /* 0xffff00001b1a7812 */ /* 0x000fe200078ec0ff */
[----:B------:R-:W-:Y:S01]  /*10f10*/  FFMA.FTZ R59, R0, R21, -R59 ;  /* 0x00000015003b7223 */ /* 0x000fe2000001083b */
[----:B------:R-:W-:Y:S02]  /*10f20*/  IMAD.U32 R27, R58, 0x10000, RZ ;  /* 0x000100003a1b7824 */ /* 0x000fe400078e00ff */
[----:B------:R-:W-:Y:S01]  /*10f30*/  FFMA.FTZ R65, R0, R25, R65 ;  /* 0x0000001900417223 */ /* 0x000fe20000010041 */
[----:B------:R-:W-:Y:S01]  /*10f40*/  IMAD.U32 R21, R76, 0x10000, RZ ;  /* 0x000100004c157824 */ /* 0x000fe200078e00ff */
[----:B------:R-:W-:Y:S01]  /*10f50*/  LOP3.LUT R36, R36, 0xffff0000, RZ, 0xc0, !PT ;  /* 0xffff000024247812 */ /* 0x000fe200078ec0ff */
[----:B------:R-:W-:-:S02]  /*10f60*/  IMAD.U32 R8, R74, 0x10000, RZ ;  /* 0x000100004a087824 */ /* 0x000fc400078e00ff */
[----:B------:R-:W-:Y:S01]  /*10f70*/  FMUL.FTZ R67, R10, R27 ;  /* 0x0000001b0a437220 */ /* 0x000fe20000410000 */
[----:B------:R-:W-:Y:S02]  /*10f80*/  IMAD.U32 R0, R68, 0x10000, RZ ;  /* 0x0001000044007824 */ /* 0x000fe400078e00ff */
[-C--:B------:R-:W-:Y:S01]  /*10f90*/  FMUL.FTZ R25, R10, R21.reuse ;  /* 0x000000150a197220 */ /* 0x080fe20000410000 */
[C---:B------:R-:W-:Y:S01]  /*10fa0*/  FMUL.FTZ R10, R15.reuse, R8 ;  /* 0x000000080f0a7220 */ /* 0x040fe20000410000 */
[C---:B------:R-:W-:Y:S01]  /*10fb0*/  FFMA.FTZ R67, R4.reuse, R21, -R67 ;  /* 0x0000001504437223 */ /* 0x040fe20000010843 */
[-C--:B------:R-:W-:Y:S01]  /*10fc0*/  FMUL.FTZ R15, R15, R0.reuse ;  /* 0x000000000f0f7220 */ /* 0x080fe20000410000 */
[----:B------:R-:W-:Y:S01]  /*10fd0*/  FFMA.FTZ R25, R4, R27, R25 ;  /* 0x0000001b04197223 */ /* 0x000fe20000010019 */
[----:B------:R-:W-:Y:S01]  /*10fe0*/  FFMA.FTZ R21, R7, R0, -R10 ;  /* 0x0000000007157223 */ /* 0x000fe2000001080a */
[----:B------:R-:W-:Y:S01]  /*10ff0*/  LOP3.LUT R0, R77, 0xffff0000, RZ, 0xc0, !PT ;  /* 0xffff00004d007812 */ /* 0x000fe200078ec0ff */
[----:B------:R-:W-:Y:S01]  /*11000*/  FFMA.FTZ R27, R7, R8, R15 ;  /* 0x00000008071b7223 */ /* 0x000fe2000001000f */
[----:B------:R-:W-:Y:S01]  /*11010*/  FMUL.FTZ R4, R9, R36 ;  /* 0x0000002409047220 */ /* 0x000fe20000410000 */
[----:B------:R-:W-:-:S02]  /*11020*/  LOP3.LUT R7, R76, 0xffff0000, RZ, 0xc0, !PT ;  /* 0xffff00004c077812 */ /* 0x000fc400078ec0ff */
[----:B------:R-:W-:Y:S01]  /*11030*/  LOP3.LUT R15, R58, 0xffff0000, RZ, 0xc0, !PT ;  /* 0xffff00003a0f7812 */ /* 0x000fe200078ec0ff */
[-C--:B------:R-:W-:Y:S01]  /*11040*/  FMUL.FTZ R10, R9, R0.reuse ;  /* 0x00000000090a7220 */ /* 0x080fe20000410000 */
[----:B------:R-:W-:Y:S01]  /*11050*/  FFMA.FTZ R8, R3, R0, -R4 ;  /* 0x0000000003087223 */ /* 0x000fe20000010804 */
[----:B------:R-:W-:Y:S02]  /*11060*/  IMAD.U32 R4, R75, 0x10000, RZ ;  /* 0x000100004b047824 */ /* 0x000fe400078e00ff */
[C---:B------:R-:W-:Y:S01]  /*11070*/  FMUL.FTZ R58, R24.reuse, R7 ;  /* 0x00000007183a7220 */ /* 0x040fe20000410000 */
[----:B------:R-:W-:Y:S01]  /*11080*/  FMUL.FTZ R9, R24, R15 ;  /* 0x0000000f18097220 */ /* 0x000fe20000410000 */
[----:B------:R-:W-:Y:S02]  /*11090*/  IMAD.U32 R0, R20, 0x10000, RZ ;  /* 0x0001000014007824 */ /* 0x000fe400078e00ff */
[----:B------:R-:W-:Y:S01]  /*110a0*/  FFMA.FTZ R10, R3, R36, R10 ;  /* 0x00000024030a7223 */ /* 0x000fe2000001000a */
[C---:B------:R-:W-:Y:S01]  /*110b0*/  FMUL.FTZ R36, R11.reuse, R4 ;  /* 0x000000040b247220 */ /* 0x040fe20000410000 */
[C---:B------:R-:W-:Y:S01]  /*110c0*/  FFMA.FTZ R24, R12.reuse, R7, -R9 ;  /* 0x000000070c187223 */ /* 0x040fe20000010809 */
[----:B------:R-:W-:Y:S01]  /*110d0*/  FFMA.FTZ R58, R12, R15, R58 ;  /* 0x0000000f0c3a7223 */ /* 0x000fe2000001003a */
[----:B------:R-:W-:Y:S01]  /*110e0*/  LOP3.LUT R20, R20, 0xffff0000, RZ, 0xc0, !PT ;  /* 0xffff000014147812 */ /* 0x000fe200078ec0ff */
[-C--:B------:R-:W-:Y:S01]  /*110f0*/  FMUL.FTZ R12, R11, R0.reuse ;  /* 0x000000000b0c7220 */ /* 0x080fe20000410000 */
[----:B------:R-:W-:Y:S01]  /*11100*/  LOP3.LUT R75, R75, 0xffff0000, RZ, 0xc0, !PT ;  /* 0xffff00004b4b7812 */ /* 0x000fe200078ec0ff */
[C---:B------:R-:W-:Y:S01]  /*11110*/  FFMA.FTZ R36, R5.reuse, R0, -R36 ;  /* 0x0000000005247223 */ /* 0x040fe20000010824 */
[----:B------:R-:W-:Y:S01]  /*11120*/  LOP3.LUT R7, R74, 0xffff0000, RZ, 0xc0, !PT ;  /* 0xffff00004a077812 */ /* 0x000fe200078ec0ff */
[----:B------:R-:W-:Y:S01]  /*11130*/  FFMA.FTZ R12, R5, R4, R12 ;  /* 0x00000004050c7223 */ /* 0x000fe2000001000c */
[----:B------:R-:W-:Y:S01]  /*11140*/  LOP3.LUT R3, R68, 0xffff0000, RZ, 0xc0, !PT ;  /* 0xffff000044037812 */ /* 0x000fe200078ec0ff */
[CC--:B------:R-:W-:Y:S01]  /*11150*/  FMUL.FTZ R0, R13.reuse, R20.reuse ;  /* 0x000000140d007220 */ /* 0x0c0fe20000410000 */
[----:B------:R-:W-:Y:S01]  /*11160*/  FMUL.FTZ R5, R13, R75 ;  /* 0x0000004b0d057220 */ /* 0x000fe20000410000 */
[----:B------:R-:W-:Y:S01]  /*11170*/  FMUL.FTZ R9, R26, R7 ;  /* 0x000000071a097220 */ /* 0x000fe20000410000 */
[----:B------:R-:W-:Y:S01]  /*11180*/  F2FP.BF16.F32.PACK_AB R4, R8, R59 ;  /* 0x0000003b0804723e */ /* 0x000fe200000010ff */
[----:B------:R-:W-:Y:S01]  /*11190*/  FMUL.FTZ R26, R26, R3 ;  /* 0x000000031a1a7220 */ /* 0x000fe20000410000 */
        /* <DEDUP_REMOVED lines=13> */
.L_x_6779:
[----:B------:R-:W-:Y:S05]  /*11270*/  BSYNC B0 ;  /* 0x0000000000007941 */ /* 0x000fea0003800000 */
.L_x_6765:
[----:B------:R-:W-:Y:S01]  /*11280*/  @!PT LDS RZ, [RZ] ;  /* 0x00000000fffff984 */ /* 0x000fe20000000800 */
[----:B------:R-:W-:Y:S01]  /*11290*/  @!PT LDS RZ, [RZ] ;  /* 0x00000000fffff984 */ /* 0x000fe20000000800 */
[----:B------:R-:W-:Y:S01]  /*112a0*/  @!PT LDS RZ, [RZ] ;  /* 0x00000000fffff984 */ /* 0x000fe20000000800 */
[----:B------:R-:W-:Y:S01]  /*112b0*/  @!PT LDS RZ, [RZ] ;  /* 0x00000000fffff984 */ /* 0x000fe20000000800 */
[----:B------:R3:W-:Y:S06]  /*112c0*/  MEMBAR.ALL.CTA ;  /* 0x0000000000007992 */ /* 0x0007ec0000008000 */
[----:B---3--:R-:W3:Y:S01]  /*112d0*/  FENCE.VIEW.ASYNC.S ;  /* 0x00000000000073c6 */ /* 0x008ee20000000000 */
[----:B------:R-:W-:Y:S05]  /*112e0*/  WARPSYNC.ALL ;  /* 0x0000000000007948 */ /* 0x000fea0003800000 */
[----:B---3--:R-:W-:Y:S06]  /*112f0*/  BAR.SYNC.DEFER_BLOCKING 0xd, 0x80 ;  /* 0x0342000000007b1d */ /* 0x008fec0000010000 */
.L_x_6762:
[----:B012---:R-:W-:Y:S01]  /*11300*/  IMAD.MOV.U32 R4, RZ, RZ, R32 ;  /* 0x000000ffff047224 */ /* 0x007fe200078e0020 */
[----:B------:R-:W-:Y:S01]  /*11310*/  UIADD3 UR4, UP0, UR38, 0x1d0, URZ ;  /* 0x000001d026047890 */ /* 0x000fe2000ff1e03f */
[----:B------:R-:W-:Y:S01]  /*11320*/  IMAD.MOV.U32 R5, RZ, RZ, R31 ;  /* 0x000000ffff057224 */ /* 0x000fe200078e001f */
[----:B------:R-:W-:Y:S01]  /*11330*/  MOV R197, 0x116f0 ;  /* 0x000116f000c57802 */ /* 0x000fe20000000f00 */
[----:B------:R-:W-:Y:S01]  /*11340*/  IMAD.MOV.U32 R6, RZ, RZ, R54 ;  /* 0x000000ffff067224 */ /* 0x000fe200078e0036 */
[----:B------:R-:W-:Y:S01]  /*11350*/  UIADD3.X UR5, URZ, UR37, URZ, UP0, !UPT ;  /* 0x000000253f057290 */ /* 0x000fe200087fe43f */
[----:B------:R-:W-:Y:S02]  /*11360*/  IMAD.MOV.U32 R7, RZ, RZ, R53 ;  /* 0x000000ffff077224 */ /* 0x000fe400078e0035 */
[----:B------:R-:W-:Y:S02]  /*11370*/  IMAD.U32 R0, RZ, RZ, UR36 ;  /* 0x00000024ff007e24 */ /* 0x000fe4000f8e00ff */
[----:B------:R-:W-:Y:S01]  /*11380*/  IMAD.U32 R3, RZ, RZ, UR40 ;  /* 0x00000028ff037e24 */ /* 0x000fe2000f8e00ff */
[----:B------:R0:W-:Y:S01]  /*11390*/  STL.128 [R1+0x160], R4 ;  /* 0x0001600401007387 */ /* 0x0001e20000100c00 */
[----:B------:R-:W-:-:S02]  /*113a0*/  IMAD.MOV.U32 R8, RZ, RZ, R63 ;  /* 0x000000ffff087224 */ /* 0x000fc400078e003f */
[----:B------:R-:W-:Y:S02]  /*113b0*/  IMAD.MOV.U32 R9, RZ, RZ, R62 ;  /* 0x000000ffff097224 */ /* 0x000fe400078e003e */
[----:B------:R-:W-:Y:S02]  /*113c0*/  IMAD.MOV.U32 R10, RZ, RZ, R61 ;  /* 0x000000ffff0a7224 */ /* 0x000fe400078e003d */
[----:B------:R-:W-:Y:S02]  /*113d0*/  IMAD.MOV.U32 R11, RZ, RZ, R60 ;  /* 0x000000ffff0b7224 */ /* 0x000fe400078e003c */
[----:B------:R-:W-:Y:S02]  /*113e0*/  IMAD.U32 R2, RZ, RZ, UR4 ;  /* 0x00000004ff027e24 */ /* 0x000fe4000f8e00ff */
[----:B------:R-:W-:Y:S01]  /*113f0*/  VIADD R12, R22, 0xffffffff ;  /* 0xffffffff160c7836 */ /* 0x000fe20000000000 */
[----:B------:R1:W-:Y:S01]  /*11400*/  STL.128 [R1+0x140], R8 ;  /* 0x0001400801007387 */ /* 0x0003e20000100c00 */
[----:B0-----:R-:W-:-:S02]  /*11410*/  IMAD.MOV.U32 R4, RZ, RZ, R41 ;  /* 0x000000ffff047224 */ /* 0x001fc400078e0029 */
[----:B------:R-:W-:Y:S02]  /*11420*/  IMAD.MOV.U32 R5, RZ, RZ, R40 ;  /* 0x000000ffff057224 */ /* 0x000fe400078e0028 */
[----:B------:R-:W-:Y:S02]  /*11430*/  IMAD.MOV.U32 R6, RZ, RZ, R35 ;  /* 0x000000ffff067224 */ /* 0x000fe400078e0023 */
[----:B------:R-:W-:-:S05]  /*11440*/  IMAD.MOV.U32 R7, RZ, RZ, R57 ;  /* 0x000000ffff077224 */ /* 0x000fca00078e0039 */
[----:B------:R0:W-:Y:S01]  /*11450*/  STL.128 [R1+0x190], R4 ;  /* 0x0001900401007387 */ /* 0x0001e20000100c00 */
[----:B-1----:R-:W-:Y:S02]  /*11460*/  IMAD.MOV.U32 R8, RZ, RZ, R52 ;  /* 0x000000ffff087224 */ /* 0x002fe400078e0034 */
[----:B------:R-:W-:Y:S02]  /*11470*/  IMAD.MOV.U32 R9, RZ, RZ, R51 ;  /* 0x000000ffff097224 */ /* 0x000fe400078e0033 */
[----:B------:R-:W-:Y:S02]  /*11480*/  IMAD.MOV.U32 R10, RZ, RZ, R50 ;  /* 0x000000ffff0a7224 */ /* 0x000fe400078e0032 */
[----:B------:R-:W-:-:S05]  /*11490*/  IMAD.MOV.U32 R11, RZ, RZ, R49 ;  /* 0x000000ffff0b7224 */ /* 0x000fca00078e0031 */
[----:B------:R1:W-:Y:S01]  /*114a0*/  STL.128 [R1+0x170], R8 ;  /* 0x0001700801007387 */ /* 0x0003e20000100c00 */
[----:B0-----:R-:W-:Y:S02]  /*114b0*/  IMAD.MOV.U32 R4, RZ, RZ, R34 ;  /* 0x000000ffff047224 */ /* 0x001fe400078e0022 */
[----:B------:R-:W-:Y:S02]  /*114c0*/  IMAD.MOV.U32 R5, RZ, RZ, R55 ;  /* 0x000000ffff057224 */ /* 0x000fe400078e0037 */
[----:B------:R-:W-:Y:S02]  /*114d0*/  IMAD.MOV.U32 R6, RZ, RZ, R38 ;  /* 0x000000ffff067224 */ /* 0x000fe400078e0026 */
[----:B------:R-:W-:-:S05]  /*114e0*/  IMAD.MOV.U32 R7, RZ, RZ, R37 ;  /* 0x000000ffff077224 */ /* 0x000fca00078e0025 */
[----:B------:R0:W-:Y:S01]  /*114f0*/  STL.128 [R1+0x1a0], R4 ;  /* 0x0001a00401007387 */ /* 0x0001e20000100c00 */
[----:B-1----:R-:W-:Y:S02]  /*11500*/  IMAD.U32 R10, RZ, RZ, UR39 ;  /* 0x00000027ff0a7e24 */ /* 0x002fe4000f8e00ff */
[----:B------:R-:W-:Y:S02]  /*11510*/  IMAD.U32 R11, RZ, RZ, UR43 ;  /* 0x0000002bff0b7e24 */ /* 0x000fe4000f8e00ff */
[----:B------:R-:W-:Y:S02]  /*11520*/  IMAD.U32 R8, RZ, RZ, UR44 ;  /* 0x0000002cff087e24 */ /* 0x000fe4000f8e00ff */
[----:B------:R-:W-:-:S05]  /*11530*/  IMAD.U32 R9, RZ, RZ, UR45 ;  /* 0x0000002dff097e24 */ /* 0x000fca000f8e00ff */
        /* <DEDUP_REMOVED lines=9> */
[----:B------:R-:W-:Y:S02]  /*115d0*/  IMAD.MOV.U32 R5, RZ, RZ, R3 ;  /* 0x000000ffff057224 */ /* 0x000fe400078e0003 */
[----:B------:R-:W-:-:S02]  /*115e0*/  IMAD.U32 R0, RZ, RZ, UR38 ;  /* 0x00000026ff007e24 */ /* 0x000fc4000f8e00ff */
[----:B------:R-:W-:Y:S01]  /*115f0*/  IMAD.U32 R3, RZ, RZ, UR37 ;  /* 0x00000025ff037e24 */ /* 0x000fe2000f8e00ff */
[----:B------:R0:W-:Y:S02]  /*11600*/  STL.128 [R1+0x120], R4 ;  /* 0x0001200401007387 */ /* 0x0001e40000100c00 */
[----:B0-----:R-:W-:Y:S02]  /*11610*/  IMAD.MOV.U32 R4, RZ, RZ, R30 ;  /* 0x000000ffff047224 */ /* 0x001fe400078e001e */
[----:B------:R-:W-:Y:S02]  /*11620*/  IMAD.MOV.U32 R5, RZ, RZ, R47 ;  /* 0x000000ffff057224 */ /* 0x000fe400078e002f */
[----:B------:R-:W-:Y:S02]  /*11630*/  IMAD.MOV.U32 R6, RZ, RZ, R0 ;  /* 0x000000ffff067224 */ /* 0x000fe400078e0000 */
[----:B------:R-:W-:Y:S02]  /*11640*/  IMAD.MOV.U32 R7, RZ, RZ, R3 ;  /* 0x000000ffff077224 */ /* 0x000fe400078e0003 */
[----:B------:R-:W-:-:S02]  /*11650*/  IMAD.U32 R3, RZ, RZ, UR5 ;  /* 0x00000005ff037e24 */ /* 0x000fc4000f8e00ff */
[----:B------:R-:W-:Y:S01]  /*11660*/  IMAD.U32 R0, RZ, RZ, UR38 ;  /* 0x00000026ff007e24 */ /* 0x000fe2000f8e00ff */
[----:B------:R0:W-:Y:S03]  /*11670*/  STL.128 [R1+0x130], R4 ;  /* 0x0001300401007387 */ /* 0x0001e60000100c00 */
[----:B------:R-:W-:Y:S02]  /*11680*/  VIADD R0, R0, 0x120 ;  /* 0x0000012000007836 */ /* 0x000fe40000000000 */
[----:B0-----:R-:W-:Y:S02]  /*11690*/  IMAD.MOV.U32 R6, RZ, RZ, R29 ;  /* 0x000000ffff067224 */ /* 0x001fe400078e001d */
[----:B------:R-:W-:Y:S02]  /*116a0*/  IMAD.MOV.U32 R7, RZ, RZ, R42 ;  /* 0x000000ffff077224 */ /* 0x000fe400078e002a */
[----:B------:R-:W-:-:S02]  /*116b0*/  IMAD.MOV.U32 R4, RZ, RZ, R2 ;  /* 0x000000ffff047224 */ /* 0x000fc400078e0002 */
[----:B------:R-:W-:-:S05]  /*116c0*/  IMAD.MOV.U32 R5, RZ, RZ, R3 ;  /* 0x000000ffff057224 */ /* 0x000fca00078e0003 */
[----:B------:R0:W-:Y:S02]  /*116d0*/  STL.128 [R1+0x180], R4 ;  /* 0x0001800401007387 */ /* 0x0001e40000100c00 */
[----:B0-----:R-:W-:Y:S05]  /*116e0*/  CALL.REL.NOINC `($_ZN7cutlass13device_kernelIN5flash11enable_sm90INS1_16FlashAttnFwdSm90INS1_25CollectiveMainloopFwdSm90ILi2EN4cute5tupleIJNS5_1CILi1EEES8_S8_EEENS6_IJNS7_ILi64EEESA_SA_EEELi512ENS_10bfloat16_tEfNS_4arch4Sm90ELb0ELb1ELb0ELb1ELb1ELb1ELb1ELb0ELb0ELb1ELb0ELb0EEENS1_21CollectiveEpilogueFwdINS6_IJSA_NS7_ILi512EEESA_EEES9_SC_SE_Li256ELb1ELb1ELb0ELb0EEENS1_36VarlenDynamicPersistentTileSchedulerILi64ELi64ELi256ELi128ELb0ELb1ELb1ELb1ELb0ELb1EEEEEEEEEvNT_6ParamsE$_ZZN5flash25CollectiveMainloopFwdSm90ILi2EN4cute5tupleIJNS1_1CILi1EEES4_S4_EEENS2_IJNS3_ILi64EEES6_S6_EEELi512EN7cutlass10bfloat16_tEfNS8_4arch4Sm90ELb0ELb1ELb0ELb1ELb1ELb1ELb1ELb0ELb0ELb1ELb0ELb0EE3mmaINS_16FlashAttnFwdSm90ISC_NS_21CollectiveEpilogueFwdINS2_IJS6_NS3_ILi512EEES6_EEES5_S9_SB_Li256ELb1ELb1ELb0ELb0EEENS_36VarlenDynamicPersistentTileSchedulerILi64ELi64ELi256ELi128ELb0ELb1ELb1ELb1ELb0ELb1EEEE13SharedStorageENS1_6TensorINS1_11ArrayEngineIfLm128EEENS1_6LayoutINS2_IJNS2_IJNS3_ILi2EEESR_NS3_ILi32EEEEEES4_S4_EEENS2_IJNS2_IJS4_SR_NS3_ILi4EEEEEENS3_ILi0EEESX_EEEEEEENS_7SoftmaxILi2ELi0EEEEEbRKNSC_6ParamsENS8_13PipelineAsyncILi2EEES17_RNS8_13PipelineStateILj2EEERT0_RT1_iRiRKNS_16SeqlenInfoQKNewKILb1ELb1EEENS2_IJiiiiEEERT_ENKUliT_T0_T1_E_clIZSD_ISM_S10_S12_EbS15_S17_S17_S1A_S1C_S1E_iS1F_S1J_S1K_S1M_EUlRS1N_iE0_NS3_ILb1EEES1U_EEDaiS1N_S1O_S1P_) ;  /* 0x0000028400447944 */ /* 0x001fea0003c00000 */
[----:B------:R-:W2:Y:S01]  /*116f0*/  LDL R2, [R1+0x50] ;  /* 0x0000500001027983 */ /* 0x000ea20000100800 */
[----:B------:R-:W0:Y:S08]  /*11700*/  LDC R0, c[0x0][0x448] ;  /* 0x00011200ff007b82 */ /* 0x000e300000000800 */
[----:B------:R-:W1:Y:S01]  /*11710*/  LDC.64 R6, c[0x0][0xad8] ;  /* 0x0002b600ff067b82 */ /* 0x000e620000000a00 */
[----:B0-----:R-:W-:-:S13]  /*11720*/  ISETP.NE.AND P0, PT, R0, 0x1, PT ;  /* 0x000000010000780c */ /* 0x001fda0003f05270 */
[----:B------:R-:W0:Y:S08]  /*11730*/  @P0 LDC R3, c[0x0][0x44c] ;  /* 0x00011300ff030b82 */ /* 0x000e300000000800 */
[----:B------:R-:W3:Y:S01]  /*11740*/  @P0 LDC R4, c[0x0][0x450] ;  /* 0x00011400ff040b82 */ /* 0x000ee20000000800 */
[----:B--2---:R-:W-:-:S04]  /*11750*/  IMAD.SHL.U32 R2, R2, 0x40, RZ ;  /* 0x0000004002027824 */ /* 0x004fc800078e00ff */
[----:B0-----:R-:W-:-:S04]  /*11760*/  @P0 IMAD.HI.U32 R3, R2, R3, RZ ;  /* 0x0000000302030227 */ /* 0x001fc800078e00ff */
[----:B------:R-:W-:Y:S01]  /*11770*/  IMAD.MOV.U32 R0, RZ, RZ, R2 ;  /* 0x000000ffff007224 */ /* 0x000fe200078e0002 */
[----:B---3--:R-:W-:Y:S02]  /*11780*/  @P0 SHF.R.U32.HI R0, RZ, R4, R3 ;  /* 0x00000004ff000219 */ /* 0x008fe40000011603 */
[----:B-1----:R-:W-:-:S03]  /*11790*/  ISETP.GE.AND P0, PT, R7, 0x1, PT ;  /* 0x000000010700780c */ /* 0x002fc60003f06270 */
[----:B------:R-:W-:Y:S02]  /*117a0*/  IMAD.IADD R191, R191, 0x1, R0 ;  /* 0x00000001bfbf7824 */ /* 0x000fe400078e0200 */
[----:B------:R-:W-:Y:S02]  /*117b0*/  VIADD R0, R22, 0xfffffffe ;  /* 0xfffffffe16007836 */ /* 0x000fe40000000000 */
[----:B------:R-:W-:-:S06]  /*117c0*/  IMAD.IADD R6, R191, 0x1, R6 ;  /* 0x00000001bf067824 */ /* 0x000fcc00078e0206 */
        /* <DEDUP_REMOVED lines=12> */
.L_x_6791:
[----:B------:R-:W-:-:S13]  /*11890*/  ISETP.NE.AND P0, PT, R7, 0x1, PT ;  /* 0x000000010700780c */ /* 0x000fda0003f05270 */
[----:B------:R-:W0:Y:S02]  /*118a0*/  @P0 LDC.64 R4, c[0x0][0xae0] ;  /* 0x0002b800ff040b82 */ /* 0x000e240000000a00 */
[----:B0-----:R-:W-:-:S05]  /*118b0*/  @P0 IMAD.HI.U32 R4, R3, R4, RZ ;  /* 0x0000000403040227 */ /* 0x001fca00078e00ff */
[----:B------:R-:W-:-:S07]  /*118c0*/  @P0 SHF.R.U32.HI R3, RZ, R5, R4 ;  /* 0x00000005ff030219 */ /* 0x000fce0000011604 */
.L_x_6792:
[----:B------:R-:W-:Y:S05]  /*118d0*/  BSYNC B0 ;  /* 0x0000000000007941 */ /* 0x000fea0003800000 */
.L_x_6790:
[----:B------:R-:W-:-:S05]  /*118e0*/  IMAD R3, R3, R7, R7 ;  /* 0x0000000703037224 */ /* 0x000fca00078e0207 */
[----:B------:R-:W-:-:S07]  /*118f0*/  VIMNMX R6, R6, R3, PT ;  /* 0x0000000306067248 */ /* 0x000fce0003fe0100 */
.L_x_6789:
[----:B------:R-:W-:-:S04]  /*11900*/  SHF.R.S32.HI R3, RZ, 0x1f, R6 ;  /* 0x0000001fff037819 */ /* 0x000fc80000011406 */
[----:B------:R-:W-:-:S04]  /*11910*/  LEA.HI R3, R3, R6, RZ, 0x6 ;  /* 0x0000000603037211 */ /* 0x000fc800078f30ff */
[----:B------:R-:W-:-:S04]  /*11920*/  SHF.R.S32.HI R3, RZ, 0x6, R3 ;  /* 0x00000006ff037819 */ /* 0x000fc80000011403 */
[----:B------:R-:W-:-:S04]  /*11930*/  VIMNMX R9, R194, R3, !PT ;  /* 0x00000003c2097248 */ /* 0x000fc80007fe0100 */
[----:B------:R-:W-:-:S13]  /*11940*/  ISETP.GE.AND P0, PT, R0, R9, PT ;  /* 0x000000090000720c */ /* 0x000fda0003f06270 */
[----:B------:R-:W-:Y:S05]  /*11950*/  @!P0 BRA `(.L_x_6793) ;  /* 0x0000007800e48947 */ /* 0x000fea0003800000 */
.L_x_6826:
[----:B------:R-:W2:Y:S04]  /*11960*/  LDL R22, [R1+0x1c0] ;  /* 0x0001c00001167983 */ /* 0x000ea80000100800 */
[----:B0-----:R-:W3:Y:S04]  /*11970*/  LDL R2, [R1+0x1c8] ;  /* 0x0001c80001027983 */ /* 0x001ee80000100800 */
[----:B------:R-:W4:Y:S01]  /*11980*/  LDL R3, [R1] ;  /* 0x0000000001037983 */ /* 0x000f220000100800 */
        /* <DEDUP_REMOVED lines=17> */
.L_x_6795:
[----:B------:R-:W-:Y:S05]  /*11aa0*/  BSYNC B0 ;  /* 0x0000000000007941 */ /* 0x000fea0003800000 */
.L_x_6794:
[----:B0-----:R-:W2:Y:S01]  /*11ab0*/  LDL.64 R2, [R1+0x18] ;  /* 0x0000180001027983 */ /* 0x001ea20000100a00 */
[----:B-----5:R-:W-:Y:S02]  /*11ac0*/  SHF.L.U32 R5, R6, 0x1f, RZ ;  /* 0x0000001f06057819 */ /* 0x020fe400000006ff */
[----:B--2---:R-:W-:-:S05]  /*11ad0*/  MOV R3, R2 ;  /* 0x0000000200037202 */ /* 0x004fca0000000f00 */
[----:B------:R-:W-:-:S04]  /*11ae0*/  IMAD R4, R4, 0x8, R3 ;  /* 0x0000000804047824 */ /* 0x000fc800078e0203 */
[----:B------:R0:W1:Y:S01]  /*11af0*/  SYNCS.PHASECHK.TRANS64.TRYWAIT P0, [R4+URZ], R5 ;  /* 0x00000005040075a7 */ /* 0x000062000800017f */
[----:B------:R0:W5:Y:S01]  /*11b00*/  LDL.64 R6, [R1+0x1c0] ;  /* 0x0001c00001067983 */ /* 0x0001620000100a00 */
[----:B------:R-:W-:Y:S04]  /*11b10*/  BSSY B0, `(.L_x_6796) ;  /* 0x0000003000007945 */ /* 0x000fe80003800000 */
[----:B------:R-:W-:Y:S05]  /*11b20*/  @!P1 BRA `(.L_x_6797) ;  /* 0x0000000000049947 */ /* 0x000fea0003800000 */
[----:B------:R-:W-:Y:S01]  /*11b30*/  BPT.TRAP 0x1 ;  /* 0x000000040000795c */ /* 0x000fe20000300000 */
.L_x_6797:
[----:B------:R-:W-:Y:S05]  /*11b40*/  BSYNC B0 ;  /* 0x0000000000007941 */ /* 0x000fea0003800000 */
.L_x_6796:
[----:B------:R-:W-:Y:S04]  /*11b50*/  BSSY B0, `(.L_x_6798) ;  /* 0x0000006000007945 */ /* 0x000fe80003800000 */
[----:B-1----:R-:W-:Y:S05]  /*11b60*/  @P0 BRA `(.L_x_6799) ;  /* 0x0000000000100947 */ /* 0x002fea0003800000 */
[----:B-----5:R-:W-:Y:S01]  /*11b70*/  IMAD R6, R6, 0x8, R3 ;  /* 0x0000000806067824 */ /* 0x020fe200078e0203 */
[----:B------:R-:W-:-:S04]  /*11b80*/  SHF.L.U32 R7, R7, 0x1f, RZ ;  /* 0x0000001f07077819 */ /* 0x000fc800000006ff */
[----:B------:R-:W1:Y:S02]  /*11b90*/  SYNCS.PHASECHK.TRANS64.TRYWAIT P0, [R6+URZ], R7 ;  /* 0x00000007060075a7 */ /* 0x000e64000800017f */
[----:B-1----:R-:W-:Y:S05]  /*11ba0*/  @!P0 BRA `(.L_x_6800) ;  /* 0x0000024000f08947 */ /* 0x002fea0003800000 */
.L_x_6799:
[----:B------:R-:W-:Y:S05]  /*11bb0*/  BSYNC B0 ;  /* 0x0000000000007941 */ /* 0x000fea0003800000 */
.L_x_6798:
[----:B------:R-:W2:Y:S04]  /*11bc0*/  LDL R3, [R1+0x1c0] ;  /* 0x0001c00001037983 */ /* 0x000ea80000100800 */
[----:B0-----:R-:W2:Y:S01]  /*11bd0*/  LDL.64 R4, [R1+0x80] ;  /* 0x0000800001047983 */ /* 0x001ea20000100a00 */
[----:B------:R-:W-:Y:S05]  /*11be0*/  WARPSYNC.ALL ;  /* 0x0000000000007948 */ /* 0x000fea0003800000 */
[----:B------:R-:W3:Y:S04]  /*11bf0*/  LDL.64 R10, [R1+0x78] ;  /* 0x00007800010a7983 */ /* 0x000ee80000100a00 */
[----:B-1---5:R-:W4:Y:S04]  /*11c00*/  LDL.64 R6, [R1+0x78] ;  /* 0x0000780001067983 */ /* 0x022f280000100a00 */
        /* <DEDUP_REMOVED lines=52> */
.L_x_6802:
[----:B------:R-:W-:Y:S05]  /*11f50*/  BSYNC B0 ;  /* 0x0000000000007941 */ /* 0x000fea0003800000 */
.L_x_6801:
        /* <DEDUP_REMOVED lines=8> */
.L_x_6804:
[----:B------:R-:W-:Y:S05]  /*11fe0*/  BSYNC B0 ;  /* 0x0000000000007941 */ /* 0x000fea0003800000 */
.L_x_6803:
[----:B------:R-:W-:Y:S04]  /*11ff0*/  BSSY B0, `(.L_x_6805) ;  /* 0x0000004000007945 */ /* 0x000fe80003800000 */
[----:B-1----:R-:W-:Y:S05]  /*12000*/  @P0 BRA `(.L_x_6806) ;  /* 0x0000000000080947 */ /* 0x002fea0003800000 */
[----:B------:R-:W1:Y:S02]  /*12010*/  SYNCS.PHASECHK.TRANS64.TRYWAIT P0, [R2+URZ], R3 ;  /* 0x00000003020075a7 */ /* 0x000e64000800017f */
[----:B-1----:R-:W-:Y:S05]  /*12020*/  @!P0 BRA `(.L_x_6807) ;  /* 0x0000023c00e48947 */ /* 0x002fea0003800000 */
.L_x_6806:
[----:B------:R-:W-:Y:S05]  /*12030*/  BSYNC B0 ;  /* 0x0000000000007941 */ /* 0x000fea0003800000 */
.L_x_6805:
        /* <DEDUP_REMOVED lines=9> */
[----:B------:R-:W4:Y:S05]  /*120d0*/  LDL.64 R6, [R1+0x90] ;  /* 0x0000900001067983 */ /* 0x000f2a0000100a00 */
[----:B------:R-:W0:Y:S01]  /*120e0*/  S2R R23, SR_TID.X ;  /* 0x0000000000177919 */ /* 0x000e220000002100 */
[----:B------:R-:W4:Y:S04]  /*120f0*/  LDL.64 R56, [R1+0x90] ;  /* 0x0000900001387983 */ /* 0x000f280000100a00 */
[----:B------:R-:W4:Y:S04]  /*12100*/  LDL.64 R58, [R1+0x90] ;  /* 0x00009000013a7983 */ /* 0x000f280000100a00 */
[----:B------:R-:W4:Y:S01]  /*12110*/  LDL.64 R60, [R1+0x90] ;  /* 0x00009000013c7983 */ /* 0x000f220000100a00 */
[----:B--2---:R-:W-:Y:S01]  /*12120*/  ISETP.NE.U32.AND P0, PT, R4, RZ, PT ;  /* 0x000000ff0400720c */ /* 0x004fe20003f05070 */
[----:B---3--:R-:W-:Y:S01]  /*12130*/  IMAD R2, R5, 0x1000, R2 ;  /* 0x0000100005027824 */ /* 0x008fe200078e0202 */
[----:B------:R-:W-:Y:S01]  /*12140*/  R2UR UR7, R3 ;  /* 0x00000000030772ca */ /* 0x000fe200000e0000 */
[----:B------:R-:W2:Y:S01]  /*12150*/  LDL.64 R4, [R1+0x90] ;  /* 0x0000900001047983 */ /* 0x000ea20000100a00 */
[----:B----4-:R-:W-:-:S02]  /*12160*/  R2UR UR4, R12 ;  /* 0x000000000c0472ca */ /* 0x010fc400000e0000 */
        /* <DEDUP_REMOVED lines=174> */
[----:B------:R-:W-:Y:S01]  /*12c50*/  IADD3 R12, R12, 0x800, R23 ;  /* 0x000008000c0c7810 */ /* 0x000fe20007ffe017 */
        /* <DEDUP_REMOVED lines=10> */
[----:B--2---:R-:W-:Y:S01]  /*12d00*/  R2UR UR5, R15 ;  /* 0x000000000f0572ca */ /* 0x004fe200000e0000 */
[----:B------:R-:W2:Y:S06]  /*12d10*/  LDL R20, [R1] ;  /* 0x0000000001147983 */ /* 0x000eac0000100800 */
        /* <DEDUP_REMOVED lines=13> */
[----:B---3--:R-:W-:Y:S01]  /*12df0*/  IADD3 R10, R15, 0x800, R10 ;  /* 0x000008000f0a7810 */ /* 0x008fe20007ffe00a */
[----:B------:R-:W-:Y:S01]  /*12e00*/  IMAD.IADD R12, R4, 0x1, R15 ;  /* 0x00000001040c7824 */ /* 0x000fe200078e020f */
[----:B------:R-:W-:Y:S01]  /*12e10*/  R2UR UR7, R13 ;  /* 0x000000000d0772ca */ /* 0x000fe200000e0000 */
[----:B------:R-:W3:Y:S01]  /*12e20*/  LDL.64 R4, [R1+0x90] ;  /* 0x0000900001047983 */ /* 0x000ee20000100a00 */
[----:B------:R-:W-:Y:S02]  /*12e30*/  R2UR UR4, R10 ;  /* 0x000000000a0472ca */ /* 0x000fe400000e0000 */
[----:B------:R-:W-:Y:S02]  /*12e40*/  R2UR UR6, R12 ;  /* 0x000000000c0672ca */ /* 0x000fe400000e0000 */
[----:B------:R-:W-:Y:S01]  /*12e50*/  R2UR UR5, R11 ;  /* 0x000000000b0572ca */ /* 0x000fe200000e0000 */
[----:B------:R-:W-:Y:S02]  /*12e60*/  IMAD.MOV.U32 R10, RZ, RZ, 0x28 ;  /* 0x00000028ff0a7424 */ /* 0x000fe400078e00ff */
        /* <DEDUP_REMOVED lines=8> */
[----:B----4-:R-:W-:Y:S02]  /*12ef0*/  IMAD.IADD R6, R11, 0x1, R6 ;  /* 0x000000010b067824 */ /* 0x010fe400078e0206 */
        /* <DEDUP_REMOVED lines=11> */
[----:B------:R-:W4:Y:S06]  /*12fb0*/  LDL.64 R6, [R1+0x90] ;  /* 0x0000900001067983 */ /* 0x000f2c0000100a00 */
[----:B------:R-:W-:Y:S01]  /*12fc0*/  HGMMA.64x64x16.F32.BF16 R24, gdesc[UR4], R24, gsb0 ;  /* 0x00e00000041879f0 */ /* 0x000fe20008001818 */
[----:B------:R-:W-:Y:S01]  /*12fd0*/  IMAD.IADD R10, R23, 0x1, R12 ;  /* 0x00000001170a7824 */ /* 0x000fe200078e020c */
[----:B------:R-:W-:-:S02]  /*12fe0*/  R2UR UR7, R11 ;  /* 0x000000000b0772ca */ /* 0x000fc400000e0000 */
[----:B------:R-:W-:Y:S02]  /*12ff0*/  R2UR UR4, R56 ;  /* 0x00000000380472ca */ /* 0x000fe400000e0000 */
[----:B------:R-:W-:Y:S02]  /*13000*/  R2UR UR6, R10 ;  /* 0x000000000a0672ca */ /* 0x000fe400000e0000 */
[----:B------:R-:W-:Y:S01]  /*13010*/  R2UR UR5, R57 ;  /* 0x00000000390572ca */ /* 0x000fe200000e0000 */
[----:B------:R-:W-:Y:S02]  /*13020*/  WARPGROUP.DEPBAR.LE gsb0, 0x0 ;  /* 0x00008000000079c5 */ /* 0x000fe40000010000 */
[----:B------:R-:W-:Y:S01]  /*13030*/  WARPGROUP.ARRIVE ;  /* 0x00000000000079c5 */ /* 0x000fe20000000000 */
[C---:B------:R-:W-:Y:S01]  /*13040*/  IMAD.IADD R56, R21.reuse, 0x1, R12 ;  /* 0x0000000115387824 */ /* 0x040fe200078e020c */
[----:B------:R-:W-:Y:S01]  /*13050*/  IADD3 R58, R21, 0xa00, R58 ;  /* 0x00000a00153a7810 */ /* 0x000fe20007ffe03a */
[----:B------:R-:W2:Y:S07]  /*13060*/  LDL.64 R10, [R1+0x90] ;  /* 0x00009000010a7983 */ /* 0x000eae0000100a00 */
[----:B------:R-:W-:Y:S01]  /*13070*/  HGMMA.64x64x16.F32.BF16 R24, gdesc[UR4], R24, gsb0 ;  /* 0x00e00000041879f0 */ /* 0x000fe20008001818 */
[----:B------:R-:W-:Y:S01]  /*13080*/  IMAD.MOV.U32 R57, RZ, RZ, R3 ;  /* 0x000000ffff397224 */ /* 0x000fe200078e0003 */
[----:B------:R-:W-:-:S02]  /*13090*/  R2UR UR6, R56 ;  /* 0x00000000380672ca */ /* 0x000fc400000e0000 */
        /* <DEDUP_REMOVED lines=10> */
[----:B------:R-:W-:Y:S01]  /*13140*/  R2UR UR6, R56 ;  /* 0x00000000380672ca */ /* 0x000fe200000e0000 */
[----:B------:R-:W3:Y:S01]  /*13150*/  LDL.64 R58, [R1+0x90] ;  /* 0x00009000013a7983 */ /* 0x000ee20000100a00 */
[----:B------:R-:W-:-:S02]  /*13160*/  R2UR UR7, R57 ;  /* 0x00000000390772ca */ /* 0x000fc400000e0000 */
        /* <DEDUP_REMOVED lines=13> */
[----:B------:R-:W-:Y:S01]  /*13240*/  IMAD.MOV.U32 R5, RZ, RZ, R3 ;  /* 0x000000ffff057224 */ /* 0x000fe200078e0003 */
[----:B------:R-:W-:Y:S02]  /*13250*/  R2UR UR4, R60 ;  /* 0x000000003c0472ca */ /* 0x000fe400000e0000 */
[----:B------:R-:W-:Y:S02]  /*13260*/  R2UR UR6, R4 ;  /* 0x00000000040672ca */ /* 0x000fe400000e0000 */
[----:B------:R-:W-:Y:S02]  /*13270*/  R2UR UR7, R5 ;  /* 0x00000000050772ca */ /* 0x000fe400000e0000 */
[----:B------:R-:W-:Y:S01]  /*13280*/  R2UR UR5, R61 ;  /* 0x000000003d0572ca */ /* 0x000fe200000e0000 */
[----:B------:R-:W-:Y:S01]  /*13290*/  VIADD R14, R2, 0xc00 ;  /* 0x00000c00020e7836 */ /* 0x000fe20000000000 */
[----:B------:R-:W3:Y:S01]  /*132a0*/  LDL.64 R4, [R1+0x90] ;  /* 0x0000900001047983 */ /* 0x000ee20000100a00 */
[----:B------:R-:W-:-:S02]  /*132b0*/  WARPGROUP.DEPBAR.LE gsb0, 0x0 ;  /* 0x00008000000079c5 */ /* 0x000fc40000010000 */
[----:B------:R-:W-:-:S08]  /*132c0*/  WARPGROUP.ARRIVE ;  /* 0x00000000000079c5 */ /* 0x000fd00000000000 */
        /* <DEDUP_REMOVED lines=8> */
[----:B------:R-:W-:-:S02]  /*13350*/  WARPGROUP.DEPBAR.LE gsb0, 0x0 ;  /* 0x00008000000079c5 */ /* 0x000fc40000010000 */
[----:B------:R-:W-:Y:S01]  /*13360*/  WARPGROUP.ARRIVE ;  /* 0x00000000000079c5 */ /* 0x000fe20000000000 */
[C---:B------:R-:W-:Y:S01]  /*13370*/  IMAD.IADD R56, R21.reuse, 0x1, R14 ;  /* 0x0000000115387824 */ /* 0x040fe200078e020e */
[----:B--2---:R-:W-:Y:S01]  /*13380*/  IADD3 R10, R21, 0xc00, R10 ;  /* 0x00000c00150a7810 */ /* 0x004fe20007ffe00a */
[----:B------:R-:W-:Y:S01]  /*13390*/  IMAD.MOV.U32 R57, RZ, RZ, R3 ;  /* 0x000000ffff397224 */ /* 0x000fe200078e0003 */
[----:B------:R-:W2:Y:S06]  /*133a0*/  LDL.64 R6, [R1+0x90] ;  /* 0x0000900001067983 */ /* 0x000eac0000100a00 */
        /* <DEDUP_REMOVED lines=13> */
[----:B------:R0:W5:Y:S01]  /*13480*/  LDL R14, [R1+0x1c0] ;  /* 0x0001c000010e7983 */ /* 0x0001620000100800 */
        /* <DEDUP_REMOVED lines=25> */
[C---:B------:R-:W-:Y:S01]  /*13620*/  IADD3 R4, R23.reuse, 0xe00, R4 ;  /* 0x00000e0017047810 */ /* 0x040fe20007ffe004 */
[----:B------:R-:W-:Y:S02]  /*13630*/  IMAD.MOV.U32 R57, RZ, RZ, R3 ;  /* 0x000000ffff397224 */ /* 0x000fe400078e0003 */
[----:B------:R-:W-:Y:S01]  /*13640*/  IMAD.IADD R56, R23, 0x1, R12 ;  /* 0x0000000117387824 */ /* 0x000fe200078e020c */
[----:B------:R-:W-:Y:S01]  /*13650*/  R2UR UR4, R4 ;  /* 0x00000000040472ca */ /* 0x000fe200000e0000 */
[----:B------:R0:W5:Y:S01]  /*13660*/  LDL R23, [R1+0xc] ;  /* 0x00000c0001177983 */ /* 0x0001620000100800 */
[----:B------:R-:W-:Y:S02]  /*13670*/  R2UR UR7, R57 ;  /* 0x00000000390772ca */ /* 0x000fe400000e0000 */
[----:B------:R-:W-:-:S02]  /*13680*/  R2UR UR6, R56 ;  /* 0x00000000380672ca */ /* 0x000fc400000e0000 */
[----:B------:R-:W-:Y:S01]  /*13690*/  R2UR UR5, R5 ;  /* 0x00000000050572ca */ /* 0x000fe200000e0000 */
[----:B------:R-:W-:Y:S02]  /*136a0*/  WARPGROUP.DEPBAR.LE gsb0, 0x0 ;  /* 0x00008000000079c5 */ /* 0x000fe40000010000 */
[----:B------:R-:W-:-:S10]  /*136b0*/  WARPGROUP.ARRIVE ;  /* 0x00000000000079c5 */ /* 0x000fd40000000000 */
[----:B------:R-:W-:Y:S01]  /*136c0*/  HGMMA.64x64x16.F32.BF16 R24, gdesc[UR4], R24, gsb0 ;  /* 0x00e00000041879f0 */ /* 0x000fe20008001818 */
[C---:B------:R-:W-:Y:S01]  /*136d0*/  IMAD.IADD R4, R21.reuse, 0x1, R12 ;  /* 0x0000000115047824 */ /* 0x040fe200078e020c */
[----:B--2---:R-:W-:Y:S01]  /*136e0*/  IADD3 R6, R21, 0xe00, R6 ;  /* 0x00000e0015067810 */ /* 0x004fe20007ffe006 */
        /* <DEDUP_REMOVED lines=25> */
[----:B----4-:R-:W-:Y:S01]  /*13880*/  IMAD.IADD R58, R5, 0x1, R58 ;  /* 0x00000001053a7824 */ /* 0x010fe200078e023a */
[----:B------:R-:W-:Y:S02]  /*13890*/  R2UR UR7, R3 ;  /* 0x00000000030772ca */ /* 0x000fe400000e0000 */
[----:B------:R-:W-:Y:S02]  /*138a0*/  R2UR UR6, R2 ;  /* 0x00000000020672ca */ /* 0x000fe400000e0000 */
        /* <DEDUP_REMOVED lines=34> */
[----:B------:R-:W-:-:S03]  /*13ad0*/  LOP3.LUT R2, R20, 0x1, RZ, 0xfc, !PT ;  /* 0x0000000114027812 */ /* 0x000fc600078efcff */
        /* <DEDUP_REMOVED lines=8> */
.L_x_6809:
[----:B------:R-:W-:Y:S05]  /*13b60*/  BSYNC B0 ;  /* 0x0000000000007941 */ /* 0x000fea0003800000 */
.L_x_6808:
[----:B------:R-:W2:Y:S02]  /*13b70*/  LDL.64 R2, [R1+0x20] ;  /* 0x0000200001027983 */ /* 0x000ea40000100a00 */
[----:B--2---:R-:W-:-:S05]  /*13b80*/  MOV R3, R2 ;  /* 0x0000000200037202 */ /* 0x004fca0000000f00 */
[----:B-----5:R-:W-:-:S05]  /*13b90*/  IMAD R14, R14, 0x8, R3 ;  /* 0x000000080e0e7824 */ /* 0x020fca00078e0203 */
[----:B------:R-:W-:-:S04]  /*13ba0*/  PRMT R14, R23, 0x654, R14 ;  /* 0x00000654170e7816 */ /* 0x000fc8000000000e */
[----:B------:R0:W-:Y:S01]  /*13bb0*/  SYNCS.ARRIVE.TRANS64.RED.A1T0 RZ, [R14+URZ], RZ ;  /* 0x000000ff0eff79a7 */ /* 0x0001e2000810043f */
[----:B------:R-:W2:Y:S04]  /*13bc0*/  LDL R8, [R1+0xcc] ;  /* 0x0000cc0001087983 */ /* 0x000ea80000100800 */
[----:B------:R-:W3:Y:S04]  /*13bd0*/  LDL.64 R2, [R1+0xf0] ;  /* 0x0000f00001027983 */ /* 0x000ee80000100a00 */
[----:B------:R-:W4:Y:S04]  /*13be0*/  LDL R23, [R1+0x50] ;  /* 0x0000500001177983 */ /* 0x000f280000100800 */
[----:B------:R-:W4:Y:S04]  /*13bf0*/  LDL R58, [R1+0xf8] ;  /* 0x0000f800013a7983 */ /* 0x000f280000100800 */
[----:B0-----:R-:W4:Y:S04]  /*13c00*/  LDL.128 R12, [R1+0xe0] ;  /* 0x0000e000010c7983 */ /* 0x001f280000100c00 */
[----:B------:R-:W4:Y:S01]  /*13c10*/  LDL.128 R4, [R1+0xd0] ;  /* 0x0000d00001047983 */ /* 0x000f220000100c00 */
[----:B------:R-:W-:Y:S01]  /*13c20*/  BSSY B0, `(.L_x_6810) ;  /* 0x000003b000007945 */ /* 0x000fe20003800000 */
[----:B--2---:R-:W-:-:S04]  /*13c30*/  SHF.R.S32.HI R11, RZ, 0x1f, R8 ;  /* 0x0000001fff0b7819 */ /* 0x004fc80000011408 */
        /* <DEDUP_REMOVED lines=15> */
[----:B---3--:R-:W-:Y:S01]  /*13d30*/  ISETP.NE.AND P0, PT, R2, 0x1, PT ;  /* 0x000000010200780c */ /* 0x008fe20003f05270 */
[----:B------:R-:W-:Y:S01]  /*13d40*/  IMAD.IADD R56, R11, 0x1, -R56 ;  /* 0x000000010b387824 */ /* 0x000fe200078e0a38 */
[----:B------:R-:W-:Y:S01]  /*13d50*/  LOP3.LUT R8, R8, 0x1ffffffe, RZ, 0xc0, !PT ;  /* 0x1ffffffe08087812 */ /* 0x000fe200078ec0ff */
[----:B----4-:R-:W-:-:S04]  /*13d60*/  IMAD R11, R23, 0x4, R10 ;  /* 0x00000004170b7824 */ /* 0x010fc800078e020a */
        /* <DEDUP_REMOVED lines=30> */
.L_x_6813:
[----:B------:R-:W-:-:S13]  /*13f50*/  ISETP.NE.AND P0, PT, R13, 0x1, PT ;  /* 0x000000010d00780c */ /* 0x000fda0003f05270 */
[----:B------:R-:W-:-:S05]  /*13f60*/  @P0 IMAD.HI.U32 R10, R6, R14, RZ ;  /* 0x0000000e060a0227 */ /* 0x000fca00078e00ff */
[----:B------:R-:W-:-:S07]  /*13f70*/  @P0 SHF.R.U32.HI R6, RZ, R15, R10 ;  /* 0x0000000fff060219 */ /* 0x000fce000001160a */
.L_x_6814:
[----:B------:R-:W-:Y:S05]  /*13f80*/  BSYNC B1 ;  /* 0x0000000000017941 */ /* 0x000fea0003800000 */
.L_x_6812:
[----:B------:R-:W-:-:S04]  /*13f90*/  IMAD R7, R6, R13, -R11 ;  /* 0x0000000d06077224 */ /* 0x000fc800078e0a0b */
[----:B------:R-:W-:-:S05]  /*13fa0*/  IMAD R6, R20, -0x2, R7 ;  /* 0xfffffffe14067824 */ /* 0x000fca00078e0207 */
[----:B------:R-:W-:Y:S02]  /*13fb0*/  VIMNMX R3, R3, R6, !PT ;  /* 0x0000000603037248 */ /* 0x000fe40007fe0100 */
[----:B------:R-:W-:-:S07]  /*13fc0*/  VIADDMNMX R2, R6, R13, R2, PT ;  /* 0x0000000d06027246 */ /* 0x000fce0003800102 */
.L_x_6811:
[----:B------:R-:W-:Y:S05]  /*13fd0*/  BSYNC B0 ;  /* 0x0000000000007941 */ /* 0x000fea0003800000 */
.L_x_6810:
        /* <DEDUP_REMOVED lines=90> */
.L_x_6818:
[----:B------:R-:W-:-:S13]  /*14580*/  ISETP.NE.AND P6, PT, R13, 0x1, PT ;  /* 0x000000010d00780c */ /* 0x000fda0003fc5270 */
[----:B------:R-:W-:-:S05]  /*14590*/  @P6 IMAD.HI.U32 R14, R4, R14, RZ ;  /* 0x0000000e040e6227 */ /* 0x000fca00078e00ff */
[----:B------:R-:W-:-:S07]  /*145a0*/  @P6 SHF.R.U32.HI R4, RZ, R15, R14 ;  /* 0x0000000fff046219 */ /* 0x000fce000001160e */
.L_x_6819:
[----:B------:R-:W-:Y:S05]  /*145b0*/  BSYNC B1 ;  /* 0x0000000000017941 */ /* 0x000fea0003800000 */
.L_x_6817:
[----:B------:R-:W-:-:S04]  /*145c0*/  IMAD R3, R4, R13, -R11 ;  /* 0x0000000d04037224 */ /* 0x000fc800078e0a0b */
[----:B------:R-:W-:-:S05]  /*145d0*/  IMAD R20, R20, -0x2, R3 ;  /* 0xfffffffe14147824 */ /* 0x000fca00078e0203 */
[----:B------:R-:W-:Y:S02]  /*145e0*/  VIADDMNMX R6, R20, R13, R6, PT ;  /* 0x0000000d14067246 */ /* 0x000fe40003800106 */
[----:B------:R-:W-:-:S07]  /*145f0*/  VIMNMX R7, R7, R20, !PT ;  /* 0x0000001407077248 */ /* 0x000fce0007fe0100 */
.L_x_6816:
[----:B------:R-:W-:Y:S05]  /*14600*/  BSYNC B0 ;  /* 0x0000000000007941 */ /* 0x000fea0003800000 */
.L_x_6815:
[----:B------:R-:W2:Y:S01]  /*14610*/  LDL.64 R14, [R1+0x1e0] ;  /* 0x0001e000010e7983 */ /* 0x000ea20000100a00 */
        /* <DEDUP_REMOVED lines=35> */
[----:B------:R-:W-:Y:S01]  /*14850*/  FSEL R42, R42, -INF , !P0 ;  /* 0xff8000002a2a7808 */ /* 0x000fe20004000000 */
[----:B------:R-:W3:Y:S01]  /*14860*/  LDL R12, [R1+0x200] ;  /* 0x00020000010c7983 */ /* 0x000ee20000100800 */
[----:B------:R-:W-:-:S04]  /*14870*/  ISETP.NE.AND P0, PT, R10, RZ, PT ;  /* 0x000000ff0a00720c */ /* 0x000fc80003f05270 */
[----:B------:R-:W-:-:S04]  /*14880*/  ISETP.GT.AND P0, PT, R7, RZ, !P0 ;  /* 0x000000ff0700720c */ /* 0x000fc80004704270 */
[----:B------:R-:W-:-:S04]  /*14890*/  ISETP.LT.OR P0, PT, R6, 0x1, P0 ;  /* 0x000000010600780c */ /* 0x000fc80000701670 */
[----:B------:R-:W-:Y:S02]  /*148a0*/  FSEL R30, R26, -INF , !P0 ;  /* 0xff8000001a1e7808 */ /* 0x000fe40004000000 */
[----:B------:R-:W-:-:S04]  /*148b0*/  ISETP.NE.AND P0, PT, R40, RZ, PT ;  /* 0x000000ff2800720c */ /* 0x000fc80003f05270 */
[----:B------:R-:W-:-:S04]  /*148c0*/  ISETP.GT.AND P0, PT, R7, 0x21, !P0 ;  /* 0x000000210700780c */ /* 0x000fc80004704270 */
[C---:B------:R-:W-:Y:S02]  /*148d0*/  ISETP.LT.OR P0, PT, R6.reuse, 0x22, P0 ;  /* 0x000000220600780c */ /* 0x040fe40000701670 */
[C---:B------:R-:W-:Y:S02]  /*148e0*/  ISETP.LT.OR P1, PT, R6.reuse, 0x29, P1 ;  /* 0x000000290600780c */ /* 0x040fe40000f21670 */
[----:B------:R-:W-:Y:S02]  /*148f0*/  FSEL R43, R43, -INF , !P0 ;  /* 0xff8000002b2b7808 */ /* 0x000fe40004000000 */
[----:B------:R-:W-:Y:S02]  /*14900*/  ISETP.LT.OR P2, PT, R6, 0x2a, P2 ;  /* 0x0000002a0600780c */ /* 0x000fe40001741670 */
[----:B------:R-:W-:Y:S02]  /*14910*/  FSEL R46, R46, -INF , !P1 ;  /* 0xff8000002e2e7808 */ /* 0x000fe40004800000 */
[----:B------:R-:W-:-:S02]  /*14920*/  ISETP.LT.OR P3, PT, R6, 0x31, P3 ;  /* 0x000000310600780c */ /* 0x000fc40001f61670 */
[----:B------:R-:W-:Y:S02]  /*14930*/  FSEL R47, R47, -INF , !P2 ;  /* 0xff8000002f2f7808 */ /* 0x000fe40005000000 */
[C---:B------:R-:W-:Y:S02]  /*14940*/  ISETP.GT.AND P5, PT, R7.reuse, 0x38, !P5 ;  /* 0x000000380700780c */ /* 0x040fe40006fa4270 */
[----:B------:R-:W-:Y:S02]  /*14950*/  ISETP.LT.OR P4, PT, R6, 0x32, P4 ;  /* 0x000000320600780c */ /* 0x000fe40002781670 */
[----:B------:R-:W-:Y:S02]  /*14960*/  FSEL R50, R50, -INF , !P3 ;  /* 0xff80000032327808 */ /* 0x000fe40005800000 */
[----:B------:R-:W-:Y:S02]  /*14970*/  ISETP.GT.AND P6, PT, R7, 0x39, !P6 ;  /* 0x000000390700780c */ /* 0x000fe400077c4270 */
[----:B------:R-:W-:-:S02]  /*14980*/  ISETP.LT.OR P5, PT, R6, 0x39, P5 ;  /* 0x000000390600780c */ /* 0x000fc40002fa1670 */
[----:B------:R-:W-:Y:S02]  /*14990*/  FSEL R51, R51, -INF , !P4 ;  /* 0xff80000033337808 */ /* 0x000fe40006000000 */
[----:B------:R-:W-:Y:S02]  /*149a0*/  ISETP.LT.OR P6, PT, R6, 0x3a, P6 ;  /* 0x0000003a0600780c */ /* 0x000fe400037c1670 */
        /* <DEDUP_REMOVED lines=32> */
[----:B------:R-:W-:Y:S01]  /*14bb0*/  FMNMX.FTZ R2, R54, R3, !PT ;  /* 0x0000000336027209 */ /* 0x000fe20007810000 */
[----:B------:R-:W2:Y:S03]  /*14bc0*/  LDL.64 R4, [R1+0x1f0] ;  /* 0x0001f00001047983 */ /* 0x000ea60000100a00 */
[----:B------:R-:W-:Y:S01]  /*14bd0*/  FMNMX.FTZ R7, R55, R2, !PT ;  /* 0x0000000237077209 */ /* 0x000fe20007810000 */
[----:B------:R-:W0:Y:S04]  /*14be0*/  SHFL.BFLY PT, R3, R6, 0x2, 0x1f ;  /* 0x0c401f0006037f89 */ /* 0x000e2800000e0000 */
[----:B------:R-:W-:Y:S04]  /*14bf0*/  STL.64 [R1+0x1e0], R6 ;  /* 0x0001e00601007387 */ /* 0x000fe80000100a00 */
[----:B------:R-:W4:Y:S01]  /*14c00*/  LDL R20, [R1+0x1e4] ;  /* 0x0001e40001147983 */ /* 0x000f220000100800 */
[----:B0-----:R-:W-:-:S05]  /*14c10*/  FMNMX.FTZ R8, R6, R3, !PT ;  /* 0x0000000306087209 */ /* 0x001fca0007810000 */
[----:B------:R-:W0:Y:S02]  /*14c20*/  SHFL.BFLY PT, R3, R8, 0x1, 0x1f ;  /* 0x0c201f0008037f89 */ /* 0x000e2400000e0000 */
[----:B0-----:R-:W-:Y:S02]  /*14c30*/  FMNMX.FTZ R10, R8, R3, !PT ;  /* 0x00000003080a7209 */ /* 0x001fe40007810000 */
[----:B------:R-:W5:Y:S04]  /*14c40*/  LDL.64 R2, [R1+0xb8] ;  /* 0x0000b80001027983 */ /* 0x000f680000100a00 */
[----:B------:R-:W-:Y:S04]  /*14c50*/  STL [R1+0x1e0], R10 ;  /* 0x0001e00a01007387 */ /* 0x000fe80000100800 */
[----:B------:R-:W3:Y:S04]  /*14c60*/  LDL R13, [R1+0x1e0] ;  /* 0x0001e000010d7983 */ /* 0x000ee80000100800 */
[----:B----4-:R-:W0:Y:S02]  /*14c70*/  SHFL.BFLY PT, R11, R20, 0x2, 0x1f ;  /* 0x0c401f00140b7f89 */ /* 0x010e2400000e0000 */
[----:B0-----:R-:W-:-:S05]  /*14c80*/  FMNMX.FTZ R11, R11, R20, !PT ;  /* 0x000000140b0b7209 */ /* 0x001fca0007810000 */
[----:B------:R-:W0:Y:S02]  /*14c90*/  SHFL.BFLY PT, R6, R11, 0x1, 0x1f ;  /* 0x0c201f000b067f89 */ /* 0x000e2400000e0000 */
[----:B0-----:R-:W-:Y:S02]  /*14ca0*/  FMNMX.FTZ R6, R11, R6, !PT ;  /* 0x000000060b067209 */ /* 0x001fe40007810000 */
[----:B---3--:R-:W-:-:S04]  /*14cb0*/  FSETP.NEU.FTZ.AND P0, PT, R13, -INF , PT ;  /* 0xff8000000d00780b */ /* 0x008fc80003f1d000 */
[----:B------:R-:W-:Y:S02]  /*14cc0*/  FSEL R7, R13, RZ, P0 ;  /* 0x000000ff0d077208 */ /* 0x000fe40000000000 */
[----:B------:R-:W-:-:S04]  /*14cd0*/  FSETP.NEU.FTZ.AND P0, PT, R6, -INF , PT ;  /* 0xff8000000600780b */ /* 0x000fc80003f1d000 */
[----:B------:R-:W-:Y:S01]  /*14ce0*/  FSEL R8, R6, RZ, P0 ;  /* 0x000000ff06087208 */ /* 0x000fe20000000000 */
[----:B------:R-:W-:-:S04]  /*14cf0*/  FADD.FTZ R7, R14, -R7 ;  /* 0x800000070e077221 */ /* 0x000fc80000010000 */
[----:B------:R-:W-:Y:S01]  /*14d00*/  FADD.FTZ R15, R15, -R8 ;  /* 0x800000080f0f7221 */ /* 0x000fe20000010000 */
[----:B------:R-:W-:-:S03]  /*14d10*/  FMUL.FTZ R7, R7, R12 ;  /* 0x0000000c07077220 */ /* 0x000fc60000410000 */
[----:B------:R-:W-:Y:S01]  /*14d20*/  FMUL.FTZ R15, R12, R15 ;  /* 0x0000000f0c0f7220 */ /* 0x000fe20000410000 */
[----:B------:R-:W2:Y:S08]  /*14d30*/  MUFU.EX2 R129, R7 ;  /* 0x0000000700817308 */ /* 0x000eb00000000800 */
[----:B------:R-:W0:Y:S01]  /*14d40*/  MUFU.EX2 R128, R15 ;  /* 0x0000000f00807308 */ /* 0x000e220000000800 */
[----:B------:R1:W-:Y:S01]  /*14d50*/  STL [R1+0x1e4], R6 ;  /* 0x0001e40601007387 */ /* 0x0003e20000100800 */
[----:B--2---:R-:W-:Y:S01]  /*14d60*/  FMUL.FTZ R4, R129, R4 ;  /* 0x0000000481047220 */ /* 0x004fe20000410000 */
[----:B0-----:R-:W-:-:S05]  /*14d70*/  FMUL.FTZ R5, R5, R128 ;  /* 0x0000008005057220 */ /* 0x001fca0000410000 */
[----:B------:R1:W-:Y:S04]  /*14d80*/  STL.64 [R1+0x1f0], R4 ;  /* 0x0001f00401007387 */ /* 0x0003e80000100a00 */
[----:B-----5:R-:W2:Y:S01]  /*14d90*/  LD.E R8, desc[UR46][R2.64+0x4] ;  /* 0x0000042e02087980 */ /* 0x020ea2000c101900 */
        /* <DEDUP_REMOVED lines=12> */
.L_x_6821:
[----:B------:R-:W-:Y:S05]  /*14e60*/  BSYNC B0 ;  /* 0x0000000000007941 */ /* 0x000fea0003800000 */
.L_x_6820:
        /* <DEDUP_REMOVED lines=9> */
.L_x_6823:
[----:B------:R-:W-:Y:S05]  /*14f00*/  BSYNC B0 ;  /* 0x0000000000007941 */ /* 0x000fea0003800000 */
.L_x_6822:
[----:B------:R-:W0:Y:S04]  /*14f10*/  LDL R32, [R1+0x200] ;  /* 0x0002000001207983 */ /* 0x000e280000100800 */
[----:B------:R-:W0:Y:S04]  /*14f20*/  LDL.64 R28, [R1+0x1e0] ;  /* 0x0001e000011c7983 */ /* 0x000e280000100a00 */
[----:B------:R-:W2:Y:S04]  /*14f30*/  LDL.64 R6, [R1+0x1f0] ;  /* 0x0001f00001067983 */ /* 0x000ea80000100a00 */
[----:B------:R-:W3:Y:S04]  /*14f40*/  LDL.64 R26, [R1+0x400] ;  /* 0x00040000011a7983 */ /* 0x000ee80000100a00 */
[----:B------:R-:W4:Y:S04]  /*14f50*/  LDL.64 R24, [R1+0x408] ;  /* 0x0004080001187983 */ /* 0x000f280000100a00 */
        /* <DEDUP_REMOVED lines=22> */
[----:B------:R-:W2:Y:S01]  /*150c0*/  LDL R142, [R1+0x1c0] ;  /* 0x0001c000018e7983 */ /* 0x000ea20000100800 */
[C---:B0-----:R-:W-:Y:S01]  /*150d0*/  FMUL.FTZ R4, R28.reuse, R32 ;  /* 0x000000201c047220 */ /* 0x041fe20000410000 */
[----:B------:R-:W-:-:S04]  /*150e0*/  FSETP.NEU.FTZ.AND P0, PT, R28, -INF , PT ;  /* 0xff8000001c00780b */ /* 0x000fc80003f1d000 */
[----:B------:R-:W-:Y:S02]  /*150f0*/  FSEL R8, R4, RZ, P0 ;  /* 0x000000ff04087208 */ /* 0x000fe40000000000 */
[----:B------:R-:W2:Y:S01]  /*15100*/  LDL.64 R4, [R1+0x238] ;  /* 0x0002380001047983 */ /* 0x000ea20000100a00 */
[CC--:B------:R-:W-:Y:S01]  /*15110*/  FMUL.FTZ R28, R29.reuse, R32.reuse ;  /* 0x000000201d1c7220 */ /* 0x0c0fe20000410000 */
[----:B------:R-:W-:Y:S01]  /*15120*/  FSETP.NEU.FTZ.AND P0, PT, R29, -INF , PT ;  /* 0xff8000001d00780b */ /* 0x000fe20003f1d000 */
[----:B------:R-:W-:-:S03]  /*15130*/  FFMA.FTZ R174, R33, R32, -R8 ;  /* 0x0000002021ae7223 */ /* 0x000fc60000010808 */
[----:B------:R-:W-:Y:S01]  /*15140*/  FSEL R33, R28, RZ, P0 ;  /* 0x000000ff1c217208 */ /* 0x000fe20000000000 */
        /* <DEDUP_REMOVED lines=23> */
[-C--:B------:R-:W-:Y:S01]  /*152c0*/  FFMA.FTZ R191, R53, R32.reuse, -R8 ;  /* 0x0000002035bf7223 */ /* 0x080fe20000010808 */
        /* <DEDUP_REMOVED lines=8> */
[----:B------:R-:W-:Y:S01]  /*15350*/  FFMA.FTZ R175, R54, R32, -R33 ;  /* 0x0000002036af7223 */ /* 0x000fe20000010821 */
[C---:B---3--:R-:W-:Y:S01]  /*15360*/  FMUL.FTZ R27, R129.reuse, R27 ;  /* 0x0000001b811b7220 */ /* 0x048fe20000410000 */
[C---:B------:R-:W-:Y:S01]  /*15370*/  FMUL.FTZ R26, R129.reuse, R26 ;  /* 0x0000001a811a7220 */ /* 0x040fe20000410000 */
[C---:B----4-:R-:W-:Y:S01]  /*15380*/  FMUL.FTZ R25, R128.reuse, R25 ;  /* 0x0000001980197220 */ /* 0x050fe20000410000 */
[----:B------:R-:W-:Y:S01]  /*15390*/  FMUL.FTZ R24, R128, R24 ;  /* 0x0000001880187220 */ /* 0x000fe20000410000 */
[C---:B--2---:R-:W-:Y:S01]  /*153a0*/  FMUL.FTZ R23, R129.reuse, R23 ;  /* 0x0000001781177220 */ /* 0x044fe20000410000 */
[----:B------:R-:W2:Y:S01]  /*153b0*/  MUFU.EX2 R167, R167 ;  /* 0x000000a700a77308 */ /* 0x000ea20000000800 */
[C---:B------:R-:W-:Y:S01]  /*153c0*/  FMUL.FTZ R22, R129.reuse, R22 ;  /* 0x0000001681167220 */ /* 0x040fe20000410000 */
[C---:B------:R-:W-:Y:S01]  /*153d0*/  FMUL.FTZ R13, R129.reuse, R13 ;  /* 0x0000000d810d7220 */ /* 0x040fe20000410000 */
[C---:B------:R-:W-:Y:S01]  /*153e0*/  FMUL.FTZ R12, R129.reuse, R12 ;  /* 0x0000000c810c7220 */ /* 0x040fe20000410000 */
[C---:B------:R-:W-:Y:S01]  /*153f0*/  FMUL.FTZ R21, R129.reuse, R21 ;  /* 0x0000001581157220 */ /* 0x040fe20000410000 */
[C---:B------:R-:W-:Y:S01]  /*15400*/  FMUL.FTZ R20, R129.reuse, R20 ;  /* 0x0000001481147220 */ /* 0x040fe20000410000 */
[C---:B------:R-:W-:Y:S01]  /*15410*/  FMUL.FTZ R15, R129.reuse, R15 ;  /* 0x0000000f810f7220 */ /* 0x040fe20000410000 */
[----:B------:R-:W-:Y:S01]  /*15420*/  FMUL.FTZ R14, R129, R14 ;  /* 0x0000000e810e7220 */ /* 0x000fe20000410000 */
[----:B------:R-:W3:Y:S01]  /*15430*/  MUFU.EX2 R118, R118 ;  /* 0x0000007600767308 */ /* 0x000ee20000000800 */
[----:B0-----:R-:W-:Y:S01]  /*15440*/  FADD.FTZ R8, R127, R7 ;  /* 0x000000077f087221 */ /* 0x001fe20000010000 */
[----:B------:R-:W-:Y:S01]  /*15450*/  FADD.FTZ R6, R164, R6 ;  /* 0x00000006a4067221 */ /* 0x000fe20000010000 */
[C---:B------:R-:W-:Y:S01]  /*15460*/  FMUL.FTZ R11, R129.reuse, R11 ;  /* 0x0000000b810b7220 */ /* 0x040fe20000410000 */
[C---:B------:R-:W-:Y:S01]  /*15470*/  FMUL.FTZ R10, R129.reuse, R10 ;  /* 0x0000000a810a7220 */ /* 0x040fe20000410000 */
[C---:B------:R-:W-:Y:S01]  /*15480*/  FMUL.FTZ R93, R129.reuse, R93 ;  /* 0x0000005d815d7220 */ /* 0x040fe20000410000 */
[C---:B------:R-:W-:Y:S01]  /*15490*/  FMUL.FTZ R92, R129.reuse, R92 ;  /* 0x0000005c815c7220 */ /* 0x040fe20000410000 */
[C---:B------:R-:W-:Y:S01]  /*154a0*/  FMUL.FTZ R95, R129.reuse, R95 ;  /* 0x0000005f815f7220 */ /* 0x040fe20000410000 */
[----:B------:R-:W0:Y:S01]  /*154b0*/  MUFU.EX2 R126, R126 ;  /* 0x0000007e007e7308 */ /* 0x000e220000000800 */
[C---:B------:R-:W-:Y:S01]  /*154c0*/  FMUL.FTZ R94, R129.reuse, R94 ;  /* 0x0000005e815e7220 */ /* 0x040fe20000410000 */
[C---:B------:R-:W-:Y:S01]  /*154d0*/  FMUL.FTZ R97, R129.reuse, R97 ;  /* 0x0000006181617220 */ /* 0x040fe20000410000 */
[C---:B------:R-:W-:Y:S01]  /*154e0*/  FMUL.FTZ R96, R129.reuse, R96 ;  /* 0x0000006081607220 */ /* 0x040fe20000410000 */
[C---:B------:R-:W-:Y:S01]  /*154f0*/  FMUL.FTZ R105, R129.reuse, R105 ;  /* 0x0000006981697220 */ /* 0x040fe20000410000 */
[----:B------:R-:W-:Y:S01]  /*15500*/  FMUL.FTZ R104, R129, R104 ;  /* 0x0000006881687220 */ /* 0x000fe20000410000 */
[C---:B------:R-:W-:Y:S01]  /*15510*/  FMUL.FTZ R103, R128.reuse, R103 ;  /* 0x0000006780677220 */ /* 0x040fe20000410000 */
[C---:B------:R-:W-:Y:S01]  /*15520*/  FMUL.FTZ R102, R128.reuse, R102 ;  /* 0x0000006680667220 */ /* 0x040fe20000410000 */
[----:B------:R-:W4:Y:S01]  /*15530*/  MUFU.EX2 R166, R166 ;  /* 0x000000a600a67308 */ /* 0x000f220000000800 */
[----:B-1----:R-:W-:Y:S01]  /*15540*/  FADD.FTZ R8, R165, R8 ;  /* 0x00000008a5087221 */ /* 0x002fe20000010000 */
[----:B------:R-:W-:Y:S01]  /*15550*/  FADD.FTZ R7, R119, R6 ;  /* 0x0000000677077221 */ /* 0x000fe20000010000 */
[C---:B------:R-:W-:Y:S01]  /*15560*/  FMUL.FTZ R107, R128.reuse, R101 ;  /* 0x00000065806b7220 */ /* 0x040fe20000410000 */
[----:B------:R-:W-:Y:S01]  /*15570*/  FMUL.FTZ R106, R128, R100 ;  /* 0x00000064806a7220 */ /* 0x000fe20000410000 */
[----:B------:R-:W4:Y:S03]  /*15580*/  LDL.64 R76, [R1+0x2d0] ;  /* 0x0002d000014c7983 */ /* 0x000f260000100a00 */
[----:B------:R-:W1:Y:S01]  /*15590*/  MUFU.EX2 R169, R169 ;  /* 0x000000a900a97308 */ /* 0x000e620000000800 */
[----:B------:R-:W4:Y:S04]  /*155a0*/  LDL.64 R78, [R1+0x2e0] ;  /* 0x0002e000014e7983 */ /* 0x000f280000100a00 */
[----:B------:R-:W4:Y:S03]  /*155b0*/  LDL.64 R66, [R1+0x340] ;  /* 0x0003400001427983 */ /* 0x000f260000100a00 */
[----:B------:R-:W1:Y:S01]  /*155c0*/  MUFU.EX2 R115, R115 ;  /* 0x0000007300737308 */ /* 0x000e620000000800 */
[----:B--2---:R-:W-:Y:S01]  /*155d0*/  FADD.FTZ R29, R167, R8 ;  /* 0x00000008a71d7221 */ /* 0x004fe20000010000 */
[----:B---3--:R-:W-:Y:S01]  /*155e0*/  FADD.FTZ R7, R118, R7 ;  /* 0x0000000776077221 */ /* 0x008fe20000010000 */
[----:B------:R-:W2:Y:S04]  /*155f0*/  LDL.64 R74, [R1+0x350] ;  /* 0x00035000014a7983 */ /* 0x000ea80000100a00 */
[----:B------:R-:W3:Y:S01]  /*15600*/  LDL.64 R72, [R1+0x360] ;  /* 0x0003600001487983 */ /* 0x000ee20000100a00 */
[----:B------:R-:W1:Y:S03]  /*15610*/  MUFU.EX2 R125, R125 ;  /* 0x0000007d007d7308 */ /* 0x000e660000000800 */
[----:B------:R-:W3:Y:S04]  /*15620*/  LDL.64 R70, [R1+0x370] ;  /* 0x0003700001467983 */ /* 0x000ee80000100a00 */
[----:B------:R-:W3:Y:S01]  /*15630*/  LDL.64 R68, [R1+0x380] ;  /* 0x0003800001447983 */ /* 0x000ee20000100a00 */
[----:B------:R-:W1:Y:S01]  /*15640*/  MUFU.EX2 R168, R168 ;  /* 0x000000a800a87308 */ /* 0x000e620000000800 */
[----:B0-----:R-:W-:Y:S01]  /*15650*/  FADD.FTZ R8, R126, R29 ;  /* 0x0000001d7e087221 */ /* 0x001fe20000010000 */
[----:B----4-:R-:W-:Y:S01]  /*15660*/  FADD.FTZ R6, R166, R7 ;  /* 0x00000007a6067221 */ /* 0x010fe20000010000 */
[----:B------:R-:W4:Y:S04]  /*15670*/  LDL.64 R56, [R1+0x390] ;  /* 0x0003900001387983 */ /* 0x000f280000100a00 */
[----:B------:R-:W4:Y:S01]  /*15680*/  LDL.64 R64, [R1+0x3a0] ;  /* 0x0003a00001407983 */ /* 0x000f220000100a00 */
[----:B------:R-:W0:Y:S03]  /*15690*/  MUFU.EX2 R171, R171 ;  /* 0x000000ab00ab7308 */ /* 0x000e260000000800 */
[----:B------:R-:W4:Y:S04]  /*156a0*/  LDL.64 R62, [R1+0x3b0] ;  /* 0x0003b000013e7983 */ /* 0x000f280000100a00 */
[----:B------:R-:W4:Y:S01]  /*156b0*/  LDL.64 R60, [R1+0x3c0] ;  /* 0x0003c000013c7983 */ /* 0x000f220000100a00 */
[----:B------:R-:W0:Y:S01]  /*156c0*/  MUFU.EX2 R114, R114 ;  /* 0x0000007200727308 */ /* 0x000e220000000800 */
[----:B-1----:R-:W-:Y:S01]  /*156d0*/  FADD.FTZ R8, R169, R8 ;  /* 0x00000008a9087221 */ /* 0x002fe20000010000 */
[----:B------:R-:W-:Y:S01]  /*156e0*/  FADD.FTZ R7, R115, R6 ;  /* 0x0000000673077221 */ /* 0x000fe20000010000 */
[----:B------:R-:W4:Y:S04]  /*156f0*/  LDL.64 R58, [R1+0x3d0] ;  /* 0x0003d000013a7983 */ /* 0x000f280000100a00 */
[----:B------:R-:W4:Y:S01]  /*15700*/  LDL.64 R52, [R1+0x248] ;  /* 0x0002480001347983 */ /* 0x000f220000100a00 */
[----:B------:R-:W1:Y:S03]  /*15710*/  MUFU.EX2 R124, R124 ;  /* 0x0000007c007c7308 */ /* 0x000e660000000800 */
[----:B------:R-:W4:Y:S04]  /*15720*/  LDL.64 R34, [R1+0x2d8] ;  /* 0x0002d80001227983 */ /* 0x000f280000100a00 */
[----:B------:R-:W4:Y:S01]  /*15730*/  LDL.64 R48, [R1+0x268] ;  /* 0x0002680001307983 */ /* 0x000f220000100a00 */
[----:B------:R-:W1:Y:S01]  /*15740*/  MUFU.EX2 R170, R170 ;  /* 0x000000aa00aa7308 */ /* 0x000e620000000800 */
[----:B------:R-:W-:Y:S01]  /*15750*/  FADD.FTZ R6, R125, R8 ;  /* 0x000000087d067221 */ /* 0x000fe20000010000 */
[----:B------:R-:W-:Y:S01]  /*15760*/  FADD.FTZ R7, R168, R7 ;  /* 0x00000007a8077221 */ /* 0x000fe20000010000 */
[----:B------:R-:W4:Y:S04]  /*15770*/  LDL.64 R46, [R1+0x3e0] ;  /* 0x0003e000012e7983 */ /* 0x000f280000100a00 */
[----:B------:R-:W4:Y:S01]  /*15780*/  LDL.64 R36, [R1+0x278] ;  /* 0x0002780001247983 */ /* 0x000f220000100a00 */
[----:B------:R-:W1:Y:S08]  /*15790*/  MUFU.EX2 R177, R177 ;  /* 0x000000b100b17308 */ /* 0x000e700000000800 */
[----:B------:R-:W1:Y:S01]  /*157a0*/  MUFU.EX2 R123, R123 ;  /* 0x0000007b007b7308 */ /* 0x000e620000000800 */
[----:B0-----:R-:W-:Y:S01]  /*157b0*/  FADD.FTZ R29, R171, R6 ;  /* 0x00000006ab1d7221 */ /* 0x001fe20000010000 */
[----:B------:R-:W-:Y:S01]  /*157c0*/  FADD.FTZ R7, R114, R7 ;  /* 0x0000000772077221 */ /* 0x000fe20000010000 */
[----:B------:R-:W4:Y:S04]  /*157d0*/  LDL.64 R44, [R1+0x288] ;  /* 0x00028800012c7983 */ /* 0x000f280000100a00 */
[----:B------:R-:W4:Y:S01]  /*157e0*/  LDL.64 R42, [R1+0x298] ;  /* 0x00029800012a7983 */ /* 0x000f220000100a00 */
[----:B------:R-:W0:Y:S08]  /*157f0*/  MUFU.EX2 R122, R122 ;  /* 0x0000007a007a7308 */ /* 0x000e300000000800 */
[----:B------:R-:W0:Y:S01]  /*15800*/  MUFU.EX2 R176, R176 ;  /* 0x000000b000b07308 */ /* 0x000e220000000800 */
[----:B-1----:R-:W-:Y:S01]  /*15810*/  FADD.FTZ R28, R124, R29 ;  /* 0x0000001d7c1c7221 */ /* 0x002fe20000010000 */
[----:B------:R-:W-:Y:S01]  /*15820*/  FADD.FTZ R6, R170, R7 ;  /* 0x00000007aa067221 */ /* 0x000fe20000010000 */
[----:B------:R-:W4:Y:S04]  /*15830*/  LDL.64 R40, [R1+0x2a8] ;  /* 0x0002a80001287983 */ /* 0x000f280000100a00 */
[----:B------:R-:W4:Y:S01]  /*15840*/  LDL.64 R38, [R1+0x2b8] ;  /* 0x0002b80001267983 */ /* 0x000f220000100a00 */
[----:B------:R-:W1:Y:S01]  /*15850*/  MUFU.EX2 R120, R120 ;  /* 0x0000007800787308 */ /* 0x000e620000000800 */
[----:B------:R-:W-:-:S07]  /*15860*/  FFMA.FTZ R8, R51, R32, -R33 ;  /* 0x0000002033087223 */ /* 0x000fce0000010821 */
[----:B------:R-:W1:Y:S01]  /*15870*/  MUFU.EX2 R121, R121 ;  /* 0x0000007900797308 */ /* 0x000e620000000800 */
[----:B------:R-:W-:Y:S01]  /*15880*/  FADD.FTZ R29, R177, R28 ;  /* 0x0000001cb11d7221 */ /* 0x000fe20000010000 */
[----:B------:R-:W-:Y:S01]  /*15890*/  FADD.FTZ R7, R123, R6 ;  /* 0x000000067b077221 */ /* 0x000fe20000010000 */
[----:B------:R-:W4:Y:S05]  /*158a0*/  LDL.64 R50, [R1+0x258] ;  /* 0x0002580001327983 */ /* 0x000f2a0000100a00 */
[----:B------:R-:W-:Y:S08]  /*158b0*/  MUFU.EX2 R178, R178 ;  /* 0x000000b200b27308 */ /* 0x000ff00000000800 */
[----:B------:R-:W1:Y:S01]  /*158c0*/  MUFU.EX2 R179, R179 ;  /* 0x000000b300b37308 */ /* 0x000e620000000800 */
[----:B0-----:R-:W-:Y:S01]  /*158d0*/  FADD.FTZ R29, R122, R29 ;  /* 0x0000001d7a1d7221 */ /* 0x001fe20000010000 */
[----:B------:R-:W-:-:S06]  /*158e0*/  FADD.FTZ R6, R176, R7 ;  /* 0x00000007b0067221 */ /* 0x000fcc0000010000 */
[----:B------:R-:W-:Y:S01]  /*158f0*/  MUFU.EX2 R197, R197 ;  /* 0x000000c500c57308 */ /* 0x000fe20000000800 */
[----:B------:R-:W-:-:S07]  /*15900*/  FFMA.FTZ R7, R55, R32, -R33 ;  /* 0x0000002037077223 */ /* 0x000fce0000010821 */
[----:B------:R-:W0:Y:S01]  /*15910*/  MUFU.EX2 R173, R173 ;  /* 0x000000ad00ad7308 */ /* 0x000e220000000800 */
[----:B-1----:R-:W-:Y:S01]  /*15920*/  FADD.FTZ R28, R120, R29 ;  /* 0x0000001d781c7221 */ /* 0x002fe20000010000 */
[----:B------:R-:W-:Y:S01]  /*15930*/  FADD.FTZ R29, R121, R6 ;  /* 0x00000006791d7221 */ /* 0x000fe20000010000 */
[----:B------:R-:W4:Y:S04]  /*15940*/  LDL.64 R54, [R1+0x3f0] ;  /* 0x0003f00001367983 */ /* 0x000f280000100a00 */
[----:B------:R-:W4:Y:S01]  /*15950*/  LDL.64 R100, [R1+0x3b8] ;  /* 0x0003b80001647983 */ /* 0x000f220000100a00 */
[----:B------:R-:W-:Y:S08]  /*15960*/  MUFU.EX2 R172, R172 ;  /* 0x000000ac00ac7308 */ /* 0x000ff00000000800 */
        /* <DEDUP_REMOVED lines=8> */
[----:B------:R-:W0:Y:S08]  /*159f0*/  MUFU.EX2 R191, R191 ;  /* 0x000000bf00bf7308 */ /* 0x000e300000000800 */
[----:B------:R-:W0:Y:S01]  /*15a00*/  MUFU.EX2 R7, R7 ;  /* 0x0000000700077308 */ /* 0x000e220000000800 */
[----:B-1----:R-:W-:Y:S01]  /*15a10*/  FADD.FTZ R6, R8, R31 ;  /* 0x0000001f08067221 */ /* 0x002fe20000010000 */
[----:B------:R-:W-:Y:S01]  /*15a20*/  FADD.FTZ R29, R172, R29 ;  /* 0x0000001dac1d7221 */ /* 0x000fe20000010000 */
[----:B------:R-:W4:Y:S02]  /*15a30*/  LDL.64 R30, [R1+0x2f8] ;  /* 0x0002f800011e7983 */ /* 0x000f240000100a00 */
[----:B------:R-:W-:Y:S01]  /*15a40*/  FADD.FTZ R6, R175, R6 ;  /* 0x00000006af067221 */ /* 0x000fe20000010000 */
[----:B------:R-:W-:-:S04]  /*15a50*/  FADD.FTZ R28, R174, R29 ;  /* 0x0000001dae1c7221 */ /* 0x000fc80000010000 */
[----:B0-----:R-:W-:Y:S01]  /*15a60*/  FADD.FTZ R28, R191, R28 ;  /* 0x0000001cbf1c7221 */ /* 0x001fe20000010000 */
[----:B------:R-:W-:-:S05]  /*15a70*/  FADD.FTZ R29, R7, R6 ;  /* 0x00000006071d7221 */ /* 0x000fca0000010000 */
[----:B------:R0:W-:Y:S01]  /*15a80*/  STL.64 [R1+0x1f0], R28 ;  /* 0x0001f01c01007387 */ /* 0x0001e20000100a00 */
[----:B------:R-:W-:Y:S06]  /*15a90*/  BAR.SYNC.DEFER_BLOCKING 0xf, 0x100 ;  /* 0x03c4000000007b1d */ /* 0x000fec0000010000 */
[----:B0-----:R-:W4:Y:S01]  /*15aa0*/  LDL.64 R28, [R1+0x308] ;  /* 0x00030800011c7983 */ /* 0x001f220000100a00 */
[C---:B------:R-:W-:Y:S01]  /*15ab0*/  FMUL.FTZ R5, R128.reuse, R5 ;  /* 0x0000000580057220 */ /* 0x040fe20000410000 */
[C---:B------:R-:W-:Y:S02]  /*15ac0*/  FMUL.FTZ R4, R128.reuse, R4 ;  /* 0x0000000480047220 */ /* 0x040fe40000410000 */
[----:B------:R-:W4:Y:S04]  /*15ad0*/  LD.E.64 R90, desc[UR46][R2.64+0x8] ;  /* 0x0000082e025a7980 */ /* 0x000f28000c101b00 */
[----:B------:R-:W4:Y:S04]  /*15ae0*/  LD.E.64 R2, desc[UR46][R2.64] ;  /* 0x0000002e02027980 */ /* 0x000f28000c101b00 */
[----:B------:R0:W-:Y:S04]  /*15af0*/  STL.64 [R1+0x400], R26 ;  /* 0x0004001a01007387 */ /* 0x0001e80000100a00 */
        /* <DEDUP_REMOVED lines=9> */
[----:B------:R-:W-:Y:S04]  /*15b90*/  STL.64 [R1+0x290], R104 ;  /* 0x0002906801007387 */ /* 0x000fe80000100a00 */
[----:B------:R2:W-:Y:S04]  /*15ba0*/  STL.64 [R1+0x218], R102 ;  /* 0x0002186601007387 */ /* 0x0005e80000100a00 */
[----:B------:R2:W-:Y:S04]  /*15bb0*/  STL.64 [R1+0x228], R106 ;  /* 0x0002286a01007387 */ /* 0x0005e80000100a00 */
[----:B0-----:R-:W4:Y:S04]  /*15bc0*/  LDL.64 R26, [R1+0x2c8] ;  /* 0x0002c800011a7983 */ /* 0x001f280000100a00 */
[----:B-1----:R-:W4:Y:S04]  /*15bd0*/  LDL.64 R12, [R1+0x318] ;  /* 0x00031800010c7983 */ /* 0x002f280000100a00 */
[----:B------:R-:W4:Y:S04]  /*15be0*/  LDL.64 R24, [R1+0x328] ;  /* 0x0003280001187983 */ /* 0x000f280000100a00 */
[----:B------:R-:W4:Y:S04]  /*15bf0*/  LDL.64 R22, [R1+0x338] ;  /* 0x0003380001167983 */ /* 0x000f280000100a00 */
[----:B------:R-:W4:Y:S04]  /*15c00*/  LDL.64 R20, [R1+0x348] ;  /* 0x0003480001147983 */ /* 0x000f280000100a00 */
[----:B------:R-:W4:Y:S04]  /*15c10*/  LDL.64 R14, [R1+0x358] ;  /* 0x00035800010e7983 */ /* 0x000f280000100a00 */
[----:B------:R-:W4:Y:S04]  /*15c20*/  LDL.64 R10, [R1+0x368] ;  /* 0x00036800010a7983 */ /* 0x000f280000100a00 */
[----:B------:R-:W4:Y:S04]  /*15c30*/  LDL.64 R92, [R1+0x378] ;  /* 0x00037800015c7983 */ /* 0x000f280000100a00 */
[----:B--2---:R-:W2:Y:S04]  /*15c40*/  LDL.64 R94, [R1+0x388] ;  /* 0x00038800015e7983 */ /* 0x004ea80000100a00 */
[----:B------:R-:W2:Y:S04]  /*15c50*/  LDL.64 R96, [R1+0x3a8] ;  /* 0x0003a80001607983 */ /* 0x000ea80000100a00 */
[----:B------:R-:W2:Y:S04]  /*15c60*/  LDL.64 R102, [R1+0x3c8] ;  /* 0x0003c80001667983 */ /* 0x000ea80000100a00 */
[----:B------:R-:W2:Y:S04]  /*15c70*/  LDL.64 R106, [R1+0x3d8] ;  /* 0x0003d800016a7983 */ /* 0x000ea80000100a00 */
[----:B------:R-:W2:Y:S04]  /*15c80*/  LDL.64 R104, [R1+0x3e8] ;  /* 0x0003e80001687983 */ /* 0x000ea80000100a00 */
[----:B------:R0:W-:Y:S04]  /*15c90*/  STL.64 [R1+0x238], R4 ;  /* 0x0002380401007387 */ /* 0x0001e80000100a00 */
        /* <DEDUP_REMOVED lines=36> */
[C---:B---3--:R-:W-:Y:S01]  /*15ee0*/  FMUL.FTZ R73, R129.reuse, R73 ;  /* 0x0000004981497220 */ /* 0x048fe20000410000 */
[C---:B------:R-:W-:Y:S01]  /*15ef0*/  FMUL.FTZ R72, R129.reuse, R72 ;  /* 0x0000004881487220 */ /* 0x040fe20000410000 */
[C---:B------:R-:W-:Y:S01]  /*15f00*/  FMUL.FTZ R71, R129.reuse, R71 ;  /* 0x0000004781477220 */ /* 0x040fe20000410000 */
[C---:B------:R-:W-:Y:S01]  /*15f10*/  FMUL.FTZ R70, R129.reuse, R70 ;  /* 0x0000004681467220 */ /* 0x040fe20000410000 */
[C---:B------:R-:W-:Y:S01]  /*15f20*/  FMUL.FTZ R69, R129.reuse, R69 ;  /* 0x0000004581457220 */ /* 0x040fe20000410000 */
        /* <DEDUP_REMOVED lines=41> */
[----:B------:R-:W-:Y:S04]  /*161c0*/  STL.64 [R1+0x2a0], R116 ;  /* 0x0002a07401007387 */ /* 0x000fe80000100a00 */
[----:B------:R-:W-:Y:S04]  /*161d0*/  STL.64 [R1+0x2b0], R112 ;  /* 0x0002b07001007387 */ /* 0x000fe80000100a00 */
[----:B------:R-:W-:Y:S01]  /*161e0*/  STL.64 [R1+0x2c0], R108 ;  /* 0x0002c06c01007387 */ /* 0x000fe20000100a00 */
[C---:B------:R-:W-:Y:S01]  /*161f0*/  FMUL.FTZ R31, R128.reuse, R31 ;  /* 0x0000001f801f7220 */ /* 0x040fe20000410000 */
[----:B------:R-:W-:-:S02]  /*16200*/  FMUL.FTZ R30, R128, R30 ;  /* 0x0000001e801e7220 */ /* 0x000fc40000410000 */
[----:B------:R-:W-:Y:S04]  /*16210*/  STL.64 [R1+0x2d0], R76 ;  /* 0x0002d04c01007387 */ /* 0x000fe80000100a00 */
[----:B------:R-:W-:Y:S04]  /*16220*/  STL.64 [R1+0x2e0], R78 ;  /* 0x0002e04e01007387 */ /* 0x000fe80000100a00 */
[----:B------:R-:W-:Y:S04]  /*16230*/  STL.64 [R1+0x2f0], R80 ;  /* 0x0002f05001007387 */ /* 0x000fe80000100a00 */
[----:B------:R-:W-:Y:S04]  /*16240*/  STL.64 [R1+0x300], R82 ;  /* 0x0003005201007387 */ /* 0x000fe80000100a00 */
        /* <DEDUP_REMOVED lines=8> */
[----:B------:R-:W-:Y:S01]  /*162d0*/  STL.64 [R1+0x370], R70 ;  /* 0x0003704601007387 */ /* 0x000fe20000100a00 */
[----:B------:R-:W-:-:S03]  /*162e0*/  MOV R6, R90 ;  /* 0x0000005a00067202 */ /* 0x000fc60000000f00 */
        /* <DEDUP_REMOVED lines=55> */
[----:B------:R-:W-:Y:S04]  /*16660*/  STL.64 [R1+0x398], R98 ;  /* 0x0003986201007387 */ /* 0x000fe80000100a00 */
[----:B------:R4:W-:Y:S04]  /*16670*/  STL.64 [R1+0x3a8], R96 ;  /* 0x0003a86001007387 */ /* 0x0009e80000100a00 */
[----:B------:R4:W-:Y:S04]  /*16680*/  STL.64 [R1+0x3b8], R100 ;  /* 0x0003b86401007387 */ /* 0x0009e80000100a00 */
[----:B------:R4:W-:Y:S04]  /*16690*/  STL.64 [R1+0x3c8], R102 ;  /* 0x0003c86601007387 */ /* 0x0009e80000100a00 */
[----:B------:R-:W-:Y:S04]  /*166a0*/  STL.64 [R1+0x3d8], R106 ;  /* 0x0003d86a01007387 */ /* 0x000fe80000100a00 */
[----:B------:R4:W-:Y:S04]  /*166b0*/  STL.64 [R1+0x3e8], R104 ;  /* 0x0003e86801007387 */ /* 0x0009e80000100a00 */
[----:B------:R4:W-:Y:S04]  /*166c0*/  STL.64 [R1+0x3f8], R110 ;  /* 0x0003f86e01007387 */ /* 0x0009e80000100a00 */
        /* <DEDUP_REMOVED lines=12> */
[----:B0-----:R-:W4:Y:S04]  /*16790*/  LDL.64 R4, [R1+0x88] ;  /* 0x0000880001047983 */ /* 0x001f280000100a00 */
[----:B-1----:R-:W4:Y:S04]  /*167a0*/  LDL R10, [R1+0x240] ;  /* 0x00024000010a7983 */ /* 0x002f280000100800 */
        /* <DEDUP_REMOVED lines=115> */
[----:B------:R-:W-:Y:S01]  /*16ee0*/  IMAD R4, R142, 0x1000, R4 ;  /* 0x000010008e047824 */ /* 0x000fe200078e0204 */
[----:B------:R-:W-:-:S02]  /*16ef0*/  F2FP.BF16.F32.PACK_AB R164, R119, R164 ;  /* 0x000000a477a4723e */ /* 0x000fc400000010ff */
[----:B------:R-:W-:Y:S01]  /*16f00*/  STL [R1+0x240], R10 ;  /* 0x0002400a01007387 */ /* 0x000fe20000100800 */
[----:B------:R-:W-:Y:S02]  /*16f10*/  F2FP.BF16.F32.PACK_AB R165, R165, R127 ;  /* 0x0000007fa5a5723e */ /* 0x000fe400000010ff */
[----:B------:R-:W-:Y:S01]  /*16f20*/  F2FP.BF16.F32.PACK_AB R166, R166, R118 ;  /* 0x00000076a6a6723e */ /* 0x000fe200000010ff */
[----:B------:R-:W-:Y:S01]  /*16f30*/  STL [R1+0x244], R11 ;  /* 0x0002440b01007387 */ /* 0x000fe20000100800 */
[----:B------:R-:W-:Y:S02]  /*16f40*/  F2FP.BF16.F32.PACK_AB R167, R126, R167 ;  /* 0x000000a77ea7723e */ /* 0x000fe400000010ff */
[----:B------:R-:W-:Y:S01]  /*16f50*/  F2FP.BF16.F32.PACK_AB R168, R168, R115 ;  /* 0x00000073a8a8723e */ /* 0x000fe200000010ff */
[----:B------:R-:W-:Y:S01]  /*16f60*/  STL [R1+0x248], R12 ;  /* 0x0002480c01007387 */ /* 0x000fe20000100800 */
[----:B------:R-:W-:Y:S02]  /*16f70*/  F2FP.BF16.F32.PACK_AB R169, R125, R169 ;  /* 0x000000a97da9723e */ /* 0x000fe400000010ff */
[----:B------:R-:W-:Y:S01]  /*16f80*/  F2FP.BF16.F32.PACK_AB R170, R170, R114 ;  /* 0x00000072aaaa723e */ /* 0x000fe200000010ff */
[----:B------:R-:W-:Y:S01]  /*16f90*/  STL [R1+0x24c], R13 ;  /* 0x00024c0d01007387 */ /* 0x000fe20000100800 */
[----:B------:R-:W-:-:S02]  /*16fa0*/  F2FP.BF16.F32.PACK_AB R171, R124, R171 ;  /* 0x000000ab7cab723e */ /* 0x000fc400000010ff */
[----:B------:R-:W-:Y:S01]  /*16fb0*/  F2FP.BF16.F32.PACK_AB R176, R176, R123 ;  /* 0x0000007bb0b0723e */ /* 0x000fe200000010ff */
[----:B------:R-:W-:Y:S01]  /*16fc0*/  STL [R1+0x250], R14 ;  /* 0x0002500e01007387 */ /* 0x000fe20000100800 */
[----:B------:R-:W-:Y:S02]  /*16fd0*/  F2FP.BF16.F32.PACK_AB R177, R122, R177 ;  /* 0x000000b17ab1723e */ /* 0x000fe400000010ff */
[----:B------:R-:W-:Y:S01]  /*16fe0*/  F2FP.BF16.F32.PACK_AB R178, R178, R121 ;  /* 0x00000079b2b2723e */ /* 0x000fe200000010ff */
[----:B------:R-:W-:Y:S01]  /*16ff0*/  STL [R1+0x254], R15 ;  /* 0x0002540f01007387 */ /* 0x000fe20000100800 */
[----:B------:R-:W-:-:S03]  /*17000*/  F2FP.BF16.F32.PACK_AB R179, R179, R120 ;  /* 0x00000078b3b3723e */ /* 0x000fc600000010ff */
        /* <DEDUP_REMOVED lines=72> */
[----:B--2---:R-:W-:Y:S04]  /*17490*/  STL [R1+0x378], R92 ;  /* 0x0003785c01007387 */ /* 0x004fe80000100800 */
[----:B------:R-:W-:Y:S04]  /*174a0*/  STL [R1+0x37c], R93 ;  /* 0x00037c5d01007387 */ /* 0x000fe80000100800 */
[----:B---3--:R-:W-:Y:S04]  /*174b0*/  STL [R1+0x380], R94 ;  /* 0x0003805e01007387 */ /* 0x008fe80000100800 */
[----:B------:R2:W-:Y:S04]  /*174c0*/  STL [R1+0x384], R95 ;  /* 0x0003845f01007387 */ /* 0x0005e80000100800 */
[----:B----4-:R-:W-:Y:S04]  /*174d0*/  STL [R1+0x388], R96 ;  /* 0x0003886001007387 */ /* 0x010fe80000100800 */
        /* <DEDUP_REMOVED lines=33> */
[----:B0-----:R-:W4:Y:S04]  /*176f0*/  LDL.128 R24, [R1+0x210] ;  /* 0x0002100001187983 */ /* 0x001f280000100c00 */
[----:B-1----:R-:W4:Y:S04]  /*17700*/  LDL.128 R28, [R1+0x220] ;  /* 0x00022000011c7983 */ /* 0x002f280000100c00 */
        /* <DEDUP_REMOVED lines=30> */
[----:B------:R-:W-:Y:S01]  /*178f0*/  IMAD R3, R3, 0x2, R6 ;  /* 0x0000000203037824 */ /* 0x000fe200078e0206 */
[----:B------:R-:W-:-:S02]  /*17900*/  R2UR UR6, R4 ;  /* 0x00000000040672ca */ /* 0x000fc400000e0000 */
[----:B------:R0:W-:Y:S01]  /*17910*/  STSM.16.M88.4 [R6], R164 ;  /* 0x000000a406007844 */ /* 0x0001e20000000200 */
[----:B------:R-:W-:Y:S02]  /*17920*/  R2UR UR7, R5 ;  /* 0x00000000050772ca */ /* 0x000fe400000e0000 */
[----:B------:R-:W-:Y:S02]  /*17930*/  F2FP.BF16.F32.PACK_AB R172, R172, R197 ;  /* 0x000000c5acac723e */ /* 0x000fe400000010ff */
[----:B------:R-:W-:Y:S02]  /*17940*/  F2FP.BF16.F32.PACK_AB R173, R8, R173 ;  /* 0x000000ad08ad723e */ /* 0x000fe400000010ff */
[----:B------:R-:W-:Y:S02]  /*17950*/  F2FP.BF16.F32.PACK_AB R174, R191, R174 ;  /* 0x000000aebfae723e */ /* 0x000fe400000010ff */
[----:B------:R-:W-:Y:S01]  /*17960*/  F2FP.BF16.F32.PACK_AB R175, R7, R175 ;  /* 0x000000af07af723e */ /* 0x000fe200000010ff */
[----:B0-----:R-:W-:-:S02]  /*17970*/  IMAD R6, R2, 0x2, R6 ;  /* 0x0000000202067824 */ /* 0x001fc400078e0206 */
[----:B------:R-:W-:-:S03]  /*17980*/  IMAD R2, R2, 0x2, R3 ;  /* 0x0000000202027824 */ /* 0x000fc600078e0203 */
[----:B------:R-:W-:Y:S04]  /*17990*/  STSM.16.M88.4 [R6], R168 ;  /* 0x000000a806007844 */ /* 0x000fe80000000200 */
[----:B------:R0:W-:Y:S04]  /*179a0*/  STSM.16.M88.4 [R3], R176 ;  /* 0x000000b003007844 */ /* 0x0001e80000000200 */
[----:B------:R1:W-:Y:S01]  /*179b0*/  STSM.16.M88.4 [R2], R172 ;  /* 0x000000ac02007844 */ /* 0x0003e20000000200 */
[----:B0-----:R-:W-:Y:S02]  /*179c0*/  IMAD.MOV.U32 R3, RZ, RZ, R5 ;  /* 0x000000ffff037224 */ /* 0x001fe400078e0005 */
[----:B-1----:R-:W-:Y:S01]  /*179d0*/  VIADD R2, R4, 0x80 ;  /* 0x0000008004027836 */ /* 0x002fe20000000000 */
        /* <DEDUP_REMOVED lines=421> */
.L_x_6825:
[----:B------:R-:W-:Y:S05]  /*19430*/  BSYNC B0 ;  /* 0x0000000000007941 */ /* 0x000fea0003800000 */
.L_x_6824:
        /* <DEDUP_REMOVED lines=9> */
[----:B0-----:R-:W2:Y:S02]  /*194d0*/  LDL R2, [R1+0x50] ;  /* 0x0000500001027983 */ /* 0x001ea40000100800 */
[----:B--2---:R-:W-:-:S07]  /*194e0*/  IMAD.SHL.U32 R2, R2, 0x40, RZ ;  /* 0x0000004002027824 */ /* 0x004fce00078e00ff */
.L_x_6793:
[----:B------:R-:W0:Y:S01]  /*194f0*/  LDC R3, c[0x0][0x448] ;  /* 0x00011200ff037b82 */ /* 0x000e220000000800 */
[----:B------:R-:W-:Y:S01]  /*19500*/  VIADD R2, R2, 0x3f ;  /* 0x0000003f02027836 */ /* 0x000fe20000000000 */
[----:B------:R-:W-:-:S06]  /*19510*/  ULDC UR4, c[0x0][0xad4] ;  /* 0x0002b50000047ab9 */ /* 0x000fcc0000000800 */
[----:B------:R-:W1:Y:S01]  /*19520*/  LDC R7, c[0x0][0xadc] ;  /* 0x0002b700ff077b82 */ /* 0x000e620000000800 */
[----:B0-----:R-:W-:-:S13]  /*19530*/  ISETP.NE.AND P0, PT, R3, 0x1, PT ;  /* 0x000000010300780c */ /* 0x001fda0003f05270 */
[----:B------:R-:W0:Y:S08]  /*19540*/  @P0 LDC R3, c[0x0][0x44c] ;  /* 0x00011300ff030b82 */ /* 0x000e300000000800 */
[----:B------:R-:W2:Y:S01]  /*19550*/  @P0 LDC R4, c[0x0][0x450] ;  /* 0x00011400ff040b82 */ /* 0x000ea20000000800 */
[----:B0-----:R-:W-:-:S05]  /*19560*/  @P0 IMAD.HI.U32 R3, R2, R3, RZ ;  /* 0x0000000302030227 */ /* 0x001fca00078e00ff */
[----:B--2---:R-:W-:Y:S02]  /*19570*/  @P0 SHF.R.U32.HI R2, RZ, R4, R3 ;  /* 0x00000004ff020219 */ /* 0x004fe40000011603 */
[----:B-1----:R-:W-:-:S03]  /*19580*/  ISETP.GE.AND P0, PT, R7, 0x1, PT ;  /* 0x000000010700780c */ /* 0x002fc60003f06270 */
[----:B------:R-:W-:-:S04]  /*19590*/  IMAD.IADD R2, R211, 0x1, R2 ;  /* 0x00000001d3027824 */ /* 0x000fc800078e0202 */
[----:B------:R-:W-:-:S06]  /*195a0*/  VIADD R3, R2, -UR4 ;  /* 0x8000000402037c36 */ /* 0x000fcc0008000000 */
[----:B------:R-:W-:Y:S05]  /*195b0*/  @!P0 BRA `(.L_x_6827) ;  /* 0x0000000000448947 */ /* 0x000fea0003800000 */
        /* <DEDUP_REMOVED lines=10> */
.L_x_6829:
[----:B------:R-:W-:-:S13]  /*19660*/  ISETP.NE.AND P0, PT, R7, 0x1, PT ;  /* 0x000000010700780c */ /* 0x000fda0003f05270 */
[----:B------:R-:W0:Y:S02]  /*19670*/  @P0 LDC.64 R4, c[0x0][0xae0] ;  /* 0x0002b800ff040b82 */ /* 0x000e240000000a00 */
[----:B0-----:R-:W-:-:S05]  /*19680*/  @P0 IMAD.HI.U32 R4, R2, R4, RZ ;  /* 0x0000000402040227 */ /* 0x001fca00078e00ff */
[----:B------:R-:W-:-:S07]  /*19690*/  @P0 SHF.R.U32.HI R2, RZ, R5, R4 ;  /* 0x00000005ff020219 */ /* 0x000fce0000011604 */
.L_x_6830:
[----:B------:R-:W-:Y:S05]  /*196a0*/  BSYNC B0 ;  /* 0x0000000000007941 */ /* 0x000fea0003800000 */
.L_x_6828:
[----:B------:R-:W-:-:S05]  /*196b0*/  IMAD R2, R2, R7, RZ ;  /* 0x0000000702027224 */ /* 0x000fca00078e02ff */
[----:B------:R-:W-:-:S07]  /*196c0*/  VIMNMX R3, R3, R2, !PT ;  /* 0x0000000203037248 */ /* 0x000fce0007fe0100 */
.L_x_6827:
[----:B------:R-:W-:-:S05]  /*196d0*/  VIADD R3, R3, 0x3f ;  /* 0x0000003f03037836 */ /* 0x000fca0000000000 */
[----:B------:R-:W-:-:S04]  /*196e0*/  SHF.R.S32.HI R2, RZ, 0x1f, R3 ;  /* 0x0000001fff027819 */ /* 0x000fc80000011403 */
[----:B------:R-:W-:-:S04]  /*196f0*/  LEA.HI R2, R2, R3, RZ, 0x6 ;  /* 0x0000000302027211 */ /* 0x000fc800078f30ff */
[----:B------:R-:W-:-:S04]  /*19700*/  SHF.R.S32.HI R3, RZ, 0x6, R2 ;  /* 0x00000006ff037819 */ /* 0x000fc80000011402 */
[----:B------:R-:W-:-:S04]  /*19710*/  VIMNMX R20, R194, R3, !PT ;  /* 0x00000003c2147248 */ /* 0x000fc80007fe0100 */
[----:B------:R-:W-:-:S13]  /*19720*/  ISETP.GE.AND P0, PT, R0, R20, PT ;  /* 0x000000140000720c */ /* 0x000fda0003f06270 */
[----:B------:R-:W-:Y:S05]  /*19730*/  @!P0 BRA `(.L_x_6831) ;  /* 0x0000006c003c8947 */ /* 0x000fea0003800000 */
.L_x_6854:
        /* <DEDUP_REMOVED lines=20> */
.L_x_6833:
[----:B------:R-:W-:Y:S05]  /*19880*/  BSYNC B0 ;  /* 0x0000000000007941 */ /* 0x000fea0003800000 */
.L_x_6832:
        /* <DEDUP_REMOVED lines=9> */
.L_x_6835:
[----:B------:R-:W-:Y:S05]  /*19920*/  BSYNC B0 ;  /* 0x0000000000007941 */ /* 0x000fea0003800000 */
.L_x_6834:
[----:B------:R-:W-:Y:S04]  /*19930*/  BSSY B0, `(.L_x_6836) ;  /* 0x0000006000007945 */ /* 0x000fe80003800000 */
[----:B-1----:R-:W-:Y:S05]  /*19940*/  @P0 BRA `(.L_x_6837) ;  /* 0x0000000000100947 */ /* 0x002fea0003800000 */
[----:B-----5:R-:W-:Y:S01]  /*19950*/  IMAD R6, R6, 0x8, R3 ;  /* 0x0000000806067824 */ /* 0x020fe200078e0203 */
[----:B------:R-:W-:-:S04]  /*19960*/  SHF.L.U32 R7, R7, 0x1f, RZ ;  /* 0x0000001f07077819 */ /* 0x000fc800000006ff */
[----:B------:R-:W1:Y:S02]  /*19970*/  SYNCS.PHASECHK.TRANS64.TRYWAIT P0, [R6+URZ], R7 ;  /* 0x00000007060075a7 */ /* 0x000e64000800017f */
[----:B-1----:R-:W-:Y:S05]  /*19980*/  @!P0 BRA `(.L_x_6838) ;  /* 0x000001c400a08947 */ /* 0x002fea0003800000 */
.L_x_6837:
[----:B------:R-:W-:Y:S05]  /*19990*/  BSYNC B0 ;  /* 0x0000000000007941 */ /* 0x000fea0003800000 */
.L_x_6836:
[----:B-1---5:R-:W2:Y:S04]  /*199a0*/  LDL R7, [R1+0x1c0] ;  /* 0x0001c00001077983 */ /* 0x022ea80000100800 */
[----:B------:R-:W2:Y:S01]  /*199b0*/  LDL.64 R2, [R1+0x80] ;  /* 0x0000800001027983 */ /* 0x000ea20000100a00 */
[----:B------:R-:W-:Y:S05]  /*199c0*/  WARPSYNC.ALL ;  /* 0x0000000000007948 */ /* 0x000fea0003800000 */
[----:B------:R-:W3:Y:S04]  /*199d0*/  LDL.64 R12, [R1+0x78] ;  /* 0x00007800010c7983 */ /* 0x000ee80000100a00 */
[----:B0-----:R-:W4:Y:S04]  /*199e0*/  LDL.64 R4, [R1+0x78] ;  /* 0x0000780001047983 */ /* 0x001f280000100a00 */
[----:B------:R-:W4:Y:S04]  /*199f0*/  LDL.64 R8, [R1+0x78] ;  /* 0x0000780001087983 */ /* 0x000f280000100a00 */
[----:B------:R-:W4:Y:S01]  /*19a00*/  LDL.64 R10, [R1+0x78] ;  /* 0x00007800010a7983 */ /* 0x000f220000100a00 */
[----:B--2---:R-:W-:Y:S01]  /*19a10*/  IMAD R2, R7, 0x200, R2 ;  /* 0x0000020007027824 */ /* 0x004fe200078e0202 */
[----:B------:R-:W-:-:S02]  /*19a20*/  R2UR UR7, R3 ;  /* 0x00000000030772ca */ /* 0x000fc400000e0000 */
[----:B------:R-:W2:Y:S02]  /*19a30*/  LDL R15, [R1+0x28] ;  /* 0x00002800010f7983 */ /* 0x000ea40000100800 */
[C---:B------:R-:W-:Y:S01]  /*19a40*/  R2UR UR6, R2.reuse ;  /* 0x00000000020672ca */ /* 0x040fe200000e0000 */
[----:B------:R-:W-:Y:S01]  /*19a50*/  WARPGROUP.ARRIVE ;  /* 0x00000000000079c5 */ /* 0x000fe20000000000 */
[----:B------:R-:W-:Y:S02]  /*19a60*/  VIADD R6, R2, 0x2 ;  /* 0x0000000202067836 */ /* 0x000fe40000000000 */
[----:B------:R-:W-:Y:S01]  /*19a70*/  IMAD.MOV.U32 R7, RZ, RZ, R3 ;  /* 0x000000ffff077224 */ /* 0x000fe200078e0003 */
[----:B---3--:R-:W-:Y:S02]  /*19a80*/  R2UR UR4, R12 ;  /* 0x000000000c0472ca */ /* 0x008fe400000e0000 */
[----:B------:R-:W-:Y:S02]  /*19a90*/  R2UR UR5, R13 ;  /* 0x000000000d0572ca */ /* 0x000fe400000e0000 */
[----:B------:R0:W5:Y:S11]  /*19aa0*/  LDL.64 R12, [R1+0x1c0] ;  /* 0x0001c000010c7983 */ /* 0x0001760000100a00 */
[----:B------:R-:W-:Y:S01]  /*19ab0*/  HGMMA.64x64x16.F32.BF16 R24, gdesc[UR4], RZ, !UPT, gsb0 ;  /* 0x00e00000041879f0 */ /* 0x000fe2000c0018ff */
[----:B----4-:R-:W-:Y:S01]  /*19ac0*/  VIADD R4, R4, 0x2 ;  /* 0x0000000204047836 */ /* 0x010fe20000000000 */
[----:B------:R-:W-:-:S02]  /*19ad0*/  R2UR UR6, R6 ;  /* 0x00000000060672ca */ /* 0x000fc400000e0000 */
[----:B------:R-:W-:Y:S02]  /*19ae0*/  R2UR UR7, R7 ;  /* 0x00000000070772ca */ /* 0x000fe400000e0000 */
[----:B------:R-:W-:Y:S02]  /*19af0*/  R2UR UR4, R4 ;  /* 0x00000000040472ca */ /* 0x000fe400000e0000 */
        /* <DEDUP_REMOVED lines=35> */
.L_x_6840:
[----:B------:R-:W-:Y:S05]  /*19d30*/  BSYNC B0 ;  /* 0x0000000000007941 */ /* 0x000fea0003800000 */
.L_x_6839:
        /* <DEDUP_REMOVED lines=8> */
.L_x_6842:
[----:B------:R-:W-:Y:S05]  /*19dc0*/  BSYNC B0 ;  /* 0x0000000000007941 */ /* 0x000fea0003800000 */
.L_x_6841:
[----:B------:R-:W-:Y:S04]  /*19dd0*/  BSSY B0, `(.L_x_6843) ;  /* 0x0000004000007945 */ /* 0x000fe80003800000 */
[----:B-1----:R-:W-:Y:S05]  /*19de0*/  @P0 BRA `(.L_x_6844) ;  /* 0x0000000000080947 */ /* 0x002fea0003800000 */
[----:B------:R-:W1:Y:S02]  /*19df0*/  SYNCS.PHASECHK.TRANS64.TRYWAIT P0, [R12+URZ], R13 ;  /* 0x0000000d0c0075a7 */ /* 0x000e64000800017f */
[----:B-1----:R-:W-:Y:S05]  /*19e00*/  @!P0 BRA `(.L_x_6845) ;  /* 0x000001c000948947 */ /* 0x002fea0003800000 */
.L_x_6844:
[----:B------:R-:W-:Y:S05]  /*19e10*/  BSYNC B0 ;  /* 0x0000000000007941 */ /* 0x000fea0003800000 */
.L_x_6843:
        /* <DEDUP_REMOVED lines=9> */
[----:B------:R-:W4:Y:S05]  /*19eb0*/  LDL.64 R6, [R1+0x90] ;  /* 0x0000900001067983 */ /* 0x000f2a0000100a00 */
[----:B------:R-:W0:Y:S01]  /*19ec0*/  S2R R15, SR_TID.X ;  /* 0x00000000000f7919 */ /* 0x000e220000002100 */
[----:B------:R-:W4:Y:S01]  /*19ed0*/  LDL.64 R58, [R1+0x90] ;  /* 0x00009000013a7983 */ /* 0x000f220000100a00 */
[----:B------:R-:W-:-:S03]  /*19ee0*/  IMAD.MOV.U32 R57, RZ, RZ, 0x4 ;  /* 0x00000004ff397424 */ /* 0x000fc600078e00ff */
[----:B------:R-:W4:Y:S01]  /*19ef0*/  LDL.64 R60, [R1+0x90] ;  /* 0x00009000013c7983 */ /* 0x000f220000100a00 */
[----:B--2---:R-:W-:Y:S01]  /*19f00*/  ISETP.NE.U32.AND P0, PT, R4, RZ, PT ;  /* 0x000000ff0400720c */ /* 0x004fe20003f05070 */
[----:B---3--:R-:W-:Y:S01]  /*19f10*/  IMAD R2, R5, 0x1000, R2 ;  /* 0x0000100005027824 */ /* 0x008fe200078e0202 */
[----:B------:R-:W-:Y:S01]  /*19f20*/  R2UR UR7, R3 ;  /* 0x00000000030772ca */ /* 0x000fe200000e0000 */
[----:B------:R-:W2:Y:S01]  /*19f30*/  LDL.64 R4, [R1+0x90] ;  /* 0x0000900001047983 */ /* 0x000ea20000100a00 */
        /* <DEDUP_REMOVED lines=184> */
[----:B------:R-:W-:-:S09]  /*1aac0*/  WARPGROUP.ARRIVE ;  /* 0x00000000000079c5 */ /* 0x000fd20000000000 */
[----:B------:R-:W-:Y:S01]  /*1aad0*/  HGMMA.64x64x16.F32.BF16 R24, gdesc[UR8], R24, UP0, gsb0 ;  /* 0x00e00000081879f0 */ /* 0x000fe2000b801818 */
[----:B------:R-:W-:Y:S01]  /*1aae0*/  SEL R23, R57, 0x2, P0 ;  /* 0x0000000239177807 */ /* 0x000fe20000000000 */
[----:B------:R-:W-:-:S03]  /*1aaf0*/  IMAD.MOV.U32 R9, RZ, RZ, R3 ;  /* 0x000000ffff097224 */ /* 0x000fc600078e0003 */
[----:B--2---:R-:W-:Y:S01]  /*1ab00*/  IADD3 R10, R23, 0x800, R10 ;  /* 0x00000800170a7810 */ /* 0x004fe20007ffe00a */
        /* <DEDUP_REMOVED lines=13> */
[----:B------:R-:W2:Y:S01]  /*1abe0*/  LDL.64 R4, [R1+0x90] ;  /* 0x0000900001047983 */ /* 0x000ea20000100a00 */
[----:B------:R-:W-:Y:S02]  /*1abf0*/  R2UR UR4, R12 ;  /* 0x000000000c0472ca */ /* 0x000fe400000e0000 */
[----:B------:R-:W-:Y:S02]  /*1ac00*/  R2UR UR6, R8 ;  /* 0x00000000080672ca */ /* 0x000fe400000e0000 */
[----:B------:R-:W-:Y:S01]  /*1ac10*/  R2UR UR5, R13 ;  /* 0x000000000d0572ca */ /* 0x000fe200000e0000 */
[----:B------:R-:W-:Y:S01]  /*1ac20*/  IMAD.MOV.U32 R8, RZ, RZ, 0x28 ;  /* 0x00000028ff087424 */ /* 0x000fe200078e00ff */
[----:B------:R-:W3:Y:S01]  /*1ac30*/  LDL.64 R12, [R1+0x90] ;  /* 0x00009000010c7983 */ /* 0x000ee20000100a00 */
        /* <DEDUP_REMOVED lines=41> */
[----:B--2---:R-:W-:Y:S01]  /*1aed0*/  IADD3 R4, R57, 0xa00, R4 ;  /* 0x00000a0039047810 */ /* 0x004fe20007ffe004 */
[----:B------:R-:W-:Y:S01]  /*1aee0*/  IMAD.MOV.U32 R59, RZ, RZ, R3 ;  /* 0x000000ffff3b7224 */ /* 0x000fe200078e0003 */
[----:B------:R-:W2:Y:S06]  /*1aef0*/  LDL.64 R10, [R1+0x90] ;  /* 0x00009000010a7983 */ /* 0x000eac0000100a00 */
[----:B------:R-:W-:Y:S01]  /*1af00*/  HGMMA.64x64x16.F32.BF16 R24, gdesc[UR4], R24, gsb0 ;  /* 0x00e00000041879f0 */ /* 0x000fe20008001818 */
[----:B------:R-:W-:Y:S01]  /*1af10*/  R2UR UR6, R58 ;  /* 0x000000003a0672ca */ /* 0x000fe200000e0000 */
[----:B------:R-:W2:Y:S01]  /*1af20*/  LDL.64 R60, [R1+0x90] ;  /* 0x00009000013c7983 */ /* 0x000ea20000100a00 */
        /* <DEDUP_REMOVED lines=24> */
[----:B------:R-:W3:Y:S06]  /*1b0b0*/  LDL.64 R4, [R1+0x90] ;  /* 0x0000900001047983 */ /* 0x000eec0000100a00 */
        /* <DEDUP_REMOVED lines=10> */
[----:B------:R-:W-:Y:S01]  /*1b160*/  IMAD.MOV.U32 R59, RZ, RZ, R3 ;  /* 0x000000ffff3b7224 */ /* 0x000fe200078e0003 */
[----:B------:R-:W4:Y:S06]  /*1b170*/  LDL.64 R6, [R1+0x90] ;  /* 0x0000900001067983 */ /* 0x000f2c0000100a00 */
[----:B------:R-:W-:Y:S01]  /*1b180*/  HGMMA.64x64x16.F32.BF16 R24, gdesc[UR4], R24, gsb0 ;  /* 0x00e00000041879f0 */ /* 0x000fe20008001818 */
[----:B------:R-:W-:-:S02]  /*1b190*/  R2UR UR6, R58 ;  /* 0x000000003a0672ca */ /* 0x000fc400000e0000 */
[----:B------:R-:W-:Y:S02]  /*1b1a0*/  R2UR UR7, R59 ;  /* 0x000000003b0772ca */ /* 0x000fe400000e0000 */
[----:B------:R-:W-:Y:S01]  /*1b1b0*/  R2UR UR4, R8 ;  /* 0x00000000080472ca */ /* 0x000fe200000e0000 */
[----:B------:R-:W-:Y:S01]  /*1b1c0*/  IMAD.IADD R12, R57, 0x1, R12 ;  /* 0x00000001390c7824 */ /* 0x000fe200078e020c */
[----:B------:R-:W-:Y:S01]  /*1b1d0*/  R2UR UR5, R9 ;  /* 0x00000000090572ca */ /* 0x000fe200000e0000 */
[----:B------:R-:W-:Y:S01]  /*1b1e0*/  IMAD.MOV.U32 R13, RZ, RZ, R3 ;  /* 0x000000ffff0d7224 */ /* 0x000fe200078e0003 */
[----:B------:R-:W4:Y:S04]  /*1b1f0*/  LDL.64 R8, [R1+0x90] ;  /* 0x0000900001087983 */ /* 0x000f280000100a00 */
[----:B------:R-:W4:Y:S01]  /*1b200*/  LDL.64 R58, [R1+0x90] ;  /* 0x00009000013a7983 */ /* 0x000f220000100a00 */
[----:B------:R-:W-:-:S02]  /*1b210*/  WARPGROUP.DEPBAR.LE gsb0, 0x0 ;  /* 0x00008000000079c5 */ /* 0x000fc40000010000 */
[----:B------:R-:W-:-:S06]  /*1b220*/  WARPGROUP.ARRIVE ;  /* 0x00000000000079c5 */ /* 0x000fcc0000000000 */
[----:B------:R-:W-:Y:S01]  /*1b230*/  HGMMA.64x64x16.F32.BF16 R24, gdesc[UR4], R24, gsb0 ;  /* 0x00e00000041879f0 */ /* 0x000fe20008001818 */
[----:B--2---:R-:W-:Y:S02]  /*1b240*/  IADD3 R10, R57, 0xc00, R10 ;  /* 0x00000c00390a7810 */ /* 0x004fe40007ffe00a */
        /* <DEDUP_REMOVED lines=23> */
[----:B------:R-:W-:Y:S01]  /*1b3c0*/  VIADD R10, R2, 0xe00 ;  /* 0x00000e00020a7836 */ /* 0x000fe20000000000 */
[C---:B---3--:R-:W-:Y:S01]  /*1b3d0*/  IADD3 R4, R15.reuse, 0xe00, R4 ;  /* 0x00000e000f047810 */ /* 0x048fe20007ffe004 */
[----:B------:R-:W-:Y:S02]  /*1b3e0*/  IMAD.MOV.U32 R13, RZ, RZ, R3 ;  /* 0x000000ffff0d7224 */ /* 0x000fe400078e0003 */
[----:B------:R-:W-:Y:S01]  /*1b3f0*/  IMAD.IADD R12, R15, 0x1, R10 ;  /* 0x000000010f0c7824 */ /* 0x000fe200078e020a */
[----:B------:R-:W-:Y:S01]  /*1b400*/  R2UR UR4, R4 ;  /* 0x00000000040472ca */ /* 0x000fe200000e0000 */
[----:B------:R-:W2:Y:S01]  /*1b410*/  LDL R15, [R1] ;  /* 0x00000000010f7983 */ /* 0x000ea20000100800 */
[----:B------:R-:W-:Y:S02]  /*1b420*/  R2UR UR7, R13 ;  /* 0x000000000d0772ca */ /* 0x000fe400000e0000 */
[----:B------:R-:W-:Y:S01]  /*1b430*/  R2UR UR6, R12 ;  /* 0x000000000c0672ca */ /* 0x000fe200000e0000 */
[----:B------:R0:W5:Y:S01]  /*1b440*/  LDL R13, [R1+0xc] ;  /* 0x00000c00010d7983 */ /* 0x0001620000100800 */
[----:B------:R-:W-:-:S03]  /*1b450*/  R2UR UR5, R5 ;  /* 0x00000000050572ca */ /* 0x000fc600000e0000 */
[----:B------:R0:W5:Y:S01]  /*1b460*/  LDL R12, [R1+0x1c0] ;  /* 0x0001c000010c7983 */ /* 0x0001620000100800 */
[----:B------:R-:W-:Y:S02]  /*1b470*/  WARPGROUP.DEPBAR.LE gsb0, 0x0 ;  /* 0x00008000000079c5 */ /* 0x000fe40000010000 */
[----:B------:R-:W-:-:S07]  /*1b480*/  WARPGROUP.ARRIVE ;  /* 0x00000000000079c5 */ /* 0x000fce0000000000 */
        /* <DEDUP_REMOVED lines=12> */
[----:B------:R-:W-:Y:S01]  /*1b550*/  IADD3 R8, R57, 0xe00, R8 ;  /* 0x00000e0039087810 */ /* 0x000fe20007ffe008 */
        /* <DEDUP_REMOVED lines=15> */
[----:B------:R-:W-:Y:S01]  /*1b650*/  IMAD.IADD R58, R5, 0x1, R58 ;  /* 0x00000001053a7824 */ /* 0x000fe200078e023a */
        /* <DEDUP_REMOVED lines=45> */
.L_x_6847:
[----:B------:R-:W-:Y:S05]  /*1b930*/  BSYNC B0 ;  /* 0x0000000000007941 */ /* 0x000fea0003800000 */
.L_x_6846:
[----:B------:R-:W2:Y:S02]  /*1b940*/  LDL.64 R2, [R1+0x20] ;  /* 0x0000200001027983 */ /* 0x000ea40000100a00 */
[----:B--2---:R-:W-:-:S05]  /*1b950*/  MOV R3, R2 ;  /* 0x0000000200037202 */ /* 0x004fca0000000f00 */
[----:B-----5:R-:W-:-:S05]  /*1b960*/  IMAD R12, R12, 0x8, R3 ;  /* 0x000000080c0c7824 */ /* 0x020fca00078e0203 */
[----:B------:R-:W-:-:S04]  /*1b970*/  PRMT R12, R13, 0x654, R12 ;  /* 0x000006540d0c7816 */ /* 0x000fc8000000000c */
[----:B------:R0:W-:Y:S01]  /*1b980*/  SYNCS.ARRIVE.TRANS64.RED.A1T0 RZ, [R12+URZ], RZ ;  /* 0x000000ff0cff79a7 */ /* 0x0001e2000810043f */
[----:B------:R-:W2:Y:S04]  /*1b990*/  LDL.64 R2, [R1+0x1e0] ;  /* 0x0001e00001027983 */ /* 0x000ea80000100a00 */
[----:B------:R-:W3:Y:S04]  /*1b9a0*/  LDL R9, [R1+0x200] ;  /* 0x0002000001097983 */ /* 0x000ee80000100800 */
[----:B0-----:R-:W4:Y:S01]  /*1b9b0*/  LDL.64 R12, [R1+0x1f0] ;  /* 0x0001f000010c7983 */ /* 0x001f220000100a00 */
[----:B--2---:R-:W-:-:S02]  /*1b9c0*/  FMNMX.FTZ R4, R24, R2, !PT ;  /* 0x0000000218047209 */ /* 0x004fc40007810000 */
        /* <DEDUP_REMOVED lines=36> */
[----:B0-----:R-:W-:Y:S02]  /*1bc10*/  FMNMX.FTZ R10, R8, R5, !PT ;  /* 0x00000005080a7209 */ /* 0x001fe40007810000 */
[----:B------:R-:W4:Y:S04]  /*1bc20*/  LDL.64 R4, [R1+0xb8] ;  /* 0x0000b80001047983 */ /* 0x000f280000100a00 */
        /* <DEDUP_REMOVED lines=29> */
.L_x_6849:
[----:B------:R-:W-:Y:S05]  /*1be00*/  BSYNC B0 ;  /* 0x0000000000007941 */ /* 0x000fea0003800000 */
.L_x_6848:
        /* <DEDUP_REMOVED lines=9> */
.L_x_6851:
[----:B------:R-:W-:Y:S05]  /*1bea0*/  BSYNC B0 ;  /* 0x0000000000007941 */ /* 0x000fea0003800000 */
.L_x_6850:
        /* <DEDUP_REMOVED lines=14> */
[----:B0-----:R-:W4:Y:S04]  /*1bf90*/  LDL.64 R2, [R1+0x110] ;  /* 0x0001100001027983 */ /* 0x001f280000100a00 */
        /* <DEDUP_REMOVED lines=19> */
[----:B------:R-:W4:Y:S01]  /*1c0d0*/  LDL R143, [R1+0x1c0] ;  /* 0x0001c000018f7983 */ /* 0x000f220000100800 */
[----:B--2---:R-:W-:-:S04]  /*1c0e0*/  FMUL.FTZ R62, R62, R65 ;  /* 0x000000413e3e7220 */ /* 0x004fc80000410000 */
[-CC-:B------:R-:W-:Y:S01]  /*1c0f0*/  FFMA.FTZ R164, R24, R65.reuse, -R62.reuse ;  /* 0x0000004118a47223 */ /* 0x180fe2000001083e */
[-CC-:B------:R-:W-:Y:S02]  /*1c100*/  FFMA.FTZ R106, R25, R65.reuse, -R62.reuse ;  /* 0x00000041196a7223 */ /* 0x180fe4000001083e */
[----:B------:R-:W2:Y:S01]  /*1c110*/  LDL.64 R24, [R1+0x228] ;  /* 0x0002280001187983 */ /* 0x000ea20000100a00 */
[-C--:B------:R-:W-:Y:S01]  /*1c120*/  FFMA.FTZ R170, R36, R65.reuse, -R62 ;  /* 0x0000004124aa7223 */ /* 0x080fe2000001083e */
[----:B------:R-:W-:-:S04]  /*1c130*/  FMUL.FTZ R36, R63, R65 ;  /* 0x000000413f247220 */ /* 0x000fc80000410000 */
[-CC-:B------:R-:W-:Y:S01]  /*1c140*/  FFMA.FTZ R165, R26, R65.reuse, -R36.reuse ;  /* 0x000000411aa57223 */ /* 0x180fe20000010824 */
[-CC-:B------:R-:W-:Y:S01]  /*1c150*/  FFMA.FTZ R127, R27, R65.reuse, -R36.reuse ;  /* 0x000000411b7f7223 */ /* 0x180fe20000010824 */
[----:B------:R-:W-:Y:S01]  /*1c160*/  MUFU.EX2 R164, R164 ;  /* 0x000000a400a47308 */ /* 0x000fe20000000800 */
[-C--:B------:R-:W-:Y:S01]  /*1c170*/  FFMA.FTZ R167, R30, R65.reuse, -R36 ;  /* 0x000000411ea77223 */ /* 0x080fe20000010824 */
[----:B------:R-:W-:-:S06]  /*1c180*/  FFMA.FTZ R166, R28, R65, -R62 ;  /* 0x000000411ca67223 */ /* 0x000fcc000001083e */
[----:B------:R-:W3:Y:S01]  /*1c190*/  MUFU.EX2 R165, R165 ;  /* 0x000000a500a57308 */ /* 0x000ee20000000800 */
[-C--:B------:R-:W-:Y:S01]  /*1c1a0*/  FFMA.FTZ R128, R31, R65.reuse, -R36 ;  /* 0x000000411f807223 */ /* 0x080fe20000010824 */
[----:B------:R-:W-:-:S06]  /*1c1b0*/  FFMA.FTZ R108, R29, R65, -R62 ;  /* 0x000000411d6c7223 */ /* 0x000fcc000001083e */
[----:B------:R-:W0:Y:S01]  /*1c1c0*/  MUFU.EX2 R127, R127 ;  /* 0x0000007f007f7308 */ /* 0x000e220000000800 */
[-C--:B------:R-:W-:Y:S01]  /*1c1d0*/  FFMA.FTZ R169, R34, R65.reuse, -R36 ;  /* 0x0000004122a97223 */ /* 0x080fe20000010824 */
[----:B------:R-:W-:-:S06]  /*1c1e0*/  FFMA.FTZ R168, R32, R65, -R62 ;  /* 0x0000004120a87223 */ /* 0x000fcc000001083e */
        /* <DEDUP_REMOVED lines=8> */
[----:B------:R-:W-:-:S07]  /*1c270*/  FADD.FTZ R7, R164, R6 ;  /* 0x00000006a4077221 */ /* 0x000fce0000010000 */
[----:B------:R-:W3:Y:S01]  /*1c280*/  MUFU.EX2 R108, R108 ;  /* 0x0000006c006c7308 */ /* 0x000ee20000000800 */
[----:B0-----:R-:W-:Y:S01]  /*1c290*/  FADD.FTZ R26, R127, R26 ;  /* 0x0000001a7f1a7221 */ /* 0x001fe20000010000 */
[----:B------:R-:W-:-:S06]  /*1c2a0*/  FFMA.FTZ R130, R39, R65, -R36 ;  /* 0x0000004127827223 */ /* 0x000fcc0000010824 */
[----:B------:R-:W0:Y:S01]  /*1c2b0*/  MUFU.EX2 R169, R169 ;  /* 0x000000a900a97308 */ /* 0x000e220000000800 */
[----:B-1----:R-:W-:Y:S01]  /*1c2c0*/  FADD.FTZ R7, R106, R7 ;  /* 0x000000076a077221 */ /* 0x002fe20000010000 */
[----:B------:R-:W-:-:S06]  /*1c2d0*/  FFMA.FTZ R107, R37, R65, -R62 ;  /* 0x00000041256b7223 */ /* 0x000fcc000001083e */
[----:B------:R-:W1:Y:S01]  /*1c2e0*/  MUFU.EX2 R168, R168 ;  /* 0x000000a800a87308 */ /* 0x000e620000000800 */
[----:B------:R-:W-:Y:S01]  /*1c2f0*/  FADD.FTZ R27, R167, R26 ;  /* 0x0000001aa71b7221 */ /* 0x000fe20000010000 */
[----:B------:R-:W-:-:S06]  /*1c300*/  FFMA.FTZ R177, R42, R65, -R36 ;  /* 0x000000412ab17223 */ /* 0x000fcc0000010824 */
[----:B------:R-:W4:Y:S01]  /*1c310*/  MUFU.EX2 R129, R129 ;  /* 0x0000008100817308 */ /* 0x000f220000000800 */
[----:B------:R-:W-:Y:S01]  /*1c320*/  FADD.FTZ R7, R166, R7 ;  /* 0x00000007a6077221 */ /* 0x000fe20000010000 */
[----:B------:R-:W-:-:S06]  /*1c330*/  FFMA.FTZ R176, R40, R65, -R62 ;  /* 0x0000004128b07223 */ /* 0x000fcc000001083e */
[----:B------:R-:W4:Y:S01]  /*1c340*/  MUFU.EX2 R109, R109 ;  /* 0x0000006d006d7308 */ /* 0x000f220000000800 */
[----:B---3--:R-:W-:Y:S01]  /*1c350*/  FADD.FTZ R6, R128, R27 ;  /* 0x0000001b80067221 */ /* 0x008fe20000010000 */
[----:B------:R-:W-:-:S06]  /*1c360*/  FFMA.FTZ R131, R43, R65, -R36 ;  /* 0x000000412b837223 */ /* 0x000fcc0000010824 */
[----:B------:R-:W3:Y:S01]  /*1c370*/  MUFU.EX2 R171, R171 ;  /* 0x000000ab00ab7308 */ /* 0x000ee20000000800 */
[----:B------:R-:W-:Y:S01]  /*1c380*/  FADD.FTZ R7, R108, R7 ;  /* 0x000000076c077221 */ /* 0x000fe20000010000 */
[----:B------:R-:W-:-:S06]  /*1c390*/  FFMA.FTZ R125, R41, R65, -R62 ;  /* 0x00000041297d7223 */ /* 0x000fcc000001083e */
[----:B------:R-:W3:Y:S01]  /*1c3a0*/  MUFU.EX2 R170, R170 ;  /* 0x000000aa00aa7308 */ /* 0x000ee20000000800 */
[----:B0-----:R-:W-:Y:S01]  /*1c3b0*/  FADD.FTZ R28, R169, R6 ;  /* 0x00000006a91c7221 */ /* 0x001fe20000010000 */
[-C--:B------:R-:W-:Y:S01]  /*1c3c0*/  FFMA.FTZ R126, R46, R65.reuse, -R36 ;  /* 0x000000412e7e7223 */ /* 0x080fe20000010824 */
[-C--:B------:R-:W-:Y:S01]  /*1c3d0*/  FFMA.FTZ R178, R44, R65.reuse, -R62 ;  /* 0x000000412cb27223 */ /* 0x080fe2000001083e */
[-C--:B------:R-:W-:Y:S01]  /*1c3e0*/  FFMA.FTZ R179, R47, R65.reuse, -R36 ;  /* 0x000000412fb37223 */ /* 0x080fe20000010824 */
[-C--:B------:R-:W-:Y:S01]  /*1c3f0*/  FFMA.FTZ R124, R45, R65.reuse, -R62 ;  /* 0x000000412d7c7223 */ /* 0x080fe2000001083e */
[-C--:B------:R-:W-:Y:S01]  /*1c400*/  FFMA.FTZ R173, R50, R65.reuse, -R36 ;  /* 0x0000004132ad7223 */ /* 0x080fe20000010824 */
[-CC-:B------:R-:W-:Y:S01]  /*1c410*/  FFMA.FTZ R172, R48, R65.reuse, -R62.reuse ;  /* 0x0000004130ac7223 */ /* 0x180fe2000001083e */
[----:B------:R-:W0:Y:S01]  /*1c420*/  MUFU.EX2 R130, R130 ;  /* 0x0000008200827308 */ /* 0x000e220000000800 */
[----:B-1----:R-:W-:Y:S01]  /*1c430*/  FADD.FTZ R6, R168, R7 ;  /* 0x00000007a8067221 */ /* 0x002fe20000010000 */
[-CC-:B------:R-:W-:Y:S01]  /*1c440*/  FFMA.FTZ R191, R49, R65.reuse, -R62.reuse ;  /* 0x0000004131bf7223 */ /* 0x180fe2000001083e */
[-C--:B------:R-:W-:Y:S01]  /*1c450*/  FFMA.FTZ R174, R52, R65.reuse, -R62 ;  /* 0x0000004134ae7223 */ /* 0x080fe2000001083e */
[-C--:B------:R-:W-:Y:S01]  /*1c460*/  FFMA.FTZ R175, R54, R65.reuse, -R36 ;  /* 0x0000004136af7223 */ /* 0x080fe20000010824 */
[----:B------:R-:W-:Y:S01]  /*1c470*/  FFMA.FTZ R21, R53, R65, -R62 ;  /* 0x0000004135157223 */ /* 0x000fe2000001083e */
[C---:B----4-:R-:W-:Y:S01]  /*1c480*/  FMUL.FTZ R5, R110.reuse, R5 ;  /* 0x000000056e057220 */ /* 0x050fe20000410000 */
[C---:B------:R-:W-:Y:S01]  /*1c490*/  FMUL.FTZ R4, R110.reuse, R4 ;  /* 0x000000046e047220 */ /* 0x040fe20000410000 */
[----:B------:R-:W1:Y:S01]  /*1c4a0*/  MUFU.EX2 R107, R107 ;  /* 0x0000006b006b7308 */ /* 0x000e620000000800 */
[----:B------:R-:W-:Y:S01]  /*1c4b0*/  FADD.FTZ R28, R129, R28 ;  /* 0x0000001c811c7221 */ /* 0x000fe20000010000 */
[----:B------:R-:W-:Y:S01]  /*1c4c0*/  FADD.FTZ R7, R109, R6 ;  /* 0x000000066d077221 */ /* 0x000fe20000010000 */
[C---:B------:R-:W-:Y:S01]  /*1c4d0*/  FMUL.FTZ R93, R111.reuse, R87 ;  /* 0x000000576f5d7220 */ /* 0x040fe20000410000 */
[C---:B------:R-:W-:Y:S01]  /*1c4e0*/  FMUL.FTZ R92, R111.reuse, R86 ;  /* 0x000000566f5c7220 */ /* 0x040fe20000410000 */
[C---:B------:R-:W-:Y:S01]  /*1c4f0*/  FMUL.FTZ R101, R110.reuse, R101 ;  /* 0x000000656e657220 */ /* 0x040fe20000410000 */
[----:B------:R-:W-:Y:S01]  /*1c500*/  FMUL.FTZ R100, R110, R100 ;  /* 0x000000646e647220 */ /* 0x000fe20000410000 */
[C---:B------:R-:W-:Y:S01]  /*1c510*/  FMUL.FTZ R103, R111.reuse, R103 ;  /* 0x000000676f677220 */ /* 0x040fe20000410000 */
[----:B------:R-:W4:Y:S01]  /*1c520*/  MUFU.EX2 R177, R177 ;  /* 0x000000b100b17308 */ /* 0x000f220000000800 */
[C---:B------:R-:W-:Y:S01]  /*1c530*/  FMUL.FTZ R102, R111.reuse, R102 ;  /* 0x000000666f667220 */ /* 0x040fe20000410000 */
[C---:B------:R-:W-:Y:S01]  /*1c540*/  FMUL.FTZ R105, R111.reuse, R99 ;  /* 0x000000636f697220 */ /* 0x040fe20000410000 */
[C---:B------:R-:W-:Y:S01]  /*1c550*/  FMUL.FTZ R104, R111.reuse, R98 ;  /* 0x000000626f687220 */ /* 0x040fe20000410000 */
[C---:B------:R-:W-:Y:S01]  /*1c560*/  FMUL.FTZ R61, R111.reuse, R61 ;  /* 0x0000003d6f3d7220 */ /* 0x040fe20000410000 */
[C---:B------:R-:W-:Y:S01]  /*1c570*/  FMUL.FTZ R60, R111.reuse, R60 ;  /* 0x0000003c6f3c7220 */ /* 0x040fe20000410000 */
[C---:B------:R-:W-:Y:S01]  /*1c580*/  FMUL.FTZ R57, R111.reuse, R57 ;  /* 0x000000396f397220 */ /* 0x040fe20000410000 */
[----:B------:R-:W-:Y:S01]  /*1c590*/  FMUL.FTZ R56, R111, R56 ;  /* 0x000000386f387220 */ /* 0x000fe20000410000 */
[----:B------:R-:W4:Y:S01]  /*1c5a0*/  MUFU.EX2 R176, R176 ;  /* 0x000000b000b07308 */ /* 0x000f220000000800 */
[----:B---3--:R-:W-:Y:S01]  /*1c5b0*/  FADD.FTZ R31, R171, R28 ;  /* 0x0000001cab1f7221 */ /* 0x008fe20000010000 */
[----:B------:R-:W-:Y:S01]  /*1c5c0*/  FADD.FTZ R30, R170, R7 ;  /* 0x00000007aa1e7221 */ /* 0x000fe20000010000 */
[C---:B------:R-:W-:Y:S01]  /*1c5d0*/  FMUL.FTZ R59, R111.reuse, R59 ;  /* 0x0000003b6f3b7220 */ /* 0x040fe20000410000 */
[C---:B------:R-:W-:Y:S01]  /*1c5e0*/  FMUL.FTZ R58, R111.reuse, R58 ;  /* 0x0000003a6f3a7220 */ /* 0x040fe20000410000 */
[C---:B------:R-:W-:Y:S01]  /*1c5f0*/  FMUL.FTZ R13, R111.reuse, R13 ;  /* 0x0000000d6f0d7220 */ /* 0x040fe20000410000 */
[C---:B------:R-:W-:Y:S01]  /*1c600*/  FMUL.FTZ R12, R111.reuse, R12 ;  /* 0x0000000c6f0c7220 */ /* 0x040fe20000410000 */
[C---:B------:R-:W-:Y:S01]  /*1c610*/  FMUL.FTZ R15, R111.reuse, R15 ;  /* 0x0000000f6f0f7220 */ /* 0x040fe20000410000 */
[----:B------:R-:W3:Y:S01]  /*1c620*/  MUFU.EX2 R131, R131 ;  /* 0x0000008300837308 */ /* 0x000ee20000000800 */
[C---:B------:R-:W-:Y:S01]  /*1c630*/  FMUL.FTZ R14, R111.reuse, R14 ;  /* 0x0000000e6f0e7220 */ /* 0x040fe20000410000 */
[C---:B------:R-:W-:Y:S01]  /*1c640*/  FMUL.FTZ R115, R111.reuse, R11 ;  /* 0x0000000b6f737220 */ /* 0x040fe20000410000 */
[C---:B------:R-:W-:Y:S01]  /*1c650*/  FMUL.FTZ R114, R111.reuse, R10 ;  /* 0x0000000a6f727220 */ /* 0x040fe20000410000 */
[C---:B------:R-:W-:Y:S01]  /*1c660*/  FMUL.FTZ R9, R111.reuse, R9 ;  /* 0x000000096f097220 */ /* 0x040fe20000410000 */
[----:B------:R-:W-:Y:S01]  /*1c670*/  FMUL.FTZ R8, R111, R8 ;  /* 0x000000086f087220 */ /* 0x000fe20000410000 */
[----:B------:R-:W2:Y:S02]  /*1c680*/  LDL.64 R26, [R1+0x2b0] ;  /* 0x0002b000011a7983 */ /* 0x000ea40000100a00 */
[----:B------:R-:W3:Y:S01]  /*1c690*/  MUFU.EX2 R125, R125 ;  /* 0x0000007d007d7308 */ /* 0x000ee20000000800 */
[----:B0-----:R-:W-:Y:S01]  /*1c6a0*/  FADD.FTZ R32, R130, R31 ;  /* 0x0000001f82207221 */ /* 0x001fe20000010000 */
[----:B-1----:R-:W-:Y:S01]  /*1c6b0*/  FADD.FTZ R7, R107, R30 ;  /* 0x0000001e6b077221 */ /* 0x002fe20000010000 */
[----:B------:R-:W2:Y:S04]  /*1c6c0*/  LDL.64 R38, [R1+0x370] ;  /* 0x0003700001267983 */ /* 0x000ea80000100a00 */
[----:B------:R-:W2:Y:S01]  /*1c6d0*/  LDL.64 R40, [R1+0x380] ;  /* 0x0003800001287983 */ /* 0x000ea20000100a00 */
[----:B------:R-:W0:Y:S01]  /*1c6e0*/  MUFU.EX2 R126, R126 ;  /* 0x0000007e007e7308 */ /* 0x000e220000000800 */
[----:B------:R-:W-:-:S02]  /*1c6f0*/  FFMA.FTZ R6, R51, R65, -R36 ;  /* 0x0000004133067223 */ /* 0x000fc40000010824 */
[----:B------:R-:W2:Y:S04]  /*1c700*/  LDL.64 R42, [R1+0x390] ;  /* 0x00039000012a7983 */ /* 0x000ea80000100a00 */
[----:B------:R-:W2:Y:S01]  /*1c710*/  LDL.64 R46, [R1+0x3b0] ;  /* 0x0003b000012e7983 */ /* 0x000ea20000100a00 */
[----:B------:R-:W1:Y:S01]  /*1c720*/  MUFU.EX2 R178, R178 ;  /* 0x000000b200b27308 */ /* 0x000e620000000800 */
[----:B----4-:R-:W-:Y:S01]  /*1c730*/  FADD.FTZ R34, R177, R32 ;  /* 0x00000020b1227221 */ /* 0x010fe20000010000 */
[----:B------:R-:W-:Y:S01]  /*1c740*/  FADD.FTZ R32, R176, R7 ;  /* 0x00000007b0207221 */ /* 0x000fe20000010000 */
[----:B------:R-:W4:Y:S05]  /*1c750*/  LDL.64 R44, [R1+0x3a0] ;  /* 0x0003a000012c7983 */ /* 0x000f2a0000100a00 */
[----:B------:R-:W1:Y:S08]  /*1c760*/  MUFU.EX2 R179, R179 ;  /* 0x000000b300b37308 */ /* 0x000e700000000800 */
[----:B------:R-:W1:Y:S01]  /*1c770*/  MUFU.EX2 R124, R124 ;  /* 0x0000007c007c7308 */ /* 0x000e620000000800 */
[----:B---3--:R-:W-:Y:S01]  /*1c780*/  FADD.FTZ R35, R131, R34 ;  /* 0x0000002283237221 */ /* 0x008fe20000010000 */
[----:B------:R-:W-:-:S06]  /*1c790*/  FADD.FTZ R33, R125, R32 ;  /* 0x000000207d217221 */ /* 0x000fcc0000010000 */
[----:B------:R-:W3:Y:S01]  /*1c7a0*/  MUFU.EX2 R173, R173 ;  /* 0x000000ad00ad7308 */ /* 0x000ee20000000800 */
[----:B------:R-:W-:-:S07]  /*1c7b0*/  FFMA.FTZ R7, R55, R65, -R36 ;  /* 0x0000004137077223 */ /* 0x000fce0000010824 */
[----:B------:R-:W3:Y:S01]  /*1c7c0*/  MUFU.EX2 R172, R172 ;  /* 0x000000ac00ac7308 */ /* 0x000ee20000000800 */
[----:B0-----:R-:W-:Y:S01]  /*1c7d0*/  FADD.FTZ R32, R126, R35 ;  /* 0x000000237e207221 */ /* 0x001fe20000010000 */
[----:B-1----:R-:W-:Y:S01]  /*1c7e0*/  FADD.FTZ R33, R178, R33 ;  /* 0x00000021b2217221 */ /* 0x002fe20000010000 */
[----:B------:R-:W4:Y:S04]  /*1c7f0*/  LDL.64 R28, [R1+0x2c0] ;  /* 0x0002c000011c7983 */ /* 0x000f280000100a00 */
[----:B------:R-:W4:Y:S01]  /*1c800*/  LDL.64 R30, [R1+0x2d0] ;  /* 0x0002d000011e7983 */ /* 0x000f220000100a00 */
[----:B------:R-:W-:Y:S03]  /*1c810*/  MUFU.EX2 R191, R191 ;  /* 0x000000bf00bf7308 */ /* 0x000fe60000000800 */
[----:B------:R-:W4:Y:S04]  /*1c820*/  LDL.64 R48, [R1+0x3c0] ;  /* 0x0003c00001307983 */ /* 0x000f280000100a00 */
[----:B------:R-:W4:Y:S01]  /*1c830*/  LDL.64 R50, [R1+0x3d0] ;  /* 0x0003d00001327983 */ /* 0x000f220000100a00 */
[----:B------:R-:W0:Y:S01]  /*1c840*/  MUFU.EX2 R6, R6 ;  /* 0x0000000600067308 */ /* 0x000e220000000800 */
[----:B------:R-:W-:Y:S01]  /*1c850*/  FADD.FTZ R32, R179, R32 ;  /* 0x00000020b3207221 */ /* 0x000fe20000010000 */
[----:B------:R-:W-:Y:S01]  /*1c860*/  FADD.FTZ R33, R124, R33 ;  /* 0x000000217c217221 */ /* 0x000fe20000010000 */
[----:B------:R-:W4:Y:S04]  /*1c870*/  LDL.64 R36, [R1+0x360] ;  /* 0x0003600001247983 */ /* 0x000f280000100a00 */
[----:B------:R-:W4:Y:S01]  /*1c880*/  LDL.64 R52, [R1+0x3e0] ;  /* 0x0003e00001347983 */ /* 0x000f220000100a00 */
[----:B------:R-:W-:Y:S08]  /*1c890*/  MUFU.EX2 R174, R174 ;  /* 0x000000ae00ae7308 */ /* 0x000ff00000000800 */
[----:B------:R-:W1:Y:S01]  /*1c8a0*/  MUFU.EX2 R175, R175 ;  /* 0x000000af00af7308 */ /* 0x000e620000000800 */
[----:B---3--:R-:W-:Y:S01]  /*1c8b0*/  FADD.FTZ R35, R173, R32 ;  /* 0x00000020ad237221 */ /* 0x008fe20000010000 */
[----:B------:R-:W-:Y:S01]  /*1c8c0*/  FADD.FTZ R32, R172, R33 ;  /* 0x00000021ac207221 */ /* 0x000fe20000010000 */
[----:B------:R-:W3:Y:S04]  /*1c8d0*/  LDL.64 R54, [R1+0x3f0] ;  /* 0x0003f00001367983 */ /* 0x000ee80000100a00 */
[----:B------:R-:W3:Y:S01]  /*1c8e0*/  LDL.64 R62, [R1+0x248] ;  /* 0x00024800013e7983 */ /* 0x000ee20000100a00 */
[----:B------:R-:W1:Y:S03]  /*1c8f0*/  MUFU.EX2 R21, R21 ;  /* 0x0000001500157308 */ /* 0x000e660000000800 */
[----:B------:R-:W3:Y:S04]  /*1c900*/  LDL.64 R64, [R1+0x258] ;  /* 0x0002580001407983 */ /* 0x000ee80000100a00 */
[----:B------:R-:W3:Y:S01]  /*1c910*/  LDL.64 R86, [R1+0x2b8] ;  /* 0x0002b80001567983 */ /* 0x000ee20000100a00 */
[----:B------:R-:W1:Y:S01]  /*1c920*/  MUFU.EX2 R7, R7 ;  /* 0x0000000700077308 */ /* 0x000e620000000800 */
[----:B0-----:R-:W-:Y:S01]  /*1c930*/  FADD.FTZ R34, R6, R35 ;  /* 0x0000002306227221 */ /* 0x001fe20000010000 */
[----:B------:R-:W-:Y:S01]  /*1c940*/  FADD.FTZ R33, R191, R32 ;  /* 0x00000020bf217221 */ /* 0x000fe20000010000 */
[----:B------:R-:W3:Y:S02]  /*1c950*/  LDL.64 R98, [R1+0x2f8] ;  /* 0x0002f80001627983 */ /* 0x000ee40000100a00 */
[----:B-1----:R-:W-:Y:S01]  /*1c960*/  FADD.FTZ R34, R175, R34 ;  /* 0x00000022af227221 */ /* 0x002fe20000010000 */
[----:B------:R-:W-:Y:S01]  /*1c970*/  FADD.FTZ R32, R174, R33 ;  /* 0x00000021ae207221 */ /* 0x000fe20000010000 */
[----:B------:R-:W3:Y:S03]  /*1c980*/  LDL.64 R10, [R1+0x378] ;  /* 0x00037800010a7983 */ /* 0x000ee60000100a00 */
[----:B------:R-:W-:Y:S01]  /*1c990*/  FADD.FTZ R32, R21, R32 ;  /* 0x0000002015207221 */ /* 0x000fe20000010000 */
[----:B------:R-:W-:-:S02]  /*1c9a0*/  FADD.FTZ R33, R7, R34 ;  /* 0x0000002207217221 */ /* 0x000fc40000010000 */
[----:B------:R-:W3:Y:S04]  /*1c9b0*/  LDL.64 R34, [R1+0x350] ;  /* 0x0003500001227983 */ /* 0x000ee80000100a00 */
[----:B------:R0:W-:Y:S01]  /*1c9c0*/  STL.64 [R1+0x1f0], R32 ;  /* 0x0001f02001007387 */ /* 0x0001e20000100a00 */
[----:B------:R-:W-:Y:S06]  /*1c9d0*/  BAR.SYNC.DEFER_BLOCKING 0xf, 0x100 ;  /* 0x03c4000000007b1d */ /* 0x000fec0000010000 */
[----:B0-----:R-:W3:Y:S01]  /*1c9e0*/  LDL.64 R32, [R1+0x340] ;  /* 0x0003400001207983 */ /* 0x001ee20000100a00 */
[C---:B--2---:R-:W-:Y:S01]  /*1c9f0*/  FMUL.FTZ R119, R110.reuse, R25 ;  /* 0x000000196e777220 */ /* 0x044fe20000410000 */
[----:B------:R-:W-:-:S02]  /*1ca00*/  FMUL.FTZ R118, R110, R24 ;  /* 0x000000186e767220 */ /* 0x000fc40000410000 */
[----:B------:R-:W2:Y:S04]  /*1ca10*/  LDL.64 R24, [R1+0x3b8] ;  /* 0x0003b80001187983 */ /* 0x000ea80000100a00 */
[----:B------:R-:W2:Y:S04]  /*1ca20*/  LD.E.64 R90, desc[UR46][R2.64+0x8] ;  /* 0x0000082e025a7980 */ /* 0x000ea8000c101b00 */
[----:B------:R-:W2:Y:S04]  /*1ca30*/  LD.E.64 R2, desc[UR46][R2.64] ;  /* 0x0000002e02027980 */ /* 0x000ea8000c101b00 */
[----:B------:R0:W-:Y:S04]  /*1ca40*/  STL.64 [R1+0x218], R4 ;  /* 0x0002180401007387 */ /* 0x0001e80000100a00 */
[----:B------:R1:W-:Y:S04]  /*1ca50*/  STL.64 [R1+0x400], R92 ;  /* 0x0004005c01007387 */ /* 0x0003e80000100a00 */
[----:B------:R1:W-:Y:S04]  /*1ca60*/  STL.64 [R1+0x408], R100 ;  /* 0x0004086401007387 */ /* 0x0003e80000100a00 */
[----:B------:R1:W-:Y:S01]  /*1ca70*/  STL.64 [R1+0x210], R102 ;  /* 0x0002106601007387 */ /* 0x0003e20000100a00 */
[C---:B0-----:R-:W-:Y:S01]  /*1ca80*/  FMUL.FTZ R5, R110.reuse, R23 ;  /* 0x000000176e057220 */ /* 0x041fe20000410000 */
[----:B------:R-:W-:-:S02]  /*1ca90*/  FMUL.FTZ R4, R110, R22 ;  /* 0x000000166e047220 */ /* 0x000fc40000410000 */
[----:B------:R0:W-:Y:S04]  /*1caa0*/  STL.64 [R1+0x220], R104 ;  /* 0x0002206801007387 */ /* 0x0001e80000100a00 */
[----:B------:R0:W-:Y:S04]  /*1cab0*/  STL.64 [R1+0x230], R60 ;  /* 0x0002303c01007387 */ /* 0x0001e80000100a00 */
[----:B------:R-:W-:Y:S04]  /*1cac0*/  STL.64 [R1+0x240], R56 ;  /* 0x0002403801007387 */ /* 0x000fe80000100a00 */
[----:B------:R0:W-:Y:S04]  /*1cad0*/  STL.64 [R1+0x250], R58 ;  /* 0x0002503a01007387 */ /* 0x0001e80000100a00 */
[----:B------:R0:W-:Y:S04]  /*1cae0*/  STL.64 [R1+0x260], R12 ;  /* 0x0002600c01007387 */ /* 0x0001e80000100a00 */
[----:B------:R0:W-:Y:S04]  /*1caf0*/  STL.64 [R1+0x270], R14 ;  /* 0x0002700e01007387 */ /* 0x0001e80000100a00 */
[----:B------:R0:W-:Y:S04]  /*1cb00*/  STL.64 [R1+0x280], R114 ;  /* 0x0002807201007387 */ /* 0x0001e80000100a00 */
[----:B------:R0:W-:Y:S04]  /*1cb10*/  STL.64 [R1+0x228], R118 ;  /* 0x0002287601007387 */ /* 0x0001e80000100a00 */
[----:B-1----:R-:W2:Y:S04]  /*1cb20*/  LDL.64 R92, [R1+0x2c8] ;  /* 0x0002c800015c7983 */ /* 0x002ea80000100a00 */
[----:B------:R-:W2:Y:S04]  /*1cb30*/  LDL.64 R100, [R1+0x308] ;  /* 0x0003080001647983 */ /* 0x000ea80000100a00 */
[----:B------:R-:W2:Y:S04]  /*1cb40*/  LDL.64 R102, [R1+0x318] ;  /* 0x0003180001667983 */ /* 0x000ea80000100a00 */
[----:B0-----:R-:W2:Y:S04]  /*1cb50*/  LDL.64 R104, [R1+0x328] ;  /* 0x0003280001687983 */ /* 0x001ea80000100a00 */
        /* <DEDUP_REMOVED lines=8> */
[----:B------:R0:W-:Y:S04]  /*1cbe0*/  STL.64 [R1+0x290], R8 ;  /* 0x0002900801007387 */ /* 0x0001e80000100a00 */
[----:B------:R1:W-:Y:S04]  /*1cbf0*/  STL.64 [R1+0x238], R4 ;  /* 0x0002380401007387 */ /* 0x0003e80000100a00 */
[----:B------:R-:W2:Y:S04]  /*1cc00*/  LDL R132, [R1+0x214] ;  /* 0x0002140001847983 */ /* 0x000ea80000100800 */
[----:B0-----:R-:W2:Y:S04]  /*1cc10*/  LDL R9, [R1+0x210] ;  /* 0x0002100001097983 */ /* 0x001ea80000100800 */
        /* <DEDUP_REMOVED lines=69> */
[----:B------:R-:W-:Y:S01]  /*1d070*/  STL.64 [R1+0x2b0], R26 ;  /* 0x0002b01a01007387 */ /* 0x000fe20000100a00 */
[C---:B---3--:R-:W-:Y:S01]  /*1d080*/  FMUL.FTZ R55, R111.reuse, R55 ;  /* 0x000000376f377220 */ /* 0x048fe20000410000 */
        /* <DEDUP_REMOVED lines=12> */
[----:B------:R-:W-:Y:S01]  /*1d150*/  STL.64 [R1+0x2d0], R30 ;  /* 0x0002d01e01007387 */ /* 0x000fe20000100a00 */
[C---:B------:R-:W-:Y:S01]  /*1d160*/  FMUL.FTZ R35, R111.reuse, R35 ;  /* 0x000000236f237220 */ /* 0x040fe20000410000 */
[----:B------:R-:W-:-:S02]  /*1d170*/  FMUL.FTZ R34, R111, R34 ;  /* 0x000000226f227220 */ /* 0x000fc40000410000 */
[----:B------:R-:W-:Y:S04]  /*1d180*/  STL.64 [R1+0x2e0], R78 ;  /* 0x0002e04e01007387 */ /* 0x000fe80000100a00 */
[----:B------:R-:W-:Y:S04]  /*1d190*/  STL.64 [R1+0x2f0], R80 ;  /* 0x0002f05001007387 */ /* 0x000fe80000100a00 */
[----:B------:R-:W-:Y:S01]  /*1d1a0*/  STL.64 [R1+0x300], R76 ;  /* 0x0003004c01007387 */ /* 0x000fe20000100a00 */
[C---:B------:R-:W-:Y:S01]  /*1d1b0*/  FMUL.FTZ R33, R111.reuse, R33 ;  /* 0x000000216f217220 */ /* 0x040fe20000410000 */
[----:B------:R-:W-:-:S02]  /*1d1c0*/  FMUL.FTZ R32, R111, R32 ;  /* 0x000000206f207220 */ /* 0x000fc40000410000 */
[----:B------:R-:W-:Y:S04]  /*1d1d0*/  STL.64 [R1+0x310], R74 ;  /* 0x0003104a01007387 */ /* 0x000fe80000100a00 */
[----:B------:R-:W-:Y:S01]  /*1d1e0*/  STL.64 [R1+0x320], R82 ;  /* 0x0003205201007387 */ /* 0x000fe20000100a00 */
[C---:B--2---:R-:W-:Y:S01]  /*1d1f0*/  FMUL.FTZ R25, R110.reuse, R25 ;  /* 0x000000196e197220 */ /* 0x044fe20000410000 */
[----:B------:R-:W-:Y:S02]  /*1d200*/  FMUL.FTZ R24, R110, R24 ;  /* 0x000000186e187220 */ /* 0x000fe40000410000 */
        /* <DEDUP_REMOVED lines=78> */
[----:B-1----:R-:W4:Y:S04]  /*1d6f0*/  LDL.64 R4, [R1+0x88] ;  /* 0x0000880001047983 */ /* 0x002f280000100a00 */
        /* <DEDUP_REMOVED lines=106> */
[----:B---3--:R-:W3:Y:S04]  /*1dda0*/  LDL R133, [R1+0x3e8] ;  /* 0x0003e80001857983 */ /* 0x008ee80000100800 */
        /* <DEDUP_REMOVED lines=128> */
[----:B---3--:R-:W-:Y:S04]  /*1e5b0*/  STL [R1+0x3e8], R133 ;  /* 0x0003e88501007387 */ /* 0x008fe80000100800 */
[----:B----4-:R-:W-:Y:S04]  /*1e5c0*/  STL [R1+0x3ec], R134 ;  /* 0x0003ec8601007387 */ /* 0x010fe80000100800 */
[----:B------:R2:W-:Y:S04]  /*1e5d0*/  STL [R1+0x3f0], R135 ;  /* 0x0003f08701007387 */ /* 0x0005e80000100800 */
[----:B------:R-:W-:Y:S04]  /*1e5e0*/  STL [R1+0x3f4], R136 ;  /* 0x0003f48801007387 */ /* 0x000fe80000100800 */
[----:B------:R-:W-:Y:S04]  /*1e5f0*/  STL [R1+0x3f8], R137 ;  /* 0x0003f88901007387 */ /* 0x000fe80000100800 */
[----:B------:R-:W-:Y:S04]  /*1e600*/  STL [R1+0x3fc], R138 ;  /* 0x0003fc8a01007387 */ /* 0x000fe80000100800 */
[----:B------:R3:W-:Y:S04]  /*1e610*/  STL [R1+0x400], R139 ;  /* 0x0004008b01007387 */ /* 0x0007e80000100800 */
[----:B------:R-:W-:Y:S04]  /*1e620*/  STL [R1+0x404], R140 ;  /* 0x0004048c01007387 */ /* 0x000fe80000100800 */
        /* <DEDUP_REMOVED lines=470> */
.L_x_6853:
[----:B------:R-:W-:Y:S05]  /*20390*/  BSYNC B0 ;  /* 0x0000000000007941 */ /* 0x000fea0003800000 */
.L_x_6852:
        /* <DEDUP_REMOVED lines=9> */
.L_x_6831:
[----:B------:R-:W-:-:S13]  /*20430*/  ISETP.GE.AND P0, PT, R0, R194, PT ;  /* 0x000000c20000720c */ /* 0x000fda0003f06270 */
[----:B------:R-:W-:Y:S05]  /*20440*/  @!P0 BRA `(.L_x_6855) ;  /* 0x0000007800d88947 */ /* 0x000fea0003800000 */
.L_x_6888:
[----:B------:R-:W2:Y:S04]  /*20450*/  LDL R20, [R1+0x1c0] ;  /* 0x0001c00001147983 */ /* 0x000ea80000100800 */
[----:B01----:R-:W3:Y:S04]  /*20460*/  LDL R2, [R1+0x1c8] ;  /* 0x0001c80001027983 */ /* 0x003ee80000100800 */
        /* <DEDUP_REMOVED lines=18> */
.L_x_6857:
[----:B------:R-:W-:Y:S05]  /*20590*/  BSYNC B0 ;  /* 0x0000000000007941 */ /* 0x000fea0003800000 */
.L_x_6856:
        /* <DEDUP_REMOVED lines=9> */
.L_x_6859:
[----:B------:R-:W-:Y:S05]  /*20630*/  BSYNC B0 ;  /* 0x0000000000007941 */ /* 0x000fea0003800000 */
.L_x_6858:
[----:B------:R-:W-:Y:S04]  /*20640*/  BSSY B0, `(.L_x_6860) ;  /* 0x0000006000007945 */ /* 0x000fe80003800000 */
[----:B-1----:R-:W-:Y:S05]  /*20650*/  @P0 BRA `(.L_x_6861) ;  /* 0x0000000000100947 */ /* 0x002fea0003800000 */
[----:B-----5:R-:W-:Y:S01]  /*20660*/  IMAD R6, R6, 0x8, R3 ;  /* 0x0000000806067824 */ /* 0x020fe200078e0203 */
[----:B------:R-:W-:-:S04]  /*20670*/  SHF.L.U32 R7, R7, 0x1f, RZ ;  /* 0x0000001f07077819 */ /* 0x000fc800000006ff */
[----:B------:R-:W1:Y:S02]  /*20680*/  SYNCS.PHASECHK.TRANS64.TRYWAIT P0, [R6+URZ], R7 ;  /* 0x00000007060075a7 */ /* 0x000e64000800017f */
[----:B-1----:R-:W-:Y:S05]  /*20690*/  @!P0 BRA `(.L_x_6862) ;  /* 0x0000015800848947 */ /* 0x002fea0003800000 */
.L_x_6861:
[----:B------:R-:W-:Y:S05]  /*206a0*/  BSYNC B0 ;  /* 0x0000000000007941 */ /* 0x000fea0003800000 */
.L_x_6860:
        /* <DEDUP_REMOVED lines=57> */
.L_x_6864:
[----:B------:R-:W-:Y:S05]  /*20a40*/  BSYNC B0 ;  /* 0x0000000000007941 */ /* 0x000fea0003800000 */
.L_x_6863:
        /* <DEDUP_REMOVED lines=8> */
.L_x_6866:
[----:B------:R-:W-:Y:S05]  /*20ad0*/  BSYNC B0 ;  /* 0x0000000000007941 */ /* 0x000fea0003800000 */
.L_x_6865:
[----:B------:R-:W-:Y:S04]  /*20ae0*/  BSSY B0, `(.L_x_6867) ;  /* 0x0000004000007945 */ /* 0x000fe80003800000 */
[----:B-1----:R-:W-:Y:S05]  /*20af0*/  @P0 BRA `(.L_x_6868) ;  /* 0x0000000000080947 */ /* 0x002fea0003800000 */
[----:B------:R-:W1:Y:S02]  /*20b00*/  SYNCS.PHASECHK.TRANS64.TRYWAIT P0, [R12+URZ], R13 ;  /* 0x0000000d0c0075a7 */ /* 0x000e64000800017f */
[----:B-1----:R-:W-:Y:S05]  /*20b10*/  @!P0 BRA `(.L_x_6869) ;  /* 0x0000015400788947 */ /* 0x002fea0003800000 */
.L_x_6868:
[----:B------:R-:W-:Y:S05]  /*20b20*/  BSYNC B0 ;  /* 0x0000000000007941 */ /* 0x000fea0003800000 */
.L_x_6867:
[----:B------:R-:W2:Y:S04]  /*20b30*/  LDL R4, [R1+0x68] ;  /* 0x0000680001047983 */ /* 0x000ea80000100800 */
[----:B------:R-:W3:Y:S04]  /*20b40*/  LDL R5, [R1+0x1c0] ;  /* 0x0001c00001057983 */ /* 0x000ee80000100800 */
[----:B------:R-:W3:Y:S04]  /*20b50*/  LDL.64 R2, [R1+0x98] ;  /* 0x0000980001027983 */ /* 0x000ee80000100a00 */
[----:B------:R-:W4:Y:S04]  /*20b60*/  LDL.64 R8, [R1+0x90] ;  /* 0x0000900001087983 */ /* 0x000f280000100a00 */
[----:B------:R-:W4:Y:S04]  /*20b70*/  LDL.64 R10, [R1+0x90] ;  /* 0x00009000010a7983 */ /* 0x000f280000100a00 */
[----:B01----:R-:W4:Y:S04]  /*20b80*/  LDL.64 R12, [R1+0x90] ;  /* 0x00009000010c7983 */ /* 0x003f280000100a00 */
        /* <DEDUP_REMOVED lines=198> */
[----:B------:R-:W-:-:S05]  /*217f0*/  IMAD.MOV.U32 R23, RZ, RZ, 0x4 ;  /* 0x00000004ff177424 */ /* 0x000fca00078e00ff */
        /* <DEDUP_REMOVED lines=48> */
[C---:B------:R-:W-:Y:S01]  /*21b00*/  IMAD.IADD R12, R21.reuse, 0x1, R10 ;  /* 0x00000001150c7824 */ /* 0x040fe200078e020a */
[----:B------:R-:W-:Y:S01]  /*21b10*/  IADD3 R58, R21, 0xa00, R58 ;  /* 0x00000a00153a7810 */ /* 0x000fe20007ffe03a */
[----:B------:R-:W-:Y:S01]  /*21b20*/  IMAD.MOV.U32 R13, RZ, RZ, R3 ;  /* 0x000000ffff0d7224 */ /* 0x000fe200078e0003 */
[----:B------:R-:W4:Y:S01]  /*21b30*/  LDL.64 R8, [R1+0x90] ;  /* 0x0000900001087983 */ /* 0x000f220000100a00 */
[----:B------:R-:W-:Y:S02]  /*21b40*/  WARPGROUP.DEPBAR.LE gsb0, 0x0 ;  /* 0x00008000000079c5 */ /* 0x000fe40000010000 */
[----:B------:R-:W-:-:S06]  /*21b50*/  WARPGROUP.ARRIVE ;  /* 0x00000000000079c5 */ /* 0x000fcc0000000000 */
[----:B------:R-:W-:Y:S01]  /*21b60*/  HGMMA.64x64x16.F32.BF16 R24, gdesc[UR4], R24, gsb0 ;  /* 0x00e00000041879f0 */ /* 0x000fe20008001818 */
[----:B------:R-:W-:Y:S02]  /*21b70*/  R2UR UR6, R12 ;  /* 0x000000000c0672ca */ /* 0x000fe400000e0000 */
        /* <DEDUP_REMOVED lines=32> */
[----:B------:R-:W2:Y:S01]  /*21d80*/  LDL.64 R4, [R1+0x90] ;  /* 0x0000900001047983 */ /* 0x000ea20000100a00 */
[----:B------:R-:W-:-:S02]  /*21d90*/  WARPGROUP.DEPBAR.LE gsb0, 0x0 ;  /* 0x00008000000079c5 */ /* 0x000fc40000010000 */
[----:B------:R-:W-:-:S08]  /*21da0*/  WARPGROUP.ARRIVE ;  /* 0x00000000000079c5 */ /* 0x000fd00000000000 */
        /* <DEDUP_REMOVED lines=11> */
[----:B----4-:R-:W-:Y:S01]  /*21e60*/  IADD3 R8, R21, 0xc00, R8 ;  /* 0x00000c0015087810 */ /* 0x010fe20007ffe008 */
[----:B------:R-:W-:Y:S01]  /*21e70*/  IMAD.MOV.U32 R57, RZ, RZ, R3 ;  /* 0x000000ffff397224 */ /* 0x000fe200078e0003 */
[----:B------:R-:W3:Y:S06]  /*21e80*/  LDL.64 R6, [R1+0x90] ;  /* 0x0000900001067983 */ /* 0x000eec0000100a00 */
        /* <DEDUP_REMOVED lines=123> */
.L_x_6871:
[----:B------:R-:W-:Y:S05]  /*22640*/  BSYNC B0 ;  /* 0x0000000000007941 */ /* 0x000fea0003800000 */
.L_x_6870:
        /* <DEDUP_REMOVED lines=62> */
.L_x_6875:
[----:B------:R-:W-:-:S13]  /*22a30*/  ISETP.NE.AND P0, PT, R9, 0x1, PT ;  /* 0x000000010900780c */ /* 0x000fda0003f05270 */
[----:B------:R-:W-:-:S05]  /*22a40*/  @P0 IMAD.HI.U32 R8, R7, R10, RZ ;  /* 0x0000000a07080227 */ /* 0x000fca00078e00ff */
[----:B------:R-:W-:-:S07]  /*22a50*/  @P0 SHF.R.U32.HI R7, RZ, R11, R8 ;  /* 0x0000000bff070219 */ /* 0x000fce0000011608 */
.L_x_6876:
[----:B------:R-:W-:Y:S05]  /*22a60*/  BSYNC B1 ;  /* 0x0000000000017941 */ /* 0x000fea0003800000 */
.L_x_6874:
[----:B------:R-:W-:-:S04]  /*22a70*/  IMAD R7, R7, R9, -R22 ;  /* 0x0000000907077224 */ /* 0x000fc800078e0a16 */
[----:B------:R-:W-:-:S05]  /*22a80*/  IMAD R8, R2, -0x2, R7 ;  /* 0xfffffffe02087824 */ /* 0x000fca00078e0207 */
[----:B------:R-:W-:Y:S02]  /*22a90*/  VIMNMX R3, R3, R8, !PT ;  /* 0x0000000803037248 */ /* 0x000fe40007fe0100 */
[----:B------:R-:W-:-:S07]  /*22aa0*/  VIADDMNMX R6, R8, R9, R6, PT ;  /* 0x0000000908067246 */ /* 0x000fce0003800106 */
.L_x_6873:
[----:B------:R-:W-:Y:S05]  /*22ab0*/  BSYNC B0 ;  /* 0x0000000000007941 */ /* 0x000fea0003800000 */
.L_x_6872:
        /* <DEDUP_REMOVED lines=90> */
.L_x_6880:
[----:B------:R-:W-:-:S13]  /*23060*/  ISETP.NE.AND P6, PT, R9, 0x1, PT ;  /* 0x000000010900780c */ /* 0x000fda0003fc5270 */
[----:B------:R-:W-:-:S05]  /*23070*/  @P6 IMAD.HI.U32 R10, R4, R10, RZ ;  /* 0x0000000a040a6227 */ /* 0x000fca00078e00ff */
[----:B------:R-:W-:-:S07]  /*23080*/  @P6 SHF.R.U32.HI R4, RZ, R11, R10 ;  /* 0x0000000bff046219 */ /* 0x000fce000001160a */
.L_x_6881:
[----:B------:R-:W-:Y:S05]  /*23090*/  BSYNC B1 ;  /* 0x0000000000017941 */ /* 0x000fea0003800000 */
.L_x_6879:
[----:B------:R-:W-:-:S04]  /*230a0*/  IMAD R3, R4, R9, -R22 ;  /* 0x0000000904037224 */ /* 0x000fc800078e0a16 */
[----:B------:R-:W-:-:S05]  /*230b0*/  IMAD R2, R2, -0x2, R3 ;  /* 0xfffffffe02027824 */ /* 0x000fca00078e0203 */
[----:B------:R-:W-:Y:S02]  /*230c0*/  VIADDMNMX R6, R2, R9, R6, PT ;  /* 0x0000000902067246 */ /* 0x000fe40003800106 */
[----:B------:R-:W-:-:S07]  /*230d0*/  VIMNMX R7, R7, R2, !PT ;  /* 0x0000000207077248 */ /* 0x000fce0007fe0100 */
.L_x_6878:
[----:B------:R-:W-:Y:S05]  /*230e0*/  BSYNC B0 ;  /* 0x0000000000007941 */ /* 0x000fea0003800000 */
.L_x_6877:
[C---:B------:R-:W-:Y:S01]  /*230f0*/  ISETP.GT.AND P0, PT, R7.reuse, 0x1, !P0 ;  /* 0x000000010700780c */ /* 0x040fe20004704270 */
[----:B------:R-:W2:Y:S01]  /*23100*/  LDL R12, [R1+0x200] ;  /* 0x00020000010c7983 */ /* 0x000ea20000100800 */
        /* <DEDUP_REMOVED lines=25> */
[----:B------:R-:W3:Y:S01]  /*232a0*/  LDL.64 R14, [R1+0x1e0] ;  /* 0x0001e000010e7983 */ /* 0x000ee20000100a00 */
        /* <DEDUP_REMOVED lines=32> */
[----:B---3--:R-:W-:-:S04]  /*234b0*/  FMNMX.FTZ R2, R75, R14, !PT ;  /* 0x0000000e4b027209 */ /* 0x008fc80007810000 */
        /* <DEDUP_REMOVED lines=30> */
[----:B------:R-:W3:Y:S03]  /*236a0*/  LDL.64 R4, [R1+0x1f0] ;  /* 0x0001f00001047983 */ /* 0x000ee60000100a00 */
        /* <DEDUP_REMOVED lines=9> */
[----:B------:R-:W2:Y:S04]  /*23740*/  LDL R11, [R1+0x1e0] ;  /* 0x0001e000010b7983 */ /* 0x000ea80000100800 */
[----:B----4-:R-:W0:Y:S02]  /*23750*/  SHFL.BFLY PT, R9, R22, 0x2, 0x1f ;  /* 0x0c401f0016097f89 */ /* 0x010e2400000e0000 */
[----:B0-----:R-:W-:-:S05]  /*23760*/  FMNMX.FTZ R9, R9, R22, !PT ;  /* 0x0000001609097209 */ /* 0x001fca0007810000 */
[----:B------:R-:W0:Y:S02]  /*23770*/  SHFL.BFLY PT, R6, R9, 0x1, 0x1f ;  /* 0x0c201f0009067f89 */ /* 0x000e2400000e0000 */
[----:B0-----:R-:W-:Y:S02]  /*23780*/  FMNMX.FTZ R6, R9, R6, !PT ;  /* 0x0000000609067209 */ /* 0x001fe40007810000 */
[----:B--2---:R-:W-:-:S04]  /*23790*/  FSETP.NEU.FTZ.AND P0, PT, R11, -INF , PT ;  /* 0xff8000000b00780b */ /* 0x004fc80003f1d000 */
[----:B------:R-:W-:Y:S02]  /*237a0*/  FSEL R7, R11, RZ, P0 ;  /* 0x000000ff0b077208 */ /* 0x000fe40000000000 */
[----:B------:R-:W-:-:S04]  /*237b0*/  FSETP.NEU.FTZ.AND P0, PT, R6, -INF , PT ;  /* 0xff8000000600780b */ /* 0x000fc80003f1d000 */
[----:B------:R-:W-:Y:S01]  /*237c0*/  FSEL R8, R6, RZ, P0 ;  /* 0x000000ff06087208 */ /* 0x000fe20000000000 */
[----:B------:R-:W-:-:S04]  /*237d0*/  FADD.FTZ R7, R14, -R7 ;  /* 0x800000070e077221 */ /* 0x000fc80000010000 */
[----:B------:R-:W-:Y:S01]  /*237e0*/  FADD.FTZ R15, R15, -R8 ;  /* 0x800000080f0f7221 */ /* 0x000fe20000010000 */
[----:B------:R-:W-:-:S03]  /*237f0*/  FMUL.FTZ R7, R7, R12 ;  /* 0x0000000c07077220 */ /* 0x000fc60000410000 */
[----:B------:R-:W-:Y:S01]  /*23800*/  FMUL.FTZ R15, R12, R15 ;  /* 0x0000000f0c0f7220 */ /* 0x000fe20000410000 */
[----:B------:R-:W3:Y:S08]  /*23810*/  MUFU.EX2 R129, R7 ;  /* 0x0000000700817308 */ /* 0x000ef00000000800 */
[----:B------:R-:W0:Y:S01]  /*23820*/  MUFU.EX2 R128, R15 ;  /* 0x0000000f00807308 */ /* 0x000e220000000800 */
[----:B------:R1:W-:Y:S01]  /*23830*/  STL [R1+0x1e4], R6 ;  /* 0x0001e40601007387 */ /* 0x0003e20000100800 */
[----:B---3--:R-:W-:Y:S01]  /*23840*/  FMUL.FTZ R4, R129, R4 ;  /* 0x0000000481047220 */ /* 0x008fe20000410000 */
        /* <DEDUP_REMOVED lines=15> */
.L_x_6883:
[----:B------:R-:W-:Y:S05]  /*23940*/  BSYNC B0 ;  /* 0x0000000000007941 */ /* 0x000fea0003800000 */
.L_x_6882:
        /* <DEDUP_REMOVED lines=9> */
.L_x_6885:
[----:B------:R-:W-:Y:S05]  /*239e0*/  BSYNC B0 ;  /* 0x0000000000007941 */ /* 0x000fea0003800000 */
.L_x_6884:
        /* <DEDUP_REMOVED lines=34> */
[----:B------:R-:W-:Y:S02]  /*23c10*/  FSETP.NEU.FTZ.AND P0, PT, R9, -INF , PT ;  /* 0xff8000000900780b */ /* 0x000fe40003f1d000 */
[-CC-:B------:R-:W-:Y:S01]  /*23c20*/  FFMA.FTZ R174, R29, R30.reuse, -R8.reuse ;  /* 0x0000001e1dae7223 */ /* 0x180fe20000010808 */
[-C--:B------:R-:W-:Y:S01]  /*23c30*/  FMUL.FTZ R29, R9, R30.reuse ;  /* 0x0000001e091d7220 */ /* 0x080fe20000410000 */
[----:B------:R-:W-:-:S04]  /*23c40*/  FFMA.FTZ R191, R33, R30, -R8 ;  /* 0x0000001e21bf7223 */ /* 0x000fc80000010808 */
        /* <DEDUP_REMOVED lines=22> */
[-C--:B------:R-:W-:Y:S01]  /*23db0*/  FFMA.FTZ R9, R53, R30.reuse, -R8 ;  /* 0x0000001e35097223 */ /* 0x080fe20000010808 */
        /* <DEDUP_REMOVED lines=9> */
[----:B------:R-:W-:Y:S01]  /*23e50*/  FFMA.FTZ R175, R54, R30, -R33 ;  /* 0x0000001e36af7223 */ /* 0x000fe20000010821 */
[C---:B---3--:R-:W-:Y:S01]  /*23e60*/  FMUL.FTZ R27, R129.reuse, R27 ;  /* 0x0000001b811b7220 */ /* 0x048fe20000410000 */
[C---:B------:R-:W-:Y:S01]  /*23e70*/  FMUL.FTZ R26, R129.reuse, R26 ;  /* 0x0000001a811a7220 */ /* 0x040fe20000410000 */
[C---:B----4-:R-:W-:Y:S01]  /*23e80*/  FMUL.FTZ R25, R128.reuse, R25 ;  /* 0x0000001980197220 */ /* 0x050fe20000410000 */
[----:B------:R-:W-:Y:S01]  /*23e90*/  FMUL.FTZ R24, R128, R24 ;  /* 0x0000001880187220 */ /* 0x000fe20000410000 */
[C---:B--2---:R-:W-:Y:S01]  /*23ea0*/  FMUL.FTZ R23, R129.reuse, R23 ;  /* 0x0000001781177220 */ /* 0x044fe20000410000 */
[C---:B------:R-:W-:Y:S01]  /*23eb0*/  FMUL.FTZ R22, R129.reuse, R22 ;  /* 0x0000001681167220 */ /* 0x040fe20000410000 */
        /* <DEDUP_REMOVED lines=20> */
[----:B------:R-:W-:Y:S01]  /*24000*/  FMUL.FTZ R104, R129, R104 ;  /* 0x0000006881687220 */ /* 0x000fe20000410000 */
[C---:B------:R-:W-:Y:S01]  /*24010*/  FMUL.FTZ R103, R128.reuse, R103 ;  /* 0x0000006780677220 */ /* 0x040fe20000410000 */
[C---:B------:R-:W-:Y:S01]  /*24020*/  FMUL.FTZ R102, R128.reuse, R102 ;  /* 0x0000006680667220 */ /* 0x040fe20000410000 */
[C---:B------:R-:W-:Y:S01]  /*24030*/  FMUL.FTZ R107, R128.reuse, R101 ;  /* 0x00000065806b7220 */ /* 0x040fe20000410000 */
[----:B------:R-:W4:Y:S01]  /*24040*/  MUFU.EX2 R166, R166 ;  /* 0x000000a600a67308 */ /* 0x000f220000000800 */
[----:B-1----:R-:W-:Y:S01]  /*24050*/  FADD.FTZ R8, R165, R8 ;  /* 0x00000008a5087221 */ /* 0x002fe20000010000 */
[----:B------:R-:W-:Y:S01]  /*24060*/  FADD.FTZ R7, R119, R6 ;  /* 0x0000000677077221 */ /* 0x000fe20000010000 */
[----:B------:R-:W-:Y:S01]  /*24070*/  FMUL.FTZ R106, R128, R100 ;  /* 0x00000064806a7220 */ /* 0x000fe20000410000 */
[----:B------:R-:W4:Y:S04]  /*24080*/  LDL.64 R66, [R1+0x340] ;  /* 0x0003400001427983 */ /* 0x000f280000100a00 */
        /* <DEDUP_REMOVED lines=24> */
[----:B------:R-:W1:Y:S08]  /*24210*/  MUFU.EX2 R124, R124 ;  /* 0x0000007c007c7308 */ /* 0x000e700000000800 */
        /* <DEDUP_REMOVED lines=11> */
[----:B------:R-:W0:Y:S03]  /*242d0*/  MUFU.EX2 R122, R122 ;  /* 0x0000007a007a7308 */ /* 0x000e260000000800 */
[----:B------:R-:W4:Y:S04]  /*242e0*/  LDL.64 R40, [R1+0x2a8] ;  /* 0x0002a80001287983 */ /* 0x000f280000100a00 */
[----:B------:R-:W4:Y:S01]  /*242f0*/  LDL.64 R38, [R1+0x2b8] ;  /* 0x0002b80001267983 */ /* 0x000f220000100a00 */
[----:B------:R-:W0:Y:S01]  /*24300*/  MUFU.EX2 R176, R176 ;  /* 0x000000b000b07308 */ /* 0x000e220000000800 */
[----:B-1----:R-:W-:Y:S01]  /*24310*/  FADD.FTZ R28, R124, R29 ;  /* 0x0000001d7c1c7221 */ /* 0x002fe20000010000 */
[----:B------:R-:W-:-:S06]  /*24320*/  FADD.FTZ R6, R170, R7 ;  /* 0x00000007aa067221 */ /* 0x000fcc0000010000 */
        /* <DEDUP_REMOVED lines=958> */
.L_x_6887:
[----:B------:R-:W-:Y:S05]  /*27f10*/  BSYNC B0 ;  /* 0x0000000000007941 */ /* 0x000fea0003800000 */
.L_x_6886:
        /* <DEDUP_REMOVED lines=9> */
.L_x_6855:
[----:B------:R-:W2:Y:S01]  /*27fb0*/  LDL R5, [R1+0x1f0] ;  /* 0x0001f00001057983 */ /* 0x000ea20000100800 */
[----:B------:R-:W-:Y:S05]  /*27fc0*/  WARPSYNC.ALL ;  /* 0x0000000000007948 */ /* 0x000fea0003800000 */
[----:B------:R-:W3:Y:S04]  /*27fd0*/  LDL R6, [R1+0x1f4] ;  /* 0x0001f40001067983 */ /* 0x000ee80000100800 */
[----:B------:R-:W4:Y:S01]  /*27fe0*/  LDL.64 R14, [R1+0xb8] ;  /* 0x0000b800010e7983 */ /* 0x000f220000100a00 */
[----:B------:R-:W-:Y:S01]  /*27ff0*/  IMAD.MOV.U32 R8, RZ, RZ, -0x800000 ;  /* 0xff800000ff087424 */ /* 0x000fe200078e00ff */
[----:B------:R-:W-:Y:S08]  /*28000*/  BAR.ARV 0x8, 0x100 ;  /* 0x0204000000007b1d */ /* 0x000ff00000002000 */
[----:B------:R-:W-:Y:S06]  /*28010*/  BAR.SYNC.DEFER_BLOCKING 0xf, 0x100 ;  /* 0x03c4000000007b1d */ /* 0x000fec0000010000 */
[----:B--2---:R-:W2:Y:S02]  /*28020*/  SHFL.BFLY PT, R0, R5, 0x2, 0x1f ;  /* 0x0c401f0005007f89 */ /* 0x004ea400000e0000 */
[----:B--2---:R-:W-:-:S05]  /*28030*/  FADD.FTZ R0, R5, R0 ;  /* 0x0000000005007221 */ /* 0x004fca0000010000 */
[----:B------:R-:W0:Y:S02]  /*28040*/  SHFL.BFLY PT, R3, R0, 0x1, 0x1f ;  /* 0x0c201f0000037f89 */ /* 0x000e2400000e0000 */
[----:B01----:R-:W-:-:S05]  /*28050*/  FADD.FTZ R2, R0, R3 ;  /* 0x0000000300027221 */ /* 0x003fca0000010000 */
        /* <DEDUP_REMOVED lines=15> */
[----:B0-----:R-:W-:Y:S01]  /*28150*/  @P2 FMUL.FTZ R12, R9, 0.69314718246459960938 ;  /* 0x3f317218090c2820 */ /* 0x001fe20000410000 */
[----:B-1----:R-:W-:Y:S01]  /*28160*/  @P1 FMUL.FTZ R6, R6, 0.69314718246459960938 ;  /* 0x3f31721806061820 */ /* 0x002fe20000410000 */
[----:B------:R-:W-:Y:S01]  /*28170*/  STL [R1+0x1f4], R4 ;  /* 0x0001f40401007387 */ /* 0x000fe20000100800 */
[----:B---3--:R-:W-:-:S04]  /*28180*/  @P2 FMUL.FTZ R7, R7, 0.69314718246459960938 ;  /* 0x3f31721807072820 */ /* 0x008fc80000410000 */
[----:B-----5:R-:W-:-:S05]  /*28190*/  @P2 FFMA.FTZ R8, R7, R10, R12 ;  /* 0x0000000a07082223 */ /* 0x020fca000001000c */
[----:B------:R0:W-:Y:S01]  /*281a0*/  STL [R1+0x1f4], R8 ;  /* 0x0001f40801007387 */ /* 0x0001e20000100800 */
[----:B--2---:R-:W-:-:S04]  /*281b0*/  @P1 FMUL.FTZ R5, R5, 0.69314718246459960938 ;  /* 0x3f31721805051820 */ /* 0x004fc80000410000 */
[----:B----4-:R-:W-:-:S05]  /*281c0*/  @P1 FFMA.FTZ R0, R5, R2, R6 ;  /* 0x0000000205001223 */ /* 0x010fca0000010006 */
[----:B------:R1:W-:Y:S04]  /*281d0*/  STL [R1+0x1f0], R0 ;  /* 0x0001f00001007387 */ /* 0x0003e80000100800 */
[----:B------:R-:W2:Y:S02]  /*281e0*/  LD.E R2, desc[UR46][R14.64+0x4] ;  /* 0x0000042e0e027980 */ /* 0x000ea4000c101900 */
[----:B--2---:R-:W-:Y:S02]  /*281f0*/  ISETP.NE.AND P0, PT, R2, RZ, PT ;  /* 0x000000ff0200720c */ /* 0x004fe40003f05270 */
[----:B------:R-:W2:Y:S11]  /*28200*/  LDL R2, [R1+0x1c0] ;  /* 0x0001c00001027983 */ /* 0x000eb60000100800 */
[----:B------:R-:W3:Y:S04]  /*28210*/  @!P0 LDL.64 R6, [R1+0xc0] ;  /* 0x0000c00001068983 */ /* 0x000ee80000100a00 */
[----:B------:R-:W2:Y:S01]  /*28220*/  @!P0 LD.E R3, desc[UR46][R14.64] ;  /* 0x0000002e0e038980 */ /* 0x000ea2000c101900 */
[----:B------:R-:W-:-:S06]  /*28230*/  IMAD.MOV.U32 R138, RZ, RZ, RZ ;  /* 0x000000ffff8a7224 */ /* 0x000fcc00078e00ff */
[----:B------:R-:W4:Y:S01]  /*28240*/  @P1 MUFU.RCP R138, R13 ;  /* 0x0000000d008a1308 */ /* 0x000f220000001000 */
[----:B---3--:R-:W0:Y:S01]  /*28250*/  @!P0 LD.E.64 R6, desc[UR46][R6.64] ;  /* 0x0000002e06068980 */ /* 0x008e22000c101b00 */
[----:B--2---:R-:W-:-:S04]  /*28260*/  @!P0 IMAD R3, R2, 0x40, R3 ;  /* 0x0000004002038824 */ /* 0x004fc800078e0203 */
[----:B0-----:R-:W-:-:S05]  /*28270*/  @!P0 IMAD.WIDE R8, R3, 0x4, R6 ;  /* 0x0000000403088825 */ /* 0x001fca00078e0206 */
[----:B----4-:R0:W-:Y:S04]  /*28280*/  @!P0 ST.E desc[UR46][R8.64], R138 ;  /* 0x0000008a08008985 */ /* 0x0101e8000c10192e */
[----:B------:R-:W1:Y:S04]  /*28290*/  @!P0 LDL.64 R14, [R1+0xb8] ;  /* 0x0000b800010e8983 */ /* 0x000e680000100a00 */
[----:B-1----:R-:W2:Y:S02]  /*282a0*/  @!P0 LD.E R0, desc[UR46][R14.64+0x4] ;  /* 0x0000042e0e008980 */ /* 0x002ea4000c101900 */
[----:B--2---:R-:W-:-:S13]  /*282b0*/  @!P0 ISETP.NE.AND P0, PT, R0, RZ, PT ;  /* 0x000000ff0000820c */ /* 0x004fda0003f05270 */
[----:B------:R-:W2:Y:S04]  /*282c0*/  @!P0 LDL.64 R10, [R1+0xc0] ;  /* 0x0000c000010a8983 */ /* 0x000ea80000100a00 */
[----:B------:R-:W3:Y:S01]  /*282d0*/  @!P0 LD.E R3, desc[UR46][R14.64] ;  /* 0x0000002e0e038980 */ /* 0x000ee2000c101900 */
[----:B------:R-:W-:-:S06]  /*282e0*/  IMAD.MOV.U32 R0, RZ, RZ, RZ ;  /* 0x000000ffff007224 */ /* 0x000fcc00078e00ff */
[----:B------:R-:W1:Y:S01]  /*282f0*/  @P2 MUFU.RCP R0, R4 ;  /* 0x0000000400002308 */ /* 0x000e620000001000 */
[----:B--2---:R-:W2:Y:S01]  /*28300*/  @!P0 LD.E.64 R10, desc[UR46][R10.64] ;  /* 0x0000002e0a0a8980 */ /* 0x004ea2000c101b00 */
[----:B---3--:R-:W-:-:S04]  /*28310*/  @!P0 IMAD R3, R2, 0x40, R3 ;  /* 0x0000004002038824 */ /* 0x008fc800078e0203 */
[----:B------:R-:W-:-:S04]  /*28320*/  @!P0 VIADD R3, R3, 0x8 ;  /* 0x0000000803038836 */ /* 0x000fc80000000000 */
[----:B--2---:R-:W-:-:S05]  /*28330*/  @!P0 IMAD.WIDE R2, R3, 0x4, R10 ;  /* 0x0000000403028825 */ /* 0x004fca00078e020a */
[----:B-1----:R1:W-:Y:S04]  /*28340*/  @!P0 ST.E desc[UR46][R2.64], R0 ;  /* 0x0000000002008985 */ /* 0x0023e8000c10192e */
        /* <DEDUP_REMOVED lines=29> */
[----:B------:R-:W5:Y:S04]  /*28520*/  LDL.64 R4, [R1+0x3c8] ;  /* 0x0003c80001047983 */ /* 0x000f680000100a00 */
[----:B------:R-:W5:Y:S04]  /*28530*/  LDL.64 R10, [R1+0x3d8] ;  /* 0x0003d800010a7983 */ /* 0x000f680000100a00 */
[----:B-1----:R-:W5:Y:S04]  /*28540*/  LDL.64 R2, [R1+0x3e8] ;  /* 0x0003e80001027983 */ /* 0x002f680000100a00 */
        /* <DEDUP_REMOVED lines=35> */
[----:B--2---:R-:W-:-:S05]  /*28780*/  VIADD R136, R136, 0x1 ;  /* 0x0000000188887836 */ /* 0x004fca0000000000 */
[----:B------:R-:W-:-:S13]  /*28790*/  ISETP.NE.AND P0, PT, R136, 0x2, PT ;  /* 0x000000028800780c */ /* 0x000fda0003f05270 */
[----:B------:R-:W2:Y:S01]  /*287a0*/  @!P0 LDL R135, [R1+0x1c4] ;  /* 0x0001c40001878983 */ /* 0x000ea20000100800 */
[-C--:B---3--:R-:W-:Y:S01]  /*287b0*/  FMUL.FTZ R13, R13, R0.reuse ;  /* 0x000000000d0d7220 */ /* 0x088fe20000410000 */
[-C--:B------:R-:W-:Y:S01]  /*287c0*/  FMUL.FTZ R12, R12, R0.reuse ;  /* 0x000000000c0c7220 */ /* 0x080fe20000410000 */
        /* <DEDUP_REMOVED lines=129> */
[----:B------:R-:W-:Y:S04]  /*28fe0*/  STL [R1+0x1c0], R136 ;  /* 0x0001c08801007387 */ /* 0x000fe80000100800 */
        /* <DEDUP_REMOVED lines=12> */
[----:B--2---:R-:W-:-:S03]  /*290b0*/  @!P0 LOP3.LUT R12, R135, 0x1, RZ, 0x3c, !PT ;  /* 0x00000001870c8812 */ /* 0x004fc600078e3cff */
        /* <DEDUP_REMOVED lines=50> */
[----:B------:R-:W-:Y:S04]  /*293e0*/  STL [R1+0x1c8], R0 ;  /* 0x0001c80001007387 */ /* 0x000fe80000100800 */
[----:B------:R-:W-:Y:S04]  /*293f0*/  @!P0 STL [R1+0x1c4], R12 ;  /* 0x0001c40c01008387 */ /* 0x000fe80000100800 */
[----:B------:R-:W-:Y:S04]  /*29400*/  STL [R1+0x1cc], R134 ;  /* 0x0001cc8601007387 */ /* 0x000fe80000100800 */
[----:B------:R-:W-:Y:S04]  /*29410*/  @!P0 STL [R1+0x1c0], RZ ;  /* 0x0001c0ff01008387 */ /* 0x000fe80000100800 */
[----:B------:R0:W-:Y:S02]  /*29420*/  STL.64 [R1+0x3e8], R2 ;  /* 0x0003e80201007387 */ /* 0x0001e40000100a00 */
[----:B0-----:R-:W-:Y:S01]  /*29430*/  IMAD.MOV.U32 R3, RZ, RZ, 0x1 ;  /* 0x00000001ff037424 */ /* 0x001fe200078e00ff */
[----:B------:R-:W-:Y:S06]  /*29440*/  BAR.ARV 0xe, 0x100 ;  /* 0x0384000000007b1d */ /* 0x000fec0000002000 */
.L_x_6741:
[----:B------:R-:W-:Y:S05]  /*29450*/  BSYNC B7 ;  /* 0x0000000000077941 */ /* 0x000fea0003800000 */
.L_x_6731:
[----:B------:R-:W3:Y:S08]  /*29460*/  S2UR UR4, SR_CgaCtaId ;  /* 0x00000000000479c3 */ /* 0x000ef00000008800 */
[----:B------:R-:W-:Y:S01]  /*29470*/  BAR.SYNC.DEFER_BLOCKING 0x5, 0x180 ;  /* 0x0146000000007b1d */ /* 0x000fe20000010000 */
[----:B-1----:R-:W-:Y:S02]  /*29480*/  PRMT R0, R3, 0x9910, RZ ;  /* 0x0000991003007816 */ /* 0x002fe400000000ff */
[----:B------:R-:W-:-:S02]  /*29490*/  MOV R2, 0x400 ;  /* 0x0000040000027802 */ /* 0x000fc40000000f00 */
[----:B------:R-:W-:Y:S01]  /*294a0*/  ISETP.NE.AND P0, PT, R0, RZ, PT ;  /* 0x000000ff0000720c */ /* 0x000fe20003f05270 */
[----:B------:R-:W-:Y:S01]  /*294b0*/  BSSY B0, `(.L_x_6889) ;  /* 0x0000301000007945 */ /* 0x000fe20003800000 */
[----:B---3--:R-:W-:-:S05]  /*294c0*/  IMAD.U32 R23, RZ, RZ, UR4 ;  /* 0x00000004ff177e24 */ /* 0x008fca000f8e00ff */
[----:B------:R-:W-:-:S05]  /*294d0*/  LEA R2, R23, R2, 0x18 ;  /* 0x0000000217027211 */ /* 0x000fca00078ec0ff */
[----:B------:R1:W3:Y:S01]  /*294e0*/  LDS.128 R112, [R2+0x388d0] ;  /* 0x0388d00002707984 */ /* 0x0002e20000000c00 */
[----:B------:R-:W-:Y:S06]  /*294f0*/  BAR.ARV 0x4, 0x180 ;  /* 0x0106000000007b1d */ /* 0x000fec0000002000 */
[----:B------:R-:W-:Y:S05]  /*29500*/  @!P0 BRA `(.L_x_6890) ;  /* 0x0000002000888947 */ /* 0x000fea0003800000 */
[----:B------:R-:W3:Y:S04]  /*29510*/  LDL.128 R4, [R1+0x210] ;  /* 0x0002100001047983 */ /* 0x000ee80000100c00 */
[----:B------:R-:W3:Y:S01]  /*29520*/  LDL.128 R8, [R1+0x220] ;  /* 0x0002200001087983 */ /* 0x000ee20000100c00 */
[C---:B------:R-:W-:Y:S01]  /*29530*/  IADD3 R13, P1, R156.reuse, 0x20, RZ ;  /* 0x000000209c0d7810 */ /* 0x040fe20007f3e0ff */
[----:B------:R-:W-:Y:S01]  /*29540*/  ULDC.64 UR4, c[0x0][0xd00] ;  /* 0x0003400000047ab9 */ /* 0x000fe20000000a00 */
[----:B----4-:R-:W-:Y:S01]  /*29550*/  LOP3.LUT R15, R156, 0x380, RZ, 0xc0, !PT ;  /* 0x000003809c0f7812 */ /* 0x010fe200078ec0ff */
[----:B------:R-:W4:Y:S01]  /*29560*/  LDL.128 R132, [R1+0x230] ;  /* 0x0002300001847983 */ /* 0x000f220000100c00 */
[----:B------:R-:W-:Y:S02]  /*29570*/  LOP3.LUT R12, R13, 0x380, RZ, 0xc0, !PT ;  /* 0x000003800d0c7812 */ /* 0x000fe400078ec0ff */
[----:B------:R-:W-:Y:S01]  /*29580*/  SHF.R.U64 R15, R15, 0x3, RZ ;  /* 0x000000030f0f7819 */ /* 0x000fe200000012ff */
[----:B------:R-:W4:Y:S01]  /*29590*/  LDL.128 R120, [R1+0x250] ;  /* 0x0002500001787983 */ /* 0x000f220000100c00 */
[----:B------:R-:W-:-:S02]  /*295a0*/  SHF.R.U64 R12, R12, 0x3, RZ ;  /* 0x000000030c0c7819 */ /* 0x000fc400000012ff */
[C---:B------:R-:W-:Y:S01]  /*295b0*/  IADD3 R21, P0, R156.reuse, 0x40, RZ ;  /* 0x000000409c157810 */ /* 0x040fe20007f1e0ff */
[----:B------:R-:W4:Y:S01]  /*295c0*/  LDL.128 R124, [R1+0x240] ;  /* 0x00024000017c7983 */ /* 0x000f220000100c00 */
[----:B------:R-:W-:Y:S02]  /*295d0*/  LOP3.LUT R14, R15, R156, RZ, 0x3c, !PT ;  /* 0x0000009c0f0e7212 */ /* 0x000fe400078e3cff */
[----:B------:R-:W-:Y:S01]  /*295e0*/  IADD3 R151, P6, R156, 0x2020, RZ ;  /* 0x000020209c977810 */ /* 0x000fe20007fde0ff */
[----:B------:R-:W4:Y:S01]  /*295f0*/  LDL.128 R128, [R1+0x270] ;  /* 0x0002700001807983 */ /* 0x000f220000100c00 */
[--C-:B------:R-:W-:Y:S01]  /*29600*/  IMAD.MOV.U32 R15, RZ, RZ, R157.reuse ;  /* 0x000000ffff0f7224 */ /* 0x100fe200078e009d */
[----:B------:R-:W-:Y:S01]  /*29610*/  LOP3.LUT R12, R12, R13, RZ, 0x3c, !PT ;  /* 0x0000000d0c0c7212 */ /* 0x000fe200078e3cff */
[----:B------:R-:W-:Y:S01]  /*29620*/  IMAD.X R13, RZ, RZ, R157, P1 ;  /* 0x000000ffff0d7224 */ /* 0x000fe200008e069d */
[----:B------:R-:W4:Y:S01]  /*29630*/  LDL.128 R116, [R1+0x260] ;  /* 0x0002600001747983 */ /* 0x000f220000100c00 */
[----:B------:R-:W-:-:S02]  /*29640*/  LOP3.LUT R20, R21, 0x380, RZ, 0xc0, !PT ;  /* 0x0000038015147812 */ /* 0x000fc400078ec0ff */
[C---:B------:R-:W-:Y:S01]  /*29650*/  IADD3 R164, P4, R156.reuse, 0x60, RZ ;  /* 0x000000609ca47810 */ /* 0x040fe20007f9e0ff */
[----:B------:R-:W4:Y:S01]  /*29660*/  LDL.128 R104, [R1+0x290] ;  /* 0x0002900001687983 */ /* 0x000f220000100c00 */
[C---:B------:R-:W-:Y:S02]  /*29670*/  IADD3 R166, P3, R156.reuse, 0x2000, RZ ;  /* 0x000020009ca67810 */ /* 0x040fe40007f7e0ff */
[C---:B------:R-:W-:Y:S01]  /*29680*/  IADD3 R149, P5, R156.reuse, 0x2040, RZ ;  /* 0x000020409c957810 */ /* 0x040fe20007fbe0ff */
[----:B------:R-:W4:Y:S01]  /*29690*/  LDL.128 R108, [R1+0x280] ;  /* 0x00028000016c7983 */ /* 0x000f220000100c00 */
[----:B------:R-:W-:-:S03]  /*296a0*/  IADD3 R147, P2, R156, 0x2060, RZ ;  /* 0x000020609c937810 */ /* 0x000fc60007f5e0ff */
[----:B------:R-:W4:Y:S04]  /*296b0*/  LDL.128 R96, [R1+0x2b0] ;  /* 0x0002b00001607983 */ /* 0x000f280000100c00 */
[----:B------:R-:W4:Y:S04]  /*296c0*/  LDL.128 R100, [R1+0x2a0] ;  /* 0x0002a00001647983 */ /* 0x000f280000100c00 */
[----:B------:R-:W4:Y:S04]  /*296d0*/  LDL.128 R88, [R1+0x2d0] ;  /* 0x0002d00001587983 */ /* 0x000f280000100c00 */
[----:B------:R-:W4:Y:S04]  /*296e0*/  LDL.128 R92, [R1+0x2c0] ;  /* 0x0002c000015c7983 */ /* 0x000f280000100c00 */
[----:B------:R-:W4:Y:S01]  /*296f0*/  LDL.128 R80, [R1+0x2f0] ;  /* 0x0002f00001507983 */ /* 0x000f220000100c00 */
[----:B------:R-:W-:-:S03]  /*29700*/  MOV R3, R14 ;  /* 0x0000000e00037202 */ /* 0x000fc60000000f00 */
[----:B------:R-:W4:Y:S04]  /*29710*/  LDL.128 R84, [R1+0x2e0] ;  /* 0x0002e00001547983 */ /* 0x000f280000100c00 */
[----:B------:R-:W4:Y:S04]  /*29720*/  LDL.128 R72, [R1+0x310] ;  /* 0x0003100001487983 */ /* 0x000f280000100c00 */
[----:B------:R-:W4:Y:S04]  /*29730*/  LDL.128 R76, [R1+0x300] ;  /* 0x00030000014c7983 */ /* 0x000f280000100c00 */
[----:B--2---:R-:W2:Y:S04]  /*29740*/  LDL.128 R64, [R1+0x330] ;  /* 0x0003300001407983 */ /* 0x004ea80000100c00 */
[----:B------:R-:W2:Y:S04]  /*29750*/  LDL.128 R68, [R1+0x320] ;  /* 0x0003200001447983 */ /* 0x000ea80000100c00 */
[----:B------:R-:W2:Y:S04]  /*29760*/  LDL.128 R56, [R1+0x350] ;  /* 0x0003500001387983 */ /* 0x000ea80000100c00 */
[----:B0-----:R-:W2:Y:S04]  /*29770*/  LDL.128 R60, [R1+0x340] ;  /* 0x00034000013c7983 */ /* 0x001ea80000100c00 */
[----:B------:R-:W2:Y:S01]  /*29780*/  LDL.128 R48, [R1+0x370] ;  /* 0x0003700001307983 */ /* 0x000ea20000100c00 */
[----:B------:R-:W-:-:S02]  /*29790*/  MOV R0, R12 ;  /* 0x0000000c00007202 */ /* 0x000fc40000000f00 */
[----:B------:R-:W-:Y:S01]  /*297a0*/  SHF.R.U64 R20, R20, 0x3, RZ ;  /* 0x0000000314147819 */ /* 0x000fe200000012ff */
[----:B------:R-:W2:Y:S01]  /*297b0*/  LDL.128 R52, [R1+0x360] ;  /* 0x0003600001347983 */ /* 0x000ea20000100c00 */
[----:B------:R-:W-:Y:S02]  /*297c0*/  LOP3.LUT R150, R151, 0x380, RZ, 0xc0, !PT ;  /* 0x0000038097967812 */ /* 0x000fe400078ec0ff */
[----:B------:R-:W-:Y:S01]  /*297d0*/  LOP3.LUT R20, R20, R21, RZ, 0x3c, !PT ;  /* 0x0000001514147212 */ /* 0x000fe200078e3cff */
[----:B------:R-:W2:Y:S01]  /*297e0*/  LDL.128 R40, [R1+0x390] ;  /* 0x0003900001287983 */ /* 0x000ea20000100c00 */
[----:B------:R-:W-:Y:S01]  /*297f0*/  IMAD.X R21, RZ, RZ, R157, P0 ;  /* 0x000000ffff157224 */ /* 0x000fe200000e069d */
[----:B------:R-:W-:Y:S02]  /*29800*/  IADD3 R137, P0, R156, 0x4020, RZ ;  /* 0x000040209c897810 */ /* 0x000fe40007f1e0ff */
[----:B------:R-:W2:Y:S01]  /*29810*/  LDL.128 R44, [R1+0x380] ;  /* 0x00038000012c7983 */ /* 0x000ea20000100c00 */
[----:B------:R-:W-:-:S02]  /*29820*/  SHF.R.U64 R150, R150, 0x3, RZ ;  /* 0x0000000396967819 */ /* 0x000fc400000012ff */
[----:B------:R-:W-:Y:S01]  /*29830*/  LOP3.LUT R165, R164, 0x380, RZ, 0xc0, !PT ;  /* 0x00000380a4a57812 */ /* 0x000fe200078ec0ff */
[----:B------:R-:W2:Y:S01]  /*29840*/  LDL.128 R32, [R1+0x3b0] ;  /* 0x0003b00001207983 */ /* 0x000ea20000100c00 */
[----:B------:R-:W-:Y:S02]  /*29850*/  LOP3.LUT R167, R166, 0x380, RZ, 0xc0, !PT ;  /* 0x00000380a6a77812 */ /* 0x000fe400078ec0ff */
[----:B------:R-:W-:Y:S01]  /*29860*/  IADD3 R145, P1, R156, 0x4000, RZ ;  /* 0x000040009c917810 */ /* 0x000fe20007f3e0ff */
[----:B-----5:R-:W2:Y:S01]  /*29870*/  LDL.128 R36, [R1+0x3a0] ;  /* 0x0003a00001247983 */ /* 0x020ea20000100c00 */
[----:B------:R-:W-:-:S03]  /*29880*/  LOP3.LUT R148, R149, 0x380, RZ, 0xc0, !PT ;  /* 0x0000038095947812 */ /* 0x000fc600078ec0ff */
[----:B------:R-:W2:Y:S04]  /*29890*/  LDL.128 R24, [R1+0x3d0] ;  /* 0x0003d00001187983 */ /* 0x000ea80000100c00 */
[----:B------:R-:W2:Y:S04]  /*298a0*/  LDL.128 R28, [R1+0x3c0] ;  /* 0x0003c000011c7983 */ /* 0x000ea80000100c00 */
[----:B------:R-:W2:Y:S01]  /*298b0*/  LDL.128 R12, [R1+0x3e0] ;  /* 0x0003e000010c7983 */ /* 0x000ea20000100c00 */
[----:B---3--:R-:W-:Y:S02]  /*298c0*/  F2FP.BF16.F32.PACK_AB R4, R5, R4 ;  /* 0x000000040504723e */ /* 0x008fe400000010ff */
[----:B------:R-:W-:-:S02]  /*298d0*/  F2FP.BF16.F32.PACK_AB R5, R7, R6 ;  /* 0x000000060705723e */ /* 0x000fc400000010ff */
[----:B------:R-:W-:Y:S02]  /*298e0*/  F2FP.BF16.F32.PACK_AB R6, R9, R8 ;  /* 0x000000080906723e */ /* 0x000fe400000010ff */
[----:B------:R-:W-:Y:S01]  /*298f0*/  F2FP.BF16.F32.PACK_AB R7, R11, R10 ;  /* 0x0000000a0b07723e */ /* 0x000fe200000010ff */
[----:B------:R-:W-:Y:S01]  /*29900*/  BAR.SYNC.DEFER_BLOCKING 0x1, 0x100 ;  /* 0x0044000000007b1d */ /* 0x000fe20000010000 */
[----:B------:R-:W-:Y:S02]  /*29910*/  LOP3.LUT R136, R137, 0x380, RZ, 0xc0, !PT ;  /* 0x0000038089887812 */ /* 0x000fe400078ec0ff */
[----:B------:R-:W-:Y:S02]  /*29920*/  LOP3.LUT R150, R150, R151, RZ, 0x3c, !PT ;  /* 0x0000009796967212 */ /* 0x000fe400078e3cff */
[----:B------:R-:W-:Y:S02]  /*29930*/  SHF.R.U64 R165, R165, 0x3, RZ ;  /* 0x00000003a5a57819 */ /* 0x000fe400000012ff */
[----:B------:R-:W-:Y:S01]  /*29940*/  LOP3.LUT R146, R147, 0x380, RZ, 0xc0, !PT ;  /* 0x0000038093927812 */ /* 0x000fe200078ec0ff */
[----:B------:R-:W3:Y:S01]  /*29950*/  LDL.128 R8, [R1+0x3f0] ;  /* 0x0003f00001087983 */ /* 0x000ee20000100c00 */
[----:B------:R-:W-:-:S02]  /*29960*/  SHF.R.U64 R167, R167, 0x3, RZ ;  /* 0x00000003a7a77819 */ /* 0x000fc400000012ff */
[----:B------:R-:W-:Y:S02]  /*29970*/  LOP3.LUT R144, R145, 0x380, RZ, 0xc0, !PT ;  /* 0x0000038091907812 */ /* 0x000fe400078ec0ff */
[----:B------:R-:W-:Y:S01]  /*29980*/  SHF.R.U64 R148, R148, 0x3, RZ ;  /* 0x0000000394947819 */ /* 0x000fe200000012ff */
[----:B------:R0:W-:Y:S01]  /*29990*/  STSM.16.M88.4 [R3], R4 ;  /* 0x0000000403007844 */ /* 0x0001e20000000200 */
[--C-:B------:R-:W-:Y:S01]  /*299a0*/  IMAD.X R151, RZ, RZ, R157.reuse, P6 ;  /* 0x000000ffff977224 */ /* 0x100fe200030e069d */
[----:B------:R-:W-:Y:S02]  /*299b0*/  SHF.R.U64 R136, R136, 0x3, RZ ;  /* 0x0000000388887819 */ /* 0x000fe400000012ff */
[----:B------:R-:W-:Y:S01]  /*299c0*/  LOP3.LUT R164, R165, R164, RZ, 0x3c, !PT ;  /* 0x000000a4a5a47212 */ /* 0x000fe200078e3cff */
[----:B------:R-:W-:Y:S01]  /*299d0*/  IMAD.X R165, RZ, RZ, R157, P4 ;  /* 0x000000ffffa57224 */ /* 0x000fe200020e069d */
[----:B------:R-:W-:Y:S02]  /*299e0*/  SHF.R.U64 R146, R146, 0x3, RZ ;  /* 0x0000000392927819 */ /* 0x000fe400000012ff */
[----:B------:R-:W-:-:S02]  /*299f0*/  LOP3.LUT R166, R167, R166, RZ, 0x3c, !PT ;  /* 0x000000a6a7a67212 */ /* 0x000fc400078e3cff */
[----:B------:R-:W-:Y:S02]  /*29a00*/  SHF.R.U64 R144, R144, 0x3, RZ ;  /* 0x0000000390907819 */ /* 0x000fe400000012ff */
[----:B------:R-:W-:Y:S01]  /*29a10*/  LOP3.LUT R148, R148, R149, RZ, 0x3c, !PT ;  /* 0x0000009594947212 */ /* 0x000fe200078e3cff */
[----:B0-----:R-:W3:Y:S01]  /*29a20*/  LDL.128 R4, [R1+0x400] ;  /* 0x0004000001047983 */ /* 0x001ee20000100c00 */
[----:B------:R-:W-:Y:S02]  /*29a30*/  IADD3 R139, P6, R156, 0x6000, RZ ;  /* 0x000060009c8b7810 */ /* 0x000fe40007fde0ff */
[----:B------:R-:W-:Y:S02]  /*29a40*/  LOP3.LUT R136, R136, R137, RZ, 0x3c, !PT ;  /* 0x0000008988887212 */ /* 0x000fe400078e3cff */
[----:B------:R-:W-:Y:S01]  /*29a50*/  LOP3.LUT R138, R139, 0x380, RZ, 0xc0, !PT ;  /* 0x000003808b8a7812 */ /* 0x000fe200078ec0ff */
[--C-:B------:R-:W-:Y:S01]  /*29a60*/  IMAD.X R137, RZ, RZ, R157.reuse, P0 ;  /* 0x000000ffff897224 */ /* 0x100fe200000e069d */
[C---:B------:R-:W-:Y:S01]  /*29a70*/  IADD3 R143, P4, R156.reuse, 0x4040, RZ ;  /* 0x000040409c8f7810 */ /* 0x040fe20007f9e0ff */
[--C-:B------:R-:W-:Y:S01]  /*29a80*/  IMAD.X R167, RZ, RZ, R157.reuse, P3 ;  /* 0x000000ffffa77224 */ /* 0x100fe200018e069d */
[----:B------:R-:W-:Y:S01]  /*29a90*/  ISETP.NE.U32.AND P0, PT, RZ, UR4, PT ;  /* 0x00000004ff007c0c */ /* 0x000fe2000bf05070 */
[----:B------:R-:W-:Y:S01]  /*29aa0*/  IMAD.X R149, RZ, RZ, R157, P5 ;  /* 0x000000ffff957224 */ /* 0x000fe200028e069d */
[----:B------:R-:W-:-:S02]  /*29ab0*/  IADD3 R141, P3, R156, 0x4060, RZ ;  /* 0x000040609c8d7810 */ /* 0x000fc40007f7e0ff */
[----:B------:R-:W-:Y:S02]  /*29ac0*/  SHF.R.U64 R138, R138, 0x3, RZ ;  /* 0x000000038a8a7819 */ /* 0x000fe400000012ff */
[----:B------:R-:W-:Y:S01]  /*29ad0*/  LOP3.LUT R146, R146, R147, RZ, 0x3c, !PT ;  /* 0x0000009392927212 */ /* 0x000fe200078e3cff */
[--C-:B------:R-:W-:Y:S01]  /*29ae0*/  IMAD.X R147, RZ, RZ, R157.reuse, P2 ;  /* 0x000000ffff937224 */ /* 0x100fe200010e069d */
[----:B------:R-:W-:Y:S01]  /*29af0*/  LOP3.LUT R144, R144, R145, RZ, 0x3c, !PT ;  /* 0x0000009190907212 */ /* 0x000fe200078e3cff */
[----:B------:R-:W-:Y:S01]  /*29b00*/  IMAD.X R145, RZ, RZ, R157, P1 ;  /* 0x000000ffff917224 */ /* 0x000fe200008e069d */
[C---:B------:R-:W-:Y:S02]  /*29b10*/  IADD3 R173, P5, R156.reuse, 0x6020, RZ ;  /* 0x000060209cad7810 */ /* 0x040fe40007fbe0ff */
[----:B------:R-:W-:Y:S02]  /*29b20*/  LOP3.LUT R142, R143, 0x380, RZ, 0xc0, !PT ;  /* 0x000003808f8e7812 */ /* 0x000fe400078ec0ff */
[----:B------:R-:W-:-:S02]  /*29b30*/  IADD3 R169, P2, R156, 0x6040, RZ ;  /* 0x000060409ca97810 */ /* 0x000fc40007f5e0ff */
[----:B------:R-:W-:Y:S01]  /*29b40*/  ISETP.NE.AND.EX P0, PT, RZ, UR5, PT, P0 ;  /* 0x00000005ff007c0c */ /* 0x000fe2000bf05300 */
[----:B------:R-:W-:Y:S01]  /*29b50*/  ULDC.64 UR4, c[0x0][0xd08] ;  /* 0x0003420000047ab9 */ /* 0x000fe20000000a00 */
[----:B------:R-:W-:Y:S02]  /*29b60*/  LOP3.LUT R140, R141, 0x380, RZ, 0xc0, !PT ;  /* 0x000003808d8c7812 */ /* 0x000fe400078ec0ff */
[----:B------:R-:W-:Y:S01]  /*29b70*/  LOP3.LUT R138, R138, R139, RZ, 0x3c, !PT ;  /* 0x0000008b8a8a7212 */ /* 0x000fe200078e3cff */
[----:B------:R-:W-:Y:S01]  /*29b80*/  IMAD.X R139, RZ, RZ, R157, P6 ;  /* 0x000000ffff8b7224 */ /* 0x000fe200030e069d */
[----:B------:R-:W-:Y:S02]  /*29b90*/  IADD3 R171, P1, R156, 0x6060, RZ ;  /* 0x000060609cab7810 */ /* 0x000fe40007f3e0ff */
[----:B------:R-:W-:Y:S02]  /*29ba0*/  LOP3.LUT R172, R173, 0x380, RZ, 0xc0, !PT ;  /* 0x00000380adac7812 */ /* 0x000fe400078ec0ff */
[----:B----4-:R-:W-:-:S02]  /*29bb0*/  F2FP.BF16.F32.PACK_AB R132, R133, R132 ;  /* 0x000000848584723e */ /* 0x010fc400000010ff */
[----:B------:R-:W-:Y:S02]  /*29bc0*/  ISETP.NE.U32.AND P6, PT, RZ, UR4, PT ;  /* 0x00000004ff007c0c */ /* 0x000fe4000bfc5070 */
[----:B------:R-:W-:Y:S02]  /*29bd0*/  SHF.R.U64 R142, R142, 0x3, RZ ;  /* 0x000000038e8e7819 */ /* 0x000fe400000012ff */
[----:B------:R-:W-:Y:S02]  /*29be0*/  LOP3.LUT R168, R169, 0x380, RZ, 0xc0, !PT ;  /* 0x00000380a9a87812 */ /* 0x000fe400078ec0ff */
[----:B------:R-:W-:Y:S02]  /*29bf0*/  F2FP.BF16.F32.PACK_AB R133, R135, R134 ;  /* 0x000000868785723e */ /* 0x000fe400000010ff */
[----:B------:R-:W-:Y:S02]  /*29c00*/  F2FP.BF16.F32.PACK_AB R120, R121, R120 ;  /* 0x000000787978723e */ /* 0x000fe400000010ff */
[----:B------:R-:W-:-:S02]  /*29c10*/  SHF.R.U64 R140, R140, 0x3, RZ ;  /* 0x000000038c8c7819 */ /* 0x000fc400000012ff */
[----:B------:R-:W-:Y:S02]  /*29c20*/  LOP3.LUT R170, R171, 0x380, RZ, 0xc0, !PT ;  /* 0x00000380abaa7812 */ /* 0x000fe400078ec0ff */
[----:B------:R-:W-:Y:S02]  /*29c30*/  F2FP.BF16.F32.PACK_AB R134, R125, R124 ;  /* 0x0000007c7d86723e */ /* 0x000fe400000010ff */
[----:B------:R-:W-:Y:S02]  /*29c40*/  F2FP.BF16.F32.PACK_AB R135, R127, R126 ;  /* 0x0000007e7f87723e */ /* 0x000fe400000010ff */
[----:B------:R-:W-:Y:S02]  /*29c50*/  F2FP.BF16.F32.PACK_AB R121, R123, R122 ;  /* 0x0000007a7b79723e */ /* 0x000fe400000010ff */
[----:B------:R-:W-:Y:S02]  /*29c60*/  F2FP.BF16.F32.PACK_AB R128, R129, R128 ;  /* 0x000000808180723e */ /* 0x000fe400000010ff */
[----:B------:R-:W-:-:S02]  /*29c70*/  MOV R20, R20 ;  /* 0x0000001400147202 */ /* 0x000fc40000000f00 */
[----:B------:R-:W-:Y:S02]  /*29c80*/  F2FP.BF16.F32.PACK_AB R122, R117, R116 ;  /* 0x00000074757a723e */ /* 0x000fe400000010ff */
[----:B------:R-:W-:Y:S02]  /*29c90*/  F2FP.BF16.F32.PACK_AB R123, R119, R118 ;  /* 0x00000076777b723e */ /* 0x000fe400000010ff */
[----:B------:R-:W-:Y:S02]  /*29ca0*/  F2FP.BF16.F32.PACK_AB R129, R131, R130 ;  /* 0x000000828381723e */ /* 0x000fe400000010ff */
[----:B------:R-:W-:Y:S02]  /*29cb0*/  F2FP.BF16.F32.PACK_AB R104, R105, R104 ;  /* 0x000000686968723e */ /* 0x000fe400000010ff */
[----:B------:R-:W-:Y:S02]  /*29cc0*/  SHF.R.U64 R172, R172, 0x3, RZ ;  /* 0x00000003acac7819 */ /* 0x000fe400000012ff */
[----:B------:R-:W-:-:S02]  /*29cd0*/  MOV R164, R164 ;  /* 0x000000a400a47202 */ /* 0x000fc40000000f00 */
[----:B------:R-:W-:Y:S02]  /*29ce0*/  F2FP.BF16.F32.PACK_AB R130, R109, R108 ;  /* 0x0000006c6d82723e */ /* 0x000fe400000010ff */
[----:B------:R-:W-:Y:S02]  /*29cf0*/  F2FP.BF16.F32.PACK_AB R131, R111, R110 ;  /* 0x0000006e6f83723e */ /* 0x000fe400000010ff */
[----:B------:R-:W-:Y:S02]  /*29d00*/  F2FP.BF16.F32.PACK_AB R105, R107, R106 ;  /* 0x0000006a6b69723e */ /* 0x000fe400000010ff */
[----:B------:R-:W-:Y:S02]  /*29d10*/  F2FP.BF16.F32.PACK_AB R96, R97, R96 ;  /* 0x000000606160723e */ /* 0x000fe400000010ff */
[----:B------:R-:W-:Y:S02]  /*29d20*/  ISETP.NE.AND.EX P6, PT, RZ, UR5, PT, P6 ;  /* 0x00000005ff007c0c */ /* 0x000fe4000bfc5360 */
[----:B------:R-:W-:Y:S01]  /*29d30*/  LOP3.LUT R142, R142, R143, RZ, 0x3c, !PT ;  /* 0x0000008f8e8e7212 */ /* 0x000fe200078e3cff */
[----:B------:R-:W-:Y:S01]  /*29d40*/  IMAD.X R143, RZ, RZ, R157, P4 ;  /* 0x000000ffff8f7224 */ /* 0x000fe200020e069d */
[----:B------:R-:W-:-:S02]  /*29d50*/  SHF.R.U64 R168, R168, 0x3, RZ ;  /* 0x00000003a8a87819 */ /* 0x000fc400000012ff */
[----:B------:R-:W-:Y:S02]  /*29d60*/  MOV R166, R166 ;  /* 0x000000a600a67202 */ /* 0x000fe40000000f00 */
[----:B------:R-:W-:Y:S02]  /*29d70*/  F2FP.BF16.F32.PACK_AB R106, R101, R100 ;  /* 0x00000064656a723e */ /* 0x000fe400000010ff */
[----:B------:R-:W-:Y:S02]  /*29d80*/  F2FP.BF16.F32.PACK_AB R107, R103, R102 ;  /* 0x00000066676b723e */ /* 0x000fe400000010ff */
[----:B------:R-:W-:Y:S02]  /*29d90*/  F2FP.BF16.F32.PACK_AB R97, R99, R98 ;  /* 0x000000626361723e */ /* 0x000fe400000010ff */
[----:B------:R-:W-:Y:S01]  /*29da0*/  F2FP.BF16.F32.PACK_AB R88, R89, R88 ;  /* 0x000000585958723e */ /* 0x000fe200000010ff */
[----:B------:R-:W-:Y:S01]  /*29db0*/  STSM.16.M88.4 [R0], R132 ;  /* 0x0000008400007844 */ /* 0x000fe20000000200 */
        /* <DEDUP_REMOVED lines=14> */
[----:B------:R-:W-:Y:S01]  /*29ea0*/  STSM.16.M88.4 [R164], R128 ;  /* 0x00000080a4007844 */ /* 0x000fe20000000200 */
[----:B------:R-:W-:Y:S01]  /*29eb0*/  LOP3.LUT R172, R172, R173, RZ, 0x3c, !PT ;  /* 0x000000adacac7212 */ /* 0x000fe200078e3cff */
[----:B------:R-:W-:Y:S01]  /*29ec0*/  IMAD.X R173, RZ, RZ, R157, P5 ;  /* 0x000000ffffad7224 */ /* 0x000fe200028e069d */
[----:B------:R-:W-:-:S02]  /*29ed0*/  MOV R146, R146 ;  /* 0x0000009200927202 */ /* 0x000fc40000000f00 */
[----:B------:R-:W-:Y:S01]  /*29ee0*/  F2FP.BF16.F32.PACK_AB R82, R77, R76 ;  /* 0x0000004c4d52723e */ /* 0x000fe200000010ff */
[----:B0-----:R-:W0:Y:S01]  /*29ef0*/  LDC.64 R20, c[0x0][0xd00] ;  /* 0x00034000ff147b82 */ /* 0x001e220000000a00 */
[----:B------:R-:W-:Y:S02]  /*29f00*/  F2FP.BF16.F32.PACK_AB R83, R79, R78 ;  /* 0x0000004e4f53723e */ /* 0x000fe400000010ff */
[----:B------:R-:W-:Y:S02]  /*29f10*/  F2FP.BF16.F32.PACK_AB R73, R75, R74 ;  /* 0x0000004a4b49723e */ /* 0x000fe400000010ff */
[----:B--2---:R-:W-:Y:S01]  /*29f20*/  F2FP.BF16.F32.PACK_AB R64, R65, R64 ;  /* 0x000000404140723e */ /* 0x004fe200000010ff */
[----:B------:R-:W-:Y:S01]  /*29f30*/  STSM.16.M88.4 [R166], R104 ;  /* 0x00000068a6007844 */ /* 0x000fe20000000200 */
[----:B------:R-:W-:Y:S01]  /*29f40*/  LOP3.LUT R168, R168, R169, RZ, 0x3c, !PT ;  /* 0x000000a9a8a87212 */ /* 0x000fe200078e3cff */
[----:B------:R-:W-:Y:S01]  /*29f50*/  IMAD.X R169, RZ, RZ, R157, P2 ;  /* 0x000000ffffa97224 */ /* 0x000fe200010e069d */
        /* <DEDUP_REMOVED lines=14> */
[----:B------:R-:W-:Y:S02]  /*2a040*/  MOV R142, R142 ;  /* 0x0000008e008e7202 */ /* 0x000fe40000000f00 */
[----:B------:R-:W-:-:S02]  /*2a050*/  F2FP.BF16.F32.PACK_AB R58, R53, R52 ;  /* 0x00000034353a723e */ /* 0x000fc400000010ff */
[----:B------:R-:W-:Y:S02]  /*2a060*/  F2FP.BF16.F32.PACK_AB R59, R55, R54 ;  /* 0x00000036373b723e */ /* 0x000fe400000010ff */
[----:B------:R-:W-:Y:S02]  /*2a070*/  F2FP.BF16.F32.PACK_AB R49, R51, R50 ;  /* 0x000000323331723e */ /* 0x000fe400000010ff */
[----:B------:R-:W-:Y:S01]  /*2a080*/  F2FP.BF16.F32.PACK_AB R40, R41, R40 ;  /* 0x000000282928723e */ /* 0x000fe200000010ff */
[----:B------:R-:W-:Y:S01]  /*2a090*/  STSM.16.M88.4 [R146], R80 ;  /* 0x0000005092007844 */ /* 0x000fe20000000200 */
[----:B------:R-:W-:Y:S02]  /*2a0a0*/  MOV R140, R140 ;  /* 0x0000008c008c7202 */ /* 0x000fe40000000f00 */
        /* <DEDUP_REMOVED lines=15> */
[----:B------:R-:W-:Y:S01]  /*2a1a0*/  STSM.16.M88.4 [R142], R56 ;  /* 0x000000388e007844 */ /* 0x000fe20000000200 */
[----:B------:R-:W-:-:S02]  /*2a1b0*/  MOV R168, R168 ;  /* 0x000000a800a87202 */ /* 0x000fc40000000f00 */
[----:B------:R-:W-:Y:S02]  /*2a1c0*/  F2FP.BF16.F32.PACK_AB R26, R13, R12 ;  /* 0x0000000c0d1a723e */ /* 0x000fe400000010ff */
[----:B------:R-:W-:Y:S01]  /*2a1d0*/  F2FP.BF16.F32.PACK_AB R27, R15, R14 ;  /* 0x0000000e0f1b723e */ /* 0x000fe200000010ff */
[----:B------:R-:W-:Y:S01]  /*2a1e0*/  STSM.16.M88.4 [R140], R48 ;  /* 0x000000308c007844 */ /* 0x000fe20000000200 */
[----:B------:R-:W-:-:S03]  /*2a1f0*/  MOV R170, R170 ;  /* 0x000000aa00aa7202 */ /* 0x000fc60000000f00 */
[----:B------:R-:W-:Y:S04]  /*2a200*/  STSM.16.M88.4 [R138], R40 ;  /* 0x000000288a007844 */ /* 0x000fe80000000200 */
[----:B------:R-:W-:Y:S04]  /*2a210*/  STSM.16.M88.4 [R172], R32 ;  /* 0x00000020ac007844 */ /* 0x000fe80000000200 */
[----:B------:R2:W-:Y:S01]  /*2a220*/  STSM.16.M88.4 [R168], R24 ;  /* 0x00000018a8007844 */ /* 0x0005e20000000200 */
[----:B------:R-:W-:Y:S01]  /*2a230*/  ULDC UR4, c[0x0][0xb88] ;  /* 0x0002e20000047ab9 */ /* 0x000fe20000000800 */
[----:B------:R-:W-:-:S02]  /*2a240*/  IMAD.MOV.U32 R76, RZ, RZ, RZ ;  /* 0x000000ffff4c7224 */ /* 0x000fc400078e00ff */
[----:B------:R-:W-:Y:S01]  /*2a250*/  IMAD.U32 R22, RZ, RZ, UR4 ;  /* 0x00000004ff167e24 */ /* 0x000fe2000f8e00ff */
[----:B---3--:R-:W-:Y:S02]  /*2a260*/  F2FP.BF16.F32.PACK_AB R8, R9, R8 ;  /* 0x000000080908723e */ /* 0x008fe400000010ff */
[----:B------:R-:W-:Y:S02]  /*2a270*/  F2FP.BF16.F32.PACK_AB R9, R11, R10 ;  /* 0x0000000a0b09723e */ /* 0x000fe400000010ff */
[----:B------:R-:W-:Y:S02]  /*2a280*/  F2FP.BF16.F32.PACK_AB R10, R5, R4 ;  /* 0x00000004050a723e */ /* 0x000fe400000010ff */
[----:B------:R-:W-:Y:S02]  /*2a290*/  F2FP.BF16.F32.PACK_AB R11, R7, R6 ;  /* 0x00000006070b723e */ /* 0x000fe400000010ff */
[----:B------:R-:W3:Y:S03]  /*2a2a0*/  @P6 LDC.64 R6, c[0x0][0xd08] ;  /* 0x00034200ff066b82 */ /* 0x000ee60000000a00 */
[----:B------:R4:W-:Y:S01]  /*2a2b0*/  STSM.16.M88.4 [R170], R8 ;  /* 0x00000008aa007844 */ /* 0x0009e20000000200 */
[----:B0-----:R-:W-:-:S04]  /*2a2c0*/  IMAD.WIDE R4, R221, 0x4, R20 ;  /* 0x00000004dd047825 */ /* 0x001fc800078e0214 */
[----:B------:R-:W-:Y:S01]  /*2a2d0*/  BAR.SYNC.DEFER_BLOCKING 0x1, 0x100 ;  /* 0x0044000000007b1d */ /* 0x000fe20000010000 */
[----:B---3--:R-:W-:-:S05]  /*2a2e0*/  @P6 IMAD.WIDE R6, R221, 0x4, R6 ;  /* 0x00000004dd066825 */ /* 0x008fca00078e0206 */
[----:B------:R0:W5:Y:S04]  /*2a2f0*/  @P0 LDG.E R76, desc[UR46][R4.64] ;  /* 0x0000002e044c0981 */ /* 0x000168000c1e1900 */
[----:B------:R0:W5:Y:S01]  /*2a300*/  @P6 LDG.E R22, desc[UR46][R6.64] ;  /* 0x0000002e06166981 */ /* 0x000162000c1e1900 */
[----:B------:R-:W-:Y:S02]  /*2a310*/  IMAD R20, R222, 0x40, R217 ;  /* 0x00000040de147824 */ /* 0x000fe400078e02d9 */
[----:B------:R-:W-:-:S04]  /*2a320*/  IMAD.MOV.U32 R21, RZ, RZ, 0x2 ;  /* 0x00000002ff157424 */ /* 0x000fc800078e00ff */
[----:B------:R-:W-:-:S03]  /*2a330*/  IMAD.WIDE R20, R20, R21, UR44 ;  /* 0x0000002c14147e25 */ /* 0x000fc6000f8e0215 */
[C---:B------:R-:W-:Y:S02]  /*2a340*/  IADD3 R3, P1, R20.reuse, 0x1000, RZ ;  /* 0x0000100014037810 */ /* 0x040fe40007f3e0ff */
[C---:B------:R-:W-:Y:S02]  /*2a350*/  IADD3 R13, P2, R20.reuse, 0x2000, RZ ;  /* 0x00002000140d7810 */ /* 0x040fe40007f5e0ff */
[C---:B--2---:R-:W-:Y:S02]  /*2a360*/  IADD3 R25, P3, R20.reuse, 0x3000, RZ ;  /* 0x0000300014197810 */ /* 0x044fe40007f7e0ff */
        /* <DEDUP_REMOVED lines=9> */
[----:B------:R-:W-:Y:S01]  /*2a400*/  IADD3 R33, P5, R20, 0x5000, RZ ;  /* 0x0000500014217810 */ /* 0x000fe20007fbe0ff */
[--C-:B----4-:R-:W-:Y:S01]  /*2a410*/  IMAD.X R11, RZ, RZ, R21.reuse, P1 ;  /* 0x000000ffff0b7224 */ /* 0x110fe200008e0615 */
[----:B------:R-:W-:Y:S02]  /*2a420*/  LOP3.LUT R10, R0, R3, RZ, 0x3c, !PT ;  /* 0x00000003000a7212 */ /* 0x000fe400078e3cff */
        /* <DEDUP_REMOVED lines=35> */
.L_x_6891:
[----:B------:R-:W2:Y:S01]  /*2a660*/  LDL R3, [R1+0x41c] ;  /* 0x00041c0001037983 */ /* 0x000ea20000100800 */
[--C-:B------:R-:W-:Y:S01]  /*2a670*/  IMAD.X R37, RZ, RZ, R21.reuse, P1 ;  /* 0x000000ffff257224 */ /* 0x100fe200008e0615 */
[----:B------:R-:W-:Y:S01]  /*2a680*/  IADD3 R61, P1, R20, 0xc000, RZ ;  /* 0x0000c000143d7810 */ /* 0x000fe20007f3e0ff */
[--C-:B------:R-:W-:Y:S01]  /*2a690*/  IMAD.X R41, RZ, RZ, R21.reuse, P2 ;  /* 0x000000ffff297224 */ /* 0x100fe200010e0615 */
[----:B------:R-:W-:Y:S01]  /*2a6a0*/  ISETP.NE.AND P6, PT, R0, RZ, PT ;  /* 0x000000ff0000720c */ /* 0x000fe20003fc5270 */
[--C-:B------:R-:W-:Y:S01]  /*2a6b0*/  IMAD.X R45, RZ, RZ, R21.reuse, P3 ;  /* 0x000000ffff2d7224 */ /* 0x100fe200018e0615 */
[----:B------:R-:W-:Y:S01]  /*2a6c0*/  LOP3.LUT R60, R61, 0x380, RZ, 0xc0, !PT ;  /* 0x000003803d3c7812 */ /* 0x000fe200078ec0ff */
[--C-:B------:R-:W-:Y:S01]  /*2a6d0*/  IMAD.X R49, RZ, RZ, R21.reuse, P4 ;  /* 0x000000ffff317224 */ /* 0x100fe200020e0615 */
[----:B------:R-:W-:Y:S01]  /*2a6e0*/  IADD3 R65, P2, R20, 0xd000, RZ ;  /* 0x0000d00014417810 */ /* 0x000fe20007f5e0ff */
[--C-:B------:R-:W-:Y:S01]  /*2a6f0*/  IMAD.X R33, RZ, RZ, R21.reuse, P6 ;  /* 0x000000ffff217224 */ /* 0x100fe200030e0615 */
[----:B------:R-:W-:Y:S01]  /*2a700*/  SHF.R.U64 R60, R60, 0x3, RZ ;  /* 0x000000033c3c7819 */ /* 0x000fe200000012ff */
[----:B------:R-:W-:Y:S01]  /*2a710*/  IMAD.X R53, RZ, RZ, R21, P5 ;  /* 0x000000ffff357224 */ /* 0x000fe200028e0615 */
[----:B------:R-:W-:-:S02]  /*2a720*/  IADD3 R57, P6, R20, 0xb000, RZ ;  /* 0x0000b00014397810 */ /* 0x000fc40007fde0ff */
[----:B------:R-:W-:Y:S01]  /*2a730*/  LOP3.LUT R60, R60, R61, RZ, 0x3c, !PT ;  /* 0x0000003d3c3c7212 */ /* 0x000fe200078e3cff */
[----:B------:R-:W-:Y:S01]  /*2a740*/  IMAD.X R61, RZ, RZ, R21, P1 ;  /* 0x000000ffff3d7224 */ /* 0x000fe200008e0615 */
[C---:B------:R-:W-:Y:S02]  /*2a750*/  IADD3 R69, P3, R20.reuse, 0xe000, RZ ;  /* 0x0000e00014457810 */ /* 0x040fe40007f7e0ff */
        /* <DEDUP_REMOVED lines=8> */
[----:B------:R-:W-:Y:S02]  /*2a7e0*/  SHF.R.S32.HI R78, RZ, 0x1f, R221 ;  /* 0x0000001fff4e7819 */ /* 0x000fe400000114dd */
[----:B------:R-:W-:Y:S01]  /*2a7f0*/  LOP3.LUT R56, R56, R57, RZ, 0x3c, !PT ;  /* 0x0000003938387212 */ /* 0x000fe200078e3cff */
[--C-:B------:R-:W-:Y:S01]  /*2a800*/  IMAD.X R57, RZ, RZ, R21.reuse, P6 ;  /* 0x000000ffff397224 */ /* 0x100fe200030e0615 */
[----:B------:R-:W-:Y:S01]  /*2a810*/  LOP3.LUT R64, R64, R65, RZ, 0x3c, !PT ;  /* 0x0000004140407212 */ /* 0x000fe200078e3cff */
[--C-:B------:R-:W-:Y:S01]  /*2a820*/  IMAD.X R65, RZ, RZ, R21.reuse, P2 ;  /* 0x000000ffff417224 */ /* 0x100fe200010e0615 */
[----:B------:R-:W-:Y:S01]  /*2a830*/  LOP3.LUT R68, R68, R69, RZ, 0x3c, !PT ;  /* 0x0000004544447212 */ /* 0x000fe200078e3cff */
[----:B------:R-:W-:Y:S01]  /*2a840*/  IMAD.X R69, RZ, RZ, R21, P3 ;  /* 0x000000ffff457224 */ /* 0x000fe200018e0615 */
[----:B------:R-:W-:-:S02]  /*2a850*/  SHF.R.S32.HI R79, RZ, 0x1f, R218 ;  /* 0x0000001fff4f7819 */ /* 0x000fc400000114da */
[----:B------:R-:W-:Y:S02]  /*2a860*/  SEL R77, R221, RZ, !P0 ;  /* 0x000000ffdd4d7207 */ /* 0x000fe40004000000 */
[----:B------:R-:W-:Y:S02]  /*2a870*/  SEL R78, R78, RZ, !P0 ;  /* 0x000000ff4e4e7207 */ /* 0x000fe40004000000 */
[----:B-----5:R-:W-:Y:S01]  /*2a880*/  SHF.R.S32.HI R81, RZ, 0x1f, R76 ;  /* 0x0000001fff517819 */ /* 0x020fe2000001144c */
[----:B--2---:R0:W2:Y:S02]  /*2a890*/  SHFL.IDX PT, R4, R3, RZ, 0x1f ;  /* 0x00001fff03047589 */ /* 0x0040a400000e0000 */
[----:B0-----:R-:W-:Y:S02]  /*2a8a0*/  IADD3 R3, P4, R20, 0xf000, RZ ;  /* 0x0000f00014037810 */ /* 0x001fe40007f9e0ff */
[----:B------:R-:W-:Y:S02]  /*2a8b0*/  LOP3.LUT R20, R5, R20, RZ, 0x3c, !PT ;  /* 0x0000001405147212 */ /* 0x000fe400078e3cff */
[----:B------:R-:W-:Y:S01]  /*2a8c0*/  LOP3.LUT R0, R3, 0x380, RZ, 0xc0, !PT ;  /* 0x0000038003007812 */ /* 0x000fe200078ec0ff */
[----:B------:R-:W-:-:S03]  /*2a8d0*/  IMAD.X R73, RZ, RZ, R21, P4 ;  /* 0x000000ffff497224 */ /* 0x000fc600020e0615 */
[----:B------:R-:W-:-:S04]  /*2a8e0*/  SHF.R.U64 R0, R0, 0x3, RZ ;  /* 0x0000000300007819 */ /* 0x000fc800000012ff */
[----:B------:R-:W-:Y:S02]  /*2a8f0*/  LOP3.LUT R72, R0, R3, RZ, 0x3c, !PT ;  /* 0x0000000300487212 */ /* 0x000fe400078e3cff */
[----:B--2---:R-:W-:-:S13]  /*2a900*/  ISETP.NE.AND P1, PT, R4, RZ, PT ;  /* 0x000000ff0400720c */ /* 0x004fda0003f25270 */
[----:B------:R-:W-:Y:S05]  /*2a910*/  @P1 BRA `(.L_x_6892) ;  /* 0x0000000000cc1947 */ /* 0x000fea0003800000 */
[----:B------:R-:W2:Y:S01]  /*2a920*/  LDL R9, [R1+0x438] ;  /* 0x0004380001097983 */ /* 0x000ea20000100800 */
[----:B------:R-:W0:Y:S03]  /*2a930*/  LDC R6, c[0x0][0xce8] ;  /* 0x00033a00ff067b82 */ /* 0x000e260000000800 */
[----:B------:R-:W3:Y:S04]  /*2a940*/  LDL R7, [R1+0x448] ;  /* 0x0004480001077983 */ /* 0x000ee80000100800 */
[----:B------:R-:W4:Y:S01]  /*2a950*/  LDL R8, [R1+0x450] ;  /* 0x0004500001087983 */ /* 0x000f220000100800 */
[----:B------:R-:W-:Y:S01]  /*2a960*/  IMAD.IADD R14, R192, 0x1, R195 ;  /* 0x00000001c00e7824 */ /* 0x000fe200078e02c3 */
[----:B------:R-:W-:Y:S01]  /*2a970*/  ULDC.64 UR4, c[0x0][0xc90] ;  /* 0x0003240000047ab9 */ /* 0x000fe20000000a00 */
[----:B0-----:R-:W-:Y:S01]  /*2a980*/  IMAD R31, R22, R6, RZ ;  /* 0x00000006161f7224 */ /* 0x001fe200078e02ff */
[----:B------:R-:W-:Y:S01]  /*2a990*/  ISETP.NE.AND P2, PT, R6, 0x1, PT ;  /* 0x000000010600780c */ /* 0x000fe20003f45270 */
[----:B------:R-:W-:-:S02]  /*2a9a0*/  IMAD R3, R79, UR4, RZ ;  /* 0x000000044f037c24 */ /* 0x000fc4000f8e02ff */
[----:B------:R-:W-:Y:S02]  /*2a9b0*/  IMAD.MOV.U32 R4, RZ, RZ, R76 ;  /* 0x000000ffff047224 */ /* 0x000fe400078e004c */
[----:B------:R-:W-:Y:S02]  /*2a9c0*/  IMAD.MOV.U32 R5, RZ, RZ, R81 ;  /* 0x000000ffff057224 */ /* 0x000fe400078e0051 */
[C---:B------:R-:W-:Y:S02]  /*2a9d0*/  IMAD R3, R218.reuse, UR5, R3 ;  /* 0x00000005da037c24 */ /* 0x040fe4000f8e0203 */
[----:B------:R-:W-:Y:S01]  /*2a9e0*/  IMAD.WIDE.U32 R4, R218, UR4, R4 ;  /* 0x00000004da047c25 */ /* 0x000fe2000f8e0004 */
[----:B------:R-:W-:-:S03]  /*2a9f0*/  ULDC.64 UR4, c[0x0][0xc98] ;  /* 0x0003260000047ab9 */ /* 0x000fc60000000a00 */
[----:B--2---:R-:W-:-:S05]  /*2aa00*/  IMAD.MOV R0, RZ, RZ, -R9 ;  /* 0x000000ffff007224 */ /* 0x004fca00078e0a09 */
[----:B---3--:R-:W-:Y:S02]  /*2aa10*/  ISETP.NE.AND P0, PT, R7, R0, PT ;  /* 0x000000000700720c */ /* 0x008fe40003f05270 */
[----:B------:R-:W0:Y:S02]  /*2aa20*/  @P2 LDC R0, c[0x0][0xcec] ;  /* 0x00033b00ff002b82 */ /* 0x000e240000000800 */
[----:B------:R-:W-:-:S06]  /*2aa30*/  ISETP.GE.OR P1, PT, R14, R31, P0 ;  /* 0x0000001f0e00720c */ /* 0x000fcc0000726670 */
[----:B------:R-:W2:Y:S07]  /*2aa40*/  @P2 LDC R7, c[0x0][0xcf0] ;  /* 0x00033c00ff072b82 */ /* 0x000eae0000000800 */
[----:B------:R-:W3:Y:S01]  /*2aa50*/  @!P1 LDL R27, [R1+0x1f0] ;  /* 0x0001f000011b9983 */ /* 0x000ee20000100800 */
[----:B----4-:R-:W-:Y:S02]  /*2aa60*/  IMAD.IADD R9, R8, 0x1, R195 ;  /* 0x0000000108097824 */ /* 0x010fe400078e02c3 */
[----:B------:R-:W-:-:S02]  /*2aa70*/  IMAD.IADD R5, R5, 0x1, R3 ;  /* 0x0000000105057824 */ /* 0x000fc400078e0203 */
[----:B------:R-:W-:Y:S02]  /*2aa80*/  IMAD.MOV.U32 R15, RZ, RZ, R9 ;  /* 0x000000ffff0f7224 */ /* 0x000fe400078e0009 */
[----:B------:R-:W-:-:S04]  /*2aa90*/  IMAD.WIDE.U32 R4, R77, UR4, R4 ;  /* 0x000000044d047c25 */ /* 0x000fc8000f8e0004 */
[----:B0-----:R-:W-:-:S05]  /*2aaa0*/  @P2 IMAD.HI.U32 R0, R9, R0, RZ ;  /* 0x0000000009002227 */ /* 0x001fca00078e00ff */
[----:B--2---:R-:W-:Y:S01]  /*2aab0*/  @P2 SHF.R.U32.HI R15, RZ, R7, R0 ;  /* 0x00000007ff0f2219 */ /* 0x004fe20000011600 */
[----:B------:R-:W-:-:S03]  /*2aac0*/  IMAD R0, R78, UR4, RZ ;  /* 0x000000044e007c24 */ /* 0x000fc6000f8e02ff */
[--C-:B------:R-:W-:Y:S01]  /*2aad0*/  SHF.R.S32.HI R7, RZ, 0x1f, R15.reuse ;  /* 0x0000001fff077819 */ /* 0x100fe2000001140f */
[----:B------:R-:W-:Y:S01]  /*2aae0*/  IMAD.MOV R3, RZ, RZ, -R15 ;  /* 0x000000ffff037224 */ /* 0x000fe200078e0a0f */
[----:B------:R-:W-:-:S03]  /*2aaf0*/  IADD3 R4, P2, R15, R4, RZ ;  /* 0x000000040f047210 */ /* 0x000fc60007f5e0ff */
[----:B------:R-:W-:Y:S02]  /*2ab00*/  IMAD R3, R6, R3, R9 ;  /* 0x0000000306037224 */ /* 0x000fe400078e0209 */
[----:B------:R-:W-:Y:S01]  /*2ab10*/  IMAD R6, R77, UR5, R0 ;  /* 0x000000054d067c24 */ /* 0x000fe2000f8e0200 */
[----:B------:R-:W-:Y:S02]  /*2ab20*/  ULDC.64 UR4, c[0x0][0xc88] ;  /* 0x0003220000047ab9 */ /* 0x000fe40000000a00 */
[----:B------:R-:W-:Y:S02]  /*2ab30*/  SHF.R.S32.HI R0, RZ, 0x1f, R3 ;  /* 0x0000001fff007819 */ /* 0x000fe40000011403 */
[----:B------:R-:W-:-:S03]  /*2ab40*/  IADD3.X R5, R7, R5, R6, P2, !PT ;  /* 0x0000000507057210 */ /* 0x000fc600017fe406 */
[----:B------:R-:W-:Y:S02]  /*2ab50*/  IMAD R0, R0, UR4, RZ ;  /* 0x0000000400007c24 */ /* 0x000fe4000f8e02ff */
        /* <DEDUP_REMOVED lines=9> */
[----:B------:R-:W3:Y:S04]  /*2abf0*/  SHFL.IDX PT, R7, R9, RZ, 0x1c1f ;  /* 0x001c1fff09077589 */ /* 0x000ee800000e0000 */
[----:B---3--:R-:W-:Y:S04]  /*2ac00*/  @!P1 ST.E desc[UR46][R6.64], R27 ;  /* 0x0000001b06009985 */ /* 0x008fe8000c10192e */
[----:B------:R-:W2:Y:S04]  /*2ac10*/  @!P0 LDL R3, [R1+0x1f4] ;  /* 0x0001f40001038983 */ /* 0x000ea80000100800 */
[----:B------:R-:W-:Y:S04]  /*2ac20*/  SHFL.IDX PT, R4, R8, 0x1, 0x1c1f ;  /* 0x003c1f0008047f89 */ /* 0x000fe800000e0000 */
[----:B------:R-:W2:Y:S04]  /*2ac30*/  SHFL.IDX PT, R5, R9, 0x1, 0x1c1f ;  /* 0x003c1f0009057f89 */ /* 0x000ea800000e0000 */
[----:B--2---:R0:W-:Y:S02]  /*2ac40*/  @!P0 ST.E desc[UR46][R4.64], R3 ;  /* 0x0000000304008985 */ /* 0x0041e4000c10192e */
.L_x_6892:
[----:B------:R-:W2:Y:S01]  /*2ac50*/  LDL R80, [R1+0x42c] ;  /* 0x00042c0001507983 */ /* 0x000ea20000100800 */
[----:B------:R-:W3:Y:S01]  /*2ac60*/  LDC R83, c[0x0][0xce8] ;  /* 0x00033a00ff537b82 */ /* 0x000ee20000000800 */
[----:B------:R-:W-:Y:S02]  /*2ac70*/  ULDC.64 UR4, c[0x0][0xba0] ;  /* 0x0002e80000047ab9 */ /* 0x000fe40000000a00 */
[----:B------:R-:W5:Y:S01]  /*2ac80*/  LDL R87, [R1+0x410] ;  /* 0x0004100001577983 */ /* 0x000f620000100800 */
[----:B0-----:R-:W-:-:S03]  /*2ac90*/  IMAD R3, R81, UR4, RZ ;  /* 0x0000000451037c24 */ /* 0x001fc6000f8e02ff */
[----:B------:R0:W5:Y:S01]  /*2aca0*/  LD.E.128 R4, desc[UR46][R20.64] ;  /* 0x0000002e14047980 */ /* 0x000162000c101d00 */
[----:B------:R-:W4:Y:S03]  /*2acb0*/  LDC R0, c[0x0][0xbc8] ;  /* 0x0002f200ff007b82 */ /* 0x000f260000000800 */
[----:B------:R-:W5:Y:S04]  /*2acc0*/  LD.E.128 R8, desc[UR46][R10.64] ;  /* 0x0000002e0a087980 */ /* 0x000f68000c101d00 */
[----:B------:R-:W5:Y:S04]  /*2acd0*/  LD.E.128 R12, desc[UR46][R12.64] ;  /* 0x0000002e0c0c7980 */ /* 0x000f68000c101d00 */
[----:B------:R-:W5:Y:S04]  /*2ace0*/  LD.E.128 R24, desc[UR46][R24.64] ;  /* 0x0000002e18187980 */ /* 0x000f68000c101d00 */
[----:B------:R-:W5:Y:S01]  /*2acf0*/  LD.E.128 R28, desc[UR46][R28.64] ;  /* 0x0000002e1c1c7980 */ /* 0x000f62000c101d00 */
[----:B---3--:R-:W-:Y:S01]  /*2ad00*/  ISETP.NE.AND P1, PT, R83, 0x1, PT ;  /* 0x000000015300780c */ /* 0x008fe20003f25270 */
[----:B------:R-:W-:-:S02]  /*2ad10*/  IMAD R3, R76, UR5, R3 ;  /* 0x000000054c037c24 */ /* 0x000fc4000f8e0203 */
[----:B0-----:R-:W-:Y:S01]  /*2ad20*/  IMAD.WIDE.U32 R20, R76, UR4, RZ ;  /* 0x000000044c147c25 */ /* 0x001fe2000f8e00ff */
[----:B------:R-:W-:Y:S01]  /*2ad30*/  ULDC.64 UR4, c[0x0][0xbe8] ;  /* 0x0002fa0000047ab9 */ /* 0x000fe20000000a00 */
[----:B------:R-:W5:Y:S04]  /*2ad40*/  LD.E.128 R32, desc[UR46][R32.64] ;  /* 0x0000002e20207980 */ /* 0x000f68000c101d00 */
[----:B------:R-:W5:Y:S04]  /*2ad50*/  LD.E.128 R36, desc[UR46][R36.64] ;  /* 0x0000002e24247980 */ /* 0x000f68000c101d00 */
[----:B------:R-:W0:Y:S01]  /*2ad60*/  @P1 LDC R81, c[0x0][0xcec] ;  /* 0x00033b00ff511b82 */ /* 0x000e220000000800 */
[----:B------:R-:W-:Y:S01]  /*2ad70*/  IMAD.IADD R21, R21, 0x1, R3 ;  /* 0x0000000115157824 */ /* 0x000fe200078e0203 */
[----:B------:R-:W5:Y:S04]  /*2ad80*/  LD.E.128 R40, desc[UR46][R40.64] ;  /* 0x0000002e28287980 */ /* 0x000f68000c101d00 */
[----:B------:R-:W5:Y:S02]  /*2ad90*/  LD.E.128 R44, desc[UR46][R44.64] ;  /* 0x0000002e2c2c7980 */ /* 0x000f64000c101d00 */
[----:B------:R-:W3:Y:S01]  /*2ada0*/  @P1 LDC R85, c[0x0][0xcf0] ;  /* 0x00033c00ff551b82 */ /* 0x000ee20000000800 */
[----:B------:R-:W-:Y:S01]  /*2adb0*/  IMAD R79, R79, UR4, RZ ;  /* 0x000000044f4f7c24 */ /* 0x000fe2000f8e02ff */
[----:B------:R-:W5:Y:S01]  /*2adc0*/  LD.E.128 R48, desc[UR46][R48.64] ;  /* 0x0000002e30307980 */ /* 0x000f62000c101d00 */
[----:B------:R-:W-:-:S03]  /*2add0*/  IMAD.WIDE.U32 R20, R218, UR4, R20 ;  /* 0x00000004da147c25 */ /* 0x000fc6000f8e0014 */
[----:B------:R-:W5:Y:S01]  /*2ade0*/  LD.E.128 R52, desc[UR46][R52.64] ;  /* 0x0000002e34347980 */ /* 0x000f62000c101d00 */
[----:B------:R-:W-:Y:S01]  /*2adf0*/  IMAD R79, R218, UR5, R79 ;  /* 0x00000005da4f7c24 */ /* 0x000fe2000f8e024f */
[----:B------:R-:W-:Y:S02]  /*2ae00*/  ULDC.64 UR4, c[0x0][0xbf0] ;  /* 0x0002fc0000047ab9 */ /* 0x000fe40000000a00 */
[----:B------:R-:W-:Y:S01]  /*2ae10*/  IMAD R78, R78, UR4, RZ ;  /* 0x000000044e4e7c24 */ /* 0x000fe2000f8e02ff */
[----:B------:R-:W5:Y:S01]  /*2ae20*/  LD.E.128 R56, desc[UR46][R56.64] ;  /* 0x0000002e38387980 */ /* 0x000f62000c101d00 */
[----:B------:R-:W-:Y:S01]  /*2ae30*/  IMAD.IADD R21, R21, 0x1, R79 ;  /* 0x0000000115157824 */ /* 0x000fe200078e024f */
[-C--:B----4-:R-:W-:Y:S01]  /*2ae40*/  ISETP.GE.AND P0, PT, R216, R0.reuse, PT ;  /* 0x00000000d800720c */ /* 0x090fe20003f06270 */
[C---:B------:R-:W-:Y:S01]  /*2ae50*/  IMAD R3, R77.reuse, UR5, R78 ;  /* 0x000000054d037c24 */ /* 0x040fe2000f8e024e */
[----:B------:R-:W5:Y:S01]  /*2ae60*/  LD.E.128 R60, desc[UR46][R60.64] ;  /* 0x0000002e3c3c7980 */ /* 0x000f62000c101d00 */
[----:B------:R-:W-:Y:S01]  /*2ae70*/  IMAD.WIDE.U32 R20, R77, UR4, R20 ;  /* 0x000000044d147c25 */ /* 0x000fe2000f8e0014 */
[----:B------:R-:W-:Y:S01]  /*2ae80*/  SEL R77, RZ, 0xffffffff, P0 ;  /* 0xffffffffff4d7807 */ /* 0x000fe20000000000 */
[----:B------:R-:W-:Y:S01]  /*2ae90*/  ULDC.64 UR4, c[0x0][0xbe0] ;  /* 0x0002f80000047ab9 */ /* 0x000fe20000000a00 */
[----:B------:R-:W5:Y:S01]  /*2aea0*/  LD.E.128 R64, desc[UR46][R64.64] ;  /* 0x0000002e40407980 */ /* 0x000f62000c101d00 */
[----:B------:R-:W-:Y:S01]  /*2aeb0*/  IMAD.IADD R21, R21, 0x1, R3 ;  /* 0x0000000115157824 */ /* 0x000fe200078e0203 */
[----:B------:R-:W-:-:S02]  /*2aec0*/  ISETP.GE.AND P0, PT, R215, R0, PT ;  /* 0x00000000d700720c */ /* 0x000fc40003f06270 */
[----:B------:R-:W5:Y:S02]  /*2aed0*/  LD.E.128 R68, desc[UR46][R68.64] ;  /* 0x0000002e44447980 */ /* 0x000f64000c101d00 */
[----:B------:R-:W-:Y:S02]  /*2aee0*/  SEL R78, RZ, 0xffffffff, P0 ;  /* 0xffffffffff4e7807 */ /* 0x000fe40000000000 */
[----:B------:R-:W-:Y:S01]  /*2aef0*/  ISETP.GE.AND P0, PT, R214, R0, PT ;  /* 0x00000000d600720c */ /* 0x000fe20003f06270 */
[----:B------:R-:W5:Y:S01]  /*2af00*/  LD.E.128 R72, desc[UR46][R72.64] ;  /* 0x0000002e48487980 */ /* 0x000f62000c101d00 */
[----:B------:R-:W-:Y:S01]  /*2af10*/  @!PT LDS RZ, [RZ] ;  /* 0x00000000fffff984 */ /* 0x000fe20000000800 */
[----:B------:R-:W-:Y:S01]  /*2af20*/  @!PT LDS RZ, [RZ] ;  /* 0x00000000fffff984 */ /* 0x000fe20000000800 */
[----:B------:R-:W-:Y:S01]  /*2af30*/  @!PT LDS RZ, [RZ] ;  /* 0x00000000fffff984 */ /* 0x000fe20000000800 */
[----:B------:R-:W-:Y:S01]  /*2af40*/  @!PT LDS RZ, [RZ] ;  /* 0x00000000fffff984 */ /* 0x000fe20000000800 */
[----:B------:R4:W-:Y:S06]  /*2af50*/  MEMBAR.ALL.CTA ;  /* 0x0000000000007992 */ /* 0x0009ec0000008000 */
[----:B----4-:R-:W4:Y:S01]  /*2af60*/  FENCE.VIEW.ASYNC.S ;  /* 0x00000000000073c6 */ /* 0x010f220000000000 */
[----:B------:R-:W-:Y:S01]  /*2af70*/  IMAD R86, R22, R83, RZ ;  /* 0x0000005316567224 */ /* 0x000fe200078e02ff */
[----:B------:R-:W-:Y:S01]  /*2af80*/  BSSY B1, `(.L_x_6893) ;  /* 0x0000054000017945 */ /* 0x000fe20003800000 */
[----:B--2---:R-:W-:-:S04]  /*2af90*/  IMAD R76, R80, 0x20, R222 ;  /* 0x00000020504c7824 */ /* 0x004fc800078e02de */
[----:B------:R-:W-:-:S04]  /*2afa0*/  IMAD.IADD R80, R195, 0x1, R76 ;  /* 0x00000001c3507824 */ /* 0x000fc800078e024c */
[----:B0-----:R-:W-:-:S04]  /*2afb0*/  @P1 IMAD.HI.U32 R76, R80, R81, RZ ;  /* 0x00000051504c1227 */ /* 0x001fc800078e00ff */
[----:B------:R-:W-:Y:S01]  /*2afc0*/  IMAD.MOV.U32 R3, RZ, RZ, R80 ;  /* 0x000000ffff037224 */ /* 0x000fe200078e0050 */
[----:B---3--:R-:W-:Y:S02]  /*2afd0*/  @P1 SHF.R.U32.HI R3, RZ, R85, R76 ;  /* 0x00000055ff031219 */ /* 0x008fe4000001164c */
[----:B------:R-:W-:Y:S01]  /*2afe0*/  ISETP.GE.AND P1, PT, R217, R0, PT ;  /* 0x00000000d900720c */ /* 0x000fe20003f26270 */
[----:B------:R-:W-:-:S03]  /*2aff0*/  IMAD.SHL.U32 R81, R77, 0x2, RZ ;  /* 0x000000024d517824 */ /* 0x000fc600078e00ff */
[----:B------:R-:W-:Y:S01]  /*2b000*/  SEL R76, RZ, 0x1, P1 ;  /* 0x00000001ff4c7807 */ /* 0x000fe20000800000 */
[----:B------:R-:W-:-:S03]  /*2b010*/  IMAD.MOV R79, RZ, RZ, -R3 ;  /* 0x000000ffff4f7224 */ /* 0x000fc600078e0a03 */
[----:B------:R-:W-:Y:S01]  /*2b020*/  LOP3.LUT R76, R81, 0x2, R76, 0xe2, !PT ;  /* 0x00000002514c7812 */ /* 0x000fe200078ee24c */
[----:B------:R-:W-:Y:S01]  /*2b030*/  IMAD.SHL.U32 R81, R78, 0x4, RZ ;  /* 0x000000044e517824 */ /* 0x000fe200078e00ff */
[----:B------:R-:W-:Y:S01]  /*2b040*/  SEL R78, RZ, 0xffffffff, P0 ;  /* 0xffffffffff4e7807 */ /* 0x000fe20000000000 */
[----:B------:R-:W-:Y:S01]  /*2b050*/  IMAD R77, R83, R79, R80 ;  /* 0x0000004f534d7224 */ /* 0x000fe200078e0250 */
[----:B------:R-:W-:Y:S02]  /*2b060*/  SHF.R.S32.HI R79, RZ, 0x1f, R3 ;  /* 0x0000001fff4f7819 */ /* 0x000fe40000011403 */
[-C--:B------:R-:W-:Y:S02]  /*2b070*/  ISETP.GE.AND P0, PT, R213, R0.reuse, PT ;  /* 0x00000000d500720c */ /* 0x080fe40003f06270 */
[----:B------:R-:W-:Y:S01]  /*2b080*/  LOP3.LUT R76, R81, 0x4, R76, 0xe2, !PT ;  /* 0x00000004514c7812 */ /* 0x000fe200078ee24c */
[----:B------:R-:W-:Y:S01]  /*2b090*/  IMAD.SHL.U32 R81, R78, 0x8, RZ ;  /* 0x000000084e517824 */ /* 0x000fe200078e00ff */
[----:B------:R-:W-:Y:S01]  /*2b0a0*/  SEL R78, RZ, 0xffffffff, P0 ;  /* 0xffffffffff4e7807 */ /* 0x000fe20000000000 */
[----:B------:R-:W-:Y:S01]  /*2b0b0*/  IMAD R80, R79, UR4, RZ ;  /* 0x000000044f507c24 */ /* 0x000fe2000f8e02ff */
[----:B------:R-:W-:Y:S01]  /*2b0c0*/  ISETP.GE.AND P0, PT, R212, R0, PT ;  /* 0x00000000d400720c */ /* 0x000fe20003f06270 */
[----:B------:R-:W-:Y:S01]  /*2b0d0*/  IMAD.WIDE.U32 R20, R3, UR4, R20 ;  /* 0x0000000403147c25 */ /* 0x000fe2000f8e0014 */
[----:B------:R-:W-:-:S03]  /*2b0e0*/  LOP3.LUT R76, R81, 0x8, R76, 0xe2, !PT ;  /* 0x00000008514c7812 */ /* 0x000fc600078ee24c */
[----:B------:R-:W-:Y:S01]  /*2b0f0*/  IMAD R79, R3, UR5, R80 ;  /* 0x00000005034f7c24 */ /* 0x000fe2000f8e0250 */
[----:B------:R-:W-:Y:S01]  /*2b100*/  SEL R3, RZ, 0xffffffff, P0 ;  /* 0xffffffffff037807 */ /* 0x000fe20000000000 */
[----:B------:R-:W-:Y:S01]  /*2b110*/  IMAD.SHL.U32 R81, R78, 0x10, RZ ;  /* 0x000000104e517824 */ /* 0x000fe200078e00ff */
[----:B------:R-:W-:Y:S01]  /*2b120*/  SHF.R.S32.HI R78, RZ, 0x1f, R77 ;  /* 0x0000001fff4e7819 */ /* 0x000fe2000001144d */
[----:B------:R-:W-:Y:S02]  /*2b130*/  ULDC.64 UR4, c[0x0][0xbd8] ;  /* 0x0002f60000047ab9 */ /* 0x000fe40000000a00 */
[----:B------:R-:W-:Y:S01]  /*2b140*/  IMAD.SHL.U32 R3, R3, 0x20, RZ ;  /* 0x0000002003037824 */ /* 0x000fe200078e00ff */
[----:B------:R-:W-:Y:S02]  /*2b150*/  LOP3.LUT R76, R81, 0x10, R76, 0xe2, !PT ;  /* 0x00000010514c7812 */ /* 0x000fe400078ee24c */
[----:B------:R-:W-:Y:S01]  /*2b160*/  ISETP.GE.AND P0, PT, R220, R0, PT ;  /* 0x00000000dc00720c */ /* 0x000fe20003f06270 */
[----:B------:R-:W-:Y:S01]  /*2b170*/  IMAD.IADD R21, R21, 0x1, R79 ;  /* 0x0000000115157824 */ /* 0x000fe200078e024f */
[----:B------:R-:W-:Y:S01]  /*2b180*/  LOP3.LUT R76, R3, 0x20, R76, 0xe2, !PT ;  /* 0x00000020034c7812 */ /* 0x000fe200078ee24c */
[----:B------:R-:W-:Y:S01]  /*2b190*/  IMAD R78, R78, UR4, RZ ;  /* 0x000000044e4e7c24 */ /* 0x000fe2000f8e02ff */
[----:B------:R-:W-:Y:S01]  /*2b1a0*/  SEL R3, RZ, 0x40, P0 ;  /* 0x00000040ff037807 */ /* 0x000fe20000000000 */
[----:B------:R-:W-:-:S02]  /*2b1b0*/  IMAD.IADD R195, R222, 0x1, R195 ;  /* 0x00000001dec37824 */ /* 0x000fc400078e02c3 */
[C---:B------:R-:W-:Y:S02]  /*2b1c0*/  IMAD R79, R77.reuse, UR5, R78 ;  /* 0x000000054d4f7c24 */ /* 0x040fe4000f8e024e */
[----:B------:R-:W-:Y:S01]  /*2b1d0*/  IMAD.WIDE.U32 R20, R77, UR4, R20 ;  /* 0x000000044d147c25 */ /* 0x000fe2000f8e0014 */
[----:B------:R-:W-:Y:S01]  /*2b1e0*/  LOP3.LUT R22, R76, R3, RZ, 0xfc, !PT ;  /* 0x000000034c167212 */ /* 0x000fe200078efcff */
[----:B------:R-:W-:Y:S01]  /*2b1f0*/  ULDC.64 UR4, c[0x0][0xb80] ;  /* 0x0002e00000047ab9 */ /* 0x000fe20000000a00 */
[----:B------:R-:W-:Y:S01]  /*2b200*/  ISETP.GE.AND P1, PT, R195, R86, PT ;  /* 0x00000056c300720c */ /* 0x000fe20003f26270 */
[----:B------:R-:W-:Y:S01]  /*2b210*/  VIADD R3, R2, 0x38820 ;  /* 0x0003882002037836 */ /* 0x000fe20000000000 */
[----:B------:R-:W-:Y:S01]  /*2b220*/  ISETP.GE.AND P0, PT, R219, R0, PT ;  /* 0x00000000db00720c */ /* 0x000fe20003f06270 */
[----:B------:R-:W-:Y:S01]  /*2b230*/  IMAD.IADD R77, R21, 0x1, R79 ;  /* 0x00000001154d7824 */ /* 0x000fe200078e024f */
[----:B------:R-:W-:Y:S02]  /*2b240*/  LEA R84, P2, R20, UR4, 0x1 ;  /* 0x0000000414547c11 */ /* 0x000fe4000f8408ff */
[----:B------:R-:W-:-:S02]  /*2b250*/  PRMT R3, RZ, 0x654, R3 ;  /* 0x00000654ff037816 */ /* 0x000fc40000000003 */
[----:B------:R-:W-:Y:S02]  /*2b260*/  SEL R21, RZ, 0x80, P0 ;  /* 0x00000080ff157807 */ /* 0x000fe40000000000 */
[----:B------:R-:W-:Y:S01]  /*2b270*/  LEA.HI.X R85, R20, UR5, R77, 0x1, P2 ;  /* 0x0000000514557c11 */ /* 0x000fe200090f0c4d */
[----:B----4-:R0:W-:Y:S01]  /*2b280*/  SYNCS.ARRIVE.TRANS64.RED.A1T0 RZ, [R3+URZ], RZ ;  /* 0x000000ff03ff79a7 */ /* 0x0101e2000810043f */
[----:B------:R2:W3:Y:S01]  /*2b290*/  SHFL.IDX PT, R20, R84, RZ, 0x181f ;  /* 0x00181fff54147589 */ /* 0x0004e200000e0000 */
[----:B0-----:R-:W-:-:S03]  /*2b2a0*/  LOP3.LUT R3, R22, R21, RZ, 0xfc, !PT ;  /* 0x0000001516037212 */ /* 0x001fc600078efcff */
[----:B------:R2:W0:Y:S01]  /*2b2b0*/  SHFL.IDX PT, R21, R85, RZ, 0x181f ;  /* 0x00181fff55157589 */ /* 0x00042200000e0000 */
[----:B------:R-:W-:Y:S05]  /*2b2c0*/  @P1 BRA `(.L_x_6894) ;  /* 0x00000000007c1947 */ /* 0x000fea0003800000 */
[-C--:B------:R-:W-:Y:S02]  /*2b2d0*/  ISETP.GE.AND P1, PT, R216, R0.reuse, PT ;  /* 0x00000000d800720c */ /* 0x080fe40003f26270 */
[-C--:B------:R-:W-:Y:S02]  /*2b2e0*/  ISETP.GE.AND P0, PT, R217, R0.reuse, PT ;  /* 0x00000000d900720c */ /* 0x080fe40003f06270 */
[-C--:B------:R-:W-:Y:S02]  /*2b2f0*/  ISETP.GE.AND P5, PT, R215, R0.reuse, PT ;  /* 0x00000000d700720c */ /* 0x080fe40003fa6270 */
[----:B------:R-:W-:-:S07]  /*2b300*/  ISETP.GE.AND P3, PT, R214, R0, PT ;  /* 0x00000000d600720c */ /* 0x000fce0003f66270 */
[C---:B---3--:R-:W-:Y:S02]  /*2b310*/  @!P1 LEA R76, P2, R216.reuse, R20, 0x1 ;  /* 0x00000014d84c9211 */ /* 0x048fe400078408ff */
[----:B0-----:R-:W-:Y:S02]  /*2b320*/  @!P0 IMAD.WIDE R78, R217, 0x2, R20 ;  /* 0x00000002d94e8825 */ /* 0x001fe400078e0214 */
[----:B-----5:R-:W-:Y:S02]  /*2b330*/  @!P1 LEA.HI.X R77, R216, R21, R87, 0x1, P2 ;  /* 0x00000015d84d9211 */ /* 0x020fe400010f0c57 */
[----:B------:R-:W-:Y:S01]  /*2b340*/  ISETP.GE.AND P2, PT, R213, R0, PT ;  /* 0x00000000d500720c */ /* 0x000fe20003f46270 */
[----:B------:R0:W-:Y:S01]  /*2b350*/  @!P0 ST.E.128 desc[UR46][R78.64], R4 ;  /* 0x000000044e008985 */ /* 0x0001e2000c101d2e */
        /* <DEDUP_REMOVED lines=12> */
[-C--:B---3--:R-:W-:Y:S02]  /*2b420*/  @P0 LEA R12, P3, R220, R20.reuse, 0x1 ;  /* 0x00000014dc0c0211 */ /* 0x088fe400078608ff */
        /* <DEDUP_REMOVED lines=9> */
.L_x_6894:
[----:B------:R-:W-:Y:S05]  /*2b4c0*/  BSYNC B1 ;  /* 0x0000000000017941 */ /* 0x000fea0003800000 */
.L_x_6893:
[----:B----45:R-:W-:Y:S01]  /*2b4d0*/  VIADD R4, R195, 0x20 ;  /* 0x00000020c3047836 */ /* 0x030fe20000000000 */
[----:B------:R4:W0:Y:S04]  /*2b4e0*/  SHFL.IDX PT, R7, R85, 0x1, 0x181f ;  /* 0x00381f0055077f89 */ /* 0x00082800000e0000 */
[----:B------:R-:W-:Y:S01]  /*2b4f0*/  ISETP.GE.AND P0, PT, R4, R86, PT ;  /* 0x000000560400720c */ /* 0x000fe20003f06270 */
[----:B------:R4:W0:-:S12]  /*2b500*/  SHFL.IDX PT, R6, R84, 0x1, 0x181f ;  /* 0x00381f0054067f89 */ /* 0x00081800000e0000 */
[----:B----4-:R-:W-:Y:S05]  /*2b510*/  @P0 BRA `(.L_x_6895) ;  /* 0x0000000c00e80947 */ /* 0x010fea0003800000 */
[-C--:B------:R-:W-:Y:S02]  /*2b520*/  ISETP.GE.AND P5, PT, R216, R0.reuse, PT ;  /* 0x00000000d800720c */ /* 0x080fe40003fa6270 */
[-C--:B------:R-:W-:Y:S02]  /*2b530*/  ISETP.GE.AND P6, PT, R217, R0.reuse, PT ;  /* 0x00000000d900720c */ /* 0x080fe40003fc6270 */
[-C--:B------:R-:W-:Y:S02]  /*2b540*/  ISETP.GE.AND P3, PT, R215, R0.reuse, PT ;  /* 0x00000000d700720c */ /* 0x080fe40003f66270 */
[-C--:B------:R-:W-:Y:S02]  /*2b550*/  ISETP.GE.AND P2, PT, R214, R0.reuse, PT ;  /* 0x00000000d600720c */ /* 0x080fe40003f46270 */
[-C--:B------:R-:W-:Y:S02]  /*2b560*/  ISETP.GE.AND P1, PT, R213, R0.reuse, PT ;  /* 0x00000000d500720c */ /* 0x080fe40003f26270 */
[----:B------:R-:W-:-:S03]  /*2b570*/  ISETP.GE.AND P0, PT, R212, R0, PT ;  /* 0x00000000d400720c */ /* 0x000fc60003f06270 */
[CC--:B0-----:R-:W-:Y:S02]  /*2b580*/  @!P5 LEA R12, P4, R216.reuse, R6.reuse, 0x1 ;  /* 0x00000006d80cd211 */ /* 0x0c1fe400078808ff */
[----:B------:R-:W-:Y:S02]  /*2b590*/  @!P6 IMAD.WIDE R4, R217, 0x2, R6 ;  /* 0x00000002d904e825 */ /* 0x000fe400078e0206 */
[----:B------:R-:W-:Y:S02]  /*2b5a0*/  @!P5 LEA.HI.X R13, R216, R7, R87, 0x1, P4 ;  /* 0x00000007d80dd211 */ /* 0x000fe400020f0c57 */
[----:B------:R-:W-:Y:S01]  /*2b5b0*/  LOP3.LUT P4, RZ, R22, 0x40, RZ, 0xc0, !PT ;  /* 0x0000004016ff7812 */ /* 0x000fe2000788c0ff */
[----:B------:R0:W-:Y:S01]  /*2b5c0*/  @!P6 ST.E.128 desc[UR46][R4.64], R8 ;  /* 0x000000080400e985 */ /* 0x0001e2000c101d2e */
[----:B------:R-:W-:-:S03]  /*2b5d0*/  @!P3 LEA R14, P6, R215, R6, 0x1 ;  /* 0x00000006d70eb211 */ /* 0x000fc600078c08ff */
[----:B------:R4:W-:Y:S01]  /*2b5e0*/  @!P5 ST.E.128 desc[UR46][R12.64], R24 ;  /* 0x000000180c00d985 */ /* 0x0009e2000c101d2e */
[-C--:B------:R-:W-:Y:S02]  /*2b5f0*/  @!P3 LEA.HI.X R15, R215, R7.reuse, R229, 0x1, P6 ;  /* 0x00000007d70fb211 */ /* 0x080fe400030f0ce5 */
[-C--:B---3--:R-:W-:Y:S02]  /*2b600*/  @!P2 LEA R20, P5, R214, R6.reuse, 0x1 ;  /* 0x00000006d614a211 */ /* 0x088fe400078a08ff */
[CC--:B------:R-:W-:Y:S01]  /*2b610*/  @!P1 LEA R28, P6, R213.reuse, R6.reuse, 0x1 ;  /* 0x00000006d51c9211 */ /* 0x0c0fe200078c08ff */
[----:B------:R4:W-:Y:S01]  /*2b620*/  @!P3 ST.E.128 desc[UR46][R14.64], R32 ;  /* 0x000000200e00b985 */ /* 0x0009e2000c101d2e */
[----:B------:R-:W-:Y:S02]  /*2b630*/  @!P0 LEA R30, P3, R212, R6, 0x1 ;  /* 0x00000006d41e8211 */ /* 0x000fe400078608ff */
[-C--:B------:R-:W-:Y:S02]  /*2b640*/  @!P2 LEA.HI.X R21, R214, R7.reuse, R228, 0x1, P5 ;  /* 0x00000007d615a211 */ /* 0x080fe400028f0ce4 */
        /* <DEDUP_REMOVED lines=14> */
.L_x_6890:
[----:B------:R-:W-:Y:S01]  /*2b730*/  ULDC.64 UR4, c[0x0][0xd00] ;  /* 0x0003400000047ab9 */ /* 0x000fe20000000a00 */
[----:B------:R-:W0:Y:S01]  /*2b740*/  LDC.64 R4, c[0x0][0xd00] ;  /* 0x00034000ff047b82 */ /* 0x000e220000000a00 */
[----:B------:R-:W-:Y:S01]  /*2b750*/  ISETP.NE.U32.AND P0, PT, RZ, UR4, PT ;  /* 0x00000004ff007c0c */ /* 0x000fe2000bf05070 */
[----:B------:R-:W2:Y:S01]  /*2b760*/  LDL R8, [R1+0x414] ;  /* 0x0004140001087983 */ /* 0x000ea20000100800 */
[----:B------:R-:W-:Y:S02]  /*2b770*/  IMAD.MOV.U32 R3, RZ, RZ, RZ ;  /* 0x000000ffff037224 */ /* 0x000fe400078e00ff */
[----:B------:R-:W-:Y:S01]  /*2b780*/  ISETP.NE.AND.EX P0, PT, RZ, UR5, PT, P0 ;  /* 0x00000005ff007c0c */ /* 0x000fe2000bf05300 */
[----:B------:R-:W-:Y:S02]  /*2b790*/  ULDC.64 UR4, c[0x0][0xd08] ;  /* 0x0003420000047ab9 */ /* 0x000fe40000000a00 */
[----:B------:R-:W-:Y:S01]  /*2b7a0*/  ISETP.NE.U32.AND P1, PT, RZ, UR4, PT ;  /* 0x00000004ff007c0c */ /* 0x000fe2000bf25070 */
[----:B------:R-:W1:Y:S03]  /*2b7b0*/  LDC R25, c[0x0][0xce8] ;  /* 0x00033a00ff197b82 */ /* 0x000e660000000800 */
[----:B------:R-:W-:Y:S01]  /*2b7c0*/  ISETP.NE.AND.EX P1, PT, RZ, UR5, PT, P1 ;  /* 0x00000005ff007c0c */ /* 0x000fe2000bf25310 */
[----:B0-----:R-:W-:-:S12]  /*2b7d0*/  IMAD.WIDE R4, R221, 0x4, R4 ;  /* 0x00000004dd047825 */ /* 0x001fd800078e0204 */
[----:B------:R-:W0:Y:S01]  /*2b7e0*/  @P1 LDC.64 R6, c[0x0][0xd08] ;  /* 0x00034200ff061b82 */ /* 0x000e220000000a00 */
[----:B------:R-:W-:Y:S02]  /*2b7f0*/  ULDC UR4, c[0x0][0xb88] ;  /* 0x0002e20000047ab9 */ /* 0x000fe40000000800 */
[----:B------:R-:W-:Y:S01]  /*2b800*/  IMAD.U32 R0, RZ, RZ, UR4 ;  /* 0x00000004ff007e24 */ /* 0x000fe2000f8e00ff */
[----:B------:R0:W5:Y:S02]  /*2b810*/  @P0 LDG.E R3, desc[UR46][R4.64] ;  /* 0x0000002e04030981 */ /* 0x000164000c1e1900 */
[----:B0-----:R-:W-:-:S05]  /*2b820*/  @P1 IMAD.WIDE R6, R221, 0x4, R6 ;  /* 0x00000004dd061825 */ /* 0x001fca00078e0206 */
[----:B------:R0:W5:Y:S01]  /*2b830*/  @P1 LDG.E R0, desc[UR46][R6.64] ;  /* 0x0000002e06001981 */ /* 0x000162000c1e1900 */
[----:B--2---:R-:W-:Y:S02]  /*2b840*/  ISETP.GE.AND P2, PT, R8, 0x40, PT ;  /* 0x000000400800780c */ /* 0x004fe40003f46270 */
[----:B------:R-:W-:Y:S01]  /*2b850*/  SHF.R.S32.HI R8, RZ, 0x1f, R221 ;  /* 0x0000001fff087819 */ /* 0x000fe200000114dd */
[----:B01----:R-:W-:Y:S10]  /*2b860*/  @P1 BRA `(.L_x_6896) ;  /* 0x0000000000101947 */ /* 0x003ff40003800000 */
[----:B------:R-:W-:Y:S05]  /*2b870*/  @!P0 BRA `(.L_x_6896) ;  /* 0x00000000000c8947 */ /* 0x000fea0003800000 */
[----:B------:R-:W2:Y:S04]  /*2b880*/  LDG.E R7, desc[UR46][R4.64] ;  /* 0x0000002e04077981 */ /* 0x000ea8000c1e1900 */
[----:B-----5:R-:W2:Y:S02]  /*2b890*/  LDG.E R0, desc[UR46][R4.64+0x4] ;  /* 0x0000042e04007981 */ /* 0x020ea4000c1e1900 */
[----:B--2---:R-:W-:-:S07]  /*2b8a0*/  IMAD.IADD R0, R0, 0x1, -R7 ;  /* 0x0000000100007824 */ /* 0x004fce00078e0a07 */
.L_x_6896:
[----:B------:R-:W-:Y:S01]  /*2b8b0*/  BSSY B1, `(.L_x_6897) ;  /* 0x000002d000017945 */ /* 0x000fe20003800000 */
[----:B------:R-:W-:Y:S02]  /*2b8c0*/  SHF.R.S32.HI R12, RZ, 0x1f, R218 ;  /* 0x0000001fff0c7819 */ /* 0x000fe400000114da */
[----:B------:R-:W-:Y:S02]  /*2b8d0*/  SEL R13, R221, RZ, !P0 ;  /* 0x000000ffdd0d7207 */ /* 0x000fe40004000000 */
[----:B------:R-:W-:Y:S02]  /*2b8e0*/  SEL R14, R8, RZ, !P0 ;  /* 0x000000ff080e7207 */ /* 0x000fe40004000000 */
[----:B-----5:R-:W-:Y:S01]  /*2b8f0*/  SHF.R.S32.HI R10, RZ, 0x1f, R3 ;  /* 0x0000001fff0a7819 */ /* 0x020fe20000011403 */
[----:B------:R-:W-:Y:S06]  /*2b900*/  @P2 BRA `(.L_x_6898) ;  /* 0x00000000009c2947 */ /* 0x000fec0003800000 */
[----:B------:R-:W0:Y:S01]  /*2b910*/  S2R R5, SR_TID.X ;  /* 0x0000000000057919 */ /* 0x000e220000002100 */
        /* <DEDUP_REMOVED lines=12> */
[----:B----4-:R-:W0:Y:S01]  /*2b9e0*/  @P0 LDC R15, c[0x0][0xcec] ;  /* 0x00033b00ff0f0b82 */ /* 0x010e220000000800 */
        /* <DEDUP_REMOVED lines=25> */
.L_x_6898:
[----:B------:R-:W-:Y:S05]  /*2bb80*/  BSYNC B1 ;  /* 0x0000000000017941 */ /* 0x000fea0003800000 */
.L_x_6897:
[----:B------:R-:W2:Y:S04]  /*2bb90*/  LDL R11, [R1+0x42c] ;  /* 0x00042c00010b7983 */ /* 0x000ea80000100800 */
[----:B------:R-:W5:Y:S01]  /*2bba0*/  LDL R8, [R1+0x410] ;  /* 0x0004100001087983 */ /* 0x000f620000100800 */
[----:B------:R-:W-:Y:S01]  /*2bbb0*/  ISETP.NE.AND P0, PT, R25, 0x1, PT ;  /* 0x000000011900780c */ /* 0x000fe20003f05270 */
[----:B------:R-:W1:Y:S01]  /*2bbc0*/  LDC R21, c[0x0][0xbc8] ;  /* 0x0002f200ff157b82 */ /* 0x000e620000000800 */
[----:B------:R-:W-:Y:S01]  /*2bbd0*/  ULDC.64 UR4, c[0x0][0xba0] ;  /* 0x0002e80000047ab9 */ /* 0x000fe20000000a00 */
[----:B------:R-:W-:Y:S01]  /*2bbe0*/  IMAD R27, R0, R25, RZ ;  /* 0x00000019001b7224 */ /* 0x000fe200078e02ff */
[----:B------:R-:W-:Y:S01]  /*2bbf0*/  BSSY B1, `(.L_x_6899) ;  /* 0x0000068000017945 */ /* 0x000fe20003800000 */
[----:B0-----:R-:W-:-:S02]  /*2bc00*/  IMAD R6, R10, UR4, RZ ;  /* 0x000000040a067c24 */ /* 0x001fc4000f8e02ff */
[----:B------:R-:W-:-:S04]  /*2bc10*/  IMAD.WIDE.U32 R4, R3, UR4, RZ ;  /* 0x0000000403047c25 */ /* 0x000fc8000f8e00ff */
[----:B------:R-:W-:Y:S01]  /*2bc20*/  IMAD R3, R3, UR5, R6 ;  /* 0x0000000503037c24 */ /* 0x000fe2000f8e0206 */
[----:B------:R-:W-:Y:S01]  /*2bc30*/  ULDC.64 UR4, c[0x0][0xbe8] ;  /* 0x0002fa0000047ab9 */ /* 0x000fe20000000a00 */
[----:B------:R-:W0:Y:S02]  /*2bc40*/  @P0 LDC R7, c[0x0][0xcec] ;  /* 0x00033b00ff070b82 */ /* 0x000e240000000800 */
[----:B------:R-:W-:Y:S02]  /*2bc50*/  IMAD.IADD R5, R5, 0x1, R3 ;  /* 0x0000000105057824 */ /* 0x000fe400078e0203 */
[----:B------:R-:W-:Y:S02]  /*2bc60*/  IMAD R3, R12, UR4, RZ ;  /* 0x000000040c037c24 */ /* 0x000fe4000f8e02ff */
[C---:B------:R-:W-:Y:S02]  /*2bc70*/  IMAD.WIDE.U32 R4, R218.reuse, UR4, R4 ;  /* 0x00000004da047c25 */ /* 0x040fe4000f8e0004 */
[----:B------:R-:W3:Y:S02]  /*2bc80*/  @P0 LDC R9, c[0x0][0xcf0] ;  /* 0x00033c00ff090b82 */ /* 0x000ee40000000800 */
[----:B------:R-:W-:Y:S01]  /*2bc90*/  IMAD R3, R218, UR5, R3 ;  /* 0x00000005da037c24 */ /* 0x000fe2000f8e0203 */
[----:B------:R-:W-:Y:S01]  /*2bca0*/  ULDC.64 UR4, c[0x0][0xbf0] ;  /* 0x0002fc0000047ab9 */ /* 0x000fe20000000a00 */
[----:B-1----:R-:W-:-:S02]  /*2bcb0*/  ISETP.GE.AND P1, PT, R216, R21, PT ;  /* 0x00000015d800720c */ /* 0x002fc40003f26270 */
[----:B------:R-:W-:Y:S01]  /*2bcc0*/  IMAD.IADD R5, R5, 0x1, R3 ;  /* 0x0000000105057824 */ /* 0x000fe200078e0203 */
[-C--:B------:R-:W-:Y:S01]  /*2bcd0*/  ISETP.GE.AND P2, PT, R217, R21.reuse, PT ;  /* 0x00000015d900720c */ /* 0x080fe20003f46270 */
[----:B------:R-:W-:Y:S01]  /*2bce0*/  IMAD R3, R14, UR4, RZ ;  /* 0x000000040e037c24 */ /* 0x000fe2000f8e02ff */
[----:B------:R-:W-:Y:S01]  /*2bcf0*/  SEL R10, RZ, 0xffffffff, P1 ;  /* 0xffffffffff0a7807 */ /* 0x000fe20000800000 */
[----:B------:R-:W-:Y:S01]  /*2bd00*/  IMAD.WIDE.U32 R4, R13, UR4, R4 ;  /* 0x000000040d047c25 */ /* 0x000fe2000f8e0004 */
[----:B------:R-:W-:-:S03]  /*2bd10*/  ISETP.GE.AND P1, PT, R214, R21, PT ;  /* 0x00000015d600720c */ /* 0x000fc60003f26270 */
[----:B------:R-:W-:Y:S01]  /*2bd20*/  IMAD R3, R13, UR5, R3 ;  /* 0x000000050d037c24 */ /* 0x000fe2000f8e0203 */
[----:B------:R-:W-:Y:S01]  /*2bd30*/  ULDC.64 UR4, c[0x0][0xbe0] ;  /* 0x0002f80000047ab9 */ /* 0x000fe20000000a00 */
[----:B------:R-:W-:Y:S02]  /*2bd40*/  IMAD.SHL.U32 R10, R10, 0x2, RZ ;  /* 0x000000020a0a7824 */ /* 0x000fe400078e00ff */
[----:B------:R-:W-:Y:S02]  /*2bd50*/  IMAD.IADD R5, R5, 0x1, R3 ;  /* 0x0000000105057824 */ /* 0x000fe400078e0203 */
[----:B--2---:R-:W-:Y:S01]  /*2bd60*/  IMAD R6, R11, 0x20, R222 ;  /* 0x000000200b067824 */ /* 0x004fe200078e02de */
[----:B------:R-:W-:Y:S01]  /*2bd70*/  SEL R11, RZ, 0xffffffff, P1 ;  /* 0xffffffffff0b7807 */ /* 0x000fe20000800000 */
[----:B-----5:R-:W-:Y:S02]  /*2bd80*/  IMAD.MOV.U32 R26, RZ, RZ, R8 ;  /* 0x000000ffff1a7224 */ /* 0x020fe400078e0008 */
[----:B------:R-:W-:-:S02]  /*2bd90*/  IMAD.IADD R8, R195, 0x1, R6 ;  /* 0x00000001c3087824 */ /* 0x000fc400078e0206 */
[----:B------:R-:W-:Y:S02]  /*2bda0*/  IMAD.SHL.U32 R11, R11, 0x8, RZ ;  /* 0x000000080b0b7824 */ /* 0x000fe400078e00ff */
[----:B0-----:R-:W-:Y:S01]  /*2bdb0*/  @P0 IMAD.HI.U32 R6, R8, R7, RZ ;  /* 0x0000000708060227 */ /* 0x001fe200078e00ff */
[----:B------:R-:W-:Y:S02]  /*2bdc0*/  SEL R7, RZ, 0x1, P2 ;  /* 0x00000001ff077807 */ /* 0x000fe40001000000 */
[----:B------:R-:W-:Y:S01]  /*2bdd0*/  ISETP.GE.AND P2, PT, R215, R21, PT ;  /* 0x00000015d700720c */ /* 0x000fe20003f46270 */
[----:B------:R-:W-:Y:S01]  /*2bde0*/  IMAD.MOV.U32 R3, RZ, RZ, R8 ;  /* 0x000000ffff037224 */ /* 0x000fe200078e0008 */
[----:B---3--:R-:W-:Y:S02]  /*2bdf0*/  @P0 SHF.R.U32.HI R3, RZ, R9, R6 ;  /* 0x00000009ff030219 */ /* 0x008fe40000011606 */
[----:B------:R-:W-:Y:S02]  /*2be00*/  LOP3.LUT R9, R10, 0x2, R7, 0xe2, !PT ;  /* 0x000000020a097812 */ /* 0x000fe400078ee207 */
[----:B------:R-:W-:Y:S01]  /*2be10*/  SEL R10, RZ, 0xffffffff, P2 ;  /* 0xffffffffff0a7807 */ /* 0x000fe20001000000 */
[--C-:B------:R-:W-:Y:S01]  /*2be20*/  IMAD.MOV R7, RZ, RZ, -R3.reuse ;  /* 0x000000ffff077224 */ /* 0x100fe200078e0a03 */
[----:B------:R-:W-:Y:S01]  /*2be30*/  SHF.R.S32.HI R6, RZ, 0x1f, R3 ;  /* 0x0000001fff067819 */ /* 0x000fe20000011403 */
[----:B------:R-:W-:Y:S01]  /*2be40*/  IMAD.WIDE.U32 R4, R3, UR4, R4 ;  /* 0x0000000403047c25 */ /* 0x000fe2000f8e0004 */
[----:B------:R-:W-:-:S02]  /*2be50*/  ISETP.GE.AND P0, PT, R213, R21, PT ;  /* 0x00000015d500720c */ /* 0x000fc40003f06270 */
[----:B------:R-:W-:Y:S01]  /*2be60*/  ISETP.GE.AND P2, PT, R219, R21, PT ;  /* 0x00000015db00720c */ /* 0x000fe20003f46270 */
[----:B------:R-:W-:Y:S02]  /*2be70*/  IMAD.SHL.U32 R10, R10, 0x4, RZ ;  /* 0x000000040a0a7824 */ /* 0x000fe400078e00ff */
[----:B------:R-:W-:Y:S02]  /*2be80*/  IMAD R6, R6, UR4, RZ ;  /* 0x0000000406067c24 */ /* 0x000fe4000f8e02ff */
[----:B------:R-:W-:Y:S01]  /*2be90*/  IMAD R7, R25, R7, R8 ;  /* 0x0000000719077224 */ /* 0x000fe200078e0208 */
[----:B------:R-:W-:Y:S01]  /*2bea0*/  LOP3.LUT R0, R10, 0x4, R9, 0xe2, !PT ;  /* 0x000000040a007812 */ /* 0x000fe200078ee209 */
[----:B------:R-:W-:Y:S01]  /*2beb0*/  IMAD R9, R3, UR5, R6 ;  /* 0x0000000503097c24 */ /* 0x000fe2000f8e0206 */
[----:B------:R-:W-:Y:S01]  /*2bec0*/  SEL R6, RZ, 0xffffffff, P0 ;  /* 0xffffffffff067807 */ /* 0x000fe20000000000 */
[----:B------:R-:W-:Y:S01]  /*2bed0*/  ULDC.64 UR4, c[0x0][0xbd8] ;  /* 0x0002f60000047ab9 */ /* 0x000fe20000000a00 */
[----:B------:R-:W-:Y:S01]  /*2bee0*/  LOP3.LUT R3, R11, 0x8, R0, 0xe2, !PT ;  /* 0x000000080b037812 */ /* 0x000fe200078ee200 */
[----:B------:R-:W-:Y:S01]  /*2bef0*/  IMAD.IADD R5, R5, 0x1, R9 ;  /* 0x0000000105057824 */ /* 0x000fe200078e0209 */
[----:B------:R-:W-:Y:S01]  /*2bf00*/  SHF.R.S32.HI R0, RZ, 0x1f, R7 ;  /* 0x0000001fff007819 */ /* 0x000fe20000011407 */
[----:B------:R-:W-:Y:S01]  /*2bf10*/  IMAD.SHL.U32 R6, R6, 0x10, RZ ;  /* 0x0000001006067824 */ /* 0x000fe200078e00ff */
[----:B------:R-:W-:Y:S01]  /*2bf20*/  ISETP.GE.AND P0, PT, R212, R21, PT ;  /* 0x00000015d400720c */ /* 0x000fe20003f06270 */
[----:B------:R-:W-:-:S03]  /*2bf30*/  IMAD.WIDE.U32 R4, R7, UR4, R4 ;  /* 0x0000000407047c25 */ /* 0x000fc6000f8e0004 */
[----:B------:R-:W-:Y:S01]  /*2bf40*/  LOP3.LUT R6, R6, 0x10, R3, 0xe2, !PT ;  /* 0x0000001006067812 */ /* 0x000fe200078ee203 */
[----:B------:R-:W-:Y:S01]  /*2bf50*/  IMAD R0, R0, UR4, RZ ;  /* 0x0000000400007c24 */ /* 0x000fe2000f8e02ff */
[----:B------:R-:W-:Y:S02]  /*2bf60*/  SEL R8, RZ, 0xffffffff, P0 ;  /* 0xffffffffff087807 */ /* 0x000fe40000000000 */
[----:B------:R-:W-:Y:S01]  /*2bf70*/  ISETP.GE.AND P0, PT, R220, R21, PT ;  /* 0x00000015dc00720c */ /* 0x000fe20003f06270 */
[----:B------:R-:W-:Y:S01]  /*2bf80*/  IMAD R3, R7, UR5, R0 ;  /* 0x0000000507037c24 */ /* 0x000fe2000f8e0200 */
[----:B------:R-:W-:Y:S01]  /*2bf90*/  ULDC.64 UR4, c[0x0][0xb80] ;  /* 0x0002e00000047ab9 */ /* 0x000fe20000000a00 */
[----:B------:R-:W-:Y:S01]  /*2bfa0*/  IMAD.IADD R0, R222, 0x1, R195 ;  /* 0x00000001de007824 */ /* 0x000fe200078e02c3 */
[----:B------:R-:W-:Y:S01]  /*2bfb0*/  SEL R7, RZ, 0x40, P0 ;  /* 0x00000040ff077807 */ /* 0x000fe20000000000 */
[----:B------:R-:W-:Y:S01]  /*2bfc0*/  IMAD.SHL.U32 R9, R8, 0x20, RZ ;  /* 0x0000002008097824 */ /* 0x000fe200078e00ff */
[----:B------:R-:W-:Y:S01]  /*2bfd0*/  LEA R20, P1, R4, UR4, 0x1 ;  /* 0x0000000404147c11 */ /* 0x000fe2000f8208ff */
[----:B------:R-:W-:Y:S01]  /*2bfe0*/  IMAD.IADD R3, R5, 0x1, R3 ;  /* 0x0000000105037824 */ /* 0x000fe200078e0203 */
[----:B------:R-:W-:-:S02]  /*2bff0*/  ISETP.GE.AND P0, PT, R0, R27, PT ;  /* 0x0000001b0000720c */ /* 0x000fc40003f06270 */
[----:B------:R-:W-:Y:S02]  /*2c000*/  LOP3.LUT R6, R9, 0x20, R6, 0xe2, !PT ;  /* 0x0000002009067812 */ /* 0x000fe400078ee206 */
[----:B------:R-:W-:Y:S02]  /*2c010*/  LEA.HI.X R3, R4, UR5, R3, 0x1, P1 ;  /* 0x0000000504037c11 */ /* 0x000fe400088f0c03 */
[----:B------:R-:W-:Y:S02]  /*2c020*/  LOP3.LUT R22, R6, R7, RZ, 0xfc, !PT ;  /* 0x0000000706167212 */ /* 0x000fe400078efcff */
[----:B------:R-:W-:Y:S01]  /*2c030*/  SEL R5, RZ, 0x80, P2 ;  /* 0x00000080ff057807 */ /* 0x000fe20001000000 */
[----:B------:R0:W1:Y:S03]  /*2c040*/  SHFL.IDX PT, R6, R20, RZ, 0x181f ;  /* 0x00181fff14067589 */ /* 0x00006600000e0000 */
[----:B------:R-:W-:Y:S01]  /*2c050*/  LOP3.LUT R24, R22, R5, RZ, 0xfc, !PT ;  /* 0x0000000516187212 */ /* 0x000fe200078efcff */
[----:B------:R0:W2:Y:S01]  /*2c060*/  SHFL.IDX PT, R7, R3, RZ, 0x181f ;  /* 0x00181fff03077589 */ /* 0x0000a200000e0000 */
[----:B------:R-:W-:Y:S05]  /*2c070*/  @P0 BRA `(.L_x_6900) ;  /* 0x00000000007c0947 */ /* 0x000fea0003800000 */
[-C--:B------:R-:W-:Y:S02]  /*2c080*/  ISETP.GE.AND P2, PT, R216, R21.reuse, PT ;  /* 0x00000015d800720c */ /* 0x080fe40003f46270 */
[-C--:B------:R-:W-:Y:S02]  /*2c090*/  ISETP.GE.AND P1, PT, R217, R21.reuse, PT ;  /* 0x00000015d900720c */ /* 0x080fe40003f26270 */
[-C--:B------:R-:W-:Y:S02]  /*2c0a0*/  ISETP.GE.AND P5, PT, R215, R21.reuse, PT ;  /* 0x00000015d700720c */ /* 0x080fe40003fa6270 */
[----:B------:R-:W-:-:S07]  /*2c0b0*/  ISETP.GE.AND P3, PT, R214, R21, PT ;  /* 0x00000015d600720c */ /* 0x000fce0003f66270 */
[CC--:B-1----:R-:W-:Y:S02]  /*2c0c0*/  @!P2 LEA R8, P0, R216.reuse, R6.reuse, 0x1 ;  /* 0x00000006d808a211 */ /* 0x0c2fe400078008ff */
[----:B--2---:R-:W-:Y:S02]  /*2c0d0*/  @!P1 IMAD.WIDE R4, R217, 0x2, R6 ;  /* 0x00000002d9049825 */ /* 0x004fe400078e0206 */
        /* <DEDUP_REMOVED lines=12> */
[----:B-1----:R-:W-:-:S02]  /*2c1a0*/  @!P1 LEA R8, P6, R212, R6, 0x1 ;  /* 0x00000006d4089211 */ /* 0x002fc400078c08ff */
[CC--:B------:R-:W-:Y:S01]  /*2c1b0*/  @!P2 LEA R4, P5, R213.reuse, R6.reuse, 0x1 ;  /* 0x00000006d504a211 */ /* 0x0c0fe200078a08ff */
[----:B------:R3:W-:Y:S01]  /*2c1c0*/  @!P3 ST.E.128 desc[UR46][R12.64], RZ ;  /* 0x000000ff0c00b985 */ /* 0x0007e2000c101d2e */
[-C--:B------:R-:W-:Y:S02]  /*2c1d0*/  @P0 LEA R14, P3, R220, R6.reuse, 0x1 ;  /* 0x00000006dc0e0211 */ /* 0x080fe400078608ff */
[-C--:B------:R-:W-:Y:S02]  /*2c1e0*/  @!P2 LEA.HI.X R5, R213, R7.reuse, R227, 0x1, P5 ;  /* 0x00000007d505a211 */ /* 0x080fe400028f0ce3 */
[----:B------:R-:W-:Y:S02]  /*2c1f0*/  @P4 LEA R6, P5, R219, R6, 0x1 ;  /* 0x00000006db064211 */ /* 0x000fe400078a08ff */
[-C--:B------:R-:W-:Y:S01]  /*2c200*/  @!P1 LEA.HI.X R9, R212, R7.reuse, R226, 0x1, P6 ;  /* 0x00000007d4099211 */ /* 0x080fe200030f0ce2 */
[----:B------:R3:W-:Y:S01]  /*2c210*/  @!P2 ST.E.128 desc[UR46][R4.64], RZ ;  /* 0x000000ff0400a985 */ /* 0x0007e2000c101d2e */
[----:B----4-:R-:W-:-:S02]  /*2c220*/  @P0 LEA.HI.X R15, R220, R7, R225, 0x1, P3 ;  /* 0x00000007dc0f0211 */ /* 0x010fc400018f0ce1 */
[----:B------:R-:W-:Y:S01]  /*2c230*/  @P4 LEA.HI.X R7, R219, R7, R224, 0x1, P5 ;  /* 0x00000007db074211 */ /* 0x000fe200028f0ce0 */
[----:B------:R3:W-:Y:S04]  /*2c240*/  @!P1 ST.E.128 desc[UR46][R8.64], RZ ;  /* 0x000000ff08009985 */ /* 0x0007e8000c101d2e */
[----:B------:R3:W-:Y:S04]  /*2c250*/  @P0 ST.E.128 desc[UR46][R14.64], RZ ;  /* 0x000000ff0e000985 */ /* 0x0007e8000c101d2e */
[----:B------:R3:W-:Y:S02]  /*2c260*/  @P4 ST.E.128 desc[UR46][R6.64], RZ ;  /* 0x000000ff06004985 */ /* 0x0007e4000c101d2e */
.L_x_6900:
[----:B------:R-:W-:Y:S05]  /*2c270*/  BSYNC B1 ;  /* 0x0000000000017941 */ /* 0x000fea0003800000 */
.L_x_6899:
[----:B------:R-:W-:Y:S01]  /*2c280*/  VIADD R0, R0, 0x20 ;  /* 0x0000002000007836 */ /* 0x000fe20000000000 */
[----:B--23--:R2:W3:Y:S04]  /*2c290*/  SHFL.IDX PT, R7, R3, 0x1, 0x181f ;  /* 0x00381f0003077f89 */ /* 0x00c4e800000e0000 */
[----:B------:R-:W-:Y:S01]  /*2c2a0*/  ISETP.GE.AND P0, PT, R0, R27, PT ;  /* 0x0000001b0000720c */ /* 0x000fe20003f06270 */
[----:B-1----:R2:W1:-:S12]  /*2c2b0*/  SHFL.IDX PT, R6, R20, 0x1, 0x181f ;  /* 0x00381f0014067f89 */ /* 0x00245800000e0000 */
[----:B--2---:R-:W-:Y:S05]  /*2c2c0*/  @P0 BRA `(.L_x_6895) ;  /* 0x00000000007c0947 */ /* 0x004fea0003800000 */
        /* <DEDUP_REMOVED lines=9> */
[CC--:B------:R-:W-:Y:S02]  /*2c360*/  @!P4 LEA R10, P6, R215.reuse, R6.reuse, 0x1 ;  /* 0x00000006d70ac211 */ /* 0x0c0fe400078c08ff */
        /* <DEDUP_REMOVED lines=9> */
[-C--:B-1----:R-:W-:Y:S02]  /*2c400*/  @!P1 LEA R4, P5, R212, R6.reuse, 0x1 ;  /* 0x00000006d4049211 */ /* 0x082fe400078a08ff */
[-C--:B----4-:R-:W-:Y:S01]  /*2c410*/  @!P2 LEA.HI.X R15, R213, R7.reuse, R227, 0x1, P4 ;  /* 0x00000007d50fa211 */ /* 0x090fe200020f0ce3 */
[----:B------:R2:W-:Y:S01]  /*2c420*/  @!P3 ST.E.128 desc[UR46][R12.64], RZ ;  /* 0x000000ff0c00b985 */ /* 0x0005e2000c101d2e */
[-C--:B0-----:R-:W-:Y:S02]  /*2c430*/  @P0 LEA R20, P3, R220, R6.reuse, 0x1 ;  /* 0x00000006dc140211 */ /* 0x081fe400078608ff */
        /* <DEDUP_REMOVED lines=8> */
.L_x_6895:
[----:B------:R-:W-:Y:S05]  /*2c4c0*/  BSYNC B0 ;  /* 0x0000000000007941 */ /* 0x000fea0003800000 */
.L_x_6889:
[----:B------:R-:W-:Y:S02]  /*2c4d0*/  ULDC UR4, c[0x0][0xd3c] ;  /* 0x00034f0000047ab9 */ /* 0x000fe40000000800 */
[----:B------:R-:W-:-:S13]  /*2c4e0*/  ISETP.GE.AND P0, PT, R115, UR4, PT ;  /* 0x0000000473007c0c */ /* 0x000fda000bf06270 */
[----:B------:R-:W-:Y:S05]  /*2c4f0*/  @!P0 BRA `(.L_x_6901) ;  /* 0xfffffd5000088947 */ /* 0x000fea000383ffff */
[----:B------:R-:W-:Y:S05]  /*2c500*/  BRA `(.L_x_6680) ;  /* 0x0000008800f47947 */ /* 0x000fea0003800000 */
.L_x_6678:
        /* <DEDUP_REMOVED lines=16> */
.L_x_6902:
        /* <DEDUP_REMOVED lines=37> */
[----:B------:R-:W0:Y:S01]  /*2c860*/  LDC R10, c[0x0][0xd3c] ;  /* 0x00034f00ff0a7b82 */ /* 0x000e220000000800 */
[----:B------:R-:W-:Y:S01]  /*2c870*/  IMAD.MOV.U32 R4, RZ, RZ, R3 ;  /* 0x000000ffff047224 */ /* 0x000fe200078e0003 */
[----:B------:R-:W-:Y:S01]  /*2c880*/  UMOV UR4, URZ ;  /* 0x0000003f00047c82 */ /* 0x000fe20008000000 */
[----:B------:R-:W-:Y:S01]  /*2c890*/  ULDC UR7, c[0x0][0xd3c] ;  /* 0x00034f0000077ab9 */ /* 0x000fe20000000800 */
[----:B------:R-:W-:-:S05]  /*2c8a0*/  ULDC UR5, c[0x0][0xd38] ;  /* 0x00034e0000057ab9 */ /* 0x000fca0000000800 */
.L_x_6908:
        /* <DEDUP_REMOVED lines=12> */
.L_x_6907:
[----:B------:R-:W-:Y:S05]  /*2c970*/  BSYNC B0 ;  /* 0x0000000000007941 */ /* 0x000fea0003800000 */
.L_x_6906:
        /* <DEDUP_REMOVED lines=20> */
.L_x_6904:
        /* <DEDUP_REMOVED lines=20> */
.L_x_6909:
        /* <DEDUP_REMOVED lines=59> */
.L_x_6905:
[----:B------:R-:W-:Y:S02]  /*2cfb0*/  IMAD.MOV.U32 R17, RZ, RZ, RZ ;  /* 0x000000ffff117224 */ /* 0x000fe400078e00ff */
[----:B------:R-:W-:Y:S02]  /*2cfc0*/  IMAD.U32 R16, RZ, RZ, UR6 ;  /* 0x00000006ff107e24 */ /* 0x000fe4000f8e00ff */
[----:B------:R-:W-:-:S07]  /*2cfd0*/  IMAD.MOV.U32 R18, RZ, RZ, RZ ;  /* 0x000000ffff127224 */ /* 0x000fce00078e00ff */
.L_x_6910:
[----:B------:R-:W-:-:S13]  /*2cfe0*/  ISETP.NE.AND P0, PT, R5, RZ, PT ;  /* 0x000000ff0500720c */ /* 0x000fda0003f05270 */
[----:B------:R-:W0:Y:S01]  /*2cff0*/  @!P0 S2R R3, SR_CgaCtaId ;  /* 0x0000000000038919 */ /* 0x000e220000008800 */
[----:B------:R-:W-:-:S04]  /*2d000*/  @!P0 MOV R0, 0x400 ;  /* 0x0000040000008802 */ /* 0x000fc80000000f00 */
[----:B0-----:R-:W-:-:S05]  /*2d010*/  @!P0 LEA R0, R3, R0, 0x18 ;  /* 0x0000000003008211 */ /* 0x001fca00078ec0ff */
[----:B------:R0:W-:Y:S01]  /*2d020*/  @!P0 STS.128 [R0+0x388d0], R16 ;  /* 0x0388d01000008388 */ /* 0x0001e20000000c00 */
[----:B------:R-:W-:Y:S06]  /*2d030*/  BAR.ARV 0x5, 0x180 ;  /* 0x0146000000007b1d */ /* 0x000fec0000002000 */
.L_x_6903:
[----:B------:R2:W-:Y:S01]  /*2d040*/  STL [R1+0x438], RZ ;  /* 0x000438ff01007387 */ /* 0x0005e20000100800 */
[----:B------:R-:W-:Y:S01]  /*2d050*/  ULDC UR4, c[0x0][0xd3c] ;  /* 0x00034f0000047ab9 */ /* 0x000fe20000000800 */
[----:B------:R-:W-:Y:S01]  /*2d060*/  UISETP.NE.AND UP0, UPT, UR41, URZ, UPT ;  /* 0x0000003f2900728c */ /* 0x000fe2000bf05270 */
[----:B-1----:R-:W-:Y:S01]  /*2d070*/  ISETP.GE.AND P0, PT, R19, UR4, PT ;  /* 0x0000000413007c0c */ /* 0x002fe2000bf06270 */
[----:B------:R-:W-:Y:S01]  /*2d080*/  UMOV UR36, 0x1 ;  /* 0x0000000100247882 */ /* 0x000fe20000000000 */
[----:B------:R-:W-:Y:S01]  /*2d090*/  IMAD.MOV.U32 R28, RZ, RZ, 0x1 ;  /* 0x00000001ff1c7424 */ /* 0x000fe200078e00ff */
[----:B------:R-:W-:Y:S01]  /*2d0a0*/  USEL UR36, UR36, 0x2, !UP0 ;  /* 0x0000000224247887 */ /* 0x000fe2000c000000 */
[----:B------:R-:W-:-:S09]  /*2d0b0*/  IMAD.MOV.U32 R25, RZ, RZ, RZ ;  /* 0x000000ffff197224 */ /* 0x000fd200078e00ff */
[----:B--2---:R-:W-:Y:S05]  /*2d0c0*/  @P0 BRA `(.L_x_6911) ;  /* 0x0000007c00280947 */ /* 0x004fea0003800000 */
[----:B------:R-:W1:Y:S01]  /*2d0d0*/  S2R R4, SR_TID.X ;  /* 0x0000000000047919 */ /* 0x000e620000002100 */
[----:B------:R-:W2:Y:S01]  /*2d0e0*/  S2UR UR5, SR_CgaCtaId ;  /* 0x00000000000579c3 */ /* 0x000ea20000008800 */
[----:B------:R-:W-:Y:S01]  /*2d0f0*/  UMOV UR4, 0x400 ;  /* 0x0000040000047882 */ /* 0x000fe20000000000 */
[----:B------:R-:W-:Y:S01]  /*2d100*/  BSSY B8, `(.L_x_6911) ;  /* 0x00007c6000087945 */ /* 0x000fe20003800000 */
[----:B------:R3:W-:Y:S01]  /*2d110*/  STL [R1+0x438], RZ ;  /* 0x000438ff01007387 */ /* 0x0007e20000100800 */
[----:B------:R-:W-:Y:S01]  /*2d120*/  IMAD.MOV.U32 R29, RZ, RZ, 0x1 ;  /* 0x00000001ff1d7424 */ /* 0x000fe200078e00ff */
[----:B------:R-:W-:Y:S01]  /*2d130*/  CS2R R24, SRZ ;  /* 0x0000000000187805 */ /* 0x000fe2000001ff00 */
[----:B------:R-:W-:Y:S01]  /*2d140*/  IMAD.MOV.U32 R28, RZ, RZ, 0x1 ;  /* 0x00000001ff1c7424 */ /* 0x000fe200078e00ff */
[----:B------:R-:W-:Y:S01]  /*2d150*/  ULDC.64 UR44, c[0x0][0x198] ;  /* 0x00006600002c7ab9 */ /* 0x000fe20000000a00 */
[----:B------:R-:W-:Y:S01]  /*2d160*/  ULOP3.LUT UR40, UR36, 0x2, URZ, 0xfc, !UPT ;  /* 0x0000000224287892 */ /* 0x000fe2000f8efc3f */
[----:B------:R-:W-:Y:S01]  /*2d170*/  ULDC UR39, c[0x0][0xc] ;  /* 0x0000030000277ab9 */ /* 0x000fe20000000800 */
[----:B--2---:R-:W-:-:S06]  /*2d180*/  ULEA UR4, UR5, UR4, 0x18 ;  /* 0x0000000405047291 */ /* 0x004fcc000f8ec03f */
[----:B------:R-:W-:Y:S01]  /*2d190*/  IMAD.U32 R23, RZ, RZ, UR4 ;  /* 0x00000004ff177e24 */ /* 0x000fe2000f8e00ff */
[C---:B-1----:R-:W-:Y:S01]  /*2d1a0*/  LOP3.LUT R3, R4.reuse, 0x7f, RZ, 0xc0, !PT ;  /* 0x0000007f04037812 */ /* 0x042fe200078ec0ff */
[----:B0-----:R-:W-:-:S04]  /*2d1b0*/  IMAD.SHL.U32 R0, R4, 0x8, RZ ;  /* 0x0000000804007824 */ /* 0x001fc800078e00ff */
[----:B------:R-:W-:Y:S01]  /*2d1c0*/  IMAD.SHL.U32 R37, R3, 0x8, RZ ;  /* 0x0000000803257824 */ /* 0x000fe200078e00ff */
[----:B------:R-:W-:Y:S02]  /*2d1d0*/  LOP3.LUT R2, R0, 0x1f8, RZ, 0xc0, !PT ;  /* 0x000001f800027812 */ /* 0x000fe400078ec0ff */
[----:B------:R-:W-:Y:S02]  /*2d1e0*/  SHF.R.U32.HI R3, RZ, 0x3, R3 ;  /* 0x00000003ff037819 */ /* 0x000fe40000011603 */
[----:B------:R-:W-:Y:S02]  /*2d1f0*/  LOP3.LUT R2, R2, 0x38, R4, 0x78, !PT ;  /* 0x0000003802027812 */ /* 0x000fe400078e7804 */
[----:B------:R-:W-:Y:S02]  /*2d200*/  LOP3.LUT R0, R0, 0x38, RZ, 0xc0, !PT ;  /* 0x0000003800007812 */ /* 0x000fe400078ec0ff */
[----:B------:R-:W-:Y:S01]  /*2d210*/  LOP3.LUT R37, R2, 0x200, R37, 0xf8, !PT ;  /* 0x0000020002257812 */ /* 0x000fe200078ef825 */
[----:B------:R-:W-:Y:S01]  /*2d220*/  IMAD.SHL.U32 R2, R4, 0x10, RZ ;  /* 0x0000001004027824 */ /* 0x000fe200078e00ff */
[----:B------:R-:W-:-:S03]  /*2d230*/  LOP3.LUT R4, R0, 0x80, RZ, 0xfc, !PT ;  /* 0x0000008000047812 */ /* 0x000fc600078efcff */
[----:B------:R-:W-:Y:S01]  /*2d240*/  IMAD R26, R37, 0x2, R23 ;  /* 0x00000002251a7824 */ /* 0x000fe200078e0217 */
[----:B------:R-:W-:Y:S02]  /*2d250*/  LOP3.LUT R3, R3, 0x70, R2, 0xf8, !PT ;  /* 0x0000007003037812 */ /* 0x000fe400078ef802 */
[C---:B------:R-:W-:Y:S02]  /*2d260*/  LOP3.LUT R2, R0.reuse, 0x40, RZ, 0xfc, !PT ;  /* 0x0000004000027812 */ /* 0x040fe400078efcff */
[C---:B------:R-:W-:Y:S02]  /*2d270*/  LOP3.LUT R3, R0.reuse, 0xc0, RZ, 0xfc, !PT ;  /* 0x000000c000037812 */ /* 0x040fe400078efcff */
[C---:B------:R-:W-:Y:S02]  /*2d280*/  LOP3.LUT R2, R0.reuse, 0x100, RZ, 0xfc, !PT ;  /* 0x0000010000027812 */ /* 0x040fe400078efcff */
[C---:B------:R-:W-:Y:S02]  /*2d290*/  LOP3.LUT R3, R0.reuse, 0x140, RZ, 0xfc, !PT ;  /* 0x0000014000037812 */ /* 0x040fe400078efcff */
[----:B------:R-:W-:-:S02]  /*2d2a0*/  LOP3.LUT R2, R0, 0x180, RZ, 0xfc, !PT ;  /* 0x0000018000027812 */ /* 0x000fc400078efcff */
[----:B---3--:R-:W-:-:S07]  /*2d2b0*/  LOP3.LUT R0, R0, 0x1c0, RZ, 0xfc, !PT ;  /* 0x000001c000007812 */ /* 0x008fce00078efcff */
.L_x_7040:
[----:B------:R-:W-:Y:S05]  /*2d2c0*/  YIELD ;  /* 0x0000000000007946 */ /* 0x000fea0003800000 */
[----:B------:R-:W-:Y:S01]  /*2d2d0*/  ULDC.64 UR4, c[0x0][0xb20] ;  /* 0x0002c80000047ab9 */ /* 0x000fe20000000a00 */
[----:B------:R-:W-:Y:S01]  /*2d2e0*/  IMAD.MOV.U32 R34, RZ, RZ, RZ ;  /* 0x000000ffff227224 */ /* 0x000fe200078e00ff */
[----:B------:R-:W-:Y:S01]  /*2d2f0*/  ISETP.NE.U32.AND P0, PT, RZ, UR4, PT ;  /* 0x00000004ff007c0c */ /* 0x000fe2000bf05070 */
[----:B------:R-:W0:Y:S01]  /*2d300*/  LDC.64 R4, c[0x0][0xaf8] ;  /* 0x0002be00ff047b82 */ /* 0x000e220000000a00 */
[----:B------:R-:W-:Y:S01]  /*2d310*/  IMAD.MOV.U32 R8, RZ, RZ, RZ ;  /* 0x000000ffff087224 */ /* 0x000fe200078e00ff */
[----:B------:R-:W-:Y:S01]  /*2d320*/  ULDC.64 UR6, c[0x0][0xb08] ;  /* 0x0002c20000067ab9 */ /* 0x000fe20000000a00 */
[----:B------:R-:W-:Y:S01]  /*2d330*/  ISETP.NE.AND.EX P0, PT, RZ, UR5, PT, P0 ;  /* 0x00000005ff007c0c */ /* 0x000fe2000bf05300 */
[----:B------:R-:W-:-:S12]  /*2d340*/  ULDC.64 UR4, c[0x0][0xb10] ;  /* 0x0002c40000047ab9 */ /* 0x000fd80000000a00 */
[----:B-1----:R-:W1:Y:S02]  /*2d350*/  @P0 LDC.64 R2, c[0x0][0xb20] ;  /* 0x0002c800ff020b82 */ /* 0x002e640000000a00 */
[----:B-1----:R-:W-:-:S05]  /*2d360*/  @P0 IMAD.WIDE R2, R19, 0x4, R2 ;  /* 0x0000000413020825 */ /* 0x002fca00078e0202 */
[----:B------:R1:W5:Y:S01]  /*2d370*/  @P0 LDG.E R34, desc[UR46][R2.64] ;  /* 0x0000002e02220981 */ /* 0x000362000c1e1900 */
[----:B------:R-:W-:Y:S01]  /*2d380*/  ISETP.NE.U32.AND P0, PT, RZ, UR4, PT ;  /* 0x00000004ff007c0c */ /* 0x000fe2000bf05070 */
[----:B0-----:R-:W-:Y:S01]  /*2d390*/  IMAD.WIDE R4, R19, 0x4, R4 ;  /* 0x0000000413047825 */ /* 0x001fe200078e0204 */
[----:B------:R-:W-:Y:S02]  /*2d3a0*/  ISETP.NE.U32.AND P1, PT, RZ, UR6, PT ;  /* 0x00000006ff007c0c */ /* 0x000fe4000bf25070 */
[----:B------:R-:W-:Y:S01]  /*2d3b0*/  ISETP.NE.AND.EX P2, PT, RZ, UR5, PT, P0 ;  /* 0x00000005ff007c0c */ /* 0x000fe2000bf45300 */
[----:B------:R-:W-:Y:S01]  /*2d3c0*/  ULDC.64 UR4, c[0x0][0xaf8] ;  /* 0x0002be0000047ab9 */ /* 0x000fe20000000a00 */
[----:B------:R-:W-:Y:S01]  /*2d3d0*/  ISETP.NE.AND.EX P1, PT, RZ, UR7, PT, P1 ;  /* 0x00000007ff007c0c */ /* 0x000fe2000bf25310 */
[----:B------:R-:W-:Y:S01]  /*2d3e0*/  IMAD.MOV.U32 R0, RZ, RZ, RZ ;  /* 0x000000ffff007224 */ /* 0x000fe200078e00ff */
[----:B------:R-:W-:Y:S01]  /*2d3f0*/  ISETP.NE.U32.AND P0, PT, RZ, UR4, PT ;  /* 0x00000004ff007c0c */ /* 0x000fe2000bf05070 */
[----:B-1----:R-:W0:Y:S03]  /*2d400*/  LDC.64 R2, c[0x0][0xb08] ;  /* 0x0002c200ff027b82 */ /* 0x002e260000000a00 */
[----:B------:R-:W-:-:S05]  /*2d410*/  ISETP.NE.AND.EX P0, PT, RZ, UR5, PT, P0 ;  /* 0x00000005ff007c0c */ /* 0x000fca000bf05300 */
[----:B--23--:R-:W1:Y:S08]  /*2d420*/  @P2 LDC.64 R6, c[0x0][0xb10] ;  /* 0x0002c400ff062b82 */ /* 0x00ce700000000a00 */
[----:B------:R-:W2:Y:S01]  /*2d430*/  @P0 LDG.E R8, desc[UR46][R4.64] ;  /* 0x0000002e04080981 */ /* 0x000ea2000c1e1900 */
[----:B------:R-:W-:Y:S01]  /*2d440*/  ULDC UR4, c[0x0][0x288] ;  /* 0x0000a20000047ab9 */ /* 0x000fe20000000800 */
[----:B0-----:R-:W-:-:S05]  /*2d450*/  IMAD.WIDE R2, R19, 0x4, R2 ;  /* 0x0000000413027825 */ /* 0x001fca00078e0202 */
[----:B------:R-:W5:Y:S01]  /*2d460*/  @P1 LDG.E R0, desc[UR46][R2.64] ;  /* 0x0000002e02001981 */ /* 0x000f62000c1e1900 */
[----:B-1----:R-:W-:-:S03]  /*2d470*/  @P2 IMAD.WIDE R6, R19, 0x4, R6 ;  /* 0x0000000413062825 */ /* 0x002fc600078e0206 */
[----:B--2---:R0:W-:Y:S02]  /*2d480*/  STL [R1+0x418], R8 ;  /* 0x0004180801007387 */ /* 0x0041e40000100800 */
[----:B0-----:R-:W-:Y:S01]  /*2d490*/  IMAD.U32 R8, RZ, RZ, UR4 ;  /* 0x00000004ff087e24 */ /* 0x001fe2000f8e00ff */
[----:B------:R-:W-:-:S05]  /*2d4a0*/  ULDC.64 UR4, c[0x0][0x418] ;  /* 0x0001060000047ab9 */ /* 0x000fca0000000a00 */
        /* <DEDUP_REMOVED lines=18> */
.L_x_6912:
        /* <DEDUP_REMOVED lines=8> */
.L_x_6913:
        /* <DEDUP_REMOVED lines=9> */
.L_x_6914:
        /* <DEDUP_REMOVED lines=34> */
.L_x_6917:
[----:B------:R-:W-:-:S13]  /*2d900*/  ISETP.NE.AND P0, PT, R3, 0x1, PT ;  /* 0x000000010300780c */ /* 0x000fda0003f05270 */
[----:B------:R-:W0:Y:S02]  /*2d910*/  @P0 LDC.64 R4, c[0x0][0xae0] ;  /* 0x0002b800ff040b82 */ /* 0x000e240000000a00 */
[----:B0-----:R-:W-:-:S05]  /*2d920*/  @P0 IMAD.HI.U32 R4, R11, R4, RZ ;  /* 0x000000040b040227 */ /* 0x001fca00078e00ff */
[----:B------:R-:W-:-:S07]  /*2d930*/  @P0 SHF.R.U32.HI R11, RZ, R5, R4 ;  /* 0x00000005ff0b0219 */ /* 0x000fce0000011604 */
.L_x_6918:
[----:B------:R-:W-:Y:S05]  /*2d940*/  BSYNC B0 ;  /* 0x0000000000007941 */ /* 0x000fea0003800000 */
.L_x_6916:
[----:B------:R-:W-:-:S05]  /*2d950*/  IMAD R11, R11, R3, R3 ;  /* 0x000000030b0b7224 */ /* 0x000fca00078e0203 */
[----:B------:R-:W-:-:S07]  /*2d960*/  VIMNMX R2, R2, R11, PT ;  /* 0x0000000b02027248 */ /* 0x000fce0003fe0100 */
.L_x_6915:
        /* <DEDUP_REMOVED lines=20> */
.L_x_6921:
[----:B------:R-:W-:-:S13]  /*2dab0*/  ISETP.NE.AND P0, PT, R3, 0x1, PT ;  /* 0x000000010300780c */ /* 0x000fda0003f05270 */
[----:B------:R-:W0:Y:S02]  /*2dac0*/  @P0 LDC.64 R4, c[0x0][0xae0] ;  /* 0x0002b800ff040b82 */ /* 0x000e240000000a00 */
[----:B0-----:R-:W-:-:S05]  /*2dad0*/  @P0 IMAD.HI.U32 R4, R12, R4, RZ ;  /* 0x000000040c040227 */ /* 0x001fca00078e00ff */
[----:B------:R-:W-:-:S07]  /*2dae0*/  @P0 SHF.R.U32.HI R12, RZ, R5, R4 ;  /* 0x00000005ff0c0219 */ /* 0x000fce0000011604 */
.L_x_6922:
[----:B------:R-:W-:Y:S05]  /*2daf0*/  BSYNC B0 ;  /* 0x0000000000007941 */ /* 0x000fea0003800000 */
.L_x_6920:
[----:B------:R-:W-:-:S05]  /*2db00*/  IMAD R3, R12, R3, RZ ;  /* 0x000000030c037224 */ /* 0x000fca00078e02ff */
[----:B------:R-:W-:-:S07]  /*2db10*/  VIMNMX R11, R11, R3, !PT ;  /* 0x000000030b0b7248 */ /* 0x000fce0007fe0100 */
.L_x_6919:
        /* <DEDUP_REMOVED lines=31> */
.L_x_7094:
[----:B-1----:R-:W-:Y:S02]  /*2dd10*/  ISETP.NE.AND P0, PT, R14, RZ, PT ;  /* 0x000000ff0e00720c */ /* 0x002fe40003f05270 */
[----:B------:R-:W-:-:S11]  /*2dd20*/  PLOP3.LUT P6, PT, PT, PT, PT, 0x8, 0x0 ;  /* 0x000000000000781c */ /* 0x000fd60003fce170 */
[----:B------:R-:W-:Y:S05]  /*2dd30*/  @P0 BRA `(.L_x_6926) ;  /* 0x00000000000c0947 */ /* 0x000fea0003800000 */
[----:B------:R-:W-:-:S03]  /*2dd40*/  UMOV UR4, 0xffffffff ;  /* 0xffffffff00047882 */ /* 0x000fc60000000000 */
[----:B------:R-:W-:Y:S05]  /*2dd50*/  BRA.DIV UR4, `(.L_x_6927) ;  /* 0x0000008604307947 */ /* 0x000fea000b800000 */
[----:B------:R-:W-:-:S13]  /*2dd60*/  ELECT P6, URZ, PT ;  /* 0x00000000003f782f */ /* 0x000fda00038c0000 */
.L_x_6926:
        /* <DEDUP_REMOVED lines=9> */
.L_x_7097:
[----:B------:R-:W-:Y:S05]  /*2de00*/  BSYNC B1 ;  /* 0x0000000000017941 */ /* 0x000fea0003800000 */
.L_x_6928:
[----:B------:R-:W-:Y:S04]  /*2de10*/  BSSY B1, `(.L_x_6930) ;  /* 0x00000b7000017945 */ /* 0x000fe80003800000 */
[----:B------:R-:W-:Y:S05]  /*2de20*/  @!P6 BRA `(.L_x_6931) ;  /* 0x0000000800d4e947 */ /* 0x000fea0003800000 */
[----:B------:R-:W1:Y:S01]  /*2de30*/  S2R R7, SR_TID.X ;  /* 0x0000000000077919 */ /* 0x000e620000002100 */
[----:B0-----:R-:W-:Y:S01]  /*2de40*/  IMAD R3, R24, 0x8, R23 ;  /* 0x0000000818037824 */ /* 0x001fe200078e0217 */
[----:B------:R-:W-:Y:S01]  /*2de50*/  BSSY B2, `(.L_x_6932) ;  /* 0x0000006000027945 */ /* 0x000fe20003800000 */
[----:B-1----:R-:W-:Y:S02]  /*2de60*/  LOP3.LUT R10, R7, 0x7f, RZ, 0xc0, !PT ;  /* 0x0000007f070a7812 */ /* 0x002fe400078ec0ff */
[----:B------:R-:W-:Y:S02]  /*2de70*/  SHF.L.U32 R7, R29, 0x1f, RZ ;  /* 0x0000001f1d077819 */ /* 0x000fe400000006ff */
[----:B------:R-:W-:Y:S02]  /*2de80*/  ISETP.NE.AND P1, PT, R10, RZ, PT ;  /* 0x000000ff0a00720c */ /* 0x000fe40003f25270 */
[----:B------:R-:W0:Y:S02]  /*2de90*/  SYNCS.PHASECHK.TRANS64.TRYWAIT P0, [R3+URZ+0x388a0], R7 ;  /* 0x0388a007030075a7 */ /* 0x000e24000800017f */
[----:B0-----:R-:W-:Y:S09]  /*2dea0*/  @!P0 BRA `(.L_x_6933) ;  /* 0x0000008400108947 */ /* 0x001ff20003800000 */
.L_x_7098:
[----:B------:R-:W-:Y:S05]  /*2deb0*/  BSYNC B2 ;  /* 0x0000000000027941 */ /* 0x000fea0003800000 */
.L_x_6932:
[----:B------:R-:W-:Y:S04]  /*2dec0*/  BSSY B2, `(.L_x_6934) ;  /* 0x0000009000027945 */ /* 0x000fe80003800000 */
[----:B------:R-:W-:Y:S05]  /*2ded0*/  @P1 BRA `(.L_x_6935) ;  /* 0x00000000001c1947 */ /* 0x000fea0003800000 */
[----:B------:R-:W1:Y:S02]  /*2dee0*/  S2R R10, SR_TID.X ;  /* 0x00000000000a7919 */ /* 0x000e640000002100 */
[----:B-1----:R-:W-:Y:S01]  /*2def0*/  LOP3.LUT R11, R10, 0x1f, RZ, 0xc0, !PT ;  /* 0x0000001f0a0b7812 */ /* 0x002fe200078ec0ff */
[----:B------:R-:W-:-:S03]  /*2df00*/  IMAD.MOV.U32 R10, RZ, RZ, 0x2000 ;  /* 0x00002000ff0a7424 */ /* 0x000fc600078e00ff */
[----:B------:R-:W-:Y:S01]  /*2df10*/  ISETP.NE.AND P0, PT, R11, RZ, PT ;  /* 0x000000ff0b00720c */ /* 0x000fe20003f05270 */
[----:B------:R1:W-:-:S12]  /*2df20*/  SYNCS.ARRIVE.TRANS64 RZ, [R3+URZ+0x38890], R10 ;  /* 0x0388900a03ff79a7 */ /* 0x0003d8000800003f */
[----:B-1----:R-:W-:Y:S05]  /*2df30*/  @!P0 BRA `(.L_x_6935) ;  /* 0x0000000000048947 */ /* 0x002fea0003800000 */
[----:B------:R-:W-:Y:S01]  /*2df40*/  BPT.TRAP 0x1 ;  /* 0x000000040000795c */ /* 0x000fe20000300000 */
.L_x_6935:
[----:B------:R-:W-:Y:S05]  /*2df50*/  BSYNC B2 ;  /* 0x0000000000027941 */ /* 0x000fea0003800000 */
.L_x_6934:
        /* <DEDUP_REMOVED lines=12> */
.L_x_6936:
        /* <DEDUP_REMOVED lines=13> */
.L_x_7099:
[----:B------:R-:W-:Y:S05]  /*2e0f0*/  BSYNC B2 ;  /* 0x0000000000027941 */ /* 0x000fea0003800000 */
.L_x_6937:
        /* <DEDUP_REMOVED lines=11> */
.L_x_6940:
[----:B------:R-:W-:Y:S05]  /*2e1b0*/  BSYNC B2 ;  /* 0x0000000000027941 */ /* 0x000fea0003800000 */
.L_x_6939:
        /* <DEDUP_REMOVED lines=9> */
.L_x_6941:
        /* <DEDUP_REMOVED lines=15> */
.L_x_6942:
        /* <DEDUP_REMOVED lines=15> */
.L_x_6943:
        /* <DEDUP_REMOVED lines=15> */
.L_x_6944:
        /* <DEDUP_REMOVED lines=15> */
.L_x_6945:
        /* <DEDUP_REMOVED lines=15> */
.L_x_6946:
        /* <DEDUP_REMOVED lines=15> */
.L_x_6947:
        /* <DEDUP_REMOVED lines=15> */
.L_x_6948:
        /* <DEDUP_REMOVED lines=10> */
.L_x_6931:
[----:B------:R-:W-:Y:S05]  /*2e980*/  BSYNC B1 ;  /* 0x0000000000017941 */ /* 0x000fea0003800000 */
.L_x_6930:
        /* <DEDUP_REMOVED lines=9> */
.L_x_6968:
[----:B------:R-:W-:Y:S05]  /*2ea20*/  YIELD ;  /* 0x0000000000007946 */ /* 0x000fea0003800000 */
[----:B------:R-:W-:Y:S04]  /*2ea30*/  BSSY B1, `(.L_x_6949) ;  /* 0x00000b6000017945 */ /* 0x000fe80003800000 */
[----:B------:R-:W-:Y:S05]  /*2ea40*/  @!P6 BRA `(.L_x_6950) ;  /* 0x0000000800d0e947 */ /* 0x000fea0003800000 */
[----:B------:R-:W0:Y:S01]  /*2ea50*/  S2R R2, SR_TID.X ;  /* 0x0000000000027919 */ /* 0x000e220000002100 */
[----:B------:R-:W-:Y:S01]  /*2ea60*/  IMAD R10, R24, 0x8, R23 ;  /* 0x00000008180a7824 */ /* 0x000fe200078e0217 */
[----:B------:R-:W-:Y:S01]  /*2ea70*/  BSSY B2, `(.L_x_6951) ;  /* 0x0000006000027945 */ /* 0x000fe20003800000 */
[----:B0-----:R-:W-:Y:S02]  /*2ea80*/  LOP3.LUT R3, R2, 0x7f, RZ, 0xc0, !PT ;  /* 0x0000007f02037812 */ /* 0x001fe400078ec0ff */
[----:B------:R-:W-:Y:S02]  /*2ea90*/  SHF.L.U32 R2, R29, 0x1f, RZ ;  /* 0x0000001f1d027819 */ /* 0x000fe400000006ff */
[----:B------:R-:W-:Y:S02]  /*2eaa0*/  ISETP.NE.AND P2, PT, R3, RZ, PT ;  /* 0x000000ff0300720c */ /* 0x000fe40003f45270 */
[----:B------:R-:W0:Y:S02]  /*2eab0*/  SYNCS.PHASECHK.TRANS64.TRYWAIT P1, [R10+URZ+0x388a0], R2 ;  /* 0x0388a0020a0075a7 */ /* 0x000e24000802017f */
[----:B0-----:R-:W-:Y:S09]  /*2eac0*/  @!P1 BRA `(.L_x_6952) ;  /* 0x0000007800309947 */ /* 0x001ff20003800000 */
.L_x_7100:
[----:B------:R-:W-:Y:S05]  /*2ead0*/  BSYNC B2 ;  /* 0x0000000000027941 */ /* 0x000fea0003800000 */
.L_x_6951:
        /* <DEDUP_REMOVED lines=9> */
.L_x_6954:
[----:B------:R-:W-:Y:S05]  /*2eb70*/  BSYNC B2 ;  /* 0x0000000000027941 */ /* 0x000fea0003800000 */
.L_x_6953:
        /* <DEDUP_REMOVED lines=11> */
.L_x_6955:
        /* <DEDUP_REMOVED lines=13> */
.L_x_7101:
[----:B------:R-:W-:Y:S05]  /*2ed00*/  BSYNC B2 ;  /* 0x0000000000027941 */ /* 0x000fea0003800000 */
.L_x_6956:
[----:B------:R-:W-:Y:S01]  /*2ed10*/  BSSY B2, `(.L_x_6958) ;  /* 0x000000b000027945 */ /* 0x000fe20003800000 */
[----:B01----:R-:W-:Y:S02]  /*2ed20*/  IMAD.MOV.U32 R2, RZ, RZ, 0x0 ;  /* 0x00000000ff027424 */ /* 0x003fe400078e00ff */
[----:B------:R-:W-:Y:S01]  /*2ed30*/  IMAD.MOV.U32 R3, RZ, RZ, 0x12f00000 ;  /* 0x12f00000ff037424 */ /* 0x000fe200078e00ff */
[----:B------:R-:W-:Y:S06]  /*2ed40*/  @P2 BRA `(.L_x_6959) ;  /* 0x00000000001c2947 */ /* 0x000fec0003800000 */
[----:B------:R-:W0:Y:S02]  /*2ed50*/  S2R R13, SR_TID.X ;  /* 0x00000000000d7919 */ /* 0x000e240000002100 */
[----:B0-----:R-:W-:Y:S01]  /*2ed60*/  LOP3.LUT R14, R13, 0x1f, RZ, 0xc0, !PT ;  /* 0x0000001f0d0e7812 */ /* 0x001fe200078ec0ff */
[----:B------:R-:W-:-:S03]  /*2ed70*/  IMAD.MOV.U32 R13, RZ, RZ, 0x10000 ;  /* 0x00010000ff0d7424 */ /* 0x000fc600078e00ff */
[----:B------:R-:W-:Y:S01]  /*2ed80*/  ISETP.NE.AND P1, PT, R14, RZ, PT ;  /* 0x000000ff0e00720c */ /* 0x000fe20003f25270 */
[----:B------:R0:W-:-:S12]  /*2ed90*/  SYNCS.ARRIVE.TRANS64 RZ, [R10+URZ+0x388b0], R13 ;  /* 0x0388b00d0aff79a7 */ /* 0x0001d8000800003f */
[----:B0-----:R-:W-:Y:S05]  /*2eda0*/  @!P1 BRA `(.L_x_6959) ;  /* 0x0000000000049947 */ /* 0x001fea0003800000 */
[----:B------:R-:W-:Y:S01]  /*2edb0*/  BPT.TRAP 0x1 ;  /* 0x000000040000795c */ /* 0x000fe20000300000 */
.L_x_6959:
[----:B------:R-:W-:Y:S05]  /*2edc0*/  BSYNC B2 ;  /* 0x0000000000027941 */ /* 0x000fea0003800000 */
.L_x_6958:
        /* <DEDUP_REMOVED lines=9> */
.L_x_6960:
        /* <DEDUP_REMOVED lines=15> */
.L_x_6961:
        /* <DEDUP_REMOVED lines=15> */
.L_x_6962:
        /* <DEDUP_REMOVED lines=15> */
.L_x_6963:
        /* <DEDUP_REMOVED lines=15> */
.L_x_6964:
        /* <DEDUP_REMOVED lines=15> */
.L_x_6965:
        /* <DEDUP_REMOVED lines=15> */
.L_x_6966:
        /* <DEDUP_REMOVED lines=15> */
.L_x_6967:
        /* <DEDUP_REMOVED lines=10> */
.L_x_6950:
[----:B------:R-:W-:Y:S05]  /*2f590*/  BSYNC B1 ;  /* 0x0000000000017941 */ /* 0x000fea0003800000 */
.L_x_6949:
        /* <DEDUP_REMOVED lines=8> */
.L_x_6924:
[----:B------:R-:W-:Y:S05]  /*2f620*/  BSYNC B0 ;  /* 0x0000000000007941 */ /* 0x000fea0003800000 */
.L_x_6923:
[----:B------:R-:W1:Y:S01]  /*2f630*/  LDC R0, c[0x0][0x448] ;  /* 0x00011200ff007b82 */ /* 0x000e620000000800 */
[----:B0-----:R-:W-:Y:S01]  /*2f640*/  VIADD R3, R33, 0x3f ;  /* 0x0000003f21037836 */ /* 0x001fe20000000000 */
[----:B------:R-:W-:Y:S06]  /*2f650*/  @!P0 WARPSYNC.ALL ;  /* 0x0000000000008948 */ /* 0x000fec0003800000 */
[----:B------:R-:W-:Y:S01]  /*2f660*/  @!P0 BAR.SYNC.DEFER_BLOCKING 0xc, 0x180 ;  /* 0x0306000000008b1d */ /* 0x000fe20000010000 */
[----:B-1----:R-:W-:-:S13]  /*2f670*/  ISETP.NE.AND P1, PT, R0, 0x1, PT ;  /* 0x000000010000780c */ /* 0x002fda0003f25270 */
        /* <DEDUP_REMOVED lines=20> */
.L_x_6971:
[----:B------:R-:W-:-:S13]  /*2f7c0*/  ISETP.NE.AND P0, PT, R3, 0x1, PT ;  /* 0x000000010300780c */ /* 0x000fda0003f05270 */
[----:B------:R-:W0:Y:S02]  /*2f7d0*/  @P0 LDC.64 R4, c[0x0][0xae0] ;  /* 0x0002b800ff040b82 */ /* 0x000e240000000a00 */
[----:B0-----:R-:W-:-:S05]  /*2f7e0*/  @P0 IMAD.HI.U32 R4, R0, R4, RZ ;  /* 0x0000000400040227 */ /* 0x001fca00078e00ff */
[----:B------:R-:W-:-:S07]  /*2f7f0*/  @P0 SHF.R.U32.HI R0, RZ, R5, R4 ;  /* 0x00000005ff000219 */ /* 0x000fce0000011604 */
.L_x_6972:
[----:B------:R-:W-:Y:S05]  /*2f800*/  BSYNC B0 ;  /* 0x0000000000007941 */ /* 0x000fea0003800000 */
.L_x_6970:
[----:B------:R-:W-:-:S05]  /*2f810*/  IMAD R5, R0, R3, R3 ;  /* 0x0000000300057224 */ /* 0x000fca00078e0203 */
[----:B------:R-:W-:-:S07]  /*2f820*/  VIMNMX R2, R2, R5, PT ;  /* 0x0000000502027248 */ /* 0x000fce0003fe0100 */
.L_x_6969:
[----:B------:R-:W-:Y:S01]  /*2f830*/  VIADD R2, R2, 0x3f ;  /* 0x0000003f02027836 */ /* 0x000fe20000000000 */
[----:B------:R-:W0:Y:S01]  /*2f840*/  @P1 LDC R7, c[0x0][0x450] ;  /* 0x00011400ff071b82 */ /* 0x000e220000000800 */
[----:B------:R-:W-:-:S03]  /*2f850*/  ULDC UR4, c[0x0][0xad4] ;  /* 0x0002b50000047ab9 */ /* 0x000fc60000000800 */
[----:B------:R-:W-:-:S04]  /*2f860*/  SHF.R.S32.HI R5, RZ, 0x1f, R2 ;  /* 0x0000001fff057819 */ /* 0x000fc80000011402 */
[----:B------:R-:W-:-:S04]  /*2f870*/  LEA.HI R5, R5, R2, RZ, 0x6 ;  /* 0x0000000205057211 */ /* 0x000fc800078f30ff */
[----:B------:R-:W-:Y:S01]  /*2f880*/  SHF.R.S32.HI R0, RZ, 0x6, R5 ;  /* 0x00000006ff007819 */ /* 0x000fe20000011405 */
[----:B------:R-:W-:-:S03]  /*2f890*/  IMAD.MOV.U32 R5, RZ, RZ, R33 ;  /* 0x000000ffff057224 */ /* 0x000fc600078e0021 */
[----:B------:R-:W-:Y:S02]  /*2f8a0*/  VIMNMX R30, R9, R0, PT ;  /* 0x00000000091e7248 */ /* 0x000fe40003fe0100 */
[----:B------:R-:W1:Y:S03]  /*2f8b0*/  @P1 LDC R0, c[0x0][0x44c] ;  /* 0x00011300ff001b82 */ /* 0x000e660000000800 */
[----:B------:R2:W-:Y:S01]  /*2f8c0*/  STL [R1+0x444], R30 ;  /* 0x0004441e01007387 */ /* 0x0005e20000100800 */
[----:B-1----:R-:W-:-:S05]  /*2f8d0*/  @P1 IMAD.HI.U32 R0, R33, R0, RZ ;  /* 0x0000000021001227 */ /* 0x002fca00078e00ff */
        /* <DEDUP_REMOVED lines=14> */
.L_x_6975:
[----:B------:R-:W-:-:S13]  /*2f9c0*/  ISETP.NE.AND P0, PT, R3, 0x1, PT ;  /* 0x000000010300780c */ /* 0x000fda0003f05270 */
[----:B------:R-:W0:Y:S02]  /*2f9d0*/  @P0 LDC.64 R4, c[0x0][0xae0] ;  /* 0x0002b800ff040b82 */ /* 0x000e240000000a00 */
[----:B0-----:R-:W-:-:S05]  /*2f9e0*/  @P0 IMAD.HI.U32 R4, R2, R4, RZ ;  /* 0x0000000402040227 */ /* 0x001fca00078e00ff */
[----:B------:R-:W-:-:S07]  /*2f9f0*/  @P0 SHF.R.U32.HI R2, RZ, R5, R4 ;  /* 0x00000005ff020219 */ /* 0x000fce0000011604 */
.L_x_6976:
[----:B------:R-:W-:Y:S05]  /*2fa00*/  BSYNC B0 ;  /* 0x0000000000007941 */ /* 0x000fea0003800000 */
.L_x_6974:
[----:B------:R-:W-:-:S05]  /*2fa10*/  IMAD R3, R2, R3, RZ ;  /* 0x0000000302037224 */ /* 0x000fca00078e02ff */
[----:B------:R-:W-:-:S07]  /*2fa20*/  VIMNMX R0, R0, R3, !PT ;  /* 0x0000000300007248 */ /* 0x000fce0007fe0100 */
.L_x_6973:
        /* <DEDUP_REMOVED lines=24> */
.L_x_6978:
        /* <DEDUP_REMOVED lines=20> */
.L_x_6981:
[----:B------:R-:W-:Y:S05]  /*2fcf0*/  BSYNC B6 ;  /* 0x0000000000067941 */ /* 0x000fea0003800000 */
.L_x_6980:
        /* <DEDUP_REMOVED lines=20> */
.L_x_6984:
        /* <DEDUP_REMOVED lines=15> */
.L_x_6983:
[----:B------:R-:W-:Y:S05]  /*2ff30*/  BSYNC B6 ;  /* 0x0000000000067941 */ /* 0x000fea0003800000 */
.L_x_6982:
[----:B------:R-:W-:Y:S01]  /*2ff40*/  ULDC.64 UR4, c[0x0][0xaf0] ;  /* 0x0002bc0000047ab9 */ /* 0x000fe20000000a00 */
[----:B------:R-:W-:Y:S01]  /*2ff50*/  IMAD.MOV.U32 R31, RZ, RZ, R19 ;  /* 0x000000ffff1f7224 */ /* 0x000fe200078e0013 */
[----:B------:R-:W-:Y:S01]  /*2ff60*/  ISETP.NE.U32.AND P0, PT, RZ, UR4, PT ;  /* 0x00000004ff007c0c */ /* 0x000fe2000bf05070 */
[----:B------:R-:W0:Y:S01]  /*2ff70*/  S2R R17, SR_TID.X ;  /* 0x0000000000117919 */ /* 0x000e220000002100 */
[----:B------:R-:W1:Y:S01]  /*2ff80*/  LDC R11, c[0x0][0x430] ;  /* 0x00010c00ff0b7b82 */ /* 0x000e620000000800 */
[----:B------:R-:W2:Y:S01]  /*2ff90*/  S2R R20, SR_TID.X ;  /* 0x0000000000147919 */ /* 0x000ea20000002100 */
[----:B------:R-:W-:Y:S01]  /*2ffa0*/  ISETP.NE.AND.EX P0, PT, RZ, UR5, PT, P0 ;  /* 0x00000005ff007c0c */ /* 0x000fe2000bf05300 */
[----:B------:R-:W-:-:S12]  /*2ffb0*/  ULDC UR4, c[0x0][0x320] ;  /* 0x0000c80000047ab9 */ /* 0x000fd80000000800 */
[----:B------:R-:W3:Y:S01]  /*2ffc0*/  @P0 LDC.64 R2, c[0x0][0xaf0] ;  /* 0x0002bc00ff020b82 */ /* 0x000ee20000000a00 */
[----:B0-----:R-:W-:Y:S01]  /*2ffd0*/  LOP3.LUT R17, R17, 0x7f, RZ, 0xc0, !PT ;  /* 0x0000007f11117812 */ /* 0x001fe200078ec0ff */
[----:B---3--:R-:W-:-:S05]  /*2ffe0*/  @P0 IMAD.WIDE R2, R19, 0x4, R2 ;  /* 0x0000000413020825 */ /* 0x008fca00078e0202 */
[----:B------:R0:W3:Y:S01]  /*2fff0*/  @P0 LDG.E R31, desc[UR46][R2.64] ;  /* 0x0000002e021f0981 */ /* 0x0000e2000c1e1900 */
[----:B------:R-:W-:Y:S01]  /*30000*/  SHF.R.U32.HI R21, RZ, 0x3, R17 ;  /* 0x00000003ff157819 */ /* 0x000fe20000011611 */
[----:B--2---:R-:W-:Y:S01]  /*30010*/  IMAD.SHL.U32 R17, R20, 0x10, RZ ;  /* 0x0000001014117824 */ /* 0x004fe200078e00ff */
[----:B-1----:R-:W-:Y:S02]  /*30020*/  ISETP.NE.AND P1, PT, R11, 0x1, PT ;  /* 0x000000010b00780c */ /* 0x002fe40003f25270 */
[----:B------:R-:W-:Y:S02]  /*30030*/  LEA R0, R30, 0xffffffc0, 0x6 ;  /* 0xffffffc01e007811 */ /* 0x000fe400078e30ff */
[----:B------:R-:W-:Y:S02]  /*30040*/  LOP3.LUT R17, R21, 0x70, R17, 0xf8, !PT ;  /* 0x0000007015117812 */ /* 0x000fe400078ef811 */
[----:B------:R-:W1:Y:S01]  /*30050*/  S2R R21, SR_TID.X ;  /* 0x0000000000157919 */ /* 0x000e620000002100 */
[----:B------:R-:W-:-:S02]  /*30060*/  LOP3.LUT R22, R22, 0xffffffbf, RZ, 0xc0, !PT ;  /* 0xffffffbf16167812 */ /* 0x000fc400078ec0ff */
[----:B------:R-:W-:-:S04]  /*30070*/  IMAD.IADD R4, R17, 0x1, R0 ;  /* 0x0000000111047824 */ /* 0x000fc800078e0200 */
[----:B0-----:R-:W0:Y:S01]  /*30080*/  @P1 LDC R3, c[0x0][0x434] ;  /* 0x00010d00ff031b82 */ /* 0x001e220000000800 */
[C---:B------:R-:W-:Y:S01]  /*30090*/  ISETP.GE.AND P0, PT, R4.reuse, R27, PT ;  /* 0x0000001b0400720c */ /* 0x040fe20003f06270 */
[----:B------:R-:W-:-:S03]  /*300a0*/  IMAD.IADD R9, R4, 0x1, R34 ;  /* 0x0000000104097824 */ /* 0x000fc600078e0222 */
[----:B------:R-:W-:Y:S01]  /*300b0*/  ISETP.GT.U32.OR P0, PT, R17, 0x3f, P0 ;  /* 0x0000003f1100780c */ /* 0x000fe20000704470 */
[----:B------:R-:W-:Y:S02]  /*300c0*/  IMAD.MOV.U32 R8, RZ, RZ, R9 ;  /* 0x000000ffff087224 */ /* 0x000fe400078e0009 */
[----:B------:R-:W2:Y:S01]  /*300d0*/  @P1 LDC R2, c[0x0][0x438] ;  /* 0x00010e00ff021b82 */ /* 0x000ea20000000800 */
[----:B0-----:R-:W-:-:S04]  /*300e0*/  @P1 IMAD.HI.U32 R3, R9, R3, RZ ;  /* 0x0000000309031227 */ /* 0x001fc800078e00ff */
[----:B-1----:R-:W-:Y:S01]  /*300f0*/  IMAD.SHL.U32 R21, R21, 0x8, RZ ;  /* 0x0000000815157824 */ /* 0x002fe200078e00ff */
[----:B--2---:R-:W-:-:S04]  /*30100*/  @P1 SHF.R.U32.HI R8, RZ, R2, R3 ;  /* 0x00000002ff081219 */ /* 0x004fc80000011603 */
[----:B------:R-:W-:Y:S01]  /*30110*/  LOP3.LUT R21, R21, 0x38, RZ, 0xc0, !PT ;  /* 0x0000003815157812 */ /* 0x000fe200078ec0ff */
[----:B------:R-:W0:Y:S03]  /*30120*/  @!P0 LDC.64 R2, c[0x0][0x428] ;  /* 0x00010a00ff028b82 */ /* 0x000e260000000a00 */
[----:B------:R-:W-:Y:S02]  /*30130*/  LOP3.LUT R30, R21, 0x40, RZ, 0xfc, !PT ;  /* 0x00000040151e7812 */ /* 0x000fe400078efcff */
[----:B------:R-:W1:Y:S02]  /*30140*/  S2R R21, SR_TID.X ;  /* 0x0000000000157919 */ /* 0x000e640000002100 */
[----:B------:R-:W-:Y:S02]  /*30150*/  ISETP.GE.AND P2, PT, R30, UR4, PT ;  /* 0x000000041e007c0c */ /* 0x000fe4000bf46270 */
[----:B------:R-:W2:Y:S02]  /*30160*/  S2R R30, SR_TID.X ;  /* 0x00000000001e7919 */ /* 0x000ea40000002100 */
[----:B------:R-:W-:-:S05]  /*30170*/  SEL R10, RZ, 0xffffffff, P2 ;  /* 0xffffffffff0a7807 */ /* 0x000fca0001000000 */
[----:B------:R-:W-:-:S04]  /*30180*/  IMAD.SHL.U32 R10, R10, 0x2, RZ ;  /* 0x000000020a0a7824 */ /* 0x000fc800078e00ff */
[----:B------:R-:W-:-:S04]  /*30190*/  @P2 LOP3.LUT R22, R22, 0x40, RZ, 0xfc, !PT ;  /* 0x0000004016162812 */ /* 0x000fc800078efcff */
[----:B------:R-:W-:Y:S01]  /*301a0*/  LOP3.LUT R22, R22, 0xffffff7f, RZ, 0xc0, !PT ;  /* 0xffffff7f16167812 */ /* 0x000fe200078ec0ff */
[----:B-1----:R-:W-:Y:S02]  /*301b0*/  IMAD.SHL.U32 R12, R21, 0x8, RZ ;  /* 0x00000008150c7824 */ /* 0x002fe400078e00ff */
[----:B--2---:R-:W-:-:S03]  /*301c0*/  IMAD.SHL.U32 R30, R30, 0x8, RZ ;  /* 0x000000081e1e7824 */ /* 0x004fc600078e00ff */
[----:B------:R-:W-:-:S04]  /*301d0*/  LOP3.LUT R12, R12, 0x38, RZ, 0xc0, !PT ;  /* 0x000000380c0c7812 */ /* 0x000fc800078ec0ff */
[----:B------:R-:W-:Y:S02]  /*301e0*/  ISETP.GE.AND P1, PT, R12, UR4, PT ;  /* 0x000000040c007c0c */ /* 0x000fe4000bf26270 */
[----:B------:R-:W-:Y:S02]  /*301f0*/  LOP3.LUT R30, R30, 0x38, RZ, 0xc0, !PT ;  /* 0x000000381e1e7812 */ /* 0x000fe400078ec0ff */
[----:B------:R-:W-:Y:S02]  /*30200*/  SEL R4, RZ, 0x1, P1 ;  /* 0x00000001ff047807 */ /* 0x000fe40000800000 */
[C---:B------:R-:W-:Y:S02]  /*30210*/  LOP3.LUT R32, R30.reuse, 0x80, RZ, 0xfc, !PT ;  /* 0x000000801e207812 */ /* 0x040fe400078efcff */
[----:B------:R-:W-:Y:S02]  /*30220*/  LOP3.LUT R30, R30, 0xc0, RZ, 0xfc, !PT ;  /* 0x000000c01e1e7812 */ /* 0x000fe400078efcff */
[----:B------:R-:W-:-:S02]  /*30230*/  LOP3.LUT R10, R10, 0x2, R4, 0xe2, !PT ;  /* 0x000000020a0a7812 */ /* 0x000fc400078ee204 */
[----:B------:R-:W-:Y:S01]  /*30240*/  ISETP.GE.AND P2, PT, R32, UR4, PT ;  /* 0x0000000420007c0c */ /* 0x000fe2000bf46270 */
[----:B------:R-:W1:Y:S01]  /*30250*/  @!P0 LDC.64 R4, c[0x0][0x418] ;  /* 0x00010600ff048b82 */ /* 0x000e620000000a00 */
[----:B------:R-:W-:Y:S02]  /*30260*/  @P1 LOP3.LUT R22, R22, 0x80, RZ, 0xfc, !PT ;  /* 0x0000008016161812 */ /* 0x000fe400078efcff */
[----:B------:R-:W-:Y:S01]  /*30270*/  ISETP.GE.AND P1, PT, R30, UR4, PT ;  /* 0x000000041e007c0c */ /* 0x000fe2000bf26270 */
[C---:B------:R-:W-:Y:S01]  /*30280*/  IMAD.SHL.U32 R30, R21.reuse, 0x8, RZ ;  /* 0x00000008151e7824 */ /* 0x040fe200078e00ff */
[----:B------:R-:W-:Y:S01]  /*30290*/  SEL R6, RZ, 0x4, P2 ;  /* 0x00000004ff067807 */ /* 0x000fe20001000000 */
[----:B------:R-:W-:Y:S01]  /*302a0*/  IMAD.SHL.U32 R21, R21, 0x8, RZ ;  /* 0x0000000815157824 */ /* 0x000fe200078e00ff */
[----:B------:R-:W-:Y:S02]  /*302b0*/  SEL R7, RZ, 0x8, P1 ;  /* 0x00000008ff077807 */ /* 0x000fe40000800000 */
[----:B------:R-:W-:-:S02]  /*302c0*/  LOP3.LUT R22, R22, 0xffffffdf, RZ, 0xc0, !PT ;  /* 0xffffffdf16167812 */ /* 0x000fc400078ec0ff */
[----:B------:R-:W-:Y:S01]  /*302d0*/  LOP3.LUT R10, R7, R10, R6, 0xfe, !PT ;  /* 0x0000000a070a7212 */ /* 0x000fe200078efe06 */
[--C-:B------:R-:W-:Y:S01]  /*302e0*/  @!P0 IMAD.MOV.U32 R6, RZ, RZ, R8.reuse ;  /* 0x000000ffff068224 */ /* 0x100fe200078e0008 */
[----:B------:R-:W-:Y:S02]  /*302f0*/  @!P0 SHF.R.S32.HI R7, RZ, 0x1f, R8 ;  /* 0x0000001fff078819 */ /* 0x000fe40000011408 */
[----:B------:R-:W-:Y:S02]  /*30300*/  @P2 LOP3.LUT R22, R22, 0x20, RZ, 0xfc, !PT ;  /* 0x0000002016162812 */ /* 0x000fe400078efcff */
[----:B------:R-:W-:Y:S02]  /*30310*/  LOP3.LUT R30, R30, 0x38, RZ, 0xc0, !PT ;  /* 0x000000381e1e7812 */ /* 0x000fe400078ec0ff */
[----:B------:R-:W-:Y:S02]  /*30320*/  LOP3.LUT R22, R22, 0xffffffef, RZ, 0xc0, !PT ;  /* 0xffffffef16167812 */ /* 0x000fe400078ec0ff */
[----:B------:R-:W-:-:S02]  /*30330*/  LOP3.LUT R13, R30, 0x180, RZ, 0xfc, !PT ;  /* 0x000001801e0d7812 */ /* 0x000fc400078efcff */
[----:B------:R-:W-:Y:S02]  /*30340*/  @P1 LOP3.LUT R22, R22, 0x10, RZ, 0xfc, !PT ;  /* 0x0000001016161812 */ /* 0x000fe400078efcff */
[----:B------:R-:W-:Y:S02]  /*30350*/  LOP3.LUT R21, R21, 0x38, RZ, 0xc0, !PT ;  /* 0x0000003815157812 */ /* 0x000fe400078ec0ff */
[----:B---3--:R-:W-:Y:S01]  /*30360*/  SHF.R.S32.HI R36, RZ, 0x1f, R31 ;  /* 0x0000001fff247819 */ /* 0x008fe2000001141f */
[----:B0-----:R-:W-:-:S04]  /*30370*/  @!P0 IMAD.WIDE.U32 R6, R31, R2, R6 ;  /* 0x000000021f068225 */ /* 0x001fc800078e0006 */
[----:B------:R-:W-:Y:S01]  /*30380*/  @!P0 IMAD R2, R36, R2, RZ ;  /* 0x0000000224028224 */ /* 0x000fe200078e02ff */
[----:B-1----:R-:W-:-:S03]  /*30390*/  @!P0 LEA R4, P1, R6, R4, 0x2 ;  /* 0x0000000406048211 */ /* 0x002fc600078210ff */
[----:B------:R-:W-:Y:S02]  /*303a0*/  @!P0 IMAD R3, R31, R3, R2 ;  /* 0x000000031f038224 */ /* 0x000fe400078e0202 */
[----:B------:R-:W-:Y:S02]  /*303b0*/  IMAD.MOV.U32 R2, RZ, RZ, RZ ;  /* 0x000000ffff027224 */ /* 0x000fe400078e00ff */
[----:B------:R-:W-:-:S05]  /*303c0*/  @!P0 IMAD.IADD R3, R7, 0x1, R3 ;  /* 0x0000000107038824 */ /* 0x000fca00078e0203 */
[----:B------:R-:W-:-:S05]  /*303d0*/  @!P0 LEA.HI.X R5, R6, R5, R3, 0x2, P1 ;  /* 0x0000000506058211 */ /* 0x000fca00008f1403 */
[----:B------:R0:W2:Y:S01]  /*303e0*/  @!P0 LDG.E R2, desc[UR46][R4.64] ;  /* 0x0000002e04028981 */ /* 0x0000a2000c1e1900 */
[----:B------:R-:W-:Y:S01]  /*303f0*/  ISETP.GE.AND P0, PT, R13, UR4, PT ;  /* 0x000000040d007c0c */ /* 0x000fe2000bf06270 */
[----:B------:R-:W-:Y:S01]  /*30400*/  UMOV UR5, 0xffffffff ;  /* 0xffffffff00057882 */ /* 0x000fe20000000000 */
[C---:B------:R-:W-:Y:S02]  /*30410*/  LOP3.LUT R14, R21.reuse, 0x100, RZ, 0xfc, !PT ;  /* 0x00000100150e7812 */ /* 0x040fe400078efcff */
[----:B------:R-:W-:Y:S02]  /*30420*/  LOP3.LUT R13, R21, 0x140, RZ, 0xfc, !PT ;  /* 0x00000140150d7812 */ /* 0x000fe400078efcff */
[----:B------:R-:W-:Y:S02]  /*30430*/  ISETP.GE.AND P3, PT, R14, UR4, PT ;  /* 0x000000040e007c0c */ /* 0x000fe4000bf66270 */
[----:B------:R-:W-:Y:S02]  /*30440*/  ISETP.GE.AND P2, PT, R13, UR4, PT ;  /* 0x000000040d007c0c */ /* 0x000fe4000bf46270 */
[----:B------:R-:W-:-:S02]  /*30450*/  SEL R3, RZ, 0x10, P3 ;  /* 0x00000010ff037807 */ /* 0x000fc40001800000 */
[----:B0-----:R-:W-:Y:S02]  /*30460*/  SEL R4, RZ, 0x20, P2 ;  /* 0x00000020ff047807 */ /* 0x001fe40001000000 */
[----:B------:R-:W-:Y:S02]  /*30470*/  LOP3.LUT R15, R21, 0x1c0, RZ, 0xfc, !PT ;  /* 0x000001c0150f7812 */ /* 0x000fe400078efcff */
[----:B------:R-:W-:Y:S02]  /*30480*/  LOP3.LUT R3, R4, R10, R3, 0xfe, !PT ;  /* 0x0000000a04037212 */ /* 0x000fe400078efe03 */
[----:B------:R-:W-:-:S04]  /*30490*/  LOP3.LUT R22, R22, 0xfffffff7, RZ, 0xc0, !PT ;  /* 0xfffffff716167812 */ /* 0x000fc800078ec0ff */
[----:B------:R-:W-:-:S04]  /*304a0*/  @P3 LOP3.LUT R22, R22, 0x8, RZ, 0xfc, !PT ;  /* 0x0000000816163812 */ /* 0x000fc800078efcff */
[----:B------:R-:W-:-:S04]  /*304b0*/  LOP3.LUT R22, R22, 0xfffffffb, RZ, 0xc0, !PT ;  /* 0xfffffffb16167812 */ /* 0x000fc800078ec0ff */
[----:B------:R-:W-:-:S04]  /*304c0*/  @P2 LOP3.LUT R22, R22, 0x4, RZ, 0xfc, !PT ;  /* 0x0000000416162812 */ /* 0x000fc800078efcff */
[----:B------:R-:W-:Y:S01]  /*304d0*/  LOP3.LUT R22, R22, 0xfffffffd, RZ, 0xc0, !PT ;  /* 0xfffffffd16167812 */ /* 0x000fe200078ec0ff */
[----:B--2---:R0:W-:Y:S02]  /*304e0*/  STL [R1+0x41c], R2 ;  /* 0x00041c0201007387 */ /* 0x0041e40000100800 */
[----:B0-----:R-:W-:Y:S02]  /*304f0*/  SEL R2, RZ, 0x40, P0 ;  /* 0x00000040ff027807 */ /* 0x001fe40000000000 */
[----:B------:R-:W-:Y:S01]  /*30500*/  ISETP.GE.AND P0, PT, R15, UR4, PT ;  /* 0x000000040f007c0c */ /* 0x000fe2000bf06270 */
[----:B------:R-:W-:Y:S01]  /*30510*/  ULDC UR4, c[0x0][0x2f4] ;  /* 0x0000bd0000047ab9 */ /* 0x000fe20000000800 */
[----:B------:R-:W-:Y:S01]  /*30520*/  LOP3.LUT R5, R3, R2, RZ, 0xfc, !PT ;  /* 0x0000000203057212 */ /* 0x000fe200078efcff */
[----:B------:R-:W-:Y:S01]  /*30530*/  IMAD.MOV R2, RZ, RZ, -R8 ;  /* 0x000000ffff027224 */ /* 0x000fe200078e0a08 */
[----:B------:R-:W-:Y:S02]  /*30540*/  SEL R32, RZ, 0x80, P0 ;  /* 0x00000080ff207807 */ /* 0x000fe40000000000 */
[----:B------:R-:W-:Y:S01]  /*30550*/  ISETP.GE.AND P0, PT, R12, UR4, PT ;  /* 0x000000040c007c0c */ /* 0x000fe2000bf06270 */
[----:B------:R-:W-:Y:S01]  /*30560*/  IMAD R2, R11, R2, R9 ;  /* 0x000000020b027224 */ /* 0x000fe200078e0209 */
[----:B------:R0:W-:Y:S04]  /*30570*/  STL [R1+0x454], R5 ;  /* 0x0004540501007387 */ /* 0x0001e80000100800 */
[----:B------:R0:W-:Y:S07]  /*30580*/  STL [R1+0x420], R2 ;  /* 0x0004200201007387 */ /* 0x0001ee0000100800 */
[----:B------:R-:W-:Y:S01]  /*30590*/  @P0 LOP3.LUT R22, R22, 0x2, RZ, 0xfc, !PT ;  /* 0x0000000216160812 */ /* 0x000fe200078efcff */
[----:B------:R-:W-:Y:S06]  /*305a0*/  BRA.DIV UR5, `(.L_x_6985) ;  /* 0x0000005e05a07947 */ /* 0x000fec000b800000 */
.L_x_7104:
[----:B0-----:R-:W-:Y:S01]  /*305b0*/  IMAD.U32 R2, RZ, RZ, UR40 ;  /* 0x00000028ff027e24 */ /* 0x001fe2000f8e00ff */
[----:B------:R-:W-:Y:S02]  /*305c0*/  ISETP.GT.U32.AND P1, PT, R17, 0x3f, PT ;  /* 0x0000003f1100780c */ /* 0x000fe40003f24070 */
[----:B------:R-:W-:Y:S02]  /*305d0*/  LOP3.LUT R22, R22, 0xffff7fff, RZ, 0xc0, !PT ;  /* 0xffff7fff16167812 */ /* 0x000fe400078ec0ff */
[----:B------:R-:W-:Y:S02]  /*305e0*/  ISETP.NE.AND P0, PT, R2, 0x3, PT ;  /* 0x000000030200780c */ /* 0x000fe40003f05270 */
[----:B------:R-:W-:Y:S02]  /*305f0*/  LOP3.LUT R32, R5, R32, RZ, 0xfc, !PT ;  /* 0x0000002005207212 */ /* 0x000fe400078efcff */
[----:B------:R-:W-:-:S09]  /*30600*/  SHF.R.S32.HI R30, RZ, 0x1f, R18 ;  /* 0x0000001fff1e7819 */ /* 0x000fd20000011412 */
[----:B------:R-:W-:-:S04]  /*30610*/  @P0 LOP3.LUT R22, R22, 0x8000, RZ, 0xfc, !PT ;  /* 0x0000800016160812 */ /* 0x000fc800078efcff */
[----:B------:R-:W-:-:S04]  /*30620*/  LOP3.LUT R22, R22, 0xfffffffe, RZ, 0xc0, !PT ;  /* 0xfffffffe16167812 */ /* 0x000fc800078ec0ff */
[----:B------:R-:W-:Y:S01]  /*30630*/  @P1 LOP3.LUT R22, R22, 0x1, RZ, 0xfc, !PT ;  /* 0x0000000116161812 */ /* 0x000fe200078efcff */
[----:B------:R-:W-:Y:S06]  /*30640*/  @!P0 BRA `(.L_x_6986) ;  /* 0x0000000000048947 */ /* 0x000fec0003800000 */
[----:B------:R-:W-:Y:S01]  /*30650*/  BPT.TRAP 0x1 ;  /* 0x000000040000795c */ /* 0x000fe20000300000 */
.L_x_6986:
        /* <DEDUP_REMOVED lines=9> */
.L_x_7105:
[----:B------:R-:W-:Y:S05]  /*306f0*/  BSYNC B0 ;  /* 0x0000000000007941 */ /* 0x000fea0003800000 */
.L_x_6987:
[----:B------:R-:W0:Y:S01]  /*30700*/  LDL R2, [R1+0x420] ;  /* 0x0004200001027983 */ /* 0x000e220000100800 */
[----:B------:R-:W-:-:S03]  /*30710*/  ULDC.64 UR4, c[0x0][0x300] ;  /* 0x0000c00000047ab9 */ /* 0x000fc60000000a00 */
[----:B------:R-:W2:Y:S01]  /*30720*/  LDL R4, [R1+0x41c] ;  /* 0x00041c0001047983 */ /* 0x000ea20000100800 */
        /* <DEDUP_REMOVED lines=17> */
[----:B-1----:R-:W-:Y:S02]  /*30840*/  IMAD R5, R25, 0x1000, R37 ;  /* 0x0000100019057824 */ /* 0x002fe400078e0225 */
        /* <DEDUP_REMOVED lines=43> */
.L_x_7115:
        /* <DEDUP_REMOVED lines=10> */
.L_x_6990:
        /* <DEDUP_REMOVED lines=11> */
.L_x_6991:
[----:B0-----:R0:W5:Y:S01]  /*30c50*/  LDL R2, [R1+0x418] ;  /* 0x0004180001027983 */ /* 0x0011620000100800 */
        /* <DEDUP_REMOVED lines=8> */
[----:B------:R-:W-:Y:S01]  /*30ce0*/  BSSY B6, `(.L_x_6992) ;  /* 0x0000019000067945 */ /* 0x000fe20003800000 */
[----:B------:R-:W-:Y:S02]  /*30cf0*/  SHF.R.S32.HI R0, RZ, 0x1f, R19 ;  /* 0x0000001fff007819 */ /* 0x000fe40000011413 */
[----:B------:R-:W-:Y:S02]  /*30d00*/  SEL R3, R19, RZ, !P0 ;  /* 0x000000ff13037207 */ /* 0x000fe40004000000 */
[----:B------:R-:W-:-:S03]  /*30d10*/  SEL R0, R0, RZ, !P0 ;  /* 0x000000ff00007207 */ /* 0x000fc60004000000 */
[----:B------:R-:W-:Y:S04]  /*30d20*/  STL [R1+0x424], R3 ;  /* 0x0004240301007387 */ /* 0x000fe80000100800 */
[----:B------:R1:W-:Y:S02]  /*30d30*/  STL [R1+0x43c], R0 ;  /* 0x00043c0001007387 */ /* 0x0003e40000100800 */
[----:B-1---5:R-:W-:-:S05]  /*30d40*/  SHF.R.S32.HI R0, RZ, 0x1f, R2 ;  /* 0x0000001fff007819 */ /* 0x022fca0000011402 */
[----:B------:R1:W-:Y:S01]  /*30d50*/  STL [R1+0x434], R0 ;  /* 0x0004340001007387 */ /* 0x0003e20000100800 */
        /* <DEDUP_REMOVED lines=17> */
.L_x_6993:
[----:B------:R-:W-:Y:S05]  /*30e70*/  BSYNC B6 ;  /* 0x0000000000067941 */ /* 0x000fea0003800000 */
.L_x_6992:
[----:B------:R-:W2:Y:S01]  /*30e80*/  LDL R21, [R1+0x434] ;  /* 0x0004340001157983 */ /* 0x000ea20000100800 */
[----:B------:R-:W3:Y:S01]  /*30e90*/  LDC R6, c[0x0][0x448] ;  /* 0x00011200ff067b82 */ /* 0x000ee20000000800 */
[----:B------:R-:W-:Y:S02]  /*30ea0*/  ULDC.64 UR4, c[0x0][0x298] ;  /* 0x0000a60000047ab9 */ /* 0x000fe40000000a00 */
[----:B------:R-:W4:Y:S04]  /*30eb0*/  LDL R20, [R1+0x43c] ;  /* 0x00043c0001147983 */ /* 0x000f280000100800 */
[----:B------:R-:W4:Y:S04]  /*30ec0*/  LDL R7, [R1+0x418] ;  /* 0x0004180001077983 */ /* 0x000f280000100800 */
[----:B------:R0:W5:Y:S01]  /*30ed0*/  LDL R9, [R1+0x414] ;  /* 0x0004140001097983 */ /* 0x0001620000100800 */
[----:B------:R-:W0:Y:S01]  /*30ee0*/  S2R R2, SR_TID.X ;  /* 0x0000000000027919 */ /* 0x000e220000002100 */
[----:B-1----:R-:W1:Y:S01]  /*30ef0*/  S2R R0, SR_TID.X ;  /* 0x0000000000007919 */ /* 0x002e620000002100 */
[----:B---3--:R-:W-:-:S13]  /*30f00*/  ISETP.NE.AND P0, PT, R6, 0x1, PT ;  /* 0x000000010600780c */ /* 0x008fda0003f05270 */
[----:B------:R-:W3:Y:S01]  /*30f10*/  @P0 LDC R3, c[0x0][0x450] ;  /* 0x00011400ff030b82 */ /* 0x000ee20000000800 */
[----:B0-----:R-:W-:-:S04]  /*30f20*/  LOP3.LUT R2, R2, 0x7f, RZ, 0xc0, !PT ;  /* 0x0000007f02027812 */ /* 0x001fc800078ec0ff */
[----:B------:R-:W-:Y:S01]  /*30f30*/  SHF.R.U32.HI R2, RZ, 0x3, R2 ;  /* 0x00000003ff027819 */ /* 0x000fe20000011602 */
[----:B--2---:R-:W-:Y:S02]  /*30f40*/  IMAD.MOV.U32 R4, RZ, RZ, R21 ;  /* 0x000000ffff047224 */ /* 0x004fe400078e0015 */
[----:B----4-:R-:W-:Y:S02]  /*30f50*/  IMAD.MOV.U32 R21, RZ, RZ, R20 ;  /* 0x000000ffff157224 */ /* 0x010fe400078e0014 */
[----:B------:R-:W2:Y:S01]  /*30f60*/  LDL R20, [R1+0x424] ;  /* 0x0004240001147983 */ /* 0x000ea20000100800 */
[----:B-1----:R-:W-:-:S05]  /*30f70*/  IMAD.SHL.U32 R0, R0, 0x10, RZ ;  /* 0x0000001000007824 */ /* 0x002fca00078e00ff */
[----:B------:R-:W-:Y:S02]  /*30f80*/  LOP3.LUT R0, R2, 0x70, R0, 0xf8, !PT ;  /* 0x0000007002007812 */ /* 0x000fe400078ef800 */
[----:B------:R-:W0:Y:S03]  /*30f90*/  @P0 LDC R2, c[0x0][0x44c] ;  /* 0x00011300ff020b82 */ /* 0x000e260000000800 */
[----:B------:R-:W-:Y:S02]  /*30fa0*/  IMAD.IADD R5, R0, 0x1, R33 ;  /* 0x0000000100057824 */ /* 0x000fe400078e0221 */
[----:B------:R-:W-:Y:S02]  /*30fb0*/  IMAD R4, R4, UR4, RZ ;  /* 0x0000000404047c24 */ /* 0x000fe4000f8e02ff */
[----:B------:R-:W-:Y:S02]  /*30fc0*/  IMAD.MOV.U32 R0, RZ, RZ, R5 ;  /* 0x000000ffff007224 */ /* 0x000fe400078e0005 */
[----:B------:R-:W-:-:S02]  /*30fd0*/  IMAD R4, R7, UR5, R4 ;  /* 0x0000000507047c24 */ /* 0x000fc4000f8e0204 */
        /* <DEDUP_REMOVED lines=11> */
[----:B------:R0:W-:Y:S03]  /*31090*/  STL [R1+0x410], R5 ;  /* 0x0004100501007387 */ /* 0x0001e60000100800 */
[C---:B--2---:R-:W-:Y:S02]  /*310a0*/  IMAD R4, R20.reuse, UR5, R4 ;  /* 0x0000000514047c24 */ /* 0x044fe4000f8e0204 */
[----:B------:R-:W-:Y:S01]  /*310b0*/  IMAD.WIDE.U32 R2, R20, UR4, R2 ;  /* 0x0000000414027c25 */ /* 0x000fe2000f8e0002 */
        /* <DEDUP_REMOVED lines=9> */
[----:B0-----:R-:W0:Y:S01]  /*31150*/  S2R R5, SR_TID.X ;  /* 0x0000000000057919 */ /* 0x001e220000002100 */
[----:B------:R-:W-:Y:S02]  /*31160*/  IMAD.IADD R3, R3, 0x1, R4 ;  /* 0x0000000103037824 */ /* 0x000fe400078e0204 */
[----:B------:R-:W-:-:S05]  /*31170*/  SHF.R.S32.HI R4, RZ, 0x1f, R0 ;  /* 0x0000001fff047819 */ /* 0x000fca0000011400 */
        /* <DEDUP_REMOVED lines=9> */
[C---:B0-----:R-:W-:Y:S01]  /*31210*/  IMAD.SHL.U32 R7, R5.reuse, 0x8, RZ ;  /* 0x0000000805077824 */ /* 0x041fe200078e00ff */
[----:B------:R-:W-:-:S04]  /*31220*/  LOP3.LUT R20, R5, 0x7f, RZ, 0xc0, !PT ;  /* 0x0000007f05147812 */ /* 0x000fc800078ec0ff */
[----:B------:R-:W-:-:S04]  /*31230*/  LOP3.LUT R7, R7, 0x38, RZ, 0xc0, !PT ;  /* 0x0000003807077812 */ /* 0x000fc800078ec0ff */
[----:B------:R-:W-:Y:S02]  /*31240*/  ISETP.GE.AND P1, PT, R7, UR4, PT ;  /* 0x0000000407007c0c */ /* 0x000fe4000bf26270 */
[----:B------:R-:W-:Y:S01]  /*31250*/  SHF.R.U32.HI R8, RZ, 0x3, R20 ;  /* 0x00000003ff087819 */ /* 0x000fe20000011614 */
[----:B------:R-:W-:Y:S10]  /*31260*/  BRA.DIV UR5, `(.L_x_6994) ;  /* 0x0000005a05047947 */ /* 0x000ff4000b800000 */
[----:B------:R-:W0:Y:S01]  /*31270*/  SHFL.IDX PT, R4, R0, RZ, 0x181f ;  /* 0x00181fff00047589 */ /* 0x000e2200000e0000 */
[----:B-----5:R-:W-:Y:S02]  /*31280*/  IMAD R2, R9, R6, RZ ;  /* 0x0000000609027224 */ /* 0x020fe400078e02ff */
[----:B------:R-:W-:Y:S01]  /*31290*/  IMAD.IADD R33, R8, 0x1, R33 ;  /* 0x0000000108217824 */ /* 0x000fe200078e0221 */
        /* <DEDUP_REMOVED lines=30> */
.L_x_7124:
        /* <DEDUP_REMOVED lines=11> */
.L_x_6995:
        /* <DEDUP_REMOVED lines=28> */
.L_x_6997:
[----:B------:R-:W-:Y:S05]  /*316f0*/  BSYNC B6 ;  /* 0x0000000000067941 */ /* 0x000fea0003800000 */
.L_x_6996:
[----:B------:R-:W2:Y:S01]  /*31700*/  LDL.LU R0, [R1+0x434] ;  /* 0x0004340001007983 */ /* 0x000ea20000300800 */
[----:B------:R-:W1:Y:S01]  /*31710*/  LDC R6, c[0x0][0x448] ;  /* 0x00011200ff067b82 */ /* 0x000e620000000800 */
[----:B------:R-:W-:Y:S02]  /*31720*/  ULDC.64 UR4, c[0x0][0x398] ;  /* 0x0000e60000047ab9 */ /* 0x000fe40000000a00 */
[----:B0-----:R-:W3:Y:S04]  /*31730*/  LDL.LU R2, [R1+0x418] ;  /* 0x0004180001027983 */ /* 0x001ee80000300800 */
[----:B------:R-:W4:Y:S04]  /*31740*/  LDL.LU R4, [R1+0x43c] ;  /* 0x00043c0001047983 */ /* 0x000f280000300800 */
[----:B------:R-:W5:Y:S04]  /*31750*/  LDL.LU R21, [R1+0x424] ;  /* 0x0004240001157983 */ /* 0x000f680000300800 */
[----:B------:R-:W5:Y:S01]  /*31760*/  LDL.LU R20, [R1+0x410] ;  /* 0x0004100001147983 */ /* 0x000f620000300800 */
[----:B------:R-:W-:Y:S01]  /*31770*/  LOP3.LUT R22, R22, 0xfffffbff, RZ, 0xc0, !PT ;  /* 0xfffffbff16167812 */ /* 0x000fe200078ec0ff */
[----:B------:R-:W0:Y:S01]  /*31780*/  S2R R9, SR_TID.X ;  /* 0x0000000000097919 */ /* 0x000e220000002100 */
[----:B------:R-:W0:Y:S01]  /*31790*/  S2R R7, SR_TID.X ;  /* 0x0000000000077919 */ /* 0x000e220000002100 */
[----:B-1----:R-:W-:Y:S01]  /*317a0*/  ISETP.NE.AND P0, PT, R6, 0x1, PT ;  /* 0x000000010600780c */ /* 0x002fe20003f05270 */
[----:B------:R-:W1:-:S12]  /*317b0*/  S2R R8, SR_TID.X ;  /* 0x0000000000087919 */ /* 0x000e580000002100 */
[----:B------:R-:W1:Y:S01]  /*317c0*/  @P0 LDC R5, c[0x0][0x450] ;  /* 0x00011400ff050b82 */ /* 0x000e620000000800 */
        /* <DEDUP_REMOVED lines=11> */
[----:B-----5:R-:W-:-:S04]  /*31880*/  IMAD.WIDE.U32 R2, R21, UR4, R2 ;  /* 0x0000000415027c25 */ /* 0x020fc8000f8e0002 */
[----:B------:R-:W-:Y:S01]  /*31890*/  IMAD R0, R21, UR5, R0 ;  /* 0x0000000515007c24 */ /* 0x000fe2000f8e0200 */
[----:B------:R-:W-:Y:S01]  /*318a0*/  ULDC.64 UR4, c[0x0][0x3d0] ;  /* 0x0000f40000047ab9 */ /* 0x000fe20000000a00 */
[----:B------:R-:W-:Y:S02]  /*318b0*/  IMAD.MOV.U32 R4, RZ, RZ, R20 ;  /* 0x000000ffff047224 */ /* 0x000fe400078e0014 */
[----:B------:R-:W-:Y:S02]  /*318c0*/  IMAD.IADD R3, R3, 0x1, R0 ;  /* 0x0000000103037824 */ /* 0x000fe400078e0200 */
[----:B------:R-:W2:Y:S01]  /*318d0*/  @P0 LDC R0, c[0x0][0x44c] ;  /* 0x00011300ff000b82 */ /* 0x000ea20000000800 */
[----:B0-----:R-:W-:-:S05]  /*318e0*/  IMAD.SHL.U32 R21, R7, 0x8, RZ ;  /* 0x0000000807157824 */ /* 0x001fca00078e00ff */
[----:B------:R-:W-:-:S04]  /*318f0*/  LOP3.LUT R21, R21, 0x38, RZ, 0xc0, !PT ;  /* 0x0000003815157812 */ /* 0x000fc800078ec0ff */
[----:B------:R-:W-:Y:S01]  /*31900*/  LOP3.LUT R7, R21, 0x80, RZ, 0xfc, !PT ;  /* 0x0000008015077812 */ /* 0x000fe200078efcff */
[----:B-1----:R-:W-:-:S05]  /*31910*/  IMAD.SHL.U32 R21, R8, 0x8, RZ ;  /* 0x0000000808157824 */ /* 0x002fca00078e00ff */
[----:B------:R-:W-:-:S04]  /*31920*/  LOP3.LUT R21, R21, 0x38, RZ, 0xc0, !PT ;  /* 0x0000003815157812 */ /* 0x000fc800078ec0ff */
[----:B------:R-:W-:Y:S01]  /*31930*/  LOP3.LUT R8, R21, 0x40, RZ, 0xfc, !PT ;  /* 0x0000004015087812 */ /* 0x000fe200078efcff */
[----:B--2---:R-:W-:-:S05]  /*31940*/  @P0 IMAD.HI.U32 R0, R20, R0, RZ ;  /* 0x0000000014000227 */ /* 0x004fca00078e00ff */
[----:B------:R-:W-:-:S04]  /*31950*/  @P0 SHF.R.U32.HI R4, RZ, R5, R0 ;  /* 0x00000005ff040219 */ /* 0x000fc80000011600 */
[--C-:B------:R-:W-:Y:S01]  /*31960*/  SHF.R.S32.HI R5, RZ, 0x1f, R4.reuse ;  /* 0x0000001fff057819 */ /* 0x100fe20000011404 */
[----:B------:R-:W-:Y:S02]  /*31970*/  IMAD.MOV R0, RZ, RZ, -R4 ;  /* 0x000000ffff007224 */ /* 0x000fe400078e0a04 */
[----:B------:R-:W-:-:S04]  /*31980*/  IMAD.WIDE.U32 R2, R4, UR4, R2 ;  /* 0x0000000404027c25 */ /* 0x000fc8000f8e0002 */
[----:B------:R-:W-:Y:S02]  /*31990*/  IMAD R0, R6, R0, R20 ;  /* 0x0000000006007224 */ /* 0x000fe400078e0214 */
[----:B------:R-:W-:Y:S02]  /*319a0*/  IMAD R5, R5, UR4, RZ ;  /* 0x0000000405057c24 */ /* 0x000fe4000f8e02ff */
[----:B------:R-:W-:Y:S02]  /*319b0*/  IMAD.SHL.U32 R20, R9, 0x8, RZ ;  /* 0x0000000809147824 */ /* 0x000fe400078e00ff */
[----:B------:R-:W-:Y:S01]  /*319c0*/  IMAD R5, R4, UR5, R5 ;  /* 0x0000000504057c24 */ /* 0x000fe2000f8e0205 */
[----:B------:R-:W-:Y:S01]  /*319d0*/  SHF.R.S32.HI R4, RZ, 0x1f, R0 ;  /* 0x0000001fff047819 */ /* 0x000fe20000011400 */
[----:B------:R-:W-:Y:S01]  /*319e0*/  ULDC.64 UR4, c[0x0][0x3c8] ;  /* 0x0000f20000047ab9 */ /* 0x000fe20000000a00 */
[----:B------:R-:W-:Y:S01]  /*319f0*/  LOP3.LUT R20, R20, 0x38, RZ, 0xc0, !PT ;  /* 0x0000003814147812 */ /* 0x000fe200078ec0ff */
[----:B------:R-:W-:-:S02]  /*31a00*/  IMAD.IADD R3, R3, 0x1, R5 ;  /* 0x0000000103037824 */ /* 0x000fc400078e0205 */
[----:B------:R-:W-:Y:S02]  /*31a10*/  IMAD R4, R4, UR4, RZ ;  /* 0x0000000404047c24 */ /* 0x000fe4000f8e02ff */
[----:B------:R-:W-:-:S04]  /*31a20*/  IMAD.WIDE.U32 R2, R0, UR4, R2 ;  /* 0x0000000400027c25 */ /* 0x000fc8000f8e0002 */
[----:B------:R-:W-:Y:S01]  /*31a30*/  IMAD R4, R0, UR5, R4 ;  /* 0x0000000500047c24 */ /* 0x000fe2000f8e0204 */
[----:B------:R-:W-:Y:S02]  /*31a40*/  ULDC.64 UR4, c[0x0][0x390] ;  /* 0x0000e40000047ab9 */ /* 0x000fe40000000a00 */
[----:B------:R-:W-:Y:S01]  /*31a50*/  LEA R5, P0, R2, UR4, 0x1 ;  /* 0x0000000402057c11 */ /* 0x000fe2000f8008ff */
[----:B------:R-:W-:Y:S01]  /*31a60*/  ULDC UR4, c[0x0][0x3b8] ;  /* 0x0000ee0000047ab9 */ /* 0x000fe20000000800 */
[----:B------:R-:W-:Y:S01]  /*31a70*/  IMAD.IADD R4, R3, 0x1, R4 ;  /* 0x0000000103047824 */ /* 0x000fe200078e0204 */
[----:B------:R-:W-:-:S04]  /*31a80*/  ISETP.GE.AND P1, PT, R20, UR4, PT ;  /* 0x0000000414007c0c */ /* 0x000fc8000bf26270 */
[----:B------:R-:W-:Y:S02]  /*31a90*/  LEA.HI.X R4, R2, UR5, R4, 0x1, P0 ;  /* 0x0000000502047c11 */ /* 0x000fe400080f0c04 */
[----:B------:R-:W-:Y:S02]  /*31aa0*/  ISETP.GE.AND P0, PT, R7, UR4, PT ;  /* 0x0000000407007c0c */ /* 0x000fe4000bf06270 */
[----:B------:R-:W0:Y:S01]  /*31ab0*/  S2R R7, SR_TID.X ;  /* 0x0000000000077919 */ /* 0x000e220000002100 */
[----:B------:R-:W-:Y:S02]  /*31ac0*/  SEL R0, RZ, 0x1, P1 ;  /* 0x00000001ff007807 */ /* 0x000fe40000800000 */
[----:B------:R-:W-:Y:S02]  /*31ad0*/  SEL R2, RZ, 0x4, P0 ;  /* 0x00000004ff027807 */ /* 0x000fe40000000000 */
[----:B------:R-:W-:-:S04]  /*31ae0*/  @P1 LOP3.LUT R22, R22, 0x400, RZ, 0xfc, !PT ;  /* 0x0000040016161812 */ /* 0x000fc800078efcff */
[----:B------:R-:W-:-:S04]  /*31af0*/  LOP3.LUT R22, R22, 0xfffffeff, RZ, 0xc0, !PT ;  /* 0xfffffeff16167812 */ /* 0x000fc800078ec0ff */
[----:B------:R-:W-:Y:S02]  /*31b00*/  @P0 LOP3.LUT R22, R22, 0x100, RZ, 0xfc, !PT ;  /* 0x0000010016160812 */ /* 0x000fe400078efcff */
[----:B------:R-:W-:Y:S02]  /*31b10*/  ISETP.GE.AND P0, PT, R8, UR4, PT ;  /* 0x0000000408007c0c */ /* 0x000fe4000bf06270 */
[----:B------:R-:W1:Y:S01]  /*31b20*/  S2R R8, SR_TID.X ;  /* 0x0000000000087919 */ /* 0x000e620000002100 */
[----:B------:R-:W-:Y:S02]  /*31b30*/  LOP3.LUT R22, R22, 0xfffffdff, RZ, 0xc0, !PT ;  /* 0xfffffdff16167812 */ /* 0x000fe400078ec0ff */
[----:B------:R-:W-:-:S04]  /*31b40*/  SEL R3, RZ, 0x2, P0 ;  /* 0x00000002ff037807 */ /* 0x000fc80000000000 */
[----:B------:R-:W-:-:S04]  /*31b50*/  IADD3 R0, R2, R3, R0 ;  /* 0x0000000302007210 */ /* 0x000fc80007ffe000 */
[----:B------:R-:W-:Y:S01]  /*31b60*/  @P0 LOP3.LUT R22, R22, 0x200, RZ, 0xfc, !PT ;  /* 0x0000020016160812 */ /* 0x000fe200078efcff */
[----:B0-----:R-:W-:-:S05]  /*31b70*/  IMAD.SHL.U32 R21, R7, 0x8, RZ ;  /* 0x0000000807157824 */ /* 0x001fca00078e00ff */
[----:B------:R-:W-:-:S04]  /*31b80*/  LOP3.LUT R21, R21, 0x38, RZ, 0xc0, !PT ;  /* 0x0000003815157812 */ /* 0x000fc800078ec0ff */
[----:B------:R-:W-:-:S04]  /*31b90*/  LOP3.LUT R7, R21, 0x100, RZ, 0xfc, !PT ;  /* 0x0000010015077812 */ /* 0x000fc800078efcff */
[----:B------:R-:W-:Y:S01]  /*31ba0*/  ISETP.GE.AND P4, PT, R7, UR4, PT ;  /* 0x0000000407007c0c */ /* 0x000fe2000bf86270 */
[----:B------:R-:W-:Y:S02]  /*31bb0*/  IMAD.SHL.U32 R7, R9, 0x8, RZ ;  /* 0x0000000809077824 */ /* 0x000fe400078e00ff */
[----:B-1----:R-:W-:Y:S01]  /*31bc0*/  IMAD.SHL.U32 R21, R8, 0x8, RZ ;  /* 0x0000000808157824 */ /* 0x002fe200078e00ff */
[----:B------:R-:W-:Y:S02]  /*31bd0*/  SEL R2, RZ, 0x10, P4 ;  /* 0x00000010ff027807 */ /* 0x000fe40002000000 */
[----:B------:R-:W-:Y:S02]  /*31be0*/  LOP3.LUT R7, R7, 0x38, RZ, 0xc0, !PT ;  /* 0x0000003807077812 */ /* 0x000fe400078ec0ff */
[----:B------:R-:W-:Y:S02]  /*31bf0*/  LOP3.LUT R21, R21, 0x38, RZ, 0xc0, !PT ;  /* 0x0000003815157812 */ /* 0x000fe400078ec0ff */
[----:B------:R-:W-:-:S02]  /*31c00*/  LOP3.LUT R7, R7, 0x180, RZ, 0xfc, !PT ;  /* 0x0000018007077812 */ /* 0x000fc400078efcff */
[----:B------:R-:W-:Y:S01]  /*31c10*/  LOP3.LUT R8, R21, 0xc0, RZ, 0xfc, !PT ;  /* 0x000000c015087812 */ /* 0x000fe200078efcff */
[----:B------:R-:W-:Y:S01]  /*31c20*/  IMAD.SHL.U32 R21, R9, 0x8, RZ ;  /* 0x0000000809157824 */ /* 0x000fe200078e00ff */
[----:B------:R-:W-:Y:S02]  /*31c30*/  ISETP.GE.AND P0, PT, R7, UR4, PT ;  /* 0x0000000407007c0c */ /* 0x000fe4000bf06270 */
[----:B------:R-:W-:Y:S02]  /*31c40*/  ISETP.GE.AND P5, PT, R8, UR4, PT ;  /* 0x0000000408007c0c */ /* 0x000fe4000bfa6270 */
[----:B------:R-:W-:Y:S02]  /*31c50*/  LOP3.LUT R21, R21, 0x38, RZ, 0xc0, !PT ;  /* 0x0000003815157812 */ /* 0x000fe400078ec0ff */
[----:B------:R-:W-:Y:S02]  /*31c60*/  SEL R3, RZ, 0x8, P5 ;  /* 0x00000008ff037807 */ /* 0x000fe40002800000 */
[----:B------:R-:W-:-:S02]  /*31c70*/  LOP3.LUT R8, R21, 0x140, RZ, 0xfc, !PT ;  /* 0x0000014015087812 */ /* 0x000fc400078efcff */
[----:B------:R-:W-:Y:S02]  /*31c80*/  LOP3.LUT R7, R21, 0x1c0, RZ, 0xfc, !PT ;  /* 0x000001c015077812 */ /* 0x000fe400078efcff */
        /* <DEDUP_REMOVED lines=103> */
.L_x_7134:
        /* <DEDUP_REMOVED lines=26> */
.L_x_7000:
[----:B------:R-:W-:Y:S05]  /*324a0*/  BSYNC B0 ;  /* 0x0000000000007941 */ /* 0x000fea0003800000 */
.L_x_6999:
[----:B------:R-:W-:Y:S01]  /*324b0*/  NOP ;  /* 0x0000000000007918 */ /* 0x000fe20000000000 */
[----:B------:R-:W-:-:S13]  /*324c0*/  PLOP3.LUT P0, PT, PT, PT, PT, 0x80, 0x0 ;  /* 0x000000000000781c */ /* 0x000fda0003f0f070 */
.L_x_7001:
        /* <DEDUP_REMOVED lines=18> */
.L_x_7135:
[----:B------:R-:W-:Y:S05]  /*325f0*/  BSYNC B0 ;  /* 0x0000000000007941 */ /* 0x000fea0003800000 */
.L_x_7002:
[----:B------:R-:W-:-:S05]  /*32600*/  IMAD.U32 R2, RZ, RZ, UR40 ;  /* 0x00000028ff027e24 */ /* 0x000fca000f8e00ff */
[----:B------:R-:W-:-:S13]  /*32610*/  ISETP.NE.AND P0, PT, R2, 0x3, PT ;  /* 0x000000030200780c */ /* 0x000fda0003f05270 */
[----:B------:R-:W-:Y:S05]  /*32620*/  @!P0 BRA `(.L_x_7004) ;  /* 0x0000000000048947 */ /* 0x000fea0003800000 */
[----:B------:R-:W-:Y:S01]  /*32630*/  BPT.TRAP 0x1 ;  /* 0x000000040000795c */ /* 0x000fe20000300000 */
.L_x_7004:
[----:B-1----:R-:W-:Y:S01]  /*32640*/  SHF.L.U32 R0, R28, 0x1f, RZ ;  /* 0x0000001f1c007819 */ /* 0x002fe200000006ff */
[----:B------:R-:W-:Y:S03]  /*32650*/  BSSY B0, `(.L_x_7005) ;  /* 0x0000003000007945 */ /* 0x000fe60003800000 */
[----:B------:R-:W1:Y:S02]  /*32660*/  SYNCS.PHASECHK.TRANS64.TRYWAIT P0, [R17+URZ+0x38860], R0 ;  /* 0x03886000110075a7 */ /* 0x000e64000800017f */
[----:B-1----:R-:W-:Y:S05]  /*32670*/  @!P0 BRA `(.L_x_7006) ;  /* 0x0000005400148947 */ /* 0x002fea0003800000 */
.L_x_7136:
[----:B------:R-:W-:Y:S05]  /*32680*/  BSYNC B0 ;  /* 0x0000000000007941 */ /* 0x000fea0003800000 */
.L_x_7005:
        /* <DEDUP_REMOVED lines=61> */
[----:B------:R-:W-:-:S13]  /*32a60*/  ISETP.GT.AND P6, PT, R6, -0x1, PT ;  /* 0xffffffff0600780c */ /* 0x000fda0003fc4270 */
[----:B------:R-:W-:Y:S02]  /*32a70*/  @P6 LOP3.LUT R22, R22, 0x200, RZ, 0xfc, !PT ;  /* 0x0000020016166812 */ /* 0x000fe400078efcff */
[----:B------:R-:W-:-:S13]  /*32a80*/  ISETP.LT.OR P6, PT, R27, 0x1, P6 ;  /* 0x000000011b00780c */ /* 0x000fda00037c1670 */
[----:B------:R0:W-:Y:S04]  /*32a90*/  LDGSTS.E.BYPASS.LTC128B.128 [R4+0xe400], desc[UR46][R2.64+0x380], !P6 ;  /* 0x0e40038002047fae */ /* 0x0001e8000f101d6e */
[----:B0-----:R-:W0:Y:S04]  /*32aa0*/  SHFL.IDX PT, R2, R5, 0x1, 0x181f ;  /* 0x00381f0005027f89 */ /* 0x001e2800000e0000 */
[----:B------:R-:W1:Y:S01]  /*32ab0*/  SHFL.IDX PT, R3, R8, 0x1, 0x181f ;  /* 0x00381f0008037f89 */ /* 0x000e6200000e0000 */
[----:B0-----:R-:W-:-:S03]  /*32ac0*/  IADD3 R6, P6, R2, R0, RZ ;  /* 0x0000000002067210 */ /* 0x001fc60007fde0ff */
[----:B------:R-:W0:Y:S02]  /*32ad0*/  SHFL.IDX PT, R2, R5, 0x2, 0x181f ;  /* 0x00581f0005027f89 */ /* 0x000e2400000e0000 */
[----:B-1----:R-:W-:Y:S01]  /*32ae0*/  IMAD.X R7, RZ, RZ, R3, P6 ;  /* 0x000000ffff077224 */ /* 0x002fe200030e0603 */
[----:B------:R-:W-:Y:S01]  /*32af0*/  LOP3.LUT P6, RZ, R22, 0x100, RZ, 0xc0, !PT ;  /* 0x0000010016ff7812 */ /* 0x000fe200078cc0ff */
[----:B------:R-:W1:Y:S03]  /*32b00*/  SHFL.IDX PT, R3, R8, 0x2, 0x181f ;  /* 0x00581f0008037f89 */ /* 0x000e6600000e0000 */
[----:B------:R-:W-:Y:S01]  /*32b10*/  ISETP.LT.OR P6, PT, R27, 0x11, P6 ;  /* 0x000000111b00780c */ /* 0x000fe200037c1670 */
[----:B------:R-:W2:-:S12]  /*32b20*/  SHFL.IDX PT, R8, R8, 0x3, 0x181f ;  /* 0x00781f0008087f89 */ /* 0x000e9800000e0000 */
        /* <DEDUP_REMOVED lines=15> */
[----:B------:R-:W-:Y:S01]  /*32c20*/  LDGSTS.E.BYPASS.LTC128B.128 [R4+0xec00], desc[UR46][R6.64+0x380], !P6 ;  /* 0x0ec0038006047fae */ /* 0x000fe2000f101d6e */
        /* <DEDUP_REMOVED lines=20> */
[----:B0-2---:R0:W1:Y:S02]  /*32d70*/  SHFL.IDX PT, R2, R5, 0x3, 0x181f ;  /* 0x00781f0005027f89 */ /* 0x00506400000e0000 */
.L_x_7146:
        /* <DEDUP_REMOVED lines=34> */
.L_x_7008:
        /* <DEDUP_REMOVED lines=11> */
.L_x_7009:
        /* <DEDUP_REMOVED lines=11> */
.L_x_7024:
        /* <DEDUP_REMOVED lines=42> */
.L_x_7012:
[----:B------:R-:W-:Y:S01]  /*333a0*/  IMAD R6, R25, 0x8, R23 ;  /* 0x0000000819067824 */ /* 0x000fe200078e0217 */
[----:B------:R-:W-:Y:S01]  /*333b0*/  SHF.L.U32 R21, R28, 0x1f, RZ ;  /* 0x0000001f1c157819 */ /* 0x000fe200000006ff */
[----:B------:R-:W-:Y:S01]  /*333c0*/  BSSY B1, `(.L_x_7013) ;  /* 0x0000004000017945 */ /* 0x000fe20003800000 */
[----:B------:R-:W-:Y:S02]  /*333d0*/  SHF.R.S32.HI R9, RZ, 0x1f, R5 ;  /* 0x0000001fff097819 */ /* 0x000fe40000011405 */
[----:B------:R-:W0:Y:S02]  /*333e0*/  SYNCS.PHASECHK.TRANS64.TRYWAIT P0, [R6+URZ+0x38840], R21 ;  /* 0x03884015060075a7 */ /* 0x000e24000800017f */
[----:B0-----:R-:W-:Y:S05]  /*333f0*/  @!P0 BRA `(.L_x_7014) ;  /* 0x0000004c00f08947 */ /* 0x001fea0003800000 */
.L_x_7147:
[----:B------:R-:W-:Y:S05]  /*33400*/  BSYNC B1 ;  /* 0x0000000000017941 */ /* 0x000fea0003800000 */
.L_x_7013:
        /* <DEDUP_REMOVED lines=42> */
.L_x_7157:
        /* <DEDUP_REMOVED lines=8> */
.L_x_7016:
        /* <DEDUP_REMOVED lines=11> */
.L_x_7017:
[----:B------:R2:W-:Y:S01]  /*337e0*/  SYNCS.ARRIVE.TRANS64.A1T0 RZ, [R6+URZ+0x38830], RZ ;  /* 0x038830ff06ff79a7 */ /* 0x0005e2000810003f */
[----:B------:R-:W-:Y:S05]  /*337f0*/  @!P2 BRA `(.L_x_7018) ;  /* 0x000000000004a947 */ /* 0x000fea0003800000 */
[----:B------:R-:W-:Y:S01]  /*33800*/  BPT.TRAP 0x1 ;  /* 0x000000040000795c */ /* 0x000fe20000300000 */
.L_x_7018:
[----:B------:R-:W3:Y:S01]  /*33810*/  SYNCS.PHASECHK.TRANS64.TRYWAIT P0, [R6+URZ+0x38860], R21 ;  /* 0x03886015060075a7 */ /* 0x000ee2000800017f */
[----:B------:R-:W-:Y:S04]  /*33820*/  BSSY B1, `(.L_x_7019) ;  /* 0x0000002000017945 */ /* 0x000fe80003800000 */
[----:B---3--:R-:W-:Y:S05]  /*33830*/  @!P0 BRA `(.L_x_7020) ;  /* 0x0000005000108947 */ /* 0x008fea0003800000 */
.L_x_7158:
[----:B------:R-:W-:Y:S05]  /*33840*/  BSYNC B1 ;  /* 0x0000000000017941 */ /* 0x000fea0003800000 */
.L_x_7019:
        /* <DEDUP_REMOVED lines=81> */
.L_x_7168:
        /* <DEDUP_REMOVED lines=25> */
.L_x_7022:
        /* <DEDUP_REMOVED lines=11> */
.L_x_7023:
[----:B------:R1:W-:Y:S01]  /*33fa0*/  SYNCS.ARRIVE.TRANS64.A1T0 RZ, [R6+URZ+0x38850], RZ ;  /* 0x038850ff06ff79a7 */ /* 0x0003e2000810003f */
[----:B------:R-:W-:Y:S05]  /*33fb0*/  @P3 BRA `(.L_x_7024) ;  /* 0xfffffff000503947 */ /* 0x000fea000383ffff */
.L_x_7011:
[----:B------:R-:W-:Y:S05]  /*33fc0*/  BSYNC B0 ;  /* 0x0000000000007941 */ /* 0x000fea0003800000 */
.L_x_7010:
        /* <DEDUP_REMOVED lines=21> */
.L_x_7026:
[----:B------:R-:W-:Y:S05]  /*34120*/  BSYNC B0 ;  /* 0x0000000000007941 */ /* 0x000fea0003800000 */
.L_x_7025:
[----:B------:R-:W-:-:S07]  /*34130*/  SEL R25, R25, RZ, P0 ;  /* 0x000000ff19197207 */ /* 0x000fce0000000000 */
.L_x_6979:
[----:B------:R-:W-:Y:S05]  /*34140*/  BSYNC B7 ;  /* 0x0000000000077941 */ /* 0x000fea0003800000 */
.L_x_6977:
        /* <DEDUP_REMOVED lines=11> */
.L_x_7027:
        /* <DEDUP_REMOVED lines=24> */
[----:B-123--:R-:W-:Y:S02]  /*34380*/  IMAD.IADD R6, R4, 0x1, R5 ;  /* 0x0000000104067824 */ /* 0x00efe400078e0205 */
        /* <DEDUP_REMOVED lines=11> */
.L_x_7178:
[----:B------:R-:W-:Y:S02]  /*34440*/  ULDC UR4, c[0x0][0xd38] ;  /* 0x00034e0000047ab9 */ /* 0x000fe40000000800 */
[----:B------:R-:W-:-:S04]  /*34450*/  IMAD.U32 R4, RZ, RZ, UR4 ;  /* 0x00000004ff047e24 */ /* 0x000fc8000f8e00ff */
[----:B-1----:R-:W-:-:S04]  /*34460*/  IMAD R14, R14, R4, RZ ;  /* 0x000000040e0e7224 */ /* 0x002fc800078e02ff */
[----:B------:R-:W-:-:S05]  /*34470*/  IMAD.IADD R5, R5, 0x1, R14 ;  /* 0x0000000105057824 */ /* 0x000fca00078e020e */
[----:B------:R-:W-:-:S13]  /*34480*/  ISETP.GT.AND P6, PT, R5, R0, PT ;  /* 0x000000000500720c */ /* 0x000fda0003fc4270 */
[----:B------:R-:W-:Y:S05]  /*34490*/  @P6 BRA `(.L_x_7030) ;  /* 0x00000000009c6947 */ /* 0x000fea0003800000 */
.L_x_7035:
        /* <DEDUP_REMOVED lines=14> */
.L_x_7033:
[----:B------:R-:W-:Y:S05]  /*34580*/  BSYNC B0 ;  /* 0x0000000000007941 */ /* 0x000fea0003800000 */
.L_x_7032:
[----:B------:R-:W-:-:S03]  /*34590*/  UMOV UR4, 0xffffffff ;  /* 0xffffffff00047882 */ /* 0x000fc60000000000 */
[----:B------:R-:W-:Y:S05]  /*345a0*/  BRA.DIV UR4, `(.L_x_7034) ;  /* 0x0000004e04c87947 */ /* 0x000fea000b800000 */
[----:B-----5:R-:W1:Y:S02]  /*345b0*/  SHFL.UP PT, R14, R17, 0x1, RZ ;  /* 0x04200000110e7989 */ /* 0x020e6400000e00ff */
[----:B-1----:R-:W-:-:S05]  /*345c0*/  SEL R14, R14, RZ, P1 ;  /* 0x000000ff0e0e7207 */ /* 0x002fca0000800000 */
        /* <DEDUP_REMOVED lines=14> */
.L_x_7186:
[----:B------:R-:W-:Y:S02]  /*346b0*/  ULDC UR4, c[0x0][0xd38] ;  /* 0x00034e0000047ab9 */ /* 0x000fe40000000800 */
[----:B------:R-:W-:-:S04]  /*346c0*/  IMAD.U32 R4, RZ, RZ, UR4 ;  /* 0x00000004ff047e24 */ /* 0x000fc8000f8e00ff */
[----:B-1----:R-:W-:-:S04]  /*346d0*/  IMAD R14, R14, R4, RZ ;  /* 0x000000040e0e7224 */ /* 0x002fc800078e02ff */
[----:B------:R-:W-:-:S05]  /*346e0*/  IMAD.IADD R5, R14, 0x1, R5 ;  /* 0x000000010e057824 */ /* 0x000fca00078e0205 */
[----:B------:R-:W-:-:S13]  /*346f0*/  ISETP.GT.AND P6, PT, R5, R0, PT ;  /* 0x000000000500720c */ /* 0x000fda0003fc4270 */
[----:B------:R-:W-:Y:S05]  /*34700*/  @!P6 BRA `(.L_x_7035) ;  /* 0xfffffffc0064e947 */ /* 0x000fea000383ffff */
.L_x_7030:
        /* <DEDUP_REMOVED lines=8> */
.L_x_7190:
[----:B------:R-:W-:Y:S01]  /*34790*/  ISETP.NE.AND P0, PT, R2, RZ, PT ;  /* 0x000000ff0200720c */ /* 0x000fe20003f05270 */
[----:B------:R-:W-:-:S12]  /*347a0*/  IMAD.MOV.U32 R14, RZ, RZ, RZ ;  /* 0x000000ffff0e7224 */ /* 0x000fd800078e00ff */
[----:B------:R-:W-:Y:S05]  /*347b0*/  @!P0 BRA `(.L_x_7037) ;  /* 0x0000000000108947 */ /* 0x000fea0003800000 */
[----:B------:R-:W-:Y:S01]  /*347c0*/  UMOV UR4, 0xffffffff ;  /* 0xffffffff00047882 */ /* 0x000fe20000000000 */
[----:B------:R-:W-:Y:S02]  /*347d0*/  VIADD R12, R6, 0xffffffff ;  /* 0xffffffff060c7836 */ /* 0x000fe40000000000 */
[----:B------:R-:W-:Y:S05]  /*347e0*/  BRA.DIV UR4, `(.L_x_7038) ;  /* 0x00000052043c7947 */ /* 0x000fea000b800000 */
[----:B------:R3:W4:Y:S02]  /*347f0*/  SHFL.IDX PT, R14, R3, R12, 0x1f ;  /* 0x00001f0c030e7589 */ /* 0x00072400000e0000 */
.L_x_7037:
[----:B0--3--:R-:W0:Y:S01]  /*34800*/  LDC.64 R2, c[0x0][0xd90] ;  /* 0x00036400ff027b82 */ /* 0x009e220000000a00 */
[----:B------:R-:W-:-:S04]  /*34810*/  IMAD.IADD R19, R6, 0x1, R19 ;  /* 0x0000000106137824 */ /* 0x000fc800078e0213 */
[----:B0-----:R-:W-:-:S05]  /*34820*/  IMAD.WIDE R2, R19, 0x4, R2 ;  /* 0x0000000413027825 */ /* 0x001fca00078e0202 */
[----:B-1----:R0:W2:Y:S01]  /*34830*/  LDG.E R6, desc[UR46][R2.64] ;  /* 0x0000002e02067981 */ /* 0x0020a2000c1e1900 */
[----:B----4-:R-:W-:-:S04]  /*34840*/  IMAD R16, R14, R4, R16 ;  /* 0x000000040e107224 */ /* 0x010fc800078e0210 */
[----:B------:R-:W-:Y:S02]  /*34850*/  IMAD.IADD R0, R0, 0x1, -R16 ;  /* 0x0000000100007824 */ /* 0x000fe400078e0a10 */
[----:B0-----:R-:W-:Y:S02]  /*34860*/  IMAD.MOV.U32 R2, RZ, RZ, RZ ;  /* 0x000000ffff027224 */ /* 0x001fe400078e00ff */
[----:B--2---:R-:W-:-:S05]  /*34870*/  IMAD R5, R17, R6, RZ ;  /* 0x0000000611057224 */ /* 0x004fca00078e02ff */
        /* <DEDUP_REMOVED lines=33> */
[----:B------:R0:W1:Y:S02]  /*34a90*/  F2I.FTZ.U32.TRUNC.NTZ R3, R2 ;  /* 0x0000000200037305 */ /* 0x000064000021f000 */
[----:B0-----:R-:W-:Y:S02]  /*34aa0*/  IMAD.MOV.U32 R2, RZ, RZ, RZ ;  /* 0x000000ffff027224 */ /* 0x001fe400078e00ff */
[----:B-1----:R-:W-:-:S04]  /*34ab0*/  IMAD.MOV R5, RZ, RZ, -R3 ;  /* 0x000000ffff057224 */ /* 0x002fc800078e0a03 */
        /* <DEDUP_REMOVED lines=22> */
.L_x_7031:
[----:B------:R-:W-:Y:S01]  /*34c20*/  UMOV UR4, URZ ;  /* 0x0000003f00047c82 */ /* 0x000fe20008000000 */
[----:B------:R-:W-:Y:S01]  /*34c30*/  UMOV UR5, URZ ;  /* 0x0000003f00057c82 */ /* 0x000fe20008000000 */
[----:B------:R-:W-:Y:S01]  /*34c40*/  ULDC UR6, c[0x0][0xd3c] ;  /* 0x00034f0000067ab9 */ /* 0x000fe20000000800 */
[----:B------:R-:W-:Y:S02]  /*34c50*/  IMAD.MOV.U32 R16, RZ, RZ, R0 ;  /* 0x000000ffff107224 */ /* 0x000fe400078e0000 */
[----:B------:R-:W-:Y:S02]  /*34c60*/  IMAD.U32 R17, RZ, RZ, UR4 ;  /* 0x00000004ff117e24 */ /* 0x000fe4000f8e00ff */
[----:B------:R-:W-:Y:S02]  /*34c70*/  IMAD.U32 R18, RZ, RZ, UR5 ;  /* 0x00000005ff127e24 */ /* 0x000fe4000f8e00ff */
[----:B------:R-:W-:-:S07]  /*34c80*/  IMAD.U32 R19, RZ, RZ, UR6 ;  /* 0x00000006ff137e24 */ /* 0x000fce000f8e00ff */
.L_x_7039:
        /* <DEDUP_REMOVED lines=10> */
.L_x_7028:
[----:B------:R-:W-:Y:S02]  /*34d30*/  ULDC UR4, c[0x0][0xd3c] ;  /* 0x00034f0000047ab9 */ /* 0x000fe40000000800 */
[----:B0-----:R-:W-:-:S13]  /*34d40*/  ISETP.GE.AND P0, PT, R19, UR4, PT ;  /* 0x0000000413007c0c */ /* 0x001fda000bf06270 */
[----:B------:R-:W-:Y:S05]  /*34d50*/  @!P0 BRA `(.L_x_7040) ;  /* 0xffffff8400588947 */ /* 0x000fea000383ffff */
[----:B------:R-:W-:Y:S05]  /*34d60*/  BSYNC B8 ;  /* 0x0000000000087941 */ /* 0x000fea0003800000 */
.L_x_6911:
[----:B0-----:R-:W5:Y:S01]  /*34d70*/  LDL.LU R0, [R1+0x438] ;  /* 0x0004380001007983 */ /* 0x001f620000300800 */
        /* <DEDUP_REMOVED lines=11> */
.L_x_7193:
[----:B------:R-:W-:Y:S05]  /*34e30*/  BSYNC B0 ;  /* 0x0000000000007941 */ /* 0x000fea0003800000 */
.L_x_7041:
[----:B------:R-:W-:-:S03]  /*34e40*/  UMOV UR4, 0xffffffff ;  /* 0xffffffff00047882 */ /* 0x000fc60000000000 */
[----:B------:R-:W-:Y:S05]  /*34e50*/  BRA.DIV UR4, `(.L_x_7043) ;  /* 0x0000004a04d87947 */ /* 0x000fea000b800000 */
[----:B------:R-:W0:Y:S02]  /*34e60*/  S2R R0, SR_TID.X ;  /* 0x0000000000007919 */ /* 0x000e240000002100 */
[----:B0-----:R-:W-:-:S04]  /*34e70*/  SHF.R.U32.HI R0, RZ, 0x5, R0 ;  /* 0x00000005ff007819 */ /* 0x001fc80000011600 */
[----:B------:R-:W-:-:S05]  /*34e80*/  LOP3.LUT R0, R0, 0x3, RZ, 0xc0, !PT ;  /* 0x0000000300007812 */ /* 0x000fca00078ec0ff */
[----:B------:R0:W0:Y:S02]  /*34e90*/  SHFL.IDX PT, R14, R0, RZ, 0x1f ;  /* 0x00001fff000e7589 */ /* 0x00002400000e0000 */
.L_x_7196:
[----:B0-----:R-:W-:-:S13]  /*34ea0*/  ISETP.NE.AND P0, PT, R14, RZ, PT ;  /* 0x000000ff0e00720c */ /* 0x001fda0003f05270 */
[----:B------:R-:W-:Y:S05]  /*34eb0*/  @P0 BRA `(.L_x_6680) ;  /* 0x0000000000880947 */ /* 0x000fea0003800000 */
[----:B------:R-:W-:-:S03]  /*34ec0*/  UMOV UR4, 0xffffffff ;  /* 0xffffffff00047882 */ /* 0x000fc60000000000 */
[----:B------:R-:W-:Y:S05]  /*34ed0*/  BRA.DIV UR4, `(.L_x_7044) ;  /* 0x0000004a04ec7947 */ /* 0x000fea000b800000 */
[----:B------:R-:W-:-:S13]  /*34ee0*/  ELECT P6, URZ, PT ;  /* 0x00000000003f782f */ /* 0x000fda00038c0000 */
.L_x_7199:
[----:B------:R-:W-:Y:S05]  /*34ef0*/  @!P6 BRA `(.L_x_6680) ;  /* 0x000000000078e947 */ /* 0x000fea0003800000 */
[----:B------:R-:W-:-:S06]  /*34f00*/  ULOP3.LUT UR4, UR36, 0x2, URZ, 0xfc, !UPT ;  /* 0x0000000224047892 */ /* 0x000fcc000f8efc3f */
[----:B------:R-:W-:-:S05]  /*34f10*/  IMAD.U32 R0, RZ, RZ, UR4 ;  /* 0x00000004ff007e24 */ /* 0x000fca000f8e00ff */
[----:B------:R-:W-:-:S13]  /*34f20*/  ISETP.NE.AND P0, PT, R0, 0x3, PT ;  /* 0x000000030000780c */ /* 0x000fda0003f05270 */
[----:B------:R-:W-:Y:S05]  /*34f30*/  @!P0 BRA `(.L_x_7045) ;  /* 0x0000000000048947 */ /* 0x000fea0003800000 */
[----:B------:R-:W-:Y:S01]  /*34f40*/  BPT.TRAP 0x1 ;  /* 0x000000040000795c */ /* 0x000fe20000300000 */
.L_x_7045:
[C---:B------:R-:W-:Y:S01]  /*34f50*/  IMAD R5, R25.reuse, 0x8, R4 ;  /* 0x0000000819057824 */ /* 0x040fe200078e0204 */
[----:B------:R-:W-:Y:S01]  /*34f60*/  SHF.L.U32 R0, R28, 0x1f, RZ ;  /* 0x0000001f1c007819 */ /* 0x000fe200000006ff */
[----:B------:R-:W-:-:S03]  /*34f70*/  VIADD R25, R25, 0x1 ;  /* 0x0000000119197836 */ /* 0x000fc60000000000 */
[----:B------:R-:W0:Y:S02]  /*34f80*/  SYNCS.PHASECHK.TRANS64.TRYWAIT P1, [R5+URZ+0x38840], R0 ;  /* 0x03884000050075a7 */ /* 0x000e24000802017f */
[----:B------:R-:W-:-:S04]  /*34f90*/  ISETP.NE.AND P2, PT, R25, 0x2, PT ;  /* 0x000000021900780c */ /* 0x000fc80003f45270 */
[----:B------:R-:W-:Y:S01]  /*34fa0*/  SEL R3, RZ, 0x1, P2 ;  /* 0x00000001ff037807 */ /* 0x000fe20001000000 */
[----:B0-----:R-:W-:Y:S08]  /*34fb0*/  @!P1 BRA `(.L_x_7046) ;  /* 0x0000004800d49947 */ /* 0x001ff00003800000 */
.L_x_7200:
[----:B------:R-:W-:Y:S02]  /*34fc0*/  SEL R25, R25, RZ, P2 ;  /* 0x000000ff19197207 */ /* 0x000fe40001000000 */
[----:B------:R-:W-:Y:S01]  /*34fd0*/  LOP3.LUT R2, R28, R3, RZ, 0x3c, !PT ;  /* 0x000000031c027212 */ /* 0x000fe200078e3cff */
[----:B------:R-:W-:Y:S06]  /*34fe0*/  @!P0 BRA `(.L_x_7047) ;  /* 0x0000000000048947 */ /* 0x000fec0003800000 */
[----:B------:R-:W-:Y:S01]  /*34ff0*/  BPT.TRAP 0x1 ;  /* 0x000000040000795c */ /* 0x000fe20000300000 */
.L_x_7047:
[----:B------:R-:W-:Y:S01]  /*35000*/  IMAD R25, R25, 0x8, R4 ;  /* 0x0000000819197824 */ /* 0x000fe200078e0204 */
[----:B------:R-:W-:-:S04]  /*35010*/  SHF.L.U32 R2, R2, 0x1f, RZ ;  /* 0x0000001f02027819 */ /* 0x000fc800000006ff */
[----:B------:R-:W0:Y:S02]  /*35020*/  SYNCS.PHASECHK.TRANS64.TRYWAIT P1, [R25+URZ+0x38840], R2 ;  /* 0x03884002190075a7 */ /* 0x000e24000802017f */
[----:B0-----:R-:W-:Y:S05]  /*35030*/  @!P1 BRA `(.L_x_7048) ;  /* 0x0000004800c89947 */ /* 0x001fea0003800000 */
.L_x_7201:
[----:B------:R-:W-:Y:S05]  /*35040*/  @!P0 BRA `(.L_x_7049) ;  /* 0x0000000000048947 */ /* 0x000fea0003800000 */
[----:B------:R-:W-:Y:S01]  /*35050*/  BPT.TRAP 0x1 ;  /* 0x000000040000795c */ /* 0x000fe20000300000 */
.L_x_7049:
[----:B------:R-:W0:Y:S02]  /*35060*/  SYNCS.PHASECHK.TRANS64.TRYWAIT P1, [R5+URZ+0x38860], R0 ;  /* 0x03886000050075a7 */ /* 0x000e24000802017f */
[----:B0-----:R-:W-:Y:S05]  /*35070*/  @!P1 BRA `(.L_x_7050) ;  /* 0x0000004800cc9947 */ /* 0x001fea0003800000 */
.L_x_7202:
[----:B------:R-:W-:Y:S05]  /*35080*/  @!P0 BRA `(.L_x_7051) ;  /* 0x0000000000048947 */ /* 0x000fea0003800000 */
[----:B------:R-:W-:Y:S01]  /*35090*/  BPT.TRAP 0x1 ;  /* 0x000000040000795c */ /* 0x000fe20000300000 */
.L_x_7051:
[----:B------:R0:W0:Y:S02]  /*350a0*/  SYNCS.PHASECHK.TRANS64.TRYWAIT P0, [R25+URZ+0x38860], R2 ;  /* 0x03886002190075a7 */ /* 0x000024000800017f */
[----:B0-----:R-:W-:Y:S05]  /*350b0*/  @!P0 NANOSLEEP.SYNCS 0x989680 ;  /* 0x009896800000895d */ /* 0x001fea0003900000 */
[----:B------:R-:W0:Y:S02]  /*350c0*/  @!P0 SYNCS.PHASECHK.TRANS64 P0, [R25+URZ+0x38860], R2 ;  /* 0x03886002190085a7 */ /* 0x000e24000800007f */
[----:B0-----:R-:W-:Y:S05]  /*350d0*/  @!P0 BRA `(.L_x_7051) ;  /* 0xfffffffc00f08947 */ /* 0x001fea000383ffff */
.L_x_6680:
[----:B------:R-:W-:Y:S05]  /*350e0*/  BSYNC B9 ;  /* 0x0000000000097941 */ /* 0x000fea0003800000 */
.L_x_6677:
[----:B------:R-:W-:Y:S05]  /*350f0*/  EXIT ;  /* 0x000000000000794d */ /* 0x000fea0003800000 */
.L_x_6704:
[----:B0-----:R0:W1:Y:S02]  /*35100*/  SYNCS.PHASECHK.TRANS64.TRYWAIT P5, [R61+URZ+0x38890], R70 ;  /* 0x038890463d0075a7 */ /* 0x00106400080a017f */
[----:B-1----:R-:W-:Y:S05]  /*35110*/  @!P5 NANOSLEEP.SYNCS 0x989680 ;  /* 0x009896800000d95d */ /* 0x002fea0003900000 */
[----:B------:R-:W1:Y:S02]  /*35120*/  @!P5 SYNCS.PHASECHK.TRANS64 P5, [R61+URZ+0x38890], R70 ;  /* 0x038890463d00d5a7 */ /* 0x000e6400080a007f */
[----:B-1----:R-:W-:Y:S05]  /*35130*/  @!P5 BRA `(.L_x_6704) ;  /* 0xfffffffc00f0d947 */ /* 0x002fea000383ffff */
[----:B------:R-:W-:Y:S05]  /*35140*/  BRA `(.L_x_7052) ;  /* 0xfffffcdc00047947 */ /* 0x000fea000383ffff */
.L_x_6705:
        /* <DEDUP_REMOVED lines=8> */
.L_x_7054:
[----:B------:R-:W-:Y:S05]  /*351d0*/  BSYNC B1 ;  /* 0x0000000000017941 */ /* 0x000fea0003800000 */
.L_x_7053:
        /* <DEDUP_REMOVED lines=8> */
.L_x_7055:
[----:B------:R-:W-:Y:S05]  /*35260*/  BRA `(.L_x_7056) ;  /* 0xfffffcd800d07947 */ /* 0x000fea000383ffff */
.L_x_6715:
[----:B0-----:R0:W1:Y:S02]  /*35270*/  SYNCS.PHASECHK.TRANS64.TRYWAIT P6, [R61+URZ+0x38890], R70 ;  /* 0x038890463d0075a7 */ /* 0x00106400080c017f */
[----:B-1----:R-:W-:Y:S05]  /*35280*/  @!P6 NANOSLEEP.SYNCS 0x989680 ;  /* 0x009896800000e95d */ /* 0x002fea0003900000 */
[----:B------:R-:W1:Y:S02]  /*35290*/  @!P6 SYNCS.PHASECHK.TRANS64 P6, [R61+URZ+0x38890], R70 ;  /* 0x038890463d00e5a7 */ /* 0x000e6400080c007f */
[----:B-1----:R-:W-:Y:S05]  /*352a0*/  @!P6 BRA `(.L_x_6715) ;  /* 0xfffffffc00f0e947 */ /* 0x002fea000383ffff */
[----:B------:R-:W-:Y:S05]  /*352b0*/  BRA `(.L_x_7057) ;  /* 0xfffffce400547947 */ /* 0x000fea000383ffff */
.L_x_6716:
        /* <DEDUP_REMOVED lines=8> */
.L_x_7059:
[----:B------:R-:W-:Y:S05]  /*35340*/  BSYNC B1 ;  /* 0x0000000000017941 */ /* 0x000fea0003800000 */
.L_x_7058:
        /* <DEDUP_REMOVED lines=8> */
.L_x_7060:
[----:B------:R-:W-:Y:S01]  /*353d0*/  IMAD.MOV.U32 R67, RZ, RZ, R14 ;  /* 0x000000ffff437224 */ /* 0x000fe200078e000e */
[----:B------:R-:W-:Y:S06]  /*353e0*/  BRA `(.L_x_7061) ;  /* 0xfffffce4001c7947 */ /* 0x000fec000383ffff */
.L_x_6721:
[----:B0-----:R0:W1:Y:S02]  /*353f0*/  SYNCS.PHASECHK.TRANS64.TRYWAIT P0, [R61+URZ+0x38890], R70 ;  /* 0x038890463d0075a7 */ /* 0x001064000800017f */
[----:B-1----:R-:W-:Y:S05]  /*35400*/  @!P0 NANOSLEEP.SYNCS 0x989680 ;  /* 0x009896800000895d */ /* 0x002fea0003900000 */
[----:B------:R-:W1:Y:S02]  /*35410*/  @!P0 SYNCS.PHASECHK.TRANS64 P0, [R61+URZ+0x38890], R70 ;  /* 0x038890463d0085a7 */ /* 0x000e64000800007f */
[----:B-1----:R-:W-:Y:S05]  /*35420*/  @!P0 BRA `(.L_x_6721) ;  /* 0xfffffffc00f08947 */ /* 0x002fea000383ffff */
[----:B------:R-:W-:Y:S05]  /*35430*/  BRA `(.L_x_7062) ;  /* 0xfffffcec001c7947 */ /* 0x000fea000383ffff */
.L_x_6722:
[----:B------:R-:W-:Y:S01]  /*35440*/  BSSY B1, `(.L_x_7063) ;  /* 0x0000007000017945 */ /* 0x000fe20003800000 */
[----:B------:R-:W-:Y:S02]  /*35450*/  IMAD.MOV.U32 R12, RZ, RZ, RZ ;  /* 0x000000ffff0c7224 */ /* 0x000fe400078e00ff */
[----:B------:R-:W-:Y:S02]  /*35460*/  IMAD.MOV.U32 R11, RZ, RZ, 0x1c1f ;  /* 0x00001c1fff0b7424 */ /* 0x000fe400078e00ff */
[----:B------:R-:W-:-:S07]  /*35470*/  IMAD.MOV.U32 R15, RZ, RZ, -0x1 ;  /* 0xffffffffff0f7424 */ /* 0x000fce00078e00ff */
[----:B0-----:R-:W-:Y:S05]  /*35480*/  WARPSYNC.COLLECTIVE R15, `(.L_x_7064) ;  /* 0x000000000f087348 */ /* 0x001fea0003c00000 */
[----:B------:R1:W2:Y:S02]  /*35490*/  SHFL.IDX P6, R14, R13, R12, R11 ;  /* 0x0000000c0d0e7389 */ /* 0x0002a400000c000b */
[----:B012---:R-:W-:Y:S01]  /*354a0*/  ENDCOLLECTIVE ;  /* 0x000000000000791b */ /* 0x007fe20003800000 */
.L_x_7064:
[----:B------:R-:W-:Y:S05]  /*354b0*/  BSYNC B1 ;  /* 0x0000000000017941 */ /* 0x000fea0003800000 */
.L_x_7063:
        /* <DEDUP_REMOVED lines=8> */
.L_x_7065:
[----:B------:R-:W-:Y:S05]  /*35540*/  BRA `(.L_x_7066) ;  /* 0xfffffcec00447947 */ /* 0x000fea000383ffff */
.L_x_6725:
[----:B-1----:R1:W4:Y:S02]  /*35550*/  SYNCS.PHASECHK.TRANS64.TRYWAIT P5, [R61+URZ+0x388b0], R70 ;  /* 0x0388b0463d0075a7 */ /* 0x00232400080a017f */
[----:B----4-:R-:W-:Y:S05]  /*35560*/  @!P5 NANOSLEEP.SYNCS 0x989680 ;  /* 0x009896800000d95d */ /* 0x010fea0003900000 */
[----:B------:R-:W4:Y:S02]  /*35570*/  @!P5 SYNCS.PHASECHK.TRANS64 P5, [R61+URZ+0x388b0], R70 ;  /* 0x0388b0463d00d5a7 */ /* 0x000f2400080a007f */
[----:B----4-:R-:W-:Y:S05]  /*35580*/  @!P5 BRA `(.L_x_6725) ;  /* 0xfffffffc00f0d947 */ /* 0x010fea000383ffff */
[----:B------:R-:W-:Y:S05]  /*35590*/  BRA `(.L_x_7067) ;  /* 0xfffffcec00cc7947 */ /* 0x000fea000383ffff */
.L_x_6767:
        /* <DEDUP_REMOVED lines=8> */
.L_x_7069:
[----:B------:R-:W-:Y:S05]  /*35620*/  BSYNC B1 ;  /* 0x0000000000017941 */ /* 0x000fea0003800000 */
.L_x_7068:
        /* <DEDUP_REMOVED lines=8> */
.L_x_7070:
[----:B------:R-:W-:Y:S02]  /*356b0*/  IMAD.MOV.U32 R13, RZ, RZ, R67 ;  /* 0x000000ffff0d7224 */ /* 0x000fe400078e0043 */
[----:B------:R-:W-:-:S07]  /*356c0*/  IMAD.MOV.U32 R6, RZ, RZ, R14 ;  /* 0x000000ffff067224 */ /* 0x000fce00078e000e */
[----:B------:R-:W-:Y:S05]  /*356d0*/  WARPSYNC.COLLECTIVE R15, `(.L_x_7071) ;  /* 0x000000000f087348 */ /* 0x000fea0003c00000 */
[----:B------:R0:W1:Y:S02]  /*356e0*/  SHFL.IDX P6, R14, R13, R12, R11 ;  /* 0x0000000c0d0e7389 */ /* 0x00006400000c000b */
[----:B01----:R-:W-:Y:S01]  /*356f0*/  ENDCOLLECTIVE ;  /* 0x000000000000791b */ /* 0x003fe20003800000 */
.L_x_7071:
[----:B------:R-:W-:Y:S02]  /*35700*/  IMAD.MOV.U32 R13, RZ, RZ, R66 ;  /* 0x000000ffff0d7224 */ /* 0x000fe400078e0042 */
[----:B------:R-:W-:-:S07]  /*35710*/  IMAD.MOV.U32 R7, RZ, RZ, R14 ;  /* 0x000000ffff077224 */ /* 0x000fce00078e000e */
[----:B------:R-:W-:Y:S05]  /*35720*/  WARPSYNC.COLLECTIVE R15, `(.L_x_7072) ;  /* 0x000000000f087348 */ /* 0x000fea0003c00000 */
[----:B------:R0:W1:Y:S02]  /*35730*/  SHFL.IDX P6, R14, R13, R12, R11 ;  /* 0x0000000c0d0e7389 */ /* 0x00006400000c000b */
[----:B01----:R-:W-:Y:S01]  /*35740*/  ENDCOLLECTIVE ;  /* 0x000000000000791b */ /* 0x003fe20003800000 */
.L_x_7072:
[----:B------:R-:W-:Y:S01]  /*35750*/  IMAD.MOV.U32 R8, RZ, RZ, R14 ;  /* 0x000000ffff087224 */ /* 0x000fe200078e000e */
[----:B------:R-:W-:Y:S06]  /*35760*/  BRA `(.L_x_7073) ;  /* 0xfffffd9000547947 */ /* 0x000fec000383ffff */
.L_x_6770:
[----:B------:R-:W-:Y:S01]  /*35770*/  BSSY B1, `(.L_x_7074) ;  /* 0x0000008000017945 */ /* 0x000fe20003800000 */
[----:B------:R-:W-:Y:S02]  /*35780*/  IMAD.MOV.U32 R13, RZ, RZ, R36 ;  /* 0x000000ffff0d7224 */ /* 0x000fe400078e0024 */
[----:B------:R-:W-:Y:S02]  /*35790*/  IMAD.MOV.U32 R12, RZ, RZ, 0x1 ;  /* 0x00000001ff0c7424 */ /* 0x000fe400078e00ff */
[----:B------:R-:W-:Y:S02]  /*357a0*/  IMAD.MOV.U32 R11, RZ, RZ, 0x1c1f ;  /* 0x00001c1fff0b7424 */ /* 0x000fe400078e00ff */
[----:B------:R-:W-:-:S07]  /*357b0*/  IMAD.MOV.U32 R15, RZ, RZ, -0x1 ;  /* 0xffffffffff0f7424 */ /* 0x000fce00078e00ff */
[----:B0--34-:R-:W-:Y:S05]  /*357c0*/  WARPSYNC.COLLECTIVE R15, `(.L_x_7075) ;  /* 0x000000000f087348 */ /* 0x019fea0003c00000 */
[----:B------:R1:W2:Y:S02]  /*357d0*/  SHFL.IDX P6, R14, R13, R12, R11 ;  /* 0x0000000c0d0e7389 */ /* 0x0002a400000c000b */
[----:B01234-:R-:W-:Y:S01]  /*357e0*/  ENDCOLLECTIVE ;  /* 0x000000000000791b */ /* 0x01ffe20003800000 */
.L_x_7075:
[----:B------:R-:W-:Y:S05]  /*357f0*/  BSYNC B1 ;  /* 0x0000000000017941 */ /* 0x000fea0003800000 */
.L_x_7074:
        /* <DEDUP_REMOVED lines=8> */
.L_x_7076:
[----:B------:R-:W-:Y:S02]  /*35880*/  IMAD.MOV.U32 R13, RZ, RZ, R67 ;  /* 0x000000ffff0d7224 */ /* 0x000fe400078e0043 */
[----:B------:R-:W-:-:S07]  /*35890*/  IMAD.MOV.U32 R6, RZ, RZ, R14 ;  /* 0x000000ffff067224 */ /* 0x000fce00078e000e */
[----:B------:R-:W-:Y:S05]  /*358a0*/  WARPSYNC.COLLECTIVE R15, `(.L_x_7077) ;  /* 0x000000000f087348 */ /* 0x000fea0003c00000 */
[----:B------:R0:W1:Y:S02]  /*358b0*/  SHFL.IDX P6, R14, R13, R12, R11 ;  /* 0x0000000c0d0e7389 */ /* 0x00006400000c000b */
[----:B01----:R-:W-:Y:S01]  /*358c0*/  ENDCOLLECTIVE ;  /* 0x000000000000791b */ /* 0x003fe20003800000 */
.L_x_7077:
[----:B------:R-:W-:Y:S02]  /*358d0*/  IMAD.MOV.U32 R13, RZ, RZ, R66 ;  /* 0x000000ffff0d7224 */ /* 0x000fe400078e0042 */
[----:B------:R-:W-:-:S07]  /*358e0*/  IMAD.MOV.U32 R7, RZ, RZ, R14 ;  /* 0x000000ffff077224 */ /* 0x000fce00078e000e */
[----:B------:R-:W-:Y:S05]  /*358f0*/  WARPSYNC.COLLECTIVE R15, `(.L_x_7078) ;  /* 0x000000000f087348 */ /* 0x000fea0003c00000 */
[----:B------:R0:W1:Y:S02]  /*35900*/  SHFL.IDX P6, R14, R13, R12, R11 ;  /* 0x0000000c0d0e7389 */ /* 0x00006400000c000b */
[----:B01----:R-:W-:Y:S01]  /*35910*/  ENDCOLLECTIVE ;  /* 0x000000000000791b */ /* 0x003fe20003800000 */
.L_x_7078:
[----:B------:R-:W-:Y:S05]  /*35920*/  BRA `(.L_x_7079) ;  /* 0xfffffd9000c07947 */ /* 0x000fea000383ffff */
.L_x_6774:
[----:B-1----:R1:W4:Y:S02]  /*35930*/  SYNCS.PHASECHK.TRANS64.TRYWAIT P0, [R2+URZ+0x38800], R67 ;  /* 0x03880043020075a7 */ /* 0x002324000800017f */
[----:B----4-:R-:W-:Y:S05]  /*35940*/  @!P0 NANOSLEEP.SYNCS 0x989680 ;  /* 0x009896800000895d */ /* 0x010fea0003900000 */
[----:B------:R-:W4:Y:S02]  /*35950*/  @!P0 SYNCS.PHASECHK.TRANS64 P0, [R2+URZ+0x38800], R67 ;  /* 0x03880043020085a7 */ /* 0x000f24000800007f */
[----:B----4-:R-:W-:Y:S05]  /*35960*/  @!P0 BRA `(.L_x_6774) ;  /* 0xfffffffc00f08947 */ /* 0x010fea000383ffff */
[----:B------:R-:W-:Y:S05]  /*35970*/  BRA `(.L_x_7080) ;  /* 0xfffffd94004c7947 */ /* 0x000fea000383ffff */
.L_x_6782:
        /* <DEDUP_REMOVED lines=9> */
.L_x_7082:
[----:B------:R-:W-:Y:S05]  /*35a10*/  BSYNC B1 ;  /* 0x0000000000017941 */ /* 0x000fea0003800000 */
.L_x_7081:
        /* <DEDUP_REMOVED lines=10> */
.L_x_7083:
        /* <DEDUP_REMOVED lines=8> */
.L_x_7084:
[----:B------:R-:W-:-:S05]  /*35b40*/  @!P1 IADD3 R8, P2, R4, R7, RZ ;  /* 0x0000000704089210 */ /* 0x000fca0007f5e0ff */
[----:B------:R-:W-:Y:S02]  /*35b50*/  @!P1 IMAD.X R9, R3, 0x1, R6, P2 ;  /* 0x0000000103099824 */ /* 0x000fe400010e0606 */
[----:B------:R-:W-:Y:S02]  /*35b60*/  IMAD.MOV.U32 R13, RZ, RZ, R68 ;  /* 0x000000ffff0d7224 */ /* 0x000fe400078e0044 */
[----:B------:R-:W-:-:S07]  /*35b70*/  IMAD.MOV.U32 R5, RZ, RZ, R14 ;  /* 0x000000ffff057224 */ /* 0x000fce00078e000e */
[----:B------:R-:W-:Y:S05]  /*35b80*/  WARPSYNC.COLLECTIVE R15, `(.L_x_7085) ;  /* 0x000000000f087348 */ /* 0x000fea0003c00000 */
[----:B------:R0:W1:Y:S02]  /*35b90*/  SHFL.IDX P6, R14, R13, R12, R11 ;  /* 0x0000000c0d0e7389 */ /* 0x00006400000c000b */
[----:B01----:R-:W-:Y:S01]  /*35ba0*/  ENDCOLLECTIVE ;  /* 0x000000000000791b */ /* 0x003fe20003800000 */
.L_x_7085:
[----:B------:R-:W2:Y:S01]  /*35bb0*/  @!P1 LD.E.128 R8, desc[UR46][R8.64] ;  /* 0x0000002e08089980 */ /* 0x000ea2000c101d00 */
[----:B------:R-:W-:-:S05]  /*35bc0*/  @!P1 IADD3 R4, P2, R14, R7, RZ ;  /* 0x000000070e049210 */ /* 0x000fca0007f5e0ff */
[----:B------:R-:W-:-:S06]  /*35bd0*/  @!P1 IMAD.X R5, R5, 0x1, R6, P2 ;  /* 0x0000000105059824 */ /* 0x000fcc00010e0606 */
[----:B------:R-:W5:Y:S01]  /*35be0*/  @!P1 LD.E.128 R4, desc[UR46][R4.64] ;  /* 0x0000002e04049980 */ /* 0x000f62000c101d00 */
[----:B------:R-:W-:Y:S01]  /*35bf0*/  CS2R R20, SRZ ;  /* 0x0000000000147805 */ /* 0x000fe2000001ff00 */
[----:B------:R-:W-:Y:S01]  /*35c00*/  IMAD.MOV.U32 R13, RZ, RZ, R26 ;  /* 0x000000ffff0d7224 */ /* 0x000fe200078e001a */
[----:B------:R-:W-:Y:S01]  /*35c10*/  CS2R R58, SRZ ;  /* 0x00000000003a7805 */ /* 0x000fe2000001ff00 */
[----:B------:R-:W-:Y:S01]  /*35c20*/  IMAD.MOV.U32 R12, RZ, RZ, 0x1 ;  /* 0x00000001ff0c7424 */ /* 0x000fe200078e00ff */
[----:B------:R-:W-:Y:S02]  /*35c30*/  CS2R R66, SRZ ;  /* 0x0000000000427805 */ /* 0x000fe4000001ff00 */
[----:B------:R-:W-:Y:S01]  /*35c40*/  CS2R R64, SRZ ;  /* 0x0000000000407805 */ /* 0x000fe2000001ff00 */
[----:B--2---:R-:W-:Y:S02]  /*35c50*/  @!P1 IMAD.MOV.U32 R21, RZ, RZ, R11 ;  /* 0x000000ffff159224 */ /* 0x004fe400078e000b */
[----:B------:R-:W-:-:S02]  /*35c60*/  IMAD.MOV.U32 R11, RZ, RZ, 0x1c1f ;  /* 0x00001c1fff0b7424 */ /* 0x000fc400078e00ff */
[----:B------:R-:W-:Y:S02]  /*35c70*/  @!P1 IMAD.MOV.U32 R20, RZ, RZ, R10 ;  /* 0x000000ffff149224 */ /* 0x000fe400078e000a */
[----:B------:R-:W-:-:S07]  /*35c80*/  @!P1 IMAD.MOV.U32 R59, RZ, RZ, R9 ;  /* 0x000000ffff3b9224 */ /* 0x000fce00078e0009 */
[----:B-----5:R-:W-:Y:S05]  /*35c90*/  WARPSYNC.COLLECTIVE R15, `(.L_x_7086) ;  /* 0x000000000f087348 */ /* 0x020fea0003c00000 */
[----:B------:R0:W1:Y:S02]  /*35ca0*/  SHFL.IDX P6, R14, R13, R12, R11 ;  /* 0x0000000c0d0e7389 */ /* 0x00006400000c000b */
[----:B01---5:R-:W-:Y:S01]  /*35cb0*/  ENDCOLLECTIVE ;  /* 0x000000000000791b */ /* 0x023fe20003800000 */
.L_x_7086:
[----:B------:R-:W-:Y:S02]  /*35cc0*/  IMAD.MOV.U32 R3, RZ, RZ, R20 ;  /* 0x000000ffff037224 */ /* 0x000fe400078e0014 */
[----:B------:R-:W-:Y:S02]  /*35cd0*/  @!P1 IMAD.MOV.U32 R58, RZ, RZ, R8 ;  /* 0x000000ffff3a9224 */ /* 0x000fe400078e0008 */
[----:B------:R-:W-:Y:S01]  /*35ce0*/  IMAD.MOV.U32 R9, RZ, RZ, R59 ;  /* 0x000000ffff097224 */ /* 0x000fe200078e003b */
[----:B------:R-:W-:Y:S01]  /*35cf0*/  PRMT R82, R3, 0x7610, R82 ;  /* 0x0000761003527816 */ /* 0x000fe20000000052 */
[----:B------:R-:W-:Y:S02]  /*35d00*/  IMAD.MOV.U32 R10, RZ, RZ, R21 ;  /* 0x000000ffff0a7224 */ /* 0x000fe400078e0015 */
[----:B------:R-:W-:-:S03]  /*35d10*/  IMAD.MOV.U32 R8, RZ, RZ, R58 ;  /* 0x000000ffff087224 */ /* 0x000fc600078e003a */
[----:B------:R-:W-:Y:S01]  /*35d20*/  PRMT R74, R74, 0x5410, R10 ;  /* 0x000054104a4a7816 */ /* 0x000fe2000000000a */
[--C-:B------:R-:W-:Y:S01]  /*35d30*/  IMAD.MOV.U32 R13, RZ, RZ, R36.reuse ;  /* 0x000000ffff0d7224 */ /* 0x100fe200078e0024 */
[----:B------:R-:W-:Y:S01]  /*35d40*/  PRMT R36, R9, 0x7610, R36 ;  /* 0x0000761009247816 */ /* 0x000fe20000000024 */
[----:B------:R-:W-:Y:S01]  /*35d50*/  @!P1 IMAD.MOV.U32 R66, RZ, RZ, R4 ;  /* 0x000000ffff429224 */ /* 0x000fe200078e0004 */
[----:B------:R-:W-:Y:S01]  /*35d60*/  PRMT R69, R8, 0x7610, R69 ;  /* 0x0000761008457816 */ /* 0x000fe20000000045 */
[----:B------:R-:W-:Y:S02]  /*35d70*/  @!P1 IMAD.MOV.U32 R67, RZ, RZ, R5 ;  /* 0x000000ffff439224 */ /* 0x000fe400078e0005 */
[----:B------:R-:W-:Y:S02]  /*35d80*/  @!P1 IMAD.MOV.U32 R64, RZ, RZ, R6 ;  /* 0x000000ffff409224 */ /* 0x000fe400078e0006 */
[----:B------:R-:W-:Y:S02]  /*35d90*/  @!P1 IMAD.MOV.U32 R65, RZ, RZ, R7 ;  /* 0x000000ffff419224 */ /* 0x000fe400078e0007 */
[----:B------:R-:W-:-:S07]  /*35da0*/  IMAD.MOV.U32 R3, RZ, RZ, R14 ;  /* 0x000000ffff037224 */ /* 0x000fce00078e000e */
[----:B------:R-:W-:Y:S05]  /*35db0*/  WARPSYNC.COLLECTIVE R15, `(.L_x_7087) ;  /* 0x000000000f087348 */ /* 0x000fea0003c00000 */
[----:B------:R0:W1:Y:S02]  /*35dc0*/  SHFL.IDX P6, R14, R13, R12, R11 ;  /* 0x0000000c0d0e7389 */ /* 0x00006400000c000b */
[----:B01----:R-:W-:Y:S01]  /*35dd0*/  ENDCOLLECTIVE ;  /* 0x000000000000791b */ /* 0x003fe20003800000 */
.L_x_7087:
[----:B------:R-:W-:Y:S02]  /*35de0*/  IMAD.MOV.U32 R6, RZ, RZ, R66 ;  /* 0x000000ffff067224 */ /* 0x000fe400078e0042 */
[----:B------:R-:W-:Y:S02]  /*35df0*/  IMAD.MOV.U32 R7, RZ, RZ, R67 ;  /* 0x000000ffff077224 */ /* 0x000fe400078e0043 */
[----:B------:R-:W-:Y:S01]  /*35e00*/  IMAD.MOV.U32 R4, RZ, RZ, R64 ;  /* 0x000000ffff047224 */ /* 0x000fe200078e0040 */
[----:B------:R-:W-:Y:S01]  /*35e10*/  PRMT R87, R6, 0x7610, R87 ;  /* 0x0000761006577816 */ /* 0x000fe20000000057 */
[----:B------:R-:W-:Y:S01]  /*35e20*/  IMAD.MOV.U32 R5, RZ, RZ, R65 ;  /* 0x000000ffff057224 */ /* 0x000fe200078e0041 */
[----:B------:R-:W-:Y:S02]  /*35e30*/  PRMT R88, R7, 0x7610, R88 ;  /* 0x0000761007587816 */ /* 0x000fe40000000058 */
[----:B------:R-:W-:Y:S02]  /*35e40*/  CS2R R6, SRZ ;  /* 0x0000000000067805 */ /* 0x000fe4000001ff00 */
[----:B------:R-:W-:-:S02]  /*35e50*/  PRMT R36, R36, 0x5410, R4 ;  /* 0x0000541024247816 */ /* 0x000fc40000000004 */
[----:B------:R-:W-:Y:S01]  /*35e60*/  PRMT R86, R5, 0x7610, R86 ;  /* 0x0000761005567816 */ /* 0x000fe20000000056 */
[----:B------:R-:W-:Y:S02]  /*35e70*/  IMAD.MOV.U32 R13, RZ, RZ, R25 ;  /* 0x000000ffff0d7224 */ /* 0x000fe400078e0019 */
[----:B------:R-:W-:-:S07]  /*35e80*/  IMAD.MOV.U32 R24, RZ, RZ, R14 ;  /* 0x000000ffff187224 */ /* 0x000fce00078e000e */
[----:B------:R-:W-:Y:S05]  /*35e90*/  WARPSYNC.COLLECTIVE R15, `(.L_x_7088) ;  /* 0x000000000f087348 */ /* 0x000fea0003c00000 */
[----:B------:R0:W1:Y:S02]  /*35ea0*/  SHFL.IDX P6, R14, R13, R12, R11 ;  /* 0x0000000c0d0e7389 */ /* 0x00006400000c000b */
[----:B01----:R-:W-:Y:S01]  /*35eb0*/  ENDCOLLECTIVE ;  /* 0x000000000000791b */ /* 0x003fe20003800000 */
.L_x_7088:
[----:B------:R-:W-:Y:S02]  /*35ec0*/  IMAD.MOV.U32 R13, RZ, RZ, R68 ;  /* 0x000000ffff0d7224 */ /* 0x000fe400078e0044 */
[----:B------:R-:W-:-:S07]  /*35ed0*/  IMAD.MOV.U32 R25, RZ, RZ, R14 ;  /* 0x000000ffff197224 */ /* 0x000fce00078e000e */
[----:B------:R-:W-:Y:S05]  /*35ee0*/  WARPSYNC.COLLECTIVE R15, `(.L_x_7089) ;  /* 0x000000000f087348 */ /* 0x000fea0003c00000 */
[----:B------:R0:W1:Y:S02]  /*35ef0*/  SHFL.IDX P6, R14, R13, R12, R11 ;  /* 0x0000000c0d0e7389 */ /* 0x00006400000c000b */
[----:B01----:R-:W-:Y:S01]  /*35f00*/  ENDCOLLECTIVE ;  /* 0x000000000000791b */ /* 0x003fe20003800000 */
.L_x_7089:
[----:B------:R-:W-:Y:S05]  /*35f10*/  BRA `(.L_x_7090) ;  /* 0xfffffda000cc7947 */ /* 0x000fea000383ffff */
.L_x_6786:
[----:B0-----:R0:W1:Y:S02]  /*35f20*/  SYNCS.PHASECHK.TRANS64.TRYWAIT P1, [R2+URZ+0x38800], R13 ;  /* 0x0388000d020075a7 */ /* 0x001064000802017f */
[----:B-1----:R-:W-:Y:S05]  /*35f30*/  @!P1 NANOSLEEP.SYNCS 0x989680 ;  /* 0x009896800000995d */ /* 0x002fea0003900000 */
[----:B------:R-:W1:Y:S02]  /*35f40*/  @!P1 SYNCS.PHASECHK.TRANS64 P1, [R2+URZ+0x38800], R13 ;  /* 0x0388000d020095a7 */ /* 0x000e64000802007f */
[----:B-1----:R-:W-:Y:S05]  /*35f50*/  @!P1 BRA `(.L_x_6786) ;  /* 0xfffffffc00f09947 */ /* 0x002fea000383ffff */
[----:B------:R-:W-:Y:S05]  /*35f60*/  BRA `(.L_x_7091) ;  /* 0xfffffda400287947 */ /* 0x000fea000383ffff */
.L_x_6800:
[----:B-1----:R1:W2:Y:S02]  /*35f70*/  SYNCS.PHASECHK.TRANS64.TRYWAIT P0, [R6+URZ], R7 ;  /* 0x00000007060075a7 */ /* 0x0022a4000800017f */
[----:B--2---:R-:W-:Y:S05]  /*35f80*/  @!P0 NANOSLEEP.SYNCS 0x989680 ;  /* 0x009896800000895d */ /* 0x004fea0003900000 */
[----:B------:R-:W2:Y:S02]  /*35f90*/  @!P0 SYNCS.PHASECHK.TRANS64 P0, [R6+URZ], R7 ;  /* 0x00000007060085a7 */ /* 0x000ea4000800007f */
[----:B--2---:R-:W-:Y:S05]  /*35fa0*/  @!P0 BRA `(.L_x_6800) ;  /* 0xfffffffc00f08947 */ /* 0x004fea000383ffff */
[----:B------:R-:W-:Y:S05]  /*35fb0*/  BRA `(.L_x_6799) ;  /* 0xfffffdb800fc7947 */ /* 0x000fea000383ffff */
.L_x_6807:
[----:B-1----:R1:W2:Y:S02]  /*35fc0*/  SYNCS.PHASECHK.TRANS64.TRYWAIT P0, [R2+URZ], R3 ;  /* 0x00000003020075a7 */ /* 0x0022a4000800017f */
[----:B--2---:R-:W-:Y:S05]  /*35fd0*/  @!P0 NANOSLEEP.SYNCS 0x989680 ;  /* 0x009896800000895d */ /* 0x004fea0003900000 */
[----:B------:R-:W2:Y:S02]  /*35fe0*/  @!P0 SYNCS.PHASECHK.TRANS64 P0, [R2+URZ], R3 ;  /* 0x00000003020085a7 */ /* 0x000ea4000800007f */
[----:B--2---:R-:W-:Y:S05]  /*35ff0*/  @!P0 BRA `(.L_x_6807) ;  /* 0xfffffffc00f08947 */ /* 0x004fea000383ffff */
[----:B------:R-:W-:Y:S05]  /*36000*/  BRA `(.L_x_6806) ;  /* 0xfffffdc000087947 */ /* 0x000fea000383ffff */
.L_x_6838:
[----:B-1----:R1:W2:Y:S02]  /*36010*/  SYNCS.PHASECHK.TRANS64.TRYWAIT P0, [R6+URZ], R7 ;  /* 0x00000007060075a7 */ /* 0x0022a4000800017f */
[----:B--2---:R-:W-:Y:S05]  /*36020*/  @!P0 NANOSLEEP.SYNCS 0x989680 ;  /* 0x009896800000895d */ /* 0x004fea0003900000 */
[----:B------:R-:W2:Y:S02]  /*36030*/  @!P0 SYNCS.PHASECHK.TRANS64 P0, [R6+URZ], R7 ;  /* 0x00000007060085a7 */ /* 0x000ea4000800007f */
[----:B--2---:R-:W-:Y:S05]  /*36040*/  @!P0 BRA `(.L_x_6838) ;  /* 0xfffffffc00f08947 */ /* 0x004fea000383ffff */
[----:B------:R-:W-:Y:S05]  /*36050*/  BRA `(.L_x_6837) ;  /* 0xfffffe38004c7947 */ /* 0x000fea000383ffff */
.L_x_6845:
[----:B-1----:R1:W2:Y:S02]  /*36060*/  SYNCS.PHASECHK.TRANS64.TRYWAIT P0, [R12+URZ], R13 ;  /* 0x0000000d0c0075a7 */ /* 0x0022a4000800017f */
[----:B--2---:R-:W-:Y:S05]  /*36070*/  @!P0 NANOSLEEP.SYNCS 0x989680 ;  /* 0x009896800000895d */ /* 0x004fea0003900000 */
[----:B------:R-:W2:Y:S02]  /*36080*/  @!P0 SYNCS.PHASECHK.TRANS64 P0, [R12+URZ], R13 ;  /* 0x0000000d0c0085a7 */ /* 0x000ea4000800007f */
[----:B--2---:R-:W-:Y:S05]  /*36090*/  @!P0 BRA `(.L_x_6845) ;  /* 0xfffffffc00f08947 */ /* 0x004fea000383ffff */
[----:B------:R-:W-:Y:S05]  /*360a0*/  BRA `(.L_x_6844) ;  /* 0xfffffe3c00587947 */ /* 0x000fea000383ffff */
.L_x_6862:
[----:B-1----:R1:W2:Y:S02]  /*360b0*/  SYNCS.PHASECHK.TRANS64.TRYWAIT P0, [R6+URZ], R7 ;  /* 0x00000007060075a7 */ /* 0x0022a4000800017f */
[----:B--2---:R-:W-:Y:S05]  /*360c0*/  @!P0 NANOSLEEP.SYNCS 0x989680 ;  /* 0x009896800000895d */ /* 0x004fea0003900000 */
[----:B------:R-:W2:Y:S02]  /*360d0*/  @!P0 SYNCS.PHASECHK.TRANS64 P0, [R6+URZ], R7 ;  /* 0x00000007060085a7 */ /* 0x000ea4000800007f */
[----:B--2---:R-:W-:Y:S05]  /*360e0*/  @!P0 BRA `(.L_x_6862) ;  /* 0xfffffffc00f08947 */ /* 0x004fea000383ffff */
[----:B------:R-:W-:Y:S05]  /*360f0*/  BRA `(.L_x_6861) ;  /* 0xfffffea400687947 */ /* 0x000fea000383ffff */
.L_x_6869:
[----:B-1----:R1:W2:Y:S02]  /*36100*/  SYNCS.PHASECHK.TRANS64.TRYWAIT P0, [R12+URZ], R13 ;  /* 0x0000000d0c0075a7 */ /* 0x0022a4000800017f */
[----:B--2---:R-:W-:Y:S05]  /*36110*/  @!P0 NANOSLEEP.SYNCS 0x989680 ;  /* 0x009896800000895d */ /* 0x004fea0003900000 */
[----:B------:R-:W2:Y:S02]  /*36120*/  @!P0 SYNCS.PHASECHK.TRANS64 P0, [R12+URZ], R13 ;  /* 0x0000000d0c0085a7 */ /* 0x000ea4000800007f */
[----:B--2---:R-:W-:Y:S05]  /*36130*/  @!P0 BRA `(.L_x_6869) ;  /* 0xfffffffc00f08947 */ /* 0x004fea000383ffff */
[----:B------:R-:W-:Y:S05]  /*36140*/  BRA `(.L_x_6868) ;  /* 0xfffffea800747947 */ /* 0x000fea000383ffff */
.L_x_6925:
        /* <DEDUP_REMOVED lines=11> */
.L_x_7093:
[----:B------:R-:W-:Y:S05]  /*36200*/  BSYNC B1 ;  /* 0x0000000000017941 */ /* 0x000fea0003800000 */
.L_x_7092:
[----:B------:R-:W-:Y:S05]  /*36210*/  BRA `(.L_x_7094) ;  /* 0xffffff7800bc7947 */ /* 0x000fea000383ffff */
.L_x_6927:
[----:B------:R-:W-:Y:S01]  /*36220*/  BSSY B1, `(.L_x_7095) ;  /* 0x0000006000017945 */ /* 0x000fe20003800000 */
[----:B------:R-:W-:-:S07]  /*36230*/  IMAD.MOV.U32 R15, RZ, RZ, -0x1 ;  /* 0xffffffffff0f7424 */ /* 0x000fce00078e00ff */
[----:B0-----:R-:W-:Y:S05]  /*36240*/  WARPSYNC.COLLECTIVE R15, `(.L_x_7096) ;  /* 0x000000000f0c7348 */ /* 0x001fea0003c00000 */
[----:B------:R-:W-:Y:S02]  /*36250*/  ELECT P6, UR62, PT ;  /* 0x00000000003e782f */ /* 0x000fe400038c0000 */
[----:B------:R-:W-:Y:S01]  /*36260*/  MOV R14, UR62 ;  /* 0x0000003e000e7c02 */ /* 0x000fe20008000f00 */
[----:B0-----:R-:W-:Y:S10]  /*36270*/  ENDCOLLECTIVE ;  /* 0x000000000000791b */ /* 0x001ff40003800000 */
.L_x_7096:
[----:B------:R-:W-:Y:S05]  /*36280*/  BSYNC B1 ;  /* 0x0000000000017941 */ /* 0x000fea0003800000 */
.L_x_7095:
[----:B------:R-:W-:Y:S05]  /*36290*/  BRA `(.L_x_6926) ;  /* 0xffffff7800b47947 */ /* 0x000fea000383ffff */
.L_x_6929:
[----:B0-----:R0:W1:Y:S02]  /*362a0*/  SYNCS.PHASECHK.TRANS64.TRYWAIT P0, [R23+URZ+0x38820], R3 ;  /* 0x03882003170075a7 */ /* 0x001064000800017f */
[----:B-1----:R-:W-:Y:S05]  /*362b0*/  @!P0 NANOSLEEP.SYNCS 0x989680 ;  /* 0x009896800000895d */ /* 0x002fea0003900000 */
[----:B------:R-:W1:Y:S02]  /*362c0*/  @!P0 SYNCS.PHASECHK.TRANS64 P0, [R23+URZ+0x38820], R3 ;  /* 0x03882003170085a7 */ /* 0x000e64000800007f */
[----:B-1----:R-:W-:Y:S05]  /*362d0*/  @!P0 BRA `(.L_x_6929) ;  /* 0xfffffffc00f08947 */ /* 0x002fea000383ffff */
[----:B------:R-:W-:Y:S05]  /*362e0*/  BRA `(.L_x_7097) ;  /* 0xffffff7800c47947 */ /* 0x000fea000383ffff */
.L_x_6933:
[----:B0-----:R0:W1:Y:S02]  /*362f0*/  SYNCS.PHASECHK.TRANS64.TRYWAIT P0, [R3+URZ+0x388a0], R7 ;  /* 0x0388a007030075a7 */ /* 0x001064000800017f */
[----:B-1----:R-:W-:Y:S05]  /*36300*/  @!P0 NANOSLEEP.SYNCS 0x989680 ;  /* 0x009896800000895d */ /* 0x002fea0003900000 */
[----:B------:R-:W1:Y:S02]  /*36310*/  @!P0 SYNCS.PHASECHK.TRANS64 P0, [R3+URZ+0x388a0], R7 ;  /* 0x0388a007030085a7 */ /* 0x000e64000800007f */
[----:B-1----:R-:W-:Y:S05]  /*36320*/  @!P0 BRA `(.L_x_6933) ;  /* 0xfffffffc00f08947 */ /* 0x002fea000383ffff */
[----:B------:R-:W-:Y:S05]  /*36330*/  BRA `(.L_x_7098) ;  /* 0xffffff7800dc7947 */ /* 0x000fea000383ffff */
.L_x_6938:
[----:B-1----:R1:W2:Y:S02]  /*36340*/  SYNCS.PHASECHK.TRANS64.TRYWAIT P0, [R3+URZ+0x388c0], R7 ;  /* 0x0388c007030075a7 */ /* 0x0022a4000800017f */
[----:B--2---:R-:W-:Y:S05]  /*36350*/  @!P0 NANOSLEEP.SYNCS 0x989680 ;  /* 0x009896800000895d */ /* 0x004fea0003900000 */
[----:B------:R-:W2:Y:S02]  /*36360*/  @!P0 SYNCS.PHASECHK.TRANS64 P0, [R3+URZ+0x388c0], R7 ;  /* 0x0388c007030085a7 */ /* 0x000ea4000800007f */
[----:B--2---:R-:W-:Y:S05]  /*36370*/  @!P0 BRA `(.L_x_6938) ;  /* 0xfffffffc00f08947 */ /* 0x004fea000383ffff */
[----:B------:R-:W-:Y:S05]  /*36380*/  BRA `(.L_x_7099) ;  /* 0xffffff7c00587947 */ /* 0x000fea000383ffff */
.L_x_6952:
[----:B0-----:R0:W1:Y:S02]  /*36390*/  SYNCS.PHASECHK.TRANS64.TRYWAIT P1, [R10+URZ+0x388a0], R2 ;  /* 0x0388a0020a0075a7 */ /* 0x001064000802017f */
[----:B-1----:R-:W-:Y:S05]  /*363a0*/  @!P1 NANOSLEEP.SYNCS 0x989680 ;  /* 0x009896800000995d */ /* 0x002fea0003900000 */
[----:B------:R-:W1:Y:S02]  /*363b0*/  @!P1 SYNCS.PHASECHK.TRANS64 P1, [R10+URZ+0x388a0], R2 ;  /* 0x0388a0020a0095a7 */ /* 0x000e64000802007f */
[----:B-1----:R-:W-:Y:S05]  /*363c0*/  @!P1 BRA `(.L_x_6952) ;  /* 0xfffffffc00f09947 */ /* 0x002fea000383ffff */
[----:B------:R-:W-:Y:S05]  /*363d0*/  BRA `(.L_x_7100) ;  /* 0xffffff8400bc7947 */ /* 0x000fea000383ffff */
.L_x_6957:
[----:B-1----:R1:W2:Y:S02]  /*363e0*/  SYNCS.PHASECHK.TRANS64.TRYWAIT P1, [R10+URZ+0x388c0], R2 ;  /* 0x0388c0020a0075a7 */ /* 0x0022a4000802017f */
[----:B--2---:R-:W-:Y:S05]  /*363f0*/  @!P1 NANOSLEEP.SYNCS 0x989680 ;  /* 0x009896800000995d */ /* 0x004fea0003900000 */
[----:B------:R-:W2:Y:S02]  /*36400*/  @!P1 SYNCS.PHASECHK.TRANS64 P1, [R10+URZ+0x388c0], R2 ;  /* 0x0388c0020a0095a7 */ /* 0x000ea4000802007f */
[----:B--2---:R-:W-:Y:S05]  /*36410*/  @!P1 BRA `(.L_x_6957) ;  /* 0xfffffffc00f09947 */ /* 0x004fea000383ffff */
[----:B------:R-:W-:Y:S05]  /*36420*/  BRA `(.L_x_7101) ;  /* 0xffffff8800347947 */ /* 0x000fea000383ffff */
.L_x_6985:
[----:B------:R-:W-:Y:S01]  /*36430*/  SHF.R.U32.HI R12, RZ, 0x5, R20 ;  /* 0x00000005ff0c7819 */ /* 0x000fe20000011614 */
[----:B------:R-:W-:Y:S01]  /*36440*/  BSSY B0, `(.L_x_7102) ;  /* 0x0000009000007945 */ /* 0x000fe20003800000 */
[----:B------:R-:W-:Y:S02]  /*36450*/  IMAD.MOV.U32 R11, RZ, RZ, 0x1f ;  /* 0x0000001fff0b7424 */ /* 0x000fe400078e00ff */
[----:B------:R-:W-:Y:S01]  /*36460*/  LOP3.LUT R12, R12, 0x3, RZ, 0xc0, !PT ;  /* 0x000000030c0c7812 */ /* 0x000fe200078ec0ff */
[----:B------:R-:W-:-:S04]  /*36470*/  IMAD.MOV.U32 R15, RZ, RZ, -0x1 ;  /* 0xffffffffff0f7424 */ /* 0x000fc800078e00ff */
[----:B------:R-:W-:Y:S02]  /*36480*/  IMAD.MOV.U32 R13, RZ, RZ, R12 ;  /* 0x000000ffff0d7224 */ /* 0x000fe400078e000c */
[----:B------:R-:W-:-:S07]  /*36490*/  IMAD.MOV.U32 R12, RZ, RZ, RZ ;  /* 0x000000ffff0c7224 */ /* 0x000fce00078e00ff */
[----:B0-----:R-:W-:Y:S05]  /*364a0*/  WARPSYNC.COLLECTIVE R15, `(.L_x_7103) ;  /* 0x000000000f087348 */ /* 0x001fea0003c00000 */
[----:B------:R1:W2:Y:S02]  /*364b0*/  SHFL.IDX P6, R14, R13, R12, R11 ;  /* 0x0000000c0d0e7389 */ /* 0x0002a400000c000b */
[----:B012---:R-:W-:Y:S01]  /*364c0*/  ENDCOLLECTIVE ;  /* 0x000000000000791b */ /* 0x007fe20003800000 */
.L_x_7103:
[----:B------:R-:W-:Y:S05]  /*364d0*/  BSYNC B0 ;  /* 0x0000000000007941 */ /* 0x000fea0003800000 */
.L_x_7102:
[----:B------:R-:W-:Y:S05]  /*364e0*/  BRA `(.L_x_7104) ;  /* 0xffffffa000307947 */ /* 0x000fea000383ffff */
.L_x_6988:
[----:B0-----:R0:W1:Y:S02]  /*364f0*/  SYNCS.PHASECHK.TRANS64.TRYWAIT P0, [R17+URZ+0x38840], R0 ;  /* 0x03884000110075a7 */ /* 0x001064000800017f */
[----:B-1----:R-:W-:Y:S05]  /*36500*/  @!P0 NANOSLEEP.SYNCS 0x989680 ;  /* 0x009896800000895d */ /* 0x002fea0003900000 */
[----:B------:R-:W1:Y:S02]  /*36510*/  @!P0 SYNCS.PHASECHK.TRANS64 P0, [R17+URZ+0x38840], R0 ;  /* 0x03884000110085a7 */ /* 0x000e64000800007f */
[----:B-1----:R-:W-:Y:S05]  /*36520*/  @!P0 BRA `(.L_x_6988) ;  /* 0xfffffffc00f08947 */ /* 0x002fea000383ffff */
[----:B------:R-:W-:Y:S05]  /*36530*/  BRA `(.L_x_7105) ;  /* 0xffffffa0006c7947 */ /* 0x000fea000383ffff */
.L_x_6989:
        /* <DEDUP_REMOVED lines=8> */
.L_x_7107:
[----:B------:R-:W-:Y:S05]  /*365c0*/  BSYNC B0 ;  /* 0x0000000000007941 */ /* 0x000fea0003800000 */
.L_x_7106:
        /* <DEDUP_REMOVED lines=9> */
.L_x_7108:
[----:B------:R-:W-:Y:S02]  /*36660*/  IMAD.MOV.U32 R13, RZ, RZ, R4 ;  /* 0x000000ffff0d7224 */ /* 0x000fe400078e0004 */
[----:B------:R-:W-:Y:S02]  /*36670*/  IMAD.MOV.U32 R12, RZ, RZ, 0x1 ;  /* 0x00000001ff0c7424 */ /* 0x000fe400078e00ff */
[----:B------:R-:W-:-:S07]  /*36680*/  IMAD.MOV.U32 R3, RZ, RZ, R14 ;  /* 0x000000ffff037224 */ /* 0x000fce00078e000e */
[----:B------:R-:W-:Y:S05]  /*36690*/  WARPSYNC.COLLECTIVE R15, `(.L_x_7109) ;  /* 0x000000000f087348 */ /* 0x000fea0003c00000 */
[----:B------:R0:W1:Y:S02]  /*366a0*/  SHFL.IDX P6, R14, R13, R12, R11 ;  /* 0x0000000c0d0e7389 */ /* 0x00006400000c000b */
[----:B01----:R-:W-:Y:S01]  /*366b0*/  ENDCOLLECTIVE ;  /* 0x000000000000791b */ /* 0x003fe20003800000 */
.L_x_7109:
        /* <DEDUP_REMOVED lines=15> */
.L_x_7110:
[----:B------:R-:W-:Y:S02]  /*367b0*/  @P0 IMAD R6, R5, 0x2, R23 ;  /* 0x0000000205060824 */ /* 0x000fe400078e0217 */
[----:B------:R-:W-:Y:S02]  /*367c0*/  IMAD.MOV.U32 R13, RZ, RZ, R4 ;  /* 0x000000ffff0d7224 */ /* 0x000fe400078e0004 */
[----:B------:R-:W-:Y:S02]  /*367d0*/  IMAD.MOV.U32 R12, RZ, RZ, 0x2 ;  /* 0x00000002ff0c7424 */ /* 0x000fe400078e00ff */
[----:B------:R-:W-:-:S07]  /*367e0*/  IMAD.MOV.U32 R3, RZ, RZ, R14 ;  /* 0x000000ffff037224 */ /* 0x000fce00078e000e */
[----:B------:R-:W-:Y:S05]  /*367f0*/  WARPSYNC.COLLECTIVE R15, `(.L_x_7111) ;  /* 0x000000000f087348 */ /* 0x000fea0003c00000 */
[----:B------:R0:W1:Y:S02]  /*36800*/  SHFL.IDX P6, R14, R13, R12, R11 ;  /* 0x0000000c0d0e7389 */ /* 0x00006400000c000b */
[----:B01----:R-:W-:Y:S01]  /*36810*/  ENDCOLLECTIVE ;  /* 0x000000000000791b */ /* 0x003fe20003800000 */
.L_x_7111:
        /* <DEDUP_REMOVED lines=15> */
.L_x_7112:
[----:B------:R-:W-:Y:S02]  /*36910*/  @P0 IMAD R6, R5, 0x2, R23 ;  /* 0x0000000205060824 */ /* 0x000fe400078e0217 */
[----:B------:R-:W-:Y:S02]  /*36920*/  IMAD.MOV.U32 R13, RZ, RZ, R4 ;  /* 0x000000ffff0d7224 */ /* 0x000fe400078e0004 */
[----:B------:R-:W-:Y:S02]  /*36930*/  IMAD.MOV.U32 R12, RZ, RZ, 0x3 ;  /* 0x00000003ff0c7424 */ /* 0x000fe400078e00ff */
[----:B------:R-:W-:-:S07]  /*36940*/  IMAD.MOV.U32 R3, RZ, RZ, R14 ;  /* 0x000000ffff037224 */ /* 0x000fce00078e000e */
[----:B------:R-:W-:Y:S05]  /*36950*/  WARPSYNC.COLLECTIVE R15, `(.L_x_7113) ;  /* 0x000000000f087348 */ /* 0x000fea0003c00000 */
[----:B------:R0:W1:Y:S02]  /*36960*/  SHFL.IDX P6, R14, R13, R12, R11 ;  /* 0x0000000c0d0e7389 */ /* 0x00006400000c000b */
[----:B01----:R-:W-:Y:S01]  /*36970*/  ENDCOLLECTIVE ;  /* 0x000000000000791b */ /* 0x003fe20003800000 */
.L_x_7113:
        /* <DEDUP_REMOVED lines=10> */
.L_x_7114:
[----:B------:R-:W-:Y:S01]  /*36a20*/  @!PT LDS RZ, [RZ] ;  /* 0x00000000fffff984 */ /* 0x000fe20000000800 */
[----:B------:R-:W-:Y:S01]  /*36a30*/  @!PT LDS RZ, [RZ] ;  /* 0x00000000fffff984 */ /* 0x000fe20000000800 */
[----:B------:R-:W-:Y:S01]  /*36a40*/  @!PT LDS RZ, [RZ] ;  /* 0x00000000fffff984 */ /* 0x000fe20000000800 */
[----:B------:R0:W-:Y:S01]  /*36a50*/  @P0 LDGSTS.E.BYPASS.LTC128B.128 [R6+0x23400], desc[UR46][R2.64], !P2 ;  /* 0x2340000002060fae */ /* 0x0001e2000d101d6e */
[----:B------:R-:W-:Y:S01]  /*36a60*/  IMAD.MOV.U32 R0, RZ, RZ, R14 ;  /* 0x000000ffff007224 */ /* 0x000fe200078e000e */
[----:B------:R-:W-:Y:S06]  /*36a70*/  BRA `(.L_x_7115) ;  /* 0xffffffa000207947 */ /* 0x000fec000383ffff */
.L_x_6994:
        /* <DEDUP_REMOVED lines=9> */
.L_x_7116:
        /* <DEDUP_REMOVED lines=10> */
.L_x_7117:
[----:B------:R-:W-:Y:S02]  /*36bb0*/  IMAD.MOV.U32 R13, RZ, RZ, R3 ;  /* 0x000000ffff0d7224 */ /* 0x000fe400078e0003 */
[----:B------:R-:W-:Y:S02]  /*36bc0*/  IMAD.MOV.U32 R12, RZ, RZ, 0x1 ;  /* 0x00000001ff0c7424 */ /* 0x000fe400078e00ff */
[----:B------:R-:W-:-:S07]  /*36bd0*/  IMAD.MOV.U32 R4, RZ, RZ, R14 ;  /* 0x000000ffff047224 */ /* 0x000fce00078e000e */
[----:B------:R-:W-:Y:S05]  /*36be0*/  WARPSYNC.COLLECTIVE R15, `(.L_x_7118) ;  /* 0x000000000f087348 */ /* 0x000fea0003c00000 */
[----:B------:R0:W1:Y:S02]  /*36bf0*/  SHFL.IDX P6, R14, R13, R12, R11 ;  /* 0x0000000c0d0e7389 */ /* 0x00006400000c000b */
[----:B01----:R-:W-:Y:S01]  /*36c00*/  ENDCOLLECTIVE ;  /* 0x000000000000791b */ /* 0x003fe20003800000 */
.L_x_7118:
        /* <DEDUP_REMOVED lines=12> */
.L_x_7119:
[----:B------:R-:W-:Y:S02]  /*36cd0*/  IMAD.MOV.U32 R13, RZ, RZ, R3 ;  /* 0x000000ffff0d7224 */ /* 0x000fe400078e0003 */
[----:B------:R-:W-:Y:S02]  /*36ce0*/  IMAD.MOV.U32 R12, RZ, RZ, 0x2 ;  /* 0x00000002ff0c7424 */ /* 0x000fe400078e00ff */
[----:B------:R-:W-:-:S07]  /*36cf0*/  IMAD.MOV.U32 R5, RZ, RZ, R14 ;  /* 0x000000ffff057224 */ /* 0x000fce00078e000e */
[----:B------:R-:W-:Y:S05]  /*36d00*/  WARPSYNC.COLLECTIVE R15, `(.L_x_7120) ;  /* 0x000000000f087348 */ /* 0x000fea0003c00000 */
[----:B------:R0:W1:Y:S02]  /*36d10*/  SHFL.IDX P6, R14, R13, R12, R11 ;  /* 0x0000000c0d0e7389 */ /* 0x00006400000c000b */
[----:B01----:R-:W-:Y:S01]  /*36d20*/  ENDCOLLECTIVE ;  /* 0x000000000000791b */ /* 0x003fe20003800000 */
.L_x_7120:
        /* <DEDUP_REMOVED lines=10> */
.L_x_7121:
        /* <DEDUP_REMOVED lines=11> */
.L_x_7122:
        /* <DEDUP_REMOVED lines=10> */
.L_x_7123:
[----:B------:R-:W-:Y:S01]  /*36f20*/  @!PT LDS RZ, [RZ] ;  /* 0x00000000fffff984 */ /* 0x000fe20000000800 */
[----:B------:R-:W-:Y:S01]  /*36f30*/  @!PT LDS RZ, [RZ] ;  /* 0x00000000fffff984 */ /* 0x000fe20000000800 */
[----:B------:R-:W-:Y:S01]  /*36f40*/  @!PT LDS RZ, [RZ] ;  /* 0x00000000fffff984 */ /* 0x000fe20000000800 */
[----:B------:R0:W-:Y:S01]  /*36f50*/  @!P0 LDGSTS.E.BYPASS.LTC128B.128 [R26+0x21400], desc[UR46][R4.64], !P1 ;  /* 0x21400000041a8fae */ /* 0x0001e2000c901d6e */
[----:B------:R-:W-:Y:S01]  /*36f60*/  IMAD.MOV.U32 R0, RZ, RZ, R14 ;  /* 0x000000ffff007224 */ /* 0x000fe200078e000e */
[----:B------:R-:W-:Y:S06]  /*36f70*/  BRA `(.L_x_7124) ;  /* 0xffffffa400407947 */ /* 0x000fec000383ffff */
.L_x_6998:
        /* <DEDUP_REMOVED lines=45> */
.L_x_7126:
[----:B------:R-:W-:Y:S05]  /*37250*/  BSYNC B0 ;  /* 0x0000000000007941 */ /* 0x000fea0003800000 */
.L_x_7125:
        /* <DEDUP_REMOVED lines=11> */
.L_x_7127:
        /* <DEDUP_REMOVED lines=39> */
.L_x_7128:
        /* <DEDUP_REMOVED lines=8> */
.L_x_7129:
        /* <DEDUP_REMOVED lines=33> */
.L_x_7130:
[----:B------:R-:W-:Y:S02]  /*37810*/  IMAD.MOV.U32 R13, RZ, RZ, R5 ;  /* 0x000000ffff0d7224 */ /* 0x000fe400078e0005 */
[----:B------:R-:W-:-:S07]  /*37820*/  IMAD.MOV.U32 R8, RZ, RZ, R14 ;  /* 0x000000ffff087224 */ /* 0x000fce00078e000e */
[----:B------:R-:W-:Y:S05]  /*37830*/  WARPSYNC.COLLECTIVE R15, `(.L_x_7131) ;  /* 0x000000000f087348 */ /* 0x000fea0003c00000 */
[----:B------:R0:W1:Y:S02]  /*37840*/  SHFL.IDX P6, R14, R13, R12, R11 ;  /* 0x0000000c0d0e7389 */ /* 0x00006400000c000b */
[----:B01----:R-:W-:Y:S01]  /*37850*/  ENDCOLLECTIVE ;  /* 0x000000000000791b */ /* 0x003fe20003800000 */
.L_x_7131:
        /* <DEDUP_REMOVED lines=23> */
.L_x_7132:
        /* <DEDUP_REMOVED lines=9> */
.L_x_7133:
[----:B------:R-:W-:Y:S01]  /*37a60*/  IMAD.MOV.U32 R2, RZ, RZ, R14 ;  /* 0x000000ffff027224 */ /* 0x000fe200078e000e */
[----:B------:R-:W-:Y:S06]  /*37a70*/  BRA `(.L_x_7134) ;  /* 0xffffffa800207947 */ /* 0x000fec000383ffff */
.L_x_7003:
[----:B-1----:R1:W2:Y:S02]  /*37a80*/  SYNCS.PHASECHK.TRANS64.TRYWAIT P0, [R23+URZ+0x38820], R0 ;  /* 0x03882000170075a7 */ /* 0x0022a4000800017f */
[----:B--2---:R-:W-:Y:S05]  /*37a90*/  @!P0 NANOSLEEP.SYNCS 0x989680 ;  /* 0x009896800000895d */ /* 0x004fea0003900000 */
[----:B------:R-:W2:Y:S02]  /*37aa0*/  @!P0 SYNCS.PHASECHK.TRANS64 P0, [R23+URZ+0x38820], R0 ;  /* 0x03882000170085a7 */ /* 0x000ea4000800007f */
[----:B--2---:R-:W-:Y:S05]  /*37ab0*/  @!P0 BRA `(.L_x_7003) ;  /* 0xfffffffc00f08947 */ /* 0x004fea000383ffff */
[----:B------:R-:W-:Y:S05]  /*37ac0*/  BRA `(.L_x_7135) ;  /* 0xffffffa800c87947 */ /* 0x000fea000383ffff */
.L_x_7006:
[----:B-1----:R1:W2:Y:S02]  /*37ad0*/  SYNCS.PHASECHK.TRANS64.TRYWAIT P0, [R17+URZ+0x38860], R0 ;  /* 0x03886000110075a7 */ /* 0x0022a4000800017f */
[----:B--2---:R-:W-:Y:S05]  /*37ae0*/  @!P0 NANOSLEEP.SYNCS 0x989680 ;  /* 0x009896800000895d */ /* 0x004fea0003900000 */
[----:B------:R-:W2:Y:S02]  /*37af0*/  @!P0 SYNCS.PHASECHK.TRANS64 P0, [R17+URZ+0x38860], R0 ;  /* 0x03886000110085a7 */ /* 0x000ea4000800007f */
[----:B--2---:R-:W-:Y:S05]  /*37b00*/  @!P0 BRA `(.L_x_7006) ;  /* 0xfffffffc00f08947 */ /* 0x004fea000383ffff */
[----:B------:R-:W-:Y:S05]  /*37b10*/  BRA `(.L_x_7136) ;  /* 0xffffffa800d87947 */ /* 0x000fea000383ffff */
.L_x_7007:
        /* <DEDUP_REMOVED lines=8> */
.L_x_7138:
[----:B------:R-:W-:Y:S05]  /*37ba0*/  BSYNC B0 ;  /* 0x0000000000007941 */ /* 0x000fea0003800000 */
.L_x_7137:
        /* <DEDUP_REMOVED lines=15> */
.L_x_7139:
        /* <DEDUP_REMOVED lines=39> */
.L_x_7140:
[----:B------:R-:W-:Y:S02]  /*37f10*/  IMAD.MOV.U32 R13, RZ, RZ, R5 ;  /* 0x000000ffff0d7224 */ /* 0x000fe400078e0005 */
[----:B------:R-:W-:-:S07]  /*37f20*/  IMAD.MOV.U32 R3, RZ, RZ, R14 ;  /* 0x000000ffff037224 */ /* 0x000fce00078e000e */
[----:B------:R-:W-:Y:S05]  /*37f30*/  WARPSYNC.COLLECTIVE R15, `(.L_x_7141) ;  /* 0x000000000f087348 */ /* 0x000fea0003c00000 */
[----:B------:R0:W1:Y:S02]  /*37f40*/  SHFL.IDX P6, R14, R13, R12, R11 ;  /* 0x0000000c0d0e7389 */ /* 0x00006400000c000b */
[----:B01----:R-:W-:Y:S01]  /*37f50*/  ENDCOLLECTIVE ;  /* 0x000000000000791b */ /* 0x003fe20003800000 */
.L_x_7141:
        /* <DEDUP_REMOVED lines=29> */
.L_x_7142:
[----:B------:R-:W-:Y:S02]  /*38130*/  IMAD.MOV.U32 R13, RZ, RZ, R5 ;  /* 0x000000ffff0d7224 */ /* 0x000fe400078e0005 */
[----:B------:R-:W-:-:S07]  /*38140*/  IMAD.MOV.U32 R3, RZ, RZ, R14 ;  /* 0x000000ffff037224 */ /* 0x000fce00078e000e */
[----:B------:R-:W-:Y:S05]  /*38150*/  WARPSYNC.COLLECTIVE R15, `(.L_x_7143) ;  /* 0x000000000f087348 */ /* 0x000fea0003c00000 */
[----:B------:R0:W1:Y:S02]  /*38160*/  SHFL.IDX P6, R14, R13, R12, R11 ;  /* 0x0000000c0d0e7389 */ /* 0x00006400000c000b */
[----:B01----:R-:W-:Y:S01]  /*38170*/  ENDCOLLECTIVE ;  /* 0x000000000000791b */ /* 0x003fe20003800000 */
.L_x_7143:
        /* <DEDUP_REMOVED lines=29> */
.L_x_7144:
[----:B------:R-:W-:Y:S02]  /*38350*/  IMAD.MOV.U32 R13, RZ, RZ, R5 ;  /* 0x000000ffff0d7224 */ /* 0x000fe400078e0005 */
[----:B------:R-:W-:-:S07]  /*38360*/  IMAD.MOV.U32 R8, RZ, RZ, R14 ;  /* 0x000000ffff087224 */ /* 0x000fce00078e000e */
[----:B------:R-:W-:Y:S05]  /*38370*/  WARPSYNC.COLLECTIVE R15, `(.L_x_7145) ;  /* 0x000000000f087348 */ /* 0x000fea0003c00000 */
[----:B------:R0:W1:Y:S02]  /*38380*/  SHFL.IDX P6, R14, R13, R12, R11 ;  /* 0x0000000c0d0e7389 */ /* 0x00006400000c000b */
[----:B01----:R-:W-:Y:S01]  /*38390*/  ENDCOLLECTIVE ;  /* 0x000000000000791b */ /* 0x003fe20003800000 */
.L_x_7145:
[----:B------:R-:W-:Y:S01]  /*383a0*/  IMAD.MOV.U32 R2, RZ, RZ, R14 ;  /* 0x000000ffff027224 */ /* 0x000fe200078e000e */
[----:B------:R-:W-:Y:S06]  /*383b0*/  BRA `(.L_x_7146) ;  /* 0xffffffa800707947 */ /* 0x000fec000383ffff */
.L_x_7014:
[----:B0-----:R0:W1:Y:S02]  /*383c0*/  SYNCS.PHASECHK.TRANS64.TRYWAIT P0, [R6+URZ+0x38840], R21 ;  /* 0x03884015060075a7 */ /* 0x001064000800017f */
[----:B-1----:R-:W-:Y:S05]  /*383d0*/  @!P0 NANOSLEEP.SYNCS 0x989680 ;  /* 0x009896800000895d */ /* 0x002fea0003900000 */
[----:B------:R-:W1:Y:S02]  /*383e0*/  @!P0 SYNCS.PHASECHK.TRANS64 P0, [R6+URZ+0x38840], R21 ;  /* 0x03884015060085a7 */ /* 0x000e64000800007f */
[----:B-1----:R-:W-:Y:S05]  /*383f0*/  @!P0 BRA `(.L_x_7014) ;  /* 0xfffffffc00f08947 */ /* 0x002fea000383ffff */
[----:B------:R-:W-:Y:S05]  /*38400*/  BRA `(.L_x_7147) ;  /* 0xffffffac00fc7947 */ /* 0x000fea000383ffff */
.L_x_7015:
        /* <DEDUP_REMOVED lines=8> */
.L_x_7149:
[----:B------:R-:W-:Y:S05]  /*38490*/  BSYNC B1 ;  /* 0x0000000000017941 */ /* 0x000fea0003800000 */
.L_x_7148:
        /* <DEDUP_REMOVED lines=9> */
.L_x_7150:
[----:B------:R-:W-:Y:S02]  /*38530*/  IMAD.MOV.U32 R13, RZ, RZ, R27 ;  /* 0x000000ffff0d7224 */ /* 0x000fe400078e001b */
[----:B------:R-:W-:Y:S02]  /*38540*/  IMAD.MOV.U32 R12, RZ, RZ, 0x1 ;  /* 0x00000001ff0c7424 */ /* 0x000fe400078e00ff */
[----:B------:R-:W-:-:S07]  /*38550*/  IMAD.MOV.U32 R2, RZ, RZ, R14 ;  /* 0x000000ffff027224 */ /* 0x000fce00078e000e */
[----:B------:R-:W-:Y:S05]  /*38560*/  WARPSYNC.COLLECTIVE R15, `(.L_x_7151) ;  /* 0x000000000f087348 */ /* 0x000fea0003c00000 */
[----:B------:R0:W1:Y:S02]  /*38570*/  SHFL.IDX P6, R14, R13, R12, R11 ;  /* 0x0000000c0d0e7389 */ /* 0x00006400000c000b */
[----:B01----:R-:W-:Y:S01]  /*38580*/  ENDCOLLECTIVE ;  /* 0x000000000000791b */ /* 0x003fe20003800000 */
.L_x_7151:
        /* <DEDUP_REMOVED lines=11> */
.L_x_7152:
[----:B------:R-:W-:Y:S02]  /*38640*/  IMAD.MOV.U32 R13, RZ, RZ, R27 ;  /* 0x000000ffff0d7224 */ /* 0x000fe400078e001b */
[----:B------:R-:W-:Y:S02]  /*38650*/  IMAD.MOV.U32 R12, RZ, RZ, 0x2 ;  /* 0x00000002ff0c7424 */ /* 0x000fe400078e00ff */
[----:B------:R-:W-:-:S07]  /*38660*/  IMAD.MOV.U32 R2, RZ, RZ, R14 ;  /* 0x000000ffff027224 */ /* 0x000fce00078e000e */
[----:B------:R-:W-:Y:S05]  /*38670*/  WARPSYNC.COLLECTIVE R15, `(.L_x_7153) ;  /* 0x000000000f087348 */ /* 0x000fea0003c00000 */
[----:B------:R0:W1:Y:S02]  /*38680*/  SHFL.IDX P6, R14, R13, R12, R11 ;  /* 0x0000000c0d0e7389 */ /* 0x00006400000c000b */
[----:B01----:R-:W-:Y:S01]  /*38690*/  ENDCOLLECTIVE ;  /* 0x000000000000791b */ /* 0x003fe20003800000 */
.L_x_7153:
        /* <DEDUP_REMOVED lines=11> */
.L_x_7154:
[----:B------:R-:W-:Y:S02]  /*38750*/  IMAD.MOV.U32 R13, RZ, RZ, R27 ;  /* 0x000000ffff0d7224 */ /* 0x000fe400078e001b */
[----:B------:R-:W-:Y:S02]  /*38760*/  IMAD.MOV.U32 R12, RZ, RZ, 0x3 ;  /* 0x00000003ff0c7424 */ /* 0x000fe400078e00ff */
[----:B------:R-:W-:-:S07]  /*38770*/  IMAD.MOV.U32 R2, RZ, RZ, R14 ;  /* 0x000000ffff027224 */ /* 0x000fce00078e000e */
[----:B------:R-:W-:Y:S05]  /*38780*/  WARPSYNC.COLLECTIVE R15, `(.L_x_7155) ;  /* 0x000000000f087348 */ /* 0x000fea0003c00000 */
[----:B------:R0:W1:Y:S02]  /*38790*/  SHFL.IDX P6, R14, R13, R12, R11 ;  /* 0x0000000c0d0e7389 */ /* 0x00006400000c000b */
[----:B01----:R-:W-:Y:S01]  /*387a0*/  ENDCOLLECTIVE ;  /* 0x000000000000791b */ /* 0x003fe20003800000 */
.L_x_7155:
        /* <DEDUP_REMOVED lines=11> */
.L_x_7156:
[----:B------:R-:W-:Y:S01]  /*38860*/  IMAD.MOV.U32 R2, RZ, RZ, R14 ;  /* 0x000000ffff027224 */ /* 0x000fe200078e000e */
[----:B------:R-:W-:Y:S06]  /*38870*/  BRA `(.L_x_7157) ;  /* 0xffffffac008c7947 */ /* 0x000fec000383ffff */
.L_x_7020:
[----:B---3--:R3:W4:Y:S02]  /*38880*/  SYNCS.PHASECHK.TRANS64.TRYWAIT P0, [R6+URZ+0x38860], R21 ;  /* 0x03886015060075a7 */ /* 0x008724000800017f */
[----:B----4-:R-:W-:Y:S05]  /*38890*/  @!P0 NANOSLEEP.SYNCS 0x989680 ;  /* 0x009896800000895d */ /* 0x010fea0003900000 */
[----:B------:R-:W4:Y:S02]  /*388a0*/  @!P0 SYNCS.PHASECHK.TRANS64 P0, [R6+URZ+0x38860], R21 ;  /* 0x03886015060085a7 */ /* 0x000f24000800007f */
[----:B----4-:R-:W-:Y:S05]  /*388b0*/  @!P0 BRA `(.L_x_7020) ;  /* 0xfffffffc00f08947 */ /* 0x010fea000383ffff */
[----:B------:R-:W-:Y:S05]  /*388c0*/  BRA `(.L_x_7158) ;  /* 0xffffffac00dc7947 */ /* 0x000fea000383ffff */
.L_x_7021:
        /* <DEDUP_REMOVED lines=8> */
.L_x_7160:
[----:B------:R-:W-:Y:S05]  /*38950*/  BSYNC B1 ;  /* 0x0000000000017941 */ /* 0x000fea0003800000 */
.L_x_7159:
        /* <DEDUP_REMOVED lines=13> */
.L_x_7161:
        /* <DEDUP_REMOVED lines=17> */
.L_x_7162:
        /* <DEDUP_REMOVED lines=16> */
.L_x_7163:
        /* <DEDUP_REMOVED lines=19> */
.L_x_7164:
        /* <DEDUP_REMOVED lines=14> */
.L_x_7165:
        /* <DEDUP_REMOVED lines=16> */
.L_x_7166:
        /* <DEDUP_REMOVED lines=14> */
.L_x_7167:
[----:B------:R-:W-:Y:S05]  /*39030*/  BRA `(.L_x_7168) ;  /* 0xffffffac00487947 */ /* 0x000fea000383ffff */
.L_x_7029:
        /* <DEDUP_REMOVED lines=8> */
.L_x_7170:
[----:B------:R-:W-:Y:S05]  /*390c0*/  BSYNC B0 ;  /* 0x0000000000007941 */ /* 0x000fea0003800000 */
.L_x_7169:
        /* <DEDUP_REMOVED lines=9> */
.L_x_7171:
        /* <DEDUP_REMOVED lines=18> */
.L_x_7172:
[----:B------:R-:W-:Y:S01]  /*39280*/  IMAD.MOV.U32 R12, RZ, RZ, 0x2 ;  /* 0x00000002ff0c7424 */ /* 0x000fe200078e00ff */
[----:B------:R-:W-:-:S05]  /*39290*/  SEL R4, R14, RZ, P1 ;  /* 0x000000ff0e047207 */ /* 0x000fca0000800000 */
[----:B------:R-:W-:-:S04]  /*392a0*/  IMAD.IADD R4, R17, 0x1, R4 ;  /* 0x0000000111047824 */ /* 0x000fc800078e0204 */
[----:B------:R-:W-:-:S07]  /*392b0*/  IMAD.MOV.U32 R13, RZ, RZ, R4 ;  /* 0x000000ffff0d7224 */ /* 0x000fce00078e0004 */
[----:B------:R-:W-:Y:S05]  /*392c0*/  WARPSYNC.COLLECTIVE R15, `(.L_x_7173) ;  /* 0x000000000f087348 */ /* 0x000fea0003c00000 */
[----:B------:R0:W1:Y:S02]  /*392d0*/  SHFL.UP P6, R14, R13, R12, R11 ;  /* 0x0400000c0d0e7389 */ /* 0x00006400000c000b */
[----:B01----:R-:W-:Y:S01]  /*392e0*/  ENDCOLLECTIVE ;  /* 0x000000000000791b */ /* 0x003fe20003800000 */
.L_x_7173:
[----:B------:R-:W-:Y:S01]  /*392f0*/  IMAD.MOV.U32 R12, RZ, RZ, 0x4 ;  /* 0x00000004ff0c7424 */ /* 0x000fe200078e00ff */
[----:B------:R-:W-:-:S05]  /*39300*/  SEL R3, R14, RZ, P2 ;  /* 0x000000ff0e037207 */ /* 0x000fca0001000000 */
[----:B------:R-:W-:-:S04]  /*39310*/  IMAD.IADD R6, R4, 0x1, R3 ;  /* 0x0000000104067824 */ /* 0x000fc800078e0203 */
[----:B------:R-:W-:-:S07]  /*39320*/  IMAD.MOV.U32 R13, RZ, RZ, R6 ;  /* 0x000000ffff0d7224 */ /* 0x000fce00078e0006 */
[----:B------:R-:W-:Y:S05]  /*39330*/  WARPSYNC.COLLECTIVE R15, `(.L_x_7174) ;  /* 0x000000000f087348 */ /* 0x000fea0003c00000 */
[----:B------:R0:W1:Y:S02]  /*39340*/  SHFL.UP P6, R14, R13, R12, R11 ;  /* 0x0400000c0d0e7389 */ /* 0x00006400000c000b */
[----:B01----:R-:W-:Y:S01]  /*39350*/  ENDCOLLECTIVE ;  /* 0x000000000000791b */ /* 0x003fe20003800000 */
.L_x_7174:
[----:B------:R-:W-:Y:S01]  /*39360*/  IMAD.MOV.U32 R12, RZ, RZ, 0x8 ;  /* 0x00000008ff0c7424 */ /* 0x000fe200078e00ff */
[----:B------:R-:W-:-:S05]  /*39370*/  SEL R3, R14, RZ, P3 ;  /* 0x000000ff0e037207 */ /* 0x000fca0001800000 */
[----:B------:R-:W-:-:S04]  /*39380*/  IMAD.IADD R2, R6, 0x1, R3 ;  /* 0x0000000106027824 */ /* 0x000fc800078e0203 */
[----:B------:R-:W-:-:S07]  /*39390*/  IMAD.MOV.U32 R13, RZ, RZ, R2 ;  /* 0x000000ffff0d7224 */ /* 0x000fce00078e0002 */
[----:B------:R-:W-:Y:S05]  /*393a0*/  WARPSYNC.COLLECTIVE R15, `(.L_x_7175) ;  /* 0x000000000f087348 */ /* 0x000fea0003c00000 */
[----:B------:R0:W1:Y:S02]  /*393b0*/  SHFL.UP P6, R14, R13, R12, R11 ;  /* 0x0400000c0d0e7389 */ /* 0x00006400000c000b */
[----:B01----:R-:W-:Y:S01]  /*393c0*/  ENDCOLLECTIVE ;  /* 0x000000000000791b */ /* 0x003fe20003800000 */
.L_x_7175:
[----:B------:R-:W-:Y:S01]  /*393d0*/  IMAD.MOV.U32 R12, RZ, RZ, 0x10 ;  /* 0x00000010ff0c7424 */ /* 0x000fe200078e00ff */
[----:B------:R-:W-:-:S05]  /*393e0*/  SEL R3, R14, RZ, P4 ;  /* 0x000000ff0e037207 */ /* 0x000fca0002000000 */
[----:B------:R-:W-:-:S04]  /*393f0*/  IMAD.IADD R3, R2, 0x1, R3 ;  /* 0x0000000102037824 */ /* 0x000fc800078e0203 */
[----:B------:R-:W-:-:S07]  /*39400*/  IMAD.MOV.U32 R13, RZ, RZ, R3 ;  /* 0x000000ffff0d7224 */ /* 0x000fce00078e0003 */
[----:B------:R-:W-:Y:S05]  /*39410*/  WARPSYNC.COLLECTIVE R15, `(.L_x_7176) ;  /* 0x000000000f087348 */ /* 0x000fea0003c00000 */
[----:B------:R0:W1:Y:S02]  /*39420*/  SHFL.UP P6, R14, R13, R12, R11 ;  /* 0x0400000c0d0e7389 */ /* 0x00006400000c000b */
[----:B01----:R-:W-:Y:S01]  /*39430*/  ENDCOLLECTIVE ;  /* 0x000000000000791b */ /* 0x003fe20003800000 */
.L_x_7176:
        /* <DEDUP_REMOVED lines=8> */
.L_x_7177:
[----:B------:R-:W-:Y:S05]  /*394c0*/  BRA `(.L_x_7178) ;  /* 0xffffffac00dc7947 */ /* 0x000fea000383ffff */
.L_x_7034:
        /* <DEDUP_REMOVED lines=8> */
.L_x_7180:
[----:B------:R-:W-:Y:S05]  /*39550*/  BSYNC B0 ;  /* 0x0000000000007941 */ /* 0x000fea0003800000 */
.L_x_7179:
        /* <DEDUP_REMOVED lines=8> */
.L_x_7181:
[----:B------:R-:W-:Y:S01]  /*395e0*/  IMAD.MOV.U32 R12, RZ, RZ, 0x4 ;  /* 0x00000004ff0c7424 */ /* 0x000fe200078e00ff */
[----:B------:R-:W-:-:S05]  /*395f0*/  SEL R2, R14, RZ, P2 ;  /* 0x000000ff0e027207 */ /* 0x000fca0001000000 */
[----:B------:R-:W-:-:S04]  /*39600*/  IMAD.IADD R2, R13, 0x1, R2 ;  /* 0x000000010d027824 */ /* 0x000fc800078e0202 */
[----:B------:R-:W-:-:S07]  /*39610*/  IMAD.MOV.U32 R13, RZ, RZ, R2 ;  /* 0x000000ffff0d7224 */ /* 0x000fce00078e0002 */
[----:B------:R-:W-:Y:S05]  /*39620*/  WARPSYNC.COLLECTIVE R15, `(.L_x_7182) ;  /* 0x000000000f087348 */ /* 0x000fea0003c00000 */
[----:B------:R0:W1:Y:S02]  /*39630*/  SHFL.UP P6, R14, R13, R12, R11 ;  /* 0x0400000c0d0e7389 */ /* 0x00006400000c000b */
[----:B01----:R-:W-:Y:S01]  /*39640*/  ENDCOLLECTIVE ;  /* 0x000000000000791b */ /* 0x003fe20003800000 */
.L_x_7182:
[----:B------:R-:W-:Y:S01]  /*39650*/  IMAD.MOV.U32 R12, RZ, RZ, 0x8 ;  /* 0x00000008ff0c7424 */ /* 0x000fe200078e00ff */
[----:B------:R-:W-:-:S05]  /*39660*/  SEL R3, R14, RZ, P3 ;  /* 0x000000ff0e037207 */ /* 0x000fca0001800000 */
[----:B------:R-:W-:-:S04]  /*39670*/  IMAD.IADD R3, R2, 0x1, R3 ;  /* 0x0000000102037824 */ /* 0x000fc800078e0203 */
[----:B------:R-:W-:-:S07]  /*39680*/  IMAD.MOV.U32 R13, RZ, RZ, R3 ;  /* 0x000000ffff0d7224 */ /* 0x000fce00078e0003 */
[----:B------:R-:W-:Y:S05]  /*39690*/  WARPSYNC.COLLECTIVE R15, `(.L_x_7183) ;  /* 0x000000000f087348 */ /* 0x000fea0003c00000 */
[----:B------:R0:W1:Y:S02]  /*396a0*/  SHFL.UP P6, R14, R13, R12, R11 ;  /* 0x0400000c0d0e7389 */ /* 0x00006400000c000b */
[----:B01----:R-:W-:Y:S01]  /*396b0*/  ENDCOLLECTIVE ;  /* 0x000000000000791b */ /* 0x003fe20003800000 */
.L_x_7183:
[----:B------:R-:W-:Y:S01]  /*396c0*/  IMAD.MOV.U32 R12, RZ, RZ, 0x10 ;  /* 0x00000010ff0c7424 */ /* 0x000fe200078e00ff */
[----:B------:R-:W-:-:S05]  /*396d0*/  SEL R4, R14, RZ, P4 ;  /* 0x000000ff0e047207 */ /* 0x000fca0002000000 */
[----:B------:R-:W-:-:S04]  /*396e0*/  IMAD.IADD R4, R3, 0x1, R4 ;  /* 0x0000000103047824 */ /* 0x000fc800078e0204 */
[----:B------:R-:W-:-:S07]  /*396f0*/  IMAD.MOV.U32 R13, RZ, RZ, R4 ;  /* 0x000000ffff0d7224 */ /* 0x000fce00078e0004 */
[----:B------:R-:W-:Y:S05]  /*39700*/  WARPSYNC.COLLECTIVE R15, `(.L_x_7184) ;  /* 0x000000000f087348 */ /* 0x000fea0003c00000 */
[----:B------:R0:W1:Y:S02]  /*39710*/  SHFL.UP P6, R14, R13, R12, R11 ;  /* 0x0400000c0d0e7389 */ /* 0x00006400000c000b */
[----:B01----:R-:W-:Y:S01]  /*39720*/  ENDCOLLECTIVE ;  /* 0x000000000000791b */ /* 0x003fe20003800000 */
.L_x_7184:
        /* <DEDUP_REMOVED lines=8> */
.L_x_7185:
[----:B------:R-:W-:Y:S05]  /*397b0*/  BRA `(.L_x_7186) ;  /* 0xffffffac00bc7947 */ /* 0x000fea000383ffff */
.L_x_7036:
[----:B------:R-:W-:Y:S01]  /*397c0*/  BSSY B0, `(.L_x_7187) ;  /* 0x0000006000007945 */ /* 0x000fe20003800000 */
[----:B------:R-:W-:Y:S01]  /*397d0*/  PLOP3.LUT P6, PT, P6, PT, PT, 0x8, 0x0 ;  /* 0x000000000000781c */ /* 0x000fe200037ce170 */
[----:B------:R-:W-:-:S12]  /*397e0*/  IMAD.MOV.U32 R15, RZ, RZ, -0x1 ;  /* 0xffffffffff0f7424 */ /* 0x000fd800078e00ff */
[----:B0-----:R-:W-:Y:S05]  /*397f0*/  WARPSYNC.COLLECTIVE R15, `(.L_x_7188) ;  /* 0x000000000f087348 */ /* 0x001fea0003c00000 */
[----:B------:R-:W-:Y:S01]  /*39800*/  VOTE.ANY R14, PT, P6 ;  /* 0x00000000000e7806 */ /* 0x000fe200030e0100 */
[----:B0-----:R-:W-:Y:S06]  /*39810*/  ENDCOLLECTIVE ;  /* 0x000000000000791b */ /* 0x001fec0003800000 */
.L_x_7188:
[----:B------:R-:W-:Y:S05]  /*39820*/  BSYNC B0 ;  /* 0x0000000000007941 */ /* 0x000fea0003800000 */
.L_x_7187:
        /* <DEDUP_REMOVED lines=9> */
.L_x_7189:
[----:B------:R-:W-:Y:S01]  /*398c0*/  IMAD.MOV.U32 R17, RZ, RZ, R14 ;  /* 0x000000ffff117224 */ /* 0x000fe200078e000e */
[----:B------:R-:W-:Y:S06]  /*398d0*/  BRA `(.L_x_7190) ;  /* 0xffffffac00ac7947 */ /* 0x000fec000383ffff */
.L_x_7038:
[----:B------:R-:W-:Y:S01]  /*398e0*/  BSSY B0, `(.L_x_7191) ;  /* 0x0000007000007945 */ /* 0x000fe20003800000 */
[----:B------:R-:W-:Y:S02]  /*398f0*/  IMAD.MOV.U32 R13, RZ, RZ, R3 ;  /* 0x000000ffff0d7224 */ /* 0x000fe400078e0003 */
[----:B------:R-:W-:Y:S02]  /*39900*/  IMAD.MOV.U32 R11, RZ, RZ, 0x1f ;  /* 0x0000001fff0b7424 */ /* 0x000fe400078e00ff */
[----:B------:R-:W-:-:S07]  /*39910*/  IMAD.MOV.U32 R15, RZ, RZ, -0x1 ;  /* 0xffffffffff0f7424 */ /* 0x000fce00078e00ff */
[----:B012---:R-:W-:Y:S05]  /*39920*/  WARPSYNC.COLLECTIVE R15, `(.L_x_7192) ;  /* 0x000000000f087348 */ /* 0x007fea0003c00000 */
[----:B------:R3:W4:Y:S02]  /*39930*/  SHFL.IDX P6, R14, R13, R12, R11 ;  /* 0x0000000c0d0e7389 */ /* 0x00072400000c000b */
[----:B01234-:R-:W-:Y:S01]  /*39940*/  ENDCOLLECTIVE ;  /* 0x000000000000791b */ /* 0x01ffe20003800000 */
.L_x_7192:
[----:B------:R-:W-:Y:S05]  /*39950*/  BSYNC B0 ;  /* 0x0000000000007941 */ /* 0x000fea0003800000 */
.L_x_7191:
[----:B------:R-:W-:Y:S05]  /*39960*/  BRA `(.L_x_7037) ;  /* 0xffffffac00a47947 */ /* 0x000fea000383ffff */
.L_x_7042:
[----:B------:R0:W0:Y:S02]  /*39970*/  SYNCS.PHASECHK.TRANS64.TRYWAIT P0, [R4+URZ+0x38820], R0 ;  /* 0x03882000040075a7 */ /* 0x000024000800017f */
[----:B0-----:R-:W-:Y:S05]  /*39980*/  @!P0 NANOSLEEP.SYNCS 0x989680 ;  /* 0x009896800000895d */ /* 0x001fea0003900000 */
[----:B------:R-:W0:Y:S02]  /*39990*/  @!P0 SYNCS.PHASECHK.TRANS64 P0, [R4+URZ+0x38820], R0 ;  /* 0x03882000040085a7 */ /* 0x000e24000800007f */
[----:B0-----:R-:W-:Y:S05]  /*399a0*/  @!P0 BRA `(.L_x_7042) ;  /* 0xfffffffc00f08947 */ /* 0x001fea000383ffff */
[----:B------:R-:W-:Y:S05]  /*399b0*/  BRA `(.L_x_7193) ;  /* 0xffffffb4001c7947 */ /* 0x000fea000383ffff */
.L_x_7043:
        /* <DEDUP_REMOVED lines=8> */
[----:B-1234-:R-:W-:Y:S05]  /*39a40*/  WARPSYNC.COLLECTIVE R15, `(.L_x_7195) ;  /* 0x000000000f087348 */ /* 0x01efea0003c00000 */
[----:B------:R0:W0:Y:S02]  /*39a50*/  SHFL.IDX P6, R14, R13, R12, R11 ;  /* 0x0000000c0d0e7389 */ /* 0x00002400000c000b */
[----:B01234-:R-:W-:Y:S01]  /*39a60*/  ENDCOLLECTIVE ;  /* 0x000000000000791b */ /* 0x01ffe20003800000 */
.L_x_7195:
[----:B------:R-:W-:Y:S05]  /*39a70*/  BSYNC B0 ;  /* 0x0000000000007941 */ /* 0x000fea0003800000 */
.L_x_7194:
[----:B------:R-:W-:Y:S05]  /*39a80*/  BRA `(.L_x_7196) ;  /* 0xffffffb400047947 */ /* 0x000fea000383ffff */
.L_x_7044:
[----:B------:R-:W-:Y:S01]  /*39a90*/  BSSY B0, `(.L_x_7197) ;  /* 0x0000006000007945 */ /* 0x000fe20003800000 */
[----:B------:R-:W-:-:S07]  /*39aa0*/  IMAD.MOV.U32 R15, RZ, RZ, -0x1 ;  /* 0xffffffffff0f7424 */ /* 0x000fce00078e00ff */
[----:B-1234-:R-:W-:Y:S05]  /*39ab0*/  WARPSYNC.COLLECTIVE R15, `(.L_x_7198) ;  /* 0x000000000f0c7348 */ /* 0x01efea0003c00000 */
[----:B------:R-:W-:Y:S02]  /*39ac0*/  ELECT P6, UR62, PT ;  /* 0x00000000003e782f */ /* 0x000fe400038c0000 */
[----:B------:R-:W-:Y:S01]  /*39ad0*/  MOV R14, UR62 ;  /* 0x0000003e000e7c02 */ /* 0x000fe20008000f00 */
[----:B-1234-:R-:W-:Y:S10]  /*39ae0*/  ENDCOLLECTIVE ;  /* 0x000000000000791b */ /* 0x01eff40003800000 */
.L_x_7198:
[----:B------:R-:W-:Y:S05]  /*39af0*/  BSYNC B0 ;  /* 0x0000000000007941 */ /* 0x000fea0003800000 */
.L_x_7197:
[----:B------:R-:W-:Y:S05]  /*39b00*/  BRA `(.L_x_7199) ;  /* 0xffffffb000f87947 */ /* 0x000fea000383ffff */
.L_x_7046:
[----:B------:R0:W0:Y:S02]  /*39b10*/  SYNCS.PHASECHK.TRANS64.TRYWAIT P1, [R5+URZ+0x38840], R0 ;  /* 0x03884000050075a7 */ /* 0x000024000802017f */
[----:B0-----:R-:W-:Y:S05]  /*39b20*/  @!P1 NANOSLEEP.SYNCS 0x989680 ;  /* 0x009896800000995d */ /* 0x001fea0003900000 */
[----:B------:R-:W0:Y:S02]  /*39b30*/  @!P1 SYNCS.PHASECHK.TRANS64 P1, [R5+URZ+0x38840], R0 ;  /* 0x03884000050095a7 */ /* 0x000e24000802007f */
[----:B0-----:R-:W-:Y:S05]  /*39b40*/  @!P1 BRA `(.L_x_7046) ;  /* 0xfffffffc00f09947 */ /* 0x001fea000383ffff */
[----:B------:R-:W-:Y:S05]  /*39b50*/  BRA `(.L_x_7200) ;  /* 0xffffffb400187947 */ /* 0x000fea000383ffff */
.L_x_7048:
[----:B------:R0:W0:Y:S02]  /*39b60*/  SYNCS.PHASECHK.TRANS64.TRYWAIT P1, [R25+URZ+0x38840], R2 ;  /* 0x03884002190075a7 */ /* 0x000024000802017f */
[----:B0-----:R-:W-:Y:S05]  /*39b70*/  @!P1 NANOSLEEP.SYNCS 0x989680 ;  /* 0x009896800000995d */ /* 0x001fea0003900000 */
[----:B------:R-:W0:Y:S02]  /*39b80*/  @!P1 SYNCS.PHASECHK.TRANS64 P1, [R25+URZ+0x38840], R2 ;  /* 0x03884002190095a7 */ /* 0x000e24000802007f */
[----:B0-----:R-:W-:Y:S05]  /*39b90*/  @!P1 BRA `(.L_x_7048) ;  /* 0xfffffffc00f09947 */ /* 0x001fea000383ffff */
[----:B------:R-:W-:Y:S05]  /*39ba0*/  BRA `(.L_x_7201) ;  /* 0xffffffb400247947 */ /* 0x000fea000383ffff */
.L_x_7050:
[----:B------:R0:W0:Y:S02]  /*39bb0*/  SYNCS.PHASECHK.TRANS64.TRYWAIT P1, [R5+URZ+0x38860], R0 ;  /* 0x03886000050075a7 */ /* 0x000024000802017f */
[----:B0-----:R-:W-:Y:S05]  /*39bc0*/  @!P1 NANOSLEEP.SYNCS 0x989680 ;  /* 0x009896800000995d */ /* 0x001fea0003900000 */
[----:B------:R-:W0:Y:S02]  /*39bd0*/  @!P1 SYNCS.PHASECHK.TRANS64 P1, [R5+URZ+0x38860], R0 ;  /* 0x03886000050095a7 */ /* 0x000e24000802007f */
[----:B0-----:R-:W-:Y:S05]  /*39be0*/  @!P1 BRA `(.L_x_7050) ;  /* 0xfffffffc00f09947 */ /* 0x001fea000383ffff */
[----:B------:R-:W-:Y:S05]  /*39bf0*/  BRA `(.L_x_7202) ;  /* 0xffffffb400207947 */ /* 0x000fea000383ffff */
        .type           $_ZN7cutlass13device_kernelIN5flash11enable_sm90INS1_16FlashAttnFwdSm90INS1_25CollectiveMainloopFwdSm90ILi2EN4cute5tupleIJNS5_1CILi1EEES8_S8_EEENS6_IJNS7_ILi64EEESA_SA_EEELi512ENS_10bfloat16_tEfNS_4arch4Sm90ELb0ELb1ELb0ELb1ELb1ELb1ELb1ELb0ELb0ELb1ELb0ELb0EEENS1_21CollectiveEpilogueFwdINS6_IJSA_NS7_ILi512EEESA_EEES9_SC_SE_Li256ELb1ELb1ELb0ELb0EEENS1_36VarlenDynamicPersistentTileSchedulerILi64ELi64ELi256ELi128ELb0ELb1ELb1ELb1ELb0ELb1EEEEEEEEEvNT_6ParamsE$_ZZN5flash25CollectiveMainloopFwdSm90ILi2EN4cute5tupleIJNS1_1CILi1EEES4_S4_EEENS2_IJNS3_ILi64EEES6_S6_EEELi512EN7cutlass10bfloat16_tEfNS8_4arch4Sm90ELb0ELb1ELb0ELb1ELb1ELb1ELb1ELb0ELb0ELb1ELb0ELb0EE3mmaINS_16FlashAttnFwdSm90ISC_NS_21CollectiveEpilogueFwdINS2_IJS6_NS3_ILi512EEES6_EEES5_S9_SB_Li256ELb1ELb1ELb0ELb0EEENS_36VarlenDynamicPersistentTileSchedulerILi64ELi64ELi256ELi128ELb0ELb1ELb1ELb1ELb0ELb1EEEE13SharedStorageENS1_6TensorINS1_11ArrayEngineIfLm128EEENS1_6LayoutINS2_IJNS2_IJNS3_ILi2EEESR_NS3_ILi32EEEEEES4_S4_EEENS2_IJNS2_IJS4_SR_NS3_ILi4EEEEEENS3_ILi0EEESX_EEEEEEENS_7SoftmaxILi2ELi0EEEEEbRKNSC_6ParamsENS8_13PipelineAsyncILi2EEES17_RNS8_13PipelineStateILj2EEERT0_RT1_iRiRKNS_16SeqlenInfoQKNewKILb1ELb1EEENS2_IJiiiiEEERT_ENKUliT_T0_T1_E_clIZSD_ISM_S10_S12_EbS15_S17_S17_S1A_S1C_S1E_iS1F_S1J_S1K_S1M_EUlRS1N_iE0_NS3_ILb1EEES1U_EEDaiS1N_S1O_S1P_,@function
        .size           $_ZN7cutlass13device_kernelIN5flash11enable_sm90INS1_16FlashAttnFwdSm90INS1_25CollectiveMainloopFwdSm90ILi2EN4cute5tupleIJNS5_1CILi1EEES8_S8_EEENS6_IJNS7_ILi64EEESA_SA_EEELi512ENS_10bfloat16_tEfNS_4arch4Sm90ELb0ELb1ELb0ELb1ELb1ELb1ELb1ELb0ELb0ELb1ELb0ELb0EEENS1_21CollectiveEpilogueFwdINS6_IJSA_NS7_ILi512EEESA_EEES9_SC_SE_Li256ELb1ELb1ELb0ELb0EEENS1_36VarlenDynamicPersistentTileSchedulerILi64ELi64ELi256ELi128ELb0ELb1ELb1ELb1ELb0ELb1EEEEEEEEEvNT_6ParamsE$_ZZN5flash25CollectiveMainloopFwdSm90ILi2EN4cute5tupleIJNS1_1CILi1EEES4_S4_EEENS2_IJNS3_ILi64EEES6_S6_EEELi512EN7cutlass10bfloat16_tEfNS8_4arch4Sm90ELb0ELb1ELb0ELb1ELb1ELb1ELb1ELb0ELb0ELb1ELb0ELb0EE3mmaINS_16FlashAttnFwdSm90ISC_NS_21CollectiveEpilogueFwdINS2_IJS6_NS3_ILi512EEES6_EEES5_S9_SB_Li256ELb1ELb1ELb0ELb0EEENS_36VarlenDynamicPersistentTileSchedulerILi64ELi64ELi256ELi128ELb0ELb1ELb1ELb1ELb0ELb1EEEE13SharedStorageENS1_6TensorINS1_11ArrayEngineIfLm128EEENS1_6LayoutINS2_IJNS2_IJNS3_ILi2EEESR_NS3_ILi32EEEEEES4_S4_EEENS2_IJNS2_IJS4_SR_NS3_ILi4EEEEEENS3_ILi0EEESX_EEEEEEENS_7SoftmaxILi2ELi0EEEEEbRKNSC_6ParamsENS8_13PipelineAsyncILi2EEES17_RNS8_13PipelineStateILj2EEERT0_RT1_iRiRKNS_16SeqlenInfoQKNewKILb1ELb1EEENS2_IJiiiiEEERT_ENKUliT_T0_T1_E_clIZSD_ISM_S10_S12_EbS15_S17_S17_S1A_S1C_S1E_iS1F_S1J_S1K_S1M_EUlRS1N_iE0_NS3_ILb1EEES1U_EEDaiS1N_S1O_S1P_,(.L_x_15543 - $_ZN7cutlass13device_kernelIN5flash11enable_sm90INS1_16FlashAttnFwdSm90INS1_25CollectiveMainloopFwdSm90ILi2EN4cute5tupleIJNS5_1CILi1EEES8_S8_EEENS6_IJNS7_ILi64EEESA_SA_EEELi512ENS_10bfloat16_tEfNS_4arch4Sm90ELb0ELb1ELb0ELb1ELb1ELb1ELb1ELb0ELb0ELb1ELb0ELb0EEENS1_21CollectiveEpilogueFwdINS6_IJSA_NS7_ILi512EEESA_EEES9_SC_SE_Li256ELb1ELb1ELb0ELb0EEENS1_36VarlenDynamicPersistentTileSchedulerILi64ELi64ELi256ELi128ELb0ELb1ELb1ELb1ELb0ELb1EEEEEEEEEvNT_6ParamsE$_ZZN5flash25CollectiveMainloopFwdSm90ILi2EN4cute5tupleIJNS1_1CILi1EEES4_S4_EEENS2_IJNS3_ILi64EEES6_S6_EEELi512EN7cutlass10bfloat16_tEfNS8_4arch4Sm90ELb0ELb1ELb0ELb1ELb1ELb1ELb1ELb0ELb0ELb1ELb0ELb0EE3mmaINS_16FlashAttnFwdSm90ISC_NS_21CollectiveEpilogueFwdINS2_IJS6_NS3_ILi512EEES6_EEES5_S9_SB_Li256ELb1ELb1ELb0ELb0EEENS_36VarlenDynamicPersistentTileSchedulerILi64ELi64ELi256ELi128ELb0ELb1ELb1ELb1ELb0ELb1EEEE13SharedStorageENS1_6TensorINS1_11ArrayEngineIfLm128EEENS1_6LayoutINS2_IJNS2_IJNS3_ILi2EEESR_NS3_ILi32EEEEEES4_S4_EEENS2_IJNS2_IJS4_SR_NS3_ILi4EEEEEENS3_ILi0EEESX_EEEEEEENS_7SoftmaxILi2ELi0EEEEEbRKNSC_6ParamsENS8_13PipelineAsyncILi2EEES17_RNS8_13PipelineStateILj2EEERT0_RT1_iRiRKNS_16SeqlenInfoQKNewKILb1ELb1EEENS2_IJiiiiEEERT_ENKUliT_T0_T1_E_clIZSD_ISM_S10_S12_EbS15_S17_S17_S1A_S1C_S1E_iS1F_S1J_S1K_S1M_EUlRS1N_iE0_NS3_ILb1EEES1U_EEDaiS1N_S1O_S1P_)
$_ZN7cutlass13device_kernelIN5flash11enable_sm90INS1_16FlashAttnFwdSm90INS1_25CollectiveMainloopFwdSm90ILi2EN4cute5tupleIJNS5_1CILi1EEES8_S8_EEENS6_IJNS7_ILi64EEESA_SA_EEELi512ENS_10bfloat16_tEfNS_4arch4Sm90ELb0ELb1ELb0ELb1ELb1ELb1ELb1ELb0ELb0ELb1ELb0ELb0EEENS1_21CollectiveEpilogueFwdINS6_IJSA_NS7_ILi512EEESA_EEES9_SC_SE_Li256ELb1ELb1ELb0ELb0EEENS1_36VarlenDynamicPersistentTileSchedulerILi64ELi64ELi256ELi128ELb0ELb1ELb1ELb1ELb0ELb1EEEEEEEEEvNT_6ParamsE$_ZZN5flash25CollectiveMainloopFwdSm90ILi2EN4cute5tupleIJNS1_1CILi1EEES4_S4_EEENS2_IJNS3_ILi64EEES6_S6_EEELi512EN7cutlass10bfloat16_tEfNS8_4arch4Sm90ELb0ELb1ELb0ELb1ELb1ELb1ELb1ELb0ELb0ELb1ELb0ELb0EE3mmaINS_16FlashAttnFwdSm90ISC_NS_21CollectiveEpilogueFwdINS2_IJS6_NS3_ILi512EEES6_EEES5_S9_SB_Li256ELb1ELb1ELb0ELb0EEENS_36VarlenDynamicPersistentTileSchedulerILi64ELi64ELi256ELi128ELb0ELb1ELb1ELb1ELb0ELb1EEEE13SharedStorageENS1_6TensorINS1_11ArrayEngineIfLm128EEENS1_6LayoutINS2_IJNS2_IJNS3_ILi2EEESR_NS3_ILi32EEEEEES4_S4_EEENS2_IJNS2_IJS4_SR_NS3_ILi4EEEEEENS3_ILi0EEESX_EEEEEEENS_7SoftmaxILi2ELi0EEEEEbRKNSC_6ParamsENS8_13PipelineAsyncILi2EEES17_RNS8_13PipelineStateILj2EEERT0_RT1_iRiRKNS_16SeqlenInfoQKNewKILb1ELb1EEENS2_IJiiiiEEERT_ENKUliT_T0_T1_E_clIZSD_ISM_S10_S12_EbS15_S17_S17_S1A_S1C_S1E_iS1F_S1J_S1K_S1M_EUlRS1N_iE0_NS3_ILb1EEES1U_EEDaiS1N_S1O_S1P_:
[----:B------:R-:W-:Y:S05]  /*39c00*/  YIELD ;  /* 0x0000000000007946 */ /* 0x000fea0003800000 */
[----:B------:R-:W-:Y:S02]  /*39c10*/  ULDC UR4, c[0x0][0x20] ;  /* 0x0000080000047ab9 */ /* 0x000fe40000000800 */
[----:B------:R-:W-:-:S05]  /*39c20*/  VIADD R0, R0, -UR4 ;  /* 0x8000000400007c36 */ /* 0x000fca0008000000 */
[----:B------:R-:W2:Y:S01]  /*39c30*/  LDL.64 R8, [R0+0x18] ;  /* 0x0000180000087983 */ /* 0x000ea20000100a00 */
[----:B------:R-:W0:Y:S03]  /*39c40*/  LDC.64 R2, c[0x0][0x208] ;  /* 0x00008200ff027b82 */ /* 0x000e260000000a00 */
[----:B------:R-:W3:Y:S01]  /*39c50*/  LDL.64 R6, [R0] ;  /* 0x0000000000067983 */ /* 0x000ee20000100a00 */
[----:B0-----:R-:W-:Y:S02]  /*39c60*/  R2UR UR4, R2 ;  /* 0x00000000020472ca */ /* 0x001fe400000e0000 */
[----:B------:R-:W-:-:S13]  /*39c70*/  R2UR UR5, R3 ;  /* 0x00000000030572ca */ /* 0x000fda00000e0000 */
[----:B--2---:R-:W2:Y:S01]  /*39c80*/  LD.E R4, desc[UR4][R8.64] ;  /* 0x0000000408047980 */ /* 0x004ea2000c101900 */
[C---:B------:R-:W-:Y:S02]  /*39c90*/  R2UR UR4, R2.reuse ;  /* 0x00000000020472ca */ /* 0x040fe400000e0000 */
[C---:B------:R-:W-:Y:S02]  /*39ca0*/  R2UR UR5, R3.reuse ;  /* 0x00000000030572ca */ /* 0x040fe400000e0000 */
[----:B------:R-:W-:Y:S02]  /*39cb0*/  R2UR UR6, R2 ;  /* 0x00000000020672ca */ /* 0x000fe400000e0000 */
[----:B------:R-:W-:Y:S01]  /*39cc0*/  R2UR UR7, R3 ;  /* 0x00000000030772ca */ /* 0x000fe200000e0000 */
[----:B------:R-:W-:Y:S01]  /*39cd0*/  BSSY B0, `(.L_x_7203) ;  /* 0x0000009000007945 */ /* 0x000fe20003800000 */
[----:B------:R-:W-:-:S07]  /*39ce0*/  IMAD.MOV.U32 R5, RZ, RZ, R39 ;  /* 0x000000ffff057224 */ /* 0x000fce00078e0027 */
[----:B---3--:R0:W5:Y:S04]  /*39cf0*/  LD.E R13, desc[UR4][R6.64] ;  /* 0x00000004060d7980 */ /* 0x008168000c101900 */
[----:B------:R0:W5:Y:S01]  /*39d00*/  LD.E R14, desc[UR6][R6.64+0x4] ;  /* 0x00000406060e7980 */ /* 0x000162000c101900 */
[----:B--2---:R-:W-:-:S04]  /*39d10*/  LOP3.LUT R4, R4, 0x1, RZ, 0xfc, !PT ;  /* 0x0000000104047812 */ /* 0x004fc800078efcff */
[----:B------:R-:W-:Y:S01]  /*39d20*/  ISETP.NE.AND P0, PT, R4, 0x3, PT ;  /* 0x000000030400780c */ /* 0x000fe20003f05270 */
[----:B------:R-:W-:-:S12]  /*39d30*/  IMAD.MOV.U32 R4, RZ, RZ, R28 ;  /* 0x000000ffff047224 */ /* 0x000fd800078e001c */
[----:B0-----:R-:W-:Y:S05]  /*39d40*/  @!P0 BRA `(.L_x_7204) ;  /* 0x0000000000048947 */ /* 0x001fea0003800000 */
[----:B------:R-:W-:Y:S01]  /*39d50*/  BPT.TRAP 0x1 ;  /* 0x000000040000795c */ /* 0x000fe20000300000 */
.L_x_7204:
[----:B------:R-:W-:Y:S05]  /*39d60*/  BSYNC B0 ;  /* 0x0000000000007941 */ /* 0x000fea0003800000 */
.L_x_7203:
        /* <DEDUP_REMOVED lines=17> */
.L_x_7206:
[----:B------:R-:W-:Y:S05]  /*39e80*/  BSYNC B0 ;  /* 0x0000000000007941 */ /* 0x000fea0003800000 */
.L_x_7205:
        /* <DEDUP_REMOVED lines=10> */
.L_x_7208:
[----:B------:R-:W-:Y:S05]  /*39f30*/  BSYNC B0 ;  /* 0x0000000000007941 */ /* 0x000fea0003800000 */
.L_x_7207:
[----:B------:R-:W2:Y:S04]  /*39f40*/  LDL.64 R14, [R0] ;  /* 0x00000000000e7983 */ /* 0x000ea80000100a00 */
[----:B------:R-:W3:Y:S01]  /*39f50*/  LDL.64 R8, [R0+0x28] ;  /* 0x0000280000087983 */ /* 0x000ee20000100a00 */
[C---:B------:R-:W-:Y:S02]  /*39f60*/  R2UR UR6, R2.reuse ;  /* 0x00000000020672ca */ /* 0x040fe400000e0000 */
[C---:B------:R-:W-:Y:S01]  /*39f70*/  R2UR UR7, R3.reuse ;  /* 0x00000000030772ca */ /* 0x040fe200000e0000 */
[----:B0----5:R-:W4:Y:S01]  /*39f80*/  LDL.64 R10, [R0+0x20] ;  /* 0x00002000000a7983 */ /* 0x021f220000100a00 */
        /* <DEDUP_REMOVED lines=65> */
[----:B------:R-:W-:Y:S01]  /*3a3a0*/  R2UR UR9, R3 ;  /* 0x00000000030972ca */ /* 0x000fe200000e0000 */
[----:B--2---:R-:W-:Y:S02]  /*3a3b0*/  VIADD R8, R10, 0x6 ;  /* 0x000000060a087836 */ /* 0x004fe40000000000 */
[----:B------:R-:W-:-:S03]  /*3a3c0*/  IMAD.MOV.U32 R9, RZ, RZ, R11 ;  /* 0x000000ffff097224 */ /* 0x000fc600078e000b */
        /* <DEDUP_REMOVED lines=8> */
[----:B------:R-:W3:-:S12]  /*3a450*/  LDL.64 R10, [R0+0x30] ;  /* 0x00003000000a7983 */ /* 0x000ed80000100a00 */
[----:B--2---:R-:W2:Y:S01]  /*3a460*/  LD.E R8, desc[UR4][R8.64] ;  /* 0x0000000408087980 */ /* 0x004ea2000c101900 */
[----:B---3--:R-:W-:Y:S01]  /*3a470*/  MOV R10, R10 ;  /* 0x0000000a000a7202 */ /* 0x008fe20000000f00 */
[----:B------:R-:W-:Y:S01]  /*3a480*/  BSSY B0, `(.L_x_7210) ;  /* 0x0000007000007945 */ /* 0x000fe20003800000 */
[----:B--2---:R-:W-:-:S04]  /*3a490*/  LEA.HI R14, R8, R8, RZ, 0x1 ;  /* 0x00000008080e7211 */ /* 0x004fc800078f08ff */
[----:B------:R-:W-:-:S05]  /*3a4a0*/  LOP3.LUT R15, R14, 0xfffffffe, RZ, 0xc0, !PT ;  /* 0xfffffffe0e0f7812 */ /* 0x000fca00078ec0ff */
[----:B------:R-:W-:-:S05]  /*3a4b0*/  IMAD.IADD R15, R8, 0x1, -R15 ;  /* 0x00000001080f7824 */ /* 0x000fca00078e0a0f */
[----:B------:R-:W-:-:S04]  /*3a4c0*/  SHF.L.U32 R15, R15, 0x1f, RZ ;  /* 0x0000001f0f0f7819 */ /* 0x000fc800000006ff */
[----:B------:R-:W1:Y:S02]  /*3a4d0*/  SYNCS.PHASECHK.TRANS64.TRYWAIT P0, [R10+URZ+0x38810], R15 ;  /* 0x0388100f0a0075a7 */ /* 0x000e64000800017f */
[----:B01----:R-:W-:Y:S05]  /*3a4e0*/  @!P0 BRA `(.L_x_7211) ;  /* 0x000000e800888947 */ /* 0x003fea0003800000 */
.L_x_7237:
[----:B------:R-:W-:Y:S05]  /*3a4f0*/  BSYNC B0 ;  /* 0x0000000000007941 */ /* 0x000fea0003800000 */
.L_x_7210:
[----:B------:R-:W0:Y:S01]  /*3a500*/  LDL.64 R6, [R0+0x40] ;  /* 0x0000400000067983 */ /* 0x000e220000100a00 */
[----:B------:R-:W-:Y:S02]  /*3a510*/  R2UR UR4, R2 ;  /* 0x00000000020472ca */ /* 0x000fe400000e0000 */
[----:B------:R-:W-:Y:S01]  /*3a520*/  R2UR UR5, R3 ;  /* 0x00000000030572ca */ /* 0x000fe200000e0000 */
[----:B------:R-:W2:-:S12]  /*3a530*/  LDL.64 R8, [R0] ;  /* 0x0000000000087983 */ /* 0x000e980000100a00 */
[----:B0-----:R-:W3:Y:S01]  /*3a540*/  LD.E R10, desc[UR4][R6.64] ;  /* 0x00000004060a7980 */ /* 0x001ee2000c101900 */
[----:B------:R-:W-:Y:S02]  /*3a550*/  R2UR UR6, R2 ;  /* 0x00000000020672ca */ /* 0x000fe400000e0000 */
[----:B------:R-:W-:Y:S01]  /*3a560*/  R2UR UR7, R3 ;  /* 0x00000000030772ca */ /* 0x000fe200000e0000 */
[----:B--2---:R0:W5:Y:S01]  /*3a570*/  LD.E R14, desc[UR4][R8.64] ;  /* 0x00000004080e7980 */ /* 0x004162000c101900 */
[----:B------:R-:W-:Y:S11]  /*3a580*/  BSSY B0, `(.L_x_7212) ;  /* 0x0000006000007945 */ /* 0x000ff60003800000 */
[----:B------:R0:W5:Y:S01]  /*3a590*/  LD.E R15, desc[UR6][R8.64+0x4] ;  /* 0x00000406080f7980 */ /* 0x000162000c101900 */
[----:B---3--:R-:W-:-:S04]  /*3a5a0*/  LOP3.LUT R10, R10, 0x1, RZ, 0xfc, !PT ;  /* 0x000000010a0a7812 */ /* 0x008fc800078efcff */
[----:B------:R-:W-:-:S13]  /*3a5b0*/  ISETP.NE.AND P0, PT, R10, 0x3, PT ;  /* 0x000000030a00780c */ /* 0x000fda0003f05270 */
[----:B0-----:R-:W-:Y:S05]  /*3a5c0*/  @!P0 BRA `(.L_x_7213) ;  /* 0x0000000000048947 */ /* 0x001fea0003800000 */
[----:B------:R-:W-:Y:S01]  /*3a5d0*/  BPT.TRAP 0x1 ;  /* 0x000000040000795c */ /* 0x000fe20000300000 */
.L_x_7213:
[----:B------:R-:W-:Y:S05]  /*3a5e0*/  BSYNC B0 ;  /* 0x0000000000007941 */ /* 0x000fea0003800000 */
.L_x_7212:
        /* <DEDUP_REMOVED lines=17> */
.L_x_7215:
[----:B------:R-:W-:Y:S05]  /*3a700*/  BSYNC B0 ;  /* 0x0000000000007941 */ /* 0x000fea0003800000 */
.L_x_7214:
        /* <DEDUP_REMOVED lines=10> */
.L_x_7217:
[----:B------:R-:W-:Y:S05]  /*3a7b0*/  BSYNC B0 ;  /* 0x0000000000007941 */ /* 0x000fea0003800000 */
.L_x_7216:
        /* <DEDUP_REMOVED lines=338> */
[C---:B------:R-:W-:Y:S02]  /*3bce0*/  R2UR UR9, R3.reuse ;  /* 0x00000000030972ca */ /* 0x040fe400000e0000 */
[----:B------:R-:W-:Y:S01]  /*3bcf0*/  R2UR UR10, R2 ;  /* 0x00000000020a72ca */ /* 0x000fe200000e0000 */
[----:B------:R-:W-:Y:S01]  /*3bd00*/  IMAD.IADD R20, R20, 0x1, R21 ;  /* 0x0000000114147824 */ /* 0x000fe200078e0215 */
[----:B------:R-:W-:-:S04]  /*3bd10*/  R2UR UR11, R3 ;  /* 0x00000000030b72ca */ /* 0x000fc800000e0000 */
[----:B------:R-:W-:-:S05]  /*3bd20*/  LOP3.LUT R21, R20, 0xa06, RZ, 0xc0, !PT ;  /* 0x00000a0614157812 */ /* 0x000fca00078ec0ff */
[----:B------:R-:W-:-:S05]  /*3bd30*/  IMAD.IADD R20, R10, 0x1, R21 ;  /* 0x000000010a147824 */ /* 0x000fca00078e0215 */
[----:B------:R-:W-:Y:S01]  /*3bd40*/  R2UR UR6, R20 ;  /* 0x00000000140672ca */ /* 0x000fe200000e0000 */
[----:B--2---:R-:W-:Y:S01]  /*3bd50*/  IMAD.IADD R14, R21, 0x1, R14 ;  /* 0x00000001150e7824 */ /* 0x004fe200078e020e */
[----:B------:R-:W-:Y:S01]  /*3bd60*/  R2UR UR5, R15 ;  /* 0x000000000f0572ca */ /* 0x000fe200000e0000 */
        /* <DEDUP_REMOVED lines=199> */
[----:B------:R-:W-:Y:S01]  /*3c9e0*/  R2UR UR7, R11 ;  /* 0x000000000b0772ca */ /* 0x000fe200000e0000 */
[----:B------:R-:W-:Y:S01]  /*3c9f0*/  IMAD.MOV.U32 R15, RZ, RZ, 0x1000 ;  /* 0x00001000ff0f7424 */ /* 0x000fe200078e00ff */
[----:B------:R-:W-:Y:S01]  /*3ca00*/  WARPGROUP.ARRIVE ;  /* 0x00000000000079c5 */ /* 0x000fe20000000000 */
        /* <DEDUP_REMOVED lines=8> */
[----:B--2---:R-:W-:Y:S01]  /*3ca90*/  IMAD.IADD R8, R15, 0x1, R8 ;  /* 0x000000010f087824 */ /* 0x004fe200078e0208 */
        /* <DEDUP_REMOVED lines=18> */
.L_x_7220:
[----:B------:R-:W-:Y:S05]  /*3cbc0*/  BSYNC B0 ;  /* 0x0000000000007941 */ /* 0x000fea0003800000 */
.L_x_7219:
        /* <DEDUP_REMOVED lines=11> */
[----:B------:R-:W3:Y:S01]  /*3cc80*/  LD.E R6, desc[UR4][R4.64] ;  /* 0x0000000404067980 */ /* 0x000ee2000c101900 */
[----:B------:R-:W-:Y:S02]  /*3cc90*/  IMAD.MOV.U32 R57, RZ, RZ, R56 ;  /* 0x000000ffff397224 */ /* 0x000fe400078e0038 */
[----:B------:R-:W-:-:S05]  /*3cca0*/  IMAD.MOV.U32 R56, RZ, RZ, R23 ;  /* 0x000000ffff387224 */ /* 0x000fca00078e0017 */
[----:B------:R-:W4:Y:S01]  /*3ccb0*/  LD.E R57, desc[UR4][R56.64] ;  /* 0x0000000438397980 */ /* 0x000f22000c101900 */
[C---:B------:R-:W-:Y:S02]  /*3ccc0*/  R2UR UR12, R2.reuse ;  /* 0x00000000020c72ca */ /* 0x040fe400000e0000 */
[C---:B------:R-:W-:Y:S02]  /*3ccd0*/  R2UR UR13, R3.reuse ;  /* 0x00000000030d72ca */ /* 0x040fe400000e0000 */
[C---:B------:R-:W-:Y:S02]  /*3cce0*/  R2UR UR8, R2.reuse ;  /* 0x00000000020872ca */ /* 0x040fe400000e0000 */
[C---:B------:R-:W-:Y:S02]  /*3ccf0*/  R2UR UR9, R3.reuse ;  /* 0x00000000030972ca */ /* 0x040fe400000e0000 */
[----:B------:R-:W-:Y:S02]  /*3cd00*/  R2UR UR10, R2 ;  /* 0x00000000020a72ca */ /* 0x000fe400000e0000 */
[----:B------:R-:W-:-:S05]  /*3cd10*/  R2UR UR11, R3 ;  /* 0x00000000030b72ca */ /* 0x000fca00000e0000 */
[----:B------:R-:W4:Y:S04]  /*3cd20*/  LD.E R59, desc[UR12][R4.64+0x18] ;  /* 0x0000180c043b7980 */ /* 0x000f28000c101900 */
[----:B------:R-:W4:Y:S04]  /*3cd30*/  LD.E R56, desc[UR8][R4.64+0xc] ;  /* 0x00000c0804387980 */ /* 0x000f28000c101900 */
[----:B------:R-:W4:Y:S01]  /*3cd40*/  LD.E R58, desc[UR10][R4.64+0x14] ;  /* 0x0000140a043a7980 */ /* 0x000f22000c101900 */
[----:B--2---:R-:W-:-:S13]  /*3cd50*/  ISETP.NE.AND P0, PT, R7, 0x1, PT ;  /* 0x000000010700780c */ /* 0x004fda0003f05270 */
[C---:B------:R-:W-:Y:S02]  /*3cd60*/  @P0 R2UR UR4, R2.reuse ;  /* 0x00000000020402ca */ /* 0x040fe400000e0000 */
[C---:B------:R-:W-:Y:S02]  /*3cd70*/  @P0 R2UR UR5, R3.reuse ;  /* 0x00000000030502ca */ /* 0x040fe400000e0000 */
[----:B------:R-:W-:Y:S02]  /*3cd80*/  @P0 R2UR UR6, R2 ;  /* 0x00000000020602ca */ /* 0x000fe400000e0000 */
[----:B------:R-:W-:-:S09]  /*3cd90*/  @P0 R2UR UR7, R3 ;  /* 0x00000000030702ca */ /* 0x000fd200000e0000 */
[----:B------:R-:W2:Y:S01]  /*3cda0*/  @P0 LD.E R14, desc[UR4][R4.64+0x28] ;  /* 0x00002804040e0980 */ /* 0x000ea2000c101900 */
[C---:B------:R-:W-:Y:S02]  /*3cdb0*/  R2UR UR4, R2.reuse ;  /* 0x00000000020472ca */ /* 0x040fe400000e0000 */
[C---:B------:R-:W-:Y:S01]  /*3cdc0*/  R2UR UR5, R3.reuse ;  /* 0x00000000030572ca */ /* 0x040fe200000e0000 */
[----:B------:R-:W2:Y:S01]  /*3cdd0*/  @P0 LD.E R21, desc[UR6][R4.64+0x2c] ;  /* 0x00002c0604150980 */ /* 0x000ea2000c101900 */
[----:B------:R-:W-:Y:S02]  /*3cde0*/  R2UR UR6, R2 ;  /* 0x00000000020672ca */ /* 0x000fe400000e0000 */
[----:B------:R-:W-:-:S09]  /*3cdf0*/  R2UR UR7, R3 ;  /* 0x00000000030772ca */ /* 0x000fd200000e0000 */
[----:B------:R-:W2:Y:S04]  /*3ce00*/  LD.E R13, desc[UR4][R4.64+0x8] ;  /* 0x00000804040d7980 */ /* 0x000ea8000c101900 */
[----:B------:R-:W2:Y:S04]  /*3ce10*/  LD.E R20, desc[UR6][R4.64+0x4] ;  /* 0x0000040604147980 */ /* 0x000ea8000c101900 */
[----:B------:R-:W2:Y:S01]  /*3ce20*/  LD.E R23, desc[UR4][R4.64+0x10] ;  /* 0x0000100404177980 */ /* 0x000ea2000c101900 */
[----:B---3--:R-:W-:-:S04]  /*3ce30*/  SHF.R.S32.HI R7, RZ, 0x1f, R6 ;  /* 0x0000001fff077819 */ /* 0x008fc80000011406 */
[----:B0-----:R-:W-:-:S04]  /*3ce40*/  LEA.HI R8, R7, R6, RZ, 0x7 ;  /* 0x0000000607087211 */ /* 0x001fc800078f38ff */
        /* <DEDUP_REMOVED lines=14> */
[----:B----4-:R-:W-:Y:S01]  /*3cf30*/  IMAD R8, R57, 0x4, R8 ;  /* 0x0000000439087824 */ /* 0x010fe200078e0208 */
[----:B------:R-:W-:-:S03]  /*3cf40*/  LOP3.LUT R6, R6, 0x1ffffffe, RZ, 0xc0, !PT ;  /* 0x1ffffffe06067812 */ /* 0x000fc600078ec0ff */
[----:B------:R-:W-:Y:S02]  /*3cf50*/  IMAD.IADD R11, R10, 0x1, -R11 ;  /* 0x000000010a0b7824 */ /* 0x000fe400078e0a0b */
[----:B------:R-:W-:Y:S02]  /*3cf60*/  IMAD.IADD R6, R15, 0x1, -R6 ;  /* 0x000000010f067824 */ /* 0x000fe400078e0a06 */
[----:B------:R-:W-:-:S04]  /*3cf70*/  IMAD.U32 R11, R8, 0x10, R11 ;  /* 0x00000010080b7824 */ /* 0x000fc800078e000b */
[----:B------:R-:W-:Y:S01]  /*3cf80*/  IMAD R11, R6, 0x8, R11 ;  /* 0x00000008060b7824 */ /* 0x000fe200078e020b */
[----:B------:R-:W-:Y:S02]  /*3cf90*/  LOP3.LUT R6, R7, 0x7ffffffc, RZ, 0xc0, !PT ;  /* 0x7ffffffc07067812 */ /* 0x000fe400078ec0ff */
[----:B------:R-:W-:-:S03]  /*3cfa0*/  ISETP.GE.AND P1, PT, R59, 0x1, PT ;  /* 0x000000013b00780c */ /* 0x000fc60003f26270 */
[----:B------:R-:W-:Y:S01]  /*3cfb0*/  IMAD.IADD R6, R9, 0x1, -R6 ;  /* 0x0000000109067824 */ /* 0x000fe200078e0a06 */
[----:B------:R-:W-:Y:S01]  /*3cfc0*/  LOP3.LUT R9, RZ, R56, RZ, 0x33, !PT ;  /* 0x00000038ff097212 */ /* 0x000fe200078e33ff */
[----:B------:R-:W-:Y:S01]  /*3cfd0*/  BSSY B0, `(.L_x_7221) ;  /* 0x0000032000007945 */ /* 0x000fe20003800000 */
[----:B--2---:R-:W-:-:S05]  /*3cfe0*/  @P0 IMAD.HI.U32 R14, R11, R14, RZ ;  /* 0x0000000e0b0e0227 */ /* 0x004fca00078e00ff */
[----:B------:R-:W-:Y:S01]  /*3cff0*/  @P0 SHF.R.U32.HI R11, RZ, R21, R14 ;  /* 0x00000015ff0b0219 */ /* 0x000fe2000001160e */
[----:B------:R-:W-:-:S04]  /*3d000*/  IMAD.SHL.U32 R14, R12, 0x40, RZ ;  /* 0x000000400c0e7824 */ /* 0x000fc800078e00ff */
[----:B------:R-:W0:Y:S01]  /*3d010*/  SHFL.IDX PT, R10, R11, RZ, 0x1c1f ;  /* 0x001c1fff0b0a7589 */ /* 0x000e2200000e0000 */
[----:B------:R-:W-:-:S05]  /*3d020*/  IADD3 R7, R13, 0x1, -R14 ;  /* 0x000000010d077810 */ /* 0x000fca0007ffe80e */
[----:B------:R-:W-:Y:S02]  /*3d030*/  IMAD R8, R6, -0x2, R7 ;  /* 0xfffffffe06087824 */ /* 0x000fe400078e0207 */
[----:B------:R-:W-:Y:S02]  /*3d040*/  IMAD.IADD R7, R13, 0x1, -R14 ;  /* 0x000000010d077824 */ /* 0x000fe400078e0a0e */
[----:B------:R-:W-:Y:S02]  /*3d050*/  IMAD.IADD R8, R8, 0x1, -R20 ;  /* 0x0000000108087824 */ /* 0x000fe400078e0a14 */
[----:B------:R-:W-:Y:S02]  /*3d060*/  IMAD R15, R6, -0x2, R7 ;  /* 0xfffffffe060f7824 */ /* 0x000fe400078e0207 */
[C---:B------:R-:W-:Y:S02]  /*3d070*/  IMAD.IADD R56, R8.reuse, 0x1, R23 ;  /* 0x0000000108387824 */ /* 0x040fe400078e0217 */
[----:B------:R-:W-:-:S02]  /*3d080*/  IMAD.IADD R21, R8, 0x1, R9 ;  /* 0x0000000108157824 */ /* 0x000fc400078e0209 */
[----:B------:R-:W-:Y:S01]  /*3d090*/  IMAD.IADD R58, R58, 0x1, -R14 ;  /* 0x000000013a3a7824 */ /* 0x000fe200078e0a0e */
[----:B0-----:R-:W-:Y:S01]  /*3d0a0*/  VIADDMNMX R8, R10, R56, R15, PT ;  /* 0x000000380a087246 */ /* 0x001fe2000380010f */
        /* <DEDUP_REMOVED lines=18> */
.L_x_7226:
[----:B------:R-:W-:Y:S05]  /*3d1d0*/  BSYNC B2 ;  /* 0x0000000000027941 */ /* 0x000fea0003800000 */
.L_x_7225:
[----:B------:R-:W-:Y:S01]  /*3d1e0*/  LOP3.LUT R10, RZ, R10, RZ, 0x33, !PT ;  /* 0x0000000aff0a7212 */ /* 0x000fe200078e33ff */
[----:B------:R-:W-:Y:S06]  /*3d1f0*/  BRA `(.L_x_7227) ;  /* 0x0000000000287947 */ /* 0x000fec0003800000 */
.L_x_7224:
        /* <DEDUP_REMOVED lines=10> */
.L_x_7227:
[----:B------:R-:W-:Y:S05]  /*3d2a0*/  BSYNC B1 ;  /* 0x0000000000017941 */ /* 0x000fea0003800000 */
.L_x_7223:
[----:B------:R-:W-:-:S04]  /*3d2b0*/  IMAD R9, R59, R10, -R14 ;  /* 0x0000000a3b097224 */ /* 0x000fc800078e0a0e */
[----:B------:R-:W-:-:S05]  /*3d2c0*/  IMAD R10, R6, -0x2, R9 ;  /* 0xfffffffe060a7824 */ /* 0x000fca00078e0209 */
[----:B------:R-:W-:Y:S02]  /*3d2d0*/  VIMNMX R7, R7, R10, !PT ;  /* 0x0000000a07077248 */ /* 0x000fe40007fe0100 */
[----:B------:R-:W-:-:S07]  /*3d2e0*/  VIADDMNMX R8, R10, R59, R8, PT ;  /* 0x0000003b0a087246 */ /* 0x000fce0003800108 */
.L_x_7222:
[----:B------:R-:W-:Y:S05]  /*3d2f0*/  BSYNC B0 ;  /* 0x0000000000007941 */ /* 0x000fea0003800000 */
.L_x_7221:
        /* <DEDUP_REMOVED lines=96> */
.L_x_7233:
[----:B------:R-:W-:Y:S05]  /*3d900*/  BSYNC B2 ;  /* 0x0000000000027941 */ /* 0x000fea0003800000 */
.L_x_7232:
[----:B------:R-:W-:Y:S01]  /*3d910*/  LOP3.LUT R20, RZ, R20, RZ, 0x33, !PT ;  /* 0x00000014ff147212 */ /* 0x000fe200078e33ff */
[----:B------:R-:W-:Y:S06]  /*3d920*/  BRA `(.L_x_7234) ;  /* 0x0000000000287947 */ /* 0x000fec0003800000 */
.L_x_7231:
        /* <DEDUP_REMOVED lines=10> */
.L_x_7234:
[----:B------:R-:W-:Y:S05]  /*3d9d0*/  BSYNC B1 ;  /* 0x0000000000017941 */ /* 0x000fea0003800000 */
.L_x_7230:
[----:B------:R-:W-:-:S04]  /*3d9e0*/  IMAD R5, R59, R20, -R14 ;  /* 0x000000143b057224 */ /* 0x000fc800078e0a0e */
[----:B------:R-:W-:-:S05]  /*3d9f0*/  IMAD R6, R6, -0x2, R5 ;  /* 0xfffffffe06067824 */ /* 0x000fca00078e0205 */
[----:B------:R-:W-:Y:S02]  /*3da00*/  VIADDMNMX R8, R6, R59, R8, PT ;  /* 0x0000003b06087246 */ /* 0x000fe40003800108 */
[----:B------:R-:W-:-:S07]  /*3da10*/  VIMNMX R7, R7, R6, !PT ;  /* 0x0000000607077248 */ /* 0x000fce0007fe0100 */
.L_x_7229:
[----:B------:R-:W-:Y:S05]  /*3da20*/  BSYNC B0 ;  /* 0x0000000000007941 */ /* 0x000fea0003800000 */
.L_x_7228:
[----:B------:R-:W2:Y:S01]  /*3da30*/  LDL.64 R4, [R0+0x70] ;  /* 0x0000700000047983 */ /* 0x000ea20000100a00 */
[----:B------:R-:W-:Y:S02]  /*3da40*/  ISETP.GT.AND P0, PT, R7, 0x1, !P0 ;  /* 0x000000010700780c */ /* 0x000fe40004704270 */
[----:B------:R-:W-:Y:S02]  /*3da50*/  ISETP.NE.AND P6, PT, R63, RZ, PT ;  /* 0x000000ff3f00720c */ /* 0x000fe40003fc5270 */
[----:B------:R-:W-:Y:S02]  /*3da60*/  ISETP.LT.OR P0, PT, R8, 0x2, P0 ;  /* 0x000000020800780c */ /* 0x000fe40000701670 */
[----:B------:R-:W-:Y:S02]  /*3da70*/  ISETP.GT.AND P1, PT, R7, 0x8, !P1 ;  /* 0x000000080700780c */ /* 0x000fe40004f24270 */
        /* <DEDUP_REMOVED lines=31> */
[C---:B------:R-:W-:Y:S02]  /*3dc70*/  ISETP.GT.AND P0, PT, R7.reuse, RZ, !P0 ;  /* 0x000000ff0700720c */ /* 0x040fe40004704270 */
[----:B------:R-:W-:Y:S02]  /*3dc80*/  ISETP.GT.AND P4, PT, R7, 0x31, !P4 ;  /* 0x000000310700780c */ /* 0x000fe40006784270 */
[----:B------:R-:W-:Y:S02]  /*3dc90*/  ISETP.LT.OR P0, PT, R8, 0x1, P0 ;  /* 0x000000010800780c */ /* 0x000fe40000701670 */
[----:B------:R-:W-:-:S02]  /*3dca0*/  ISETP.NE.AND P6, PT, R58, RZ, PT ;  /* 0x000000ff3a00720c */ /* 0x000fc40003fc5270 */
[----:B------:R-:W-:Y:S02]  /*3dcb0*/  FSEL R26, R26, -INF , !P0 ;  /* 0xff8000001a1a7808 */ /* 0x000fe40004000000 */
[----:B------:R-:W-:Y:S02]  /*3dcc0*/  ISETP.NE.AND P0, PT, R64, RZ, PT ;  /* 0x000000ff4000720c */ /* 0x000fe40003f05270 */
[----:B------:R-:W-:-:S04]  /*3dcd0*/  FMNMX.FTZ R9, R26, R27, !PT ;  /* 0x0000001b1a097209 */ /* 0x000fc80007810000 */
[----:B------:R-:W-:-:S04]  /*3dce0*/  FMNMX.FTZ R6, R30, R9, !PT ;  /* 0x000000091e067209 */ /* 0x000fc80007810000 */
[----:B------:R-:W-:-:S04]  /*3dcf0*/  FMNMX.FTZ R9, R31, R6, !PT ;  /* 0x000000061f097209 */ /* 0x000fc80007810000 */
[----:B------:R-:W-:-:S04]  /*3dd00*/  FMNMX.FTZ R6, R34, R9, !PT ;  /* 0x0000000922067209 */ /* 0x000fc80007810000 */
[----:B------:R-:W-:Y:S02]  /*3dd10*/  FMNMX.FTZ R9, R35, R6, !PT ;  /* 0x0000000623097209 */ /* 0x000fe40007810000 */
[----:B------:R-:W-:Y:S02]  /*3dd20*/  ISETP.GT.AND P0, PT, R7, 0x21, !P0 ;  /* 0x000000210700780c */ /* 0x000fe40004704270 */
[----:B------:R-:W-:Y:S02]  /*3dd30*/  FMNMX.FTZ R6, R38, R9, !PT ;  /* 0x0000000926067209 */ /* 0x000fe40007810000 */
[C---:B------:R-:W-:Y:S02]  /*3dd40*/  ISETP.LT.OR P0, PT, R8.reuse, 0x22, P0 ;  /* 0x000000220800780c */ /* 0x040fe40000701670 */
[----:B------:R-:W-:Y:S02]  /*3dd50*/  FMNMX.FTZ R9, R39, R6, !PT ;  /* 0x0000000627097209 */ /* 0x000fe40007810000 */
[----:B------:R-:W-:-:S02]  /*3dd60*/  ISETP.LT.OR P1, PT, R8, 0x29, P1 ;  /* 0x000000290800780c */ /* 0x000fc40000f21670 */
[----:B------:R-:W-:Y:S02]  /*3dd70*/  FSEL R43, R43, -INF , !P0 ;  /* 0xff8000002b2b7808 */ /* 0x000fe40004000000 */
[----:B------:R-:W-:Y:S02]  /*3dd80*/  FMNMX.FTZ R6, R42, R9, !PT ;  /* 0x000000092a067209 */ /* 0x000fe40007810000 */
[----:B------:R-:W-:Y:S02]  /*3dd90*/  ISETP.LT.OR P2, PT, R8, 0x2a, P2 ;  /* 0x0000002a0800780c */ /* 0x000fe40001741670 */
[----:B------:R-:W-:Y:S02]  /*3dda0*/  FSEL R46, R46, -INF , !P1 ;  /* 0xff8000002e2e7808 */ /* 0x000fe40004800000 */
[----:B------:R-:W-:Y:S02]  /*3ddb0*/  FMNMX.FTZ R9, R43, R6, !PT ;  /* 0x000000062b097209 */ /* 0x000fe40007810000 */
[----:B------:R-:W-:-:S02]  /*3ddc0*/  ISETP.LT.OR P3, PT, R8, 0x31, P3 ;  /* 0x000000310800780c */ /* 0x000fc40001f61670 */
[----:B------:R-:W-:Y:S02]  /*3ddd0*/  FSEL R47, R47, -INF , !P2 ;  /* 0xff8000002f2f7808 */ /* 0x000fe40005000000 */
[----:B------:R-:W-:Y:S02]  /*3dde0*/  FMNMX.FTZ R6, R46, R9, !PT ;  /* 0x000000092e067209 */ /* 0x000fe40007810000 */
[----:B------:R-:W-:Y:S02]  /*3ddf0*/  ISETP.GT.AND P5, PT, R7, 0x38, !P5 ;  /* 0x000000380700780c */ /* 0x000fe40006fa4270 */
[----:B------:R-:W-:Y:S02]  /*3de00*/  ISETP.LT.OR P4, PT, R8, 0x32, P4 ;  /* 0x000000320800780c */ /* 0x000fe40002781670 */
[----:B------:R-:W-:Y:S02]  /*3de10*/  FSEL R50, R50, -INF , !P3 ;  /* 0xff80000032327808 */ /* 0x000fe40005800000 */
[----:B------:R-:W-:-:S02]  /*3de20*/  FMNMX.FTZ R9, R47, R6, !PT ;  /* 0x000000062f097209 */ /* 0x000fc40007810000 */
[----:B------:R-:W-:Y:S02]  /*3de30*/  ISETP.GT.AND P0, PT, R7, 0x39, !P6 ;  /* 0x000000390700780c */ /* 0x000fe40007704270 */
[----:B------:R-:W-:Y:S02]  /*3de40*/  ISETP.LT.OR P5, PT, R8, 0x39, P5 ;  /* 0x000000390800780c */ /* 0x000fe40002fa1670 */
[----:B------:R-:W-:Y:S02]  /*3de50*/  FSEL R51, R51, -INF , !P4 ;  /* 0xff80000033337808 */ /* 0x000fe40006000000 */
[----:B------:R-:W-:Y:S02]  /*3de60*/  FMNMX.FTZ R6, R50, R9, !PT ;  /* 0x0000000932067209 */ /* 0x000fe40007810000 */
[----:B------:R-:W-:Y:S02]  /*3de70*/  ISETP.LT.OR P0, PT, R8, 0x3a, P0 ;  /* 0x0000003a0800780c */ /* 0x000fe40000701670 */
[----:B------:R-:W-:-:S02]  /*3de80*/  R2UR UR4, R2 ;  /* 0x00000000020472ca */ /* 0x000fc400000e0000 */
[----:B------:R-:W-:Y:S02]  /*3de90*/  R2UR UR5, R3 ;  /* 0x00000000030572ca */ /* 0x000fe400000e0000 */
[----:B------:R-:W-:Y:S02]  /*3dea0*/  FSEL R54, R54, -INF , !P5 ;  /* 0xff80000036367808 */ /* 0x000fe40006800000 */
[----:B------:R-:W-:Y:S02]  /*3deb0*/  FMNMX.FTZ R7, R51, R6, !PT ;  /* 0x0000000633077209 */ /* 0x000fe40007810000 */
[----:B------:R-:W-:Y:S02]  /*3dec0*/  R2UR UR6, R2 ;  /* 0x00000000020672ca */ /* 0x000fe400000e0000 */
[----:B------:R-:W-:Y:S02]  /*3ded0*/  R2UR UR7, R3 ;  /* 0x00000000030772ca */ /* 0x000fe400000e0000 */
[----:B------:R-:W-:-:S02]  /*3dee0*/  FSEL R55, R55, -INF , !P0 ;  /* 0xff80000037377808 */ /* 0x000fc40004000000 */
[----:B------:R-:W-:-:S04]  /*3def0*/  FMNMX.FTZ R6, R54, R7, !PT ;  /* 0x0000000736067209 */ /* 0x000fc80007810000 */
[----:B------:R-:W-:-:S05]  /*3df00*/  FMNMX.FTZ R9, R55, R6, !PT ;  /* 0x0000000637097209 */ /* 0x000fca0007810000 */
[----:B--2---:R0:W-:Y:S04]  /*3df10*/  ST.E desc[UR4][R4.64+0x4], R9 ;  /* 0x0000040904007985 */ /* 0x0041e8000c101904 */
[----:B------:R-:W2:Y:S01]  /*3df20*/  LD.E R10, desc[UR6][R4.64+0x4] ;  /* 0x00000406040a7980 */ /* 0x000ea2000c101900 */
        /* <DEDUP_REMOVED lines=14> */
[----:B0-----:R-:W-:-:S05]  /*3e010*/  FMNMX.FTZ R9, R53, R6, !PT ;  /* 0x0000000635097209 */ /* 0x001fca0007810000 */
[----:B------:R-:W0:Y:S01]  /*3e020*/  SHFL.BFLY PT, R6, R9, 0x2, 0x1f ;  /* 0x0c401f0009067f89 */ /* 0x000e2200000e0000 */
[----:B------:R-:W-:Y:S02]  /*3e030*/  R2UR UR8, R2 ;  /* 0x00000000020872ca */ /* 0x000fe400000e0000 */
[----:B------:R-:W-:Y:S02]  /*3e040*/  R2UR UR9, R3 ;  /* 0x00000000030972ca */ /* 0x000fe400000e0000 */
[----:B0-----:R-:W-:Y:S01]  /*3e050*/  FMNMX.FTZ R8, R9, R6, !PT ;  /* 0x0000000609087209 */ /* 0x001fe20007810000 */
[----:B------:R-:W-:Y:S04]  /*3e060*/  ST.E desc[UR4][R4.64], R9 ;  /* 0x0000000904007985 */ /* 0x000fe8000c101904 */
[----:B--2---:R-:W0:Y:S02]  /*3e070*/  SHFL.BFLY PT, R7, R10, 0x2, 0x1f ;  /* 0x0c401f000a077f89 */ /* 0x004e2400000e0000 */
[----:B0-----:R-:W-:-:S02]  /*3e080*/  FMNMX.FTZ R12, R10, R7, !PT ;  /* 0x000000070a0c7209 */ /* 0x001fc40007810000 */
[----:B------:R-:W0:Y:S04]  /*3e090*/  SHFL.BFLY PT, R7, R8, 0x1, 0x1f ;  /* 0x0c201f0008077f89 */ /* 0x000e2800000e0000 */
[----:B------:R-:W1:Y:S01]  /*3e0a0*/  SHFL.BFLY PT, R13, R12, 0x1, 0x1f ;  /* 0x0c201f000c0d7f89 */ /* 0x000e6200000e0000 */
[----:B0-----:R-:W-:Y:S02]  /*3e0b0*/  FMNMX.FTZ R11, R8, R7, !PT ;  /* 0x00000007080b7209 */ /* 0x001fe40007810000 */
[----:B-1----:R-:W-:-:S03]  /*3e0c0*/  FMNMX.FTZ R13, R12, R13, !PT ;  /* 0x0000000d0c0d7209 */ /* 0x002fc60007810000 */
[----:B------:R-:W-:Y:S04]  /*3e0d0*/  ST.E desc[UR6][R4.64], R11 ;  /* 0x0000000b04007985 */ /* 0x000fe8000c101906 */
[----:B------:R0:W-:Y:S04]  /*3e0e0*/  ST.E desc[UR8][R4.64+0x4], R13 ;  /* 0x0000040d04007985 */ /* 0x0001e8000c101908 */
[----:B------:R-:W2:Y:S04]  /*3e0f0*/  LDL.64 R6, [R0+0x70] ;  /* 0x0000700000067983 */ /* 0x000ea80000100a00 */
[----:B--2---:R-:W2:Y:S04]  /*3e100*/  LD.E R10, desc[UR6][R6.64+0x20] ;  /* 0x00002006060a7980 */ /* 0x004ea8000c101900 */
[----:B------:R-:W2:Y:S04]  /*3e110*/  LD.E R8, desc[UR4][R6.64] ;  /* 0x0000000406087980 */ /* 0x000ea8000c101900 */
[----:B------:R-:W0:Y:S01]  /*3e120*/  LD.E R21, desc[UR4][R6.64+0x4] ;  /* 0x0000040406157980 */ /* 0x000e22000c101900 */
[C---:B--2---:R-:W-:Y:S01]  /*3e130*/  FMUL.FTZ R12, R8.reuse, R10 ;  /* 0x0000000a080c7220 */ /* 0x044fe20000410000 */
[----:B------:R-:W-:Y:S01]  /*3e140*/  FSETP.NEU.FTZ.AND P0, PT, R8, -INF , PT ;  /* 0xff8000000800780b */ /* 0x000fe20003f1d000 */
[----:B0-----:R-:W-:-:S03]  /*3e150*/  FMUL.FTZ R4, R10, R21 ;  /* 0x000000150a047220 */ /* 0x001fc60000410000 */
[----:B------:R-:W-:Y:S02]  /*3e160*/  FSEL R9, R12, RZ, P0 ;  /* 0x000000ff0c097208 */ /* 0x000fe40000000000 */
[----:B------:R-:W-:-:S04]  /*3e170*/  FSETP.NEU.FTZ.AND P0, PT, R21, -INF , PT ;  /* 0xff8000001500780b */ /* 0x000fc80003f1d000 */
[----:B------:R-:W-:Y:S01]  /*3e180*/  FSEL R5, R4, RZ, P0 ;  /* 0x000000ff04057208 */ /* 0x000fe20000000000 */
[-CC-:B------:R-:W-:Y:S01]  /*3e190*/  FFMA.FTZ R164, R24, R10.reuse, -R9.reuse ;  /* 0x0000000a18a47223 */ /* 0x180fe20000010809 */
[----:B------:R-:W-:-:S03]  /*3e1a0*/  FFMA.FTZ R15, R25, R10, -R9 ;  /* 0x0000000a190f7223 */ /* 0x000fc60000010809 */
[-CC-:B------:R-:W-:Y:S01]  /*3e1b0*/  FFMA.FTZ R26, R26, R10.reuse, -R5.reuse ;  /* 0x0000000a1a1a7223 */ /* 0x180fe20000010805 */
[-C--:B------:R-:W-:Y:S01]  /*3e1c0*/  FFMA.FTZ R27, R27, R10.reuse, -R5 ;  /* 0x0000000a1b1b7223 */ /* 0x080fe20000010805 */
[-C--:B------:R-:W-:Y:S01]  /*3e1d0*/  FFMA.FTZ R166, R28, R10.reuse, -R9 ;  /* 0x0000000a1ca67223 */ /* 0x080fe20000010809 */
[-C--:B------:R-:W-:Y:S01]  /*3e1e0*/  FFMA.FTZ R30, R30, R10.reuse, -R5 ;  /* 0x0000000a1e1e7223 */ /* 0x080fe20000010805 */
[----:B------:R-:W-:Y:S01]  /*3e1f0*/  MUFU.EX2 R164, R164 ;  /* 0x000000a400a47308 */ /* 0x000fe20000000800 */
[-C--:B------:R-:W-:Y:S01]  /*3e200*/  FFMA.FTZ R29, R29, R10.reuse, -R9 ;  /* 0x0000000a1d1d7223 */ /* 0x080fe20000010809 */
[----:B------:R-:W-:-:S06]  /*3e210*/  FFMA.FTZ R31, R31, R10, -R5 ;  /* 0x0000000a1f1f7223 */ /* 0x000fcc0000010805 */
[----:B------:R-:W-:Y:S01]  /*3e220*/  MUFU.EX2 R15, R15 ;  /* 0x0000000f000f7308 */ /* 0x000fe20000000800 */
[-C--:B------:R-:W-:Y:S01]  /*3e230*/  FFMA.FTZ R32, R32, R10.reuse, -R9 ;  /* 0x0000000a20207223 */ /* 0x080fe20000010809 */
[----:B------:R-:W-:-:S06]  /*3e240*/  FFMA.FTZ R34, R34, R10, -R5 ;  /* 0x0000000a22227223 */ /* 0x000fcc0000010805 */
[----:B------:R-:W-:Y:S08]  /*3e250*/  MUFU.EX2 R26, R26 ;  /* 0x0000001a001a7308 */ /* 0x000ff00000000800 */
[----:B------:R-:W0:Y:S01]  /*3e260*/  MUFU.EX2 R27, R27 ;  /* 0x0000001b001b7308 */ /* 0x000e220000000800 */
[-C--:B------:R-:W-:Y:S01]  /*3e270*/  FFMA.FTZ R33, R33, R10.reuse, -R9 ;  /* 0x0000000a21217223 */ /* 0x080fe20000010809 */
[----:B------:R-:W-:-:S06]  /*3e280*/  FFMA.FTZ R35, R35, R10, -R5 ;  /* 0x0000000a23237223 */ /* 0x000fcc0000010805 */
[----:B------:R-:W-:Y:S01]  /*3e290*/  MUFU.EX2 R166, R166 ;  /* 0x000000a600a67308 */ /* 0x000fe20000000800 */
[----:B------:R-:W-:-:S07]  /*3e2a0*/  FFMA.FTZ R36, R36, R10, -R9 ;  /* 0x0000000a24247223 */ /* 0x000fce0000010809 */
[----:B------:R-:W1:Y:S01]  /*3e2b0*/  MUFU.EX2 R30, R30 ;  /* 0x0000001e001e7308 */ /* 0x000e620000000800 */
[-CC-:B------:R-:W-:Y:S01]  /*3e2c0*/  FFMA.FTZ R37, R37, R10.reuse, -R9.reuse ;  /* 0x0000000a25257223 */ /* 0x180fe20000010809 */
[-CC-:B------:R-:W-:Y:S01]  /*3e2d0*/  FFMA.FTZ R40, R40, R10.reuse, -R9.reuse ;  /* 0x0000000a28287223 */ /* 0x180fe20000010809 */
[-CC-:B------:R-:W-:Y:S01]  /*3e2e0*/  FFMA.FTZ R41, R41, R10.reuse, -R9.reuse ;  /* 0x0000000a29297223 */ /* 0x180fe20000010809 */
[-CC-:B------:R-:W-:Y:S01]  /*3e2f0*/  FFMA.FTZ R44, R44, R10.reuse, -R9.reuse ;  /* 0x0000000a2c2c7223 */ /* 0x180fe20000010809 */
[----:B------:R-:W-:-:S03]  /*3e300*/  FFMA.FTZ R45, R45, R10, -R9 ;  /* 0x0000000a2d2d7223 */ /* 0x000fc60000010809 */
[----:B------:R-:W2:Y:S01]  /*3e310*/  MUFU.EX2 R29, R29 ;  /* 0x0000001d001d7308 */ /* 0x000ea20000000800 */
[-CC-:B------:R-:W-:Y:S01]  /*3e320*/  FFMA.FTZ R48, R48, R10.reuse, -R9.reuse ;  /* 0x0000000a30307223 */ /* 0x180fe20000010809 */
[-CC-:B------:R-:W-:Y:S01]  /*3e330*/  FFMA.FTZ R49, R49, R10.reuse, -R9.reuse ;  /* 0x0000000a31317223 */ /* 0x180fe20000010809 */
[-CC-:B------:R-:W-:Y:S01]  /*3e340*/  FFMA.FTZ R52, R52, R10.reuse, -R9.reuse ;  /* 0x0000000a34347223 */ /* 0x180fe20000010809 */
[----:B------:R-:W-:-:S04]  /*3e350*/  FFMA.FTZ R9, R53, R10, -R9 ;  /* 0x0000000a35097223 */ /* 0x000fc80000010809 */
[----:B------:R-:W3:Y:S01]  /*3e360*/  MUFU.EX2 R31, R31 ;  /* 0x0000001f001f7308 */ /* 0x000ee20000000800 */
[----:B------:R-:W-:Y:S01]  /*3e370*/  FFMA.FTZ R38, R38, R10, -R5 ;  /* 0x0000000a26267223 */ /* 0x000fe20000010805 */
[----:B0-----:R-:W-:-:S06]  /*3e380*/  FADD.FTZ R11, R26, R27 ;  /* 0x0000001b1a0b7221 */ /* 0x001fcc0000010000 */
[----:B------:R-:W0:Y:S01]  /*3e390*/  MUFU.EX2 R32, R32 ;  /* 0x0000002000207308 */ /* 0x000e220000000800 */
[----:B------:R-:W-:-:S07]  /*3e3a0*/  FFMA.FTZ R39, R39, R10, -R5 ;  /* 0x0000000a27277223 */ /* 0x000fce0000010805 */
[----:B------:R-:W4:Y:S01]  /*3e3b0*/  MUFU.EX2 R34, R34 ;  /* 0x0000002200227308 */ /* 0x000f220000000800 */
[----:B-1----:R-:W-:Y:S01]  /*3e3c0*/  FADD.FTZ R8, R30, R11 ;  /* 0x0000000b1e087221 */ /* 0x002fe20000010000 */
[----:B------:R-:W-:-:S06]  /*3e3d0*/  FFMA.FTZ R42, R42, R10, -R5 ;  /* 0x0000000a2a2a7223 */ /* 0x000fcc0000010805 */
[----:B------:R-:W1:Y:S08]  /*3e3e0*/  MUFU.EX2 R33, R33 ;  /* 0x0000002100217308 */ /* 0x000e700000000800 */
[----:B------:R2:W-:Y:S08]  /*3e3f0*/  MUFU.EX2 R21, R9 ;  /* 0x0000000900157308 */ /* 0x0005f00000000800 */
[----:B------:R-:W1:Y:S01]  /*3e400*/  MUFU.EX2 R35, R35 ;  /* 0x0000002300237308 */ /* 0x000e620000000800 */
[----:B--2---:R-:W-:-:S04]  /*3e410*/  FADD.FTZ R9, R164, R15 ;  /* 0x0000000fa4097221 */ /* 0x004fc80000010000 */
[----:B------:R-:W-:-:S03]  /*3e420*/  FADD.FTZ R4, R166, R9 ;  /* 0x00000009a6047221 */ /* 0x000fc60000010000 */
[----:B------:R-:W2:Y:S01]  /*3e430*/  MUFU.EX2 R36, R36 ;  /* 0x0000002400247308 */ /* 0x000ea20000000800 */
[----:B------:R-:W-:Y:S01]  /*3e440*/  FADD.FTZ R9, R29, R4 ;  /* 0x000000041d097221 */ /* 0x000fe20000010000 */
[----:B---3--:R-:W-:-:S06]  /*3e450*/  FADD.FTZ R11, R31, R8 ;  /* 0x000000081f0b7221 */ /* 0x008fcc0000010000 */
[----:B------:R-:W3:Y:S01]  /*3e460*/  MUFU.EX2 R38, R38 ;  /* 0x0000002600267308 */ /* 0x000ee20000000800 */
[----:B------:R-:W-:Y:S01]  /*3e470*/  FFMA.FTZ R43, R43, R10, -R5 ;  /* 0x0000000a2b2b7223 */ /* 0x000fe20000010805 */
[----:B0-----:R-:W-:Y:S01]  /*3e480*/  FADD.FTZ R4, R32, R9 ;  /* 0x0000000920047221 */ /* 0x001fe20000010000 */
[----:B----4-:R-:W-:-:S05]  /*3e490*/  FADD.FTZ R8, R34, R11 ;  /* 0x0000000b22087221 */ /* 0x010fca0000010000 */
[----:B------:R-:W0:Y:S01]  /*3e4a0*/  MUFU.EX2 R37, R37 ;  /* 0x0000002500257308 */ /* 0x000e220000000800 */
[----:B------:R-:W-:-:S07]  /*3e4b0*/  FFMA.FTZ R46, R46, R10, -R5 ;  /* 0x0000000a2e2e7223 */ /* 0x000fce0000010805 */
[----:B------:R-:W4:Y:S01]  /*3e4c0*/  MUFU.EX2 R39, R39 ;  /* 0x0000002700277308 */ /* 0x000f220000000800 */
[----:B-1----:R-:W-:Y:S01]  /*3e4d0*/  FADD.FTZ R9, R33, R4 ;  /* 0x0000000421097221 */ /* 0x002fe20000010000 */
[----:B------:R-:W-:-:S06]  /*3e4e0*/  FADD.FTZ R11, R35, R8 ;  /* 0x00000008230b7221 */ /* 0x000fcc0000010000 */
[----:B------:R-:W1:Y:S01]  /*3e4f0*/  MUFU.EX2 R40, R40 ;  /* 0x0000002800287308 */ /* 0x000e620000000800 */
[----:B------:R-:W-:-:S07]  /*3e500*/  FFMA.FTZ R47, R47, R10, -R5 ;  /* 0x0000000a2f2f7223 */ /* 0x000fce0000010805 */
[----:B------:R-:W1:Y:S01]  /*3e510*/  MUFU.EX2 R42, R42 ;  /* 0x0000002a002a7308 */ /* 0x000e620000000800 */
[----:B--2---:R-:W-:Y:S01]  /*3e520*/  FADD.FTZ R4, R36, R9 ;  /* 0x0000000924047221 */ /* 0x004fe20000010000 */
[----:B---3--:R-:W-:-:S06]  /*3e530*/  FADD.FTZ R8, R38, R11 ;  /* 0x0000000b26087221 */ /* 0x008fcc0000010000 */
[----:B------:R-:W2:Y:S01]  /*3e540*/  MUFU.EX2 R41, R41 ;  /* 0x0000002900297308 */ /* 0x000ea20000000800 */
[----:B------:R-:W-:-:S07]  /*3e550*/  FFMA.FTZ R50, R50, R10, -R5 ;  /* 0x0000000a32327223 */ /* 0x000fce0000010805 */
[----:B------:R-:W3:Y:S01]  /*3e560*/  MUFU.EX2 R43, R43 ;  /* 0x0000002b002b7308 */ /* 0x000ee20000000800 */
[----:B0-----:R-:W-:Y:S01]  /*3e570*/  FADD.FTZ R9, R37, R4 ;  /* 0x0000000425097221 */ /* 0x001fe20000010000 */
[----:B----4-:R-:W-:-:S06]  /*3e580*/  FADD.FTZ R11, R39, R8 ;  /* 0x00000008270b7221 */ /* 0x010fcc0000010000 */
        /* <DEDUP_REMOVED lines=10> */
[----:B------:R-:W2:Y:S08]  /*3e630*/  MUFU.EX2 R48, R48 ;  /* 0x0000003000307308 */ /* 0x000eb00000000800 */
[----:B------:R-:W3:Y:S01]  /*3e640*/  MUFU.EX2 R50, R50 ;  /* 0x0000003200327308 */ /* 0x000ee20000000800 */
[----:B------:R-:W-:Y:S01]  /*3e650*/  FFMA.FTZ R5, R55, R10, -R5 ;  /* 0x0000000a37057223 */ /* 0x000fe20000010805 */
[----:B0-----:R-:W-:Y:S01]  /*3e660*/  FADD.FTZ R4, R44, R9 ;  /* 0x000000092c047221 */ /* 0x001fe20000010000 */
[----:B----4-:R-:W-:-:S05]  /*3e670*/  FADD.FTZ R8, R46, R11 ;  /* 0x0000000b2e087221 */ /* 0x010fca0000010000 */
[----:B------:R-:W0:Y:S08]  /*3e680*/  MUFU.EX2 R49, R49 ;  /* 0x0000003100317308 */ /* 0x000e300000000800 */
[----:B------:R-:W4:Y:S01]  /*3e690*/  MUFU.EX2 R51, R51 ;  /* 0x0000003300337308 */ /* 0x000f220000000800 */
[----:B-1----:R-:W-:Y:S01]  /*3e6a0*/  FADD.FTZ R9, R45, R4 ;  /* 0x000000042d097221 */ /* 0x002fe20000010000 */
[----:B------:R-:W-:-:S06]  /*3e6b0*/  FADD.FTZ R11, R47, R8 ;  /* 0x000000082f0b7221 */ /* 0x000fcc0000010000 */
[----:B------:R-:W1:Y:S08]  /*3e6c0*/  MUFU.EX2 R52, R52 ;  /* 0x0000003400347308 */ /* 0x000e700000000800 */
[----:B------:R-:W1:Y:S01]  /*3e6d0*/  MUFU.EX2 R54, R54 ;  /* 0x0000003600367308 */ /* 0x000e620000000800 */
[----:B--2---:R-:W-:Y:S01]  /*3e6e0*/  FADD.FTZ R4, R48, R9 ;  /* 0x0000000930047221 */ /* 0x004fe20000010000 */
[----:B---3--:R-:W-:-:S06]  /*3e6f0*/  FADD.FTZ R8, R50, R11 ;  /* 0x0000000b32087221 */ /* 0x008fcc0000010000 */
[----:B------:R-:W2:Y:S01]  /*3e700*/  MUFU.EX2 R179, R5 ;  /* 0x0000000500b37308 */ /* 0x000ea20000000800 */
[----:B0-----:R-:W-:Y:S01]  /*3e710*/  FADD.FTZ R9, R49, R4 ;  /* 0x0000000431097221 */ /* 0x001fe20000010000 */
[----:B----4-:R-:W-:-:S03]  /*3e720*/  FADD.FTZ R11, R51, R8 ;  /* 0x00000008330b7221 */ /* 0x010fc60000010000 */
[----:B-1----:R-:W-:Y:S01]  /*3e730*/  FADD.FTZ R4, R52, R9 ;  /* 0x0000000934047221 */ /* 0x002fe20000010000 */
[----:B------:R-:W-:-:S03]  /*3e740*/  FADD.FTZ R8, R54, R11 ;  /* 0x0000000b36087221 */ /* 0x000fc60000010000 */
[----:B------:R-:W-:Y:S01]  /*3e750*/  FADD.FTZ R23, R21, R4 ;  /* 0x0000000415177221 */ /* 0x000fe20000010000 */
[----:B--2---:R-:W-:-:S04]  /*3e760*/  FADD.FTZ R25, R179, R8 ;  /* 0x00000008b3197221 */ /* 0x004fc80000010000 */
[----:B------:R-:W-:Y:S04]  /*3e770*/  ST.E desc[UR4][R6.64+0x10], R23 ;  /* 0x0000101706007985 */ /* 0x000fe8000c101904 */
[----:B------:R0:W-:Y:S04]  /*3e780*/  ST.E desc[UR6][R6.64+0x14], R25 ;  /* 0x0000141906007985 */ /* 0x0001e8000c101906 */
[----:B------:R-:W2:Y:S01]  /*3e790*/  LDL.64 R12, [R0+0x80] ;  /* 0x00008000000c7983 */ /* 0x000ea20000100a00 */
[----:B------:R-:W-:Y:S06]  /*3e7a0*/  BAR.SYNC.DEFER_BLOCKING 0xf, 0x100 ;  /* 0x03c4000000007b1d */ /* 0x000fec0000010000 */
[----:B------:R-:W3:Y:S01]  /*3e7b0*/  LDL.64 R4, [R0+0x88] ;  /* 0x0000880000047983 */ /* 0x000ee20000100a00 */
[----:B------:R-:W-:-:S02]  /*3e7c0*/  R2UR UR10, R2 ;  /* 0x00000000020a72ca */ /* 0x000fc400000e0000 */
[----:B------:R-:W-:Y:S01]  /*3e7d0*/  R2UR UR11, R3 ;  /* 0x00000000030b72ca */ /* 0x000fe200000e0000 */
[----:B0-----:R-:W4:Y:S04]  /*3e7e0*/  LDL.64 R6, [R0+0x90] ;  /* 0x0000900000067983 */ /* 0x001f280000100a00 */
[----:B--2---:R-:W2:Y:S04]  /*3e7f0*/  LD.E.64 R12, desc[UR4][R12.64+0x10] ;  /* 0x000010040c0c7980 */ /* 0x004ea8000c101b00 */
[----:B--2---:R-:W2:Y:S04]  /*3e800*/  LD.E.64 R8, desc[UR6][R12.64+0x8] ;  /* 0x000008060c087980 */ /* 0x004ea8000c101b00 */
[----:B------:R-:W3:Y:S01]  /*3e810*/  LD.E.64 R10, desc[UR4][R12.64] ;  /* 0x000000040c0a7980 */ /* 0x000ee2000c101b00 */
[----:B------:R-:W-:-:S02]  /*3e820*/  R2UR UR12, R2 ;  /* 0x00000000020c72ca */ /* 0x000fc400000e0000 */
[----:B------:R-:W-:Y:S02]  /*3e830*/  R2UR UR13, R3 ;  /* 0x00000000030d72ca */ /* 0x000fe400000e0000 */
        /* <DEDUP_REMOVED lines=16> */
[----:B--2---:R-:W-:-:S02]  /*3e940*/  MOV R14, R8 ;  /* 0x00000008000e7202 */ /* 0x004fc40000000f00 */
[----:B------:R-:W2:Y:S03]  /*3e950*/  LDL.64 R8, [R0] ;  /* 0x0000000000087983 */ /* 0x000ea60000100a00 */
[--C-:B---3--:R-:W-:Y:S02]  /*3e960*/  IMAD R23, R11, 0x2, R14.reuse ;  /* 0x000000020b177824 */ /* 0x108fe400078e020e */
[C---:B------:R-:W-:Y:S02]  /*3e970*/  IMAD R11, R10.reuse, 0x2, R14 ;  /* 0x000000020a0b7824 */ /* 0x040fe400078e020e */
[----:B------:R-:W-:Y:S01]  /*3e980*/  IMAD R10, R10, 0x2, R23 ;  /* 0x000000020a0a7824 */ /* 0x000fe200078e0217 */
[----:B------:R-:W-:Y:S04]  /*3e990*/  STSM.16.M88.4 [R14], R164 ;  /* 0x000000a40e007844 */ /* 0x000fe80000000200 */
[----:B------:R-:W-:Y:S04]  /*3e9a0*/  STSM.16.M88.4 [R11], R168 ;  /* 0x000000a80b007844 */ /* 0x000fe80000000200 */
[----:B------:R0:W-:Y:S04]  /*3e9b0*/  STSM.16.M88.4 [R23], R172 ;  /* 0x000000ac17007844 */ /* 0x0001e80000000200 */
[----:B------:R1:W-:Y:S04]  /*3e9c0*/  STSM.16.M88.4 [R10], R176 ;  /* 0x000000b00a007844 */ /* 0x0003e80000000200 */
[----:B------:R-:W3:Y:S04]  /*3e9d0*/  LD.E R13, desc[UR4][R4.64] ;  /* 0x00000004040d7980 */ /* 0x000ee8000c101900 */
[----:B------:R-:W3:Y:S04]  /*3e9e0*/  LD.E R15, desc[UR6][R4.64+0x4] ;  /* 0x00000406040f7980 */ /* 0x000ee8000c101900 */
[----:B------:R-:W3:Y:S04]  /*3e9f0*/  LD.E R21, desc[UR8][R4.64+0x8] ;  /* 0x0000080804157980 */ /* 0x000ee8000c101900 */
[----:B------:R-:W3:Y:S04]  /*3ea00*/  LD.E R25, desc[UR10][R4.64+0xc] ;  /* 0x00000c0a04197980 */ /* 0x000ee8000c101900 */
[----:B------:R-:W3:Y:S04]  /*3ea10*/  LD.E R27, desc[UR12][R4.64+0x10] ;  /* 0x0000100c041b7980 */ /* 0x000ee8000c101900 */
[----:B------:R-:W3:Y:S01]  /*3ea20*/  LD.E R31, desc[UR4][R4.64+0x14] ;  /* 0x00001404041f7980 */ /* 0x000ee2000c101900 */
[----:B------:R-:W-:-:S02]  /*3ea30*/  R2UR UR14, R2 ;  /* 0x00000000020e72ca */ /* 0x000fc400000e0000 */
[C---:B------:R-:W-:Y:S01]  /*3ea40*/  R2UR UR15, R3.reuse ;  /* 0x00000000030f72ca */ /* 0x040fe200000e0000 */
[----:B----4-:R-:W4:Y:S01]  /*3ea50*/  LD.E.64 R6, desc[UR4][R6.64] ;  /* 0x0000000406067980 */ /* 0x010f22000c101b00 */
[C---:B------:R-:W-:Y:S02]  /*3ea60*/  R2UR UR16, R2.reuse ;  /* 0x00000000021072ca */ /* 0x040fe400000e0000 */
[C---:B------:R-:W-:Y:S01]  /*3ea70*/  R2UR UR17, R3.reuse ;  /* 0x00000000031172ca */ /* 0x040fe200000e0000 */
[----:B------:R-:W4:Y:S01]  /*3ea80*/  LD.E R20, desc[UR8][R4.64+0x38] ;  /* 0x0000380804147980 */ /* 0x000f22000c101900 */
[C---:B------:R-:W-:Y:S02]  /*3ea90*/  R2UR UR18, R2.reuse ;  /* 0x00000000021272ca */ /* 0x040fe400000e0000 */
[----:B------:R-:W-:Y:S01]  /*3eaa0*/  R2UR UR19, R3 ;  /* 0x00000000031372ca */ /* 0x000fe200000e0000 */
[----:B0-----:R-:W4:Y:S01]  /*3eab0*/  LD.E R23, desc[UR12][R4.64+0x40] ;  /* 0x0000400c04177980 */ /* 0x001f22000c101900 */
[----:B------:R-:W-:-:S02]  /*3eac0*/  R2UR UR20, R2 ;  /* 0x00000000021472ca */ /* 0x000fc400000e0000 */
[C---:B------:R-:W-:Y:S01]  /*3ead0*/  R2UR UR21, R3.reuse ;  /* 0x00000000031572ca */ /* 0x040fe200000e0000 */
[----:B------:R-:W4:Y:S01]  /*3eae0*/  LD.E R24, desc[UR14][R4.64+0x44] ;  /* 0x0000440e04187980 */ /* 0x000f22000c101900 */
[C---:B------:R-:W-:Y:S02]  /*3eaf0*/  R2UR UR22, R2.reuse ;  /* 0x00000000021672ca */ /* 0x040fe400000e0000 */
[C---:B------:R-:W-:Y:S01]  /*3eb00*/  R2UR UR23, R3.reuse ;  /* 0x00000000031772ca */ /* 0x040fe200000e0000 */
[----:B------:R-:W4:Y:S01]  /*3eb10*/  LD.E R32, desc[UR4][R4.64+0x64] ;  /* 0x0000640404207980 */ /* 0x000f22000c101900 */
[C---:B------:R-:W-:Y:S02]  /*3eb20*/  R2UR UR24, R2.reuse ;  /* 0x00000000021872ca */ /* 0x040fe400000e0000 */
[----:B------:R-:W-:Y:S01]  /*3eb30*/  R2UR UR25, R3 ;  /* 0x00000000031972ca */ /* 0x000fe200000e0000 */
[----:B------:R-:W4:Y:S01]  /*3eb40*/  LD.E R26, desc[UR18][R4.64+0x4c] ;  /* 0x00004c12041a7980 */ /* 0x000f22000c101900 */
[----:B------:R-:W-:-:S02]  /*3eb50*/  R2UR UR26, R2 ;  /* 0x00000000021a72ca */ /* 0x000fc400000e0000 */
[C---:B------:R-:W-:Y:S01]  /*3eb60*/  R2UR UR27, R3.reuse ;  /* 0x00000000031b72ca */ /* 0x040fe200000e0000 */
[----:B-1----:R-:W4:Y:S01]  /*3eb70*/  LD.E R10, desc[UR20][R4.64+0x20] ;  /* 0x00002014040a7980 */ /* 0x002f22000c101900 */
[----:B------:R-:W-:Y:S02]  /*3eb80*/  R2UR UR28, R2 ;  /* 0x00000000021c72ca */ /* 0x000fe400000e0000 */
        /* <DEDUP_REMOVED lines=57> */
[----:B--2---:R-:W2:Y:S04]  /*3ef20*/  LD.E R135, desc[UR4][R8.64] ;  /* 0x0000000408877980 */ /* 0x004ea8000c101900 */
[----:B------:R-:W2:Y:S04]  /*3ef30*/  LD.E R83, desc[UR28][R4.64+0x130] ;  /* 0x0001301c04537980 */ /* 0x000ea8000c101900 */
[----:B------:R-:W2:Y:S04]  /*3ef40*/  LD.E R84, desc[UR4][R4.64+0x134] ;  /* 0x0001340404547980 */ /* 0x000ea8000c101900 */
[----:B------:R-:W2:Y:S04]  /*3ef50*/  LD.E R8, desc[UR16][R4.64+0x18] ;  /* 0x0000181004087980 */ /* 0x000ea8000c101900 */
[----:B------:R-:W2:Y:S04]  /*3ef60*/  LD.E R9, desc[UR18][R4.64+0x1c] ;  /* 0x00001c1204097980 */ /* 0x000ea8000c101900 */
[----:B------:R-:W2:Y:S04]  /*3ef70*/  LD.E R85, desc[UR6][R4.64+0x138] ;  /* 0x0001380604557980 */ /* 0x000ea8000c101900 */
[----:B---3--:R0:W-:Y:S04]  /*3ef80*/  ST.E desc[UR6][R4.64], R13 ;  /* 0x0000000d04007985 */ /* 0x0081e8000c101906 */
[----:B------:R1:W-:Y:S04]  /*3ef90*/  ST.E desc[UR8][R4.64+0x4], R15 ;  /* 0x0000040f04007985 */ /* 0x0003e8000c101908 */
[----:B------:R3:W-:Y:S04]  /*3efa0*/  ST.E desc[UR10][R4.64+0x8], R21 ;  /* 0x0000081504007985 */ /* 0x0007e8000c10190a */
[----:B------:R3:W-:Y:S04]  /*3efb0*/  ST.E desc[UR12][R4.64+0xc], R25 ;  /* 0x00000c1904007985 */ /* 0x0007e8000c10190c */
[----:B------:R3:W-:Y:S04]  /*3efc0*/  ST.E desc[UR14][R4.64+0x10], R27 ;  /* 0x0000101b04007985 */ /* 0x0007e8000c10190e */
[----:B------:R3:W-:Y:S04]  /*3efd0*/  ST.E desc[UR4][R4.64+0x14], R31 ;  /* 0x0000141f04007985 */ /* 0x0007e8000c101904 */
[----:B0-----:R-:W2:Y:S04]  /*3efe0*/  LD.E R13, desc[UR26][R4.64+0x2c] ;  /* 0x00002c1a040d7980 */ /* 0x001ea8000c101900 */
[----:B-1----:R-:W2:Y:S04]  /*3eff0*/  LD.E R15, desc[UR6][R4.64+0x34] ;  /* 0x00003406040f7980 */ /* 0x002ea8000c101900 */
[----:B---3--:R-:W3:Y:S04]  /*3f000*/  LD.E R21, desc[UR10][R4.64+0x3c] ;  /* 0x00003c0a04157980 */ /* 0x008ee8000c101900 */
[----:B------:R-:W3:Y:S04]  /*3f010*/  LD.E R25, desc[UR16][R4.64+0x48] ;  /* 0x0000481004197980 */ /* 0x000ee8000c101900 */
        /* <DEDUP_REMOVED lines=51> */
[----:B----4-:R-:W-:Y:S04]  /*3f350*/  ST.E desc[UR8][R4.64+0x20], R10 ;  /* 0x0000200a04007985 */ /* 0x010fe8000c101908 */
        /* <DEDUP_REMOVED lines=10> */
[----:B--2---:R-:W-:Y:S04]  /*3f400*/  ST.E desc[UR4][R4.64+0x18], R8 ;  /* 0x0000180804007985 */ /* 0x004fe8000c101904 */
        /* <DEDUP_REMOVED lines=9> */
[----:B---3--:R-:W-:Y:S04]  /*3f4a0*/  ST.E desc[UR8][R4.64+0x3c], R21 ;  /* 0x00003c1504007985 */ /* 0x008fe8000c101908 */
        /* <DEDUP_REMOVED lines=84> */
[----:B------:R-:W-:Y:S01]  /*3f9f0*/  ST.E desc[UR22][R4.64+0x1c0], R119 ;  /* 0x0001c07704007985 */ /* 0x000fe2000c101916 */
[----:B------:R-:W-:-:S03]  /*3fa00*/  IMAD R6, R135, 0x1000, R6 ;  /* 0x0000100087067824 */ /* 0x000fc600078e0206 */
        /* <DEDUP_REMOVED lines=18> */
[----:B------:R-:W-:Y:S01]  /*3fb30*/  HGMMA.64x256x16.F32.BF16 R24, R164, gdesc[UR4].tnspB, RZ, !UPT, gsb0 ;  /* 0x43e00004a4187df0 */ /* 0x000fe2000c0018ff */
        /* <DEDUP_REMOVED lines=1197> */
[C---:B------:R-:W-:Y:S01]  /*44610*/  R2UR UR29, R3.reuse ;  /* 0x00000000031d72ca */ /* 0x040fe200000e0000 */
[----:B------:R-:W-:Y:S02]  /*44620*/  WARPGROUP.DEPBAR.LE gsb0, 0x0 ;  /* 0x00008000000079c5 */ /* 0x000fe40000010000 */
[----:B------:R-:W-:Y:S01]  /*44630*/  ST.E desc[UR4][R4.64], R24 ;  /* 0x0000001804007985 */ /* 0x000fe2000c101904 */
[C---:B------:R-:W-:Y:S02]  /*44640*/  R2UR UR4, R2.reuse ;  /* 0x00000000020472ca */ /* 0x040fe400000e0000 */
[----:B------:R-:W-:Y:S01]  /*44650*/  R2UR UR5, R3 ;  /* 0x00000000030572ca */ /* 0x000fe200000e0000 */
[----:B------:R0:W-:Y:S01]  /*44660*/  ST.E desc[UR6][R4.64+0x4], R25 ;  /* 0x0000041904007985 */ /* 0x0001e2000c101906 */
[----:B------:R-:W-:-:S02]  /*44670*/  R2UR UR6, R2 ;  /* 0x00000000020672ca */ /* 0x000fc400000e0000 */
[C---:B------:R-:W-:Y:S01]  /*44680*/  R2UR UR7, R3.reuse ;  /* 0x00000000030772ca */ /* 0x040fe200000e0000 */
[----:B------:R-:W-:Y:S01]  /*44690*/  ST.E desc[UR8][R4.64+0x8], R26 ;  /* 0x0000081a04007985 */ /* 0x000fe2000c101908 */
[C---:B------:R-:W-:Y:S02]  /*446a0*/  R2UR UR8, R2.reuse ;  /* 0x00000000020872ca */ /* 0x040fe400000e0000 */
[C---:B------:R-:W-:Y:S01]  /*446b0*/  R2UR UR9, R3.reuse ;  /* 0x00000000030972ca */ /* 0x040fe200000e0000 */
[----:B------:R1:W-:Y:S01]  /*446c0*/  ST.E desc[UR10][R4.64+0xc], R27 ;  /* 0x00000c1b04007985 */ /* 0x0003e2000c10190a */
[C---:B------:R-:W-:Y:S02]  /*446d0*/  R2UR UR10, R2.reuse ;  /* 0x00000000020a72ca */ /* 0x040fe400000e0000 */
[----:B------:R-:W-:Y:S01]  /*446e0*/  R2UR UR11, R3 ;  /* 0x00000000030b72ca */ /* 0x000fe200000e0000 */
[----:B------:R-:W-:Y:S01]  /*446f0*/  ST.E desc[UR12][R4.64+0x10], R28 ;  /* 0x0000101c04007985 */ /* 0x000fe2000c10190c */
[----:B------:R-:W-:-:S02]  /*44700*/  R2UR UR12, R2 ;  /* 0x00000000020c72ca */ /* 0x000fc400000e0000 */
[C---:B------:R-:W-:Y:S01]  /*44710*/  R2UR UR13, R3.reuse ;  /* 0x00000000030d72ca */ /* 0x040fe200000e0000 */
[----:B------:R2:W-:Y:S01]  /*44720*/  ST.E desc[UR14][R4.64+0x14], R29 ;  /* 0x0000141d04007985 */ /* 0x0005e2000c10190e */
[C---:B------:R-:W-:Y:S02]  /*44730*/  R2UR UR14, R2.reuse ;  /* 0x00000000020e72ca */ /* 0x040fe400000e0000 */
[C---:B------:R-:W-:Y:S01]  /*44740*/  R2UR UR15, R3.reuse ;  /* 0x00000000030f72ca */ /* 0x040fe200000e0000 */
        /* <DEDUP_REMOVED lines=359> */
[----:B------:R-:W-:Y:S01]  /*45dc0*/  R2UR UR29, R3 ;  /* 0x00000000031d72ca */ /* 0x000fe200000e0000 */
[----:B------:R-:W-:Y:S01]  /*45dd0*/  ST.E desc[UR4][R4.64+0x1f8], R150 ;  /* 0x0001f89604007985 */ /* 0x000fe2000c101904 */
[----:B------:R-:W-:-:S03]  /*45de0*/  R2UR UR4, R2 ;  /* 0x00000000020472ca */ /* 0x000fc600000e0000 */
[----:B------:R4:W-:Y:S01]  /*45df0*/  ST.E desc[UR6][R4.64+0x1fc], R151 ;  /* 0x0001fc9704007985 */ /* 0x0009e2000c101906 */
[----:B------:R-:W-:-:S03]  /*45e00*/  R2UR UR5, R3 ;  /* 0x00000000030572ca */ /* 0x000fc600000e0000 */
[----:B------:R-:W4:Y:S01]  /*45e10*/  LD.E R7, desc[UR8][R4.64] ;  /* 0x0000000804077980 */ /* 0x000f22000c101900 */
[C---:B------:R-:W-:Y:S02]  /*45e20*/  R2UR UR6, R2.reuse ;  /* 0x00000000020672ca */ /* 0x040fe400000e0000 */
        /* <DEDUP_REMOVED lines=19> */
[----:B0-----:R-:W4:Y:S01]  /*45f60*/  LD.E R25, desc[UR22][R4.64+0x1c] ;  /* 0x00001c1604197980 */ /* 0x001f22000c101900 */
[C---:B------:R-:W-:Y:S02]  /*45f70*/  R2UR UR20, R2.reuse ;  /* 0x00000000021472ca */ /* 0x040fe400000e0000 */
[C---:B------:R-:W-:Y:S01]  /*45f80*/  R2UR UR21, R3.reuse ;  /* 0x00000000031572ca */ /* 0x040fe200000e0000 */
[----:B-1----:R-:W4:Y:S01]  /*45f90*/  LD.E R27, desc[UR24][R4.64+0x20] ;  /* 0x00002018041b7980 */ /* 0x002f22000c101900 */
[C---:B------:R-:W-:Y:S02]  /*45fa0*/  R2UR UR22, R2.reuse ;  /* 0x00000000021672ca */ /* 0x040fe400000e0000 */
[----:B------:R-:W-:Y:S01]  /*45fb0*/  R2UR UR23, R3 ;  /* 0x00000000031772ca */ /* 0x000fe200000e0000 */
[----:B--2---:R-:W2:Y:S01]  /*45fc0*/  LD.E R29, desc[UR26][R4.64+0x24] ;  /* 0x0000241a041d7980 */ /* 0x004ea2000c101900 */
[----:B------:R-:W-:-:S02]  /*45fd0*/  R2UR UR24, R2 ;  /* 0x00000000021872ca */ /* 0x000fc400000e0000 */
[C---:B------:R-:W-:Y:S01]  /*45fe0*/  R2UR UR25, R3.reuse ;  /* 0x00000000031972ca */ /* 0x040fe200000e0000 */
[----:B---3--:R-:W3:Y:S01]  /*45ff0*/  LD.E R31, desc[UR28][R4.64+0x28] ;  /* 0x0000281c041f7980 */ /* 0x008ee2000c101900 */
[C---:B------:R-:W-:Y:S02]  /*46000*/  R2UR UR26, R2.reuse ;  /* 0x00000000021a72ca */ /* 0x040fe400000e0000 */
[C---:B------:R-:W-:Y:S01]  /*46010*/  R2UR UR27, R3.reuse ;  /* 0x00000000031b72ca */ /* 0x040fe200000e0000 */
[----:B----4-:R-:W4:Y:S01]  /*46020*/  LD.E R33, desc[UR4][R4.64+0x2c] ;  /* 0x00002c0404217980 */ /* 0x010f22000c101900 */
        /* <DEDUP_REMOVED lines=375> */
[----:B--2---:R-:W-:Y:S01]  /*477a0*/  ST.E desc[UR22][R4.64+0x24], R29 ;  /* 0x0000241d04007985 */ /* 0x004fe2000c101916 */
[C---:B------:R-:W-:Y:S02]  /*477b0*/  R2UR UR22, R2.reuse ;  /* 0x00000000021672ca */ /* 0x040fe400000e0000 */
[----:B------:R-:W-:Y:S01]  /*477c0*/  R2UR UR23, R3 ;  /* 0x00000000031772ca */ /* 0x000fe200000e0000 */
[----:B---3--:R-:W-:Y:S01]  /*477d0*/  ST.E desc[UR24][R4.64+0x28], R31 ;  /* 0x0000281f04007985 */ /* 0x008fe2000c101918 */
[----:B------:R-:W-:-:S02]  /*477e0*/  R2UR UR24, R2 ;  /* 0x00000000021872ca */ /* 0x000fc400000e0000 */
[C---:B------:R-:W-:Y:S02]  /*477f0*/  R2UR UR25, R3.reuse ;  /* 0x00000000031972ca */ /* 0x040fe400000e0000 */
[C---:B------:R-:W-:Y:S02]  /*47800*/  R2UR UR26, R2.reuse ;  /* 0x00000000021a72ca */ /* 0x040fe400000e0000 */
[C---:B------:R-:W-:Y:S01]  /*47810*/  R2UR UR27, R3.reuse ;  /* 0x00000000031b72ca */ /* 0x040fe200000e0000 */
[----:B----4-:R-:W-:Y:S01]  /*47820*/  ST.E desc[UR4][R4.64+0x2c], R33 ;  /* 0x00002c2104007985 */ /* 0x010fe2000c101904 */
        /* <DEDUP_REMOVED lines=209> */
[----:B------:R1:W-:Y:S01]  /*48540*/  ST.E desc[UR14][R4.64+0x144], R10 ;  /* 0x0001440a04007985 */ /* 0x0003e2000c10190e */
[----:B------:R-:W-:-:S02]  /*48550*/  R2UR UR12, R2 ;  /* 0x00000000020c72ca */ /* 0x000fc400000e0000 */
[C---:B------:R-:W-:Y:S01]  /*48560*/  R2UR UR13, R3.reuse ;  /* 0x00000000030d72ca */ /* 0x040fe200000e0000 */
[----:B------:R2:W-:Y:S01]  /*48570*/  ST.E desc[UR16][R4.64+0x148], R12 ;  /* 0x0001480c04007985 */ /* 0x0005e2000c101910 */
        /* <DEDUP_REMOVED lines=99> */
[----:B------:R-:W-:Y:S02]  /*48bb0*/  R2UR UR28, R2 ;  /* 0x00000000021c72ca */ /* 0x000fe400000e0000 */
[----:B------:R-:W-:Y:S01]  /*48bc0*/  R2UR UR29, R3 ;  /* 0x00000000031d72ca */ /* 0x000fe200000e0000 */
[----:B------:R2:W-:Y:S04]  /*48bd0*/  ST.E desc[UR6][R4.64+0x1d0], R86 ;  /* 0x0001d05604007985 */ /* 0x0005e8000c101906 */
        /* <DEDUP_REMOVED lines=10> */
[----:B------:R2:W-:Y:S01]  /*48c80*/  ST.E desc[UR28][R4.64+0x1fc], R108 ;  /* 0x0001fc6c04007985 */ /* 0x0005e2000c10191c */
[----:B------:R-:W-:Y:S01]  /*48c90*/  @!PT LDS RZ, [RZ] ;  /* 0x00000000fffff984 */ /* 0x000fe20000000800 */
[----:B------:R-:W-:Y:S01]  /*48ca0*/  @!PT LDS RZ, [RZ] ;  /* 0x00000000fffff984 */ /* 0x000fe20000000800 */
[----:B------:R-:W-:Y:S01]  /*48cb0*/  @!PT LDS RZ, [RZ] ;  /* 0x00000000fffff984 */ /* 0x000fe20000000800 */
[----:B------:R-:W-:Y:S01]  /*48cc0*/  @!PT LDS RZ, [RZ] ;  /* 0x00000000fffff984 */ /* 0x000fe20000000800 */
[----:B------:R3:W-:Y:S06]  /*48cd0*/  MEMBAR.ALL.CTA ;  /* 0x0000000000007992 */ /* 0x0007ec0000008000 */
[----:B---3--:R-:W3:Y:S02]  /*48ce0*/  FENCE.VIEW.ASYNC.S ;  /* 0x00000000000073c6 */ /* 0x008ee40000000000 */
[----:B---3--:R-:W-:-:S02]  /*48cf0*/  NOP ;  /* 0x0000000000007918 */ /* 0x008fc40000000000 */
[----:B0-----:R-:W1:Y:S01]  /*48d00*/  LDL.64 R8, [R0+0x40] ;  /* 0x0000400000087983 */ /* 0x001e620000100a00 */
[C---:B------:R-:W-:Y:S02]  /*48d10*/  R2UR UR4, R2.reuse ;  /* 0x00000000020472ca */ /* 0x040fe400000e0000 */
[----:B------:R-:W-:Y:S01]  /*48d20*/  R2UR UR5, R3 ;  /* 0x00000000030572ca */ /* 0x000fe200000e0000 */
[----:B------:R-:W3:Y:S01]  /*48d30*/  LDL.64 R6, [R0] ;  /* 0x0000000000067983 */ /* 0x000ee20000100a00 */
[----:B------:R-:W-:Y:S11]  /*48d40*/  BAR.ARV 0xe, 0x100 ;  /* 0x0384000000007b1d */ /* 0x000ff60000002000 */
[----:B-1----:R-:W4:Y:S01]  /*48d50*/  LD.E R10, desc[UR4][R8.64] ;  /* 0x00000004080a7980 */ /* 0x002f22000c101900 */
[----:B------:R-:W-:-:S02]  /*48d60*/  R2UR UR4, R2 ;  /* 0x00000000020472ca */ /* 0x000fc400000e0000 */
[----:B------:R-:W-:Y:S01]  /*48d70*/  R2UR UR5, R3 ;  /* 0x00000000030572ca */ /* 0x000fe200000e0000 */
[----:B------:R-:W-:-:S12]  /*48d80*/  BSSY B0, `(.L_x_7235) ;  /* 0x0000006000007945 */ /* 0x000fd80003800000 */
[----:B---3--:R2:W5:Y:S01]  /*48d90*/  LD.E R6, desc[UR4][R6.64] ;  /* 0x0000000406067980 */ /* 0x008562000c101900 */
[----:B----4-:R-:W-:-:S04]  /*48da0*/  LOP3.LUT R10, R10, 0x1, RZ, 0xfc, !PT ;  /* 0x000000010a0a7812 */ /* 0x010fc800078efcff */
[----:B------:R-:W-:-:S13]  /*48db0*/  ISETP.NE.AND P0, PT, R10, 0x3, PT ;  /* 0x000000030a00780c */ /* 0x000fda0003f05270 */
[----:B--2---:R-:W-:Y:S05]  /*48dc0*/  @!P0 BRA `(.L_x_7236) ;  /* 0x0000000000048947 */ /* 0x004fea0003800000 */
[----:B------:R-:W-:Y:S01]  /*48dd0*/  BPT.TRAP 0x1 ;  /* 0x000000040000795c */ /* 0x000fe20000300000 */
.L_x_7236:
[----:B------:R-:W-:Y:S05]  /*48de0*/  BSYNC B0 ;  /* 0x0000000000007941 */ /* 0x000fea0003800000 */
.L_x_7235:
        /* <DEDUP_REMOVED lines=9> */
[----:B---3--:R-:W-:Y:S01]  /*48e80*/  PRMT R0, R0, 0x654, R3 ;  /* 0x0000065400007816 */ /* 0x008fe20000000003 */
[----:B------:R-:W-:-:S03]  /*48e90*/  IMAD.MOV.U32 R3, RZ, RZ, 0x0 ;  /* 0x00000000ff037424 */ /* 0x000fc600078e00ff */
[----:B------:R0:W-:Y:S02]  /*48ea0*/  SYNCS.ARRIVE.TRANS64.RED.A1T0 RZ, [R0+URZ], RZ ;  /* 0x000000ff00ff79a7 */ /* 0x0001e4000810043f */
[----:B0-----:R-:W-:Y:S05]  /*48eb0*/  RET.REL.NODEC R2 `(_ZN7cutlass13device_kernelIN5flash11enable_sm90INS1_16FlashAttnFwdSm90INS1_25CollectiveMainloopFwdSm90ILi2EN4cute5tupleIJNS5_1CILi1EEES8_S8_EEENS6_IJNS7_ILi64EEESA_SA_EEELi512ENS_10bfloat16_tEfNS_4arch4Sm90ELb0ELb1ELb0ELb1ELb1ELb1ELb1ELb0ELb0ELb1ELb0ELb0EEENS1_21CollectiveEpilogueFwdINS6_IJSA_NS7_ILi512EEESA_EEES9_SC_SE_Li256ELb1ELb1ELb0ELb0EEENS1_36VarlenDynamicPersistentTileSchedulerILi64ELi64ELi256ELi128ELb0ELb1ELb1ELb1ELb0ELb1EEEEEEEEEvNT_6ParamsE) ;  /* 0xfffffb7002507950 */ /* 0x001fea0003c3ffff */
.L_x_7209:
[----:B0-----:R0:W1:Y:S02]  /*48ec0*/  SYNCS.PHASECHK.TRANS64.TRYWAIT P0, [R10+URZ], R11 ;  /* 0x0000000b0a0075a7 */ /* 0x001064000800017f */
[----:B-1----:R-:W-:Y:S05]  /*48ed0*/  @!P0 NANOSLEEP.SYNCS 0x989680 ;  /* 0x009896800000895d */ /* 0x002fea0003900000 */
[----:B------:R-:W1:Y:S02]  /*48ee0*/  @!P0 SYNCS.PHASECHK.TRANS64 P0, [R10+URZ], R11 ;  /* 0x0000000b0a0085a7 */ /* 0x000e64000800007f */
[----:B-1----:R-:W-:Y:S05]  /*48ef0*/  @!P0 BRA `(.L_x_7209) ;  /* 0xfffffffc00f08947 */ /* 0x002fea000383ffff */
[----:B------:R-:W-:Y:S05]  /*48f00*/  BRA `(.L_x_7208) ;  /* 0xffffff1000087947 */ /* 0x000fea000383ffff */
.L_x_7211:
[----:B0-----:R0:W1:Y:S02]  /*48f10*/  SYNCS.PHASECHK.TRANS64.TRYWAIT P0, [R10+URZ+0x38810], R15 ;  /* 0x0388100f0a0075a7 */ /* 0x001064000800017f */
[----:B-1----:R-:W-:Y:S05]  /*48f20*/  @!P0 NANOSLEEP.SYNCS 0x989680 ;  /* 0x009896800000895d */ /* 0x002fea0003900000 */
[----:B------:R-:W1:Y:S02]  /*48f30*/  @!P0 SYNCS.PHASECHK.TRANS64 P0, [R10+URZ+0x38810], R15 ;  /* 0x0388100f0a0085a7 */ /* 0x000e64000800007f */
[----:B-1----:R-:W-:Y:S05]  /*48f40*/  @!P0 BRA `(.L_x_7211) ;  /* 0xfffffffc00f08947 */ /* 0x002fea000383ffff */
[----:B------:R-:W-:Y:S05]  /*48f50*/  BRA `(.L_x_7237) ;  /* 0xffffff1400647947 */ /* 0x000fea000383ffff */
.L_x_7218:
[----:B0-----:R0:W1:Y:S02]  /*48f60*/  SYNCS.PHASECHK.TRANS64.TRYWAIT P0, [R10+URZ], R11 ;  /* 0x0000000b0a0075a7 */ /* 0x001064000800017f */
[----:B-1----:R-:W-:Y:S05]  /*48f70*/  @!P0 NANOSLEEP.SYNCS 0x989680 ;  /* 0x009896800000895d */ /* 0x002fea0003900000 */
[----:B------:R-:W1:Y:S02]  /*48f80*/  @!P0 SYNCS.PHASECHK.TRANS64 P0, [R10+URZ], R11 ;  /* 0x0000000b0a0085a7 */ /* 0x000e64000800007f */
[----:B-1----:R-:W-:Y:S05]  /*48f90*/  @!P0 BRA `(.L_x_7218) ;  /* 0xfffffffc00f08947 */ /* 0x002fea000383ffff */
[----:B------:R-:W-:Y:S05]  /*48fa0*/  BRA `(.L_x_7217) ;  /* 0xffffff1800007947 */ /* 0x000fea000383ffff */
.L_x_7238:
        /* <DEDUP_REMOVED lines=13> */
.L_x_15543:


//--------------------- .text._ZN7cutlass13device_kernelIN5flash11enable_sm90INS1_16FlashAttnFwdSm90INS1_25CollectiveMainloopFwdSm90ILi2EN4cute5tupleIJNS5_1CILi1EEES8_S8_EEENS6_IJNS7_ILi64EEESA_SA_EEELi512ENS_10bfloat16_tEfNS_4arch4Sm90ELb1ELb0ELb0ELb0ELb1ELb0ELb0ELb0ELb0ELb1ELb0ELb0EEENS1_21CollectiveEpilogueFwdINS6_IJSA_NS7_ILi512EEESA_EEES9_SC_SE_Li256ELb0ELb1ELb0ELb0EEENS1_30DynamicPersistentTileSchedulerILi256ELi128ELb0ELb1ELb1EEEEEEEEEvNT_6ParamsE --------------------------
	.section	.text._ZN7cutlass13device_kernelIN5flash11enable_sm90INS1_16FlashAttnFwdSm90INS1_25CollectiveMainloopFwdSm90ILi2EN4cute5tupleIJNS5_1CILi1EEES8_S8_EEENS6_IJNS7_ILi64EEESA_SA_EEELi512ENS_10bfloat16_tEfNS_4arch4Sm90ELb1ELb0ELb0ELb0ELb1ELb0ELb0ELb0ELb0ELb1ELb0ELb0EEENS1_21CollectiveEpilogueFwdINS6_IJSA_NS7_ILi512EEESA_EEES9_SC_SE_Li256ELb0ELb1ELb0ELb0EEENS1_30DynamicPersistentTileSchedulerILi256ELi128ELb0ELb1ELb1EEEEEEEEEvNT_6ParamsE,"ax",@progbits
	.align	128
.text._ZN7cutlass13device_kernelIN5flash11enable_sm90INS1_16FlashAttnFwdSm90INS1_25CollectiveMainloopFwdSm90ILi2EN4cute5tupleIJNS5_1CILi1EEES8_S8_EEENS6_IJNS7_ILi64EEESA_SA_EEELi512ENS_10bfloat16_tEfNS_4arch4Sm90ELb1ELb0ELb0ELb0ELb1ELb0ELb0ELb0ELb0ELb1ELb0ELb0EEENS1_21CollectiveEpilogueFwdINS6_IJSA_NS7_ILi512EEESA_EEES9_SC_SE_Li256ELb0ELb1ELb0ELb0EEENS1_30DynamicPersistentTileSchedulerILi256ELi128ELb0ELb1ELb1EEEEEEEEEvNT_6ParamsE:
        .type           _ZN7cutlass13device_kernelIN5flash11enable_sm90INS1_16FlashAttnFwdSm90INS1_25CollectiveMainloopFwdSm90ILi2EN4cute5tupleIJNS5_1CILi1EEES8_S8_EEENS6_IJNS7_ILi64EEESA_SA_EEELi512ENS_10bfloat16_tEfNS_4arch4Sm90ELb1ELb0ELb0ELb0ELb1ELb0ELb0ELb0ELb0ELb1ELb0ELb0EEENS1_21CollectiveEpilogueFwdINS6_IJSA_NS7_ILi512EEESA_EEES9_SC_SE_Li256ELb0ELb1ELb0ELb0EEENS1_30DynamicPersistentTileSchedulerILi256ELi128ELb0ELb1ELb1EEEEEEEEEvNT_6ParamsE,@function
        .size           _ZN7cutlass13device_kernelIN5flash11enable_sm90INS1_16FlashAttnFwdSm90INS1_25CollectiveMainloopFwdSm90ILi2EN4cute5tupleIJNS5_1CILi1EEES8_S8_EEENS6_IJNS7_ILi64EEESA_SA_EEELi512ENS_10bfloat16_tEfNS_4arch4Sm90ELb1ELb0ELb0ELb0ELb1ELb0ELb0ELb0ELb0ELb1ELb0ELb0EEENS1_21CollectiveEpilogueFwdINS6_IJSA_NS7_ILi512EEESA_EEES9_SC_SE_Li256ELb0ELb1ELb0ELb0EEENS1_30DynamicPersistentTileSchedulerILi256ELi128ELb0ELb1ELb1EEEEEEEEEvNT_6ParamsE,(.L_x_15545 - _ZN7cutlass13device_kernelIN5flash11enable_sm90INS1_16FlashAttnFwdSm90INS1_25CollectiveMainloopFwdSm90ILi2EN4cute5tupleIJNS5_1CILi1EEES8_S8_EEENS6_IJNS7_ILi64EEESA_SA_EEELi512ENS_10bfloat16_tEfNS_4arch4Sm90ELb1ELb0ELb0ELb0ELb1ELb0ELb0ELb0ELb0ELb1ELb0ELb0EEENS1_21CollectiveEpilogueFwdINS6_IJSA_NS7_ILi512EEESA_EEES9_SC_SE_Li256ELb0ELb1ELb0ELb0EEENS1_30DynamicPersistentTileSchedulerILi256ELi128ELb0ELb1ELb1EEEEEEEEEvNT_6ParamsE)
        .other          _ZN7cutlass13device_kernelIN5flash11enable_sm90INS1_16FlashAttnFwdSm90INS1_25CollectiveMainloopFwdSm90ILi2EN4cute5tupleIJNS5_1CILi1EEES8_S8_EEENS6_IJNS7_ILi64EEESA_SA_EEELi512ENS_10bfloat16_tEfNS_4arch4Sm90ELb1ELb0ELb0ELb0ELb1ELb0ELb0ELb0ELb0ELb1ELb0ELb0EEENS1_21CollectiveEpilogueFwdINS6_IJSA_NS7_ILi512EEESA_EEES9_SC_SE_Li256ELb0ELb1ELb0ELb0EEENS1_30DynamicPersistentTileSchedulerILi256ELi128ELb0ELb1ELb1EEEEEEEEEvNT_6ParamsE,@"STO_CUDA_ENTRY STV_DEFAULT"
_ZN7cutlass13device_kernelIN5flash11enable_sm90INS1_16FlashAttnFwdSm90INS1_25CollectiveMainloopFwdSm90ILi2EN4cute5tupleIJNS5_1CILi1EEES8_S8_EEENS6_IJNS7_ILi64EEESA_SA_EEELi512ENS_10bfloat16_tEfNS_4arch4Sm90ELb1ELb0ELb0ELb0ELb1ELb0ELb0ELb0ELb0ELb1ELb0ELb0EEENS1_21CollectiveEpilogueFwdINS6_IJSA_NS7_ILi512EEESA_EEES9_SC_SE_Li256ELb0ELb1ELb0ELb0EEENS1_30DynamicPersistentTileSchedulerILi256ELi128ELb0ELb1ELb1EEEEEEEEEvNT_6ParamsE:
        /* <DEDUP_REMOVED lines=41> */
.L_x_7239:
        /* <DEDUP_REMOVED lines=22> */
.L_x_7240:
        /* <DEDUP_REMOVED lines=18> */
.L_x_7241:
        /* <DEDUP_REMOVED lines=22> */
.L_x_7242:
        /* <DEDUP_REMOVED lines=23> */
.L_x_7243:
        /* <DEDUP_REMOVED lines=8> */
.L_x_7245:
        /* <DEDUP_REMOVED lines=25> */
[----:B------:R-:W-:Y:S02]  /*09f0*/  SHF.R.S32.HI R5, RZ, 0x4, R2 ;  /* 0x00000004ff057819 */ /* 0x000fe40000011402 */
[----:B------:R-:W-:Y:S02]  /*0a00*/  SHF.R.S32.HI R11, RZ, 0x5, R6 ;  /* 0x00000005ff0b7819 */ /* 0x000fe40000011406 */
[C---:B------:R-:W-:Y:S02]  /*0a10*/  LEA.HI R0, R2.reuse, R5, RZ, 0x1 ;  /* 0x0000000502007211 */ /* 0x040fe400078f08ff */
[----:B------:R-:W-:Y:S02]  /*0a20*/  LOP3.LUT R7, R2, 0xfffffff0, RZ, 0xc0, !PT ;  /* 0xfffffff002077812 */ /* 0x000fe400078ec0ff */
[----:B------:R-:W-:Y:S02]  /*0a30*/  LOP3.LUT R4, R0, 0x1ffffffe, RZ, 0xc0, !PT ;  /* 0x1ffffffe00047812 */ /* 0x000fe400078ec0ff */
[----:B------:R-:W-:-:S02]  /*0a40*/  LEA.HI R0, R3, R216, RZ, 0x7 ;  /* 0x000000d803007211 */ /* 0x000fc400078f38ff */
[----:B------:R-:W-:Y:S01]  /*0a50*/  SHF.R.S32.HI R6, RZ, 0x1f, R6 ;  /* 0x0000001fff067819 */ /* 0x000fe20000011406 */
[----:B------:R-:W-:Y:S01]  /*0a60*/  IMAD.IADD R8, R5, 0x1, -R4 ;  /* 0x0000000105087824 */ /* 0x000fe200078e0a04 */
[----:B------:R-:W-:Y:S01]  /*0a70*/  LEA.HI R4, R3, R216, RZ, 0x2 ;  /* 0x000000d803047211 */ /* 0x000fe200078f10ff */
[----:B0-----:R-:W-:Y:S01]  /*0a80*/  ULEA UR42, UR40, UR42, 0x18 ;  /* 0x0000002a282a7291 */ /* 0x001fe2000f8ec03f */
[----:B------:R-:W-:Y:S02]  /*0a90*/  LOP3.LUT R5, R0, 0xffffff80, RZ, 0xc0, !PT ;  /* 0xffffff8000057812 */ /* 0x000fe400078ec0ff */
[----:B------:R-:W-:Y:S02]  /*0aa0*/  LOP3.LUT R9, R4, 0xfffffffc, RZ, 0xc0, !PT ;  /* 0xfffffffc04097812 */ /* 0x000fe400078ec0ff */
[----:B------:R-:W-:Y:S01]  /*0ab0*/  LEA.HI R2, R6, R11, RZ, 0x2 ;  /* 0x0000000b06027211 */ /* 0x000fe200078f10ff */
[C---:B------:R-:W-:Y:S01]  /*0ac0*/  IMAD.IADD R6, R216.reuse, 0x1, -R7 ;  /* 0x00000001d8067824 */ /* 0x040fe200078e0a07 */
[----:B------:R-:W-:Y:S01]  /*0ad0*/  SHF.R.S32.HI R211, RZ, 0x7, R0 ;  /* 0x00000007ffd37819 */ /* 0x000fe20000011400 */
[----:B------:R-:W-:Y:S01]  /*0ae0*/  IMAD.IADD R5, R216, 0x1, -R5 ;  /* 0x00000001d8057824 */ /* 0x000fe200078e0a05 */
[----:B------:R-:W-:Y:S01]  /*0af0*/  LOP3.LUT R4, R2, 0x3ffffc, RZ, 0xc0, !PT ;  /* 0x003ffffc02047812 */ /* 0x000fe200078ec0ff */
[----:B------:R-:W-:Y:S01]  /*0b00*/  IMAD.IADD R12, R216, 0x1, -R9 ;  /* 0x00000001d80c7824 */ /* 0x000fe200078e0a09 */
[--C-:B------:R-:W-:Y:S01]  /*0b10*/  SHF.R.S32.HI R7, RZ, 0x1f, R6.reuse ;  /* 0x0000001fff077819 */ /* 0x100fe20000011406 */
[----:B------:R-:W-:Y:S01]  /*0b20*/  IMAD R15, R211, 0x100, R6 ;  /* 0x00000100d30f7824 */ /* 0x000fe200078e0206 */
[----:B------:R-:W-:-:S02]  /*0b30*/  SHF.R.S32.HI R2, RZ, 0x1f, R5 ;  /* 0x0000001fff027819 */ /* 0x000fc40000011405 */
[----:B------:R-:W-:Y:S02]  /*0b40*/  LEA.HI R9, R12, R12, RZ, 0x1 ;  /* 0x0000000c0c097211 */ /* 0x000fe400078f08ff */
[----:B------:R-:W-:Y:S02]  /*0b50*/  LEA.HI R7, R7, R6, RZ, 0x3 ;  /* 0x0000000607077211 */ /* 0x000fe400078f18ff */
[----:B------:R-:W-:Y:S02]  /*0b60*/  IADD3 R10, R11, -R4, RZ ;  /* 0x800000040b0a7210 */ /* 0x000fe40007ffe0ff */
[----:B------:R-:W-:Y:S02]  /*0b70*/  LEA.HI R4, R2, R5, RZ, 0x2 ;  /* 0x0000000502047211 */ /* 0x000fe400078f10ff */
[----:B------:R-:W-:Y:S01]  /*0b80*/  LOP3.LUT R13, R9, 0x1ffffffe, RZ, 0xc0, !PT ;  /* 0x1ffffffe090d7812 */ /* 0x000fe200078ec0ff */
[----:B------:R-:W-:Y:S01]  /*0b90*/  IMAD R14, R10, 0x10, R15 ;  /* 0x000000100a0e7824 */ /* 0x000fe200078e020f */
        /* <DEDUP_REMOVED lines=11> */
[----:B------:R-:W-:Y:S01]  /*0c50*/  LOP3.LUT R209, R3, 0xfffffff8, RZ, 0xc0, !PT ;  /* 0xfffffff803d17812 */ /* 0x000fe200078ec0ff */
[----:B------:R-:W-:Y:S01]  /*0c60*/  IMAD.SHL.U32 R7, R8, 0x8, RZ ;  /* 0x0000000808077824 */ /* 0x000fe200078e00ff */
[----:B------:R-:W-:-:S02]  /*0c70*/  LOP3.LUT R10, R10, 0x7ffffe00, RZ, 0xc0, !PT ;  /* 0x7ffffe000a0a7812 */ /* 0x000fc400078ec0ff */
[----:B------:R-:W-:Y:S01]  /*0c80*/  LOP3.LUT R4, R4, 0x1c0, RZ, 0xc0, !PT ;  /* 0x000001c004047812 */ /* 0x000fe200078ec0ff */
[----:B------:R-:W-:Y:S01]  /*0c90*/  IMAD.IADD R209, R216, 0x1, -R209 ;  /* 0x00000001d8d17824 */ /* 0x000fe200078e0ad1 */
[----:B------:R-:W-:Y:S01]  /*0ca0*/  LEA R215, R14, R7, 0x6 ;  /* 0x000000070ed77211 */ /* 0x000fe200078e30ff */
[----:B------:R-:W-:Y:S01]  /*0cb0*/  IMAD R10, R11, 0x400, R10 ;  /* 0x000004000b0a7824 */ /* 0x000fe200078e020a */
[----:B------:R-:W-:Y:S01]  /*0cc0*/  LOP3.LUT R7, R4, 0x8, R7, 0xf8, !PT ;  /* 0x0000000804077812 */ /* 0x000fe200078ef807 */
[----:B------:R-:W-:Y:S01]  /*0cd0*/  IMAD.SHL.U32 R17, R209, 0x8, RZ ;  /* 0x00000008d1117824 */ /* 0x000fe200078e00ff */
[----:B------:R-:W-:Y:S02]  /*0ce0*/  SHF.R.U32.HI R4, RZ, 0x3, R4 ;  /* 0x00000003ff047819 */ /* 0x000fe40000011604 */
[----:B------:R-:W-:Y:S01]  /*0cf0*/  LEA.HI R5, R5, R2, RZ, 0x3 ;  /* 0x0000000205057211 */ /* 0x000fe200078f18ff */
[----:B------:R-:W-:Y:S01]  /*0d00*/  VIADD R190, R17, 0x40 ;  /* 0x0000004011be7836 */ /* 0x000fe20000000000 */
[----:B------:R-:W-:Y:S01]  /*0d10*/  LOP3.LUT R7, R7, R4, RZ, 0x3c, !PT ;  /* 0x0000000407077212 */ /* 0x000fe200078e3cff */
[----:B------:R-:W-:Y:S01]  /*0d20*/  VIADD R189, R17, 0x80 ;  /* 0x0000008011bd7836 */ /* 0x000fe20000000000 */
[----:B------:R-:W-:Y:S01]  /*0d30*/  R2P PR, R9, 0x6 ;  /* 0x0000000609007804 */ /* 0x000fe20000000000 */
[----:B------:R-:W-:Y:S01]  /*0d40*/  VIADD R188, R17, 0xc0 ;  /* 0x000000c011bc7836 */ /* 0x000fe20000000000 */
[----:B------:R-:W-:Y:S01]  /*0d50*/  LOP3.LUT R5, R5, 0xfffffff8, RZ, 0xc0, !PT ;  /* 0xfffffff805057812 */ /* 0x000fe200078ec0ff */
[----:B------:R-:W-:Y:S01]  /*0d60*/  IMAD.IADD R7, R10, 0x1, R7 ;  /* 0x000000010a077824 */ /* 0x000fe200078e0207 */
[----:B------:R-:W-:Y:S01]  /*0d70*/  LEA.HI R0, R0, R211, RZ, 0x1 ;  /* 0x000000d300007211 */ /* 0x000fe200078f08ff */
[----:B------:R-:W-:Y:S01]  /*0d80*/  VIADD R187, R17, 0x100 ;  /* 0x0000010011bb7836 */ /* 0x000fe20000000000 */
[----:B------:R-:W-:Y:S01]  /*0d90*/  SHF.R.S32.HI R6, RZ, 0x5, R6 ;  /* 0x00000005ff067819 */ /* 0x000fe20000011406 */
[----:B------:R-:W-:Y:S01]  /*0da0*/  IMAD.IADD R5, R2, 0x1, -R5 ;  /* 0x0000000102057824 */ /* 0x000fe200078e0a05 */
[----:B------:R-:W-:Y:S01]  /*0db0*/  LEA R19, R7, UR42, 0x1 ;  /* 0x0000002a07137c11 */ /* 0x000fe2000f8e08ff */
[C---:B------:R-:W-:Y:S01]  /*0dc0*/  VIADD R186, R17.reuse, 0x140 ;  /* 0x0000014011ba7836 */ /* 0x040fe20000000000 */
[----:B------:R-:W-:Y:S01]  /*0dd0*/  LOP3.LUT R0, R0, 0xfffffe, RZ, 0xc0, !PT ;  /* 0x00fffffe00007812 */ /* 0x000fe200078ec0ff */
[----:B------:R-:W-:Y:S01]  /*0de0*/  VIADD R214, R17, 0x180 ;  /* 0x0000018011d67836 */ /* 0x000fe20000000000 */
[----:B------:R-:W-:Y:S01]  /*0df0*/  SEL R23, R23, 0xffffffe0, !P1 ;  /* 0xffffffe017177807 */ /* 0x000fe20004800000 */
[----:B------:R-:W-:Y:S01]  /*0e00*/  VIADD R184, R19, 0x26800 ;  /* 0x0002680013b87836 */ /* 0x000fe20000000000 */
[----:B------:R-:W-:Y:S01]  /*0e10*/  IADD3 R0, R211, -R0, RZ ;  /* 0x80000000d3007210 */ /* 0x000fe20007ffe0ff */
[----:B------:R-:W-:Y:S01]  /*0e20*/  VIADD R212, R17, 0x1c0 ;  /* 0x000001c011d47836 */ /* 0x000fe20000000000 */
[----:B------:R-:W-:Y:S01]  /*0e30*/  SHF.R.S32.HI R210, RZ, 0x3, R3 ;  /* 0x00000003ffd27819 */ /* 0x000fe20000011403 */
[----:B------:R-:W-:Y:S01]  /*0e40*/  VIADD R22, R19, 0x26840 ;  /* 0x0002684013167836 */ /* 0x000fe20000000000 */
[----:B------:R-:W-:Y:S01]  /*0e50*/  SHF.L.U32 R18, R0, 0x8, RZ ;  /* 0x0000000800127819 */ /* 0x000fe200000006ff */
[----:B------:R-:W-:Y:S01]  /*0e60*/  IMAD R16, R6, 0x10, R5 ;  /* 0x0000001006107824 */ /* 0x000fe200078e0205 */
        /* <DEDUP_REMOVED lines=12> */
.L_x_7306:
        /* <DEDUP_REMOVED lines=21> */
.L_x_7246:
[----:B------:R-:W-:Y:S01]  /*1080*/  ULDC UR7, c[0x0][0xc54] ;  /* 0x0003150000077ab9 */ /* 0x000fe20000000800 */
[----:B------:R-:W-:Y:S01]  /*1090*/  UMOV UR6, UR9 ;  /* 0x0000000900067c82 */ /* 0x000fe20008000000 */
[----:B------:R-:W-:-:S11]  /*10a0*/  UISETP.NE.AND UP0, UPT, UR7, 0x1, UPT ;  /* 0x000000010700788c */ /* 0x000fd6000bf05270 */
[----:B------:R-:W-:Y:S02]  /*10b0*/  @UP0 ULDC.64 UR10, c[0x0][0xc58] ;  /* 0x00031600000a0ab9 */ /* 0x000fe40000000a00 */
[----:B------:R-:W-:-:S04]  /*10c0*/  UIMAD.WIDE.U32 UR4, UR9, UR10, URZ ;  /* 0x0000000a090472a5 */ /* 0x000fc8000f8e003f */
[----:B------:R-:W-:-:S04]  /*10d0*/  @UP0 USHF.R.U32.HI UR6, URZ, UR11, UR5 ;  /* 0x0000000b3f060299 */ /* 0x000fc80008011605 */
[----:B------:R-:W-:-:S12]  /*10e0*/  UIMAD UR4, UR6, UR7, URZ ;  /* 0x00000007060472a4 */ /* 0x000fd8000f8e023f */
.L_x_7247:
[----:B------:R-:W-:Y:S01]  /*10f0*/  ULDC UR45, c[0x0][0xc48] ;  /* 0x00031200002d7ab9 */ /* 0x000fe20000000800 */
[----:B------:R-:W-:Y:S01]  /*1100*/  ULDC.64 UR10, c[0x0][0x418] ;  /* 0x00010600000a7ab9 */ /* 0x000fe20000000a00 */
[----:B------:R-:W-:Y:S02]  /*1110*/  UISETP.NE.AND UP1, UPT, UR45, 0x1, UPT ;  /* 0x000000012d00788c */ /* 0x000fe4000bf25270 */
[----:B------:R-:W-:Y:S02]  /*1120*/  UISETP.NE.U32.AND UP0, UPT, UR10, URZ, UPT ;  /* 0x0000003f0a00728c */ /* 0x000fe4000bf05070 */
[----:B------:R-:W-:Y:S02]  /*1130*/  UIADD3 UR4, UR9, -UR4, URZ ;  /* 0x8000000409047290 */ /* 0x000fe4000fffe03f */
[----:B------:R-:W-:Y:S02]  /*1140*/  ULOP3.LUT UR6, URZ, UR6, URZ, 0x33, !UPT ;  /* 0x000000063f067292 */ /* 0x000fe4000f8e333f */
[----:B------:R-:W-:Y:S01]  /*1150*/  UISETP.NE.AND.EX UP0, UPT, UR11, URZ, UPT, UP0 ;  /* 0x0000003f0b00728c */ /* 0x000fe2000bf05300 */
[----:B------:R-:W-:Y:S01]  /*1160*/  ULDC UR5, c[0x0][0xc3c] ;  /* 0x00030f0000057ab9 */ /* 0x000fe20000000800 */
[----:B------:R-:W-:Y:S01]  /*1170*/  ULDC UR9, c[0x0][0xc54] ;  /* 0x0003150000097ab9 */ /* 0x000fe20000000800 */
[----:B------:R-:W-:Y:S01]  /*1180*/  ULDC UR48, c[0x0][0x424] ;  /* 0x0001090000307ab9 */ /* 0x000fe20000000800 */
[----:B------:R-:W-:-:S02]  /*1190*/  UISETP.NE.AND UP2, UPT, UR46, 0x1, UPT ;  /* 0x000000012e00788c */ /* 0x000fc4000bf45270 */
[----:B------:R-:W-:Y:S02]  /*11a0*/  UIADD3 UR6, UR6, UR5, URZ ;  /* 0x0000000506067290 */ /* 0x000fe4000fffe03f */
[----:B------:R-:W-:Y:S02]  /*11b0*/  UIMAD UR8, UR8, UR9, UR4 ;  /* 0x00000009080872a4 */ /* 0x000fe4000f8e0204 */
[----:B------:R-:W-:Y:S01]  /*11c0*/  USEL UR48, UR48, 0x1, UP0 ;  /* 0x0000000130307887 */ /* 0x000fe20008000000 */
[----:B------:R-:W-:Y:S01]  /*11d0*/  PLOP3.LUT P0, PT, PT, PT, UP2, 0x80, 0x0 ;  /* 0x000000000000781c */ /* 0x000fe20003f0f028 */
[----:B------:R-:W-:Y:S01]  /*11e0*/  ULDC UR7, c[0x0][0x2f0] ;  /* 0x0000bc0000077ab9 */ /* 0x000fe20000000800 */
[----:B------:R-:W-:Y:S01]  /*11f0*/  @UP1 ULDC UR4, c[0x0][0xc4c] ;  /* 0x0003130000041ab9 */ /* 0x000fe20000000800 */
[----:B------:R-:W-:Y:S02]  /*1200*/  USHF.L.U32 UR44, UR6, 0x6, URZ ;  /* 0x00000006062c7899 */ /* 0x000fe4000800063f */
        /* <DEDUP_REMOVED lines=8> */
[----:B------:R-:W-:-:S02]  /*1290*/  UIMAD UR45, UR45, UR5, UR8 ;  /* 0x000000052d2d72a4 */ /* 0x000fc4000f8e0208 */
[----:B------:R-:W-:Y:S01]  /*12a0*/  USHF.R.S32.HI UR52, URZ, 0x6, UR4 ;  /* 0x000000063f347899 */ /* 0x000fe20008011404 */
[----:B------:R-:W-:Y:S11]  /*12b0*/  @!P0 BRA `(.L_x_7248) ;  /* 0x0000001c00708947 */ /* 0x000ff60003800000 */
[----:B------:R-:W0:Y:S01]  /*12c0*/  LDC R0, c[0x0][0x448] ;  /* 0x00011200ff007b82 */ /* 0x000e220000000800 */
[----:B------:R-:W-:Y:S01]  /*12d0*/  UIADD3 UR5, UR44, 0x3f, URZ ;  /* 0x0000003f2c057890 */ /* 0x000fe2000fffe03f */
[----:B------:R-:W-:Y:S01]  /*12e0*/  CS2R R150, SRZ ;  /* 0x0000000000967805 */ /* 0x000fe2000001ff00 */
[----:B------:R-:W-:Y:S01]  /*12f0*/  ULDC UR4, c[0x0][0x288] ;  /* 0x0000a20000047ab9 */ /* 0x000fe20000000800 */
[----:B------:R-:W-:Y:S01]  /*1300*/  CS2R R148, SRZ ;  /* 0x0000000000947805 */ /* 0x000fe2000001ff00 */
[----:B------:R-:W-:Y:S01]  /*1310*/  UIADD3 UR4, -UR4, 0x40, URZ ;  /* 0x0000004004047890 */ /* 0x000fe2000fffe13f */
[----:B------:R-:W-:Y:S02]  /*1320*/  CS2R R146, SRZ ;  /* 0x0000000000927805 */ /* 0x000fe4000001ff00 */
[----:B------:R-:W-:Y:S02]  /*1330*/  CS2R R144, SRZ ;  /* 0x0000000000907805 */ /* 0x000fe4000001ff00 */
[----:B------:R-:W-:Y:S01]  /*1340*/  CS2R R142, SRZ ;  /* 0x00000000008e7805 */ /* 0x000fe2000001ff00 */
[----:B------:R-:W-:Y:S01]  /*1350*/  UIMAD UR4, UR48, UR7, UR4 ;  /* 0x00000007300472a4 */ /* 0x000fe2000f8e0204 */
        /* <DEDUP_REMOVED lines=14> */
[----:B0-----:R-:W-:Y:S02]  /*1440*/  ISETP.NE.AND P0, PT, R0, 0x1, PT ;  /* 0x000000010000780c */ /* 0x001fe40003f05270 */
[----:B------:R-:W-:Y:S02]  /*1450*/  CS2R R116, SRZ ;  /* 0x0000000000747805 */ /* 0x000fe4000001ff00 */
[----:B------:R-:W-:Y:S02]  /*1460*/  MOV R0, UR5 ;  /* 0x0000000500007c02 */ /* 0x000fe40008000f00 */
        /* <DEDUP_REMOVED lines=10> */
[----:B------:R-:W0:Y:S01]  /*1510*/  @P0 LDC R3, c[0x0][0x44c] ;  /* 0x00011300ff030b82 */ /* 0x000e220000000800 */
[----:B------:R-:W-:Y:S02]  /*1520*/  CS2R R170, SRZ ;  /* 0x0000000000aa7805 */ /* 0x000fe4000001ff00 */
[----:B------:R-:W-:Y:S02]  /*1530*/  CS2R R90, SRZ ;  /* 0x00000000005a7805 */ /* 0x000fe4000001ff00 */
[----:B------:R-:W-:Y:S02]  /*1540*/  CS2R R172, SRZ ;  /* 0x0000000000ac7805 */ /* 0x000fe4000001ff00 */
[----:B------:R-:W-:-:S02]  /*1550*/  CS2R R86, SRZ ;  /* 0x0000000000567805 */ /* 0x000fc4000001ff00 */
[----:B------:R-:W-:Y:S02]  /*1560*/  CS2R R174, SRZ ;  /* 0x0000000000ae7805 */ /* 0x000fe4000001ff00 */
        /* <DEDUP_REMOVED lines=17> */
[----:B------:R-:W-:Y:S01]  /*1680*/  CS2R R198, SRZ ;  /* 0x0000000000c67805 */ /* 0x000fe2000001ff00 */
[----:B0-----:R-:W-:Y:S01]  /*1690*/  @P0 IMAD.HI.U32 R3, R3, UR5, RZ ;  /* 0x0000000503030c27 */ /* 0x001fe2000f8e00ff */
[----:B------:R-:W-:-:S02]  /*16a0*/  CS2R R50, SRZ ;  /* 0x0000000000327805 */ /* 0x000fc4000001ff00 */
[----:B------:R-:W-:Y:S02]  /*16b0*/  CS2R R200, SRZ ;  /* 0x0000000000c87805 */ /* 0x000fe4000001ff00 */
[----:B------:R-:W-:Y:S02]  /*16c0*/  CS2R R46, SRZ ;  /* 0x00000000002e7805 */ /* 0x000fe4000001ff00 */
[----:B------:R-:W-:Y:S02]  /*16d0*/  CS2R R202, SRZ ;  /* 0x0000000000ca7805 */ /* 0x000fe4000001ff00 */
[----:B------:R-:W-:Y:S02]  /*16e0*/  CS2R R42, SRZ ;  /* 0x00000000002a7805 */ /* 0x000fe4000001ff00 */
[----:B------:R-:W-:Y:S02]  /*16f0*/  CS2R R204, SRZ ;  /* 0x0000000000cc7805 */ /* 0x000fe4000001ff00 */
[----:B------:R-:W-:-:S02]  /*1700*/  CS2R R38, SRZ ;  /* 0x0000000000267805 */ /* 0x000fc4000001ff00 */
[----:B-1----:R-:W-:Y:S02]  /*1710*/  @P0 SHF.R.U32.HI R0, RZ, R4, R3 ;  /* 0x00000004ff000219 */ /* 0x002fe40000011603 */
[----:B------:R-:W-:Y:S02]  /*1720*/  CS2R R206, SRZ ;  /* 0x0000000000ce7805 */ /* 0x000fe4000001ff00 */
[----:B------:R-:W-:Y:S02]  /*1730*/  PLOP3.LUT P0, PT, PT, PT, PT, 0x80, 0x0 ;  /* 0x000000000000781c */ /* 0x000fe40003f0f070 */
[----:B------:R-:W-:Y:S01]  /*1740*/  CS2R R34, SRZ ;  /* 0x0000000000227805 */ /* 0x000fe2000001ff00 */
[----:B------:R-:W-:Y:S01]  /*1750*/  IMAD.MOV.U32 R208, RZ, RZ, RZ ;  /* 0x000000ffffd07224 */ /* 0x000fe200078e00ff */
[----:B------:R-:W-:Y:S01]  /*1760*/  CS2R R30, SRZ ;  /* 0x00000000001e7805 */ /* 0x000fe2000001ff00 */
[----:B------:R-:W-:Y:S01]  /*1770*/  VIADD R3, R0, UR4 ;  /* 0x0000000400037c36 */ /* 0x000fe20008000000 */
[----:B------:R-:W-:Y:S01]  /*1780*/  CS2R R26, SRZ ;  /* 0x00000000001a7805 */ /* 0x000fe2000001ff00 */
[----:B------:R-:W-:-:S02]  /*1790*/  IMAD.MOV.U32 R0, RZ, RZ, RZ ;  /* 0x000000ffff007224 */ /* 0x000fc400078e00ff */
[----:B------:R-:W-:Y:S01]  /*17a0*/  IMAD.MOV.U32 R7, RZ, RZ, RZ ;  /* 0x000000ffff077224 */ /* 0x000fe200078e00ff */
[----:B------:R-:W-:Y:S01]  /*17b0*/  SHF.R.S32.HI R4, RZ, 0x1f, R3 ;  /* 0x0000001fff047819 */ /* 0x000fe20000011403 */
[----:B------:R-:W-:-:S03]  /*17c0*/  IMAD.MOV.U32 R21, RZ, RZ, RZ ;  /* 0x000000ffff157224 */ /* 0x000fc600078e00ff */
[----:B------:R-:W-:Y:S01]  /*17d0*/  LEA.HI R4, R4, R3, RZ, 0x6 ;  /* 0x0000000304047211 */ /* 0x000fe200078f30ff */
[----:B------:R-:W-:-:S03]  /*17e0*/  IMAD.MOV.U32 R3, RZ, RZ, RZ ;  /* 0x000000ffff037224 */ /* 0x000fc600078e00ff */
[----:B------:R-:W-:-:S04]  /*17f0*/  SHF.R.S32.HI R4, RZ, 0x6, R4 ;  /* 0x00000006ff047819 */ /* 0x000fc80000011404 */
[----:B------:R-:W-:-:S04]  /*1800*/  VIMNMX R4, R4, UR52, PT ;  /* 0x0000003404047c48 */ /* 0x000fc8000bfe0100 */
[----:B------:R-:W-:-:S13]  /*1810*/  ISETP.GE.AND P1, PT, R4, 0x1, PT ;  /* 0x000000010400780c */ /* 0x000fda0003f26270 */
        /* <DEDUP_REMOVED lines=15> */
.L_x_7250:
[----:B------:R-:W-:Y:S01]  /*1910*/  ULEA UR21, UR38, UR42, 0x3 ;  /* 0x0000002a26157291 */ /* 0x000fe2000f8e183f */
[----:B------:R-:W-:-:S04]  /*1920*/  MOV R0, UR37 ;  /* 0x0000002500007c02 */ /* 0x000fc80008000f00 */
[----:B------:R-:W-:-:S04]  /*1930*/  SHF.L.U32 R0, R0, 0x1f, RZ ;  /* 0x0000001f00007819 */ /* 0x000fc800000006ff */
[----:B------:R-:W0:Y:S02]  /*1940*/  SYNCS.PHASECHK.TRANS64.TRYWAIT P1, [UR21+0x28c50], R0 ;  /* 0x028c5000ff0075a7 */ /* 0x000e240008020155 */
[----:B0-----:R-:W-:Y:S05]  /*1950*/  @!P1 BRA `(.L_x_7251) ;  /* 0x000000e000a89947 */ /* 0x001fea0003800000 */
.L_x_7370:
        /* <DEDUP_REMOVED lines=38> */
.L_x_7252:
[----:B------:R-:W-:Y:S01]  /*1bc0*/  UIADD3 UR6, UR21, 0x28c60, URZ ;  /* 0x00028c6015067890 */ /* 0x000fe2000fffe03f */
[----:B------:R-:W-:-:S03]  /*1bd0*/  ISETP.GE.AND P1, PT, R4, 0x2, PT ;  /* 0x000000020400780c */ /* 0x000fc60003f26270 */
[----:B------:R-:W-:-:S09]  /*1be0*/  UPRMT UR6, UR40, 0x654, UR6 ;  /* 0x0000065428067896 */ /* 0x000fd20008000006 */
[----:B------:R-:W-:Y:S01]  /*1bf0*/  SYNCS.ARRIVE.TRANS64.RED.A1T0 RZ, [UR6], RZ ;  /* 0x000000ffffff79a7 */ /* 0x000fe20008100406 */
[----:B------:R-:W-:Y:S05]  /*1c00*/  @!P1 BRA `(.L_x_7253) ;  /* 0x0000000800dc9947 */ /* 0x000fea0003800000 */
[----:B------:R-:W-:-:S07]  /*1c10*/  VIADD R4, R4, 0xfffffffe ;  /* 0xfffffffe04047836 */ /* 0x000fce0000000000 */
.L_x_7259:
[----:B------:R-:W-:Y:S01]  /*1c20*/  BAR.SYNC.DEFER_BLOCKING 0xe, 0x100 ;  /* 0x0384000000007b1d */ /* 0x000fe20000010000 */
[----:B01----:R-:W-:Y:S01]  /*1c30*/  IMAD.U32 R3, RZ, RZ, UR38 ;  /* 0x00000026ff037e24 */ /* 0x003fe2000f8e00ff */
[----:B------:R-:W-:Y:S01]  /*1c40*/  UIADD3 UR38, UR38, 0x1, URZ ;  /* 0x0000000126267890 */ /* 0x000fe2000fffe03f */
[C---:B------:R-:W-:Y:S01]  /*1c50*/  ISETP.GT.AND P2, PT, R4.reuse, RZ, PT ;  /* 0x000000ff0400720c */ /* 0x040fe20003f44270 */
        /* <DEDUP_REMOVED lines=139> */
.L_x_7254:
[----:B------:R-:W-:Y:S01]  /*2510*/  ULEA UR21, UR38, UR42, 0x3 ;  /* 0x0000002a26157291 */ /* 0x000fe2000f8e183f */
[----:B------:R-:W-:-:S05]  /*2520*/  IMAD.U32 R0, RZ, RZ, UR37 ;  /* 0x00000025ff007e24 */ /* 0x000fca000f8e00ff */
[----:B------:R-:W-:-:S04]  /*2530*/  SHF.L.U32 R0, R0, 0x1f, RZ ;  /* 0x0000001f00007819 */ /* 0x000fc800000006ff */
[----:B------:R0:W1:Y:S01]  /*2540*/  SYNCS.PHASECHK.TRANS64.TRYWAIT P1, [UR21+0x28c50], R0 ;  /* 0x028c5000ff0075a7 */ /* 0x0000620008020155 */
[----:B------:R-:W-:Y:S05]  /*2550*/  @!P0 BRA `(.L_x_7255) ;  /* 0x0000000000048947 */ /* 0x000fea0003800000 */
[----:B------:R-:W-:Y:S01]  /*2560*/  BPT.TRAP 0x1 ;  /* 0x000000040000795c */ /* 0x000fe20000300000 */
.L_x_7255:
[----:B-1----:R-:W-:Y:S05]  /*2570*/  @P1 BRA `(.L_x_7256) ;  /* 0x0000000000081947 */ /* 0x002fea0003800000 */
[----:B------:R-:W1:Y:S02]  /*2580*/  SYNCS.PHASECHK.TRANS64.TRYWAIT P1, [UR21+0x28c50], R0 ;  /* 0x028c5000ff0075a7 */ /* 0x000e640008020155 */
[----:B-1----:R-:W-:Y:S05]  /*2590*/  @!P1 BRA `(.L_x_7257) ;  /* 0x000000d400b09947 */ /* 0x002fea0003800000 */
.L_x_7256:
        /* <DEDUP_REMOVED lines=26> */
.L_x_7258:
[----:B------:R-:W-:-:S04]  /*2740*/  UIADD3 UR6, UR21, 0x28c60, URZ ;  /* 0x00028c6015067890 */ /* 0x000fc8000fffe03f */
[----:B------:R-:W-:-:S09]  /*2750*/  UPRMT UR6, UR40, 0x654, UR6 ;  /* 0x0000065428067896 */ /* 0x000fd20008000006 */
[----:B------:R-:W-:Y:S01]  /*2760*/  SYNCS.ARRIVE.TRANS64.RED.A1T0 RZ, [UR6], RZ ;  /* 0x000000ffffff79a7 */ /* 0x000fe20008100406 */
[----:B------:R-:W-:Y:S05]  /*2770*/  @P2 BRA `(.L_x_7259) ;  /* 0xfffffff400282947 */ /* 0x000fea000383ffff */
.L_x_7253:
        /* <DEDUP_REMOVED lines=140> */
[----:B------:R-:W-:Y:S01]  /*3040*/  MOV R0, RZ ;  /* 0x000000ff00007202 */ /* 0x000fe20000000f00 */
[----:B------:R-:W-:Y:S01]  /*3050*/  IMAD.MOV.U32 R3, RZ, RZ, RZ ;  /* 0x000000ffff037224 */ /* 0x000fe200078e00ff */
[----:B------:R-:W-:Y:S06]  /*3060*/  BAR.ARV 0xf, 0x100 ;  /* 0x03c4000000007b1d */ /* 0x000fec0000002000 */
[----:B------:R-:W-:Y:S05]  /*3070*/  BRA `(.L_x_7249) ;  /* 0x00000060003c7947 */ /* 0x000fea0003800000 */
.L_x_7248:
[----:B------:R-:W-:Y:S01]  /*3080*/  ULDC UR4, c[0x0][0x448] ;  /* 0x0001120000047ab9 */ /* 0x000fe20000000800 */
[----:B------:R-:W-:Y:S01]  /*3090*/  UIADD3 UR6, UR44, 0x3f, URZ ;  /* 0x0000003f2c067890 */ /* 0x000fe2000fffe03f */
[----:B------:R-:W-:Y:S01]  /*30a0*/  PLOP3.LUT P0, PT, PT, PT, PT, 0x80, 0x0 ;  /* 0x000000000000781c */ /* 0x000fe20003f0f070 */
[----:B------:R-:W-:Y:S01]  /*30b0*/  UISETP.NE.AND UP0, UPT, UR4, 0x1, UPT ;  /* 0x000000010400788c */ /* 0x000fe2000bf05270 */
[----:B------:R-:W-:Y:S01]  /*30c0*/  IMAD.MOV.U32 R0, RZ, RZ, RZ ;  /* 0x000000ffff007224 */ /* 0x000fe200078e00ff */
[----:B------:R-:W-:Y:S01]  /*30d0*/  ULDC UR8, c[0x0][0x288] ;  /* 0x0000a20000087ab9 */ /* 0x000fe20000000800 */
[----:B------:R-:W-:Y:S01]  /*30e0*/  IMAD.MOV.U32 R3, RZ, RZ, RZ ;  /* 0x000000ffff037224 */ /* 0x000fe200078e00ff */
[----:B------:R-:W-:Y:S01]  /*30f0*/  UIADD3 UR8, -UR8, 0x40, URZ ;  /* 0x0000004008087890 */ /* 0x000fe2000fffe13f */
[----:B------:R-:W-:Y:S01]  /*3100*/  CS2R R150, SRZ ;  /* 0x0000000000967805 */ /* 0x000fe2000001ff00 */
[----:B------:R-:W-:Y:S01]  /*3110*/  UP2UR UR49, UPR, URZ, 0x1 ;  /* 0x000000013f317883 */ /* 0x000fe20008000000 */
[----:B------:R-:W-:Y:S01]  /*3120*/  CS2R R148, SRZ ;  /* 0x0000000000947805 */ /* 0x000fe2000001ff00 */
[----:B------:R-:W-:Y:S01]  /*3130*/  UIMAD UR8, UR48, UR7, UR8 ;  /* 0x00000007300872a4 */ /* 0x000fe2000f8e0208 */
[----:B------:R-:W-:-:S02]  /*3140*/  CS2R R146, SRZ ;  /* 0x0000000000927805 */ /* 0x000fc4000001ff00 */
[----:B------:R-:W-:Y:S01]  /*3150*/  CS2R R144, SRZ ;  /* 0x0000000000907805 */ /* 0x000fe2000001ff00 */
[----:B------:R-:W-:Y:S01]  /*3160*/  @UP0 ULDC UR4, c[0x0][0x44c] ;  /* 0x0001130000040ab9 */ /* 0x000fe20000000800 */
[----:B------:R-:W-:Y:S01]  /*3170*/  @UP0 ULDC UR9, c[0x0][0x450] ;  /* 0x0001140000090ab9 */ /* 0x000fe20000000800 */
[----:B------:R-:W-:Y:S01]  /*3180*/  UIMAD.WIDE.U32 UR4, UR6, UR4, URZ ;  /* 0x00000004060472a5 */ /* 0x000fe2000f8e003f */
[----:B------:R-:W-:Y:S02]  /*3190*/  CS2R R142, SRZ ;  /* 0x00000000008e7805 */ /* 0x000fe4000001ff00 */
[----:B------:R-:W-:Y:S02]  /*31a0*/  CS2R R140, SRZ ;  /* 0x00000000008c7805 */ /* 0x000fe4000001ff00 */
[----:B------:R-:W-:Y:S01]  /*31b0*/  CS2R R138, SRZ ;  /* 0x00000000008a7805 */ /* 0x000fe2000001ff00 */
[----:B------:R-:W-:Y:S01]  /*31c0*/  @UP0 USHF.R.U32.HI UR6, URZ, UR9, UR5 ;  /* 0x000000093f060299 */ /* 0x000fe20008011605 */
[----:B------:R-:W-:-:S02]  /*31d0*/  CS2R R136, SRZ ;  /* 0x0000000000887805 */ /* 0x000fc4000001ff00 */
[----:B------:R-:W-:Y:S02]  /*31e0*/  CS2R R134, SRZ ;  /* 0x0000000000867805 */ /* 0x000fe4000001ff00 */
[----:B------:R-:W-:Y:S01]  /*31f0*/  CS2R R132, SRZ ;  /* 0x0000000000847805 */ /* 0x000fe2000001ff00 */
[----:B------:R-:W-:Y:S01]  /*3200*/  UIADD3 UR6, UR8, UR6, URZ ;  /* 0x0000000608067290 */ /* 0x000fe2000fffe03f */
[----:B------:R-:W-:Y:S02]  /*3210*/  CS2R R160, SRZ ;  /* 0x0000000000a07805 */ /* 0x000fe4000001ff00 */
[----:B------:R-:W-:Y:S02]  /*3220*/  CS2R R128, SRZ ;  /* 0x0000000000807805 */ /* 0x000fe4000001ff00 */
[----:B------:R-:W-:Y:S01]  /*3230*/  CS2R R158, SRZ ;  /* 0x00000000009e7805 */ /* 0x000fe2000001ff00 */
[----:B------:R-:W-:Y:S01]  /*3240*/  USHF.R.S32.HI UR4, URZ, 0x1f, UR6 ;  /* 0x0000001f3f047899 */ /* 0x000fe20008011406 */
[----:B------:R-:W-:-:S02]  /*3250*/  CS2R R156, SRZ ;  /* 0x00000000009c7805 */ /* 0x000fc4000001ff00 */
[----:B------:R-:W-:Y:S02]  /*3260*/  CS2R R124, SRZ ;  /* 0x00000000007c7805 */ /* 0x000fe4000001ff00 */
        /* <DEDUP_REMOVED lines=9> */
[----:B------:R-:W-:Y:S01]  /*3300*/  UISETP.LT.AND UP0, UPT, UR52, UR4, UPT ;  /* 0x000000043400728c */ /* 0x000fe2000bf01270 */
[----:B------:R-:W-:Y:S02]  /*3310*/  CS2R R162, SRZ ;  /* 0x0000000000a27805 */ /* 0x000fe4000001ff00 */
[----:B------:R-:W-:Y:S02]  /*3320*/  CS2R R106, SRZ ;  /* 0x00000000006a7805 */ /* 0x000fe4000001ff00 */
[----:B------:R-:W-:Y:S01]  /*3330*/  CS2R R164, SRZ ;  /* 0x0000000000a47805 */ /* 0x000fe2000001ff00 */
[----:B------:R-:W-:Y:S01]  /*3340*/  USEL UR52, UR52, UR4, UP0 ;  /* 0x0000000434347287 */ /* 0x000fe20008000000 */
[----:B------:R-:W-:-:S02]  /*3350*/  CS2R R102, SRZ ;  /* 0x0000000000667805 */ /* 0x000fc4000001ff00 */
[----:B------:R-:W-:Y:S02]  /*3360*/  CS2R R166, SRZ ;  /* 0x0000000000a67805 */ /* 0x000fe4000001ff00 */
[----:B------:R-:W-:Y:S01]  /*3370*/  CS2R R98, SRZ ;  /* 0x0000000000627805 */ /* 0x000fe2000001ff00 */
[----:B------:R-:W-:Y:S01]  /*3380*/  UISETP.GE.AND UP0, UPT, UR52, 0x1, UPT ;  /* 0x000000013400788c */ /* 0x000fe2000bf06270 */
[----:B------:R-:W-:Y:S02]  /*3390*/  CS2R R168, SRZ ;  /* 0x0000000000a87805 */ /* 0x000fe4000001ff00 */
[----:B------:R-:W-:Y:S02]  /*33a0*/  CS2R R94, SRZ ;  /* 0x00000000005e7805 */ /* 0x000fe4000001ff00 */
[----:B------:R-:W-:Y:S02]  /*33b0*/  CS2R R170, SRZ ;  /* 0x0000000000aa7805 */ /* 0x000fe4000001ff00 */
[----:B------:R-:W-:-:S02]  /*33c0*/  CS2R R90, SRZ ;  /* 0x00000000005a7805 */ /* 0x000fc4000001ff00 */
[----:B------:R-:W-:Y:S02]  /*33d0*/  CS2R R172, SRZ ;  /* 0x0000000000ac7805 */ /* 0x000fe4000001ff00 */
[----:B------:R-:W-:Y:S02]  /*33e0*/  PLOP3.LUT P1, PT, PT, PT, UP0, 0x80, 0x0 ;  /* 0x000000000000781c */ /* 0x000fe40003f2f008 */
        /* <DEDUP_REMOVED lines=64> */
.L_x_7260:
        /* <DEDUP_REMOVED lines=9> */
.L_x_7371:
[----:B------:R-:W-:Y:S05]  /*3880*/  @!P0 BRA `(.L_x_7262) ;  /* 0x0000000000048947 */ /* 0x000fea0003800000 */
[----:B------:R-:W-:Y:S01]  /*3890*/  BPT.TRAP 0x1 ;  /* 0x000000040000795c */ /* 0x000fe20000300000 */
.L_x_7262:
[----:B------:R-:W-:Y:S02]  /*38a0*/  IMAD.U32 R7, RZ, RZ, UR38 ;  /* 0x00000026ff077e24 */ /* 0x000fe4000f8e00ff */
[----:B------:R-:W-:-:S03]  /*38b0*/  IMAD.U32 R8, RZ, RZ, UR37 ;  /* 0x00000025ff087e24 */ /* 0x000fc6000f8e00ff */
[----:B------:R-:W-:Y:S02]  /*38c0*/  LEA R7, R7, UR42, 0x3 ;  /* 0x0000002a07077c11 */ /* 0x000fe4000f8e18ff */
[----:B------:R-:W-:-:S04]  /*38d0*/  SHF.L.U32 R8, R8, 0x1f, RZ ;  /* 0x0000001f08087819 */ /* 0x000fc800000006ff */
[----:B------:R1:W2:Y:S01]  /*38e0*/  SYNCS.PHASECHK.TRANS64.TRYWAIT P1, [R7+URZ+0x28c30], R8 ;  /* 0x028c3008070075a7 */ /* 0x0002a2000802017f */
[----:B------:R-:W-:Y:S05]  /*38f0*/  @!P0 BRA `(.L_x_7263) ;  /* 0x0000000000048947 */ /* 0x000fea0003800000 */
[----:B------:R-:W-:Y:S01]  /*3900*/  BPT.TRAP 0x1 ;  /* 0x000000040000795c */ /* 0x000fe20000300000 */
.L_x_7263:
[----:B--2---:R-:W-:Y:S05]  /*3910*/  @P1 BRA `(.L_x_7264) ;  /* 0x0000000000081947 */ /* 0x004fea0003800000 */
[----:B------:R-:W2:Y:S02]  /*3920*/  SYNCS.PHASECHK.TRANS64.TRYWAIT P1, [R7+URZ+0x28c30], R8 ;  /* 0x028c3008070075a7 */ /* 0x000ea4000802017f */
[----:B--2---:R-:W-:Y:S05]  /*3930*/  @!P1 BRA `(.L_x_7265) ;  /* 0x000000c000f89947 */ /* 0x004fea0003800000 */
.L_x_7264:
        /* <DEDUP_REMOVED lines=40> */
.L_x_7266:
[----:B------:R-:W-:Y:S01]  /*3bc0*/  UISETP.NE.AND UP0, UPT, UR49, URZ, UPT ;  /* 0x0000003f3100728c */ /* 0x000fe2000bf05270 */
[----:B------:R-:W-:Y:S01]  /*3bd0*/  VIADD R3, R185, UR44 ;  /* 0x0000002cb9037c36 */ /* 0x000fe20008000000 */
[----:B------:R-:W-:Y:S01]  /*3be0*/  ULDC UR14, c[0x0][0x2f0] ;  /* 0x0000bc00000e7ab9 */ /* 0x000fe20000000800 */
[----:B------:R-:W-:Y:S01]  /*3bf0*/  ULDC UR15, c[0x0][0x288] ;  /* 0x0000a200000f7ab9 */ /* 0x000fe20000000800 */
[----:B------:R-:W-:Y:S02]  /*3c00*/  ULDC UR10, c[0x0][0x988] ;  /* 0x00026200000a7ab9 */ /* 0x000fe40000000800 */
[----:B------:R-:W-:Y:S02]  /*3c10*/  PLOP3.LUT P1, PT, PT, PT, UP0, 0x80, 0x0 ;  /* 0x000000000000781c */ /* 0x000fe40003f2f008 */
[----:B------:R-:W-:-:S03]  /*3c20*/  PLOP3.LUT P2, PT, PT, PT, UP0, 0x80, 0x0 ;  /* 0x000000000000781c */ /* 0x000fc60003f4f008 */
[----:B------:R-:W-:-:S08]  /*3c30*/  @UP0 ULDC UR6, c[0x0][0x44c] ;  /* 0x0001130000060ab9 */ /* 0x000fd00000000800 */
[----:B------:R-:W-:Y:S01]  /*3c40*/  @P1 IMAD.HI.U32 R4, R3, UR6, RZ ;  /* 0x0000000603041c27 */ /* 0x000fe2000f8e00ff */
[----:B------:R-:W-:-:S04]  /*3c50*/  @UP0 ULDC UR6, c[0x0][0x450] ;  /* 0x0001140000060ab9 */ /* 0x000fc80000000800 */
[----:B------:R-:W-:Y:S01]  /*3c60*/  @P2 SHF.R.U32.HI R3, RZ, UR6, R4 ;  /* 0x00000006ff032c19 */ /* 0x000fe20008011604 */
[----:B------:R-:W-:Y:S02]  /*3c70*/  UMOV UR6, 0xffffffc0 ;  /* 0xffffffc000067882 */ /* 0x000fe40000000000 */
[----:B------:R-:W-:Y:S02]  /*3c80*/  UIMAD UR7, UR52, UR6, 0x41 ;  /* 0x00000041340774a4 */ /* 0x000fe4000f8e0206 */
[----:B------:R-:W0:Y:S01]  /*3c90*/  SHFL.IDX PT, R6, R3, 0x1, 0x1c1f ;  /* 0x003c1f0003067f89 */ /* 0x000e2200000e0000 */
[----:B------:R-:W-:Y:S02]  /*3ca0*/  UIMAD UR6, UR52, UR6, 0x40 ;  /* 0x00000040340674a4 */ /* 0x000fe4000f8e0206 */
[----:B------:R-:W-:Y:S01]  /*3cb0*/  UIMAD UR7, UR48, UR14, UR7 ;  /* 0x0000000e300772a4 */ /* 0x000fe2000f8e0207 */
[----:B------:R-:W3:Y:S01]  /*3cc0*/  SHFL.IDX PT, R3, R3, RZ, 0x1c1f ;  /* 0x001c1fff03037589 */ /* 0x000ee200000e0000 */
[----:B------:R-:W-:-:S04]  /*3cd0*/  UIMAD UR6, UR48, UR14, UR6 ;  /* 0x0000000e300672a4 */ /* 0x000fc8000f8e0206 */
[----:B------:R-:W-:Y:S02]  /*3ce0*/  IMAD.U32 R5, RZ, RZ, UR7 ;  /* 0x00000007ff057e24 */ /* 0x000fe4000f8e00ff */
[----:B------:R-:W-:Y:S02]  /*3cf0*/  IADD3 R4, -R2, UR6, RZ ;  /* 0x0000000602047c10 */ /* 0x000fe4000fffe1ff */
[----:B------:R-:W-:Y:S02]  /*3d00*/  R2UR UR6, R7 ;  /* 0x00000000070672ca */ /* 0x000fe400000e0000 */
[----:B------:R-:W-:-:S04]  /*3d10*/  IADD3 R5, R5, -UR15, -R2 ;  /* 0x8000000f05057c10 */ /* 0x000fc8000fffe802 */
[----:B0-----:R-:W-:-:S07]  /*3d20*/  VIADDMNMX R6, R6, R5, R4, PT ;  /* 0x0000000506067246 */ /* 0x001fce0003800104 */
[----:B------:R-:W-:Y:S01]  /*3d30*/  UIADD3 UR6, UR6, 0x28c40, URZ ;  /* 0x00028c4006067890 */ /* 0x000fe2000fffe03f */
[C---:B------:R-:W-:Y:S02]  /*3d40*/  ISETP.GT.AND P1, PT, R6.reuse, RZ, PT ;  /* 0x000000ff0600720c */ /* 0x040fe40003f24270 */
[C---:B------:R-:W-:Y:S01]  /*3d50*/  ISETP.GT.AND P2, PT, R6.reuse, 0x1, PT ;  /* 0x000000010600780c */ /* 0x040fe20003f44270 */
[----:B------:R-:W-:Y:S01]  /*3d60*/  UPRMT UR6, UR40, 0x654, UR6 ;  /* 0x0000065428067896 */ /* 0x000fe20008000006 */
[----:B------:R-:W-:Y:S02]  /*3d70*/  ISETP.GT.AND P3, PT, R6, 0x8, PT ;  /* 0x000000080600780c */ /* 0x000fe40003f64270 */
[----:B------:R-:W-:Y:S02]  /*3d80*/  FSEL R26, R26, -INF , P1 ;  /* 0xff8000001a1a7808 */ /* 0x000fe40000800000 */
[----:B------:R-:W-:Y:S02]  /*3d90*/  FSEL R27, R27, -INF , P2 ;  /* 0xff8000001b1b7808 */ /* 0x000fe40001000000 */
[----:B------:R-:W-:-:S02]  /*3da0*/  ISETP.GT.AND P1, PT, R6, 0x9, PT ;  /* 0x000000090600780c */ /* 0x000fc40003f24270 */
[----:B------:R-:W-:Y:S01]  /*3db0*/  FSEL R30, R30, -INF , P3 ;  /* 0xff8000001e1e7808 */ /* 0x000fe20001800000 */
[----:B------:R-:W-:Y:S01]  /*3dc0*/  SYNCS.ARRIVE.TRANS64.RED.A1T0 RZ, [UR6], RZ ;  /* 0x000000ffffff79a7 */ /* 0x000fe20008100406 */
[----:B------:R-:W-:Y:S01]  /*3dd0*/  FMNMX.FTZ R9, R26, R27, !PT ;  /* 0x0000001b1a097209 */ /* 0x000fe20007810000 */
[----:B------:R-:W-:Y:S01]  /*3de0*/  BAR.SYNC.DEFER_BLOCKING 0xf, 0x100 ;  /* 0x03c4000000007b1d */ /* 0x000fe20000010000 */
        /* <DEDUP_REMOVED lines=38> */
[----:B---3--:R-:W-:Y:S02]  /*4050*/  VIADDMNMX R4, R3, R5, R4, PT ;  /* 0x0000000503047246 */ /* 0x008fe40003800104 */
        /* <DEDUP_REMOVED lines=12> */
[----:B------:R-:W-:Y:S02]  /*4120*/  ISETP.GT.AND P1, PT, R4, 0x11, PT ;  /* 0x000000110400780c */ /* 0x000fe40003f24270 */
[----:B------:R-:W-:-:S02]  /*4130*/  FSEL R32, R32, -INF , P2 ;  /* 0xff80000020207808 */ /* 0x000fc40001000000 */
[----:B------:R-:W-:Y:S02]  /*4140*/  ISETP.GT.AND P2, PT, R4, 0x18, PT ;  /* 0x000000180400780c */ /* 0x000fe40003f44270 */
[----:B------:R-:W-:Y:S02]  /*4150*/  FSEL R33, R33, -INF , P1 ;  /* 0xff80000021217808 */ /* 0x000fe40000800000 */
[----:B0-----:R-:W-:Y:S02]  /*4160*/  FMNMX.FTZ R9, R6, R9, !PT ;  /* 0x0000000906097209 */ /* 0x001fe40007810000 */
[----:B------:R-:W-:Y:S02]  /*4170*/  FMNMX.FTZ R6, R28, R3, !PT ;  /* 0x000000031c067209 */ /* 0x000fe40007810000 */
[----:B------:R-:W-:Y:S01]  /*4180*/  ISETP.GT.AND P1, PT, R4, 0x19, PT ;  /* 0x000000190400780c */ /* 0x000fe20003f24270 */
[----:B------:R-:W0:Y:S01]  /*4190*/  SHFL.BFLY PT, R10, R9, 0x1, 0x1f ;  /* 0x0c201f00090a7f89 */ /* 0x000e2200000e0000 */
[----:B------:R-:W-:-:S02]  /*41a0*/  FMNMX.FTZ R3, R29, R6, !PT ;  /* 0x000000061d037209 */ /* 0x000fc40007810000 */
[----:B------:R-:W-:Y:S02]  /*41b0*/  FSEL R36, R36, -INF , P2 ;  /* 0xff80000024247808 */ /* 0x000fe40001000000 */
[----:B------:R-:W-:Y:S02]  /*41c0*/  FMNMX.FTZ R6, R32, R3, !PT ;  /* 0x0000000320067209 */ /* 0x000fe40007810000 */
[----:B------:R-:W-:Y:S02]  /*41d0*/  ISETP.GT.AND P2, PT, R4, 0x20, PT ;  /* 0x000000200400780c */ /* 0x000fe40003f44270 */
[----:B------:R-:W-:Y:S02]  /*41e0*/  FMNMX.FTZ R3, R33, R6, !PT ;  /* 0x0000000621037209 */ /* 0x000fe40007810000 */
        /* <DEDUP_REMOVED lines=24> */
[----:B------:R-:W-:Y:S02]  /*4370*/  FMNMX.FTZ R4, R52, R3, !PT ;  /* 0x0000000334047209 */ /* 0x000fe40007810000 */
[----:B0-----:R-:W-:-:S02]  /*4380*/  FMNMX.FTZ R5, R9, R10, !PT ;  /* 0x0000000a09057209 */ /* 0x001fc40007810000 */
[----:B------:R-:W-:Y:S02]  /*4390*/  FMNMX.FTZ R4, R53, R4, !PT ;  /* 0x0000000435047209 */ /* 0x000fe40007810000 */
[C---:B------:R-:W-:Y:S01]  /*43a0*/  FSETP.NEU.FTZ.AND P4, PT, R5.reuse, -INF , PT ;  /* 0xff8000000500780b */ /* 0x040fe20003f9d000 */
[----:B------:R-:W-:Y:S02]  /*43b0*/  FMUL.FTZ R9, R5, UR10 ;  /* 0x0000000a05097c20 */ /* 0x000fe40008410000 */
[----:B------:R-:W0:Y:S03]  /*43c0*/  SHFL.BFLY PT, R3, R4, 0x2, 0x1f ;  /* 0x0c401f0004037f89 */ /* 0x000e2600000e0000 */
        /* <DEDUP_REMOVED lines=17> */
[----:B0-----:R-:W-:Y:S01]  /*44e0*/  FMNMX.FTZ R3, R4, R3, !PT ;  /* 0x0000000304037209 */ /* 0x001fe20007810000 */
[--C-:B------:R-:W-:Y:S01]  /*44f0*/  FFMA.FTZ R54, R54, UR10, -R9.reuse ;  /* 0x0000000a36367c23 */ /* 0x100fe20008010809 */
[----:B------:R-:W-:-:S03]  /*4500*/  FFMA.FTZ R9, R55, UR10, -R9 ;  /* 0x0000000a37097c23 */ /* 0x000fc60008010809 */
[----:B------:R-:W0:Y:S01]  /*4510*/  SHFL.BFLY PT, R6, R3, 0x1, 0x1f ;  /* 0x0c201f0003067f89 */ /* 0x000e2200000e0000 */
[----:B------:R-:W4:Y:S08]  /*4520*/  MUFU.EX2 R30, R30 ;  /* 0x0000001e001e7308 */ /* 0x000f300000000800 */
[----:B------:R-:W5:Y:S01]  /*4530*/  MUFU.EX2 R31, R31 ;  /* 0x0000001f001f7308 */ /* 0x000f620000000800 */
[----:B---3--:R-:W-:Y:S01]  /*4540*/  FADD.FTZ R11, R26, R27 ;  /* 0x0000001b1a0b7221 */ /* 0x008fe20000010000 */
[----:B------:R-:W-:-:S06]  /*4550*/  F2FP.BF16.F32.PACK_AB R153, R27, R26 ;  /* 0x0000001a1b99723e */ /* 0x000fcc00000010ff */
[----:B------:R-:W3:Y:S01]  /*4560*/  MUFU.EX2 R34, R34 ;  /* 0x0000002200227308 */ /* 0x000ee20000000800 */
[----:B----4-:R-:W-:Y:S01]  /*4570*/  FADD.FTZ R4, R30, R11 ;  /* 0x0000000b1e047221 */ /* 0x010fe20000010000 */
[----:B0-----:R-:W-:-:S06]  /*4580*/  FMNMX.FTZ R6, R3, R6, !PT ;  /* 0x0000000603067209 */ /* 0x001fcc0007810000 */
[----:B------:R-:W0:Y:S01]  /*4590*/  MUFU.EX2 R35, R35 ;  /* 0x0000002300237308 */ /* 0x000e220000000800 */
[C---:B-----5:R-:W-:Y:S01]  /*45a0*/  FADD.FTZ R13, R31.reuse, R4 ;  /* 0x000000041f0d7221 */ /* 0x060fe20000010000 */
[----:B------:R-:W-:Y:S01]  /*45b0*/  F2FP.BF16.F32.PACK_AB R155, R31, R30 ;  /* 0x0000001e1f9b723e */ /* 0x000fe200000010ff */
[C---:B------:R-:W-:Y:S01]  /*45c0*/  FMUL.FTZ R3, R6.reuse, UR10 ;  /* 0x0000000a06037c20 */ /* 0x040fe20008410000 */
[----:B------:R-:W-:-:S04]  /*45d0*/  FSETP.NEU.FTZ.AND P1, PT, R6, -INF , PT ;  /* 0xff8000000600780b */ /* 0x000fc80003f3d000 */
[----:B------:R-:W4:Y:S01]  /*45e0*/  MUFU.EX2 R38, R38 ;  /* 0x0000002600267308 */ /* 0x000f220000000800 */
[----:B------:R-:W-:Y:S01]  /*45f0*/  FSEL R3, R3, RZ, P1 ;  /* 0x000000ff03037208 */ /* 0x000fe20000800000 */
[----:B---3--:R-:W-:-:S04]  /*4600*/  FADD.FTZ R10, R34, R13 ;  /* 0x0000000d220a7221 */ /* 0x008fc80000010000 */
        /* <DEDUP_REMOVED lines=13> */
[----:B0-----:R-:W-:Y:S01]  /*46e0*/  FADD.FTZ R13, R35, R10 ;  /* 0x0000000a230d7221 */ /* 0x001fe20000010000 */
[----:B------:R-:W0:Y:S01]  /*46f0*/  MUFU.EX2 R25, R25 ;  /* 0x0000001900197308 */ /* 0x000e220000000800 */
[--C-:B------:R-:W-:Y:S01]  /*4700*/  FFMA.FTZ R48, R48, UR10, -R3.reuse ;  /* 0x0000000a30307c23 */ /* 0x100fe20008010803 */
[----:B------:R-:W-:Y:S01]  /*4710*/  FFMA.FTZ R49, R49, UR10, -R3 ;  /* 0x0000000a31317c23 */ /* 0x000fe20008010803 */
[----:B----4-:R-:W-:Y:S01]  /*4720*/  FADD.FTZ R10, R38, R13 ;  /* 0x0000000d260a7221 */ /* 0x010fe20000010000 */
[--C-:B------:R-:W-:Y:S01]  /*4730*/  FFMA.FTZ R52, R52, UR10, -R3.reuse ;  /* 0x0000000a34347c23 */ /* 0x100fe20008010803 */
[----:B------:R-:W-:Y:S01]  /*4740*/  FFMA.FTZ R3, R53, UR10, -R3 ;  /* 0x0000000a35037c23 */ /* 0x000fe20008010803 */
[----:B------:R-:W-:-:S02]  /*4750*/  F2FP.BF16.F32.PACK_AB R157, R35, R34 ;  /* 0x00000022239d723e */ /* 0x000fc400000010ff */
        /* <DEDUP_REMOVED lines=11> */
[----:B0-----:R-:W-:-:S07]  /*4810*/  FADD.FTZ R4, R32, R11 ;  /* 0x0000000b20047221 */ /* 0x001fce0000010000 */
[----:B------:R-:W0:Y:S01]  /*4820*/  MUFU.EX2 R39, R39 ;  /* 0x0000002700277308 */ /* 0x000e220000000800 */
[C---:B---3--:R-:W-:Y:S01]  /*4830*/  FADD.FTZ R11, R33.reuse, R4 ;  /* 0x00000004210b7221 */ /* 0x048fe20000010000 */
[----:B------:R-:W-:-:S06]  /*4840*/  F2FP.BF16.F32.PACK_AB R156, R33, R32 ;  /* 0x00000020219c723e */ /* 0x000fcc00000010ff */
[----:B------:R-:W3:Y:S01]  /*4850*/  MUFU.EX2 R37, R37 ;  /* 0x0000002500257308 */ /* 0x000ee20000000800 */
[----:B-----5:R-:W-:-:S07]  /*4860*/  FADD.FTZ R4, R36, R11 ;  /* 0x0000000b24047221 */ /* 0x020fce0000010000 */
[----:B------:R-:W5:Y:S01]  /*4870*/  MUFU.EX2 R42, R42 ;  /* 0x0000002a002a7308 */ /* 0x000f620000000800 */
[C---:B0-----:R-:W-:Y:S01]  /*4880*/  FADD.FTZ R13, R39.reuse, R10 ;  /* 0x0000000a270d7221 */ /* 0x041fe20000010000 */
[----:B------:R-:W-:-:S06]  /*4890*/  F2FP.BF16.F32.PACK_AB R159, R39, R38 ;  /* 0x00000026279f723e */ /* 0x000fcc00000010ff */
[----:B------:R-:W0:Y:S01]  /*48a0*/  MUFU.EX2 R40, R40 ;  /* 0x0000002800287308 */ /* 0x000e220000000800 */
[C---:B---3--:R-:W-:Y:S01]  /*48b0*/  FADD.FTZ R11, R37.reuse, R4 ;  /* 0x00000004250b7221 */ /* 0x048fe20000010000 */
[----:B------:R-:W-:-:S05]  /*48c0*/  F2FP.BF16.F32.PACK_AB R158, R37, R36 ;  /* 0x00000024259e723e */ /* 0x000fca00000010ff */
[----:B------:R4:W-:Y:S01]  /*48d0*/  STSM.16.M88.4 [R184], R156 ;  /* 0x0000009cb8007844 */ /* 0x0009e20000000200 */
[----:B------:R-:W3:Y:S01]  /*48e0*/  MUFU.EX2 R43, R43 ;  /* 0x0000002b002b7308 */ /* 0x000ee20000000800 */
[----:B-----5:R-:W-:-:S07]  /*48f0*/  FADD.FTZ R10, R42, R13 ;  /* 0x0000000d2a0a7221 */ /* 0x020fce0000010000 */
[----:B------:R-:W5:Y:S01]  /*4900*/  MUFU.EX2 R41, R41 ;  /* 0x0000002900297308 */ /* 0x000f620000000800 */
[----:B0-----:R-:W-:-:S07]  /*4910*/  FADD.FTZ R4, R40, R11 ;  /* 0x0000000b28047221 */ /* 0x001fce0000010000 */
[----:B------:R-:W0:Y:S01]  /*4920*/  MUFU.EX2 R46, R46 ;  /* 0x0000002e002e7308 */ /* 0x000e220000000800 */
[C---:B---3--:R-:W-:Y:S01]  /*4930*/  FADD.FTZ R13, R43.reuse, R10 ;  /* 0x0000000a2b0d7221 */ /* 0x048fe20000010000 */
[----:B------:R-:W-:-:S06]  /*4940*/  F2FP.BF16.F32.PACK_AB R161, R43, R42 ;  /* 0x0000002a2ba1723e */ /* 0x000fcc00000010ff */
[----:B------:R-:W3:Y:S01]  /*4950*/  MUFU.EX2 R44, R44 ;  /* 0x0000002c002c7308 */ /* 0x000ee20000000800 */
[C---:B-----5:R-:W-:Y:S01]  /*4960*/  FADD.FTZ R11, R41.reuse, R4 ;  /* 0x00000004290b7221 */ /* 0x060fe20000010000 */
[----:B------:R-:W-:-:S06]  /*4970*/  F2FP.BF16.F32.PACK_AB R160, R41, R40 ;  /* 0x0000002829a0723e */ /* 0x000fcc00000010ff */
[----:B------:R-:W5:Y:S01]  /*4980*/  MUFU.EX2 R47, R47 ;  /* 0x0000002f002f7308 */ /* 0x000f620000000800 */
[----:B0-----:R-:W-:-:S07]  /*4990*/  FADD.FTZ R10, R46, R13 ;  /* 0x0000000d2e0a7221 */ /* 0x001fce0000010000 */
[----:B------:R-:W0:Y:S01]  /*49a0*/  MUFU.EX2 R45, R45 ;  /* 0x0000002d002d7308 */ /* 0x000e220000000800 */
[----:B---3--:R-:W-:-:S07]  /*49b0*/  FADD.FTZ R4, R44, R11 ;  /* 0x0000000b2c047221 */ /* 0x008fce0000010000 */
[----:B------:R-:W-:Y:S01]  /*49c0*/  MUFU.EX2 R50, R50 ;  /* 0x0000003200327308 */ /* 0x000fe20000000800 */
[C---:B-----5:R-:W-:Y:S01]  /*49d0*/  F2FP.BF16.F32.PACK_AB R163, R47.reuse, R46 ;  /* 0x0000002e2fa3723e */ /* 0x060fe200000010ff */
[----:B------:R-:W-:-:S06]  /*49e0*/  FADD.FTZ R47, R47, R10 ;  /* 0x0000000a2f2f7221 */ /* 0x000fcc0000010000 */
[----:B------:R-:W3:Y:S01]  /*49f0*/  MUFU.EX2 R51, R51 ;  /* 0x0000003300337308 */ /* 0x000ee20000000800 */
[C---:B0-----:R-:W-:Y:S01]  /*4a00*/  F2FP.BF16.F32.PACK_AB R162, R45.reuse, R44 ;  /* 0x0000002c2da2723e */ /* 0x041fe200000010ff */
[----:B------:R-:W-:-:S04]  /*4a10*/  FADD.FTZ R45, R45, R4 ;  /* 0x000000042d2d7221 */ /* 0x000fc80000010000 */
[----:B------:R4:W-:Y:S02]  /*4a20*/  STSM.16.M88.4 [R22], R160 ;  /* 0x000000a016007844 */ /* 0x0009e40000000200 */
[----:B------:R-:W-:Y:S08]  /*4a30*/  MUFU.EX2 R48, R48 ;  /* 0x0000003000307308 */ /* 0x000ff00000000800 */
[----:B------:R-:W0:Y:S01]  /*4a40*/  MUFU.EX2 R49, R49 ;  /* 0x0000003100317308 */ /* 0x000e220000000800 */
[----:B---3--:R-:W-:Y:S01]  /*4a50*/  F2FP.BF16.F32.PACK_AB R165, R51, R50 ;  /* 0x0000003233a5723e */ /* 0x008fe200000010ff */
[----:B------:R-:W-:-:S04]  /*4a60*/  FADD.FTZ R50, R50, R47 ;  /* 0x0000002f32327221 */ /* 0x000fc80000010000 */
[----:B------:R-:W-:Y:S02]  /*4a70*/  FADD.FTZ R51, R51, R50 ;  /* 0x0000003233337221 */ /* 0x000fe40000010000 */
[----:B------:R-:W3:Y:S08]  /*4a80*/  MUFU.EX2 R54, R54 ;  /* 0x0000003600367308 */ /* 0x000ef00000000800 */
[----:B------:R-:W5:Y:S01]  /*4a90*/  MUFU.EX2 R9, R9 ;  /* 0x0000000900097308 */ /* 0x000f620000000800 */
[----:B0-----:R-:W-:Y:S01]  /*4aa0*/  F2FP.BF16.F32.PACK_AB R164, R49, R48 ;  /* 0x0000003031a4723e */ /* 0x001fe200000010ff */
[----:B------:R-:W-:-:S04]  /*4ab0*/  FADD.FTZ R48, R48, R45 ;  /* 0x0000002d30307221 */ /* 0x000fc80000010000 */
[----:B------:R-:W-:Y:S02]  /*4ac0*/  FADD.FTZ R49, R49, R48 ;  /* 0x0000003031317221 */ /* 0x000fe40000010000 */
[----:B------:R-:W-:Y:S01]  /*4ad0*/  MUFU.EX2 R52, R52 ;  /* 0x0000003400347308 */ /* 0x000fe20000000800 */
[----:B---3--:R-:W-:-:S07]  /*4ae0*/  FADD.FTZ R4, R54, R51 ;  /* 0x0000003336047221 */ /* 0x008fce0000010000 */
[----:B------:R-:W0:Y:S01]  /*4af0*/  MUFU.EX2 R3, R3 ;  /* 0x0000000300037308 */ /* 0x000e220000000800 */
[C---:B-----5:R-:W-:Y:S01]  /*4b00*/  F2FP.BF16.F32.PACK_AB R167, R9.reuse, R54 ;  /* 0x0000003609a7723e */ /* 0x060fe200000010ff */
[----:B------:R-:W-:Y:S01]  /*4b10*/  FADD.FTZ R4, R9, R4 ;  /* 0x0000000409047221 */ /* 0x000fe20000010000 */
[----:B0-----:R-:W-:Y:S01]  /*4b20*/  F2FP.BF16.F32.PACK_AB R166, R3, R52 ;  /* 0x0000003403a6723e */ /* 0x001fe200000010ff */
[----:B------:R-:W-:-:S04]  /*4b30*/  FADD.FTZ R52, R52, R49 ;  /* 0x0000003134347221 */ /* 0x000fc80000010000 */
[----:B------:R4:W-:Y:S01]  /*4b40*/  STSM.16.M88.4 [R23], R164 ;  /* 0x000000a417007844 */ /* 0x0009e20000000200 */
[----:B------:R-:W-:Y:S01]  /*4b50*/  FADD.FTZ R3, R3, R52 ;  /* 0x0000003403037221 */ /* 0x000fe20000010000 */
[----:B------:R-:W-:Y:S06]  /*4b60*/  @!P0 BRA `(.L_x_7267) ;  /* 0x0000000000048947 */ /* 0x000fec0003800000 */
[----:B------:R-:W-:Y:S01]  /*4b70*/  BPT.TRAP 0x1 ;  /* 0x000000040000795c */ /* 0x000fe20000300000 */
.L_x_7267:
[----:B------:R0:W3:Y:S01]  /*4b80*/  SYNCS.PHASECHK.TRANS64.TRYWAIT P1, [R7+URZ+0x28c50], R8 ;  /* 0x028c5008070075a7 */ /* 0x0000e2000802017f */
[----:B------:R-:W-:Y:S05]  /*4b90*/  @!P0 BRA `(.L_x_7268) ;  /* 0x0000000000048947 */ /* 0x000fea0003800000 */
[----:B------:R-:W-:Y:S01]  /*4ba0*/  BPT.TRAP 0x1 ;  /* 0x000000040000795c */ /* 0x000fe20000300000 */
.L_x_7268:
[----:B---3--:R-:W-:Y:S05]  /*4bb0*/  @P1 BRA `(.L_x_7269) ;  /* 0x0000000000081947 */ /* 0x008fea0003800000 */
[----:B------:R-:W3:Y:S02]  /*4bc0*/  SYNCS.PHASECHK.TRANS64.TRYWAIT P1, [R7+URZ+0x28c50], R8 ;  /* 0x028c5008070075a7 */ /* 0x000ee4000802017f */
[----:B---3--:R-:W-:Y:S05]  /*4bd0*/  @!P1 BRA `(.L_x_7270) ;  /* 0x000000b000649947 */ /* 0x008fea0003800000 */
.L_x_7269:
        /* <DEDUP_REMOVED lines=34> */
.L_x_7271:
[----:B------:R-:W-:Y:S01]  /*4e00*/  UISETP.NE.AND UP0, UPT, UR49, URZ, UPT ;  /* 0x0000003f3100728c */ /* 0x000fe2000bf05270 */
[----:B------:R-:W-:Y:S01]  /*4e10*/  R2UR UR18, R7 ;  /* 0x00000000071272ca */ /* 0x000fe200000e0000 */
[----:B------:R-:W-:Y:S01]  /*4e20*/  UMOV UR11, UR44 ;  /* 0x0000002c000b7c82 */ /* 0x000fe20008000000 */
[----:B------:R-:W-:Y:S02]  /*4e30*/  UIMAD UR14, UR48, UR14, -UR15 ;  /* 0x0000000e300e72a4 */ /* 0x000fe4000f8e0a0f */
[----:B------:R-:W-:-:S06]  /*4e40*/  UIADD3 UR21, UR52, -0x2, URZ ;  /* 0xfffffffe34157890 */ /* 0x000fcc000fffe03f */
[----:B------:R-:W-:Y:S01]  /*4e50*/  @UP0 ULDC UR6, c[0x0][0x44c] ;  /* 0x0001130000060ab9 */ /* 0x000fe20000000800 */
[----:B------:R-:W-:Y:S01]  /*4e60*/  @UP0 ULDC UR19, c[0x0][0x450] ;  /* 0x0001140000130ab9 */ /* 0x000fe20000000800 */
[----:B------:R-:W-:Y:S02]  /*4e70*/  UIMAD.WIDE.U32 UR6, UR44, UR6, URZ ;  /* 0x000000062c0672a5 */ /* 0x000fe4000f8e003f */
[----:B------:R-:W-:Y:S02]  /*4e80*/  UIADD3 UR6, UR18, 0x28c60, URZ ;  /* 0x00028c6012067890 */ /* 0x000fe4000fffe03f */
[----:B------:R-:W-:Y:S02]  /*4e90*/  @UP0 USHF.R.U32.HI UR11, URZ, UR19, UR7 ;  /* 0x000000133f0b0299 */ /* 0x000fe40008011607 */
[----:B------:R-:W-:Y:S02]  /*4ea0*/  UPRMT UR6, UR40, 0x654, UR6 ;  /* 0x0000065428067896 */ /* 0x000fe40008000006 */
[----:B------:R-:W-:-:S04]  /*4eb0*/  UIADD3 UR14, UR14, UR11, URZ ;  /* 0x0000000b0e0e7290 */ /* 0x000fc8000fffe03f */
[----:B------:R-:W-:-:S03]  /*4ec0*/  USHF.R.S32.HI UR7, URZ, 0x1f, UR14 ;  /* 0x0000001f3f077899 */ /* 0x000fc6000801140e */
[----:B------:R-:W-:Y:S01]  /*4ed0*/  SYNCS.ARRIVE.TRANS64.RED.A1T0 RZ, [UR6], RZ ;  /* 0x000000ffffff79a7 */ /* 0x000fe20008100406 */
[----:B------:R-:W-:-:S04]  /*4ee0*/  ULEA.HI UR7, UR7, UR14, URZ, 0x6 ;  /* 0x0000000e07077291 */ /* 0x000fc8000f8f303f */
[----:B------:R-:W-:-:S04]  /*4ef0*/  USHF.R.S32.HI UR7, URZ, 0x6, UR7 ;  /* 0x000000063f077899 */ /* 0x000fc80008011407 */
[----:B------:R-:W-:-:S04]  /*4f00*/  UISETP.LT.AND UP0, UPT, URZ, UR7, UPT ;  /* 0x000000073f00728c */ /* 0x000fc8000bf01270 */
[----:B------:R-:W-:-:S04]  /*4f10*/  USEL UR20, URZ, UR7, !UP0 ;  /* 0x000000073f147287 */ /* 0x000fc8000c000000 */
[----:B------:R-:W-:-:S06]  /*4f20*/  UISETP.GE.AND UP0, UPT, UR21, UR20, UPT ;  /* 0x000000141500728c */ /* 0x000fcc000bf06270 */
[----:B------:R-:W-:-:S13]  /*4f30*/  PLOP3.LUT P1, PT, PT, PT, UP0, 0x80, 0x0 ;  /* 0x000000000000781c */ /* 0x000fda0003f2f008 */
[----:B------:R-:W-:Y:S05]  /*4f40*/  @!P1 BRA `(.L_x_7272) ;  /* 0x0000001c009c9947 */ /* 0x000fea0003800000 */
[----:B0123--:R-:W-:Y:S01]  /*4f50*/  MOV R8, R5 ;  /* 0x0000000500087202 */ /* 0x00ffe20000000f00 */
[----:B------:R-:W-:Y:S01]  /*4f60*/  IMAD.MOV.U32 R9, RZ, RZ, R6 ;  /* 0x000000ffff097224 */ /* 0x000fe200078e0006 */
[----:B------:R-:W-:Y:S01]  /*4f70*/  UMOV UR24, UR38 ;  /* 0x0000002600187c82 */ /* 0x000fe20008000000 */
[----:B------:R-:W-:Y:S01]  /*4f80*/  ULDC UR25, c[0x0][0x288] ;  /* 0x0000a20000197ab9 */ /* 0x000fe20000000800 */
[----:B------:R-:W-:-:S05]  /*4f90*/  ULDC UR22, c[0x0][0x988] ;  /* 0x0002620000167ab9 */ /* 0x000fca0000000800 */
.L_x_7283:
[----:B------:R-:W-:-:S04]  /*4fa0*/  UIADD3 UR38, UR24, 0x1, URZ ;  /* 0x0000000118267890 */ /* 0x000fc8000fffe03f */
[----:B------:R-:W-:-:S04]  /*4fb0*/  UISETP.NE.AND UP0, UPT, UR38, 0x2, UPT ;  /* 0x000000022600788c */ /* 0x000fc8000bf05270 */
[----:B------:R-:W-:Y:S02]  /*4fc0*/  USEL UR6, URZ, 0x1, UP0 ;  /* 0x000000013f067887 */ /* 0x000fe40008000000 */
[----:B------:R-:W-:Y:S02]  /*4fd0*/  USEL UR38, UR38, URZ, UP0 ;  /* 0x0000003f26267287 */ /* 0x000fe40008000000 */
[----:B------:R-:W-:Y:S01]  /*4fe0*/  ULOP3.LUT UR37, UR37, UR6, URZ, 0x3c, !UPT ;  /* 0x0000000625257292 */ /* 0x000fe2000f8e3c3f */
[----:B0-----:R-:W-:Y:S11]  /*4ff0*/  @!P0 BRA `(.L_x_7273) ;  /* 0x0000000000048947 */ /* 0x001ff60003800000 */
[----:B------:R-:W-:Y:S01]  /*5000*/  BPT.TRAP 0x1 ;  /* 0x000000040000795c */ /* 0x000fe20000300000 */
.L_x_7273:
[----:B------:R-:W-:Y:S01]  /*5010*/  ULEA UR23, UR38, UR42, 0x3 ;  /* 0x0000002a26177291 */ /* 0x000fe2000f8e183f */
[----:B------:R-:W-:-:S05]  /*5020*/  IMAD.U32 R7, RZ, RZ, UR37 ;  /* 0x00000025ff077e24 */ /* 0x000fca000f8e00ff */
[----:B------:R-:W-:-:S04]  /*5030*/  SHF.L.U32 R7, R7, 0x1f, RZ ;  /* 0x0000001f07077819 */ /* 0x000fc800000006ff */
[----:B------:R0:W1:Y:S01]  /*5040*/  SYNCS.PHASECHK.TRANS64.TRYWAIT P1, [UR23+0x28c30], R7 ;  /* 0x028c3007ff0075a7 */ /* 0x0000620008020157 */
[----:B------:R-:W-:Y:S05]  /*5050*/  @!P0 BRA `(.L_x_7274) ;  /* 0x0000000000048947 */ /* 0x000fea0003800000 */
[----:B------:R-:W-:Y:S01]  /*5060*/  BPT.TRAP 0x1 ;  /* 0x000000040000795c */ /* 0x000fe20000300000 */
.L_x_7274:
[----:B-1----:R-:W-:Y:S05]  /*5070*/  @P1 BRA `(.L_x_7275) ;  /* 0x0000000000081947 */ /* 0x002fea0003800000 */
[----:B------:R-:W1:Y:S02]  /*5080*/  SYNCS.PHASECHK.TRANS64.TRYWAIT P1, [UR23+0x28c30], R7 ;  /* 0x028c3007ff0075a7 */ /* 0x000e640008020157 */
[----:B-1----:R-:W-:Y:S05]  /*5090*/  @!P1 BRA `(.L_x_7276) ;  /* 0x000000ac00489947 */ /* 0x002fea0003800000 */
.L_x_7275:
        /* <DEDUP_REMOVED lines=23> */
.L_x_7277:
[----:B------:R-:W-:Y:S01]  /*5210*/  UISETP.NE.AND UP0, UPT, UR49, URZ, UPT ;  /* 0x0000003f3100728c */ /* 0x000fe2000bf05270 */
[----:B-1----:R-:W-:Y:S01]  /*5220*/  VIADD R6, R185, UR44 ;  /* 0x0000002cb9067c36 */ /* 0x002fe20008000000 */
[----:B------:R-:W1:Y:S01]  /*5230*/  LDC R12, c[0x0][0x2f0] ;  /* 0x0000bc00ff0c7b82 */ /* 0x000e620000000800 */
[----:B------:R-:W-:-:S03]  /*5240*/  UMOV UR10, UR22 ;  /* 0x00000016000a7c82 */ /* 0x000fc60008000000 */
        /* <DEDUP_REMOVED lines=8> */
[----:B------:R-:W2:Y:S04]  /*52d0*/  SHFL.IDX PT, R10, R6, 0x1, 0x1c1f ;  /* 0x003c1f00060a7f89 */ /* 0x000ea800000e0000 */
[----:B------:R-:W-:Y:S01]  /*52e0*/  IADD3 R5, -R2, UR6, RZ ;  /* 0x0000000602057c10 */ /* 0x000fe2000fffe1ff */
[----:B------:R-:W3:Y:S01]  /*52f0*/  SHFL.IDX PT, R6, R6, RZ, 0x1c1f ;  /* 0x001c1fff06067589 */ /* 0x000ee200000e0000 */
[----:B------:R-:W-:-:S03]  /*5300*/  UIADD3 UR6, UR23, 0x28c40, URZ ;  /* 0x00028c4017067890 */ /* 0x000fc6000fffe03f */
[----:B-1----:R-:W-:Y:S01]  /*5310*/  IMAD R5, R12, UR48, R5 ;  /* 0x000000300c057c24 */ /* 0x002fe2000f8e0205 */
[----:B------:R-:W-:-:S09]  /*5320*/  UPRMT UR6, UR40, 0x654, UR6 ;  /* 0x0000065428067896 */ /* 0x000fd20008000006 */
[----:B------:R-:W-:Y:S01]  /*5330*/  SYNCS.ARRIVE.TRANS64.RED.A1T0 RZ, [UR6], RZ ;  /* 0x000000ffffff79a7 */ /* 0x000fe20008100406 */
[----:B--2---:R-:W-:-:S04]  /*5340*/  IADD3 R10, R10, -UR25, R5 ;  /* 0x800000190a0a7c10 */ /* 0x004fc8000fffe005 */
        /* <DEDUP_REMOVED lines=47> */
[----:B---3--:R-:W-:-:S02]  /*5640*/  IADD3 R14, R6, -UR25, R5 ;  /* 0x80000019060e7c10 */ /* 0x008fc4000fffe005 */
[----:B------:R-:W-:Y:S02]  /*5650*/  FMNMX.FTZ R10, R183, R10, !PT ;  /* 0x0000000ab70a7209 */ /* 0x000fe40007810000 */
[C---:B------:R-:W-:Y:S02]  /*5660*/  ISETP.GT.AND P1, PT, R14.reuse, RZ, PT ;  /* 0x000000ff0e00720c */ /* 0x040fe40003f24270 */
[----:B------:R-:W-:Y:S01]  /*5670*/  ISETP.GT.AND P2, PT, R14, 0x1, PT ;  /* 0x000000010e00780c */ /* 0x000fe20003f44270 */
[----:B------:R-:W1:Y:S01]  /*5680*/  SHFL.BFLY PT, R13, R10, 0x2, 0x1f ;  /* 0x0c401f000a0d7f89 */ /* 0x000e6200000e0000 */
[----:B------:R-:W-:Y:S02]  /*5690*/  FSEL R152, R152, -INF , P1 ;  /* 0xff80000098987808 */ /* 0x000fe40000800000 */
[----:B------:R-:W-:Y:S02]  /*56a0*/  ISETP.GT.AND P1, PT, R14, 0x8, PT ;  /* 0x000000080e00780c */ /* 0x000fe40003f24270 */
[----:B------:R-:W-:-:S02]  /*56b0*/  FSEL R153, R153, -INF , P2 ;  /* 0xff80000099997808 */ /* 0x000fc40001000000 */
[----:B------:R-:W-:Y:S02]  /*56c0*/  FMNMX.FTZ R6, R152, R9, !PT ;  /* 0x0000000998067209 */ /* 0x000fe40007810000 */
[----:B------:R-:W-:Y:S02]  /*56d0*/  ISETP.GT.AND P2, PT, R14, 0x9, PT ;  /* 0x000000090e00780c */ /* 0x000fe40003f44270 */
[----:B------:R-:W-:Y:S02]  /*56e0*/  FSEL R156, R156, -INF , P1 ;  /* 0xff8000009c9c7808 */ /* 0x000fe40000800000 */
[----:B------:R-:W-:Y:S02]  /*56f0*/  FMNMX.FTZ R5, R153, R6, !PT ;  /* 0x0000000699057209 */ /* 0x000fe40007810000 */
[----:B------:R-:W-:Y:S02]  /*5700*/  ISETP.GT.AND P1, PT, R14, 0x10, PT ;  /* 0x000000100e00780c */ /* 0x000fe40003f24270 */
[----:B------:R-:W-:-:S02]  /*5710*/  FMNMX.FTZ R5, R156, R5, !PT ;  /* 0x000000059c057209 */ /* 0x000fc40007810000 */
[----:B------:R-:W-:Y:S02]  /*5720*/  FSEL R160, R160, -INF , P1 ;  /* 0xff800000a0a07808 */ /* 0x000fe40000800000 */
[C---:B------:R-:W-:Y:S02]  /*5730*/  ISETP.GT.AND P1, PT, R14.reuse, 0x18, PT ;  /* 0x000000180e00780c */ /* 0x040fe40003f24270 */
[----:B------:R-:W-:Y:S02]  /*5740*/  ISETP.GT.AND P3, PT, R14, 0x38, PT ;  /* 0x000000380e00780c */ /* 0x000fe40003f64270 */
[----:B-1----:R-:W-:Y:S02]  /*5750*/  FMNMX.FTZ R15, R10, R13, !PT ;  /* 0x0000000d0a0f7209 */ /* 0x002fe40007810000 */
[----:B------:R-:W-:Y:S02]  /*5760*/  FSEL R10, R157, -INF , P2 ;  /* 0xff8000009d0a7808 */ /* 0x000fe40001000000 */
[----:B------:R-:W-:Y:S01]  /*5770*/  ISETP.GT.AND P2, PT, R14, 0x11, PT ;  /* 0x000000110e00780c */ /* 0x000fe20003f44270 */
[----:B------:R-:W1:Y:S01]  /*5780*/  SHFL.BFLY PT, R20, R15, 0x1, 0x1f ;  /* 0x0c201f000f147f89 */ /* 0x000e6200000e0000 */
[----:B------:R-:W-:-:S02]  /*5790*/  FMNMX.FTZ R5, R10, R5, !PT ;  /* 0x000000050a057209 */ /* 0x000fc40007810000 */
        /* <DEDUP_REMOVED lines=14> */
[----:B-1----:R-:W-:Y:S02]  /*5880*/  FMNMX.FTZ R5, R15, R20, !PT ;  /* 0x000000140f057209 */ /* 0x002fe40007810000 */
[----:B------:R-:W-:Y:S02]  /*5890*/  ISETP.GT.AND P2, PT, R14, 0x29, PT ;  /* 0x000000290e00780c */ /* 0x000fe40003f44270 */
[----:B------:R-:W-:Y:S01]  /*58a0*/  FSEL R172, R172, -INF , P1 ;  /* 0xff800000acac7808 */ /* 0x000fe20000800000 */
[----:B------:R-:W-:Y:S01]  /*58b0*/  FMUL.FTZ R20, R5, UR10 ;  /* 0x0000000a05147c20 */ /* 0x000fe20008410000 */
[----:B------:R-:W-:-:S02]  /*58c0*/  FMNMX.FTZ R15, R169, R6, !PT ;  /* 0x00000006a90f7209 */ /* 0x000fc40007810000 */
[----:B------:R-:W-:Y:S02]  /*58d0*/  ISETP.GT.AND P1, PT, R14, 0x30, PT ;  /* 0x000000300e00780c */ /* 0x000fe40003f24270 */
[----:B------:R-:W-:Y:S02]  /*58e0*/  FSEL R173, R173, -INF , P2 ;  /* 0xff800000adad7808 */ /* 0x000fe40001000000 */
[----:B------:R-:W-:Y:S02]  /*58f0*/  FMNMX.FTZ R6, R172, R15, !PT ;  /* 0x0000000fac067209 */ /* 0x000fe40007810000 */
[----:B------:R-:W-:Y:S02]  /*5900*/  ISETP.GT.AND P2, PT, R14, 0x31, PT ;  /* 0x000000310e00780c */ /* 0x000fe40003f44270 */
[----:B------:R-:W-:Y:S02]  /*5910*/  FSEL R176, R176, -INF , P1 ;  /* 0xff800000b0b07808 */ /* 0x000fe40000800000 */
[----:B------:R-:W-:-:S02]  /*5920*/  FMNMX.FTZ R15, R173, R6, !PT ;  /* 0x00000006ad0f7209 */ /* 0x000fc40007810000 */
[----:B------:R-:W-:Y:S02]  /*5930*/  FSEL R177, R177, -INF , P2 ;  /* 0xff800000b1b17808 */ /* 0x000fe40001000000 */
[----:B------:R-:W-:Y:S02]  /*5940*/  FMNMX.FTZ R6, R176, R15, !PT ;  /* 0x0000000fb0067209 */ /* 0x000fe40007810000 */
[----:B------:R-:W-:Y:S02]  /*5950*/  ISETP.GT.AND P1, PT, R14, 0x39, PT ;  /* 0x000000390e00780c */ /* 0x000fe40003f24270 */
[----:B------:R-:W-:Y:S02]  /*5960*/  FSEL R180, R180, -INF , P3 ;  /* 0xff800000b4b47808 */ /* 0x000fe40001800000 */
[----:B------:R-:W-:Y:S02]  /*5970*/  FMNMX.FTZ R15, R177, R6, !PT ;  /* 0x00000006b10f7209 */ /* 0x000fe40007810000 */
[----:B------:R-:W-:-:S02]  /*5980*/  FSEL R181, R181, -INF , P1 ;  /* 0xff800000b5b57808 */ /* 0x000fc40000800000 */
[----:B------:R-:W-:Y:S02]  /*5990*/  FMNMX.FTZ R6, R180, R15, !PT ;  /* 0x0000000fb4067209 */ /* 0x000fe40007810000 */
[----:B------:R-:W-:Y:S02]  /*59a0*/  FSETP.NEU.FTZ.AND P4, PT, R5, -INF , PT ;  /* 0xff8000000500780b */ /* 0x000fe40003f9d000 */
[----:B------:R-:W-:Y:S02]  /*59b0*/  FMNMX.FTZ R6, R181, R6, !PT ;  /* 0x00000006b5067209 */ /* 0x000fe40007810000 */
[----:B------:R-:W-:-:S03]  /*59c0*/  FSEL R14, R20, RZ, P4 ;  /* 0x000000ff140e7208 */ /* 0x000fc60002000000 */
[----:B------:R-:W1:Y:S02]  /*59d0*/  SHFL.BFLY PT, R15, R6, 0x2, 0x1f ;  /* 0x0c401f00060f7f89 */ /* 0x000e6400000e0000 */
        /* <DEDUP_REMOVED lines=17> */
[----:B------:R-:W-:Y:S01]  /*5af0*/  FFMA.FTZ R183, R183, UR10, -R14 ;  /* 0x0000000ab7b77c23 */ /* 0x000fe2000801080e */
[----:B------:R-:W-:Y:S01]  /*5b00*/  IMAD.MOV R179, RZ, RZ, -R18 ;  /* 0x000000ffffb37224 */ /* 0x000fe200078e0a12 */
[----:B-1----:R-:W-:-:S03]  /*5b10*/  FMNMX.FTZ R15, R6, R15, !PT ;  /* 0x0000000f060f7209 */ /* 0x002fc60007810000 */
[----:B------:R-:W-:Y:S02]  /*5b20*/  MUFU.EX2 R155, R155 ;  /* 0x0000009b009b7308 */ /* 0x000fe40000000800 */
[----:B------:R-:W1:Y:S06]  /*5b30*/  SHFL.BFLY PT, R6, R15, 0x1, 0x1f ;  /* 0x0c201f000f067f89 */ /* 0x000e6c00000e0000 */
[----:B------:R-:W-:Y:S08]  /*5b40*/  MUFU.EX2 R20, R20 ;  /* 0x0000001400147308 */ /* 0x000ff00000000800 */
[----:B------:R-:W-:Y:S08]  /*5b50*/  MUFU.EX2 R157, R157 ;  /* 0x0000009d009d7308 */ /* 0x000ff00000000800 */
[----:B------:R-:W-:Y:S01]  /*5b60*/  MUFU.EX2 R158, R158 ;  /* 0x0000009e009e7308 */ /* 0x000fe20000000800 */
[----:B-1----:R-:W-:-:S04]  /*5b70*/  FMNMX.FTZ R6, R15, R6, !PT ;  /* 0x000000060f067209 */ /* 0x002fc80007810000 */
[C---:B------:R-:W-:Y:S01]  /*5b80*/  FSETP.NEU.FTZ.AND P1, PT, R6.reuse, -INF , PT ;  /* 0xff8000000600780b */ /* 0x040fe20003f3d000 */
[----:B------:R-:W-:Y:S02]  /*5b90*/  FMUL.FTZ R15, R6, UR10 ;  /* 0x0000000a060f7c20 */ /* 0x000fe40008410000 */
[----:B------:R-:W-:Y:S03]  /*5ba0*/  MUFU.EX2 R159, R159 ;  /* 0x0000009f009f7308 */ /* 0x000fe60000000800 */
[----:B------:R-:W-:-:S05]  /*5bb0*/  FSEL R15, R15, RZ, P1 ;  /* 0x000000ff0f0f7208 */ /* 0x000fca0000800000 */
[----:B------:R-:W-:Y:S01]  /*5bc0*/  MUFU.EX2 R162, R162 ;  /* 0x000000a200a27308 */ /* 0x000fe20000000800 */
[--C-:B------:R-:W-:Y:S01]  /*5bd0*/  FFMA.FTZ R21, R153, UR10, -R15.reuse ;  /* 0x0000000a99157c23 */ /* 0x100fe2000801080f */
[----:B------:R-:W-:Y:S01]  /*5be0*/  FSEL R153, R5, RZ, P4 ;  /* 0x000000ff05997208 */ /* 0x000fe20002000000 */
[--C-:B------:R-:W-:Y:S01]  /*5bf0*/  FFMA.FTZ R152, R152, UR10, -R15.reuse ;  /* 0x0000000a98987c23 */ /* 0x100fe2000801080f */
[--C-:B------:R-:W-:Y:S01]  /*5c00*/  FFMA.FTZ R156, R156, UR10, -R15.reuse ;  /* 0x0000000a9c9c7c23 */ /* 0x100fe2000801080f */
[--C-:B------:R-:W-:Y:S01]  /*5c10*/  FFMA.FTZ R171, R10, UR10, -R15.reuse ;  /* 0x0000000a0aab7c23 */ /* 0x100fe2000801080f */
[--C-:B------:R-:W-:Y:S01]  /*5c20*/  FFMA.FTZ R10, R160, UR10, -R15.reuse ;  /* 0x0000000aa00a7c23 */ /* 0x100fe2000801080f */
[----:B------:R-:W-:Y:S01]  /*5c30*/  FADD.FTZ R153, -R153, R8 ;  /* 0x0000000899997221 */ /* 0x000fe20000010100 */
[----:B------:R-:W-:Y:S01]  /*5c40*/  FSEL R8, R6, RZ, P1 ;  /* 0x000000ff06087208 */ /* 0x000fe20000800000 */
[----:B------:R-:W-:Y:S01]  /*5c50*/  MUFU.EX2 R152, R152 ;  /* 0x0000009800987308 */ /* 0x000fe20000000800 */
[--C-:B------:R-:W-:Y:S01]  /*5c60*/  FFMA.FTZ R175, R12, UR10, -R15.reuse ;  /* 0x0000000a0caf7c23 */ /* 0x100fe2000801080f */
[----:B------:R-:W-:Y:S01]  /*5c70*/  FMUL.FTZ R153, R153, UR10 ;  /* 0x0000000a99997c20 */ /* 0x000fe20008410000 */
[----:B------:R-:W-:Y:S01]  /*5c80*/  FFMA.FTZ R12, R164, UR10, -R15 ;  /* 0x0000000aa40c7c23 */ /* 0x000fe2000801080f */
[----:B------:R-:W-:Y:S01]  /*5c90*/  FADD.FTZ R9, -R8, R9 ;  /* 0x0000000908097221 */ /* 0x000fe20000010100 */
[--C-:B------:R-:W-:Y:S01]  /*5ca0*/  FFMA.FTZ R172, R172, UR10, -R15.reuse ;  /* 0x0000000aacac7c23 */ /* 0x100fe2000801080f */
[--C-:B------:R-:W-:Y:S01]  /*5cb0*/  FFMA.FTZ R13, R13, UR10, -R15.reuse ;  /* 0x0000000a0d0d7c23 */ /* 0x100fe2000801080f */
[--C-:B------:R-:W-:Y:S01]  /*5cc0*/  FFMA.FTZ R160, R168, UR10, -R15.reuse ;  /* 0x0000000aa8a07c23 */ /* 0x100fe2000801080f */
[----:B------:R-:W-:Y:S01]  /*5cd0*/  FMUL.FTZ R9, R9, UR10 ;  /* 0x0000000a09097c20 */ /* 0x000fe20008410000 */
[----:B------:R-:W-:Y:S01]  /*5ce0*/  MUFU.EX2 R21, R21 ;  /* 0x0000001500157308 */ /* 0x000fe20000000800 */
[----:B------:R-:W-:Y:S01]  /*5cf0*/  FFMA.FTZ R169, R169, UR10, -R15 ;  /* 0x0000000aa9a97c23 */ /* 0x000fe2000801080f */
[----:B------:R-:W-:Y:S01]  /*5d00*/  ISETP.NE.AND P1, PT, R2, R179, PT ;  /* 0x000000b30200720c */ /* 0x000fe20003f25270 */
[----:B------:R-:W-:-:S02]  /*5d10*/  IMAD.U32 R179, RZ, RZ, UR24 ;  /* 0x00000018ffb37e24 */ /* 0x000fc4000f8e00ff */
[--C-:B------:R-:W-:Y:S01]  /*5d20*/  FFMA.FTZ R180, R180, UR10, -R15.reuse ;  /* 0x0000000ab4b47c23 */ /* 0x100fe2000801080f */
[--C-:B------:R-:W-:Y:S01]  /*5d30*/  FFMA.FTZ R181, R181, UR10, -R15.reuse ;  /* 0x0000000ab5b57c23 */ /* 0x100fe2000801080f */
[--C-:B------:R-:W-:Y:S01]  /*5d40*/  FFMA.FTZ R177, R177, UR10, -R15.reuse ;  /* 0x0000000ab1b17c23 */ /* 0x100fe2000801080f */
[----:B------:R-:W1:Y:S08]  /*5d50*/  MUFU.EX2 R9, R9 ;  /* 0x0000000900097308 */ /* 0x000e700000000800 */
[----:B------:R-:W2:Y:S08]  /*5d60*/  MUFU.EX2 R8, R153 ;  /* 0x0000009900087308 */ /* 0x000eb00000000800 */
[----:B------:R-:W-:Y:S01]  /*5d70*/  MUFU.EX2 R156, R156 ;  /* 0x0000009c009c7308 */ /* 0x000fe20000000800 */
[----:B-1----:R-:W-:Y:S01]  /*5d80*/  FFMA.FTZ R164, R9, R3, R152 ;  /* 0x0000000309a47223 */ /* 0x002fe20000010098 */
[--C-:B------:R-:W-:Y:S01]  /*5d90*/  FFMA.FTZ R3, R173, UR10, -R15.reuse ;  /* 0x0000000aad037c23 */ /* 0x100fe2000801080f */
[C---:B------:R-:W-:Y:S01]  /*5da0*/  F2FP.BF16.F32.PACK_AB R152, R21.reuse, R152 ;  /* 0x000000981598723e */ /* 0x040fe200000010ff */
[-C--:B------:R-:W-:Y:S01]  /*5db0*/  FMUL.FTZ R24, R24, R9.reuse ;  /* 0x0000000918187220 */ /* 0x080fe20000410000 */
[----:B------:R-:W-:Y:S01]  /*5dc0*/  FADD.FTZ R173, R21, R164 ;  /* 0x000000a415ad7221 */ /* 0x000fe20000010000 */
[----:B------:R-:W-:Y:S01]  /*5dd0*/  FFMA.FTZ R164, R176, UR10, -R15 ;  /* 0x0000000ab0a47c23 */ /* 0x000fe2000801080f */
[----:B------:R-:W-:Y:S01]  /*5de0*/  FMUL.FTZ R25, R25, R9 ;  /* 0x0000000919197220 */ /* 0x000fe20000410000 */
[----:B------:R-:W1:Y:S01]  /*5df0*/  MUFU.EX2 R171, R171 ;  /* 0x000000ab00ab7308 */ /* 0x000e620000000800 */
[----:B--2---:R-:W-:Y:S01]  /*5e00*/  FFMA.FTZ R153, R8, R4, R11 ;  /* 0x0000000408997223 */ /* 0x004fe2000001000b */
[----:B------:R-:W-:-:S02]  /*5e10*/  @!P1 IMAD R4, R179, 0x40, R16 ;  /* 0x00000040b3049824 */ /* 0x000fc400078e0210 */
[-C--:B------:R-:W-:Y:S01]  /*5e20*/  FMUL.FTZ R28, R28, R9.reuse ;  /* 0x000000091c1c7220 */ /* 0x080fe20000410000 */
[-C--:B------:R-:W-:Y:S01]  /*5e30*/  FMUL.FTZ R29, R29, R9.reuse ;  /* 0x000000091d1d7220 */ /* 0x080fe20000410000 */
[----:B------:R-:W-:Y:S01]  /*5e40*/  FADD.FTZ R168, R154, R153 ;  /* 0x000000999aa87221 */ /* 0x000fe20000010000 */
[----:B------:R-:W-:Y:S01]  /*5e50*/  FMUL.FTZ R32, R32, R9 ;  /* 0x0000000920207220 */ /* 0x000fe20000410000 */
[----:B------:R-:W-:Y:S01]  /*5e60*/  @!P1 LEA R4, R4, UR42, 0x2 ;  /* 0x0000002a04049c11 */ /* 0x000fe2000f8e10ff */
[----:B------:R-:W-:Y:S01]  /*5e70*/  MUFU.EX2 R10, R10 ;  /* 0x0000000a000a7308 */ /* 0x000fe20000000800 */
[----:B------:R-:W-:Y:S01]  /*5e80*/  FADD.FTZ R153, R155, R168 ;  /* 0x000000a89b997221 */ /* 0x000fe20000010000 */
[C---:B------:R-:W-:Y:S01]  /*5e90*/  F2FP.BF16.F32.PACK_AB R155, R20.reuse, R155 ;  /* 0x0000009b149b723e */ /* 0x040fe200000010ff */
[-C--:B------:R-:W-:Y:S01]  /*5ea0*/  FMUL.FTZ R33, R33, R9.reuse ;  /* 0x0000000921217220 */ /* 0x080fe20000410000 */
[----:B------:R-:W-:Y:S01]  /*5eb0*/  @!P1 STS [R4+0x28800], R9 ;  /* 0x0288000904009388 */ /* 0x000fe20000000800 */
[----:B------:R-:W-:Y:S01]  /*5ec0*/  FADD.FTZ R168, R20, R153 ;  /* 0x0000009914a87221 */ /* 0x000fe20000010000 */
[-C--:B------:R-:W-:Y:S01]  /*5ed0*/  FMUL.FTZ R36, R36, R9.reuse ;  /* 0x0000000924247220 */ /* 0x080fe20000410000 */
[----:B------:R-:W-:Y:S01]  /*5ee0*/  FMUL.FTZ R37, R37, R9 ;  /* 0x0000000925257220 */ /* 0x000fe20000410000 */
[----:B------:R-:W2:Y:S01]  /*5ef0*/  MUFU.EX2 R175, R175 ;  /* 0x000000af00af7308 */ /* 0x000ea20000000800 */
[----:B------:R-:W-:Y:S01]  /*5f00*/  FADD.FTZ R153, R157, R168 ;  /* 0x000000a89d997221 */ /* 0x000fe20000010000 */
[----:B------:R3:W-:Y:S01]  /*5f10*/  @!P1 STS [R4+0x28820], R8 ;  /* 0x0288200804009388 */ /* 0x0007e20000000800 */
[----:B------:R-:W-:Y:S01]  /*5f20*/  F2FP.BF16.F32.PACK_AB R157, R158, R157 ;  /* 0x0000009d9e9d723e */ /* 0x000fe200000010ff */
[----:B------:R-:W-:Y:S01]  /*5f30*/  FMUL.FTZ R40, R40, R9 ;  /* 0x0000000928287220 */ /* 0x000fe20000410000 */
[----:B------:R-:W-:Y:S01]  /*5f40*/  FADD.FTZ R168, R158, R153 ;  /* 0x000000999ea87221 */ /* 0x000fe20000010000 */
[----:B------:R-:W-:Y:S01]  /*5f50*/  F2FP.BF16.F32.PACK_AB R153, R154, R11 ;  /* 0x0000000b9a99723e */ /* 0x000fe200000010ff */
[-C--:B------:R-:W-:Y:S01]  /*5f60*/  FMUL.FTZ R41, R41, R9.reuse ;  /* 0x0000000929297220 */ /* 0x080fe20000410000 */
[----:B------:R-:W4:Y:S01]  /*5f70*/  MUFU.EX2 R12, R12 ;  /* 0x0000000c000c7308 */ /* 0x000f220000000800 */
[----:B-1----:R-:W-:Y:S01]  /*5f80*/  F2FP.BF16.F32.PACK_AB R154, R171, R156 ;  /* 0x0000009cab9a723e */ /* 0x002fe200000010ff */
[----:B------:R-:W-:Y:S01]  /*5f90*/  BAR.SYNC.DEFER_BLOCKING 0xf, 0x100 ;  /* 0x03c4000000007b1d */ /* 0x000fe20000010000 */
        /* <DEDUP_REMOVED lines=14> */
[----:B-1----:R-:W-:Y:S01]  /*6080*/  FADD.FTZ R172, R156, R173 ;  /* 0x000000ad9cac7221 */ /* 0x002fe20000010000 */
[----:B--2---:R-:W-:Y:S01]  /*6090*/  F2FP.BF16.F32.PACK_AB R156, R175, R10 ;  /* 0x0000000aaf9c723e */ /* 0x004fe200000010ff */
[-C--:B------:R-:W-:Y:S01]  /*60a0*/  FMUL.FTZ R68, R68, R9.reuse ;  /* 0x0000000944447220 */ /* 0x080fe20000410000 */
[-C--:B------:R-:W-:Y:S01]  /*60b0*/  FMUL.FTZ R69, R69, R9.reuse ;  /* 0x0000000945457220 */ /* 0x080fe20000410000 */
[----:B------:R-:W-:Y:S01]  /*60c0*/  FADD.FTZ R173, R171, R172 ;  /* 0x000000acabad7221 */ /* 0x000fe20000010000 */
[-C--:B------:R-:W-:Y:S01]  /*60d0*/  FMUL.FTZ R72, R72, R9.reuse ;  /* 0x0000000948487220 */ /* 0x080fe20000410000 */
[-C--:B------:R-:W-:Y:S01]  /*60e0*/  FMUL.FTZ R73, R73, R9.reuse ;  /* 0x0000000949497220 */ /* 0x080fe20000410000 */
[----:B------:R-:W1:Y:S01]  /*60f0*/  MUFU.EX2 R160, R160 ;  /* 0x000000a000a07308 */ /* 0x000e620000000800 */
[----:B------:R-:W-:Y:S01]  /*6100*/  FADD.FTZ R172, R10, R173 ;  /* 0x000000ad0aac7221 */ /* 0x000fe20000010000 */
[----:B------:R2:W-:Y:S01]  /*6110*/  STSM.16.M88.4 [R19+0x26800], R152 ;  /* 0x0268009813007844 */ /* 0x0005e20000000200 */
[-C--:B------:R-:W-:Y:S01]  /*6120*/  FMUL.FTZ R76, R76, R9.reuse ;  /* 0x000000094c4c7220 */ /* 0x080fe20000410000 */
[-C--:B------:R-:W-:Y:S01]  /*6130*/  FMUL.FTZ R77, R77, R9.reuse ;  /* 0x000000094d4d7220 */ /* 0x080fe20000410000 */
[----:B------:R-:W-:Y:S01]  /*6140*/  FADD.FTZ R173, R175, R172 ;  /* 0x000000acafad7221 */ /* 0x000fe20000010000 */
[-C--:B------:R-:W-:Y:S01]  /*6150*/  FMUL.FTZ R80, R80, R9.reuse ;  /* 0x0000000950507220 */ /* 0x080fe20000410000 */
[-C--:B------:R-:W-:Y:S01]  /*6160*/  FMUL.FTZ R81, R81, R9.reuse ;  /* 0x0000000951517220 */ /* 0x080fe20000410000 */
[----:B------:R-:W0:Y:S01]  /*6170*/  MUFU.EX2 R169, R169 ;  /* 0x000000a900a97308 */ /* 0x000e220000000800 */
[----:B----4-:R-:W-:Y:S01]  /*6180*/  FADD.FTZ R172, R12, R173 ;  /* 0x000000ad0cac7221 */ /* 0x010fe20000010000 */
[----:B------:R-:W-:Y:S01]  /*6190*/  FADD.FTZ R173, R159, R168 ;  /* 0x000000a89fad7221 */ /* 0x000fe20000010000 */
[C---:B-----5:R-:W-:Y:S01]  /*61a0*/  F2FP.BF16.F32.PACK_AB R158, R13.reuse, R12 ;  /* 0x0000000c0d9e723e */ /* 0x060fe200000010ff */
[----:B------:R-:W-:Y:S01]  /*61b0*/  FMUL.FTZ R84, R84, R9 ;  /* 0x0000000954547220 */ /* 0x000fe20000410000 */
[----:B------:R-:W-:Y:S01]  /*61c0*/  FADD.FTZ R11, R13, R172 ;  /* 0x000000ac0d0b7221 */ /* 0x000fe20000010000 */
[C---:B------:R-:W-:Y:S01]  /*61d0*/  FADD.FTZ R168, R162.reuse, R173 ;  /* 0x000000ada2a87221 */ /* 0x040fe20000010000 */
[----:B------:R-:W-:Y:S01]  /*61e0*/  F2FP.BF16.F32.PACK_AB R159, R162, R159 ;  /* 0x0000009fa29f723e */ /* 0x000fe200000010ff */
[----:B------:R-:W4:Y:S01]  /*61f0*/  MUFU.EX2 R161, R161 ;  /* 0x000000a100a17308 */ /* 0x000f220000000800 */
[----:B-1----:R-:W-:Y:S01]  /*6200*/  FADD.FTZ R172, R160, R11 ;  /* 0x0000000ba0ac7221 */ /* 0x002fe20000010000 */
[-C--:B------:R-:W-:Y:S01]  /*6210*/  FMUL.FTZ R85, R85, R9.reuse ;  /* 0x0000000955557220 */ /* 0x080fe20000410000 */
[-C--:B------:R-:W-:Y:S01]  /*6220*/  FMUL.FTZ R88, R88, R9.reuse ;  /* 0x0000000958587220 */ /* 0x080fe20000410000 */
[----:B------:R2:W-:Y:S01]  /*6230*/  STSM.16.M88.4 [R184], R156 ;  /* 0x0000009cb8007844 */ /* 0x0005e20000000200 */
[-C--:B------:R-:W-:Y:S01]  /*6240*/  FMUL.FTZ R89, R89, R9.reuse ;  /* 0x0000000959597220 */ /* 0x080fe20000410000 */
[-C--:B------:R-:W-:Y:S01]  /*6250*/  FMUL.FTZ R92, R92, R9.reuse ;  /* 0x000000095c5c7220 */ /* 0x080fe20000410000 */
[-C--:B------:R-:W-:Y:S01]  /*6260*/  FMUL.FTZ R93, R93, R9.reuse ;  /* 0x000000095d5d7220 */ /* 0x080fe20000410000 */
[----:B------:R-:W3:Y:S01]  /*6270*/  MUFU.EX2 R166, R166 ;  /* 0x000000a600a67308 */ /* 0x000ee20000000800 */
[C---:B0-----:R-:W-:Y:S01]  /*6280*/  FADD.FTZ R21, R169.reuse, R172 ;  /* 0x000000aca9157221 */ /* 0x041fe20000010000 */
[----:B------:R-:W-:Y:S01]  /*6290*/  F2FP.BF16.F32.PACK_AB R160, R169, R160 ;  /* 0x000000a0a9a0723e */ /* 0x000fe200000010ff */
[-C--:B------:R-:W-:Y:S01]  /*62a0*/  FMUL.FTZ R96, R96, R9.reuse ;  /* 0x0000000960607220 */ /* 0x080fe20000410000 */
[-C--:B------:R-:W-:Y:S01]  /*62b0*/  FMUL.FTZ R97, R97, R9.reuse ;  /* 0x0000000961617220 */ /* 0x080fe20000410000 */
[----:B------:R-:W-:Y:S01]  /*62c0*/  FADD.FTZ R10, R14, R21 ;  /* 0x000000150e0a7221 */ /* 0x000fe20000010000 */
        /* <DEDUP_REMOVED lines=9> */
[----:B------:R-:W-:Y:S01]  /*6360*/  FMUL.FTZ R113, R113, R9 ;  /* 0x0000000971717220 */ /* 0x000fe20000410000 */
[----:B------:R-:W1:Y:S01]  /*6370*/  MUFU.EX2 R163, R163 ;  /* 0x000000a300a37308 */ /* 0x000e620000000800 */
        /* <DEDUP_REMOVED lines=16> */
[----:B-1----:R-:W-:Y:S01]  /*6480*/  FADD.FTZ R11, R163, R4 ;  /* 0x00000004a30b7221 */ /* 0x002fe20000010000 */
        /* <DEDUP_REMOVED lines=10> */
[----:B------:R-:W-:Y:S01]  /*6530*/  FMUL.FTZ R149, R149, R9 ;  /* 0x0000000995957220 */ /* 0x000fe20000410000 */
[-C--:B------:R-:W-:Y:S01]  /*6540*/  FMUL.FTZ R26, R26, R8.reuse ;  /* 0x000000081a1a7220 */ /* 0x080fe20000410000 */
[-C--:B------:R-:W-:Y:S01]  /*6550*/  FMUL.FTZ R27, R27, R8.reuse ;  /* 0x000000081b1b7220 */ /* 0x080fe20000410000 */
[----:B------:R2:W-:Y:S01]  /*6560*/  STSM.16.M88.4 [R22], R160 ;  /* 0x000000a016007844 */ /* 0x0005e20000000200 */
[----:B------:R-:W3:Y:S01]  /*6570*/  MUFU.EX2 R164, R164 ;  /* 0x000000a400a47308 */ /* 0x000ee20000000800 */
        /* <DEDUP_REMOVED lines=47> */
[----:B------:R-:W-:Y:S01]  /*6870*/  FMUL.FTZ R98, R98, R8 ;  /* 0x0000000862627220 */ /* 0x000fe20000410000 */
[C---:B0-----:R-:W-:Y:S01]  /*6880*/  F2FP.BF16.F32.PACK_AB R166, R181.reuse, R180 ;  /* 0x000000b4b5a6723e */ /* 0x041fe200000010ff */
[----:B------:R-:W-:Y:S01]  /*6890*/  FADD.FTZ R3, R181, R12 ;  /* 0x0000000cb5037221 */ /* 0x000fe20000010000 */
[-C--:B------:R-:W-:Y:S01]  /*68a0*/  FMUL.FTZ R99, R99, R8.reuse ;  /* 0x0000000863637220 */ /* 0x080fe20000410000 */
[-C--:B------:R-:W-:Y:S01]  /*68b0*/  FMUL.FTZ R102, R102, R8.reuse ;  /* 0x0000000866667220 */ /* 0x080fe20000410000 */
[-C--:B------:R-:W-:Y:S01]  /*68c0*/  FMUL.FTZ R103, R103, R8.reuse ;  /* 0x0000000867677220 */ /* 0x080fe20000410000 */
[-C--:B------:R-:W-:Y:S01]  /*68d0*/  FMUL.FTZ R106, R106, R8.reuse ;  /* 0x000000086a6a7220 */ /* 0x080fe20000410000 */
[-C--:B------:R-:W-:Y:S01]  /*68e0*/  FMUL.FTZ R107, R107, R8.reuse ;  /* 0x000000086b6b7220 */ /* 0x080fe20000410000 */
[-C--:B------:R-:W-:Y:S01]  /*68f0*/  FMUL.FTZ R110, R110, R8.reuse ;  /* 0x000000086e6e7220 */ /* 0x080fe20000410000 */
[C---:B-1----:R-:W-:Y:S01]  /*6900*/  F2FP.BF16.F32.PACK_AB R167, R10.reuse, R167 ;  /* 0x000000a70aa7723e */ /* 0x042fe200000010ff */
        /* <DEDUP_REMOVED lines=23> */
[----:B--2---:R-:W-:Y:S06]  /*6a80*/  @!P0 BRA `(.L_x_7278) ;  /* 0x0000000000048947 */ /* 0x004fec0003800000 */
[----:B------:R-:W-:Y:S01]  /*6a90*/  BPT.TRAP 0x1 ;  /* 0x000000040000795c */ /* 0x000fe20000300000 */
.L_x_7278:
[----:B------:R0:W1:Y:S01]  /*6aa0*/  SYNCS.PHASECHK.TRANS64.TRYWAIT P1, [UR23+0x28c50], R7 ;  /* 0x028c5007ff0075a7 */ /* 0x0000620008020157 */
[----:B------:R-:W-:Y:S05]  /*6ab0*/  @!P0 BRA `(.L_x_7279) ;  /* 0x0000000000048947 */ /* 0x000fea0003800000 */
[----:B------:R-:W-:Y:S01]  /*6ac0*/  BPT.TRAP 0x1 ;  /* 0x000000040000795c */ /* 0x000fe20000300000 */
.L_x_7279:
[----:B-1----:R-:W-:Y:S05]  /*6ad0*/  @P1 BRA `(.L_x_7280) ;  /* 0x0000000000081947 */ /* 0x002fea0003800000 */
[----:B------:R-:W1:Y:S02]  /*6ae0*/  SYNCS.PHASECHK.TRANS64.TRYWAIT P1, [UR23+0x28c50], R7 ;  /* 0x028c5007ff0075a7 */ /* 0x000e640008020157 */
[----:B-1----:R-:W-:Y:S05]  /*6af0*/  @!P1 BRA `(.L_x_7281) ;  /* 0x0000009000c89947 */ /* 0x002fea0003800000 */
.L_x_7280:
        /* <DEDUP_REMOVED lines=34> */
.L_x_7282:
[----:B------:R-:W-:Y:S01]  /*6d20*/  UISETP.GT.AND UP0, UPT, UR21, UR20, UPT ;  /* 0x000000141500728c */ /* 0x000fe2000bf04270 */
[----:B-1----:R-:W-:Y:S01]  /*6d30*/  IMAD.MOV.U32 R8, RZ, RZ, R5 ;  /* 0x000000ffff087224 */ /* 0x002fe200078e0005 */
[----:B------:R-:W-:Y:S01]  /*6d40*/  UIADD3 UR23, UR23, 0x28c60, URZ ;  /* 0x00028c6017177890 */ /* 0x000fe2000fffe03f */
[----:B------:R-:W-:Y:S01]  /*6d50*/  MOV R9, R6 ;  /* 0x0000000600097202 */ /* 0x000fe20000000f00 */
[----:B------:R-:W-:Y:S02]  /*6d60*/  UIADD3 UR21, UR21, -0x1, URZ ;  /* 0xffffffff15157890 */ /* 0x000fe4000fffe03f */
[----:B------:R-:W-:Y:S01]  /*6d70*/  PLOP3.LUT P1, PT, PT, PT, UP0, 0x80, 0x0 ;  /* 0x000000000000781c */ /* 0x000fe20003f2f008 */
[----:B------:R-:W-:Y:S01]  /*6d80*/  UPRMT UR23, UR40, 0x654, UR23 ;  /* 0x0000065428177896 */ /* 0x000fe20008000017 */
[----:B------:R-:W-:-:S08]  /*6d90*/  UMOV UR24, UR38 ;  /* 0x0000002600187c82 */ /* 0x000fd00008000000 */
[----:B------:R-:W-:Y:S03]  /*6da0*/  SYNCS.ARRIVE.TRANS64.RED.A1T0 RZ, [UR23], RZ ;  /* 0x000000ffffff79a7 */ /* 0x000fe60008100417 */
[----:B------:R-:W-:Y:S05]  /*6db0*/  @P1 BRA `(.L_x_7283) ;  /* 0xffffffe000781947 */ /* 0x000fea000383ffff */
.L_x_7272:
[----:B------:R-:W-:-:S13]  /*6dc0*/  ISETP.LE.AND P1, PT, RZ, UR21, PT ;  /* 0x00000015ff007c0c */ /* 0x000fda000bf23270 */
[----:B------:R-:W-:Y:S05]  /*6dd0*/  @!P1 BRA `(.L_x_7284) ;  /* 0x0000001800389947 */ /* 0x000fea0003800000 */
[----:B------:R-:W-:Y:S01]  /*6de0*/  IMAD.MOV.U32 R9, RZ, RZ, R5 ;  /* 0x000000ffff097224 */ /* 0x000fe200078e0005 */
[----:B------:R-:W-:Y:S01]  /*6df0*/  UMOV UR23, UR38 ;  /* 0x0000002600177c82 */ /* 0x000fe20008000000 */
[----:B------:R-:W-:Y:S01]  /*6e00*/  IMAD.MOV.U32 R11, RZ, RZ, R6 ;  /* 0x000000ffff0b7224 */ /* 0x000fe200078e0006 */
[----:B------:R-:W-:-:S06]  /*6e10*/  ULDC UR20, c[0x0][0x988] ;  /* 0x0002620000147ab9 */ /* 0x000fcc0000000800 */
.L_x_7295:
[----:B------:R-:W-:-:S04]  /*6e20*/  UIADD3 UR38, UR23, 0x1, URZ ;  /* 0x0000000117267890 */ /* 0x000fc8000fffe03f */
[----:B------:R-:W-:-:S04]  /*6e30*/  UISETP.NE.AND UP0, UPT, UR38, 0x2, UPT ;  /* 0x000000022600788c */ /* 0x000fc8000bf05270 */
[----:B------:R-:W-:Y:S02]  /*6e40*/  USEL UR6, URZ, 0x1, UP0 ;  /* 0x000000013f067887 */ /* 0x000fe40008000000 */
[----:B------:R-:W-:Y:S02]  /*6e50*/  USEL UR38, UR38, URZ, UP0 ;  /* 0x0000003f26267287 */ /* 0x000fe40008000000 */
[----:B------:R-:W-:Y:S01]  /*6e60*/  ULOP3.LUT UR37, UR37, UR6, URZ, 0x3c, !UPT ;  /* 0x0000000625257292 */ /* 0x000fe2000f8e3c3f */
[----:B-1----:R-:W-:Y:S11]  /*6e70*/  @!P0 BRA `(.L_x_7285) ;  /* 0x0000000000048947 */ /* 0x002ff60003800000 */
[----:B------:R-:W-:Y:S01]  /*6e80*/  BPT.TRAP 0x1 ;  /* 0x000000040000795c */ /* 0x000fe20000300000 */
.L_x_7285:
[----:B------:R-:W-:Y:S01]  /*6e90*/  ULEA UR22, UR38, UR42, 0x3 ;  /* 0x0000002a26167291 */ /* 0x000fe2000f8e183f */
[----:B0123--:R-:W-:-:S05]  /*6ea0*/  IMAD.U32 R7, RZ, RZ, UR37 ;  /* 0x00000025ff077e24 */ /* 0x00ffca000f8e00ff */
[----:B------:R-:W-:-:S04]  /*6eb0*/  SHF.L.U32 R7, R7, 0x1f, RZ ;  /* 0x0000001f07077819 */ /* 0x000fc800000006ff */
[----:B------:R0:W1:Y:S01]  /*6ec0*/  SYNCS.PHASECHK.TRANS64.TRYWAIT P1, [UR22+0x28c30], R7 ;  /* 0x028c3007ff0075a7 */ /* 0x0000620008020156 */
[----:B------:R-:W-:Y:S05]  /*6ed0*/  @!P0 BRA `(.L_x_7286) ;  /* 0x0000000000048947 */ /* 0x000fea0003800000 */
[----:B------:R-:W-:Y:S01]  /*6ee0*/  BPT.TRAP 0x1 ;  /* 0x000000040000795c */ /* 0x000fe20000300000 */
.L_x_7286:
[----:B-1----:R-:W-:Y:S05]  /*6ef0*/  @P1 BRA `(.L_x_7287) ;  /* 0x0000000000081947 */ /* 0x002fea0003800000 */
[----:B------:R-:W1:Y:S02]  /*6f00*/  SYNCS.PHASECHK.TRANS64.TRYWAIT P1, [UR22+0x28c30], R7 ;  /* 0x028c3007ff0075a7 */ /* 0x000e640008020156 */
[----:B-1----:R-:W-:Y:S05]  /*6f10*/  @!P1 BRA `(.L_x_7288) ;  /* 0x0000008c00d89947 */ /* 0x002fea0003800000 */
.L_x_7287:
        /* <DEDUP_REMOVED lines=23> */
.L_x_7289:
        /* <DEDUP_REMOVED lines=27> */
[----:B------:R-:W-:-:S04]  /*7240*/  FMNMX.FTZ R8, R162, R5, !PT ;  /* 0x00000005a2087209 */ /* 0x000fc80007810000 */
[----:B------:R-:W-:-:S04]  /*7250*/  FMNMX.FTZ R5, R163, R8, !PT ;  /* 0x00000008a3057209 */ /* 0x000fc80007810000 */
[----:B------:R-:W-:-:S04]  /*7260*/  FMNMX.FTZ R8, R166, R5, !PT ;  /* 0x00000005a6087209 */ /* 0x000fc80007810000 */
[----:B------:R-:W-:Y:S02]  /*7270*/  FMNMX.FTZ R5, R167, R8, !PT ;  /* 0x00000008a7057209 */ /* 0x000fe40007810000 */
[----:B-1----:R-:W-:Y:S02]  /*7280*/  FMNMX.FTZ R6, R12, R13, !PT ;  /* 0x0000000d0c067209 */ /* 0x002fe40007810000 */
[----:B------:R-:W-:-:S03]  /*7290*/  FMNMX.FTZ R10, R170, R5, !PT ;  /* 0x00000005aa0a7209 */ /* 0x000fc60007810000 */
[C---:B------:R-:W-:Y:S01]  /*72a0*/  FADD.FTZ R11, -R6.reuse, R11 ;  /* 0x0000000b060b7221 */ /* 0x040fe20000010100 */
[----:B------:R-:W-:Y:S01]  /*72b0*/  FMNMX.FTZ R5, R171, R10, !PT ;  /* 0x0000000aab057209 */ /* 0x000fe20007810000 */
[----:B------:R-:W-:Y:S02]  /*72c0*/  FMUL.FTZ R191, R6, UR10 ;  /* 0x0000000a06bf7c20 */ /* 0x000fe40008410000 */
[----:B------:R-:W-:Y:S01]  /*72d0*/  FMUL.FTZ R12, R11, UR10 ;  /* 0x0000000a0b0c7c20 */ /* 0x000fe20008410000 */
[----:B------:R-:W-:Y:S01]  /*72e0*/  FMNMX.FTZ R10, R174, R5, !PT ;  /* 0x00000005ae0a7209 */ /* 0x000fe20007810000 */
[--C-:B------:R-:W-:Y:S01]  /*72f0*/  FFMA.FTZ R13, R156, UR10, -R191.reuse ;  /* 0x0000000a9c0d7c23 */ /* 0x100fe200080108bf */
[--C-:B------:R-:W-:Y:S01]  /*7300*/  FFMA.FTZ R11, R152, UR10, -R191.reuse ;  /* 0x0000000a980b7c23 */ /* 0x100fe200080108bf */
[----:B------:R1:W2:Y:S01]  /*7310*/  MUFU.EX2 R8, R12 ;  /* 0x0000000c00087308 */ /* 0x0002a20000000800 */
[----:B------:R-:W-:Y:S01]  /*7320*/  FMNMX.FTZ R5, R175, R10, !PT ;  /* 0x0000000aaf057209 */ /* 0x000fe20007810000 */
[--C-:B------:R-:W-:Y:S01]  /*7330*/  FFMA.FTZ R152, R153, UR10, -R191.reuse ;  /* 0x0000000a99987c23 */ /* 0x100fe200080108bf */
[--C-:B------:R-:W-:Y:S01]  /*7340*/  FFMA.FTZ R21, R157, UR10, -R191.reuse ;  /* 0x0000000a9d157c23 */ /* 0x100fe200080108bf */
[--C-:B------:R-:W-:Y:S01]  /*7350*/  FFMA.FTZ R156, R160, UR10, -R191.reuse ;  /* 0x0000000aa09c7c23 */ /* 0x100fe200080108bf */
[----:B------:R-:W-:Y:S01]  /*7360*/  FMNMX.FTZ R10, R178, R5, !PT ;  /* 0x00000005b20a7209 */ /* 0x000fe20007810000 */
[--C-:B------:R-:W-:Y:S01]  /*7370*/  FFMA.FTZ R160, R168, UR10, -R191.reuse ;  /* 0x0000000aa8a07c23 */ /* 0x100fe200080108bf */
[--C-:B------:R-:W-:Y:S01]  /*7380*/  FFMA.FTZ R15, R161, UR10, -R191.reuse ;  /* 0x0000000aa10f7c23 */ /* 0x100fe200080108bf */
[----:B------:R-:W3:Y:S01]  /*7390*/  MUFU.EX2 R11, R11 ;  /* 0x0000000b000b7308 */ /* 0x000ee20000000800 */
[----:B------:R-:W-:Y:S01]  /*73a0*/  FMNMX.FTZ R5, R179, R10, !PT ;  /* 0x0000000ab3057209 */ /* 0x000fe20007810000 */
[--C-:B------:R-:W-:Y:S01]  /*73b0*/  FFMA.FTZ R161, R169, UR10, -R191.reuse ;  /* 0x0000000aa9a17c23 */ /* 0x100fe200080108bf */
[--C-:B------:R-:W-:Y:S01]  /*73c0*/  FFMA.FTZ R169, R177, UR10, -R191.reuse ;  /* 0x0000000ab1a97c23 */ /* 0x100fe200080108bf */
[--C-:B------:R-:W-:Y:S01]  /*73d0*/  FFMA.FTZ R180, R180, UR10, -R191.reuse ;  /* 0x0000000ab4b47c23 */ /* 0x100fe200080108bf */
[----:B-1----:R-:W-:Y:S01]  /*73e0*/  FMNMX.FTZ R12, R182, R5, !PT ;  /* 0x00000005b60c7209 */ /* 0x002fe20007810000 */
[----:B------:R-:W-:-:S02]  /*73f0*/  FFMA.FTZ R181, R181, UR10, -R191 ;  /* 0x0000000ab5b57c23 */ /* 0x000fc400080108bf */
[----:B------:R1:W-:Y:S01]  /*7400*/  MUFU.EX2 R10, R13 ;  /* 0x0000000d000a7308 */ /* 0x0003e20000000800 */
[----:B------:R-:W-:Y:S01]  /*7410*/  FMNMX.FTZ R5, R183, R12, !PT ;  /* 0x0000000cb7057209 */ /* 0x000fe20007810000 */
[--C-:B------:R-:W-:Y:S01]  /*7420*/  FFMA.FTZ R12, R164, UR10, -R191.reuse ;  /* 0x0000000aa40c7c23 */ /* 0x100fe200080108bf */
[--C-:B------:R-:W-:Y:S01]  /*7430*/  FFMA.FTZ R164, R176, UR10, -R191.reuse ;  /* 0x0000000ab0a47c23 */ /* 0x100fe200080108bf */
[-C--:B--2---:R-:W-:Y:S01]  /*7440*/  FMUL.FTZ R24, R24, R8.reuse ;  /* 0x0000000818187220 */ /* 0x084fe20000410000 */
[-C--:B------:R-:W-:Y:S01]  /*7450*/  FMUL.FTZ R25, R25, R8.reuse ;  /* 0x0000000819197220 */ /* 0x080fe20000410000 */
[----:B------:R-:W2:Y:S01]  /*7460*/  SHFL.BFLY PT, R14, R5, 0x2, 0x1f ;  /* 0x0c401f00050e7f89 */ /* 0x000ea200000e0000 */
[-C--:B------:R-:W-:Y:S01]  /*7470*/  FMUL.FTZ R28, R28, R8.reuse ;  /* 0x000000081c1c7220 */ /* 0x080fe20000410000 */
[----:B------:R-:W4:Y:S01]  /*7480*/  MUFU.EX2 R152, R152 ;  /* 0x0000009800987308 */ /* 0x000f220000000800 */
[--C-:B-1----:R-:W-:Y:S01]  /*7490*/  FFMA.FTZ R13, R165, UR10, -R191.reuse ;  /* 0x0000000aa50d7c23 */ /* 0x102fe200080108bf */
        /* <DEDUP_REMOVED lines=20> */
[----:B--2---:R-:W-:Y:S01]  /*75e0*/  FMNMX.FTZ R20, R5, R14, !PT ;  /* 0x0000000e05147209 */ /* 0x004fe20007810000 */
[----:B------:R-:W-:Y:S01]  /*75f0*/  FFMA.FTZ R14, R172, UR10, -R191 ;  /* 0x0000000aac0e7c23 */ /* 0x000fe200080108bf */
[----:B------:R-:W-:Y:S01]  /*7600*/  MUFU.EX2 R15, R15 ;  /* 0x0000000f000f7308 */ /* 0x000fe20000000800 */
[-C--:B------:R-:W-:Y:S01]  /*7610*/  FMUL.FTZ R64, R64, R8.reuse ;  /* 0x0000000840407220 */ /* 0x080fe20000410000 */
[-C--:B------:R-:W-:Y:S01]  /*7620*/  FMUL.FTZ R65, R65, R8.reuse ;  /* 0x0000000841417220 */ /* 0x080fe20000410000 */
[----:B------:R-:W1:Y:S01]  /*7630*/  SHFL.BFLY PT, R5, R20, 0x1, 0x1f ;  /* 0x0c201f0014057f89 */ /* 0x000e6200000e0000 */
        /* <DEDUP_REMOVED lines=23> */
[----:B-1----:R-:W-:Y:S01]  /*77b0*/  FMNMX.FTZ R5, R20, R5, !PT ;  /* 0x0000000514057209 */ /* 0x002fe20007810000 */
        /* <DEDUP_REMOVED lines=10> */
[--C-:B------:R-:W-:Y:S01]  /*7860*/  FFMA.FTZ R168, R154, UR10, -R157.reuse ;  /* 0x0000000a9aa87c23 */ /* 0x100fe2000801089d */
[--C-:B------:R-:W-:Y:S01]  /*7870*/  FFMA.FTZ R155, R158, UR10, -R157.reuse ;  /* 0x0000000a9e9b7c23 */ /* 0x100fe2000801089d */
[--C-:B------:R-:W-:Y:S01]  /*7880*/  FFMA.FTZ R158, R162, UR10, -R157.reuse ;  /* 0x0000000aa29e7c23 */ /* 0x100fe2000801089d */
[--C-:B------:R-:W-:Y:S01]  /*7890*/  FFMA.FTZ R162, R167, UR10, -R157.reuse ;  /* 0x0000000aa7a27c23 */ /* 0x100fe2000801089d */
[----:B------:R-:W-:Y:S01]  /*78a0*/  IMAD.MOV R167, RZ, RZ, -R18 ;  /* 0x000000ffffa77224 */ /* 0x000fe200078e0a12 */
[----:B------:R-:W-:Y:S01]  /*78b0*/  MUFU.EX2 R173, R173 ;  /* 0x000000ad00ad7308 */ /* 0x000fe20000000800 */
[--C-:B------:R-:W-:Y:S01]  /*78c0*/  FFMA.FTZ R172, R159, UR10, -R157.reuse ;  /* 0x0000000a9fac7c23 */ /* 0x100fe2000801089d */
[--C-:B------:R-:W-:Y:S01]  /*78d0*/  FFMA.FTZ R163, R163, UR10, -R157.reuse ;  /* 0x0000000aa3a37c23 */ /* 0x100fe2000801089d */
[--C-:B------:R-:W-:Y:S01]  /*78e0*/  FFMA.FTZ R159, R166, UR10, -R157.reuse ;  /* 0x0000000aa69f7c23 */ /* 0x100fe2000801089d */
[----:B------:R-:W-:Y:S01]  /*78f0*/  ISETP.NE.AND P1, PT, R2, R167, PT ;  /* 0x000000a70200720c */ /* 0x000fe20003f25270 */
[----:B------:R-:W-:Y:S01]  /*7900*/  FFMA.FTZ R167, R171, UR10, -R157 ;  /* 0x0000000aaba77c23 */ /* 0x000fe2000801089d */
[----:B------:R-:W-:-:S02]  /*7910*/  IMAD.U32 R171, RZ, RZ, UR23 ;  /* 0x00000017ffab7e24 */ /* 0x000fc4000f8e00ff */
[--C-:B------:R-:W-:Y:S01]  /*7920*/  FFMA.FTZ R166, R170, UR10, -R157.reuse ;  /* 0x0000000aaaa67c23 */ /* 0x100fe2000801089d */
[----:B------:R-:W1:Y:S01]  /*7930*/  MUFU.EX2 R168, R168 ;  /* 0x000000a800a87308 */ /* 0x000e620000000800 */
[--C-:B------:R-:W-:Y:S01]  /*7940*/  FFMA.FTZ R179, R179, UR10, -R157.reuse ;  /* 0x0000000ab3b37c23 */ /* 0x100fe2000801089d */
[--C-:B------:R-:W-:Y:S01]  /*7950*/  FFMA.FTZ R182, R182, UR10, -R157.reuse ;  /* 0x0000000ab6b67c23 */ /* 0x100fe2000801089d */
[----:B------:R-:W-:Y:S01]  /*7960*/  FFMA.FTZ R183, R183, UR10, -R157 ;  /* 0x0000000ab7b77c23 */ /* 0x000fe2000801089d */
[-C--:B------:R-:W-:Y:S01]  /*7970*/  FMUL.FTZ R117, R117, R8.reuse ;  /* 0x0000000875757220 */ /* 0x080fe20000410000 */
[-C--:B------:R-:W-:Y:S01]  /*7980*/  FMUL.FTZ R120, R120, R8.reuse ;  /* 0x0000000878787220 */ /* 0x080fe20000410000 */
[-C--:B------:R-:W-:Y:S01]  /*7990*/  FMUL.FTZ R121, R121, R8.reuse ;  /* 0x0000000879797220 */ /* 0x080fe20000410000 */
[----:B------:R-:W-:Y:S01]  /*79a0*/  FMUL.FTZ R124, R124, R8 ;  /* 0x000000087c7c7220 */ /* 0x000fe20000410000 */
[----:B------:R-:W2:Y:S01]  /*79b0*/  MUFU.EX2 R153, R153 ;  /* 0x0000009900997308 */ /* 0x000ea20000000800 */
[----:B------:R-:W-:-:S02]  /*79c0*/  @!P1 IMAD R154, R171, 0x40, R16 ;  /* 0x00000040ab9a9824 */ /* 0x000fc400078e0210 */
[----:B---3--:R-:W-:Y:S01]  /*79d0*/  FFMA.FTZ R171, R8, R3, R11 ;  /* 0x0000000308ab7223 */ /* 0x008fe2000001000b */
[----:B------:R-:W-:Y:S01]  /*79e0*/  FFMA.FTZ R3, R174, UR10, -R157 ;  /* 0x0000000aae037c23 */ /* 0x000fe2000801089d */
[-C--:B------:R-:W-:Y:S01]  /*79f0*/  FMUL.FTZ R125, R125, R8.reuse ;  /* 0x000000087d7d7220 */ /* 0x080fe20000410000 */
[----:B------:R-:W-:Y:S01]  /*7a00*/  FMUL.FTZ R128, R128, R8 ;  /* 0x0000000880807220 */ /* 0x000fe20000410000 */
[C---:B----4-:R-:W-:Y:S01]  /*7a10*/  FADD.FTZ R171, R152.reuse, R171 ;  /* 0x000000ab98ab7221 */ /* 0x050fe20000010000 */
[----:B------:R-:W-:Y:S01]  /*7a20*/  F2FP.BF16.F32.PACK_AB R152, R152, R11 ;  /* 0x0000000b9898723e */ /* 0x000fe200000010ff */
[----:B------:R-:W3:Y:S01]  /*7a30*/  MUFU.EX2 R155, R155 ;  /* 0x0000009b009b7308 */ /* 0x000ee20000000800 */
[----:B-1----:R-:W-:Y:S01]  /*7a40*/  FFMA.FTZ R170, R173, R4, R168 ;  /* 0x00000004adaa7223 */ /* 0x002fe200000100a8 */
[----:B------:R-:W-:Y:S01]  /*7a50*/  FADD.FTZ R176, R10, R171 ;  /* 0x000000ab0ab07221 */ /* 0x000fe20000010000 */
[--C-:B------:R-:W-:Y:S01]  /*7a60*/  FFMA.FTZ R4, R175, UR10, -R157.reuse ;  /* 0x0000000aaf047c23 */ /* 0x100fe2000801089d */
[-C--:B------:R-:W-:Y:S01]  /*7a70*/  FMUL.FTZ R129, R129, R8.reuse ;  /* 0x0000000881817220 */ /* 0x080fe20000410000 */
[-C--:B------:R-:W-:Y:S01]  /*7a80*/  FMUL.FTZ R132, R132, R8.reuse ;  /* 0x0000000884847220 */ /* 0x080fe20000410000 */
[----:B------:R-:W-:Y:S01]  /*7a90*/  FADD.FTZ R175, R21, R176 ;  /* 0x000000b015af7221 */ /* 0x000fe20000010000 */
[-C--:B------:R-:W-:Y:S01]  /*7aa0*/  FMUL.FTZ R133, R133, R8.reuse ;  /* 0x0000000885857220 */ /* 0x080fe20000410000 */
[----:B------:R-:W1:Y:S01]  /*7ab0*/  MUFU.EX2 R172, R172 ;  /* 0x000000ac00ac7308 */ /* 0x000e620000000800 */
[C---:B--2---:R-:W-:Y:S01]  /*7ac0*/  FADD.FTZ R174, R153.reuse, R170 ;  /* 0x000000aa99ae7221 */ /* 0x044fe20000010000 */
[----:B------:R-:W-:Y:S01]  /*7ad0*/  FFMA.FTZ R170, R178, UR10, -R157 ;  /* 0x0000000ab2aa7c23 */ /* 0x000fe2000801089d */
[----:B------:R-:W-:Y:S01]  /*7ae0*/  @!P1 LEA R157, R154, UR42, 0x2 ;  /* 0x0000002a9a9d9c11 */ /* 0x000fe2000f8e10ff */
[----:B------:R-:W-:Y:S01]  /*7af0*/  FMUL.FTZ R136, R136, R8 ;  /* 0x0000000888887220 */ /* 0x000fe20000410000 */
[----:B------:R-:W-:Y:S01]  /*7b00*/  F2FP.BF16.F32.PACK_AB R153, R153, R168 ;  /* 0x000000a89999723e */ /* 0x000fe200000010ff */
[-C--:B------:R-:W-:Y:S01]  /*7b10*/  FMUL.FTZ R137, R137, R8.reuse ;  /* 0x0000000889897220 */ /* 0x080fe20000410000 */
[----:B------:R-:W-:Y:S01]  /*7b20*/  FMUL.FTZ R140, R140, R8 ;  /* 0x000000088c8c7220 */ /* 0x000fe20000410000 */
[----:B------:R-:W2:Y:S01]  /*7b30*/  MUFU.EX2 R158, R158 ;  /* 0x0000009e009e7308 */ /* 0x000ea20000000800 */
[----:B---3--:R-:W-:Y:S01]  /*7b40*/  FADD.FTZ R171, R155, R174 ;  /* 0x000000ae9bab7221 */ /* 0x008fe20000010000 */
[----:B------:R-:W-:Y:S01]  /*7b50*/  FADD.FTZ R174, R156, R175 ;  /* 0x000000af9cae7221 */ /* 0x000fe20000010000 */
[----:B------:R-:W-:Y:S01]  /*7b60*/  @!P1 STS [R157+0x28800], R8 ;  /* 0x028800089d009388 */ /* 0x000fe20000000800 */
[----:B------:R-:W-:Y:S01]  /*7b70*/  F2FP.BF16.F32.PACK_AB R156, R15, R156 ;  /* 0x0000009c0f9c723e */ /* 0x000fe200000010ff */
[-C--:B------:R-:W-:Y:S01]  /*7b80*/  FMUL.FTZ R141, R141, R8.reuse ;  /* 0x000000088d8d7220 */ /* 0x080fe20000410000 */
[-C--:B------:R-:W-:Y:S01]  /*7b90*/  FMUL.FTZ R144, R144, R8.reuse ;  /* 0x0000000890907220 */ /* 0x080fe20000410000 */
[----:B------:R3:W-:Y:S01]  /*7ba0*/  @!P1 STS [R157+0x28820], R173 ;  /* 0x028820ad9d009388 */ /* 0x0007e20000000800 */
[----:B------:R-:W4:Y:S01]  /*7bb0*/  MUFU.EX2 R163, R163 ;  /* 0x000000a300a37308 */ /* 0x000f220000000800 */
[C---:B-1----:R-:W-:Y:S01]  /*7bc0*/  FADD.FTZ R171, R172.reuse, R171 ;  /* 0x000000abacab7221 */ /* 0x042fe20000010000 */
[----:B------:R-:W-:Y:S01]  /*7bd0*/  F2FP.BF16.F32.PACK_AB R155, R172, R155 ;  /* 0x0000009bac9b723e */ /* 0x000fe200000010ff */
[-C--:B------:R-:W-:Y:S01]  /*7be0*/  FMUL.FTZ R145, R145, R8.reuse ;  /* 0x0000000891917220 */ /* 0x080fe20000410000 */
[-C--:B------:R-:W-:Y:S01]  /*7bf0*/  FMUL.FTZ R148, R148, R8.reuse ;  /* 0x0000000894947220 */ /* 0x080fe20000410000 */
[----:B------:R-:W-:Y:S01]  /*7c00*/  FMUL.FTZ R149, R149, R8 ;  /* 0x0000000895957220 */ /* 0x000fe20000410000 */
[-C--:B------:R-:W-:Y:S01]  /*7c10*/  FMUL.FTZ R26, R26, R173.reuse ;  /* 0x000000ad1a1a7220 */ /* 0x080fe20000410000 */
[-C--:B------:R-:W-:Y:S01]  /*7c20*/  FMUL.FTZ R27, R27, R173.reuse ;  /* 0x000000ad1b1b7220 */ /* 0x080fe20000410000 */
[----:B------:R-:W1:Y:S01]  /*7c30*/  MUFU.EX2 R159, R159 ;  /* 0x0000009f009f7308 */ /* 0x000e620000000800 */
        /* <DEDUP_REMOVED lines=10> */
[----:B---3--:R-:W-:Y:S01]  /*7ce0*/  F2FP.BF16.F32.PACK_AB R157, R163, R158 ;  /* 0x0000009ea39d723e */ /* 0x008fe200000010ff */
[-C--:B------:R-:W-:Y:S01]  /*7cf0*/  FMUL.FTZ R38, R38, R173.reuse ;  /* 0x000000ad26267220 */ /* 0x080fe20000410000 */
[----:B------:R-:W-:Y:S01]  /*7d00*/  F2FP.BF16.F32.PACK_AB R158, R13, R12 ;  /* 0x0000000c0d9e723e */ /* 0x000fe200000010ff */
[-C--:B------:R-:W-:Y:S01]  /*7d10*/  FMUL.FTZ R39, R39, R173.reuse ;  /* 0x000000ad27277220 */ /* 0x080fe20000410000 */
[-C--:B------:R-:W-:Y:S01]  /*7d20*/  FMUL.FTZ R42, R42, R173.reuse ;  /* 0x000000ad2a2a7220 */ /* 0x080fe20000410000 */
[----:B------:R-:W3:Y:S01]  /*7d30*/  MUFU.EX2 R166, R166 ;  /* 0x000000a600a67308 */ /* 0x000ee20000000800 */
[----:B-1----:R-:W-:Y:S01]  /*7d40*/  FADD.FTZ R171, R159, R154 ;  /* 0x0000009a9fab7221 */ /* 0x002fe20000010000 */
[----:B------:R-:W-:Y:S01]  /*7d50*/  F2FP.BF16.F32.PACK_AB R154, R21, R10 ;  /* 0x0000000a159a723e */ /* 0x000fe200000010ff */
[----:B------:R-:W-:Y:S01]  /*7d60*/  BAR.SYNC.DEFER_BLOCKING 0xf, 0x100 ;  /* 0x03c4000000007b1d */ /* 0x000fe20000010000 */
[----:B------:R-:W-:Y:S01]  /*7d70*/  FADD.FTZ R10, R160, R11 ;  /* 0x0000000ba00a7221 */ /* 0x000fe20000010000 */
[----:B------:R-:W-:Y:S01]  /*7d80*/  F2FP.BF16.F32.PACK_AB R160, R161, R160 ;  /* 0x000000a0a1a0723e */ /* 0x000fe200000010ff */
[-C--:B------:R-:W-:Y:S01]  /*7d90*/  FMUL.FTZ R43, R43, R173.reuse ;  /* 0x000000ad2b2b7220 */ /* 0x080fe20000410000 */
[----:B------:R-:W-:Y:S01]  /*7da0*/  FMUL.FTZ R46, R46, R173 ;  /* 0x000000ad2e2e7220 */ /* 0x000fe20000410000 */
[----:B------:R-:W-:Y:S01]  /*7db0*/  FADD.FTZ R11, R161, R10 ;  /* 0x0000000aa10b7221 */ /* 0x000fe20000010000 */
        /* <DEDUP_REMOVED lines=17> */
[C---:B-1----:R-:W-:Y:S01]  /*7ed0*/  FADD.FTZ R168, R167.reuse, R168 ;  /* 0x000000a8a7a87221 */ /* 0x042fe20000010000 */
        /* <DEDUP_REMOVED lines=37> */
[----:B------:R1:W-:Y:S01]  /*8130*/  STSM.16.M88.4 [R22], R160 ;  /* 0x000000a016007844 */ /* 0x0003e20000000200 */
        /* <DEDUP_REMOVED lines=26> */
[----:B------:R-:W-:-:S06]  /*82e0*/  FMUL.FTZ R151, R151, R173 ;  /* 0x000000ad97977220 */ /* 0x000fcc0000410000 */
[----:B------:R-:W3:Y:S01]  /*82f0*/  MUFU.EX2 R182, R182 ;  /* 0x000000b600b67308 */ /* 0x000ee20000000800 */
[C---:B----4-:R-:W-:Y:S01]  /*8300*/  F2FP.BF16.F32.PACK_AB R166, R9.reuse, R20 ;  /* 0x0000001409a6723e */ /* 0x050fe200000010ff */
[----:B------:R-:W-:-:S06]  /*8310*/  FADD.FTZ R3, R9, R4 ;  /* 0x0000000409037221 */ /* 0x000fcc0000010000 */
[----:B------:R-:W4:Y:S01]  /*8320*/  MUFU.EX2 R183, R183 ;  /* 0x000000b700b77308 */ /* 0x000f220000000800 */
[C---:B--2---:R-:W-:Y:S01]  /*8330*/  FADD.FTZ R13, R179.reuse, R12 ;  /* 0x0000000cb30d7221 */ /* 0x044fe20000010000 */
[----:B------:R-:W-:-:S03]  /*8340*/  F2FP.BF16.F32.PACK_AB R165, R179, R170 ;  /* 0x000000aab3a5723e */ /* 0x000fc600000010ff */
[----:B---3--:R-:W-:Y:S01]  /*8350*/  FADD.FTZ R10, R182, R13 ;  /* 0x0000000db60a7221 */ /* 0x008fe20000010000 */
[----:B----4-:R-:W-:-:S03]  /*8360*/  F2FP.BF16.F32.PACK_AB R167, R183, R182 ;  /* 0x000000b6b7a7723e */ /* 0x010fc600000010ff */
[----:B------:R-:W-:Y:S02]  /*8370*/  FADD.FTZ R4, R183, R10 ;  /* 0x0000000ab7047221 */ /* 0x000fe40000010000 */
[----:B------:R1:W-:Y:S01]  /*8380*/  STSM.16.M88.4 [R23], R164 ;  /* 0x000000a417007844 */ /* 0x0003e20000000200 */
[----:B------:R-:W-:Y:S05]  /*8390*/  @!P0 BRA `(.L_x_7290) ;  /* 0x0000000000048947 */ /* 0x000fea0003800000 */
[----:B------:R-:W-:Y:S01]  /*83a0*/  BPT.TRAP 0x1 ;  /* 0x000000040000795c */ /* 0x000fe20000300000 */
.L_x_7290:
[----:B------:R2:W3:Y:S01]  /*83b0*/  SYNCS.PHASECHK.TRANS64.TRYWAIT P1, [UR22+0x28c50], R7 ;  /* 0x028c5007ff0075a7 */ /* 0x0004e20008020156 */
[----:B------:R-:W-:Y:S05]  /*83c0*/  @!P0 BRA `(.L_x_7291) ;  /* 0x0000000000048947 */ /* 0x000fea0003800000 */
[----:B------:R-:W-:Y:S01]  /*83d0*/  BPT.TRAP 0x1 ;  /* 0x000000040000795c */ /* 0x000fe20000300000 */
.L_x_7291:
[----:B---3--:R-:W-:Y:S05]  /*83e0*/  @P1 BRA `(.L_x_7292) ;  /* 0x0000000000081947 */ /* 0x008fea0003800000 */
[----:B------:R-:W3:Y:S02]  /*83f0*/  SYNCS.PHASECHK.TRANS64.TRYWAIT P1, [UR22+0x28c50], R7 ;  /* 0x028c5007ff0075a7 */ /* 0x000ee40008020156 */
[----:B---3--:R-:W-:Y:S05]  /*8400*/  @!P1 BRA `(.L_x_7293) ;  /* 0x0000007800b49947 */ /* 0x008fea0003800000 */
.L_x_7292:
        /* <DEDUP_REMOVED lines=34> */
.L_x_7294:
[----:B------:R-:W-:Y:S01]  /*8630*/  UIADD3 UR22, UR22, 0x28c60, URZ ;  /* 0x00028c6016167890 */ /* 0x000fe2000fffe03f */
[----:B------:R-:W-:Y:S01]  /*8640*/  ISETP.LT.AND P1, PT, RZ, UR21, PT ;  /* 0x00000015ff007c0c */ /* 0x000fe2000bf21270 */
[----:B------:R-:W-:Y:S01]  /*8650*/  UIADD3 UR21, UR21, -0x1, URZ ;  /* 0xffffffff15157890 */ /* 0x000fe2000fffe03f */
[----:B------:R-:W-:Y:S01]  /*8660*/  IMAD.MOV.U32 R9, RZ, RZ, R5 ;  /* 0x000000ffff097224 */ /* 0x000fe200078e0005 */
[----:B------:R-:W-:Y:S01]  /*8670*/  UPRMT UR22, UR40, 0x654, UR22 ;  /* 0x0000065428167896 */ /* 0x000fe20008000016 */
[----:B------:R-:W-:Y:S01]  /*8680*/  MOV R11, R6 ;  /* 0x00000006000b7202 */ /* 0x000fe20000000f00 */
[----:B------:R-:W-:-:S07]  /*8690*/  UMOV UR23, UR38 ;  /* 0x0000002600177c82 */ /* 0x000fce0008000000 */
[----:B------:R-:W-:Y:S01]  /*86a0*/  SYNCS.ARRIVE.TRANS64.RED.A1T0 RZ, [UR22], RZ ;  /* 0x000000ffffff79a7 */ /* 0x000fe20008100416 */
[----:B------:R-:W-:Y:S05]  /*86b0*/  @P1 BRA `(.L_x_7295) ;  /* 0xffffffe400d81947 */ /* 0x000fea000383ffff */
.L_x_7284:
[----:B------:R-:W0:Y:S01]  /*86c0*/  SHFL.BFLY PT, R0, R3, 0x2, 0x1f ;  /* 0x0c401f0003007f89 */ /* 0x000e2200000e0000 */
[----:B------:R-:W-:Y:S01]  /*86d0*/  IMAD.MOV R13, RZ, RZ, -R18 ;  /* 0x000000ffff0d7224 */ /* 0x000fe200078e0a12 */
[----:B------:R-:W-:Y:S01]  /*86e0*/  UIADD3 UR36, UR36, 0x1, URZ ;  /* 0x0000000124247890 */ /* 0x000fe2000fffe03f */
[----:B------:R-:W-:Y:S01]  /*86f0*/  IMAD.U32 R10, RZ, RZ, UR10 ;  /* 0x0000000aff0a7e24 */ /* 0x000fe2000f8e00ff */
[----:B------:R-:W5:Y:S01]  /*8700*/  SHFL.BFLY PT, R9, R4, 0x2, 0x1f ;  /* 0x0c401f0004097f89 */ /* 0x000f6200000e0000 */
[----:B------:R-:W-:Y:S08]  /*8710*/  BAR.ARV 0x8, 0x100 ;  /* 0x0204000000007b1d */ /* 0x000ff00000002000 */
[----:B------:R-:W-:Y:S01]  /*8720*/  BAR.SYNC.DEFER_BLOCKING 0xf, 0x100 ;  /* 0x03c4000000007b1d */ /* 0x000fe20000010000 */
[----:B------:R-:W-:-:S02]  /*8730*/  ISETP.NE.AND P0, PT, R2, R13, PT ;  /* 0x0000000d0200720c */ /* 0x000fc40003f05270 */
[----:B------:R-:W-:Y:S01]  /*8740*/  MOV R13, UR10 ;  /* 0x0000000a000d7c02 */ /* 0x000fe20008000f00 */
[----:B0123--:R-:W-:Y:S01]  /*8750*/  FADD.FTZ R7, R0, R3 ;  /* 0x0000000300077221 */ /* 0x00ffe20000010000 */
[----:B------:R-:W-:Y:S01]  /*8760*/  IMAD.U32 R3, RZ, RZ, UR38 ;  /* 0x00000026ff037e24 */ /* 0x000fe2000f8e00ff */
[----:B------:R-:W-:Y:S01]  /*8770*/  UIADD3 UR38, UR38, 0x1, URZ ;  /* 0x0000000126267890 */ /* 0x000fe2000fffe03f */
[----:B-----5:R-:W-:Y:S02]  /*8780*/  FADD.FTZ R9, R9, R4 ;  /* 0x0000000409097221 */ /* 0x020fe40000010000 */
[----:B------:R-:W0:Y:S01]  /*8790*/  SHFL.BFLY PT, R0, R7, 0x1, 0x1f ;  /* 0x0c201f0007007f89 */ /* 0x000e2200000e0000 */
[----:B------:R-:W-:Y:S01]  /*87a0*/  IMAD.MOV.U32 R4, RZ, RZ, RZ ;  /* 0x000000ffff047224 */ /* 0x000fe200078e00ff */
[----:B------:R-:W-:-:S03]  /*87b0*/  UISETP.NE.AND UP0, UPT, UR38, 0x2, UPT ;  /* 0x000000022600788c */ /* 0x000fc6000bf05270 */
        /* <DEDUP_REMOVED lines=12> */
[----:B------:R-:W0:Y:S08]  /*8880*/  @P1 MUFU.RCP R0, R11 ;  /* 0x0000000b00001308 */ /* 0x000e300000001000 */
        /* <DEDUP_REMOVED lines=9> */
[----:B------:R2:W0:Y:S01]  /*8920*/  @P2 MUFU.LG2 R12, R8 ;  /* 0x00000008000c2308 */ /* 0x0004220000000c00 */
        /* <DEDUP_REMOVED lines=11> */
[----:B------:R-:W-:Y:S01]  /*89e0*/  @P2 FMUL.FTZ R10, R13, 0.69314718246459960938 ;  /* 0x3f3172180d0a2820 */ /* 0x000fe20000410000 */
        /* <DEDUP_REMOVED lines=120> */
.L_x_7249:
        /* <DEDUP_REMOVED lines=10> */
[----:B------:R-:W1:Y:S01]  /*9210*/  SHFL.IDX PT, R6, R211, RZ, 0x1f ;  /* 0x00001fffd3067589 */ /* 0x000e6200000e0000 */
[----:B------:R-:W-:Y:S01]  /*9220*/  IMAD R9, R210, 0x40, R17 ;  /* 0x00000040d2097824 */ /* 0x000fe200078e0211 */
[----:B------:R-:W-:Y:S01]  /*9230*/  F2FP.BF16.F32.PACK_AB R120, R121, R120 ;  /* 0x000000787978723e */ /* 0x000fe200000010ff */
[----:B------:R-:W-:-:S04]  /*9240*/  USHF.R.S32.HI UR12, URZ, 0x1f, UR45 ;  /* 0x0000001f3f0c7899 */ /* 0x000fc8000801142d */
[----:B------:R-:W-:Y:S01]  /*9250*/  BAR.SYNC.DEFER_BLOCKING 0x1, 0x100 ;  /* 0x0044000000007b1d */ /* 0x000fe20000010000 */
[----:B------:R-:W-:Y:S01]  /*9260*/  F2FP.BF16.F32.PACK_AB R121, R156, R154 ;  /* 0x0000009a9c79723e */ /* 0x000fe200000010ff */
[----:B------:R-:W-:Y:S01]  /*9270*/  USHF.R.S32.HI UR13, URZ, 0x1f, UR43 ;  /* 0x0000001f3f0d7899 */ /* 0x000fe2000801142b */
        /* <DEDUP_REMOVED lines=10> */
[----:B-1----:R-:W-:Y:S01]  /*9320*/  ISETP.NE.AND P0, PT, R6, RZ, PT ;  /* 0x000000ff0600720c */ /* 0x002fe20003f05270 */
[----:B------:R-:W-:Y:S01]  /*9330*/  IMAD.U32 R96, RZ, RZ, UR6 ;  /* 0x00000006ff607e24 */ /* 0x000fe2000f8e00ff */
[----:B------:R-:W-:Y:S01]  /*9340*/  F2FP.BF16.F32.PACK_AB R146, R149, R148 ;  /* 0x000000949592723e */ /* 0x000fe200000010ff */
[----:B------:R-:W-:Y:S01]  /*9350*/  IMAD.U32 R97, RZ, RZ, UR7 ;  /* 0x00000007ff617e24 */ /* 0x000fe2000f8e00ff */
[----:B------:R-:W-:Y:S01]  /*9360*/  F2FP.BF16.F32.PACK_AB R147, R151, R150 ;  /* 0x000000969793723e */ /* 0x000fe200000010ff */
[----:B------:R-:W-:-:S04]  /*9370*/  IMAD.WIDE R4, R215, 0x2, R96 ;  /* 0x00000002d7047825 */ /* 0x000fc800078e0260 */
[----:B------:R-:W-:Y:S01]  /*9380*/  IMAD.WIDE R96, R9, 0x2, R96 ;  /* 0x0000000209607825 */ /* 0x000fe200078e0260 */
[C---:B------:R-:W-:Y:S02]  /*9390*/  IADD3 R45, P2, R4.reuse, 0x20, RZ ;  /* 0x00000020042d7810 */ /* 0x040fe40007f5e0ff */
[C---:B------:R-:W-:Y:S02]  /*93a0*/  IADD3 R49, P3, R4.reuse, 0x40, RZ ;  /* 0x0000004004317810 */ /* 0x040fe40007f7e0ff */
[----:B------:R-:W-:Y:S01]  /*93b0*/  LOP3.LUT R12, R45, 0x380, RZ, 0xc0, !PT ;  /* 0x000003802d0c7812 */ /* 0x000fe200078ec0ff */
[--C-:B------:R-:W-:Y:S01]  /*93c0*/  IMAD.X R131, RZ, RZ, R5.reuse, P2 ;  /* 0x000000ffff837224 */ /* 0x100fe200010e0605 */
[C---:B------:R-:W-:Y:S01]  /*93d0*/  IADD3 R61, P5, R4.reuse, 0x2000, RZ ;  /* 0x00002000043d7810 */ /* 0x040fe20007fbe0ff */
[----:B------:R-:W-:Y:S01]  /*93e0*/  IMAD.X R13, RZ, RZ, R5, P3 ;  /* 0x000000ffff0d7224 */ /* 0x000fe200018e0605 */
[----:B------:R-:W-:Y:S02]  /*93f0*/  LOP3.LUT R14, R49, 0x380, RZ, 0xc0, !PT ;  /* 0x00000380310e7812 */ /* 0x000fe400078ec0ff */
[----:B------:R-:W-:-:S02]  /*9400*/  IADD3 R53, P4, R4, 0x60, RZ ;  /* 0x0000006004357810 */ /* 0x000fc40007f9e0ff */
[----:B------:R-:W-:Y:S02]  /*9410*/  SHF.R.U64 R12, R12, 0x3, RZ ;  /* 0x000000030c0c7819 */ /* 0x000fe400000012ff */
[----:B------:R-:W-:Y:S01]  /*9420*/  IADD3.X R25, RZ, R5, RZ, P5, !PT ;  /* 0x00000005ff197210 */ /* 0x000fe20002ffe4ff */
[--C-:B------:R-:W-:Y:S01]  /*9430*/  IMAD.X R15, RZ, RZ, R5.reuse, P4 ;  /* 0x000000ffff0f7224 */ /* 0x100fe200020e0605 */
[----:B------:R-:W-:Y:S02]  /*9440*/  SHF.R.U64 R14, R14, 0x3, RZ ;  /* 0x000000030e0e7819 */ /* 0x000fe400000012ff */
[----:B------:R-:W-:Y:S02]  /*9450*/  IADD3 R36, P5, R4, 0x4040, RZ ;  /* 0x0000404004247810 */ /* 0x000fe40007fbe0ff */
[----:B------:R-:W-:Y:S02]  /*9460*/  LOP3.LUT R130, R12, R45, RZ, 0x3c, !PT ;  /* 0x0000002d0c827212 */ /* 0x000fe400078e3cff */
[----:B------:R-:W-:Y:S01]  /*9470*/  IADD3 R37, P4, R4, 0x4020, RZ ;  /* 0x0000402004257810 */ /* 0x000fe20007f9e0ff */
[----:B------:R-:W-:Y:S01]  /*9480*/  IMAD.X R109, RZ, RZ, R5, P5 ;  /* 0x000000ffff6d7224 */ /* 0x000fe200028e0605 */
[----:B------:R-:W-:-:S02]  /*9490*/  LOP3.LUT R12, R14, R49, RZ, 0x3c, !PT ;  /* 0x000000310e0c7212 */ /* 0x000fc400078e3cff */
[----:B------:R-:W-:Y:S01]  /*94a0*/  LOP3.LUT R49, R36, 0x380, RZ, 0xc0, !PT ;  /* 0x0000038024317812 */ /* 0x000fe200078ec0ff */
[--C-:B------:R-:W-:Y:S01]  /*94b0*/  IMAD.X R105, RZ, RZ, R5.reuse, P4 ;  /* 0x000000ffff697224 */ /* 0x100fe200020e0605 */
[C---:B------:R-:W-:Y:S02]  /*94c0*/  IADD3 R65, P6, R4.reuse, 0x2020, RZ ;  /* 0x0000202004417810 */ /* 0x040fe40007fde0ff */
[----:B------:R-:W-:Y:S02]  /*94d0*/  SHF.R.U64 R49, R49, 0x3, RZ ;  /* 0x0000000331317819 */ /* 0x000fe400000012ff */
[C---:B------:R-:W-:Y:S01]  /*94e0*/  IADD3 R10, P4, R4.reuse, 0x6060, RZ ;  /* 0x00006060040a7810 */ /* 0x040fe20007f9e0ff */
[----:B------:R-:W-:Y:S01]  /*94f0*/  IMAD.X R29, RZ, RZ, R5, P6 ;  /* 0x000000ffff1d7224 */ /* 0x000fe200030e0605 */
[----:B------:R-:W-:Y:S02]  /*9500*/  IADD3 R69, P1, R4, 0x2040, RZ ;  /* 0x0000204004457810 */ /* 0x000fe40007f3e0ff */
[----:B------:R-:W-:-:S02]  /*9510*/  LOP3.LUT R108, R49, R36, RZ, 0x3c, !PT ;  /* 0x00000024316c7212 */ /* 0x000fc400078e3cff */
[----:B------:R-:W-:Y:S01]  /*9520*/  IADD3 R33, P6, R4, 0x4060, RZ ;  /* 0x0000406004217810 */ /* 0x000fe20007fde0ff */
[--C-:B------:R-:W-:Y:S01]  /*9530*/  IMAD.X R41, RZ, RZ, R5.reuse, P1 ;  /* 0x000000ffff297224 */ /* 0x100fe200008e0605 */
[----:B------:R-:W-:Y:S02]  /*9540*/  LOP3.LUT R49, R10, 0x380, RZ, 0xc0, !PT ;  /* 0x000003800a317812 */ /* 0x000fe400078ec0ff */
[C---:B------:R-:W-:Y:S01]  /*9550*/  IADD3 R73, P2, R4.reuse, 0x2060, RZ ;  /* 0x0000206004497810 */ /* 0x040fe20007f5e0ff */
[--C-:B------:R-:W-:Y:S01]  /*9560*/  IMAD.X R119, RZ, RZ, R5.reuse, P6 ;  /* 0x000000ffff777224 */ /* 0x100fe200030e0605 */
[----:B------:R-:W-:Y:S02]  /*9570*/  IADD3 R6, P1, R4, 0x6000, RZ ;  /* 0x0000600004067810 */ /* 0x000fe40007f3e0ff */
[----:B------:R-:W-:Y:S01]  /*9580*/  LOP3.LUT R24, R53, 0x380, RZ, 0xc0, !PT ;  /* 0x0000038035187812 */ /* 0x000fe200078ec0ff */
[----:B------:R-:W-:Y:S01]  /*9590*/  IMAD.X R57, RZ, RZ, R5, P2 ;  /* 0x000000ffff397224 */ /* 0x000fe200010e0605 */
[----:B------:R-:W-:-:S02]  /*95a0*/  LOP3.LUT R48, R33, 0x380, RZ, 0xc0, !PT ;  /* 0x0000038021307812 */ /* 0x000fc400078ec0ff */
[----:B------:R-:W-:Y:S02]  /*95b0*/  SHF.R.U64 R49, R49, 0x3, RZ ;  /* 0x0000000331317819 */ /* 0x000fe400000012ff */
[----:B------:R-:W-:Y:S02]  /*95c0*/  IADD3.X R123, RZ, R5, RZ, P1, !PT ;  /* 0x00000005ff7b7210 */ /* 0x000fe40000ffe4ff */
[----:B------:R-:W-:Y:S02]  /*95d0*/  SHF.R.U64 R24, R24, 0x3, RZ ;  /* 0x0000000318187819 */ /* 0x000fe400000012ff */
[----:B------:R-:W-:Y:S02]  /*95e0*/  LOP3.LUT R44, R73, 0x380, RZ, 0xc0, !PT ;  /* 0x00000380492c7812 */ /* 0x000fe400078ec0ff */
[----:B------:R-:W-:Y:S02]  /*95f0*/  SHF.R.U64 R48, R48, 0x3, RZ ;  /* 0x0000000330307819 */ /* 0x000fe400000012ff */
[----:B------:R-:W-:-:S02]  /*9600*/  LOP3.LUT R10, R49, R10, RZ, 0x3c, !PT ;  /* 0x0000000a310a7212 */ /* 0x000fc400078e3cff */
[----:B------:R-:W-:Y:S02]  /*9610*/  IADD3 R49, P1, R96, 0x4000, RZ ;  /* 0x0000400060317810 */ /* 0x000fe40007f3e0ff */
[C---:B------:R-:W-:Y:S02]  /*9620*/  IADD3 R32, P3, R4.reuse, 0x4000, RZ ;  /* 0x0000400004207810 */ /* 0x040fe40007f7e0ff */
[----:B------:R-:W-:Y:S02]  /*9630*/  LOP3.LUT R11, R4, 0x380, RZ, 0xc0, !PT ;  /* 0x00000380040b7812 */ /* 0x000fe400078ec0ff */
[----:B------:R-:W-:Y:S01]  /*9640*/  LOP3.LUT R14, R24, R53, RZ, 0x3c, !PT ;  /* 0x00000035180e7212 */ /* 0x000fe200078e3cff */
[----:B------:R-:W-:Y:S01]  /*9650*/  IMAD.X R101, RZ, RZ, R5, P3 ;  /* 0x000000ffff657224 */ /* 0x000fe200018e0605 */
[----:B------:R-:W-:Y:S02]  /*9660*/  SHF.R.U64 R44, R44, 0x3, RZ ;  /* 0x000000032c2c7819 */ /* 0x000fe400000012ff */
[----:B------:R-:W-:-:S02]  /*9670*/  LOP3.LUT R118, R48, R33, RZ, 0x3c, !PT ;  /* 0x0000002130767212 */ /* 0x000fc400078e3cff */
[----:B------:R-:W-:Y:S02]  /*9680*/  LOP3.LUT R24, R61, 0x380, RZ, 0xc0, !PT ;  /* 0x000003803d187812 */ /* 0x000fe400078ec0ff */
[----:B------:R-:W-:Y:S02]  /*9690*/  LOP3.LUT R28, R65, 0x380, RZ, 0xc0, !PT ;  /* 0x00000380411c7812 */ /* 0x000fe400078ec0ff */
[----:B------:R-:W-:Y:S02]  /*96a0*/  LOP3.LUT R48, R49, 0x380, RZ, 0xc0, !PT ;  /* 0x0000038031307812 */ /* 0x000fe400078ec0ff */
[C---:B------:R-:W-:Y:S02]  /*96b0*/  IADD3 R8, P2, R4.reuse, 0x6020, RZ ;  /* 0x0000602004087810 */ /* 0x040fe40007f5e0ff */
[----:B------:R-:W-:Y:S02]  /*96c0*/  IADD3 R20, P3, R4, 0x6040, RZ ;  /* 0x0000604004147810 */ /* 0x000fe40007f7e0ff */
[----:B------:R-:W-:Y:S01]  /*96d0*/  SHF.R.U64 R11, R11, 0x3, RZ ;  /* 0x000000030b0b7819 */ /* 0x000fe200000012ff */
[--C-:B------:R-:W-:Y:S01]  /*96e0*/  IMAD.X R127, RZ, RZ, R5.reuse, P2 ;  /* 0x000000ffff7f7224 */ /* 0x100fe200010e0605 */
[----:B------:R-:W-:Y:S01]  /*96f0*/  LOP3.LUT R56, R44, R73, RZ, 0x3c, !PT ;  /* 0x000000492c387212 */ /* 0x000fe200078e3cff */
[----:B------:R-:W-:Y:S01]  /*9700*/  IMAD.X R9, RZ, RZ, R5, P3 ;  /* 0x000000ffff097224 */ /* 0x000fe200018e0605 */
[----:B------:R-:W-:-:S02]  /*9710*/  SHF.R.U64 R24, R24, 0x3, RZ ;  /* 0x0000000318187819 */ /* 0x000fc400000012ff */
[----:B------:R-:W-:Y:S02]  /*9720*/  SHF.R.U64 R28, R28, 0x3, RZ ;  /* 0x000000031c1c7819 */ /* 0x000fe400000012ff */
[----:B------:R-:W-:Y:S02]  /*9730*/  LOP3.LUT R44, R37, 0x380, RZ, 0xc0, !PT ;  /* 0x00000380252c7812 */ /* 0x000fe400078ec0ff */
[----:B------:R-:W-:Y:S02]  /*9740*/  SHF.R.U64 R48, R48, 0x3, RZ ;  /* 0x0000000330307819 */ /* 0x000fe400000012ff */
[----:B------:R-:W-:Y:S02]  /*9750*/  LOP3.LUT R45, R32, 0x380, RZ, 0xc0, !PT ;  /* 0x00000380202d7812 */ /* 0x000fe400078ec0ff */
[----:B------:R-:W-:Y:S01]  /*9760*/  LOP3.LUT R4, R11, R4, RZ, 0x3c, !PT ;  /* 0x000000040b047212 */ /* 0x000fe200078e3cff */
[----:B------:R-:W-:Y:S01]  /*9770*/  IMAD.X R11, RZ, RZ, R5, P4 ;  /* 0x000000ffff0b7224 */ /* 0x000fe200020e0605 */
[----:B------:R-:W-:-:S02]  /*9780*/  LOP3.LUT R24, R24, R61, RZ, 0x3c, !PT ;  /* 0x0000003d18187212 */ /* 0x000fc400078e3cff */
[----:B------:R-:W-:Y:S02]  /*9790*/  LOP3.LUT R28, R28, R65, RZ, 0x3c, !PT ;  /* 0x000000411c1c7212 */ /* 0x000fe400078e3cff */
[----:B------:R-:W-:Y:S02]  /*97a0*/  SHF.R.U64 R44, R44, 0x3, RZ ;  /* 0x000000032c2c7819 */ /* 0x000fe400000012ff */
[----:B------:R-:W-:Y:S02]  /*97b0*/  LOP3.LUT R48, R48, R49, RZ, 0x3c, !PT ;  /* 0x0000003130307212 */ /* 0x000fe400078e3cff */
[----:B------:R-:W-:Y:S02]  /*97c0*/  SHF.R.U64 R45, R45, 0x3, RZ ;  /* 0x000000032d2d7819 */ /* 0x000fe400000012ff */
[C---:B------:R-:W-:Y:S02]  /*97d0*/  IADD3 R65, P4, R96.reuse, 0x1000, RZ ;  /* 0x0000100060417810 */ /* 0x040fe40007f9e0ff */
[----:B------:R-:W-:-:S02]  /*97e0*/  IADD3 R61, P3, R96, 0x2000, RZ ;  /* 0x00002000603d7810 */ /* 0x000fc40007f7e0ff */
[C---:B------:R-:W-:Y:S02]  /*97f0*/  IADD3 R53, P2, R96.reuse, 0x3000, RZ ;  /* 0x0000300060357810 */ /* 0x040fe40007f5e0ff */
[----:B------:R-:W-:Y:S02]  /*9800*/  IADD3 R49, P6, R96, 0x5000, RZ ;  /* 0x0000500060317810 */ /* 0x000fe40007fde0ff */
[----:B------:R-:W-:Y:S02]  /*9810*/  LOP3.LUT R104, R44, R37, RZ, 0x3c, !PT ;  /* 0x000000252c687212 */ /* 0x000fe400078e3cff */
[----:B------:R-:W-:Y:S02]  /*9820*/  LOP3.LUT R100, R45, R32, RZ, 0x3c, !PT ;  /* 0x000000202d647212 */ /* 0x000fe400078e3cff */
[----:B------:R-:W-:Y:S02]  /*9830*/  LOP3.LUT R37, R8, 0x380, RZ, 0xc0, !PT ;  /* 0x0000038008257812 */ /* 0x000fe400078ec0ff */
[----:B------:R-:W-:-:S02]  /*9840*/  LOP3.LUT R64, R65, 0x380, RZ, 0xc0, !PT ;  /* 0x0000038041407812 */ /* 0x000fc400078ec0ff */
[----:B------:R-:W-:Y:S02]  /*9850*/  LOP3.LUT R60, R61, 0x380, RZ, 0xc0, !PT ;  /* 0x000003803d3c7812 */ /* 0x000fe400078ec0ff */
        /* <DEDUP_REMOVED lines=19> */
[----:B------:R-:W-:Y:S01]  /*9990*/  IMAD.X R53, RZ, RZ, R97, P2 ;  /* 0x000000ffff357224 */ /* 0x000fe200010e0661 */
[----:B------:R-:W-:-:S02]  /*99a0*/  LOP3.LUT R44, R44, R49, RZ, 0x3c, !PT ;  /* 0x000000312c2c7212 */ /* 0x000fc400078e3cff */
[----:B------:R-:W-:Y:S02]  /*99b0*/  MOV R73, R4 ;  /* 0x0000000400497202 */ /* 0x000fe40000000f00 */
[----:B------:R-:W-:Y:S02]  /*99c0*/  LOP3.LUT R40, R40, R69, RZ, 0x3c, !PT ;  /* 0x0000004528287212 */ /* 0x000fe400078e3cff */
[----:B------:R-:W-:Y:S02]  /*99d0*/  LOP3.LUT R122, R33, R6, RZ, 0x3c, !PT ;  /* 0x00000006217a7212 */ /* 0x000fe400078e3cff */
[----:B------:R-:W-:Y:S02]  /*99e0*/  LOP3.LUT R8, R45, R20, RZ, 0x3c, !PT ;  /* 0x000000142d087212 */ /* 0x000fe400078e3cff */
[----:B------:R-:W-:Y:S02]  /*99f0*/  F2FP.BF16.F32.PACK_AB R4, R21, R195 ;  /* 0x000000c31504723e */ /* 0x000fe400000010ff */
[----:B------:R-:W-:-:S02]  /*9a00*/  IADD3.X R49, RZ, R97, RZ, P1, !PT ;  /* 0x00000061ff317210 */ /* 0x000fc40000ffe4ff */
[C---:B------:R-:W-:Y:S02]  /*9a10*/  IADD3 R45, P5, R96.reuse, 0x6000, RZ ;  /* 0x00006000602d7810 */ /* 0x040fe40007fbe0ff */
[C---:B------:R-:W-:Y:S02]  /*9a20*/  IADD3 R37, P4, R96.reuse, 0x7000, RZ ;  /* 0x0000700060257810 */ /* 0x040fe40007f9e0ff */
[C---:B------:R-:W-:Y:S02]  /*9a30*/  IADD3 R33, P3, R96.reuse, 0x8000, RZ ;  /* 0x0000800060217810 */ /* 0x040fe40007f7e0ff */
[C---:B------:R-:W-:Y:S02]  /*9a40*/  IADD3 R69, P2, R96.reuse, 0x9000, RZ ;  /* 0x0000900060457810 */ /* 0x040fe40007f5e0ff */
[----:B------:R-:W-:Y:S02]  /*9a50*/  IADD3 R21, P1, R96, 0xa000, RZ ;  /* 0x0000a00060157810 */ /* 0x000fe40007f3e0ff */
[----:B------:R-:W-:-:S02]  /*9a60*/  F2FP.BF16.F32.PACK_AB R6, R7, R192 ;  /* 0x000000c00706723e */ /* 0x000fc400000010ff */
[----:B------:R-:W-:Y:S02]  /*9a70*/  F2FP.BF16.F32.PACK_AB R5, R27, R26 ;  /* 0x0000001a1b05723e */ /* 0x000fe400000010ff */
[----:B------:R-:W-:Y:S02]  /*9a80*/  F2FP.BF16.F32.PACK_AB R7, R31, R30 ;  /* 0x0000001e1f07723e */ /* 0x000fe400000010ff */
[----:B------:R-:W-:Y:S02]  /*9a90*/  LOP3.LUT R36, R45, 0x380, RZ, 0xc0, !PT ;  /* 0x000003802d247812 */ /* 0x000fe400078ec0ff */
[----:B------:R-:W-:Y:S01]  /*9aa0*/  LOP3.LUT R32, R37, 0x380, RZ, 0xc0, !PT ;  /* 0x0000038025207812 */ /* 0x000fe200078ec0ff */
[----:B------:R0:W-:Y:S01]  /*9ab0*/  STSM.16.M88.4 [R73], R4 ;  /* 0x0000000449007844 */ /* 0x0001e20000000200 */
[----:B------:R-:W-:Y:S02]  /*9ac0*/  LOP3.LUT R20, R33, 0x380, RZ, 0xc0, !PT ;  /* 0x0000038021147812 */ /* 0x000fe400078ec0ff */
[----:B------:R-:W-:-:S02]  /*9ad0*/  LOP3.LUT R68, R69, 0x380, RZ, 0xc0, !PT ;  /* 0x0000038045447812 */ /* 0x000fc400078ec0ff */
[----:B------:R-:W-:Y:S02]  /*9ae0*/  LOP3.LUT R72, R21, 0x380, RZ, 0xc0, !PT ;  /* 0x0000038015487812 */ /* 0x000fe400078ec0ff */
[----:B------:R-:W-:Y:S02]  /*9af0*/  SHF.R.U64 R36, R36, 0x3, RZ ;  /* 0x0000000324247819 */ /* 0x000fe400000012ff */
[----:B------:R-:W-:Y:S02]  /*9b00*/  SHF.R.U64 R32, R32, 0x3, RZ ;  /* 0x0000000320207819 */ /* 0x000fe400000012ff */
[----:B------:R-:W-:Y:S02]  /*9b10*/  SHF.R.U64 R20, R20, 0x3, RZ ;  /* 0x0000000314147819 */ /* 0x000fe400000012ff */
[----:B------:R-:W-:Y:S02]  /*9b20*/  SHF.R.U64 R68, R68, 0x3, RZ ;  /* 0x0000000344447819 */ /* 0x000fe400000012ff */
[----:B------:R-:W-:Y:S01]  /*9b30*/  SHF.R.U64 R72, R72, 0x3, RZ ;  /* 0x0000000348487819 */ /* 0x000fe200000012ff */
[----:B0-----:R-:W-:Y:S01]  /*9b40*/  IMAD.X R73, RZ, RZ, R97, P1 ;  /* 0x000000ffff497224 */ /* 0x001fe200008e0661 */
[----:B------:R-:W-:-:S02]  /*9b50*/  LOP3.LUT R5, R96, 0x380, RZ, 0xc0, !PT ;  /* 0x0000038060057812 */ /* 0x000fc400078ec0ff */
[----:B------:R-:W-:Y:S01]  /*9b60*/  LOP3.LUT R36, R36, R45, RZ, 0x3c, !PT ;  /* 0x0000002d24247212 */ /* 0x000fe200078e3cff */
[--C-:B------:R-:W-:Y:S01]  /*9b70*/  IMAD.X R45, RZ, RZ, R97.reuse, P6 ;  /* 0x000000ffff2d7224 */ /* 0x100fe200030e0661 */
        /* <DEDUP_REMOVED lines=14> */
[----:B------:R-:W-:Y:S02]  /*9c60*/  LOP3.LUT R96, R5, R96, RZ, 0x3c, !PT ;  /* 0x0000006005607212 */ /* 0x000fe400078e3cff */
[----:B------:R-:W-:-:S02]  /*9c70*/  MOV R26, R130 ;  /* 0x00000082001a7202 */ /* 0x000fc40000000f00 */
[----:B------:R-:W-:Y:S02]  /*9c80*/  F2FP.BF16.F32.PACK_AB R4, R206, R208 ;  /* 0x000000d0ce04723e */ /* 0x000fe400000010ff */
[----:B------:R-:W-:Y:S02]  /*9c90*/  F2FP.BF16.F32.PACK_AB R5, R35, R34 ;  /* 0x000000222305723e */ /* 0x000fe400000010ff */
[----:B------:R-:W-:Y:S02]  /*9ca0*/  F2FP.BF16.F32.PACK_AB R6, R204, R207 ;  /* 0x000000cfcc06723e */ /* 0x000fe400000010ff */
[----:B------:R-:W-:Y:S02]  /*9cb0*/  F2FP.BF16.F32.PACK_AB R7, R39, R38 ;  /* 0x000000262707723e */ /* 0x000fe400000010ff */
[----:B------:R-:W-:Y:S02]  /*9cc0*/  MOV R34, R8 ;  /* 0x0000000800227202 */ /* 0x000fe40000000f00 */
        /* <DEDUP_REMOVED lines=13> */
[----:B------:R-:W-:Y:S02]  /*9da0*/  MOV R195, R24 ;  /* 0x0000001800c37202 */ /* 0x000fe40000000f00 */
[----:B0-----:R-:W-:Y:S01]  /*9db0*/  F2FP.BF16.F32.PACK_AB R4, R193, R197 ;  /* 0x000000c5c104723e */ /* 0x001fe200000010ff */
[----:B------:R-:W-:Y:S01]  /*9dc0*/  STSM.16.M88.4 [R192], R12 ;  /* 0x0000000cc0007844 */ /* 0x000fe20000000200 */
[----:B------:R-:W-:-:S02]  /*9dd0*/  F2FP.BF16.F32.PACK_AB R5, R59, R58 ;  /* 0x0000003a3b05723e */ /* 0x000fc400000010ff */
[----:B------:R-:W-:Y:S02]  /*9de0*/  F2FP.BF16.F32.PACK_AB R6, R183, R194 ;  /* 0x000000c2b706723e */ /* 0x000fe400000010ff */
[----:B------:R-:W-:Y:S02]  /*9df0*/  F2FP.BF16.F32.PACK_AB R7, R63, R62 ;  /* 0x0000003e3f07723e */ /* 0x000fe400000010ff */
[----:B------:R-:W-:Y:S02]  /*9e00*/  MOV R213, R28 ;  /* 0x0000001c00d57202 */ /* 0x000fe40000000f00 */
[----:B------:R-:W-:Y:S01]  /*9e10*/  F2FP.BF16.F32.PACK_AB R24, R181, R191 ;  /* 0x000000bfb518723e */ /* 0x000fe200000010ff */
[----:B------:R-:W-:Y:S01]  /*9e20*/  STSM.16.M88.4 [R195], R4 ;  /* 0x00000004c3007844 */ /* 0x000fe20000000200 */
[----:B------:R-:W-:Y:S02]  /*9e30*/  F2FP.BF16.F32.PACK_AB R25, R67, R66 ;  /* 0x000000424319723e */ /* 0x000fe400000010ff */
[----:B------:R-:W-:-:S02]  /*9e40*/  F2FP.BF16.F32.PACK_AB R26, R179, R182 ;  /* 0x000000b6b31a723e */ /* 0x000fc400000010ff */
[----:B------:R-:W-:Y:S02]  /*9e50*/  F2FP.BF16.F32.PACK_AB R27, R71, R70 ;  /* 0x00000046471b723e */ /* 0x000fe400000010ff */
[----:B------:R-:W-:Y:S02]  /*9e60*/  MOV R40, R40 ;  /* 0x0000002800287202 */ /* 0x000fe40000000f00 */
[----:B------:R-:W-:Y:S01]  /*9e70*/  F2FP.BF16.F32.PACK_AB R28, R177, R180 ;  /* 0x000000b4b11c723e */ /* 0x000fe200000010ff */
[----:B------:R-:W-:Y:S01]  /*9e80*/  STSM.16.M88.4 [R213], R24 ;  /* 0x00000018d5007844 */ /* 0x000fe20000000200 */
[----:B------:R-:W-:Y:S02]  /*9e90*/  F2FP.BF16.F32.PACK_AB R29, R75, R74 ;  /* 0x0000004a4b1d723e */ /* 0x000fe400000010ff */
[----:B------:R-:W-:Y:S02]  /*9ea0*/  F2FP.BF16.F32.PACK_AB R30, R175, R178 ;  /* 0x000000b2af1e723e */ /* 0x000fe400000010ff */
[----:B------:R-:W-:-:S02]  /*9eb0*/  F2FP.BF16.F32.PACK_AB R31, R79, R78 ;  /* 0x0000004e4f1f723e */ /* 0x000fc400000010ff */
[----:B------:R-:W-:Y:S02]  /*9ec0*/  MOV R130, R56 ;  /* 0x0000003800827202 */ /* 0x000fe40000000f00 */
[----:B------:R-:W-:Y:S01]  /*9ed0*/  F2FP.BF16.F32.PACK_AB R41, R83, R82 ;  /* 0x000000525329723e */ /* 0x000fe200000010ff */
[----:B------:R0:W-:Y:S01]  /*9ee0*/  STSM.16.M88.4 [R40], R28 ;  /* 0x0000001c28007844 */ /* 0x0001e20000000200 */
[----:B------:R-:W-:Y:S02]  /*9ef0*/  F2FP.BF16.F32.PACK_AB R42, R171, R174 ;  /* 0x000000aeab2a723e */ /* 0x000fe400000010ff */
[----:B------:R-:W-:Y:S02]  /*9f00*/  F2FP.BF16.F32.PACK_AB R43, R87, R86 ;  /* 0x00000056572b723e */ /* 0x000fe400000010ff */
[----:B------:R-:W-:Y:S02]  /*9f10*/  MOV R100, R100 ;  /* 0x0000006400647202 */ /* 0x000fe40000000f00 */
[----:B------:R-:W-:-:S02]  /*9f20*/  F2FP.BF16.F32.PACK_AB R56, R169, R172 ;  /* 0x000000aca938723e */ /* 0x000fc400000010ff */
[----:B------:R-:W-:Y:S02]  /*9f30*/  F2FP.BF16.F32.PACK_AB R57, R91, R90 ;  /* 0x0000005a5b39723e */ /* 0x000fe400000010ff */
[----:B------:R-:W-:Y:S02]  /*9f40*/  F2FP.BF16.F32.PACK_AB R58, R167, R170 ;  /* 0x000000aaa73a723e */ /* 0x000fe400000010ff */
[----:B------:R-:W-:Y:S02]  /*9f50*/  F2FP.BF16.F32.PACK_AB R59, R95, R94 ;  /* 0x0000005e5f3b723e */ /* 0x000fe400000010ff */
[----:B------:R-:W-:Y:S02]  /*9f60*/  MOV R104, R104 ;  /* 0x0000006800687202 */ /* 0x000fe40000000f00 */
[----:B0-----:R-:W-:Y:S02]  /*9f70*/  F2FP.BF16.F32.PACK_AB R40, R173, R176 ;  /* 0x000000b0ad28723e */ /* 0x001fe400000010ff */
[----:B------:R-:W-:-:S02]  /*9f80*/  F2FP.BF16.F32.PACK_AB R4, R165, R168 ;  /* 0x000000a8a504723e */ /* 0x000fc400000010ff */
[----:B------:R-:W-:Y:S01]  /*9f90*/  F2FP.BF16.F32.PACK_AB R5, R99, R98 ;  /* 0x000000626305723e */ /* 0x000fe200000010ff */
        /* <DEDUP_REMOVED lines=16> */
[----:B------:R-:W-:Y:S02]  /*a0a0*/  F2FP.BF16.F32.PACK_AB R15, R153, R112 ;  /* 0x00000070990f723e */ /* 0x000fe400000010ff */
[----:B------:R-:W-:Y:S02]  /*a0b0*/  F2FP.BF16.F32.PACK_AB R122, R125, R124 ;  /* 0x0000007c7d7a723e */ /* 0x000fe400000010ff */
[----:B------:R-:W-:Y:S01]  /*a0c0*/  F2FP.BF16.F32.PACK_AB R123, R158, R157 ;  /* 0x0000009d9e7b723e */ /* 0x000fe200000010ff */
[----:B------:R1:W-:Y:S01]  /*a0d0*/  STSM.16.M88.4 [R118], R12 ;  /* 0x0000000c76007844 */ /* 0x0003e20000000200 */
[----:B------:R-:W-:Y:S02]  /*a0e0*/  MOV R126, R126 ;  /* 0x0000007e007e7202 */ /* 0x000fe40000000f00 */
[----:B0-----:R-:W-:Y:S01]  /*a0f0*/  F2FP.BF16.F32.PACK_AB R130, R133, R132 ;  /* 0x000000848582723e */ /* 0x001fe200000010ff */
[----:B------:R1:W-:Y:S01]  /*a100*/  STSM.16.M88.4 [R101], R120 ;  /* 0x0000007865007844 */ /* 0x0003e20000000200 */
[----:B------:R-:W-:-:S02]  /*a110*/  F2FP.BF16.F32.PACK_AB R131, R135, R134 ;  /* 0x000000868783723e */ /* 0x000fc400000010ff */
[----:B------:R-:W-:Y:S02]  /*a120*/  LOP3.LUT R76, R77, 0x380, RZ, 0xc0, !PT ;  /* 0x000003804d4c7812 */ /* 0x000fe400078ec0ff */
[----:B------:R-:W-:Y:S01]  /*a130*/  LOP3.LUT R80, R81, 0x380, RZ, 0xc0, !PT ;  /* 0x0000038051507812 */ /* 0x000fe200078ec0ff */
[----:B------:R1:W-:Y:S01]  /*a140*/  STSM.16.M88.4 [R126], R128 ;  /* 0x000000807e007844 */ /* 0x0003e20000000200 */
[----:B------:R-:W-:Y:S02]  /*a150*/  LOP3.LUT R84, R85, 0x380, RZ, 0xc0, !PT ;  /* 0x0000038055547812 */ /* 0x000fe400078ec0ff */
[----:B------:R-:W-:Y:S01]  /*a160*/  LOP3.LUT R88, R89, 0x380, RZ, 0xc0, !PT ;  /* 0x0000038059587812 */ /* 0x000fe200078ec0ff */
[----:B------:R1:W-:Y:S01]  /*a170*/  STSM.16.M88.4 [R34], R136 ;  /* 0x0000008822007844 */ /* 0x0003e20000000200 */
[----:B------:R-:W-:Y:S02]  /*a180*/  LOP3.LUT R92, R93, 0x380, RZ, 0xc0, !PT ;  /* 0x000003805d5c7812 */ /* 0x000fe400078ec0ff */
[----:B------:R-:W-:Y:S01]  /*a190*/  SHF.R.U64 R76, R76, 0x3, RZ ;  /* 0x000000034c4c7819 */ /* 0x000fe200000012ff */
[----:B------:R1:W-:Y:S01]  /*a1a0*/  STSM.16.M88.4 [R35], R144 ;  /* 0x0000009023007844 */ /* 0x0003e20000000200 */
        /* <DEDUP_REMOVED lines=36> */
[C---:B------:R-:W-:Y:S02]  /*a3f0*/  IADD3 R7, -R4.reuse, RZ, RZ ;  /* 0x000000ff04077210 */ /* 0x040fe40007ffe1ff */
[----:B------:R-:W-:Y:S02]  /*a400*/  SHF.R.S32.HI R5, RZ, 0x1f, R4 ;  /* 0x0000001fff057819 */ /* 0x000fe40000011404 */
[----:B------:R-:W-:Y:S01]  /*a410*/  IADD3 R4, P0, R4, UR6, RZ ;  /* 0x0000000604047c10 */ /* 0x000fe2000ff1e0ff */
[C---:B------:R-:W-:Y:S02]  /*a420*/  IMAD R7, R8.reuse, R7, R10 ;  /* 0x0000000708077224 */ /* 0x040fe400078e020a */
[----:B------:R-:W-:Y:S02]  /*a430*/  IMAD.U32 R10, RZ, RZ, UR8 ;  /* 0x00000008ff0a7e24 */ /* 0x000fe4000f8e00ff */
[----:B------:R-:W-:Y:S01]  /*a440*/  IMAD R8, R8, UR5, RZ ;  /* 0x0000000508087c24 */ /* 0x000fe2000f8e02ff */
[----:B------:R-:W-:-:S02]  /*a450*/  SHF.R.S32.HI R6, RZ, 0x1f, R7 ;  /* 0x0000001fff067819 */ /* 0x000fc40000011407 */
        /* <DEDUP_REMOVED lines=19> */
.L_x_7298:
        /* <DEDUP_REMOVED lines=20> */
[----:B------:R-:W0:Y:S01]  /*a6d0*/  @P2 LDC R9, c[0x0][0xbec] ;  /* 0x0002fb00ff092b82 */ /* 0x000e220000000800 */
[----:B------:R-:W-:Y:S01]  /*a6e0*/  SHF.L.U32 R3, R3, 0x2, RZ ;  /* 0x0000000203037819 */ /* 0x000fe200000006ff */
[----:B------:R1:W5:Y:S01]  /*a6f0*/  LD.E.128 R4, desc[UR50][R20.64] ;  /* 0x0000003214047980 */ /* 0x000362000c101d00 */
[----:B------:R-:W-:-:S03]  /*a700*/  ISETP.GE.AND P0, PT, R188, UR10, PT ;  /* 0x0000000abc007c0c */ /* 0x000fc6000bf06270 */
[----:B------:R-:W5:Y:S02]  /*a710*/  LD.E.128 R68, desc[UR50][R68.64] ;  /* 0x0000003244447980 */ /* 0x000f64000c101d00 */
        /* <DEDUP_REMOVED lines=10> */
[----:B------:R-:W-:Y:S01]  /*a7c0*/  UIMAD.WIDE.U32 UR6, UR45, UR8, URZ ;  /* 0x000000082d0672a5 */ /* 0x000fe2000f8e003f */
[----:B------:R-:W-:Y:S01]  /*a7d0*/  IMAD.SHL.U32 R8, R8, 0x8, RZ ;  /* 0x0000000808087824 */ /* 0x000fe200078e00ff */
[----:B------:R-:W-:Y:S01]  /*a7e0*/  UIMAD UR5, UR45, UR9, UR5 ;  /* 0x000000092d0572a4 */ /* 0x000fe2000f8e0205 */
[----:B------:R-:W5:Y:S01]  /*a7f0*/  LD.E.128 R80, desc[UR50][R80.64] ;  /* 0x0000003250507980 */ /* 0x000f62000c101d00 */
[----:B------:R-:W-:Y:S01]  /*a800*/  IMAD.SHL.U32 R13, R0, 0x10, RZ ;  /* 0x00000010000d7824 */ /* 0x000fe200078e00ff */
[----:B------:R-:W-:Y:S01]  /*a810*/  ULDC.64 UR8, c[0x0][0xaf0] ;  /* 0x0002bc0000087ab9 */ /* 0x000fe20000000a00 */
[----:B0-----:R-:W-:Y:S01]  /*a820*/  @P2 IMAD.HI.U32 R0, R14, R9, RZ ;  /* 0x000000090e002227 */ /* 0x001fe200078e00ff */
        /* <DEDUP_REMOVED lines=14> */
[----:B------:R-:W-:Y:S01]  /*a910*/  MOV R9, UR7 ;  /* 0x0000000700097c02 */ /* 0x000fe20008000f00 */
[----:B------:R-:W-:Y:S01]  /*a920*/  IMAD.MOV R13, RZ, RZ, -R3 ;  /* 0x000000ffff0d7224 */ /* 0x000fe200078e0a03 */
[----:B------:R-:W-:Y:S01]  /*a930*/  ULDC.64 UR6, c[0x0][0xae0] ;  /* 0x0002b80000067ab9 */ /* 0x000fe20000000a00 */
        /* <DEDUP_REMOVED lines=12> */
[----:B-1----:R-:W-:Y:S01]  /*aa00*/  IMAD.SHL.U32 R21, R0, 0x20, RZ ;  /* 0x0000002000157824 */ /* 0x002fe200078e00ff */
        /* <DEDUP_REMOVED lines=23> */
[----:B0-----:R-:W-:Y:S01]  /*ab80*/  SYNCS.ARRIVE.TRANS64.RED.A1T0 RZ, [UR5], RZ ;  /* 0x000000ffffff79a7 */ /* 0x001fe20008100405 */
        /* <DEDUP_REMOVED lines=36> */
.L_x_7300:
[----:B------:R-:W-:Y:S05]  /*add0*/  BSYNC B1 ;  /* 0x0000000000017941 */ /* 0x000fea0003800000 */
.L_x_7299:
[----:B---3-5:R-:W-:Y:S01]  /*ade0*/  IADD3 R4, R28, 0x20, RZ ;  /* 0x000000201c047810 */ /* 0x028fe20007ffe0ff */
[----:B------:R4:W3:Y:S03]  /*adf0*/  SHFL.IDX PT, R7, R27, 0x1, 0x181f ;  /* 0x00381f001b077f89 */ /* 0x0008e600000e0000 */
        /* <DEDUP_REMOVED lines=19> */
[-C--:B------:R-:W-:Y:S02]  /*af30*/  @!P2 LEA.HI.X R13, R188, R7.reuse, R221, 0x1, P5 ;  /* 0x00000007bc0da211 */ /* 0x080fe400028f0cdd */
[-C--:B------:R-:W-:Y:S02]  /*af40*/  @!P0 LEA R14, P3, R186, R6.reuse, 0x1 ;  /* 0x00000006ba0e8211 */ /* 0x080fe400078608ff */
[CC--:B0-----:R-:W-:Y:S01]  /*af50*/  @!P1 LEA R4, P6, R187.reuse, R6.reuse, 0x1 ;  /* 0x00000006bb049211 */ /* 0x0c1fe200078c08ff */
[----:B------:R4:W-:Y:S01]  /*af60*/  @!P2 ST.E.128 desc[UR50][R12.64], R32 ;  /* 0x000000200c00a985 */ /* 0x0009e2000c101d32 */
[----:B------:R-:W-:Y:S02]  /*af70*/  @P4 LEA R20, P5, R214, R6, 0x1 ;  /* 0x00000006d6144211 */ /* 0x000fe400078a08ff */
[-C--:B------:R-:W-:Y:S02]  /*af80*/  @!P1 LEA.HI.X R5, R187, R7.reuse, R220, 0x1, P6 ;  /* 0x00000007bb059211 */ /* 0x080fe400030f0cdc */
[----:B------:R-:W-:-:S02]  /*af90*/  @!P0 LEA.HI.X R15, R186, R7, R219, 0x1, P3 ;  /* 0x00000007ba0f8211 */ /* 0x000fc400018f0cdb */
        /* <DEDUP_REMOVED lines=10> */
.L_x_7297:
[----:B------:R-:W0:Y:S01]  /*b040*/  LDC R10, c[0x0][0xbe8] ;  /* 0x0002fa00ff0a7b82 */ /* 0x000e220000000800 */
[----:B------:R-:W-:Y:S01]  /*b050*/  ISETP.GE.AND P2, PT, R216, 0x40, PT ;  /* 0x00000040d800780c */ /* 0x000fe20003f46270 */
[----:B------:R-:W-:Y:S01]  /*b060*/  ULDC UR12, c[0x0][0xac8] ;  /* 0x0002b200000c7ab9 */ /* 0x000fe20000000800 */
[----:B------:R-:W-:Y:S01]  /*b070*/  IMAD R0, R209, 0x20, R210 ;  /* 0x00000020d1007824 */ /* 0x000fe200078e02d2 */
[----:B------:R-:W-:Y:S01]  /*b080*/  ISETP.GE.AND P4, PT, R17, UR12, PT ;  /* 0x0000000c11007c0c */ /* 0x000fe2000bf86270 */
[----:B------:R-:W-:Y:S01]  /*b090*/  USHF.R.S32.HI UR8, URZ, 0x1f, UR45 ;  /* 0x0000001f3f087899 */ /* 0x000fe2000801142d */
[----:B------:R-:W-:Y:S01]  /*b0a0*/  ISETP.GE.AND P3, PT, R190, UR12, PT ;  /* 0x0000000cbe007c0c */ /* 0x000fe2000bf66270 */
[----:B------:R-:W-:Y:S01]  /*b0b0*/  USHF.R.S32.HI UR9, URZ, 0x1f, UR43 ;  /* 0x0000001f3f097899 */ /* 0x000fe2000801142b */
[----:B------:R-:W-:Y:S01]  /*b0c0*/  BSSY B1, `(.L_x_7302) ;  /* 0x0000031000017945 */ /* 0x000fe20003800000 */
[----:B------:R-:W-:Y:S01]  /*b0d0*/  ISETP.GE.AND P1, PT, R189, UR12, PT ;  /* 0x0000000cbd007c0c */ /* 0x000fe2000bf26270 */
[----:B------:R-:W-:Y:S01]  /*b0e0*/  VIADD R8, R0, UR44 ;  /* 0x0000002c00087c36 */ /* 0x000fe20008000000 */
        /* <DEDUP_REMOVED lines=11> */
[----:B--2---:R-:W-:-:S04]  /*b1a0*/  IADD3 R6, R7, -0x80, R6 ;  /* 0xffffff8007067810 */ /* 0x004fc80007ffe006 */
        /* <DEDUP_REMOVED lines=29> */
[----:B------:R-:W-:-:S04]  /*b380*/  LEA R6, P2, R4, UR6, 0x2 ;  /* 0x0000000604067c11 */ /* 0x000fc8000f8410ff */
[----:B------:R-:W-:-:S04]  /*b390*/  IADD3 R3, R5, R7, RZ ;  /* 0x0000000705037210 */ /* 0x000fc80007ffe0ff */
[----:B------:R-:W-:Y:S01]  /*b3a0*/  LEA.HI.X R7, R4, UR7, R3, 0x2, P2 ;  /* 0x0000000704077c11 */ /* 0x000fe200090f1403 */
[----:B------:R-:W-:-:S05]  /*b3b0*/  IMAD.MOV.U32 R3, RZ, RZ, -0x800000 ;  /* 0xff800000ff037424 */ /* 0x000fca00078e00ff */
[----:B------:R2:W-:Y:S02]  /*b3c0*/  STG.E desc[UR50][R6.64], R3 ;  /* 0x0000000306007986 */ /* 0x0005e4000c101932 */
.L_x_7303:
[----:B------:R-:W-:Y:S05]  /*b3d0*/  BSYNC B1 ;  /* 0x0000000000017941 */ /* 0x000fea0003800000 */
.L_x_7302:
        /* <DEDUP_REMOVED lines=28> */
[----:B------:R-:W-:Y:S01]  /*b5a0*/  MOV R4, UR6 ;  /* 0x0000000600047c02 */ /* 0x000fe20008000f00 */
[----:B------:R-:W-:Y:S01]  /*b5b0*/  ULDC.64 UR6, c[0x0][0xae0] ;  /* 0x0002b80000067ab9 */ /* 0x000fe20000000a00 */
[----:B------:R-:W-:Y:S01]  /*b5c0*/  SEL R6, RZ, 0xffffffff, P1 ;  /* 0xffffffffff067807 */ /* 0x000fe20000800000 */
        /* <DEDUP_REMOVED lines=17> */
[----:B------:R-:W-:Y:S02]  /*b6e0*/  VIADD R26, R210, UR44 ;  /* 0x0000002cd21a7c36 */ /* 0x000fe40008000000 */
[----:B------:R-:W-:Y:S02]  /*b6f0*/  IMAD R25, R10, UR5, RZ ;  /* 0x000000050a197c24 */ /* 0x000fe4000f8e02ff */
[C---:B------:R-:W-:Y:S01]  /*b700*/  IMAD R3, R7.reuse, UR7, R0 ;  /* 0x0000000707037c24 */ /* 0x040fe2000f8e0200 */
[----:B------:R-:W-:Y:S01]  /*b710*/  SEL R0, RZ, 0x80, P2 ;  /* 0x00000080ff007807 */ /* 0x000fe20001000000 */
[----:B------:R-:W-:Y:S01]  /*b720*/  IMAD.WIDE.U32 R4, R7, UR6, R4 ;  /* 0x0000000607047c25 */ /* 0x000fe2000f8e0004 */
[----:B------:R-:W-:Y:S01]  /*b730*/  SEL R7, RZ, 0x40, P0 ;  /* 0x00000040ff077807 */ /* 0x000fe20000000000 */
[----:B------:R-:W-:Y:S01]  /*b740*/  ULDC.64 UR6, c[0x0][0xa80] ;  /* 0x0002a00000067ab9 */ /* 0x000fe20000000a00 */
[----:B------:R-:W-:-:S02]  /*b750*/  ISETP.GE.AND P0, PT, R26, R25, PT ;  /* 0x000000191a00720c */ /* 0x000fc40003f06270 */
[----:B------:R-:W-:Y:S02]  /*b760*/  IADD3 R3, R5, R3, RZ ;  /* 0x0000000305037210 */ /* 0x000fe40007ffe0ff */
[----:B------:R-:W-:Y:S02]  /*b770*/  LEA R20, P1, R4, UR6, 0x1 ;  /* 0x0000000604147c11 */ /* 0x000fe4000f8208ff */
[----:B------:R-:W-:Y:S02]  /*b780*/  LOP3.LUT R21, R12, R7, RZ, 0xfc, !PT ;  /* 0x000000070c157212 */ /* 0x000fe400078efcff */
[----:B------:R-:W-:Y:S01]  /*b790*/  LEA.HI.X R3, R4, UR7, R3, 0x1, P1 ;  /* 0x0000000704037c11 */ /* 0x000fe200088f0c03 */
[----:B------:R0:W1:Y:S01]  /*b7a0*/  SHFL.IDX PT, R6, R20, RZ, 0x181f ;  /* 0x00181fff14067589 */ /* 0x00006200000e0000 */
[----:B------:R-:W-:-:S03]  /*b7b0*/  LOP3.LUT R24, R21, R0, RZ, 0xfc, !PT ;  /* 0x0000000015187212 */ /* 0x000fc600078efcff */
        /* <DEDUP_REMOVED lines=33> */
.L_x_7305:
[----:B------:R-:W-:Y:S05]  /*b9d0*/  BSYNC B1 ;  /* 0x0000000000017941 */ /* 0x000fea0003800000 */
.L_x_7304:
        /* <DEDUP_REMOVED lines=36> */
.L_x_7301:
[----:B------:R-:W-:Y:S05]  /*bc20*/  BSYNC B0 ;  /* 0x0000000000007941 */ /* 0x000fea0003800000 */
.L_x_7296:
[----:B------:R-:W-:Y:S02]  /*bc30*/  ULDC UR5, c[0x0][0xc38] ;  /* 0x00030e0000057ab9 */ /* 0x000fe40000000800 */
[----:B------:R-:W-:-:S06]  /*bc40*/  UISETP.GE.AND UP0, UPT, UR4, UR5, UPT ;  /* 0x000000050400728c */ /* 0x000fcc000bf06270 */
[----:B------:R-:W-:-:S13]  /*bc50*/  PLOP3.LUT P0, PT, PT, PT, UP0, 0x80, 0x0 ;  /* 0x000000000000781c */ /* 0x000fda0003f0f008 */
[----:B------:R-:W-:Y:S05]  /*bc60*/  @!P0 BRA `(.L_x_7306) ;  /* 0xffffff5000b08947 */ /* 0x000fea000383ffff */
[----:B------:R-:W-:Y:S05]  /*bc70*/  EXIT ;  /* 0x000000000000794d */ /* 0x000fea0003800000 */
.L_x_7244:
        /* <DEDUP_REMOVED lines=30> */
[----:B------:R-:W-:Y:S01]  /*be60*/  IMAD.MOV.U32 R22, RZ, RZ, 0x1 ;  /* 0x00000001ff167424 */ /* 0x000fe200078e00ff */
[C---:B------:R-:W-:Y:S01]  /*be70*/  LOP3.LUT R3, R8.reuse, 0x80, RZ, 0xfc, !PT ;  /* 0x0000008008037812 */ /* 0x040fe200078efcff */
[----:B------:R-:W-:Y:S01]  /*be80*/  IMAD.MOV.U32 R18, RZ, RZ, RZ ;  /* 0x000000ffff127224 */ /* 0x000fe200078e00ff */
[----:B------:R-:W-:Y:S01]  /*be90*/  LOP3.LUT R4, R8, 0xc0, RZ, 0xfc, !PT ;  /* 0x000000c008047812 */ /* 0x000fe200078efcff */
[----:B------:R-:W-:Y:S01]  /*bea0*/  UIMAD UR37, UR37, UR38, URZ ;  /* 0x00000026252572a4 */ /* 0x000fe2000f8e023f */
[----:B------:R-:W-:Y:S01]  /*beb0*/  ISETP.GE.AND P3, PT, R3, UR4, PT ;  /* 0x0000000403007c0c */ /* 0x000fe2000bf66270 */
[----:B------:R-:W-:Y:S01]  /*bec0*/  ULDC UR45, c[0x0][0xc] ;  /* 0x00000300002d7ab9 */ /* 0x000fe20000000800 */
[----:B------:R-:W-:Y:S01]  /*bed0*/  ISETP.GE.AND P2, PT, R4, UR4, PT ;  /* 0x0000000404007c0c */ /* 0x000fe2000bf46270 */
[----:B------:R-:W-:Y:S01]  /*bee0*/  ULOP3.LUT UR46, UR39, 0x2, URZ, 0xfc, !UPT ;  /* 0x00000002272e7892 */ /* 0x000fe2000f8efc3f */
[----:B------:R-:W-:-:S02]  /*bef0*/  SEL R3, RZ, 0xffffffff, P1 ;  /* 0xffffffffff037807 */ /* 0x000fc40000800000 */
[----:B------:R-:W-:Y:S02]  /*bf00*/  LOP3.LUT R5, R8, 0x180, RZ, 0xfc, !PT ;  /* 0x0000018008057812 */ /* 0x000fe400078efcff */
[----:B------:R-:W-:Y:S01]  /*bf10*/  @P1 LOP3.LUT R16, R16, 0x40, RZ, 0xfc, !PT ;  /* 0x0000004010101812 */ /* 0x000fe200078efcff */
[----:B------:R-:W-:Y:S01]  /*bf20*/  IMAD.SHL.U32 R3, R3, 0x2, RZ ;  /* 0x0000000203037824 */ /* 0x000fe200078e00ff */
[----:B------:R-:W-:Y:S02]  /*bf30*/  LOP3.LUT R6, R8, 0x1c0, RZ, 0xfc, !PT ;  /* 0x000001c008067812 */ /* 0x000fe400078efcff */
[----:B------:R-:W-:Y:S02]  /*bf40*/  LOP3.LUT R16, R16, 0xffffff7f, RZ, 0xc0, !PT ;  /* 0xffffff7f10107812 */ /* 0x000fe400078ec0ff */
[----:B------:R-:W-:Y:S02]  /*bf50*/  SEL R2, RZ, 0x1, P0 ;  /* 0x00000001ff027807 */ /* 0x000fe40000000000 */
[----:B------:R-:W-:-:S02]  /*bf60*/  @P0 LOP3.LUT R16, R16, 0x80, RZ, 0xfc, !PT ;  /* 0x0000008010100812 */ /* 0x000fc400078efcff */
[----:B------:R-:W-:Y:S02]  /*bf70*/  ISETP.GE.AND P1, PT, R5, UR4, PT ;  /* 0x0000000405007c0c */ /* 0x000fe4000bf26270 */
[----:B------:R-:W-:Y:S02]  /*bf80*/  LOP3.LUT R16, R16, 0xffffffdf, RZ, 0xc0, !PT ;  /* 0xffffffdf10107812 */ /* 0x000fe400078ec0ff */
[----:B------:R-:W-:Y:S02]  /*bf90*/  ISETP.GE.AND P0, PT, R6, UR4, PT ;  /* 0x0000000406007c0c */ /* 0x000fe4000bf06270 */
[----:B------:R-:W-:Y:S02]  /*bfa0*/  @P3 LOP3.LUT R16, R16, 0x20, RZ, 0xfc, !PT ;  /* 0x0000002010103812 */ /* 0x000fe400078efcff */
[----:B------:R-:W-:Y:S02]  /*bfb0*/  LOP3.LUT R5, R8, 0x100, RZ, 0xfc, !PT ;  /* 0x0000010008057812 */ /* 0x000fe400078efcff */
[----:B------:R-:W-:-:S02]  /*bfc0*/  LOP3.LUT R16, R16, 0xffffffef, RZ, 0xc0, !PT ;  /* 0xffffffef10107812 */ /* 0x000fc400078ec0ff */
[----:B------:R-:W-:Y:S02]  /*bfd0*/  LOP3.LUT R6, R8, 0x140, RZ, 0xfc, !PT ;  /* 0x0000014008067812 */ /* 0x000fe400078efcff */
[----:B------:R-:W-:Y:S02]  /*bfe0*/  LOP3.LUT R2, R3, 0x2, R2, 0xe2, !PT ;  /* 0x0000000203027812 */ /* 0x000fe400078ee202 */
[----:B------:R-:W-:Y:S02]  /*bff0*/  @P2 LOP3.LUT R16, R16, 0x10, RZ, 0xfc, !PT ;  /* 0x0000001010102812 */ /* 0x000fe400078efcff */
[----:B------:R-:W-:Y:S02]  /*c000*/  SEL R3, RZ, 0x4, P3 ;  /* 0x00000004ff037807 */ /* 0x000fe40001800000 */
[----:B------:R-:W-:Y:S02]  /*c010*/  SEL R4, RZ, 0x8, P2 ;  /* 0x00000008ff047807 */ /* 0x000fe40001000000 */
[----:B------:R-:W-:-:S02]  /*c020*/  ISETP.GE.AND P3, PT, R5, UR4, PT ;  /* 0x0000000405007c0c */ /* 0x000fc4000bf66270 */
[----:B------:R-:W-:Y:S01]  /*c030*/  ISETP.GE.AND P2, PT, R6, UR4, PT ;  /* 0x0000000406007c0c */ /* 0x000fe2000bf46270 */
[----:B------:R-:W-:Y:S01]  /*c040*/  ULDC.64 UR4, c[0x0][0x418] ;  /* 0x0001060000047ab9 */ /* 0x000fe20000000a00 */
[----:B------:R-:W-:Y:S01]  /*c050*/  LOP3.LUT R4, R4, R2, R3, 0xfe, !PT ;  /* 0x0000000204047212 */ /* 0x000fe200078efe03 */
[----:B------:R-:W-:Y:S01]  /*c060*/  UISETP.NE.U32.AND UP0, UPT, UR4, URZ, UPT ;  /* 0x0000003f0400728c */ /* 0x000fe2000bf05070 */
[----:B------:R-:W-:Y:S02]  /*c070*/  LOP3.LUT R3, R31, 0x1f8, RZ, 0xc0, !PT ;  /* 0x000001f81f037812 */ /* 0x000fe400078ec0ff */
        /* <DEDUP_REMOVED lines=24> */
[----:B------:R-:W-:-:S02]  /*c200*/  LOP3.LUT R4, R6, R4, R5, 0xfe, !PT ;  /* 0x0000000406047212 */ /* 0x000fc400078efe05 */
[----:B------:R-:W-:Y:S01]  /*c210*/  SEL R9, RZ, 0x80, P0 ;  /* 0x00000080ff097807 */ /* 0x000fe20000000000 */
[----:B------:R-:W-:Y:S01]  /*c220*/  ULEA.HI UR5, UR5, UR4, URZ, 0x6 ;  /* 0x0000000405057291 */ /* 0x000fe2000f8f303f */
[----:B------:R-:W-:Y:S02]  /*c230*/  ISETP.GE.AND P0, PT, R8, UR9, PT ;  /* 0x0000000908007c0c */ /* 0x000fe4000bf06270 */
[----:B------:R-:W-:Y:S01]  /*c240*/  LOP3.LUT R4, R4, R7, RZ, 0xfc, !PT ;  /* 0x0000000704047212 */ /* 0x000fe200078efcff */
[----:B------:R-:W-:Y:S01]  /*c250*/  USHF.R.S32.HI UR40, URZ, 0x6, UR5 ;  /* 0x000000063f287899 */ /* 0x000fe20008011405 */
[----:B------:R-:W-:Y:S02]  /*c260*/  LOP3.LUT R16, R16, 0xfffffffd, RZ, 0xc0, !PT ;  /* 0xfffffffd10107812 */ /* 0x000fe400078ec0ff */
[----:B------:R-:W-:Y:S02]  /*c270*/  LOP3.LUT R32, R4, R9, RZ, 0xfc, !PT ;  /* 0x0000000904207212 */ /* 0x000fe400078efcff */
[----:B------:R-:W-:-:S02]  /*c280*/  @P1 LOP3.LUT R16, R16, 0x2, RZ, 0xfc, !PT ;  /* 0x0000000210101812 */ /* 0x000fc400078efcff */
[----:B------:R-:W-:Y:S02]  /*c290*/  LOP3.LUT R28, R4, 0x40, RZ, 0xc0, !PT ;  /* 0x00000040041c7812 */ /* 0x000fe400078ec0ff */
[----:B------:R-:W-:Y:S02]  /*c2a0*/  LOP3.LUT R26, R32, 0x80, RZ, 0xc0, !PT ;  /* 0x00000080201a7812 */ /* 0x000fe400078ec0ff */
[----:B------:R-:W-:Y:S02]  /*c2b0*/  LOP3.LUT R16, R16, 0xffffefff, RZ, 0xc0, !PT ;  /* 0xffffefff10107812 */ /* 0x000fe400078ec0ff */
[----:B------:R-:W-:Y:S02]  /*c2c0*/  MOV R33, UR10 ;  /* 0x0000000a00217c02 */ /* 0x000fe40008000f00 */
[----:B------:R-:W-:Y:S02]  /*c2d0*/  SHF.R.U32.HI R28, RZ, 0x2, R28 ;  /* 0x00000002ff1c7819 */ /* 0x000fe4000001161c */
[----:B------:R-:W-:-:S02]  /*c2e0*/  SHF.R.U32.HI R26, RZ, 0x3, R26 ;  /* 0x00000003ff1a7819 */ /* 0x000fc4000001161a */
[----:B-1----:R-:W-:-:S07]  /*c2f0*/  @P0 LOP3.LUT R16, R16, 0x1000, RZ, 0xfc, !PT ;  /* 0x0000100010100812 */ /* 0x002fce00078efcff */
.L_x_7356:
        /* <DEDUP_REMOVED lines=22> */
.L_x_7308:
[----:B------:R-:W-:Y:S01]  /*c460*/  ULDC UR8, c[0x0][0xc54] ;  /* 0x0003150000087ab9 */ /* 0x000fe20000000800 */
[----:B------:R-:W-:Y:S01]  /*c470*/  UMOV UR6, UR7 ;  /* 0x0000000700067c82 */ /* 0x000fe20008000000 */
[----:B------:R-:W-:-:S11]  /*c480*/  UISETP.NE.AND UP0, UPT, UR8, 0x1, UPT ;  /* 0x000000010800788c */ /* 0x000fd6000bf05270 */
[----:B------:R-:W-:Y:S02]  /*c490*/  @UP0 ULDC.64 UR10, c[0x0][0xc58] ;  /* 0x00031600000a0ab9 */ /* 0x000fe40000000a00 */
[----:B------:R-:W-:-:S04]  /*c4a0*/  UIMAD.WIDE.U32 UR4, UR7, UR10, URZ ;  /* 0x0000000a070472a5 */ /* 0x000fc8000f8e003f */
[----:B------:R-:W-:-:S04]  /*c4b0*/  @UP0 USHF.R.U32.HI UR6, URZ, UR11, UR5 ;  /* 0x0000000b3f060299 */ /* 0x000fc80008011605 */
[----:B------:R-:W-:-:S12]  /*c4c0*/  UIMAD UR4, UR6, UR8, URZ ;  /* 0x00000008060472a4 */ /* 0x000fd8000f8e023f */
.L_x_7309:
        /* <DEDUP_REMOVED lines=34> */
[----:B------:R-:W-:-:S04]  /*c6f0*/  USHF.R.S32.HI UR4, URZ, 0x1f, UR6 ;  /* 0x0000001f3f047899 */ /* 0x000fc80008011406 */
[----:B------:R-:W-:-:S04]  /*c700*/  ULEA.HI UR4, UR4, UR6, URZ, 0x6 ;  /* 0x0000000604047291 */ /* 0x000fc8000f8f303f */
[----:B------:R-:W-:-:S04]  /*c710*/  USHF.R.S32.HI UR4, URZ, 0x6, UR4 ;  /* 0x000000063f047899 */ /* 0x000fc80008011404 */
        /* <DEDUP_REMOVED lines=21> */
.L_x_7311:
        /* <DEDUP_REMOVED lines=19> */
[----:B0----5:R-:W-:Y:S05]  /*c9a0*/  CALL.ABS.NOINC R2 ;  /* 0x0000000002007343 */ /* 0x021fea0003c00000 */
.L_x_7314:
[----:B------:R-:W-:Y:S05]  /*c9b0*/  BSYNC B6 ;  /* 0x0000000000067941 */ /* 0x000fea0003800000 */
.L_x_7313:
        /* <DEDUP_REMOVED lines=20> */
.L_x_7317:
[----:B------:R0:W1:Y:S01]  /*cb00*/  LDC.64 R2, c[0x4][R19] ;  /* 0x0100000013027b82 */ /* 0x0000620000000a00 */
[----:B------:R-:W-:Y:S01]  /*cb10*/  ULDC.64 UR6, c[0x4][0xf0] ;  /* 0x01003c0000067ab9 */ /* 0x000fe20000000a00 */
[----:B------:R-:W-:Y:S01]  /*cb20*/  ULDC.64 UR8, c[0x4][0xf8] ;  /* 0x01003e0000087ab9 */ /* 0x000fe20000000a00 */
[----:B------:R-:W-:Y:S01]  /*cb30*/  ULDC.64 UR4, c[0x4][0x50] ;  /* 0x0100140000047ab9 */ /* 0x000fe20000000a00 */
[----:B------:R-:W-:Y:S01]  /*cb40*/  MOV R4, UR6 ;  /* 0x0000000600047c02 */ /* 0x000fe20008000f00 */
[----:B------:R-:W-:Y:S01]  /*cb50*/  IMAD.U32 R5, RZ, RZ, UR7 ;  /* 0x00000007ff057e24 */ /* 0x000fe2000f8e00ff */
[----:B------:R-:W-:Y:S01]  /*cb60*/  MOV R12, 0x1 ;  /* 0x00000001000c7802 */ /* 0x000fe20000000f00 */
[----:B------:R-:W-:Y:S02]  /*cb70*/  IMAD.U32 R6, RZ, RZ, UR8 ;  /* 0x00000008ff067e24 */ /* 0x000fe4000f8e00ff */
[----:B------:R-:W-:Y:S02]  /*cb80*/  IMAD.U32 R7, RZ, RZ, UR9 ;  /* 0x00000009ff077e24 */ /* 0x000fe4000f8e00ff */
[----:B------:R-:W-:-:S02]  /*cb90*/  IMAD.U32 R10, RZ, RZ, UR4 ;  /* 0x00000004ff0a7e24 */ /* 0x000fc4000f8e00ff */
[----:B------:R-:W-:Y:S02]  /*cba0*/  IMAD.U32 R11, RZ, RZ, UR5 ;  /* 0x00000005ff0b7e24 */ /* 0x000fe4000f8e00ff */
[----:B------:R-:W-:Y:S02]  /*cbb0*/  IMAD.MOV.U32 R8, RZ, RZ, 0x70 ;  /* 0x00000070ff087424 */ /* 0x000fe400078e00ff */
[----:B0-----:R-:W-:-:S07]  /*cbc0*/  IMAD.MOV.U32 R13, RZ, RZ, RZ ;  /* 0x000000ffff0d7224 */ /* 0x001fce00078e00ff */
[----:B------:R-:W-:-:S07]  /*cbd0*/  LEPC R20, `(.L_x_7316) ;  /* 0x000000001014794e */ /* 0x000fce0000000000 */
[----:B-1----:R-:W-:Y:S05]  /*cbe0*/  CALL.ABS.NOINC R2 ;  /* 0x0000000002007343 */ /* 0x002fea0003c00000 */
.L_x_7316:
[----:B------:R-:W-:Y:S05]  /*cbf0*/  BSYNC B6 ;  /* 0x0000000000067941 */ /* 0x000fea0003800000 */
.L_x_7315:
        /* <DEDUP_REMOVED lines=12> */
[----:B------:R-:W-:Y:S01]  /*ccc0*/  IMAD.U32 R27, RZ, RZ, UR44 ;  /* 0x0000002cff1b7e24 */ /* 0x000fe2000f8e00ff */
[----:B------:R-:W-:Y:S01]  /*ccd0*/  UMOV UR5, 0xffffffff ;  /* 0xffffffff00057882 */ /* 0x000fe20000000000 */
[----:B------:R-:W-:-:S03]  /*cce0*/  IMAD.U32 R19, RZ, RZ, UR4 ;  /* 0x00000004ff137e24 */ /* 0x000fc6000f8e00ff */
[----:B------:R-:W-:Y:S01]  /*ccf0*/  LEA R27, R27, 0xffffffc0, 0x6 ;  /* 0xffffffc01b1b7811 */ /* 0x000fe200078e30ff */
[----:B------:R-:W-:Y:S06]  /*cd00*/  BRA.DIV UR5, `(.L_x_7318) ;  /* 0x00000032058c7947 */ /* 0x000fec000b800000 */
.L_x_7373:
        /* <DEDUP_REMOVED lines=8> */
[----:B--2---:R-:W-:-:S04]  /*cd90*/  SHF.L.U32 R8, R8, 0x4, RZ ;  /* 0x0000000408087819 */ /* 0x004fc800000006ff */
        /* <DEDUP_REMOVED lines=18> */
[----:B------:R-:W-:Y:S01]  /*cec0*/  IMAD.U32 R2, RZ, RZ, UR46 ;  /* 0x0000002eff027e24 */ /* 0x000fe2000f8e00ff */
[----:B------:R-:W-:-:S03]  /*ced0*/  IADD3 R0, -R9, RZ, RZ ;  /* 0x000000ff09007210 */ /* 0x000fc60007ffe1ff */
        /* <DEDUP_REMOVED lines=13> */
.L_x_7319:
[----:B------:R-:W-:Y:S01]  /*cfb0*/  IMAD R25, R18, 0x8, R17 ;  /* 0x0000000812197824 */ /* 0x000fe200078e0211 */
[----:B------:R-:W-:Y:S01]  /*cfc0*/  SHF.L.U32 R0, R22, 0x1f, RZ ;  /* 0x0000001f16007819 */ /* 0x000fe200000006ff */
[----:B------:R-:W-:Y:S03]  /*cfd0*/  BSSY B0, `(.L_x_7320) ;  /* 0x0000003000007945 */ /* 0x000fe60003800000 */
[----:B------:R-:W0:Y:S02]  /*cfe0*/  SYNCS.PHASECHK.TRANS64.TRYWAIT P0, [R25+URZ+0x28c40], R0 ;  /* 0x028c4000190075a7 */ /* 0x000e24000800017f */
[----:B0-----:R-:W-:Y:S05]  /*cff0*/  @!P0 BRA `(.L_x_7321) ;  /* 0x0000002c00fc8947 */ /* 0x001fea0003800000 */
.L_x_7374:
[----:B------:R-:W-:Y:S05]  /*d000*/  BSYNC B0 ;  /* 0x0000000000007941 */ /* 0x000fea0003800000 */
.L_x_7320:
        /* <DEDUP_REMOVED lines=12> */
[----:B------:R-:W-:Y:S01]  /*d0d0*/  IMAD R5, R4, UR4, RZ ;  /* 0x0000000404057c24 */ /* 0x000fe2000f8e02ff */
[----:B0-----:R-:W-:Y:S01]  /*d0e0*/  LEA R4, R18, R31, 0xc ;  /* 0x0000001f12047211 */ /* 0x001fe200078e60ff */
        /* <DEDUP_REMOVED lines=11> */
[----:B-1----:R-:W-:Y:S02]  /*d1a0*/  IMAD.SHL.U32 R6, R6, 0x8, RZ ;  /* 0x0000000806067824 */ /* 0x002fe400078e00ff */
[----:B------:R-:W-:Y:S02]  /*d1b0*/  LEA.HI.X R5, R2, UR5, R5, 0x1, P0 ;  /* 0x0000000502057c11 */ /* 0x000fe400080f0c05 */
[----:B------:R-:W-:Y:S02]  /*d1c0*/  ISETP.GE.AND P0, PT, R27, 0x1, PT ;  /* 0x000000011b00780c */ /* 0x000fe40003f06270 */
[----:B------:R-:W-:Y:S01]  /*d1d0*/  LOP3.LUT R6, R6, 0x38, RZ, 0xc0, !PT ;  /* 0x0000003806067812 */ /* 0x000fe200078ec0ff */
[----:B------:R-:W-:Y:S10]  /*d1e0*/  BRA.DIV UR4, `(.L_x_7322) ;  /* 0x0000002e04947947 */ /* 0x000ff4000b800000 */
        /* <DEDUP_REMOVED lines=12> */
[----:B-1----:R-:W-:Y:S01]  /*d2b0*/  @P0 IMAD.X R3, RZ, RZ, R2, P1 ;  /* 0x000000ffff030224 */ /* 0x002fe200008e0602 */
[----:B------:R-:W-:Y:S02]  /*d2c0*/  @P0 MOV R2, R14 ;  /* 0x0000000e00020202 */ /* 0x000fe40000000f00 */
        /* <DEDUP_REMOVED lines=11> */
.L_x_7384:
        /* <DEDUP_REMOVED lines=10> */
.L_x_7323:
        /* <DEDUP_REMOVED lines=11> */
.L_x_7324:
[----:B------:R-:W-:Y:S01]  /*d4d0*/  IADD3 R0, R17, 0x20400, RZ ;  /* 0x0002040011007810 */ /* 0x000fe20007ffe0ff */
        /* <DEDUP_REMOVED lines=22> */
.L_x_7326:
[----:B------:R-:W-:Y:S05]  /*d640*/  BSYNC B6 ;  /* 0x0000000000067941 */ /* 0x000fea0003800000 */
.L_x_7325:
[----:B------:R2:W5:Y:S01]  /*d650*/  LDL R8, [R1+0x8] ;  /* 0x0000080001087983 */ /* 0x0005620000100800 */
[----:B------:R-:W-:Y:S01]  /*d660*/  UISETP.NE.AND UP0, UPT, UR47, URZ, UPT ;  /* 0x0000003f2f00728c */ /* 0x000fe2000bf05270 */
[----:B------:R-:W-:Y:S01]  /*d670*/  IMAD.U32 R0, RZ, RZ, UR43 ;  /* 0x0000002bff007e24 */ /* 0x000fe2000f8e00ff */
[----:B------:R-:W-:Y:S01]  /*d680*/  LOP3.LUT P5, RZ, R16, 0x1000, RZ, 0xc0, !PT ;  /* 0x0000100010ff7812 */ /* 0x000fe200078ac0ff */
[----:B0-----:R-:W0:Y:S01]  /*d690*/  S2R R2, SR_TID.X ;  /* 0x0000000000027919 */ /* 0x001e220000002100 */
[----:B------:R-:W-:Y:S01]  /*d6a0*/  R2UR UR6, R23 ;  /* 0x00000000170672ca */ /* 0x000fe200000e0000 */
[----:B------:R-:W-:Y:S01]  /*d6b0*/  ULDC.64 UR8, c[0x0][0x2d8] ;  /* 0x0000b60000087ab9 */ /* 0x000fe20000000a00 */
[----:B------:R-:W-:-:S05]  /*d6c0*/  PLOP3.LUT P0, PT, PT, PT, UP0, 0x80, 0x0 ;  /* 0x000000000000781c */ /* 0x000fca0003f0f008 */
[----:B------:R-:W-:Y:S01]  /*d6d0*/  @UP0 ULDC UR4, c[0x0][0x44c] ;  /* 0x0001130000040ab9 */ /* 0x000fe20000000800 */
[----:B0-----:R-:W-:-:S05]  /*d6e0*/  IMAD.SHL.U32 R2, R2, 0x10, RZ ;  /* 0x0000001002027824 */ /* 0x001fca00078e00ff */
[----:B------:R-:W-:-:S05]  /*d6f0*/  LOP3.LUT R2, R36, 0x70, R2, 0xf8, !PT ;  /* 0x0000007024027812 */ /* 0x000fca00078ef802 */
[----:B------:R-:W-:-:S04]  /*d700*/  IMAD R0, R0, 0x40, R2 ;  /* 0x0000004000007824 */ /* 0x000fc800078e0202 */
        /* <DEDUP_REMOVED lines=8> */
[----:B------:R-:W-:Y:S01]  /*d790*/  UIMAD UR7, UR7, UR9, UR6 ;  /* 0x00000009070772a4 */ /* 0x000fe2000f8e0206 */
[----:B------:R-:W0:Y:S01]  /*d7a0*/  S2R R10, SR_TID.X ;  /* 0x00000000000a7919 */ /* 0x000e220000002100 */
[----:B------:R-:W-:Y:S01]  /*d7b0*/  USHF.R.S32.HI UR6, URZ, 0x1f, UR42 ;  /* 0x0000001f3f067899 */ /* 0x000fe2000801142a */
[----:B------:R-:W-:-:S09]  /*d7c0*/  IADD3 R5, -R2, RZ, RZ ;  /* 0x000000ff02057210 */ /* 0x000fd20007ffe1ff */
        /* <DEDUP_REMOVED lines=25> */
[----:B0-----:R-:W-:-:S03]  /*d960*/  IMAD.SHL.U32 R10, R10, 0x8, RZ ;  /* 0x000000080a0a7824 */ /* 0x001fc600078e00ff */
[----:B------:R-:W-:Y:S02]  /*d970*/  LEA.HI.X R5, R2, UR5, R5, 0x1, P0 ;  /* 0x0000000502057c11 */ /* 0x000fe400080f0c05 */
[----:B------:R-:W-:Y:S01]  /*d980*/  LOP3.LUT R10, R10, 0x38, RZ, 0xc0, !PT ;  /* 0x000000380a0a7812 */ /* 0x000fe200078ec0ff */
[----:B--2---:R-:W-:Y:S06]  /*d990*/  BRA.DIV UR4, `(.L_x_7327) ;  /* 0x0000002a04d07947 */ /* 0x004fec000b800000 */
[----:B------:R-:W0:Y:S01]  /*d9a0*/  SHFL.IDX PT, R14, R0, RZ, 0x181f ;  /* 0x00181fff000e7589 */ /* 0x000e2200000e0000 */
[----:B------:R-:W-:-:S03]  /*d9b0*/  IMAD.U32 R3, RZ, RZ, UR43 ;  /* 0x0000002bff037e24 */ /* 0x000fc6000f8e00ff */
[----:B------:R-:W2:Y:S01]  /*d9c0*/  SHFL.IDX PT, R2, R5, RZ, 0x181f ;  /* 0x00181fff05027589 */ /* 0x000ea200000e0000 */
[----:B------:R-:W-:-:S04]  /*d9d0*/  IMAD R4, R3, 0x40, R36 ;  /* 0x0000004003047824 */ /* 0x000fc800078e0224 */
[C---:B------:R-:W-:Y:S01]  /*d9e0*/  VIADD R6, R4.reuse, 0x10 ;  /* 0x0000001004067836 */ /* 0x040fe20000000000 */
[----:B------:R-:W-:-:S13]  /*d9f0*/  ISETP.GE.AND P0, PT, R4, UR37, PT ;  /* 0x0000002504007c0c */ /* 0x000fda000bf06270 */
[----:B0-----:R-:W-:-:S04]  /*da00*/  @!P0 LEA R14, P1, R10, R14, 0x1 ;  /* 0x0000000e0a0e8211 */ /* 0x001fc800078208ff */
[----:B--2---:R-:W-:Y:S01]  /*da10*/  @!P0 IADD3.X R3, RZ, R2, RZ, P1, !PT ;  /* 0x00000002ff038210 */ /* 0x004fe20000ffe4ff */
[----:B------:R-:W-:Y:S02]  /*da20*/  @!P0 IMAD.MOV.U32 R2, RZ, RZ, R14 ;  /* 0x000000ffff028224 */ /* 0x000fe400078e000e */
[----:B------:R-:W0:Y:S04]  /*da30*/  SHFL.IDX PT, R14, R0, 0x1, 0x181f ;  /* 0x00381f00000e7f89 */ /* 0x000e2800000e0000 */
[----:B-----5:R2:W-:Y:S01]  /*da40*/  @!P0 LDGSTS.E.BYPASS.LTC128B.128 [R8+0x20400], desc[UR50][R2.64], !P5 ;  /* 0x2040000002088fae */ /* 0x0205e2000e901d72 */
[----:B------:R-:W-:Y:S01]  /*da50*/  ISETP.GE.AND P0, PT, R6, UR37, PT ;  /* 0x0000002506007c0c */ /* 0x000fe2000bf06270 */
[----:B------:R-:W-:Y:S02]  /*da60*/  VIADD R6, R4, 0x20 ;  /* 0x0000002004067836 */ /* 0x000fe40000000000 */
        /* <DEDUP_REMOVED lines=10> */
[----:B--2---:R-:W-:Y:S01]  /*db10*/  @!P0 IMAD.X R3, RZ, RZ, R2, P1 ;  /* 0x000000ffff038224 */ /* 0x004fe200008e0602 */
[----:B------:R-:W-:Y:S02]  /*db20*/  @!P0 MOV R2, R14 ;  /* 0x0000000e00028202 */ /* 0x000fe40000000f00 */
[----:B------:R0:W2:Y:S04]  /*db30*/  SHFL.IDX PT, R14, R0, 0x3, 0x181f ;  /* 0x00781f00000e7f89 */ /* 0x0000a800000e0000 */
[----:B---3--:R0:W-:Y:S02]  /*db40*/  @!P0 LDGSTS.E.BYPASS.LTC128B.128 [R8+0x21400], desc[UR50][R2.64], !P5 ;  /* 0x2140000002088fae */ /* 0x0081e4000e901d72 */
.L_x_7393:
        /* <DEDUP_REMOVED lines=10> */
.L_x_7328:
        /* <DEDUP_REMOVED lines=18> */
.L_x_7394:
[----:B------:R-:W-:Y:S05]  /*dd10*/  BSYNC B0 ;  /* 0x0000000000007941 */ /* 0x000fea0003800000 */
.L_x_7329:
[----:B------:R-:W-:-:S05]  /*dd20*/  IMAD.U32 R2, RZ, RZ, UR46 ;  /* 0x0000002eff027e24 */ /* 0x000fca000f8e00ff */
[----:B------:R-:W-:-:S13]  /*dd30*/  ISETP.NE.AND P0, PT, R2, 0x3, PT ;  /* 0x000000030200780c */ /* 0x000fda0003f05270 */
[----:B------:R-:W-:Y:S05]  /*dd40*/  @!P0 BRA `(.L_x_7331) ;  /* 0x0000000000048947 */ /* 0x000fea0003800000 */
[----:B------:R-:W-:Y:S01]  /*dd50*/  BPT.TRAP 0x1 ;  /* 0x000000040000795c */ /* 0x000fe20000300000 */
.L_x_7331:
[----:B0-----:R-:W-:Y:S01]  /*dd60*/  SHF.L.U32 R0, R22, 0x1f, RZ ;  /* 0x0000001f16007819 */ /* 0x001fe200000006ff */
[----:B------:R-:W-:Y:S03]  /*dd70*/  BSSY B0, `(.L_x_7332) ;  /* 0x0000003000007945 */ /* 0x000fe60003800000 */
[----:B------:R-:W0:Y:S02]  /*dd80*/  SYNCS.PHASECHK.TRANS64.TRYWAIT P0, [R25+URZ+0x28c60], R0 ;  /* 0x028c6000190075a7 */ /* 0x000e24000800017f */
[----:B0-----:R-:W-:Y:S05]  /*dd90*/  @!P0 BRA `(.L_x_7333) ;  /* 0x0000002c00008947 */ /* 0x001fea0003800000 */
.L_x_7395:
[----:B------:R-:W-:Y:S05]  /*dda0*/  BSYNC B0 ;  /* 0x0000000000007941 */ /* 0x000fea0003800000 */
.L_x_7332:
        /* <DEDUP_REMOVED lines=67> */
[----:B--2---:R-:W-:Y:S02]  /*e1e0*/  IADD3.X R3, RZ, R3, RZ, P6, !PT ;  /* 0x00000003ff037210 */ /* 0x004fe400037fe4ff */
        /* <DEDUP_REMOVED lines=39> */
.L_x_7405:
        /* <DEDUP_REMOVED lines=25> */
.L_x_7335:
        /* <DEDUP_REMOVED lines=11> */
.L_x_7336:
[----:B------:R-:W-:Y:S01]  /*e6a0*/  UISETP.GE.AND UP0, UPT, UR44, 0x2, UPT ;  /* 0x000000022c00788c */ /* 0x000fe2000bf06270 */
[----:B------:R0:W-:Y:S05]  /*e6b0*/  SYNCS.ARRIVE.TRANS64.A1T0 RZ, [R25+URZ+0x28c50], RZ ;  /* 0x028c50ff19ff79a7 */ /* 0x0001ea000810003f */
[----:B------:R-:W-:-:S13]  /*e6c0*/  PLOP3.LUT P0, PT, PT, PT, UP0, 0x40, 0x0 ;  /* 0x000000000000781c */ /* 0x000fda0003f0e808 */
[----:B0-----:R-:W-:Y:S05]  /*e6d0*/  @P0 BRA `(.L_x_7337) ;  /* 0x0000000c009c0947 */ /* 0x001fea0003800000 */
[----:B------:R-:W-:Y:S01]  /*e6e0*/  UIADD3 UR4, UR44, -0x2, URZ ;  /* 0xfffffffe2c047890 */ /* 0x000fe2000fffe03f */
[----:B------:R-:W-:Y:S05]  /*e6f0*/  BSSY B0, `(.L_x_7337) ;  /* 0x00000e5000007945 */ /* 0x000fea0003800000 */
[----:B------:R-:W-:-:S07]  /*e700*/  IMAD.U32 R9, RZ, RZ, UR4 ;  /* 0x00000004ff097e24 */ /* 0x000fce000f8e00ff */
.L_x_7350:
        /* <DEDUP_REMOVED lines=8> */
[C---:B------:R-:W-:Y:S02]  /*e790*/  ISETP.GT.U32.AND P1, PT, R2.reuse, 0x3f, PT ;  /* 0x0000003f0200780c */ /* 0x040fe40003f24070 */
[----:B------:R-:W-:-:S05]  /*e7a0*/  IADD3 R8, R2, R8, RZ ;  /* 0x0000000802087210 */ /* 0x000fca0007ffe0ff */
        /* <DEDUP_REMOVED lines=8> */
[----:B------:R-:W-:Y:S02]  /*e830*/  @!P1 IMAD R5, R24, R5, R2 ;  /* 0x0000000518059224 */ /* 0x000fe400078e0202 */
[----:B------:R-:W-:-:S04]  /*e840*/  @!P1 IMAD.MOV.U32 R2, RZ, RZ, R10 ;  /* 0x000000ffff029224 */ /* 0x000fc800078e000a */
[----:B------:R-:W-:-:S04]  /*e850*/  @!P1 IMAD.WIDE.U32 R2, R24, R4, R2 ;  /* 0x0000000418029225 */ /* 0x000fc800078e0002 */
[----:B------:R-:W-:Y:S02]  /*e860*/  @!P1 IMAD.IADD R3, R5, 0x1, R3 ;  /* 0x0000000105039824 */ /* 0x000fe400078e0203 */
[----:B------:R-:W-:Y:S01]  /*e870*/  IMAD.MOV.U32 R4, RZ, RZ, RZ ;  /* 0x000000ffff047224 */ /* 0x000fe200078e00ff */
[C---:B0-----:R-:W-:Y:S02]  /*e880*/  @!P1 LEA R6, P0, R2.reuse, R6, 0x2 ;  /* 0x0000000602069211 */ /* 0x041fe400078010ff */
[----:B------:R-:W-:Y:S02]  /*e890*/  MOV R11, UR46 ;  /* 0x0000002e000b7c02 */ /* 0x000fe40008000f00 */
        /* <DEDUP_REMOVED lines=13> */
[----:B------:R-:W-:Y:S01]  /*e970*/  ISETP.GT.AND P3, PT, R2, RZ, PT ;  /* 0x000000ff0200720c */ /* 0x000fe20003f64270 */
[----:B0-----:R-:W-:-:S12]  /*e980*/  @!P1 BRA `(.L_x_7338) ;  /* 0x0000000000049947 */ /* 0x001fd80003800000 */
[----:B------:R-:W-:Y:S01]  /*e990*/  BPT.TRAP 0x1 ;  /* 0x000000040000795c */ /* 0x000fe20000300000 */
.L_x_7338:
[----:B------:R-:W-:Y:S01]  /*e9a0*/  IMAD R8, R18, 0x8, R17 ;  /* 0x0000000812087824 */ /* 0x000fe200078e0211 */
[----:B------:R-:W-:Y:S01]  /*e9b0*/  SHF.L.U32 R20, R22, 0x1f, RZ ;  /* 0x0000001f16147819 */ /* 0x000fe200000006ff */
[----:B------:R-:W-:Y:S01]  /*e9c0*/  BSSY B1, `(.L_x_7339) ;  /* 0x0000004000017945 */ /* 0x000fe20003800000 */
[----:B------:R-:W-:Y:S02]  /*e9d0*/  SHF.R.S32.HI R7, RZ, 0x1f, R5 ;  /* 0x0000001fff077819 */ /* 0x000fe40000011405 */
[----:B------:R-:W0:Y:S02]  /*e9e0*/  SYNCS.PHASECHK.TRANS64.TRYWAIT P0, [R8+URZ+0x28c40], R20 ;  /* 0x028c4014080075a7 */ /* 0x000e24000800017f */
[----:B0-----:R-:W-:Y:S05]  /*e9f0*/  @!P0 BRA `(.L_x_7340) ;  /* 0x0000002800048947 */ /* 0x001fea0003800000 */
.L_x_7406:
[----:B------:R-:W-:Y:S05]  /*ea00*/  BSYNC B1 ;  /* 0x0000000000017941 */ /* 0x000fea0003800000 */
.L_x_7339:
        /* <DEDUP_REMOVED lines=14> */
[C---:B------:R-:W-:Y:S01]  /*eaf0*/  IMAD R27, R19.reuse, UR5, R6 ;  /* 0x00000005131b7c24 */ /* 0x040fe2000f8e0206 */
[----:B------:R-:W-:Y:S01]  /*eb00*/  LEA R6, R18, R31, 0xc ;  /* 0x0000001f12067211 */ /* 0x000fe200078e60ff */
[----:B------:R-:W-:Y:S01]  /*eb10*/  IMAD.WIDE.U32 R2, R19, UR4, R2 ;  /* 0x0000000413027c25 */ /* 0x000fe2000f8e0002 */
[----:B------:R-:W-:-:S03]  /*eb20*/  ULDC.64 UR4, c[0x0][0x2e8] ;  /* 0x0000ba0000047ab9 */ /* 0x000fc60000000a00 */
[----:B------:R-:W-:Y:S01]  /*eb30*/  IMAD.IADD R27, R27, 0x1, R3 ;  /* 0x000000011b1b7824 */ /* 0x000fe200078e0203 */
[----:B------:R-:W-:Y:S01]  /*eb40*/  LEA R21, P0, R2, UR4, 0x1 ;  /* 0x0000000402157c11 */ /* 0x000fe2000f8008ff */
[----:B------:R-:W-:-:S03]  /*eb50*/  UMOV UR4, 0xffffffff ;  /* 0xffffffff00047882 */ /* 0x000fc60000000000 */
        /* <DEDUP_REMOVED lines=11> */
[----:B------:R-:W2:Y:S02]  /*ec10*/  SHFL.IDX PT, R14, R21, 0x2, 0x181f ;  /* 0x00581f00150e7f89 */ /* 0x000ea400000e0000 */
[----:B-1----:R-:W-:-:S05]  /*ec20*/  IMAD.X R3, RZ, RZ, R3, P0 ;  /* 0x000000ffff037224 */ /* 0x002fca00000e0603 */
[----:B------:R1:W-:Y:S04]  /*ec30*/  LDGSTS.E.BYPASS.LTC128B.128 [R25+0x22c00], desc[UR50][R2.64], !P1 ;  /* 0x22c0000002197fae */ /* 0x0003e8000c901d72 */
[----:B-1----:R-:W1:Y:S01]  /*ec40*/  SHFL.IDX PT, R3, R27, 0x2, 0x181f ;  /* 0x00581f001b037f89 */ /* 0x002e6200000e0000 */
[----:B--2---:R-:W-:-:S03]  /*ec50*/  IADD3 R2, P0, R14, R0, RZ ;  /* 0x000000000e027210 */ /* 0x004fc60007f1e0ff */
[----:B------:R2:W3:Y:S04]  /*ec60*/  SHFL.IDX PT, R14, R21, 0x3, 0x181f ;  /* 0x00781f00150e7f89 */ /* 0x0004e800000e0000 */
[----:B------:R-:W4:Y:S01]  /*ec70*/  SHFL.IDX PT, R27, R27, 0x3, 0x181f ;  /* 0x00781f001b1b7f89 */ /* 0x000f2200000e0000 */
[----:B-1----:R-:W-:-:S05]  /*ec80*/  IMAD.X R3, RZ, RZ, R3, P0 ;  /* 0x000000ffff037224 */ /* 0x002fca00000e0603 */
[----:B---3--:R2:W-:Y:S02]  /*ec90*/  LDGSTS.E.BYPASS.LTC128B.128 [R25+0x23400], desc[UR50][R2.64], !P1 ;  /* 0x2340000002197fae */ /* 0x0085e4000c901d72 */
.L_x_7416:
        /* <DEDUP_REMOVED lines=8> */
.L_x_7342:
        /* <DEDUP_REMOVED lines=11> */
.L_x_7343:
[----:B------:R1:W-:Y:S01]  /*edd0*/  SYNCS.ARRIVE.TRANS64.A1T0 RZ, [R8+URZ+0x28c30], RZ ;  /* 0x028c30ff08ff79a7 */ /* 0x0003e2000810003f */
[----:B------:R-:W-:Y:S05]  /*ede0*/  @!P2 BRA `(.L_x_7344) ;  /* 0x000000000004a947 */ /* 0x000fea0003800000 */
[----:B------:R-:W-:Y:S01]  /*edf0*/  BPT.TRAP 0x1 ;  /* 0x000000040000795c */ /* 0x000fe20000300000 */
.L_x_7344:
[----:B------:R-:W2:Y:S01]  /*ee00*/  SYNCS.PHASECHK.TRANS64.TRYWAIT P0, [R8+URZ+0x28c60], R20 ;  /* 0x028c6014080075a7 */ /* 0x000ea2000800017f */
[----:B------:R-:W-:Y:S04]  /*ee10*/  BSSY B1, `(.L_x_7345) ;  /* 0x0000002000017945 */ /* 0x000fe80003800000 */
[----:B--2---:R-:W-:Y:S05]  /*ee20*/  @!P0 BRA `(.L_x_7346) ;  /* 0x0000002800188947 */ /* 0x004fea0003800000 */
.L_x_7417:
[----:B------:R-:W-:Y:S05]  /*ee30*/  BSYNC B1 ;  /* 0x0000000000017941 */ /* 0x000fea0003800000 */
.L_x_7345:
        /* <DEDUP_REMOVED lines=8> */
[----:B------:R-:W-:Y:S01]  /*eec0*/  IMAD R5, R10, UR4, RZ ;  /* 0x000000040a057c24 */ /* 0x000fe2000f8e02ff */
[----:B------:R-:W-:-:S03]  /*eed0*/  IADD3 R3, R3, R7, RZ ;  /* 0x0000000703037210 */ /* 0x000fc60007ffe0ff */
        /* <DEDUP_REMOVED lines=11> */
[----:B0-2---:R-:W-:Y:S01]  /*ef90*/  LEA.HI.X R20, R2, UR5, R3, 0x1, P0 ;  /* 0x0000000502147c11 */ /* 0x005fe200080f0c03 */
[----:B------:R-:W-:Y:S06]  /*efa0*/  BRA.DIV UR4, `(.L_x_7347) ;  /* 0x0000002604cc7947 */ /* 0x000fec000b800000 */
        /* <DEDUP_REMOVED lines=53> */
.L_x_7427:
[----:B--2---:R-:W-:Y:S02]  /*f300*/  P2R R4, PR, RZ, 0x2 ;  /* 0x00000002ff047803 */ /* 0x004fe40000000000 */
[----:B------:R-:W-:Y:S02]  /*f310*/  LOP3.LUT P1, RZ, R16, 0x80, RZ, 0xc0, !PT ;  /* 0x0000008010ff7812 */ /* 0x000fe4000782c0ff */
[----:B------:R-:W-:Y:S02]  /*f320*/  IADD3 R2, P2, R14, R0, RZ ;  /* 0x000000000e027210 */ /* 0x000fe40007f5e0ff */
[----:B------:R-:W-:Y:S02]  /*f330*/  P2R R5, PR, RZ, 0x8 ;  /* 0x00000008ff057803 */ /* 0x000fe40000000000 */
[----:B------:R-:W-:Y:S02]  /*f340*/  LOP3.LUT P3, RZ, R16, 0x40, RZ, 0xc0, !PT ;  /* 0x0000004010ff7812 */ /* 0x000fe4000786c0ff */
[----:B------:R-:W-:-:S02]  /*f350*/  IADD3.X R3, RZ, R20, RZ, P2, !PT ;  /* 0x00000014ff037210 */ /* 0x000fc400017fe4ff */
[C---:B------:R-:W-:Y:S02]  /*f360*/  LOP3.LUT P2, RZ, R16.reuse, 0x20, RZ, 0xc0, !PT ;  /* 0x0000002010ff7812 */ /* 0x040fe4000784c0ff */
[----:B------:R-:W-:Y:S01]  /*f370*/  LOP3.LUT P6, RZ, R16, 0x10, RZ, 0xc0, !PT ;  /* 0x0000001010ff7812 */ /* 0x000fe200078cc0ff */
        /* <DEDUP_REMOVED lines=15> */
.L_x_7348:
        /* <DEDUP_REMOVED lines=11> */
.L_x_7349:
[----:B------:R0:W-:Y:S01]  /*f520*/  SYNCS.ARRIVE.TRANS64.A1T0 RZ, [R8+URZ+0x28c50], RZ ;  /* 0x028c50ff08ff79a7 */ /* 0x0001e2000810003f */
[----:B------:R-:W-:Y:S05]  /*f530*/  @P3 BRA `(.L_x_7350) ;  /* 0xfffffff000743947 */ /* 0x000fea000383ffff */
[----:B------:R-:W-:Y:S05]  /*f540*/  BSYNC B0 ;  /* 0x0000000000007941 */ /* 0x000fea0003800000 */
.L_x_7337:
        /* <DEDUP_REMOVED lines=21> */
.L_x_7352:
[----:B------:R-:W-:Y:S05]  /*f6a0*/  BSYNC B0 ;  /* 0x0000000000007941 */ /* 0x000fea0003800000 */
.L_x_7351:
[----:B------:R-:W-:-:S07]  /*f6b0*/  LOP3.LUT R22, R22, R5, RZ, 0x3c, !PT ;  /* 0x0000000516167212 */ /* 0x000fce00078e3cff */
.L_x_7312:
[----:B------:R-:W-:Y:S05]  /*f6c0*/  BSYNC B7 ;  /* 0x0000000000077941 */ /* 0x000fea0003800000 */
.L_x_7310:
        /* <DEDUP_REMOVED lines=11> */
.L_x_7353:
[----:B------:R-:W-:-:S03]  /*f780*/  UMOV UR4, 0xffffffff ;  /* 0xffffffff00047882 */ /* 0x000fc60000000000 */
[----:B------:R-:W-:Y:S05]  /*f790*/  BRA.DIV UR4, `(.L_x_7355) ;  /* 0x0000002604a07947 */ /* 0x000fea000b800000 */
[----:B------:R2:W3:Y:S02]  /*f7a0*/  SHFL.IDX PT, R14, R33, RZ, 0x1f ;  /* 0x00001fff210e7589 */ /* 0x0004e400000e0000 */
.L_x_7430:
[----:B------:R-:W4:Y:S01]  /*f7b0*/  @!P1 S2R R3, SR_CgaCtaId ;  /* 0x0000000000039919 */ /* 0x000f220000008800 */
[----:B------:R-:W-:Y:S05]  /*f7c0*/  WARPSYNC.ALL ;  /* 0x0000000000007948 */ /* 0x000fea0003800000 */
[----:B------:R-:W-:Y:S01]  /*f7d0*/  BAR.SYNC.DEFER_BLOCKING 0x4, 0x180 ;  /* 0x0106000000007b1d */ /* 0x000fe20000010000 */
[----:B------:R-:W-:-:S04]  /*f7e0*/  @!P1 MOV R0, 0x400 ;  /* 0x0000040000009802 */ /* 0x000fc80000000f00 */
[----:B----4-:R-:W-:-:S05]  /*f7f0*/  @!P1 LEA R17, R3, R0, 0x18 ;  /* 0x0000000003119211 */ /* 0x010fca00078ec0ff */
[----:B------:R2:W-:Y:S02]  /*f800*/  @!P1 STS [R17+0x28cd0], R33 ;  /* 0x028cd02111009388 */ /* 0x0005e40000000800 */
[----:B--23--:R-:W-:Y:S01]  /*f810*/  IMAD.MOV.U32 R33, RZ, RZ, R14 ;  /* 0x000000ffff217224 */ /* 0x00cfe200078e000e */
[----:B------:R-:W-:Y:S06]  /*f820*/  BAR.ARV 0x5, 0x180 ;  /* 0x0146000000007b1d */ /* 0x000fec0000002000 */
.L_x_7354:
[----:B------:R-:W-:Y:S02]  /*f830*/  ULDC UR4, c[0x0][0xc38] ;  /* 0x00030e0000047ab9 */ /* 0x000fe40000000800 */
[----:B---3--:R-:W-:-:S13]  /*f840*/  ISETP.GE.AND P0, PT, R33, UR4, PT ;  /* 0x0000000421007c0c */ /* 0x008fda000bf06270 */
[----:B------:R-:W-:Y:S05]  /*f850*/  @!P0 BRA `(.L_x_7356) ;  /* 0xffffffc800a88947 */ /* 0x000fea000383ffff */
.L_x_7307:
        /* <DEDUP_REMOVED lines=12> */
.L_x_7431:
[----:B------:R-:W-:Y:S05]  /*f920*/  BSYNC B0 ;  /* 0x0000000000007941 */ /* 0x000fea0003800000 */
.L_x_7357:
[----:B------:R-:W-:-:S03]  /*f930*/  UMOV UR4, 0xffffffff ;  /* 0xffffffff00047882 */ /* 0x000fc60000000000 */
[----:B------:R-:W-:Y:S05]  /*f940*/  BRA.DIV UR4, `(.L_x_7359) ;  /* 0x0000002604707947 */ /* 0x000fea000b800000 */
[----:B---3--:R-:W3:Y:S02]  /*f950*/  S2R R0, SR_TID.X ;  /* 0x0000000000007919 */ /* 0x008ee40000002100 */
[----:B---3--:R-:W-:-:S04]  /*f960*/  SHF.R.U32.HI R0, RZ, 0x5, R0 ;  /* 0x00000005ff007819 */ /* 0x008fc80000011600 */
[----:B------:R-:W-:-:S05]  /*f970*/  LOP3.LUT R0, R0, 0x3, RZ, 0xc0, !PT ;  /* 0x0000000300007812 */ /* 0x000fca00078ec0ff */
[----:B------:R3:W4:Y:S02]  /*f980*/  SHFL.IDX PT, R14, R0, RZ, 0x1f ;  /* 0x00001fff000e7589 */ /* 0x00072400000e0000 */
.L_x_7434:
[----:B----4-:R-:W-:Y:S01]  /*f990*/  ISETP.NE.AND P0, PT, R14, RZ, PT ;  /* 0x000000ff0e00720c */ /* 0x010fe20003f05270 */
[----:B------:R-:W-:-:S12]  /*f9a0*/  BSSY B0, `(.L_x_7360) ;  /* 0x0000024000007945 */ /* 0x000fd80003800000 */
[----:B------:R-:W-:Y:S05]  /*f9b0*/  @P0 BRA `(.L_x_7361) ;  /* 0x0000000000880947 */ /* 0x000fea0003800000 */
[----:B------:R-:W-:-:S03]  /*f9c0*/  UMOV UR4, 0xffffffff ;  /* 0xffffffff00047882 */ /* 0x000fc60000000000 */
[----:B------:R-:W-:Y:S05]  /*f9d0*/  BRA.DIV UR4, `(.L_x_7362) ;  /* 0x0000002604807947 */ /* 0x000fea000b800000 */
[----:B------:R-:W-:-:S13]  /*f9e0*/  ELECT P6, URZ, PT ;  /* 0x00000000003f782f */ /* 0x000fda00038c0000 */
.L_x_7437:
[----:B------:R-:W-:Y:S05]  /*f9f0*/  @!P6 BRA `(.L_x_7361) ;  /* 0x000000000078e947 */ /* 0x000fea0003800000 */
[----:B------:R-:W-:-:S06]  /*fa00*/  ULOP3.LUT UR4, UR39, 0x2, URZ, 0xfc, !UPT ;  /* 0x0000000227047892 */ /* 0x000fcc000f8efc3f */
[----:B---3--:R-:W-:-:S04]  /*fa10*/  MOV R0, UR4 ;  /* 0x0000000400007c02 */ /* 0x008fc80008000f00 */
[----:B------:R-:W-:-:S13]  /*fa20*/  ISETP.NE.AND P0, PT, R0, 0x3, PT ;  /* 0x000000030000780c */ /* 0x000fda0003f05270 */
[----:B------:R-:W-:Y:S05]  /*fa30*/  @!P0 BRA `(.L_x_7363) ;  /* 0x0000000000048947 */ /* 0x000fea0003800000 */
[----:B------:R-:W-:Y:S01]  /*fa40*/  BPT.TRAP 0x1 ;  /* 0x000000040000795c */ /* 0x000fe20000300000 */
.L_x_7363:
[----:B------:R-:W-:Y:S01]  /*fa50*/  IMAD R5, R18, 0x8, R7 ;  /* 0x0000000812057824 */ /* 0x000fe200078e0207 */
[----:B------:R-:W-:Y:S01]  /*fa60*/  SHF.L.U32 R0, R22, 0x1f, RZ ;  /* 0x0000001f16007819 */ /* 0x000fe200000006ff */
[----:B------:R-:W-:-:S03]  /*fa70*/  VIADD R18, R18, 0x1 ;  /* 0x0000000112127836 */ /* 0x000fc60000000000 */
[----:B------:R-:W3:Y:S02]  /*fa80*/  SYNCS.PHASECHK.TRANS64.TRYWAIT P1, [R5+URZ+0x28c40], R0 ;  /* 0x028c4000050075a7 */ /* 0x000ee4000802017f */
[----:B------:R-:W-:-:S04]  /*fa90*/  ISETP.NE.AND P2, PT, R18, 0x2, PT ;  /* 0x000000021200780c */ /* 0x000fc80003f45270 */
[----:B------:R-:W-:Y:S01]  /*faa0*/  SEL R3, RZ, 0x1, P2 ;  /* 0x00000001ff037807 */ /* 0x000fe20001000000 */
[----:B---3--:R-:W-:Y:S08]  /*fab0*/  @!P1 BRA `(.L_x_7364) ;  /* 0x0000002400689947 */ /* 0x008ff00003800000 */
.L_x_7438:
[----:B------:R-:W-:Y:S02]  /*fac0*/  SEL R18, R18, RZ, P2 ;  /* 0x000000ff12127207 */ /* 0x000fe40001000000 */
[----:B------:R-:W-:Y:S01]  /*fad0*/  LOP3.LUT R2, R22, R3, RZ, 0x3c, !PT ;  /* 0x0000000316027212 */ /* 0x000fe200078e3cff */
[----:B------:R-:W-:Y:S06]  /*fae0*/  @!P0 BRA `(.L_x_7365) ;  /* 0x0000000000048947 */ /* 0x000fec0003800000 */
[----:B------:R-:W-:Y:S01]  /*faf0*/  BPT.TRAP 0x1 ;  /* 0x000000040000795c */ /* 0x000fe20000300000 */
.L_x_7365:
[----:B------:R-:W-:Y:S01]  /*fb00*/  IMAD R3, R18, 0x8, R7 ;  /* 0x0000000812037824 */ /* 0x000fe200078e0207 */
[----:B------:R-:W-:-:S04]  /*fb10*/  SHF.L.U32 R2, R2, 0x1f, RZ ;  /* 0x0000001f02027819 */ /* 0x000fc800000006ff */
[----:B------:R-:W4:Y:S02]  /*fb20*/  SYNCS.PHASECHK.TRANS64.TRYWAIT P1, [R3+URZ+0x28c40], R2 ;  /* 0x028c4002030075a7 */ /* 0x000f24000802017f */
[----:B----4-:R-:W-:Y:S05]  /*fb30*/  @!P1 BRA `(.L_x_7366) ;  /* 0x00000024005c9947 */ /* 0x010fea0003800000 */
.L_x_7439:
[----:B------:R-:W-:Y:S05]  /*fb40*/  @!P0 BRA `(.L_x_7367) ;  /* 0x0000000000048947 */ /* 0x000fea0003800000 */
[----:B------:R-:W-:Y:S01]  /*fb50*/  BPT.TRAP 0x1 ;  /* 0x000000040000795c */ /* 0x000fe20000300000 */
.L_x_7367:
[----:B------:R-:W0:Y:S02]  /*fb60*/  SYNCS.PHASECHK.TRANS64.TRYWAIT P1, [R5+URZ+0x28c60], R0 ;  /* 0x028c6000050075a7 */ /* 0x000e24000802017f */
[----:B0-----:R-:W-:Y:S05]  /*fb70*/  @!P1 BRA `(.L_x_7368) ;  /* 0x0000002400609947 */ /* 0x001fea0003800000 */
.L_x_7440:
[----:B------:R-:W-:Y:S05]  /*fb80*/  @!P0 BRA `(.L_x_7369) ;  /* 0x0000000000048947 */ /* 0x000fea0003800000 */
[----:B------:R-:W-:Y:S01]  /*fb90*/  BPT.TRAP 0x1 ;  /* 0x000000040000795c */ /* 0x000fe20000300000 */
.L_x_7369:
[----:B------:R0:W0:Y:S02]  /*fba0*/  SYNCS.PHASECHK.TRANS64.TRYWAIT P0, [R3+URZ+0x28c60], R2 ;  /* 0x028c6002030075a7 */ /* 0x000024000800017f */
[----:B0-----:R-:W-:Y:S05]  /*fbb0*/  @!P0 NANOSLEEP.SYNCS 0x989680 ;  /* 0x009896800000895d */ /* 0x001fea0003900000 */
[----:B------:R-:W0:Y:S02]  /*fbc0*/  @!P0 SYNCS.PHASECHK.TRANS64 P0, [R3+URZ+0x28c60], R2 ;  /* 0x028c6002030085a7 */ /* 0x000e24000800007f */
[----:B0-----:R-:W-:Y:S05]  /*fbd0*/  @!P0 BRA `(.L_x_7369) ;  /* 0xfffffffc00f08947 */ /* 0x001fea000383ffff */
.L_x_7361:
[----:B------:R-:W-:Y:S05]  /*fbe0*/  BSYNC B0 ;  /* 0x0000000000007941 */ /* 0x000fea0003800000 */
.L_x_7360:
[----:B------:R-:W-:Y:S05]  /*fbf0*/  EXIT ;  /* 0x000000000000794d */ /* 0x000fea0003800000 */
.L_x_7251:
[----:B0-----:R-:W-:-:S04]  /*fc00*/  IMAD.U32 R3, RZ, RZ, UR21 ;  /* 0x00000015ff037e24 */ /* 0x001fc8000f8e00ff */
[----:B------:R0:W1:Y:S03]  /*fc10*/  SYNCS.PHASECHK.TRANS64.TRYWAIT P1, [R3+URZ+0x28c50], R0 ;  /* 0x028c5000030075a7 */ /* 0x000066000802017f */
[----:B-1----:R-:W-:Y:S05]  /*fc20*/  @!P1 NANOSLEEP.SYNCS 0x989680 ;  /* 0x009896800000995d */ /* 0x002fea0003900000 */
[----:B------:R-:W1:Y:S02]  /*fc30*/  @!P1 SYNCS.PHASECHK.TRANS64 P1, [R3+URZ+0x28c50], R0 ;  /* 0x028c5000030095a7 */ /* 0x000e64000802007f */
[----:B-1----:R-:W-:Y:S05]  /*fc40*/  @!P1 BRA `(.L_x_7251) ;  /* 0xfffffffc00ec9947 */ /* 0x002fea000383ffff */
[----:B------:R-:W-:Y:S05]  /*fc50*/  BRA `(.L_x_7370) ;  /* 0xffffff1c00407947 */ /* 0x000fea000383ffff */
.L_x_7257:
[----:B-1----:R-:W-:-:S04]  /*fc60*/  IMAD.U32 R3, RZ, RZ, UR21 ;  /* 0x00000015ff037e24 */ /* 0x002fc8000f8e00ff */
[----:B------:R1:W2:Y:S03]  /*fc70*/  SYNCS.PHASECHK.TRANS64.TRYWAIT P1, [R3+URZ+0x28c50], R0 ;  /* 0x028c5000030075a7 */ /* 0x0002a6000802017f */
[----:B--2---:R-:W-:Y:S05]  /*fc80*/  @!P1 NANOSLEEP.SYNCS 0x989680 ;  /* 0x009896800000995d */ /* 0x004fea0003900000 */
[----:B------:R-:W2:Y:S02]  /*fc90*/  @!P1 SYNCS.PHASECHK.TRANS64 P1, [R3+URZ+0x28c50], R0 ;  /* 0x028c5000030095a7 */ /* 0x000ea4000802007f */
[----:B--2---:R-:W-:Y:S05]  /*fca0*/  @!P1 BRA `(.L_x_7257) ;  /* 0xfffffffc00ec9947 */ /* 0x004fea000383ffff */
[----:B------:R-:W-:Y:S05]  /*fcb0*/  BRA `(.L_x_7256) ;  /* 0xffffff2800387947 */ /* 0x000fea000383ffff */
.L_x_7261:
[----:B0-----:R-:W-:-:S04]  /*fcc0*/  IMAD.U32 R3, RZ, RZ, UR42 ;  /* 0x0000002aff037e24 */ /* 0x001fc8000f8e00ff */
[----:B------:R0:W1:Y:S03]  /*fcd0*/  SYNCS.PHASECHK.TRANS64.TRYWAIT P1, [R3+URZ+0x28c00], R0 ;  /* 0x028c0000030075a7 */ /* 0x000066000802017f */
[----:B-1----:R-:W-:Y:S05]  /*fce0*/  @!P1 NANOSLEEP.SYNCS 0x989680 ;  /* 0x009896800000995d */ /* 0x002fea0003900000 */
[----:B------:R-:W1:Y:S02]  /*fcf0*/  @!P1 SYNCS.PHASECHK.TRANS64 P1, [R3+URZ+0x28c00], R0 ;  /* 0x028c0000030095a7 */ /* 0x000e64000802007f */
[----:B-1----:R-:W-:Y:S05]  /*fd00*/  @!P1 BRA `(.L_x_7261) ;  /* 0xfffffffc00ec9947 */ /* 0x002fea000383ffff */
[----:B------:R-:W-:Y:S05]  /*fd10*/  BRA `(.L_x_7371) ;  /* 0xffffff3800d87947 */ /* 0x000fea000383ffff */
.L_x_7265:
[----:B--2---:R2:W3:Y:S02]  /*fd20*/  SYNCS.PHASECHK.TRANS64.TRYWAIT P1, [R7+URZ+0x28c30], R8 ;  /* 0x028c3008070075a7 */ /* 0x0044e4000802017f */
[----:B---3--:R-:W-:Y:S05]  /*fd30*/  @!P1 NANOSLEEP.SYNCS 0x989680 ;  /* 0x009896800000995d */ /* 0x008fea0003900000 */
[----:B------:R-:W3:Y:S02]  /*fd40*/  @!P1 SYNCS.PHASECHK.TRANS64 P1, [R7+URZ+0x28c30], R8 ;  /* 0x028c3008070095a7 */ /* 0x000ee4000802007f */
[----:B---3--:R-:W-:Y:S05]  /*fd50*/  @!P1 BRA `(.L_x_7265) ;  /* 0xfffffffc00f09947 */ /* 0x008fea000383ffff */
[----:B------:R-:W-:Y:S05]  /*fd60*/  BRA `(.L_x_7264) ;  /* 0xffffff3800f47947 */ /* 0x000fea000383ffff */
.L_x_7270:
[----:B---3--:R3:W0:Y:S02]  /*fd70*/  SYNCS.PHASECHK.TRANS64.TRYWAIT P1, [R7+URZ+0x28c50], R8 ;  /* 0x028c5008070075a7 */ /* 0x008624000802017f */
[----:B0-----:R-:W-:Y:S05]  /*fd80*/  @!P1 NANOSLEEP.SYNCS 0x989680 ;  /* 0x009896800000995d */ /* 0x001fea0003900000 */
[----:B------:R-:W0:Y:S02]  /*fd90*/  @!P1 SYNCS.PHASECHK.TRANS64 P1, [R7+URZ+0x28c50], R8 ;  /* 0x028c5008070095a7 */ /* 0x000e24000802007f */
[----:B0-----:R-:W-:Y:S05]  /*fda0*/  @!P1 BRA `(.L_x_7270) ;  /* 0xfffffffc00f09947 */ /* 0x001fea000383ffff */
[----:B------:R-:W-:Y:S05]  /*fdb0*/  BRA `(.L_x_7269) ;  /* 0xffffff4c00887947 */ /* 0x000fea000383ffff */
.L_x_7276:
[----:B-1----:R-:W-:-:S04]  /*fdc0*/  MOV R6, UR23 ;  /* 0x0000001700067c02 */ /* 0x002fc80008000f00 */
[----:B------:R1:W2:Y:S03]  /*fdd0*/  SYNCS.PHASECHK.TRANS64.TRYWAIT P1, [R6+URZ+0x28c30], R7 ;  /* 0x028c3007060075a7 */ /* 0x0002a6000802017f */
[----:B--2---:R-:W-:Y:S05]  /*fde0*/  @!P1 NANOSLEEP.SYNCS 0x989680 ;  /* 0x009896800000995d */ /* 0x004fea0003900000 */
[----:B------:R-:W2:Y:S02]  /*fdf0*/  @!P1 SYNCS.PHASECHK.TRANS64 P1, [R6+URZ+0x28c30], R7 ;  /* 0x028c3007060095a7 */ /* 0x000ea4000802007f */
[----:B--2---:R-:W-:Y:S05]  /*fe00*/  @!P1 BRA `(.L_x_7276) ;  /* 0xfffffffc00ec9947 */ /* 0x004fea000383ffff */
[----:B------:R-:W-:Y:S05]  /*fe10*/  BRA `(.L_x_7275) ;  /* 0xffffff5000a07947 */ /* 0x000fea000383ffff */
.L_x_7281:
[----:B-1----:R-:W-:-:S04]  /*fe20*/  IMAD.U32 R8, RZ, RZ, UR23 ;  /* 0x00000017ff087e24 */ /* 0x002fc8000f8e00ff */
[----:B------:R1:W2:Y:S03]  /*fe30*/  SYNCS.PHASECHK.TRANS64.TRYWAIT P1, [R8+URZ+0x28c50], R7 ;  /* 0x028c5007080075a7 */ /* 0x0002a6000802017f */
[----:B--2---:R-:W-:Y:S05]  /*fe40*/  @!P1 NANOSLEEP.SYNCS 0x989680 ;  /* 0x009896800000995d */ /* 0x004fea0003900000 */
[----:B------:R-:W2:Y:S02]  /*fe50*/  @!P1 SYNCS.PHASECHK.TRANS64 P1, [R8+URZ+0x28c50], R7 ;  /* 0x028c5007080095a7 */ /* 0x000ea4000802007f */
[----:B--2---:R-:W-:Y:S05]  /*fe60*/  @!P1 BRA `(.L_x_7281) ;  /* 0xfffffffc00ec9947 */ /* 0x004fea000383ffff */
[----:B------:R-:W-:Y:S05]  /*fe70*/  BRA `(.L_x_7280) ;  /* 0xffffff6c00207947 */ /* 0x000fea000383ffff */
.L_x_7288:
[----:B-1----:R-:W-:-:S04]  /*fe80*/  IMAD.U32 R6, RZ, RZ, UR22 ;  /* 0x00000016ff067e24 */ /* 0x002fc8000f8e00ff */
[----:B------:R1:W2:Y:S03]  /*fe90*/  SYNCS.PHASECHK.TRANS64.TRYWAIT P1, [R6+URZ+0x28c30], R7 ;  /* 0x028c3007060075a7 */ /* 0x0002a6000802017f */
[----:B--2---:R-:W-:Y:S05]  /*fea0*/  @!P1 NANOSLEEP.SYNCS 0x989680 ;  /* 0x009896800000995d */ /* 0x004fea0003900000 */
[----:B------:R-:W2:Y:S02]  /*feb0*/  @!P1 SYNCS.PHASECHK.TRANS64 P1, [R6+URZ+0x28c30], R7 ;  /* 0x028c3007060095a7 */ /* 0x000ea4000802007f */
[----:B--2---:R-:W-:Y:S05]  /*fec0*/  @!P1 BRA `(.L_x_7288) ;  /* 0xfffffffc00ec9947 */ /* 0x004fea000383ffff */
[----:B------:R-:W-:Y:S05]  /*fed0*/  BRA `(.L_x_7287) ;  /* 0xffffff7000107947 */ /* 0x000fea000383ffff */
.L_x_7293:
[----:B---3--:R-:W-:-:S04]  /*fee0*/  IMAD.U32 R8, RZ, RZ, UR22 ;  /* 0x00000016ff087e24 */ /* 0x008fc8000f8e00ff */
[----:B------:R3:W4:Y:S03]  /*fef0*/  SYNCS.PHASECHK.TRANS64.TRYWAIT P1, [R8+URZ+0x28c50], R7 ;  /* 0x028c5007080075a7 */ /* 0x000726000802017f */
[----:B----4-:R-:W-:Y:S05]  /*ff00*/  @!P1 NANOSLEEP.SYNCS 0x989680 ;  /* 0x009896800000995d */ /* 0x010fea0003900000 */
[----:B------:R-:W4:Y:S02]  /*ff10*/  @!P1 SYNCS.PHASECHK.TRANS64 P1, [R8+URZ+0x28c50], R7 ;  /* 0x028c5007080095a7 */ /* 0x000f24000802007f */
[----:B----4-:R-:W-:Y:S05]  /*ff20*/  @!P1 BRA `(.L_x_7293) ;  /* 0xfffffffc00ec9947 */ /* 0x010fea000383ffff */
[----:B------:R-:W-:Y:S05]  /*ff30*/  BRA `(.L_x_7292) ;  /* 0xffffff8400347947 */ /* 0x000fea000383ffff */
.L_x_7318:
        /* <DEDUP_REMOVED lines=10> */
.L_x_7372:
[----:B------:R-:W-:Y:S05]  /*ffe0*/  BRA `(.L_x_7373) ;  /* 0xffffffcc00487947 */ /* 0x000fea000383ffff */
.L_x_7321:
[----:B0-----:R0:W1:Y:S02]  /*fff0*/  SYNCS.PHASECHK.TRANS64.TRYWAIT P0, [R25+URZ+0x28c40], R0 ;  /* 0x028c4000190075a7 */ /* 0x001064000800017f */
[----:B-1----:R-:W-:Y:S05]  /*10000*/  @!P0 NANOSLEEP.SYNCS 0x989680 ;  /* 0x009896800000895d */ /* 0x002fea0003900000 */
[----:B------:R-:W1:Y:S02]  /*10010*/  @!P0 SYNCS.PHASECHK.TRANS64 P0, [R25+URZ+0x28c40], R0 ;  /* 0x028c4000190085a7 */ /* 0x000e64000800007f */
[----:B-1----:R-:W-:Y:S05]  /*10020*/  @!P0 BRA `(.L_x_7321) ;  /* 0xfffffffc00f08947 */ /* 0x002fea000383ffff */
[----:B------:R-:W-:Y:S05]  /*10030*/  BRA `(.L_x_7374) ;  /* 0xffffffcc00f07947 */ /* 0x000fea000383ffff */
.L_x_7322:
        /* <DEDUP_REMOVED lines=8> */
.L_x_7376:
[----:B------:R-:W-:Y:S05]  /*100c0*/  BSYNC B0 ;  /* 0x0000000000007941 */ /* 0x000fea0003800000 */
.L_x_7375:
        /* <DEDUP_REMOVED lines=9> */
.L_x_7377:
[----:B------:R-:W-:Y:S01]  /*10160*/  IMAD.MOV.U32 R13, RZ, RZ, R5 ;  /* 0x000000ffff0d7224 */ /* 0x000fe200078e0005 */
[----:B------:R-:W-:Y:S02]  /*10170*/  MOV R12, 0x1 ;  /* 0x00000001000c7802 */ /* 0x000fe40000000f00 */
[----:B------:R-:W-:-:S05]  /*10180*/  @P0 LEA R14, P1, R6, R14, 0x1 ;  /* 0x0000000e060e0211 */ /* 0x000fca00078208ff */
[----:B------:R-:W-:Y:S02]  /*10190*/  @P0 IMAD.X R3, RZ, RZ, R2, P1 ;  /* 0x000000ffff030224 */ /* 0x000fe400008e0602 */
[----:B------:R-:W-:-:S07]  /*101a0*/  @P0 IMAD.MOV.U32 R2, RZ, RZ, R14 ;  /* 0x000000ffff020224 */ /* 0x000fce00078e000e */
[----:B------:R-:W-:Y:S05]  /*101b0*/  WARPSYNC.COLLECTIVE R15, `(.L_x_7378) ;  /* 0x000000000f087348 */ /* 0x000fea0003c00000 */
[----:B------:R0:W1:Y:S02]  /*101c0*/  SHFL.IDX P6, R14, R13, R12, R11 ;  /* 0x0000000c0d0e7389 */ /* 0x00006400000c000b */
[----:B01----:R-:W-:Y:S01]  /*101d0*/  ENDCOLLECTIVE ;  /* 0x000000000000791b */ /* 0x003fe20003800000 */
.L_x_7378:
        /* <DEDUP_REMOVED lines=11> */
.L_x_7379:
        /* <DEDUP_REMOVED lines=8> */
.L_x_7380:
        /* <DEDUP_REMOVED lines=11> */
.L_x_7381:
        /* <DEDUP_REMOVED lines=8> */
.L_x_7382:
        /* <DEDUP_REMOVED lines=9> */
.L_x_7383:
[----:B------:R-:W-:Y:S05]  /*104d0*/  BRA `(.L_x_7384) ;  /* 0xffffffcc00a87947 */ /* 0x000fea000383ffff */
.L_x_7327:
[----:B------:R-:W-:Y:S02]  /*104e0*/  IMAD.MOV.U32 R13, RZ, RZ, R5 ;  /* 0x000000ffff0d7224 */ /* 0x000fe400078e0005 */
[----:B------:R-:W-:Y:S02]  /*104f0*/  IMAD.MOV.U32 R12, RZ, RZ, RZ ;  /* 0x000000ffff0c7224 */ /* 0x000fe400078e00ff */
[----:B------:R-:W-:Y:S02]  /*10500*/  IMAD.MOV.U32 R11, RZ, RZ, 0x181f ;  /* 0x0000181fff0b7424 */ /* 0x000fe400078e00ff */
[----:B------:R-:W-:Y:S02]  /*10510*/  IMAD.MOV.U32 R15, RZ, RZ, -0x1 ;  /* 0xffffffffff0f7424 */ /* 0x000fe400078e00ff */
[----:B------:R-:W-:-:S07]  /*10520*/  IMAD.U32 R3, RZ, RZ, UR43 ;  /* 0x0000002bff037e24 */ /* 0x000fce000f8e00ff */
[----:B-1---5:R-:W-:Y:S05]  /*10530*/  WARPSYNC.COLLECTIVE R15, `(.L_x_7385) ;  /* 0x000000000f087348 */ /* 0x022fea0003c00000 */
[----:B------:R0:W2:Y:S02]  /*10540*/  SHFL.IDX P6, R14, R13, R12, R11 ;  /* 0x0000000c0d0e7389 */ /* 0x0000a400000c000b */
[----:B012--5:R-:W-:Y:S01]  /*10550*/  ENDCOLLECTIVE ;  /* 0x000000000000791b */ /* 0x027fe20003800000 */
.L_x_7385:
[----:B------:R-:W-:-:S04]  /*10560*/  IMAD R4, R3, 0x40, R36 ;  /* 0x0000004003047824 */ /* 0x000fc800078e0224 */
[C---:B------:R-:W-:Y:S01]  /*10570*/  VIADD R6, R4.reuse, 0x10 ;  /* 0x0000001004067836 */ /* 0x040fe20000000000 */
[----:B------:R-:W-:Y:S01]  /*10580*/  ISETP.GE.AND P0, PT, R4, UR37, PT ;  /* 0x0000002504007c0c */ /* 0x000fe2000bf06270 */
[----:B------:R-:W-:Y:S01]  /*10590*/  IMAD.MOV.U32 R13, RZ, RZ, R0 ;  /* 0x000000ffff0d7224 */ /* 0x000fe200078e0000 */
[----:B------:R-:W-:-:S11]  /*105a0*/  MOV R2, R14 ;  /* 0x0000000e00027202 */ /* 0x000fd60000000f00 */
[----:B------:R-:W-:Y:S05]  /*105b0*/  WARPSYNC.COLLECTIVE R15, `(.L_x_7386) ;  /* 0x000000000f087348 */ /* 0x000fea0003c00000 */
[----:B------:R0:W1:Y:S02]  /*105c0*/  SHFL.IDX P6, R14, R13, R12, R11 ;  /* 0x0000000c0d0e7389 */ /* 0x00006400000c000b */
[----:B01----:R-:W-:Y:S01]  /*105d0*/  ENDCOLLECTIVE ;  /* 0x000000000000791b */ /* 0x003fe20003800000 */
.L_x_7386:
        /* <DEDUP_REMOVED lines=8> */
.L_x_7387:
        /* <DEDUP_REMOVED lines=11> */
.L_x_7388:
        /* <DEDUP_REMOVED lines=8> */
.L_x_7389:
        /* <DEDUP_REMOVED lines=10> */
.L_x_7390:
        /* <DEDUP_REMOVED lines=8> */
.L_x_7391:
        /* <DEDUP_REMOVED lines=9> */
.L_x_7392:
[----:B------:R-:W-:Y:S05]  /*10940*/  BRA `(.L_x_7393) ;  /* 0xffffffd000807947 */ /* 0x000fea000383ffff */
.L_x_7330:
[----:B0-----:R0:W2:Y:S02]  /*10950*/  SYNCS.PHASECHK.TRANS64.TRYWAIT P0, [R17+URZ+0x28c20], R0 ;  /* 0x028c2000110075a7 */ /* 0x0010a4000800017f */
[----:B--2---:R-:W-:Y:S05]  /*10960*/  @!P0 NANOSLEEP.SYNCS 0x989680 ;  /* 0x009896800000895d */ /* 0x004fea0003900000 */
[----:B------:R-:W2:Y:S02]  /*10970*/  @!P0 SYNCS.PHASECHK.TRANS64 P0, [R17+URZ+0x28c20], R0 ;  /* 0x028c2000110085a7 */ /* 0x000ea4000800007f */
[----:B--2---:R-:W-:Y:S05]  /*10980*/  @!P0 BRA `(.L_x_7330) ;  /* 0xfffffffc00f08947 */ /* 0x004fea000383ffff */
[----:B------:R-:W-:Y:S05]  /*10990*/  BRA `(.L_x_7394) ;  /* 0xffffffd000dc7947 */ /* 0x000fea000383ffff */
.L_x_7333:
[----:B0-----:R0:W2:Y:S02]  /*109a0*/  SYNCS.PHASECHK.TRANS64.TRYWAIT P0, [R25+URZ+0x28c60], R0 ;  /* 0x028c6000190075a7 */ /* 0x0010a4000800017f */
[----:B--2---:R-:W-:Y:S05]  /*109b0*/  @!P0 NANOSLEEP.SYNCS 0x989680 ;  /* 0x009896800000895d */ /* 0x004fea0003900000 */
[----:B------:R-:W2:Y:S02]  /*109c0*/  @!P0 SYNCS.PHASECHK.TRANS64 P0, [R25+URZ+0x28c60], R0 ;  /* 0x028c6000190085a7 */ /* 0x000ea4000800007f */
[----:B--2---:R-:W-:Y:S05]  /*109d0*/  @!P0 BRA `(.L_x_7333) ;  /* 0xfffffffc00f08947 */ /* 0x004fea000383ffff */
[----:B------:R-:W-:Y:S05]  /*109e0*/  BRA `(.L_x_7395) ;  /* 0xffffffd000ec7947 */ /* 0x000fea000383ffff */
.L_x_7334:
        /* <DEDUP_REMOVED lines=8> */
.L_x_7397:
[----:B------:R-:W-:Y:S05]  /*10a70*/  BSYNC B0 ;  /* 0x0000000000007941 */ /* 0x000fea0003800000 */
.L_x_7396:
[----:B------:R-:W0:Y:S01]  /*10a80*/  S2R R8, SR_TID.X ;  /* 0x0000000000087919 */ /* 0x000e220000002100 */
[----:B------:R-:W-:Y:S01]  /*10a90*/  IMAD.MOV.U32 R13, RZ, RZ, R6 ;  /* 0x000000ffff0d7224 */ /* 0x000fe200078e0006 */
[----:B------:R-:W-:Y:S01]  /*10aa0*/  MOV R3, R14 ;  /* 0x0000000e00037202 */ /* 0x000fe20000000f00 */
[----:B------:R-:W-:Y:S01]  /*10ab0*/  IMAD.MOV.U32 R12, RZ, RZ, RZ ;  /* 0x000000ffff0c7224 */ /* 0x000fe200078e00ff */
[C---:B------:R-:W-:Y:S01]  /*10ac0*/  LOP3.LUT P1, RZ, R32.reuse, 0x1, RZ, 0xc0, !PT ;  /* 0x0000000120ff7812 */ /* 0x040fe2000782c0ff */
[----:B------:R-:W-:Y:S01]  /*10ad0*/  IMAD.MOV.U32 R11, RZ, RZ, 0x181f ;  /* 0x0000181fff0b7424 */ /* 0x000fe200078e00ff */
[C---:B------:R-:W-:Y:S01]  /*10ae0*/  LOP3.LUT P5, RZ, R32.reuse, 0x2, RZ, 0xc0, !PT ;  /* 0x0000000220ff7812 */ /* 0x040fe200078ac0ff */
[----:B------:R-:W-:Y:S01]  /*10af0*/  IMAD.MOV.U32 R15, RZ, RZ, -0x1 ;  /* 0xffffffffff0f7424 */ /* 0x000fe200078e00ff */
[C---:B------:R-:W-:Y:S01]  /*10b00*/  LOP3.LUT P4, RZ, R32.reuse, 0x4, RZ, 0xc0, !PT ;  /* 0x0000000420ff7812 */ /* 0x040fe2000788c0ff */
[----:B------:R-:W-:Y:S01]  /*10b10*/  IMAD R5, R5, 0x2, R17 ;  /* 0x0000000205057824 */ /* 0x000fe200078e0211 */
[----:B------:R-:W-:-:S13]  /*10b20*/  LOP3.LUT P3, RZ, R32, 0x8, RZ, 0xc0, !PT ;  /* 0x0000000820ff7812 */ /* 0x000fda000786c0ff */
[----:B0-----:R-:W-:Y:S05]  /*10b30*/  WARPSYNC.COLLECTIVE R15, `(.L_x_7398) ;  /* 0x000000000f087348 */ /* 0x001fea0003c00000 */
[----:B------:R1:W2:Y:S02]  /*10b40*/  SHFL.IDX P6, R14, R13, R12, R11 ;  /* 0x0000000c0d0e7389 */ /* 0x0002a400000c000b */
[----:B012---:R-:W-:Y:S01]  /*10b50*/  ENDCOLLECTIVE ;  /* 0x000000000000791b */ /* 0x007fe20003800000 */
.L_x_7398:
[----:B------:R-:W-:Y:S02]  /*10b60*/  LOP3.LUT P2, RZ, R32, 0x10, RZ, 0xc0, !PT ;  /* 0x0000001020ff7812 */ /* 0x000fe4000784c0ff */
[----:B------:R-:W-:-:S04]  /*10b70*/  LOP3.LUT R16, R16, 0xfffffdff, RZ, 0xc0, !PT ;  /* 0xfffffdff10107812 */ /* 0x000fc800078ec0ff */
[----:B------:R-:W-:Y:S01]  /*10b80*/  @P1 LOP3.LUT R16, R16, 0x200, RZ, 0xfc, !PT ;  /* 0x0000020010101812 */ /* 0x000fe200078efcff */
[----:B------:R-:W-:Y:S02]  /*10b90*/  IMAD.MOV.U32 R13, RZ, RZ, R7 ;  /* 0x000000ffff0d7224 */ /* 0x000fe400078e0007 */
[----:B------:R-:W-:Y:S02]  /*10ba0*/  IMAD.MOV.U32 R12, RZ, RZ, 0x1 ;  /* 0x00000001ff0c7424 */ /* 0x000fe400078e00ff */
[----:B------:R-:W-:-:S05]  /*10bb0*/  IMAD.SHL.U32 R8, R8, 0x8, RZ ;  /* 0x0000000808087824 */ /* 0x000fca00078e00ff */
[----:B------:R-:W-:-:S05]  /*10bc0*/  LOP3.LUT R8, R8, 0x38, RZ, 0xc0, !PT ;  /* 0x0000003808087812 */ /* 0x000fca00078ec0ff */
[----:B------:R-:W-:-:S05]  /*10bd0*/  IMAD.SHL.U32 R0, R8, 0x2, RZ ;  /* 0x0000000208007824 */ /* 0x000fca00078e00ff */
[----:B------:R-:W-:-:S04]  /*10be0*/  IADD3 R2, P0, R14, R0, RZ ;  /* 0x000000000e027210 */ /* 0x000fc80007f1e0ff */
[----:B------:R-:W-:Y:S02]  /*10bf0*/  IADD3.X R3, RZ, R3, RZ, P0, !PT ;  /* 0x00000003ff037210 */ /* 0x000fe400007fe4ff */
        /* <DEDUP_REMOVED lines=25> */
.L_x_7399:
[----:B------:R-:W-:Y:S02]  /*10d90*/  IMAD.MOV.U32 R13, RZ, RZ, R6 ;  /* 0x000000ffff0d7224 */ /* 0x000fe400078e0006 */
[----:B------:R-:W-:-:S07]  /*10da0*/  IMAD.MOV.U32 R3, RZ, RZ, R14 ;  /* 0x000000ffff037224 */ /* 0x000fce00078e000e */
[----:B------:R-:W-:Y:S05]  /*10db0*/  WARPSYNC.COLLECTIVE R15, `(.L_x_7400) ;  /* 0x000000000f087348 */ /* 0x000fea0003c00000 */
[----:B------:R0:W1:Y:S02]  /*10dc0*/  SHFL.IDX P6, R14, R13, R12, R11 ;  /* 0x0000000c0d0e7389 */ /* 0x00006400000c000b */
[----:B01----:R-:W-:Y:S01]  /*10dd0*/  ENDCOLLECTIVE ;  /* 0x000000000000791b */ /* 0x003fe20003800000 */
.L_x_7400:
[----:B------:R-:W-:Y:S01]  /*10de0*/  MOV R13, R7 ;  /* 0x00000007000d7202 */ /* 0x000fe20000000f00 */
        /* <DEDUP_REMOVED lines=27> */
.L_x_7401:
[----:B------:R-:W-:Y:S02]  /*10fa0*/  IMAD.MOV.U32 R13, RZ, RZ, R6 ;  /* 0x000000ffff0d7224 */ /* 0x000fe400078e0006 */
[----:B------:R-:W-:-:S07]  /*10fb0*/  IMAD.MOV.U32 R8, RZ, RZ, R14 ;  /* 0x000000ffff087224 */ /* 0x000fce00078e000e */
[----:B------:R-:W-:Y:S05]  /*10fc0*/  WARPSYNC.COLLECTIVE R15, `(.L_x_7402) ;  /* 0x000000000f087348 */ /* 0x000fea0003c00000 */
[----:B------:R0:W1:Y:S02]  /*10fd0*/  SHFL.IDX P6, R14, R13, R12, R11 ;  /* 0x0000000c0d0e7389 */ /* 0x00006400000c000b */
[----:B01----:R-:W-:Y:S01]  /*10fe0*/  ENDCOLLECTIVE ;  /* 0x000000000000791b */ /* 0x003fe20003800000 */
.L_x_7402:
        /* <DEDUP_REMOVED lines=28> */
.L_x_7403:
[----:B------:R-:W-:Y:S01]  /*111b0*/  IMAD.MOV.U32 R13, RZ, RZ, R6 ;  /* 0x000000ffff0d7224 */ /* 0x000fe200078e0006 */
[----:B------:R-:W-:-:S07]  /*111c0*/  MOV R7, R14 ;  /* 0x0000000e00077202 */ /* 0x000fce0000000f00 */
[----:B------:R-:W-:Y:S05]  /*111d0*/  WARPSYNC.COLLECTIVE R15, `(.L_x_7404) ;  /* 0x000000000f087348 */ /* 0x000fea0003c00000 */
[----:B------:R0:W1:Y:S02]  /*111e0*/  SHFL.IDX P6, R14, R13, R12, R11 ;  /* 0x0000000c0d0e7389 */ /* 0x00006400000c000b */
[----:B01----:R-:W-:Y:S01]  /*111f0*/  ENDCOLLECTIVE ;  /* 0x000000000000791b */ /* 0x003fe20003800000 */
.L_x_7404:
[----:B------:R-:W-:Y:S05]  /*11200*/  BRA `(.L_x_7405) ;  /* 0xffffffd000947947 */ /* 0x000fea000383ffff */
.L_x_7340:
[----:B0-----:R0:W2:Y:S02]  /*11210*/  SYNCS.PHASECHK.TRANS64.TRYWAIT P0, [R8+URZ+0x28c40], R20 ;  /* 0x028c4014080075a7 */ /* 0x0010a4000800017f */
[----:B--2---:R-:W-:Y:S05]  /*11220*/  @!P0 NANOSLEEP.SYNCS 0x989680 ;  /* 0x009896800000895d */ /* 0x004fea0003900000 */
[----:B------:R-:W2:Y:S02]  /*11230*/  @!P0 SYNCS.PHASECHK.TRANS64 P0, [R8+URZ+0x28c40], R20 ;  /* 0x028c4014080085a7 */ /* 0x000ea4000800007f */
[----:B--2---:R-:W-:Y:S05]  /*11240*/  @!P0 BRA `(.L_x_7340) ;  /* 0xfffffffc00f08947 */ /* 0x004fea000383ffff */
[----:B------:R-:W-:Y:S05]  /*11250*/  BRA `(.L_x_7406) ;  /* 0xffffffd400e87947 */ /* 0x000fea000383ffff */
.L_x_7341:
        /* <DEDUP_REMOVED lines=8> */
.L_x_7408:
[----:B------:R-:W-:Y:S05]  /*112e0*/  BSYNC B1 ;  /* 0x0000000000017941 */ /* 0x000fea0003800000 */
.L_x_7407:
[----:B------:R-:W-:Y:S01]  /*112f0*/  MOV R13, R21 ;  /* 0x00000015000d7202 */ /* 0x000fe20000000f00 */
        /* <DEDUP_REMOVED lines=8> */
.L_x_7409:
[----:B------:R-:W-:Y:S01]  /*11380*/  IMAD.MOV.U32 R13, RZ, RZ, R27 ;  /* 0x000000ffff0d7224 */ /* 0x000fe200078e001b */
[----:B------:R-:W-:Y:S02]  /*11390*/  MOV R12, 0x1 ;  /* 0x00000001000c7802 */ /* 0x000fe40000000f00 */
[----:B------:R-:W-:-:S13]  /*113a0*/  IADD3 R2, P0, R14, R0, RZ ;  /* 0x000000000e027210 */ /* 0x000fda0007f1e0ff */
[----:B------:R-:W-:Y:S05]  /*113b0*/  WARPSYNC.COLLECTIVE R15, `(.L_x_7410) ;  /* 0x000000000f087348 */ /* 0x000fea0003c00000 */
[----:B------:R0:W1:Y:S02]  /*113c0*/  SHFL.IDX P6, R14, R13, R12, R11 ;  /* 0x0000000c0d0e7389 */ /* 0x00006400000c000b */
[----:B01----:R-:W-:Y:S01]  /*113d0*/  ENDCOLLECTIVE ;  /* 0x000000000000791b */ /* 0x003fe20003800000 */
.L_x_7410:
        /* <DEDUP_REMOVED lines=10> */
.L_x_7411:
[----:B------:R-:W-:Y:S02]  /*11480*/  IMAD.MOV.U32 R13, RZ, RZ, R27 ;  /* 0x000000ffff0d7224 */ /* 0x000fe400078e001b */
[----:B------:R-:W-:Y:S01]  /*11490*/  IMAD.MOV.U32 R12, RZ, RZ, 0x2 ;  /* 0x00000002ff0c7424 */ /* 0x000fe200078e00ff */
[----:B------:R-:W-:-:S13]  /*114a0*/  IADD3 R2, P0, R14, R0, RZ ;  /* 0x000000000e027210 */ /* 0x000fda0007f1e0ff */
[----:B------:R-:W-:Y:S05]  /*114b0*/  WARPSYNC.COLLECTIVE R15, `(.L_x_7412) ;  /* 0x000000000f087348 */ /* 0x000fea0003c00000 */
[----:B------:R0:W1:Y:S02]  /*114c0*/  SHFL.IDX P6, R14, R13, R12, R11 ;  /* 0x0000000c0d0e7389 */ /* 0x00006400000c000b */
[----:B01----:R-:W-:Y:S01]  /*114d0*/  ENDCOLLECTIVE ;  /* 0x000000000000791b */ /* 0x003fe20003800000 */
.L_x_7412:
        /* <DEDUP_REMOVED lines=10> */
.L_x_7413:
[----:B------:R-:W-:Y:S02]  /*11580*/  IMAD.MOV.U32 R13, RZ, RZ, R27 ;  /* 0x000000ffff0d7224 */ /* 0x000fe400078e001b */
[----:B------:R-:W-:Y:S01]  /*11590*/  IMAD.MOV.U32 R12, RZ, RZ, 0x3 ;  /* 0x00000003ff0c7424 */ /* 0x000fe200078e00ff */
[----:B------:R-:W-:-:S13]  /*115a0*/  IADD3 R2, P0, R14, R0, RZ ;  /* 0x000000000e027210 */ /* 0x000fda0007f1e0ff */
[----:B------:R-:W-:Y:S05]  /*115b0*/  WARPSYNC.COLLECTIVE R15, `(.L_x_7414) ;  /* 0x000000000f087348 */ /* 0x000fea0003c00000 */
[----:B------:R0:W1:Y:S02]  /*115c0*/  SHFL.IDX P6, R14, R13, R12, R11 ;  /* 0x0000000c0d0e7389 */ /* 0x00006400000c000b */
[----:B01----:R-:W-:Y:S01]  /*115d0*/  ENDCOLLECTIVE ;  /* 0x000000000000791b */ /* 0x003fe20003800000 */
.L_x_7414:
        /* <DEDUP_REMOVED lines=10> */
.L_x_7415:
[----:B------:R-:W-:Y:S05]  /*11680*/  BRA `(.L_x_7416) ;  /* 0xffffffd400847947 */ /* 0x000fea000383ffff */
.L_x_7346:
[----:B--2---:R2:W3:Y:S02]  /*11690*/  SYNCS.PHASECHK.TRANS64.TRYWAIT P0, [R8+URZ+0x28c60], R20 ;  /* 0x028c6014080075a7 */ /* 0x0044e4000800017f */
[----:B---3--:R-:W-:Y:S05]  /*116a0*/  @!P0 NANOSLEEP.SYNCS 0x989680 ;  /* 0x009896800000895d */ /* 0x008fea0003900000 */
[----:B------:R-:W3:Y:S02]  /*116b0*/  @!P0 SYNCS.PHASECHK.TRANS64 P0, [R8+URZ+0x28c60], R20 ;  /* 0x028c6014080085a7 */ /* 0x000ee4000800007f */
[----:B---3--:R-:W-:Y:S05]  /*116c0*/  @!P0 BRA `(.L_x_7346) ;  /* 0xfffffffc00f08947 */ /* 0x008fea000383ffff */
[----:B------:R-:W-:Y:S05]  /*116d0*/  BRA `(.L_x_7417) ;  /* 0xffffffd400d47947 */ /* 0x000fea000383ffff */
.L_x_7347:
[----:B------:R-:W-:Y:S01]  /*116e0*/  BSSY B1, `(.L_x_7418) ;  /* 0x0000008000017945 */ /* 0x000fe20003800000 */
[----:B------:R-:W-:Y:S01]  /*116f0*/  IMAD.MOV.U32 R13, RZ, RZ, R20 ;  /* 0x000000ffff0d7224 */ /* 0x000fe200078e0014 */
[----:B------:R-:W-:Y:S01]  /*11700*/  MOV R12, RZ ;  /* 0x000000ff000c7202 */ /* 0x000fe20000000f00 */
[----:B------:R-:W-:Y:S02]  /*11710*/  IMAD.MOV.U32 R11, RZ, RZ, 0x181f ;  /* 0x0000181fff0b7424 */ /* 0x000fe400078e00ff */
[----:B------:R-:W-:-:S07]  /*11720*/  IMAD.MOV.U32 R15, RZ, RZ, -0x1 ;  /* 0xffffffffff0f7424 */ /* 0x000fce00078e00ff */
[----:B-1----:R-:W-:Y:S05]  /*11730*/  WARPSYNC.COLLECTIVE R15, `(.L_x_7419) ;  /* 0x000000000f087348 */ /* 0x002fea0003c00000 */
[----:B------:R0:W2:Y:S02]  /*11740*/  SHFL.IDX P6, R14, R13, R12, R11 ;  /* 0x0000000c0d0e7389 */ /* 0x0000a400000c000b */
[----:B012---:R-:W-:Y:S01]  /*11750*/  ENDCOLLECTIVE ;  /* 0x000000000000791b */ /* 0x007fe20003800000 */
.L_x_7419:
[----:B------:R-:W-:Y:S05]  /*11760*/  BSYNC B1 ;  /* 0x0000000000017941 */ /* 0x000fea0003800000 */
.L_x_7418:
[----:B------:R-:W-:Y:S01]  /*11770*/  IMAD.MOV.U32 R13, RZ, RZ, R10 ;  /* 0x000000ffff0d7224 */ /* 0x000fe200078e000a */
[----:B------:R-:W-:Y:S01]  /*11780*/  MOV R15, 0xffffffff ;  /* 0xffffffff000f7802 */ /* 0x000fe20000000f00 */
[----:B------:R-:W-:Y:S01]  /*11790*/  IMAD.MOV.U32 R12, RZ, RZ, RZ ;  /* 0x000000ffff0c7224 */ /* 0x000fe200078e00ff */
[C---:B------:R-:W-:Y:S01]  /*117a0*/  LOP3.LUT P2, RZ, R16.reuse, 0x40, RZ, 0xc0, !PT ;  /* 0x0000004010ff7812 */ /* 0x040fe2000784c0ff */
[----:B------:R-:W-:Y:S01]  /*117b0*/  IMAD.MOV.U32 R11, RZ, RZ, 0x181f ;  /* 0x0000181fff0b7424 */ /* 0x000fe200078e00ff */
[----:B------:R-:W-:Y:S01]  /*117c0*/  LOP3.LUT P1, RZ, R16, 0x20, RZ, 0xc0, !PT ;  /* 0x0000002010ff7812 */ /* 0x000fe2000782c0ff */
[----:B------:R-:W-:Y:S01]  /*117d0*/  IMAD.MOV.U32 R3, RZ, RZ, R14 ;  /* 0x000000ffff037224 */ /* 0x000fe200078e000e */
[----:B------:R-:W-:Y:S01]  /*117e0*/  P2R R4, PR, RZ, 0x8 ;  /* 0x00000008ff047803 */ /* 0x000fe20000000000 */
[----:B------:R-:W-:-:S10]  /*117f0*/  IMAD R21, R21, 0x2, R17 ;  /* 0x0000000215157824 */ /* 0x000fd400078e0211 */
[----:B------:R-:W-:Y:S05]  /*11800*/  WARPSYNC.COLLECTIVE R15, `(.L_x_7420) ;  /* 0x000000000f087348 */ /* 0x000fea0003c00000 */
[----:B------:R0:W1:Y:S02]  /*11810*/  SHFL.IDX P6, R14, R13, R12, R11 ;  /* 0x0000000c0d0e7389 */ /* 0x00006400000c000b */
[----:B01----:R-:W-:Y:S01]  /*11820*/  ENDCOLLECTIVE ;  /* 0x000000000000791b */ /* 0x003fe20003800000 */
.L_x_7420:
        /* <DEDUP_REMOVED lines=15> */
.L_x_7421:
        /* <DEDUP_REMOVED lines=17> */
.L_x_7422:
[----:B------:R-:W-:Y:S02]  /*11a30*/  IMAD.MOV.U32 R13, RZ, RZ, R20 ;  /* 0x000000ffff0d7224 */ /* 0x000fe400078e0014 */
[----:B------:R-:W-:Y:S01]  /*11a40*/  IMAD.MOV.U32 R12, RZ, RZ, 0x2 ;  /* 0x00000002ff0c7424 */ /* 0x000fe200078e00ff */
[----:B------:R-:W-:Y:S02]  /*11a50*/  IADD3 R2, P2, R14, R0, RZ ;  /* 0x000000000e027210 */ /* 0x000fe40007f5e0ff */
[C---:B------:R-:W-:Y:S02]  /*11a60*/  LOP3.LUT P6, RZ, R16.reuse, 0x20, RZ, 0xc0, !PT ;  /* 0x0000002010ff7812 */ /* 0x040fe400078cc0ff */
[----:B------:R-:W-:Y:S02]  /*11a70*/  IADD3.X R3, RZ, R3, RZ, P2, !PT ;  /* 0x00000003ff037210 */ /* 0x000fe400017fe4ff */
[----:B------:R-:W-:-:S03]  /*11a80*/  LOP3.LUT P2, RZ, R16, 0x40, RZ, 0xc0, !PT ;  /* 0x0000004010ff7812 */ /* 0x000fc6000784c0ff */
[----:B------:R-:W-:Y:S01]  /*11a90*/  @!PT LDS RZ, [RZ] ;  /* 0x00000000fffff984 */ /* 0x000fe20000000800 */
[----:B------:R-:W-:Y:S01]  /*11aa0*/  @!PT LDS RZ, [RZ] ;  /* 0x00000000fffff984 */ /* 0x000fe20000000800 */
[----:B------:R-:W-:Y:S01]  /*11ab0*/  @!PT LDS RZ, [RZ] ;  /* 0x00000000fffff984 */ /* 0x000fe20000000800 */
[----:B------:R0:W-:Y:S01]  /*11ac0*/  LDGSTS.E.BYPASS.LTC128B.128 [R21+0xc00], desc[UR50][R2.64], !P3 ;  /* 0x00c0000002157fae */ /* 0x0001e2000d901d72 */
[----:B------:R-:W-:-:S04]  /*11ad0*/  ISETP.NE.AND P3, PT, R5, RZ, PT ;  /* 0x000000ff0500720c */ /* 0x000fc80003f65270 */
[----:B------:R-:W-:-:S05]  /*11ae0*/  P2R R5, PR, RZ, 0x8 ;  /* 0x00000008ff057803 */ /* 0x000fca0000000000 */
[----:B------:R0:W-:Y:S04]  /*11af0*/  LDGSTS.E.BYPASS.LTC128B.128 [R21+0x2c00], desc[UR50][R2.64+0x80], !P2 ;  /* 0x02c0008002157fae */ /* 0x0001e8000d101d72 */
[----:B------:R0:W-:Y:S02]  /*11b00*/  LDGSTS.E.BYPASS.LTC128B.128 [R21+0x4c00], desc[UR50][R2.64+0x100], !P6 ;  /* 0x04c0010002157fae */ /* 0x0001e4000f101d72 */
[----:B0-----:R-:W-:Y:S05]  /*11b10*/  WARPSYNC.COLLECTIVE R15, `(.L_x_7423) ;  /* 0x000000000f087348 */ /* 0x001fea0003c00000 */
[----:B------:R1:W2:Y:S02]  /*11b20*/  SHFL.IDX P6, R14, R13, R12, R11 ;  /* 0x0000000c0d0e7389 */ /* 0x0002a400000c000b */
[----:B012---:R-:W-:Y:S01]  /*11b30*/  ENDCOLLECTIVE ;  /* 0x000000000000791b */ /* 0x007fe20003800000 */
.L_x_7423:
        /* <DEDUP_REMOVED lines=14> */
.L_x_7424:
[----:B------:R-:W-:Y:S01]  /*11c20*/  MOV R13, R20 ;  /* 0x00000014000d7202 */ /* 0x000fe20000000f00 */
        /* <DEDUP_REMOVED lines=16> */
.L_x_7425:
        /* <DEDUP_REMOVED lines=14> */
.L_x_7426:
[----:B------:R-:W-:Y:S05]  /*11e10*/  BRA `(.L_x_7427) ;  /* 0xffffffd400387947 */ /* 0x000fea000383ffff */
.L_x_7355:
[----:B------:R-:W-:Y:S01]  /*11e20*/  BSSY B0, `(.L_x_7428) ;  /* 0x0000008000007945 */ /* 0x000fe20003800000 */
[----:B------:R-:W-:Y:S01]  /*11e30*/  IMAD.MOV.U32 R13, RZ, RZ, R33 ;  /* 0x000000ffff0d7224 */ /* 0x000fe200078e0021 */
[----:B------:R-:W-:Y:S01]  /*11e40*/  MOV R15, 0xffffffff ;  /* 0xffffffff000f7802 */ /* 0x000fe20000000f00 */
[----:B------:R-:W-:Y:S02]  /*11e50*/  IMAD.MOV.U32 R12, RZ, RZ, RZ ;  /* 0x000000ffff0c7224 */ /* 0x000fe400078e00ff */
[----:B------:R-:W-:-:S07]  /*11e60*/  IMAD.MOV.U32 R11, RZ, RZ, 0x1f ;  /* 0x0000001fff0b7424 */ /* 0x000fce00078e00ff */
[----:B01---5:R-:W-:Y:S05]  /*11e70*/  WARPSYNC.COLLECTIVE R15, `(.L_x_7429) ;  /* 0x000000000f087348 */ /* 0x023fea0003c00000 */
[----:B------:R2:W3:Y:S02]  /*11e80*/  SHFL.IDX P6, R14, R13, R12, R11 ;  /* 0x0000000c0d0e7389 */ /* 0x0004e400000c000b */
[----:B0123-5:R-:W-:Y:S01]  /*11e90*/  ENDCOLLECTIVE ;  /* 0x000000000000791b */ /* 0x02ffe20003800000 */
.L_x_7429:
[----:B------:R-:W-:Y:S05]  /*11ea0*/  BSYNC B0 ;  /* 0x0000000000007941 */ /* 0x000fea0003800000 */
.L_x_7428:
[----:B------:R-:W-:Y:S05]  /*11eb0*/  BRA `(.L_x_7430) ;  /* 0xffffffd8003c7947 */ /* 0x000fea000383ffff */
.L_x_7358:
[----:B---3--:R3:W4:Y:S02]  /*11ec0*/  SYNCS.PHASECHK.TRANS64.TRYWAIT P0, [R7+URZ+0x28c20], R0 ;  /* 0x028c2000070075a7 */ /* 0x008724000800017f */
[----:B----4-:R-:W-:Y:S05]  /*11ed0*/  @!P0 NANOSLEEP.SYNCS 0x989680 ;  /* 0x009896800000895d */ /* 0x010fea0003900000 */
[----:B------:R-:W4:Y:S02]  /*11ee0*/  @!P0 SYNCS.PHASECHK.TRANS64 P0, [R7+URZ+0x28c20], R0 ;  /* 0x028c2000070085a7 */ /* 0x000f24000800007f */
[----:B----4-:R-:W-:Y:S05]  /*11ef0*/  @!P0 BRA `(.L_x_7358) ;  /* 0xfffffffc00f08947 */ /* 0x010fea000383ffff */
[----:B------:R-:W-:Y:S05]  /*11f00*/  BRA `(.L_x_7431) ;  /* 0xffffffd800847947 */ /* 0x000fea000383ffff */
.L_x_7359:
        /* <DEDUP_REMOVED lines=11> */
.L_x_7433:
[----:B------:R-:W-:Y:S05]  /*11fc0*/  BSYNC B0 ;  /* 0x0000000000007941 */ /* 0x000fea0003800000 */
.L_x_7432:
[----:B------:R-:W-:Y:S05]  /*11fd0*/  BRA `(.L_x_7434) ;  /* 0xffffffd8006c7947 */ /* 0x000fea000383ffff */
.L_x_7362:
[----:B------:R-:W-:Y:S01]  /*11fe0*/  BSSY B1, `(.L_x_7435) ;  /* 0x0000006000017945 */ /* 0x000fe20003800000 */
[----:B------:R-:W-:-:S07]  /*11ff0*/  IMAD.MOV.U32 R15, RZ, RZ, -0x1 ;  /* 0xffffffffff0f7424 */ /* 0x000fce00078e00ff */
[----:B0123-5:R-:W-:Y:S05]  /*12000*/  WARPSYNC.COLLECTIVE R15, `(.L_x_7436) ;  /* 0x000000000f0c7348 */ /* 0x02ffea0003c00000 */
[----:B------:R-:W-:Y:S02]  /*12010*/  ELECT P6, UR62, PT ;  /* 0x00000000003e782f */ /* 0x000fe400038c0000 */
[----:B------:R-:W-:Y:S01]  /*12020*/  MOV R14, UR62 ;  /* 0x0000003e000e7c02 */ /* 0x000fe20008000f00 */
[----:B0123-5:R-:W-:Y:S10]  /*12030*/  ENDCOLLECTIVE ;  /* 0x000000000000791b */ /* 0x02fff40003800000 */
.L_x_7436:
[----:B------:R-:W-:Y:S05]  /*12040*/  BSYNC B1 ;  /* 0x0000000000017941 */ /* 0x000fea0003800000 */
.L_x_7435:
[----:B------:R-:W-:Y:S05]  /*12050*/  BRA `(.L_x_7437) ;  /* 0xffffffd800647947 */ /* 0x000fea000383ffff */
.L_x_7364:
[----:B---3--:R3:W4:Y:S02]  /*12060*/  SYNCS.PHASECHK.TRANS64.TRYWAIT P1, [R5+URZ+0x28c40], R0 ;  /* 0x028c4000050075a7 */ /* 0x008724000802017f */
[----:B----4-:R-:W-:Y:S05]  /*12070*/  @!P1 NANOSLEEP.SYNCS 0x989680 ;  /* 0x009896800000995d */ /* 0x010fea0003900000 */
[----:B------:R-:W4:Y:S02]  /*12080*/  @!P1 SYNCS.PHASECHK.TRANS64 P1, [R5+URZ+0x28c40], R0 ;  /* 0x028c4000050095a7 */ /* 0x000f24000802007f */
[----:B----4-:R-:W-:Y:S05]  /*12090*/  @!P1 BRA `(.L_x_7364) ;  /* 0xfffffffc00f09947 */ /* 0x010fea000383ffff */
[----:B------:R-:W-:Y:S05]  /*120a0*/  BRA `(.L_x_7438) ;  /* 0xffffffd800847947 */ /* 0x000fea000383ffff */
.L_x_7366:
[----:B----4-:R4:W0:Y:S02]  /*120b0*/  SYNCS.PHASECHK.TRANS64.TRYWAIT P1, [R3+URZ+0x28c40], R2 ;  /* 0x028c4002030075a7 */ /* 0x010824000802017f */
[----:B0-----:R-:W-:Y:S05]  /*120c0*/  @!P1 NANOSLEEP.SYNCS 0x989680 ;  /* 0x009896800000995d */ /* 0x001fea0003900000 */
[----:B------:R-:W0:Y:S02]  /*120d0*/  @!P1 SYNCS.PHASECHK.TRANS64 P1, [R3+URZ+0x28c40], R2 ;  /* 0x028c4002030095a7 */ /* 0x000e24000802007f */
[----:B0-----:R-:W-:Y:S05]  /*120e0*/  @!P1 BRA `(.L_x_7366) ;  /* 0xfffffffc00f09947 */ /* 0x001fea000383ffff */
[----:B------:R-:W-:Y:S05]  /*120f0*/  BRA `(.L_x_7439) ;  /* 0xffffffd800907947 */ /* 0x000fea000383ffff */
.L_x_7368:
[----:B------:R0:W0:Y:S02]  /*12100*/  SYNCS.PHASECHK.TRANS64.TRYWAIT P1, [R5+URZ+0x28c60], R0 ;  /* 0x028c6000050075a7 */ /* 0x000024000802017f */
[----:B0-----:R-:W-:Y:S05]  /*12110*/  @!P1 NANOSLEEP.SYNCS 0x989680 ;  /* 0x009896800000995d */ /* 0x001fea0003900000 */
[----:B------:R-:W0:Y:S02]  /*12120*/  @!P1 SYNCS.PHASECHK.TRANS64 P1, [R5+URZ+0x28c60], R0 ;  /* 0x028c6000050095a7 */ /* 0x000e24000802007f */
[----:B0-----:R-:W-:Y:S05]  /*12130*/  @!P1 BRA `(.L_x_7368) ;  /* 0xfffffffc00f09947 */ /* 0x001fea000383ffff */
[----:B------:R-:W-:Y:S05]  /*12140*/  BRA `(.L_x_7440) ;  /* 0xffffffd8008c7947 */ /* 0x000fea000383ffff */
.L_x_7441:
        /* <DEDUP_REMOVED lines=11> */
.L_x_15545:


//--------------------- .text._ZN7cutlass13device_kernelIN5flash11enable_sm90INS1_16FlashAttnFwdSm90INS1_25CollectiveMainloopFwdSm90ILi2EN4cute5tupleIJNS5_1CILi1EEES8_S8_EEENS6_IJNS7_ILi64EEESA_SA_EEELi512ENS_10bfloat16_tEfNS_4arch4Sm90ELb1ELb0ELb0ELb0ELb1ELb0ELb1ELb0ELb0ELb1ELb0ELb0EEENS1_21CollectiveEpilogueFwdINS6_IJSA_NS7_ILi512EEESA_EEES9_SC_SE_Li256ELb0ELb1ELb0ELb0EEENS1_30DynamicPersistentTileSchedulerILi256ELi128ELb0ELb1ELb1EEEEEEEEEvNT_6ParamsE --------------------------
	.section	.text._ZN7cutlass13device_kernelIN5flash11enable_sm90INS1_16FlashAttnFwdSm90INS1_25CollectiveMainloopFwdSm90ILi2EN4cute5tupleIJNS5_1CILi1EEES8_S8_EEENS6_IJNS7_ILi64EEESA_SA_EEELi512ENS_10bfloat16_tEfNS_4arch4Sm90ELb1ELb0ELb0ELb0ELb1ELb0ELb1ELb0ELb0ELb1ELb0ELb0EEENS1_21CollectiveEpilogueFwdINS6_IJSA_NS7_ILi512EEESA_EEES9_SC_SE_Li256ELb0ELb1ELb0ELb0EEENS1_30DynamicPersistentTileSchedulerILi256ELi128ELb0ELb1ELb1EEEEEEEEEvNT_6ParamsE,"ax",@progbits
	.align	128
.text._ZN7cutlass13device_kernelIN5flash11enable_sm90INS1_16FlashAttnFwdSm90INS1_25CollectiveMainloopFwdSm90ILi2EN4cute5tupleIJNS5_1CILi1EEES8_S8_EEENS6_IJNS7_ILi64EEESA_SA_EEELi512ENS_10bfloat16_tEfNS_4arch4Sm90ELb1ELb0ELb0ELb0ELb1ELb0ELb1ELb0ELb0ELb1ELb0ELb0EEENS1_21CollectiveEpilogueFwdINS6_IJSA_NS7_ILi512EEESA_EEES9_SC_SE_Li256ELb0ELb1ELb0ELb0EEENS1_30DynamicPersistentTileSchedulerILi256ELi128ELb0ELb1ELb1EEEEEEEEEvNT_6ParamsE:
        .type           _ZN7cutlass13device_kernelIN5flash11enable_sm90INS1_16FlashAttnFwdSm90INS1_25CollectiveMainloopFwdSm90ILi2EN4cute5tupleIJNS5_1CILi1EEES8_S8_EEENS6_IJNS7_ILi64EEESA_SA_EEELi512ENS_10bfloat16_tEfNS_4arch4Sm90ELb1ELb0ELb0ELb0ELb1ELb0ELb1ELb0ELb0ELb1ELb0ELb0EEENS1_21CollectiveEpilogueFwdINS6_IJSA_NS7_ILi512EEESA_EEES9_SC_SE_Li256ELb0ELb1ELb0ELb0EEENS1_30DynamicPersistentTileSchedulerILi256ELi128ELb0ELb1ELb1EEEEEEEEEvNT_6ParamsE,@function
        .size           _ZN7cutlass13device_kernelIN5flash11enable_sm90INS1_16FlashAttnFwdSm90INS1_25CollectiveMainloopFwdSm90ILi2EN4cute5tupleIJNS5_1CILi1EEES8_S8_EEENS6_IJNS7_ILi64EEESA_SA_EEELi512ENS_10bfloat16_tEfNS_4arch4Sm90ELb1ELb0ELb0ELb0ELb1ELb0ELb1ELb0ELb0ELb1ELb0ELb0EEENS1_21CollectiveEpilogueFwdINS6_IJSA_NS7_ILi512EEESA_EEES9_SC_SE_Li256ELb0ELb1ELb0ELb0EEENS1_30DynamicPersistentTileSchedulerILi256ELi128ELb0ELb1ELb1EEEEEEEEEvNT_6ParamsE,(.L_x_15546 - _ZN7cutlass13device_kernelIN5flash11enable_sm90INS1_16FlashAttnFwdSm90INS1_25CollectiveMainloopFwdSm90ILi2EN4cute5tupleIJNS5_1CILi1EEES8_S8_EEENS6_IJNS7_ILi64EEESA_SA_EEELi512ENS_10bfloat16_tEfNS_4arch4Sm90ELb1ELb0ELb0ELb0ELb1ELb0ELb1ELb0ELb0ELb1ELb0ELb0EEENS1_21CollectiveEpilogueFwdINS6_IJSA_NS7_ILi512EEESA_EEES9_SC_SE_Li256ELb0ELb1ELb0ELb0EEENS1_30DynamicPersistentTileSchedulerILi256ELi128ELb0ELb1ELb1EEEEEEEEEvNT_6ParamsE)
        .other          _ZN7cutlass13device_kernelIN5flash11enable_sm90INS1_16FlashAttnFwdSm90INS1_25CollectiveMainloopFwdSm90ILi2EN4cute5tupleIJNS5_1CILi1EEES8_S8_EEENS6_IJNS7_ILi64EEESA_SA_EEELi512ENS_10bfloat16_tEfNS_4arch4Sm90ELb1ELb0ELb0ELb0ELb1ELb0ELb1ELb0ELb0ELb1ELb0ELb0EEENS1_21CollectiveEpilogueFwdINS6_IJSA_NS7_ILi512EEESA_EEES9_SC_SE_Li256ELb0ELb1ELb0ELb0EEENS1_30DynamicPersistentTileSchedulerILi256ELi128ELb0ELb1ELb1EEEEEEEEEvNT_6ParamsE,@"STO_CUDA_ENTRY STV_DEFAULT"
_ZN7cutlass13device_kernelIN5flash11enable_sm90INS1_16FlashAttnFwdSm90INS1_25CollectiveMainloopFwdSm90ILi2EN4cute5tupleIJNS5_1CILi1EEES8_S8_EEENS6_IJNS7_ILi64EEESA_SA_EEELi512ENS_10bfloat16_tEfNS_4arch4Sm90ELb1ELb0ELb0ELb0ELb1ELb0ELb1ELb0ELb0ELb1ELb0ELb0EEENS1_21CollectiveEpilogueFwdINS6_IJSA_NS7_ILi512EEESA_EEES9_SC_SE_Li256ELb0ELb1ELb0ELb0EEENS1_30DynamicPersistentTileSchedulerILi256ELi128ELb0ELb1ELb1EEEEEEEEEvNT_6ParamsE:
        /* <DEDUP_REMOVED lines=43> */
.L_x_7442:
        /* <DEDUP_REMOVED lines=22> */
.L_x_7443:
        /* <DEDUP_REMOVED lines=18> */
.L_x_7444:
        /* <DEDUP_REMOVED lines=22> */
.L_x_7445:
        /* <DEDUP_REMOVED lines=23> */
.L_x_7446:
        /* <DEDUP_REMOVED lines=8> */
.L_x_7448:
[----:B------:R-:W-:-:S08]  /*0880*/  NOP ;  /* 0x0000000000007918 */ /* 0x000fd00000000000 */
[----:B------:R-:W0:Y:S02]  /*0890*/  USETMAXREG.TRY_ALLOC.CTAPOOL UP0, 0xe8 ;  /* 0x000000e8000079c8 */ /* 0x000e240008000600 */
[----:B0-----:R-:W-:-:S13]  /*08a0*/  PLOP3.LUT P0, PT, PT, PT, UP0, 0x80, 0x0 ;  /* 0x000000000000781c */ /* 0x001fda0003f0f008 */
[----:B------:R-:W-:Y:S05]  /*08b0*/  @!P0 BRA `(.L_x_7448) ;  /* 0xfffffffc00f08947 */ /* 0x000fea000383ffff */
[----:B------:R-:W0:Y:S01]  /*08c0*/  S2R R2, SR_TID.X ;  /* 0x0000000000027919 */ /* 0x000e220000002100 */
[----:B------:R-:W1:Y:S08]  /*08d0*/  S2UR UR4, SR_CTAID.X ;  /* 0x00000000000479c3 */ /* 0x000e700000002500 */
[----:B------:R-:W-:Y:S06]  /*08e0*/  BAR.ARV 0x4, 0x180 ;  /* 0x0106000000007b1d */ /* 0x000fec0000002000 */
[----:B0-----:R-:W-:-:S04]  /*08f0*/  LOP3.LUT R0, R2, 0xffffff80, RZ, 0xc0, !PT ;  /* 0xffffff8002007812 */ /* 0x001fc800078ec0ff */
[----:B------:R-:W-:Y:S02]  /*0900*/  ISETP.NE.AND P0, PT, R0, 0x80, PT ;  /* 0x000000800000780c */ /* 0x000fe40003f05270 */
[----:B------:R-:W1:Y:S11]  /*0910*/  LDC R0, c[0x0][0xd38] ;  /* 0x00034e00ff007b82 */ /* 0x000e760000000800 */
[----:B------:R-:W-:Y:S06]  /*0920*/  @!P0 BAR.ARV 0x8, 0x100 ;  /* 0x0204000000008b1d */ /* 0x000fec0000002000 */
[----:B------:R-:W-:-:S13]  /*0930*/  ISETP.GE.U32.AND P0, PT, R2, 0x100, PT ;  /* 0x000001000200780c */ /* 0x000fda0003f06070 */
[----:B------:R-:W-:Y:S06]  /*0940*/  @P0 BAR.ARV 0xf, 0x100 ;  /* 0x03c4000000000b1d */ /* 0x000fec0000002000 */
[----:B-1----:R-:W-:-:S13]  /*0950*/  ISETP.LE.AND P0, PT, R0, UR4, PT ;  /* 0x0000000400007c0c */ /* 0x002fda000bf03270 */
[----:B------:R-:W-:Y:S05]  /*0960*/  @P0 EXIT ;  /* 0x000000000000094d */ /* 0x000fea0003800000 */
[----:B------:R-:W-:Y:S01]  /*0970*/  VIADD R222, R2, 0xffffff80 ;  /* 0xffffff8002de7836 */ /* 0x000fe20000000000 */
[----:B------:R-:W0:Y:S01]  /*0980*/  S2R R219, SR_CgaCtaId ;  /* 0x0000000000db7919 */ /* 0x000e220000008800 */
[----:B------:R-:W-:Y:S01]  /*0990*/  IMAD.MOV.U32 R188, RZ, RZ, 0x20 ;  /* 0x00000020ffbc7424 */ /* 0x000fe200078e00ff */
[----:B------:R-:W-:Y:S01]  /*09a0*/  ULOP3.LUT UR40, UR41, 0x1, URZ, 0xfc, !UPT ;  /* 0x0000000129287892 */ /* 0x000fe2000f8efc3f */
[----:B------:R-:W-:Y:S01]  /*09b0*/  IMAD.MOV.U32 R16, RZ, RZ, RZ ;  /* 0x000000ffff107224 */ /* 0x000fe200078e00ff */
[----:B------:R-:W-:Y:S01]  /*09c0*/  SHF.R.S32.HI R3, RZ, 0x1f, R222 ;  /* 0x0000001fff037819 */ /* 0x000fe200000114de */
[----:B------:R-:W-:-:S03]  /*09d0*/  UMOV UR36, URZ ;  /* 0x0000003f00247c82 */ /* 0x000fc60008000000 */
[CC--:B------:R-:W-:Y:S02]  /*09e0*/  LEA.HI R0, R3.reuse, R222.reuse, RZ, 0x4 ;  /* 0x000000de03007211 */ /* 0x0c0fe400078f20ff */
[CC--:B------:R-:W-:Y:S02]  /*09f0*/  LEA.HI R4, R3.reuse, R222.reuse, RZ, 0x5 ;  /* 0x000000de03047211 */ /* 0x0c0fe400078f28ff */
[----:B------:R-:W-:Y:S02]  /*0a00*/  SHF.R.S32.HI R7, RZ, 0x4, R0 ;  /* 0x00000004ff077819 */ /* 0x000fe40000011400 */
[----:B------:R-:W-:Y:S02]  /*0a10*/  LEA.HI R5, R3, R222, RZ, 0x7 ;  /* 0x000000de03057211 */ /* 0x000fe400078f38ff */
[C---:B------:R-:W-:Y:S02]  /*0a20*/  LEA.HI R2, R0.reuse, R7, RZ, 0x1 ;  /* 0x0000000700027211 */ /* 0x040fe400078f08ff */
[----:B------:R-:W-:-:S02]  /*0a30*/  LOP3.LUT R9, R0, 0xfffffff0, RZ, 0xc0, !PT ;  /* 0xfffffff000097812 */ /* 0x000fc400078ec0ff */
[----:B------:R-:W-:Y:S02]  /*0a40*/  LOP3.LUT R2, R2, 0x1ffffffe, RZ, 0xc0, !PT ;  /* 0x1ffffffe02027812 */ /* 0x000fe400078ec0ff */
[--C-:B------:R-:W-:Y:S01]  /*0a50*/  SHF.R.S32.HI R13, RZ, 0x5, R4.reuse ;  /* 0x00000005ff0d7819 */ /* 0x100fe20000011404 */
[----:B------:R-:W-:Y:S01]  /*0a60*/  IMAD.IADD R9, R222, 0x1, -R9 ;  /* 0x00000001de097824 */ /* 0x000fe200078e0a09 */
[----:B------:R-:W-:Y:S01]  /*0a70*/  SHF.R.S32.HI R4, RZ, 0x1f, R4 ;  /* 0x0000001fff047819 */ /* 0x000fe20000011404 */
[----:B------:R-:W-:Y:S01]  /*0a80*/  IMAD.IADD R8, R7, 0x1, -R2 ;  /* 0x0000000107087824 */ /* 0x000fe200078e0a02 */
[----:B------:R-:W-:Y:S02]  /*0a90*/  LOP3.LUT R7, R5, 0xffffff80, RZ, 0xc0, !PT ;  /* 0xffffff8005077812 */ /* 0x000fe400078ec0ff */
[----:B------:R-:W-:Y:S02]  /*0aa0*/  LEA.HI R2, R3, R222, RZ, 0x2 ;  /* 0x000000de03027211 */ /* 0x000fe400078f10ff */
[----:B------:R-:W-:Y:S01]  /*0ab0*/  LEA.HI R4, R4, R13, RZ, 0x2 ;  /* 0x0000000d04047211 */ /* 0x000fe200078f10ff */
[----:B------:R-:W-:Y:S01]  /*0ac0*/  IMAD.IADD R7, R222, 0x1, -R7 ;  /* 0x00000001de077824 */ /* 0x000fe200078e0a07 */
[----:B------:R-:W-:-:S02]  /*0ad0*/  LOP3.LUT R11, R2, 0xfffffffc, RZ, 0xc0, !PT ;  /* 0xfffffffc020b7812 */ /* 0x000fc400078ec0ff */
[----:B------:R-:W-:Y:S02]  /*0ae0*/  SHF.R.S32.HI R216, RZ, 0x7, R5 ;  /* 0x00000007ffd87819 */ /* 0x000fe40000011405 */
[----:B------:R-:W-:Y:S01]  /*0af0*/  LOP3.LUT R4, R4, 0x3ffffc, RZ, 0xc0, !PT ;  /* 0x003ffffc04047812 */ /* 0x000fe200078ec0ff */
[----:B------:R-:W-:Y:S01]  /*0b00*/  IMAD.IADD R11, R222, 0x1, -R11 ;  /* 0x00000001de0b7824 */ /* 0x000fe200078e0a0b */
[--C-:B------:R-:W-:Y:S01]  /*0b10*/  SHF.R.S32.HI R2, RZ, 0x1f, R9.reuse ;  /* 0x0000001fff027819 */ /* 0x100fe20000011409 */
[----:B------:R-:W-:Y:S01]  /*0b20*/  IMAD R15, R216, 0x100, R9 ;  /* 0x00000100d80f7824 */ /* 0x000fe200078e0209 */
[----:B------:R-:W-:Y:S01]  /*0b30*/  SHF.R.S32.HI R0, RZ, 0x1f, R7 ;  /* 0x0000001fff007819 */ /* 0x000fe20000011407 */
[----:B------:R-:W-:Y:S01]  /*0b40*/  IMAD.IADD R10, R13, 0x1, -R4 ;  /* 0x000000010d0a7824 */ /* 0x000fe200078e0a04 */
[----:B------:R-:W-:Y:S02]  /*0b50*/  LEA.HI R6, R2, R9, RZ, 0x3 ;  /* 0x0000000902067211 */ /* 0x000fe400078f18ff */
[----:B------:R-:W-:Y:S01]  /*0b60*/  LEA.HI R2, R0, R7, RZ, 0x2 ;  /* 0x0000000700027211 */ /* 0x000fe200078f10ff */
[----:B------:R-:W-:Y:S01]  /*0b70*/  IMAD R14, R10, 0x10, R15 ;  /* 0x000000100a0e7824 */ /* 0x000fe200078e020f */
[C---:B------:R-:W-:Y:S01]  /*0b80*/  LOP3.LUT R4, R6.reuse, 0xfffffff8, RZ, 0xc0, !PT ;  /* 0xfffffff806047812 */ /* 0x040fe200078ec0ff */
[----:B------:R-:W-:Y:S01]  /*0b90*/  IMAD.SHL.U32 R6, R6, 0x40, RZ ;  /* 0x0000004006067824 */ /* 0x000fe200078e00ff */
[----:B------:R-:W-:-:S02]  /*0ba0*/  LOP3.LUT R10, R2, 0x7ffffffc, RZ, 0xc0, !PT ;  /* 0x7ffffffc020a7812 */ /* 0x000fc400078ec0ff */
[----:B------:R-:W-:Y:S01]  /*0bb0*/  LEA.HI R12, R11, R11, RZ, 0x1 ;  /* 0x0000000b0b0c7211 */ /* 0x000fe200078f08ff */
[----:B------:R-:W-:Y:S01]  /*0bc0*/  IMAD.IADD R9, R9, 0x1, -R4 ;  /* 0x0000000109097824 */ /* 0x000fe200078e0a04 */
[----:B------:R-:W-:Y:S01]  /*0bd0*/  LEA.HI R4, R0, R7, RZ, 0x5 ;  /* 0x0000000700047211 */ /* 0x000fe200078f28ff */
[----:B------:R-:W-:Y:S01]  /*0be0*/  IMAD.IADD R10, R7, 0x1, -R10 ;  /* 0x00000001070a7824 */ /* 0x000fe200078e0a0a */
[----:B------:R-:W-:Y:S02]  /*0bf0*/  LOP3.LUT R12, R12, 0x1ffffffe, RZ, 0xc0, !PT ;  /* 0x1ffffffe0c0c7812 */ /* 0x000fe400078ec0ff */
[--C-:B------:R-:W-:Y:S01]  /*0c00*/  SHF.R.S32.HI R0, RZ, 0x2, R2.reuse ;  /* 0x00000002ff007819 */ /* 0x100fe20000011402 */
[----:B------:R-:W-:Y:S01]  /*0c10*/  IMAD.SHL.U32 R18, R10, 0x2, RZ ;  /* 0x000000020a127824 */ /* 0x000fe200078e00ff */
[----:B------:R-:W-:Y:S01]  /*0c20*/  SHF.R.S32.HI R7, RZ, 0x1f, R2 ;  /* 0x0000001fff077819 */ /* 0x000fe20000011402 */
[----:B------:R-:W-:Y:S01]  /*0c30*/  IMAD.SHL.U32 R2, R9, 0x40, RZ ;  /* 0x0000004009027824 */ /* 0x000fe200078e00ff */
[----:B------:R-:W-:Y:S01]  /*0c40*/  LOP3.LUT R6, R6, 0x7ffffe00, RZ, 0xc0, !PT ;  /* 0x7ffffe0006067812 */ /* 0x000fe200078ec0ff */
[----:B------:R-:W-:Y:S01]  /*0c50*/  IMAD.IADD R15, R11, 0x1, -R12 ;  /* 0x000000010b0f7824 */ /* 0x000fe200078e0a0c */
[----:B------:R-:W-:Y:S01]  /*0c60*/  LEA.HI R7, R7, R0, RZ, 0x3 ;  /* 0x0000000007077211 */ /* 0x000fe200078f18ff */
[----:B------:R-:W-:Y:S01]  /*0c70*/  IMAD.SHL.U32 R11, R8, 0x8, RZ ;  /* 0x00000008080b7824 */ /* 0x000fe200078e00ff */
[----:B------:R-:W-:Y:S01]  /*0c80*/  LOP3.LUT R2, R2, 0x1c0, RZ, 0xc0, !PT ;  /* 0x000001c002027812 */ /* 0x000fe200078ec0ff */
[----:B------:R-:W-:Y:S01]  /*0c90*/  IMAD R6, R13, 0x400, R6 ;  /* 0x000004000d067824 */ /* 0x000fe200078e0206 */
[----:B------:R-:W-:Y:S01]  /*0ca0*/  LOP3.LUT R7, R7, 0xfffffff8, RZ, 0xc0, !PT ;  /* 0xfffffff807077812 */ /* 0x000fe200078ec0ff */
[--C-:B------:R-:W-:Y:S01]  /*0cb0*/  IMAD.U32 R221, R14, 0x40, R11.reuse ;  /* 0x000000400edd7824 */ /* 0x100fe200078e000b */
[----:B------:R-:W-:-:S02]  /*0cc0*/  LOP3.LUT R11, R2, 0x8, R11, 0xf8, !PT ;  /* 0x00000008020b7812 */ /* 0x000fc400078ef80b */
[----:B------:R-:W-:Y:S01]  /*0cd0*/  SHF.R.U32.HI R2, RZ, 0x3, R2 ;  /* 0x00000003ff027819 */ /* 0x000fe20000011602 */
[----:B------:R-:W-:Y:S01]  /*0ce0*/  IMAD.IADD R7, R0, 0x1, -R7 ;  /* 0x0000000100077824 */ /* 0x000fe200078e0a07 */
[----:B------:R-:W-:Y:S02]  /*0cf0*/  SHF.R.S32.HI R4, RZ, 0x5, R4 ;  /* 0x00000005ff047819 */ /* 0x000fe40000011404 */
[----:B------:R-:W-:Y:S02]  /*0d00*/  LEA.HI R3, R3, R222, RZ, 0x3 ;  /* 0x000000de03037211 */ /* 0x000fe400078f18ff */
[----:B------:R-:W-:Y:S01]  /*0d10*/  LOP3.LUT R11, R11, R2, RZ, 0x3c, !PT ;  /* 0x000000020b0b7212 */ /* 0x000fe200078e3cff */
[----:B------:R-:W-:Y:S01]  /*0d20*/  IMAD R22, R4, 0x10, R7 ;  /* 0x0000001004167824 */ /* 0x000fe200078e0207 */
[----:B------:R-:W-:Y:S01]  /*0d30*/  MOV R0, 0x400 ;  /* 0x0000040000007802 */ /* 0x000fe20000000f00 */
[----:B------:R-:W-:Y:S01]  /*0d40*/  IMAD.MOV.U32 R2, RZ, RZ, RZ ;  /* 0x000000ffff027224 */ /* 0x000fe200078e00ff */
[----:B------:R-:W-:Y:S01]  /*0d50*/  LOP3.LUT R7, R3, 0xfffffff8, RZ, 0xc0, !PT ;  /* 0xfffffff803077812 */ /* 0x000fe200078ec0ff */
[----:B------:R-:W-:Y:S01]  /*0d60*/  IMAD.IADD R6, R6, 0x1, R11 ;  /* 0x0000000106067824 */ /* 0x000fe200078e020b */
[----:B------:R-:W-:Y:S01]  /*0d70*/  R2P PR, R9, 0x6 ;  /* 0x0000000609007804 */ /* 0x000fe20000000000 */
[----:B------:R-:W-:Y:S01]  /*0d80*/  IMAD R190, R15, 0x8, R22 ;  /* 0x000000080fbe7824 */ /* 0x000fe200078e0216 */
[----:B0-----:R-:W-:Y:S01]  /*0d90*/  LEA R17, R219, R0, 0x18 ;  /* 0x00000000db117211 */ /* 0x001fe200078ec0ff */
[----:B------:R-:W-:Y:S01]  /*0da0*/  IMAD.IADD R214, R222, 0x1, -R7 ;  /* 0x00000001ded67824 */ /* 0x000fe200078e0a07 */
[----:B------:R-:W-:-:S02]  /*0db0*/  LEA.HI R5, R5, R216, RZ, 0x1 ;  /* 0x000000d805057211 */ /* 0x000fc400078f08ff */
[----:B------:R-:W-:Y:S01]  /*0dc0*/  SEL R188, R188, 0xffffffe0, !P1 ;  /* 0xffffffe0bcbc7807 */ /* 0x000fe20004800000 */
[----:B------:R-:W-:Y:S01]  /*0dd0*/  IMAD R185, R6, 0x2, R17 ;  /* 0x0000000206b97824 */ /* 0x000fe200078e0211 */
[----:B------:R-:W-:Y:S01]  /*0de0*/  LOP3.LUT R5, R5, 0xfffffe, RZ, 0xc0, !PT ;  /* 0x00fffffe05057812 */ /* 0x000fe200078ec0ff */
[----:B------:R-:W-:Y:S01]  /*0df0*/  IMAD.SHL.U32 R23, R214, 0x8, RZ ;  /* 0x00000008d6177824 */ /* 0x000fe200078e00ff */
[----:B------:R-:W-:Y:S01]  /*0e00*/  SHF.R.S32.HI R215, RZ, 0x3, R3 ;  /* 0x00000003ffd77819 */ /* 0x000fe20000011403 */
        /* <DEDUP_REMOVED lines=15> */
[----:B------:R-:W-:Y:S01]  /*0f00*/  IMAD.IADD R5, R216, 0x1, -R5 ;  /* 0x00000001d8057824 */ /* 0x000fe200078e0a05 */
[----:B------:R-:W-:Y:S01]  /*0f10*/  SHF.R.S32.HI R223, RZ, 0x1f, R217 ;  /* 0x0000001fffdf7819 */ /* 0x000fe200000114d9 */
[----:B------:R-:W-:-:S02]  /*0f20*/  @P2 VIADD R187, R189, 0xffffffc0 ;  /* 0xffffffc0bdbb2836 */ /* 0x000fc40000000000 */
[----:B------:R-:W-:Y:S02]  /*0f30*/  IMAD.IADD R189, R189, 0x1, R188 ;  /* 0x00000001bdbd7824 */ /* 0x000fe400078e02bc */
[----:B------:R-:W-:Y:S02]  /*0f40*/  IMAD.SHL.U32 R184, R5, 0x100, RZ ;  /* 0x0000010005b87824 */ /* 0x000fe400078e00ff */
[----:B------:R-:W-:-:S07]  /*0f50*/  IMAD.IADD R188, R188, 0x1, R187 ;  /* 0x00000001bcbc7824 */ /* 0x000fce00078e02bb */
.L_x_7504:
        /* <DEDUP_REMOVED lines=21> */
.L_x_7449:
[----:B------:R-:W-:Y:S01]  /*10b0*/  ULDC UR7, c[0x0][0xd54] ;  /* 0x0003550000077ab9 */ /* 0x000fe20000000800 */
[----:B------:R-:W-:Y:S01]  /*10c0*/  UMOV UR6, UR9 ;  /* 0x0000000900067c82 */ /* 0x000fe20008000000 */
[----:B------:R-:W-:-:S11]  /*10d0*/  UISETP.NE.AND UP0, UPT, UR7, 0x1, UPT ;  /* 0x000000010700788c */ /* 0x000fd6000bf05270 */
[----:B------:R-:W-:Y:S02]  /*10e0*/  @UP0 ULDC.64 UR10, c[0x0][0xd58] ;  /* 0x00035600000a0ab9 */ /* 0x000fe40000000a00 */
[----:B------:R-:W-:-:S04]  /*10f0*/  UIMAD.WIDE.U32 UR4, UR9, UR10, URZ ;  /* 0x0000000a090472a5 */ /* 0x000fc8000f8e003f */
[----:B------:R-:W-:-:S04]  /*1100*/  @UP0 USHF.R.U32.HI UR6, URZ, UR11, UR5 ;  /* 0x0000000b3f060299 */ /* 0x000fc80008011605 */
[----:B------:R-:W-:-:S12]  /*1110*/  UIMAD UR4, UR6, UR7, URZ ;  /* 0x00000007060472a4 */ /* 0x000fd8000f8e023f */
.L_x_7450:
[----:B------:R-:W0:Y:S01]  /*1120*/  LDC.64 R4, c[0x0][0x418] ;  /* 0x00010600ff047b82 */ /* 0x000e220000000a00 */
[----:B------:R-:W-:Y:S01]  /*1130*/  ULDC UR37, c[0x0][0xd48] ;  /* 0x0003520000257ab9 */ /* 0x000fe20000000800 */
[----:B------:R-:W-:Y:S02]  /*1140*/  UIADD3 UR4, UR9, -UR4, URZ ;  /* 0x8000000409047290 */ /* 0x000fe4000fffe03f */
[----:B------:R-:W-:Y:S01]  /*1150*/  UISETP.NE.AND UP0, UPT, UR37, 0x1, UPT ;  /* 0x000000012500788c */ /* 0x000fe2000bf05270 */
[----:B------:R-:W-:Y:S01]  /*1160*/  ULDC UR5, c[0x0][0xd54] ;  /* 0x0003550000057ab9 */ /* 0x000fe20000000800 */
[----:B------:R-:W-:Y:S02]  /*1170*/  UISETP.NE.AND UP1, UPT, UR42, 0x1, UPT ;  /* 0x000000012a00788c */ /* 0x000fe4000bf25270 */
[----:B------:R-:W1:Y:S01]  /*1180*/  LDC R186, c[0x0][0x424] ;  /* 0x00010900ffba7b82 */ /* 0x000e620000000800 */
[----:B------:R-:W-:Y:S02]  /*1190*/  UIMAD UR8, UR8, UR5, UR4 ;  /* 0x00000005080872a4 */ /* 0x000fe4000f8e0204 */
[----:B------:R-:W-:Y:S01]  /*11a0*/  ULOP3.LUT UR6, URZ, UR6, URZ, 0x33, !UPT ;  /* 0x000000063f067292 */ /* 0x000fe2000f8e333f */
[----:B------:R-:W-:-:S03]  /*11b0*/  ULDC UR7, c[0x0][0xd3c] ;  /* 0x00034f0000077ab9 */ /* 0x000fc60000000800 */
[----:B------:R-:W-:Y:S01]  /*11c0*/  @UP0 ULDC UR4, c[0x0][0xd4c] ;  /* 0x0003530000040ab9 */ /* 0x000fe20000000800 */
[----:B------:R-:W2:Y:S01]  /*11d0*/  LDC R7, c[0x0][0x2f0] ;  /* 0x0000bc00ff077b82 */ /* 0x000ea20000000800 */
[----:B------:R-:W-:Y:S01]  /*11e0*/  UIMAD.WIDE.U32 UR4, UR8, UR4, URZ ;  /* 0x00000004080472a5 */ /* 0x000fe2000f8e003f */
[----:B------:R-:W-:Y:S01]  /*11f0*/  @UP0 ULDC UR9, c[0x0][0xd50] ;  /* 0x0003540000090ab9 */ /* 0x000fe20000000800 */
[----:B------:R-:W-:Y:S02]  /*1200*/  UMOV UR39, UR8 ;  /* 0x0000000800277c82 */ /* 0x000fe40008000000 */
[----:B------:R-:W-:Y:S02]  /*1210*/  @UP0 USHF.R.U32.HI UR39, URZ, UR9, UR5 ;  /* 0x000000093f270299 */ /* 0x000fe40008011605 */
[----:B------:R-:W-:Y:S01]  /*1220*/  UIADD3 UR6, UR6, UR7, URZ ;  /* 0x0000000706067290 */ /* 0x000fe2000fffe03f */
[----:B0-----:R-:W-:Y:S01]  /*1230*/  ISETP.NE.U32.AND P0, PT, R4, RZ, PT ;  /* 0x000000ff0400720c */ /* 0x001fe20003f05070 */
[----:B------:R-:W-:-:S02]  /*1240*/  UIADD3 UR4, -UR39, URZ, URZ ;  /* 0x0000003f27047290 */ /* 0x000fc4000fffe13f */
[----:B------:R-:W-:Y:S01]  /*1250*/  USHF.L.U32 UR38, UR6, 0x6, URZ ;  /* 0x0000000606267899 */ /* 0x000fe2000800063f */
[----:B------:R-:W-:Y:S01]  /*1260*/  ISETP.NE.AND.EX P0, PT, R5, RZ, PT, P0 ;  /* 0x000000ff0500720c */ /* 0x000fe20003f05300 */
[----:B------:R-:W-:-:S03]  /*1270*/  UIMAD UR37, UR37, UR4, UR8 ;  /* 0x00000004252572a4 */ /* 0x000fc6000f8e0208 */
[----:B-1----:R-:W-:Y:S02]  /*1280*/  SEL R186, R186, 0x1, P0 ;  /* 0x00000001baba7807 */ /* 0x002fe40000000000 */
[----:B------:R-:W-:-:S03]  /*1290*/  PLOP3.LUT P0, PT, PT, PT, UP1, 0x80, 0x0 ;  /* 0x000000000000781c */ /* 0x000fc60003f0f018 */
[----:B--2---:R-:W-:-:S05]  /*12a0*/  IMAD R0, R186, R7, 0x3f ;  /* 0x0000003fba007424 */ /* 0x004fca00078e0207 */
[----:B------:R-:W-:-:S04]  /*12b0*/  SHF.R.S32.HI R3, RZ, 0x1f, R0 ;  /* 0x0000001fff037819 */ /* 0x000fc80000011400 */
[----:B------:R-:W-:-:S04]  /*12c0*/  LEA.HI R3, R3, R0, RZ, 0x6 ;  /* 0x0000000003037211 */ /* 0x000fc800078f30ff */
[----:B------:R-:W-:Y:S01]  /*12d0*/  SHF.R.S32.HI R3, RZ, 0x6, R3 ;  /* 0x00000006ff037819 */ /* 0x000fe20000011403 */
[----:B------:R-:W-:Y:S06]  /*12e0*/  @!P0 BRA `(.L_x_7451) ;  /* 0x0000001c00548947 */ /* 0x000fec0003800000 */
[----:B------:R-:W0:Y:S01]  /*12f0*/  LDC R0, c[0x0][0x448] ;  /* 0x00011200ff007b82 */ /* 0x000e220000000800 */
[----:B------:R-:W-:Y:S01]  /*1300*/  UIADD3 UR4, UR38, 0x3f, URZ ;  /* 0x0000003f26047890 */ /* 0x000fe2000fffe03f */
[----:B------:R-:W-:Y:S02]  /*1310*/  CS2R R150, SRZ ;  /* 0x0000000000967805 */ /* 0x000fe4000001ff00 */
[----:B------:R-:W-:Y:S02]  /*1320*/  CS2R R148, SRZ ;  /* 0x0000000000947805 */ /* 0x000fe4000001ff00 */
[----:B------:R-:W-:Y:S02]  /*1330*/  CS2R R146, SRZ ;  /* 0x0000000000927805 */ /* 0x000fe4000001ff00 */
[----:B------:R-:W-:Y:S02]  /*1340*/  CS2R R144, SRZ ;  /* 0x0000000000907805 */ /* 0x000fe4000001ff00 */
[----:B------:R-:W-:-:S02]  /*1350*/  CS2R R142, SRZ ;  /* 0x00000000008e7805 */ /* 0x000fc4000001ff00 */
[----:B------:R-:W-:Y:S01]  /*1360*/  CS2R R140, SRZ ;  /* 0x00000000008c7805 */ /* 0x000fe2000001ff00 */
[----:B------:R-:W1:Y:S01]  /*1370*/  LDC R5, c[0x0][0x288] ;  /* 0x0000a200ff057b82 */ /* 0x000e620000000800 */
        /* <DEDUP_REMOVED lines=15> */
[----:B0-----:R-:W-:Y:S01]  /*1470*/  ISETP.NE.AND P0, PT, R0, 0x1, PT ;  /* 0x000000010000780c */ /* 0x001fe20003f05270 */
[----:B------:R-:W-:Y:S01]  /*1480*/  IMAD.U32 R0, RZ, RZ, UR4 ;  /* 0x00000004ff007e24 */ /* 0x000fe2000f8e00ff */
[----:B------:R-:W-:Y:S02]  /*1490*/  CS2R R110, SRZ ;  /* 0x00000000006e7805 */ /* 0x000fe4000001ff00 */
[----:B------:R-:W-:-:S02]  /*14a0*/  CS2R R160, SRZ ;  /* 0x0000000000a07805 */ /* 0x000fc4000001ff00 */
[----:B------:R-:W-:Y:S02]  /*14b0*/  CS2R R106, SRZ ;  /* 0x00000000006a7805 */ /* 0x000fe4000001ff00 */
[----:B------:R-:W-:Y:S02]  /*14c0*/  CS2R R162, SRZ ;  /* 0x0000000000a27805 */ /* 0x000fe4000001ff00 */
[----:B------:R-:W-:Y:S02]  /*14d0*/  CS2R R102, SRZ ;  /* 0x0000000000667805 */ /* 0x000fe4000001ff00 */
[----:B------:R-:W-:Y:S02]  /*14e0*/  CS2R R164, SRZ ;  /* 0x0000000000a47805 */ /* 0x000fe4000001ff00 */
[----:B-1----:R-:W-:Y:S02]  /*14f0*/  IADD3 R5, -R5, 0x40, RZ ;  /* 0x0000004005057810 */ /* 0x002fe40007ffe1ff */
[----:B------:R-:W-:-:S02]  /*1500*/  CS2R R98, SRZ ;  /* 0x0000000000627805 */ /* 0x000fc4000001ff00 */
[----:B------:R-:W-:Y:S02]  /*1510*/  CS2R R166, SRZ ;  /* 0x0000000000a67805 */ /* 0x000fe4000001ff00 */
[----:B------:R-:W-:Y:S02]  /*1520*/  CS2R R94, SRZ ;  /* 0x00000000005e7805 */ /* 0x000fe4000001ff00 */
[----:B------:R-:W-:Y:S01]  /*1530*/  CS2R R170, SRZ ;  /* 0x0000000000aa7805 */ /* 0x000fe2000001ff00 */
[----:B------:R-:W0:Y:S01]  /*1540*/  @P0 LDC R4, c[0x0][0x44c] ;  /* 0x00011300ff040b82 */ /* 0x000e220000000800 */
[----:B------:R-:W-:Y:S01]  /*1550*/  IMAD R5, R186, R7, R5 ;  /* 0x00000007ba057224 */ /* 0x000fe200078e0205 */
[----:B------:R-:W-:Y:S01]  /*1560*/  CS2R R90, SRZ ;  /* 0x00000000005a7805 */ /* 0x000fe2000001ff00 */
[----:B------:R-:W-:Y:S01]  /*1570*/  IMAD.MOV.U32 R169, RZ, RZ, RZ ;  /* 0x000000ffffa97224 */ /* 0x000fe200078e00ff */
[----:B------:R-:W-:Y:S02]  /*1580*/  CS2R R172, SRZ ;  /* 0x0000000000ac7805 */ /* 0x000fe4000001ff00 */
[----:B------:R-:W-:-:S02]  /*1590*/  CS2R R86, SRZ ;  /* 0x0000000000567805 */ /* 0x000fc4000001ff00 */
[----:B------:R-:W-:Y:S02]  /*15a0*/  CS2R R174, SRZ ;  /* 0x0000000000ae7805 */ /* 0x000fe4000001ff00 */
[----:B------:R-:W-:Y:S01]  /*15b0*/  CS2R R82, SRZ ;  /* 0x0000000000527805 */ /* 0x000fe2000001ff00 */
[----:B------:R-:W1:Y:S01]  /*15c0*/  @P0 LDC R9, c[0x0][0x450] ;  /* 0x00011400ff090b82 */ /* 0x000e620000000800 */
        /* <DEDUP_REMOVED lines=26> */
[----:B------:R-:W-:Y:S02]  /*1770*/  CS2R R212, SRZ ;  /* 0x0000000000d47805 */ /* 0x000fe4000001ff00 */
[----:B------:R-:W-:Y:S01]  /*1780*/  CS2R R34, SRZ ;  /* 0x0000000000227805 */ /* 0x000fe2000001ff00 */
[----:B------:R-:W-:Y:S01]  /*1790*/  IMAD.IADD R0, R5, 0x1, R0 ;  /* 0x0000000105007824 */ /* 0x000fe200078e0200 */
[----:B------:R-:W-:Y:S01]  /*17a0*/  CS2R R30, SRZ ;  /* 0x00000000001e7805 */ /* 0x000fe2000001ff00 */
[----:B------:R-:W-:Y:S01]  /*17b0*/  IMAD.MOV.U32 R6, RZ, RZ, RZ ;  /* 0x000000ffff067224 */ /* 0x000fe200078e00ff */
[----:B------:R-:W-:Y:S01]  /*17c0*/  CS2R R26, SRZ ;  /* 0x00000000001a7805 */ /* 0x000fe2000001ff00 */
[----:B------:R-:W-:Y:S01]  /*17d0*/  IMAD.MOV.U32 R21, RZ, RZ, RZ ;  /* 0x000000ffff157224 */ /* 0x000fe200078e00ff */
[----:B------:R-:W-:-:S04]  /*17e0*/  SHF.R.S32.HI R5, RZ, 0x1f, R0 ;  /* 0x0000001fff057819 */ /* 0x000fc80000011400 */
[----:B------:R-:W-:Y:S01]  /*17f0*/  LEA.HI R5, R5, R0, RZ, 0x6 ;  /* 0x0000000005057211 */ /* 0x000fe200078f30ff */
[----:B------:R-:W-:-:S03]  /*1800*/  IMAD.MOV.U32 R0, RZ, RZ, RZ ;  /* 0x000000ffff007224 */ /* 0x000fc600078e00ff */
[----:B------:R-:W-:-:S04]  /*1810*/  SHF.R.S32.HI R4, RZ, 0x6, R5 ;  /* 0x00000006ff047819 */ /* 0x000fc80000011405 */
[----:B------:R-:W-:Y:S01]  /*1820*/  VIMNMX R4, R3, R4, PT ;  /* 0x0000000403047248 */ /* 0x000fe20003fe0100 */
[----:B------:R-:W-:-:S03]  /*1830*/  IMAD.MOV.U32 R3, RZ, RZ, RZ ;  /* 0x000000ffff037224 */ /* 0x000fc600078e00ff */
[----:B------:R-:W-:-:S13]  /*1840*/  ISETP.GE.AND P1, PT, R4, 0x1, PT ;  /* 0x000000010400780c */ /* 0x000fda0003f26270 */
[----:B------:R-:W-:Y:S05]  /*1850*/  @!P1 BRA `(.L_x_7452) ;  /* 0x000000b400849947 */ /* 0x000fea0003800000 */
[----:B------:R-:W0:Y:S01]  /*1860*/  SHFL.IDX PT, R0, R216, RZ, 0x1f ;  /* 0x00001fffd8007589 */ /* 0x000e2200000e0000 */
        /* <DEDUP_REMOVED lines=9> */
[----:B------:R-:W-:Y:S01]  /*1900*/  UMOV UR7, 0x40000040 ;  /* 0x4000004000077882 */ /* 0x000fe20000000000 */
[----:B------:R-:W-:Y:S02]  /*1910*/  PLOP3.LUT P2, PT, PT, PT, UP0, 0x80, 0x0 ;  /* 0x000000000000781c */ /* 0x000fe40003f4f008 */
[----:B0-----:R-:W-:-:S04]  /*1920*/  LEA.HI R3, R0, R0, RZ, 0x1 ;  /* 0x0000000000037211 */ /* 0x001fc800078f08ff */
[----:B------:R-:W-:Y:S01]  /*1930*/  LOP3.LUT R3, R3, 0x1fffe, RZ, 0xc0, !PT ;  /* 0x0001fffe03037812 */ /* 0x000fe200078ec0ff */
[----:B------:R-:W-:-:S04]  /*1940*/  WARPGROUP.ARRIVE ;  /* 0x00000000000079c5 */ /* 0x000fc80000000000 */
        /* <DEDUP_REMOVED lines=9> */
[C---:B------:R-:W-:Y:S01]  /*19e0*/  R2UR UR8, R3.reuse ;  /* 0x00000000030872ca */ /* 0x040fe200000e0000 */
[----:B------:R-:W-:Y:S01]  /*19f0*/  VIADD R6, R3, 0x2 ;  /* 0x0000000203067836 */ /* 0x000fe20000000000 */
[----:B------:R-:W-:-:S04]  /*1a00*/  LOP3.LUT R7, R0, 0x2000000, RZ, 0xfc, !PT ;  /* 0x0200000000077812 */ /* 0x000fc800078efcff */
[----:B------:R-:W-:Y:S01]  /*1a10*/  R2UR UR12, R6 ;  /* 0x00000000060c72ca */ /* 0x000fe200000e0000 */
[----:B------:R-:W-:Y:S02]  /*1a20*/  IMAD R0, R2, 0x1000, R7 ;  /* 0x0000100002007824 */ /* 0x000fe400078e0207 */
[C---:B------:R-:W-:Y:S02]  /*1a30*/  VIADD R6, R3.reuse, 0x4 ;  /* 0x0000000403067836 */ /* 0x040fe40000000000 */
[C---:B------:R-:W-:Y:S01]  /*1a40*/  VIADD R5, R0.reuse, 0x80 ;  /* 0x0000008000057836 */ /* 0x040fe20000000000 */
[----:B------:R-:W-:Y:S01]  /*1a50*/  R2UR UR10, R0 ;  /* 0x00000000000a72ca */ /* 0x000fe200000e0000 */
[----:B------:R-:W-:Y:S01]  /*1a60*/  VIADD R3, R3, 0x6 ;  /* 0x0000000603037836 */ /* 0x000fe20000000000 */
[----:B------:R-:W-:Y:S02]  /*1a70*/  R2UR UR16, R6 ;  /* 0x00000000061072ca */ /* 0x000fe400000e0000 */
[----:B------:R-:W-:Y:S01]  /*1a80*/  R2UR UR14, R5 ;  /* 0x00000000050e72ca */ /* 0x000fe200000e0000 */
[C---:B------:R-:W-:Y:S01]  /*1a90*/  VIADD R5, R0.reuse, 0x100 ;  /* 0x0000010000057836 */ /* 0x040fe20000000000 */
[----:B------:R-:W-:Y:S01]  /*1aa0*/  R2UR UR4, R3 ;  /* 0x00000000030472ca */ /* 0x000fe200000e0000 */
[----:B------:R-:W-:-:S03]  /*1ab0*/  VIADD R0, R0, 0x180 ;  /* 0x0000018000007836 */ /* 0x000fc60000000000 */
[----:B------:R-:W-:Y:S02]  /*1ac0*/  R2UR UR18, R5 ;  /* 0x00000000051272ca */ /* 0x000fe400000e0000 */
[----:B------:R-:W-:Y:S01]  /*1ad0*/  R2UR UR6, R0 ;  /* 0x00000000000672ca */ /* 0x000fe200000e0000 */
[----:B------:R-:W-:Y:S03]  /*1ae0*/  HGMMA.64x256x16.F32.BF16 R24, gdesc[UR8].tnspB, RZ, !UPT, gsb0 ;  /* 0x43e00000081879f0 */ /* 0x000fe6000c0018ff */
        /* <DEDUP_REMOVED lines=16> */
.L_x_7453:
[----:B------:R-:W-:Y:S01]  /*1bf0*/  IMAD R0, R2, 0x8, R17 ;  /* 0x0000000802007824 */ /* 0x000fe200078e0211 */
[----:B------:R-:W-:-:S03]  /*1c00*/  ISETP.GE.AND P0, PT, R4, 0x2, PT ;  /* 0x000000020400780c */ /* 0x000fc60003f06270 */
[----:B------:R-:W-:-:S05]  /*1c10*/  VIADD R0, R0, 0x38860 ;  /* 0x0003886000007836 */ /* 0x000fca0000000000 */
[----:B------:R-:W-:-:S04]  /*1c20*/  PRMT R0, R219, 0x654, R0 ;  /* 0x00000654db007816 */ /* 0x000fc80000000000 */
[----:B------:R0:W-:Y:S01]  /*1c30*/  SYNCS.ARRIVE.TRANS64.RED.A1T0 RZ, [R0+URZ], RZ ;  /* 0x000000ff00ff79a7 */ /* 0x0001e2000810043f */
[----:B------:R-:W-:Y:S05]  /*1c40*/  @!P0 BRA `(.L_x_7454) ;  /* 0x0000000800c08947 */ /* 0x000fea0003800000 */
[----:B------:R-:W-:-:S07]  /*1c50*/  VIADD R4, R4, 0xfffffffe ;  /* 0xfffffffe04047836 */ /* 0x000fce0000000000 */
.L_x_7456:
[----:B------:R-:W-:Y:S01]  /*1c60*/  BAR.SYNC.DEFER_BLOCKING 0xe, 0x100 ;  /* 0x0384000000007b1d */ /* 0x000fe20000010000 */
[----:B01----:R-:W-:Y:S01]  /*1c70*/  IMAD R0, R2, 0x40, R22 ;  /* 0x0000004002007824 */ /* 0x003fe200078e0216 */
[----:B------:R-:W-:Y:S01]  /*1c80*/  ISETP.GT.AND P1, PT, R4, RZ, PT ;  /* 0x000000ff0400720c */ /* 0x000fe20003f24270 */
[----:B------:R-:W-:Y:S02]  /*1c90*/  VIADD R2, R2, 0x1 ;  /* 0x0000000102027836 */ /* 0x000fe40000000000 */
[----:B------:R-:W-:Y:S01]  /*1ca0*/  IMAD R0, R0, 0x4, R17 ;  /* 0x0000000400007824 */ /* 0x000fe200078e0211 */
[----:B------:R-:W-:Y:S01]  /*1cb0*/  UMOV UR11, 0x40000040 ;  /* 0x40000040000b7882 */ /* 0x000fe20000000000 */
[----:B------:R-:W-:Y:S01]  /*1cc0*/  UMOV UR15, 0x40000040 ;  /* 0x40000040000f7882 */ /* 0x000fe20000000000 */
[----:B------:R-:W-:Y:S01]  /*1cd0*/  ISETP.NE.AND P0, PT, R2, 0x2, PT ;  /* 0x000000020200780c */ /* 0x000fe20003f05270 */
[----:B------:R-:W-:Y:S01]  /*1ce0*/  UMOV UR19, 0x40000040 ;  /* 0x4000004000137882 */ /* 0x000fe20000000000 */
[----:B------:R-:W-:Y:S01]  /*1cf0*/  UMOV UR7, 0x40000040 ;  /* 0x4000004000077882 */ /* 0x000fe20000000000 */
[----:B------:R-:W-:Y:S01]  /*1d00*/  VIADD R4, R4, 0xffffffff ;  /* 0xffffffff04047836 */ /* 0x000fe20000000000 */
[----:B------:R-:W-:Y:S01]  /*1d10*/  SEL R2, R2, RZ, P0 ;  /* 0x000000ff02027207 */ /* 0x000fe20000000000 */
[----:B------:R-:W0:Y:S04]  /*1d20*/  LDS R3, [R0+0x38400] ;  /* 0x0384000000037984 */ /* 0x000e280000000800 */
[----:B------:R1:W2:Y:S02]  /*1d30*/  LDS R5, [R0+0x38420] ;  /* 0x0384200000057984 */ /* 0x0002a40000000800 */
[----:B-1----:R-:W-:-:S05]  /*1d40*/  IMAD R0, R2, 0x1000, R7 ;  /* 0x0000100002007824 */ /* 0x002fca00078e0207 */
[----:B------:R-:W-:Y:S01]  /*1d50*/  R2UR UR10, R0 ;  /* 0x00000000000a72ca */ /* 0x000fe200000e0000 */
        /* <DEDUP_REMOVED lines=128> */
[----:B------:R-:W-:-:S05]  /*2560*/  VIADD R3, R0, 0x80 ;  /* 0x0000008000037836 */ /* 0x000fca0000000000 */
[----:B------:R-:W-:Y:S01]  /*2570*/  WARPGROUP.ARRIVE ;  /* 0x00000000000079c5 */ /* 0x000fe20000000000 */
[----:B------:R-:W-:Y:S01]  /*2580*/  R2UR UR14, R3 ;  /* 0x00000000030e72ca */ /* 0x000fe200000e0000 */
[C---:B------:R-:W-:Y:S02]  /*2590*/  VIADD R3, R0.reuse, 0x100 ;  /* 0x0000010000037836 */ /* 0x040fe40000000000 */
[----:B------:R-:W-:Y:S02]  /*25a0*/  VIADD R0, R0, 0x180 ;  /* 0x0000018000007836 */ /* 0x000fe40000000000 */
[----:B------:R-:W-:Y:S01]  /*25b0*/  HGMMA.64x256x16.F32.BF16 R24, gdesc[UR8].tnspB, R24, gsb0 ;  /* 0x43e00000081879f0 */ /* 0x000fe20008001818 */
[----:B------:R-:W-:Y:S02]  /*25c0*/  R2UR UR18, R3 ;  /* 0x00000000031272ca */ /* 0x000fe400000e0000 */
[----:B------:R-:W-:Y:S02]  /*25d0*/  R2UR UR6, R0 ;  /* 0x00000000000672ca */ /* 0x000fe400000e0000 */
[----:B------:R-:W-:-:S04]  /*25e0*/  SEL R3, RZ, 0x1, P0 ;  /* 0x00000001ff037807 */ /* 0x000fc80000000000 */
[----:B------:R-:W-:Y:S01]  /*25f0*/  LOP3.LUT R16, R16, R3, RZ, 0x3c, !PT ;  /* 0x0000000310107212 */ /* 0x000fe200078e3cff */
        /* <DEDUP_REMOVED lines=16> */
.L_x_7455:
[----:B------:R-:W-:-:S04]  /*2700*/  IMAD R0, R2, 0x8, R17 ;  /* 0x0000000802007824 */ /* 0x000fc800078e0211 */
[----:B------:R-:W-:-:S05]  /*2710*/  VIADD R0, R0, 0x38860 ;  /* 0x0003886000007836 */ /* 0x000fca0000000000 */
[----:B------:R-:W-:-:S04]  /*2720*/  PRMT R0, R219, 0x654, R0 ;  /* 0x00000654db007816 */ /* 0x000fc80000000000 */
[----:B------:R1:W-:Y:S01]  /*2730*/  SYNCS.ARRIVE.TRANS64.RED.A1T0 RZ, [R0+URZ], RZ ;  /* 0x000000ff00ff79a7 */ /* 0x0003e2000810043f */
[----:B------:R-:W-:Y:S05]  /*2740*/  @P1 BRA `(.L_x_7456) ;  /* 0xfffffff400441947 */ /* 0x000fea000383ffff */
.L_x_7454:
[----:B------:R-:W-:Y:S01]  /*2750*/  BAR.SYNC.DEFER_BLOCKING 0xe, 0x100 ;  /* 0x0384000000007b1d */ /* 0x000fe20000010000 */
[C---:B01----:R-:W-:Y:S01]  /*2760*/  IMAD R0, R2.reuse, 0x40, R22 ;  /* 0x0000004002007824 */ /* 0x043fe200078e0216 */
[----:B------:R-:W-:Y:S01]  /*2770*/  PLOP3.LUT P0, PT, PT, PT, PT, 0x8, 0x0 ;  /* 0x000000000000781c */ /* 0x000fe20003f0e170 */
[----:B------:R-:W-:Y:S02]  /*2780*/  VIADD R2, R2, 0x1 ;  /* 0x0000000102027836 */ /* 0x000fe40000000000 */
[----:B------:R-:W-:-:S03]  /*2790*/  IMAD R17, R0, 0x4, R17 ;  /* 0x0000000400117824 */ /* 0x000fc600078e0211 */
[----:B------:R-:W-:-:S04]  /*27a0*/  ISETP.NE.AND P1, PT, R2, 0x2, PT ;  /* 0x000000020200780c */ /* 0x000fc80003f25270 */
[----:B------:R-:W-:Y:S02]  /*27b0*/  SEL R5, RZ, 0x1, P1 ;  /* 0x00000001ff057807 */ /* 0x000fe40000800000 */
[----:B------:R-:W-:Y:S02]  /*27c0*/  SEL R2, R2, RZ, P1 ;  /* 0x000000ff02027207 */ /* 0x000fe40000800000 */
[----:B------:R-:W-:Y:S01]  /*27d0*/  LOP3.LUT R16, R16, R5, RZ, 0x3c, !PT ;  /* 0x0000000510107212 */ /* 0x000fe200078e3cff */
        /* <DEDUP_REMOVED lines=134> */
.L_x_7451:
        /* <DEDUP_REMOVED lines=24> */
[----:B0-----:R-:W-:Y:S02]  /*31c0*/  ISETP.NE.AND P0, PT, R220, 0x1, PT ;  /* 0x00000001dc00780c */ /* 0x001fe40003f05270 */
[----:B------:R-:W-:Y:S02]  /*31d0*/  CS2R R110, SRZ ;  /* 0x00000000006e7805 */ /* 0x000fe4000001ff00 */
[----:B------:R-:W-:-:S02]  /*31e0*/  CS2R R160, SRZ ;  /* 0x0000000000a07805 */ /* 0x000fc4000001ff00 */
[----:B------:R-:W-:Y:S02]  /*31f0*/  CS2R R106, SRZ ;  /* 0x00000000006a7805 */ /* 0x000fe4000001ff00 */
[----:B------:R-:W-:Y:S02]  /*3200*/  CS2R R162, SRZ ;  /* 0x0000000000a27805 */ /* 0x000fe4000001ff00 */
[----:B------:R-:W-:Y:S02]  /*3210*/  CS2R R102, SRZ ;  /* 0x0000000000667805 */ /* 0x000fe4000001ff00 */
[----:B------:R-:W-:Y:S02]  /*3220*/  CS2R R164, SRZ ;  /* 0x0000000000a47805 */ /* 0x000fe4000001ff00 */
[----:B------:R-:W-:Y:S02]  /*3230*/  CS2R R98, SRZ ;  /* 0x0000000000627805 */ /* 0x000fe4000001ff00 */
[----:B-1----:R-:W-:-:S02]  /*3240*/  IADD3 R6, -R4, 0x40, RZ ;  /* 0x0000004004067810 */ /* 0x002fc40007ffe1ff */
[----:B------:R-:W-:Y:S02]  /*3250*/  CS2R R166, SRZ ;  /* 0x0000000000a67805 */ /* 0x000fe4000001ff00 */
[----:B------:R-:W-:Y:S02]  /*3260*/  CS2R R94, SRZ ;  /* 0x00000000005e7805 */ /* 0x000fe4000001ff00 */
[----:B------:R-:W-:Y:S02]  /*3270*/  CS2R R170, SRZ ;  /* 0x0000000000aa7805 */ /* 0x000fe4000001ff00 */
[----:B------:R-:W-:Y:S01]  /*3280*/  CS2R R90, SRZ ;  /* 0x00000000005a7805 */ /* 0x000fe2000001ff00 */
[----:B------:R-:W0:Y:S01]  /*3290*/  @P0 LDC R0, c[0x0][0x44c] ;  /* 0x00011300ff000b82 */ /* 0x000e220000000800 */
[----:B------:R-:W-:Y:S01]  /*32a0*/  IMAD R7, R186, R7, R6 ;  /* 0x00000007ba077224 */ /* 0x000fe200078e0206 */
[----:B------:R-:W-:Y:S01]  /*32b0*/  CS2R R172, SRZ ;  /* 0x0000000000ac7805 */ /* 0x000fe2000001ff00 */
[----:B------:R-:W-:Y:S01]  /*32c0*/  IMAD.MOV.U32 R169, RZ, RZ, RZ ;  /* 0x000000ffffa97224 */ /* 0x000fe200078e00ff */
        /* <DEDUP_REMOVED lines=23> */
[----:B------:R-:W-:Y:S01]  /*3440*/  CS2R R46, SRZ ;  /* 0x00000000002e7805 */ /* 0x000fe2000001ff00 */
[----:B------:R-:W-:Y:S01]  /*3450*/  IMAD.U32 R0, RZ, RZ, UR4 ;  /* 0x00000004ff007e24 */ /* 0x000fe2000f8e00ff */
[----:B------:R-:W-:Y:S02]  /*3460*/  CS2R R208, SRZ ;  /* 0x0000000000d07805 */ /* 0x000fe4000001ff00 */
[----:B------:R-:W-:Y:S02]  /*3470*/  CS2R R42, SRZ ;  /* 0x00000000002a7805 */ /* 0x000fe4000001ff00 */
[----:B------:R-:W-:Y:S02]  /*3480*/  CS2R R210, SRZ ;  /* 0x0000000000d27805 */ /* 0x000fe4000001ff00 */
[----:B-1----:R-:W-:-:S02]  /*3490*/  @P0 SHF.R.U32.HI R0, RZ, R5, R4 ;  /* 0x00000005ff000219 */ /* 0x002fc40000011604 */
        /* <DEDUP_REMOVED lines=45> */
.L_x_7457:
[----:B------:R-:W-:Y:S01]  /*3770*/  ULEA.HI UR4, UR36, UR36, URZ, 0x1 ;  /* 0x0000002424047291 */ /* 0x000fe2000f8f083f */
[----:B------:R-:W-:-:S03]  /*3780*/  IMAD.U32 R0, RZ, RZ, UR40 ;  /* 0x00000028ff007e24 */ /* 0x000fc6000f8e00ff */
[----:B------:R-:W-:Y:S02]  /*3790*/  ULOP3.LUT UR4, UR4, 0xfffffffe, URZ, 0xc0, !UPT ;  /* 0xfffffffe04047892 */ /* 0x000fe4000f8ec03f */
[----:B------:R-:W-:Y:S02]  /*37a0*/  ISETP.NE.AND P0, PT, R0, 0x3, PT ;  /* 0x000000030000780c */ /* 0x000fe40003f05270 */
[----:B------:R-:W-:-:S06]  /*37b0*/  UIADD3 UR4, UR36, -UR4, URZ ;  /* 0x8000000424047290 */ /* 0x000fcc000fffe03f */
[----:B------:R-:W-:-:S05]  /*37c0*/  IMAD.U32 R4, RZ, RZ, UR4 ;  /* 0x00000004ff047e24 */ /* 0x000fca000f8e00ff */
[----:B------:R-:W-:-:S04]  /*37d0*/  SHF.L.U32 R4, R4, 0x1f, RZ ;  /* 0x0000001f04047819 */ /* 0x000fc800000006ff */
[----:B------:R-:W0:Y:S02]  /*37e0*/  SYNCS.PHASECHK.TRANS64.TRYWAIT P1, [R17+URZ+0x38800], R4 ;  /* 0x03880004110075a7 */ /* 0x000e24000802017f */
[----:B0-----:R-:W-:Y:S05]  /*37f0*/  @!P1 BRA `(.L_x_7458) ;  /* 0x0000010c00c89947 */ /* 0x001fea0003800000 */
.L_x_7572:
[----:B------:R-:W-:Y:S05]  /*3800*/  @!P0 BRA `(.L_x_7459) ;  /* 0x0000000000048947 */ /* 0x000fea0003800000 */
[----:B------:R-:W-:Y:S01]  /*3810*/  BPT.TRAP 0x1 ;  /* 0x000000040000795c */ /* 0x000fe20000300000 */
.L_x_7459:
[----:B------:R-:W-:Y:S01]  /*3820*/  IMAD R9, R2, 0x8, R17 ;  /* 0x0000000802097824 */ /* 0x000fe200078e0211 */
[----:B------:R-:W-:-:S04]  /*3830*/  SHF.L.U32 R6, R16, 0x1f, RZ ;  /* 0x0000001f10067819 */ /* 0x000fc800000006ff */
[----:B------:R1:W2:Y:S01]  /*3840*/  SYNCS.PHASECHK.TRANS64.TRYWAIT P1, [R9+URZ+0x38830], R6 ;  /* 0x03883006090075a7 */ /* 0x0002a2000802017f */
[----:B------:R-:W-:Y:S05]  /*3850*/  @!P0 BRA `(.L_x_7460) ;  /* 0x0000000000048947 */ /* 0x000fea0003800000 */
[----:B------:R-:W-:Y:S01]  /*3860*/  BPT.TRAP 0x1 ;  /* 0x000000040000795c */ /* 0x000fe20000300000 */
.L_x_7460:
[----:B------:R-:W-:-:S05]  /*3870*/  VIADD R0, R17, 0x22400 ;  /* 0x0002240011007836 */ /* 0x000fca0000000000 */
[----:B------:R-:W-:-:S04]  /*3880*/  SHF.R.U32.HI R0, RZ, 0x4, R0 ;  /* 0x00000004ff007819 */ /* 0x000fc80000011600 */
[----:B------:R-:W-:Y:S01]  /*3890*/  LOP3.LUT R0, R0, 0x3fff, RZ, 0xc0, !PT ;  /* 0x00003fff00007812 */ /* 0x000fe200078ec0ff */
[----:B--2---:R-:W-:Y:S06]  /*38a0*/  @P1 BRA `(.L_x_7461) ;  /* 0x0000000000081947 */ /* 0x004fec0003800000 */
[----:B------:R-:W2:Y:S02]  /*38b0*/  SYNCS.PHASECHK.TRANS64.TRYWAIT P1, [R9+URZ+0x38830], R6 ;  /* 0x03883006090075a7 */ /* 0x000ea4000802017f */
[----:B--2---:R-:W-:Y:S05]  /*38c0*/  @!P1 BRA `(.L_x_7462) ;  /* 0x0000010c00a89947 */ /* 0x004fea0003800000 */
.L_x_7461:
[----:B------:R-:W-:Y:S05]  /*38d0*/  WARPSYNC.ALL ;  /* 0x0000000000007948 */ /* 0x000fea0003800000 */
[----:B------:R-:W-:Y:S01]  /*38e0*/  LOP3.LUT R0, R0, 0x10000, RZ, 0xfc, !PT ;  /* 0x0001000000007812 */ /* 0x000fe200078efcff */
[----:B------:R-:W-:Y:S01]  /*38f0*/  VIADD R3, R17, 0x20400 ;  /* 0x0002040011037836 */ /* 0x000fe20000000000 */
[----:B------:R-:W-:-:S03]  /*3900*/  WARPGROUP.ARRIVE ;  /* 0x00000000000079c5 */ /* 0x000fc60000000000 */
[----:B------:R-:W-:Y:S01]  /*3910*/  IMAD R5, R2, 0x200, R0 ;  /* 0x0000020002057824 */ /* 0x000fe200078e0200 */
[----:B------:R-:W-:Y:S01]  /*3920*/  UMOV UR11, 0x40000040 ;  /* 0x40000040000b7882 */ /* 0x000fe20000000000 */
[----:B------:R-:W-:Y:S01]  /*3930*/  UMOV UR9, 0x40000040 ;  /* 0x4000004000097882 */ /* 0x000fe20000000000 */
[----:B------:R-:W-:Y:S01]  /*3940*/  SHF.R.U32.HI R3, RZ, 0x4, R3 ;  /* 0x00000004ff037819 */ /* 0x000fe20000011603 */
[----:B------:R-:W-:Y:S01]  /*3950*/  UMOV UR15, 0x40000040 ;  /* 0x40000040000f7882 */ /* 0x000fe20000000000 */
[----:B------:R-:W-:Y:S01]  /*3960*/  R2UR UR10, R5 ;  /* 0x00000000050a72ca */ /* 0x000fe200000e0000 */
[----:B------:R-:W-:Y:S01]  /*3970*/  UMOV UR13, 0x40000040 ;  /* 0x40000040000d7882 */ /* 0x000fe20000000000 */
[----:B------:R-:W-:Y:S01]  /*3980*/  LOP3.LUT R3, R3, 0x3fff, RZ, 0xc0, !PT ;  /* 0x00003fff03037812 */ /* 0x000fe200078ec0ff */
[----:B------:R-:W-:Y:S01]  /*3990*/  UMOV UR19, 0x40000040 ;  /* 0x4000004000137882 */ /* 0x000fe20000000000 */
[----:B------:R-:W-:Y:S01]  /*39a0*/  UMOV UR17, 0x40000040 ;  /* 0x4000004000117882 */ /* 0x000fe20000000000 */
[----:B------:R-:W-:Y:S01]  /*39b0*/  UMOV UR23, 0x40000040 ;  /* 0x4000004000177882 */ /* 0x000fe20000000000 */
[----:B------:R-:W-:Y:S01]  /*39c0*/  LOP3.LUT R3, R3, 0x10000, RZ, 0xfc, !PT ;  /* 0x0001000003037812 */ /* 0x000fe200078efcff */
[----:B------:R-:W-:-:S03]  /*39d0*/  UMOV UR21, 0x40000040 ;  /* 0x4000004000157882 */ /* 0x000fc60000000000 */
[C---:B------:R-:W-:Y:S01]  /*39e0*/  R2UR UR8, R3.reuse ;  /* 0x00000000030872ca */ /* 0x040fe200000e0000 */
[----:B------:R-:W-:Y:S02]  /*39f0*/  VIADD R5, R3, 0x2 ;  /* 0x0000000203057836 */ /* 0x000fe40000000000 */
[----:B------:R-:W-:Y:S02]  /*3a00*/  UIADD3 UR14, UR10, 0x2, URZ ;  /* 0x000000020a0e7890 */ /* 0x000fe4000fffe03f */
[----:B------:R-:W-:Y:S01]  /*3a10*/  UIADD3 UR18, UR10, 0x4, URZ ;  /* 0x000000040a127890 */ /* 0x000fe2000fffe03f */
[----:B------:R-:W-:Y:S01]  /*3a20*/  R2UR UR12, R5 ;  /* 0x00000000050c72ca */ /* 0x000fe200000e0000 */
[C---:B------:R-:W-:Y:S01]  /*3a30*/  VIADD R5, R3.reuse, 0x4 ;  /* 0x0000000403057836 */ /* 0x040fe20000000000 */
[----:B------:R-:W-:Y:S01]  /*3a40*/  UIADD3 UR22, UR10, 0x6, URZ ;  /* 0x000000060a167890 */ /* 0x000fe2000fffe03f */
[----:B------:R-:W-:-:S03]  /*3a50*/  VIADD R3, R3, 0x6 ;  /* 0x0000000603037836 */ /* 0x000fc60000000000 */
[----:B------:R-:W-:Y:S01]  /*3a60*/  R2UR UR16, R5 ;  /* 0x00000000051072ca */ /* 0x000fe200000e0000 */
[----:B------:R-:W-:Y:S01]  /*3a70*/  HGMMA.64x64x16.F32.BF16 R24, gdesc[UR8], RZ, !UPT, gsb0 ;  /* 0x00e00000081879f0 */ /* 0x000fe2000c0018ff */
[----:B------:R-:W-:Y:S02]  /*3a80*/  R2UR UR20, R3 ;  /* 0x00000000031472ca */ /* 0x000fe400000e0000 */
        /* <DEDUP_REMOVED lines=10> */
[----:B------:R-:W3:Y:S02]  /*3b30*/  SYNCS.PHASECHK.TRANS64.TRYWAIT P1, [R17+URZ+0x38810], R4 ;  /* 0x03881004110075a7 */ /* 0x000ee4000802017f */
[----:B---3--:R-:W-:Y:S05]  /*3b40*/  @!P1 BRA `(.L_x_7463) ;  /* 0x0000010c001c9947 */ /* 0x008fea0003800000 */
.L_x_7573:
[----:B------:R-:W-:Y:S05]  /*3b50*/  @!P0 BRA `(.L_x_7464) ;  /* 0x0000000000048947 */ /* 0x000fea0003800000 */
[----:B------:R-:W-:Y:S01]  /*3b60*/  BPT.TRAP 0x1 ;  /* 0x000000040000795c */ /* 0x000fe20000300000 */
.L_x_7464:
[----:B------:R4:W0:Y:S01]  /*3b70*/  SYNCS.PHASECHK.TRANS64.TRYWAIT P1, [R9+URZ+0x38850], R6 ;  /* 0x03885006090075a7 */ /* 0x000822000802017f */
[----:B------:R-:W-:Y:S05]  /*3b80*/  @!P0 BRA `(.L_x_7465) ;  /* 0x0000000000048947 */ /* 0x000fea0003800000 */
[----:B------:R-:W-:Y:S01]  /*3b90*/  BPT.TRAP 0x1 ;  /* 0x000000040000795c */ /* 0x000fe20000300000 */
.L_x_7465:
[C---:B------:R-:W-:Y:S02]  /*3ba0*/  VIADD R3, R17.reuse, 0x400 ;  /* 0x0000040011037836 */ /* 0x040fe40000000000 */
[----:B0--3--:R-:W-:-:S03]  /*3bb0*/  VIADD R4, R17, 0x26400 ;  /* 0x0002640011047836 */ /* 0x009fc60000000000 */
[----:B------:R-:W-:Y:S02]  /*3bc0*/  SHF.R.U32.HI R3, RZ, 0x4, R3 ;  /* 0x00000004ff037819 */ /* 0x000fe40000011603 */
[----:B------:R-:W-:Y:S02]  /*3bd0*/  SHF.R.U32.HI R4, RZ, 0x4, R4 ;  /* 0x00000004ff047819 */ /* 0x000fe40000011604 */
[----:B------:R-:W-:Y:S02]  /*3be0*/  LOP3.LUT R3, R3, 0x3fff, RZ, 0xc0, !PT ;  /* 0x00003fff03037812 */ /* 0x000fe400078ec0ff */
[----:B------:R-:W-:Y:S02]  /*3bf0*/  LOP3.LUT R5, R4, 0x3fff, RZ, 0xc0, !PT ;  /* 0x00003fff04057812 */ /* 0x000fe400078ec0ff */
[----:B------:R-:W-:Y:S02]  /*3c00*/  LOP3.LUT R4, R3, 0x10000, RZ, 0xfc, !PT ;  /* 0x0001000003047812 */ /* 0x000fe400078efcff */
[----:B------:R-:W-:-:S03]  /*3c10*/  LOP3.LUT R3, R5, 0x10000, RZ, 0xfc, !PT ;  /* 0x0001000005037812 */ /* 0x000fc600078efcff */
[----:B------:R-:W-:Y:S01]  /*3c20*/  IMAD R5, R2, 0x1000, R4 ;  /* 0x0000100002057824 */ /* 0x000fe200078e0204 */
[----:B------:R-:W-:Y:S06]  /*3c30*/  @P1 BRA `(.L_x_7466) ;  /* 0x0000000000081947 */ /* 0x000fec0003800000 */
[----:B------:R-:W0:Y:S02]  /*3c40*/  SYNCS.PHASECHK.TRANS64.TRYWAIT P1, [R9+URZ+0x38850], R6 ;  /* 0x03885006090075a7 */ /* 0x000e24000802017f */
[----:B0-----:R-:W-:Y:S05]  /*3c50*/  @!P1 BRA `(.L_x_7467) ;  /* 0x0000010800ec9947 */ /* 0x001fea0003800000 */
.L_x_7466:
[----:B------:R-:W-:Y:S01]  /*3c60*/  R2UR UR24, R3 ;  /* 0x00000000031872ca */ /* 0x000fe200000e0000 */
[----:B------:R-:W-:Y:S01]  /*3c70*/  WARPGROUP.ARRIVE ;  /* 0x00000000000079c5 */ /* 0x000fe20000000000 */
[----:B------:R-:W-:Y:S01]  /*3c80*/  R2UR UR26, R5 ;  /* 0x00000000051a72ca */ /* 0x000fe200000e0000 */
[----:B------:R-:W-:Y:S01]  /*3c90*/  UMOV UR25, 0x40000040 ;  /* 0x4000004000197882 */ /* 0x000fe20000000000 */
[----:B------:R-:W-:Y:S01]  /*3ca0*/  UMOV UR27, 0x40000040 ;  /* 0x40000040001b7882 */ /* 0x000fe20000000000 */
[----:B------:R-:W-:Y:S01]  /*3cb0*/  VIADD R7, R3, 0x2 ;  /* 0x0000000203077836 */ /* 0x000fe20000000000 */
[----:B------:R-:W-:Y:S01]  /*3cc0*/  UMOV UR5, 0x40000040 ;  /* 0x4000004000057882 */ /* 0x000fe20000000000 */
[----:B012-4-:R-:W-:Y:S01]  /*3cd0*/  VIADD R6, R5, 0x2 ;  /* 0x0000000205067836 */ /* 0x017fe20000000000 */
[----:B------:R-:W-:Y:S01]  /*3ce0*/  UMOV UR7, 0x40000040 ;  /* 0x4000004000077882 */ /* 0x000fe20000000000 */
[----:B------:R-:W0:Y:S01]  /*3cf0*/  S2R R8, SR_TID.X ;  /* 0x0000000000087919 */ /* 0x000e220000002100 */
[----:B------:R-:W-:Y:S01]  /*3d00*/  R2UR UR4, R7 ;  /* 0x00000000070472ca */ /* 0x000fe200000e0000 */
[----:B------:R-:W-:Y:S01]  /*3d10*/  VIADD R7, R3, 0x4 ;  /* 0x0000000403077836 */ /* 0x000fe20000000000 */
[----:B------:R-:W-:Y:S01]  /*3d20*/  R2UR UR6, R6 ;  /* 0x00000000060672ca */ /* 0x000fe200000e0000 */
[----:B------:R-:W-:-:S02]  /*3d30*/  VIADD R6, R5, 0x4 ;  /* 0x0000000405067836 */ /* 0x000fc40000000000 */
[----:B------:R-:W-:Y:S01]  /*3d40*/  HGMMA.64x64x16.F32.BF16 R24, gdesc[UR24], R24, gsb0 ;  /* 0x00e00000181879f0 */ /* 0x000fe20008001818 */
[----:B------:R-:W-:Y:S02]  /*3d50*/  VIADD R11, R5, 0x800 ;  /* 0x00000800050b7836 */ /* 0x000fe40000000000 */
[----:B------:R-:W-:Y:S01]  /*3d60*/  IMAD.MOV.U32 R15, RZ, RZ, 0x40 ;  /* 0x00000040ff0f7424 */ /* 0x000fe200078e00ff */
[----:B0-----:R-:W-:Y:S01]  /*3d70*/  SHF.R.U32.HI R8, RZ, 0x7, R8 ;  /* 0x00000007ff087819 */ /* 0x001fe20000011608 */
[----:B------:R-:W-:Y:S02]  /*3d80*/  WARPGROUP.DEPBAR.LE gsb0, 0x0 ;  /* 0x00008000000079c5 */ /* 0x000fe40000010000 */
[----:B------:R-:W-:-:S06]  /*3d90*/  WARPGROUP.ARRIVE ;  /* 0x00000000000079c5 */ /* 0x000fcc0000000000 */
[----:B------:R-:W-:Y:S01]  /*3da0*/  HGMMA.64x64x16.F32.BF16 R24, gdesc[UR4], R24, gsb0 ;  /* 0x00e00000041879f0 */ /* 0x000fe20008001818 */
[----:B------:R-:W-:Y:S01]  /*3db0*/  R2UR UR4, R7 ;  /* 0x00000000070472ca */ /* 0x000fe200000e0000 */
[----:B------:R-:W-:Y:S01]  /*3dc0*/  UMOV UR5, 0x40000040 ;  /* 0x4000004000057882 */ /* 0x000fe20000000000 */
[----:B------:R-:W-:Y:S01]  /*3dd0*/  R2UR UR6, R6 ;  /* 0x00000000060672ca */ /* 0x000fe200000e0000 */
[----:B------:R-:W-:Y:S01]  /*3de0*/  UMOV UR7, 0x40000040 ;  /* 0x4000004000077882 */ /* 0x000fe20000000000 */
[----:B------:R-:W-:Y:S02]  /*3df0*/  VIADD R7, R3, 0x6 ;  /* 0x0000000603077836 */ /* 0x000fe40000000000 */
[----:B------:R-:W-:Y:S01]  /*3e00*/  VIADD R6, R5, 0x6 ;  /* 0x0000000605067836 */ /* 0x000fe20000000000 */
        /* <DEDUP_REMOVED lines=115> */
[----:B------:R-:W0:Y:S01]  /*4540*/  SHFL.IDX PT, R6, R8, RZ, 0x1f ;  /* 0x00001fff08067589 */ /* 0x000e2200000e0000 */
[----:B------:R-:W-:Y:S01]  /*4550*/  VIADD R7, R3, 0x800 ;  /* 0x0000080003077836 */ /* 0x000fe20000000000 */
[----:B0-----:R-:W-:-:S04]  /*4560*/  ISETP.GT.AND P1, PT, R6, 0x7f, PT ;  /* 0x0000007f0600780c */ /* 0x001fc80003f24270 */
[----:B------:R-:W-:-:S05]  /*4570*/  SEL R6, RZ, 0x2, !P1 ;  /* 0x00000002ff067807 */ /* 0x000fca0004800000 */
[C---:B------:R-:W-:Y:S02]  /*4580*/  IMAD.IADD R8, R6.reuse, 0x1, R7 ;  /* 0x0000000106087824 */ /* 0x040fe400078e0207 */
[----:B------:R-:W-:Y:S01]  /*4590*/  IMAD.IADD R10, R6, 0x1, R11 ;  /* 0x00000001060a7824 */ /* 0x000fe200078e020b */
[----:B------:R-:W-:Y:S02]  /*45a0*/  WARPGROUP.DEPBAR.LE gsb0, 0x0 ;  /* 0x00008000000079c5 */ /* 0x000fe40000010000 */
[----:B------:R-:W-:-:S06]  /*45b0*/  WARPGROUP.ARRIVE ;  /* 0x00000000000079c5 */ /* 0x000fcc0000000000 */
[----:B------:R-:W-:Y:S01]  /*45c0*/  HGMMA.64x64x16.F32.BF16 R24, gdesc[UR4], R24, gsb0 ;  /* 0x00e00000041879f0 */ /* 0x000fe20008001818 */
[----:B------:R-:W-:Y:S01]  /*45d0*/  R2UR UR4, R8 ;  /* 0x00000000080472ca */ /* 0x000fe200000e0000 */
[----:B------:R-:W-:Y:S01]  /*45e0*/  UMOV UR5, 0x40000040 ;  /* 0x4000004000057882 */ /* 0x000fe20000000000 */
[----:B------:R-:W-:Y:S01]  /*45f0*/  R2UR UR6, R10 ;  /* 0x000000000a0672ca */ /* 0x000fe200000e0000 */
[----:B------:R-:W-:Y:S01]  /*4600*/  UMOV UR7, 0x40000040 ;  /* 0x4000004000077882 */ /* 0x000fe20000000000 */
[----:B------:R-:W-:-:S05]  /*4610*/  IMAD.MOV.U32 R10, RZ, RZ, 0x4 ;  /* 0x00000004ff0a7424 */ /* 0x000fca00078e00ff */
[C---:B------:R-:W-:Y:S02]  /*4620*/  SEL R8, R10.reuse, 0x2, P1 ;  /* 0x000000020a087807 */ /* 0x040fe40000800000 */
[----:B------:R-:W-:-:S03]  /*4630*/  SEL R10, R10, 0x6, !P1 ;  /* 0x000000060a0a7807 */ /* 0x000fc60004800000 */
[--C-:B------:R-:W-:Y:S02]  /*4640*/  IMAD.IADD R12, R7, 0x1, R8.reuse ;  /* 0x00000001070c7824 */ /* 0x100fe400078e0208 */
[----:B------:R-:W-:Y:S02]  /*4650*/  IMAD.IADD R13, R11, 0x1, R8 ;  /* 0x000000010b0d7824 */ /* 0x000fe400078e0208 */
[--C-:B------:R-:W-:Y:S02]  /*4660*/  IMAD.IADD R7, R7, 0x1, R10.reuse ;  /* 0x0000000107077824 */ /* 0x100fe400078e020a */
        /* <DEDUP_REMOVED lines=8> */
[----:B------:R-:W-:Y:S02]  /*46f0*/  WARPGROUP.DEPBAR.LE gsb0, 0x0 ;  /* 0x00008000000079c5 */ /* 0x000fe40000010000 */
[----:B------:R-:W-:-:S09]  /*4700*/  WARPGROUP.ARRIVE ;  /* 0x00000000000079c5 */ /* 0x000fd20000000000 */
[----:B------:R-:W-:Y:S01]  /*4710*/  HGMMA.64x64x16.F32.BF16 R24, gdesc[UR4], R24, gsb0 ;  /* 0x00e00000041879f0 */ /* 0x000fe20008001818 */
[----:B------:R-:W-:Y:S01]  /*4720*/  R2UR UR4, R7 ;  /* 0x00000000070472ca */ /* 0x000fe200000e0000 */
[----:B------:R-:W-:Y:S01]  /*4730*/  UMOV UR5, 0x40000040 ;  /* 0x4000004000057882 */ /* 0x000fe20000000000 */
[----:B------:R-:W-:Y:S01]  /*4740*/  R2UR UR6, R11 ;  /* 0x000000000b0672ca */ /* 0x000fe200000e0000 */
[----:B------:R-:W-:Y:S01]  /*4750*/  UMOV UR7, 0x40000040 ;  /* 0x4000004000077882 */ /* 0x000fe20000000000 */
[----:B------:R-:W-:Y:S02]  /*4760*/  IMAD.MOV.U32 R7, RZ, RZ, 0x28 ;  /* 0x00000028ff077424 */ /* 0x000fe400078e00ff */
[----:B------:R-:W-:-:S03]  /*4770*/  IMAD.MOV.U32 R11, RZ, RZ, 0xa00 ;  /* 0x00000a00ff0b7424 */ /* 0x000fc600078e00ff */
[----:B------:R-:W-:Y:S02]  /*4780*/  SEL R7, R7, 0x26, P1 ;  /* 0x0000002607077807 */ /* 0x000fe40000800000 */
[----:B------:R-:W-:Y:S02]  /*4790*/  SEL R11, R11, 0x980, P1 ;  /* 0x000009800b0b7807 */ /* 0x000fe40000800000 */
[----:B------:R-:W-:Y:S02]  /*47a0*/  LOP3.LUT R12, R7, 0x6, RZ, 0xc0, !PT ;  /* 0x00000006070c7812 */ /* 0x000fe400078ec0ff */
[----:B------:R-:W-:-:S04]  /*47b0*/  LOP3.LUT R11, R11, 0xa00, RZ, 0xc0, !PT ;  /* 0x00000a000b0b7812 */ /* 0x000fc800078ec0ff */
[CC--:B------:R-:W-:Y:S02]  /*47c0*/  IADD3 R7, R12.reuse, R11.reuse, R3 ;  /* 0x0000000b0c077210 */ /* 0x0c0fe40007ffe003 */
[----:B------:R-:W-:Y:S01]  /*47d0*/  IADD3 R11, R12, R11, R5 ;  /* 0x0000000b0c0b7210 */ /* 0x000fe20007ffe005 */
        /* <DEDUP_REMOVED lines=8> */
[----:B------:R-:W-:Y:S02]  /*4860*/  VIADD R11, R5, 0xa00 ;  /* 0x00000a00050b7836 */ /* 0x000fe40000000000 */
[C---:B------:R-:W-:Y:S02]  /*4870*/  IMAD.IADD R12, R6.reuse, 0x1, R7 ;  /* 0x00000001060c7824 */ /* 0x040fe400078e0207 */
[----:B------:R-:W-:Y:S01]  /*4880*/  IMAD.IADD R13, R6, 0x1, R11 ;  /* 0x00000001060d7824 */ /* 0x000fe200078e020b */
[----:B------:R-:W-:-:S02]  /*4890*/  WARPGROUP.DEPBAR.LE gsb0, 0x0 ;  /* 0x00008000000079c5 */ /* 0x000fc40000010000 */
[----:B------:R-:W-:-:S06]  /*48a0*/  WARPGROUP.ARRIVE ;  /* 0x00000000000079c5 */ /* 0x000fcc0000000000 */
[----:B------:R-:W-:Y:S01]  /*48b0*/  HGMMA.64x64x16.F32.BF16 R24, gdesc[UR4], R24, gsb0 ;  /* 0x00e00000041879f0 */ /* 0x000fe20008001818 */
[----:B------:R-:W-:Y:S01]  /*48c0*/  R2UR UR4, R12 ;  /* 0x000000000c0472ca */ /* 0x000fe200000e0000 */
[----:B------:R-:W-:Y:S01]  /*48d0*/  UMOV UR5, 0x40000040 ;  /* 0x4000004000057882 */ /* 0x000fe20000000000 */
[----:B------:R-:W-:Y:S01]  /*48e0*/  R2UR UR6, R13 ;  /* 0x000000000d0672ca */ /* 0x000fe200000e0000 */
[----:B------:R-:W-:Y:S01]  /*48f0*/  UMOV UR7, 0x40000040 ;  /* 0x4000004000077882 */ /* 0x000fe20000000000 */
[C---:B------:R-:W-:Y:S02]  /*4900*/  IMAD.IADD R12, R8.reuse, 0x1, R7 ;  /* 0x00000001080c7824 */ /* 0x040fe400078e0207 */
[----:B------:R-:W-:Y:S02]  /*4910*/  IMAD.IADD R13, R8, 0x1, R11 ;  /* 0x00000001080d7824 */ /* 0x000fe400078e020b */
        /* <DEDUP_REMOVED lines=97> */
[----:B------:R-:W-:-:S04]  /*4f30*/  SEL R6, R15, 0x3e, P1 ;  /* 0x0000003e0f067807 */ /* 0x000fc80000800000 */
[----:B------:R-:W-:Y:S01]  /*4f40*/  LOP3.LUT R6, R6, 0x6, RZ, 0xc0, !PT ;  /* 0x0000000606067812 */ /* 0x000fe200078ec0ff */
        /* <DEDUP_REMOVED lines=8> */
[----:B------:R-:W-:-:S04]  /*4fd0*/  SEL R7, R7, 0xf80, P1 ;  /* 0x00000f8007077807 */ /* 0x000fc80000800000 */
        /* <DEDUP_REMOVED lines=12> */
[----:B------:R-:W-:Y:S03]  /*50a0*/  HGMMA.64x64x16.F32.BF16 R24, gdesc[UR4], R24, gsb0 ;  /* 0x00e00000041879f0 */ /* 0x000fe60008001818 */
[----:B------:R-:W-:Y:S02]  /*50b0*/  WARPGROUP.DEPBAR.LE gsb0, 0x0 ;  /* 0x00008000000079c5 */ /* 0x000fe40000010000 */
[----:B------:R-:W-:Y:S05]  /*50c0*/  @!P0 BRA `(.L_x_7468) ;  /* 0x0000000000048947 */ /* 0x000fea0003800000 */
[----:B------:R-:W-:Y:S01]  /*50d0*/  BPT.TRAP 0x1 ;  /* 0x000000040000795c */ /* 0x000fe20000300000 */
.L_x_7468:
[----:B------:R-:W-:Y:S01]  /*50e0*/  ISETP.NE.AND P5, PT, R220, 0x1, PT ;  /* 0x00000001dc00780c */ /* 0x000fe20003fa5270 */
[----:B------:R-:W-:Y:S01]  /*50f0*/  VIADD R6, R190, UR38 ;  /* 0x00000026be067c36 */ /* 0x000fe20008000000 */
[----:B------:R-:W0:Y:S01]  /*5100*/  LDC R11, c[0x0][0x2f0] ;  /* 0x0000bc00ff0b7b82 */ /* 0x000e220000000800 */
[----:B------:R-:W-:Y:S01]  /*5110*/  IMAD.MOV.U32 R7, RZ, RZ, -0x40 ;  /* 0xffffffc0ff077424 */ /* 0x000fe200078e00ff */
[----:B------:R-:W-:Y:S01]  /*5120*/  ULDC UR4, c[0x0][0xa80] ;  /* 0x0002a00000047ab9 */ /* 0x000fe20000000800 */
[----:B------:R-:W-:Y:S01]  /*5130*/  IMAD R202, R2, 0x1000, R19 ;  /* 0x0000100002ca7824 */ /* 0x000fe200078e0213 */
[----:B------:R-:W-:Y:S01]  /*5140*/  UMOV UR7, 0x40000040 ;  /* 0x4000004000077882 */ /* 0x000fe20000000000 */
[----:B------:R-:W-:Y:S02]  /*5150*/  IMAD R7, R168, R7, 0x41 ;  /* 0x00000041a8077424 */ /* 0x000fe400078e0207 */
[C---:B------:R-:W-:Y:S01]  /*5160*/  VIADD R206, R202.reuse, 0x80 ;  /* 0x00000080cace7836 */ /* 0x040fe20000000000 */
[----:B------:R-:W1:Y:S01]  /*5170*/  LDC R13, c[0x0][0x288] ;  /* 0x0000a200ff0d7b82 */ /* 0x000e620000000800 */
[----:B------:R-:W-:-:S07]  /*5180*/  R2UR UR6, R202 ;  /* 0x00000000ca0672ca */ /* 0x000fce00000e0000 */
[----:B------:R-:W2:Y:S08]  /*5190*/  @P5 LDC R5, c[0x0][0x44c] ;  /* 0x00011300ff055b82 */ /* 0x000eb00000000800 */
[----:B------:R-:W3:Y:S01]  /*51a0*/  @P5 LDC R8, c[0x0][0x450] ;  /* 0x00011400ff085b82 */ /* 0x000ee20000000800 */
[----:B0-----:R-:W-:Y:S02]  /*51b0*/  IMAD R7, R186, R11, R7 ;  /* 0x0000000bba077224 */ /* 0x001fe400078e0207 */
[----:B--2---:R-:W-:-:S05]  /*51c0*/  @P5 IMAD.HI.U32 R5, R6, R5, RZ ;  /* 0x0000000506055227 */ /* 0x004fca00078e00ff */
[----:B---3--:R-:W-:Y:S01]  /*51d0*/  @P5 SHF.R.U32.HI R6, RZ, R8, R5 ;  /* 0x00000008ff065219 */ /* 0x008fe20000011605 */
[----:B------:R-:W-:Y:S01]  /*51e0*/  IMAD R5, R168, -0x40, R15 ;  /* 0xffffffc0a8057824 */ /* 0x000fe200078e020f */
[----:B-1----:R-:W-:-:S03]  /*51f0*/  IADD3 R8, R7, -R13, -R18 ;  /* 0x8000000d07087210 */ /* 0x002fc60007ffe812 */
[----:B------:R-:W0:Y:S01]  /*5200*/  SHFL.IDX PT, R10, R6, RZ, 0x1c1f ;  /* 0x001c1fff060a7589 */ /* 0x000e2200000e0000 */
[----:B------:R-:W-:-:S03]  /*5210*/  IMAD R5, R186, R11, R5 ;  /* 0x0000000bba057224 */ /* 0x000fc600078e0205 */
[----:B------:R-:W1:Y:S01]  /*5220*/  SHFL.IDX PT, R6, R6, 0x1, 0x1c1f ;  /* 0x003c1f0006067f89 */ /* 0x000e6200000e0000 */
[----:B------:R-:W-:-:S05]  /*5230*/  IMAD.IADD R5, R5, 0x1, -R18 ;  /* 0x0000000105057824 */ /* 0x000fca00078e0a12 */
        /* <DEDUP_REMOVED lines=47> */
[----:B-1----:R-:W-:Y:S02]  /*5530*/  VIADDMNMX R8, R6, R8, R5, PT ;  /* 0x0000000806087246 */ /* 0x002fe40003800105 */
        /* <DEDUP_REMOVED lines=19> */
[----:B0-----:R-:W-:-:S02]  /*5670*/  FMNMX.FTZ R7, R10, R7, !PT ;  /* 0x000000070a077209 */ /* 0x001fc40007810000 */
[----:B------:R-:W-:Y:S02]  /*5680*/  ISETP.GT.AND P1, PT, R8, 0x19, PT ;  /* 0x000000190800780c */ /* 0x000fe40003f24270 */
[----:B------:R-:W-:Y:S01]  /*5690*/  FSEL R38, R38, -INF , P2 ;  /* 0xff80000026267808 */ /* 0x000fe20001000000 */
[----:B------:R-:W0:Y:S01]  /*56a0*/  SHFL.BFLY PT, R12, R7, 0x1, 0x1f ;  /* 0x0c201f00070c7f89 */ /* 0x000e2200000e0000 */
        /* <DEDUP_REMOVED lines=22> */
[----:B0-----:R-:W-:Y:S02]  /*5810*/  FMNMX.FTZ R7, R7, R12, !PT ;  /* 0x0000000c07077209 */ /* 0x001fe40007810000 */
[----:B------:R-:W-:Y:S02]  /*5820*/  ISETP.GT.AND P2, PT, R8, 0x39, PT ;  /* 0x000000390800780c */ /* 0x000fe40003f44270 */
[----:B------:R-:W-:Y:S01]  /*5830*/  FSEL R54, R54, -INF , P1 ;  /* 0xff80000036367808 */ /* 0x000fe20000800000 */
[----:B------:R-:W-:Y:S01]  /*5840*/  FMUL.FTZ R10, R7, UR4 ;  /* 0x00000004070a7c20 */ /* 0x000fe20008410000 */
[----:B------:R-:W-:Y:S02]  /*5850*/  FMNMX.FTZ R15, R51, R6, !PT ;  /* 0x00000006330f7209 */ /* 0x000fe40007810000 */
[----:B------:R-:W-:Y:S02]  /*5860*/  FSETP.NEU.FTZ.AND P4, PT, R7, -INF , PT ;  /* 0xff8000000700780b */ /* 0x000fe40003f9d000 */
[----:B------:R-:W-:-:S02]  /*5870*/  FSEL R55, R55, -INF , P2 ;  /* 0xff80000037377808 */ /* 0x000fc40001000000 */
[----:B------:R-:W-:Y:S02]  /*5880*/  FMNMX.FTZ R8, R54, R15, !PT ;  /* 0x0000000f36087209 */ /* 0x000fe40007810000 */
[----:B------:R-:W-:Y:S02]  /*5890*/  FSEL R56, R10, RZ, P4 ;  /* 0x000000ff0a387208 */ /* 0x000fe40002000000 */
[----:B------:R-:W-:-:S03]  /*58a0*/  FMNMX.FTZ R8, R55, R8, !PT ;  /* 0x0000000837087209 */ /* 0x000fc60007810000 */
[--C-:B------:R-:W-:Y:S01]  /*58b0*/  FFMA.FTZ R14, R25, UR4, -R56.reuse ;  /* 0x00000004190e7c23 */ /* 0x100fe20008010838 */
[--C-:B------:R-:W-:Y:S01]  /*58c0*/  FFMA.FTZ R5, R24, UR4, -R56.reuse ;  /* 0x0000000418057c23 */ /* 0x100fe20008010838 */
[----:B------:R-:W0:Y:S01]  /*58d0*/  SHFL.BFLY PT, R25, R8, 0x2, 0x1f ;  /* 0x0c401f0008197f89 */ /* 0x000e2200000e0000 */
[--C-:B------:R-:W-:Y:S01]  /*58e0*/  FFMA.FTZ R10, R28, UR4, -R56.reuse ;  /* 0x000000041c0a7c23 */ /* 0x100fe20008010838 */
        /* <DEDUP_REMOVED lines=9> */
[--C-:B-1----:R-:W-:Y:S01]  /*5980*/  FFMA.FTZ R14, R36, UR4, -R56.reuse ;  /* 0x00000004240e7c23 */ /* 0x102fe20008010838 */
[--C-:B------:R-:W-:Y:S01]  /*5990*/  FFMA.FTZ R172, R48, UR4, -R56.reuse ;  /* 0x0000000430ac7c23 */ /* 0x100fe20008010838 */
[--C-:B------:R-:W-:Y:S01]  /*59a0*/  FFMA.FTZ R175, R49, UR4, -R56.reuse ;  /* 0x0000000431af7c23 */ /* 0x100fe20008010838 */
[--C-:B------:R-:W-:Y:S01]  /*59b0*/  FFMA.FTZ R174, R52, UR4, -R56.reuse ;  /* 0x0000000434ae7c23 */ /* 0x100fe20008010838 */
[----:B------:R-:W-:Y:S01]  /*59c0*/  FFMA.FTZ R177, R53, UR4, -R56 ;  /* 0x0000000435b17c23 */ /* 0x000fe20008010838 */
[----:B------:R-:W1:Y:S01]  /*59d0*/  MUFU.EX2 R5, R5 ;  /* 0x0000000500057308 */ /* 0x000e620000000800 */
[----:B0-----:R-:W-:-:S07]  /*59e0*/  FMNMX.FTZ R25, R8, R25, !PT ;  /* 0x0000001908197209 */ /* 0x001fce0007810000 */
[----:B------:R-:W-:Y:S01]  /*59f0*/  MUFU.EX2 R10, R10 ;  /* 0x0000000a000a7308 */ /* 0x000fe20000000800 */
[----:B------:R-:W0:Y:S07]  /*5a00*/  SHFL.BFLY PT, R8, R25, 0x1, 0x1f ;  /* 0x0c201f0019087f89 */ /* 0x000e2e00000e0000 */
[----:B------:R-:W2:Y:S01]  /*5a10*/  MUFU.EX2 R15, R15 ;  /* 0x0000000f000f7308 */ /* 0x000ea20000000800 */
[----:B-1----:R-:W-:Y:S01]  /*5a20*/  F2FP.BF16.F32.PACK_AB R152, R6, R5 ;  /* 0x000000050698723e */ /* 0x002fe200000010ff */
[----:B------:R-:W-:-:S06]  /*5a30*/  FADD.FTZ R5, R5, R6 ;  /* 0x0000000605057221 */ /* 0x000fcc0000010000 */
[----:B------:R-:W-:Y:S08]  /*5a40*/  MUFU.EX2 R12, R12 ;  /* 0x0000000c000c7308 */ /* 0x000ff00000000800 */
[----:B------:R-:W1:Y:S01]  /*5a50*/  MUFU.EX2 R21, R21 ;  /* 0x0000001500157308 */ /* 0x000e620000000800 */
[----:B--2---:R-:W-:Y:S01]  /*5a60*/  F2FP.BF16.F32.PACK_AB R154, R15, R10 ;  /* 0x0000000a0f9a723e */ /* 0x004fe200000010ff */
[----:B------:R-:W-:Y:S01]  /*5a70*/  FADD.FTZ R10, R10, R5 ;  /* 0x000000050a0a7221 */ /* 0x000fe20000010000 */
[----:B0-----:R-:W-:-:S03]  /*5a80*/  FMNMX.FTZ R8, R25, R8, !PT ;  /* 0x0000000819087209 */ /* 0x001fc60007810000 */
[----:B------:R-:W-:Y:S01]  /*5a90*/  FADD.FTZ R15, R15, R10 ;  /* 0x0000000a0f0f7221 */ /* 0x000fe20000010000 */
[C---:B------:R-:W-:Y:S01]  /*5aa0*/  FSETP.NEU.FTZ.AND P1, PT, R8.reuse, -INF , PT ;  /* 0xff8000000800780b */ /* 0x040fe20003f3d000 */
[----:B------:R-:W-:Y:S01]  /*5ab0*/  FMUL.FTZ R24, R8, UR4 ;  /* 0x0000000408187c20 */ /* 0x000fe20008410000 */
[----:B------:R-:W-:Y:S04]  /*5ac0*/  MUFU.EX2 R14, R14 ;  /* 0x0000000e000e7308 */ /* 0x000fe80000000800 */
[----:B------:R-:W-:Y:S01]  /*5ad0*/  FSEL R25, R24, RZ, P1 ;  /* 0x000000ff18197208 */ /* 0x000fe20000800000 */
[----:B------:R-:W-:Y:S01]  /*5ae0*/  VIADD R24, R9, 0x38840 ;  /* 0x0003884009187836 */ /* 0x000fe20000000000 */
[----:B-1----:R-:W-:Y:S02]  /*5af0*/  F2FP.BF16.F32.PACK_AB R156, R21, R12 ;  /* 0x0000000c159c723e */ /* 0x002fe400000010ff */
[----:B------:R-:W0:Y:S01]  /*5b00*/  MUFU.EX2 R169, R169 ;  /* 0x000000a900a97308 */ /* 0x000e220000000800 */
[--C-:B------:R-:W-:Y:S01]  /*5b10*/  FFMA.FTZ R176, R26, UR4, -R25.reuse ;  /* 0x000000041ab07c23 */ /* 0x100fe20008010819 */
[----:B------:R-:W-:Y:S01]  /*5b20*/  PRMT R24, R219, 0x654, R24 ;  /* 0x00000654db187816 */ /* 0x000fe20000000018 */
        /* <DEDUP_REMOVED lines=15> */
[----:B------:R1:W-:Y:S01]  /*5c20*/  SYNCS.ARRIVE.TRANS64.RED.A1T0 RZ, [R24+URZ], RZ ;  /* 0x000000ff18ff79a7 */ /* 0x0003e2000810043f */
[----:B------:R-:W-:Y:S01]  /*5c30*/  MUFU.EX2 R176, R176 ;  /* 0x000000b000b07308 */ /* 0x000fe20000000800 */
[----:B0-----:R-:W-:Y:S01]  /*5c40*/  F2FP.BF16.F32.PACK_AB R158, R169, R14 ;  /* 0x0000000ea99e723e */ /* 0x001fe200000010ff */
[----:B------:R-:W-:-:S04]  /*5c50*/  FADD.FTZ R12, R12, R15 ;  /* 0x0000000f0c0c7221 */ /* 0x000fc80000010000 */
[----:B------:R-:W-:Y:S02]  /*5c60*/  FADD.FTZ R21, R21, R12 ;  /* 0x0000000c15157221 */ /* 0x000fe40000010000 */
[----:B------:R-:W0:Y:S02]  /*5c70*/  MUFU.EX2 R179, R179 ;  /* 0x000000b300b37308 */ /* 0x000e240000000800 */
[----:B------:R-:W-:-:S04]  /*5c80*/  FADD.FTZ R14, R14, R21 ;  /* 0x000000150e0e7221 */ /* 0x000fc80000010000 */
[----:B------:R-:W-:Y:S02]  /*5c90*/  FADD.FTZ R169, R169, R14 ;  /* 0x0000000ea9a97221 */ /* 0x000fe40000010000 */
[----:B------:R-:W-:Y:S08]  /*5ca0*/  MUFU.EX2 R178, R178 ;  /* 0x000000b200b27308 */ /* 0x000ff00000000800 */
[----:B------:R-:W2:Y:S01]  /*5cb0*/  MUFU.EX2 R181, R181 ;  /* 0x000000b500b57308 */ /* 0x000ea20000000800 */
[----:B0-----:R-:W-:Y:S01]  /*5cc0*/  F2FP.BF16.F32.PACK_AB R153, R179, R176 ;  /* 0x000000b0b399723e */ /* 0x001fe200000010ff */
[----:B------:R-:W-:-:S06]  /*5cd0*/  FADD.FTZ R179, R176, R179 ;  /* 0x000000b3b0b37221 */ /* 0x000fcc0000010000 */
[----:B------:R-:W-:Y:S08]  /*5ce0*/  MUFU.EX2 R180, R180 ;  /* 0x000000b400b47308 */ /* 0x000ff00000000800 */
[----:B------:R-:W0:Y:S01]  /*5cf0*/  MUFU.EX2 R183, R183 ;  /* 0x000000b700b77308 */ /* 0x000e220000000800 */
[----:B--2---:R-:W-:Y:S01]  /*5d00*/  F2FP.BF16.F32.PACK_AB R155, R181, R178 ;  /* 0x000000b2b59b723e */ /* 0x004fe200000010ff */
[----:B------:R-:W-:Y:S01]  /*5d10*/  BAR.SYNC.DEFER_BLOCKING 0xf, 0x100 ;  /* 0x03c4000000007b1d */ /* 0x000fe20000010000 */
[----:B------:R-:W-:-:S04]  /*5d20*/  FADD.FTZ R178, R178, R179 ;  /* 0x000000b3b2b27221 */ /* 0x000fc80000010000 */
[----:B------:R-:W-:Y:S01]  /*5d30*/  FADD.FTZ R181, R181, R178 ;  /* 0x000000b2b5b57221 */ /* 0x000fe20000010000 */
[----:B------:R-:W-:Y:S08]  /*5d40*/  MUFU.EX2 R182, R182 ;  /* 0x000000b600b67308 */ /* 0x000ff00000000800 */
[----:B------:R-:W2:Y:S01]  /*5d50*/  MUFU.EX2 R197, R197 ;  /* 0x000000c500c57308 */ /* 0x000ea20000000800 */
[----:B0-----:R-:W-:Y:S01]  /*5d60*/  F2FP.BF16.F32.PACK_AB R157, R183, R180 ;  /* 0x000000b4b79d723e */ /* 0x001fe200000010ff */
[----:B------:R-:W-:-:S04]  /*5d70*/  FADD.FTZ R180, R180, R181 ;  /* 0x000000b5b4b47221 */ /* 0x000fc80000010000 */
[----:B------:R-:W-:Y:S02]  /*5d80*/  FADD.FTZ R183, R183, R180 ;  /* 0x000000b4b7b77221 */ /* 0x000fe40000010000 */
[----:B------:R-:W-:Y:S01]  /*5d90*/  MUFU.EX2 R20, R20 ;  /* 0x0000001400147308 */ /* 0x000fe20000000800 */
[----:B------:R0:W-:Y:S07]  /*5da0*/  STSM.16.M88.4 [R185+0x36400], R152 ;  /* 0x03640098b9007844 */ /* 0x0001ee0000000200 */
[----:B------:R-:W3:Y:S01]  /*5db0*/  MUFU.EX2 R171, R171 ;  /* 0x000000ab00ab7308 */ /* 0x000ee20000000800 */
[----:B--2---:R-:W-:Y:S01]  /*5dc0*/  F2FP.BF16.F32.PACK_AB R159, R197, R182 ;  /* 0x000000b6c59f723e */ /* 0x004fe200000010ff */
[----:B------:R-:W-:-:S04]  /*5dd0*/  FADD.FTZ R182, R182, R183 ;  /* 0x000000b7b6b67221 */ /* 0x000fc80000010000 */
[----:B------:R0:W-:Y:S01]  /*5de0*/  STSM.16.M88.4 [R189], R156 ;  /* 0x0000009cbd007844 */ /* 0x0001e20000000200 */
[----:B------:R-:W-:Y:S01]  /*5df0*/  FADD.FTZ R197, R197, R182 ;  /* 0x000000b6c5c57221 */ /* 0x000fe20000010000 */
[----:B------:R-:W-:Y:S08]  /*5e00*/  MUFU.EX2 R170, R170 ;  /* 0x000000aa00aa7308 */ /* 0x000ff00000000800 */
[----:B------:R-:W2:Y:S01]  /*5e10*/  MUFU.EX2 R173, R173 ;  /* 0x000000ad00ad7308 */ /* 0x000ea20000000800 */
[----:B---3--:R-:W-:Y:S01]  /*5e20*/  F2FP.BF16.F32.PACK_AB R160, R171, R20 ;  /* 0x00000014aba0723e */ /* 0x008fe200000010ff */
[----:B------:R-:W-:-:S04]  /*5e30*/  FADD.FTZ R20, R20, R169 ;  /* 0x000000a914147221 */ /* 0x000fc80000010000 */
[----:B------:R-:W-:Y:S02]  /*5e40*/  FADD.FTZ R171, R171, R20 ;  /* 0x00000014abab7221 */ /* 0x000fe40000010000 */
[----:B------:R-:W-:Y:S08]  /*5e50*/  MUFU.EX2 R196, R196 ;  /* 0x000000c400c47308 */ /* 0x000ff00000000800 */
[----:B------:R-:W3:Y:S01]  /*5e60*/  MUFU.EX2 R199, R199 ;  /* 0x000000c700c77308 */ /* 0x000ee20000000800 */
[----:B--2---:R-:W-:Y:S01]  /*5e70*/  F2FP.BF16.F32.PACK_AB R162, R173, R170 ;  /* 0x000000aaada2723e */ /* 0x004fe200000010ff */
[----:B------:R-:W-:-:S04]  /*5e80*/  FADD.FTZ R170, R170, R171 ;  /* 0x000000abaaaa7221 */ /* 0x000fc80000010000 */
[----:B------:R-:W-:Y:S02]  /*5e90*/  FADD.FTZ R173, R173, R170 ;  /* 0x000000aaadad7221 */ /* 0x000fe40000010000 */
        /* <DEDUP_REMOVED lines=21> */
[----:B------:R-:W2:Y:S08]  /*5ff0*/  MUFU.EX2 R204, R204 ;  /* 0x000000cc00cc7308 */ /* 0x000eb00000000800 */
[----:B------:R-:W4:Y:S01]  /*6000*/  MUFU.EX2 R205, R205 ;  /* 0x000000cd00cd7308 */ /* 0x000f220000000800 */
[----:B---3--:R-:W-:Y:S01]  /*6010*/  F2FP.BF16.F32.PACK_AB R165, R203, R200 ;  /* 0x000000c8cba5723e */ /* 0x008fe200000010ff */
[----:B------:R-:W-:-:S04]  /*6020*/  FADD.FTZ R200, R200, R201 ;  /* 0x000000c9c8c87221 */ /* 0x000fc80000010000 */
[----:B------:R-:W-:-:S04]  /*6030*/  FADD.FTZ R203, R203, R200 ;  /* 0x000000c8cbcb7221 */ /* 0x000fc80000010000 */
[----:B--2---:R-:W-:Y:S01]  /*6040*/  FADD.FTZ R6, R204, R203 ;  /* 0x000000cbcc067221 */ /* 0x004fe20000010000 */
[----:B----4-:R-:W-:-:S03]  /*6050*/  F2FP.BF16.F32.PACK_AB R167, R205, R204 ;  /* 0x000000cccda7723e */ /* 0x010fc600000010ff */
[----:B------:R-:W-:Y:S02]  /*6060*/  FADD.FTZ R6, R205, R6 ;  /* 0x00000006cd067221 */ /* 0x000fe40000010000 */
[----:B------:R0:W-:Y:S01]  /*6070*/  STSM.16.M88.4 [R188], R164 ;  /* 0x000000a4bc007844 */ /* 0x0001e20000000200 */
[----:B-1----:R-:W-:-:S06]  /*6080*/  WARPGROUP.ARRIVE ;  /* 0x00000000000079c5 */ /* 0x002fcc0000000000 */
[----:B------:R-:W-:Y:S01]  /*6090*/  HGMMA.64x256x16.F32.BF16 R24, R152, gdesc[UR4].tnspB, RZ, !UPT, gsb0 ;  /* 0x43e0000498187df0 */ /* 0x000fe2000c0018ff */
[----:B------:R-:W-:Y:S01]  /*60a0*/  R2UR UR6, R206 ;  /* 0x00000000ce0672ca */ /* 0x000fe200000e0000 */
[----:B------:R-:W-:Y:S01]  /*60b0*/  UMOV UR7, 0x40000040 ;  /* 0x4000004000077882 */ /* 0x000fe20000000000 */
[C---:B------:R-:W-:Y:S02]  /*60c0*/  VIADD R206, R202.reuse, 0x100 ;  /* 0x00000100cace7836 */ /* 0x040fe40000000000 */
[----:B------:R-:W-:Y:S01]  /*60d0*/  VIADD R202, R202, 0x180 ;  /* 0x00000180caca7836 */ /* 0x000fe20000000000 */
[----:B------:R-:W-:Y:S02]  /*60e0*/  WARPGROUP.DEPBAR.LE gsb0, 0x0 ;  /* 0x00008000000079c5 */ /* 0x000fe40000010000 */
[----:B------:R-:W-:-:S15]  /*60f0*/  WARPGROUP.ARRIVE ;  /* 0x00000000000079c5 */ /* 0x000fde0000000000 */
[----:B------:R-:W-:-:S05]  /*6100*/  NOP ;  /* 0x0000000000007918 */ /* 0x000fca0000000000 */
[----:B------:R-:W-:Y:S01]  /*6110*/  HGMMA.64x256x16.F32.BF16 R24, R156, gdesc[UR4].tnspB, R24, gsb0 ;  /* 0x43e000049c187df0 */ /* 0x000fe20008001818 */
[----:B------:R-:W-:Y:S01]  /*6120*/  R2UR UR6, R206 ;  /* 0x00000000ce0672ca */ /* 0x000fe200000e0000 */
[----:B------:R-:W-:Y:S01]  /*6130*/  UMOV UR7, 0x40000040 ;  /* 0x4000004000077882 */ /* 0x000fe20000000000 */
[----:B------:R-:W-:Y:S02]  /*6140*/  WARPGROUP.DEPBAR.LE gsb0, 0x0 ;  /* 0x00008000000079c5 */ /* 0x000fe40000010000 */
[----:B------:R-:W-:-:S15]  /*6150*/  WARPGROUP.ARRIVE ;  /* 0x00000000000079c5 */ /* 0x000fde0000000000 */
[----:B------:R-:W-:-:S08]  /*6160*/  NOP ;  /* 0x0000000000007918 */ /* 0x000fd00000000000 */
[----:B------:R-:W-:Y:S01]  /*6170*/  HGMMA.64x256x16.F32.BF16 R24, R160, gdesc[UR4].tnspB, R24, gsb0 ;  /* 0x43e00004a0187df0 */ /* 0x000fe20008001818 */
[----:B------:R-:W-:Y:S01]  /*6180*/  R2UR UR6, R202 ;  /* 0x00000000ca0672ca */ /* 0x000fe200000e0000 */
        /* <DEDUP_REMOVED lines=11> */
[----:B-1----:R-:W1:Y:S02]  /*6240*/  FENCE.VIEW.ASYNC.S ;  /* 0x00000000000073c6 */ /* 0x002e640000000000 */
[----:B-1----:R-:W-:Y:S01]  /*6250*/  NOP ;  /* 0x0000000000007918 */ /* 0x002fe20000000000 */
[----:B------:R-:W-:Y:S06]  /*6260*/  BAR.ARV 0xe, 0x100 ;  /* 0x0384000000007b1d */ /* 0x000fec0000002000 */
[----:B0-----:R-:W-:Y:S05]  /*6270*/  @!P0 BRA `(.L_x_7469) ;  /* 0x0000000000048947 */ /* 0x001fea0003800000 */
[----:B------:R-:W-:Y:S01]  /*6280*/  BPT.TRAP 0x1 ;  /* 0x000000040000795c */ /* 0x000fe20000300000 */
.L_x_7469:
[----:B------:R-:W0:Y:S01]  /*6290*/  @P5 LDC R12, c[0x0][0x44c] ;  /* 0x00011300ff0c5b82 */ /* 0x000e220000000800 */
[----:B------:R-:W-:Y:S02]  /*62a0*/  IMAD.U32 R10, RZ, RZ, UR38 ;  /* 0x00000026ff0a7e24 */ /* 0x000fe4000f8e00ff */
[----:B------:R-:W-:Y:S02]  /*62b0*/  IMAD R11, R186, R11, -R13 ;  /* 0x0000000bba0b7224 */ /* 0x000fe400078e0a0d */
[----:B------:R-:W-:-:S03]  /*62c0*/  VIADD R168, R168, 0xfffffffe ;  /* 0xfffffffea8a87836 */ /* 0x000fc60000000000 */
[----:B------:R-:W1:Y:S02]  /*62d0*/  @P5 LDC R15, c[0x0][0x450] ;  /* 0x00011400ff0f5b82 */ /* 0x000e640000000800 */
[----:B------:R-:W-:Y:S01]  /*62e0*/  R2UR UR32, R168 ;  /* 0x00000000a82072ca */ /* 0x000fe200000e0000 */
[----:B0-----:R-:W-:-:S05]  /*62f0*/  @P5 IMAD.HI.U32 R12, R12, UR38, RZ ;  /* 0x000000260c0c5c27 */ /* 0x001fca000f8e00ff */
[----:B-1----:R-:W-:-:S05]  /*6300*/  @P5 SHF.R.U32.HI R10, RZ, R15, R12 ;  /* 0x0000000fff0a5219 */ /* 0x002fca000001160c */
[----:B------:R-:W-:-:S05]  /*6310*/  IMAD.IADD R10, R11, 0x1, R10 ;  /* 0x000000010b0a7824 */ /* 0x000fca00078e020a */
[----:B------:R-:W-:-:S04]  /*6320*/  SHF.R.S32.HI R11, RZ, 0x1f, R10 ;  /* 0x0000001fff0b7819 */ /* 0x000fc8000001140a */
[----:B------:R-:W-:Y:S01]  /*6330*/  LEA.HI R11, R11, R10, RZ, 0x6 ;  /* 0x0000000a0b0b7211 */ /* 0x000fe200078f30ff */
[----:B------:R-:W-:-:S03]  /*6340*/  VIADD R10, R9, 0x38860 ;  /* 0x00038860090a7836 */ /* 0x000fc60000000000 */
[----:B------:R-:W-:Y:S02]  /*6350*/  SHF.R.S32.HI R11, RZ, 0x6, R11 ;  /* 0x00000006ff0b7819 */ /* 0x000fe4000001140b */
[----:B------:R-:W-:Y:S02]  /*6360*/  PRMT R10, R219, 0x654, R10 ;  /* 0x00000654db0a7816 */ /* 0x000fe4000000000a */
[----:B------:R-:W-:Y:S02]  /*6370*/  R2UR UR7, R11 ;  /* 0x000000000b0772ca */ /* 0x000fe400000e0000 */
[----:B------:R0:W-:Y:S11]  /*6380*/  SYNCS.ARRIVE.TRANS64.RED.A1T0 RZ, [R10+URZ], RZ ;  /* 0x000000ff0aff79a7 */ /* 0x0001f6000810043f */
[----:B------:R-:W-:-:S04]  /*6390*/  UISETP.LT.AND UP0, UPT, URZ, UR7, UPT ;  /* 0x000000073f00728c */ /* 0x000fc8000bf01270 */
[----:B------:R-:W-:-:S04]  /*63a0*/  USEL UR7, URZ, UR7, !UP0 ;  /* 0x000000073f077287 */ /* 0x000fc8000c000000 */
[----:B------:R-:W-:-:S06]  /*63b0*/  UISETP.GE.AND UP0, UPT, UR32, UR7, UPT ;  /* 0x000000072000728c */ /* 0x000fcc000bf06270 */
[----:B------:R-:W-:-:S13]  /*63c0*/  PLOP3.LUT P1, PT, PT, PT, UP0, 0x80, 0x0 ;  /* 0x000000000000781c */ /* 0x000fda0003f2f008 */
[----:B0-----:R-:W-:Y:S05]  /*63d0*/  @!P1 BRA `(.L_x_7470) ;  /* 0x0000003000a49947 */ /* 0x001fea0003800000 */
[----:B------:R-:W-:Y:S01]  /*63e0*/  IMAD.MOV.U32 R11, RZ, RZ, R8 ;  /* 0x000000ffff0b7224 */ /* 0x000fe200078e0008 */
[----:B------:R-:W-:Y:S01]  /*63f0*/  ULDC UR5, c[0x0][0x288] ;  /* 0x0000a20000057ab9 */ /* 0x000fe20000000800 */
[----:B------:R-:W-:Y:S01]  /*6400*/  IMAD.MOV.U32 R10, RZ, RZ, R7 ;  /* 0x000000ffff0a7224 */ /* 0x000fe200078e0007 */
[----:B------:R-:W-:Y:S01]  /*6410*/  ULDC UR6, c[0x0][0x2f0] ;  /* 0x0000bc0000067ab9 */ /* 0x000fe20000000800 */
[----:B------:R-:W-:Y:S01]  /*6420*/  IMAD.MOV.U32 R13, RZ, RZ, R2 ;  /* 0x000000ffff0d7224 */ /* 0x000fe200078e0002 */
[----:B------:R-:W-:-:S06]  /*6430*/  ULDC UR4, c[0x0][0xa80] ;  /* 0x0002a00000047ab9 */ /* 0x000fcc0000000800 */
.L_x_7481:
[----:B------:R-:W-:-:S05]  /*6440*/  VIADD R2, R13, 0x1 ;  /* 0x000000010d027836 */ /* 0x000fca0000000000 */
[----:B------:R-:W-:-:S04]  /*6450*/  ISETP.NE.AND P1, PT, R2, 0x2, PT ;  /* 0x000000020200780c */ /* 0x000fc80003f25270 */
[----:B------:R-:W-:Y:S02]  /*6460*/  SEL R7, RZ, 0x1, P1 ;  /* 0x00000001ff077807 */ /* 0x000fe40000800000 */
[----:B------:R-:W-:Y:S02]  /*6470*/  SEL R2, R2, RZ, P1 ;  /* 0x000000ff02027207 */ /* 0x000fe40000800000 */
[----:B------:R-:W-:Y:S01]  /*6480*/  LOP3.LUT R16, R16, R7, RZ, 0x3c, !PT ;  /* 0x0000000710107212 */ /* 0x000fe200078e3cff */
[----:B------:R-:W-:Y:S06]  /*6490*/  @!P0 BRA `(.L_x_7471) ;  /* 0x0000000000048947 */ /* 0x000fec0003800000 */
[----:B------:R-:W-:Y:S01]  /*64a0*/  BPT.TRAP 0x1 ;  /* 0x000000040000795c */ /* 0x000fe20000300000 */
.L_x_7471:
[----:B------:R-:W-:Y:S01]  /*64b0*/  IMAD R9, R2, 0x8, R17 ;  /* 0x0000000802097824 */ /* 0x000fe200078e0211 */
[----:B------:R-:W-:-:S04]  /*64c0*/  SHF.L.U32 R8, R16, 0x1f, RZ ;  /* 0x0000001f10087819 */ /* 0x000fc800000006ff */
[----:B------:R0:W1:Y:S01]  /*64d0*/  SYNCS.PHASECHK.TRANS64.TRYWAIT P1, [R9+URZ+0x38830], R8 ;  /* 0x03883008090075a7 */ /* 0x000062000802017f */
[----:B------:R-:W-:Y:S05]  /*64e0*/  @!P0 BRA `(.L_x_7472) ;  /* 0x0000000000048947 */ /* 0x000fea0003800000 */
[----:B------:R-:W-:Y:S01]  /*64f0*/  BPT.TRAP 0x1 ;  /* 0x000000040000795c */ /* 0x000fe20000300000 */
.L_x_7472:
[----:B------:R-:W-:Y:S01]  /*6500*/  IMAD R7, R2, 0x200, R0 ;  /* 0x0000020002077824 */ /* 0x000fe200078e0200 */
[----:B-1----:R-:W-:Y:S06]  /*6510*/  @P1 BRA `(.L_x_7473) ;  /* 0x0000000000081947 */ /* 0x002fec0003800000 */
[----:B------:R-:W1:Y:S02]  /*6520*/  SYNCS.PHASECHK.TRANS64.TRYWAIT P1, [R9+URZ+0x38830], R8 ;  /* 0x03883008090075a7 */ /* 0x000e64000802017f */
[----:B-1----:R-:W-:Y:S05]  /*6530*/  @!P1 BRA `(.L_x_7474) ;  /* 0x000000e000c89947 */ /* 0x002fea0003800000 */
.L_x_7473:
[----:B------:R-:W-:Y:S01]  /*6540*/  R2UR UR10, R7 ;  /* 0x00000000070a72ca */ /* 0x000fe200000e0000 */
[----:B------:R-:W-:Y:S01]  /*6550*/  WARPGROUP.ARRIVE ;  /* 0x00000000000079c5 */ /* 0x000fe20000000000 */
[----:B------:R-:W-:Y:S01]  /*6560*/  UMOV UR11, 0x40000040 ;  /* 0x40000040000b7882 */ /* 0x000fe20000000000 */
[----:B------:R-:W-:Y:S01]  /*6570*/  UMOV UR15, 0x40000040 ;  /* 0x40000040000f7882 */ /* 0x000fe20000000000 */
[----:B------:R-:W-:Y:S01]  /*6580*/  UMOV UR19, 0x40000040 ;  /* 0x4000004000137882 */ /* 0x000fe20000000000 */
[----:B------:R-:W-:-:S08]  /*6590*/  UMOV UR23, 0x40000040 ;  /* 0x4000004000177882 */ /* 0x000fd00000000000 */
[----:B------:R-:W-:Y:S01]  /*65a0*/  HGMMA.64x64x16.F32.BF16 R152, gdesc[UR8], RZ, !UPT, gsb0 ;  /* 0x00e00000089879f0 */ /* 0x000fe2000c0018ff */
[----:B------:R-:W-:Y:S02]  /*65b0*/  UIADD3 UR14, UR10, 0x2, URZ ;  /* 0x000000020a0e7890 */ /* 0x000fe4000fffe03f */
[----:B------:R-:W-:Y:S02]  /*65c0*/  UIADD3 UR18, UR10, 0x4, URZ ;  /* 0x000000040a127890 */ /* 0x000fe4000fffe03f */
        /* <DEDUP_REMOVED lines=13> */
.L_x_7475:
[----:B------:R2:W3:Y:S01]  /*66a0*/  SYNCS.PHASECHK.TRANS64.TRYWAIT P1, [R9+URZ+0x38850], R8 ;  /* 0x03885008090075a7 */ /* 0x0004e2000802017f */
[----:B------:R-:W-:Y:S05]  /*66b0*/  @!P0 BRA `(.L_x_7476) ;  /* 0x0000000000048947 */ /* 0x000fea0003800000 */
[----:B------:R-:W-:Y:S01]  /*66c0*/  BPT.TRAP 0x1 ;  /* 0x000000040000795c */ /* 0x000fe20000300000 */
.L_x_7476:
[----:B------:R-:W-:Y:S01]  /*66d0*/  IMAD R7, R2, 0x1000, R4 ;  /* 0x0000100002077824 */ /* 0x000fe200078e0204 */
[----:B---3--:R-:W-:Y:S06]  /*66e0*/  @P1 BRA `(.L_x_7477) ;  /* 0x0000000000081947 */ /* 0x008fec0003800000 */
[----:B------:R-:W3:Y:S02]  /*66f0*/  SYNCS.PHASECHK.TRANS64.TRYWAIT P1, [R9+URZ+0x38850], R8 ;  /* 0x03885008090075a7 */ /* 0x000ee4000802017f */
[----:B---3--:R-:W-:Y:S05]  /*6700*/  @!P1 BRA `(.L_x_7478) ;  /* 0x000000e000689947 */ /* 0x008fea0003800000 */
.L_x_7477:
[----:B------:R-:W-:Y:S01]  /*6710*/  R2UR UR26, R7 ;  /* 0x00000000071a72ca */ /* 0x000fe200000e0000 */
[----:B------:R-:W-:Y:S01]  /*6720*/  WARPGROUP.ARRIVE ;  /* 0x00000000000079c5 */ /* 0x000fe20000000000 */
[----:B------:R-:W-:Y:S01]  /*6730*/  UMOV UR27, 0x40000040 ;  /* 0x40000040001b7882 */ /* 0x000fe20000000000 */
[----:B------:R-:W-:Y:S01]  /*6740*/  VIADD R12, R3, 0x2 ;  /* 0x00000002030c7836 */ /* 0x000fe20000000000 */
[----:B------:R-:W-:Y:S01]  /*6750*/  UMOV UR29, 0x40000040 ;  /* 0x40000040001d7882 */ /* 0x000fe20000000000 */
[----:B0123--:R-:W-:Y:S01]  /*6760*/  VIADD R8, R7, 0x2 ;  /* 0x0000000207087836 */ /* 0x00ffe20000000000 */
        /* <DEDUP_REMOVED lines=8> */
[----:B------:R-:W-:Y:S01]  /*67f0*/  VIADD R15, R7, 0x800 ;  /* 0x00000800070f7836 */ /* 0x000fe20000000000 */
        /* <DEDUP_REMOVED lines=125> */
[----:B------:R-:W0:Y:S02]  /*6fd0*/  SHFL.IDX PT, R8, R14, RZ, 0x1f ;  /* 0x00001fff0e087589 */ /* 0x000e2400000e0000 */
[----:B0-----:R-:W-:-:S04]  /*6fe0*/  ISETP.GT.AND P1, PT, R8, 0x7f, PT ;  /* 0x0000007f0800780c */ /* 0x001fc80003f24270 */
[----:B------:R-:W-:-:S05]  /*6ff0*/  SEL R8, RZ, 0x2, !P1 ;  /* 0x00000002ff087807 */ /* 0x000fca0004800000 */
[----:B------:R-:W-:Y:S02]  /*7000*/  IMAD.IADD R12, R21, 0x1, R8 ;  /* 0x00000001150c7824 */ /* 0x000fe400078e0208 */
        /* <DEDUP_REMOVED lines=11> */
[----:B------:R-:W-:Y:S01]  /*70c0*/  IMAD.IADD R20, R21, 0x1, R12 ;  /* 0x0000000115147824 */ /* 0x000fe200078e020c */
[----:B------:R-:W-:Y:S02]  /*70d0*/  WARPGROUP.DEPBAR.LE gsb0, 0x0 ;  /* 0x00008000000079c5 */ /* 0x000fe40000010000 */
[----:B------:R-:W-:-:S06]  /*70e0*/  WARPGROUP.ARRIVE ;  /* 0x00000000000079c5 */ /* 0x000fcc0000000000 */
[----:B------:R-:W-:Y:S01]  /*70f0*/  HGMMA.64x64x16.F32.BF16 R152, gdesc[UR28], R152, gsb0 ;  /* 0x00e000001c9879f0 */ /* 0x000fe20008001898 */
[----:B------:R-:W-:Y:S01]  /*7100*/  R2UR UR28, R20 ;  /* 0x00000000141c72ca */ /* 0x000fe200000e0000 */
[C---:B------:R-:W-:Y:S01]  /*7110*/  IMAD.IADD R20, R15.reuse, 0x1, R12 ;  /* 0x000000010f147824 */ /* 0x040fe200078e020c */
[----:B------:R-:W-:Y:S01]  /*7120*/  UMOV UR29, 0x40000040 ;  /* 0x40000040001d7882 */ /* 0x000fe20000000000 */
[----:B------:R-:W-:Y:S01]  /*7130*/  UMOV UR31, 0x40000040 ;  /* 0x40000040001f7882 */ /* 0x000fe20000000000 */
[--C-:B------:R-:W-:Y:S02]  /*7140*/  IMAD.IADD R15, R15, 0x1, R14.reuse ;  /* 0x000000010f0f7824 */ /* 0x100fe400078e020e */
[----:B------:R-:W-:Y:S01]  /*7150*/  R2UR UR30, R20 ;  /* 0x00000000141e72ca */ /* 0x000fe200000e0000 */
[----:B------:R-:W-:Y:S02]  /*7160*/  IMAD.IADD R20, R21, 0x1, R14 ;  /* 0x0000000115147824 */ /* 0x000fe400078e020e */
[----:B------:R-:W-:-:S05]  /*7170*/  IMAD.MOV.U32 R21, RZ, RZ, 0xa00 ;  /* 0x00000a00ff157424 */ /* 0x000fca00078e00ff */
        /* <DEDUP_REMOVED lines=22> */
[----:B------:R-:W-:Y:S02]  /*72e0*/  IMAD.IADD R20, R21, 0x1, R8 ;  /* 0x0000000115147824 */ /* 0x000fe400078e0208 */
[----:B------:R-:W-:Y:S01]  /*72f0*/  VIADD R15, R7, 0xa00 ;  /* 0x00000a00070f7836 */ /* 0x000fe20000000000 */
[----:B------:R-:W-:Y:S02]  /*7300*/  WARPGROUP.DEPBAR.LE gsb0, 0x0 ;  /* 0x00008000000079c5 */ /* 0x000fe40000010000 */
[----:B------:R-:W-:-:S06]  /*7310*/  WARPGROUP.ARRIVE ;  /* 0x00000000000079c5 */ /* 0x000fcc0000000000 */
[----:B------:R-:W-:Y:S01]  /*7320*/  HGMMA.64x64x16.F32.BF16 R152, gdesc[UR28], R152, gsb0 ;  /* 0x00e000001c9879f0 */ /* 0x000fe20008001898 */
[----:B------:R-:W-:Y:S01]  /*7330*/  R2UR UR28, R20 ;  /* 0x00000000141c72ca */ /* 0x000fe200000e0000 */
[----:B------:R-:W-:Y:S01]  /*7340*/  IMAD.IADD R20, R8, 0x1, R15 ;  /* 0x0000000108147824 */ /* 0x000fe200078e020f */
[----:B------:R-:W-:Y:S01]  /*7350*/  UMOV UR29, 0x40000040 ;  /* 0x40000040001d7882 */ /* 0x000fe20000000000 */
[----:B------:R-:W-:-:S03]  /*7360*/  UMOV UR31, 0x40000040 ;  /* 0x40000040001f7882 */ /* 0x000fc60000000000 */
[----:B------:R-:W-:Y:S01]  /*7370*/  R2UR UR30, R20 ;  /* 0x00000000141e72ca */ /* 0x000fe200000e0000 */
[----:B------:R-:W-:Y:S01]  /*7380*/  IMAD.IADD R20, R21, 0x1, R12 ;  /* 0x0000000115147824 */ /* 0x000fe200078e020c */
[----:B------:R-:W-:Y:S02]  /*7390*/  WARPGROUP.DEPBAR.LE gsb0, 0x0 ;  /* 0x00008000000079c5 */ /* 0x000fe40000010000 */
[----:B------:R-:W-:-:S09]  /*73a0*/  WARPGROUP.ARRIVE ;  /* 0x00000000000079c5 */ /* 0x000fd20000000000 */
[----:B------:R-:W-:Y:S01]  /*73b0*/  HGMMA.64x64x16.F32.BF16 R152, gdesc[UR28], R152, gsb0 ;  /* 0x00e000001c9879f0 */ /* 0x000fe20008001898 */
[----:B------:R-:W-:Y:S01]  /*73c0*/  R2UR UR28, R20 ;  /* 0x00000000141c72ca */ /* 0x000fe200000e0000 */
[--C-:B------:R-:W-:Y:S01]  /*73d0*/  IMAD.IADD R20, R12, 0x1, R15.reuse ;  /* 0x000000010c147824 */ /* 0x100fe200078e020f */
[----:B------:R-:W-:Y:S01]  /*73e0*/  UMOV UR29, 0x40000040 ;  /* 0x40000040001d7882 */ /* 0x000fe20000000000 */
[----:B------:R-:W-:Y:S01]  /*73f0*/  UMOV UR31, 0x40000040 ;  /* 0x40000040001f7882 */ /* 0x000fe20000000000 */
[----:B------:R-:W-:Y:S02]  /*7400*/  IMAD.IADD R15, R14, 0x1, R15 ;  /* 0x000000010e0f7824 */ /* 0x000fe400078e020f */
        /* <DEDUP_REMOVED lines=70> */
[----:B------:R-:W-:Y:S02]  /*7870*/  IMAD.IADD R20, R21, 0x1, R8 ;  /* 0x0000000115147824 */ /* 0x000fe400078e0208 */
        /* <DEDUP_REMOVED lines=47> */
.L_x_7479:
[----:B------:R-:W-:Y:S01]  /*7b70*/  ISETP.NE.AND P1, PT, R220, 0x1, PT ;  /* 0x00000001dc00780c */ /* 0x000fe20003f25270 */
[----:B------:R-:W-:Y:S01]  /*7b80*/  VIADD R7, R190, UR38 ;  /* 0x00000026be077c36 */ /* 0x000fe20008000000 */
[----:B------:R-:W-:Y:S01]  /*7b90*/  UMOV UR10, 0xffffffc0 ;  /* 0xffffffc0000a7882 */ /* 0x000fe20000000000 */
[----:B------:R-:W-:Y:S01]  /*7ba0*/  UMOV UR11, 0x40000040 ;  /* 0x40000040000b7882 */ /* 0x000fe20000000000 */
[----:B------:R-:W-:-:S09]  /*7bb0*/  UIMAD UR10, UR32, UR10, 0x1 ;  /* 0x00000001200a74a4 */ /* 0x000fd2000f8e020a */
[----:B------:R-:W0:Y:S08]  /*7bc0*/  @P1 LDC R8, c[0x0][0x44c] ;  /* 0x00011300ff081b82 */ /* 0x000e300000000800 */
[----:B------:R-:W1:Y:S01]  /*7bd0*/  @P1 LDC R15, c[0x0][0x450] ;  /* 0x00011400ff0f1b82 */ /* 0x000e620000000800 */
[----:B0-----:R-:W-:-:S05]  /*7be0*/  @P1 IMAD.HI.U32 R8, R7, R8, RZ ;  /* 0x0000000807081227 */ /* 0x001fca00078e00ff */
[----:B-1----:R-:W-:Y:S02]  /*7bf0*/  @P1 SHF.R.U32.HI R7, RZ, R15, R8 ;  /* 0x0000000fff071219 */ /* 0x002fe40000011608 */
[----:B------:R-:W-:-:S03]  /*7c00*/  IADD3 R15, -R18, UR10, RZ ;  /* 0x0000000a120f7c10 */ /* 0x000fc6000fffe1ff */
[----:B------:R-:W0:Y:S02]  /*7c10*/  SHFL.IDX PT, R21, R7, 0x1, 0x1c1f ;  /* 0x003c1f0007157f89 */ /* 0x000e2400000e0000 */
[----:B------:R-:W-:Y:S02]  /*7c20*/  IMAD R8, R186, UR6, R15 ;  /* 0x00000006ba087c24 */ /* 0x000fe4000f8e020f */
[----:B------:R-:W1:Y:S03]  /*7c30*/  SHFL.IDX PT, R7, R7, RZ, 0x1c1f ;  /* 0x001c1fff07077589 */ /* 0x000e6600000e0000 */
[----:B0-----:R-:W-:-:S04]  /*7c40*/  IADD3 R12, R21, -UR5, R8 ;  /* 0x80000005150c7c10 */ /* 0x001fc8000fffe008 */
        /* <DEDUP_REMOVED lines=46> */
[----:B------:R-:W-:-:S04]  /*7f30*/  FMNMX.FTZ R12, R182, R15, !PT ;  /* 0x0000000fb60c7209 */ /* 0x000fc80007810000 */
[----:B------:R-:W-:Y:S02]  /*7f40*/  FMNMX.FTZ R14, R183, R12, !PT ;  /* 0x0000000cb70e7209 */ /* 0x000fe40007810000 */
[----:B-1----:R-:W-:-:S03]  /*7f50*/  IADD3 R12, R7, -UR5, R8 ;  /* 0x80000005070c7c10 */ /* 0x002fc6000fffe008 */
[----:B------:R-:W0:Y:S01]  /*7f60*/  SHFL.BFLY PT, R15, R14, 0x2, 0x1f ;  /* 0x0c401f000e0f7f89 */ /* 0x000e2200000e0000 */
        /* <DEDUP_REMOVED lines=15> */
[----:B------:R-:W0:Y:S01]  /*8060*/  SHFL.BFLY PT, R20, R15, 0x1, 0x1f ;  /* 0x0c201f000f147f89 */ /* 0x000e2200000e0000 */
[----:B------:R-:W-:Y:S02]  /*8070*/  FMNMX.FTZ R7, R157, R8, !PT ;  /* 0x000000089d077209 */ /* 0x000fe40007810000 */
[----:B------:R-:W-:Y:S02]  /*8080*/  ISETP.GT.AND P1, PT, R12, 0x18, PT ;  /* 0x000000180c00780c */ /* 0x000fe40003f24270 */
[----:B------:R-:W-:-:S02]  /*8090*/  FSEL R161, R161, -INF , P2 ;  /* 0xff800000a1a17808 */ /* 0x000fc40001000000 */
[----:B------:R-:W-:Y:S02]  /*80a0*/  FMNMX.FTZ R8, R160, R7, !PT ;  /* 0x00000007a0087209 */ /* 0x000fe40007810000 */
[----:B------:R-:W-:Y:S02]  /*80b0*/  ISETP.GT.AND P2, PT, R12, 0x19, PT ;  /* 0x000000190c00780c */ /* 0x000fe40003f44270 */
[----:B------:R-:W-:Y:S02]  /*80c0*/  FSEL R164, R164, -INF , P1 ;  /* 0xff800000a4a47808 */ /* 0x000fe40000800000 */
[----:B------:R-:W-:Y:S02]  /*80d0*/  FMNMX.FTZ R7, R161, R8, !PT ;  /* 0x00000008a1077209 */ /* 0x000fe40007810000 */
[----:B------:R-:W-:Y:S02]  /*80e0*/  ISETP.GT.AND P1, PT, R12, 0x20, PT ;  /* 0x000000200c00780c */ /* 0x000fe40003f24270 */
[----:B------:R-:W-:-:S02]  /*80f0*/  FSEL R165, R165, -INF , P2 ;  /* 0xff800000a5a57808 */ /* 0x000fc40001000000 */
[----:B------:R-:W-:Y:S02]  /*8100*/  FMNMX.FTZ R14, R164, R7, !PT ;  /* 0x00000007a40e7209 */ /* 0x000fe40007810000 */
[----:B------:R-:W-:Y:S02]  /*8110*/  ISETP.GT.AND P2, PT, R12, 0x21, PT ;  /* 0x000000210c00780c */ /* 0x000fe40003f44270 */
[----:B------:R-:W-:Y:S02]  /*8120*/  FSEL R152, R168, -INF , P1 ;  /* 0xff800000a8987808 */ /* 0x000fe40000800000 */
[----:B------:R-:W-:Y:S02]  /*8130*/  FMNMX.FTZ R7, R165, R14, !PT ;  /* 0x0000000ea5077209 */ /* 0x000fe40007810000 */
[----:B0-----:R-:W-:Y:S02]  /*8140*/  FMNMX.FTZ R8, R15, R20, !PT ;  /* 0x000000140f087209 */ /* 0x001fe40007810000 */
[----:B------:R-:W-:-:S02]  /*8150*/  ISETP.GT.AND P3, PT, R12, 0x28, PT ;  /* 0x000000280c00780c */ /* 0x000fc40003f64270 */
[----:B------:R-:W-:Y:S01]  /*8160*/  FSEL R196, R169, -INF , P2 ;  /* 0xff800000a9c47808 */ /* 0x000fe20001000000 */
[----:B------:R-:W-:Y:S01]  /*8170*/  FMUL.FTZ R198, R8, UR4 ;  /* 0x0000000408c67c20 */ /* 0x000fe20008410000 */
[----:B------:R-:W-:Y:S02]  /*8180*/  FMNMX.FTZ R7, R152, R7, !PT ;  /* 0x0000000798077209 */ /* 0x000fe40007810000 */
[----:B------:R-:W-:Y:S02]  /*8190*/  ISETP.GT.AND P4, PT, R12, 0x29, PT ;  /* 0x000000290c00780c */ /* 0x000fe40003f84270 */
[----:B------:R-:W-:Y:S02]  /*81a0*/  FSEL R172, R172, -INF , P3 ;  /* 0xff800000acac7808 */ /* 0x000fe40001800000 */
[----:B------:R-:W-:Y:S02]  /*81b0*/  FMNMX.FTZ R7, R196, R7, !PT ;  /* 0x00000007c4077209 */ /* 0x000fe40007810000 */
[----:B------:R-:W-:-:S02]  /*81c0*/  FSETP.NEU.FTZ.AND P1, PT, R8, -INF , PT ;  /* 0xff8000000800780b */ /* 0x000fc40003f3d000 */
[----:B------:R-:W-:Y:S02]  /*81d0*/  ISETP.GT.AND P2, PT, R12, 0x30, PT ;  /* 0x000000300c00780c */ /* 0x000fe40003f44270 */
[----:B------:R-:W-:Y:S02]  /*81e0*/  FSEL R197, R173, -INF , P4 ;  /* 0xff800000adc57808 */ /* 0x000fe40002000000 */
[----:B------:R-:W-:Y:S02]  /*81f0*/  FMNMX.FTZ R14, R172, R7, !PT ;  /* 0x00000007ac0e7209 */ /* 0x000fe40007810000 */
[----:B------:R-:W-:Y:S02]  /*8200*/  FSEL R198, R198, RZ, P1 ;  /* 0x000000ffc6c67208 */ /* 0x000fe40000800000 */
[----:B------:R-:W-:Y:S02]  /*8210*/  ISETP.GT.AND P3, PT, R12, 0x31, PT ;  /* 0x000000310c00780c */ /* 0x000fe40003f64270 */
[----:B------:R-:W-:Y:S01]  /*8220*/  FSEL R176, R176, -INF , P2 ;  /* 0xff800000b0b07808 */ /* 0x000fe20001000000 */
[--C-:B------:R-:W-:Y:S01]  /*8230*/  FFMA.FTZ R15, R154, UR4, -R198.reuse ;  /* 0x000000049a0f7c23 */ /* 0x100fe200080108c6 */
[----:B------:R-:W-:Y:S01]  /*8240*/  FMNMX.FTZ R7, R197, R14, !PT ;  /* 0x0000000ec5077209 */ /* 0x000fe20007810000 */
[----:B------:R-:W-:Y:S01]  /*8250*/  FFMA.FTZ R169, R159, UR4, -R198 ;  /* 0x000000049fa97c23 */ /* 0x000fe200080108c6 */
[----:B------:R-:W-:Y:S01]  /*8260*/  ISETP.GT.AND P2, PT, R12, 0x38, PT ;  /* 0x000000380c00780c */ /* 0x000fe20003f44270 */
[----:B------:R-:W-:Y:S01]  /*8270*/  IMAD.MOV R159, RZ, RZ, -R184 ;  /* 0x000000ffff9f7224 */ /* 0x000fe200078e0ab8 */
[----:B------:R-:W-:Y:S01]  /*8280*/  FSEL R154, R177, -INF , P3 ;  /* 0xff800000b19a7808 */ /* 0x000fe20001800000 */
[--C-:B------:R-:W-:Y:S01]  /*8290*/  FFMA.FTZ R177, R158, UR4, -R198.reuse ;  /* 0x000000049eb17c23 */ /* 0x100fe200080108c6 */
[----:B------:R-:W-:Y:S01]  /*82a0*/  FMNMX.FTZ R7, R176, R7, !PT ;  /* 0x00000007b0077209 */ /* 0x000fe20007810000 */
[--C-:B------:R-:W-:Y:S01]  /*82b0*/  FFMA.FTZ R20, R162, UR4, -R198.reuse ;  /* 0x00000004a2147c23 */ /* 0x100fe200080108c6 */
[----:B------:R-:W-:Y:S01]  /*82c0*/  ISETP.GT.AND P3, PT, R12, 0x39, PT ;  /* 0x000000390c00780c */ /* 0x000fe20003f64270 */
[--C-:B------:R-:W-:Y:S01]  /*82d0*/  FFMA.FTZ R12, R155, UR4, -R198.reuse ;  /* 0x000000049b0c7c23 */ /* 0x100fe200080108c6 */
[----:B------:R-:W-:Y:S01]  /*82e0*/  FSEL R199, R180, -INF , P2 ;  /* 0xff800000b4c77808 */ /* 0x000fe20001000000 */
[--C-:B------:R-:W-:Y:S01]  /*82f0*/  FFMA.FTZ R180, R182, UR4, -R198.reuse ;  /* 0x00000004b6b47c23 */ /* 0x100fe200080108c6 */
[----:B------:R-:W-:Y:S01]  /*8300*/  FMNMX.FTZ R14, R154, R7, !PT ;  /* 0x000000079a0e7209 */ /* 0x000fe20007810000 */
[--C-:B------:R-:W-:Y:S01]  /*8310*/  FFMA.FTZ R173, R163, UR4, -R198.reuse ;  /* 0x00000004a3ad7c23 */ /* 0x100fe200080108c6 */
[----:B------:R-:W-:Y:S01]  /*8320*/  FSEL R155, R181, -INF , P3 ;  /* 0xff800000b59b7808 */ /* 0x000fe20001800000 */
        /* <DEDUP_REMOVED lines=11> */
[----:B------:R-:W-:Y:S01]  /*83e0*/  FFMA.FTZ R179, R179, UR4, -R198 ;  /* 0x00000004b3b37c23 */ /* 0x000fe200080108c6 */
[----:B------:R-:W-:Y:S08]  /*83f0*/  MUFU.EX2 R15, R15 ;  /* 0x0000000f000f7308 */ /* 0x000ff00000000800 */
[----:B------:R-:W-:Y:S08]  /*8400*/  MUFU.EX2 R12, R12 ;  /* 0x0000000c000c7308 */ /* 0x000ff00000000800 */
[----:B------:R-:W-:Y:S01]  /*8410*/  MUFU.EX2 R14, R177 ;  /* 0x000000b1000e7308 */ /* 0x000fe20000000800 */
[----:B0-----:R-:W-:-:S07]  /*8420*/  FMNMX.FTZ R158, R7, R158, !PT ;  /* 0x0000009e079e7209 */ /* 0x001fce0007810000 */
[----:B------:R-:W0:Y:S01]  /*8430*/  MUFU.EX2 R169, R169 ;  /* 0x000000a900a97308 */ /* 0x000e220000000800 */
[----:B------:R-:W1:Y:S07]  /*8440*/  SHFL.BFLY PT, R7, R158, 0x1, 0x1f ;  /* 0x0c201f009e077f89 */ /* 0x000e6e00000e0000 */
        /* <DEDUP_REMOVED lines=10> */
[--C-:B------:R-:W-:Y:S01]  /*84f0*/  FFMA.FTZ R21, R153, UR4, -R158.reuse ;  /* 0x0000000499157c23 */ /* 0x100fe2000801089e */
[--C-:B------:R-:W-:Y:S01]  /*8500*/  FFMA.FTZ R204, R152, UR4, -R158.reuse ;  /* 0x0000000498cc7c23 */ /* 0x100fe2000801089e */
[----:B------:R-:W-:Y:S01]  /*8510*/  FSEL R152, R8, RZ, P1 ;  /* 0x000000ff08987208 */ /* 0x000fe20000800000 */
[--C-:B------:R-:W-:Y:S01]  /*8520*/  FFMA.FTZ R183, R156, UR4, -R158.reuse ;  /* 0x000000049cb77c23 */ /* 0x100fe2000801089e */
[----:B------:R-:W-:Y:S01]  /*8530*/  FSEL R153, R7, RZ, P2 ;  /* 0x000000ff07997208 */ /* 0x000fe20001000000 */
[--C-:B------:R-:W-:Y:S01]  /*8540*/  FFMA.FTZ R205, R196, UR4, -R158.reuse ;  /* 0x00000004c4cd7c23 */ /* 0x100fe2000801089e */
[----:B------:R-:W-:Y:S01]  /*8550*/  ISETP.NE.AND P1, PT, R18, R159, PT ;  /* 0x0000009f1200720c */ /* 0x000fe20003f25270 */
[----:B------:R-:W-:Y:S01]  /*8560*/  FADD.FTZ R152, -R152, R11 ;  /* 0x0000000b98987221 */ /* 0x000fe20000010100 */
[----:B------:R-:W-:Y:S01]  /*8570*/  FFMA.FTZ R196, R154, UR4, -R158 ;  /* 0x000000049ac47c23 */ /* 0x000fe2000801089e */
[----:B------:R-:W-:Y:S01]  /*8580*/  FADD.FTZ R153, -R153, R10 ;  /* 0x0000000a99997221 */ /* 0x000fe20000010100 */
[----:B------:R-:W-:Y:S01]  /*8590*/  FFMA.FTZ R198, R157, UR4, -R158 ;  /* 0x000000049dc67c23 */ /* 0x000fe2000801089e */
[----:B------:R-:W-:Y:S01]  /*85a0*/  FMUL.FTZ R156, R152, UR4 ;  /* 0x00000004989c7c20 */ /* 0x000fe20008410000 */
[----:B------:R-:W-:-:S02]  /*85b0*/  VIADD R152, R9, 0x38840 ;  /* 0x0003884009987836 */ /* 0x000fc40000000000 */
[----:B------:R-:W-:Y:S01]  /*85c0*/  FMUL.FTZ R153, R153, UR4 ;  /* 0x0000000499997c20 */ /* 0x000fe20008410000 */
[--C-:B------:R-:W-:Y:S01]  /*85d0*/  FFMA.FTZ R200, R160, UR4, -R158.reuse ;  /* 0x00000004a0c87c23 */ /* 0x100fe2000801089e */
[----:B------:R1:W2:Y:S01]  /*85e0*/  MUFU.EX2 R10, R156 ;  /* 0x0000009c000a7308 */ /* 0x0002a20000000800 */
[----:B------:R-:W-:Y:S01]  /*85f0*/  FFMA.FTZ R201, R161, UR4, -R158 ;  /* 0x00000004a1c97c23 */ /* 0x000fe2000801089e */
[----:B------:R-:W-:Y:S01]  /*8600*/  PRMT R152, R219, 0x654, R152 ;  /* 0x00000654db987816 */ /* 0x000fe20000000098 */
[----:B------:R-:W-:Y:S01]  /*8610*/  FFMA.FTZ R202, R164, UR4, -R158 ;  /* 0x00000004a4ca7c23 */ /* 0x000fe2000801089e */
[----:B------:R-:W-:Y:S02]  /*8620*/  @!P1 IMAD R154, R13, 0x40, R22 ;  /* 0x000000400d9a9824 */ /* 0x000fe400078e0216 */
[--C-:B------:R-:W-:Y:S01]  /*8630*/  FFMA.FTZ R203, R165, UR4, -R158.reuse ;  /* 0x00000004a5cb7c23 */ /* 0x100fe2000801089e */
[--C-:B------:R-:W-:Y:S01]  /*8640*/  FFMA.FTZ R172, R172, UR4, -R158.reuse ;  /* 0x00000004acac7c23 */ /* 0x100fe2000801089e */
[--C-:B------:R-:W-:Y:S01]  /*8650*/  FFMA.FTZ R197, R197, UR4, -R158.reuse ;  /* 0x00000004c5c57c23 */ /* 0x100fe2000801089e */
[----:B------:R3:W4:Y:S01]  /*8660*/  MUFU.EX2 R207, R153 ;  /* 0x0000009900cf7308 */ /* 0x0007220000000800 */
[----:B-1----:R-:W-:Y:S01]  /*8670*/  @!P1 IMAD R156, R154, 0x4, R17 ;  /* 0x000000049a9c9824 */ /* 0x002fe200078e0211 */
[----:B------:R1:W-:Y:S01]  /*8680*/  SYNCS.ARRIVE.TRANS64.RED.A1T0 RZ, [R152+URZ], RZ ;  /* 0x000000ff98ff79a7 */ /* 0x0003e2000810043f */
[--C-:B------:R-:W-:Y:S01]  /*8690*/  FFMA.FTZ R13, R199, UR4, -R158.reuse ;  /* 0x00000004c70d7c23 */ /* 0x100fe2000801089e */
[--C-:B------:R-:W-:Y:S01]  /*86a0*/  FFMA.FTZ R206, R155, UR4, -R158.reuse ;  /* 0x000000049bce7c23 */ /* 0x100fe2000801089e */
[----:B------:R-:W-:Y:S01]  /*86b0*/  FFMA.FTZ R157, R176, UR4, -R158 ;  /* 0x00000004b09d7c23 */ /* 0x000fe2000801089e */
[----:B------:R-:W-:Y:S01]  /*86c0*/  IMAD R176, R2, 0x1000, R19 ;  /* 0x0000100002b07824 */ /* 0x000fe200078e0213 */
[----:B0-----:R-:W-:Y:S01]  /*86d0*/  F2FP.BF16.F32.PACK_AB R155, R169, R14 ;  /* 0x0000000ea99b723e */ /* 0x001fe200000010ff */
[----:B------:R-:W-:Y:S01]  /*86e0*/  MUFU.EX2 R182, R182 ;  /* 0x000000b600b67308 */ /* 0x000fe20000000800 */
[----:B--2---:R-:W-:Y:S01]  /*86f0*/  @!P1 STS [R156+0x38420], R10 ;  /* 0x0384200a9c009388 */ /* 0x004fe20000000800 */
[----:B---3--:R-:W-:Y:S01]  /*8700*/  F2FP.BF16.F32.PACK_AB R153, R12, R15 ;  /* 0x0000000f0c99723e */ /* 0x008fe200000010ff */
[----:B------:R-:W-:Y:S01]  /*8710*/  FMUL.FTZ R26, R26, R10 ;  /* 0x0000000a1a1a7220 */ /* 0x000fe20000410000 */
[----:B------:R-:W-:Y:S01]  /*8720*/  F2FP.BF16.F32.PACK_AB R159, R177, R168 ;  /* 0x000000a8b19f723e */ /* 0x000fe200000010ff */
[-C--:B------:R-:W-:Y:S01]  /*8730*/  FMUL.FTZ R27, R27, R10.reuse ;  /* 0x0000000a1b1b7220 */ /* 0x080fe20000410000 */
[----:B------:R-:W-:Y:S01]  /*8740*/  R2UR UR10, R176 ;  /* 0x00000000b00a72ca */ /* 0x000fe200000e0000 */
[-C--:B------:R-:W-:Y:S01]  /*8750*/  FMUL.FTZ R30, R30, R10.reuse ;  /* 0x0000000a1e1e7220 */ /* 0x080fe20000410000 */
[----:B------:R-:W1:Y:S01]  /*8760*/  MUFU.EX2 R21, R21 ;  /* 0x0000001500157308 */ /* 0x000e620000000800 */
[----:B----4-:R0:W-:Y:S01]  /*8770*/  @!P1 STS [R156+0x38400], R207 ;  /* 0x038400cf9c009388 */ /* 0x0101e20000000800 */
        /* <DEDUP_REMOVED lines=14> */
[----:B------:R-:W2:Y:S01]  /*8860*/  MUFU.EX2 R198, R198 ;  /* 0x000000c600c67308 */ /* 0x000ea20000000800 */
        /* <DEDUP_REMOVED lines=15> */
[----:B------:R-:W0:Y:S01]  /*8960*/  MUFU.EX2 R201, R201 ;  /* 0x000000c900c97308 */ /* 0x000e220000000800 */
[----:B--2---:R-:W-:Y:S01]  /*8970*/  F2FP.BF16.F32.PACK_AB R154, R198, R183 ;  /* 0x000000b7c69a723e */ /* 0x004fe200000010ff */
        /* <DEDUP_REMOVED lines=27> */
[----:B------:R-:W-:Y:S01]  /*8b30*/  FMUL.FTZ R75, R75, R10 ;  /* 0x0000000a4b4b7220 */ /* 0x000fe20000410000 */
        /* <DEDUP_REMOVED lines=9> */
[----:B------:R-:W-:Y:S01]  /*8bd0*/  FMUL.FTZ R83, R83, R10 ;  /* 0x0000000a53537220 */ /* 0x000fe20000410000 */
        /* <DEDUP_REMOVED lines=77> */
[----:B------:R-:W-:Y:S01]  /*90b0*/  FMUL.FTZ R147, R147, R10 ;  /* 0x0000000a93937220 */ /* 0x000fe20000410000 */
[-C--:B------:R-:W-:Y:S01]  /*90c0*/  FMUL.FTZ R148, R148, R207.reuse ;  /* 0x000000cf94947220 */ /* 0x080fe20000410000 */
[----:B------:R-:W-:Y:S01]  /*90d0*/  FMUL.FTZ R149, R149, R207 ;  /* 0x000000cf95957220 */ /* 0x000fe20000410000 */
[----:B------:R-:W3:Y:S01]  /*90e0*/  MUFU.EX2 R196, R196 ;  /* 0x000000c400c47308 */ /* 0x000ee20000000800 */
[----:B--2---:R-:W-:Y:S01]  /*90f0*/  F2FP.BF16.F32.PACK_AB R157, R173, R20 ;  /* 0x00000014ad9d723e */ /* 0x004fe200000010ff */
[-C--:B------:R-:W-:Y:S01]  /*9100*/  FMUL.FTZ R150, R150, R10.reuse ;  /* 0x0000000a96967220 */ /* 0x080fe20000410000 */
[----:B------:R-:W-:Y:S01]  /*9110*/  FMUL.FTZ R151, R151, R10 ;  /* 0x0000000a97977220 */ /* 0x000fe20000410000 */
[----:B0-----:R-:W-:Y:S01]  /*9120*/  F2FP.BF16.F32.PACK_AB R165, R179, R178 ;  /* 0x000000b2b3a5723e */ /* 0x001fe200000010ff */
[----:B------:R0:W-:Y:S01]  /*9130*/  STSM.16.M88.4 [R185+0x36400], R152 ;  /* 0x03640098b9007844 */ /* 0x0001e20000000200 */
[----:B-1----:R-:W-:Y:S01]  /*9140*/  F2FP.BF16.F32.PACK_AB R167, R181, R180 ;  /* 0x000000b4b5a7723e */ /* 0x002fe200000010ff */
[----:B------:R-:W-:Y:S01]  /*9150*/  VIADD R199, R176, 0x80 ;  /* 0x00000080b0c77836 */ /* 0x000fe20000000000 */
[----:B------:R-:W-:Y:S01]  /*9160*/  MUFU.EX2 R13, R13 ;  /* 0x0000000d000d7308 */ /* 0x000fe20000000800 */
[----:B------:R0:W-:Y:S01]  /*9170*/  STSM.16.M88.4 [R189], R156 ;  /* 0x0000009cbd007844 */ /* 0x0001e20000000200 */
[----:B------:R-:W-:Y:S01]  /*9180*/  FFMA.FTZ R15, R10, R6, R15 ;  /* 0x000000060a0f7223 */ /* 0x000fe2000001000f */
[----:B------:R-:W-:-:S02]  /*9190*/  FFMA.FTZ R182, R207, R5, R182 ;  /* 0x00000005cfb67223 */ /* 0x000fc400000100b6 */
[----:B------:R0:W-:Y:S01]  /*91a0*/  STSM.16.M88.4 [R187], R160 ;  /* 0x000000a0bb007844 */ /* 0x0001e20000000200 */
[----:B------:R-:W-:Y:S01]  /*91b0*/  FADD.FTZ R15, R12, R15 ;  /* 0x0000000f0c0f7221 */ /* 0x000fe20000010000 */
[----:B------:R-:W-:Y:S01]  /*91c0*/  FADD.FTZ R182, R21, R182 ;  /* 0x000000b615b67221 */ /* 0x000fe20000010000 */
[----:B------:R-:W1:Y:S01]  /*91d0*/  MUFU.EX2 R206, R206 ;  /* 0x000000ce00ce7308 */ /* 0x000e620000000800 */
[----:B---3--:R-:W-:Y:S01]  /*91e0*/  F2FP.BF16.F32.PACK_AB R164, R196, R11 ;  /* 0x0000000bc4a4723e */ /* 0x008fe200000010ff */
[----:B------:R-:W-:Y:S01]  /*91f0*/  FADD.FTZ R14, R14, R15 ;  /* 0x0000000f0e0e7221 */ /* 0x000fe20000010000 */
[----:B------:R-:W-:-:S03]  /*9200*/  FADD.FTZ R183, R183, R182 ;  /* 0x000000b6b7b77221 */ /* 0x000fc60000010000 */
[----:B------:R-:W-:Y:S01]  /*9210*/  FADD.FTZ R169, R169, R14 ;  /* 0x0000000ea9a97221 */ /* 0x000fe20000010000 */
[----:B------:R-:W-:-:S03]  /*9220*/  FADD.FTZ R183, R198, R183 ;  /* 0x000000b7c6b77221 */ /* 0x000fc60000010000 */
[----:B------:R-:W-:Y:S01]  /*9230*/  FADD.FTZ R20, R20, R169 ;  /* 0x000000a914147221 */ /* 0x000fe20000010000 */
[----:B------:R-:W-:-:S03]  /*9240*/  FADD.FTZ R200, R200, R183 ;  /* 0x000000b7c8c87221 */ /* 0x000fc60000010000 */
[----:B------:R-:W-:Y:S01]  /*9250*/  FADD.FTZ R173, R173, R20 ;  /* 0x00000014adad7221 */ /* 0x000fe20000010000 */
[----:B------:R-:W-:Y:S01]  /*9260*/  FADD.FTZ R201, R201, R200 ;  /* 0x000000c8c9c97221 */ /* 0x000fe20000010000 */
[----:B-1----:R-:W-:Y:S02]  /*9270*/  F2FP.BF16.F32.PACK_AB R166, R206, R13 ;  /* 0x0000000dcea6723e */ /* 0x002fe400000010ff */
[----:B------:R-:W-:Y:S01]  /*9280*/  FADD.FTZ R168, R168, R173 ;  /* 0x000000ada8a87221 */ /* 0x000fe20000010000 */
[----:B------:R-:W-:Y:S02]  /*9290*/  FADD.FTZ R202, R202, R201 ;  /* 0x000000c9caca7221 */ /* 0x000fe40000010000 */
[----:B------:R0:W-:Y:S01]  /*92a0*/  STSM.16.M88.4 [R188], R164 ;  /* 0x000000a4bc007844 */ /* 0x0001e20000000200 */
[----:B------:R-:W-:Y:S01]  /*92b0*/  WARPGROUP.ARRIVE ;  /* 0x00000000000079c5 */ /* 0x000fe20000000000 */
[----:B------:R-:W-:Y:S01]  /*92c0*/  FADD.FTZ R177, R177, R168 ;  /* 0x000000a8b1b17221 */ /* 0x000fe20000010000 */
[----:B------:R-:W-:-:S03]  /*92d0*/  FADD.FTZ R203, R203, R202 ;  /* 0x000000cacbcb7221 */ /* 0x000fc60000010000 */
[----:B------:R-:W-:Y:S01]  /*92e0*/  FADD.FTZ R170, R170, R177 ;  /* 0x000000b1aaaa7221 */ /* 0x000fe20000010000 */
[----:B------:R-:W-:Y:S01]  /*92f0*/  HGMMA.64x256x16.F32.BF16 R24, R152, gdesc[UR8].tnspB, R24, gsb0 ;  /* 0x43e0000898187df0 */ /* 0x000fe20008001818 */
[----:B------:R-:W-:Y:S01]  /*9300*/  R2UR UR10, R199 ;  /* 0x00000000c70a72ca */ /* 0x000fe200000e0000 */
[----:B------:R-:W-:Y:S01]  /*9310*/  UMOV UR11, 0x40000040 ;  /* 0x40000040000b7882 */ /* 0x000fe20000000000 */
[----:B------:R-:W-:Y:S02]  /*9320*/  VIADD R199, R176, 0x100 ;  /* 0x00000100b0c77836 */ /* 0x000fe40000000000 */
[----:B------:R-:W-:Y:S01]  /*9330*/  FADD.FTZ R204, R204, R203 ;  /* 0x000000cbcccc7221 */ /* 0x000fe20000010000 */
[----:B------:R-:W-:Y:S02]  /*9340*/  VIADD R176, R176, 0x180 ;  /* 0x00000180b0b07836 */ /* 0x000fe40000000000 */
[----:B------:R-:W-:Y:S01]  /*9350*/  FADD.FTZ R171, R171, R170 ;  /* 0x000000aaabab7221 */ /* 0x000fe20000010000 */
[----:B------:R-:W-:-:S03]  /*9360*/  FADD.FTZ R205, R205, R204 ;  /* 0x000000cccdcd7221 */ /* 0x000fc60000010000 */
        /* <DEDUP_REMOVED lines=12> */
[----:B------:R-:W-:Y:S02]  /*9430*/  WARPGROUP.DEPBAR.LE gsb0, 0x0 ;  /* 0x00008000000079c5 */ /* 0x000fe40000010000 */
[----:B------:R-:W-:-:S06]  /*9440*/  WARPGROUP.ARRIVE ;  /* 0x00000000000079c5 */ /* 0x000fcc0000000000 */
        /* <DEDUP_REMOVED lines=24> */
.L_x_7480:
[----:B------:R-:W-:Y:S01]  /*95d0*/  UISETP.GT.AND UP0, UPT, UR32, UR7, UPT ;  /* 0x000000072000728c */ /* 0x000fe2000bf04270 */
[----:B------:R-:W-:Y:S01]  /*95e0*/  VIADD R10, R9, 0x38860 ;  /* 0x00038860090a7836 */ /* 0x000fe20000000000 */
[----:B------:R-:W-:Y:S01]  /*95f0*/  UIADD3 UR32, UR32, -0x1, URZ ;  /* 0xffffffff20207890 */ /* 0x000fe2000fffe03f */
[----:B------:R-:W-:Y:S02]  /*9600*/  IMAD.MOV.U32 R11, RZ, RZ, R8 ;  /* 0x000000ffff0b7224 */ /* 0x000fe400078e0008 */
[----:B------:R-:W-:Y:S01]  /*9610*/  IMAD.MOV.U32 R13, RZ, RZ, R2 ;  /* 0x000000ffff0d7224 */ /* 0x000fe200078e0002 */
[----:B------:R-:W-:Y:S02]  /*9620*/  PLOP3.LUT P1, PT, PT, PT, UP0, 0x80, 0x0 ;  /* 0x000000000000781c */ /* 0x000fe40003f2f008 */
[----:B------:R-:W-:-:S04]  /*9630*/  PRMT R10, R219, 0x654, R10 ;  /* 0x00000654db0a7816 */ /* 0x000fc8000000000a */
[----:B------:R0:W-:Y:S02]  /*9640*/  SYNCS.ARRIVE.TRANS64.RED.A1T0 RZ, [R10+URZ], RZ ;  /* 0x000000ff0aff79a7 */ /* 0x0001e4000810043f */
[----:B0-----:R-:W-:-:S05]  /*9650*/  IMAD.MOV.U32 R10, RZ, RZ, R7 ;  /* 0x000000ffff0a7224 */ /* 0x001fca00078e0007 */
[----:B------:R-:W-:Y:S05]  /*9660*/  @P1 BRA `(.L_x_7481) ;  /* 0xffffffcc00741947 */ /* 0x000fea000383ffff */
.L_x_7470:
[----:B------:R-:W-:-:S13]  /*9670*/  ISETP.LE.AND P1, PT, RZ, UR32, PT ;  /* 0x00000020ff007c0c */ /* 0x000fda000bf23270 */
[----:B------:R-:W-:Y:S05]  /*9680*/  @!P1 BRA `(.L_x_7482) ;  /* 0x0000002c00509947 */ /* 0x000fea0003800000 */
[----:B------:R-:W-:Y:S01]  /*9690*/  IMAD.MOV.U32 R197, RZ, RZ, R8 ;  /* 0x000000ffffc57224 */ /* 0x000fe200078e0008 */
[----:B------:R-:W-:Y:S01]  /*96a0*/  ULDC UR28, c[0x0][0xa80] ;  /* 0x0002a000001c7ab9 */ /* 0x000fe20000000800 */
[----:B------:R-:W-:Y:S02]  /*96b0*/  IMAD.MOV.U32 R10, RZ, RZ, R7 ;  /* 0x000000ffff0a7224 */ /* 0x000fe400078e0007 */
[----:B------:R-:W-:-:S07]  /*96c0*/  IMAD.MOV.U32 R199, RZ, RZ, R2 ;  /* 0x000000ffffc77224 */ /* 0x000fce00078e0002 */
.L_x_7493:
[----:B------:R-:W-:-:S05]  /*96d0*/  VIADD R2, R199, 0x1 ;  /* 0x00000001c7027836 */ /* 0x000fca0000000000 */
[----:B------:R-:W-:-:S04]  /*96e0*/  ISETP.NE.AND P1, PT, R2, 0x2, PT ;  /* 0x000000020200780c */ /* 0x000fc80003f25270 */
[----:B------:R-:W-:Y:S02]  /*96f0*/  SEL R7, RZ, 0x1, P1 ;  /* 0x00000001ff077807 */ /* 0x000fe40000800000 */
[----:B------:R-:W-:Y:S02]  /*9700*/  SEL R2, R2, RZ, P1 ;  /* 0x000000ff02027207 */ /* 0x000fe40000800000 */
[----:B------:R-:W-:Y:S01]  /*9710*/  LOP3.LUT R16, R16, R7, RZ, 0x3c, !PT ;  /* 0x0000000710107212 */ /* 0x000fe200078e3cff */
[----:B------:R-:W-:Y:S06]  /*9720*/  @!P0 BRA `(.L_x_7483) ;  /* 0x0000000000048947 */ /* 0x000fec0003800000 */
[----:B------:R-:W-:Y:S01]  /*9730*/  BPT.TRAP 0x1 ;  /* 0x000000040000795c */ /* 0x000fe20000300000 */
.L_x_7483:
[----:B------:R-:W-:Y:S01]  /*9740*/  IMAD R9, R2, 0x8, R17 ;  /* 0x0000000802097824 */ /* 0x000fe200078e0211 */
[----:B------:R-:W-:-:S04]  /*9750*/  SHF.L.U32 R8, R16, 0x1f, RZ ;  /* 0x0000001f10087819 */ /* 0x000fc800000006ff */
[----:B------:R0:W1:Y:S01]  /*9760*/  SYNCS.PHASECHK.TRANS64.TRYWAIT P1, [R9+URZ+0x38830], R8 ;  /* 0x03883008090075a7 */ /* 0x000062000802017f */
[----:B------:R-:W-:Y:S05]  /*9770*/  @!P0 BRA `(.L_x_7484) ;  /* 0x0000000000048947 */ /* 0x000fea0003800000 */
[----:B------:R-:W-:Y:S01]  /*9780*/  BPT.TRAP 0x1 ;  /* 0x000000040000795c */ /* 0x000fe20000300000 */
.L_x_7484:
[----:B------:R-:W-:Y:S01]  /*9790*/  IMAD R7, R2, 0x200, R0 ;  /* 0x0000020002077824 */ /* 0x000fe200078e0200 */
[----:B-1----:R-:W-:Y:S06]  /*97a0*/  @P1 BRA `(.L_x_7485) ;  /* 0x0000000000081947 */ /* 0x002fec0003800000 */
[----:B------:R-:W1:Y:S02]  /*97b0*/  SYNCS.PHASECHK.TRANS64.TRYWAIT P1, [R9+URZ+0x38830], R8 ;  /* 0x03883008090075a7 */ /* 0x000e64000802017f */
[----:B-1----:R-:W-:Y:S05]  /*97c0*/  @!P1 BRA `(.L_x_7486) ;  /* 0x000000b0004c9947 */ /* 0x002fea0003800000 */
.L_x_7485:
        /* <DEDUP_REMOVED lines=22> */
.L_x_7487:
[----:B------:R2:W3:Y:S01]  /*9930*/  SYNCS.PHASECHK.TRANS64.TRYWAIT P1, [R9+URZ+0x38850], R8 ;  /* 0x03885008090075a7 */ /* 0x0004e2000802017f */
[----:B------:R-:W-:Y:S05]  /*9940*/  @!P0 BRA `(.L_x_7488) ;  /* 0x0000000000048947 */ /* 0x000fea0003800000 */
[----:B------:R-:W-:Y:S01]  /*9950*/  BPT.TRAP 0x1 ;  /* 0x000000040000795c */ /* 0x000fe20000300000 */
.L_x_7488:
[----:B------:R-:W-:Y:S01]  /*9960*/  IMAD R7, R2, 0x1000, R4 ;  /* 0x0000100002077824 */ /* 0x000fe200078e0204 */
[----:B---3--:R-:W-:Y:S06]  /*9970*/  @P1 BRA `(.L_x_7489) ;  /* 0x0000000000081947 */ /* 0x008fec0003800000 */
[----:B------:R-:W3:Y:S02]  /*9980*/  SYNCS.PHASECHK.TRANS64.TRYWAIT P1, [R9+URZ+0x38850], R8 ;  /* 0x03885008090075a7 */ /* 0x000ee4000802017f */
[----:B---3--:R-:W-:Y:S05]  /*9990*/  @!P1 BRA `(.L_x_7490) ;  /* 0x000000ac00ec9947 */ /* 0x008fea0003800000 */
.L_x_7489:
        /* <DEDUP_REMOVED lines=200> */
[--C-:B------:R-:W-:Y:S02]  /*a620*/  IMAD.IADD R20, R11, 0x1, R13.reuse ;  /* 0x000000010b147824 */ /* 0x100fe400078e020d */
        /* <DEDUP_REMOVED lines=125> */
.L_x_7491:
[----:B------:R-:W-:Y:S01]  /*ae00*/  FMNMX.FTZ R8, R152, R10, !PT ;  /* 0x0000000a98087209 */ /* 0x000fe20007810000 */
[----:B------:R-:W-:Y:S01]  /*ae10*/  UMOV UR4, UR28 ;  /* 0x0000001c00047c82 */ /* 0x000fe20008000000 */
[----:B------:R-:W-:Y:S01]  /*ae20*/  IMAD R204, R2, 0x1000, R19 ;  /* 0x0000100002cc7824 */ /* 0x000fe200078e0213 */
[----:B------:R-:W-:Y:S01]  /*ae30*/  UMOV UR7, 0x40000040 ;  /* 0x4000004000077882 */ /* 0x000fe20000000000 */
[----:B------:R-:W-:-:S03]  /*ae40*/  FMNMX.FTZ R7, R153, R8, !PT ;  /* 0x0000000899077209 */ /* 0x000fc60007810000 */
[----:B------:R-:W-:Y:S02]  /*ae50*/  R2UR UR6, R204 ;  /* 0x00000000cc0672ca */ /* 0x000fe400000e0000 */
        /* <DEDUP_REMOVED lines=53> */
[----:B------:R-:W-:Y:S03]  /*b1b0*/  MUFU.EX2 R11, R11 ;  /* 0x0000000b000b7308 */ /* 0x000fe60000000800 */
[----:B------:R-:W1:Y:S01]  /*b1c0*/  SHFL.BFLY PT, R153, R8, 0x2, 0x1f ;  /* 0x0c401f0008997f89 */ /* 0x000e6200000e0000 */
[-C--:B0-----:R-:W-:Y:S01]  /*b1d0*/  FMUL.FTZ R24, R24, R10.reuse ;  /* 0x0000000a18187220 */ /* 0x081fe20000410000 */
        /* <DEDUP_REMOVED lines=52> */
[----:B------:R-:W-:Y:S01]  /*b520*/  FFMA.FTZ R153, R181, UR4, -R196 ;  /* 0x00000004b5997c23 */ /* 0x000fe200080108c4 */
[----:B------:R-:W-:Y:S01]  /*b530*/  MUFU.EX2 R186, R186 ;  /* 0x000000ba00ba7308 */ /* 0x000fe20000000800 */
[-C--:B------:R-:W-:Y:S01]  /*b540*/  FMUL.FTZ R112, R112, R10.reuse ;  /* 0x0000000a70707220 */ /* 0x080fe20000410000 */
[-C--:B------:R-:W-:Y:S01]  /*b550*/  FMUL.FTZ R113, R113, R10.reuse ;  /* 0x0000000a71717220 */ /* 0x080fe20000410000 */
[----:B------:R-:W-:Y:S01]  /*b560*/  FADD.FTZ R152, -R8, R197 ;  /* 0x000000c508987221 */ /* 0x000fe20000010100 */
[-C--:B------:R-:W-:Y:S01]  /*b570*/  FMUL.FTZ R116, R116, R10.reuse ;  /* 0x0000000a74747220 */ /* 0x080fe20000410000 */
[-C--:B------:R-:W-:Y:S01]  /*b580*/  FMUL.FTZ R117, R117, R10.reuse ;  /* 0x0000000a75757220 */ /* 0x080fe20000410000 */
[-C--:B------:R-:W-:Y:S01]  /*b590*/  FMUL.FTZ R120, R120, R10.reuse ;  /* 0x0000000a78787220 */ /* 0x080fe20000410000 */
[----:B------:R-:W-:Y:S01]  /*b5a0*/  FMUL.FTZ R181, R152, UR4 ;  /* 0x0000000498b57c20 */ /* 0x000fe20008410000 */
[----:B------:R1:W-:Y:S01]  /*b5b0*/  MUFU.EX2 R197, R153 ;  /* 0x0000009900c57308 */ /* 0x0003e20000000800 */
[----:B------:R-:W-:Y:S01]  /*b5c0*/  FMUL.FTZ R152, R8, UR4 ;  /* 0x0000000408987c20 */ /* 0x000fe20008410000 */
[-C--:B------:R-:W-:Y:S01]  /*b5d0*/  FMUL.FTZ R121, R121, R10.reuse ;  /* 0x0000000a79797220 */ /* 0x080fe20000410000 */
[-C--:B------:R-:W-:Y:S01]  /*b5e0*/  FMUL.FTZ R124, R124, R10.reuse ;  /* 0x0000000a7c7c7220 */ /* 0x080fe20000410000 */
[----:B------:R-:W-:Y:S01]  /*b5f0*/  FMUL.FTZ R125, R125, R10 ;  /* 0x0000000a7d7d7220 */ /* 0x000fe20000410000 */
[----:B------:R-:W-:Y:S01]  /*b600*/  FFMA.FTZ R196, R154, UR4, -R152 ;  /* 0x000000049ac47c23 */ /* 0x000fe20008010898 */
[----:B------:R-:W-:-:S02]  /*b610*/  VIADD R154, R9, 0x38840 ;  /* 0x00038840099a7836 */ /* 0x000fc40000000000 */
[----:B------:R-:W-:Y:S01]  /*b620*/  FFMA.FTZ R201, R155, UR4, -R152 ;  /* 0x000000049bc97c23 */ /* 0x000fe20008010898 */
[----:B------:R-:W2:Y:S01]  /*b630*/  MUFU.EX2 R181, R181 ;  /* 0x000000b500b57308 */ /* 0x000ea20000000800 */
[----:B-1----:R-:W-:Y:S02]  /*b640*/  IMAD.MOV R153, RZ, RZ, -R184 ;  /* 0x000000ffff997224 */ /* 0x002fe400078e0ab8 */
[----:B------:R-:W-:Y:S01]  /*b650*/  FFMA.FTZ R198, R158, UR4, -R152 ;  /* 0x000000049ec67c23 */ /* 0x000fe20008010898 */
[----:B------:R-:W-:Y:S01]  /*b660*/  PRMT R154, R219, 0x654, R154 ;  /* 0x00000654db9a7816 */ /* 0x000fe2000000009a */
[--C-:B------:R-:W-:Y:S01]  /*b670*/  FFMA.FTZ R203, R159, UR4, -R152.reuse ;  /* 0x000000049fcb7c23 */ /* 0x100fe20008010898 */
[--C-:B------:R-:W-:Y:S01]  /*b680*/  FFMA.FTZ R200, R162, UR4, -R152.reuse ;  /* 0x00000004a2c87c23 */ /* 0x100fe20008010898 */
[----:B------:R-:W-:Y:S01]  /*b690*/  ISETP.NE.AND P1, PT, R18, R153, PT ;  /* 0x000000991200720c */ /* 0x000fe20003f25270 */
[--C-:B------:R-:W-:Y:S01]  /*b6a0*/  FFMA.FTZ R205, R163, UR4, -R152.reuse ;  /* 0x00000004a3cd7c23 */ /* 0x100fe20008010898 */
[--C-:B------:R-:W-:Y:S01]  /*b6b0*/  FFMA.FTZ R202, R166, UR4, -R152.reuse ;  /* 0x00000004a6ca7c23 */ /* 0x100fe20008010898 */
[--C-:B------:R-:W-:Y:S01]  /*b6c0*/  FFMA.FTZ R207, R167, UR4, -R152.reuse ;  /* 0x00000004a7cf7c23 */ /* 0x100fe20008010898 */
[--C-:B------:R-:W-:Y:S01]  /*b6d0*/  FFMA.FTZ R170, R170, UR4, -R152.reuse ;  /* 0x00000004aaaa7c23 */ /* 0x100fe20008010898 */
[--C-:B------:R-:W-:Y:S01]  /*b6e0*/  FFMA.FTZ R171, R171, UR4, -R152.reuse ;  /* 0x00000004abab7c23 */ /* 0x100fe20008010898 */
[--C-:B------:R-:W-:Y:S01]  /*b6f0*/  FFMA.FTZ R174, R174, UR4, -R152.reuse ;  /* 0x00000004aeae7c23 */ /* 0x100fe20008010898 */
[--C-:B------:R-:W-:Y:S01]  /*b700*/  FFMA.FTZ R175, R175, UR4, -R152.reuse ;  /* 0x00000004afaf7c23 */ /* 0x100fe20008010898 */
[----:B------:R1:W-:Y:S01]  /*b710*/  SYNCS.ARRIVE.TRANS64.RED.A1T0 RZ, [R154+URZ], RZ ;  /* 0x000000ff9aff79a7 */ /* 0x0003e2000810043f */
[--C-:B------:R-:W-:Y:S01]  /*b720*/  FFMA.FTZ R178, R178, UR4, -R152.reuse ;  /* 0x00000004b2b27c23 */ /* 0x100fe20008010898 */
[--C-:B------:R-:W-:Y:S01]  /*b730*/  FFMA.FTZ R179, R179, UR4, -R152.reuse ;  /* 0x00000004b3b37c23 */ /* 0x100fe20008010898 */
[--C-:B------:R-:W-:Y:S01]  /*b740*/  FFMA.FTZ R182, R182, UR4, -R152.reuse ;  /* 0x00000004b6b67c23 */ /* 0x100fe20008010898 */
[----:B------:R-:W-:Y:S01]  /*b750*/  FFMA.FTZ R183, R183, UR4, -R152 ;  /* 0x00000004b7b77c23 */ /* 0x000fe20008010898 */
[----:B------:R-:W-:Y:S01]  /*b760*/  @!P1 IMAD R156, R199, 0x40, R22 ;  /* 0x00000040c79c9824 */ /* 0x000fe200078e0216 */
[----:B------:R-:W-:Y:S01]  /*b770*/  MUFU.EX2 R196, R196 ;  /* 0x000000c400c47308 */ /* 0x000fe20000000800 */
[----:B0-----:R-:W-:Y:S01]  /*b780*/  F2FP.BF16.F32.PACK_AB R152, R12, R11 ;  /* 0x0000000b0c98723e */ /* 0x001fe200000010ff */
[----:B--2---:R-:W-:Y:S01]  /*b790*/  FMUL.FTZ R26, R26, R181 ;  /* 0x000000b51a1a7220 */ /* 0x004fe20000410000 */
[----:B------:R-:W-:Y:S01]  /*b7a0*/  @!P1 IMAD R156, R156, 0x4, R17 ;  /* 0x000000049c9c9824 */ /* 0x000fe200078e0211 */
[----:B-1----:R-:W-:Y:S01]  /*b7b0*/  F2FP.BF16.F32.PACK_AB R154, R14, R13 ;  /* 0x0000000d0e9a723e */ /* 0x002fe200000010ff */
[----:B------:R-:W-:Y:S01]  /*b7c0*/  FMUL.FTZ R27, R27, R181 ;  /* 0x000000b51b1b7220 */ /* 0x000fe20000410000 */
[----:B------:R-:W-:Y:S01]  /*b7d0*/  F2FP.BF16.F32.PACK_AB R158, R186, R21 ;  /* 0x00000015ba9e723e */ /* 0x000fe200000010ff */
[-C--:B------:R-:W-:Y:S01]  /*b7e0*/  FMUL.FTZ R30, R30, R181.reuse ;  /* 0x000000b51e1e7220 */ /* 0x080fe20000410000 */
[----:B------:R-:W-:Y:S01]  /*b7f0*/  @!P1 STS [R156+0x38400], R10 ;  /* 0x0384000a9c009388 */ /* 0x000fe20000000800 */
[----:B------:R-:W0:Y:S01]  /*b800*/  MUFU.EX2 R201, R201 ;  /* 0x000000c900c97308 */ /* 0x000e220000000800 */
[-C--:B------:R-:W-:Y:S01]  /*b810*/  FMUL.FTZ R31, R31, R181.reuse ;  /* 0x000000b51f1f7220 */ /* 0x080fe20000410000 */
[-C--:B------:R-:W-:Y:S01]  /*b820*/  FMUL.FTZ R34, R34, R181.reuse ;  /* 0x000000b522227220 */ /* 0x080fe20000410000 */
[----:B------:R1:W-:Y:S01]  /*b830*/  @!P1 STS [R156+0x38420], R181 ;  /* 0x038420b59c009388 */ /* 0x0003e20000000800 */
        /* <DEDUP_REMOVED lines=9> */
[----:B-1----:R-:W-:Y:S01]  /*b8d0*/  F2FP.BF16.F32.PACK_AB R156, R20, R15 ;  /* 0x0000000f149c723e */ /* 0x002fe200000010ff */
        /* <DEDUP_REMOVED lines=77> */
[-C--:B------:R-:W-:Y:S01]  /*bdb0*/  FMUL.FTZ R150, R150, R181.reuse ;  /* 0x000000b596967220 */ /* 0x080fe20000410000 */
[----:B------:R-:W-:Y:S01]  /*bdc0*/  FMUL.FTZ R151, R151, R181 ;  /* 0x000000b597977220 */ /* 0x000fe20000410000 */
[----:B------:R0:W-:Y:S01]  /*bdd0*/  STSM.16.M88.4 [R185+0x36400], R152 ;  /* 0x03640098b9007844 */ /* 0x0001e20000000200 */
[----:B------:R-:W-:-:S02]  /*bde0*/  VIADD R199, R204, 0x80 ;  /* 0x00000080ccc77836 */ /* 0x000fc40000000000 */
[----:B------:R-:W-:Y:S01]  /*bdf0*/  FFMA.FTZ R5, R10, R5, R11 ;  /* 0x000000050a057223 */ /* 0x000fe2000001000b */
[----:B------:R-:W2:Y:S01]  /*be00*/  MUFU.EX2 R171, R171 ;  /* 0x000000ab00ab7308 */ /* 0x000ea20000000800 */
[----:B-1----:R-:W-:Y:S01]  /*be10*/  F2FP.BF16.F32.PACK_AB R162, R173, R172 ;  /* 0x000000acada2723e */ /* 0x002fe200000010ff */
[----:B------:R0:W-:Y:S01]  /*be20*/  STSM.16.M88.4 [R189], R156 ;  /* 0x0000009cbd007844 */ /* 0x0001e20000000200 */
[----:B------:R-:W-:Y:S01]  /*be30*/  FFMA.FTZ R6, R181, R6, R196 ;  /* 0x00000006b5067223 */ /* 0x000fe200000100c4 */
[----:B------:R-:W-:-:S03]  /*be40*/  FADD.FTZ R12, R12, R5 ;  /* 0x000000050c0c7221 */ /* 0x000fc60000010000 */
[----:B------:R-:W-:Y:S01]  /*be50*/  FADD.FTZ R201, R201, R6 ;  /* 0x00000006c9c97221 */ /* 0x000fe20000010000 */
[----:B------:R-:W-:Y:S01]  /*be60*/  MUFU.EX2 R174, R174 ;  /* 0x000000ae00ae7308 */ /* 0x000fe20000000800 */
[----:B------:R-:W-:Y:S02]  /*be70*/  FADD.FTZ R13, R13, R12 ;  /* 0x0000000c0d0d7221 */ /* 0x000fe40000010000 */
[----:B------:R-:W-:Y:S02]  /*be80*/  FADD.FTZ R198, R198, R201 ;  /* 0x000000c9c6c67221 */ /* 0x000fe40000010000 */
[----:B------:R-:W-:Y:S02]  /*be90*/  FADD.FTZ R14, R14, R13 ;  /* 0x0000000d0e0e7221 */ /* 0x000fe40000010000 */
[----:B------:R-:W-:Y:S01]  /*bea0*/  FADD.FTZ R203, R203, R198 ;  /* 0x000000c6cbcb7221 */ /* 0x000fe20000010000 */
[----:B------:R-:W1:Y:S01]  /*beb0*/  MUFU.EX2 R175, R175 ;  /* 0x000000af00af7308 */ /* 0x000e620000000800 */
[----:B--2---:R-:W-:Y:S01]  /*bec0*/  F2FP.BF16.F32.PACK_AB R161, R171, R170 ;  /* 0x000000aaaba1723e */ /* 0x004fe200000010ff */
        /* <DEDUP_REMOVED lines=9> */
[----:B------:R-:W2:Y:S01]  /*bf60*/  MUFU.EX2 R177, R177 ;  /* 0x000000b100b17308 */ /* 0x000ea20000000800 */
[----:B-1----:R-:W-:Y:S01]  /*bf70*/  F2FP.BF16.F32.PACK_AB R163, R175, R174 ;  /* 0x000000aeafa3723e */ /* 0x002fe200000010ff */
[----:B------:R-:W-:Y:S01]  /*bf80*/  FADD.FTZ R168, R168, R21 ;  /* 0x00000015a8a87221 */ /* 0x000fe20000010000 */
[----:B------:R-:W-:-:S03]  /*bf90*/  FADD.FTZ R170, R170, R207 ;  /* 0x000000cfaaaa7221 */ /* 0x000fc60000010000 */
[----:B------:R0:W-:Y:S01]  /*bfa0*/  STSM.16.M88.4 [R187], R160 ;  /* 0x000000a0bb007844 */ /* 0x0001e20000000200 */
[----:B------:R-:W-:Y:S01]  /*bfb0*/  FADD.FTZ R169, R169, R168 ;  /* 0x000000a8a9a97221 */ /* 0x000fe20000010000 */
[----:B------:R-:W1:Y:S01]  /*bfc0*/  MUFU.EX2 R180, R180 ;  /* 0x000000b400b47308 */ /* 0x000e620000000800 */
[----:B------:R-:W-:Y:S02]  /*bfd0*/  FADD.FTZ R171, R171, R170 ;  /* 0x000000aaabab7221 */ /* 0x000fe40000010000 */
[----:B------:R-:W-:Y:S02]  /*bfe0*/  FADD.FTZ R172, R172, R169 ;  /* 0x000000a9acac7221 */ /* 0x000fe40000010000 */
[----:B------:R-:W-:Y:S02]  /*bff0*/  FADD.FTZ R174, R174, R171 ;  /* 0x000000abaeae7221 */ /* 0x000fe40000010000 */
[----:B------:R-:W-:Y:S01]  /*c000*/  FADD.FTZ R173, R173, R172 ;  /* 0x000000acadad7221 */ /* 0x000fe20000010000 */
[----:B------:R-:W-:Y:S01]  /*c010*/  MUFU.EX2 R178, R178 ;  /* 0x000000b200b27308 */ /* 0x000fe20000000800 */
[----:B--2---:R-:W-:Y:S01]  /*c020*/  F2FP.BF16.F32.PACK_AB R164, R177, R176 ;  /* 0x000000b0b1a4723e */ /* 0x004fe200000010ff */
[----:B------:R-:W-:Y:S01]  /*c030*/  FADD.FTZ R175, R175, R174 ;  /* 0x000000aeafaf7221 */ /* 0x000fe20000010000 */
[----:B------:R-:W-:-:S04]  /*c040*/  FADD.FTZ R176, R176, R173 ;  /* 0x000000adb0b07221 */ /* 0x000fc80000010000 */
[----:B------:R-:W-:Y:S01]  /*c050*/  FADD.FTZ R177, R177, R176 ;  /* 0x000000b0b1b17221 */ /* 0x000fe20000010000 */
[----:B------:R-:W2:Y:S01]  /*c060*/  MUFU.EX2 R179, R179 ;  /* 0x000000b300b37308 */ /* 0x000ea20000000800 */
[----:B-1----:R-:W-:Y:S02]  /*c070*/  F2FP.BF16.F32.PACK_AB R166, R197, R180 ;  /* 0x000000b4c5a6723e */ /* 0x002fe400000010ff */
[----:B------:R-:W-:-:S04]  /*c080*/  FADD.FTZ R180, R180, R177 ;  /* 0x000000b1b4b47221 */ /* 0x000fc80000010000 */
[----:B------:R-:W-:Y:S01]  /*c090*/  FADD.FTZ R5, R197, R180 ;  /* 0x000000b4c5057221 */ /* 0x000fe20000010000 */
[----:B------:R-:W1:Y:S08]  /*c0a0*/  MUFU.EX2 R182, R182 ;  /* 0x000000b600b67308 */ /* 0x000e700000000800 */
[----:B------:R-:W3:Y:S01]  /*c0b0*/  MUFU.EX2 R183, R183 ;  /* 0x000000b700b77308 */ /* 0x000ee20000000800 */
[----:B--2---:R-:W-:Y:S01]  /*c0c0*/  F2FP.BF16.F32.PACK_AB R165, R179, R178 ;  /* 0x000000b2b3a5723e */ /* 0x004fe200000010ff */
[----:B------:R-:W-:-:S04]  /*c0d0*/  FADD.FTZ R178, R178, R175 ;  /* 0x000000afb2b27221 */ /* 0x000fc80000010000 */
[----:B------:R-:W-:-:S04]  /*c0e0*/  FADD.FTZ R179, R179, R178 ;  /* 0x000000b2b3b37221 */ /* 0x000fc80000010000 */
[----:B-1----:R-:W-:Y:S01]  /*c0f0*/  FADD.FTZ R6, R182, R179 ;  /* 0x000000b3b6067221 */ /* 0x002fe20000010000 */
[----:B---3--:R-:W-:-:S03]  /*c100*/  F2FP.BF16.F32.PACK_AB R167, R183, R182 ;  /* 0x000000b6b7a7723e */ /* 0x008fc600000010ff */
[----:B------:R-:W-:Y:S02]  /*c110*/  FADD.FTZ R6, R183, R6 ;  /* 0x00000006b7067221 */ /* 0x000fe40000010000 */
[----:B------:R0:W-:Y:S01]  /*c120*/  STSM.16.M88.4 [R188], R164 ;  /* 0x000000a4bc007844 */ /* 0x0001e20000000200 */
[----:B------:R-:W-:-:S06]  /*c130*/  WARPGROUP.ARRIVE ;  /* 0x00000000000079c5 */ /* 0x000fcc0000000000 */
[----:B------:R-:W-:Y:S01]  /*c140*/  HGMMA.64x256x16.F32.BF16 R24, R152, gdesc[UR4].tnspB, R24, gsb0 ;  /* 0x43e0000498187df0 */ /* 0x000fe20008001818 */
        /* <DEDUP_REMOVED lines=31> */
.L_x_7492:
[----:B------:R-:W-:Y:S01]  /*c340*/  ISETP.LT.AND P1, PT, RZ, UR32, PT ;  /* 0x00000020ff007c0c */ /* 0x000fe2000bf21270 */
[----:B------:R-:W-:Y:S01]  /*c350*/  VIADD R10, R9, 0x38860 ;  /* 0x00038860090a7836 */ /* 0x000fe20000000000 */
[----:B------:R-:W-:Y:S01]  /*c360*/  UIADD3 UR32, UR32, -0x1, URZ ;  /* 0xffffffff20207890 */ /* 0x000fe2000fffe03f */
[----:B------:R-:W-:Y:S02]  /*c370*/  IMAD.MOV.U32 R197, RZ, RZ, R8 ;  /* 0x000000ffffc57224 */ /* 0x000fe400078e0008 */
[----:B------:R-:W-:Y:S01]  /*c380*/  IMAD.MOV.U32 R199, RZ, RZ, R2 ;  /* 0x000000ffffc77224 */ /* 0x000fe200078e0002 */
[----:B------:R-:W-:-:S04]  /*c390*/  PRMT R10, R219, 0x654, R10 ;  /* 0x00000654db0a7816 */ /* 0x000fc8000000000a */
[----:B------:R0:W-:Y:S02]  /*c3a0*/  SYNCS.ARRIVE.TRANS64.RED.A1T0 RZ, [R10+URZ], RZ ;  /* 0x000000ff0aff79a7 */ /* 0x0001e4000810043f */
[----:B0-----:R-:W-:Y:S01]  /*c3b0*/  IMAD.MOV.U32 R10, RZ, RZ, R7 ;  /* 0x000000ffff0a7224 */ /* 0x001fe200078e0007 */
[----:B------:R-:W-:Y:S06]  /*c3c0*/  @P1 BRA `(.L_x_7493) ;  /* 0xffffffd000c01947 */ /* 0x000fec000383ffff */
.L_x_7482:
[----:B------:R-:W0:Y:S01]  /*c3d0*/  SHFL.BFLY PT, R0, R5, 0x2, 0x1f ;  /* 0x0c401f0005007f89 */ /* 0x000e2200000e0000 */
[----:B------:R-:W-:Y:S01]  /*c3e0*/  IMAD.U32 R12, RZ, RZ, UR4 ;  /* 0x00000004ff0c7e24 */ /* 0x000fe2000f8e00ff */
[----:B------:R-:W-:Y:S02]  /*c3f0*/  UIADD3 UR36, UR36, 0x1, URZ ;  /* 0x0000000124247890 */ /* 0x000fe4000fffe03f */
[----:B------:R-:W1:Y:S01]  /*c400*/  SHFL.BFLY PT, R9, R6, 0x2, 0x1f ;  /* 0x0c401f0006097f89 */ /* 0x000e6200000e0000 */
[----:B------:R-:W-:Y:S08]  /*c410*/  BAR.ARV 0x8, 0x100 ;  /* 0x0204000000007b1d */ /* 0x000ff00000002000 */
[----:B------:R-:W-:Y:S01]  /*c420*/  BAR.SYNC.DEFER_BLOCKING 0xf, 0x100 ;  /* 0x03c4000000007b1d */ /* 0x000fe20000010000 */
[----:B0-----:R-:W-:Y:S01]  /*c430*/  FADD.FTZ R4, R0, R5 ;  /* 0x0000000500047221 */ /* 0x001fe20000010000 */
[----:B------:R-:W-:-:S02]  /*c440*/  VIADD R5, R2, 0x1 ;  /* 0x0000000102057836 */ /* 0x000fc40000000000 */
[----:B-1----:R-:W-:Y:S02]  /*c450*/  FADD.FTZ R10, R9, R6 ;  /* 0x00000006090a7221 */ /* 0x002fe40000010000 */
[----:B------:R-:W0:Y:S01]  /*c460*/  SHFL.BFLY PT, R3, R4, 0x1, 0x1f ;  /* 0x0c201f0004037f89 */ /* 0x000e2200000e0000 */
[----:B------:R-:W-:-:S03]  /*c470*/  ISETP.NE.AND P1, PT, R5, 0x2, PT ;  /* 0x000000020500780c */ /* 0x000fc60003f25270 */
[----:B------:R-:W1:Y:S01]  /*c480*/  SHFL.BFLY PT, R9, R10, 0x1, 0x1f ;  /* 0x0c201f000a097f89 */ /* 0x000e6200000e0000 */
[----:B------:R-:W-:-:S04]  /*c490*/  SEL R11, RZ, 0x1, P1 ;  /* 0x00000001ff0b7807 */ /* 0x000fc80000800000 */
[----:B------:R-:W-:Y:S01]  /*c4a0*/  LOP3.LUT R16, R16, R11, RZ, 0x3c, !PT ;  /* 0x0000000b10107212 */ /* 0x000fe200078e3cff */
[----:B0-----:R-:W-:Y:S01]  /*c4b0*/  FADD.FTZ R0, R4, R3 ;  /* 0x0000000304007221 */ /* 0x001fe20000010000 */
[----:B------:R-:W-:Y:S02]  /*c4c0*/  IMAD.MOV R3, RZ, RZ, -R184 ;  /* 0x000000ffff037224 */ /* 0x000fe400078e0ab8 */
[----:B------:R-:W-:Y:S02]  /*c4d0*/  IMAD.MOV.U32 R4, RZ, RZ, RZ ;  /* 0x000000ffff047224 */ /* 0x000fe400078e00ff */
[----:B-1----:R-:W-:Y:S01]  /*c4e0*/  FADD.FTZ R9, R10, R9 ;  /* 0x000000090a097221 */ /* 0x002fe20000010000 */
[----:B------:R-:W-:Y:S02]  /*c4f0*/  FSETP.NE.FTZ.AND P2, PT, R0, RZ, PT ;  /* 0x000000ff0000720b */ /* 0x000fe40003f55000 */
[----:B------:R-:W-:Y:S01]  /*c500*/  ISETP.NE.AND P0, PT, R18, R3, PT ;  /* 0x000000031200720c */ /* 0x000fe20003f05270 */
[----:B------:R-:W-:Y:S01]  /*c510*/  IMAD.MOV.U32 R3, RZ, RZ, RZ ;  /* 0x000000ffff037224 */ /* 0x000fe200078e00ff */
[----:B------:R-:W-:-:S09]  /*c520*/  FSETP.NE.FTZ.AND P3, PT, R9, RZ, PT ;  /* 0x000000ff0900720b */ /* 0x000fd20003f75000 */
[----:B------:R-:W0:Y:S02]  /*c530*/  @P2 MUFU.RCP R3, R0 ;  /* 0x0000000000032308 */ /* 0x000e240000001000 */
[----:B------:R-:W-:-:S04]  /*c540*/  @!P0 IMAD R2, R2, 0x40, R22 ;  /* 0x0000004002028824 */ /* 0x000fc800078e0216 */
[----:B------:R-:W-:Y:S02]  /*c550*/  @!P0 IMAD R2, R2, 0x4, R17 ;  /* 0x0000000402028824 */ /* 0x000fe400078e0211 */
        /* <DEDUP_REMOVED lines=17> */
[----:B------:R-:W-:Y:S01]  /*c670*/  FMUL.FTZ R206, R48, R3 ;  /* 0x0000000330ce7220 */ /* 0x000fe20000410000 */
[----:B--2---:R-:W-:Y:S01]  /*c680*/  @P2 FMUL.FTZ R13, R10, 0.69314718246459960938 ;  /* 0x3f3172180a0d2820 */ /* 0x004fe20000410000 */
[----:B0-----:R-:W-:Y:S01]  /*c690*/  @P3 FMUL.FTZ R9, R12, 0.69314718246459960938 ;  /* 0x3f3172180c093820 */ /* 0x001fe20000410000 */
[----:B-1----:R-:W-:-:S02]  /*c6a0*/  IMAD.U32 R2, RZ, RZ, UR4 ;  /* 0x00000004ff027e24 */ /* 0x002fc4000f8e00ff */
[-C--:B------:R-:W-:Y:S01]  /*c6b0*/  FMUL.FTZ R203, R49, R3.reuse ;  /* 0x0000000331cb7220 */ /* 0x080fe20000410000 */
[-C--:B------:R-:W-:Y:S01]  /*c6c0*/  FMUL.FTZ R204, R52, R3.reuse ;  /* 0x0000000334cc7220 */ /* 0x080fe20000410000 */
[-C--:B------:R-:W-:Y:S01]  /*c6d0*/  FMUL.FTZ R201, R53, R3.reuse ;  /* 0x0000000335c97220 */ /* 0x080fe20000410000 */
[----:B------:R-:W-:Y:S01]  /*c6e0*/  @P2 FMUL.FTZ R2, R2, 0.69314718246459960938 ;  /* 0x3f31721802022820 */ /* 0x000fe20000410000 */
        /* <DEDUP_REMOVED lines=50> */
[----:B------:R-:W-:Y:S01]  /*ca10*/  @P2 FFMA.FTZ R3, R2, R7, R13 ;  /* 0x0000000702032223 */ /* 0x000fe2000001000d */
        /* <DEDUP_REMOVED lines=67> */
[----:B------:R-:W-:Y:S01]  /*ce50*/  SEL R2, R5, RZ, P1 ;  /* 0x000000ff05027207 */ /* 0x000fe20000800000 */
[----:B------:R-:W-:Y:S06]  /*ce60*/  BAR.ARV 0xe, 0x100 ;  /* 0x0384000000007b1d */ /* 0x000fec0000002000 */
.L_x_7452:
[----:B------:R-:W0:Y:S01]  /*ce70*/  S2R R219, SR_CgaCtaId ;  /* 0x0000000000db7919 */ /* 0x000e220000008800 */
[----:B------:R-:W-:Y:S01]  /*ce80*/  MOV R4, 0x400 ;  /* 0x0000040000047802 */ /* 0x000fe20000000f00 */
[----:B------:R-:W-:Y:S01]  /*ce90*/  BSSY B0, `(.L_x_7494) ;  /* 0x00002a7000007945 */ /* 0x000fe20003800000 */
[----:B------:R-:W-:Y:S02]  /*cea0*/  BAR.SYNC.DEFER_BLOCKING 0x5, 0x180 ;  /* 0x0146000000007b1d */ /* 0x000fe40000010000 */
[----:B0-----:R-:W-:-:S05]  /*ceb0*/  LEA R17, R219, R4, 0x18 ;  /* 0x00000004db117211 */ /* 0x001fca00078ec0ff */
[----:B------:R-:W0:Y:S02]  /*cec0*/  LDS R4, [R17+0x388d0] ;  /* 0x0388d00011047984 */ /* 0x000e240000000800 */
[----:B0-----:R-:W-:Y:S01]  /*ced0*/  R2UR UR4, R4 ;  /* 0x00000000040472ca */ /* 0x001fe200000e0000 */
[----:B------:R-:W-:Y:S06]  /*cee0*/  BAR.ARV 0x4, 0x180 ;  /* 0x0106000000007b1d */ /* 0x000fec0000002000 */
[----:B------:R-:W-:Y:S08]  /*cef0*/  @P0 BRA `(.L_x_7495) ;  /* 0x0000001c00880947 */ /* 0x000ff00003800000 */
[----:B------:R-:W0:Y:S01]  /*cf00*/  S2R R4, SR_SWINHI ;  /* 0x0000000000047919 */ /* 0x000e220000002f00 */
[----:B------:R-:W-:Y:S01]  /*cf10*/  IMAD R7, R215, 0x40, R23 ;  /* 0x00000040d7077824 */ /* 0x000fe200078e0217 */
[----:B------:R-:W-:Y:S01]  /*cf20*/  F2FP.BF16.F32.PACK_AB R6, R6, R197 ;  /* 0x000000c50606723e */ /* 0x000fe200000010ff */
[----:B------:R-:W-:Y:S01]  /*cf30*/  USHF.R.S32.HI UR12, URZ, 0x1f, UR37 ;  /* 0x0000001f3f0c7899 */ /* 0x000fe20008011425 */
[----:B------:R-:W-:Y:S01]  /*cf40*/  BAR.SYNC.DEFER_BLOCKING 0x1, 0x100 ;  /* 0x0044000000007b1d */ /* 0x000fe20000010000 */
[----:B------:R-:W-:Y:S01]  /*cf50*/  F2FP.BF16.F32.PACK_AB R128, R129, R128 ;  /* 0x000000808180723e */ /* 0x000fe200000010ff */
[----:B------:R-:W-:Y:S01]  /*cf60*/  USHF.R.S32.HI UR13, URZ, 0x1f, UR39 ;  /* 0x0000001f3f0d7899 */ /* 0x000fe20008011427 */
        /* <DEDUP_REMOVED lines=12> */
[----:B0-----:R-:W-:-:S03]  /*d030*/  MOV R97, R4 ;  /* 0x0000000400617202 */ /* 0x001fc60000000f00 */
        /* <DEDUP_REMOVED lines=8> */
[----:B------:R-:W-:Y:S02]  /*d0c0*/  LOP3.LUT R44, R49, 0x380, RZ, 0xc0, !PT ;  /* 0x00000380312c7812 */ /* 0x000fe400078ec0ff */
[----:B------:R-:W-:Y:S01]  /*d0d0*/  SHF.R.U64 R40, R40, 0x3, RZ ;  /* 0x0000000328287819 */ /* 0x000fe200000012ff */
[----:B------:R-:W-:Y:S01]  /*d0e0*/  IMAD.X R109, RZ, RZ, R5, P4 ;  /* 0x000000ffff6d7224 */ /* 0x000fe200020e0605 */
[----:B------:R-:W-:-:S02]  /*d0f0*/  LOP3.LUT R48, R53, 0x380, RZ, 0xc0, !PT ;  /* 0x0000038035307812 */ /* 0x000fc400078ec0ff */
[----:B------:R-:W-:Y:S02]  /*d100*/  SHF.R.U64 R44, R44, 0x3, RZ ;  /* 0x000000032c2c7819 */ /* 0x000fe400000012ff */
[C---:B------:R-:W-:Y:S02]  /*d110*/  IADD3 R37, P6, R4.reuse, 0x2020, RZ ;  /* 0x0000202004257810 */ /* 0x040fe40007fde0ff */
[C---:B------:R-:W-:Y:S02]  /*d120*/  IADD3 R36, P3, R4.reuse, 0x2000, RZ ;  /* 0x0000200004247810 */ /* 0x040fe40007f7e0ff */
[----:B------:R-:W-:Y:S01]  /*d130*/  IADD3 R33, P5, R4, 0x2040, RZ ;  /* 0x0000204004217810 */ /* 0x000fe20007fbe0ff */
[--C-:B------:R-:W-:Y:S01]  /*d140*/  IMAD.X R117, RZ, RZ, R5.reuse, P6 ;  /* 0x000000ffff757224 */ /* 0x100fe200030e0605 */
[----:B------:R-:W-:Y:S01]  /*d150*/  LOP3.LUT R100, R40, R45, RZ, 0x3c, !PT ;  /* 0x0000002d28647212 */ /* 0x000fe200078e3cff */
[--C-:B------:R-:W-:Y:S01]  /*d160*/  IMAD.X R113, RZ, RZ, R5.reuse, P3 ;  /* 0x000000ffff717224 */ /* 0x100fe200018e0605 */
[----:B------:R-:W-:Y:S01]  /*d170*/  SHF.R.U64 R40, R48, 0x3, RZ ;  /* 0x0000000330287819 */ /* 0x000fe200000012ff */
[----:B------:R-:W-:Y:S01]  /*d180*/  IMAD.X R123, RZ, RZ, R5, P5 ;  /* 0x000000ffff7b7224 */ /* 0x000fe200028e0605 */
[----:B------:R-:W-:-:S02]  /*d190*/  LOP3.LUT R104, R44, R49, RZ, 0x3c, !PT ;  /* 0x000000312c687212 */ /* 0x000fc400078e3cff */
[----:B------:R-:W-:Y:S02]  /*d1a0*/  LOP3.LUT R44, R37, 0x380, RZ, 0xc0, !PT ;  /* 0x00000380252c7812 */ /* 0x000fe400078ec0ff */
[----:B------:R-:W-:Y:S02]  /*d1b0*/  IADD3 R14, P2, R4, 0x2060, RZ ;  /* 0x00002060040e7810 */ /* 0x000fe40007f5e0ff */
[----:B------:R-:W-:Y:S02]  /*d1c0*/  LOP3.LUT R45, R36, 0x380, RZ, 0xc0, !PT ;  /* 0x00000380242d7812 */ /* 0x000fe400078ec0ff */
[----:B------:R-:W-:Y:S01]  /*d1d0*/  LOP3.LUT R48, R33, 0x380, RZ, 0xc0, !PT ;  /* 0x0000038021307812 */ /* 0x000fe200078ec0ff */
[----:B------:R-:W-:Y:S01]  /*d1e0*/  IMAD.X R127, RZ, RZ, R5, P2 ;  /* 0x000000ffff7f7224 */ /* 0x000fe200010e0605 */
[----:B------:R-:W-:Y:S02]  /*d1f0*/  LOP3.LUT R108, R40, R53, RZ, 0x3c, !PT ;  /* 0x00000035286c7212 */ /* 0x000fe400078e3cff */
[----:B------:R-:W-:-:S02]  /*d200*/  SHF.R.U64 R40, R44, 0x3, RZ ;  /* 0x000000032c287819 */ /* 0x000fc400000012ff */
[----:B------:R-:W-:Y:S02]  /*d210*/  SHF.R.U64 R45, R45, 0x3, RZ ;  /* 0x000000032d2d7819 */ /* 0x000fe400000012ff */
[----:B------:R-:W-:Y:S02]  /*d220*/  LOP3.LUT R49, R14, 0x380, RZ, 0xc0, !PT ;  /* 0x000003800e317812 */ /* 0x000fe400078ec0ff */
[----:B------:R-:W-:Y:S02]  /*d230*/  SHF.R.U64 R44, R48, 0x3, RZ ;  /* 0x00000003302c7819 */ /* 0x000fe400000012ff */
        /* <DEDUP_REMOVED lines=8> */
[----:B------:R-:W-:-:S02]  /*d2c0*/  SHF.R.U64 R37, R49, 0x3, RZ ;  /* 0x0000000331257819 */ /* 0x000fc400000012ff */
[----:B------:R-:W-:Y:S02]  /*d2d0*/  LOP3.LUT R122, R44, R33, RZ, 0x3c, !PT ;  /* 0x000000212c7a7212 */ /* 0x000fe400078e3cff */
[----:B------:R-:W-:Y:S02]  /*d2e0*/  LOP3.LUT R9, R4, 0x380, RZ, 0xc0, !PT ;  /* 0x0000038004097812 */ /* 0x000fe400078ec0ff */
[----:B------:R-:W-:Y:S02]  /*d2f0*/  LOP3.LUT R33, R12, 0x380, RZ, 0xc0, !PT ;  /* 0x000003800c217812 */ /* 0x000fe400078ec0ff */
[----:B------:R-:W-:Y:S02]  /*d300*/  LOP3.LUT R36, R24, 0x380, RZ, 0xc0, !PT ;  /* 0x0000038018247812 */ /* 0x000fe400078ec0ff */
[----:B------:R-:W-:Y:S02]  /*d310*/  IADD3 R28, P3, R4, 0x4060, RZ ;  /* 0x00004060041c7810 */ /* 0x000fe40007f7e0ff */
[----:B------:R-:W-:-:S02]  /*d320*/  LOP3.LUT R45, R20, 0x380, RZ, 0xc0, !PT ;  /* 0x00000380142d7812 */ /* 0x000fc400078ec0ff */
[----:B------:R-:W-:Y:S01]  /*d330*/  LOP3.LUT R126, R37, R14, RZ, 0x3c, !PT ;  /* 0x0000000e257e7212 */ /* 0x000fe200078e3cff */
[----:B------:R-:W-:Y:S01]  /*d340*/  IMAD.X R29, RZ, RZ, R5, P3 ;  /* 0x000000ffff1d7224 */ /* 0x000fe200018e0605 */
[----:B------:R-:W-:Y:S02]  /*d350*/  IADD3 R8, P2, R4, 0x6040, RZ ;  /* 0x0000604004087810 */ /* 0x000fe40007f5e0ff */
[----:B------:R-:W-:Y:S02]  /*d360*/  SHF.R.U64 R9, R9, 0x3, RZ ;  /* 0x0000000309097819 */ /* 0x000fe400000012ff */
[----:B------:R-:W-:Y:S02]  /*d370*/  SHF.R.U64 R33, R33, 0x3, RZ ;  /* 0x0000000321217819 */ /* 0x000fe400000012ff */
[----:B------:R-:W-:Y:S02]  /*d380*/  SHF.R.U64 R37, R36, 0x3, RZ ;  /* 0x0000000324257819 */ /* 0x000fe400000012ff */
        /* <DEDUP_REMOVED lines=15> */
[----:B------:R-:W-:Y:S02]  /*d480*/  IADD3 R65, P2, R96, 0x1000, RZ ;  /* 0x0000100060417810 */ /* 0x000fe40007f5e0ff */
[----:B------:R-:W-:Y:S02]  /*d490*/  LOP3.LUT R28, R33, R28, RZ, 0x3c, !PT ;  /* 0x0000001c211c7212 */ /* 0x000fe400078e3cff */
[----:B------:R-:W-:Y:S02]  /*d4a0*/  SHF.R.U64 R33, R20, 0x3, RZ ;  /* 0x0000000314217819 */ /* 0x000fe400000012ff */
[----:B------:R-:W-:-:S02]  /*d4b0*/  LOP3.LUT R64, R65, 0x380, RZ, 0xc0, !PT ;  /* 0x0000038041407812 */ /* 0x000fc400078ec0ff */
[----:B------:R-:W-:Y:S02]  /*d4c0*/  LOP3.LUT R20, R7, 0x380, RZ, 0xc0, !PT ;  /* 0x0000038007147812 */ /* 0x000fe400078ec0ff */
[----:B------:R-:W-:Y:S02]  /*d4d0*/  LOP3.LUT R37, R32, 0x380, RZ, 0xc0, !PT ;  /* 0x0000038020257812 */ /* 0x000fe400078ec0ff */
[----:B------:R-:W-:Y:S02]  /*d4e0*/  LOP3.LUT R40, R33, R10, RZ, 0x3c, !PT ;  /* 0x0000000a21287212 */ /* 0x000fe400078e3cff */
[----:B------:R-:W-:Y:S02]  /*d4f0*/  SHF.R.U64 R64, R64, 0x3, RZ ;  /* 0x0000000340407819 */ /* 0x000fe400000012ff */
[----:B------:R-:W-:Y:S02]  /*d500*/  SHF.R.U64 R10, R20, 0x3, RZ ;  /* 0x00000003140a7819 */ /* 0x000fe400000012ff */
[----:B------:R-:W-:-:S02]  /*d510*/  SHF.R.U64 R37, R37, 0x3, RZ ;  /* 0x0000000325257819 */ /* 0x000fc400000012ff */
[----:B------:R-:W-:Y:S01]  /*d520*/  LOP3.LUT R64, R64, R65, RZ, 0x3c, !PT ;  /* 0x0000004140407212 */ /* 0x000fe200078e3cff */
[----:B------:R-:W-:Y:S01]  /*d530*/  IMAD.X R65, RZ, RZ, R97, P2 ;  /* 0x000000ffff417224 */ /* 0x000fe200010e0661 */
[----:B------:R-:W-:Y:S02]  /*d540*/  LOP3.LUT R10, R10, R7, RZ, 0x3c, !PT ;  /* 0x000000070a0a7212 */ /* 0x000fe400078e3cff */
[C---:B------:R-:W-:Y:S02]  /*d550*/  IADD3 R33, P1, R96.reuse, 0x7000, RZ ;  /* 0x0000700060217810 */ /* 0x040fe40007f3e0ff */
[----:B------:R-:W-:Y:S02]  /*d560*/  IADD3 R7, P2, R96, 0x8000, RZ ;  /* 0x0000800060077810 */ /* 0x000fe40007f5e0ff */
[----:B------:R-:W-:Y:S02]  /*d570*/  LOP3.LUT R56, R37, R32, RZ, 0x3c, !PT ;  /* 0x0000002025387212 */ /* 0x000fe400078e3cff */
[----:B------:R-:W-:-:S02]  /*d580*/  LOP3.LUT R32, R33, 0x380, RZ, 0xc0, !PT ;  /* 0x0000038021207812 */ /* 0x000fc400078ec0ff */
[----:B------:R-:W-:Y:S02]  /*d590*/  LOP3.LUT R20, R7, 0x380, RZ, 0xc0, !PT ;  /* 0x0000038007147812 */ /* 0x000fe400078ec0ff */
[----:B------:R-:W-:Y:S02]  /*d5a0*/  SHF.R.U64 R32, R32, 0x3, RZ ;  /* 0x0000000320207819 */ /* 0x000fe400000012ff */
[----:B------:R-:W-:Y:S02]  /*d5b0*/  SHF.R.U64 R20, R20, 0x3, RZ ;  /* 0x0000000314147819 */ /* 0x000fe400000012ff */
[----:B------:R-:W-:Y:S02]  /*d5c0*/  LOP3.LUT R32, R32, R33, RZ, 0x3c, !PT ;  /* 0x0000002120207212 */ /* 0x000fe400078e3cff */
[----:B------:R-:W-:Y:S02]  /*d5d0*/  LOP3.LUT R20, R20, R7, RZ, 0x3c, !PT ;  /* 0x0000000714147212 */ /* 0x000fe400078e3cff */
[----:B------:R-:W-:-:S02]  /*d5e0*/  MOV R33, R4 ;  /* 0x0000000400217202 */ /* 0x000fc40000000f00 */
[----:B------:R-:W-:Y:S01]  /*d5f0*/  F2FP.BF16.F32.PACK_AB R4, R21, R200 ;  /* 0x000000c81504723e */ /* 0x000fe200000010ff */
[----:B------:R-:W-:Y:S01]  /*d600*/  IMAD.X R21, RZ, RZ, R97, P2 ;  /* 0x000000ffff157224 */ /* 0x000fe200010e0661 */
[----:B------:R-:W-:Y:S02]  /*d610*/  F2FP.BF16.F32.PACK_AB R5, R27, R26 ;  /* 0x0000001a1b05723e */ /* 0x000fe400000010ff */
[----:B------:R-:W-:Y:S02]  /*d620*/  F2FP.BF16.F32.PACK_AB R7, R31, R30 ;  /* 0x0000001e1f07723e */ /* 0x000fe400000010ff */
[----:B------:R-:W-:Y:S02]  /*d630*/  IADD3 R61, P3, R96, 0x2000, RZ ;  /* 0x00002000603d7810 */ /* 0x000fe40007f7e0ff */
[----:B------:R-:W-:Y:S01]  /*d640*/  LOP3.LUT R45, R8, 0x380, RZ, 0xc0, !PT ;  /* 0x00000380082d7812 */ /* 0x000fe200078ec0ff */
[----:B------:R0:W-:Y:S01]  /*d650*/  STSM.16.M88.4 [R33], R4 ;  /* 0x0000000421007844 */ /* 0x0001e20000000200 */
[----:B------:R-:W-:-:S02]  /*d660*/  LOP3.LUT R60, R61, 0x380, RZ, 0xc0, !PT ;  /* 0x000003803d3c7812 */ /* 0x000fc400078ec0ff */
[----:B------:R-:W-:Y:S01]  /*d670*/  SHF.R.U64 R45, R45, 0x3, RZ ;  /* 0x000000032d2d7819 */ /* 0x000fe200000012ff */
[----:B------:R-:W1:Y:S01]  /*d680*/  SHFL.IDX PT, R4, R216, RZ, 0x1f ;  /* 0x00001fffd8047589 */ /* 0x000e6200000e0000 */
[----:B------:R-:W-:Y:S02]  /*d690*/  SHF.R.U64 R60, R60, 0x3, RZ ;  /* 0x000000033c3c7819 */ /* 0x000fe400000012ff */
[----:B------:R-:W-:Y:S02]  /*d6a0*/  LOP3.LUT R8, R45, R8, RZ, 0x3c, !PT ;  /* 0x000000082d087212 */ /* 0x000fe400078e3cff */
[----:B------:R-:W-:Y:S01]  /*d6b0*/  LOP3.LUT R60, R60, R61, RZ, 0x3c, !PT ;  /* 0x0000003d3c3c7212 */ /* 0x000fe200078e3cff */
[----:B------:R-:W-:Y:S01]  /*d6c0*/  IMAD.X R61, RZ, RZ, R97, P3 ;  /* 0x000000ffff3d7224 */ /* 0x000fe200018e0661 */
[C---:B------:R-:W-:Y:S02]  /*d6d0*/  IADD3 R53, P4, R96.reuse, 0x3000, RZ ;  /* 0x0000300060357810 */ /* 0x040fe40007f9e0ff */
[----:B------:R-:W-:-:S02]  /*d6e0*/  IADD3 R49, P5, R96, 0x4000, RZ ;  /* 0x0000400060317810 */ /* 0x000fc40007fbe0ff */
[C---:B------:R-:W-:Y:S01]  /*d6f0*/  IADD3 R45, P6, R96.reuse, 0x5000, RZ ;  /* 0x00005000602d7810 */ /* 0x040fe20007fde0ff */
[----:B0-----:R-:W-:Y:S01]  /*d700*/  IMAD.X R33, RZ, RZ, R97, P1 ;  /* 0x000000ffff217224 */ /* 0x001fe200008e0661 */
[C---:B------:R-:W-:Y:S02]  /*d710*/  IADD3 R37, P0, R96.reuse, 0x6000, RZ ;  /* 0x0000600060257810 */ /* 0x040fe40007f1e0ff */
[----:B------:R-:W-:Y:S02]  /*d720*/  IADD3 R69, P3, R96, 0x9000, RZ ;  /* 0x0000900060457810 */ /* 0x000fe40007f7e0ff */
[----:B------:R-:W-:Y:S02]  /*d730*/  LOP3.LUT R52, R53, 0x380, RZ, 0xc0, !PT ;  /* 0x0000038035347812 */ /* 0x000fe400078ec0ff */
[----:B------:R-:W-:Y:S02]  /*d740*/  LOP3.LUT R48, R49, 0x380, RZ, 0xc0, !PT ;  /* 0x0000038031307812 */ /* 0x000fe400078ec0ff */
        /* <DEDUP_REMOVED lines=26> */
[----:B-1----:R-:W-:-:S02]  /*d8f0*/  ISETP.NE.AND P3, PT, R4, RZ, PT ;  /* 0x000000ff0400720c */ /* 0x002fc40003f65270 */
[----:B------:R-:W-:Y:S02]  /*d900*/  LOP3.LUT R96, R5, R96, RZ, 0x3c, !PT ;  /* 0x0000006005607212 */ /* 0x000fe400078e3cff */
[----:B------:R-:W-:Y:S02]  /*d910*/  MOV R26, R100 ;  /* 0x00000064001a7202 */ /* 0x000fe40000000f00 */
[----:B------:R-:W-:Y:S02]  /*d920*/  F2FP.BF16.F32.PACK_AB R4, R211, R213 ;  /* 0x000000d5d304723e */ /* 0x000fe400000010ff */
[----:B------:R-:W-:Y:S02]  /*d930*/  F2FP.BF16.F32.PACK_AB R5, R35, R34 ;  /* 0x000000222305723e */ /* 0x000fe400000010ff */
[----:B------:R-:W-:Y:S02]  /*d940*/  F2FP.BF16.F32.PACK_AB R6, R209, R212 ;  /* 0x000000d4d106723e */ /* 0x000fe400000010ff */
[----:B------:R-:W-:-:S02]  /*d950*/  F2FP.BF16.F32.PACK_AB R7, R39, R38 ;  /* 0x000000262707723e */ /* 0x000fc400000010ff */
[----:B------:R-:W-:Y:S02]  /*d960*/  MOV R168, R108 ;  /* 0x0000006c00a87202 */ /* 0x000fe40000000f00 */
[----:B------:R-:W-:Y:S01]  /*d970*/  MOV R34, R8 ;  /* 0x0000000800227202 */ /* 0x000fe20000000f00 */
[----:B------:R0:W-:Y:S01]  /*d980*/  STSM.16.M88.4 [R26], R4 ;  /* 0x000000041a007844 */ /* 0x0001e20000000200 */
[----:B------:R-:W-:Y:S02]  /*d990*/  MOV R35, R10 ;  /* 0x0000000a00237202 */ /* 0x000fe40000000f00 */
[----:B------:R-:W-:Y:S02]  /*d9a0*/  MOV R105, R104 ;  /* 0x0000006800697202 */ /* 0x000fe40000000f00 */
[----:B------:R-:W-:Y:S02]  /*d9b0*/  MOV R109, R12 ;  /* 0x0000000c006d7202 */ /* 0x000fe40000000f00 */
[----:B------:R-:W-:-:S02]  /*d9c0*/  MOV R100, R14 ;  /* 0x0000000e00647202 */ /* 0x000fc40000000f00 */
[----:B------:R-:W-:Y:S02]  /*d9d0*/  F2FP.BF16.F32.PACK_AB R8, R207, R210 ;  /* 0x000000d2cf08723e */ /* 0x000fe400000010ff */
        /* <DEDUP_REMOVED lines=8> */
[----:B------:R-:W-:Y:S02]  /*da60*/  MOV R112, R112 ;  /* 0x0000007000707202 */ /* 0x000fe40000000f00 */
[----:B0-----:R-:W-:Y:S01]  /*da70*/  F2FP.BF16.F32.PACK_AB R4, R198, R202 ;  /* 0x000000cac604723e */ /* 0x001fe200000010ff */
[----:B------:R-:W-:Y:S01]  /*da80*/  STSM.16.M88.4 [R168], R12 ;  /* 0x0000000ca8007844 */ /* 0x000fe20000000200 */
[----:B------:R-:W-:Y:S02]  /*da90*/  F2FP.BF16.F32.PACK_AB R5, R59, R58 ;  /* 0x0000003a3b05723e */ /* 0x000fe400000010ff */
        /* <DEDUP_REMOVED lines=8> */
[----:B------:R-:W-:-:S02]  /*db20*/  F2FP.BF16.F32.PACK_AB R26, R179, R182 ;  /* 0x000000b6b31a723e */ /* 0x000fc400000010ff */
[----:B------:R-:W-:Y:S02]  /*db30*/  F2FP.BF16.F32.PACK_AB R27, R71, R70 ;  /* 0x00000046471b723e */ /* 0x000fe400000010ff */
[----:B------:R-:W-:Y:S02]  /*db40*/  MOV R122, R122 ;  /* 0x0000007a007a7202 */ /* 0x000fe40000000f00 */
[----:B------:R-:W-:Y:S01]  /*db50*/  MOV R113, R40 ;  /* 0x0000002800717202 */ /* 0x000fe20000000f00 */
[----:B------:R1:W-:Y:S01]  /*db60*/  STSM.16.M88.4 [R116], R24 ;  /* 0x0000001874007844 */ /* 0x0003e20000000200 */
        /* <DEDUP_REMOVED lines=16> */
[----:B0-----:R-:W-:-:S02]  /*dc70*/  F2FP.BF16.F32.PACK_AB R4, R164, R167 ;  /* 0x000000a7a404723e */ /* 0x001fc400000010ff */
[----:B------:R-:W-:Y:S01]  /*dc80*/  F2FP.BF16.F32.PACK_AB R5, R99, R98 ;  /* 0x000000626305723e */ /* 0x000fe200000010ff */
[----:B------:R2:W-:Y:S01]  /*dc90*/  STSM.16.M88.4 [R109], R56 ;  /* 0x000000386d007844 */ /* 0x0005e20000000200 */
[----:B------:R-:W-:Y:S02]  /*dca0*/  F2FP.BF16.F32.PACK_AB R6, R162, R165 ;  /* 0x000000a5a206723e */ /* 0x000fe400000010ff */
[----:B------:R-:W-:Y:S02]  /*dcb0*/  F2FP.BF16.F32.PACK_AB R7, R103, R102 ;  /* 0x000000666707723e */ /* 0x000fe400000010ff */
[----:B------:R-:W-:Y:S02]  /*dcc0*/  F2FP.BF16.F32.PACK_AB R8, R160, R163 ;  /* 0x000000a3a008723e */ /* 0x000fe400000010ff */
[----:B------:R-:W-:Y:S01]  /*dcd0*/  F2FP.BF16.F32.PACK_AB R9, R107, R106 ;  /* 0x0000006a6b09723e */ /* 0x000fe200000010ff */
[----:B------:R2:W-:Y:S01]  /*dce0*/  STSM.16.M88.4 [R100], R4 ;  /* 0x0000000464007844 */ /* 0x0005e20000000200 */
[----:B------:R-:W-:-:S02]  /*dcf0*/  F2FP.BF16.F32.PACK_AB R10, R158, R161 ;  /* 0x000000a19e0a723e */ /* 0x000fc400000010ff */
[----:B------:R-:W-:Y:S02]  /*dd00*/  F2FP.BF16.F32.PACK_AB R11, R111, R110 ;  /* 0x0000006e6f0b723e */ /* 0x000fe400000010ff */
[----:B------:R-:W-:Y:S02]  /*dd10*/  F2FP.BF16.F32.PACK_AB R12, R156, R159 ;  /* 0x0000009f9c0c723e */ /* 0x000fe400000010ff */
[----:B------:R-:W-:Y:S01]  /*dd20*/  F2FP.BF16.F32.PACK_AB R13, R115, R114 ;  /* 0x00000072730d723e */ /* 0x000fe200000010ff */
[----:B------:R2:W-:Y:S01]  /*dd30*/  STSM.16.M88.4 [R104], R8 ;  /* 0x0000000868007844 */ /* 0x0005e20000000200 */
[----:B------:R-:W-:Y:S02]  /*dd40*/  F2FP.BF16.F32.PACK_AB R14, R154, R157 ;  /* 0x0000009d9a0e723e */ /* 0x000fe400000010ff */
[----:B------:R-:W-:Y:S02]  /*dd50*/  F2FP.BF16.F32.PACK_AB R15, R119, R118 ;  /* 0x00000076770f723e */ /* 0x000fe400000010ff */
[----:B-1----:R-:W-:-:S02]  /*dd60*/  F2FP.BF16.F32.PACK_AB R24, R121, R155 ;  /* 0x0000009b7918723e */ /* 0x002fc400000010ff */
[----:B------:R-:W-:Y:S01]  /*dd70*/  F2FP.BF16.F32.PACK_AB R25, R120, R19 ;  /* 0x000000137819723e */ /* 0x000fe200000010ff */
[----:B------:R2:W-:Y:S01]  /*dd80*/  STSM.16.M88.4 [R108], R12 ;  /* 0x0000000c6c007844 */ /* 0x0005e20000000200 */
[----:B------:R-:W-:Y:S02]  /*dd90*/  F2FP.BF16.F32.PACK_AB R26, R125, R124 ;  /* 0x0000007c7d1a723e */ /* 0x000fe400000010ff */
[----:B------:R-:W-:Y:S02]  /*dda0*/  F2FP.BF16.F32.PACK_AB R27, R153, R152 ;  /* 0x00000098991b723e */ /* 0x000fe400000010ff */
[----:B------:R-:W-:Y:S02]  /*ddb0*/  LOP3.LUT R72, R73, 0x380, RZ, 0xc0, !PT ;  /* 0x0000038049487812 */ /* 0x000fe400078ec0ff */
[----:B------:R-:W-:Y:S01]  /*ddc0*/  LOP3.LUT R76, R77, 0x380, RZ, 0xc0, !PT ;  /* 0x000003804d4c7812 */ /* 0x000fe200078ec0ff */
[----:B------:R2:W-:Y:S01]  /*ddd0*/  STSM.16.M88.4 [R113], R24 ;  /* 0x0000001871007844 */ /* 0x0005e20000000200 */
[----:B------:R-:W-:-:S02]  /*dde0*/  LOP3.LUT R80, R81, 0x380, RZ, 0xc0, !PT ;  /* 0x0000038051507812 */ /* 0x000fc400078ec0ff */
[----:B------:R-:W-:Y:S01]  /*ddf0*/  LOP3.LUT R84, R85, 0x380, RZ, 0xc0, !PT ;  /* 0x0000038055547812 */ /* 0x000fe200078ec0ff */
[----:B------:R2:W-:Y:S01]  /*de00*/  STSM.16.M88.4 [R101], R128 ;  /* 0x0000008065007844 */ /* 0x0005e20000000200 */
[----:B------:R-:W-:Y:S02]  /*de10*/  LOP3.LUT R88, R89, 0x380, RZ, 0xc0, !PT ;  /* 0x0000038059587812 */ /* 0x000fe400078ec0ff */
[----:B------:R-:W-:Y:S01]  /*de20*/  LOP3.LUT R92, R93, 0x380, RZ, 0xc0, !PT ;  /* 0x000003805d5c7812 */ /* 0x000fe200078ec0ff */
[----:B------:R2:W-:Y:S01]  /*de30*/  STSM.16.M88.4 [R34], R136 ;  /* 0x0000008822007844 */ /* 0x0005e20000000200 */
        /* <DEDUP_REMOVED lines=19> */
[----:B------:R-:W-:Y:S06]  /*df70*/  BAR.SYNC.DEFER_BLOCKING 0x1, 0x100 ;  /* 0x0044000000007b1d */ /* 0x000fec0000010000 */
[----:B--2---:R-:W-:Y:S05]  /*df80*/  @P3 BRA `(.L_x_7496) ;  /* 0x0000000000b83947 */ /* 0x004fea0003800000 */
        /* <DEDUP_REMOVED lines=46> */
.L_x_7496:
        /* <DEDUP_REMOVED lines=21> */
[----:B------:R-:W-:Y:S01]  /*e3c0*/  IMAD.SHL.U32 R3, R3, 0x4, RZ ;  /* 0x0000000403037824 */ /* 0x000fe200078e00ff */
[----:B------:R-:W-:Y:S01]  /*e3d0*/  ISETP.GE.AND P0, PT, R193, UR10, PT ;  /* 0x0000000ac1007c0c */ /* 0x000fe2000bf06270 */
[----:B------:R1:W5:Y:S04]  /*e3e0*/  LD.E.128 R4, desc[UR44][R20.64] ;  /* 0x0000002c14047980 */ /* 0x000368000c101d00 */
        /* <DEDUP_REMOVED lines=38> */
[----:B------:R-:W-:Y:S01]  /*e650*/  @!PT LDS RZ, [RZ] ;  /* 0x00000000fffff984 */ /* 0x000fe20000000800 */
[----:B------:R-:W-:Y:S01]  /*e660*/  @!PT LDS RZ, [RZ] ;  /* 0x00000000fffff984 */ /* 0x000fe20000000800 */
[----:B------:R-:W-:Y:S01]  /*e670*/  @!PT LDS RZ, [RZ] ;  /* 0x00000000fffff984 */ /* 0x000fe20000000800 */
[----:B------:R-:W-:Y:S01]  /*e680*/  @!PT LDS RZ, [RZ] ;  /* 0x00000000fffff984 */ /* 0x000fe20000000800 */
[----:B------:R0:W-:Y:S06]  /*e690*/  MEMBAR.ALL.CTA ;  /* 0x0000000000007992 */ /* 0x0001ec0000008000 */
[----:B0-----:R-:W0:Y:S01]  /*e6a0*/  FENCE.VIEW.ASYNC.S ;  /* 0x00000000000073c6 */ /* 0x001e220000000000 */
[----:B------:R-:W-:Y:S01]  /*e6b0*/  IMAD R11, R15, R13, R14 ;  /* 0x0000000d0f0b7224 */ /* 0x000fe200078e020e */
[----:B------:R-:W-:Y:S01]  /*e6c0*/  ISETP.GE.AND P0, PT, R218, UR10, PT ;  /* 0x0000000ada007c0c */ /* 0x000fe2000bf06270 */
[----:B------:R-:W-:Y:S01]  /*e6d0*/  IMAD.U32 R9, RZ, RZ, UR5 ;  /* 0x00000005ff097e24 */ /* 0x000fe2000f8e00ff */
[----:B------:R-:W-:Y:S01]  /*e6e0*/  ULDC UR5, c[0x0][0xb88] ;  /* 0x0002e20000057ab9 */ /* 0x000fe20000000800 */
[----:B------:R-:W-:Y:S01]  /*e6f0*/  IMAD.SHL.U32 R19, R0, 0x20, RZ ;  /* 0x0000002000137824 */ /* 0x000fe200078e00ff */
[----:B------:R-:W-:Y:S01]  /*e700*/  SHF.R.S32.HI R0, RZ, 0x1f, R11 ;  /* 0x0000001fff007819 */ /* 0x000fe2000001140b */
[C---:B------:R-:W-:Y:S01]  /*e710*/  IMAD R13, R3.reuse, UR7, R12 ;  /* 0x00000007030d7c24 */ /* 0x040fe2000f8e020c */
[----:B------:R-:W-:Y:S01]  /*e720*/  BSSY B1, `(.L_x_7497) ;  /* 0x0000039000017945 */ /* 0x000fe20003800000 */
[----:B------:R-:W-:Y:S01]  /*e730*/  IMAD.WIDE.U32 R8, R3, UR6, R8 ;  /* 0x0000000603087c25 */ /* 0x000fe2000f8e0008 */
[----:B------:R-:W-:Y:S01]  /*e740*/  ULDC.64 UR6, c[0x0][0xbd8] ;  /* 0x0002f60000067ab9 */ /* 0x000fe20000000a00 */
[----:B------:R-:W-:-:S02]  /*e750*/  LOP3.LUT R10, R19, 0x20, R10, 0xe2, !PT ;  /* 0x00000020130a7812 */ /* 0x000fc400078ee20a */
[----:B------:R-:W-:Y:S01]  /*e760*/  IMAD.IADD R9, R9, 0x1, R13 ;  /* 0x0000000109097824 */ /* 0x000fe200078e020d */
[----:B------:R-:W-:Y:S01]  /*e770*/  SEL R3, RZ, 0x40, P0 ;  /* 0x00000040ff037807 */ /* 0x000fe20000000000 */
[----:B------:R-:W-:Y:S01]  /*e780*/  IMAD R0, R0, UR6, RZ ;  /* 0x0000000600007c24 */ /* 0x000fe2000f8e02ff */
[----:B------:R-:W-:Y:S01]  /*e790*/  ISETP.GE.AND P0, PT, R217, UR10, PT ;  /* 0x0000000ad9007c0c */ /* 0x000fe2000bf06270 */
[----:B------:R-:W-:Y:S01]  /*e7a0*/  VIADD R27, R215, UR38 ;  /* 0x00000026d71b7c36 */ /* 0x000fe20008000000 */
[----:B------:R-:W-:Y:S01]  /*e7b0*/  LOP3.LUT R3, R10, R3, RZ, 0xfc, !PT ;  /* 0x000000030a037212 */ /* 0x000fe200078efcff */
[----:B------:R-:W-:Y:S01]  /*e7c0*/  IMAD R28, R15, UR5, RZ ;  /* 0x000000050f1c7c24 */ /* 0x000fe2000f8e02ff */
[----:B------:R-:W-:Y:S01]  /*e7d0*/  SEL R10, RZ, 0x80, P0 ;  /* 0x00000080ff0a7807 */ /* 0x000fe20000000000 */
[C---:B------:R-:W-:Y:S02]  /*e7e0*/  IMAD R13, R11.reuse, UR7, R0 ;  /* 0x000000070b0d7c24 */ /* 0x040fe4000f8e0200 */
[----:B------:R-:W-:Y:S01]  /*e7f0*/  IMAD.WIDE.U32 R8, R11, UR6, R8 ;  /* 0x000000060b087c25 */ /* 0x000fe2000f8e0008 */
[----:B------:R-:W-:Y:S01]  /*e800*/  ISETP.GE.AND P1, PT, R27, R28, PT ;  /* 0x0000001c1b00720c */ /* 0x000fe20003f26270 */
[----:B------:R-:W-:-:S02]  /*e810*/  ULDC.64 UR6, c[0x0][0xb80] ;  /* 0x0002e00000067ab9 */ /* 0x000fc40000000a00 */
[----:B------:R-:W-:Y:S01]  /*e820*/  VIADD R0, R17, 0x38820 ;  /* 0x0003882011007836 */ /* 0x000fe20000000000 */
[----:B------:R-:W-:Y:S01]  /*e830*/  LEA R19, P2, R8, UR6, 0x1 ;  /* 0x0000000608137c11 */ /* 0x000fe2000f8408ff */
[----:B------:R-:W-:-:S03]  /*e840*/  IMAD.IADD R9, R9, 0x1, R13 ;  /* 0x0000000109097824 */ /* 0x000fc600078e020d */
[----:B------:R-:W-:Y:S02]  /*e850*/  PRMT R0, RZ, 0x654, R0 ;  /* 0x00000654ff007816 */ /* 0x000fe40000000000 */
[----:B------:R-:W-:Y:S02]  /*e860*/  LEA.HI.X R26, R8, UR7, R9, 0x1, P2 ;  /* 0x00000007081a7c11 */ /* 0x000fe400090f0c09 */
[----:B0-----:R0:W-:Y:S03]  /*e870*/  SYNCS.ARRIVE.TRANS64.RED.A1T0 RZ, [R0+URZ], RZ ;  /* 0x000000ff00ff79a7 */ /* 0x0011e6000810043f */
[----:B------:R1:W2:Y:S01]  /*e880*/  SHFL.IDX PT, R11, R26, RZ, 0x181f ;  /* 0x00181fff1a0b7589 */ /* 0x0002a200000e0000 */
[----:B0-----:R-:W-:-:S03]  /*e890*/  LOP3.LUT R0, R3, R10, RZ, 0xfc, !PT ;  /* 0x0000000a03007212 */ /* 0x001fc600078efcff */
[----:B------:R1:W0:Y:S01]  /*e8a0*/  SHFL.IDX PT, R10, R19, RZ, 0x181f ;  /* 0x00181fff130a7589 */ /* 0x00022200000e0000 */
[----:B------:R-:W-:Y:S05]  /*e8b0*/  @P1 BRA `(.L_x_7498) ;  /* 0x00000000007c1947 */ /* 0x000fea0003800000 */
[----:B------:R-:W-:Y:S02]  /*e8c0*/  ISETP.GE.AND P1, PT, R195, UR10, PT ;  /* 0x0000000ac3007c0c */ /* 0x000fe4000bf26270 */
[----:B------:R-:W-:Y:S02]  /*e8d0*/  ISETP.GE.AND P0, PT, R23, UR10, PT ;  /* 0x0000000a17007c0c */ /* 0x000fe4000bf06270 */
[----:B------:R-:W-:Y:S02]  /*e8e0*/  ISETP.GE.AND P5, PT, R194, UR10, PT ;  /* 0x0000000ac2007c0c */ /* 0x000fe4000bfa6270 */
[----:B------:R-:W-:-:S07]  /*e8f0*/  ISETP.GE.AND P3, PT, R193, UR10, PT ;  /* 0x0000000ac1007c0c */ /* 0x000fce000bf66270 */
[-C--:B0-----:R-:W-:Y:S02]  /*e900*/  @!P1 LEA R12, P2, R195, R10.reuse, 0x1 ;  /* 0x0000000ac30c9211 */ /* 0x081fe400078408ff */
        /* <DEDUP_REMOVED lines=10> */
[CC--:B-1----:R-:W-:Y:S01]  /*e9b0*/  @!P3 LEA R20, P6, R193.reuse, R10.reuse, 0x1 ;  /* 0x0000000ac114b211 */ /* 0x0c2fe200078c08ff */
[----:B------:R3:W-:Y:S03]  /*e9c0*/  @!P5 ST.E.128 desc[UR44][R14.64], R48 ;  /* 0x000000300e00d985 */ /* 0x0007e6000c101d2c */
[----:B------:R-:W-:Y:S02]  /*e9d0*/  @!P3 LEA.HI.X R21, R193, R11, R227, 0x1, P6 ;  /* 0x0000000bc115b211 */ /* 0x000fe400030f0ce3 */
[----:B0-----:R-:W-:-:S03]  /*e9e0*/  @!P2 LEA R8, P5, R192, R10, 0x1 ;  /* 0x0000000ac008a211 */ /* 0x001fc600078a08ff */
        /* <DEDUP_REMOVED lines=12> */
.L_x_7498:
[----:B------:R-:W-:Y:S05]  /*eab0*/  BSYNC B1 ;  /* 0x0000000000017941 */ /* 0x000fea0003800000 */
.L_x_7497:
[----:B---3-5:R-:W-:Y:S01]  /*eac0*/  VIADD R4, R27, 0x20 ;  /* 0x000000201b047836 */ /* 0x028fe20000000000 */
        /* <DEDUP_REMOVED lines=21> */
[CC--:B------:R-:W-:Y:S02]  /*ec20*/  @!P0 LEA R14, P3, R191.reuse, R6.reuse, 0x1 ;  /* 0x00000006bf0e8211 */ /* 0x0c0fe400078608ff */
[-C--:B0-----:R-:W-:Y:S01]  /*ec30*/  @!P1 LEA R4, P6, R192, R6.reuse, 0x1 ;  /* 0x00000006c0049211 */ /* 0x081fe200078c08ff */
[----:B------:R4:W-:Y:S01]  /*ec40*/  @!P2 ST.E.128 desc[UR44][R12.64], R32 ;  /* 0x000000200c00a985 */ /* 0x0009e2000c101d2c */
[----:B-1----:R-:W-:Y:S02]  /*ec50*/  @P4 LEA R20, P5, R218, R6, 0x1 ;  /* 0x00000006da144211 */ /* 0x002fe400078a08ff */
        /* <DEDUP_REMOVED lines=12> */
.L_x_7495:
        /* <DEDUP_REMOVED lines=57> */
.L_x_7501:
[----:B------:R-:W-:Y:S05]  /*f0b0*/  BSYNC B1 ;  /* 0x0000000000017941 */ /* 0x000fea0003800000 */
.L_x_7500:
        /* <DEDUP_REMOVED lines=49> */
[----:B------:R-:W-:Y:S02]  /*f3d0*/  VIADD R0, R215, UR38 ;  /* 0x00000026d7007c36 */ /* 0x000fe40008000000 */
[----:B------:R-:W-:-:S02]  /*f3e0*/  IMAD R25, R10, UR5, RZ ;  /* 0x000000050a197c24 */ /* 0x000fc4000f8e02ff */
        /* <DEDUP_REMOVED lines=44> */
.L_x_7503:
[----:B------:R-:W-:Y:S05]  /*f6b0*/  BSYNC B1 ;  /* 0x0000000000017941 */ /* 0x000fea0003800000 */
.L_x_7502:
        /* <DEDUP_REMOVED lines=36> */
.L_x_7499:
[----:B------:R-:W-:Y:S05]  /*f900*/  BSYNC B0 ;  /* 0x0000000000007941 */ /* 0x000fea0003800000 */
.L_x_7494:
[----:B------:R-:W-:Y:S02]  /*f910*/  ULDC UR5, c[0x0][0xd38] ;  /* 0x00034e0000057ab9 */ /* 0x000fe40000000800 */
[----:B------:R-:W-:-:S06]  /*f920*/  UISETP.GE.AND UP0, UPT, UR4, UR5, UPT ;  /* 0x000000050400728c */ /* 0x000fcc000bf06270 */
[----:B------:R-:W-:-:S13]  /*f930*/  PLOP3.LUT P0, PT, PT, PT, UP0, 0x80, 0x0 ;  /* 0x000000000000781c */ /* 0x000fda0003f0f008 */
[----:B------:R-:W-:Y:S05]  /*f940*/  @!P0 BRA `(.L_x_7504) ;  /* 0xffffff1400848947 */ /* 0x000fea000383ffff */
[----:B------:R-:W-:Y:S05]  /*f950*/  EXIT ;  /* 0x000000000000794d */ /* 0x000fea0003800000 */
.L_x_7447:
        /* <DEDUP_REMOVED lines=24> */
[----:B------:R-:W-:Y:S01]  /*fae0*/  ULDC UR9, c[0x0][0x2b8] ;  /* 0x0000ae0000097ab9 */ /* 0x000fe20000000800 */
[----:B------:R-:W-:Y:S01]  /*faf0*/  ULDC UR38, c[0x0][0x288] ;  /* 0x0000a20000267ab9 */ /* 0x000fe20000000800 */
[----:B------:R-:W-:Y:S01]  /*fb00*/  UISETP.NE.AND.EX UP0, UPT, UR7, URZ, UPT, UP0 ;  /* 0x0000003f0700728c */ /* 0x000fe2000bf05300 */
[----:B------:R-:W-:Y:S01]  /*fb10*/  IMAD.MOV.U32 R23, RZ, RZ, 0x1 ;  /* 0x00000001ff177424 */ /* 0x000fe200078e00ff */
[----:B------:R-:W-:Y:S01]  /*fb20*/  ULDC UR39, c[0x0][0x448] ;  /* 0x0001120000277ab9 */ /* 0x000fe20000000800 */
[----:B------:R-:W-:Y:S01]  /*fb30*/  ULDC.64 UR6, c[0x0][0x2f0] ;  /* 0x0000bc0000067ab9 */ /* 0x000fe20000000a00 */
        /* <DEDUP_REMOVED lines=77> */
[----:B------:R-:W-:Y:S02]  /*10010*/  @P0 LOP3.LUT R16, R16, 0x4, RZ, 0xfc, !PT ;  /* 0x0000000410100812 */ /* 0x000fe400078efcff */
        /* <DEDUP_REMOVED lines=32> */
[----:B------:R2:W-:Y:S01]  /*10220*/  STL [R1], R0 ;  /* 0x0000000001007387 */ /* 0x0005e20000100800 */
[----:B------:R-:W-:Y:S02]  /*10230*/  @P1 LOP3.LUT R16, R16, 0x2, RZ, 0xfc, !PT ;  /* 0x0000000210101812 */ /* 0x000fe400078efcff */
[----:B------:R-:W-:-:S02]  /*10240*/  SHF.R.U32.HI R29, RZ, 0x2, R29 ;  /* 0x00000002ff1d7819 */ /* 0x000fc4000001161d */
[----:B------:R-:W-:Y:S02]  /*10250*/  LOP3.LUT R16, R16, 0xffefffff, RZ, 0xc0, !PT ;  /* 0xffefffff10107812 */ /* 0x000fe400078ec0ff */
[----:B------:R-:W-:Y:S02]  /*10260*/  SHF.R.U32.HI R28, RZ, 0x3, R28 ;  /* 0x00000003ff1c7819 */ /* 0x000fe4000001161c */
[----:B------:R-:W-:-:S07]  /*10270*/  @P0 LOP3.LUT R16, R16, 0x100000, RZ, 0xfc, !PT ;  /* 0x0010000010100812 */ /* 0x000fce00078efcff */
.L_x_7558:
        /* <DEDUP_REMOVED lines=13> */
[----:B0123-5:R-:W-:Y:S05]  /*10350*/  @P0 BRA `(.L_x_7506) ;  /* 0x0000000000200947 */ /* 0x02ffea0003800000 */
        /* <DEDUP_REMOVED lines=8> */
.L_x_7506:
[----:B------:R-:W-:Y:S01]  /*103e0*/  ULDC UR8, c[0x0][0xd54] ;  /* 0x0003550000087ab9 */ /* 0x000fe20000000800 */
[----:B------:R-:W-:Y:S01]  /*103f0*/  UMOV UR6, UR7 ;  /* 0x0000000700067c82 */ /* 0x000fe20008000000 */
[----:B------:R-:W-:-:S11]  /*10400*/  UISETP.NE.AND UP0, UPT, UR8, 0x1, UPT ;  /* 0x000000010800788c */ /* 0x000fd6000bf05270 */
[----:B------:R-:W-:Y:S02]  /*10410*/  @UP0 ULDC.64 UR10, c[0x0][0xd58] ;  /* 0x00035600000a0ab9 */ /* 0x000fe40000000a00 */
[----:B------:R-:W-:-:S04]  /*10420*/  UIMAD.WIDE.U32 UR4, UR7, UR10, URZ ;  /* 0x0000000a070472a5 */ /* 0x000fc8000f8e003f */
[----:B------:R-:W-:-:S04]  /*10430*/  @UP0 USHF.R.U32.HI UR6, URZ, UR11, UR5 ;  /* 0x0000000b3f060299 */ /* 0x000fc80008011605 */
[----:B------:R-:W-:-:S12]  /*10440*/  UIMAD UR4, UR6, UR8, URZ ;  /* 0x00000008060472a4 */ /* 0x000fd8000f8e023f */
.L_x_7507:
        /* <DEDUP_REMOVED lines=58> */
.L_x_7509:
        /* <DEDUP_REMOVED lines=20> */
.L_x_7512:
[----:B------:R-:W-:Y:S05]  /*10930*/  BSYNC B6 ;  /* 0x0000000000067941 */ /* 0x000fea0003800000 */
.L_x_7511:
        /* <DEDUP_REMOVED lines=20> */
.L_x_7515:
        /* <DEDUP_REMOVED lines=15> */
.L_x_7514:
[----:B------:R-:W-:Y:S05]  /*10b70*/  BSYNC B6 ;  /* 0x0000000000067941 */ /* 0x000fea0003800000 */
.L_x_7513:
        /* <DEDUP_REMOVED lines=17> */
.L_x_7575:
[----:B------:R-:W2:Y:S01]  /*10c90*/  S2R R0, SR_TID.X ;  /* 0x0000000000007919 */ /* 0x000ea20000002100 */
[----:B0-----:R-:W-:Y:S01]  /*10ca0*/  ISETP.NE.AND P1, PT, R10, 0x1, PT ;  /* 0x000000010a00780c */ /* 0x001fe20003f25270 */
[----:B------:R-:W-:Y:S01]  /*10cb0*/  IMAD.MOV.U32 R35, RZ, RZ, RZ ;  /* 0x000000ffff237224 */ /* 0x000fe200078e00ff */
[----:B-----5:R-:W-:Y:S01]  /*10cc0*/  SHF.R.S32.HI R30, RZ, 0x1f, R26 ;  /* 0x0000001fff1e7819 */ /* 0x020fe2000001141a */
[----:B-1----:R-:W0:Y:S01]  /*10cd0*/  S2R R2, SR_TID.X ;  /* 0x0000000000027919 */ /* 0x002e220000002100 */
[----:B------:R-:W-:-:S09]  /*10ce0*/  LOP3.LUT R16, R16, 0xffffdfff, RZ, 0xc0, !PT ;  /* 0xffffdfff10107812 */ /* 0x000fd200078ec0ff */
[----:B------:R-:W1:Y:S01]  /*10cf0*/  @P1 LDC R5, c[0x0][0x438] ;  /* 0x00010e00ff051b82 */ /* 0x000e620000000800 */
[----:B------:R-:W-:Y:S02]  /*10d00*/  @P1 LOP3.LUT R16, R16, 0x2000, RZ, 0xfc, !PT ;  /* 0x0000200010101812 */ /* 0x000fe400078efcff */
[----:B--2---:R-:W-:Y:S01]  /*10d10*/  LOP3.LUT R0, R0, 0x7f, RZ, 0xc0, !PT ;  /* 0x0000007f00007812 */ /* 0x004fe200078ec0ff */
[----:B0-----:R-:W-:-:S03]  /*10d20*/  IMAD.SHL.U32 R8, R2, 0x10, RZ ;  /* 0x0000001002087824 */ /* 0x001fc600078e00ff */
[----:B------:R-:W-:-:S04]  /*10d30*/  SHF.R.U32.HI R0, RZ, 0x3, R0 ;  /* 0x00000003ff007819 */ /* 0x000fc80000011600 */
[----:B------:R-:W-:Y:S02]  /*10d40*/  LOP3.LUT R8, R0, 0x70, R8, 0xf8, !PT ;  /* 0x0000007000087812 */ /* 0x000fe400078ef808 */
[----:B------:R-:W0:Y:S03]  /*10d50*/  @P1 LDC R0, c[0x0][0x434] ;  /* 0x00010d00ff001b82 */ /* 0x000e260000000800 */
[----:B------:R-:W-:-:S04]  /*10d60*/  IMAD.IADD R2, R8, 0x1, R25 ;  /* 0x0000000108027824 */ /* 0x000fc800078e0219 */
[C---:B------:R-:W-:Y:S01]  /*10d70*/  IMAD.IADD R37, R2.reuse, 0x1, R31 ;  /* 0x0000000102257824 */ /* 0x040fe200078e021f */
[----:B------:R-:W-:-:S03]  /*10d80*/  ISETP.GE.AND P0, PT, R2, UR40, PT ;  /* 0x0000002802007c0c */ /* 0x000fc6000bf06270 */
[----:B------:R-:W-:Y:S01]  /*10d90*/  IMAD.MOV.U32 R6, RZ, RZ, R37 ;  /* 0x000000ffff067224 */ /* 0x000fe200078e0025 */
[----:B------:R-:W-:Y:S01]  /*10da0*/  ISETP.GT.U32.OR P0, PT, R8, 0x3f, P0 ;  /* 0x0000003f0800780c */ /* 0x000fe20000704470 */
[----:B0-----:R-:W-:-:S12]  /*10db0*/  @P1 IMAD.HI.U32 R0, R37, R0, RZ ;  /* 0x0000000025001227 */ /* 0x001fd800078e00ff */
[----:B------:R-:W0:Y:S01]  /*10dc0*/  @!P0 LDC.64 R2, c[0x0][0x428] ;  /* 0x00010a00ff028b82 */ /* 0x000e220000000a00 */
[----:B-1----:R-:W-:-:S07]  /*10dd0*/  @P1 SHF.R.U32.HI R6, RZ, R5, R0 ;  /* 0x00000005ff061219 */ /* 0x002fce0000011600 */
[----:B------:R-:W1:Y:S01]  /*10de0*/  @!P0 LDC.64 R4, c[0x0][0x418] ;  /* 0x00010600ff048b82 */ /* 0x000e620000000a00 */
[----:B------:R-:W-:Y:S01]  /*10df0*/  @!P0 SHF.R.S32.HI R7, RZ, 0x1f, R6 ;  /* 0x0000001fff078819 */ /* 0x000fe20000011406 */
[----:B0-----:R-:W-:-:S04]  /*10e00*/  @!P0 IMAD R0, R30, R2, RZ ;  /* 0x000000021e008224 */ /* 0x001fc800078e02ff */
[C---:B------:R-:W-:Y:S02]  /*10e10*/  @!P0 IMAD R9, R26.reuse, R3, R0 ;  /* 0x000000031a098224 */ /* 0x040fe400078e0200 */
[----:B------:R-:W-:-:S04]  /*10e20*/  @!P0 IMAD.WIDE.U32 R2, R26, R2, R6 ;  /* 0x000000021a028225 */ /* 0x000fc800078e0006 */
[----:B------:R-:W-:Y:S01]  /*10e30*/  @!P0 IMAD.IADD R0, R3, 0x1, R9 ;  /* 0x0000000103008824 */ /* 0x000fe200078e0209 */
[----:B-1----:R-:W-:-:S04]  /*10e40*/  @!P0 LEA R4, P1, R2, R4, 0x2 ;  /* 0x0000000402048211 */ /* 0x002fc800078210ff */
        /* <DEDUP_REMOVED lines=16> */
.L_x_7517:
[----:B------:R-:W-:Y:S01]  /*10f50*/  IMAD R27, R18, 0x8, R17 ;  /* 0x00000008121b7824 */ /* 0x000fe200078e0211 */
[----:B------:R-:W-:Y:S01]  /*10f60*/  SHF.L.U32 R0, R23, 0x1f, RZ ;  /* 0x0000001f17007819 */ /* 0x000fe200000006ff */
[----:B------:R-:W-:Y:S03]  /*10f70*/  BSSY B0, `(.L_x_7518) ;  /* 0x0000003000007945 */ /* 0x000fe60003800000 */
[----:B------:R-:W0:Y:S02]  /*10f80*/  SYNCS.PHASECHK.TRANS64.TRYWAIT P0, [R27+URZ+0x38840], R0 ;  /* 0x038840001b0075a7 */ /* 0x000e24000800017f */
[----:B0-----:R-:W-:Y:S05]  /*10f90*/  @!P0 BRA `(.L_x_7519) ;  /* 0x0000003800ac8947 */ /* 0x001fea0003800000 */
.L_x_7576:
[----:B------:R-:W-:Y:S05]  /*10fa0*/  BSYNC B0 ;  /* 0x0000000000007941 */ /* 0x000fea0003800000 */
.L_x_7518:
        /* <DEDUP_REMOVED lines=59> */
.L_x_7586:
        /* <DEDUP_REMOVED lines=10> */
.L_x_7521:
        /* <DEDUP_REMOVED lines=11> */
.L_x_7522:
        /* <DEDUP_REMOVED lines=24> */
.L_x_7524:
[----:B------:R-:W-:Y:S05]  /*11630*/  BSYNC B6 ;  /* 0x0000000000067941 */ /* 0x000fea0003800000 */
.L_x_7523:
[----:B------:R-:W2:Y:S01]  /*11640*/  S2R R20, SR_TID.X ;  /* 0x0000000000147919 */ /* 0x000ea20000002100 */
[----:B------:R-:W-:Y:S01]  /*11650*/  UISETP.NE.AND UP0, UPT, UR50, URZ, UPT ;  /* 0x0000003f3200728c */ /* 0x000fe2000bf05270 */
[----:B------:R-:W-:Y:S01]  /*11660*/  IMAD.U32 R34, RZ, RZ, UR42 ;  /* 0x0000002aff227e24 */ /* 0x000fe2000f8e00ff */
[----:B------:R-:W-:Y:S01]  /*11670*/  R2UR UR6, R24 ;  /* 0x00000000180672ca */ /* 0x000fe200000e0000 */
[----:B------:R-:W-:Y:S01]  /*11680*/  ULDC.64 UR8, c[0x0][0x2d8] ;  /* 0x0000b60000087ab9 */ /* 0x000fe20000000a00 */
[----:B------:R-:W-:Y:S02]  /*11690*/  R2UR UR7, R19 ;  /* 0x00000000130772ca */ /* 0x000fe400000e0000 */
[----:B------:R-:W-:Y:S02]  /*116a0*/  PLOP3.LUT P0, PT, PT, PT, UP0, 0x80, 0x0 ;  /* 0x000000000000781c */ /* 0x000fe40003f0f008 */
[----:B------:R-:W-:-:S03]  /*116b0*/  LOP3.LUT P5, RZ, R16, 0x100000, RZ, 0xc0, !PT ;  /* 0x0010000010ff7812 */ /* 0x000fc600078ac0ff */
[----:B------:R-:W-:-:S04]  /*116c0*/  @UP0 ULDC UR4, c[0x0][0x44c] ;  /* 0x0001130000040ab9 */ /* 0x000fc80000000800 */
[----:B------:R-:W-:-:S04]  /*116d0*/  UIMAD UR6, UR6, UR8, URZ ;  /* 0x00000008060672a4 */ /* 0x000fc8000f8e023f */
[----:B------:R-:W-:Y:S01]  /*116e0*/  UIMAD UR6, UR7, UR9, UR6 ;  /* 0x00000009070672a4 */ /* 0x000fe2000f8e0206 */
[C---:B--2---:R-:W-:Y:S01]  /*116f0*/  LOP3.LUT R21, R20.reuse, 0x7f, RZ, 0xc0, !PT ;  /* 0x0000007f14157812 */ /* 0x044fe200078ec0ff */
[----:B------:R-:W-:-:S03]  /*11700*/  IMAD.SHL.U32 R20, R20, 0x10, RZ ;  /* 0x0000001014147824 */ /* 0x000fc600078e00ff */
[----:B------:R-:W-:-:S04]  /*11710*/  SHF.R.U32.HI R21, RZ, 0x3, R21 ;  /* 0x00000003ff157819 */ /* 0x000fc80000011615 */
[----:B------:R-:W-:Y:S02]  /*11720*/  LOP3.LUT R20, R21, 0x70, R20, 0xf8, !PT ;  /* 0x0000007015147812 */ /* 0x000fe400078ef814 */
[----:B------:R-:W2:Y:S03]  /*11730*/  S2R R21, SR_TID.X ;  /* 0x0000000000157919 */ /* 0x000ea60000002100 */
[----:B------:R-:W-:-:S04]  /*11740*/  IMAD R34, R34, 0x40, R20 ;  /* 0x0000004022227824 */ /* 0x000fc800078e0214 */
[----:B------:R-:W-:Y:S01]  /*11750*/  @P0 IMAD.HI.U32 R0, R34, UR4, RZ ;  /* 0x0000000422000c27 */ /* 0x000fe2000f8e00ff */
[----:B------:R-:W-:Y:S01]  /*11760*/  PLOP3.LUT P0, PT, PT, PT, UP0, 0x80, 0x0 ;  /* 0x000000000000781c */ /* 0x000fe20003f0f008 */
[----:B------:R-:W-:Y:S02]  /*11770*/  @UP0 ULDC UR4, c[0x0][0x450] ;  /* 0x0001140000040ab9 */ /* 0x000fe40000000800 */
[----:B------:R-:W-:-:S10]  /*11780*/  IMAD.MOV.U32 R6, RZ, RZ, R34 ;  /* 0x000000ffff067224 */ /* 0x000fd400078e0022 */
[----:B------:R-:W-:Y:S02]  /*11790*/  @P0 SHF.R.U32.HI R6, RZ, UR4, R0 ;  /* 0x00000004ff060c19 */ /* 0x000fe40008011600 */
[----:B------:R-:W-:-:S03]  /*117a0*/  R2UR UR4, R19 ;  /* 0x00000000130472ca */ /* 0x000fc600000e0000 */
[----:B------:R-:W-:Y:S02]  /*117b0*/  IMAD.MOV R7, RZ, RZ, -R6 ;  /* 0x000000ffff077224 */ /* 0x000fe400078e0a06 */
[C---:B--2---:R-:W-:Y:S01]  /*117c0*/  IMAD.SHL.U32 R8, R21.reuse, 0x8, RZ ;  /* 0x0000000815087824 */ /* 0x044fe200078e00ff */
[----:B------:R-:W-:-:S07]  /*117d0*/  LOP3.LUT R20, R21, 0x7f, RZ, 0xc0, !PT ;  /* 0x0000007f15147812 */ /* 0x000fce00078ec0ff */
[----:B------:R-:W-:Y:S01]  /*117e0*/  UIMAD.WIDE.U32 UR4, UR4, UR8, URZ ;  /* 0x00000008040472a5 */ /* 0x000fe2000f8e003f */
[----:B------:R-:W-:Y:S02]  /*117f0*/  LOP3.LUT R8, R8, 0x38, RZ, 0xc0, !PT ;  /* 0x0000003808087812 */ /* 0x000fe400078ec0ff */
[----:B------:R-:W-:Y:S01]  /*11800*/  ULDC.64 UR8, c[0x0][0x2e0] ;  /* 0x0000b80000087ab9 */ /* 0x000fe20000000a00 */
[----:B------:R-:W-:Y:S01]  /*11810*/  UIADD3 UR5, UR5, UR6, URZ ;  /* 0x0000000605057290 */ /* 0x000fe2000fffe03f */
[----:B------:R-:W-:Y:S01]  /*11820*/  SHF.R.U32.HI R9, RZ, 0x3, R20 ;  /* 0x00000003ff097819 */ /* 0x000fe20000011614 */
[----:B------:R-:W-:Y:S02]  /*11830*/  UIMAD UR6, UR49, UR8, URZ ;  /* 0x00000008310672a4 */ /* 0x000fe4000f8e023f */
[----:B------:R-:W-:Y:S02]  /*11840*/  UIMAD.WIDE.U32 UR4, UR36, UR8, UR4 ;  /* 0x00000008240472a5 */ /* 0x000fe4000f8e0004 */
[----:B------:R-:W-:-:S04]  /*11850*/  UIMAD UR6, UR36, UR9, UR6 ;  /* 0x00000009240672a4 */ /* 0x000fc8000f8e0206 */
[----:B------:R-:W-:Y:S02]  /*11860*/  UIADD3 UR6, UR5, UR6, URZ ;  /* 0x0000000605067290 */ /* 0x000fe4000fffe03f */
[----:B0-----:R-:W-:Y:S01]  /*11870*/  IMAD.U32 R5, RZ, RZ, UR5 ;  /* 0x00000005ff057e24 */ /* 0x001fe2000f8e00ff */
[----:B------:R-:W-:Y:S01]  /*11880*/  SHF.R.S32.HI R5, RZ, 0x1f, R6 ;  /* 0x0000001fff057819 */ /* 0x000fe20000011406 */
[----:B------:R-:W-:Y:S01]  /*11890*/  IMAD.U32 R4, RZ, RZ, UR4 ;  /* 0x00000004ff047e24 */ /* 0x000fe2000f8e00ff */
[----:B------:R-:W-:Y:S01]  /*118a0*/  ULDC.64 UR4, c[0x0][0x2d0] ;  /* 0x0000b40000047ab9 */ /* 0x000fe20000000a00 */
[----:B------:R-:W-:Y:S01]  /*118b0*/  IMAD.U32 R3, RZ, RZ, UR6 ;  /* 0x00000006ff037e24 */ /* 0x000fe2000f8e00ff */
[----:B------:R-:W-:Y:S01]  /*118c0*/  ULDC UR6, c[0x0][0x448] ;  /* 0x0001120000067ab9 */ /* 0x000fe20000000800 */
[----:B------:R-:W-:Y:S02]  /*118d0*/  IMAD R5, R5, UR4, RZ ;  /* 0x0000000405057c24 */ /* 0x000fe4000f8e02ff */
[----:B------:R-:W-:-:S02]  /*118e0*/  IMAD R0, R7, UR6, R34 ;  /* 0x0000000607007c24 */ /* 0x000fc4000f8e0222 */
[----:B------:R-:W-:Y:S02]  /*118f0*/  IMAD.MOV.U32 R2, RZ, RZ, R4 ;  /* 0x000000ffff027224 */ /* 0x000fe400078e0004 */
[C---:B------:R-:W-:Y:S01]  /*11900*/  IMAD R4, R6.reuse, UR5, R5 ;  /* 0x0000000506047c24 */ /* 0x040fe2000f8e0205 */
[----:B------:R-:W-:Y:S01]  /*11910*/  SHF.R.S32.HI R5, RZ, 0x1f, R0 ;  /* 0x0000001fff057819 */ /* 0x000fe20000011400 */
        /* <DEDUP_REMOVED lines=13> */
[----:B------:R-:W-:Y:S01]  /*119f0*/  IMAD.U32 R4, RZ, RZ, UR42 ;  /* 0x0000002aff047e24 */ /* 0x000fe2000f8e00ff */
[----:B------:R-:W-:Y:S02]  /*11a00*/  LOP3.LUT R16, R16, 0xfffffeff, RZ, 0xc0, !PT ;  /* 0xfffffeff10107812 */ /* 0x000fe400078ec0ff */
[----:B------:R-:W2:Y:S01]  /*11a10*/  SHFL.IDX PT, R2, R5, RZ, 0x181f ;  /* 0x00181fff05027589 */ /* 0x000ea200000e0000 */
[----:B------:R-:W-:-:S05]  /*11a20*/  IMAD R4, R4, 0x40, R9 ;  /* 0x0000004004047824 */ /* 0x000fca00078e0209 */
[----:B------:R-:W-:-:S13]  /*11a30*/  ISETP.GE.AND P1, PT, R4, UR39, PT ;  /* 0x0000002704007c0c */ /* 0x000fda000bf26270 */
[----:B------:R-:W-:Y:S02]  /*11a40*/  @P1 LOP3.LUT R16, R16, 0x100, RZ, 0xfc, !PT ;  /* 0x0000010010101812 */ /* 0x000fe400078efcff */
[----:B0-----:R-:W-:Y:S02]  /*11a50*/  @!P1 LEA R6, P0, R8, R14, 0x1 ;  /* 0x0000000e08069211 */ /* 0x001fe400078008ff */
[----:B------:R-:W0:Y:S01]  /*11a60*/  SHFL.IDX PT, R14, R0, 0x1, 0x181f ;  /* 0x00381f00000e7f89 */ /* 0x000e2200000e0000 */
[----:B------:R-:W-:Y:S02]  /*11a70*/  LOP3.LUT R16, R16, 0xffffff7f, RZ, 0xc0, !PT ;  /* 0xffffff7f10107812 */ /* 0x000fe400078ec0ff */
        /* <DEDUP_REMOVED lines=23> */
.L_x_7595:
        /* <DEDUP_REMOVED lines=12> */
.L_x_7526:
        /* <DEDUP_REMOVED lines=28> */
.L_x_7528:
[----:B------:R-:W-:Y:S05]  /*11e70*/  BSYNC B6 ;  /* 0x0000000000067941 */ /* 0x000fea0003800000 */
.L_x_7527:
[----:B------:R2:W5:Y:S04]  /*11e80*/  LDL R21, [R1+0x4] ;  /* 0x0000040001157983 */ /* 0x0005680000100800 */
[----:B------:R2:W5:Y:S01]  /*11e90*/  LDL R20, [R1] ;  /* 0x0000000001147983 */ /* 0x0005620000100800 */
[----:B------:R-:W-:Y:S01]  /*11ea0*/  UISETP.NE.AND UP0, UPT, UR50, URZ, UPT ;  /* 0x0000003f3200728c */ /* 0x000fe2000bf05270 */
[----:B------:R-:W-:Y:S01]  /*11eb0*/  R2UR UR6, R24 ;  /* 0x00000000180672ca */ /* 0x000fe200000e0000 */
[----:B0-----:R-:W-:Y:S01]  /*11ec0*/  IMAD.MOV.U32 R2, RZ, RZ, R34 ;  /* 0x000000ffff027224 */ /* 0x001fe200078e0022 */
[----:B------:R-:W-:Y:S01]  /*11ed0*/  R2UR UR7, R19 ;  /* 0x00000000130772ca */ /* 0x000fe200000e0000 */
[----:B------:R-:W-:Y:S01]  /*11ee0*/  ULDC.64 UR8, c[0x0][0x3d8] ;  /* 0x0000f60000087ab9 */ /* 0x000fe20000000a00 */
[----:B------:R-:W0:Y:S01]  /*11ef0*/  S2R R6, SR_TID.X ;  /* 0x0000000000067919 */ /* 0x000e220000002100 */
[----:B------:R-:W-:-:S02]  /*11f00*/  PLOP3.LUT P0, PT, PT, PT, UP0, 0x80, 0x0 ;  /* 0x000000000000781c */ /* 0x000fc40003f0f008 */
[C---:B------:R-:W-:Y:S02]  /*11f10*/  LOP3.LUT P2, RZ, R16.reuse, 0x20000, RZ, 0xc0, !PT ;  /* 0x0002000010ff7812 */ /* 0x040fe4000784c0ff */
[C---:B------:R-:W-:Y:S01]  /*11f20*/  LOP3.LUT P3, RZ, R16.reuse, 0x10000, RZ, 0xc0, !PT ;  /* 0x0001000010ff7812 */ /* 0x040fe2000786c0ff */
[----:B------:R-:W-:Y:S01]  /*11f30*/  @UP0 ULDC UR4, c[0x0][0x44c] ;  /* 0x0001130000040ab9 */ /* 0x000fe20000000800 */
[C---:B------:R-:W-:Y:S02]  /*11f40*/  LOP3.LUT P4, RZ, R16.reuse, 0x8000, RZ, 0xc0, !PT ;  /* 0x0000800010ff7812 */ /* 0x040fe4000788c0ff */
[----:B------:R-:W-:Y:S01]  /*11f50*/  UIMAD UR6, UR6, UR8, URZ ;  /* 0x00000008060672a4 */ /* 0x000fe2000f8e023f */
[----:B------:R-:W-:-:S03]  /*11f60*/  LOP3.LUT P5, RZ, R16, 0x4000, RZ, 0xc0, !PT ;  /* 0x0000400010ff7812 */ /* 0x000fc600078ac0ff */
[----:B------:R-:W-:Y:S01]  /*11f70*/  UIMAD UR6, UR7, UR9, UR6 ;  /* 0x00000009070672a4 */ /* 0x000fe2000f8e0206 */
[----:B------:R-:W-:Y:S01]  /*11f80*/  @P0 IMAD.HI.U32 R0, R34, UR4, RZ ;  /* 0x0000000422000c27 */ /* 0x000fe2000f8e00ff */
[----:B------:R-:W-:Y:S01]  /*11f90*/  PLOP3.LUT P0, PT, PT, PT, UP0, 0x80, 0x0 ;  /* 0x000000000000781c */ /* 0x000fe20003f0f008 */
[----:B------:R-:W-:Y:S01]  /*11fa0*/  @UP0 ULDC UR4, c[0x0][0x450] ;  /* 0x0001140000040ab9 */ /* 0x000fe20000000800 */
[----:B------:R-:W-:-:S11]  /*11fb0*/  ULDC UR7, c[0x0][0x448] ;  /* 0x0001120000077ab9 */ /* 0x000fd60000000800 */
[----:B------:R-:W-:Y:S02]  /*11fc0*/  @P0 SHF.R.U32.HI R2, RZ, UR4, R0 ;  /* 0x00000004ff020c19 */ /* 0x000fe40008011600 */
[----:B------:R-:W-:Y:S02]  /*11fd0*/  R2UR UR4, R19 ;  /* 0x00000000130472ca */ /* 0x000fe400000e0000 */
[--C-:B------:R-:W-:Y:S01]  /*11fe0*/  SHF.R.S32.HI R0, RZ, 0x1f, R2.reuse ;  /* 0x0000001fff007819 */ /* 0x100fe20000011402 */
[----:B------:R-:W-:Y:S02]  /*11ff0*/  IMAD.MOV R5, RZ, RZ, -R2 ;  /* 0x000000ffff057224 */ /* 0x000fe400078e0a02 */
[----:B0-----:R-:W-:Y:S02]  /*12000*/  IMAD.SHL.U32 R8, R6, 0x8, RZ ;  /* 0x0000000806087824 */ /* 0x001fe400078e00ff */
[----:B------:R-:W-:-:S03]  /*12010*/  IMAD R5, R5, UR7, R34 ;  /* 0x0000000705057c24 */ /* 0x000fc6000f8e0222 */
[----:B------:R-:W-:-:S03]  /*12020*/  LOP3.LUT R8, R8, 0x38, RZ, 0xc0, !PT ;  /* 0x0000003808087812 */ /* 0x000fc600078ec0ff */
[----:B------:R-:W-:-:S03]  /*12030*/  UIMAD.WIDE.U32 UR4, UR4, UR8, URZ ;  /* 0x00000008040472a5 */ /* 0x000fc6000f8e003f */
[----:B------:R-:W-:Y:S01]  /*12040*/  ULDC.64 UR8, c[0x0][0x3e0] ;  /* 0x0000f80000087ab9 */ /* 0x000fe20000000a00 */
[----:B------:R-:W-:Y:S02]  /*12050*/  UIADD3 UR5, UR5, UR6, URZ ;  /* 0x0000000605057290 */ /* 0x000fe4000fffe03f */
[----:B------:R-:W-:Y:S02]  /*12060*/  UIMAD UR6, UR49, UR8, URZ ;  /* 0x00000008310672a4 */ /* 0x000fe4000f8e023f */
[----:B------:R-:W-:Y:S02]  /*12070*/  UIMAD.WIDE.U32 UR4, UR36, UR8, UR4 ;  /* 0x00000008240472a5 */ /* 0x000fe4000f8e0004 */
[----:B------:R-:W-:-:S03]  /*12080*/  UIMAD UR6, UR36, UR9, UR6 ;  /* 0x00000009240672a4 */ /* 0x000fc6000f8e0206 */
[----:B------:R-:W-:Y:S01]  /*12090*/  ULDC.64 UR8, c[0x0][0x3d0] ;  /* 0x0000f40000087ab9 */ /* 0x000fe20000000a00 */
[----:B------:R-:W-:Y:S01]  /*120a0*/  UIADD3 UR5, UR5, UR6, URZ ;  /* 0x0000000605057290 */ /* 0x000fe2000fffe03f */
[----:B------:R-:W-:Y:S01]  /*120b0*/  IMAD R7, R0, UR8, RZ ;  /* 0x0000000800077c24 */ /* 0x000fe2000f8e02ff */
[----:B------:R-:W-:Y:S01]  /*120c0*/  SHF.R.S32.HI R0, RZ, 0x1f, R5 ;  /* 0x0000001fff007819 */ /* 0x000fe20000011405 */
[----:B------:R-:W-:Y:S02]  /*120d0*/  IMAD.U32 R3, RZ, RZ, UR8 ;  /* 0x00000008ff037e24 */ /* 0x000fe4000f8e00ff */
        /* <DEDUP_REMOVED lines=12> */
[----:B--2---:R-:W-:Y:S06]  /*121a0*/  BRA.DIV UR4, `(.L_x_7529) ;  /* 0x0000003204987947 */ /* 0x004fec000b800000 */
[----:B------:R-:W0:Y:S01]  /*121b0*/  SHFL.IDX PT, R14, R0, RZ, 0x181f ;  /* 0x00181fff000e7589 */ /* 0x000e2200000e0000 */
[C---:B------:R-:W-:Y:S02]  /*121c0*/  LOP3.LUT P1, RZ, R16.reuse, 0x40, RZ, 0xc0, !PT ;  /* 0x0000004010ff7812 */ /* 0x040fe4000782c0ff */
[C---:B------:R-:W-:Y:S01]  /*121d0*/  LOP3.LUT P6, RZ, R16.reuse, 0x40000, RZ, 0xc0, !PT ;  /* 0x0004000010ff7812 */ /* 0x040fe200078cc0ff */
[----:B------:R-:W2:Y:S01]  /*121e0*/  SHFL.IDX PT, R2, R4, RZ, 0x181f ;  /* 0x00181fff04027589 */ /* 0x000ea200000e0000 */
[----:B------:R-:W-:Y:S02]  /*121f0*/  P2R R5, PR, RZ, 0x2 ;  /* 0x00000002ff057803 */ /* 0x000fe40000000000 */
[----:B------:R-:W-:-:S04]  /*12200*/  LOP3.LUT P1, RZ, R16, 0x80, RZ, 0xc0, !PT ;  /* 0x0000008010ff7812 */ /* 0x000fc8000782c0ff */
[----:B------:R-:W-:Y:S02]  /*12210*/  P2R R6, PR, RZ, 0x2 ;  /* 0x00000002ff067803 */ /* 0x000fe40000000000 */
[----:B------:R-:W-:-:S13]  /*12220*/  LOP3.LUT P1, RZ, R16, 0x100, RZ, 0xc0, !PT ;  /* 0x0000010010ff7812 */ /* 0x000fda000782c0ff */
[----:B0-----:R-:W-:Y:S02]  /*12230*/  @!P1 LEA R7, P0, R8, R14, 0x1 ;  /* 0x0000000e08079211 */ /* 0x001fe400078008ff */
[----:B------:R-:W0:Y:S03]  /*12240*/  SHFL.IDX PT, R14, R0, 0x1, 0x181f ;  /* 0x00381f00000e7f89 */ /* 0x000e2600000e0000 */
[----:B--2---:R-:W-:Y:S01]  /*12250*/  @!P1 IMAD.X R3, RZ, RZ, R2, P0 ;  /* 0x000000ffff039224 */ /* 0x004fe200000e0602 */
[----:B------:R-:W-:Y:S01]  /*12260*/  LOP3.LUT P0, RZ, R16, 0x80000, RZ, 0xc0, !PT ;  /* 0x0008000010ff7812 */ /* 0x000fe2000780c0ff */
[----:B------:R-:W-:-:S12]  /*12270*/  @!P1 IMAD.MOV.U32 R2, RZ, RZ, R7 ;  /* 0x000000ffff029224 */ /* 0x000fd800078e0007 */
        /* <DEDUP_REMOVED lines=10> */
[----:B------:R-:W-:-:S03]  /*12320*/  ISETP.NE.AND P1, PT, R6, RZ, PT ;  /* 0x000000ff0600720c */ /* 0x000fc60003f25270 */
[----:B------:R-:W3:Y:S10]  /*12330*/  SHFL.IDX PT, R6, R4, 0x1, 0x181f ;  /* 0x00381f0004067f89 */ /* 0x000ef400000e0000 */
[----:B0-----:R-:W-:-:S02]  /*12340*/  @!P1 LEA R7, P0, R8, R14, 0x1 ;  /* 0x0000000e08079211 */ /* 0x001fc400078008ff */
[----:B------:R-:W0:Y:S03]  /*12350*/  SHFL.IDX PT, R14, R0, 0x2, 0x181f ;  /* 0x00581f00000e7f89 */ /* 0x000e2600000e0000 */
[----:B--2---:R-:W-:Y:S02]  /*12360*/  @!P1 IMAD.MOV.U32 R2, RZ, RZ, R7 ;  /* 0x000000ffff029224 */ /* 0x004fe400078e0007 */
[----:B---3--:R-:W-:Y:S01]  /*12370*/  @!P1 IMAD.X R6, RZ, RZ, R6, P0 ;  /* 0x000000ffff069224 */ /* 0x008fe200000e0606 */
[----:B------:R-:W-:-:S03]  /*12380*/  LOP3.LUT P0, RZ, R16, 0x80000, RZ, 0xc0, !PT ;  /* 0x0008000010ff7812 */ /* 0x000fc6000780c0ff */
[----:B------:R-:W-:-:S10]  /*12390*/  @!P1 IMAD.MOV.U32 R3, RZ, RZ, R6 ;  /* 0x000000ffff039224 */ /* 0x000fd400078e0006 */
        /* <DEDUP_REMOVED lines=11> */
[----:B------:R-:W3:Y:S04]  /*12450*/  SHFL.IDX PT, R5, R4, 0x2, 0x181f ;  /* 0x00581f0004057f89 */ /* 0x000ee800000e0000 */
[----:B------:R-:W4:Y:S06]  /*12460*/  SHFL.IDX PT, R4, R4, 0x3, 0x181f ;  /* 0x00781f0004047f89 */ /* 0x000f2c00000e0000 */
[----:B0-----:R-:W-:-:S05]  /*12470*/  @!P1 LEA R14, P0, R8, R14, 0x1 ;  /* 0x0000000e080e9211 */ /* 0x001fca00078008ff */
[----:B--2---:R-:W-:Y:S02]  /*12480*/  @!P1 IMAD.MOV.U32 R2, RZ, RZ, R14 ;  /* 0x000000ffff029224 */ /* 0x004fe400078e000e */
[----:B------:R0:W2:Y:S01]  /*12490*/  SHFL.IDX PT, R14, R0, 0x3, 0x181f ;  /* 0x00781f00000e7f89 */ /* 0x0000a200000e0000 */
[----:B---3--:R-:W-:Y:S01]  /*124a0*/  @!P1 IMAD.X R5, RZ, RZ, R5, P0 ;  /* 0x000000ffff059224 */ /* 0x008fe200000e0605 */
[----:B------:R-:W-:-:S03]  /*124b0*/  LOP3.LUT P0, RZ, R16, 0x80000, RZ, 0xc0, !PT ;  /* 0x0008000010ff7812 */ /* 0x000fc6000780c0ff */
        /* <DEDUP_REMOVED lines=10> */
[----:B--2-4-:R0:W-:Y:S02]  /*12560*/  @!P1 LDGSTS.E.BYPASS.LTC128B.128 [R22+0x35400], desc[UR44][R2.64+0x380], P0 ;  /* 0x3540038002169fae */ /* 0x0141e40008101d6c */
.L_x_7605:
        /* <DEDUP_REMOVED lines=20> */
.L_x_7530:
        /* <DEDUP_REMOVED lines=18> */
.L_x_7606:
[----:B------:R-:W-:Y:S05]  /*127d0*/  BSYNC B0 ;  /* 0x0000000000007941 */ /* 0x000fea0003800000 */
.L_x_7531:
[----:B------:R-:W-:-:S05]  /*127e0*/  IMAD.U32 R2, RZ, RZ, UR47 ;  /* 0x0000002fff027e24 */ /* 0x000fca000f8e00ff */
[----:B------:R-:W-:-:S13]  /*127f0*/  ISETP.NE.AND P0, PT, R2, 0x3, PT ;  /* 0x000000030200780c */ /* 0x000fda0003f05270 */
[----:B------:R-:W-:Y:S05]  /*12800*/  @!P0 BRA `(.L_x_7533) ;  /* 0x0000000000048947 */ /* 0x000fea0003800000 */
[----:B------:R-:W-:Y:S01]  /*12810*/  BPT.TRAP 0x1 ;  /* 0x000000040000795c */ /* 0x000fe20000300000 */
.L_x_7533:
[----:B0-----:R-:W-:Y:S01]  /*12820*/  SHF.L.U32 R0, R23, 0x1f, RZ ;  /* 0x0000001f17007819 */ /* 0x001fe200000006ff */
[----:B------:R-:W-:Y:S03]  /*12830*/  BSSY B0, `(.L_x_7534) ;  /* 0x0000003000007945 */ /* 0x000fe60003800000 */
[----:B------:R-:W0:Y:S02]  /*12840*/  SYNCS.PHASECHK.TRANS64.TRYWAIT P0, [R27+URZ+0x38860], R0 ;  /* 0x038860001b0075a7 */ /* 0x000e24000800017f */
[----:B0-----:R-:W-:Y:S05]  /*12850*/  @!P0 BRA `(.L_x_7535) ;  /* 0x0000003000d88947 */ /* 0x001fea0003800000 */
.L_x_7607:
[----:B------:R-:W-:Y:S05]  /*12860*/  BSYNC B0 ;  /* 0x0000000000007941 */ /* 0x000fea0003800000 */
.L_x_7534:
        /* <DEDUP_REMOVED lines=108> */
.L_x_7617:
        /* <DEDUP_REMOVED lines=25> */
.L_x_7537:
        /* <DEDUP_REMOVED lines=11> */
.L_x_7538:
[----:B------:R-:W-:Y:S01]  /*13170*/  UISETP.GE.AND UP0, UPT, UR43, 0x2, UPT ;  /* 0x000000022b00788c */ /* 0x000fe2000bf06270 */
[----:B------:R0:W-:Y:S05]  /*13180*/  SYNCS.ARRIVE.TRANS64.A1T0 RZ, [R27+URZ+0x38850], RZ ;  /* 0x038850ff1bff79a7 */ /* 0x0001ea000810003f */
[----:B------:R-:W-:-:S13]  /*13190*/  PLOP3.LUT P0, PT, PT, PT, UP0, 0x40, 0x0 ;  /* 0x000000000000781c */ /* 0x000fda0003f0e808 */
[----:B0-----:R-:W-:Y:S05]  /*131a0*/  @P0 BRA `(.L_x_7539) ;  /* 0x0000000c00b00947 */ /* 0x001fea0003800000 */
[----:B------:R-:W-:Y:S01]  /*131b0*/  UIADD3 UR4, UR43, -0x2, URZ ;  /* 0xfffffffe2b047890 */ /* 0x000fe2000fffe03f */
[----:B------:R-:W-:Y:S05]  /*131c0*/  BSSY B0, `(.L_x_7539) ;  /* 0x00000ea000007945 */ /* 0x000fea0003800000 */
[----:B------:R-:W-:-:S07]  /*131d0*/  IMAD.U32 R9, RZ, RZ, UR4 ;  /* 0x00000004ff097e24 */ /* 0x000fce000f8e00ff */
.L_x_7552:
[----:B0-----:R-:W0:Y:S01]  /*131e0*/  S2R R2, SR_TID.X ;  /* 0x0000000000027919 */ /* 0x001e220000002100 */
[----:B--2---:R-:W-:Y:S02]  /*131f0*/  IMAD R8, R9, 0x40, R31 ;  /* 0x0000004009087824 */ /* 0x004fe400078e021f */
        /* <DEDUP_REMOVED lines=22> */
[----:B------:R-:W-:Y:S02]  /*13360*/  IMAD.MOV.U32 R4, RZ, RZ, RZ ;  /* 0x000000ffff047224 */ /* 0x000fe400078e00ff */
[----:B------:R-:W-:Y:S01]  /*13370*/  IMAD.U32 R11, RZ, RZ, UR47 ;  /* 0x0000002fff0b7e24 */ /* 0x000fe2000f8e00ff */
[----:B0-----:R-:W-:-:S04]  /*13380*/  @!P1 LEA R6, P0, R2, R6, 0x2 ;  /* 0x0000000602069211 */ /* 0x001fc800078010ff */
[----:B------:R-:W-:Y:S02]  /*13390*/  @!P1 LEA.HI.X R7, R2, R7, R3, 0x2, P0 ;  /* 0x0000000702079211 */ /* 0x000fe400000f1403 */
[----:B------:R-:W-:-:S03]  /*133a0*/  ISETP.NE.AND P0, PT, R18, 0x2, PT ;  /* 0x000000021200780c */ /* 0x000fc60003f05270 */
[----:B------:R0:W5:Y:S01]  /*133b0*/  @!P1 LDG.E R4, desc[UR44][R6.64] ;  /* 0x0000002c06049981 */ /* 0x000162000c1e1900 */
[----:B------:R-:W-:Y:S02]  /*133c0*/  ISETP.NE.AND P1, PT, R11, 0x3, PT ;  /* 0x000000030b00780c */ /* 0x000fe40003f25270 */
        /* <DEDUP_REMOVED lines=9> */
[----:B------:R-:W-:Y:S01]  /*13460*/  ISETP.GT.AND P3, PT, R2, RZ, PT ;  /* 0x000000ff0200720c */ /* 0x000fe20003f64270 */
[----:B0-----:R-:W-:-:S12]  /*13470*/  @!P1 BRA `(.L_x_7540) ;  /* 0x0000000000049947 */ /* 0x001fd80003800000 */
[----:B------:R-:W-:Y:S01]  /*13480*/  BPT.TRAP 0x1 ;  /* 0x000000040000795c */ /* 0x000fe20000300000 */
.L_x_7540:
[----:B------:R-:W-:Y:S01]  /*13490*/  IMAD R8, R18, 0x8, R17 ;  /* 0x0000000812087824 */ /* 0x000fe200078e0211 */
[----:B------:R-:W-:Y:S01]  /*134a0*/  SHF.L.U32 R20, R23, 0x1f, RZ ;  /* 0x0000001f17147819 */ /* 0x000fe200000006ff */
[----:B------:R-:W-:Y:S01]  /*134b0*/  BSSY B1, `(.L_x_7541) ;  /* 0x0000004000017945 */ /* 0x000fe20003800000 */
[----:B------:R-:W-:Y:S02]  /*134c0*/  SHF.R.S32.HI R7, RZ, 0x1f, R5 ;  /* 0x0000001fff077819 */ /* 0x000fe40000011405 */
[----:B------:R-:W0:Y:S02]  /*134d0*/  SYNCS.PHASECHK.TRANS64.TRYWAIT P0, [R8+URZ+0x38840], R20 ;  /* 0x03884014080075a7 */ /* 0x000e24000800017f */
[----:B0-----:R-:W-:Y:S05]  /*134e0*/  @!P0 BRA `(.L_x_7542) ;  /* 0x0000002c00d08947 */ /* 0x001fea0003800000 */
.L_x_7618:
[----:B------:R-:W-:Y:S05]  /*134f0*/  BSYNC B1 ;  /* 0x0000000000017941 */ /* 0x000fea0003800000 */
.L_x_7541:
        /* <DEDUP_REMOVED lines=18> */
[----:B-1----:R-:W-:Y:S01]  /*13620*/  IMAD.IADD R27, R6, 0x1, R3 ;  /* 0x00000001061b7824 */ /* 0x002fe200078e0203 */
[----:B------:R-:W-:Y:S01]  /*13630*/  UMOV UR4, 0xffffffff ;  /* 0xffffffff00047882 */ /* 0x000fe20000000000 */
[----:B------:R-:W-:-:S03]  /*13640*/  IMAD R6, R18, 0x1000, R32 ;  /* 0x0000100012067824 */ /* 0x000fc600078e0220 */
[----:B------:R-:W-:Y:S01]  /*13650*/  LEA.HI.X R27, R2, UR5, R27, 0x1, P0 ;  /* 0x00000005021b7c11 */ /* 0x000fe200080f0c1b */
        /* <DEDUP_REMOVED lines=20> */
.L_x_7628:
        /* <DEDUP_REMOVED lines=8> */
.L_x_7544:
        /* <DEDUP_REMOVED lines=11> */
.L_x_7545:
[----:B------:R2:W-:Y:S01]  /*138d0*/  SYNCS.ARRIVE.TRANS64.A1T0 RZ, [R8+URZ+0x38830], RZ ;  /* 0x038830ff08ff79a7 */ /* 0x0005e2000810003f */
[----:B------:R-:W-:Y:S05]  /*138e0*/  @!P2 BRA `(.L_x_7546) ;  /* 0x000000000004a947 */ /* 0x000fea0003800000 */
[----:B------:R-:W-:Y:S01]  /*138f0*/  BPT.TRAP 0x1 ;  /* 0x000000040000795c */ /* 0x000fe20000300000 */
.L_x_7546:
[----:B------:R-:W3:Y:S01]  /*13900*/  SYNCS.PHASECHK.TRANS64.TRYWAIT P0, [R8+URZ+0x38860], R20 ;  /* 0x03886014080075a7 */ /* 0x000ee2000800017f */
[----:B------:R-:W-:Y:S04]  /*13910*/  BSSY B1, `(.L_x_7547) ;  /* 0x0000002000017945 */ /* 0x000fe80003800000 */
[----:B---3--:R-:W-:Y:S05]  /*13920*/  @!P0 BRA `(.L_x_7548) ;  /* 0x0000002c00f08947 */ /* 0x008fea0003800000 */
.L_x_7629:
[----:B------:R-:W-:Y:S05]  /*13930*/  BSYNC B1 ;  /* 0x0000000000017941 */ /* 0x000fea0003800000 */
.L_x_7547:
[----:B------:R-:W-:Y:S01]  /*13940*/  ULDC.64 UR4, c[0x0][0x328] ;  /* 0x0000ca0000047ab9 */ /* 0x000fe20000000a00 */
[C---:B------:R-:W-:Y:S01]  /*13950*/  LOP3.LUT P5, RZ, R16.reuse, 0x8, RZ, 0xc0, !PT ;  /* 0x0000000810ff7812 */ /* 0x040fe200078ac0ff */
[----:B------:R-:W-:Y:S01]  /*13960*/  IMAD R2, R7, UR4, RZ ;  /* 0x0000000407027c24 */ /* 0x000fe2000f8e02ff */
[----:B------:R-:W-:Y:S01]  /*13970*/  LOP3.LUT P4, RZ, R16, 0x4, RZ, 0xc0, !PT ;  /* 0x0000000410ff7812 */ /* 0x000fe2000788c0ff */
[----:B-1----:R-:W-:Y:S02]  /*13980*/  IMAD R21, R18, 0x7000, R6 ;  /* 0x0000700012157824 */ /* 0x002fe400078e0206 */
        /* <DEDUP_REMOVED lines=24> */
[----:B------:R-:W3:Y:S03]  /*13b10*/  SHFL.IDX PT, R2, R10, 0x1, 0x181f ;  /* 0x00381f000a027f89 */ /* 0x000ee600000e0000 */
[----:B------:R-:W-:-:S02]  /*13b20*/  LOP3.LUT P3, RZ, R16, 0x200, RZ, 0xc0, !PT ;  /* 0x0000020010ff7812 */ /* 0x000fc4000786c0ff */
[C---:B------:R-:W-:Y:S02]  /*13b30*/  LOP3.LUT P6, RZ, R16.reuse, 0x20, RZ, 0xc0, !PT ;  /* 0x0000002010ff7812 */ /* 0x040fe400078cc0ff */
[C---:B------:R-:W-:Y:S02]  /*13b40*/  LOP3.LUT P2, RZ, R16.reuse, 0x10, RZ, 0xc0, !PT ;  /* 0x0000001010ff7812 */ /* 0x040fe4000784c0ff */
[----:B------:R-:W-:Y:S02]  /*13b50*/  LOP3.LUT R16, R16, 0xff7fffff, RZ, 0xc0, !PT ;  /* 0xff7fffff10107812 */ /* 0x000fe400078ec0ff */
[----:B0-----:R-:W-:-:S05]  /*13b60*/  IADD3 R6, P0, R14, R0, RZ ;  /* 0x000000000e067210 */ /* 0x001fca0007f1e0ff */
[----:B------:R-:W-:Y:S01]  /*13b70*/  @P3 LOP3.LUT R16, R16, 0x800000, RZ, 0xfc, !PT ;  /* 0x0080000010103812 */ /* 0x000fe200078efcff */
[----:B------:R-:W-:Y:S01]  /*13b80*/  SHFL.IDX PT, R14, R10, 0x3, 0x181f ;  /* 0x00781f000a0e7f89 */ /* 0x000fe200000e0000 */
[----:B-1----:R-:W-:-:S03]  /*13b90*/  IMAD.X R7, RZ, RZ, R3, P0 ;  /* 0x000000ffff077224 */ /* 0x002fc600000e0603 */
[----:B------:R-:W0:Y:S01]  /*13ba0*/  SHFL.IDX PT, R3, R20, 0x1, 0x181f ;  /* 0x00381f0014037f89 */ /* 0x000e2200000e0000 */
[----:B---3--:R-:W-:-:S03]  /*13bb0*/  IADD3 R4, P0, R2, R0, RZ ;  /* 0x0000000002047210 */ /* 0x008fc60007f1e0ff */
[----:B------:R-:W1:Y:S04]  /*13bc0*/  SHFL.IDX PT, R2, R10, 0x2, 0x181f ;  /* 0x00581f000a027f89 */ /* 0x000e6800000e0000 */
[----:B------:R-:W-:Y:S01]  /*13bd0*/  LDGSTS.E.BYPASS.LTC128B.128 [R21+0x400], desc[UR44][R6.64], !P1 ;  /* 0x0040000006157fae */ /* 0x000fe2000c901d6c */
[----:B------:R-:W-:-:S03]  /*13be0*/  ISETP.NE.U32.AND P1, PT, R28, RZ, PT ;  /* 0x000000ff1c00720c */ /* 0x000fc60003f25070 */
[----:B------:R-:W-:Y:S01]  /*13bf0*/  LDGSTS.E.BYPASS.LTC128B.128 [R21+0x2400], desc[UR44][R6.64+0x80], !P3 ;  /* 0x0240008006157fae */ /* 0x000fe2000d901d6c */
[----:B------:R-:W-:-:S03]  /*13c00*/  LOP3.LUT P3, RZ, R16, 0x400, RZ, 0xc0, !PT ;  /* 0x0000040010ff7812 */ /* 0x000fc6000786c0ff */
[----:B------:R-:W-:Y:S04]  /*13c10*/  LDGSTS.E.BYPASS.LTC128B.128 [R21+0x4400], desc[UR44][R6.64+0x100], !P6 ;  /* 0x0440010006157fae */ /* 0x000fe8000f101d6c */
[----:B------:R-:W-:Y:S01]  /*13c20*/  LDGSTS.E.BYPASS.LTC128B.128 [R21+0x6400], desc[UR44][R6.64+0x180], !P2 ;  /* 0x0640018006157fae */ /* 0x000fe2000d101d6c */
[----:B0-----:R-:W-:-:S03]  /*13c30*/  IMAD.X R5, RZ, RZ, R3, P0 ;  /* 0x000000ffff057224 */ /* 0x001fc600000e0603 */
[----:B------:R-:W-:Y:S01]  /*13c40*/  LDGSTS.E.BYPASS.LTC128B.128 [R21+0x8400], desc[UR44][R6.64+0x200], !P5 ;  /* 0x0840020006157fae */ /* 0x000fe2000e901d6c */
[----:B-1----:R-:W-:-:S03]  /*13c50*/  IADD3 R2, P0, R2, R0, RZ ;  /* 0x0000000002027210 */ /* 0x002fc60007f1e0ff */
[----:B------:R-:W0:Y:S04]  /*13c60*/  SHFL.IDX PT, R3, R20, 0x2, 0x181f ;  /* 0x00581f0014037f89 */ /* 0x000e2800000e0000 */
[----:B------:R-:W-:Y:S04]  /*13c70*/  LDGSTS.E.BYPASS.LTC128B.128 [R21+0xa400], desc[UR44][R6.64+0x280], !P4 ;  /* 0x0a40028006157fae */ /* 0x000fe8000e101d6c */
[----:B------:R-:W1:Y:S01]  /*13c80*/  SHFL.IDX PT, R20, R20, 0x3, 0x181f ;  /* 0x00781f0014147f89 */ /* 0x000e6200000e0000 */
        /* <DEDUP_REMOVED lines=24> */
[----:B-1----:R3:W-:Y:S02]  /*13e10*/  LDGSTS.E.BYPASS.LTC128B.128 [R21+0xf400], desc[UR44][R2.64+0x380], P1 ;  /* 0x0f40038002157fae */ /* 0x0027e40008901d6c */
.L_x_7639:
[----:B---3--:R-:W-:Y:S02]  /*13e20*/  P2R R4, PR, RZ, 0x2 ;  /* 0x00000002ff047803 */ /* 0x008fe40000000000 */
        /* <DEDUP_REMOVED lines=22> */
.L_x_7550:
        /* <DEDUP_REMOVED lines=11> */
.L_x_7551:
[----:B------:R0:W-:Y:S01]  /*14040*/  SYNCS.ARRIVE.TRANS64.A1T0 RZ, [R8+URZ+0x38850], RZ ;  /* 0x038850ff08ff79a7 */ /* 0x0001e2000810003f */
[----:B------:R-:W-:Y:S05]  /*14050*/  @P3 BRA `(.L_x_7552) ;  /* 0xfffffff000603947 */ /* 0x000fea000383ffff */
[----:B------:R-:W-:Y:S05]  /*14060*/  BSYNC B0 ;  /* 0x0000000000007941 */ /* 0x000fea0003800000 */
.L_x_7539:
[----:B------:R-:W3:Y:S01]  /*14070*/  S2R R0, SR_TID.X ;  /* 0x0000000000007919 */ /* 0x000ee20000002100 */
[----:B------:R-:W-:Y:S01]  /*14080*/  VIADD R18, R18, 0x1 ;  /* 0x0000000112127836 */ /* 0x000fe20000000000 */
[----:B------:R-:W-:Y:S04]  /*14090*/  BSSY B0, `(.L_x_7553) ;  /* 0x0000013000007945 */ /* 0x000fe80003800000 */
[----:B------:R-:W-:-:S04]  /*140a0*/  ISETP.NE.AND P0, PT, R18, 0x2, PT ;  /* 0x000000021200780c */ /* 0x000fc80003f05270 */
[----:B------:R-:W-:Y:S02]  /*140b0*/  SEL R18, R18, RZ, P0 ;  /* 0x000000ff12127207 */ /* 0x000fe40000000000 */
[----:B---3--:R-:W-:Y:S02]  /*140c0*/  LOP3.LUT R2, R0, 0x7f, RZ, 0xc0, !PT ;  /* 0x0000007f00027812 */ /* 0x008fe400078ec0ff */
[----:B------:R-:W-:Y:S02]  /*140d0*/  SEL R0, RZ, 0x1, P0 ;  /* 0x00000001ff007807 */ /* 0x000fe40000000000 */
[----:B------:R-:W-:-:S13]  /*140e0*/  ISETP.NE.AND P1, PT, R2, RZ, PT ;  /* 0x000000ff0200720c */ /* 0x000fda0003f25270 */
[----:B------:R-:W-:Y:S05]  /*140f0*/  @P1 BRA `(.L_x_7554) ;  /* 0x0000000000301947 */ /* 0x000fea0003800000 */
[----:B------:R-:W3:Y:S01]  /*14100*/  S2R R7, SR_LANEID ;  /* 0x0000000000077919 */ /* 0x000ee20000000000 */
[----:B------:R-:W-:Y:S01]  /*14110*/  VOTEU.ANY UR4, UPT, PT ;  /* 0x0000000000047886 */ /* 0x000fe200038e0100 */
[----:B------:R-:W4:Y:S01]  /*14120*/  LDC.64 R2, c[0x0][0xd80] ;  /* 0x00036000ff027b82 */ /* 0x000f220000000a00 */
[----:B------:R-:W3:Y:S08]  /*14130*/  FLO.U32 R4, UR4 ;  /* 0x0000000400047d00 */ /* 0x000ef000080e0000 */
[----:B------:R-:W4:Y:S01]  /*14140*/  POPC R5, UR4 ;  /* 0x0000000400057d09 */ /* 0x000f220008000000 */
[----:B---3--:R-:W-:-:S13]  /*14150*/  ISETP.EQ.U32.AND P0, PT, R4, R7, PT ;  /* 0x000000070400720c */ /* 0x008fda0003f02070 */
[----:B----4-:R-:W3:Y:S01]  /*14160*/  @P0 ATOMG.E.ADD.STRONG.GPU PT, R3, desc[UR44][R2.64], R5 ;  /* 0x00000005020309a8 */ /* 0x010ee200081ee1ec */
[----:B------:R-:W4:Y:S02]  /*14170*/  S2R R6, SR_LTMASK ;  /* 0x0000000000067919 */ /* 0x000f240000003900 */
[----:B----4-:R-:W-:-:S04]  /*14180*/  LOP3.LUT R6, R6, UR4, RZ, 0xc0, !PT ;  /* 0x0000000406067c12 */ /* 0x010fc8000f8ec0ff */
[----:B------:R-:W4:Y:S01]  /*14190*/  POPC R7, R6 ;  /* 0x0000000600077309 */ /* 0x000f220000000000 */
[----:B---3--:R-:W4:Y:S02]  /*141a0*/  SHFL.IDX PT, R4, R3, R4, 0x1f ;  /* 0x00001f0403047589 */ /* 0x008f2400000e0000 */
[----:B----4-:R-:W-:-:S07]  /*141b0*/  IADD3 R36, R4, UR48, R7 ;  /* 0x0000003004247c10 */ /* 0x010fce000fffe007 */
.L_x_7554:
[----:B------:R-:W-:Y:S05]  /*141c0*/  BSYNC B0 ;  /* 0x0000000000007941 */ /* 0x000fea0003800000 */
.L_x_7553:
[----:B------:R-:W-:-:S07]  /*141d0*/  LOP3.LUT R23, R23, R0, RZ, 0x3c, !PT ;  /* 0x0000000017177212 */ /* 0x000fce00078e3cff */
.L_x_7510:
[----:B------:R-:W-:Y:S05]  /*141e0*/  BSYNC B7 ;  /* 0x0000000000077941 */ /* 0x000fea0003800000 */
.L_x_7508:
[----:B------:R-:W-:-:S13]  /*141f0*/  LOP3.LUT P0, RZ, R16, 0x200000, RZ, 0xc0, !PT ;  /* 0x0020000010ff7812 */ /* 0x000fda000780c0ff */
[----:B------:R-:W-:Y:S05]  /*14200*/  @!P0 BRA `(.L_x_7555) ;  /* 0x0000000000248947 */ /* 0x000fea0003800000 */
[----:B------:R-:W-:Y:S05]  /*14210*/  WARPSYNC.ALL ;  /* 0x0000000000007948 */ /* 0x000fea0003800000 */
[----:B------:R-:W3:Y:S08]  /*14220*/  S2UR UR5, SR_CgaCtaId ;  /* 0x00000000000579c3 */ /* 0x000ef00000008800 */
[----:B------:R-:W-:Y:S06]  /*14230*/  BAR.SYNC.DEFER_BLOCKING 0x5, 0x180 ;  /* 0x0146000000007b1d */ /* 0x000fec0000010000 */
[----:B------:R-:W-:-:S02]  /*14240*/  UMOV UR4, 0x400 ;  /* 0x0000040000047882 */ /* 0x000fc40000000000 */
[----:B---3--:R-:W-:-:S06]  /*14250*/  ULEA UR4, UR5, UR4, 0x18 ;  /* 0x0000000405047291 */ /* 0x008fcc000f8ec03f */
[----:B------:R-:W-:-:S05]  /*14260*/  IMAD.U32 R17, RZ, RZ, UR4 ;  /* 0x00000004ff117e24 */ /* 0x000fca000f8e00ff */
[----:B------:R3:W4:Y:S01]  /*14270*/  LDS R36, [R17+0x388d0] ;  /* 0x0388d00011247984 */ /* 0x0007220000000800 */
[----:B------:R-:W-:Y:S06]  /*14280*/  BAR.ARV 0x4, 0x180 ;  /* 0x0106000000007b1d */ /* 0x000fec0000002000 */
[----:B------:R-:W-:Y:S05]  /*14290*/  BRA `(.L_x_7556) ;  /* 0x00000000002c7947 */ /* 0x000fea0003800000 */
.L_x_7555:
[----:B------:R-:W-:-:S03]  /*142a0*/  UMOV UR4, 0xffffffff ;  /* 0xffffffff00047882 */ /* 0x000fc60000000000 */
[----:B------:R-:W-:Y:S05]  /*142b0*/  BRA.DIV UR4, `(.L_x_7557) ;  /* 0x0000002e04747947 */ /* 0x000fea000b800000 */
[----:B------:R3:W4:Y:S02]  /*142c0*/  SHFL.IDX PT, R14, R36, RZ, 0x1f ;  /* 0x00001fff240e7589 */ /* 0x00072400000e0000 */
.L_x_7642:
[----:B------:R-:W0:Y:S01]  /*142d0*/  @!P1 S2R R3, SR_CgaCtaId ;  /* 0x0000000000039919 */ /* 0x000e220000008800 */
[----:B------:R-:W-:Y:S05]  /*142e0*/  WARPSYNC.ALL ;  /* 0x0000000000007948 */ /* 0x000fea0003800000 */
[----:B------:R-:W-:Y:S01]  /*142f0*/  BAR.SYNC.DEFER_BLOCKING 0x4, 0x180 ;  /* 0x0106000000007b1d */ /* 0x000fe20000010000 */
[----:B------:R-:W-:-:S04]  /*14300*/  @!P1 MOV R0, 0x400 ;  /* 0x0000040000009802 */ /* 0x000fc80000000f00 */
[----:B0-----:R-:W-:-:S05]  /*14310*/  @!P1 LEA R17, R3, R0, 0x18 ;  /* 0x0000000003119211 */ /* 0x001fca00078ec0ff */
[----:B------:R3:W-:Y:S02]  /*14320*/  @!P1 STS [R17+0x388d0], R36 ;  /* 0x0388d02411009388 */ /* 0x0007e40000000800 */
[----:B---34-:R-:W-:Y:S01]  /*14330*/  IMAD.MOV.U32 R36, RZ, RZ, R14 ;  /* 0x000000ffff247224 */ /* 0x018fe200078e000e */
[----:B------:R-:W-:Y:S06]  /*14340*/  BAR.ARV 0x5, 0x180 ;  /* 0x0146000000007b1d */ /* 0x000fec0000002000 */
.L_x_7556:
[----:B------:R-:W-:Y:S02]  /*14350*/  ULDC UR4, c[0x0][0xd38] ;  /* 0x00034e0000047ab9 */ /* 0x000fe40000000800 */
[----:B----4-:R-:W-:-:S13]  /*14360*/  ISETP.GE.AND P0, PT, R36, UR4, PT ;  /* 0x0000000424007c0c */ /* 0x010fda000bf06270 */
[----:B------:R-:W-:Y:S05]  /*14370*/  @!P0 BRA `(.L_x_7558) ;  /* 0xffffffbc00c08947 */ /* 0x000fea000383ffff */
.L_x_7505:
[----:B------:R-:W4:Y:S01]  /*14380*/  LDL.LU R0, [R1+0x10] ;  /* 0x0000100001007983 */ /* 0x000f220000300800 */
[----:B------:R-:W-:Y:S01]  /*14390*/  BSSY B0, `(.L_x_7559) ;  /* 0x000000b000007945 */ /* 0x000fe20003800000 */
[----:B------:R-:W0:Y:S01]  /*143a0*/  S2R R5, SR_CgaCtaId ;  /* 0x0000000000057919 */ /* 0x000e220000008800 */
[----:B----4-:R-:W-:-:S05]  /*143b0*/  VIADD R0, R0, 0x1 ;  /* 0x0000000100007836 */ /* 0x010fca0000000000 */
        /* <DEDUP_REMOVED lines=8> */
.L_x_7643:
[----:B------:R-:W-:Y:S05]  /*14440*/  BSYNC B0 ;  /* 0x0000000000007941 */ /* 0x000fea0003800000 */
.L_x_7559:
[----:B------:R-:W-:-:S03]  /*14450*/  UMOV UR4, 0xffffffff ;  /* 0xffffffff00047882 */ /* 0x000fc60000000000 */
[----:B------:R-:W-:Y:S05]  /*14460*/  BRA.DIV UR4, `(.L_x_7561) ;  /* 0x0000002e04447947 */ /* 0x000fea000b800000 */
[----:B0-----:R-:W0:Y:S02]  /*14470*/  S2R R0, SR_TID.X ;  /* 0x0000000000007919 */ /* 0x001e240000002100 */
[----:B0-----:R-:W-:-:S04]  /*14480*/  SHF.R.U32.HI R0, RZ, 0x5, R0 ;  /* 0x00000005ff007819 */ /* 0x001fc80000011600 */
[----:B------:R-:W-:-:S05]  /*14490*/  LOP3.LUT R0, R0, 0x3, RZ, 0xc0, !PT ;  /* 0x0000000300007812 */ /* 0x000fca00078ec0ff */
[----:B------:R0:W4:Y:S02]  /*144a0*/  SHFL.IDX PT, R14, R0, RZ, 0x1f ;  /* 0x00001fff000e7589 */ /* 0x00012400000e0000 */
.L_x_7646:
[----:B----4-:R-:W-:Y:S01]  /*144b0*/  ISETP.NE.AND P0, PT, R14, RZ, PT ;  /* 0x000000ff0e00720c */ /* 0x010fe20003f05270 */
[----:B------:R-:W-:-:S12]  /*144c0*/  BSSY B0, `(.L_x_7562) ;  /* 0x0000024000007945 */ /* 0x000fd80003800000 */
[----:B------:R-:W-:Y:S05]  /*144d0*/  @P0 BRA `(.L_x_7563) ;  /* 0x0000000000880947 */ /* 0x000fea0003800000 */
[----:B------:R-:W-:-:S03]  /*144e0*/  UMOV UR4, 0xffffffff ;  /* 0xffffffff00047882 */ /* 0x000fc60000000000 */
[----:B------:R-:W-:Y:S05]  /*144f0*/  BRA.DIV UR4, `(.L_x_7564) ;  /* 0x0000002e04547947 */ /* 0x000fea000b800000 */
[----:B------:R-:W-:-:S13]  /*14500*/  ELECT P6, URZ, PT ;  /* 0x00000000003f782f */ /* 0x000fda00038c0000 */
.L_x_7649:
[----:B------:R-:W-:Y:S05]  /*14510*/  @!P6 BRA `(.L_x_7563) ;  /* 0x000000000078e947 */ /* 0x000fea0003800000 */
[----:B------:R-:W-:-:S06]  /*14520*/  ULOP3.LUT UR4, UR41, 0x2, URZ, 0xfc, !UPT ;  /* 0x0000000229047892 */ /* 0x000fcc000f8efc3f */
[----:B0-----:R-:W-:-:S05]  /*14530*/  IMAD.U32 R0, RZ, RZ, UR4 ;  /* 0x00000004ff007e24 */ /* 0x001fca000f8e00ff */
[----:B------:R-:W-:-:S13]  /*14540*/  ISETP.NE.AND P0, PT, R0, 0x3, PT ;  /* 0x000000030000780c */ /* 0x000fda0003f05270 */
[----:B------:R-:W-:Y:S05]  /*14550*/  @!P0 BRA `(.L_x_7565) ;  /* 0x0000000000048947 */ /* 0x000fea0003800000 */
[----:B------:R-:W-:Y:S01]  /*14560*/  BPT.TRAP 0x1 ;  /* 0x000000040000795c */ /* 0x000fe20000300000 */
.L_x_7565:
[C---:B------:R-:W-:Y:S01]  /*14570*/  IMAD R3, R18.reuse, 0x8, R5 ;  /* 0x0000000812037824 */ /* 0x040fe200078e0205 */
[----:B------:R-:W-:Y:S01]  /*14580*/  SHF.L.U32 R2, R23, 0x1f, RZ ;  /* 0x0000001f17027819 */ /* 0x000fe200000006ff */
[----:B------:R-:W-:-:S03]  /*14590*/  VIADD R18, R18, 0x1 ;  /* 0x0000000112127836 */ /* 0x000fc60000000000 */
[----:B------:R-:W0:Y:S02]  /*145a0*/  SYNCS.PHASECHK.TRANS64.TRYWAIT P1, [R3+URZ+0x38840], R2 ;  /* 0x03884002030075a7 */ /* 0x000e24000802017f */
[----:B------:R-:W-:-:S04]  /*145b0*/  ISETP.NE.AND P2, PT, R18, 0x2, PT ;  /* 0x000000021200780c */ /* 0x000fc80003f45270 */
[----:B------:R-:W-:Y:S01]  /*145c0*/  SEL R0, RZ, 0x1, P2 ;  /* 0x00000001ff007807 */ /* 0x000fe20001000000 */
[----:B0-----:R-:W-:Y:S08]  /*145d0*/  @!P1 BRA `(.L_x_7566) ;  /* 0x0000002c003c9947 */ /* 0x001ff00003800000 */
.L_x_7650:
[----:B------:R-:W-:Y:S02]  /*145e0*/  SEL R18, R18, RZ, P2 ;  /* 0x000000ff12127207 */ /* 0x000fe40001000000 */
[----:B------:R-:W-:Y:S01]  /*145f0*/  LOP3.LUT R0, R23, R0, RZ, 0x3c, !PT ;  /* 0x0000000017007212 */ /* 0x000fe200078e3cff */
[----:B------:R-:W-:Y:S06]  /*14600*/  @!P0 BRA `(.L_x_7567) ;  /* 0x0000000000048947 */ /* 0x000fec0003800000 */
[----:B------:R-:W-:Y:S01]  /*14610*/  BPT.TRAP 0x1 ;  /* 0x000000040000795c */ /* 0x000fe20000300000 */
.L_x_7567:
[----:B------:R-:W-:Y:S01]  /*14620*/  IMAD R5, R18, 0x8, R5 ;  /* 0x0000000812057824 */ /* 0x000fe200078e0205 */
[----:B------:R-:W-:-:S04]  /*14630*/  SHF.L.U32 R0, R0, 0x1f, RZ ;  /* 0x0000001f00007819 */ /* 0x000fc800000006ff */
[----:B------:R-:W4:Y:S02]  /*14640*/  SYNCS.PHASECHK.TRANS64.TRYWAIT P1, [R5+URZ+0x38840], R0 ;  /* 0x03884000050075a7 */ /* 0x000f24000802017f */
[----:B----4-:R-:W-:Y:S05]  /*14650*/  @!P1 BRA `(.L_x_7568) ;  /* 0x0000002c00309947 */ /* 0x010fea0003800000 */
.L_x_7651:
[----:B------:R-:W-:Y:S05]  /*14660*/  @!P0 BRA `(.L_x_7569) ;  /* 0x0000000000048947 */ /* 0x000fea0003800000 */
[----:B------:R-:W-:Y:S01]  /*14670*/  BPT.TRAP 0x1 ;  /* 0x000000040000795c */ /* 0x000fe20000300000 */
.L_x_7569:
[----:B------:R-:W0:Y:S02]  /*14680*/  SYNCS.PHASECHK.TRANS64.TRYWAIT P1, [R3+URZ+0x38860], R2 ;  /* 0x03886002030075a7 */ /* 0x000e24000802017f */
[----:B0-----:R-:W-:Y:S05]  /*14690*/  @!P1 BRA `(.L_x_7570) ;  /* 0x0000002c00349947 */ /* 0x001fea0003800000 */
.L_x_7652:
[----:B------:R-:W-:Y:S05]  /*146a0*/  @!P0 BRA `(.L_x_7571) ;  /* 0x0000000000048947 */ /* 0x000fea0003800000 */
[----:B------:R-:W-:Y:S01]  /*146b0*/  BPT.TRAP 0x1 ;  /* 0x000000040000795c */ /* 0x000fe20000300000 */
.L_x_7571:
[----:B------:R0:W0:Y:S02]  /*146c0*/  SYNCS.PHASECHK.TRANS64.TRYWAIT P0, [R5+URZ+0x38860], R0 ;  /* 0x03886000050075a7 */ /* 0x000024000800017f */
[----:B0-----:R-:W-:Y:S05]  /*146d0*/  @!P0 NANOSLEEP.SYNCS 0x989680 ;  /* 0x009896800000895d */ /* 0x001fea0003900000 */
[----:B------:R-:W0:Y:S02]  /*146e0*/  @!P0 SYNCS.PHASECHK.TRANS64 P0, [R5+URZ+0x38860], R0 ;  /* 0x03886000050085a7 */ /* 0x000e24000800007f */
[----:B0-----:R-:W-:Y:S05]  /*146f0*/  @!P0 BRA `(.L_x_7571) ;  /* 0xfffffffc00f08947 */ /* 0x001fea000383ffff */
.L_x_7563:
[----:B------:R-:W-:Y:S05]  /*14700*/  BSYNC B0 ;  /* 0x0000000000007941 */ /* 0x000fea0003800000 */
.L_x_7562:
[----:B------:R-:W-:Y:S05]  /*14710*/  EXIT ;  /* 0x000000000000794d */ /* 0x000fea0003800000 */
.L_x_7458:
[----:B0-----:R0:W1:Y:S02]  /*14720*/  SYNCS.PHASECHK.TRANS64.TRYWAIT P1, [R17+URZ+0x38800], R4 ;  /* 0x03880004110075a7 */ /* 0x001064000802017f */
[----:B-1----:R-:W-:Y:S05]  /*14730*/  @!P1 NANOSLEEP.SYNCS 0x989680 ;  /* 0x009896800000995d */ /* 0x002fea0003900000 */
[----:B------:R-:W1:Y:S02]  /*14740*/  @!P1 SYNCS.PHASECHK.TRANS64 P1, [R17+URZ+0x38800], R4 ;  /* 0x03880004110095a7 */ /* 0x000e64000802007f */
[----:B-1----:R-:W-:Y:S05]  /*14750*/  @!P1 BRA `(.L_x_7458) ;  /* 0xfffffffc00f09947 */ /* 0x002fea000383ffff */
[----:B------:R-:W-:Y:S05]  /*14760*/  BRA `(.L_x_7572) ;  /* 0xfffffef000247947 */ /* 0x000fea000383ffff */
.L_x_7462:
[----:B--2---:R2:W3:Y:S02]  /*14770*/  SYNCS.PHASECHK.TRANS64.TRYWAIT P1, [R9+URZ+0x38830], R6 ;  /* 0x03883006090075a7 */ /* 0x0044e4000802017f */
[----:B---3--:R-:W-:Y:S05]  /*14780*/  @!P1 NANOSLEEP.SYNCS 0x989680 ;  /* 0x009896800000995d */ /* 0x008fea0003900000 */
[----:B------:R-:W3:Y:S02]  /*14790*/  @!P1 SYNCS.PHASECHK.TRANS64 P1, [R9+URZ+0x38830], R6 ;  /* 0x03883006090095a7 */ /* 0x000ee4000802007f */
[----:B---3--:R-:W-:Y:S05]  /*147a0*/  @!P1 BRA `(.L_x_7462) ;  /* 0xfffffffc00f09947 */ /* 0x008fea000383ffff */
[----:B------:R-:W-:Y:S05]  /*147b0*/  BRA `(.L_x_7461) ;  /* 0xfffffef000447947 */ /* 0x000fea000383ffff */
.L_x_7463:
[----:B---3--:R3:W4:Y:S02]  /*147c0*/  SYNCS.PHASECHK.TRANS64.TRYWAIT P1, [R17+URZ+0x38810], R4 ;  /* 0x03881004110075a7 */ /* 0x008724000802017f */
[----:B----4-:R-:W-:Y:S05]  /*147d0*/  @!P1 NANOSLEEP.SYNCS 0x989680 ;  /* 0x009896800000995d */ /* 0x010fea0003900000 */
[----:B------:R-:W4:Y:S02]  /*147e0*/  @!P1 SYNCS.PHASECHK.TRANS64 P1, [R17+URZ+0x38810], R4 ;  /* 0x03881004110095a7 */ /* 0x000f24000802007f */
[----:B----4-:R-:W-:Y:S05]  /*147f0*/  @!P1 BRA `(.L_x_7463) ;  /* 0xfffffffc00f09947 */ /* 0x010fea000383ffff */
[----:B------:R-:W-:Y:S05]  /*14800*/  BRA `(.L_x_7573) ;  /* 0xfffffef000d07947 */ /* 0x000fea000383ffff */
.L_x_7467:
[----:B0-----:R0:W3:Y:S02]  /*14810*/  SYNCS.PHASECHK.TRANS64.TRYWAIT P1, [R9+URZ+0x38850], R6 ;  /* 0x03885006090075a7 */ /* 0x0010e4000802017f */
[----:B---3--:R-:W-:Y:S05]  /*14820*/  @!P1 NANOSLEEP.SYNCS 0x989680 ;  /* 0x009896800000995d */ /* 0x008fea0003900000 */
[----:B------:R-:W3:Y:S02]  /*14830*/  @!P1 SYNCS.PHASECHK.TRANS64 P1, [R9+URZ+0x38850], R6 ;  /* 0x03885006090095a7 */ /* 0x000ee4000802007f */
[----:B---3--:R-:W-:Y:S05]  /*14840*/  @!P1 BRA `(.L_x_7467) ;  /* 0xfffffffc00f09947 */ /* 0x008fea000383ffff */
[----:B------:R-:W-:Y:S05]  /*14850*/  BRA `(.L_x_7466) ;  /* 0xfffffef400007947 */ /* 0x000fea000383ffff */
.L_x_7474:
[----:B-1----:R1:W2:Y:S02]  /*14860*/  SYNCS.PHASECHK.TRANS64.TRYWAIT P1, [R9+URZ+0x38830], R8 ;  /* 0x03883008090075a7 */ /* 0x0022a4000802017f */
[----:B--2---:R-:W-:Y:S05]  /*14870*/  @!P1 NANOSLEEP.SYNCS 0x989680 ;  /* 0x009896800000995d */ /* 0x004fea0003900000 */
[----:B------:R-:W2:Y:S02]  /*14880*/  @!P1 SYNCS.PHASECHK.TRANS64 P1, [R9+URZ+0x38830], R8 ;  /* 0x03883008090095a7 */ /* 0x000ea4000802007f */
[----:B--2---:R-:W-:Y:S05]  /*14890*/  @!P1 BRA `(.L_x_7474) ;  /* 0xfffffffc00f09947 */ /* 0x004fea000383ffff */
[----:B------:R-:W-:Y:S05]  /*148a0*/  BRA `(.L_x_7473) ;  /* 0xffffff1c00247947 */ /* 0x000fea000383ffff */
.L_x_7478:
[----:B---3--:R3:W4:Y:S02]  /*148b0*/  SYNCS.PHASECHK.TRANS64.TRYWAIT P1, [R9+URZ+0x38850], R8 ;  /* 0x03885008090075a7 */ /* 0x008724000802017f */
[----:B----4-:R-:W-:Y:S05]  /*148c0*/  @!P1 NANOSLEEP.SYNCS 0x989680 ;  /* 0x009896800000995d */ /* 0x010fea0003900000 */
[----:B------:R-:W4:Y:S02]  /*148d0*/  @!P1 SYNCS.PHASECHK.TRANS64 P1, [R9+URZ+0x38850], R8 ;  /* 0x03885008090095a7 */ /* 0x000f24000802007f */
[----:B----4-:R-:W-:Y:S05]  /*148e0*/  @!P1 BRA `(.L_x_7478) ;  /* 0xfffffffc00f09947 */ /* 0x010fea000383ffff */
[----:B------:R-:W-:Y:S05]  /*148f0*/  BRA `(.L_x_7477) ;  /* 0xffffff1c00847947 */ /* 0x000fea000383ffff */
.L_x_7486:
[----:B-1----:R1:W2:Y:S02]  /*14900*/  SYNCS.PHASECHK.TRANS64.TRYWAIT P1, [R9+URZ+0x38830], R8 ;  /* 0x03883008090075a7 */ /* 0x0022a4000802017f */
[----:B--2---:R-:W-:Y:S05]  /*14910*/  @!P1 NANOSLEEP.SYNCS 0x989680 ;  /* 0x009896800000995d */ /* 0x004fea0003900000 */
[----:B------:R-:W2:Y:S02]  /*14920*/  @!P1 SYNCS.PHASECHK.TRANS64 P1, [R9+URZ+0x38830], R8 ;  /* 0x03883008090095a7 */ /* 0x000ea4000802007f */
[----:B--2---:R-:W-:Y:S05]  /*14930*/  @!P1 BRA `(.L_x_7486) ;  /* 0xfffffffc00f09947 */ /* 0x004fea000383ffff */
[----:B------:R-:W-:Y:S05]  /*14940*/  BRA `(.L_x_7485) ;  /* 0xffffff4c00a07947 */ /* 0x000fea000383ffff */
.L_x_7490:
[----:B---3--:R3:W4:Y:S02]  /*14950*/  SYNCS.PHASECHK.TRANS64.TRYWAIT P1, [R9+URZ+0x38850], R8 ;  /* 0x03885008090075a7 */ /* 0x008724000802017f */
[----:B----4-:R-:W-:Y:S05]  /*14960*/  @!P1 NANOSLEEP.SYNCS 0x989680 ;  /* 0x009896800000995d */ /* 0x010fea0003900000 */
[----:B------:R-:W4:Y:S02]  /*14970*/  @!P1 SYNCS.PHASECHK.TRANS64 P1, [R9+URZ+0x38850], R8 ;  /* 0x03885008090095a7 */ /* 0x000f24000802007f */
[----:B----4-:R-:W-:Y:S05]  /*14980*/  @!P1 BRA `(.L_x_7490) ;  /* 0xfffffffc00f09947 */ /* 0x010fea000383ffff */
[----:B------:R-:W-:Y:S05]  /*14990*/  BRA `(.L_x_7489) ;  /* 0xffffff5000007947 */ /* 0x000fea000383ffff */
.L_x_7516:
        /* <DEDUP_REMOVED lines=10> */
.L_x_7574:
[----:B------:R-:W-:Y:S05]  /*14a40*/  BRA `(.L_x_7575) ;  /* 0xffffffc000907947 */ /* 0x000fea000383ffff */
.L_x_7519:
[----:B0-----:R0:W1:Y:S02]  /*14a50*/  SYNCS.PHASECHK.TRANS64.TRYWAIT P0, [R27+URZ+0x38840], R0 ;  /* 0x038840001b0075a7 */ /* 0x001064000800017f */
[----:B-1----:R-:W-:Y:S05]  /*14a60*/  @!P0 NANOSLEEP.SYNCS 0x989680 ;  /* 0x009896800000895d */ /* 0x002fea0003900000 */
[----:B------:R-:W1:Y:S02]  /*14a70*/  @!P0 SYNCS.PHASECHK.TRANS64 P0, [R27+URZ+0x38840], R0 ;  /* 0x038840001b0085a7 */ /* 0x000e64000800007f */
[----:B-1----:R-:W-:Y:S05]  /*14a80*/  @!P0 BRA `(.L_x_7519) ;  /* 0xfffffffc00f08947 */ /* 0x002fea000383ffff */
[----:B------:R-:W-:Y:S05]  /*14a90*/  BRA `(.L_x_7576) ;  /* 0xffffffc400407947 */ /* 0x000fea000383ffff */
.L_x_7520:
        /* <DEDUP_REMOVED lines=8> */
.L_x_7578:
[----:B------:R-:W-:Y:S05]  /*14b20*/  BSYNC B0 ;  /* 0x0000000000007941 */ /* 0x000fea0003800000 */
.L_x_7577:
        /* <DEDUP_REMOVED lines=9> */
.L_x_7579:
[----:B------:R-:W-:Y:S02]  /*14bc0*/  IMAD.MOV.U32 R13, RZ, RZ, R5 ;  /* 0x000000ffff0d7224 */ /* 0x000fe400078e0005 */
[----:B------:R-:W-:Y:S01]  /*14bd0*/  IMAD.MOV.U32 R12, RZ, RZ, 0x1 ;  /* 0x00000001ff0c7424 */ /* 0x000fe200078e00ff */
[----:B------:R-:W-:-:S13]  /*14be0*/  @P0 LEA R6, P1, R8, R14, 0x1 ;  /* 0x0000000e08060211 */ /* 0x000fda00078208ff */
[----:B------:R-:W-:Y:S05]  /*14bf0*/  WARPSYNC.COLLECTIVE R15, `(.L_x_7580) ;  /* 0x000000000f087348 */ /* 0x000fea0003c00000 */
[----:B------:R0:W1:Y:S02]  /*14c00*/  SHFL.IDX P6, R14, R13, R12, R11 ;  /* 0x0000000c0d0e7389 */ /* 0x00006400000c000b */
[----:B01----:R-:W-:Y:S01]  /*14c10*/  ENDCOLLECTIVE ;  /* 0x000000000000791b */ /* 0x003fe20003800000 */
.L_x_7580:
        /* <DEDUP_REMOVED lines=12> */
.L_x_7581:
[----:B------:R-:W-:Y:S02]  /*14ce0*/  @P0 IMAD R9, R4, 0x2, R17 ;  /* 0x0000000204090824 */ /* 0x000fe400078e0211 */
[----:B------:R-:W-:Y:S02]  /*14cf0*/  IMAD.MOV.U32 R13, RZ, RZ, R5 ;  /* 0x000000ffff0d7224 */ /* 0x000fe400078e0005 */
[----:B------:R-:W-:Y:S01]  /*14d00*/  IMAD.MOV.U32 R12, RZ, RZ, 0x2 ;  /* 0x00000002ff0c7424 */ /* 0x000fe200078e00ff */
[----:B------:R-:W-:-:S13]  /*14d10*/  @P0 LEA R6, P1, R8, R14, 0x1 ;  /* 0x0000000e08060211 */ /* 0x000fda00078208ff */
[----:B------:R-:W-:Y:S05]  /*14d20*/  WARPSYNC.COLLECTIVE R15, `(.L_x_7582) ;  /* 0x000000000f087348 */ /* 0x000fea0003c00000 */
[----:B------:R0:W1:Y:S02]  /*14d30*/  SHFL.IDX P6, R14, R13, R12, R11 ;  /* 0x0000000c0d0e7389 */ /* 0x00006400000c000b */
[----:B01----:R-:W-:Y:S01]  /*14d40*/  ENDCOLLECTIVE ;  /* 0x000000000000791b */ /* 0x003fe20003800000 */
.L_x_7582:
        /* <DEDUP_REMOVED lines=12> */
.L_x_7583:
[----:B------:R-:W-:Y:S02]  /*14e10*/  @P0 IMAD R7, R4, 0x2, R17 ;  /* 0x0000000204070824 */ /* 0x000fe400078e0211 */
[----:B------:R-:W-:Y:S02]  /*14e20*/  IMAD.MOV.U32 R13, RZ, RZ, R5 ;  /* 0x000000ffff0d7224 */ /* 0x000fe400078e0005 */
[----:B------:R-:W-:Y:S01]  /*14e30*/  IMAD.MOV.U32 R12, RZ, RZ, 0x3 ;  /* 0x00000003ff0c7424 */ /* 0x000fe200078e00ff */
[----:B------:R-:W-:-:S13]  /*14e40*/  @P0 LEA R6, P1, R8, R14, 0x1 ;  /* 0x0000000e08060211 */ /* 0x000fda00078208ff */
[----:B------:R-:W-:Y:S05]  /*14e50*/  WARPSYNC.COLLECTIVE R15, `(.L_x_7584) ;  /* 0x000000000f087348 */ /* 0x000fea0003c00000 */
[----:B------:R0:W1:Y:S02]  /*14e60*/  SHFL.IDX P6, R14, R13, R12, R11 ;  /* 0x0000000c0d0e7389 */ /* 0x00006400000c000b */
[----:B01----:R-:W-:Y:S01]  /*14e70*/  ENDCOLLECTIVE ;  /* 0x000000000000791b */ /* 0x003fe20003800000 */
.L_x_7584:
        /* <DEDUP_REMOVED lines=11> */
.L_x_7585:
[----:B------:R-:W-:Y:S05]  /*14f30*/  BRA `(.L_x_7586) ;  /* 0xffffffc400087947 */ /* 0x000fea000383ffff */
.L_x_7525:
[----:B------:R-:W-:Y:S01]  /*14f40*/  IMAD.MOV.U32 R13, RZ, RZ, R5 ;  /* 0x000000ffff0d7224 */ /* 0x000fe200078e0005 */
[----:B------:R-:W-:Y:S01]  /*14f50*/  LOP3.LUT R16, R16, 0xfffffeff, RZ, 0xc0, !PT ;  /* 0xfffffeff10107812 */ /* 0x000fe200078ec0ff */
[----:B------:R-:W-:Y:S02]  /*14f60*/  IMAD.MOV.U32 R12, RZ, RZ, RZ ;  /* 0x000000ffff0c7224 */ /* 0x000fe400078e00ff */
[----:B------:R-:W-:Y:S02]  /*14f70*/  IMAD.MOV.U32 R11, RZ, RZ, 0x181f ;  /* 0x0000181fff0b7424 */ /* 0x000fe400078e00ff */
[----:B------:R-:W-:Y:S02]  /*14f80*/  IMAD.MOV.U32 R15, RZ, RZ, -0x1 ;  /* 0xffffffffff0f7424 */ /* 0x000fe400078e00ff */
[----:B------:R-:W-:-:S07]  /*14f90*/  IMAD.U32 R4, RZ, RZ, UR42 ;  /* 0x0000002aff047e24 */ /* 0x000fce000f8e00ff */
[----:B-1----:R-:W-:Y:S05]  /*14fa0*/  WARPSYNC.COLLECTIVE R15, `(.L_x_7587) ;  /* 0x000000000f087348 */ /* 0x002fea0003c00000 */
[----:B------:R0:W2:Y:S02]  /*14fb0*/  SHFL.IDX P6, R14, R13, R12, R11 ;  /* 0x0000000c0d0e7389 */ /* 0x0000a400000c000b */
[----:B012---:R-:W-:Y:S01]  /*14fc0*/  ENDCOLLECTIVE ;  /* 0x000000000000791b */ /* 0x007fe20003800000 */
.L_x_7587:
[----:B------:R-:W-:-:S05]  /*14fd0*/  IMAD R4, R4, 0x40, R9 ;  /* 0x0000004004047824 */ /* 0x000fca00078e0209 */
        /* <DEDUP_REMOVED lines=8> */
.L_x_7588:
[----:B------:R-:W-:Y:S02]  /*15060*/  IMAD.MOV.U32 R13, RZ, RZ, R5 ;  /* 0x000000ffff0d7224 */ /* 0x000fe400078e0005 */
[----:B------:R-:W-:Y:S01]  /*15070*/  IMAD.MOV.U32 R12, RZ, RZ, 0x1 ;  /* 0x00000001ff0c7424 */ /* 0x000fe200078e00ff */
[----:B------:R-:W-:-:S13]  /*15080*/  @!P1 LEA R6, P0, R8, R14, 0x1 ;  /* 0x0000000e08069211 */ /* 0x000fda00078008ff */
[----:B------:R-:W-:Y:S05]  /*15090*/  WARPSYNC.COLLECTIVE R15, `(.L_x_7589) ;  /* 0x000000000f087348 */ /* 0x000fea0003c00000 */
[----:B------:R0:W1:Y:S02]  /*150a0*/  SHFL.IDX P6, R14, R13, R12, R11 ;  /* 0x0000000c0d0e7389 */ /* 0x00006400000c000b */
[----:B01----:R-:W-:Y:S01]  /*150b0*/  ENDCOLLECTIVE ;  /* 0x000000000000791b */ /* 0x003fe20003800000 */
.L_x_7589:
        /* <DEDUP_REMOVED lines=14> */
.L_x_7590:
[----:B------:R-:W-:Y:S01]  /*151a0*/  LOP3.LUT R16, R16, 0xffffffbf, RZ, 0xc0, !PT ;  /* 0xffffffbf10107812 */ /* 0x000fe200078ec0ff */
[----:B------:R-:W-:Y:S02]  /*151b0*/  IMAD.MOV.U32 R13, RZ, RZ, R5 ;  /* 0x000000ffff0d7224 */ /* 0x000fe400078e0005 */
[----:B------:R-:W-:Y:S01]  /*151c0*/  IMAD.MOV.U32 R12, RZ, RZ, 0x2 ;  /* 0x00000002ff0c7424 */ /* 0x000fe200078e00ff */
[----:B------:R-:W-:-:S13]  /*151d0*/  @!P1 LEA R6, P0, R8, R14, 0x1 ;  /* 0x0000000e08069211 */ /* 0x000fda00078008ff */
[----:B------:R-:W-:Y:S05]  /*151e0*/  WARPSYNC.COLLECTIVE R15, `(.L_x_7591) ;  /* 0x000000000f087348 */ /* 0x000fea0003c00000 */
[----:B------:R0:W1:Y:S02]  /*151f0*/  SHFL.IDX P6, R14, R13, R12, R11 ;  /* 0x0000000c0d0e7389 */ /* 0x00006400000c000b */
[----:B01----:R-:W-:Y:S01]  /*15200*/  ENDCOLLECTIVE ;  /* 0x000000000000791b */ /* 0x003fe20003800000 */
.L_x_7591:
        /* <DEDUP_REMOVED lines=14> */
.L_x_7592:
[----:B------:R-:W-:Y:S02]  /*152f0*/  IMAD.MOV.U32 R13, RZ, RZ, R5 ;  /* 0x000000ffff0d7224 */ /* 0x000fe400078e0005 */
[----:B------:R-:W-:Y:S01]  /*15300*/  IMAD.MOV.U32 R12, RZ, RZ, 0x3 ;  /* 0x00000003ff0c7424 */ /* 0x000fe200078e00ff */
[----:B------:R-:W-:-:S13]  /*15310*/  @!P1 LEA R6, P0, R8, R14, 0x1 ;  /* 0x0000000e08069211 */ /* 0x000fda00078008ff */
[----:B------:R-:W-:Y:S05]  /*15320*/  WARPSYNC.COLLECTIVE R15, `(.L_x_7593) ;  /* 0x000000000f087348 */ /* 0x000fea0003c00000 */
[----:B------:R0:W1:Y:S02]  /*15330*/  SHFL.IDX P6, R14, R13, R12, R11 ;  /* 0x0000000c0d0e7389 */ /* 0x00006400000c000b */
[----:B01----:R-:W-:Y:S01]  /*15340*/  ENDCOLLECTIVE ;  /* 0x000000000000791b */ /* 0x003fe20003800000 */
.L_x_7593:
        /* <DEDUP_REMOVED lines=11> */
.L_x_7594:
[----:B------:R-:W-:Y:S05]  /*15400*/  BRA `(.L_x_7595) ;  /* 0xffffffc400f87947 */ /* 0x000fea000383ffff */
.L_x_7529:
        /* <DEDUP_REMOVED lines=8> */
.L_x_7597:
[----:B------:R-:W-:Y:S05]  /*15490*/  BSYNC B0 ;  /* 0x0000000000007941 */ /* 0x000fea0003800000 */
.L_x_7596:
[----:B------:R-:W-:Y:S01]  /*154a0*/  IMAD.MOV.U32 R13, RZ, RZ, R0 ;  /* 0x000000ffff0d7224 */ /* 0x000fe200078e0000 */
[----:B------:R-:W-:Y:S01]  /*154b0*/  LOP3.LUT P1, RZ, R16, 0x100, RZ, 0xc0, !PT ;  /* 0x0000010010ff7812 */ /* 0x000fe2000782c0ff */
[----:B------:R-:W-:Y:S01]  /*154c0*/  IMAD.MOV.U32 R12, RZ, RZ, RZ ;  /* 0x000000ffff0c7224 */ /* 0x000fe200078e00ff */
[----:B------:R-:W-:Y:S01]  /*154d0*/  P2R R5, PR, RZ, 0x4 ;  /* 0x00000004ff057803 */ /* 0x000fe20000000000 */
[----:B------:R-:W-:Y:S02]  /*154e0*/  IMAD.MOV.U32 R11, RZ, RZ, 0x181f ;  /* 0x0000181fff0b7424 */ /* 0x000fe400078e00ff */
[----:B------:R-:W-:Y:S02]  /*154f0*/  IMAD.MOV.U32 R15, RZ, RZ, -0x1 ;  /* 0xffffffffff0f7424 */ /* 0x000fe400078e00ff */
[----:B------:R-:W-:-:S07]  /*15500*/  IMAD.MOV.U32 R2, RZ, RZ, R14 ;  /* 0x000000ffff027224 */ /* 0x000fce00078e000e */
[----:B------:R-:W-:Y:S05]  /*15510*/  WARPSYNC.COLLECTIVE R15, `(.L_x_7598) ;  /* 0x000000000f087348 */ /* 0x000fea0003c00000 */
[----:B------:R0:W1:Y:S02]  /*15520*/  SHFL.IDX P6, R14, R13, R12, R11 ;  /* 0x0000000c0d0e7389 */ /* 0x00006400000c000b */
[----:B01----:R-:W-:Y:S01]  /*15530*/  ENDCOLLECTIVE ;  /* 0x000000000000791b */ /* 0x003fe20003800000 */
.L_x_7598:
[----:B------:R-:W-:Y:S02]  /*15540*/  IMAD.MOV.U32 R13, RZ, RZ, R4 ;  /* 0x000000ffff0d7224 */ /* 0x000fe400078e0004 */
[----:B------:R-:W-:Y:S01]  /*15550*/  IMAD.MOV.U32 R12, RZ, RZ, 0x1 ;  /* 0x00000001ff0c7424 */ /* 0x000fe200078e00ff */
[----:B------:R-:W-:Y:S02]  /*15560*/  @!P1 LEA R7, P0, R8, R14, 0x1 ;  /* 0x0000000e08079211 */ /* 0x000fe400078008ff */
[----:B------:R-:W-:-:S03]  /*15570*/  LOP3.LUT P6, RZ, R16, 0x40000, RZ, 0xc0, !PT ;  /* 0x0004000010ff7812 */ /* 0x000fc600078cc0ff */
[----:B------:R-:W-:Y:S01]  /*15580*/  @!P1 IMAD.X R3, RZ, RZ, R2, P0 ;  /* 0x000000ffff039224 */ /* 0x000fe200000e0602 */
[----:B------:R-:W-:Y:S01]  /*15590*/  LOP3.LUT P0, RZ, R16, 0x80000, RZ, 0xc0, !PT ;  /* 0x0008000010ff7812 */ /* 0x000fe2000780c0ff */
[----:B------:R-:W-:-:S12]  /*155a0*/  @!P1 IMAD.MOV.U32 R2, RZ, RZ, R7 ;  /* 0x000000ffff029224 */ /* 0x000fd800078e0007 */
        /* <DEDUP_REMOVED lines=9> */
.L_x_7599:
        /* <DEDUP_REMOVED lines=15> */
.L_x_7600:
        /* <DEDUP_REMOVED lines=14> */
[----:B------:R-:W-:-:S04]  /*15810*/  ISETP.NE.AND P2, PT, R5, RZ, PT ;  /* 0x000000ff0500720c */ /* 0x000fc80003f45270 */
        /* <DEDUP_REMOVED lines=12> */
.L_x_7601:
[----:B------:R-:W-:Y:S02]  /*158e0*/  IMAD.MOV.U32 R13, RZ, RZ, R0 ;  /* 0x000000ffff0d7224 */ /* 0x000fe400078e0000 */
[----:B------:R-:W-:-:S07]  /*158f0*/  IMAD.MOV.U32 R5, RZ, RZ, R14 ;  /* 0x000000ffff057224 */ /* 0x000fce00078e000e */
[----:B------:R-:W-:Y:S05]  /*15900*/  WARPSYNC.COLLECTIVE R15, `(.L_x_7602) ;  /* 0x000000000f087348 */ /* 0x000fea0003c00000 */
[----:B------:R0:W1:Y:S02]  /*15910*/  SHFL.IDX P6, R14, R13, R12, R11 ;  /* 0x0000000c0d0e7389 */ /* 0x00006400000c000b */
[----:B01----:R-:W-:Y:S01]  /*15920*/  ENDCOLLECTIVE ;  /* 0x000000000000791b */ /* 0x003fe20003800000 */
.L_x_7602:
        /* <DEDUP_REMOVED lines=17> */
.L_x_7603:
        /* <DEDUP_REMOVED lines=14> */
.L_x_7604:
[----:B------:R-:W-:Y:S01]  /*15b20*/  @!PT LDS RZ, [RZ] ;  /* 0x00000000fffff984 */ /* 0x000fe20000000800 */
[----:B------:R-:W-:Y:S01]  /*15b30*/  @!PT LDS RZ, [RZ] ;  /* 0x00000000fffff984 */ /* 0x000fe20000000800 */
[----:B------:R-:W-:Y:S01]  /*15b40*/  @!PT LDS RZ, [RZ] ;  /* 0x00000000fffff984 */ /* 0x000fe20000000800 */
[----:B------:R2:W-:Y:S01]  /*15b50*/  @!P1 LDGSTS.E.BYPASS.LTC128B.128 [R22+0x35400], desc[UR44][R2.64+0x380], P0 ;  /* 0x3540038002169fae */ /* 0x0005e20008101d6c */
[----:B------:R-:W-:Y:S05]  /*15b60*/  BRA `(.L_x_7605) ;  /* 0xffffffc800807947 */ /* 0x000fea000383ffff */
.L_x_7532:
[----:B0-----:R0:W2:Y:S02]  /*15b70*/  SYNCS.PHASECHK.TRANS64.TRYWAIT P0, [R17+URZ+0x38820], R0 ;  /* 0x03882000110075a7 */ /* 0x0010a4000800017f */
[----:B--2---:R-:W-:Y:S05]  /*15b80*/  @!P0 NANOSLEEP.SYNCS 0x989680 ;  /* 0x009896800000895d */ /* 0x004fea0003900000 */
[----:B------:R-:W2:Y:S02]  /*15b90*/  @!P0 SYNCS.PHASECHK.TRANS64 P0, [R17+URZ+0x38820], R0 ;  /* 0x03882000110085a7 */ /* 0x000ea4000800007f */
[----:B--2---:R-:W-:Y:S05]  /*15ba0*/  @!P0 BRA `(.L_x_7532) ;  /* 0xfffffffc00f08947 */ /* 0x004fea000383ffff */
[----:B------:R-:W-:Y:S05]  /*15bb0*/  BRA `(.L_x_7606) ;  /* 0xffffffcc00047947 */ /* 0x000fea000383ffff */
.L_x_7535:
[----:B0-----:R0:W2:Y:S02]  /*15bc0*/  SYNCS.PHASECHK.TRANS64.TRYWAIT P0, [R27+URZ+0x38860], R0 ;  /* 0x038860001b0075a7 */ /* 0x0010a4000800017f */
[----:B--2---:R-:W-:Y:S05]  /*15bd0*/  @!P0 NANOSLEEP.SYNCS 0x989680 ;  /* 0x009896800000895d */ /* 0x004fea0003900000 */
[----:B------:R-:W2:Y:S02]  /*15be0*/  @!P0 SYNCS.PHASECHK.TRANS64 P0, [R27+URZ+0x38860], R0 ;  /* 0x038860001b0085a7 */ /* 0x000ea4000800007f */
[----:B--2---:R-:W-:Y:S05]  /*15bf0*/  @!P0 BRA `(.L_x_7535) ;  /* 0xfffffffc00f08947 */ /* 0x004fea000383ffff */
[----:B------:R-:W-:Y:S05]  /*15c00*/  BRA `(.L_x_7607) ;  /* 0xffffffcc00147947 */ /* 0x000fea000383ffff */
.L_x_7536:
        /* <DEDUP_REMOVED lines=8> */
.L_x_7609:
[----:B------:R-:W-:Y:S05]  /*15c90*/  BSYNC B0 ;  /* 0x0000000000007941 */ /* 0x000fea0003800000 */
.L_x_7608:
        /* <DEDUP_REMOVED lines=15> */
.L_x_7610:
        /* <DEDUP_REMOVED lines=34> */
.L_x_7611:
[----:B------:R-:W-:Y:S02]  /*15fb0*/  IMAD.MOV.U32 R13, RZ, RZ, R6 ;  /* 0x000000ffff0d7224 */ /* 0x000fe400078e0006 */
[----:B------:R-:W-:-:S07]  /*15fc0*/  IMAD.MOV.U32 R3, RZ, RZ, R14 ;  /* 0x000000ffff037224 */ /* 0x000fce00078e000e */
[----:B------:R-:W-:Y:S05]  /*15fd0*/  WARPSYNC.COLLECTIVE R15, `(.L_x_7612) ;  /* 0x000000000f087348 */ /* 0x000fea0003c00000 */
[----:B------:R0:W1:Y:S02]  /*15fe0*/  SHFL.IDX P6, R14, R13, R12, R11 ;  /* 0x0000000c0d0e7389 */ /* 0x00006400000c000b */
[----:B01----:R-:W-:Y:S01]  /*15ff0*/  ENDCOLLECTIVE ;  /* 0x000000000000791b */ /* 0x003fe20003800000 */
.L_x_7612:
        /* <DEDUP_REMOVED lines=28> */
.L_x_7613:
[----:B------:R-:W-:Y:S02]  /*161c0*/  IMAD.MOV.U32 R13, RZ, RZ, R6 ;  /* 0x000000ffff0d7224 */ /* 0x000fe400078e0006 */
[----:B------:R-:W-:-:S07]  /*161d0*/  IMAD.MOV.U32 R8, RZ, RZ, R14 ;  /* 0x000000ffff087224 */ /* 0x000fce00078e000e */
[----:B------:R-:W-:Y:S05]  /*161e0*/  WARPSYNC.COLLECTIVE R15, `(.L_x_7614) ;  /* 0x000000000f087348 */ /* 0x000fea0003c00000 */
[----:B------:R0:W1:Y:S02]  /*161f0*/  SHFL.IDX P6, R14, R13, R12, R11 ;  /* 0x0000000c0d0e7389 */ /* 0x00006400000c000b */
[----:B01----:R-:W-:Y:S01]  /*16200*/  ENDCOLLECTIVE ;  /* 0x000000000000791b */ /* 0x003fe20003800000 */
.L_x_7614:
        /* <DEDUP_REMOVED lines=28> */
.L_x_7615:
[----:B------:R-:W-:Y:S02]  /*163d0*/  IMAD.MOV.U32 R13, RZ, RZ, R6 ;  /* 0x000000ffff0d7224 */ /* 0x000fe400078e0006 */
[----:B------:R-:W-:-:S07]  /*163e0*/  IMAD.MOV.U32 R7, RZ, RZ, R14 ;  /* 0x000000ffff077224 */ /* 0x000fce00078e000e */
[----:B------:R-:W-:Y:S05]  /*163f0*/  WARPSYNC.COLLECTIVE R15, `(.L_x_7616) ;  /* 0x000000000f087348 */ /* 0x000fea0003c00000 */
[----:B------:R0:W1:Y:S02]  /*16400*/  SHFL.IDX P6, R14, R13, R12, R11 ;  /* 0x0000000c0d0e7389 */ /* 0x00006400000c000b */
[----:B01----:R-:W-:Y:S01]  /*16410*/  ENDCOLLECTIVE ;  /* 0x000000000000791b */ /* 0x003fe20003800000 */
.L_x_7616:
[----:B------:R-:W-:Y:S05]  /*16420*/  BRA `(.L_x_7617) ;  /* 0xffffffc800c07947 */ /* 0x000fea000383ffff */
.L_x_7542:
[----:B0-----:R0:W2:Y:S02]  /*16430*/  SYNCS.PHASECHK.TRANS64.TRYWAIT P0, [R8+URZ+0x38840], R20 ;  /* 0x03884014080075a7 */ /* 0x0010a4000800017f */
[----:B--2---:R-:W-:Y:S05]  /*16440*/  @!P0 NANOSLEEP.SYNCS 0x989680 ;  /* 0x009896800000895d */ /* 0x004fea0003900000 */
[----:B------:R-:W2:Y:S02]  /*16450*/  @!P0 SYNCS.PHASECHK.TRANS64 P0, [R8+URZ+0x38840], R20 ;  /* 0x03884014080085a7 */ /* 0x000ea4000800007f */
[----:B--2---:R-:W-:Y:S05]  /*16460*/  @!P0 BRA `(.L_x_7542) ;  /* 0xfffffffc00f08947 */ /* 0x004fea000383ffff */
[----:B------:R-:W-:Y:S05]  /*16470*/  BRA `(.L_x_7618) ;  /* 0xffffffd0001c7947 */ /* 0x000fea000383ffff */
.L_x_7543:
        /* <DEDUP_REMOVED lines=8> */
.L_x_7620:
[----:B------:R-:W-:Y:S05]  /*16500*/  BSYNC B1 ;  /* 0x0000000000017941 */ /* 0x000fea0003800000 */
.L_x_7619:
        /* <DEDUP_REMOVED lines=9> */
.L_x_7621:
[----:B------:R-:W-:Y:S02]  /*165a0*/  IMAD.MOV.U32 R13, RZ, RZ, R27 ;  /* 0x000000ffff0d7224 */ /* 0x000fe400078e001b */
[----:B------:R-:W-:Y:S02]  /*165b0*/  IMAD.MOV.U32 R12, RZ, RZ, 0x1 ;  /* 0x00000001ff0c7424 */ /* 0x000fe400078e00ff */
[----:B------:R-:W-:-:S07]  /*165c0*/  IMAD.MOV.U32 R2, RZ, RZ, R14 ;  /* 0x000000ffff027224 */ /* 0x000fce00078e000e */
[----:B------:R-:W-:Y:S05]  /*165d0*/  WARPSYNC.COLLECTIVE R15, `(.L_x_7622) ;  /* 0x000000000f087348 */ /* 0x000fea0003c00000 */
[----:B------:R0:W1:Y:S02]  /*165e0*/  SHFL.IDX P6, R14, R13, R12, R11 ;  /* 0x0000000c0d0e7389 */ /* 0x00006400000c000b */
[----:B01----:R-:W-:Y:S01]  /*165f0*/  ENDCOLLECTIVE ;  /* 0x000000000000791b */ /* 0x003fe20003800000 */
.L_x_7622:
        /* <DEDUP_REMOVED lines=11> */
.L_x_7623:
[----:B------:R-:W-:Y:S02]  /*166b0*/  IMAD.MOV.U32 R13, RZ, RZ, R27 ;  /* 0x000000ffff0d7224 */ /* 0x000fe400078e001b */
[----:B------:R-:W-:Y:S02]  /*166c0*/  IMAD.MOV.U32 R12, RZ, RZ, 0x2 ;  /* 0x00000002ff0c7424 */ /* 0x000fe400078e00ff */
[----:B------:R-:W-:-:S07]  /*166d0*/  IMAD.MOV.U32 R2, RZ, RZ, R14 ;  /* 0x000000ffff027224 */ /* 0x000fce00078e000e */
[----:B------:R-:W-:Y:S05]  /*166e0*/  WARPSYNC.COLLECTIVE R15, `(.L_x_7624) ;  /* 0x000000000f087348 */ /* 0x000fea0003c00000 */
[----:B------:R0:W1:Y:S02]  /*166f0*/  SHFL.IDX P6, R14, R13, R12, R11 ;  /* 0x0000000c0d0e7389 */ /* 0x00006400000c000b */
[----:B01----:R-:W-:Y:S01]  /*16700*/  ENDCOLLECTIVE ;  /* 0x000000000000791b */ /* 0x003fe20003800000 */
.L_x_7624:
        /* <DEDUP_REMOVED lines=11> */
.L_x_7625:
[----:B------:R-:W-:Y:S02]  /*167c0*/  IMAD.MOV.U32 R13, RZ, RZ, R27 ;  /* 0x000000ffff0d7224 */ /* 0x000fe400078e001b */
[----:B------:R-:W-:Y:S02]  /*167d0*/  IMAD.MOV.U32 R12, RZ, RZ, 0x3 ;  /* 0x00000003ff0c7424 */ /* 0x000fe400078e00ff */
[----:B------:R-:W-:-:S07]  /*167e0*/  IMAD.MOV.U32 R2, RZ, RZ, R14 ;  /* 0x000000ffff027224 */ /* 0x000fce00078e000e */
[----:B------:R-:W-:Y:S05]  /*167f0*/  WARPSYNC.COLLECTIVE R15, `(.L_x_7626) ;  /* 0x000000000f087348 */ /* 0x000fea0003c00000 */
[----:B------:R0:W1:Y:S02]  /*16800*/  SHFL.IDX P6, R14, R13, R12, R11 ;  /* 0x0000000c0d0e7389 */ /* 0x00006400000c000b */
[----:B01----:R-:W-:Y:S01]  /*16810*/  ENDCOLLECTIVE ;  /* 0x000000000000791b */ /* 0x003fe20003800000 */
.L_x_7626:
        /* <DEDUP_REMOVED lines=11> */
.L_x_7627:
[----:B------:R-:W-:Y:S01]  /*168d0*/  IMAD.MOV.U32 R2, RZ, RZ, R14 ;  /* 0x000000ffff027224 */ /* 0x000fe200078e000e */
[----:B------:R-:W-:Y:S06]  /*168e0*/  BRA `(.L_x_7628) ;  /* 0xffffffcc00ac7947 */ /* 0x000fec000383ffff */
.L_x_7548:
[----:B---3--:R3:W4:Y:S02]  /*168f0*/  SYNCS.PHASECHK.TRANS64.TRYWAIT P0, [R8+URZ+0x38860], R20 ;  /* 0x03886014080075a7 */ /* 0x008724000800017f */
[----:B----4-:R-:W-:Y:S05]  /*16900*/  @!P0 NANOSLEEP.SYNCS 0x989680 ;  /* 0x009896800000895d */ /* 0x010fea0003900000 */
[----:B------:R-:W4:Y:S02]  /*16910*/  @!P0 SYNCS.PHASECHK.TRANS64 P0, [R8+URZ+0x38860], R20 ;  /* 0x03886014080085a7 */ /* 0x000f24000800007f */
[----:B----4-:R-:W-:Y:S05]  /*16920*/  @!P0 BRA `(.L_x_7548) ;  /* 0xfffffffc00f08947 */ /* 0x010fea000383ffff */
[----:B------:R-:W-:Y:S05]  /*16930*/  BRA `(.L_x_7629) ;  /* 0xffffffcc00fc7947 */ /* 0x000fea000383ffff */
.L_x_7549:
        /* <DEDUP_REMOVED lines=8> */
.L_x_7631:
[----:B------:R-:W-:Y:S05]  /*169c0*/  BSYNC B1 ;  /* 0x0000000000017941 */ /* 0x000fea0003800000 */
.L_x_7630:
        /* <DEDUP_REMOVED lines=13> */
.L_x_7632:
        /* <DEDUP_REMOVED lines=14> */
.L_x_7633:
        /* <DEDUP_REMOVED lines=17> */
.L_x_7634:
        /* <DEDUP_REMOVED lines=18> */
.L_x_7635:
        /* <DEDUP_REMOVED lines=14> */
.L_x_7636:
        /* <DEDUP_REMOVED lines=17> */
.L_x_7637:
        /* <DEDUP_REMOVED lines=14> */
.L_x_7638:
[----:B------:R-:W-:Y:S05]  /*17080*/  BRA `(.L_x_7639) ;  /* 0xffffffcc00647947 */ /* 0x000fea000383ffff */
.L_x_7557:
[----:B------:R-:W-:Y:S01]  /*17090*/  BSSY B0, `(.L_x_7640) ;  /* 0x0000008000007945 */ /* 0x000fe20003800000 */
[----:B------:R-:W-:Y:S02]  /*170a0*/  IMAD.MOV.U32 R13, RZ, RZ, R36 ;  /* 0x000000ffff0d7224 */ /* 0x000fe400078e0024 */
[----:B------:R-:W-:Y:S02]  /*170b0*/  IMAD.MOV.U32 R12, RZ, RZ, RZ ;  /* 0x000000ffff0c7224 */ /* 0x000fe400078e00ff */
[----:B------:R-:W-:Y:S02]  /*170c0*/  IMAD.MOV.U32 R11, RZ, RZ, 0x1f ;  /* 0x0000001fff0b7424 */ /* 0x000fe400078e00ff */
[----:B------:R-:W-:-:S07]  /*170d0*/  IMAD.MOV.U32 R15, RZ, RZ, -0x1 ;  /* 0xffffffffff0f7424 */ /* 0x000fce00078e00ff */
[----:B012--5:R-:W-:Y:S05]  /*170e0*/  WARPSYNC.COLLECTIVE R15, `(.L_x_7641) ;  /* 0x000000000f087348 */ /* 0x027fea0003c00000 */
[----:B------:R3:W4:Y:S02]  /*170f0*/  SHFL.IDX P6, R14, R13, R12, R11 ;  /* 0x0000000c0d0e7389 */ /* 0x00072400000c000b */
[----:B012345:R-:W-:Y:S01]  /*17100*/  ENDCOLLECTIVE ;  /* 0x000000000000791b */ /* 0x03ffe20003800000 */
.L_x_7641:
[----:B------:R-:W-:Y:S05]  /*17110*/  BSYNC B0 ;  /* 0x0000000000007941 */ /* 0x000fea0003800000 */
.L_x_7640:
[----:B------:R-:W-:Y:S05]  /*17120*/  BRA `(.L_x_7642) ;  /* 0xffffffd000687947 */ /* 0x000fea000383ffff */
.L_x_7560:
[----:B0-----:R0:W4:Y:S02]  /*17130*/  SYNCS.PHASECHK.TRANS64.TRYWAIT P0, [R5+URZ+0x38820], R0 ;  /* 0x03882000050075a7 */ /* 0x001124000800017f */
[----:B----4-:R-:W-:Y:S05]  /*17140*/  @!P0 NANOSLEEP.SYNCS 0x989680 ;  /* 0x009896800000895d */ /* 0x010fea0003900000 */
[----:B------:R-:W4:Y:S02]  /*17150*/  @!P0 SYNCS.PHASECHK.TRANS64 P0, [R5+URZ+0x38820], R0 ;  /* 0x03882000050085a7 */ /* 0x000f24000800007f */
[----:B----4-:R-:W-:Y:S05]  /*17160*/  @!P0 BRA `(.L_x_7560) ;  /* 0xfffffffc00f08947 */ /* 0x010fea000383ffff */
[----:B------:R-:W-:Y:S05]  /*17170*/  BRA `(.L_x_7643) ;  /* 0xffffffd000b07947 */ /* 0x000fea000383ffff */
.L_x_7561:
        /* <DEDUP_REMOVED lines=11> */
.L_x_7645:
[----:B------:R-:W-:Y:S05]  /*17230*/  BSYNC B0 ;  /* 0x0000000000007941 */ /* 0x000fea0003800000 */
.L_x_7644:
[----:B------:R-:W-:Y:S05]  /*17240*/  BRA `(.L_x_7646) ;  /* 0xffffffd000987947 */ /* 0x000fea000383ffff */
.L_x_7564:
[----:B------:R-:W-:Y:S01]  /*17250*/  BSSY B1, `(.L_x_7647) ;  /* 0x0000006000017945 */ /* 0x000fe20003800000 */
[----:B------:R-:W-:-:S07]  /*17260*/  IMAD.MOV.U32 R15, RZ, RZ, -0x1 ;  /* 0xffffffffff0f7424 */ /* 0x000fce00078e00ff */
[----:B0123-5:R-:W-:Y:S05]  /*17270*/  WARPSYNC.COLLECTIVE R15, `(.L_x_7648) ;  /* 0x000000000f0c7348 */ /* 0x02ffea0003c00000 */
[----:B------:R-:W-:Y:S02]  /*17280*/  ELECT P6, UR62, PT ;  /* 0x00000000003e782f */ /* 0x000fe400038c0000 */
[----:B------:R-:W-:Y:S01]  /*17290*/  MOV R14, UR62 ;  /* 0x0000003e000e7c02 */ /* 0x000fe20008000f00 */
[----:B0123-5:R-:W-:Y:S10]  /*172a0*/  ENDCOLLECTIVE ;  /* 0x000000000000791b */ /* 0x02fff40003800000 */
.L_x_7648:
[----:B------:R-:W-:Y:S05]  /*172b0*/  BSYNC B1 ;  /* 0x0000000000017941 */ /* 0x000fea0003800000 */
.L_x_7647:
[----:B------:R-:W-:Y:S05]  /*172c0*/  BRA `(.L_x_7649) ;  /* 0xffffffd000907947 */ /* 0x000fea000383ffff */
.L_x_7566:
[----:B0-----:R0:W4:Y:S02]  /*172d0*/  SYNCS.PHASECHK.TRANS64.TRYWAIT P1, [R3+URZ+0x38840], R2 ;  /* 0x03884002030075a7 */ /* 0x001124000802017f */
[----:B----4-:R-:W-:Y:S05]  /*172e0*/  @!P1 NANOSLEEP.SYNCS 0x989680 ;  /* 0x009896800000995d */ /* 0x010fea0003900000 */
[----:B------:R-:W4:Y:S02]  /*172f0*/  @!P1 SYNCS.PHASECHK.TRANS64 P1, [R3+URZ+0x38840], R2 ;  /* 0x03884002030095a7 */ /* 0x000f24000802007f */
[----:B----4-:R-:W-:Y:S05]  /*17300*/  @!P1 BRA `(.L_x_7566) ;  /* 0xfffffffc00f09947 */ /* 0x010fea000383ffff */
[----:B------:R-:W-:Y:S05]  /*17310*/  BRA `(.L_x_7650) ;  /* 0xffffffd000b07947 */ /* 0x000fea000383ffff */
.L_x_7568:
[----:B----4-:R4:W0:Y:S02]  /*17320*/  SYNCS.PHASECHK.TRANS64.TRYWAIT P1, [R5+URZ+0x38840], R0 ;  /* 0x03884000050075a7 */ /* 0x010824000802017f */
[----:B0-----:R-:W-:Y:S05]  /*17330*/  @!P1 NANOSLEEP.SYNCS 0x989680 ;  /* 0x009896800000995d */ /* 0x001fea0003900000 */
[----:B------:R-:W0:Y:S02]  /*17340*/  @!P1 SYNCS.PHASECHK.TRANS64 P1, [R5+URZ+0x38840], R0 ;  /* 0x03884000050095a7 */ /* 0x000e24000802007f */
[----:B0-----:R-:W-:Y:S05]  /*17350*/  @!P1 BRA `(.L_x_7568) ;  /* 0xfffffffc00f09947 */ /* 0x001fea000383ffff */
[----:B------:R-:W-:Y:S05]  /*17360*/  BRA `(.L_x_7651) ;  /* 0xffffffd000bc7947 */ /* 0x000fea000383ffff */
.L_x_7570:
[----:B------:R0:W0:Y:S02]  /*17370*/  SYNCS.PHASECHK.TRANS64.TRYWAIT P1, [R3+URZ+0x38860], R2 ;  /* 0x03886002030075a7 */ /* 0x000024000802017f */
[----:B0-----:R-:W-:Y:S05]  /*17380*/  @!P1 NANOSLEEP.SYNCS 0x989680 ;  /* 0x009896800000995d */ /* 0x001fea0003900000 */
[----:B------:R-:W0:Y:S02]  /*17390*/  @!P1 SYNCS.PHASECHK.TRANS64 P1, [R3+URZ+0x38860], R2 ;  /* 0x03886002030095a7 */ /* 0x000e24000802007f */
[----:B0-----:R-:W-:Y:S05]  /*173a0*/  @!P1 BRA `(.L_x_7570) ;  /* 0xfffffffc00f09947 */ /* 0x001fea000383ffff */
[----:B------:R-:W-:Y:S05]  /*173b0*/  BRA `(.L_x_7652) ;  /* 0xffffffd000b87947 */ /* 0x000fea000383ffff */
.L_x_7653:
        /* <DEDUP_REMOVED lines=12> */
.L_x_15546:


//--------------------- .text._ZN7cutlass13device_kernelIN5flash11enable_sm90INS1_16FlashAttnFwdSm90INS1_25CollectiveMainloopFwdSm90ILi2EN4cute5tupleIJNS5_1CILi1EEES8_S8_EEENS6_IJNS7_ILi64EEESA_SA_EEELi512ENS_10bfloat16_tEfNS_4arch4Sm90ELb1ELb0ELb0ELb1ELb1ELb0ELb0ELb0ELb0ELb1ELb0ELb0EEENS1_21CollectiveEpilogueFwdINS6_IJSA_NS7_ILi512EEESA_EEES9_SC_SE_Li256ELb1ELb1ELb0ELb0EEENS1_36VarlenDynamicPersistentTileSchedulerILi64ELi64ELi256ELi128ELb0ELb1ELb1ELb1ELb1ELb1EEEEEEEEEvNT_6ParamsE --------------------------
	.section	.text._ZN7cutlass13device_kernelIN5flash11enable_sm90INS1_16FlashAttnFwdSm90INS1_25CollectiveMainloopFwdSm90ILi2EN4cute5tupleIJNS5_1CILi1EEES8_S8_EEENS6_IJNS7_ILi64EEESA_SA_EEELi512ENS_10bfloat16_tEfNS_4arch4Sm90ELb1ELb0ELb0ELb1ELb1ELb0ELb0ELb0ELb0ELb1ELb0ELb0EEENS1_21CollectiveEpilogueFwdINS6_IJSA_NS7_ILi512EEESA_EEES9_SC_SE_Li256ELb1ELb1ELb0ELb0EEENS1_36VarlenDynamicPersistentTileSchedulerILi64ELi64ELi256ELi128ELb0ELb1ELb1ELb1ELb1ELb1EEEEEEEEEvNT_6ParamsE,"ax",@progbits
	.align	128
.text._ZN7cutlass13device_kernelIN5flash11enable_sm90INS1_16FlashAttnFwdSm90INS1_25CollectiveMainloopFwdSm90ILi2EN4cute5tupleIJNS5_1CILi1EEES8_S8_EEENS6_IJNS7_ILi64EEESA_SA_EEELi512ENS_10bfloat16_tEfNS_4arch4Sm90ELb1ELb0ELb0ELb1ELb1ELb0ELb0ELb0ELb0ELb1ELb0ELb0EEENS1_21CollectiveEpilogueFwdINS6_IJSA_NS7_ILi512EEESA_EEES9_SC_SE_Li256ELb1ELb1ELb0ELb0EEENS1_36VarlenDynamicPersistentTileSchedulerILi64ELi64ELi256ELi128ELb0ELb1ELb1ELb1ELb1ELb1EEEEEEEEEvNT_6ParamsE:
        .type           _ZN7cutlass13device_kernelIN5flash11enable_sm90INS1_16FlashAttnFwdSm90INS1_25CollectiveMainloopFwdSm90ILi2EN4cute5tupleIJNS5_1CILi1EEES8_S8_EEENS6_IJNS7_ILi64EEESA_SA_EEELi512ENS_10bfloat16_tEfNS_4arch4Sm90ELb1ELb0ELb0ELb1ELb1ELb0ELb0ELb0ELb0ELb1ELb0ELb0EEENS1_21CollectiveEpilogueFwdINS6_IJSA_NS7_ILi512EEESA_EEES9_SC_SE_Li256ELb1ELb1ELb0ELb0EEENS1_36VarlenDynamicPersistentTileSchedulerILi64ELi64ELi256ELi128ELb0ELb1ELb1ELb1ELb1ELb1EEEEEEEEEvNT_6ParamsE,@function
        .size           _ZN7cutlass13device_kernelIN5flash11enable_sm90INS1_16FlashAttnFwdSm90INS1_25CollectiveMainloopFwdSm90ILi2EN4cute5tupleIJNS5_1CILi1EEES8_S8_EEENS6_IJNS7_ILi64EEESA_SA_EEELi512ENS_10bfloat16_tEfNS_4arch4Sm90ELb1ELb0ELb0ELb1ELb1ELb0ELb0ELb0ELb0ELb1ELb0ELb0EEENS1_21CollectiveEpilogueFwdINS6_IJSA_NS7_ILi512EEESA_EEES9_SC_SE_Li256ELb1ELb1ELb0ELb0EEENS1_36VarlenDynamicPersistentTileSchedulerILi64ELi64ELi256ELi128ELb0ELb1ELb1ELb1ELb1ELb1EEEEEEEEEvNT_6ParamsE,(.L_x_15547 - _ZN7cutlass13device_kernelIN5flash11enable_sm90INS1_16FlashAttnFwdSm90INS1_25CollectiveMainloopFwdSm90ILi2EN4cute5tupleIJNS5_1CILi1EEES8_S8_EEENS6_IJNS7_ILi64EEESA_SA_EEELi512ENS_10bfloat16_tEfNS_4arch4Sm90ELb1ELb0ELb0ELb1ELb1ELb0ELb0ELb0ELb0ELb1ELb0ELb0EEENS1_21CollectiveEpilogueFwdINS6_IJSA_NS7_ILi512EEESA_EEES9_SC_SE_Li256ELb1ELb1ELb0ELb0EEENS1_36VarlenDynamicPersistentTileSchedulerILi64ELi64ELi256ELi128ELb0ELb1ELb1ELb1ELb1ELb1EEEEEEEEEvNT_6ParamsE)
        .other          _ZN7cutlass13device_kernelIN5flash11enable_sm90INS1_16FlashAttnFwdSm90INS1_25CollectiveMainloopFwdSm90ILi2EN4cute5tupleIJNS5_1CILi1EEES8_S8_EEENS6_IJNS7_ILi64EEESA_SA_EEELi512ENS_10bfloat16_tEfNS_4arch4Sm90ELb1ELb0ELb0ELb1ELb1ELb0ELb0ELb0ELb0ELb1ELb0ELb0EEENS1_21CollectiveEpilogueFwdINS6_IJSA_NS7_ILi512EEESA_EEES9_SC_SE_Li256ELb1ELb1ELb0ELb0EEENS1_36VarlenDynamicPersistentTileSchedulerILi64ELi64ELi256ELi128ELb0ELb1ELb1ELb1ELb1ELb1EEEEEEEEEvNT_6ParamsE,@"STO_CUDA_ENTRY STV_DEFAULT"
_ZN7cutlass13device_kernelIN5flash11enable_sm90INS1_16FlashAttnFwdSm90INS1_25CollectiveMainloopFwdSm90ILi2EN4cute5tupleIJNS5_1CILi1EEES8_S8_EEENS6_IJNS7_ILi64EEESA_SA_EEELi512ENS_10bfloat16_tEfNS_4arch4Sm90ELb1ELb0ELb0ELb1ELb1ELb0ELb0ELb0ELb0ELb1ELb0ELb0EEENS1_21CollectiveEpilogueFwdINS6_IJSA_NS7_ILi512EEESA_EEES9_SC_SE_Li256ELb1ELb1ELb0ELb0EEENS1_36VarlenDynamicPersistentTileSchedulerILi64ELi64ELi256ELi128ELb0ELb1ELb1ELb1ELb1ELb1EEEEEEEEEvNT_6ParamsE:
        /* <DEDUP_REMOVED lines=41> */
.L_x_7654:
        /* <DEDUP_REMOVED lines=22> */
.L_x_7655:
        /* <DEDUP_REMOVED lines=18> */
.L_x_7656:
        /* <DEDUP_REMOVED lines=22> */
.L_x_7657:
        /* <DEDUP_REMOVED lines=23> */
.L_x_7658:
        /* <DEDUP_REMOVED lines=8> */
.L_x_7660:
        /* <DEDUP_REMOVED lines=27> */
[----:B------:R-:W-:Y:S01]  /*0a10*/  LEA.HI R3, R0, R197, RZ, 0x4 ;  /* 0x000000c500037211 */ /* 0x000fe200078f20ff */
[----:B------:R-:W-:-:S03]  /*0a20*/  UMOV UR38, URZ ;  /* 0x0000003f00267c82 */ /* 0x000fc60008000000 */
[----:B------:R-:W-:Y:S02]  /*0a30*/  SHF.R.S32.HI R2, RZ, 0x4, R3 ;  /* 0x00000004ff027819 */ /* 0x000fe40000011403 */
[C---:B------:R-:W-:Y:S02]  /*0a40*/  LOP3.LUT R6, R3.reuse, 0xfffffff0, RZ, 0xc0, !PT ;  /* 0xfffffff003067812 */ /* 0x040fe400078ec0ff */
[----:B------:R-:W-:-:S03]  /*0a50*/  LEA.HI R4, R3, R2, RZ, 0x1 ;  /* 0x0000000203047211 */ /* 0x000fc600078f08ff */
[----:B------:R-:W-:Y:S01]  /*0a60*/  IMAD.IADD R6, R197, 0x1, -R6 ;  /* 0x00000001c5067824 */ /* 0x000fe200078e0a06 */
[----:B------:R-:W-:Y:S02]  /*0a70*/  LOP3.LUT R5, R4, 0x1ffffffe, RZ, 0xc0, !PT ;  /* 0x1ffffffe04057812 */ /* 0x000fe400078ec0ff */
[----:B------:R-:W-:-:S03]  /*0a80*/  LEA.HI R4, R0, R197, RZ, 0x5 ;  /* 0x000000c500047211 */ /* 0x000fc600078f28ff */
[----:B------:R-:W-:Y:S01]  /*0a90*/  IMAD.IADD R10, R2, 0x1, -R5 ;  /* 0x00000001020a7824 */ /* 0x000fe200078e0a05 */
[CC--:B------:R-:W-:Y:S02]  /*0aa0*/  LEA.HI R5, R0.reuse, R197.reuse, RZ, 0x2 ;  /* 0x000000c500057211 */ /* 0x0c0fe400078f10ff */
[----:B------:R-:W-:Y:S02]  /*0ab0*/  LEA.HI R2, R0, R197, RZ, 0x7 ;  /* 0x000000c500027211 */ /* 0x000fe400078f38ff */
[--C-:B------:R-:W-:Y:S02]  /*0ac0*/  SHF.R.S32.HI R12, RZ, 0x5, R4.reuse ;  /* 0x00000005ff0c7819 */ /* 0x100fe40000011404 */
[----:B------:R-:W-:Y:S02]  /*0ad0*/  SHF.R.S32.HI R3, RZ, 0x1f, R4 ;  /* 0x0000001fff037819 */ /* 0x000fe40000011404 */
[----:B------:R-:W-:Y:S02]  /*0ae0*/  LOP3.LUT R8, R5, 0xfffffffc, RZ, 0xc0, !PT ;  /* 0xfffffffc05087812 */ /* 0x000fe400078ec0ff */
[----:B------:R-:W-:-:S02]  /*0af0*/  LOP3.LUT R4, R2, 0xffffff80, RZ, 0xc0, !PT ;  /* 0xffffff8002047812 */ /* 0x000fc400078ec0ff */
[----:B------:R-:W-:Y:S01]  /*0b00*/  LEA.HI R5, R3, R12, RZ, 0x2 ;  /* 0x0000000c03057211 */ /* 0x000fe200078f10ff */
[C---:B------:R-:W-:Y:S01]  /*0b10*/  IMAD.IADD R8, R197.reuse, 0x1, -R8 ;  /* 0x00000001c5087824 */ /* 0x040fe200078e0a08 */
        /* <DEDUP_REMOVED lines=11> */
[----:B------:R-:W-:Y:S02]  /*0bd0*/  LEA.HI R5, R3, R4, RZ, 0x2 ;  /* 0x0000000403057211 */ /* 0x000fe400078f10ff */
[----:B------:R-:W-:Y:S01]  /*0be0*/  LOP3.LUT R9, R7, 0xfffffff8, RZ, 0xc0, !PT ;  /* 0xfffffff807097812 */ /* 0x000fe200078ec0ff */
[----:B------:R-:W-:Y:S01]  /*0bf0*/  IMAD.IADD R185, R8, 0x1, -R11 ;  /* 0x0000000108b97824 */ /* 0x000fe200078e0a0b */
[----:B------:R-:W-:Y:S01]  /*0c00*/  LOP3.LUT R11, R5, 0x7ffffffc, RZ, 0xc0, !PT ;  /* 0x7ffffffc050b7812 */ /* 0x000fe200078ec0ff */
[----:B------:R-:W-:Y:S01]  /*0c10*/  IMAD.SHL.U32 R7, R7, 0x40, RZ ;  /* 0x0000004007077824 */ /* 0x000fe200078e00ff */
[----:B------:R-:W-:-:S02]  /*0c20*/  IADD3 R9, R6, -R9, RZ ;  /* 0x8000000906097210 */ /* 0x000fc40007ffe0ff */
[----:B------:R-:W-:Y:S01]  /*0c30*/  LEA.HI R6, R3, R4, RZ, 0x5 ;  /* 0x0000000403067211 */ /* 0x000fe200078f28ff */
[----:B------:R-:W-:Y:S01]  /*0c40*/  IMAD.IADD R11, R4, 0x1, -R11 ;  /* 0x00000001040b7824 */ /* 0x000fe200078e0a0b */
[--C-:B------:R-:W-:Y:S01]  /*0c50*/  SHF.R.S32.HI R3, RZ, 0x2, R5.reuse ;  /* 0x00000002ff037819 */ /* 0x100fe20000011405 */
[----:B------:R-:W-:Y:S01]  /*0c60*/  IMAD.SHL.U32 R4, R9, 0x40, RZ ;  /* 0x0000004009047824 */ /* 0x000fe200078e00ff */
[----:B------:R-:W-:Y:S01]  /*0c70*/  SHF.R.S32.HI R8, RZ, 0x1f, R5 ;  /* 0x0000001fff087819 */ /* 0x000fe20000011405 */
[----:B------:R-:W-:Y:S01]  /*0c80*/  IMAD.SHL.U32 R5, R10, 0x8, RZ ;  /* 0x000000080a057824 */ /* 0x000fe200078e00ff */
[----:B------:R-:W-:Y:S02]  /*0c90*/  LOP3.LUT R7, R7, 0x7ffffe00, RZ, 0xc0, !PT ;  /* 0x7ffffe0007077812 */ /* 0x000fe400078ec0ff */
[----:B------:R-:W-:Y:S01]  /*0ca0*/  LOP3.LUT R4, R4, 0x1c0, RZ, 0xc0, !PT ;  /* 0x000001c004047812 */ /* 0x000fe200078ec0ff */
[----:B------:R-:W-:Y:S01]  /*0cb0*/  IMAD.U32 R196, R14, 0x40, R5 ;  /* 0x000000400ec47824 */ /* 0x000fe200078e0005 */
[----:B------:R-:W-:Y:S01]  /*0cc0*/  LEA.HI R8, R8, R3, RZ, 0x3 ;  /* 0x0000000308087211 */ /* 0x000fe200078f18ff */
[----:B------:R-:W-:Y:S01]  /*0cd0*/  IMAD R7, R12, 0x400, R7 ;  /* 0x000004000c077824 */ /* 0x000fe200078e0207 */
[----:B------:R-:W-:-:S02]  /*0ce0*/  LOP3.LUT R5, R4, 0x8, R5, 0xf8, !PT ;  /* 0x0000000804057812 */ /* 0x000fc400078ef805 */
[----:B------:R-:W-:Y:S02]  /*0cf0*/  SHF.R.U32.HI R4, RZ, 0x3, R4 ;  /* 0x00000003ff047819 */ /* 0x000fe40000011604 */
[----:B------:R-:W-:Y:S02]  /*0d00*/  LOP3.LUT R8, R8, 0xfffffff8, RZ, 0xc0, !PT ;  /* 0xfffffff808087812 */ /* 0x000fe400078ec0ff */
[----:B------:R-:W-:Y:S02]  /*0d10*/  LEA.HI R0, R0, R197, RZ, 0x3 ;  /* 0x000000c500007211 */ /* 0x000fe400078f18ff */
[----:B------:R-:W-:Y:S01]  /*0d20*/  LOP3.LUT R4, R5, R4, RZ, 0x3c, !PT ;  /* 0x0000000405047212 */ /* 0x000fe200078e3cff */
[----:B------:R-:W-:Y:S01]  /*0d30*/  IMAD.IADD R3, R3, 0x1, -R8 ;  /* 0x0000000103037824 */ /* 0x000fe200078e0a08 */
[----:B------:R-:W-:Y:S02]  /*0d40*/  LOP3.LUT R8, R0, 0xfffffff8, RZ, 0xc0, !PT ;  /* 0xfffffff800087812 */ /* 0x000fe400078ec0ff */
[----:B------:R-:W-:Y:S01]  /*0d50*/  R2P PR, R9, 0x6 ;  /* 0x0000000609007804 */ /* 0x000fe20000000000 */
[----:B------:R-:W-:Y:S01]  /*0d60*/  IMAD.IADD R4, R7, 0x1, R4 ;  /* 0x0000000107047824 */ /* 0x000fe200078e0204 */
[----:B------:R-:W-:Y:S01]  /*0d70*/  LEA.HI R2, R2, R193, RZ, 0x1 ;  /* 0x000000c102027211 */ /* 0x000fe200078f08ff */
[----:B------:R-:W-:Y:S01]  /*0d80*/  IMAD.IADD R191, R197, 0x1, -R8 ;  /* 0x00000001c5bf7824 */ /* 0x000fe200078e0a08 */
[----:B------:R-:W-:-:S02]  /*0d90*/  SHF.R.S32.HI R6, RZ, 0x5, R6 ;  /* 0x00000005ff067819 */ /* 0x000fc40000011406 */
[----:B------:R-:W-:Y:S02]  /*0da0*/  LEA R19, R4, UR41, 0x1 ;  /* 0x0000002904137c11 */ /* 0x000fe4000f8e08ff */
[----:B------:R-:W-:Y:S01]  /*0db0*/  LOP3.LUT R2, R2, 0xfffffe, RZ, 0xc0, !PT ;  /* 0x00fffffe02027812 */ /* 0x000fe200078ec0ff */
[----:B------:R-:W-:Y:S01]  /*0dc0*/  IMAD R16, R6, 0x10, R3 ;  /* 0x0000001006107824 */ /* 0x000fe200078e0203 */
[----:B------:R-:W-:Y:S01]  /*0dd0*/  SHF.L.U32 R17, R191, 0x3, RZ ;  /* 0x00000003bf117819 */ /* 0x000fe200000006ff */
[C---:B------:R-:W-:Y:S01]  /*0de0*/  VIADD R22, R19.reuse, 0x26840 ;  /* 0x0002684013167836 */ /* 0x040fe20000000000 */
[----:B------:R-:W-:Y:S01]  /*0df0*/  IADD3 R184, R19, 0x26800, RZ ;  /* 0x0002680013b87810 */ /* 0x000fe20007ffe0ff */
[----:B------:R-:W-:Y:S01]  /*0e00*/  IMAD.IADD R2, R193, 0x1, -R2 ;  /* 0x00000001c1027824 */ /* 0x000fe200078e0a02 */
[----:B------:R-:W-:Y:S01]  /*0e10*/  SEL R23, R23, 0xffffffe0, !P1 ;  /* 0xffffffe017177807 */ /* 0x000fe20004800000 */
        /* <DEDUP_REMOVED lines=13> */
[----:B------:R-:W-:Y:S01]  /*0ef0*/  @P2 VIADD R22, R184, 0xffffffc0 ;  /* 0xffffffc0b8162836 */ /* 0x000fe20000000000 */
[----:B------:R-:W-:Y:S01]  /*0f00*/  SHF.R.S32.HI R199, RZ, 0x1f, R195 ;  /* 0x0000001fffc77819 */ /* 0x000fe200000114c3 */
[----:B------:R-:W-:Y:S01]  /*0f10*/  IMAD.SHL.U32 R18, R2, 0x100, RZ ;  /* 0x0000010002127824 */ /* 0x000fe200078e00ff */
[----:B------:R-:W-:Y:S01]  /*0f20*/  SHF.R.S32.HI R198, RZ, 0x1f, R194 ;  /* 0x0000001fffc67819 */ /* 0x000fe200000114c2 */
[----:B------:R-:W-:-:S02]  /*0f30*/  IMAD.IADD R184, R184, 0x1, R23 ;  /* 0x00000001b8b87824 */ /* 0x000fc400078e0217 */
[----:B------:R-:W-:Y:S02]  /*0f40*/  IMAD.SHL.U32 R2, R11, 0x2, RZ ;  /* 0x000000020b027824 */ /* 0x000fe400078e00ff */
[----:B------:R-:W-:Y:S02]  /*0f50*/  IMAD R185, R185, 0x8, R16 ;  /* 0x00000008b9b97824 */ /* 0x000fe400078e0210 */
[----:B------:R-:W-:-:S07]  /*0f60*/  IMAD.IADD R23, R23, 0x1, R22 ;  /* 0x0000000117177824 */ /* 0x000fce00078e0216 */
.L_x_7724:
[----:B------:R-:W-:Y:S01]  /*0f70*/  ULDC.64 UR8, c[0x0][0xc88] ;  /* 0x0003220000087ab9 */ /* 0x000fe20000000a00 */
[----:B------:R-:W-:Y:S01]  /*0f80*/  ULDC.64 UR10, c[0x0][0xa18] ;  /* 0x00028600000a7ab9 */ /* 0x000fe20000000a00 */
[----:B------:R-:W-:Y:S02]  /*0f90*/  UIMAD.WIDE UR8, UR7, 0x4, UR8 ;  /* 0x00000004070878a5 */ /* 0x000fe4000f8e0208 */
[----:B------:R-:W-:Y:S01]  /*0fa0*/  UISETP.NE.U32.AND UP1, UPT, UR10, URZ, UPT ;  /* 0x0000003f0a00728c */ /* 0x000fe2000bf25070 */
[----:B------:R-:W-:Y:S01]  /*0fb0*/  ULDC UR4, c[0x0][0x424] ;  /* 0x0001090000047ab9 */ /* 0x000fe20000000800 */
[----:B------:R-:W-:Y:S02]  /*0fc0*/  ULDC UR7, c[0x0][0x2f0] ;  /* 0x0000bc0000077ab9 */ /* 0x000fe40000000800 */
[----:B0-2-4-:R-:W-:Y:S02]  /*0fd0*/  IMAD.U32 R4, RZ, RZ, UR8 ;  /* 0x00000008ff047e24 */ /* 0x015fe4000f8e00ff */
[----:B------:R-:W-:Y:S01]  /*0fe0*/  IMAD.U32 R5, RZ, RZ, UR9 ;  /* 0x00000009ff057e24 */ /* 0x000fe2000f8e00ff */
[----:B------:R-:W-:-:S04]  /*0ff0*/  ULDC.64 UR8, c[0x0][0xa28] ;  /* 0x00028a0000087ab9 */ /* 0x000fc80000000a00 */
[----:B------:R-:W2:Y:S01]  /*1000*/  LDG.E R4, desc[UR50][R4.64] ;  /* 0x0000003204047981 */ /* 0x000ea2000c1e1900 */
[----:B------:R-:W-:Y:S02]  /*1010*/  UISETP.NE.U32.AND UP0, UPT, UR8, URZ, UPT ;  /* 0x0000003f0800728c */ /* 0x000fe4000bf05070 */
[----:B------:R-:W-:Y:S02]  /*1020*/  UISETP.NE.AND.EX UP1, UPT, UR11, URZ, UPT, UP1 ;  /* 0x0000003f0b00728c */ /* 0x000fe4000bf25310 */
[----:B------:R-:W-:-:S04]  /*1030*/  UISETP.NE.AND.EX UP0, UPT, UR9, URZ, UPT, UP0 ;  /* 0x0000003f0900728c */ /* 0x000fc8000bf05300 */
[----:B------:R-:W-:Y:S02]  /*1040*/  PLOP3.LUT P2, PT, PT, PT, UP1, 0x80, 0x0 ;  /* 0x000000000000781c */ /* 0x000fe40003f4f018 */
[----:B------:R-:W-:Y:S02]  /*1050*/  PLOP3.LUT P0, PT, PT, PT, UP0, 0x80, 0x0 ;  /* 0x000000000000781c */ /* 0x000fe40003f0f008 */
[----:B--2---:R-:W-:-:S13]  /*1060*/  R2UR UR42, R4 ;  /* 0x00000000042a72ca */ /* 0x004fda00000e0000 */
[----:B------:R-:W-:Y:S02]  /*1070*/  USHF.R.S32.HI UR43, URZ, 0x1f, UR42 ;  /* 0x0000001f3f2b7899 */ /* 0x000fe4000801142a */
[----:B------:R-:W-:-:S04]  /*1080*/  @UP0 ULEA UR8, UP2, UR42, UR8, 0x2 ;  /* 0x000000082a080291 */ /* 0x000fc8000f84103f */
[----:B------:R-:W-:Y:S02]  /*1090*/  @UP0 ULEA.HI.X UR9, UR42, UR9, UR43, 0x2, UP2 ;  /* 0x000000092a090291 */ /* 0x000fe400090f142b */
[----:B------:R-:W-:Y:S01]  /*10a0*/  @UP1 ULEA UR10, UP0, UR42, UR10, 0x2 ;  /* 0x0000000a2a0a1291 */ /* 0x000fe2000f80103f */
[----:B------:R-:W-:-:S03]  /*10b0*/  IMAD.U32 R4, RZ, RZ, UR8 ;  /* 0x00000008ff047e24 */ /* 0x000fc6000f8e00ff */
[----:B------:R-:W-:Y:S01]  /*10c0*/  @UP1 ULEA.HI.X UR11, UR42, UR11, UR43, 0x2, UP0 ;  /* 0x0000000b2a0b1291 */ /* 0x000fe200080f142b */
[----:B------:R-:W-:Y:S01]  /*10d0*/  IMAD.U32 R5, RZ, RZ, UR9 ;  /* 0x00000009ff057e24 */ /* 0x000fe2000f8e00ff */
[----:B-1----:R-:W-:Y:S01]  /*10e0*/  MOV R6, UR10 ;  /* 0x0000000a00067c02 */ /* 0x002fe20008000f00 */
[----:B------:R-:W-:-:S03]  /*10f0*/  ULDC.64 UR8, c[0x0][0x418] ;  /* 0x0001060000087ab9 */ /* 0x000fc60000000a00 */
[----:B---3--:R-:W-:Y:S01]  /*1100*/  IMAD.U32 R7, RZ, RZ, UR11 ;  /* 0x0000000bff077e24 */ /* 0x008fe2000f8e00ff */
[----:B------:R-:W2:Y:S04]  /*1110*/  @P0 LDG.E R4, desc[UR50][R4.64] ;  /* 0x0000003204040981 */ /* 0x000ea8000c1e1900 */
[----:B------:R-:W3:Y:S01]  /*1120*/  @P2 LDG.E R6, desc[UR50][R6.64] ;  /* 0x0000003206062981 */ /* 0x000ee2000c1e1900 */
[----:B------:R-:W-:Y:S01]  /*1130*/  UISETP.NE.U32.AND UP0, UPT, UR8, URZ, UPT ;  /* 0x0000003f0800728c */ /* 0x000fe2000bf05070 */
[----:B------:R-:W-:Y:S01]  /*1140*/  UMOV UR49, URZ ;  /* 0x0000003f00317c82 */ /* 0x000fe20008000000 */
[----:B------:R-:W-:Y:S02]  /*1150*/  UMOV UR44, UR6 ;  /* 0x00000006002c7c82 */ /* 0x000fe40008000000 */
[----:B------:R-:W-:-:S03]  /*1160*/  UISETP.NE.AND.EX UP0, UPT, UR9, URZ, UPT, UP0 ;  /* 0x0000003f0900728c */ /* 0x000fc6000bf05300 */
[----:B------:R-:W-:Y:S01]  /*1170*/  ULDC.64 UR8, c[0x0][0xa20] ;  /* 0x0002880000087ab9 */ /* 0x000fe20000000a00 */
[----:B------:R-:W-:Y:S01]  /*1180*/  USEL UR4, UR4, 0x1, UP0 ;  /* 0x0000000104047887 */ /* 0x000fe20008000000 */
[----:B------:R-:W-:-:S03]  /*1190*/  ISETP.NE.U32.AND P1, PT, RZ, UR8, PT ;  /* 0x00000008ff007c0c */ /* 0x000fc6000bf25070 */
        /* <DEDUP_REMOVED lines=19> */
.L_x_7661:
[----:B------:R-:W-:Y:S05]  /*12d0*/  @!P1 BRA `(.L_x_7662) ;  /* 0x00000000001c9947 */ /* 0x000fea0003800000 */
[----:B------:R-:W-:-:S04]  /*12e0*/  ULEA UR4, UP0, UR42, UR8, 0x2 ;  /* 0x000000082a047291 */ /* 0x000fc8000f80103f */
[----:B------:R-:W-:Y:S02]  /*12f0*/  ULEA.HI.X UR6, UR42, UR9, UR43, 0x2, UP0 ;  /* 0x000000092a067291 */ /* 0x000fe400080f142b */
[----:B------:R-:W-:-:S04]  /*1300*/  IMAD.U32 R4, RZ, RZ, UR4 ;  /* 0x00000004ff047e24 */ /* 0x000fc8000f8e00ff */
[----:B------:R-:W-:-:S05]  /*1310*/  IMAD.U32 R5, RZ, RZ, UR6 ;  /* 0x00000006ff057e24 */ /* 0x000fca000f8e00ff */
[----:B------:R-:W2:Y:S02]  /*1320*/  LDG.E R4, desc[UR50][R4.64] ;  /* 0x0000003204047981 */ /* 0x000ea4000c1e1900 */
[----:B--2---:R-:W-:Y:S01]  /*1330*/  R2UR UR4, R4 ;  /* 0x00000000040472ca */ /* 0x004fe200000e0000 */
[----:B------:R-:W-:-:S14]  /*1340*/  BRA `(.L_x_7663) ;  /* 0x0000000000347947 */ /* 0x000fdc0003800000 */
.L_x_7662:
        /* <DEDUP_REMOVED lines=13> */
.L_x_7663:
        /* <DEDUP_REMOVED lines=9> */
[----:B------:R-:W0:Y:S01]  /*14b0*/  LDC R0, c[0x0][0x448] ;  /* 0x00011200ff007b82 */ /* 0x000e220000000800 */
[----:B------:R-:W-:Y:S01]  /*14c0*/  UIADD3 UR4, UR45, 0x3f, URZ ;  /* 0x0000003f2d047890 */ /* 0x000fe2000fffe03f */
[----:B------:R-:W-:Y:S01]  /*14d0*/  CS2R R20, SRZ ;  /* 0x0000000000147805 */ /* 0x000fe2000001ff00 */
[----:B------:R-:W-:Y:S01]  /*14e0*/  UIADD3 UR49, UR49, 0x40, -UR52 ;  /* 0x0000004031317890 */ /* 0x000fe2000fffe834 */
        /* <DEDUP_REMOVED lines=20> */
[----:B0-----:R-:W-:Y:S01]  /*1630*/  ISETP.NE.AND P0, PT, R0, 0x1, PT ;  /* 0x000000010000780c */ /* 0x001fe20003f05270 */
[----:B------:R-:W-:Y:S01]  /*1640*/  IMAD.U32 R0, RZ, RZ, UR4 ;  /* 0x00000004ff007e24 */ /* 0x000fe2000f8e00ff */
        /* <DEDUP_REMOVED lines=11> */
[----:B------:R-:W0:Y:S01]  /*1700*/  @P0 LDC R3, c[0x0][0x44c] ;  /* 0x00011300ff030b82 */ /* 0x000e220000000800 */
[----:B------:R-:W-:Y:S02]  /*1710*/  CS2R R42, SRZ ;  /* 0x00000000002a7805 */ /* 0x000fe4000001ff00 */
[----:B------:R-:W-:-:S02]  /*1720*/  CS2R R92, SRZ ;  /* 0x00000000005c7805 */ /* 0x000fc4000001ff00 */
[----:B------:R-:W-:Y:S02]  /*1730*/  CS2R R90, SRZ ;  /* 0x00000000005a7805 */ /* 0x000fe4000001ff00 */
[----:B------:R-:W-:Y:S02]  /*1740*/  CS2R R88, SRZ ;  /* 0x0000000000587805 */ /* 0x000fe4000001ff00 */
[----:B------:R-:W-:Y:S02]  /*1750*/  CS2R R86, SRZ ;  /* 0x0000000000567805 */ /* 0x000fe4000001ff00 */
[----:B------:R-:W-:Y:S02]  /*1760*/  CS2R R84, SRZ ;  /* 0x0000000000547805 */ /* 0x000fe4000001ff00 */
[----:B------:R-:W-:Y:S01]  /*1770*/  CS2R R82, SRZ ;  /* 0x0000000000527805 */ /* 0x000fe2000001ff00 */
[----:B------:R-:W1:Y:S01]  /*1780*/  @P0 LDC R4, c[0x0][0x450] ;  /* 0x00011400ff040b82 */ /* 0x000e620000000800 */
        /* <DEDUP_REMOVED lines=15> */
[----:B0-----:R-:W-:Y:S01]  /*1880*/  @P0 IMAD.HI.U32 R3, R3, UR4, RZ ;  /* 0x0000000403030c27 */ /* 0x001fe2000f8e00ff */
[----:B------:R-:W-:Y:S02]  /*1890*/  CS2R R10, SRZ ;  /* 0x00000000000a7805 */ /* 0x000fe4000001ff00 */
[----:B------:R-:W-:Y:S02]  /*18a0*/  CS2R R8, SRZ ;  /* 0x0000000000087805 */ /* 0x000fe4000001ff00 */
[----:B------:R-:W-:Y:S02]  /*18b0*/  CS2R R164, SRZ ;  /* 0x0000000000a47805 */ /* 0x000fe4000001ff00 */
[----:B------:R-:W-:-:S02]  /*18c0*/  CS2R R38, SRZ ;  /* 0x0000000000267805 */ /* 0x000fc4000001ff00 */
[----:B------:R-:W-:Y:S02]  /*18d0*/  CS2R R166, SRZ ;  /* 0x0000000000a67805 */ /* 0x000fe4000001ff00 */
[----:B------:R-:W-:Y:S02]  /*18e0*/  CS2R R34, SRZ ;  /* 0x0000000000227805 */ /* 0x000fe4000001ff00 */
[----:B------:R-:W-:Y:S02]  /*18f0*/  CS2R R168, SRZ ;  /* 0x0000000000a87805 */ /* 0x000fe4000001ff00 */
[----:B-1----:R-:W-:Y:S01]  /*1900*/  @P0 SHF.R.U32.HI R0, RZ, R4, R3 ;  /* 0x00000004ff000219 */ /* 0x002fe20000011603 */
[----:B------:R-:W-:Y:S01]  /*1910*/  IMAD.MOV.U32 R3, RZ, RZ, RZ ;  /* 0x000000ffff037224 */ /* 0x000fe200078e00ff */
[----:B------:R-:W-:Y:S02]  /*1920*/  PLOP3.LUT P0, PT, PT, PT, PT, 0x80, 0x0 ;  /* 0x000000000000781c */ /* 0x000fe40003f0f070 */
[----:B------:R-:W-:-:S02]  /*1930*/  CS2R R30, SRZ ;  /* 0x00000000001e7805 */ /* 0x000fc4000001ff00 */
[----:B------:R-:W-:Y:S01]  /*1940*/  MOV R28, RZ ;  /* 0x000000ff001c7202 */ /* 0x000fe20000000f00 */
[----:B------:R-:W-:Y:S01]  /*1950*/  VIADD R0, R0, UR49 ;  /* 0x0000003100007c36 */ /* 0x000fe20008000000 */
[----:B------:R-:W-:Y:S02]  /*1960*/  CS2R R170, SRZ ;  /* 0x0000000000aa7805 */ /* 0x000fe4000001ff00 */
[----:B------:R-:W-:Y:S02]  /*1970*/  CS2R R26, SRZ ;  /* 0x00000000001a7805 */ /* 0x000fe4000001ff00 */
[----:B------:R-:W-:-:S04]  /*1980*/  SHF.R.S32.HI R5, RZ, 0x1f, R0 ;  /* 0x0000001fff057819 */ /* 0x000fc80000011400 */
[----:B------:R-:W-:-:S04]  /*1990*/  LEA.HI R5, R5, R0, RZ, 0x6 ;  /* 0x0000000005057211 */ /* 0x000fc800078f30ff */
        /* <DEDUP_REMOVED lines=18> */
.L_x_7666:
[----:B------:R-:W-:Y:S01]  /*1ac0*/  ULEA UR21, UR38, UR41, 0x3 ;  /* 0x0000002926157291 */ /* 0x000fe2000f8e183f */
[----:B------:R-:W-:-:S05]  /*1ad0*/  IMAD.U32 R3, RZ, RZ, UR37 ;  /* 0x00000025ff037e24 */ /* 0x000fca000f8e00ff */
[----:B------:R-:W-:-:S04]  /*1ae0*/  SHF.L.U32 R3, R3, 0x1f, RZ ;  /* 0x0000001f03037819 */ /* 0x000fc800000006ff */
[----:B------:R-:W0:Y:S02]  /*1af0*/  SYNCS.PHASECHK.TRANS64.TRYWAIT P1, [UR21+0x28c50], R3 ;  /* 0x028c5003ff0075a7 */ /* 0x000e240008020155 */
[----:B0-----:R-:W-:Y:S05]  /*1b00*/  @!P1 BRA `(.L_x_7667) ;  /* 0x0000010000089947 */ /* 0x001fea0003800000 */
.L_x_7809:
        /* <DEDUP_REMOVED lines=38> */
.L_x_7668:
[----:B------:R-:W-:Y:S01]  /*1d70*/  UIADD3 UR6, UR21, 0x28c60, URZ ;  /* 0x00028c6015067890 */ /* 0x000fe2000fffe03f */
[----:B------:R-:W-:-:S03]  /*1d80*/  ISETP.GE.AND P1, PT, R0, 0x2, PT ;  /* 0x000000020000780c */ /* 0x000fc60003f26270 */
[----:B------:R-:W-:-:S09]  /*1d90*/  UPRMT UR6, UR40, 0x654, UR6 ;  /* 0x0000065428067896 */ /* 0x000fd20008000006 */
[----:B------:R-:W-:Y:S01]  /*1da0*/  SYNCS.ARRIVE.TRANS64.RED.A1T0 RZ, [UR6], RZ ;  /* 0x000000ffffff79a7 */ /* 0x000fe20008100406 */
[----:B------:R-:W-:Y:S05]  /*1db0*/  @!P1 BRA `(.L_x_7669) ;  /* 0x0000000800dc9947 */ /* 0x000fea0003800000 */
[----:B------:R-:W-:-:S07]  /*1dc0*/  VIADD R0, R0, 0xfffffffe ;  /* 0xfffffffe00007836 */ /* 0x000fce0000000000 */
.L_x_7675:
        /* <DEDUP_REMOVED lines=143> */
.L_x_7670:
[----:B------:R-:W-:Y:S01]  /*26c0*/  ULEA UR21, UR38, UR41, 0x3 ;  /* 0x0000002926157291 */ /* 0x000fe2000f8e183f */
[----:B------:R-:W-:-:S05]  /*26d0*/  IMAD.U32 R3, RZ, RZ, UR37 ;  /* 0x00000025ff037e24 */ /* 0x000fca000f8e00ff */
[----:B------:R-:W-:-:S04]  /*26e0*/  SHF.L.U32 R3, R3, 0x1f, RZ ;  /* 0x0000001f03037819 */ /* 0x000fc800000006ff */
[----:B------:R0:W1:Y:S01]  /*26f0*/  SYNCS.PHASECHK.TRANS64.TRYWAIT P1, [UR21+0x28c50], R3 ;  /* 0x028c5003ff0075a7 */ /* 0x0000620008020155 */
[----:B------:R-:W-:Y:S05]  /*2700*/  @!P0 BRA `(.L_x_7671) ;  /* 0x0000000000048947 */ /* 0x000fea0003800000 */
[----:B------:R-:W-:Y:S01]  /*2710*/  BPT.TRAP 0x1 ;  /* 0x000000040000795c */ /* 0x000fe20000300000 */
.L_x_7671:
[----:B-1----:R-:W-:Y:S05]  /*2720*/  @P1 BRA `(.L_x_7672) ;  /* 0x0000000000081947 */ /* 0x002fea0003800000 */
[----:B------:R-:W1:Y:S02]  /*2730*/  SYNCS.PHASECHK.TRANS64.TRYWAIT P1, [UR21+0x28c50], R3 ;  /* 0x028c5003ff0075a7 */ /* 0x000e640008020155 */
[----:B-1----:R-:W-:Y:S05]  /*2740*/  @!P1 BRA `(.L_x_7673) ;  /* 0x000000f400109947 */ /* 0x002fea0003800000 */
.L_x_7672:
        /* <DEDUP_REMOVED lines=26> */
.L_x_7674:
[----:B------:R-:W-:-:S04]  /*28f0*/  UIADD3 UR6, UR21, 0x28c60, URZ ;  /* 0x00028c6015067890 */ /* 0x000fc8000fffe03f */
[----:B------:R-:W-:-:S09]  /*2900*/  UPRMT UR6, UR40, 0x654, UR6 ;  /* 0x0000065428067896 */ /* 0x000fd20008000006 */
[----:B------:R-:W-:Y:S01]  /*2910*/  SYNCS.ARRIVE.TRANS64.RED.A1T0 RZ, [UR6], RZ ;  /* 0x000000ffffff79a7 */ /* 0x000fe20008100406 */
[----:B------:R-:W-:Y:S05]  /*2920*/  @P2 BRA `(.L_x_7675) ;  /* 0xfffffff400282947 */ /* 0x000fea000383ffff */
.L_x_7669:
[----:B------:R-:W-:Y:S01]  /*2930*/  BAR.SYNC.DEFER_BLOCKING 0xe, 0x100 ;  /* 0x0384000000007b1d */ /* 0x000fe20000010000 */
[----:B01----:R-:W-:Y:S01]  /*2940*/  IMAD.U32 R3, RZ, RZ, UR38 ;  /* 0x00000026ff037e24 */ /* 0x003fe2000f8e00ff */
[----:B------:R-:W-:Y:S01]  /*2950*/  UIADD3 UR38, UR38, 0x1, URZ ;  /* 0x0000000126267890 */ /* 0x000fe2000fffe03f */
[----:B------:R-:W-:Y:S01]  /*2960*/  PLOP3.LUT P0, PT, PT, PT, PT, 0x8, 0x0 ;  /* 0x000000000000781c */ /* 0x000fe20003f0e170 */
[----:B------:R-:W-:Y:S02]  /*2970*/  IMAD.MOV.U32 R20, RZ, RZ, RZ ;  /* 0x000000ffff147224 */ /* 0x000fe400078e00ff */
        /* <DEDUP_REMOVED lines=139> */
.L_x_7664:
[----:B------:R-:W-:Y:S01]  /*3230*/  ULDC UR4, c[0x0][0x448] ;  /* 0x0001120000047ab9 */ /* 0x000fe20000000800 */
[----:B------:R-:W-:Y:S01]  /*3240*/  UIADD3 UR6, UR45, 0x3f, URZ ;  /* 0x0000003f2d067890 */ /* 0x000fe2000fffe03f */
[----:B------:R-:W-:Y:S01]  /*3250*/  PLOP3.LUT P0, PT, PT, PT, PT, 0x80, 0x0 ;  /* 0x000000000000781c */ /* 0x000fe20003f0f070 */
[----:B------:R-:W-:Y:S01]  /*3260*/  UISETP.NE.AND UP0, UPT, UR4, 0x1, UPT ;  /* 0x000000010400788c */ /* 0x000fe2000bf05270 */
[----:B------:R-:W-:Y:S01]  /*3270*/  MOV R3, RZ ;  /* 0x000000ff00037202 */ /* 0x000fe20000000f00 */
[----:B------:R-:W-:Y:S01]  /*3280*/  UIADD3 UR7, UR49, 0x40, -UR52 ;  /* 0x0000004031077890 */ /* 0x000fe2000fffe834 */
[----:B------:R-:W-:Y:S01]  /*3290*/  CS2R R20, SRZ ;  /* 0x0000000000147805 */ /* 0x000fe2000001ff00 */
[----:B------:R-:W-:Y:S01]  /*32a0*/  UP2UR UR53, UPR, URZ, 0x1 ;  /* 0x000000013f357883 */ /* 0x000fe20008000000 */
[----:B------:R-:W-:Y:S02]  /*32b0*/  CS2R R150, SRZ ;  /* 0x0000000000967805 */ /* 0x000fe4000001ff00 */
[----:B------:R-:W-:-:S02]  /*32c0*/  CS2R R148, SRZ ;  /* 0x0000000000947805 */ /* 0x000fc4000001ff00 */
[----:B------:R-:W-:Y:S02]  /*32d0*/  CS2R R146, SRZ ;  /* 0x0000000000927805 */ /* 0x000fe4000001ff00 */
[----:B------:R-:W-:Y:S02]  /*32e0*/  CS2R R144, SRZ ;  /* 0x0000000000907805 */ /* 0x000fe4000001ff00 */
[----:B------:R-:W-:Y:S02]  /*32f0*/  CS2R R142, SRZ ;  /* 0x00000000008e7805 */ /* 0x000fe4000001ff00 */
[----:B------:R-:W-:Y:S01]  /*3300*/  CS2R R140, SRZ ;  /* 0x00000000008c7805 */ /* 0x000fe2000001ff00 */
[----:B------:R-:W-:Y:S01]  /*3310*/  @UP0 ULDC UR4, c[0x0][0x44c] ;  /* 0x0001130000040ab9 */ /* 0x000fe20000000800 */
[----:B------:R-:W-:Y:S01]  /*3320*/  @UP0 ULDC UR8, c[0x0][0x450] ;  /* 0x0001140000080ab9 */ /* 0x000fe20000000800 */
[----:B------:R-:W-:Y:S01]  /*3330*/  UIMAD.WIDE.U32 UR4, UR6, UR4, URZ ;  /* 0x00000004060472a5 */ /* 0x000fe2000f8e003f */
[----:B------:R-:W-:-:S02]  /*3340*/  CS2R R138, SRZ ;  /* 0x00000000008a7805 */ /* 0x000fc4000001ff00 */
[----:B------:R-:W-:Y:S02]  /*3350*/  CS2R R136, SRZ ;  /* 0x0000000000887805 */ /* 0x000fe4000001ff00 */
[----:B------:R-:W-:Y:S01]  /*3360*/  CS2R R134, SRZ ;  /* 0x0000000000867805 */ /* 0x000fe2000001ff00 */
[----:B------:R-:W-:Y:S01]  /*3370*/  @UP0 USHF.R.U32.HI UR6, URZ, UR8, UR5 ;  /* 0x000000083f060299 */ /* 0x000fe20008011605 */
[----:B------:R-:W-:Y:S02]  /*3380*/  CS2R R132, SRZ ;  /* 0x0000000000847805 */ /* 0x000fe4000001ff00 */
[----:B------:R-:W-:Y:S02]  /*3390*/  CS2R R130, SRZ ;  /* 0x0000000000827805 */ /* 0x000fe4000001ff00 */
[----:B------:R-:W-:Y:S01]  /*33a0*/  CS2R R128, SRZ ;  /* 0x0000000000807805 */ /* 0x000fe2000001ff00 */
[----:B------:R-:W-:Y:S01]  /*33b0*/  UIADD3 UR6, UR7, UR6, URZ ;  /* 0x0000000607067290 */ /* 0x000fe2000fffe03f */
[----:B------:R-:W-:-:S02]  /*33c0*/  CS2R R126, SRZ ;  /* 0x00000000007e7805 */ /* 0x000fc4000001ff00 */
[----:B------:R-:W-:Y:S02]  /*33d0*/  CS2R R124, SRZ ;  /* 0x00000000007c7805 */ /* 0x000fe4000001ff00 */
[----:B------:R-:W-:Y:S01]  /*33e0*/  CS2R R160, SRZ ;  /* 0x0000000000a07805 */ /* 0x000fe2000001ff00 */
[----:B------:R-:W-:Y:S01]  /*33f0*/  USHF.R.S32.HI UR4, URZ, 0x1f, UR6 ;  /* 0x0000001f3f047899 */ /* 0x000fe20008011406 */
[----:B------:R-:W-:Y:S02]  /*3400*/  CS2R R120, SRZ ;  /* 0x0000000000787805 */ /* 0x000fe4000001ff00 */
[----:B------:R-:W-:Y:S02]  /*3410*/  CS2R R158, SRZ ;  /* 0x00000000009e7805 */ /* 0x000fe4000001ff00 */
[----:B------:R-:W-:Y:S01]  /*3420*/  CS2R R116, SRZ ;  /* 0x0000000000747805 */ /* 0x000fe2000001ff00 */
[----:B------:R-:W-:Y:S01]  /*3430*/  ULEA.HI UR4, UR4, UR6, URZ, 0x6 ;  /* 0x0000000604047291 */ /* 0x000fe2000f8f303f */
[----:B------:R-:W-:-:S02]  /*3440*/  CS2R R156, SRZ ;  /* 0x00000000009c7805 */ /* 0x000fc4000001ff00 */
[----:B------:R-:W-:Y:S02]  /*3450*/  CS2R R112, SRZ ;  /* 0x0000000000707805 */ /* 0x000fe4000001ff00 */
[----:B------:R-:W-:Y:S01]  /*3460*/  CS2R R154, SRZ ;  /* 0x00000000009a7805 */ /* 0x000fe2000001ff00 */
[----:B------:R-:W-:Y:S01]  /*3470*/  USHF.R.S32.HI UR4, URZ, 0x6, UR4 ;  /* 0x000000063f047899 */ /* 0x000fe20008011404 */
[----:B------:R-:W-:Y:S02]  /*3480*/  CS2R R152, SRZ ;  /* 0x0000000000987805 */ /* 0x000fe4000001ff00 */
[----:B------:R-:W-:Y:S02]  /*3490*/  CS2R R108, SRZ ;  /* 0x00000000006c7805 */ /* 0x000fe4000001ff00 */
[----:B------:R-:W-:Y:S01]  /*34a0*/  CS2R R58, SRZ ;  /* 0x00000000003a7805 */ /* 0x000fe2000001ff00 */
[----:B------:R-:W-:Y:S01]  /*34b0*/  UISETP.LT.AND UP0, UPT, UR54, UR4, UPT ;  /* 0x000000043600728c */ /* 0x000fe2000bf01270 */
[----:B------:R-:W-:-:S02]  /*34c0*/  CS2R R104, SRZ ;  /* 0x0000000000687805 */ /* 0x000fc4000001ff00 */
[----:B------:R-:W-:Y:S02]  /*34d0*/  CS2R R56, SRZ ;  /* 0x0000000000387805 */ /* 0x000fe4000001ff00 */
[----:B------:R-:W-:Y:S01]  /*34e0*/  CS2R R54, SRZ ;  /* 0x0000000000367805 */ /* 0x000fe2000001ff00 */
[----:B------:R-:W-:Y:S01]  /*34f0*/  USEL UR54, UR54, UR4, UP0 ;  /* 0x0000000436367287 */ /* 0x000fe20008000000 */
[----:B------:R-:W-:Y:S02]  /*3500*/  CS2R R100, SRZ ;  /* 0x0000000000647805 */ /* 0x000fe4000001ff00 */
[----:B------:R-:W-:Y:S02]  /*3510*/  CS2R R50, SRZ ;  /* 0x0000000000327805 */ /* 0x000fe4000001ff00 */
[----:B------:R-:W-:Y:S01]  /*3520*/  CS2R R46, SRZ ;  /* 0x00000000002e7805 */ /* 0x000fe2000001ff00 */
[----:B------:R-:W-:Y:S01]  /*3530*/  UISETP.GE.AND UP0, UPT, UR54, 0x1, UPT ;  /* 0x000000013600788c */ /* 0x000fe2000bf06270 */
[----:B------:R-:W-:-:S02]  /*3540*/  CS2R R96, SRZ ;  /* 0x0000000000607805 */ /* 0x000fc4000001ff00 */
[----:B------:R-:W-:Y:S02]  /*3550*/  CS2R R42, SRZ ;  /* 0x00000000002a7805 */ /* 0x000fe4000001ff00 */
[----:B------:R-:W-:Y:S02]  /*3560*/  CS2R R92, SRZ ;  /* 0x00000000005c7805 */ /* 0x000fe4000001ff00 */
[----:B------:R-:W-:Y:S02]  /*3570*/  CS2R R90, SRZ ;  /* 0x00000000005a7805 */ /* 0x000fe4000001ff00 */
[----:B------:R-:W-:Y:S02]  /*3580*/  CS2R R88, SRZ ;  /* 0x0000000000587805 */ /* 0x000fe4000001ff00 */
[----:B------:R-:W-:Y:S02]  /*3590*/  PLOP3.LUT P1, PT, PT, PT, UP0, 0x80, 0x0 ;  /* 0x000000000000781c */ /* 0x000fe40003f2f008 */
        /* <DEDUP_REMOVED lines=60> */
.L_x_7676:
[----:B------:R-:W-:Y:S01]  /*3960*/  ULEA.HI UR4, UR36, UR36, URZ, 0x1 ;  /* 0x0000002424047291 */ /* 0x000fe2000f8f083f */
[----:B------:R-:W-:-:S03]  /*3970*/  IMAD.U32 R3, RZ, RZ, UR46 ;  /* 0x0000002eff037e24 */ /* 0x000fc6000f8e00ff */
[----:B------:R-:W-:Y:S02]  /*3980*/  ULOP3.LUT UR4, UR4, 0xfffffffe, URZ, 0xc0, !UPT ;  /* 0xfffffffe04047892 */ /* 0x000fe4000f8ec03f */
[----:B------:R-:W-:Y:S02]  /*3990*/  ISETP.NE.AND P0, PT, R3, 0x3, PT ;  /* 0x000000030300780c */ /* 0x000fe40003f05270 */
[----:B------:R-:W-:-:S06]  /*39a0*/  UIADD3 UR4, UR36, -UR4, URZ ;  /* 0x8000000424047290 */ /* 0x000fcc000fffe03f */
[----:B------:R-:W-:-:S04]  /*39b0*/  MOV R0, UR4 ;  /* 0x0000000400007c02 */ /* 0x000fc80008000f00 */
[----:B------:R-:W-:-:S04]  /*39c0*/  SHF.L.U32 R0, R0, 0x1f, RZ ;  /* 0x0000001f00007819 */ /* 0x000fc800000006ff */
[----:B------:R-:W0:Y:S02]  /*39d0*/  SYNCS.PHASECHK.TRANS64.TRYWAIT P1, [UR41+0x28c00], R0 ;  /* 0x028c0000ff0075a7 */ /* 0x000e240008020169 */
[----:B0-----:R-:W-:Y:S05]  /*39e0*/  @!P1 BRA `(.L_x_7677) ;  /* 0x000000e000809947 */ /* 0x001fea0003800000 */
.L_x_7810:
[----:B------:R-:W-:Y:S05]  /*39f0*/  @!P0 BRA `(.L_x_7678) ;  /* 0x0000000000048947 */ /* 0x000fea0003800000 */
[----:B------:R-:W-:Y:S01]  /*3a00*/  BPT.TRAP 0x1 ;  /* 0x000000040000795c */ /* 0x000fe20000300000 */
.L_x_7678:
[----:B------:R-:W-:Y:S02]  /*3a10*/  IMAD.U32 R7, RZ, RZ, UR38 ;  /* 0x00000026ff077e24 */ /* 0x000fe4000f8e00ff */
[----:B------:R-:W-:-:S03]  /*3a20*/  IMAD.U32 R8, RZ, RZ, UR37 ;  /* 0x00000025ff087e24 */ /* 0x000fc6000f8e00ff */
[----:B------:R-:W-:Y:S02]  /*3a30*/  LEA R7, R7, UR41, 0x3 ;  /* 0x0000002907077c11 */ /* 0x000fe4000f8e18ff */
[----:B------:R-:W-:-:S04]  /*3a40*/  SHF.L.U32 R8, R8, 0x1f, RZ ;  /* 0x0000001f08087819 */ /* 0x000fc800000006ff */
[----:B------:R1:W2:Y:S01]  /*3a50*/  SYNCS.PHASECHK.TRANS64.TRYWAIT P1, [R7+URZ+0x28c30], R8 ;  /* 0x028c3008070075a7 */ /* 0x0002a2000802017f */
[----:B------:R-:W-:Y:S05]  /*3a60*/  @!P0 BRA `(.L_x_7679) ;  /* 0x0000000000048947 */ /* 0x000fea0003800000 */
[----:B------:R-:W-:Y:S01]  /*3a70*/  BPT.TRAP 0x1 ;  /* 0x000000040000795c */ /* 0x000fe20000300000 */
.L_x_7679:
[----:B--2---:R-:W-:Y:S05]  /*3a80*/  @P1 BRA `(.L_x_7680) ;  /* 0x0000000000081947 */ /* 0x004fea0003800000 */
[----:B------:R-:W2:Y:S02]  /*3a90*/  SYNCS.PHASECHK.TRANS64.TRYWAIT P1, [R7+URZ+0x28c30], R8 ;  /* 0x028c3008070075a7 */ /* 0x000ea4000802017f */
[----:B--2---:R-:W-:Y:S05]  /*3aa0*/  @!P1 BRA `(.L_x_7681) ;  /* 0x000000e000689947 */ /* 0x004fea0003800000 */
.L_x_7680:
        /* <DEDUP_REMOVED lines=40> */
.L_x_7682:
[----:B------:R-:W-:Y:S01]  /*3d30*/  UISETP.NE.AND UP0, UPT, UR53, URZ, UPT ;  /* 0x0000003f3500728c */ /* 0x000fe2000bf05270 */
[----:B------:R-:W-:Y:S01]  /*3d40*/  VIADD R3, R185, UR45 ;  /* 0x0000002db9037c36 */ /* 0x000fe20008000000 */
[----:B------:R-:W-:-:S04]  /*3d50*/  ULDC UR10, c[0x0][0x988] ;  /* 0x00026200000a7ab9 */ /* 0x000fc80000000800 */
        /* <DEDUP_REMOVED lines=8> */
[----:B------:R-:W0:Y:S02]  /*3de0*/  SHFL.IDX PT, R6, R3, 0x1, 0x1c1f ;  /* 0x003c1f0003067f89 */ /* 0x000e2400000e0000 */
[----:B------:R-:W-:Y:S02]  /*3df0*/  UIADD3 UR7, UR49, 0x1, UR6 ;  /* 0x0000000131077890 */ /* 0x000fe4000fffe006 */
[----:B------:R-:W-:Y:S01]  /*3e00*/  IMAD.U32 R5, RZ, RZ, UR6 ;  /* 0x00000006ff057e24 */ /* 0x000fe2000f8e00ff */
[----:B------:R-:W3:Y:S01]  /*3e10*/  SHFL.IDX PT, R3, R3, RZ, 0x1c1f ;  /* 0x001c1fff03037589 */ /* 0x000ee200000e0000 */
[----:B------:R-:W-:-:S02]  /*3e20*/  R2UR UR6, R7 ;  /* 0x00000000070672ca */ /* 0x000fc400000e0000 */
[----:B------:R-:W-:Y:S01]  /*3e30*/  IMAD.U32 R9, RZ, RZ, UR7 ;  /* 0x00000007ff097e24 */ /* 0x000fe2000f8e00ff */
[----:B------:R-:W-:-:S04]  /*3e40*/  IADD3 R4, -R2, UR49, R5 ;  /* 0x0000003102047c10 */ /* 0x000fc8000fffe105 */
[----:B------:R-:W-:-:S06]  /*3e50*/  IADD3 R5, R9, -UR52, -R2 ;  /* 0x8000003409057c10 */ /* 0x000fcc000fffe802 */
[----:B------:R-:W-:-:S04]  /*3e60*/  UIADD3 UR6, UR6, 0x28c40, URZ ;  /* 0x00028c4006067890 */ /* 0x000fc8000fffe03f */
[----:B------:R-:W-:Y:S01]  /*3e70*/  UPRMT UR6, UR40, 0x654, UR6 ;  /* 0x0000065428067896 */ /* 0x000fe20008000006 */
[----:B0-----:R-:W-:-:S04]  /*3e80*/  VIADDMNMX R6, R6, R5, R4, PT ;  /* 0x0000000506067246 */ /* 0x001fc80003800104 */
[C---:B------:R-:W-:Y:S02]  /*3e90*/  ISETP.GT.AND P1, PT, R6.reuse, RZ, PT ;  /* 0x000000ff0600720c */ /* 0x040fe40003f24270 */
[C---:B------:R-:W-:Y:S02]  /*3ea0*/  ISETP.GT.AND P2, PT, R6.reuse, 0x1, PT ;  /* 0x000000010600780c */ /* 0x040fe40003f44270 */
[----:B------:R-:W-:Y:S01]  /*3eb0*/  ISETP.GT.AND P3, PT, R6, 0x8, PT ;  /* 0x000000080600780c */ /* 0x000fe20003f64270 */
[----:B------:R-:W-:Y:S01]  /*3ec0*/  SYNCS.ARRIVE.TRANS64.RED.A1T0 RZ, [UR6], RZ ;  /* 0x000000ffffff79a7 */ /* 0x000fe20008100406 */
[----:B------:R-:W-:Y:S02]  /*3ed0*/  FSEL R26, R26, -INF , P1 ;  /* 0xff8000001a1a7808 */ /* 0x000fe40000800000 */
[----:B------:R-:W-:Y:S01]  /*3ee0*/  FSEL R27, R27, -INF , P2 ;  /* 0xff8000001b1b7808 */ /* 0x000fe20001000000 */
[----:B------:R-:W-:Y:S01]  /*3ef0*/  BAR.SYNC.DEFER_BLOCKING 0xf, 0x100 ;  /* 0x03c4000000007b1d */ /* 0x000fe20000010000 */
        /* <DEDUP_REMOVED lines=220> */
.L_x_7683:
[----:B------:R0:W3:Y:S01]  /*4cc0*/  SYNCS.PHASECHK.TRANS64.TRYWAIT P1, [R7+URZ+0x28c50], R8 ;  /* 0x028c5008070075a7 */ /* 0x0000e2000802017f */
[----:B------:R-:W-:Y:S05]  /*4cd0*/  @!P0 BRA `(.L_x_7684) ;  /* 0x0000000000048947 */ /* 0x000fea0003800000 */
[----:B------:R-:W-:Y:S01]  /*4ce0*/  BPT.TRAP 0x1 ;  /* 0x000000040000795c */ /* 0x000fe20000300000 */
.L_x_7684:
[----:B---3--:R-:W-:Y:S05]  /*4cf0*/  @P1 BRA `(.L_x_7685) ;  /* 0x0000000000081947 */ /* 0x008fea0003800000 */
[----:B------:R-:W3:Y:S02]  /*4d00*/  SYNCS.PHASECHK.TRANS64.TRYWAIT P1, [R7+URZ+0x28c50], R8 ;  /* 0x028c5008070075a7 */ /* 0x000ee4000802017f */
[----:B---3--:R-:W-:Y:S05]  /*4d10*/  @!P1 BRA `(.L_x_7686) ;  /* 0x000000cc00e09947 */ /* 0x008fea0003800000 */
.L_x_7685:
        /* <DEDUP_REMOVED lines=34> */
.L_x_7687:
[----:B------:R-:W-:Y:S01]  /*4f40*/  UISETP.NE.AND UP0, UPT, UR53, URZ, UPT ;  /* 0x0000003f3500728c */ /* 0x000fe2000bf05270 */
[----:B------:R-:W-:Y:S01]  /*4f50*/  R2UR UR14, R7 ;  /* 0x00000000070e72ca */ /* 0x000fe200000e0000 */
[----:B------:R-:W-:Y:S01]  /*4f60*/  UMOV UR11, UR45 ;  /* 0x0000002d000b7c82 */ /* 0x000fe20008000000 */
[----:B------:R-:W-:-:S08]  /*4f70*/  UIADD3 UR21, UR54, -0x2, URZ ;  /* 0xfffffffe36157890 */ /* 0x000fd0000fffe03f */
[----:B------:R-:W-:Y:S01]  /*4f80*/  @UP0 ULDC UR6, c[0x0][0x44c] ;  /* 0x0001130000060ab9 */ /* 0x000fe20000000800 */
[----:B------:R-:W-:Y:S01]  /*4f90*/  @UP0 ULDC UR15, c[0x0][0x450] ;  /* 0x00011400000f0ab9 */ /* 0x000fe20000000800 */
[----:B------:R-:W-:Y:S02]  /*4fa0*/  UIMAD.WIDE.U32 UR6, UR45, UR6, URZ ;  /* 0x000000062d0672a5 */ /* 0x000fe4000f8e003f */
[----:B------:R-:W-:Y:S02]  /*4fb0*/  UIADD3 UR6, UR14, 0x28c60, URZ ;  /* 0x00028c600e067890 */ /* 0x000fe4000fffe03f */
[----:B------:R-:W-:Y:S02]  /*4fc0*/  @UP0 USHF.R.U32.HI UR11, URZ, UR15, UR7 ;  /* 0x0000000f3f0b0299 */ /* 0x000fe40008011607 */
[----:B------:R-:W-:Y:S02]  /*4fd0*/  UPRMT UR6, UR40, 0x654, UR6 ;  /* 0x0000065428067896 */ /* 0x000fe40008000006 */
[----:B------:R-:W-:-:S04]  /*4fe0*/  UIADD3 UR7, UR11, UR49, -UR52 ;  /* 0x000000310b077290 */ /* 0x000fc8000fffe834 */
        /* <DEDUP_REMOVED lines=9> */
[----:B0123--:R-:W-:Y:S01]  /*5080*/  IMAD.MOV.U32 R8, RZ, RZ, R5 ;  /* 0x000000ffff087224 */ /* 0x00ffe200078e0005 */
[----:B------:R-:W-:Y:S01]  /*5090*/  UMOV UR24, UR38 ;  /* 0x0000002600187c82 */ /* 0x000fe20008000000 */
[----:B------:R-:W-:Y:S01]  /*50a0*/  IMAD.MOV.U32 R9, RZ, RZ, R6 ;  /* 0x000000ffff097224 */ /* 0x000fe200078e0006 */
[----:B------:R-:W-:-:S06]  /*50b0*/  ULDC UR22, c[0x0][0x988] ;  /* 0x0002620000167ab9 */ /* 0x000fcc0000000800 */
.L_x_7699:
[----:B------:R-:W-:-:S04]  /*50c0*/  UIADD3 UR38, UR24, 0x1, URZ ;  /* 0x0000000118267890 */ /* 0x000fc8000fffe03f */
[----:B------:R-:W-:-:S04]  /*50d0*/  UISETP.NE.AND UP0, UPT, UR38, 0x2, UPT ;  /* 0x000000022600788c */ /* 0x000fc8000bf05270 */
[----:B------:R-:W-:Y:S02]  /*50e0*/  USEL UR6, URZ, 0x1, UP0 ;  /* 0x000000013f067887 */ /* 0x000fe40008000000 */
[----:B------:R-:W-:Y:S02]  /*50f0*/  USEL UR38, UR38, URZ, UP0 ;  /* 0x0000003f26267287 */ /* 0x000fe40008000000 */
[----:B------:R-:W-:Y:S01]  /*5100*/  ULOP3.LUT UR37, UR37, UR6, URZ, 0x3c, !UPT ;  /* 0x0000000625257292 */ /* 0x000fe2000f8e3c3f */
[----:B0-----:R-:W-:Y:S11]  /*5110*/  @!P0 BRA `(.L_x_7689) ;  /* 0x0000000000048947 */ /* 0x001ff60003800000 */
[----:B------:R-:W-:Y:S01]  /*5120*/  BPT.TRAP 0x1 ;  /* 0x000000040000795c */ /* 0x000fe20000300000 */
.L_x_7689:
[----:B------:R-:W-:Y:S01]  /*5130*/  ULEA UR23, UR38, UR41, 0x3 ;  /* 0x0000002926177291 */ /* 0x000fe2000f8e183f */
[----:B------:R-:W-:-:S05]  /*5140*/  IMAD.U32 R7, RZ, RZ, UR37 ;  /* 0x00000025ff077e24 */ /* 0x000fca000f8e00ff */
[----:B------:R-:W-:-:S04]  /*5150*/  SHF.L.U32 R7, R7, 0x1f, RZ ;  /* 0x0000001f07077819 */ /* 0x000fc800000006ff */
[----:B------:R0:W1:Y:S01]  /*5160*/  SYNCS.PHASECHK.TRANS64.TRYWAIT P1, [UR23+0x28c30], R7 ;  /* 0x028c3007ff0075a7 */ /* 0x0000620008020157 */
[----:B------:R-:W-:Y:S05]  /*5170*/  @!P0 BRA `(.L_x_7690) ;  /* 0x0000000000048947 */ /* 0x000fea0003800000 */
[----:B------:R-:W-:Y:S01]  /*5180*/  BPT.TRAP 0x1 ;  /* 0x000000040000795c */ /* 0x000fe20000300000 */
.L_x_7690:
[----:B-1----:R-:W-:Y:S05]  /*5190*/  @P1 BRA `(.L_x_7691) ;  /* 0x0000000000081947 */ /* 0x002fea0003800000 */
[----:B------:R-:W1:Y:S02]  /*51a0*/  SYNCS.PHASECHK.TRANS64.TRYWAIT P1, [UR23+0x28c30], R7 ;  /* 0x028c3007ff0075a7 */ /* 0x000e640008020157 */
[----:B-1----:R-:W-:Y:S05]  /*51b0*/  @!P1 BRA `(.L_x_7692) ;  /* 0x000000c800cc9947 */ /* 0x002fea0003800000 */
.L_x_7691:
        /* <DEDUP_REMOVED lines=23> */
.L_x_7693:
[----:B------:R-:W-:Y:S01]  /*5330*/  UISETP.NE.AND UP0, UPT, UR53, URZ, UPT ;  /* 0x0000003f3500728c */ /* 0x000fe2000bf05270 */
[----:B-1----:R-:W-:Y:S01]  /*5340*/  IADD3 R6, R185, UR45, RZ ;  /* 0x0000002db9067c10 */ /* 0x002fe2000fffe0ff */
[----:B------:R-:W-:-:S04]  /*5350*/  UMOV UR10, UR22 ;  /* 0x00000016000a7c82 */ /* 0x000fc80008000000 */
[----:B------:R-:W-:Y:S02]  /*5360*/  PLOP3.LUT P1, PT, PT, PT, UP0, 0x80, 0x0 ;  /* 0x000000000000781c */ /* 0x000fe40003f2f008 */
[----:B------:R-:W-:-:S03]  /*5370*/  PLOP3.LUT P2, PT, PT, PT, UP0, 0x80, 0x0 ;  /* 0x000000000000781c */ /* 0x000fc60003f4f008 */
[----:B------:R-:W-:-:S08]  /*5380*/  @UP0 ULDC UR6, c[0x0][0x44c] ;  /* 0x0001130000060ab9 */ /* 0x000fd00000000800 */
[----:B------:R-:W-:Y:S01]  /*5390*/  @P1 IMAD.HI.U32 R5, R6, UR6, RZ ;  /* 0x0000000606051c27 */ /* 0x000fe2000f8e00ff */
[----:B------:R-:W-:-:S04]  /*53a0*/  @UP0 ULDC UR6, c[0x0][0x450] ;  /* 0x0001140000060ab9 */ /* 0x000fc80000000800 */
[----:B------:R-:W-:Y:S01]  /*53b0*/  @P2 SHF.R.U32.HI R6, RZ, UR6, R5 ;  /* 0x00000006ff062c19 */ /* 0x000fe20008011605 */
[----:B------:R-:W-:Y:S01]  /*53c0*/  UMOV UR6, 0xffffffc0 ;  /* 0xffffffc000067882 */ /* 0x000fe20000000000 */
[----:B------:R-:W-:Y:S01]  /*53d0*/  IMAD.U32 R5, RZ, RZ, UR49 ;  /* 0x00000031ff057e24 */ /* 0x000fe2000f8e00ff */
[----:B------:R-:W-:Y:S02]  /*53e0*/  UIMAD UR6, UR21, UR6, 0x1 ;  /* 0x00000001150674a4 */ /* 0x000fe4000f8e0206 */
[----:B------:R-:W1:Y:S04]  /*53f0*/  SHFL.IDX PT, R10, R6, 0x1, 0x1c1f ;  /* 0x003c1f00060a7f89 */ /* 0x000e6800000e0000 */
[----:B------:R-:W-:Y:S01]  /*5400*/  IADD3 R5, R5, UR6, -R2 ;  /* 0x0000000605057c10 */ /* 0x000fe2000fffe802 */
[----:B------:R-:W2:Y:S01]  /*5410*/  SHFL.IDX PT, R6, R6, RZ, 0x1c1f ;  /* 0x001c1fff06067589 */ /* 0x000ea200000e0000 */
[----:B------:R-:W-:-:S03]  /*5420*/  UIADD3 UR6, UR23, 0x28c40, URZ ;  /* 0x00028c4017067890 */ /* 0x000fc6000fffe03f */
[----:B------:R-:W-:Y:S01]  /*5430*/  VIADD R5, R5, -UR52 ;  /* 0x8000003405057c36 */ /* 0x000fe20008000000 */
[----:B------:R-:W-:-:S09]  /*5440*/  UPRMT UR6, UR40, 0x654, UR6 ;  /* 0x0000065428067896 */ /* 0x000fd20008000006 */
[----:B------:R-:W-:Y:S01]  /*5450*/  SYNCS.ARRIVE.TRANS64.RED.A1T0 RZ, [UR6], RZ ;  /* 0x000000ffffff79a7 */ /* 0x000fe20008100406 */
[----:B-1----:R-:W-:-:S05]  /*5460*/  IMAD.IADD R10, R5, 0x1, R10 ;  /* 0x00000001050a7824 */ /* 0x002fca00078e020a */
[C---:B------:R-:W-:Y:S01]  /*5470*/  ISETP.GT.AND P1, PT, R10.reuse, RZ, PT ;  /* 0x000000ff0a00720c */ /* 0x040fe20003f24270 */
[----:B--2---:R-:W-:Y:S01]  /*5480*/  IMAD.IADD R14, R5, 0x1, R6 ;  /* 0x00000001050e7824 */ /* 0x004fe200078e0206 */
        /* <DEDUP_REMOVED lines=50> */
[----:B------:R-:W1:Y:S01]  /*57b0*/  SHFL.BFLY PT, R13, R10, 0x2, 0x1f ;  /* 0x0c401f000a0d7f89 */ /* 0x000e6200000e0000 */
[----:B------:R-:W-:Y:S02]  /*57c0*/  ISETP.GT.AND P1, PT, R14, 0x8, PT ;  /* 0x000000080e00780c */ /* 0x000fe40003f24270 */
[----:B------:R-:W-:Y:S02]  /*57d0*/  FSEL R153, R153, -INF , P2 ;  /* 0xff80000099997808 */ /* 0x000fe40001000000 */
[----:B------:R-:W-:-:S02]  /*57e0*/  FMNMX.FTZ R6, R152, R9, !PT ;  /* 0x0000000998067209 */ /* 0x000fc40007810000 */
[----:B------:R-:W-:Y:S02]  /*57f0*/  ISETP.GT.AND P2, PT, R14, 0x9, PT ;  /* 0x000000090e00780c */ /* 0x000fe40003f44270 */
[----:B------:R-:W-:Y:S02]  /*5800*/  FSEL R156, R156, -INF , P1 ;  /* 0xff8000009c9c7808 */ /* 0x000fe40000800000 */
[----:B------:R-:W-:Y:S02]  /*5810*/  FMNMX.FTZ R5, R153, R6, !PT ;  /* 0x0000000699057209 */ /* 0x000fe40007810000 */
[----:B------:R-:W-:Y:S02]  /*5820*/  ISETP.GT.AND P1, PT, R14, 0x10, PT ;  /* 0x000000100e00780c */ /* 0x000fe40003f24270 */
[----:B------:R-:W-:Y:S02]  /*5830*/  FMNMX.FTZ R5, R156, R5, !PT ;  /* 0x000000059c057209 */ /* 0x000fe40007810000 */
[----:B------:R-:W-:-:S02]  /*5840*/  FSEL R160, R160, -INF , P1 ;  /* 0xff800000a0a07808 */ /* 0x000fc40000800000 */
[C---:B------:R-:W-:Y:S02]  /*5850*/  ISETP.GT.AND P1, PT, R14.reuse, 0x18, PT ;  /* 0x000000180e00780c */ /* 0x040fe40003f24270 */
[----:B------:R-:W-:Y:S02]  /*5860*/  ISETP.GT.AND P3, PT, R14, 0x38, PT ;  /* 0x000000380e00780c */ /* 0x000fe40003f64270 */
[----:B------:R-:W-:Y:S02]  /*5870*/  FSEL R164, R164, -INF , P1 ;  /* 0xff800000a4a47808 */ /* 0x000fe40000800000 */
        /* <DEDUP_REMOVED lines=18> */
[----:B-1----:R-:W-:Y:S02]  /*59a0*/  FMNMX.FTZ R5, R15, R20, !PT ;  /* 0x000000140f057209 */ /* 0x002fe40007810000 */
[----:B------:R-:W-:Y:S02]  /*59b0*/  ISETP.GT.AND P2, PT, R14, 0x29, PT ;  /* 0x000000290e00780c */ /* 0x000fe40003f44270 */
[----:B------:R-:W-:Y:S01]  /*59c0*/  FSEL R172, R172, -INF , P1 ;  /* 0xff800000acac7808 */ /* 0x000fe20000800000 */
[----:B------:R-:W-:Y:S01]  /*59d0*/  FMUL.FTZ R20, R5, UR10 ;  /* 0x0000000a05147c20 */ /* 0x000fe20008410000 */
[----:B------:R-:W-:Y:S02]  /*59e0*/  FMNMX.FTZ R15, R169, R6, !PT ;  /* 0x00000006a90f7209 */ /* 0x000fe40007810000 */
[----:B------:R-:W-:-:S02]  /*59f0*/  ISETP.GT.AND P1, PT, R14, 0x30, PT ;  /* 0x000000300e00780c */ /* 0x000fc40003f24270 */
[----:B------:R-:W-:Y:S02]  /*5a00*/  FSEL R173, R173, -INF , P2 ;  /* 0xff800000adad7808 */ /* 0x000fe40001000000 */
[----:B------:R-:W-:Y:S02]  /*5a10*/  FMNMX.FTZ R6, R172, R15, !PT ;  /* 0x0000000fac067209 */ /* 0x000fe40007810000 */
[----:B------:R-:W-:Y:S02]  /*5a20*/  ISETP.GT.AND P2, PT, R14, 0x31, PT ;  /* 0x000000310e00780c */ /* 0x000fe40003f44270 */
[----:B------:R-:W-:Y:S02]  /*5a30*/  FSEL R176, R176, -INF , P1 ;  /* 0xff800000b0b07808 */ /* 0x000fe40000800000 */
[----:B------:R-:W-:Y:S02]  /*5a40*/  FMNMX.FTZ R15, R173, R6, !PT ;  /* 0x00000006ad0f7209 */ /* 0x000fe40007810000 */
[----:B------:R-:W-:-:S02]  /*5a50*/  FSEL R177, R177, -INF , P2 ;  /* 0xff800000b1b17808 */ /* 0x000fc40001000000 */
[----:B------:R-:W-:Y:S02]  /*5a60*/  FMNMX.FTZ R6, R176, R15, !PT ;  /* 0x0000000fb0067209 */ /* 0x000fe40007810000 */
[----:B------:R-:W-:Y:S02]  /*5a70*/  ISETP.GT.AND P1, PT, R14, 0x39, PT ;  /* 0x000000390e00780c */ /* 0x000fe40003f24270 */
[----:B------:R-:W-:Y:S02]  /*5a80*/  FSEL R180, R180, -INF , P3 ;  /* 0xff800000b4b47808 */ /* 0x000fe40001800000 */
[----:B------:R-:W-:Y:S02]  /*5a90*/  FMNMX.FTZ R15, R177, R6, !PT ;  /* 0x00000006b10f7209 */ /* 0x000fe40007810000 */
[----:B------:R-:W-:Y:S02]  /*5aa0*/  FSEL R181, R181, -INF , P1 ;  /* 0xff800000b5b57808 */ /* 0x000fe40000800000 */
[----:B------:R-:W-:-:S02]  /*5ab0*/  FMNMX.FTZ R6, R180, R15, !PT ;  /* 0x0000000fb4067209 */ /* 0x000fc40007810000 */
        /* <DEDUP_REMOVED lines=272> */
.L_x_7694:
[----:B------:R0:W1:Y:S01]  /*6bc0*/  SYNCS.PHASECHK.TRANS64.TRYWAIT P1, [UR23+0x28c50], R7 ;  /* 0x028c5007ff0075a7 */ /* 0x0000620008020157 */
[----:B------:R-:W-:Y:S05]  /*6bd0*/  @!P0 BRA `(.L_x_7695) ;  /* 0x0000000000048947 */ /* 0x000fea0003800000 */
[----:B------:R-:W-:Y:S01]  /*6be0*/  BPT.TRAP 0x1 ;  /* 0x000000040000795c */ /* 0x000fe20000300000 */
.L_x_7695:
[----:B-1----:R-:W-:Y:S05]  /*6bf0*/  @P1 BRA `(.L_x_7696) ;  /* 0x0000000000081947 */ /* 0x002fea0003800000 */
[----:B------:R-:W1:Y:S02]  /*6c00*/  SYNCS.PHASECHK.TRANS64.TRYWAIT P1, [UR23+0x28c50], R7 ;  /* 0x028c5007ff0075a7 */ /* 0x000e640008020157 */
[----:B-1----:R-:W-:Y:S05]  /*6c10*/  @!P1 BRA `(.L_x_7697) ;  /* 0x000000b0004c9947 */ /* 0x002fea0003800000 */
.L_x_7696:
        /* <DEDUP_REMOVED lines=34> */
.L_x_7698:
[----:B------:R-:W-:Y:S01]  /*6e40*/  UISETP.GT.AND UP0, UPT, UR21, UR20, UPT ;  /* 0x000000141500728c */ /* 0x000fe2000bf04270 */
[----:B-1----:R-:W-:Y:S01]  /*6e50*/  IMAD.MOV.U32 R8, RZ, RZ, R5 ;  /* 0x000000ffff087224 */ /* 0x002fe200078e0005 */
[----:B------:R-:W-:Y:S01]  /*6e60*/  UIADD3 UR23, UR23, 0x28c60, URZ ;  /* 0x00028c6017177890 */ /* 0x000fe2000fffe03f */
[----:B------:R-:W-:Y:S01]  /*6e70*/  IMAD.MOV.U32 R9, RZ, RZ, R6 ;  /* 0x000000ffff097224 */ /* 0x000fe200078e0006 */
[----:B------:R-:W-:Y:S02]  /*6e80*/  UIADD3 UR21, UR21, -0x1, URZ ;  /* 0xffffffff15157890 */ /* 0x000fe4000fffe03f */
[----:B------:R-:W-:Y:S01]  /*6e90*/  PLOP3.LUT P1, PT, PT, PT, UP0, 0x80, 0x0 ;  /* 0x000000000000781c */ /* 0x000fe20003f2f008 */
[----:B------:R-:W-:Y:S01]  /*6ea0*/  UPRMT UR23, UR40, 0x654, UR23 ;  /* 0x0000065428177896 */ /* 0x000fe20008000017 */
[----:B------:R-:W-:-:S08]  /*6eb0*/  UMOV UR24, UR38 ;  /* 0x0000002600187c82 */ /* 0x000fd00008000000 */
[----:B------:R-:W-:Y:S03]  /*6ec0*/  SYNCS.ARRIVE.TRANS64.RED.A1T0 RZ, [UR23], RZ ;  /* 0x000000ffffff79a7 */ /* 0x000fe60008100417 */
[----:B------:R-:W-:Y:S05]  /*6ed0*/  @P1 BRA `(.L_x_7699) ;  /* 0xffffffe000781947 */ /* 0x000fea000383ffff */
.L_x_7688:
[----:B------:R-:W-:-:S13]  /*6ee0*/  ISETP.LE.AND P1, PT, RZ, UR21, PT ;  /* 0x00000015ff007c0c */ /* 0x000fda000bf23270 */
[----:B------:R-:W-:Y:S05]  /*6ef0*/  @!P1 BRA `(.L_x_7700) ;  /* 0x0000001800389947 */ /* 0x000fea0003800000 */
[----:B------:R-:W-:Y:S01]  /*6f00*/  IMAD.MOV.U32 R9, RZ, RZ, R5 ;  /* 0x000000ffff097224 */ /* 0x000fe200078e0005 */
[----:B------:R-:W-:Y:S01]  /*6f10*/  MOV R11, R6 ;  /* 0x00000006000b7202 */ /* 0x000fe20000000f00 */
[----:B------:R-:W-:Y:S01]  /*6f20*/  UMOV UR23, UR38 ;  /* 0x0000002600177c82 */ /* 0x000fe20008000000 */
[----:B------:R-:W-:-:S05]  /*6f30*/  ULDC UR20, c[0x0][0x988] ;  /* 0x0002620000147ab9 */ /* 0x000fca0000000800 */
.L_x_7711:
[----:B------:R-:W-:-:S04]  /*6f40*/  UIADD3 UR38, UR23, 0x1, URZ ;  /* 0x0000000117267890 */ /* 0x000fc8000fffe03f */
[----:B------:R-:W-:-:S04]  /*6f50*/  UISETP.NE.AND UP0, UPT, UR38, 0x2, UPT ;  /* 0x000000022600788c */ /* 0x000fc8000bf05270 */
[----:B------:R-:W-:Y:S02]  /*6f60*/  USEL UR6, URZ, 0x1, UP0 ;  /* 0x000000013f067887 */ /* 0x000fe40008000000 */
[----:B------:R-:W-:Y:S02]  /*6f70*/  USEL UR38, UR38, URZ, UP0 ;  /* 0x0000003f26267287 */ /* 0x000fe40008000000 */
[----:B------:R-:W-:Y:S01]  /*6f80*/  ULOP3.LUT UR37, UR37, UR6, URZ, 0x3c, !UPT ;  /* 0x0000000625257292 */ /* 0x000fe2000f8e3c3f */
[----:B-1----:R-:W-:Y:S11]  /*6f90*/  @!P0 BRA `(.L_x_7701) ;  /* 0x0000000000048947 */ /* 0x002ff60003800000 */
[----:B------:R-:W-:Y:S01]  /*6fa0*/  BPT.TRAP 0x1 ;  /* 0x000000040000795c */ /* 0x000fe20000300000 */
.L_x_7701:
[----:B------:R-:W-:Y:S01]  /*6fb0*/  ULEA UR22, UR38, UR41, 0x3 ;  /* 0x0000002926167291 */ /* 0x000fe2000f8e183f */
[----:B0123--:R-:W-:-:S05]  /*6fc0*/  IMAD.U32 R7, RZ, RZ, UR37 ;  /* 0x00000025ff077e24 */ /* 0x00ffca000f8e00ff */
[----:B------:R-:W-:-:S04]  /*6fd0*/  SHF.L.U32 R7, R7, 0x1f, RZ ;  /* 0x0000001f07077819 */ /* 0x000fc800000006ff */
[----:B------:R0:W1:Y:S01]  /*6fe0*/  SYNCS.PHASECHK.TRANS64.TRYWAIT P1, [UR22+0x28c30], R7 ;  /* 0x028c3007ff0075a7 */ /* 0x0000620008020156 */
[----:B------:R-:W-:Y:S05]  /*6ff0*/  @!P0 BRA `(.L_x_7702) ;  /* 0x0000000000048947 */ /* 0x000fea0003800000 */
[----:B------:R-:W-:Y:S01]  /*7000*/  BPT.TRAP 0x1 ;  /* 0x000000040000795c */ /* 0x000fe20000300000 */
.L_x_7702:
[----:B-1----:R-:W-:Y:S05]  /*7010*/  @P1 BRA `(.L_x_7703) ;  /* 0x0000000000081947 */ /* 0x002fea0003800000 */
[----:B------:R-:W1:Y:S02]  /*7020*/  SYNCS.PHASECHK.TRANS64.TRYWAIT P1, [UR22+0x28c30], R7 ;  /* 0x028c3007ff0075a7 */ /* 0x000e640008020156 */
[----:B-1----:R-:W-:Y:S05]  /*7030*/  @!P1 BRA `(.L_x_7704) ;  /* 0x000000ac005c9947 */ /* 0x002fea0003800000 */
.L_x_7703:
        /* <DEDUP_REMOVED lines=23> */
.L_x_7705:
        /* <DEDUP_REMOVED lines=306> */
.L_x_7706:
[----:B------:R2:W3:Y:S01]  /*84d0*/  SYNCS.PHASECHK.TRANS64.TRYWAIT P1, [UR22+0x28c50], R7 ;  /* 0x028c5007ff0075a7 */ /* 0x0004e20008020156 */
[----:B------:R-:W-:Y:S05]  /*84e0*/  @!P0 BRA `(.L_x_7707) ;  /* 0x0000000000048947 */ /* 0x000fea0003800000 */
[----:B------:R-:W-:Y:S01]  /*84f0*/  BPT.TRAP 0x1 ;  /* 0x000000040000795c */ /* 0x000fe20000300000 */
.L_x_7707:
[----:B---3--:R-:W-:Y:S05]  /*8500*/  @P1 BRA `(.L_x_7708) ;  /* 0x0000000000081947 */ /* 0x008fea0003800000 */
[----:B------:R-:W3:Y:S02]  /*8510*/  SYNCS.PHASECHK.TRANS64.TRYWAIT P1, [UR22+0x28c50], R7 ;  /* 0x028c5007ff0075a7 */ /* 0x000ee40008020156 */
[----:B---3--:R-:W-:Y:S05]  /*8520*/  @!P1 BRA `(.L_x_7709) ;  /* 0x0000009800389947 */ /* 0x008fea0003800000 */
.L_x_7708:
        /* <DEDUP_REMOVED lines=34> */
.L_x_7710:
[----:B------:R-:W-:Y:S01]  /*8750*/  UIADD3 UR22, UR22, 0x28c60, URZ ;  /* 0x00028c6016167890 */ /* 0x000fe2000fffe03f */
[----:B------:R-:W-:Y:S01]  /*8760*/  ISETP.LT.AND P1, PT, RZ, UR21, PT ;  /* 0x00000015ff007c0c */ /* 0x000fe2000bf21270 */
[----:B------:R-:W-:Y:S01]  /*8770*/  UIADD3 UR21, UR21, -0x1, URZ ;  /* 0xffffffff15157890 */ /* 0x000fe2000fffe03f */
[----:B------:R-:W-:Y:S01]  /*8780*/  IMAD.MOV.U32 R9, RZ, RZ, R5 ;  /* 0x000000ffff097224 */ /* 0x000fe200078e0005 */
[----:B------:R-:W-:Y:S01]  /*8790*/  UPRMT UR22, UR40, 0x654, UR22 ;  /* 0x0000065428167896 */ /* 0x000fe20008000016 */
[----:B------:R-:W-:Y:S01]  /*87a0*/  IMAD.MOV.U32 R11, RZ, RZ, R6 ;  /* 0x000000ffff0b7224 */ /* 0x000fe200078e0006 */
[----:B------:R-:W-:-:S07]  /*87b0*/  UMOV UR23, UR38 ;  /* 0x0000002600177c82 */ /* 0x000fce0008000000 */
[----:B------:R-:W-:Y:S01]  /*87c0*/  SYNCS.ARRIVE.TRANS64.RED.A1T0 RZ, [UR22], RZ ;  /* 0x000000ffffff79a7 */ /* 0x000fe20008100416 */
[----:B------:R-:W-:Y:S05]  /*87d0*/  @P1 BRA `(.L_x_7711) ;  /* 0xffffffe400d81947 */ /* 0x000fea000383ffff */
.L_x_7700:
[----:B------:R-:W5:Y:S01]  /*87e0*/  SHFL.BFLY PT, R0, R3, 0x2, 0x1f ;  /* 0x0c401f0003007f89 */ /* 0x000f6200000e0000 */
[----:B------:R-:W-:Y:S01]  /*87f0*/  IMAD.MOV R11, RZ, RZ, -R18 ;  /* 0x000000ffff0b7224 */ /* 0x000fe200078e0a12 */
[----:B------:R-:W-:Y:S01]  /*8800*/  UIADD3 UR36, UR36, 0x1, URZ ;  /* 0x0000000124247890 */ /* 0x000fe2000fffe03f */
[----:B------:R-:W-:Y:S01]  /*8810*/  IMAD.U32 R13, RZ, RZ, UR10 ;  /* 0x0000000aff0d7e24 */ /* 0x000fe2000f8e00ff */
[----:B0123--:R-:W0:Y:S01]  /*8820*/  SHFL.BFLY PT, R7, R4, 0x2, 0x1f ;  /* 0x0c401f0004077f89 */ /* 0x00fe2200000e0000 */
        /* <DEDUP_REMOVED lines=10> */
[----:B------:R-:W-:Y:S01]  /*88d0*/  @!P0 LEA R3, R3, R16, 0x6 ;  /* 0x0000001003038211 */ /* 0x000fe200078e30ff */
[----:B------:R-:W-:Y:S01]  /*88e0*/  UISETP.NE.AND UP0, UPT, UR38, 0x2, UPT ;  /* 0x000000022600788c */ /* 0x000fe2000bf05270 */
[----:B------:R-:W1:Y:S02]  /*88f0*/  SHFL.BFLY PT, R7, R8, 0x1, 0x1f ;  /* 0x0c201f0008077f89 */ /* 0x000e6400000e0000 */
        /* <DEDUP_REMOVED lines=11> */
[----:B------:R-:W1:Y:S08]  /*89b0*/  @P2 MUFU.RCP R0, R7 ;  /* 0x0000000700002308 */ /* 0x000e700000001000 */
[----:B------:R-:W2:Y:S01]  /*89c0*/  @P2 MUFU.LG2 R7, R7 ;  /* 0x0000000700072308 */ /* 0x000ea20000000c00 */
[-C--:B0-----:R-:W-:Y:S01]  /*89d0*/  FMUL.FTZ R168, R32, R11.reuse ;  /* 0x0000000b20a87220 */ /* 0x081fe20000410000 */
[----:B------:R-:W-:Y:S01]  /*89e0*/  @!P0 STS [R4+0x28800], R11 ;  /* 0x0288000b04008388 */ /* 0x000fe20000000800 */
[-C--:B------:R-:W-:Y:S01]  /*89f0*/  FMUL.FTZ R170, R28, R11.reuse ;  /* 0x0000000b1caa7220 */ /* 0x080fe20000410000 */
[----:B------:R-:W-:Y:S01]  /*8a00*/  FMUL.FTZ R28, R29, R11 ;  /* 0x0000000b1d1c7220 */ /* 0x000fe20000410000 */
[----:B------:R-:W-:-:S02]  /*8a10*/  IMAD.U32 R29, RZ, RZ, UR10 ;  /* 0x0000000aff1d7e24 */ /* 0x000fc4000f8e00ff */
[-C--:B------:R-:W-:Y:S01]  /*8a20*/  FMUL.FTZ R171, R24, R11.reuse ;  /* 0x0000000b18ab7220 */ /* 0x080fe20000410000 */
[-C--:B------:R-:W-:Y:S01]  /*8a30*/  FMUL.FTZ R169, R25, R11.reuse ;  /* 0x0000000b19a97220 */ /* 0x080fe20000410000 */
[----:B------:R-:W0:Y:S01]  /*8a40*/  @P1 MUFU.LG2 R32, R9 ;  /* 0x0000000900201308 */ /* 0x000e220000000c00 */
[----:B-1----:R1:W-:Y:S01]  /*8a50*/  @!P0 STS [R4+0x28820], R0 ;  /* 0x0288200004008388 */ /* 0x0023e20000000800 */
[----:B------:R-:W-:Y:S01]  /*8a60*/  @P1 FMUL.FTZ R29, R29, 0.69314718246459960938 ;  /* 0x3f3172181d1d1820 */ /* 0x000fe20000410000 */
[-C--:B----4-:R-:W-:Y:S01]  /*8a70*/  FMUL.FTZ R166, R33, R11.reuse ;  /* 0x0000000b21a67220 */ /* 0x090fe20000410000 */
        /* <DEDUP_REMOVED lines=129> */
.L_x_7665:
        /* <DEDUP_REMOVED lines=41> */
[--C-:B------:R-:W-:Y:S01]  /*9520*/  IMAD.X R37, RZ, RZ, R5.reuse, P1 ;  /* 0x000000ffff257224 */ /* 0x100fe200008e0605 */
[----:B------:R-:W-:Y:S01]  /*9530*/  IADD3 R183, P6, R4, 0x2020, RZ ;  /* 0x0000202004b77810 */ /* 0x000fe20007fde0ff */
[----:B------:R-:W-:Y:S01]  /*9540*/  IMAD.X R41, RZ, RZ, R5, P0 ;  /* 0x000000ffff297224 */ /* 0x000fe200000e0605 */
[----:B------:R-:W-:Y:S01]  /*9550*/  SHF.R.U64 R36, R36, 0x3, RZ ;  /* 0x0000000324247819 */ /* 0x000fe200000012ff */
[----:B------:R-:W-:Y:S01]  /*9560*/  UIMAD.WIDE UR8, UR42, 0x4, UR8 ;  /* 0x000000042a0878a5 */ /* 0x000fe2000f8e0208 */
[----:B------:R-:W-:-:S02]  /*9570*/  IADD3 R6, P0, R4, 0x4020, RZ ;  /* 0x0000402004067810 */ /* 0x000fc40007f1e0ff */
[C---:B------:R-:W-:Y:S02]  /*9580*/  LOP3.LUT R29, R4.reuse, 0x380, RZ, 0xc0, !PT ;  /* 0x00000380041d7812 */ /* 0x040fe400078ec0ff */
[----:B------:R-:W-:Y:S01]  /*9590*/  IADD3.X R53, RZ, R5, RZ, P6, !PT ;  /* 0x00000005ff357210 */ /* 0x000fe200037fe4ff */
[--C-:B------:R-:W-:Y:S01]  /*95a0*/  IMAD.X R107, RZ, RZ, R5.reuse, P0 ;  /* 0x000000ffff6b7224 */ /* 0x100fe200000e0605 */
[C---:B------:R-:W-:Y:S02]  /*95b0*/  IADD3 R179, P4, R4.reuse, 0x60, RZ ;  /* 0x0000006004b37810 */ /* 0x040fe40007f9e0ff */
        /* <DEDUP_REMOVED lines=32> */
[----:B------:R-:W-:Y:S02]  /*97c0*/  SHF.R.U64 R40, R40, 0x3, RZ ;  /* 0x0000000328287819 */ /* 0x000fe400000012ff */
[----:B------:R-:W-:Y:S02]  /*97d0*/  SHF.R.U64 R44, R44, 0x3, RZ ;  /* 0x000000032c2c7819 */ /* 0x000fe400000012ff */
[----:B------:R-:W-:Y:S02]  /*97e0*/  LOP3.LUT R52, R183, 0x380, RZ, 0xc0, !PT ;  /* 0x00000380b7347812 */ /* 0x000fe400078ec0ff */
[----:B------:R-:W-:Y:S02]  /*97f0*/  MOV R175, R4 ;  /* 0x0000000400af7202 */ /* 0x000fe40000000f00 */
[----:B------:R-:W-:Y:S02]  /*9800*/  LOP3.LUT R94, R205, 0x380, RZ, 0xc0, !PT ;  /* 0x00000380cd5e7812 */ /* 0x000fe400078ec0ff */
[----:B------:R-:W-:-:S02]  /*9810*/  LOP3.LUT R118, R118, R7, RZ, 0x3c, !PT ;  /* 0x0000000776767212 */ /* 0x000fc400078e3cff */
[----:B------:R-:W-:Y:S02]  /*9820*/  F2FP.BF16.F32.PACK_AB R5, R27, R26 ;  /* 0x0000001a1b05723e */ /* 0x000fe400000010ff */
[----:B------:R-:W-:Y:S02]  /*9830*/  LOP3.LUT R98, R207, 0x380, RZ, 0xc0, !PT ;  /* 0x00000380cf627812 */ /* 0x000fe400078ec0ff */
[----:B------:R-:W-:Y:S02]  /*9840*/  F2FP.BF16.F32.PACK_AB R4, R169, R171 ;  /* 0x000000aba904723e */ /* 0x000fe400000010ff */
[----:B------:R-:W-:Y:S02]  /*9850*/  LOP3.LUT R27, R0, 0x380, RZ, 0xc0, !PT ;  /* 0x00000380001b7812 */ /* 0x000fe400078ec0ff */
[----:B------:R-:W-:Y:S02]  /*9860*/  F2FP.BF16.F32.PACK_AB R6, R28, R170 ;  /* 0x000000aa1c06723e */ /* 0x000fe400000010ff */
[----:B------:R-:W-:-:S02]  /*9870*/  F2FP.BF16.F32.PACK_AB R7, R31, R30 ;  /* 0x0000001e1f07723e */ /* 0x000fc400000010ff */
[----:B------:R-:W-:Y:S02]  /*9880*/  SHF.R.U64 R48, R48, 0x3, RZ ;  /* 0x0000000330307819 */ /* 0x000fe400000012ff */
[----:B------:R-:W-:Y:S01]  /*9890*/  LOP3.LUT R102, R209, 0x380, RZ, 0xc0, !PT ;  /* 0x00000380d1667812 */ /* 0x000fe200078ec0ff */
[----:B------:R0:W-:Y:S01]  /*98a0*/  STSM.16.M88.4 [R175], R4 ;  /* 0x00000004af007844 */ /* 0x0001e20000000200 */
[----:B------:R-:W-:Y:S02]  /*98b0*/  LOP3.LUT R40, R40, R177, RZ, 0x3c, !PT ;  /* 0x000000b128287212 */ /* 0x000fe400078e3cff */
[----:B------:R-:W-:Y:S02]  /*98c0*/  LOP3.LUT R44, R44, R179, RZ, 0x3c, !PT ;  /* 0x000000b32c2c7212 */ /* 0x000fe400078e3cff */
[----:B------:R-:W-:Y:S02]  /*98d0*/  SHF.R.U64 R52, R52, 0x3, RZ ;  /* 0x0000000334347819 */ /* 0x000fe400000012ff */
[----:B------:R-:W-:-:S02]  /*98e0*/  SHF.R.U64 R94, R94, 0x3, RZ ;  /* 0x000000035e5e7819 */ /* 0x000fc400000012ff */
[----:B------:R-:W-:Y:S02]  /*98f0*/  LOP3.LUT R177, R110, 0x380, RZ, 0xc0, !PT ;  /* 0x000003806eb17812 */ /* 0x000fe400078ec0ff */
[----:B------:R-:W-:Y:S02]  /*9900*/  LOP3.LUT R179, R114, 0x380, RZ, 0xc0, !PT ;  /* 0x0000038072b37812 */ /* 0x000fe400078ec0ff */
[----:B------:R-:W-:Y:S02]  /*9910*/  SHF.R.U64 R98, R98, 0x3, RZ ;  /* 0x0000000362627819 */ /* 0x000fe400000012ff */
[----:B------:R-:W-:Y:S02]  /*9920*/  SHF.R.U64 R27, R27, 0x3, RZ ;  /* 0x000000031b1b7819 */ /* 0x000fe400000012ff */
[----:B------:R-:W-:Y:S02]  /*9930*/  LOP3.LUT R48, R48, R181, RZ, 0x3c, !PT ;  /* 0x000000b530307212 */ /* 0x000fe400078e3cff */
[----:B------:R-:W-:-:S02]  /*9940*/  SHF.R.U64 R102, R102, 0x3, RZ ;  /* 0x0000000366667819 */ /* 0x000fc400000012ff */
[----:B------:R-:W-:Y:S02]  /*9950*/  LOP3.LUT R52, R52, R183, RZ, 0x3c, !PT ;  /* 0x000000b734347212 */ /* 0x000fe400078e3cff */
[----:B------:R-:W-:Y:S02]  /*9960*/  MOV R37, R36 ;  /* 0x0000002400257202 */ /* 0x000fe40000000f00 */
[----:B0-----:R-:W-:Y:S02]  /*9970*/  F2FP.BF16.F32.PACK_AB R4, R166, R168 ;  /* 0x000000a8a604723e */ /* 0x001fe400000010ff */
[----:B------:R-:W-:Y:S02]  /*9980*/  F2FP.BF16.F32.PACK_AB R5, R35, R34 ;  /* 0x000000222305723e */ /* 0x000fe400000010ff */
[----:B------:R-:W-:Y:S02]  /*9990*/  F2FP.BF16.F32.PACK_AB R6, R164, R167 ;  /* 0x000000a7a406723e */ /* 0x000fe400000010ff */
[----:B------:R-:W-:-:S02]  /*99a0*/  F2FP.BF16.F32.PACK_AB R7, R39, R38 ;  /* 0x000000262707723e */ /* 0x000fc400000010ff */
[----:B------:R-:W-:Y:S02]  /*99b0*/  LOP3.LUT R94, R94, R205, RZ, 0x3c, !PT ;  /* 0x000000cd5e5e7212 */ /* 0x000fe400078e3cff */
[----:B------:R-:W-:Y:S01]  /*99c0*/  SHF.R.U64 R177, R177, 0x3, RZ ;  /* 0x00000003b1b17819 */ /* 0x000fe200000012ff */
[----:B------:R0:W-:Y:S01]  /*99d0*/  STSM.16.M88.4 [R37], R4 ;  /* 0x0000000425007844 */ /* 0x0001e20000000200 */
[----:B------:R-:W-:Y:S02]  /*99e0*/  SHF.R.U64 R179, R179, 0x3, RZ ;  /* 0x00000003b3b37819 */ /* 0x000fe400000012ff */
[----:B------:R-:W-:Y:S02]  /*99f0*/  LOP3.LUT R169, R174, 0x380, RZ, 0xc0, !PT ;  /* 0x00000380aea97812 */ /* 0x000fe400078ec0ff */
[----:B------:R-:W-:Y:S02]  /*9a00*/  MOV R40, R40 ;  /* 0x0000002800287202 */ /* 0x000fe40000000f00 */
[----:B------:R-:W-:-:S02]  /*9a10*/  LOP3.LUT R98, R98, R207, RZ, 0x3c, !PT ;  /* 0x000000cf62627212 */ /* 0x000fc400078e3cff */
[----:B------:R-:W-:Y:S01]  /*9a20*/  LOP3.LUT R171, R32, 0x380, RZ, 0xc0, !PT ;  /* 0x0000038020ab7812 */ /* 0x000fe200078ec0ff */
[----:B------:R-:W-:Y:S01]  /*9a30*/  STSM.16.M88.4 [R40], R8 ;  /* 0x0000000828007844 */ /* 0x000fe20000000200 */
[----:B------:R-:W-:Y:S02]  /*9a40*/  LOP3.LUT R122, R27, R0, RZ, 0x3c, !PT ;  /* 0x000000001b7a7212 */ /* 0x000fe400078e3cff */
[----:B------:R-:W-:Y:S02]  /*9a50*/  MOV R44, R44 ;  /* 0x0000002c002c7202 */ /* 0x000fe40000000f00 */
[----:B------:R-:W-:Y:S01]  /*9a60*/  LOP3.LUT R102, R102, R209, RZ, 0x3c, !PT ;  /* 0x000000d166667212 */ /* 0x000fe200078e3cff */
[----:B0-----:R-:W-:Y:S01]  /*9a70*/  IMAD.U32 R5, RZ, RZ, UR9 ;  /* 0x00000009ff057e24 */ /* 0x001fe2000f8e00ff */
[----:B------:R-:W-:Y:S01]  /*9a80*/  MOV R48, R48 ;  /* 0x0000003000307202 */ /* 0x000fe20000000f00 */
[----:B------:R0:W-:Y:S01]  /*9a90*/  STSM.16.M88.4 [R44], R12 ;  /* 0x0000000c2c007844 */ /* 0x0001e20000000200 */
[----:B------:R-:W-:-:S02]  /*9aa0*/  F2FP.BF16.F32.PACK_AB R26, R61, R60 ;  /* 0x0000003c3d1a723e */ /* 0x000fc400000010ff */
[----:B------:R-:W-:Y:S02]  /*9ab0*/  F2FP.BF16.F32.PACK_AB R27, R63, R62 ;  /* 0x0000003e3f1b723e */ /* 0x000fe400000010ff */
[----:B------:R-:W-:Y:S02]  /*9ac0*/  MOV R52, R52 ;  /* 0x0000003400347202 */ /* 0x000fe40000000f00 */
[----:B------:R-:W-:Y:S01]  /*9ad0*/  F2FP.BF16.F32.PACK_AB R80, R81, R80 ;  /* 0x000000505150723e */ /* 0x000fe200000010ff */
[----:B------:R-:W-:Y:S01]  /*9ae0*/  STSM.16.M88.4 [R48], R24 ;  /* 0x0000001830007844 */ /* 0x000fe20000000200 */
[----:B------:R-:W-:Y:S02]  /*9af0*/  LOP3.LUT R110, R177, R110, RZ, 0x3c, !PT ;  /* 0x0000006eb16e7212 */ /* 0x000fe400078e3cff */
[----:B------:R-:W-:Y:S01]  /*9b00*/  LOP3.LUT R114, R179, R114, RZ, 0x3c, !PT ;  /* 0x00000072b3727212 */ /* 0x000fe200078e3cff */
[----:B------:R-:W-:Y:S01]  /*9b10*/  STSM.16.M88.4 [R52], R64 ;  /* 0x0000004034007844 */ /* 0x000fe20000000200 */
[----:B------:R-:W-:-:S02]  /*9b20*/  SHF.R.U64 R169, R169, 0x3, RZ ;  /* 0x00000003a9a97819 */ /* 0x000fc400000012ff */
[----:B------:R-:W-:Y:S02]  /*9b30*/  MOV R94, R94 ;  /* 0x0000005e005e7202 */ /* 0x000fe40000000f00 */
[----:B------:R-:W-:Y:S02]  /*9b40*/  F2FP.BF16.F32.PACK_AB R74, R77, R76 ;  /* 0x0000004c4d4a723e */ /* 0x000fe400000010ff */
[----:B------:R-:W-:Y:S02]  /*9b50*/  F2FP.BF16.F32.PACK_AB R75, R79, R78 ;  /* 0x0000004e4f4b723e */ /* 0x000fe400000010ff */
[----:B------:R-:W-:Y:S02]  /*9b60*/  F2FP.BF16.F32.PACK_AB R81, R83, R82 ;  /* 0x000000525351723e */ /* 0x000fe400000010ff */
[----:B------:R-:W-:Y:S01]  /*9b70*/  F2FP.BF16.F32.PACK_AB R88, R89, R88 ;  /* 0x000000585958723e */ /* 0x000fe200000010ff */
[----:B------:R-:W-:Y:S01]  /*9b80*/  STSM.16.M88.4 [R94], R72 ;  /* 0x000000485e007844 */ /* 0x000fe20000000200 */
[----:B------:R-:W-:-:S02]  /*9b90*/  SHF.R.U64 R171, R171, 0x3, RZ ;  /* 0x00000003abab7819 */ /* 0x000fc400000012ff */
        /* <DEDUP_REMOVED lines=15> */
[----:B------:R-:W-:Y:S01]  /*9c90*/  LOP3.LUT R28, R169, R174, RZ, 0x3c, !PT ;  /* 0x000000aea91c7212 */ /* 0x000fe200078e3cff */
[----:B------:R-:W-:Y:S01]  /*9ca0*/  STSM.16.M88.4 [R31], R96 ;  /* 0x000000601f007844 */ /* 0x000fe20000000200 */
[----:B------:R-:W-:Y:S02]  /*9cb0*/  MOV R110, R110 ;  /* 0x0000006e006e7202 */ /* 0x000fe40000000f00 */
[----:B------:R-:W-:Y:S02]  /*9cc0*/  MOV R30, R114 ;  /* 0x00000072001e7202 */ /* 0x000fe40000000f00 */
[----:B------:R-:W-:Y:S02]  /*9cd0*/  F2FP.BF16.F32.PACK_AB R105, R152, R58 ;  /* 0x0000003a9869723e */ /* 0x000fe400000010ff */
[----:B------:R-:W-:-:S02]  /*9ce0*/  F2FP.BF16.F32.PACK_AB R106, R109, R108 ;  /* 0x0000006c6d6a723e */ /* 0x000fc400000010ff */
[----:B------:R-:W-:Y:S02]  /*9cf0*/  F2FP.BF16.F32.PACK_AB R107, R154, R153 ;  /* 0x000000999a6b723e */ /* 0x000fe400000010ff */
[----:B------:R-:W-:Y:S02]  /*9d00*/  F2FP.BF16.F32.PACK_AB R112, R113, R112 ;  /* 0x000000707170723e */ /* 0x000fe400000010ff */
[----:B------:R-:W-:Y:S01]  /*9d10*/  LOP3.LUT R32, R171, R32, RZ, 0x3c, !PT ;  /* 0x00000020ab207212 */ /* 0x000fe200078e3cff */
        /* <DEDUP_REMOVED lines=19> */
[----:B------:R1:W-:Y:S01]  /*9e50*/  STSM.16.M88.4 [R0], R128 ;  /* 0x0000008000007844 */ /* 0x0003e20000000200 */
[----:B------:R-:W-:Y:S02]  /*9e60*/  MOV R28, R28 ;  /* 0x0000001c001c7202 */ /* 0x000fe40000000f00 */
[----:B------:R-:W-:Y:S02]  /*9e70*/  F2FP.BF16.F32.PACK_AB R138, R141, R140 ;  /* 0x0000008c8d8a723e */ /* 0x000fe400000010ff */
[----:B------:R-:W-:Y:S02]  /*9e80*/  F2FP.BF16.F32.PACK_AB R139, R143, R142 ;  /* 0x0000008e8f8b723e */ /* 0x000fe400000010ff */
[----:B------:R-:W-:Y:S02]  /*9e90*/  F2FP.BF16.F32.PACK_AB R145, R147, R146 ;  /* 0x000000929391723e */ /* 0x000fe400000010ff */
[----:B------:R-:W-:Y:S01]  /*9ea0*/  MOV R32, R32 ;  /* 0x0000002000207202 */ /* 0x000fe20000000f00 */
[----:B------:R2:W-:Y:S01]  /*9eb0*/  STSM.16.M88.4 [R28], R136 ;  /* 0x000000881c007844 */ /* 0x0005e20000000200 */
[----:B------:R-:W-:-:S02]  /*9ec0*/  F2FP.BF16.F32.PACK_AB R146, R149, R148 ;  /* 0x000000949592723e */ /* 0x000fc400000010ff */
[----:B------:R-:W-:Y:S02]  /*9ed0*/  F2FP.BF16.F32.PACK_AB R147, R151, R150 ;  /* 0x000000969793723e */ /* 0x000fe400000010ff */
        /* <DEDUP_REMOVED lines=8> */
[----:B------:R-:W-:-:S04]  /*9f60*/  @UP1 ULEA UR8, UP2, UR42, UR8, 0x2 ;  /* 0x000000082a081291 */ /* 0x000fc8000f84103f */
[----:B------:R-:W-:Y:S01]  /*9f70*/  @UP1 ULEA.HI.X UR9, UR42, UR9, UR43, 0x2, UP2 ;  /* 0x000000092a091291 */ /* 0x000fe200090f142b */
[----:B------:R-:W-:Y:S01]  /*9f80*/  ULDC UR4, c[0x0][0xa88] ;  /* 0x0002a20000047ab9 */ /* 0x000fe20000000800 */
[----:B0-----:R-:W-:Y:S02]  /*9f90*/  IMAD.U32 R14, RZ, RZ, UR8 ;  /* 0x00000008ff0e7e24 */ /* 0x001fe4000f8e00ff */
[----:B-1----:R-:W-:Y:S01]  /*9fa0*/  IMAD.U32 R0, RZ, RZ, UR4 ;  /* 0x00000004ff007e24 */ /* 0x002fe2000f8e00ff */
[----:B------:R-:W4:Y:S01]  /*9fb0*/  @P0 LDG.E R6, desc[UR50][R4.64] ;  /* 0x0000003204060981 */ /* 0x000f22000c1e1900 */
[----:B------:R-:W-:Y:S02]  /*9fc0*/  IMAD.U32 R15, RZ, RZ, UR9 ;  /* 0x00000009ff0f7e24 */ /* 0x000fe4000f8e00ff */
        /* <DEDUP_REMOVED lines=13> */
[----:B--2---:R-:W-:Y:S02]  /*a0a0*/  LOP3.LUT R28, R29, 0x380, RZ, 0xc0, !PT ;  /* 0x000003801d1c7812 */ /* 0x004fe400078ec0ff */
[----:B---3--:R-:W-:-:S02]  /*a0b0*/  LOP3.LUT R32, R33, 0x380, RZ, 0xc0, !PT ;  /* 0x0000038021207812 */ /* 0x008fc400078ec0ff */
        /* <DEDUP_REMOVED lines=14> */
[----:B----4-:R-:W-:Y:S01]  /*a1a0*/  @P0 R2UR UR4, R6 ;  /* 0x00000000060402ca */ /* 0x010fe200000e0000 */
[----:B0-----:R-:W-:-:S14]  /*a1b0*/  @P6 BRA `(.L_x_7714) ;  /* 0x0000000000106947 */ /* 0x001fdc0003800000 */
[----:B------:R-:W-:Y:S05]  /*a1c0*/  @!P0 BRA `(.L_x_7714) ;  /* 0x00000000000c8947 */ /* 0x000fea0003800000 */
[----:B------:R-:W2:Y:S04]  /*a1d0*/  LDG.E R7, desc[UR50][R4.64] ;  /* 0x0000003204077981 */ /* 0x000ea8000c1e1900 */
[----:B-----5:R-:W2:Y:S02]  /*a1e0*/  LDG.E R0, desc[UR50][R4.64+0x4] ;  /* 0x0000043204007981 */ /* 0x020ea4000c1e1900 */
[----:B--2---:R-:W-:-:S07]  /*a1f0*/  IMAD.IADD R0, R0, 0x1, -R7 ;  /* 0x0000000100007824 */ /* 0x004fce00078e0a07 */
.L_x_7714:
        /* <DEDUP_REMOVED lines=10> */
[----:B------:R-:W-:Y:S01]  /*a2a0*/  IMAD.X R37, RZ, RZ, R173, P5 ;  /* 0x000000ffff257224 */ /* 0x000fe200028e06ad */
        /* <DEDUP_REMOVED lines=8> */
[----:B------:R-:W-:-:S02]  /*a330*/  SHF.R.U64 R48, R48, 0x3, RZ ;  /* 0x0000000330307819 */ /* 0x000fc400000012ff */
[----:B------:R-:W-:Y:S01]  /*a340*/  LOP3.LUT R44, R44, R45, RZ, 0x3c, !PT ;  /* 0x0000002d2c2c7212 */ /* 0x000fe200078e3cff */
[--C-:B------:R-:W-:Y:S01]  /*a350*/  IMAD.X R45, RZ, RZ, R173.reuse, P6 ;  /* 0x000000ffff2d7224 */ /* 0x100fe200030e06ad */
[----:B------:R-:W-:Y:S01]  /*a360*/  LOP3.LUT R40, R40, R41, RZ, 0x3c, !PT ;  /* 0x0000002928287212 */ /* 0x000fe200078e3cff */
[--C-:B------:R-:W-:Y:S01]  /*a370*/  IMAD.X R41, RZ, RZ, R173.reuse, P0 ;  /* 0x000000ffff297224 */ /* 0x100fe200000e06ad */
[----:B0-----:R-:W-:Y:S02]  /*a380*/  ISETP.NE.AND P6, PT, R4, RZ, PT ;  /* 0x000000ff0400720c */ /* 0x001fe40003fc5270 */
[----:B------:R-:W-:Y:S01]  /*a390*/  LOP3.LUT R48, R48, R49, RZ, 0x3c, !PT ;  /* 0x0000003130307212 */ /* 0x000fe200078e3cff */
[----:B------:R-:W-:Y:S01]  /*a3a0*/  IMAD.X R49, RZ, RZ, R173, P1 ;  /* 0x000000ffff317224 */ /* 0x000fe200008e06ad */
[----:B------:R-:W-:Y:S02]  /*a3b0*/  IADD3.X R33, RZ, R173, RZ, P4, !PT ;  /* 0x000000adff217210 */ /* 0x000fe400027fe4ff */
        /* <DEDUP_REMOVED lines=35> */
[----:B------:R-:W-:Y:S01]  /*a5f0*/  IADD3 R10, R185, UR45, RZ ;  /* 0x0000002db90a7c10 */ /* 0x000fe2000fffe0ff */
[----:B------:R-:W-:Y:S01]  /*a600*/  ULDC.64 UR12, c[0x0][0xb90] ;  /* 0x0002e400000c7ab9 */ /* 0x000fe20000000a00 */
[----:B------:R-:W-:Y:S01]  /*a610*/  UMOV UR8, UR4 ;  /* 0x0000000400087c82 */ /* 0x000fe20008000000 */
[----:B------:R-:W-:Y:S01]  /*a620*/  UIMAD UR10, UR15, UR12, URZ ;  /* 0x0000000c0f0a72a4 */ /* 0x000fe2000f8e023f */
[----:B------:R-:W-:Y:S01]  /*a630*/  IMAD.MOV R21, RZ, RZ, -R18 ;  /* 0x000000ffff157224 */ /* 0x000fe200078e0a12 */
[----:B------:R-:W-:Y:S01]  /*a640*/  UMOV UR9, UR14 ;  /* 0x0000000e00097c82 */ /* 0x000fe20008000000 */
[----:B------:R-:W-:Y:S01]  /*a650*/  IMAD.MOV.U32 R4, RZ, RZ, R10 ;  /* 0x000000ffff047224 */ /* 0x000fe200078e000a */
        /* <DEDUP_REMOVED lines=39> */
.L_x_7715:
        /* <DEDUP_REMOVED lines=21> */
[----:B------:R-:W-:Y:S01]  /*aa20*/  IMAD.SHL.U32 R20, R20, 0x4, RZ ;  /* 0x0000000414147824 */ /* 0x000fe200078e00ff */
[----:B------:R-:W-:Y:S01]  /*aa30*/  UIMAD UR10, UR14, UR12, URZ ;  /* 0x0000000c0e0a72a4 */ /* 0x000fe2000f8e023f */
[----:B------:R-:W5:Y:S04]  /*aa40*/  LD.E.128 R44, desc[UR50][R44.64] ;  /* 0x000000322c2c7980 */ /* 0x000f68000c101d00 */
[----:B------:R-:W5:Y:S01]  /*aa50*/  LD.E.128 R48, desc[UR50][R48.64] ;  /* 0x0000003230307980 */ /* 0x000f62000c101d00 */
[----:B------:R-:W2:Y:S01]  /*aa60*/  @P2 LDC R79, c[0x0][0xbf0] ;  /* 0x0002fc00ff4f2b82 */ /* 0x000ea20000000800 */
[----:B------:R-:W-:Y:S01]  /*aa70*/  ISETP.GE.AND P0, PT, R188, UR16, PT ;  /* 0x00000010bc007c0c */ /* 0x000fe2000bf06270 */
[----:B------:R-:W-:Y:S01]  /*aa80*/  UIMAD.WIDE.U32 UR8, UR4, UR12, URZ ;  /* 0x0000000c040872a5 */ /* 0x000fe2000f8e003f */
[----:B------:R-:W-:Y:S01]  /*aa90*/  LOP3.LUT R20, R20, 0x4, R3, 0xe2, !PT ;  /* 0x0000000414147812 */ /* 0x000fe200078ee203 */
[----:B------:R-:W-:Y:S01]  /*aaa0*/  UIMAD UR10, UR4, UR13, UR10 ;  /* 0x0000000d040a72a4 */ /* 0x000fe2000f8e020a */
[----:B------:R-:W-:Y:S01]  /*aab0*/  SEL R21, RZ, 0xffffffff, P0 ;  /* 0xffffffffff157807 */ /* 0x000fe20000000000 */
[----:B------:R-:W-:Y:S01]  /*aac0*/  IMAD R3, R191, 0x20, R192 ;  /* 0x00000020bf037824 */ /* 0x000fe200078e02c0 */
[----:B------:R-:W-:Y:S01]  /*aad0*/  ULDC.64 UR12, c[0x0][0xae8] ;  /* 0x0002ba00000c7ab9 */ /* 0x000fe20000000a00 */
[----:B------:R-:W-:Y:S01]  /*aae0*/  ISETP.GE.AND P0, PT, R187, UR16, PT ;  /* 0x00000010bb007c0c */ /* 0x000fe2000bf06270 */
[----:B------:R-:W-:Y:S01]  /*aaf0*/  UIADD3 UR9, UR9, UR10, URZ ;  /* 0x0000000a09097290 */ /* 0x000fe2000fffe03f */
[----:B------:R-:W-:Y:S01]  /*ab00*/  SHF.L.U32 R21, R21, 0x3, RZ ;  /* 0x0000000315157819 */ /* 0x000fe200000006ff */
[----:B------:R-:W-:Y:S01]  /*ab10*/  UIMAD UR4, UR15, UR12, URZ ;  /* 0x0000000c0f0472a4 */ /* 0x000fe2000f8e023f */
[----:B------:R-:W-:Y:S01]  /*ab20*/  VIADD R82, R3, UR45 ;  /* 0x0000002d03527c36 */ /* 0x000fe20008000000 */
        /* <DEDUP_REMOVED lines=33> */
[----:B------:R-:W-:Y:S01]  /*ad40*/  IMAD R79, R3, UR9, R80 ;  /* 0x00000009034f7c24 */ /* 0x000fe2000f8e0250 */
        /* <DEDUP_REMOVED lines=24> */
[----:B------:R-:W-:-:S02]  /*aed0*/  LOP3.LUT R3, R76, R3, RZ, 0xfc, !PT ;  /* 0x000000034c037212 */ /* 0x000fc400078efcff */
[----:B------:R-:W-:Y:S02]  /*aee0*/  IADD3 R21, R21, R79, RZ ;  /* 0x0000004f15157210 */ /* 0x000fe40007ffe0ff */
[C---:B------:R-:W-:Y:S01]  /*aef0*/  LEA R84, P1, R20.reuse, UR8, 0x1 ;  /* 0x0000000814547c11 */ /* 0x040fe2000f8208ff */
[----:B-1----:R-:W-:Y:S01]  /*af00*/  SYNCS.ARRIVE.TRANS64.RED.A1T0 RZ, [UR4], RZ ;  /* 0x000000ffffff79a7 */ /* 0x002fe20008100404 */
        /* <DEDUP_REMOVED lines=36> */
.L_x_7717:
[----:B------:R-:W-:Y:S05]  /*b150*/  BSYNC B1 ;  /* 0x0000000000017941 */ /* 0x000fea0003800000 */
.L_x_7716:
        /* <DEDUP_REMOVED lines=38> */
.L_x_7713:
        /* <DEDUP_REMOVED lines=33> */
.L_x_7719:
[----:B------:R-:W-:Y:S01]  /*b5d0*/  USEL UR42, UR42, URZ, !UP0 ;  /* 0x0000003f2a2a7287 */ /* 0x000fe2000c000000 */
[----:B------:R-:W-:Y:S01]  /*b5e0*/  BSSY B1, `(.L_x_7720) ;  /* 0x000002c000017945 */ /* 0x000fe20003800000 */
[----:B------:R-:W-:-:S03]  /*b5f0*/  USEL UR43, UR43, URZ, !UP0 ;  /* 0x0000003f2b2b7287 */ /* 0x000fc6000c000000 */
[----:B------:R-:W-:Y:S09]  /*b600*/  @P0 BRA `(.L_x_7721) ;  /* 0x0000000000a40947 */ /* 0x000ff20003800000 */
        /* <DEDUP_REMOVED lines=24> */
[----:B-1----:R-:W-:Y:S02]  /*b790*/  @P0 SHF.R.U32.HI R4, RZ, R8, R3 ;  /* 0x00000008ff040219 */ /* 0x002fe40000011603 */
[----:B------:R-:W-:-:S03]  /*b7a0*/  MOV R8, UR10 ;  /* 0x0000000a00087c02 */ /* 0x000fc60008000f00 */
        /* <DEDUP_REMOVED lines=15> */
.L_x_7721:
[----:B------:R-:W-:Y:S05]  /*b8a0*/  BSYNC B1 ;  /* 0x0000000000017941 */ /* 0x000fea0003800000 */
.L_x_7720:
        /* <DEDUP_REMOVED lines=40> */
[----:B------:R-:W-:Y:S01]  /*bb30*/  ULDC.64 UR8, c[0x0][0xae0] ;  /* 0x0002b80000087ab9 */ /* 0x000fe20000000a00 */
[----:B------:R-:W-:Y:S01]  /*bb40*/  IMAD.U32 R5, RZ, RZ, UR43 ;  /* 0x0000002bff057e24 */ /* 0x000fe2000f8e00ff */
[----:B------:R-:W-:Y:S01]  /*bb50*/  SEL R0, RZ, 0x80, P2 ;  /* 0x00000080ff007807 */ /* 0x000fe20001000000 */
[----:B------:R-:W-:Y:S01]  /*bb60*/  IMAD.U32 R4, RZ, RZ, UR42 ;  /* 0x0000002aff047e24 */ /* 0x000fe2000f8e00ff */
[----:B------:R-:W-:Y:S01]  /*bb70*/  MOV R5, UR4 ;  /* 0x0000000400057c02 */ /* 0x000fe20008000f00 */
[----:B------:R-:W-:Y:S01]  /*bb80*/  BSSY B1, `(.L_x_7722) ;  /* 0x0000041000017945 */ /* 0x000fe20003800000 */
[----:B-1----:R-:W-:-:S02]  /*bb90*/  @P0 SHF.R.U32.HI R3, RZ, R7, R6 ;  /* 0x00000007ff030219 */ /* 0x002fc40000011606 */
[----:B------:R-:W-:Y:S02]  /*bba0*/  ISETP.GE.AND P0, PT, R187, UR13, PT ;  /* 0x0000000dbb007c0c */ /* 0x000fe4000bf06270 */
        /* <DEDUP_REMOVED lines=62> */
.L_x_7723:
[----:B------:R-:W-:Y:S05]  /*bf90*/  BSYNC B1 ;  /* 0x0000000000017941 */ /* 0x000fea0003800000 */
.L_x_7722:
        /* <DEDUP_REMOVED lines=36> */
.L_x_7718:
[----:B------:R-:W-:Y:S05]  /*c1e0*/  BSYNC B0 ;  /* 0x0000000000007941 */ /* 0x000fea0003800000 */
.L_x_7712:
[----:B------:R-:W-:Y:S02]  /*c1f0*/  ULDC UR4, c[0x0][0xc3c] ;  /* 0x00030f0000047ab9 */ /* 0x000fe40000000800 */
[----:B------:R-:W-:-:S06]  /*c200*/  UISETP.GE.AND UP0, UPT, UR7, UR4, UPT ;  /* 0x000000040700728c */ /* 0x000fcc000bf06270 */
[----:B------:R-:W-:-:S13]  /*c210*/  PLOP3.LUT P0, PT, PT, PT, UP0, 0x80, 0x0 ;  /* 0x000000000000781c */ /* 0x000fda0003f0f008 */
[----:B------:R-:W-:Y:S05]  /*c220*/  @!P0 BRA `(.L_x_7724) ;  /* 0xffffff4c00508947 */ /* 0x000fea000383ffff */
[----:B------:R-:W-:Y:S05]  /*c230*/  EXIT ;  /* 0x000000000000794d */ /* 0x000fea0003800000 */
.L_x_7659:
        /* <DEDUP_REMOVED lines=16> */
.L_x_7725:
        /* <DEDUP_REMOVED lines=39> */
.L_x_7731:
        /* <DEDUP_REMOVED lines=12> */
.L_x_7730:
[----:B------:R-:W-:Y:S05]  /*c670*/  BSYNC B0 ;  /* 0x0000000000007941 */ /* 0x000fea0003800000 */
.L_x_7729:
        /* <DEDUP_REMOVED lines=20> */
.L_x_7727:
        /* <DEDUP_REMOVED lines=20> */
.L_x_7732:
[----:B---3--:R-:W-:Y:S01]  /*c900*/  IMAD R16, R16, UR5, R13 ;  /* 0x0000000510107c24 */ /* 0x008fe2000f8e020d */
[----:B------:R-:W-:Y:S01]  /*c910*/  IABS R2, R6 ;  /* 0x0000000600027213 */ /* 0x000fe20000000000 */
[----:B-12---:R-:W-:-:S03]  /*c920*/  IMAD.MOV R9, RZ, RZ, -R3 ;  /* 0x000000ffff097224 */ /* 0x006fc600078e0a03 */
[----:B0-----:R-:W-:Y:S01]  /*c930*/  IADD3 R11, -R16, UR6, RZ ;  /* 0x00000006100b7c10 */ /* 0x001fe2000fffe1ff */
[----:B------:R-:W-:Y:S02]  /*c940*/  IMAD.MOV R10, RZ, RZ, -R2 ;  /* 0x000000ffff0a7224 */ /* 0x000fe400078e0a02 */
[----:B------:R-:W-:Y:S01]  /*c950*/  IMAD R9, R9, R12, RZ ;  /* 0x0000000c09097224 */ /* 0x000fe200078e02ff */
[----:B------:R-:W-:Y:S01]  /*c960*/  IABS R8, R11 ;  /* 0x0000000b00087213 */ /* 0x000fe20000000000 */
[----:B------:R-:W-:-:S04]  /*c970*/  IMAD.MOV.U32 R2, RZ, RZ, RZ ;  /* 0x000000ffff027224 */ /* 0x000fc800078e00ff */
[----:B------:R-:W-:-:S04]  /*c980*/  IMAD.HI.U32 R2, R3, R9, R2 ;  /* 0x0000000903027227 */ /* 0x000fc800078e0002 */
[----:B------:R-:W-:Y:S01]  /*c990*/  IMAD.MOV.U32 R3, RZ, RZ, R8 ;  /* 0x000000ffff037224 */ /* 0x000fe200078e0008 */
[----:B------:R-:W-:-:S03]  /*c9a0*/  MOV R8, R10 ;  /* 0x0000000a00087202 */ /* 0x000fc60000000f00 */
        /* <DEDUP_REMOVED lines=29> */
[----:B------:R-:W-:Y:S01]  /*cb80*/  IMAD.HI.U32 R2, R3, R9, R2 ;  /* 0x0000000903027227 */ /* 0x000fe200078e0002 */
[----:B------:R-:W-:-:S05]  /*cb90*/  IADD3 R3, RZ, -R10, RZ ;  /* 0x8000000aff037210 */ /* 0x000fca0007ffe0ff */
        /* <DEDUP_REMOVED lines=17> */
.L_x_7728:
[----:B------:R-:W-:Y:S01]  /*ccb0*/  ULDC UR4, c[0x0][0xc3c] ;  /* 0x00030f0000047ab9 */ /* 0x000fe20000000800 */
[----:B------:R-:W-:Y:S01]  /*ccc0*/  IMAD.MOV.U32 R17, RZ, RZ, RZ ;  /* 0x000000ffff117224 */ /* 0x000fe200078e00ff */
[----:B------:R-:W-:Y:S01]  /*ccd0*/  MOV R19, UR4 ;  /* 0x0000000400137c02 */ /* 0x000fe20008000f00 */
[----:B------:R-:W-:Y:S02]  /*cce0*/  IMAD.U32 R16, RZ, RZ, UR6 ;  /* 0x00000006ff107e24 */ /* 0x000fe4000f8e00ff */
[----:B------:R-:W-:-:S07]  /*ccf0*/  IMAD.MOV.U32 R18, RZ, RZ, RZ ;  /* 0x000000ffff127224 */ /* 0x000fce00078e00ff */
.L_x_7733:
[----:B------:R-:W-:-:S13]  /*cd00*/  ISETP.NE.AND P0, PT, R5, RZ, PT ;  /* 0x000000ff0500720c */ /* 0x000fda0003f05270 */
[----:B------:R-:W0:Y:S01]  /*cd10*/  @!P0 S2R R3, SR_CgaCtaId ;  /* 0x0000000000038919 */ /* 0x000e220000008800 */
[----:B------:R-:W-:-:S04]  /*cd20*/  @!P0 MOV R2, 0x400 ;  /* 0x0000040000028802 */ /* 0x000fc80000000f00 */
[----:B0-----:R-:W-:-:S05]  /*cd30*/  @!P0 LEA R2, R3, R2, 0x18 ;  /* 0x0000000203028211 */ /* 0x001fca00078ec0ff */
[----:B------:R0:W-:Y:S01]  /*cd40*/  @!P0 STS.128 [R2+0x28cd0], R16 ;  /* 0x028cd01002008388 */ /* 0x0001e20000000c00 */
[----:B------:R-:W-:Y:S06]  /*cd50*/  BAR.ARV 0x5, 0x180 ;  /* 0x0146000000007b1d */ /* 0x000fec0000002000 */
.L_x_7726:
        /* <DEDUP_REMOVED lines=9> */
[C---:B------:R-:W-:Y:S01]  /*cdf0*/  LOP3.LUT R4, R0.reuse, 0x7f, RZ, 0xc0, !PT ;  /* 0x0000007f00047812 */ /* 0x040fe200078ec0ff */
[----:B------:R-:W-:Y:S01]  /*ce00*/  IMAD.SHL.U32 R5, R0, 0x10, RZ ;  /* 0x0000001000057824 */ /* 0x000fe200078e00ff */
[----:B------:R0:W-:Y:S01]  /*ce10*/  STL [R1+0x24], RZ ;  /* 0x000024ff01007387 */ /* 0x0001e20000100800 */
[C---:B------:R-:W-:Y:S01]  /*ce20*/  LOP3.LUT R3, R2.reuse, 0x1f8, RZ, 0xc0, !PT ;  /* 0x000001f802037812 */ /* 0x040fe200078ec0ff */
[----:B------:R-:W-:Y:S01]  /*ce30*/  BSSY B8, `(.L_x_7734) ;  /* 0x0000495000087945 */ /* 0x000fe20003800000 */
[----:B------:R-:W-:Y:S01]  /*ce40*/  SHF.R.U32.HI R36, RZ, 0x3, R4 ;  /* 0x00000003ff247819 */ /* 0x000fe20000011604 */
[----:B------:R-:W-:Y:S01]  /*ce50*/  IMAD.MOV.U32 R25, RZ, RZ, 0x1 ;  /* 0x00000001ff197424 */ /* 0x000fe200078e00ff */
[----:B------:R-:W-:Y:S01]  /*ce60*/  LOP3.LUT R3, R3, 0x38, R0, 0x78, !PT ;  /* 0x0000003803037812 */ /* 0x000fe200078e7800 */
[----:B------:R-:W-:Y:S01]  /*ce70*/  IMAD.MOV.U32 R24, RZ, RZ, RZ ;  /* 0x000000ffff187224 */ /* 0x000fe200078e00ff */
        /* <DEDUP_REMOVED lines=11> */
[C---:B------:R-:W-:Y:S01]  /*cf30*/  LOP3.LUT R3, R0.reuse, 0x180, RZ, 0xfc, !PT ;  /* 0x0000018000037812 */ /* 0x040fe200078efcff */
[----:B------:R-:W-:Y:S01]  /*cf40*/  IMAD.U32 R23, RZ, RZ, UR4 ;  /* 0x00000004ff177e24 */ /* 0x000fe2000f8e00ff */
[----:B------:R-:W-:-:S03]  /*cf50*/  LOP3.LUT R2, R0, 0x1c0, RZ, 0xfc, !PT ;  /* 0x000001c000027812 */ /* 0x000fc600078efcff */
[----:B------:R-:W-:-:S05]  /*cf60*/  IMAD R0, R33, 0x2, R23 ;  /* 0x0000000221007824 */ /* 0x000fca00078e0217 */
[----:B------:R0:W-:Y:S02]  /*cf70*/  STL [R1+0x2c], R0 ;  /* 0x00002c0001007387 */ /* 0x0001e40000100800 */
.L_x_7795:
[----:B-1----:R-:W1:Y:S02]  /*cf80*/  LDC.64 R30, c[0x0][0xc88] ;  /* 0x00032200ff1e7b82 */ /* 0x002e640000000a00 */
[----:B-1----:R-:W-:-:S06]  /*cf90*/  IMAD.WIDE R30, R19, 0x4, R30 ;  /* 0x00000004131e7825 */ /* 0x002fcc00078e021e */
[----:B------:R1:W0:Y:S01]  /*cfa0*/  LDG.E R30, desc[UR50][R30.64] ;  /* 0x000000321e1e7981 */ /* 0x000222000c1e1900 */
[----:B------:R-:W-:Y:S05]  /*cfb0*/  YIELD ;  /* 0x0000000000007946 */ /* 0x000fea0003800000 */
[----:B------:R-:W-:Y:S01]  /*cfc0*/  ULDC.64 UR4, c[0x0][0xa28] ;  /* 0x00028a0000047ab9 */ /* 0x000fe20000000a00 */
[----:B------:R-:W-:Y:S01]  /*cfd0*/  ULDC.64 UR6, c[0x0][0xa18] ;  /* 0x0002860000067ab9 */ /* 0x000fe20000000a00 */
[----:B------:R-:W-:Y:S01]  /*cfe0*/  ISETP.NE.U32.AND P0, PT, RZ, UR4, PT ;  /* 0x00000004ff007c0c */ /* 0x000fe2000bf05070 */
[----:B-1----:R-:W-:-:S03]  /*cff0*/  IMAD.MOV.U32 R31, RZ, RZ, RZ ;  /* 0x000000ffff1f7224 */ /* 0x002fc600078e00ff */
[----:B------:R-:W-:Y:S02]  /*d000*/  ISETP.NE.AND.EX P0, PT, RZ, UR5, PT, P0 ;  /* 0x00000005ff007c0c */ /* 0x000fe4000bf05300 */
[----:B------:R-:W-:Y:S02]  /*d010*/  MOV R37, RZ ;  /* 0x000000ff00257202 */ /* 0x000fe40000000f00 */
[----:B0-----:R-:W-:-:S09]  /*d020*/  SHF.R.S32.HI R0, RZ, 0x1f, R30 ;  /* 0x0000001fff007819 */ /* 0x001fd2000001141e */
        /* <DEDUP_REMOVED lines=19> */
[----:B--2---:R-:W2:Y:S01]  /*d160*/  @P0 LDG.E R4, desc[UR50][R4.64] ;  /* 0x0000003204040981 */ /* 0x004ea2000c1e1900 */
[----:B------:R-:W-:-:S03]  /*d170*/  UISETP.NE.U32.AND UP0, UPT, UR4, URZ, UPT ;  /* 0x0000003f0400728c */ /* 0x000fc6000bf05070 */
[----:B------:R-:W-:Y:S01]  /*d180*/  ULDC UR4, c[0x0][0x424] ;  /* 0x0001090000047ab9 */ /* 0x000fe20000000800 */
[----:B------:R-:W-:-:S03]  /*d190*/  UISETP.NE.AND.EX UP0, UPT, UR5, URZ, UPT, UP0 ;  /* 0x0000003f0500728c */ /* 0x000fc6000bf05300 */
[----:B------:R-:W-:Y:S01]  /*d1a0*/  ULDC UR5, c[0x0][0x2f0] ;  /* 0x0000bc0000057ab9 */ /* 0x000fe20000000800 */
[----:B------:R-:W-:-:S04]  /*d1b0*/  USEL UR4, UR4, 0x1, UP0 ;  /* 0x0000000104047887 */ /* 0x000fc80008000000 */
[----:B------:R-:W-:-:S06]  /*d1c0*/  UIMAD UR4, UR4, UR5, URZ ;  /* 0x00000005040472a4 */ /* 0x000fcc000f8e023f */
[----:B0-----:R-:W-:Y:S01]  /*d1d0*/  IMAD.U32 R0, RZ, RZ, UR4 ;  /* 0x00000004ff007e24 */ /* 0x001fe2000f8e00ff */
[----:B--2---:R1:W-:Y:S01]  /*d1e0*/  @P0 STL [R1], R4 ;  /* 0x0000000401000387 */ /* 0x0043e20000100800 */
[----:B---34-:R-:W-:Y:S05]  /*d1f0*/  @P0 BRA `(.L_x_7735) ;  /* 0x0000000000200947 */ /* 0x018fea0003800000 */
[----:B------:R-:W-:Y:S02]  /*d200*/  ULDC UR4, c[0x0][0x288] ;  /* 0x0000a20000047ab9 */ /* 0x000fe40000000800 */
[----:B-1----:R-:W-:-:S05]  /*d210*/  IMAD.U32 R4, RZ, RZ, UR4 ;  /* 0x00000004ff047e24 */ /* 0x002fca000f8e00ff */
[----:B------:R0:W-:Y:S01]  /*d220*/  STL [R1], R4 ;  /* 0x0000000401007387 */ /* 0x0001e20000100800 */
[----:B------:R-:W-:Y:S05]  /*d230*/  @!P2 BRA `(.L_x_7735) ;  /* 0x000000000010a947 */ /* 0x000fea0003800000 */
[----:B------:R-:W2:Y:S04]  /*d240*/  LDG.E R5, desc[UR50][R2.64] ;  /* 0x0000003202057981 */ /* 0x000ea8000c1e1900 */
[----:B0-----:R-:W2:Y:S02]  /*d250*/  LDG.E R4, desc[UR50][R2.64+0x4] ;  /* 0x0000043202047981 */ /* 0x001ea4000c1e1900 */
[----:B--2---:R-:W-:-:S05]  /*d260*/  IMAD.IADD R2, R4, 0x1, -R5 ;  /* 0x0000000104027824 */ /* 0x004fca00078e0a05 */
[----:B------:R2:W-:Y:S02]  /*d270*/  STL [R1], R2 ;  /* 0x0000000201007387 */ /* 0x0005e40000100800 */
.L_x_7735:
[----:B------:R-:W-:Y:S01]  /*d280*/  ULDC.64 UR4, c[0x0][0xa20] ;  /* 0x0002880000047ab9 */ /* 0x000fe20000000a00 */
[----:B------:R-:W-:Y:S01]  /*d290*/  IMAD.MOV.U32 R28, RZ, RZ, R30 ;  /* 0x000000ffff1c7224 */ /* 0x000fe200078e001e */
[----:B------:R-:W-:-:S04]  /*d2a0*/  ISETP.NE.U32.AND P0, PT, RZ, UR4, PT ;  /* 0x00000004ff007c0c */ /* 0x000fc8000bf05070 */
[----:B------:R-:W-:-:S13]  /*d2b0*/  ISETP.NE.AND.EX P0, PT, RZ, UR5, PT, P0 ;  /* 0x00000005ff007c0c */ /* 0x000fda000bf05300 */
[----:B------:R-:W-:Y:S05]  /*d2c0*/  @!P0 BRA `(.L_x_7736) ;  /* 0x0000000000108947 */ /* 0x000fea0003800000 */
[----:B-12---:R-:W-:-:S04]  /*d2d0*/  IADD3 R2, P0, R26, UR4, RZ ;  /* 0x000000041a027c10 */ /* 0x006fc8000ff1e0ff */
[----:B------:R-:W-:-:S05]  /*d2e0*/  IADD3.X R3, R27, UR5, RZ, P0, !PT ;  /* 0x000000051b037c10 */ /* 0x000fca00087fe4ff */
[----:B------:R1:W5:Y:S01]  /*d2f0*/  LDG.E R0, desc[UR50][R2.64] ;  /* 0x0000003202007981 */ /* 0x000362000c1e1900 */
[----:B------:R-:W-:Y:S05]  /*d300*/  BRA `(.L_x_7737) ;  /* 0x0000000000247947 */ /* 0x000fea0003800000 */
.L_x_7736:
[----:B------:R-:W-:Y:S02]  /*d310*/  ULDC.64 UR4, c[0x0][0xa08] ;  /* 0x0002820000047ab9 */ /* 0x000fe40000000a00 */
[----:B------:R-:W-:-:S04]  /*d320*/  ISETP.NE.U32.AND P0, PT, RZ, UR4, PT ;  /* 0x00000004ff007c0c */ /* 0x000fc8000bf05070 */
[----:B------:R-:W-:-:S13]  /*d330*/  ISETP.NE.AND.EX P0, PT, RZ, UR5, PT, P0 ;  /* 0x00000005ff007c0c */ /* 0x000fda000bf05300 */
[----:B------:R-:W-:Y:S05]  /*d340*/  @!P0 BRA `(.L_x_7737) ;  /* 0x0000000000148947 */ /* 0x000fea0003800000 */
[----:B-12---:R-:W1:Y:S02]  /*d350*/  LDC.64 R2, c[0x0][0xa08] ;  /* 0x00028200ff027b82 */ /* 0x006e640000000a00 */
[----:B-1----:R-:W-:-:S05]  /*d360*/  IMAD.WIDE R2, R28, 0x4, R2 ;  /* 0x000000041c027825 */ /* 0x002fca00078e0202 */
[----:B------:R-:W2:Y:S04]  /*d370*/  LDG.E R0, desc[UR50][R2.64] ;  /* 0x0000003202007981 */ /* 0x000ea8000c1e1900 */
[----:B------:R-:W2:Y:S02]  /*d380*/  LDG.E R5, desc[UR50][R2.64+0x4] ;  /* 0x0000043202057981 */ /* 0x000ea4000c1e1900 */
[----:B--2---:R-:W-:-:S07]  /*d390*/  IMAD.IADD R0, R5, 0x1, -R0 ;  /* 0x0000000105007824 */ /* 0x004fce00078e0a00 */
.L_x_7737:
[----:B------:R-:W3:Y:S01]  /*d3a0*/  LDL R6, [R1] ;  /* 0x0000000001067983 */ /* 0x000ee20000100800 */
[----:B-12---:R-:W1:Y:S01]  /*d3b0*/  LDC R2, c[0x0][0x448] ;  /* 0x00011200ff027b82 */ /* 0x006e620000000800 */
[----:B-----5:R-:W-:Y:S01]  /*d3c0*/  IMAD.IADD R29, R0, 0x1, -R31 ;  /* 0x00000001001d7824 */ /* 0x020fe200078e0a1f */
[----:B------:R-:W-:Y:S01]  /*d3d0*/  LOP3.LUT R22, R22, 0xfffffdff, RZ, 0xc0, !PT ;  /* 0xfffffdff16167812 */ /* 0x000fe200078ec0ff */
[----:B------:R-:W-:Y:S01]  /*d3e0*/  BSSY B7, `(.L_x_7738) ;  /* 0x0000378000077945 */ /* 0x000fe20003800000 */
[----:B-1----:R-:W-:Y:S01]  /*d3f0*/  ISETP.NE.AND P0, PT, R2, 0x1, PT ;  /* 0x000000010200780c */ /* 0x002fe20003f05270 */
[----:B------:R-:W-:-:S04]  /*d400*/  IMAD.SHL.U32 R2, R17, 0x40, RZ ;  /* 0x0000004011027824 */ /* 0x000fc800078e00ff */
[----:B------:R-:W-:-:S08]  /*d410*/  VIADD R2, R2, 0x3f ;  /* 0x0000003f02027836 */ /* 0x000fd00000000000 */
[----:B------:R-:W0:Y:S01]  /*d420*/  @P0 LDC R5, c[0x0][0x44c] ;  /* 0x00011300ff050b82 */ /* 0x000e220000000800 */
[----:B------:R-:W-:-:S07]  /*d430*/  @P0 LOP3.LUT R22, R22, 0x200, RZ, 0xfc, !PT ;  /* 0x0000020016160812 */ /* 0x000fce00078efcff */
[----:B------:R-:W1:Y:S01]  /*d440*/  @P0 LDC R3, c[0x0][0x450] ;  /* 0x00011400ff030b82 */ /* 0x000e620000000800 */
[----:B0-----:R-:W-:-:S05]  /*d450*/  @P0 IMAD.HI.U32 R4, R2, R5, RZ ;  /* 0x0000000502040227 */ /* 0x001fca00078e00ff */
[----:B-1----:R-:W-:Y:S02]  /*d460*/  @P0 SHF.R.U32.HI R2, RZ, R3, R4 ;  /* 0x00000003ff020219 */ /* 0x002fe40000011604 */
[----:B---3--:R-:W-:-:S05]  /*d470*/  IADD3 R3, R29, 0x40, -R6 ;  /* 0x000000401d037810 */ /* 0x008fca0007ffe806 */
[----:B------:R-:W-:-:S05]  /*d480*/  IMAD.IADD R2, R3, 0x1, R2 ;  /* 0x0000000103027824 */ /* 0x000fca00078e0202 */
[----:B------:R-:W-:-:S04]  /*d490*/  SHF.R.S32.HI R3, RZ, 0x1f, R2 ;  /* 0x0000001fff037819 */ /* 0x000fc80000011402 */
[----:B------:R-:W-:Y:S01]  /*d4a0*/  LEA.HI R0, R3, R2, RZ, 0x6 ;  /* 0x0000000203007211 */ /* 0x000fe200078f30ff */
[----:B------:R-:W-:-:S03]  /*d4b0*/  VIADD R2, R29, 0x3f ;  /* 0x0000003f1d027836 */ /* 0x000fc60000000000 */
[----:B------:R-:W-:Y:S02]  /*d4c0*/  SHF.R.S32.HI R0, RZ, 0x6, R0 ;  /* 0x00000006ff007819 */ /* 0x000fe40000011400 */
[----:B------:R-:W-:-:S04]  /*d4d0*/  SHF.R.S32.HI R3, RZ, 0x1f, R2 ;  /* 0x0000001fff037819 */ /* 0x000fc80000011402 */
[----:B------:R-:W-:-:S04]  /*d4e0*/  LEA.HI R3, R3, R2, RZ, 0x6 ;  /* 0x0000000203037211 */ /* 0x000fc800078f30ff */
[----:B------:R-:W-:-:S04]  /*d4f0*/  SHF.R.S32.HI R3, RZ, 0x6, R3 ;  /* 0x00000006ff037819 */ /* 0x000fc80000011403 */
        /* <DEDUP_REMOVED lines=21> */
.L_x_7739:
        /* <DEDUP_REMOVED lines=20> */
.L_x_7742:
[----:B------:R-:W-:Y:S05]  /*d790*/  BSYNC B6 ;  /* 0x0000000000067941 */ /* 0x000fea0003800000 */
.L_x_7741:
        /* <DEDUP_REMOVED lines=20> */
.L_x_7745:
        /* <DEDUP_REMOVED lines=15> */
.L_x_7744:
[----:B------:R-:W-:Y:S05]  /*d9d0*/  BSYNC B6 ;  /* 0x0000000000067941 */ /* 0x000fea0003800000 */
.L_x_7743:
[----:B------:R-:W0:Y:S01]  /*d9e0*/  S2R R20, SR_TID.X ;  /* 0x0000000000147919 */ /* 0x000e220000002100 */
[----:B------:R-:W-:Y:S01]  /*d9f0*/  ULDC.64 UR4, c[0x0][0x9f8] ;  /* 0x00027e0000047ab9 */ /* 0x000fe20000000a00 */
[----:B------:R-:W1:Y:S01]  /*da00*/  LDC R10, c[0x0][0x430] ;  /* 0x00010c00ff0a7b82 */ /* 0x000e620000000800 */
[----:B------:R-:W-:-:S04]  /*da10*/  ISETP.NE.U32.AND P0, PT, RZ, UR4, PT ;  /* 0x00000004ff007c0c */ /* 0x000fc8000bf05070 */
[----:B------:R-:W-:-:S13]  /*da20*/  ISETP.NE.AND.EX P0, PT, RZ, UR5, PT, P0 ;  /* 0x00000005ff007c0c */ /* 0x000fda000bf05300 */
[----:B------:R-:W-:Y:S01]  /*da30*/  @P0 IADD3 R26, P1, R26, UR4, RZ ;  /* 0x000000041a1a0c10 */ /* 0x000fe2000ff3e0ff */
[----:B------:R-:W-:-:S03]  /*da40*/  ULDC UR4, c[0x0][0x320] ;  /* 0x0000c80000047ab9 */ /* 0x000fc60000000800 */
[----:B------:R-:W-:-:S05]  /*da50*/  @P0 IADD3.X R27, R27, UR5, RZ, P1, !PT ;  /* 0x000000051b1b0c10 */ /* 0x000fca0008ffe4ff */
[----:B------:R2:W5:Y:S01]  /*da60*/  @P0 LDG.E R28, desc[UR50][R26.64] ;  /* 0x000000321a1c0981 */ /* 0x000562000c1e1900 */
[----:B------:R-:W-:Y:S01]  /*da70*/  LOP3.LUT R22, R22, 0xffffffbf, RZ, 0xc0, !PT ;  /* 0xffffffbf16167812 */ /* 0x000fe200078ec0ff */
[----:B------:R-:W-:Y:S01]  /*da80*/  UMOV UR5, 0xffffffff ;  /* 0xffffffff00057882 */ /* 0x000fe20000000000 */
[----:B0-----:R-:W-:Y:S01]  /*da90*/  IMAD.SHL.U32 R20, R20, 0x8, RZ ;  /* 0x0000000814147824 */ /* 0x001fe200078e00ff */
[----:B------:R-:W0:Y:S01]  /*daa0*/  S2R R2, SR_TID.X ;  /* 0x0000000000027919 */ /* 0x000e220000002100 */
[----:B------:R-:W-:-:S03]  /*dab0*/  LEA R0, R34, 0xffffffc0, 0x6 ;  /* 0xffffffc022007811 */ /* 0x000fc600078e30ff */
[----:B------:R-:W-:-:S04]  /*dac0*/  LOP3.LUT R20, R20, 0x38, RZ, 0xc0, !PT ;  /* 0x0000003814147812 */ /* 0x000fc800078ec0ff */
[C---:B------:R-:W-:Y:S02]  /*dad0*/  LOP3.LUT R32, R20.reuse, 0x180, RZ, 0xfc, !PT ;  /* 0x0000018014207812 */ /* 0x040fe400078efcff */
[C---:B------:R-:W-:Y:S02]  /*dae0*/  LOP3.LUT R21, R20.reuse, 0x40, RZ, 0xfc, !PT ;  /* 0x0000004014157812 */ /* 0x040fe400078efcff */
[----:B------:R-:W-:Y:S02]  /*daf0*/  LOP3.LUT R20, R20, 0x1c0, RZ, 0xfc, !PT ;  /* 0x000001c014147812 */ /* 0x000fe400078efcff */
[----:B------:R-:W-:Y:S02]  /*db00*/  ISETP.GE.AND P3, PT, R21, UR4, PT ;  /* 0x0000000415007c0c */ /* 0x000fe4000bf66270 */
[----:B------:R-:W-:Y:S02]  /*db10*/  ISETP.GE.AND P0, PT, R20, UR4, PT ;  /* 0x0000000414007c0c */ /* 0x000fe4000bf06270 */
[----:B------:R-:W3:Y:S01]  /*db20*/  S2R R20, SR_TID.X ;  /* 0x0000000000147919 */ /* 0x000ee20000002100 */
[----:B------:R-:W-:-:S02]  /*db30*/  ISETP.GE.AND P1, PT, R32, UR4, PT ;  /* 0x0000000420007c0c */ /* 0x000fc4000bf26270 */
[----:B------:R-:W-:Y:S02]  /*db40*/  SEL R8, RZ, 0x80, P0 ;  /* 0x00000080ff087807 */ /* 0x000fe40000000000 */
[----:B------:R-:W-:-:S04]  /*db50*/  SEL R6, RZ, 0x40, P1 ;  /* 0x00000040ff067807 */ /* 0x000fc80000800000 */
[----:B------:R-:W-:-:S04]  /*db60*/  @P3 LOP3.LUT R22, R22, 0x40, RZ, 0xfc, !PT ;  /* 0x0000004016163812 */ /* 0x000fc800078efcff */
[----:B------:R-:W-:Y:S01]  /*db70*/  LOP3.LUT R22, R22, 0xffffff7f, RZ, 0xc0, !PT ;  /* 0xffffff7f16167812 */ /* 0x000fe200078ec0ff */
[----:B0-----:R-:W-:-:S05]  /*db80*/  IMAD.SHL.U32 R2, R2, 0x8, RZ ;  /* 0x0000000802027824 */ /* 0x001fca00078e00ff */
[----:B------:R-:W-:-:S04]  /*db90*/  LOP3.LUT R2, R2, 0x38, RZ, 0xc0, !PT ;  /* 0x0000003802027812 */ /* 0x000fc800078ec0ff */
[----:B------:R-:W-:Y:S01]  /*dba0*/  ISETP.GE.AND P2, PT, R2, UR4, PT ;  /* 0x0000000402007c0c */ /* 0x000fe2000bf46270 */
[----:B---3--:R-:W-:-:S12]  /*dbb0*/  IMAD.SHL.U32 R20, R20, 0x8, RZ ;  /* 0x0000000814147824 */ /* 0x008fd800078e00ff */
[----:B------:R-:W-:Y:S02]  /*dbc0*/  @P2 LOP3.LUT R22, R22, 0x80, RZ, 0xfc, !PT ;  /* 0x0000008016162812 */ /* 0x000fe400078efcff */
[----:B------:R-:W-:Y:S02]  /*dbd0*/  LOP3.LUT R20, R20, 0x38, RZ, 0xc0, !PT ;  /* 0x0000003814147812 */ /* 0x000fe400078ec0ff */
[----:B------:R-:W-:Y:S02]  /*dbe0*/  LOP3.LUT R22, R22, 0xffffffdf, RZ, 0xc0, !PT ;  /* 0xffffffdf16167812 */ /* 0x000fe400078ec0ff */
[----:B------:R-:W-:Y:S02]  /*dbf0*/  LOP3.LUT R21, R20, 0x80, RZ, 0xfc, !PT ;  /* 0x0000008014157812 */ /* 0x000fe400078efcff */
[----:B------:R-:W0:Y:S02]  /*dc00*/  S2R R20, SR_TID.X ;  /* 0x0000000000147919 */ /* 0x000e240000002100 */
[----:B------:R-:W-:-:S13]  /*dc10*/  ISETP.GE.AND P5, PT, R21, UR4, PT ;  /* 0x0000000415007c0c */ /* 0x000fda000bfa6270 */
[----:B------:R-:W-:-:S04]  /*dc20*/  @P5 LOP3.LUT R22, R22, 0x20, RZ, 0xfc, !PT ;  /* 0x0000002016165812 */ /* 0x000fc800078efcff */
[----:B------:R-:W-:Y:S01]  /*dc30*/  LOP3.LUT R22, R22, 0xffffffef, RZ, 0xc0, !PT ;  /* 0xffffffef16167812 */ /* 0x000fe200078ec0ff */
[----:B0-----:R-:W-:-:S05]  /*dc40*/  IMAD.SHL.U32 R20, R20, 0x8, RZ ;  /* 0x0000000814147824 */ /* 0x001fca00078e00ff */
[----:B------:R-:W-:-:S04]  /*dc50*/  LOP3.LUT R20, R20, 0x38, RZ, 0xc0, !PT ;  /* 0x0000003814147812 */ /* 0x000fc800078ec0ff */
[----:B------:R-:W-:Y:S02]  /*dc60*/  LOP3.LUT R21, R20, 0xc0, RZ, 0xfc, !PT ;  /* 0x000000c014157812 */ /* 0x000fe400078efcff */
[----:B------:R-:W0:Y:S02]  /*dc70*/  S2R R20, SR_TID.X ;  /* 0x0000000000147919 */ /* 0x000e240000002100 */
[----:B------:R-:W-:Y:S02]  /*dc80*/  ISETP.GE.AND P4, PT, R21, UR4, PT ;  /* 0x0000000415007c0c */ /* 0x000fe4000bf86270 */
[C---:B------:R-:W-:Y:S02]  /*dc90*/  LOP3.LUT R21, R2.reuse, 0x100, RZ, 0xfc, !PT ;  /* 0x0000010002157812 */ /* 0x040fe400078efcff */
[----:B------:R-:W-:Y:S02]  /*dca0*/  LOP3.LUT R2, R2, 0x140, RZ, 0xfc, !PT ;  /* 0x0000014002027812 */ /* 0x000fe400078efcff */
[----:B------:R-:W-:-:S02]  /*dcb0*/  ISETP.GE.AND P3, PT, R21, UR4, PT ;  /* 0x0000000415007c0c */ /* 0x000fc4000bf66270 */
[----:B------:R-:W-:-:S05]  /*dcc0*/  ISETP.GE.AND P2, PT, R2, UR4, PT ;  /* 0x0000000402007c0c */ /* 0x000fca000bf46270 */
[----:B------:R-:W-:-:S04]  /*dcd0*/  @P4 LOP3.LUT R22, R22, 0x10, RZ, 0xfc, !PT ;  /* 0x0000001016164812 */ /* 0x000fc800078efcff */
[----:B------:R-:W-:-:S04]  /*dce0*/  LOP3.LUT R22, R22, 0xfffffffb, RZ, 0xc0, !PT ;  /* 0xfffffffb16167812 */ /* 0x000fc800078ec0ff */
[----:B------:R-:W-:-:S04]  /*dcf0*/  @P2 LOP3.LUT R22, R22, 0x4, RZ, 0xfc, !PT ;  /* 0x0000000416162812 */ /* 0x000fc800078efcff */
[----:B------:R-:W-:-:S04]  /*dd00*/  LOP3.LUT R22, R22, 0xfffffff7, RZ, 0xc0, !PT ;  /* 0xfffffff716167812 */ /* 0x000fc800078ec0ff */
[----:B------:R-:W-:Y:S02]  /*dd10*/  @P3 LOP3.LUT R22, R22, 0x8, RZ, 0xfc, !PT ;  /* 0x0000000816163812 */ /* 0x000fe400078efcff */
[----:B0-----:R-:W-:-:S04]  /*dd20*/  SHF.L.U32 R20, R20, 0x4, RZ ;  /* 0x0000000414147819 */ /* 0x001fc800000006ff */
[----:B------:R-:W-:-:S05]  /*dd30*/  LOP3.LUT R20, R36, 0x70, R20, 0xf8, !PT ;  /* 0x0000007024147812 */ /* 0x000fca00078ef814 */
[----:B------:R-:W-:Y:S01]  /*dd40*/  IMAD.IADD R35, R20, 0x1, R0 ;  /* 0x0000000114237824 */ /* 0x000fe200078e0200 */
[----:B-12---:R-:W-:Y:S06]  /*dd50*/  BRA.DIV UR5, `(.L_x_7746) ;  /* 0x0000004205447947 */ /* 0x006fec000b800000 */
.L_x_7813:
        /* <DEDUP_REMOVED lines=42> */
[----:B------:R-:W-:-:S03]  /*e000*/  ISETP.NE.AND P0, PT, R3, 0x3, PT ;  /* 0x000000030300780c */ /* 0x000fc60003f05270 */
[----:B------:R-:W-:Y:S01]  /*e010*/  IMAD R35, R10, R2, R35 ;  /* 0x000000020a237224 */ /* 0x000fe200078e0223 */
[----:B------:R-:W-:Y:S01]  /*e020*/  LOP3.LUT R2, R6, R8, RZ, 0xfc, !PT ;  /* 0x0000000806027212 */ /* 0x000fe200078efcff */
[----:B------:R0:W-:Y:S04]  /*e030*/  STL [R1+0x28], R6 ;  /* 0x0000280601007387 */ /* 0x0001e80000100800 */
[----:B------:R0:W-:Y:S04]  /*e040*/  STL [R1+0x4], R2 ;  /* 0x0000040201007387 */ /* 0x0001e80000100800 */
[----:B------:R-:W-:-:S04]  /*e050*/  @P0 LOP3.LUT R22, R22, 0x400, RZ, 0xfc, !PT ;  /* 0x0000040016160812 */ /* 0x000fc800078efcff */
[----:B------:R-:W-:-:S04]  /*e060*/  LOP3.LUT R22, R22, 0xfffffffe, RZ, 0xc0, !PT ;  /* 0xfffffffe16167812 */ /* 0x000fc800078ec0ff */
[----:B------:R-:W-:Y:S01]  /*e070*/  @P1 LOP3.LUT R22, R22, 0x1, RZ, 0xfc, !PT ;  /* 0x0000000116161812 */ /* 0x000fe200078efcff */
[----:B0-----:R-:W-:Y:S06]  /*e080*/  @!P0 BRA `(.L_x_7747) ;  /* 0x0000000000048947 */ /* 0x001fec0003800000 */
[----:B------:R-:W-:Y:S01]  /*e090*/  BPT.TRAP 0x1 ;  /* 0x000000040000795c */ /* 0x000fe20000300000 */
.L_x_7747:
[----:B------:R-:W-:Y:S01]  /*e0a0*/  IADD3 R29, -R36, R29, -R0 ;  /* 0x0000001d241d7210 */ /* 0x000fe20007ffe900 */
[----:B------:R-:W-:Y:S01]  /*e0b0*/  IMAD R27, R24, 0x8, R23 ;  /* 0x00000008181b7824 */ /* 0x000fe200078e0217 */
[----:B------:R-:W-:Y:S01]  /*e0c0*/  SHF.L.U32 R0, R25, 0x1f, RZ ;  /* 0x0000001f19007819 */ /* 0x000fe200000006ff */
[----:B------:R-:W-:Y:S03]  /*e0d0*/  BSSY B0, `(.L_x_7748) ;  /* 0x0000003000007945 */ /* 0x000fe60003800000 */
[----:B------:R-:W0:Y:S02]  /*e0e0*/  SYNCS.PHASECHK.TRANS64.TRYWAIT P0, [R27+URZ+0x28c40], R0 ;  /* 0x028c40001b0075a7 */ /* 0x000e24000800017f */
[----:B0-----:R-:W-:Y:S05]  /*e0f0*/  @!P0 BRA `(.L_x_7749) ;  /* 0x0000003c00908947 */ /* 0x001fea0003800000 */
.L_x_7814:
[----:B------:R-:W-:Y:S05]  /*e100*/  BSYNC B0 ;  /* 0x0000000000007941 */ /* 0x000fea0003800000 */
.L_x_7748:
[----:B------:R-:W1:Y:S01]  /*e110*/  S2R R7, SR_TID.X ;  /* 0x0000000000077919 */ /* 0x000e620000002100 */
[----:B0-----:R-:W-:Y:S01]  /*e120*/  SHF.R.S32.HI R0, RZ, 0x1f, R35 ;  /* 0x0000001fff007819 */ /* 0x001fe20000011423 */
[----:B------:R-:W-:Y:S01]  /*e130*/  ULDC.64 UR4, c[0x0][0x300] ;  /* 0x0000c00000047ab9 */ /* 0x000fe20000000a00 */
[----:B-----5:R-:W-:Y:S01]  /*e140*/  SHF.R.S32.HI R4, RZ, 0x1f, R34 ;  /* 0x0000001fff047819 */ /* 0x020fe20000011422 */
[----:B------:R-:W-:Y:S01]  /*e150*/  IMAD.WIDE.U32 R2, R35, UR4, RZ ;  /* 0x0000000423027c25 */ /* 0x000fe2000f8e00ff */
[----:B------:R-:W-:Y:S01]  /*e160*/  LOP3.LUT R22, R22, 0xfffffffd, RZ, 0xc0, !PT ;  /* 0xfffffffd16167812 */ /* 0x000fe200078ec0ff */
[----:B------:R0:W-:Y:S02]  /*e170*/  STL [R1+0x1c], R0 ;  /* 0x00001c0001007387 */ /* 0x0001e40000100800 */
[----:B------:R-:W-:Y:S02]  /*e180*/  IMAD R5, R24, 0x1000, R33 ;  /* 0x0000100018057824 */ /* 0x000fe400078e0221 */
[----:B------:R2:W-:Y:S01]  /*e190*/  STL [R1+0x20], R4 ;  /* 0x0000200401007387 */ /* 0x0005e20000100800 */
[----:B0-----:R-:W-:-:S04]  /*e1a0*/  IMAD R0, R0, UR4, RZ ;  /* 0x0000000400007c24 */ /* 0x001fc8000f8e02ff */
        /* <DEDUP_REMOVED lines=9> */
[----:B-1----:R-:W-:Y:S02]  /*e240*/  IMAD.SHL.U32 R7, R7, 0x8, RZ ;  /* 0x0000000807077824 */ /* 0x002fe400078e00ff */
[C---:B------:R-:W-:Y:S02]  /*e250*/  IMAD R0, R18.reuse, UR5, R0 ;  /* 0x0000000512007c24 */ /* 0x040fe4000f8e0200 */
[----:B------:R-:W-:Y:S01]  /*e260*/  IMAD.WIDE.U32 R2, R18, UR4, R2 ;  /* 0x0000000412027c25 */ /* 0x000fe2000f8e0002 */
[----:B------:R-:W-:Y:S01]  /*e270*/  ULDC.64 UR4, c[0x0][0x2e8] ;  /* 0x0000ba0000047ab9 */ /* 0x000fe20000000a00 */
[----:B------:R-:W-:-:S02]  /*e280*/  LOP3.LUT R7, R7, 0x38, RZ, 0xc0, !PT ;  /* 0x0000003807077812 */ /* 0x000fc400078ec0ff */
[----:B--2---:R-:W-:Y:S01]  /*e290*/  IMAD.IADD R4, R3, 0x1, R0 ;  /* 0x0000000103047824 */ /* 0x004fe200078e0200 */
        /* <DEDUP_REMOVED lines=40> */
.L_x_7824:
[----:B------:R-:W-:-:S13]  /*e520*/  ISETP.GE.AND P0, PT, R29, 0x31, PT ;  /* 0x000000311d00780c */ /* 0x000fda0003f06270 */
[----:B0-----:R-:W-:Y:S01]  /*e530*/  @P0 LEA R2, P1, R7, R0, 0x1 ;  /* 0x0000000007020211 */ /* 0x001fe200078208ff */
[----:B------:R-:W-:-:S03]  /*e540*/  @P0 IMAD R5, R5, 0x2, R23 ;  /* 0x0000000205050824 */ /* 0x000fc600078e0217 */
[----:B------:R-:W-:-:S05]  /*e550*/  @P0 IADD3.X R3, RZ, R4, RZ, P1, !PT ;  /* 0x00000004ff030210 */ /* 0x000fca0000ffe4ff */
[----:B------:R-:W-:Y:S01]  /*e560*/  @!PT LDS RZ, [RZ] ;  /* 0x00000000fffff984 */ /* 0x000fe20000000800 */
[----:B------:R-:W-:Y:S01]  /*e570*/  @!PT LDS RZ, [RZ] ;  /* 0x00000000fffff984 */ /* 0x000fe20000000800 */
[----:B------:R-:W-:Y:S01]  /*e580*/  @!PT LDS RZ, [RZ] ;  /* 0x00000000fffff984 */ /* 0x000fe20000000800 */
[----:B------:R0:W-:Y:S01]  /*e590*/  @P0 LDGSTS.E.BYPASS.LTC128B.128 [R5+0x23c00], desc[UR50][R2.64], !P2 ;  /* 0x23c0000002050fae */ /* 0x0001e2000d101d72 */
[----:B------:R-:W-:Y:S01]  /*e5a0*/  PLOP3.LUT P0, PT, PT, PT, PT, 0x80, 0x0 ;  /* 0x000000000000781c */ /* 0x000fe20003f0f070 */
[----:B------:R-:W-:-:S12]  /*e5b0*/  NOP ;  /* 0x0000000000007918 */ /* 0x000fd80000000000 */
.L_x_7751:
        /* <DEDUP_REMOVED lines=11> */
.L_x_7752:
[----:B------:R1:W5:Y:S01]  /*e670*/  LDL.LU R0, [R1+0xc] ;  /* 0x00000c0001007983 */ /* 0x0003620000300800 */
[----:B------:R-:W-:Y:S01]  /*e680*/  LOP3.LUT P0, RZ, R22, 0x100, RZ, 0xc0, !PT ;  /* 0x0000010016ff7812 */ /* 0x000fe2000780c0ff */
[----:B------:R1:W-:Y:S02]  /*e690*/  SYNCS.ARRIVE.TRANS64.A1T0 RZ, [R27+URZ+0x28c30], RZ ;  /* 0x028c30ff1bff79a7 */ /* 0x0003e4000810003f */
[----:B0-----:R1:W5:Y:S10]  /*e6a0*/  LDL R3, [R1+0x4] ;  /* 0x0000040001037983 */ /* 0x0013740000100800 */
[----:B------:R-:W-:Y:S05]  /*e6b0*/  WARPSYNC.ALL ;  /* 0x0000000000007948 */ /* 0x000fea0003800000 */
[----:B------:R-:W-:Y:S01]  /*e6c0*/  SEL R2, R30, RZ, !P0 ;  /* 0x000000ff1e027207 */ /* 0x000fe20004000000 */
[----:B------:R-:W-:Y:S01]  /*e6d0*/  ULDC.64 UR4, c[0x0][0x298] ;  /* 0x0000a60000047ab9 */ /* 0x000fe20000000a00 */
[----:B------:R-:W-:Y:S01]  /*e6e0*/  BSSY B6, `(.L_x_7753) ;  /* 0x0000020000067945 */ /* 0x000fe20003800000 */
[----:B------:R-:W-:Y:S02]  /*e6f0*/  IMAD.WIDE.U32 R4, R37, UR4, RZ ;  /* 0x0000000425047c25 */ /* 0x000fe4000f8e00ff */
[----:B------:R0:W-:Y:S02]  /*e700*/  STL [R1+0x18], R2 ;  /* 0x0000180201007387 */ /* 0x0001e40000100800 */
[----:B0-----:R-:W-:Y:S01]  /*e710*/  VIADD R2, R23, 0x20400 ;  /* 0x0002040017027836 */ /* 0x001fe20000000000 */
[----:B------:R-:W-:Y:S01]  /*e720*/  BAR.SYNC.DEFER_BLOCKING 0x8, 0x100 ;  /* 0x0204000000007b1d */ /* 0x000fe20000010000 */
[----:B-----5:R-:W-:-:S03]  /*e730*/  SEL R0, R0, RZ, !P0 ;  /* 0x000000ff00007207 */ /* 0x020fc60004000000 */
[----:B------:R-:W-:Y:S02]  /*e740*/  LOP3.LUT P0, RZ, R2, 0x3ff, RZ, 0xc0, !PT ;  /* 0x000003ff02ff7812 */ /* 0x000fe4000780c0ff */
[----:B------:R-:W-:Y:S01]  /*e750*/  PRMT R30, R3, 0x8880, RZ ;  /* 0x00008880031e7816 */ /* 0x000fe200000000ff */
[----:B------:R0:W-:Y:S03]  /*e760*/  STL [R1+0xc], R0 ;  /* 0x00000c0001007387 */ /* 0x0001e60000100800 */
[----:B------:R-:W-:Y:S01]  /*e770*/  PRMT R30, R30, 0x7710, RZ ;  /* 0x000077101e1e7816 */ /* 0x000fe200000000ff */
[----:B------:R2:W-:Y:S01]  /*e780*/  STL.64 [R1+0x10], R4 ;  /* 0x0000100401007387 */ /* 0x0005e20000100a00 */
[----:B0-----:R-:W-:-:S05]  /*e790*/  SHF.R.S32.HI R0, RZ, 0x1f, R37 ;  /* 0x0000001fff007819 */ /* 0x001fca0000011425 */
[----:B------:R-:W-:-:S04]  /*e7a0*/  IMAD R0, R0, UR4, RZ ;  /* 0x0000000400007c24 */ /* 0x000fc8000f8e02ff */
[----:B------:R-:W-:-:S04]  /*e7b0*/  IMAD R0, R37, UR5, R0 ;  /* 0x0000000525007c24 */ /* 0x000fc8000f8e0200 */
[----:B------:R-:W-:Y:S01]  /*e7c0*/  IMAD.IADD R37, R5, 0x1, R0 ;  /* 0x0000000105257824 */ /* 0x000fe200078e0200 */
[----:B--2---:R-:W-:Y:S06]  /*e7d0*/  @!P0 BRA `(.L_x_7754) ;  /* 0x0000000000408947 */ /* 0x004fec0003800000 */
        /* <DEDUP_REMOVED lines=16> */
.L_x_7754:
[----:B------:R-:W-:Y:S05]  /*e8e0*/  BSYNC B6 ;  /* 0x0000000000067941 */ /* 0x000fea0003800000 */
.L_x_7753:
[----:B------:R-:W2:Y:S01]  /*e8f0*/  LDL.LU.64 R2, [R1+0x10] ;  /* 0x0000100001027983 */ /* 0x000ea20000300a00 */
[----:B------:R-:W-:Y:S01]  /*e900*/  ULDC.64 UR4, c[0x0][0x2d8] ;  /* 0x0000b60000047ab9 */ /* 0x000fe20000000a00 */
[----:B------:R-:W0:Y:S02]  /*e910*/  LDC R21, c[0x0][0x448] ;  /* 0x00011200ff157b82 */ /* 0x000e240000000800 */
[----:B------:R-:W3:Y:S04]  /*e920*/  LDL.LU R4, [R1+0xc] ;  /* 0x00000c0001047983 */ /* 0x000ee80000300800 */
[----:B------:R-:W4:Y:S01]  /*e930*/  LDL.LU R20, [R1+0x18] ;  /* 0x0000180001147983 */ /* 0x000f220000300800 */
[----:B------:R-:W-:-:S03]  /*e940*/  IMAD R0, R26, UR4, RZ ;  /* 0x000000041a007c24 */ /* 0x000fc6000f8e02ff */
[----:B------:R0:W5:Y:S01]  /*e950*/  LDL R9, [R1] ;  /* 0x0000000001097983 */ /* 0x0001620000100800 */
[----:B------:R-:W-:-:S03]  /*e960*/  IMAD R0, R18, UR5, R0 ;  /* 0x0000000512007c24 */ /* 0x000fc6000f8e0200 */
[----:B------:R0:W5:Y:S02]  /*e970*/  LDL R7, [R1+0x2c] ;  /* 0x00002c0001077983 */ /* 0x0001640000100800 */
[----:B0-----:R-:W-:-:S13]  /*e980*/  ISETP.NE.AND P6, PT, R21, 0x1, PT ;  /* 0x000000011500780c */ /* 0x001fda0003fc5270 */
[----:B------:R-:W0:Y:S01]  /*e990*/  @P6 LDC R6, c[0x0][0x44c] ;  /* 0x00011300ff066b82 */ /* 0x000e220000000800 */
[----:B------:R-:W1:Y:S02]  /*e9a0*/  S2R R8, SR_TID.X ;  /* 0x0000000000087919 */ /* 0x000e640000002100 */
[----:B-1----:R-:W-:-:S05]  /*e9b0*/  IMAD.SHL.U32 R8, R8, 0x8, RZ ;  /* 0x0000000808087824 */ /* 0x002fca00078e00ff */
[----:B------:R-:W-:Y:S01]  /*e9c0*/  LOP3.LUT R8, R8, 0x38, RZ, 0xc0, !PT ;  /* 0x0000003808087812 */ /* 0x000fe200078ec0ff */
[----:B--2---:R-:W-:Y:S02]  /*e9d0*/  IMAD.MOV.U32 R3, RZ, RZ, R37 ;  /* 0x000000ffff037224 */ /* 0x004fe400078e0025 */
[----:B------:R-:W-:Y:S01]  /*e9e0*/  IMAD.WIDE.U32 R2, R18, UR4, R2 ;  /* 0x0000000412027c25 */ /* 0x000fe2000f8e0002 */
        /* <DEDUP_REMOVED lines=9> */
[----:B-1----:R-:W-:-:S05]  /*ea80*/  IMAD.SHL.U32 R20, R20, 0x10, RZ ;  /* 0x0000001014147824 */ /* 0x002fca00078e00ff */
[----:B------:R-:W-:-:S05]  /*ea90*/  LOP3.LUT R20, R36, 0x70, R20, 0xf8, !PT ;  /* 0x0000007024147812 */ /* 0x000fca00078ef814 */
[----:B------:R-:W-:-:S04]  /*eaa0*/  IMAD R5, R17, 0x40, R20 ;  /* 0x0000004011057824 */ /* 0x000fc800078e0214 */
[----:B0-----:R-:W-:-:S04]  /*eab0*/  @P6 IMAD.HI.U32 R6, R5, R6, RZ ;  /* 0x0000000605066227 */ /* 0x001fc800078e00ff */
[----:B------:R-:W-:Y:S01]  /*eac0*/  IMAD.MOV.U32 R4, RZ, RZ, R5 ;  /* 0x000000ffff047224 */ /* 0x000fe200078e0005 */
[----:B--2---:R-:W-:Y:S02]  /*ead0*/  @P6 SHF.R.U32.HI R4, RZ, R0, R6 ;  /* 0x00000000ff046219 */ /* 0x004fe40000011606 */
[----:B------:R-:W0:Y:S03]  /*eae0*/  LDC R6, c[0x0][0x448] ;  /* 0x00011200ff067b82 */ /* 0x000e260000000800 */
[----:B------:R-:W-:Y:S02]  /*eaf0*/  IMAD.MOV R0, RZ, RZ, -R4 ;  /* 0x000000ffff007224 */ /* 0x000fe400078e0a04 */
        /* <DEDUP_REMOVED lines=13> */
[----:B------:R-:W-:Y:S01]  /*ebd0*/  ULDC UR4, c[0x0][0x2b8] ;  /* 0x0000ae0000047ab9 */ /* 0x000fe20000000800 */
[----:B------:R-:W-:-:S04]  /*ebe0*/  IADD3 R4, R3, R4, RZ ;  /* 0x0000000403047210 */ /* 0x000fc80007ffe0ff */
        /* <DEDUP_REMOVED lines=38> */
.L_x_7833:
[----:B------:R-:W-:-:S05]  /*ee50*/  VIADD R17, R17, 0x30 ;  /* 0x0000003011117836 */ /* 0x000fca0000000000 */
[----:B------:R-:W-:-:S13]  /*ee60*/  ISETP.GE.AND P0, PT, R17, R5, PT ;  /* 0x000000051100720c */ /* 0x000fda0003f06270 */
[----:B0-----:R-:W-:-:S05]  /*ee70*/  @!P0 LEA R2, P2, R8, R0, 0x1 ;  /* 0x0000000008028211 */ /* 0x001fca00078408ff */
[----:B------:R-:W-:-:S05]  /*ee80*/  @!P0 IMAD.X R3, RZ, RZ, R4, P2 ;  /* 0x000000ffff038224 */ /* 0x000fca00010e0604 */
[----:B------:R-:W-:Y:S01]  /*ee90*/  @!PT LDS RZ, [RZ] ;  /* 0x00000000fffff984 */ /* 0x000fe20000000800 */
[----:B------:R-:W-:Y:S01]  /*eea0*/  @!PT LDS RZ, [RZ] ;  /* 0x00000000fffff984 */ /* 0x000fe20000000800 */
[----:B------:R-:W-:Y:S01]  /*eeb0*/  @!PT LDS RZ, [RZ] ;  /* 0x00000000fffff984 */ /* 0x000fe20000000800 */
[----:B------:R0:W-:Y:S01]  /*eec0*/  @!P0 LDGSTS.E.BYPASS.LTC128B.128 [R7+0x21c00], desc[UR50][R2.64], !P1 ;  /* 0x21c0000002078fae */ /* 0x0001e2000c901d72 */
[----:B------:R-:W-:Y:S01]  /*eed0*/  PLOP3.LUT P0, PT, PT, PT, PT, 0x80, 0x0 ;  /* 0x000000000000781c */ /* 0x000fe20003f0f070 */
[----:B------:R-:W-:-:S12]  /*eee0*/  NOP ;  /* 0x0000000000007918 */ /* 0x000fd80000000000 */
.L_x_7756:
        /* <DEDUP_REMOVED lines=10> */
[----:B------:R-:W-:-:S04]  /*ef90*/  LOP3.LUT R0, R0, 0xfffffffe, RZ, 0xc0, !PT ;  /* 0xfffffffe00007812 */ /* 0x000fc800078ec0ff */
[----:B------:R-:W-:-:S04]  /*efa0*/  IADD3 R0, R2, -R0, RZ ;  /* 0x8000000002007210 */ /* 0x000fc80007ffe0ff */
[----:B------:R-:W-:Y:S01]  /*efb0*/  SHF.L.U32 R0, R0, 0x1f, RZ ;  /* 0x0000001f00007819 */ /* 0x000fe200000006ff */
[----:B------:R-:W-:Y:S01]  /*efc0*/  NOP ;  /* 0x0000000000007918 */ /* 0x000fe20000000000 */
[----:B------:R0:W-:Y:S01]  /*efd0*/  SYNCS.ARRIVE.TRANS64.A1T0 RZ, [R23+URZ+0x28c00], RZ ;  /* 0x028c00ff17ff79a7 */ /* 0x0001e2000810003f */
[----:B------:R-:W-:Y:S01]  /*efe0*/  BSSY B0, `(.L_x_7757) ;  /* 0x0000003000007945 */ /* 0x000fe20003800000 */
[----:B------:R-:W1:Y:S03]  /*eff0*/  SYNCS.PHASECHK.TRANS64.TRYWAIT P0, [R23+URZ+0x28c20], R0 ;  /* 0x028c2000170075a7 */ /* 0x000e66000800017f */
[----:B01----:R-:W-:Y:S05]  /*f000*/  @!P0 BRA `(.L_x_7758) ;  /* 0x0000003800748947 */ /* 0x003fea0003800000 */
.L_x_7834:
[----:B------:R-:W-:Y:S05]  /*f010*/  BSYNC B0 ;  /* 0x0000000000007941 */ /* 0x000fea0003800000 */
.L_x_7757:
[----:B------:R-:W-:-:S05]  /*f020*/  IMAD.U32 R2, RZ, RZ, UR36 ;  /* 0x00000024ff027e24 */ /* 0x000fca000f8e00ff */
[----:B------:R-:W-:-:S13]  /*f030*/  ISETP.NE.AND P0, PT, R2, 0x3, PT ;  /* 0x000000030200780c */ /* 0x000fda0003f05270 */
[----:B------:R-:W-:Y:S05]  /*f040*/  @!P0 BRA `(.L_x_7759) ;  /* 0x0000000000048947 */ /* 0x000fea0003800000 */
[----:B------:R-:W-:Y:S01]  /*f050*/  BPT.TRAP 0x1 ;  /* 0x000000040000795c */ /* 0x000fe20000300000 */
.L_x_7759:
[----:B0-----:R-:W-:Y:S01]  /*f060*/  SHF.L.U32 R0, R25, 0x1f, RZ ;  /* 0x0000001f19007819 */ /* 0x001fe200000006ff */
[----:B------:R-:W-:Y:S03]  /*f070*/  BSSY B0, `(.L_x_7760) ;  /* 0x0000003000007945 */ /* 0x000fe60003800000 */
[----:B------:R-:W0:Y:S02]  /*f080*/  SYNCS.PHASECHK.TRANS64.TRYWAIT P0, [R27+URZ+0x28c60], R0 ;  /* 0x028c60001b0075a7 */ /* 0x000e24000800017f */
[----:B0-----:R-:W-:Y:S05]  /*f090*/  @!P0 BRA `(.L_x_7761) ;  /* 0x0000003800648947 */ /* 0x001fea0003800000 */
.L_x_7835:
[----:B------:R-:W-:Y:S05]  /*f0a0*/  BSYNC B0 ;  /* 0x0000000000007941 */ /* 0x000fea0003800000 */
.L_x_7760:
        /* <DEDUP_REMOVED lines=111> */
.L_x_7845:
        /* <DEDUP_REMOVED lines=34> */
.L_x_7763:
        /* <DEDUP_REMOVED lines=11> */
.L_x_7764:
[----:B------:R-:W2:Y:S01]  /*fa70*/  LDL R2, [R1+0x8] ;  /* 0x0000080001027983 */ /* 0x000ea20000100800 */
[----:B------:R1:W-:Y:S01]  /*fa80*/  SYNCS.ARRIVE.TRANS64.A1T0 RZ, [R27+URZ+0x28c50], RZ ;  /* 0x028c50ff1bff79a7 */ /* 0x0003e2000810003f */
[----:B------:R-:W-:Y:S01]  /*fa90*/  BSSY B0, `(.L_x_7765) ;  /* 0x00000f5000007945 */ /* 0x000fe20003800000 */
[----:B--2---:R-:W-:-:S13]  /*faa0*/  ISETP.GE.AND P0, PT, R2, 0x2, PT ;  /* 0x000000020200780c */ /* 0x004fda0003f06270 */
[----:B-1----:R-:W-:Y:S05]  /*fab0*/  @!P0 BRA `(.L_x_7766) ;  /* 0x0000000c00c88947 */ /* 0x002fea0003800000 */
[----:B0-----:R-:W2:Y:S04]  /*fac0*/  LDL.LU R4, [R1+0x28] ;  /* 0x0000280001047983 */ /* 0x001ea80000300800 */
[----:B------:R-:W3:Y:S01]  /*fad0*/  LDL.LU R3, [R1+0x4] ;  /* 0x0000040001037983 */ /* 0x000ee20000300800 */
[----:B------:R-:W-:Y:S01]  /*fae0*/  VIADD R7, R2, 0xfffffffe ;  /* 0xfffffffe02077836 */ /* 0x000fe20000000000 */
[----:B--2---:R-:W-:Y:S02]  /*faf0*/  LOP3.LUT R30, R4, 0x40, RZ, 0xc0, !PT ;  /* 0x00000040041e7812 */ /* 0x004fe400078ec0ff */
[----:B---3--:R-:W-:Y:S02]  /*fb00*/  LOP3.LUT R29, R3, 0x80, RZ, 0xc0, !PT ;  /* 0x00000080031d7812 */ /* 0x008fe400078ec0ff */
[----:B------:R-:W-:-:S02]  /*fb10*/  SHF.R.U32.HI R30, RZ, 0x2, R30 ;  /* 0x00000002ff1e7819 */ /* 0x000fc4000001161e */
[----:B------:R-:W-:-:S07]  /*fb20*/  SHF.R.U32.HI R29, RZ, 0x3, R29 ;  /* 0x00000003ff1d7819 */ /* 0x000fce000001161d */
.L_x_7779:
        /* <DEDUP_REMOVED lines=26> */
[----:B------:R-:W-:Y:S01]  /*fcd0*/  @!P1 IMAD.IADD R3, R5, 0x1, R3 ;  /* 0x0000000105039824 */ /* 0x000fe200078e0203 */
[----:B------:R-:W-:-:S04]  /*fce0*/  IADD3 R5, -R10, RZ, RZ ;  /* 0x000000ff0a057210 */ /* 0x000fc80007ffe1ff */
        /* <DEDUP_REMOVED lines=13> */
.L_x_7767:
[----:B------:R-:W-:Y:S01]  /*fdc0*/  IMAD R6, R24, 0x8, R23 ;  /* 0x0000000818067824 */ /* 0x000fe200078e0217 */
[----:B------:R-:W-:Y:S01]  /*fdd0*/  SHF.L.U32 R17, R25, 0x1f, RZ ;  /* 0x0000001f19117819 */ /* 0x000fe200000006ff */
[----:B------:R-:W-:Y:S01]  /*fde0*/  BSSY B1, `(.L_x_7768) ;  /* 0x0000004000017945 */ /* 0x000fe20003800000 */
[----:B------:R-:W-:Y:S02]  /*fdf0*/  SHF.R.S32.HI R9, RZ, 0x1f, R5 ;  /* 0x0000001fff097819 */ /* 0x000fe40000011405 */
[----:B------:R-:W0:Y:S02]  /*fe00*/  SYNCS.PHASECHK.TRANS64.TRYWAIT P0, [R6+URZ+0x28c40], R17 ;  /* 0x028c4011060075a7 */ /* 0x000e24000800017f */
[----:B0-----:R-:W-:Y:S05]  /*fe10*/  @!P0 BRA `(.L_x_7769) ;  /* 0x0000003400448947 */ /* 0x001fea0003800000 */
.L_x_7846:
[----:B------:R-:W-:Y:S05]  /*fe20*/  BSYNC B1 ;  /* 0x0000000000017941 */ /* 0x000fea0003800000 */
.L_x_7768:
        /* <DEDUP_REMOVED lines=26> */
[----:B-1----:R-:W-:-:S04]  /*ffd0*/  IADD3 R2, P0, R2, R0, RZ ;  /* 0x0000000002027210 */ /* 0x002fc80007f1e0ff */
[----:B--2---:R-:W-:-:S05]  /*ffe0*/  IADD3.X R3, RZ, R3, RZ, P0, !PT ;  /* 0x00000003ff037210 */ /* 0x004fca00007fe4ff */
        /* <DEDUP_REMOVED lines=14> */
.L_x_7856:
        /* <DEDUP_REMOVED lines=8> */
.L_x_7771:
        /* <DEDUP_REMOVED lines=11> */
.L_x_7772:
[----:B------:R2:W-:Y:S01]  /*10200*/  SYNCS.ARRIVE.TRANS64.A1T0 RZ, [R6+URZ+0x28c30], RZ ;  /* 0x028c30ff06ff79a7 */ /* 0x0005e2000810003f */
[----:B------:R-:W-:Y:S05]  /*10210*/  @!P2 BRA `(.L_x_7773) ;  /* 0x000000000004a947 */ /* 0x000fea0003800000 */
[----:B------:R-:W-:Y:S01]  /*10220*/  BPT.TRAP 0x1 ;  /* 0x000000040000795c */ /* 0x000fe20000300000 */
.L_x_7773:
[----:B------:R-:W3:Y:S01]  /*10230*/  SYNCS.PHASECHK.TRANS64.TRYWAIT P0, [R6+URZ+0x28c60], R17 ;  /* 0x028c6011060075a7 */ /* 0x000ee2000800017f */
[----:B------:R-:W-:Y:S04]  /*10240*/  BSSY B1, `(.L_x_7774) ;  /* 0x0000002000017945 */ /* 0x000fe80003800000 */
[----:B---3--:R-:W-:Y:S05]  /*10250*/  @!P0 BRA `(.L_x_7775) ;  /* 0x0000003400648947 */ /* 0x008fea0003800000 */
.L_x_7857:
[----:B------:R-:W-:Y:S05]  /*10260*/  BSYNC B1 ;  /* 0x0000000000017941 */ /* 0x000fea0003800000 */
.L_x_7774:
        /* <DEDUP_REMOVED lines=46> */
[C---:B------:R-:W-:Y:S02]  /*10550*/  LOP3.LUT P3, RZ, R22.reuse, 0x80, RZ, 0xc0, !PT ;  /* 0x0000008016ff7812 */ /* 0x040fe4000786c0ff */
[----:B-----5:R-:W-:Y:S01]  /*10560*/  IADD3.X R5, RZ, R5, RZ, P2, !PT ;  /* 0x00000005ff057210 */ /* 0x020fe200017fe4ff */
[----:B------:R-:W-:Y:S01]  /*10570*/  LDGSTS.E.BYPASS.LTC128B.128 [R17+0x6400], desc[UR50][R2.64+0x180], !P6 ;  /* 0x0640018002117fae */ /* 0x000fe2000f101d72 */
[----:B------:R-:W-:-:S03]  /*10580*/  LOP3.LUT P2, RZ, R22, 0x40, RZ, 0xc0, !PT ;  /* 0x0000004016ff7812 */ /* 0x000fc6000784c0ff */
        /* <DEDUP_REMOVED lines=31> */
.L_x_7867:
        /* <DEDUP_REMOVED lines=25> */
.L_x_7777:
        /* <DEDUP_REMOVED lines=11> */
.L_x_7778:
[----:B------:R3:W-:Y:S01]  /*109c0*/  SYNCS.ARRIVE.TRANS64.A1T0 RZ, [R6+URZ+0x28c50], RZ ;  /* 0x028c50ff06ff79a7 */ /* 0x0007e2000810003f */
[----:B------:R-:W-:Y:S05]  /*109d0*/  @P3 BRA `(.L_x_7779) ;  /* 0xfffffff000543947 */ /* 0x000fea000383ffff */
.L_x_7766:
[----:B------:R-:W-:Y:S05]  /*109e0*/  BSYNC B0 ;  /* 0x0000000000007941 */ /* 0x000fea0003800000 */
.L_x_7765:
        /* <DEDUP_REMOVED lines=21> */
.L_x_7781:
[----:B------:R-:W-:Y:S05]  /*10b40*/  BSYNC B0 ;  /* 0x0000000000007941 */ /* 0x000fea0003800000 */
.L_x_7780:
[----:B------:R-:W-:-:S07]  /*10b50*/  SEL R24, R24, RZ, P0 ;  /* 0x000000ff18187207 */ /* 0x000fce0000000000 */
.L_x_7740:
[----:B------:R-:W-:Y:S05]  /*10b60*/  BSYNC B7 ;  /* 0x0000000000077941 */ /* 0x000fea0003800000 */
.L_x_7738:
        /* <DEDUP_REMOVED lines=11> */
.L_x_7782:
        /* <DEDUP_REMOVED lines=36> */
.L_x_7877:
[----:B------:R-:W-:Y:S02]  /*10e60*/  ULDC UR4, c[0x0][0xc38] ;  /* 0x00030e0000047ab9 */ /* 0x000fe40000000800 */
[----:B------:R-:W-:-:S04]  /*10e70*/  IMAD.U32 R4, RZ, RZ, UR4 ;  /* 0x00000004ff047e24 */ /* 0x000fc8000f8e00ff */
[----:B--2---:R-:W-:-:S04]  /*10e80*/  IMAD R14, R14, R4, RZ ;  /* 0x000000040e0e7224 */ /* 0x004fc800078e02ff */
[----:B------:R-:W-:-:S05]  /*10e90*/  IMAD.IADD R5, R5, 0x1, R14 ;  /* 0x0000000105057824 */ /* 0x000fca00078e020e */
[----:B------:R-:W-:-:S13]  /*10ea0*/  ISETP.GT.AND P6, PT, R5, R0, PT ;  /* 0x000000000500720c */ /* 0x000fda0003fc4270 */
[----:B------:R-:W-:Y:S05]  /*10eb0*/  @P6 BRA `(.L_x_7785) ;  /* 0x00000000009c6947 */ /* 0x000fea0003800000 */
.L_x_7790:
        /* <DEDUP_REMOVED lines=14> */
.L_x_7788:
[----:B------:R-:W-:Y:S05]  /*10fa0*/  BSYNC B0 ;  /* 0x0000000000007941 */ /* 0x000fea0003800000 */
.L_x_7787:
        /* <DEDUP_REMOVED lines=18> */
.L_x_7885:
[----:B------:R-:W-:Y:S02]  /*110d0*/  ULDC UR4, c[0x0][0xc38] ;  /* 0x00030e0000047ab9 */ /* 0x000fe40000000800 */
[----:B------:R-:W-:-:S04]  /*110e0*/  IMAD.U32 R4, RZ, RZ, UR4 ;  /* 0x00000004ff047e24 */ /* 0x000fc8000f8e00ff */
[----:B--2---:R-:W-:-:S04]  /*110f0*/  IMAD R14, R14, R4, RZ ;  /* 0x000000040e0e7224 */ /* 0x004fc800078e02ff */
[----:B------:R-:W-:-:S05]  /*11100*/  IMAD.IADD R5, R14, 0x1, R5 ;  /* 0x000000010e057824 */ /* 0x000fca00078e0205 */
[----:B------:R-:W-:-:S13]  /*11110*/  ISETP.GT.AND P6, PT, R5, R0, PT ;  /* 0x000000000500720c */ /* 0x000fda0003fc4270 */
[----:B------:R-:W-:Y:S05]  /*11120*/  @!P6 BRA `(.L_x_7790) ;  /* 0xfffffffc0064e947 */ /* 0x000fea000383ffff */
.L_x_7785:
        /* <DEDUP_REMOVED lines=8> */
.L_x_7889:
[----:B------:R-:W-:Y:S01]  /*111b0*/  ISETP.NE.AND P0, PT, R3, RZ, PT ;  /* 0x000000ff0300720c */ /* 0x000fe20003f05270 */
[----:B------:R-:W-:-:S12]  /*111c0*/  IMAD.MOV.U32 R14, RZ, RZ, RZ ;  /* 0x000000ffff0e7224 */ /* 0x000fd800078e00ff */
[----:B------:R-:W-:Y:S05]  /*111d0*/  @!P0 BRA `(.L_x_7792) ;  /* 0x0000000000108947 */ /* 0x000fea0003800000 */
[----:B------:R-:W-:Y:S01]  /*111e0*/  UMOV UR4, 0xffffffff ;  /* 0xffffffff00047882 */ /* 0x000fe20000000000 */
[----:B------:R-:W-:Y:S02]  /*111f0*/  VIADD R12, R6, 0xffffffff ;  /* 0xffffffff060c7836 */ /* 0x000fe40000000000 */
[----:B------:R-:W-:Y:S05]  /*11200*/  BRA.DIV UR4, `(.L_x_7793) ;  /* 0x0000003604907947 */ /* 0x000fea000b800000 */
[----:B------:R4:W0:Y:S02]  /*11210*/  SHFL.IDX PT, R14, R2, R12, 0x1f ;  /* 0x00001f0c020e7589 */ /* 0x00082400000e0000 */
.L_x_7792:
        /* <DEDUP_REMOVED lines=14> */
[----:B------:R-:W-:Y:S01]  /*11300*/  IMAD.HI.U32 R2, R3, R5, R2 ;  /* 0x0000000503027227 */ /* 0x000fe200078e0002 */
[----:B------:R-:W-:Y:S02]  /*11310*/  IADD3 R5, R0, -R16, RZ ;  /* 0x8000001000057210 */ /* 0x000fe40007ffe0ff */
        /* <DEDUP_REMOVED lines=22> */
[----:B------:R-:W0:Y:S02]  /*11480*/  I2F.RP R8, R7 ;  /* 0x0000000700087306 */ /* 0x000e240000209400 */
[----:B------:R-:W-:-:S06]  /*11490*/  IADD3 R6, RZ, -R6, RZ ;  /* 0x80000006ff067210 */ /* 0x000fcc0007ffe0ff */
        /* <DEDUP_REMOVED lines=26> */
.L_x_7786:
[----:B------:R-:W-:Y:S01]  /*11640*/  UMOV UR4, URZ ;  /* 0x0000003f00047c82 */ /* 0x000fe20008000000 */
[----:B------:R-:W-:Y:S01]  /*11650*/  UMOV UR5, URZ ;  /* 0x0000003f00057c82 */ /* 0x000fe20008000000 */
[----:B------:R-:W-:Y:S01]  /*11660*/  ULDC UR6, c[0x0][0xc3c] ;  /* 0x00030f0000067ab9 */ /* 0x000fe20000000800 */
[----:B------:R-:W-:Y:S01]  /*11670*/  IMAD.MOV.U32 R16, RZ, RZ, R0 ;  /* 0x000000ffff107224 */ /* 0x000fe200078e0000 */
[----:B------:R-:W-:Y:S01]  /*11680*/  MOV R19, UR6 ;  /* 0x0000000600137c02 */ /* 0x000fe20008000f00 */
[----:B------:R-:W-:Y:S02]  /*11690*/  IMAD.U32 R17, RZ, RZ, UR4 ;  /* 0x00000004ff117e24 */ /* 0x000fe4000f8e00ff */
[----:B------:R-:W-:-:S07]  /*116a0*/  IMAD.U32 R18, RZ, RZ, UR5 ;  /* 0x00000005ff127e24 */ /* 0x000fce000f8e00ff */
.L_x_7794:
        /* <DEDUP_REMOVED lines=10> */
.L_x_7783:
[----:B------:R-:W-:Y:S02]  /*11750*/  ULDC UR4, c[0x0][0xc3c] ;  /* 0x00030f0000047ab9 */ /* 0x000fe40000000800 */
[----:B0-----:R-:W-:-:S13]  /*11760*/  ISETP.GE.AND P0, PT, R19, UR4, PT ;  /* 0x0000000413007c0c */ /* 0x001fda000bf06270 */
[----:B------:R-:W-:Y:S05]  /*11770*/  @!P0 BRA `(.L_x_7795) ;  /* 0xffffffb800008947 */ /* 0x000fea000383ffff */
[----:B------:R-:W-:Y:S05]  /*11780*/  BSYNC B8 ;  /* 0x0000000000087941 */ /* 0x000fea0003800000 */
.L_x_7734:
        /* <DEDUP_REMOVED lines=12> */
.L_x_7892:
[----:B------:R-:W-:Y:S05]  /*11850*/  BSYNC B0 ;  /* 0x0000000000007941 */ /* 0x000fea0003800000 */
.L_x_7796:
[----:B------:R-:W-:-:S03]  /*11860*/  UMOV UR4, 0xffffffff ;  /* 0xffffffff00047882 */ /* 0x000fc60000000000 */
[----:B------:R-:W-:Y:S05]  /*11870*/  BRA.DIV UR4, `(.L_x_7798) ;  /* 0x00000032042c7947 */ /* 0x000fea000b800000 */
[----:B0-----:R-:W0:Y:S02]  /*11880*/  S2R R0, SR_TID.X ;  /* 0x0000000000007919 */ /* 0x001e240000002100 */
[----:B0-----:R-:W-:-:S04]  /*11890*/  SHF.R.U32.HI R0, RZ, 0x5, R0 ;  /* 0x00000005ff007819 */ /* 0x001fc80000011600 */
[----:B------:R-:W-:-:S05]  /*118a0*/  LOP3.LUT R0, R0, 0x3, RZ, 0xc0, !PT ;  /* 0x0000000300007812 */ /* 0x000fca00078ec0ff */
[----:B------:R0:W1:Y:S02]  /*118b0*/  SHFL.IDX PT, R14, R0, RZ, 0x1f ;  /* 0x00001fff000e7589 */ /* 0x00006400000e0000 */
.L_x_7895:
[----:B-1----:R-:W-:Y:S01]  /*118c0*/  ISETP.NE.AND P0, PT, R14, RZ, PT ;  /* 0x000000ff0e00720c */ /* 0x002fe20003f05270 */
[----:B------:R-:W-:-:S12]  /*118d0*/  BSSY B0, `(.L_x_7799) ;  /* 0x0000024000007945 */ /* 0x000fd80003800000 */
[----:B------:R-:W-:Y:S05]  /*118e0*/  @P0 BRA `(.L_x_7800) ;  /* 0x0000000000880947 */ /* 0x000fea0003800000 */
[----:B------:R-:W-:-:S03]  /*118f0*/  UMOV UR4, 0xffffffff ;  /* 0xffffffff00047882 */ /* 0x000fc60000000000 */
[----:B------:R-:W-:Y:S05]  /*11900*/  BRA.DIV UR4, `(.L_x_7801) ;  /* 0x00000032043c7947 */ /* 0x000fea000b800000 */
[----:B------:R-:W-:-:S13]  /*11910*/  ELECT P6, URZ, PT ;  /* 0x00000000003f782f */ /* 0x000fda00038c0000 */
.L_x_7898:
[----:B------:R-:W-:Y:S05]  /*11920*/  @!P6 BRA `(.L_x_7800) ;  /* 0x000000000078e947 */ /* 0x000fea0003800000 */
[----:B------:R-:W-:-:S06]  /*11930*/  ULOP3.LUT UR4, UR39, 0x2, URZ, 0xfc, !UPT ;  /* 0x0000000227047892 */ /* 0x000fcc000f8efc3f */
[----:B0-----:R-:W-:-:S05]  /*11940*/  IMAD.U32 R0, RZ, RZ, UR4 ;  /* 0x00000004ff007e24 */ /* 0x001fca000f8e00ff */
[----:B------:R-:W-:-:S13]  /*11950*/  ISETP.NE.AND P0, PT, R0, 0x3, PT ;  /* 0x000000030000780c */ /* 0x000fda0003f05270 */
[----:B------:R-:W-:Y:S05]  /*11960*/  @!P0 BRA `(.L_x_7802) ;  /* 0x0000000000048947 */ /* 0x000fea0003800000 */
[----:B------:R-:W-:Y:S01]  /*11970*/  BPT.TRAP 0x1 ;  /* 0x000000040000795c */ /* 0x000fe20000300000 */
.L_x_7802:
[C---:B------:R-:W-:Y:S01]  /*11980*/  IMAD R3, R24.reuse, 0x8, R5 ;  /* 0x0000000818037824 */ /* 0x040fe200078e0205 */
[----:B------:R-:W-:Y:S01]  /*11990*/  SHF.L.U32 R2, R25, 0x1f, RZ ;  /* 0x0000001f19027819 */ /* 0x000fe200000006ff */
[----:B------:R-:W-:-:S03]  /*119a0*/  VIADD R24, R24, 0x1 ;  /* 0x0000000118187836 */ /* 0x000fc60000000000 */
[----:B------:R-:W0:Y:S02]  /*119b0*/  SYNCS.PHASECHK.TRANS64.TRYWAIT P1, [R3+URZ+0x28c40], R2 ;  /* 0x028c4002030075a7 */ /* 0x000e24000802017f */
[----:B------:R-:W-:-:S04]  /*119c0*/  ISETP.NE.AND P2, PT, R24, 0x2, PT ;  /* 0x000000021800780c */ /* 0x000fc80003f45270 */
[----:B------:R-:W-:Y:S01]  /*119d0*/  SEL R0, RZ, 0x1, P2 ;  /* 0x00000001ff007807 */ /* 0x000fe20001000000 */
[----:B0-----:R-:W-:Y:S08]  /*119e0*/  @!P1 BRA `(.L_x_7803) ;  /* 0x0000003000249947 */ /* 0x001ff00003800000 */
.L_x_7899:
[----:B------:R-:W-:Y:S02]  /*119f0*/  SEL R24, R24, RZ, P2 ;  /* 0x000000ff18187207 */ /* 0x000fe40001000000 */
[----:B------:R-:W-:Y:S01]  /*11a00*/  LOP3.LUT R0, R25, R0, RZ, 0x3c, !PT ;  /* 0x0000000019007212 */ /* 0x000fe200078e3cff */
[----:B------:R-:W-:Y:S06]  /*11a10*/  @!P0 BRA `(.L_x_7804) ;  /* 0x0000000000048947 */ /* 0x000fec0003800000 */
[----:B------:R-:W-:Y:S01]  /*11a20*/  BPT.TRAP 0x1 ;  /* 0x000000040000795c */ /* 0x000fe20000300000 */
.L_x_7804:
[----:B------:R-:W-:Y:S01]  /*11a30*/  IMAD R5, R24, 0x8, R5 ;  /* 0x0000000818057824 */ /* 0x000fe200078e0205 */
[----:B------:R-:W-:-:S04]  /*11a40*/  SHF.L.U32 R0, R0, 0x1f, RZ ;  /* 0x0000001f00007819 */ /* 0x000fc800000006ff */
[----:B------:R-:W1:Y:S02]  /*11a50*/  SYNCS.PHASECHK.TRANS64.TRYWAIT P1, [R5+URZ+0x28c40], R0 ;  /* 0x028c4000050075a7 */ /* 0x000e64000802017f */
[----:B-1----:R-:W-:Y:S05]  /*11a60*/  @!P1 BRA `(.L_x_7805) ;  /* 0x0000003000189947 */ /* 0x002fea0003800000 */
.L_x_7900:
[----:B------:R-:W-:Y:S05]  /*11a70*/  @!P0 BRA `(.L_x_7806) ;  /* 0x0000000000048947 */ /* 0x000fea0003800000 */
[----:B------:R-:W-:Y:S01]  /*11a80*/  BPT.TRAP 0x1 ;  /* 0x000000040000795c */ /* 0x000fe20000300000 */
.L_x_7806:
[----:B------:R-:W5:Y:S02]  /*11a90*/  SYNCS.PHASECHK.TRANS64.TRYWAIT P1, [R3+URZ+0x28c60], R2 ;  /* 0x028c6002030075a7 */ /* 0x000f64000802017f */
[----:B-----5:R-:W-:Y:S05]  /*11aa0*/  @!P1 BRA `(.L_x_7807) ;  /* 0x00000030001c9947 */ /* 0x020fea0003800000 */
.L_x_7901:
[----:B------:R-:W-:Y:S05]  /*11ab0*/  @!P0 BRA `(.L_x_7808) ;  /* 0x0000000000048947 */ /* 0x000fea0003800000 */
[----:B------:R-:W-:Y:S01]  /*11ac0*/  BPT.TRAP 0x1 ;  /* 0x000000040000795c */ /* 0x000fe20000300000 */
.L_x_7808:
[----:B------:R0:W0:Y:S02]  /*11ad0*/  SYNCS.PHASECHK.TRANS64.TRYWAIT P0, [R5+URZ+0x28c60], R0 ;  /* 0x028c6000050075a7 */ /* 0x000024000800017f */
[----:B0-----:R-:W-:Y:S05]  /*11ae0*/  @!P0 NANOSLEEP.SYNCS 0x989680 ;  /* 0x009896800000895d */ /* 0x001fea0003900000 */
[----:B------:R-:W0:Y:S02]  /*11af0*/  @!P0 SYNCS.PHASECHK.TRANS64 P0, [R5+URZ+0x28c60], R0 ;  /* 0x028c6000050085a7 */ /* 0x000e24000800007f */
[----:B0-----:R-:W-:Y:S05]  /*11b00*/  @!P0 BRA `(.L_x_7808) ;  /* 0xfffffffc00f08947 */ /* 0x001fea000383ffff */
.L_x_7800:
[----:B------:R-:W-:Y:S05]  /*11b10*/  BSYNC B0 ;  /* 0x0000000000007941 */ /* 0x000fea0003800000 */
.L_x_7799:
[----:B------:R-:W-:Y:S05]  /*11b20*/  EXIT ;  /* 0x000000000000794d */ /* 0x000fea0003800000 */
.L_x_7667:
[----:B0-----:R-:W-:-:S04]  /*11b30*/  IMAD.U32 R4, RZ, RZ, UR21 ;  /* 0x00000015ff047e24 */ /* 0x001fc8000f8e00ff */
[----:B------:R0:W1:Y:S03]  /*11b40*/  SYNCS.PHASECHK.TRANS64.TRYWAIT P1, [R4+URZ+0x28c50], R3 ;  /* 0x028c5003040075a7 */ /* 0x000066000802017f */
[----:B-1----:R-:W-:Y:S05]  /*11b50*/  @!P1 NANOSLEEP.SYNCS 0x989680 ;  /* 0x009896800000995d */ /* 0x002fea0003900000 */
[----:B------:R-:W1:Y:S02]  /*11b60*/  @!P1 SYNCS.PHASECHK.TRANS64 P1, [R4+URZ+0x28c50], R3 ;  /* 0x028c5003040095a7 */ /* 0x000e64000802007f */
[----:B-1----:R-:W-:Y:S05]  /*11b70*/  @!P1 BRA `(.L_x_7667) ;  /* 0xfffffffc00ec9947 */ /* 0x002fea000383ffff */
[----:B------:R-:W-:Y:S05]  /*11b80*/  BRA `(.L_x_7809) ;  /* 0xfffffefc00e07947 */ /* 0x000fea000383ffff */
.L_x_7673:
[----:B-1----:R-:W-:-:S04]  /*11b90*/  IMAD.U32 R4, RZ, RZ, UR21 ;  /* 0x00000015ff047e24 */ /* 0x002fc8000f8e00ff */
[----:B------:R1:W2:Y:S03]  /*11ba0*/  SYNCS.PHASECHK.TRANS64.TRYWAIT P1, [R4+URZ+0x28c50], R3 ;  /* 0x028c5003040075a7 */ /* 0x0002a6000802017f */
[----:B--2---:R-:W-:Y:S05]  /*11bb0*/  @!P1 NANOSLEEP.SYNCS 0x989680 ;  /* 0x009896800000995d */ /* 0x004fea0003900000 */
[----:B------:R-:W2:Y:S02]  /*11bc0*/  @!P1 SYNCS.PHASECHK.TRANS64 P1, [R4+URZ+0x28c50], R3 ;  /* 0x028c5003040095a7 */ /* 0x000ea4000802007f */
[----:B--2---:R-:W-:Y:S05]  /*11bd0*/  @!P1 BRA `(.L_x_7673) ;  /* 0xfffffffc00ec9947 */ /* 0x004fea000383ffff */
[----:B------:R-:W-:Y:S05]  /*11be0*/  BRA `(.L_x_7672) ;  /* 0xffffff0800d87947 */ /* 0x000fea000383ffff */
.L_x_7677:
[----:B0-----:R-:W-:-:S04]  /*11bf0*/  IMAD.U32 R3, RZ, RZ, UR41 ;  /* 0x00000029ff037e24 */ /* 0x001fc8000f8e00ff */
[----:B------:R0:W1:Y:S03]  /*11c00*/  SYNCS.PHASECHK.TRANS64.TRYWAIT P1, [R3+URZ+0x28c00], R0 ;  /* 0x028c0000030075a7 */ /* 0x000066000802017f */
[----:B-1----:R-:W-:Y:S05]  /*11c10*/  @!P1 NANOSLEEP.SYNCS 0x989680 ;  /* 0x009896800000995d */ /* 0x002fea0003900000 */
[----:B------:R-:W1:Y:S02]  /*11c20*/  @!P1 SYNCS.PHASECHK.TRANS64 P1, [R3+URZ+0x28c00], R0 ;  /* 0x028c0000030095a7 */ /* 0x000e64000802007f */
[----:B-1----:R-:W-:Y:S05]  /*11c30*/  @!P1 BRA `(.L_x_7677) ;  /* 0xfffffffc00ec9947 */ /* 0x002fea000383ffff */
[----:B------:R-:W-:Y:S05]  /*11c40*/  BRA `(.L_x_7810) ;  /* 0xffffff1c00687947 */ /* 0x000fea000383ffff */
.L_x_7681:
[----:B--2---:R2:W3:Y:S02]  /*11c50*/  SYNCS.PHASECHK.TRANS64.TRYWAIT P1, [R7+URZ+0x28c30], R8 ;  /* 0x028c3008070075a7 */ /* 0x0044e4000802017f */
[----:B---3--:R-:W-:Y:S05]  /*11c60*/  @!P1 NANOSLEEP.SYNCS 0x989680 ;  /* 0x009896800000995d */ /* 0x008fea0003900000 */
[----:B------:R-:W3:Y:S02]  /*11c70*/  @!P1 SYNCS.PHASECHK.TRANS64 P1, [R7+URZ+0x28c30], R8 ;  /* 0x028c3008070095a7 */ /* 0x000ee4000802007f */
[----:B---3--:R-:W-:Y:S05]  /*11c80*/  @!P1 BRA `(.L_x_7681) ;  /* 0xfffffffc00f09947 */ /* 0x008fea000383ffff */
[----:B------:R-:W-:Y:S05]  /*11c90*/  BRA `(.L_x_7680) ;  /* 0xffffff1c00847947 */ /* 0x000fea000383ffff */
.L_x_7686:
[----:B---3--:R3:W0:Y:S02]  /*11ca0*/  SYNCS.PHASECHK.TRANS64.TRYWAIT P1, [R7+URZ+0x28c50], R8 ;  /* 0x028c5008070075a7 */ /* 0x008624000802017f */
[----:B0-----:R-:W-:Y:S05]  /*11cb0*/  @!P1 NANOSLEEP.SYNCS 0x989680 ;  /* 0x009896800000995d */ /* 0x001fea0003900000 */
[----:B------:R-:W0:Y:S02]  /*11cc0*/  @!P1 SYNCS.PHASECHK.TRANS64 P1, [R7+URZ+0x28c50], R8 ;  /* 0x028c5008070095a7 */ /* 0x000e24000802007f */
[----:B0-----:R-:W-:Y:S05]  /*11cd0*/  @!P1 BRA `(.L_x_7686) ;  /* 0xfffffffc00f09947 */ /* 0x001fea000383ffff */
[----:B------:R-:W-:Y:S05]  /*11ce0*/  BRA `(.L_x_7685) ;  /* 0xffffff30000c7947 */ /* 0x000fea000383ffff */
.L_x_7692:
[----:B-1----:R-:W-:-:S04]  /*11cf0*/  IMAD.U32 R6, RZ, RZ, UR23 ;  /* 0x00000017ff067e24 */ /* 0x002fc8000f8e00ff */
[----:B------:R1:W2:Y:S03]  /*11d00*/  SYNCS.PHASECHK.TRANS64.TRYWAIT P1, [R6+URZ+0x28c30], R7 ;  /* 0x028c3007060075a7 */ /* 0x0002a6000802017f */
[----:B--2---:R-:W-:Y:S05]  /*11d10*/  @!P1 NANOSLEEP.SYNCS 0x989680 ;  /* 0x009896800000995d */ /* 0x004fea0003900000 */
[----:B------:R-:W2:Y:S02]  /*11d20*/  @!P1 SYNCS.PHASECHK.TRANS64 P1, [R6+URZ+0x28c30], R7 ;  /* 0x028c3007060095a7 */ /* 0x000ea4000802007f */
[----:B--2---:R-:W-:Y:S05]  /*11d30*/  @!P1 BRA `(.L_x_7692) ;  /* 0xfffffffc00ec9947 */ /* 0x004fea000383ffff */
[----:B------:R-:W-:Y:S05]  /*11d40*/  BRA `(.L_x_7691) ;  /* 0xffffff34001c7947 */ /* 0x000fea000383ffff */
.L_x_7697:
[----:B-1----:R-:W-:-:S04]  /*11d50*/  MOV R8, UR23 ;  /* 0x0000001700087c02 */ /* 0x002fc80008000f00 */
[----:B------:R1:W2:Y:S03]  /*11d60*/  SYNCS.PHASECHK.TRANS64.TRYWAIT P1, [R8+URZ+0x28c50], R7 ;  /* 0x028c5007080075a7 */ /* 0x0002a6000802017f */
[----:B--2---:R-:W-:Y:S05]  /*11d70*/  @!P1 NANOSLEEP.SYNCS 0x989680 ;  /* 0x009896800000995d */ /* 0x004fea0003900000 */
[----:B------:R-:W2:Y:S02]  /*11d80*/  @!P1 SYNCS.PHASECHK.TRANS64 P1, [R8+URZ+0x28c50], R7 ;  /* 0x028c5007080095a7 */ /* 0x000ea4000802007f */
[----:B--2---:R-:W-:Y:S05]  /*11d90*/  @!P1 BRA `(.L_x_7697) ;  /* 0xfffffffc00ec9947 */ /* 0x004fea000383ffff */
[----:B------:R-:W-:Y:S05]  /*11da0*/  BRA `(.L_x_7696) ;  /* 0xffffff4c009c7947 */ /* 0x000fea000383ffff */
.L_x_7704:
[----:B-1----:R-:W-:-:S04]  /*11db0*/  IMAD.U32 R6, RZ, RZ, UR22 ;  /* 0x00000016ff067e24 */ /* 0x002fc8000f8e00ff */
[----:B------:R1:W2:Y:S03]  /*11dc0*/  SYNCS.PHASECHK.TRANS64.TRYWAIT P1, [R6+URZ+0x28c30], R7 ;  /* 0x028c3007060075a7 */ /* 0x0002a6000802017f */
[----:B--2---:R-:W-:Y:S05]  /*11dd0*/  @!P1 NANOSLEEP.SYNCS 0x989680 ;  /* 0x009896800000995d */ /* 0x004fea0003900000 */
[----:B------:R-:W2:Y:S02]  /*11de0*/  @!P1 SYNCS.PHASECHK.TRANS64 P1, [R6+URZ+0x28c30], R7 ;  /* 0x028c3007060095a7 */ /* 0x000ea4000802007f */
[----:B--2---:R-:W-:Y:S05]  /*11df0*/  @!P1 BRA `(.L_x_7704) ;  /* 0xfffffffc00ec9947 */ /* 0x004fea000383ffff */
[----:B------:R-:W-:Y:S05]  /*11e00*/  BRA `(.L_x_7703) ;  /* 0xffffff50008c7947 */ /* 0x000fea000383ffff */
.L_x_7709:
[----:B---3--:R-:W-:-:S04]  /*11e10*/  IMAD.U32 R8, RZ, RZ, UR22 ;  /* 0x00000016ff087e24 */ /* 0x008fc8000f8e00ff */
[----:B------:R3:W4:Y:S03]  /*11e20*/  SYNCS.PHASECHK.TRANS64.TRYWAIT P1, [R8+URZ+0x28c50], R7 ;  /* 0x028c5007080075a7 */ /* 0x000726000802017f */
[----:B----4-:R-:W-:Y:S05]  /*11e30*/  @!P1 NANOSLEEP.SYNCS 0x989680 ;  /* 0x009896800000995d */ /* 0x010fea0003900000 */
[----:B------:R-:W4:Y:S02]  /*11e40*/  @!P1 SYNCS.PHASECHK.TRANS64 P1, [R8+URZ+0x28c50], R7 ;  /* 0x028c5007080095a7 */ /* 0x000f24000802007f */
[----:B----4-:R-:W-:Y:S05]  /*11e50*/  @!P1 BRA `(.L_x_7709) ;  /* 0xfffffffc00ec9947 */ /* 0x010fea000383ffff */
[----:B------:R-:W-:Y:S05]  /*11e60*/  BRA `(.L_x_7708) ;  /* 0xffffff6400b07947 */ /* 0x000fea000383ffff */
.L_x_7746:
        /* <DEDUP_REMOVED lines=11> */
.L_x_7812:
[----:B------:R-:W-:Y:S05]  /*11f20*/  BSYNC B0 ;  /* 0x0000000000007941 */ /* 0x000fea0003800000 */
.L_x_7811:
[----:B------:R-:W-:Y:S05]  /*11f30*/  BRA `(.L_x_7813) ;  /* 0xffffffbc00887947 */ /* 0x000fea000383ffff */
.L_x_7749:
[----:B0-----:R0:W1:Y:S02]  /*11f40*/  SYNCS.PHASECHK.TRANS64.TRYWAIT P0, [R27+URZ+0x28c40], R0 ;  /* 0x028c40001b0075a7 */ /* 0x001064000800017f */
[----:B-1----:R-:W-:Y:S05]  /*11f50*/  @!P0 NANOSLEEP.SYNCS 0x989680 ;  /* 0x009896800000895d */ /* 0x002fea0003900000 */
[----:B------:R-:W1:Y:S02]  /*11f60*/  @!P0 SYNCS.PHASECHK.TRANS64 P0, [R27+URZ+0x28c40], R0 ;  /* 0x028c40001b0085a7 */ /* 0x000e64000800007f */
[----:B-1----:R-:W-:Y:S05]  /*11f70*/  @!P0 BRA `(.L_x_7749) ;  /* 0xfffffffc00f08947 */ /* 0x002fea000383ffff */
[----:B------:R-:W-:Y:S05]  /*11f80*/  BRA `(.L_x_7814) ;  /* 0xffffffc0005c7947 */ /* 0x000fea000383ffff */
.L_x_7750:
        /* <DEDUP_REMOVED lines=8> */
.L_x_7816:
[----:B------:R-:W-:Y:S05]  /*12010*/  BSYNC B0 ;  /* 0x0000000000007941 */ /* 0x000fea0003800000 */
.L_x_7815:
        /* <DEDUP_REMOVED lines=9> */
.L_x_7817:
[----:B------:R-:W-:Y:S01]  /*120b0*/  IMAD.MOV.U32 R13, RZ, RZ, R4 ;  /* 0x000000ffff0d7224 */ /* 0x000fe200078e0004 */
[----:B------:R-:W-:Y:S01]  /*120c0*/  MOV R12, 0x1 ;  /* 0x00000001000c7802 */ /* 0x000fe20000000f00 */
[----:B------:R-:W-:-:S07]  /*120d0*/  IMAD.MOV.U32 R3, RZ, RZ, R14 ;  /* 0x000000ffff037224 */ /* 0x000fce00078e000e */
[----:B------:R-:W-:Y:S05]  /*120e0*/  WARPSYNC.COLLECTIVE R15, `(.L_x_7818) ;  /* 0x000000000f087348 */ /* 0x000fea0003c00000 */
[----:B------:R0:W1:Y:S02]  /*120f0*/  SHFL.IDX P6, R14, R13, R12, R11 ;  /* 0x0000000c0d0e7389 */ /* 0x00006400000c000b */
[----:B01----:R-:W-:Y:S01]  /*12100*/  ENDCOLLECTIVE ;  /* 0x000000000000791b */ /* 0x003fe20003800000 */
.L_x_7818:
        /* <DEDUP_REMOVED lines=15> */
.L_x_7819:
[----:B------:R-:W-:Y:S02]  /*12200*/  @P0 IMAD R6, R5, 0x2, R23 ;  /* 0x0000000205060824 */ /* 0x000fe400078e0217 */
[----:B------:R-:W-:Y:S02]  /*12210*/  IMAD.MOV.U32 R13, RZ, RZ, R4 ;  /* 0x000000ffff0d7224 */ /* 0x000fe400078e0004 */
[----:B------:R-:W-:Y:S02]  /*12220*/  IMAD.MOV.U32 R12, RZ, RZ, 0x2 ;  /* 0x00000002ff0c7424 */ /* 0x000fe400078e00ff */
[----:B------:R-:W-:-:S07]  /*12230*/  IMAD.MOV.U32 R3, RZ, RZ, R14 ;  /* 0x000000ffff037224 */ /* 0x000fce00078e000e */
[----:B------:R-:W-:Y:S05]  /*12240*/  WARPSYNC.COLLECTIVE R15, `(.L_x_7820) ;  /* 0x000000000f087348 */ /* 0x000fea0003c00000 */
[----:B------:R0:W1:Y:S02]  /*12250*/  SHFL.IDX P6, R14, R13, R12, R11 ;  /* 0x0000000c0d0e7389 */ /* 0x00006400000c000b */
[----:B01----:R-:W-:Y:S01]  /*12260*/  ENDCOLLECTIVE ;  /* 0x000000000000791b */ /* 0x003fe20003800000 */
.L_x_7820:
        /* <DEDUP_REMOVED lines=15> */
.L_x_7821:
[----:B------:R-:W-:Y:S02]  /*12360*/  @P0 IMAD R6, R5, 0x2, R23 ;  /* 0x0000000205060824 */ /* 0x000fe400078e0217 */
[----:B------:R-:W-:Y:S02]  /*12370*/  IMAD.MOV.U32 R13, RZ, RZ, R4 ;  /* 0x000000ffff0d7224 */ /* 0x000fe400078e0004 */
[----:B------:R-:W-:Y:S01]  /*12380*/  IMAD.MOV.U32 R12, RZ, RZ, 0x3 ;  /* 0x00000003ff0c7424 */ /* 0x000fe200078e00ff */
[----:B------:R-:W-:-:S07]  /*12390*/  MOV R3, R14 ;  /* 0x0000000e00037202 */ /* 0x000fce0000000f00 */
[----:B------:R-:W-:Y:S05]  /*123a0*/  WARPSYNC.COLLECTIVE R15, `(.L_x_7822) ;  /* 0x000000000f087348 */ /* 0x000fea0003c00000 */
[----:B------:R0:W1:Y:S02]  /*123b0*/  SHFL.IDX P6, R14, R13, R12, R11 ;  /* 0x0000000c0d0e7389 */ /* 0x00006400000c000b */
[----:B01----:R-:W-:Y:S01]  /*123c0*/  ENDCOLLECTIVE ;  /* 0x000000000000791b */ /* 0x003fe20003800000 */
.L_x_7822:
[----:B------:R-:W-:-:S05]  /*123d0*/  @P0 LEA R3, P1, R7, R3, 0x1 ;  /* 0x0000000307030211 */ /* 0x000fca00078208ff */
[----:B------:R-:W-:-:S05]  /*123e0*/  @P0 IMAD.X R2, RZ, RZ, R2, P1 ;  /* 0x000000ffff020224 */ /* 0x000fca00008e0602 */
        /* <DEDUP_REMOVED lines=12> */
.L_x_7823:
[----:B------:R-:W-:Y:S01]  /*124b0*/  IMAD.MOV.U32 R0, RZ, RZ, R14 ;  /* 0x000000ffff007224 */ /* 0x000fe200078e000e */
[----:B------:R-:W-:Y:S06]  /*124c0*/  BRA `(.L_x_7824) ;  /* 0xffffffc000147947 */ /* 0x000fec000383ffff */
.L_x_7755:
        /* <DEDUP_REMOVED lines=9> */
.L_x_7825:
[C---:B------:R-:W-:Y:S01]  /*12560*/  VIADD R6, R17.reuse, 0x10 ;  /* 0x0000001011067836 */ /* 0x040fe20000000000 */
[----:B------:R-:W-:Y:S01]  /*12570*/  ISETP.GE.AND P0, PT, R17, R5, PT ;  /* 0x000000051100720c */ /* 0x000fe20003f06270 */
[----:B------:R-:W-:Y:S02]  /*12580*/  IMAD.MOV.U32 R13, RZ, RZ, R0 ;  /* 0x000000ffff0d7224 */ /* 0x000fe400078e0000 */
[----:B------:R-:W-:-:S10]  /*12590*/  IMAD.MOV.U32 R2, RZ, RZ, R14 ;  /* 0x000000ffff027224 */ /* 0x000fd400078e000e */
[----:B------:R-:W-:Y:S05]  /*125a0*/  WARPSYNC.COLLECTIVE R15, `(.L_x_7826) ;  /* 0x000000000f087348 */ /* 0x000fea0003c00000 */
[----:B------:R0:W1:Y:S02]  /*125b0*/  SHFL.IDX P6, R14, R13, R12, R11 ;  /* 0x0000000c0d0e7389 */ /* 0x00006400000c000b */
[----:B01----:R-:W-:Y:S01]  /*125c0*/  ENDCOLLECTIVE ;  /* 0x000000000000791b */ /* 0x003fe20003800000 */
.L_x_7826:
[----:B------:R-:W-:Y:S02]  /*125d0*/  IMAD.MOV.U32 R13, RZ, RZ, R4 ;  /* 0x000000ffff0d7224 */ /* 0x000fe400078e0004 */
[----:B------:R-:W-:Y:S02]  /*125e0*/  IMAD.MOV.U32 R12, RZ, RZ, 0x1 ;  /* 0x00000001ff0c7424 */ /* 0x000fe400078e00ff */
[----:B------:R-:W-:-:S07]  /*125f0*/  IMAD.MOV.U32 R3, RZ, RZ, R14 ;  /* 0x000000ffff037224 */ /* 0x000fce00078e000e */
[----:B------:R-:W-:Y:S05]  /*12600*/  WARPSYNC.COLLECTIVE R15, `(.L_x_7827) ;  /* 0x000000000f087348 */ /* 0x000fea0003c00000 */
[----:B------:R0:W1:Y:S02]  /*12610*/  SHFL.IDX P6, R14, R13, R12, R11 ;  /* 0x0000000c0d0e7389 */ /* 0x00006400000c000b */
[----:B01----:R-:W-:Y:S01]  /*12620*/  ENDCOLLECTIVE ;  /* 0x000000000000791b */ /* 0x003fe20003800000 */
.L_x_7827:
        /* <DEDUP_REMOVED lines=10> */
[----:B------:R-:W-:Y:S02]  /*126d0*/  ISETP.GE.AND P0, PT, R6, R5, PT ;  /* 0x000000050600720c */ /* 0x000fe40003f06270 */
[----:B0-----:R-:W-:-:S11]  /*126e0*/  MOV R2, R14 ;  /* 0x0000000e00027202 */ /* 0x001fd60000000f00 */
[----:B------:R-:W-:Y:S05]  /*126f0*/  WARPSYNC.COLLECTIVE R15, `(.L_x_7828) ;  /* 0x000000000f087348 */ /* 0x000fea0003c00000 */
[----:B------:R0:W1:Y:S02]  /*12700*/  SHFL.IDX P6, R14, R13, R12, R11 ;  /* 0x0000000c0d0e7389 */ /* 0x00006400000c000b */
[----:B01----:R-:W-:Y:S01]  /*12710*/  ENDCOLLECTIVE ;  /* 0x000000000000791b */ /* 0x003fe20003800000 */
.L_x_7828:
[----:B------:R-:W-:Y:S02]  /*12720*/  IMAD.MOV.U32 R13, RZ, RZ, R4 ;  /* 0x000000ffff0d7224 */ /* 0x000fe400078e0004 */
[----:B------:R-:W-:Y:S02]  /*12730*/  IMAD.MOV.U32 R12, RZ, RZ, 0x2 ;  /* 0x00000002ff0c7424 */ /* 0x000fe400078e00ff */
[----:B------:R-:W-:-:S07]  /*12740*/  IMAD.MOV.U32 R3, RZ, RZ, R14 ;  /* 0x000000ffff037224 */ /* 0x000fce00078e000e */
[----:B------:R-:W-:Y:S05]  /*12750*/  WARPSYNC.COLLECTIVE R15, `(.L_x_7829) ;  /* 0x000000000f087348 */ /* 0x000fea0003c00000 */
[----:B------:R0:W1:Y:S02]  /*12760*/  SHFL.IDX P6, R14, R13, R12, R11 ;  /* 0x0000000c0d0e7389 */ /* 0x00006400000c000b */
[----:B01----:R-:W-:Y:S01]  /*12770*/  ENDCOLLECTIVE ;  /* 0x000000000000791b */ /* 0x003fe20003800000 */
.L_x_7829:
        /* <DEDUP_REMOVED lines=16> */
.L_x_7830:
[----:B------:R-:W-:Y:S02]  /*12880*/  IMAD.MOV.U32 R13, RZ, RZ, R4 ;  /* 0x000000ffff0d7224 */ /* 0x000fe400078e0004 */
[----:B------:R-:W-:Y:S02]  /*12890*/  IMAD.MOV.U32 R12, RZ, RZ, 0x3 ;  /* 0x00000003ff0c7424 */ /* 0x000fe400078e00ff */
[----:B------:R-:W-:-:S07]  /*128a0*/  IMAD.MOV.U32 R3, RZ, RZ, R14 ;  /* 0x000000ffff037224 */ /* 0x000fce00078e000e */
[----:B------:R-:W-:Y:S05]  /*128b0*/  WARPSYNC.COLLECTIVE R15, `(.L_x_7831) ;  /* 0x000000000f087348 */ /* 0x000fea0003c00000 */
[----:B------:R0:W1:Y:S02]  /*128c0*/  SHFL.IDX P6, R14, R13, R12, R11 ;  /* 0x0000000c0d0e7389 */ /* 0x00006400000c000b */
[----:B01----:R-:W-:Y:S01]  /*128d0*/  ENDCOLLECTIVE ;  /* 0x000000000000791b */ /* 0x003fe20003800000 */
.L_x_7831:
[----:B------:R-:W-:-:S04]  /*128e0*/  @!P0 LEA R3, P2, R8, R3, 0x1 ;  /* 0x0000000308038211 */ /* 0x000fc800078408ff */
[----:B------:R-:W-:-:S04]  /*128f0*/  @!P0 IADD3.X R2, RZ, R2, RZ, P2, !PT ;  /* 0x00000002ff028210 */ /* 0x000fc800017fe4ff */
        /* <DEDUP_REMOVED lines=8> */
[----:B------:R0:W-:Y:S03]  /*12980*/  @!P0 LDGSTS.E.BYPASS.LTC128B.128 [R7+0x21400], desc[UR50][R2.64], !P1 ;  /* 0x2140000002078fae */ /* 0x0001e6000c901d72 */
[----:B0-----:R-:W-:Y:S05]  /*12990*/  WARPSYNC.COLLECTIVE R15, `(.L_x_7832) ;  /* 0x000000000f087348 */ /* 0x001fea0003c00000 */
[----:B------:R1:W2:Y:S02]  /*129a0*/  SHFL.IDX P6, R14, R13, R12, R11 ;  /* 0x0000000c0d0e7389 */ /* 0x0002a400000c000b */
[----:B012---:R-:W-:Y:S01]  /*129b0*/  ENDCOLLECTIVE ;  /* 0x000000000000791b */ /* 0x007fe20003800000 */
.L_x_7832:
[----:B------:R-:W-:Y:S01]  /*129c0*/  IMAD.MOV.U32 R0, RZ, RZ, R14 ;  /* 0x000000ffff007224 */ /* 0x000fe200078e000e */
[----:B------:R-:W-:Y:S06]  /*129d0*/  BRA `(.L_x_7833) ;  /* 0xffffffc4001c7947 */ /* 0x000fec000383ffff */
.L_x_7758:
[----:B0-----:R0:W1:Y:S02]  /*129e0*/  SYNCS.PHASECHK.TRANS64.TRYWAIT P0, [R23+URZ+0x28c20], R0 ;  /* 0x028c2000170075a7 */ /* 0x001064000800017f */
[----:B-1----:R-:W-:Y:S05]  /*129f0*/  @!P0 NANOSLEEP.SYNCS 0x989680 ;  /* 0x009896800000895d */ /* 0x002fea0003900000 */
[----:B------:R-:W1:Y:S02]  /*12a00*/  @!P0 SYNCS.PHASECHK.TRANS64 P0, [R23+URZ+0x28c20], R0 ;  /* 0x028c2000170085a7 */ /* 0x000e64000800007f */
[----:B-1----:R-:W-:Y:S05]  /*12a10*/  @!P0 BRA `(.L_x_7758) ;  /* 0xfffffffc00f08947 */ /* 0x002fea000383ffff */
[----:B------:R-:W-:Y:S05]  /*12a20*/  BRA `(.L_x_7834) ;  /* 0xffffffc400787947 */ /* 0x000fea000383ffff */
.L_x_7761:
[----:B0-----:R0:W1:Y:S02]  /*12a30*/  SYNCS.PHASECHK.TRANS64.TRYWAIT P0, [R27+URZ+0x28c60], R0 ;  /* 0x028c60001b0075a7 */ /* 0x001064000800017f */
[----:B-1----:R-:W-:Y:S05]  /*12a40*/  @!P0 NANOSLEEP.SYNCS 0x989680 ;  /* 0x009896800000895d */ /* 0x002fea0003900000 */
[----:B------:R-:W1:Y:S02]  /*12a50*/  @!P0 SYNCS.PHASECHK.TRANS64 P0, [R27+URZ+0x28c60], R0 ;  /* 0x028c60001b0085a7 */ /* 0x000e64000800007f */
[----:B-1----:R-:W-:Y:S05]  /*12a60*/  @!P0 BRA `(.L_x_7761) ;  /* 0xfffffffc00f08947 */ /* 0x002fea000383ffff */
[----:B------:R-:W-:Y:S05]  /*12a70*/  BRA `(.L_x_7835) ;  /* 0xffffffc400887947 */ /* 0x000fea000383ffff */
.L_x_7762:
        /* <DEDUP_REMOVED lines=8> */
.L_x_7837:
[----:B------:R-:W-:Y:S05]  /*12b00*/  BSYNC B0 ;  /* 0x0000000000007941 */ /* 0x000fea0003800000 */
.L_x_7836:
        /* <DEDUP_REMOVED lines=8> */
[C---:B------:R-:W-:Y:S01]  /*12b90*/  LOP3.LUT P4, RZ, R30.reuse, 0x4, RZ, 0xc0, !PT ;  /* 0x000000041eff7812 */ /* 0x040fe2000788c0ff */
[----:B------:R-:W-:Y:S01]  /*12ba0*/  IMAD R5, R5, 0x2, R23 ;  /* 0x0000000205057824 */ /* 0x000fe200078e0217 */
[----:B0-----:R-:W-:-:S13]  /*12bb0*/  LOP3.LUT P3, RZ, R30, 0x8, RZ, 0xc0, !PT ;  /* 0x000000081eff7812 */ /* 0x001fda000786c0ff */
[----:B-1---5:R-:W-:Y:S05]  /*12bc0*/  WARPSYNC.COLLECTIVE R15, `(.L_x_7838) ;  /* 0x000000000f087348 */ /* 0x022fea0003c00000 */
[----:B------:R0:W2:Y:S02]  /*12bd0*/  SHFL.IDX P6, R14, R13, R12, R11 ;  /* 0x0000000c0d0e7389 */ /* 0x0000a400000c000b */
[----:B012--5:R-:W-:Y:S01]  /*12be0*/  ENDCOLLECTIVE ;  /* 0x000000000000791b */ /* 0x027fe20003800000 */
.L_x_7838:
[----:B------:R-:W-:Y:S02]  /*12bf0*/  LOP3.LUT R22, R22, 0xfffffeff, RZ, 0xc0, !PT ;  /* 0xfffffeff16167812 */ /* 0x000fe400078ec0ff */
[----:B------:R-:W-:Y:S02]  /*12c00*/  LOP3.LUT P2, RZ, R30, 0x10, RZ, 0xc0, !PT ;  /* 0x000000101eff7812 */ /* 0x000fe4000784c0ff */
[----:B------:R-:W-:Y:S01]  /*12c10*/  MOV R13, R6 ;  /* 0x00000006000d7202 */ /* 0x000fe20000000f00 */
        /* <DEDUP_REMOVED lines=38> */
.L_x_7839:
[----:B------:R-:W-:Y:S02]  /*12e80*/  IMAD.MOV.U32 R13, RZ, RZ, R4 ;  /* 0x000000ffff0d7224 */ /* 0x000fe400078e0004 */
[----:B------:R-:W-:-:S07]  /*12e90*/  IMAD.MOV.U32 R3, RZ, RZ, R14 ;  /* 0x000000ffff037224 */ /* 0x000fce00078e000e */
[----:B------:R-:W-:Y:S05]  /*12ea0*/  WARPSYNC.COLLECTIVE R15, `(.L_x_7840) ;  /* 0x000000000f087348 */ /* 0x000fea0003c00000 */
[----:B------:R0:W1:Y:S02]  /*12eb0*/  SHFL.IDX P6, R14, R13, R12, R11 ;  /* 0x0000000c0d0e7389 */ /* 0x00006400000c000b */
[----:B01----:R-:W-:Y:S01]  /*12ec0*/  ENDCOLLECTIVE ;  /* 0x000000000000791b */ /* 0x003fe20003800000 */
.L_x_7840:
        /* <DEDUP_REMOVED lines=29> */
.L_x_7841:
[----:B------:R-:W-:Y:S02]  /*130a0*/  IMAD.MOV.U32 R13, RZ, RZ, R4 ;  /* 0x000000ffff0d7224 */ /* 0x000fe400078e0004 */
[----:B------:R-:W-:-:S07]  /*130b0*/  IMAD.MOV.U32 R7, RZ, RZ, R14 ;  /* 0x000000ffff077224 */ /* 0x000fce00078e000e */
[----:B------:R-:W-:Y:S05]  /*130c0*/  WARPSYNC.COLLECTIVE R15, `(.L_x_7842) ;  /* 0x000000000f087348 */ /* 0x000fea0003c00000 */
[----:B------:R0:W1:Y:S02]  /*130d0*/  SHFL.IDX P6, R14, R13, R12, R11 ;  /* 0x0000000c0d0e7389 */ /* 0x00006400000c000b */
[----:B01----:R-:W-:Y:S01]  /*130e0*/  ENDCOLLECTIVE ;  /* 0x000000000000791b */ /* 0x003fe20003800000 */
.L_x_7842:
[----:B------:R-:W-:Y:S02]  /*130f0*/  IMAD.MOV.U32 R13, RZ, RZ, R6 ;  /* 0x000000ffff0d7224 */ /* 0x000fe400078e0006 */
[----:B------:R-:W-:Y:S01]  /*13100*/  IMAD.MOV.U32 R12, RZ, RZ, 0x3 ;  /* 0x00000003ff0c7424 */ /* 0x000fe200078e00ff */
[----:B------:R-:W-:-:S04]  /*13110*/  MOV R2, R14 ;  /* 0x0000000e00027202 */ /* 0x000fc80000000f00 */
        /* <DEDUP_REMOVED lines=26> */
.L_x_7843:
[----:B------:R-:W-:Y:S02]  /*132c0*/  IMAD.MOV.U32 R13, RZ, RZ, R4 ;  /* 0x000000ffff0d7224 */ /* 0x000fe400078e0004 */
[----:B------:R-:W-:-:S07]  /*132d0*/  IMAD.MOV.U32 R6, RZ, RZ, R14 ;  /* 0x000000ffff067224 */ /* 0x000fce00078e000e */
[----:B------:R-:W-:Y:S05]  /*132e0*/  WARPSYNC.COLLECTIVE R15, `(.L_x_7844) ;  /* 0x000000000f087348 */ /* 0x000fea0003c00000 */
[----:B------:R0:W1:Y:S02]  /*132f0*/  SHFL.IDX P6, R14, R13, R12, R11 ;  /* 0x0000000c0d0e7389 */ /* 0x00006400000c000b */
[----:B01----:R-:W-:Y:S01]  /*13300*/  ENDCOLLECTIVE ;  /* 0x000000000000791b */ /* 0x003fe20003800000 */
.L_x_7844:
[----:B------:R-:W-:Y:S01]  /*13310*/  IMAD.MOV.U32 R2, RZ, RZ, R14 ;  /* 0x000000ffff027224 */ /* 0x000fe200078e000e */
[----:B------:R-:W-:Y:S06]  /*13320*/  BRA `(.L_x_7845) ;  /* 0xffffffc4001c7947 */ /* 0x000fec000383ffff */
.L_x_7769:
[----:B0-----:R0:W1:Y:S02]  /*13330*/  SYNCS.PHASECHK.TRANS64.TRYWAIT P0, [R6+URZ+0x28c40], R17 ;  /* 0x028c4011060075a7 */ /* 0x001064000800017f */
[----:B-1----:R-:W-:Y:S05]  /*13340*/  @!P0 NANOSLEEP.SYNCS 0x989680 ;  /* 0x009896800000895d */ /* 0x002fea0003900000 */
[----:B------:R-:W1:Y:S02]  /*13350*/  @!P0 SYNCS.PHASECHK.TRANS64 P0, [R6+URZ+0x28c40], R17 ;  /* 0x028c4011060085a7 */ /* 0x000e64000800007f */
[----:B-1----:R-:W-:Y:S05]  /*13360*/  @!P0 BRA `(.L_x_7769) ;  /* 0xfffffffc00f08947 */ /* 0x002fea000383ffff */
[----:B------:R-:W-:Y:S05]  /*13370*/  BRA `(.L_x_7846) ;  /* 0xffffffc800a87947 */ /* 0x000fea000383ffff */
.L_x_7770:
        /* <DEDUP_REMOVED lines=8> */
.L_x_7848:
[----:B------:R-:W-:Y:S05]  /*13400*/  BSYNC B1 ;  /* 0x0000000000017941 */ /* 0x000fea0003800000 */
.L_x_7847:
        /* <DEDUP_REMOVED lines=9> */
.L_x_7849:
[----:B------:R-:W-:Y:S01]  /*134a0*/  IMAD.MOV.U32 R13, RZ, RZ, R27 ;  /* 0x000000ffff0d7224 */ /* 0x000fe200078e001b */
[----:B------:R-:W-:Y:S01]  /*134b0*/  MOV R12, 0x1 ;  /* 0x00000001000c7802 */ /* 0x000fe20000000f00 */
[----:B------:R-:W-:-:S07]  /*134c0*/  IMAD.MOV.U32 R2, RZ, RZ, R14 ;  /* 0x000000ffff027224 */ /* 0x000fce00078e000e */
[----:B------:R-:W-:Y:S05]  /*134d0*/  WARPSYNC.COLLECTIVE R15, `(.L_x_7850) ;  /* 0x000000000f087348 */ /* 0x000fea0003c00000 */
[----:B------:R0:W1:Y:S02]  /*134e0*/  SHFL.IDX P6, R14, R13, R12, R11 ;  /* 0x0000000c0d0e7389 */ /* 0x00006400000c000b */
[----:B01----:R-:W-:Y:S01]  /*134f0*/  ENDCOLLECTIVE ;  /* 0x000000000000791b */ /* 0x003fe20003800000 */
.L_x_7850:
        /* <DEDUP_REMOVED lines=11> */
.L_x_7851:
[----:B------:R-:W-:Y:S02]  /*135b0*/  IMAD.MOV.U32 R13, RZ, RZ, R27 ;  /* 0x000000ffff0d7224 */ /* 0x000fe400078e001b */
[----:B------:R-:W-:Y:S02]  /*135c0*/  IMAD.MOV.U32 R12, RZ, RZ, 0x2 ;  /* 0x00000002ff0c7424 */ /* 0x000fe400078e00ff */
[----:B------:R-:W-:-:S07]  /*135d0*/  IMAD.MOV.U32 R2, RZ, RZ, R14 ;  /* 0x000000ffff027224 */ /* 0x000fce00078e000e */
[----:B------:R-:W-:Y:S05]  /*135e0*/  WARPSYNC.COLLECTIVE R15, `(.L_x_7852) ;  /* 0x000000000f087348 */ /* 0x000fea0003c00000 */
[----:B------:R0:W1:Y:S02]  /*135f0*/  SHFL.IDX P6, R14, R13, R12, R11 ;  /* 0x0000000c0d0e7389 */ /* 0x00006400000c000b */
[----:B01----:R-:W-:Y:S01]  /*13600*/  ENDCOLLECTIVE ;  /* 0x000000000000791b */ /* 0x003fe20003800000 */
.L_x_7852:
        /* <DEDUP_REMOVED lines=11> */
.L_x_7853:
[----:B------:R-:W-:Y:S02]  /*136c0*/  IMAD.MOV.U32 R13, RZ, RZ, R27 ;  /* 0x000000ffff0d7224 */ /* 0x000fe400078e001b */
[----:B------:R-:W-:Y:S02]  /*136d0*/  IMAD.MOV.U32 R12, RZ, RZ, 0x3 ;  /* 0x00000003ff0c7424 */ /* 0x000fe400078e00ff */
[----:B------:R-:W-:-:S07]  /*136e0*/  IMAD.MOV.U32 R2, RZ, RZ, R14 ;  /* 0x000000ffff027224 */ /* 0x000fce00078e000e */
[----:B------:R-:W-:Y:S05]  /*136f0*/  WARPSYNC.COLLECTIVE R15, `(.L_x_7854) ;  /* 0x000000000f087348 */ /* 0x000fea0003c00000 */
[----:B------:R0:W1:Y:S02]  /*13700*/  SHFL.IDX P6, R14, R13, R12, R11 ;  /* 0x0000000c0d0e7389 */ /* 0x00006400000c000b */
[----:B01----:R-:W-:Y:S01]  /*13710*/  ENDCOLLECTIVE ;  /* 0x000000000000791b */ /* 0x003fe20003800000 */
.L_x_7854:
        /* <DEDUP_REMOVED lines=11> */
.L_x_7855:
[----:B------:R-:W-:Y:S01]  /*137d0*/  IMAD.MOV.U32 R2, RZ, RZ, R14 ;  /* 0x000000ffff027224 */ /* 0x000fe200078e000e */
[----:B------:R-:W-:Y:S06]  /*137e0*/  BRA `(.L_x_7856) ;  /* 0xffffffc800387947 */ /* 0x000fec000383ffff */
.L_x_7775:
[----:B---3--:R3:W4:Y:S02]  /*137f0*/  SYNCS.PHASECHK.TRANS64.TRYWAIT P0, [R6+URZ+0x28c60], R17 ;  /* 0x028c6011060075a7 */ /* 0x008724000800017f */
[----:B----4-:R-:W-:Y:S05]  /*13800*/  @!P0 NANOSLEEP.SYNCS 0x989680 ;  /* 0x009896800000895d */ /* 0x010fea0003900000 */
[----:B------:R-:W4:Y:S02]  /*13810*/  @!P0 SYNCS.PHASECHK.TRANS64 P0, [R6+URZ+0x28c60], R17 ;  /* 0x028c6011060085a7 */ /* 0x000f24000800007f */
[----:B----4-:R-:W-:Y:S05]  /*13820*/  @!P0 BRA `(.L_x_7775) ;  /* 0xfffffffc00f08947 */ /* 0x010fea000383ffff */
[----:B------:R-:W-:Y:S05]  /*13830*/  BRA `(.L_x_7857) ;  /* 0xffffffc800887947 */ /* 0x000fea000383ffff */
.L_x_7776:
        /* <DEDUP_REMOVED lines=8> */
.L_x_7859:
[----:B------:R-:W-:Y:S05]  /*138c0*/  BSYNC B1 ;  /* 0x0000000000017941 */ /* 0x000fea0003800000 */
.L_x_7858:
        /* <DEDUP_REMOVED lines=12> */
.L_x_7860:
[----:B------:R-:W-:-:S04]  /*13990*/  @P3 LOP3.LUT R22, R22, 0x4000, RZ, 0xfc, !PT ;  /* 0x0000400016163812 */ /* 0x000fc800078efcff */
        /* <DEDUP_REMOVED lines=17> */
.L_x_7861:
        /* <DEDUP_REMOVED lines=11> */
[----:B------:R-:W-:-:S03]  /*13b60*/  MOV R5, R14 ;  /* 0x0000000e00057202 */ /* 0x000fc60000000f00 */
[----:B------:R0:W-:Y:S04]  /*13b70*/  LDGSTS.E.BYPASS.LTC128B.128 [R17+0xc400], desc[UR50][R2.64+0x300], P0 ;  /* 0x0c40030002117fae */ /* 0x0001e80008101d72 */
[----:B0-----:R-:W-:Y:S05]  /*13b80*/  WARPSYNC.COLLECTIVE R15, `(.L_x_7862) ;  /* 0x000000000f087348 */ /* 0x001fea0003c00000 */
[----:B------:R1:W2:Y:S02]  /*13b90*/  SHFL.IDX P6, R14, R13, R12, R11 ;  /* 0x0000000c0d0e7389 */ /* 0x0002a400000c000b */
[----:B012---:R-:W-:Y:S01]  /*13ba0*/  ENDCOLLECTIVE ;  /* 0x000000000000791b */ /* 0x007fe20003800000 */
.L_x_7862:
        /* <DEDUP_REMOVED lines=19> */
.L_x_7863:
        /* <DEDUP_REMOVED lines=14> */
.L_x_7864:
        /* <DEDUP_REMOVED lines=16> */
.L_x_7865:
        /* <DEDUP_REMOVED lines=10> */
[----:B------:R-:W-:-:S07]  /*13f60*/  MOV R10, R14 ;  /* 0x0000000e000a7202 */ /* 0x000fce0000000f00 */
[----:B0-----:R-:W-:Y:S05]  /*13f70*/  WARPSYNC.COLLECTIVE R15, `(.L_x_7866) ;  /* 0x000000000f087348 */ /* 0x001fea0003c00000 */
[----:B------:R1:W2:Y:S02]  /*13f80*/  SHFL.IDX P6, R14, R13, R12, R11 ;  /* 0x0000000c0d0e7389 */ /* 0x0002a400000c000b */
[----:B012---:R-:W-:Y:S01]  /*13f90*/  ENDCOLLECTIVE ;  /* 0x000000000000791b */ /* 0x007fe20003800000 */
.L_x_7866:
[----:B------:R-:W-:Y:S05]  /*13fa0*/  BRA `(.L_x_7867) ;  /* 0xffffffc400f47947 */ /* 0x000fea000383ffff */
.L_x_7784:
        /* <DEDUP_REMOVED lines=8> */
.L_x_7869:
[----:B------:R-:W-:Y:S05]  /*14030*/  BSYNC B0 ;  /* 0x0000000000007941 */ /* 0x000fea0003800000 */
.L_x_7868:
        /* <DEDUP_REMOVED lines=9> */
.L_x_7870:
        /* <DEDUP_REMOVED lines=18> */
.L_x_7871:
[----:B------:R-:W-:Y:S01]  /*141f0*/  IMAD.MOV.U32 R12, RZ, RZ, 0x2 ;  /* 0x00000002ff0c7424 */ /* 0x000fe200078e00ff */
[----:B------:R-:W-:-:S05]  /*14200*/  SEL R4, R14, RZ, P1 ;  /* 0x000000ff0e047207 */ /* 0x000fca0000800000 */
[----:B------:R-:W-:-:S04]  /*14210*/  IMAD.IADD R4, R17, 0x1, R4 ;  /* 0x0000000111047824 */ /* 0x000fc800078e0204 */
[----:B------:R-:W-:-:S07]  /*14220*/  IMAD.MOV.U32 R13, RZ, RZ, R4 ;  /* 0x000000ffff0d7224 */ /* 0x000fce00078e0004 */
[----:B------:R-:W-:Y:S05]  /*14230*/  WARPSYNC.COLLECTIVE R15, `(.L_x_7872) ;  /* 0x000000000f087348 */ /* 0x000fea0003c00000 */
[----:B------:R0:W1:Y:S02]  /*14240*/  SHFL.UP P6, R14, R13, R12, R11 ;  /* 0x0400000c0d0e7389 */ /* 0x00006400000c000b */
[----:B01----:R-:W-:Y:S01]  /*14250*/  ENDCOLLECTIVE ;  /* 0x000000000000791b */ /* 0x003fe20003800000 */
.L_x_7872:
[----:B------:R-:W-:Y:S01]  /*14260*/  IMAD.MOV.U32 R12, RZ, RZ, 0x4 ;  /* 0x00000004ff0c7424 */ /* 0x000fe200078e00ff */
[----:B------:R-:W-:-:S04]  /*14270*/  SEL R3, R14, RZ, P2 ;  /* 0x000000ff0e037207 */ /* 0x000fc80001000000 */
[----:B------:R-:W-:-:S05]  /*14280*/  IADD3 R6, R4, R3, RZ ;  /* 0x0000000304067210 */ /* 0x000fca0007ffe0ff */
[----:B------:R-:W-:-:S07]  /*14290*/  IMAD.MOV.U32 R13, RZ, RZ, R6 ;  /* 0x000000ffff0d7224 */ /* 0x000fce00078e0006 */
[----:B------:R-:W-:Y:S05]  /*142a0*/  WARPSYNC.COLLECTIVE R15, `(.L_x_7873) ;  /* 0x000000000f087348 */ /* 0x000fea0003c00000 */
[----:B------:R0:W1:Y:S02]  /*142b0*/  SHFL.UP P6, R14, R13, R12, R11 ;  /* 0x0400000c0d0e7389 */ /* 0x00006400000c000b */
[----:B01----:R-:W-:Y:S01]  /*142c0*/  ENDCOLLECTIVE ;  /* 0x000000000000791b */ /* 0x003fe20003800000 */
.L_x_7873:
[----:B------:R-:W-:Y:S01]  /*142d0*/  IMAD.MOV.U32 R12, RZ, RZ, 0x8 ;  /* 0x00000008ff0c7424 */ /* 0x000fe200078e00ff */
[----:B------:R-:W-:-:S05]  /*142e0*/  SEL R3, R14, RZ, P3 ;  /* 0x000000ff0e037207 */ /* 0x000fca0001800000 */
[----:B------:R-:W-:-:S04]  /*142f0*/  IMAD.IADD R2, R6, 0x1, R3 ;  /* 0x0000000106027824 */ /* 0x000fc800078e0203 */
[----:B------:R-:W-:-:S07]  /*14300*/  IMAD.MOV.U32 R13, RZ, RZ, R2 ;  /* 0x000000ffff0d7224 */ /* 0x000fce00078e0002 */
[----:B------:R-:W-:Y:S05]  /*14310*/  WARPSYNC.COLLECTIVE R15, `(.L_x_7874) ;  /* 0x000000000f087348 */ /* 0x000fea0003c00000 */
[----:B------:R0:W1:Y:S02]  /*14320*/  SHFL.UP P6, R14, R13, R12, R11 ;  /* 0x0400000c0d0e7389 */ /* 0x00006400000c000b */
[----:B01----:R-:W-:Y:S01]  /*14330*/  ENDCOLLECTIVE ;  /* 0x000000000000791b */ /* 0x003fe20003800000 */
.L_x_7874:
[----:B------:R-:W-:Y:S01]  /*14340*/  IMAD.MOV.U32 R12, RZ, RZ, 0x10 ;  /* 0x00000010ff0c7424 */ /* 0x000fe200078e00ff */
[----:B------:R-:W-:-:S05]  /*14350*/  SEL R3, R14, RZ, P4 ;  /* 0x000000ff0e037207 */ /* 0x000fca0002000000 */
[----:B------:R-:W-:-:S04]  /*14360*/  IMAD.IADD R3, R2, 0x1, R3 ;  /* 0x0000000102037824 */ /* 0x000fc800078e0203 */
[----:B------:R-:W-:-:S07]  /*14370*/  IMAD.MOV.U32 R13, RZ, RZ, R3 ;  /* 0x000000ffff0d7224 */ /* 0x000fce00078e0003 */
[----:B------:R-:W-:Y:S05]  /*14380*/  WARPSYNC.COLLECTIVE R15, `(.L_x_7875) ;  /* 0x000000000f087348 */ /* 0x000fea0003c00000 */
[----:B------:R0:W1:Y:S02]  /*14390*/  SHFL.UP P6, R14, R13, R12, R11 ;  /* 0x0400000c0d0e7389 */ /* 0x00006400000c000b */
[----:B01----:R-:W-:Y:S01]  /*143a0*/  ENDCOLLECTIVE ;  /* 0x000000000000791b */ /* 0x003fe20003800000 */
.L_x_7875:
        /* <DEDUP_REMOVED lines=8> */
.L_x_7876:
[----:B------:R-:W-:Y:S05]  /*14430*/  BRA `(.L_x_7877) ;  /* 0xffffffc800887947 */ /* 0x000fea000383ffff */
.L_x_7789:
        /* <DEDUP_REMOVED lines=8> */
.L_x_7879:
[----:B------:R-:W-:Y:S05]  /*144c0*/  BSYNC B0 ;  /* 0x0000000000007941 */ /* 0x000fea0003800000 */
.L_x_7878:
        /* <DEDUP_REMOVED lines=8> */
.L_x_7880:
[----:B------:R-:W-:Y:S01]  /*14550*/  IMAD.MOV.U32 R12, RZ, RZ, 0x4 ;  /* 0x00000004ff0c7424 */ /* 0x000fe200078e00ff */
[----:B------:R-:W-:-:S05]  /*14560*/  SEL R2, R14, RZ, P2 ;  /* 0x000000ff0e027207 */ /* 0x000fca0001000000 */
[----:B------:R-:W-:-:S04]  /*14570*/  IMAD.IADD R2, R13, 0x1, R2 ;  /* 0x000000010d027824 */ /* 0x000fc800078e0202 */
[----:B------:R-:W-:-:S07]  /*14580*/  IMAD.MOV.U32 R13, RZ, RZ, R2 ;  /* 0x000000ffff0d7224 */ /* 0x000fce00078e0002 */
[----:B------:R-:W-:Y:S05]  /*14590*/  WARPSYNC.COLLECTIVE R15, `(.L_x_7881) ;  /* 0x000000000f087348 */ /* 0x000fea0003c00000 */
[----:B------:R0:W1:Y:S02]  /*145a0*/  SHFL.UP P6, R14, R13, R12, R11 ;  /* 0x0400000c0d0e7389 */ /* 0x00006400000c000b */
[----:B01----:R-:W-:Y:S01]  /*145b0*/  ENDCOLLECTIVE ;  /* 0x000000000000791b */ /* 0x003fe20003800000 */
.L_x_7881:
[----:B------:R-:W-:Y:S01]  /*145c0*/  IMAD.MOV.U32 R12, RZ, RZ, 0x8 ;  /* 0x00000008ff0c7424 */ /* 0x000fe200078e00ff */
[----:B------:R-:W-:-:S05]  /*145d0*/  SEL R3, R14, RZ, P3 ;  /* 0x000000ff0e037207 */ /* 0x000fca0001800000 */
[----:B------:R-:W-:-:S04]  /*145e0*/  IMAD.IADD R3, R2, 0x1, R3 ;  /* 0x0000000102037824 */ /* 0x000fc800078e0203 */
[----:B------:R-:W-:-:S07]  /*145f0*/  IMAD.MOV.U32 R13, RZ, RZ, R3 ;  /* 0x000000ffff0d7224 */ /* 0x000fce00078e0003 */
[----:B------:R-:W-:Y:S05]  /*14600*/  WARPSYNC.COLLECTIVE R15, `(.L_x_7882) ;  /* 0x000000000f087348 */ /* 0x000fea0003c00000 */
[----:B------:R0:W1:Y:S02]  /*14610*/  SHFL.UP P6, R14, R13, R12, R11 ;  /* 0x0400000c0d0e7389 */ /* 0x00006400000c000b */
[----:B01----:R-:W-:Y:S01]  /*14620*/  ENDCOLLECTIVE ;  /* 0x000000000000791b */ /* 0x003fe20003800000 */
.L_x_7882:
[----:B------:R-:W-:Y:S01]  /*14630*/  IMAD.MOV.U32 R12, RZ, RZ, 0x10 ;  /* 0x00000010ff0c7424 */ /* 0x000fe200078e00ff */
[----:B------:R-:W-:-:S05]  /*14640*/  SEL R4, R14, RZ, P4 ;  /* 0x000000ff0e047207 */ /* 0x000fca0002000000 */
[----:B------:R-:W-:-:S04]  /*14650*/  IMAD.IADD R4, R3, 0x1, R4 ;  /* 0x0000000103047824 */ /* 0x000fc800078e0204 */
[----:B------:R-:W-:-:S07]  /*14660*/  IMAD.MOV.U32 R13, RZ, RZ, R4 ;  /* 0x000000ffff0d7224 */ /* 0x000fce00078e0004 */
[----:B------:R-:W-:Y:S05]  /*14670*/  WARPSYNC.COLLECTIVE R15, `(.L_x_7883) ;  /* 0x000000000f087348 */ /* 0x000fea0003c00000 */
[----:B------:R0:W1:Y:S02]  /*14680*/  SHFL.UP P6, R14, R13, R12, R11 ;  /* 0x0400000c0d0e7389 */ /* 0x00006400000c000b */
[----:B01----:R-:W-:Y:S01]  /*14690*/  ENDCOLLECTIVE ;  /* 0x000000000000791b */ /* 0x003fe20003800000 */
.L_x_7883:
        /* <DEDUP_REMOVED lines=8> */
.L_x_7884:
[----:B------:R-:W-:Y:S05]  /*14720*/  BRA `(.L_x_7885) ;  /* 0xffffffc800687947 */ /* 0x000fea000383ffff */
.L_x_7791:
[----:B------:R-:W-:Y:S01]  /*14730*/  BSSY B0, `(.L_x_7886) ;  /* 0x0000006000007945 */ /* 0x000fe20003800000 */
[----:B------:R-:W-:Y:S01]  /*14740*/  PLOP3.LUT P6, PT, P6, PT, PT, 0x8, 0x0 ;  /* 0x000000000000781c */ /* 0x000fe200037ce170 */
[----:B------:R-:W-:-:S12]  /*14750*/  IMAD.MOV.U32 R15, RZ, RZ, -0x1 ;  /* 0xffffffffff0f7424 */ /* 0x000fd800078e00ff */
[----:B01----:R-:W-:Y:S05]  /*14760*/  WARPSYNC.COLLECTIVE R15, `(.L_x_7887) ;  /* 0x000000000f087348 */ /* 0x003fea0003c00000 */
[----:B------:R-:W-:Y:S01]  /*14770*/  VOTE.ANY R14, PT, P6 ;  /* 0x00000000000e7806 */ /* 0x000fe200030e0100 */
[----:B01----:R-:W-:Y:S06]  /*14780*/  ENDCOLLECTIVE ;  /* 0x000000000000791b */ /* 0x003fec0003800000 */
.L_x_7887:
[----:B------:R-:W-:Y:S05]  /*14790*/  BSYNC B0 ;  /* 0x0000000000007941 */ /* 0x000fea0003800000 */
.L_x_7886:
        /* <DEDUP_REMOVED lines=9> */
.L_x_7888:
[----:B------:R-:W-:Y:S01]  /*14830*/  MOV R17, R14 ;  /* 0x0000000e00117202 */ /* 0x000fe20000000f00 */
[----:B------:R-:W-:Y:S06]  /*14840*/  BRA `(.L_x_7889) ;  /* 0xffffffc800587947 */ /* 0x000fec000383ffff */
.L_x_7793:
[----:B------:R-:W-:Y:S01]  /*14850*/  BSSY B0, `(.L_x_7890) ;  /* 0x0000007000007945 */ /* 0x000fe20003800000 */
[----:B------:R-:W-:Y:S02]  /*14860*/  IMAD.MOV.U32 R13, RZ, RZ, R2 ;  /* 0x000000ffff0d7224 */ /* 0x000fe400078e0002 */
[----:B------:R-:W-:Y:S02]  /*14870*/  IMAD.MOV.U32 R11, RZ, RZ, 0x1f ;  /* 0x0000001fff0b7424 */ /* 0x000fe400078e00ff */
[----:B------:R-:W-:-:S07]  /*14880*/  IMAD.MOV.U32 R15, RZ, RZ, -0x1 ;  /* 0xffffffffff0f7424 */ /* 0x000fce00078e00ff */
[----:B0123--:R-:W-:Y:S05]  /*14890*/  WARPSYNC.COLLECTIVE R15, `(.L_x_7891) ;  /* 0x000000000f087348 */ /* 0x00ffea0003c00000 */
[----:B------:R4:W0:Y:S02]  /*148a0*/  SHFL.IDX P6, R14, R13, R12, R11 ;  /* 0x0000000c0d0e7389 */ /* 0x00082400000c000b */
[----:B01234-:R-:W-:Y:S01]  /*148b0*/  ENDCOLLECTIVE ;  /* 0x000000000000791b */ /* 0x01ffe20003800000 */
.L_x_7891:
[----:B------:R-:W-:Y:S05]  /*148c0*/  BSYNC B0 ;  /* 0x0000000000007941 */ /* 0x000fea0003800000 */
.L_x_7890:
[----:B------:R-:W-:Y:S05]  /*148d0*/  BRA `(.L_x_7792) ;  /* 0xffffffc800507947 */ /* 0x000fea000383ffff */
.L_x_7797:
[----:B0-----:R0:W1:Y:S02]  /*148e0*/  SYNCS.PHASECHK.TRANS64.TRYWAIT P0, [R5+URZ+0x28c20], R0 ;  /* 0x028c2000050075a7 */ /* 0x001064000800017f */
[----:B-1----:R-:W-:Y:S05]  /*148f0*/  @!P0 NANOSLEEP.SYNCS 0x989680 ;  /* 0x009896800000895d */ /* 0x002fea0003900000 */
[----:B------:R-:W1:Y:S02]  /*14900*/  @!P0 SYNCS.PHASECHK.TRANS64 P0, [R5+URZ+0x28c20], R0 ;  /* 0x028c2000050085a7 */ /* 0x000e64000800007f */
[----:B-1----:R-:W-:Y:S05]  /*14910*/  @!P0 BRA `(.L_x_7797) ;  /* 0xfffffffc00f08947 */ /* 0x002fea000383ffff */
[----:B------:R-:W-:Y:S05]  /*14920*/  BRA `(.L_x_7892) ;  /* 0xffffffcc00c87947 */ /* 0x000fea000383ffff */
.L_x_7798:
        /* <DEDUP_REMOVED lines=11> */
.L_x_7894:
[----:B------:R-:W-:Y:S05]  /*149e0*/  BSYNC B0 ;  /* 0x0000000000007941 */ /* 0x000fea0003800000 */
.L_x_7893:
[----:B------:R-:W-:Y:S05]  /*149f0*/  BRA `(.L_x_7895) ;  /* 0xffffffcc00b07947 */ /* 0x000fea000383ffff */
.L_x_7801:
[----:B------:R-:W-:Y:S01]  /*14a00*/  BSSY B1, `(.L_x_7896) ;  /* 0x0000006000017945 */ /* 0x000fe20003800000 */
[----:B------:R-:W-:-:S07]  /*14a10*/  IMAD.MOV.U32 R15, RZ, RZ, -0x1 ;  /* 0xffffffffff0f7424 */ /* 0x000fce00078e00ff */
[----:B0-234-:R-:W-:Y:S05]  /*14a20*/  WARPSYNC.COLLECTIVE R15, `(.L_x_7897) ;  /* 0x000000000f0c7348 */ /* 0x01dfea0003c00000 */
[----:B------:R-:W-:Y:S02]  /*14a30*/  ELECT P6, UR62, PT ;  /* 0x00000000003e782f */ /* 0x000fe400038c0000 */
[----:B------:R-:W-:Y:S01]  /*14a40*/  MOV R14, UR62 ;  /* 0x0000003e000e7c02 */ /* 0x000fe20008000f00 */
[----:B0-234-:R-:W-:Y:S10]  /*14a50*/  ENDCOLLECTIVE ;  /* 0x000000000000791b */ /* 0x01dff40003800000 */
.L_x_7897:
[----:B------:R-:W-:Y:S05]  /*14a60*/  BSYNC B1 ;  /* 0x0000000000017941 */ /* 0x000fea0003800000 */
.L_x_7896:
[----:B------:R-:W-:Y:S05]  /*14a70*/  BRA `(.L_x_7898) ;  /* 0xffffffcc00a87947 */ /* 0x000fea000383ffff */
.L_x_7803:
[----:B0-----:R0:W1:Y:S02]  /*14a80*/  SYNCS.PHASECHK.TRANS64.TRYWAIT P1, [R3+URZ+0x28c40], R2 ;  /* 0x028c4002030075a7 */ /* 0x001064000802017f */
[----:B-1----:R-:W-:Y:S05]  /*14a90*/  @!P1 NANOSLEEP.SYNCS 0x989680 ;  /* 0x009896800000995d */ /* 0x002fea0003900000 */
[----:B------:R-:W1:Y:S02]  /*14aa0*/  @!P1 SYNCS.PHASECHK.TRANS64 P1, [R3+URZ+0x28c40], R2 ;  /* 0x028c4002030095a7 */ /* 0x000e64000802007f */
[----:B-1----:R-:W-:Y:S05]  /*14ab0*/  @!P1 BRA `(.L_x_7803) ;  /* 0xfffffffc00f09947 */ /* 0x002fea000383ffff */
[----:B------:R-:W-:Y:S05]  /*14ac0*/  BRA `(.L_x_7899) ;  /* 0xffffffcc00c87947 */ /* 0x000fea000383ffff */
.L_x_7805:
[----:B-1----:R1:W0:Y:S02]  /*14ad0*/  SYNCS.PHASECHK.TRANS64.TRYWAIT P1, [R5+URZ+0x28c40], R0 ;  /* 0x028c4000050075a7 */ /* 0x002224000802017f */
[----:B0-----:R-:W-:Y:S05]  /*14ae0*/  @!P1 NANOSLEEP.SYNCS 0x989680 ;  /* 0x009896800000995d */ /* 0x001fea0003900000 */
[----:B------:R-:W0:Y:S02]  /*14af0*/  @!P1 SYNCS.PHASECHK.TRANS64 P1, [R5+URZ+0x28c40], R0 ;  /* 0x028c4000050095a7 */ /* 0x000e24000802007f */
[----:B0-----:R-:W-:Y:S05]  /*14b00*/  @!P1 BRA `(.L_x_7805) ;  /* 0xfffffffc00f09947 */ /* 0x001fea000383ffff */
[----:B------:R-:W-:Y:S05]  /*14b10*/  BRA `(.L_x_7900) ;  /* 0xffffffcc00d47947 */ /* 0x000fea000383ffff */
.L_x_7807:
[----:B------:R0:W0:Y:S02]  /*14b20*/  SYNCS.PHASECHK.TRANS64.TRYWAIT P1, [R3+URZ+0x28c60], R2 ;  /* 0x028c6002030075a7 */ /* 0x000024000802017f */
[----:B0-----:R-:W-:Y:S05]  /*14b30*/  @!P1 NANOSLEEP.SYNCS 0x989680 ;  /* 0x009896800000995d */ /* 0x001fea0003900000 */
[----:B------:R-:W0:Y:S02]  /*14b40*/  @!P1 SYNCS.PHASECHK.TRANS64 P1, [R3+URZ+0x28c60], R2 ;  /* 0x028c6002030095a7 */ /* 0x000e24000802007f */
[----:B0-----:R-:W-:Y:S05]  /*14b50*/  @!P1 BRA `(.L_x_7807) ;  /* 0xfffffffc00f09947 */ /* 0x001fea000383ffff */
[----:B------:R-:W-:Y:S05]  /*14b60*/  BRA `(.L_x_7901) ;  /* 0xffffffcc00d07947 */ /* 0x000fea000383ffff */
.L_x_7902:
        /* <DEDUP_REMOVED lines=9> */
.L_x_15547:


//--------------------- .text._ZN7cutlass13device_kernelIN5flash11enable_sm90INS1_16FlashAttnFwdSm90INS1_25CollectiveMainloopFwdSm90ILi2EN4cute5tupleIJNS5_1CILi1EEES8_S8_EEENS6_IJNS7_ILi64EEESA_SA_EEELi512ENS_10bfloat16_tEfNS_4arch4Sm90ELb1ELb0ELb0ELb1ELb1ELb1ELb0ELb0ELb0ELb1ELb0ELb0EEENS1_21CollectiveEpilogueFwdINS6_IJSA_NS7_ILi512EEESA_EEES9_SC_SE_Li256ELb1ELb1ELb0ELb0EEENS1_36VarlenDynamicPersistentTileSchedulerILi64ELi64ELi256ELi128ELb0ELb1ELb1ELb1ELb1ELb1EEEEEEEEEvNT_6ParamsE --------------------------
	.section	.text._ZN7cutlass13device_kernelIN5flash11enable_sm90INS1_16FlashAttnFwdSm90INS1_25CollectiveMainloopFwdSm90ILi2EN4cute5tupleIJNS5_1CILi1EEES8_S8_EEENS6_IJNS7_ILi64EEESA_SA_EEELi512ENS_10bfloat16_tEfNS_4arch4Sm90ELb1ELb0ELb0ELb1ELb1ELb1ELb0ELb0ELb0ELb1ELb0ELb0EEENS1_21CollectiveEpilogueFwdINS6_IJSA_NS7_ILi512EEESA_EEES9_SC_SE_Li256ELb1ELb1ELb0ELb0EEENS1_36VarlenDynamicPersistentTileSchedulerILi64ELi64ELi256ELi128ELb0ELb1ELb1ELb1ELb1ELb1EEEEEEEEEvNT_6ParamsE,"ax",@progbits
	.align	128
.text._ZN7cutlass13device_kernelIN5flash11enable_sm90INS1_16FlashAttnFwdSm90INS1_25CollectiveMainloopFwdSm90ILi2EN4cute5tupleIJNS5_1CILi1EEES8_S8_EEENS6_IJNS7_ILi64EEESA_SA_EEELi512ENS_10bfloat16_tEfNS_4arch4Sm90ELb1ELb0ELb0ELb1ELb1ELb1ELb0ELb0ELb0ELb1ELb0ELb0EEENS1_21CollectiveEpilogueFwdINS6_IJSA_NS7_ILi512EEESA_EEES9_SC_SE_Li256ELb1ELb1ELb0ELb0EEENS1_36VarlenDynamicPersistentTileSchedulerILi64ELi64ELi256ELi128ELb0ELb1ELb1ELb1ELb1ELb1EEEEEEEEEvNT_6ParamsE:
        .type           _ZN7cutlass13device_kernelIN5flash11enable_sm90INS1_16FlashAttnFwdSm90INS1_25CollectiveMainloopFwdSm90ILi2EN4cute5tupleIJNS5_1CILi1EEES8_S8_EEENS6_IJNS7_ILi64EEESA_SA_EEELi512ENS_10bfloat16_tEfNS_4arch4Sm90ELb1ELb0ELb0ELb1ELb1ELb1ELb0ELb0ELb0ELb1ELb0ELb0EEENS1_21CollectiveEpilogueFwdINS6_IJSA_NS7_ILi512EEESA_EEES9_SC_SE_Li256ELb1ELb1ELb0ELb0EEENS1_36VarlenDynamicPersistentTileSchedulerILi64ELi64ELi256ELi128ELb0ELb1ELb1ELb1ELb1ELb1EEEEEEEEEvNT_6ParamsE,@function
        .size           _ZN7cutlass13device_kernelIN5flash11enable_sm90INS1_16FlashAttnFwdSm90INS1_25CollectiveMainloopFwdSm90ILi2EN4cute5tupleIJNS5_1CILi1EEES8_S8_EEENS6_IJNS7_ILi64EEESA_SA_EEELi512ENS_10bfloat16_tEfNS_4arch4Sm90ELb1ELb0ELb0ELb1ELb1ELb1ELb0ELb0ELb0ELb1ELb0ELb0EEENS1_21CollectiveEpilogueFwdINS6_IJSA_NS7_ILi512EEESA_EEES9_SC_SE_Li256ELb1ELb1ELb0ELb0EEENS1_36VarlenDynamicPersistentTileSchedulerILi64ELi64ELi256ELi128ELb0ELb1ELb1ELb1ELb1ELb1EEEEEEEEEvNT_6ParamsE,(.L_x_15548 - _ZN7cutlass13device_kernelIN5flash11enable_sm90INS1_16FlashAttnFwdSm90INS1_25CollectiveMainloopFwdSm90ILi2EN4cute5tupleIJNS5_1CILi1EEES8_S8_EEENS6_IJNS7_ILi64EEESA_SA_EEELi512ENS_10bfloat16_tEfNS_4arch4Sm90ELb1ELb0ELb0ELb1ELb1ELb1ELb0ELb0ELb0ELb1ELb0ELb0EEENS1_21CollectiveEpilogueFwdINS6_IJSA_NS7_ILi512EEESA_EEES9_SC_SE_Li256ELb1ELb1ELb0ELb0EEENS1_36VarlenDynamicPersistentTileSchedulerILi64ELi64ELi256ELi128ELb0ELb1ELb1ELb1ELb1ELb1EEEEEEEEEvNT_6ParamsE)
        .other          _ZN7cutlass13device_kernelIN5flash11enable_sm90INS1_16FlashAttnFwdSm90INS1_25CollectiveMainloopFwdSm90ILi2EN4cute5tupleIJNS5_1CILi1EEES8_S8_EEENS6_IJNS7_ILi64EEESA_SA_EEELi512ENS_10bfloat16_tEfNS_4arch4Sm90ELb1ELb0ELb0ELb1ELb1ELb1ELb0ELb0ELb0ELb1ELb0ELb0EEENS1_21CollectiveEpilogueFwdINS6_IJSA_NS7_ILi512EEESA_EEES9_SC_SE_Li256ELb1ELb1ELb0ELb0EEENS1_36VarlenDynamicPersistentTileSchedulerILi64ELi64ELi256ELi128ELb0ELb1ELb1ELb1ELb1ELb1EEEEEEEEEvNT_6ParamsE,@"STO_CUDA_ENTRY STV_DEFAULT"
_ZN7cutlass13device_kernelIN5flash11enable_sm90INS1_16FlashAttnFwdSm90INS1_25CollectiveMainloopFwdSm90ILi2EN4cute5tupleIJNS5_1CILi1EEES8_S8_EEENS6_IJNS7_ILi64EEESA_SA_EEELi512ENS_10bfloat16_tEfNS_4arch4Sm90ELb1ELb0ELb0ELb1ELb1ELb1ELb0ELb0ELb0ELb1ELb0ELb0EEENS1_21CollectiveEpilogueFwdINS6_IJSA_NS7_ILi512EEESA_EEES9_SC_SE_Li256ELb1ELb1ELb0ELb0EEENS1_36VarlenDynamicPersistentTileSchedulerILi64ELi64ELi256ELi128ELb0ELb1ELb1ELb1ELb1ELb1EEEEEEEEEvNT_6ParamsE:
        /* <DEDUP_REMOVED lines=17> */
.L_x_7904:
[----:B------:R-:W-:Y:S05]  /*0110*/  BSYNC B0 ;  /* 0x0000000000007941 */ /* 0x000fea0003800000 */
.L_x_7903:
[----:B------:R-:W0:Y:S01]  /*0120*/  SHFL.IDX PT, R3, R2, RZ, 0x1f ;  /* 0x00001fff02037589 */ /* 0x000e2200000e0000 */
[----:B------:R-:W-:Y:S01]  /*0130*/  VOTEU.ANY UP0, P0 ;  /* 0x00000000003f7886 */ /* 0x000fe20000000100 */
[----:B------:R-:W-:Y:S01]  /*0140*/  UMOV UR4, 0x80 ;  /* 0x0000008000047882 */ /* 0x000fe20000000000 */
[----:B------:R-:W-:Y:S01]  /*0150*/  UMOV UR7, 0x100 ;  /* 0x0000010000077882 */ /* 0x000fe20000000000 */
[----:B------:R-:W-:Y:S02]  /*0160*/  VOTEU.ANY UP1, P0 ;  /* 0x00000000003f7886 */ /* 0x000fe40000020100 */
[----:B------:R-:W1:Y:S01]  /*0170*/  @UP0 S2UR UR8, SR_CgaCtaId ;  /* 0x00000000000809c3 */ /* 0x000e620000008800 */
[----:B------:R-:W-:Y:S01]  /*0180*/  @UP0 UMOV UR6, 0x400 ;  /* 0x0000040000060882 */ /* 0x000fe20000000000 */
[----:B------:R-:W-:-:S04]  /*0190*/  @UP0 UIADD3 UR4, -UR4, 0x100000, URZ ;  /* 0x0010000004040890 */ /* 0x000fc8000fffe13f */
[----:B------:R-:W-:Y:S02]  /*01a0*/  @UP0 USHF.L.U32 UR5, UR4, 0xb, URZ ;  /* 0x0000000b04050899 */ /* 0x000fe4000800063f */
[----:B------:R-:W-:Y:S01]  /*01b0*/  @UP0 USHF.L.U32 UR4, UR4, 0x1, URZ ;  /* 0x0000000104040899 */ /* 0x000fe2000800063f */
[----:B0-----:R-:W-:Y:S02]  /*01c0*/  ISETP.NE.AND P1, PT, R3, RZ, PT ;  /* 0x000000ff0300720c */ /* 0x001fe40003f25270 */
[----:B------:R-:W-:Y:S01]  /*01d0*/  SHF.R.U32.HI R3, RZ, 0x7, R0 ;  /* 0x00000007ff037819 */ /* 0x000fe20000011600 */
[----:B-1----:R-:W-:-:S04]  /*01e0*/  @UP0 ULEA UR8, UR8, UR6, 0x18 ;  /* 0x0000000608080291 */ /* 0x002fc8000f8ec03f */
[----:B------:R-:W0:Y:S01]  /*01f0*/  SHFL.IDX PT, R5, R3, RZ, 0x1f ;  /* 0x00001fff03057589 */ /* 0x000e2200000e0000 */
[----:B------:R-:W-:-:S04]  /*0200*/  @UP0 UIADD3 UR6, -UR7, 0x100000, URZ ;  /* 0x0010000007060890 */ /* 0x000fc8000fffe13f */
[----:B------:R-:W-:Y:S02]  /*0210*/  @UP0 USHF.L.U32 UR7, UR6, 0xb, URZ ;  /* 0x0000000b06070899 */ /* 0x000fe4000800063f */
[----:B------:R-:W-:Y:S01]  /*0220*/  @UP0 USHF.L.U32 UR6, UR6, 0x1, URZ ;  /* 0x0000000106060899 */ /* 0x000fe2000800063f */
[----:B------:R-:W-:Y:S01]  /*0230*/  VOTEU.ANY UP0, P0 ;  /* 0x00000000003f7886 */ /* 0x000fe20000000100 */
[----:B------:R-:W1:Y:S04]  /*0240*/  FENCE.VIEW.ASYNC.S ;  /* 0x00000000000073c6 */ /* 0x000e680000000000 */
[----:B-1----:R1:W2:Y:S01]  /*0250*/  @UP0 SYNCS.EXCH.64 URZ, [UR8+0x28c00], UR4 ;  /* 0x028c0004083f05b2 */ /* 0x0022a20008000100 */
[----:B0-----:R1:W-:Y:S05]  /*0260*/  STL [R1+0x54], R5 ;  /* 0x0000540501007387 */ /* 0x0013ea0000100800 */
[----:B------:R1:W0:Y:S01]  /*0270*/  @UP1 SYNCS.EXCH.64 URZ, [UR8+0x28c20], UR6 ;  /* 0x028c2006083f15b2 */ /* 0x0002220008000100 */
[----:B------:R-:W-:Y:S05]  /*0280*/  @P1 BRA `(.L_x_7905) ;  /* 0x0000000000381947 */ /* 0x000fea0003800000 */
[----:B-1----:R-:W1:Y:S01]  /*0290*/  S2UR UR5, SR_CgaCtaId ;  /* 0x00000000000579c3 */ /* 0x002e620000008800 */
[----:B------:R-:W-:Y:S01]  /*02a0*/  UMOV UR4, 0x400 ;  /* 0x0000040000047882 */ /* 0x000fe20000000000 */
[----:B------:R-:W-:Y:S01]  /*02b0*/  UMOV UR7, 0x80 ;  /* 0x0000008000077882 */ /* 0x000fe20000000000 */
[----:B------:R-:W-:Y:S01]  /*02c0*/  ELECT P0, URZ, PT ;  /* 0x00000000003f782f */ /* 0x000fe20003800000 */
[----:B-1----:R-:W-:Y:S02]  /*02d0*/  ULEA UR6, UR5, UR4, 0x18 ;  /* 0x0000000405067291 */ /* 0x002fe4000f8ec03f */
[----:B------:R-:W-:-:S04]  /*02e0*/  UIADD3 UR4, -UR7, 0x100000, URZ ;  /* 0x0010000007047890 */ /* 0x000fc8000fffe13f */
[----:B------:R-:W-:Y:S02]  /*02f0*/  USHF.L.U32 UR5, UR4, 0xb, URZ ;  /* 0x0000000b04057899 */ /* 0x000fe4000800063f */
[----:B------:R-:W-:Y:S01]  /*0300*/  USHF.L.U32 UR4, UR4, 0x1, URZ ;  /* 0x0000000104047899 */ /* 0x000fe2000800063f */
[----:B------:R-:W1:Y:S11]  /*0310*/  FENCE.VIEW.ASYNC.S ;  /* 0x00000000000073c6 */ /* 0x000e760000000000 */
[----:B-1----:R3:W4:Y:S01]  /*0320*/  SYNCS.EXCH.64 URZ, [UR6+0x28c30], UR4 ;  /* 0x028c3004063f75b2 */ /* 0x0027220008000100 */
[----:B------:R3:W1:Y:S01]  /*0330*/  SYNCS.EXCH.64 URZ, [UR6+0x28c40], UR4 ;  /* 0x028c4004063f75b2 */ /* 0x0006620008000100 */
[----:B------:R3:W0:Y:S01]  /*0340*/  SYNCS.EXCH.64 URZ, [UR6+0x28c38], UR4 ;  /* 0x028c3804063f75b2 */ /* 0x0006220008000100 */
[----:B------:R3:W0:Y:S02]  /*0350*/  SYNCS.EXCH.64 URZ, [UR6+0x28c48], UR4 ;  /* 0x028c4804063f75b2 */ /* 0x0006240008000100 */
[----:B---3--:R-:W-:Y:S01]  /*0360*/  NOP ;  /* 0x0000000000007918 */ /* 0x008fe20000000000 */
.L_x_7905:
[----:B------:R-:W3:Y:S01]  /*0370*/  SHFL.IDX PT, R4, R2, RZ, 0x1f ;  /* 0x00001fff02047589 */ /* 0x000ee200000e0000 */
[----:B------:R-:W-:Y:S01]  /*0380*/  NOP ;  /* 0x0000000000007918 */ /* 0x000fe20000000000 */
[----:B---3--:R-:W-:-:S13]  /*0390*/  ISETP.NE.AND P0, PT, R4, RZ, PT ;  /* 0x000000ff0400720c */ /* 0x008fda0003f05270 */
[----:B------:R-:W-:Y:S05]  /*03a0*/  @P0 BRA `(.L_x_7906) ;  /* 0x0000000000480947 */ /* 0x000fea0003800000 */
[----:B-1----:R-:W1:Y:S01]  /*03b0*/  S2UR UR5, SR_CgaCtaId ;  /* 0x00000000000579c3 */ /* 0x002e620000008800 */
[----:B------:R-:W-:Y:S01]  /*03c0*/  UMOV UR4, 0x400 ;  /* 0x0000040000047882 */ /* 0x000fe20000000000 */
[----:B------:R-:W-:Y:S01]  /*03d0*/  UMOV UR6, 0x80 ;  /* 0x0000008000067882 */ /* 0x000fe20000000000 */
[----:B------:R-:W-:Y:S01]  /*03e0*/  UMOV UR7, 0x100 ;  /* 0x0000010000077882 */ /* 0x000fe20000000000 */
[----:B------:R-:W-:Y:S01]  /*03f0*/  ELECT P0, URZ, PT ;  /* 0x00000000003f782f */ /* 0x000fe20003800000 */
[----:B-1----:R-:W-:Y:S02]  /*0400*/  ULEA UR8, UR5, UR4, 0x18 ;  /* 0x0000000405087291 */ /* 0x002fe4000f8ec03f */
[----:B------:R-:W-:-:S04]  /*0410*/  UIADD3 UR4, -UR6, 0x100000, URZ ;  /* 0x0010000006047890 */ /* 0x000fc8000fffe13f */
[----:B------:R-:W-:Y:S02]  /*0420*/  USHF.L.U32 UR5, UR4, 0xb, URZ ;  /* 0x0000000b04057899 */ /* 0x000fe4000800063f */
[----:B------:R-:W-:Y:S02]  /*0430*/  USHF.L.U32 UR4, UR4, 0x1, URZ ;  /* 0x0000000104047899 */ /* 0x000fe4000800063f */
[----:B------:R-:W-:-:S04]  /*0440*/  UIADD3 UR6, -UR7, 0x100000, URZ ;  /* 0x0010000007067890 */ /* 0x000fc8000fffe13f */
[----:B------:R-:W-:Y:S02]  /*0450*/  USHF.L.U32 UR7, UR6, 0xb, URZ ;  /* 0x0000000b06077899 */ /* 0x000fe4000800063f */
[----:B------:R-:W-:Y:S01]  /*0460*/  USHF.L.U32 UR6, UR6, 0x1, URZ ;  /* 0x0000000106067899 */ /* 0x000fe2000800063f */
[----:B------:R-:W1:Y:S03]  /*0470*/  FENCE.VIEW.ASYNC.S ;  /* 0x00000000000073c6 */ /* 0x000e660000000000 */
[----:B-1----:R3:W1:Y:S08]  /*0480*/  SYNCS.EXCH.64 URZ, [UR8+0x28c50], UR4 ;  /* 0x028c5004083f75b2 */ /* 0x0026700008000100 */
[----:B------:R3:W0:Y:S01]  /*0490*/  SYNCS.EXCH.64 URZ, [UR8+0x28c60], UR6 ;  /* 0x028c6006083f75b2 */ /* 0x0006220008000100 */
[----:B------:R3:W0:Y:S01]  /*04a0*/  SYNCS.EXCH.64 URZ, [UR8+0x28c58], UR4 ;  /* 0x028c5804083f75b2 */ /* 0x0006220008000100 */
[----:B------:R3:W0:Y:S02]  /*04b0*/  SYNCS.EXCH.64 URZ, [UR8+0x28c68], UR6 ;  /* 0x028c6806083f75b2 */ /* 0x0006240008000100 */
[----:B---3--:R-:W-:Y:S01]  /*04c0*/  NOP ;  /* 0x0000000000007918 */ /* 0x008fe20000000000 */
.L_x_7906:
[----:B------:R-:W3:Y:S01]  /*04d0*/  SHFL.IDX PT, R4, R2, RZ, 0x1f ;  /* 0x00001fff02047589 */ /* 0x000ee200000e0000 */
[----:B------:R-:W-:Y:S01]  /*04e0*/  NOP ;  /* 0x0000000000007918 */ /* 0x000fe20000000000 */
[----:B---3--:R-:W-:-:S13]  /*04f0*/  ISETP.NE.AND P0, PT, R4, RZ, PT ;  /* 0x000000ff0400720c */ /* 0x008fda0003f05270 */
        /* <DEDUP_REMOVED lines=10> */
[----:B-1----:R3:W1:Y:S01]  /*05a0*/  SYNCS.EXCH.64 URZ, [UR6+0x28c70], UR4 ;  /* 0x028c7004063f75b2 */ /* 0x0026620008000100 */
[----:B------:R3:W0:Y:S01]  /*05b0*/  SYNCS.EXCH.64 URZ, [UR6+0x28c80], UR4 ;  /* 0x028c8004063f75b2 */ /* 0x0006220008000100 */
[----:B------:R3:W0:Y:S01]  /*05c0*/  SYNCS.EXCH.64 URZ, [UR6+0x28c78], UR4 ;  /* 0x028c7804063f75b2 */ /* 0x0006220008000100 */
[----:B------:R3:W0:Y:S02]  /*05d0*/  SYNCS.EXCH.64 URZ, [UR6+0x28c88], UR4 ;  /* 0x028c8804063f75b2 */ /* 0x0006240008000100 */
[----:B---3--:R-:W-:Y:S01]  /*05e0*/  NOP ;  /* 0x0000000000007918 */ /* 0x008fe20000000000 */
.L_x_7907:
        /* <DEDUP_REMOVED lines=22> */
.L_x_7908:
        /* <DEDUP_REMOVED lines=22> */
.L_x_7909:
[----:B------:R-:W-:Y:S01]  /*08b0*/  ISETP.NE.AND P0, PT, R5, RZ, PT ;  /* 0x000000ff0500720c */ /* 0x000fe20003f05270 */
[----:B------:R-:W-:Y:S01]  /*08c0*/  IMAD.MOV.U32 R37, RZ, RZ, 0x1 ;  /* 0x00000001ff257424 */ /* 0x000fe200078e00ff */
[----:B------:R-:W-:Y:S01]  /*08d0*/  NOP ;  /* 0x0000000000007918 */ /* 0x000fe20000000000 */
[----:B------:R-:W-:Y:S01]  /*08e0*/  ULDC.64 UR40, c[0x0][0x208] ;  /* 0x0000820000287ab9 */ /* 0x000fe20000000a00 */
[----:B------:R-:W-:Y:S02]  /*08f0*/  BSSY B9, `(.L_x_7910) ;  /* 0x0001a1a000097945 */ /* 0x000fe40003800000 */
[----:B------:R-:W-:Y:S01]  /*0900*/  SEL R37, R37, 0x2, !P0 ;  /* 0x0000000225257807 */ /* 0x000fe20004000000 */
[----:B012-4-:R-:W-:Y:S06]  /*0910*/  BAR.SYNC.DEFER_BLOCKING 0x0 ;  /* 0x0000000000007b1d */ /* 0x017fec0000010000 */
[----:B------:R-:W-:Y:S05]  /*0920*/  @!P0 BRA `(.L_x_7911) ;  /* 0x0000012800d08947 */ /* 0x000fea0003800000 */
.L_x_7912:
        /* <DEDUP_REMOVED lines=58> */
[----:B------:R-:W-:Y:S01]  /*0cd0*/  LOP3.LUT R10, R10, 0x7ffffe00, RZ, 0xc0, !PT ;  /* 0x7ffffe000a0a7812 */ /* 0x000fe200078ec0ff */
[----:B------:R-:W-:Y:S01]  /*0ce0*/  IMAD.IADD R8, R7, 0x1, -R8 ;  /* 0x0000000107087824 */ /* 0x000fe200078e0a08 */
[----:B------:R-:W-:Y:S01]  /*0cf0*/  SHF.R.S32.HI R5, RZ, 0x5, R5 ;  /* 0x00000005ff057819 */ /* 0x000fe20000011405 */
[----:B------:R-:W-:Y:S01]  /*0d00*/  IMAD.U32 R7, R13, 0x40, R14 ;  /* 0x000000400d077824 */ /* 0x000fe200078e000e */
[----:B------:R-:W-:Y:S01]  /*0d10*/  LOP3.LUT R3, R3, 0xfffffe, RZ, 0xc0, !PT ;  /* 0x00fffffe03037812 */ /* 0x000fe200078ec0ff */
[C---:B------:R-:W-:Y:S01]  /*0d20*/  IMAD.SHL.U32 R9, R12.reuse, 0x40, RZ ;  /* 0x000000400c097824 */ /* 0x040fe200078e00ff */
[----:B------:R-:W-:Y:S01]  /*0d30*/  R2P PR, R12, 0x6 ;  /* 0x000000060c007804 */ /* 0x000fe20000000000 */
[----:B------:R-:W-:Y:S01]  /*0d40*/  IMAD R10, R227, 0x400, R10 ;  /* 0x00000400e30a7824 */ /* 0x000fe200078e020a */
[----:B------:R0:W-:Y:S01]  /*0d50*/  STL [R1+0x5c], R7 ;  /* 0x00005c0701007387 */ /* 0x0001e20000100800 */
[----:B------:R-:W-:Y:S01]  /*0d60*/  IMAD R197, R5, 0x10, R8 ;  /* 0x0000001005c57824 */ /* 0x000fe200078e0208 */
[----:B------:R-:W-:Y:S01]  /*0d70*/  LOP3.LUT R9, R9, 0x1c0, RZ, 0xc0, !PT ;  /* 0x000001c009097812 */ /* 0x000fe200078ec0ff */
[----:B------:R-:W-:Y:S01]  /*0d80*/  IMAD.IADD R3, R15, 0x1, -R3 ;  /* 0x000000010f037824 */ /* 0x000fe200078e0a03 */
[----:B------:R-:W-:Y:S01]  /*0d90*/  STL [R1+0x44], RZ ;  /* 0x000044ff01007387 */ /* 0x000fe20000100800 */
[----:B------:R-:W-:-:S02]  /*0da0*/  SEL R221, R221, 0xffffffe0, !P1 ;  /* 0xffffffe0dddd7807 */ /* 0x000fc40004800000 */
[----:B------:R-:W-:Y:S01]  /*0db0*/  LOP3.LUT R14, R9, 0x8, R14, 0xf8, !PT ;  /* 0x00000008090e7812 */ /* 0x000fe200078ef80e */
[----:B------:R-:W-:Y:S01]  /*0dc0*/  IMAD.SHL.U32 R217, R3, 0x100, RZ ;  /* 0x0000010003d97824 */ /* 0x000fe200078e00ff */
[----:B------:R-:W-:Y:S02]  /*0dd0*/  SHF.R.U32.HI R9, RZ, 0x3, R9 ;  /* 0x00000003ff097819 */ /* 0x000fe40000011609 */
[----:B0-----:R-:W-:Y:S02]  /*0de0*/  LOP3.LUT R7, R6, 0x7ffffffc, RZ, 0xc0, !PT ;  /* 0x7ffffffc06077812 */ /* 0x001fe400078ec0ff */
[----:B------:R-:W-:-:S03]  /*0df0*/  LOP3.LUT R9, R14, R9, RZ, 0x3c, !PT ;  /* 0x000000090e097212 */ /* 0x000fc600078e3cff */
[----:B------:R-:W-:Y:S01]  /*0e00*/  IMAD.IADD R7, R4, 0x1, -R7 ;  /* 0x0000000104077824 */ /* 0x000fe200078e0a07 */
[-C--:B------:R-:W-:Y:S01]  /*0e10*/  LEA.HI R4, R0, R20.reuse, RZ, 0x3 ;  /* 0x0000001400047211 */ /* 0x080fe200078f18ff */
[----:B------:R-:W-:Y:S01]  /*0e20*/  IMAD.IADD R9, R10, 0x1, R9 ;  /* 0x000000010a097824 */ /* 0x000fe200078e0209 */
[----:B------:R-:W-:Y:S01]  /*0e30*/  LEA.HI R0, R0, R20, RZ, 0x2 ;  /* 0x0000001400007211 */ /* 0x000fe200078f10ff */
[----:B------:R-:W-:Y:S01]  /*0e40*/  IMAD.SHL.U32 R196, R7, 0x2, RZ ;  /* 0x0000000207c47824 */ /* 0x000fe200078e00ff */
[----:B------:R-:W-:Y:S01]  /*0e50*/  SHF.R.S32.HI R5, RZ, 0x3, R4 ;  /* 0x00000003ff057819 */ /* 0x000fe20000011404 */
[----:B------:R-:W-:Y:S01]  /*0e60*/  IMAD R218, R9, 0x2, R2 ;  /* 0x0000000209da7824 */ /* 0x000fe200078e0202 */
[--C-:B------:R-:W-:Y:S02]  /*0e70*/  SHF.R.S32.HI R194, RZ, 0x2, R0.reuse ;  /* 0x00000002ffc27819 */ /* 0x100fe40000011400 */
[----:B------:R-:W-:Y:S01]  /*0e80*/  SHF.R.S32.HI R5, RZ, 0x1f, R0 ;  /* 0x0000001fff057819 */ /* 0x000fe20000011400 */
[----:B------:R-:W-:Y:S01]  /*0e90*/  VIADD R222, R218, 0x26800 ;  /* 0x00026800dade7836 */ /* 0x000fe20000000000 */
        /* <DEDUP_REMOVED lines=11> */
[C---:B------:R-:W-:Y:S01]  /*0f50*/  IMAD.SHL.U32 R16, R8.reuse, 0x8, RZ ;  /* 0x0000000808107824 */ /* 0x040fe200078e00ff */
[----:B------:R-:W-:Y:S01]  /*0f60*/  LEA.HI R0, R8, R8, RZ, 0x1 ;  /* 0x0000000808007211 */ /* 0x000fe200078f08ff */
[----:B------:R-:W-:Y:S01]  /*0f70*/  IMAD.SHL.U32 R201, R11, 0x8, RZ ;  /* 0x000000080bc97824 */ /* 0x000fe200078e00ff */
[----:B------:R-:W-:Y:S01]  /*0f80*/  LOP3.LUT R4, R4, 0x1c0, RZ, 0xc0, !PT ;  /* 0x000001c004047812 */ /* 0x000fe200078ec0ff */
[----:B------:R-:W-:Y:S01]  /*0f90*/  IMAD.SHL.U32 R190, R8, 0x4, RZ ;  /* 0x0000000408be7824 */ /* 0x000fe200078e00ff */
[----:B------:R-:W-:Y:S01]  /*0fa0*/  LOP3.LUT R0, R0, 0x1ffffffe, RZ, 0xc0, !PT ;  /* 0x1ffffffe00007812 */ /* 0x000fe200078ec0ff */
[----:B------:R-:W-:Y:S01]  /*0fb0*/  VIADD R213, R16, 0x60 ;  /* 0x0000006010d57836 */ /* 0x000fe20000000000 */
[----:B------:R-:W-:Y:S01]  /*0fc0*/  LOP3.LUT R3, R4, 0x38, R16, 0xf8, !PT ;  /* 0x0000003804037812 */ /* 0x000fe200078ef810 */
[C---:B------:R-:W-:Y:S01]  /*0fd0*/  VIADD R35, R201.reuse, 0x40 ;  /* 0x00000040c9237836 */ /* 0x040fe20000000000 */
[----:B------:R-:W-:Y:S01]  /*0fe0*/  SHF.R.U32.HI R24, RZ, 0x3, R4 ;  /* 0x00000003ff187819 */ /* 0x000fe20000011604 */
[----:B------:R-:W-:Y:S01]  /*0ff0*/  VIADD R212, R16, 0x80 ;  /* 0x0000008010d47836 */ /* 0x000fe20000000000 */
[----:B------:R-:W-:Y:S01]  /*1000*/  SHF.R.S32.HI R4, RZ, 0x1f, R213 ;  /* 0x0000001fff047819 */ /* 0x000fe200000114d5 */
[C---:B------:R-:W-:Y:S01]  /*1010*/  VIADD R34, R201.reuse, 0x80 ;  /* 0x00000080c9227836 */ /* 0x040fe20000000000 */
[----:B------:R-:W-:Y:S01]  /*1020*/  SHF.R.S32.HI R36, RZ, 0x1f, R35 ;  /* 0x0000001fff247819 */ /* 0x000fe20000011423 */
[----:B------:R-:W-:Y:S01]  /*1030*/  VIADD R200, R190, 0x10 ;  /* 0x00000010bec87836 */ /* 0x000fe20000000000 */
[----:B------:R-:W-:Y:S01]  /*1040*/  SHF.R.S32.HI R17, RZ, 0x1f, R16 ;  /* 0x0000001fff117819 */ /* 0x000fe20000011410 */
[----:B------:R-:W-:Y:S01]  /*1050*/  VIADD R28, R201, 0x1c0 ;  /* 0x000001c0c91c7836 */ /* 0x000fe20000000000 */
[----:B------:R-:W-:Y:S01]  /*1060*/  SHF.R.S32.HI R35, RZ, 0x1f, R34 ;  /* 0x0000001fff237819 */ /* 0x000fe20000011422 */
[----:B------:R-:W-:Y:S01]  /*1070*/  IMAD.SHL.U32 R6, R6, 0x40, RZ ;  /* 0x0000004006067824 */ /* 0x000fe200078e00ff */
[----:B------:R-:W-:Y:S01]  /*1080*/  SHF.R.S32.HI R34, RZ, 0x1f, R200 ;  /* 0x0000001fff227819 */ /* 0x000fe200000114c8 */
[----:B------:R-:W-:Y:S01]  /*1090*/  IMAD.IADD R195, R194, 0x1, -R5 ;  /* 0x00000001c2c37824 */ /* 0x000fe200078e0a05 */
[----:B------:R-:W-:Y:S01]  /*10a0*/  SHF.R.S32.HI R5, RZ, 0x1f, R212 ;  /* 0x0000001fff057819 */ /* 0x000fe200000114d4 */
[C---:B------:R-:W-:Y:S01]  /*10b0*/  VIADD R211, R16.reuse, 0xa0 ;  /* 0x000000a010d37836 */ /* 0x040fe20000000000 */
[----:B------:R-:W-:Y:S01]  /*10c0*/  SHF.R.S32.HI R28, RZ, 0x1f, R28 ;  /* 0x0000001fff1c7819 */ /* 0x000fe2000001141c */
[----:B------:R-:W-:Y:S01]  /*10d0*/  VIADD R210, R16, 0xc0 ;  /* 0x000000c010d27836 */ /* 0x000fe20000000000 */
[----:B------:R-:W-:Y:S01]  /*10e0*/  LOP3.LUT R6, R6, 0xfffffe00, RZ, 0xc0, !PT ;  /* 0xfffffe0006067812 */ /* 0x000fe200078ec0ff */
[----:B------:R-:W-:Y:S01]  /*10f0*/  IMAD.IADD R0, R8, 0x1, -R0 ;  /* 0x0000000108007824 */ /* 0x000fe200078e0a00 */
[----:B------:R-:W-:Y:S01]  /*1100*/  SHF.L.U64.HI R28, R213, 0x1, R4 ;  /* 0x00000001d51c7819 */ /* 0x000fe20000010204 */
[----:B------:R-:W-:Y:S01]  /*1110*/  VIADD R209, R16, 0xe0 ;  /* 0x000000e010d17836 */ /* 0x000fe20000000000 */
[----:B------:R-:W-:Y:S01]  /*1120*/  SHF.L.U64.HI R4, R212, 0x1, R5 ;  /* 0x00000001d4047819 */ /* 0x000fe20000010205 */
[C---:B------:R-:W-:Y:S01]  /*1130*/  VIADD R208, R16.reuse, 0x100 ;  /* 0x0000010010d07836 */ /* 0x040fe20000000000 */
[----:B------:R-:W-:Y:S01]  /*1140*/  SHF.R.S32.HI R8, RZ, 0x1f, R211 ;  /* 0x0000001fff087819 */ /* 0x000fe200000114d3 */
[----:B------:R-:W-:Y:S01]  /*1150*/  STL [R1+0x4c], R34 ;  /* 0x00004c2201007387 */ /* 0x000fe20000100800 */
[----:B------:R-:W-:Y:S01]  /*1160*/  SHF.R.S32.HI R11, RZ, 0x1f, R210 ;  /* 0x0000001fff0b7819 */ /* 0x000fe200000114d2 */
[C---:B------:R-:W-:Y:S01]  /*1170*/  VIADD R207, R16.reuse, 0x120 ;  /* 0x0000012010cf7836 */ /* 0x040fe20000000000 */
[----:B------:R-:W-:Y:S01]  /*1180*/  SHF.L.U64.HI R5, R211, 0x1, R8 ;  /* 0x00000001d3057819 */ /* 0x000fe20000010208 */
[----:B------:R-:W-:Y:S01]  /*1190*/  STL [R1+0x58], R6 ;  /* 0x0000580601007387 */ /* 0x000fe20000100800 */
[----:B------:R-:W-:Y:S01]  /*11a0*/  SHF.R.S32.HI R10, RZ, 0x1f, R209 ;  /* 0x0000001fff0a7819 */ /* 0x000fe200000114d1 */
[C---:B------:R-:W-:Y:S01]  /*11b0*/  VIADD R206, R16.reuse, 0x140 ;  /* 0x0000014010ce7836 */ /* 0x040fe20000000000 */
[----:B------:R-:W-:Y:S01]  /*11c0*/  SHF.R.S32.HI R13, RZ, 0x1f, R208 ;  /* 0x0000001fff0d7819 */ /* 0x000fe200000114d0 */
[----:B------:R-:W-:Y:S01]  /*11d0*/  STL [R1], R28 ;  /* 0x0000001c01007387 */ /* 0x000fe20000100800 */
[C---:B------:R-:W-:Y:S01]  /*11e0*/  VIADD R205, R16.reuse, 0x160 ;  /* 0x0000016010cd7836 */ /* 0x040fe20000000000 */
[----:B------:R-:W-:Y:S01]  /*11f0*/  SHF.R.S32.HI R12, RZ, 0x1f, R207 ;  /* 0x0000001fff0c7819 */ /* 0x000fe200000114cf */
[C---:B------:R-:W-:Y:S01]  /*1200*/  VIADD R204, R16.reuse, 0x180 ;  /* 0x0000018010cc7836 */ /* 0x040fe20000000000 */
[----:B------:R0:W-:Y:S01]  /*1210*/  STL [R1+0x4], R4 ;  /* 0x0000040401007387 */ /* 0x0001e20000100800 */
[----:B------:R-:W-:Y:S01]  /*1220*/  SHF.L.U64.HI R8, R209, 0x1, R10 ;  /* 0x00000001d1087819 */ /* 0x000fe2000001020a */
[C---:B------:R-:W-:Y:S01]  /*1230*/  VIADD R203, R16.reuse, 0x1a0 ;  /* 0x000001a010cb7836 */ /* 0x040fe20000000000 */
[----:B------:R-:W-:Y:S01]  /*1240*/  SHF.R.S32.HI R15, RZ, 0x1f, R206 ;  /* 0x0000001fff0f7819 */ /* 0x000fe200000114ce */
[----:B------:R1:W-:Y:S01]  /*1250*/  STL [R1+0x8], R5 ;  /* 0x0000080501007387 */ /* 0x0003e20000100800 */
[----:B------:R-:W-:Y:S01]  /*1260*/  SHF.R.S32.HI R14, RZ, 0x1f, R205 ;  /* 0x0000001fff0e7819 */ /* 0x000fe200000114cd */
[C---:B------:R-:W-:Y:S01]  /*1270*/  VIADD R226, R16.reuse, 0x1c0 ;  /* 0x000001c010e27836 */ /* 0x040fe20000000000 */
[----:B------:R-:W-:Y:S01]  /*1280*/  SHF.R.S32.HI R21, RZ, 0x1f, R204 ;  /* 0x0000001fff157819 */ /* 0x000fe200000114cc */
[C---:B------:R-:W-:Y:S01]  /*1290*/  VIADD R223, R16.reuse, 0x1e0 ;  /* 0x000001e010df7836 */ /* 0x040fe20000000000 */
[----:B------:R-:W-:Y:S01]  /*12a0*/  SHF.R.S32.HI R20, RZ, 0x1f, R203 ;  /* 0x0000001fff147819 */ /* 0x000fe200000114cb */
[----:B------:R-:W-:Y:S01]  /*12b0*/  VIADD R216, R16, 0x40 ;  /* 0x0000004010d87836 */ /* 0x000fe20000000000 */
[----:B0-----:R-:W-:Y:S01]  /*12c0*/  SHF.L.U64.HI R4, R210, 0x1, R11 ;  /* 0x00000001d2047819 */ /* 0x001fe2000001020b */
[----:B------:R-:W-:Y:S01]  /*12d0*/  VIADD R23, R16, 0x20 ;  /* 0x0000002010177836 */ /* 0x000fe20000000000 */
[----:B------:R-:W-:Y:S01]  /*12e0*/  SHF.R.S32.HI R29, RZ, 0x1f, R226 ;  /* 0x0000001fff1d7819 */ /* 0x000fe200000114e2 */
[C---:B------:R-:W-:Y:S01]  /*12f0*/  VIADD R33, R201.reuse, 0xc0 ;  /* 0x000000c0c9217836 */ /* 0x040fe20000000000 */
[----:B-1----:R-:W-:Y:S01]  /*1300*/  SHF.L.U64.HI R5, R208, 0x1, R13 ;  /* 0x00000001d0057819 */ /* 0x002fe2000001020d */
[----:B------:R0:W-:Y:S01]  /*1310*/  STL [R1+0xc], R4 ;  /* 0x00000c0401007387 */ /* 0x0001e20000100800 */
[----:B------:R-:W-:Y:S01]  /*1320*/  SHF.R.S32.HI R22, RZ, 0x1f, R223 ;  /* 0x0000001fff167819 */ /* 0x000fe200000114df */
[C---:B------:R-:W-:Y:S01]  /*1330*/  VIADD R32, R201.reuse, 0x100 ;  /* 0x00000100c9207836 */ /* 0x040fe20000000000 */
[----:B------:R-:W-:Y:S01]  /*1340*/  LOP3.LUT R3, R6, R3, R24, 0xf6, !PT ;  /* 0x0000000306037212 */ /* 0x000fe200078ef618 */
[----:B------:R1:W-:Y:S01]  /*1350*/  STL [R1+0x10], R8 ;  /* 0x0000100801007387 */ /* 0x0003e20000100800 */
[C---:B------:R-:W-:Y:S01]  /*1360*/  VIADD R31, R201.reuse, 0x140 ;  /* 0x00000140c91f7836 */ /* 0x040fe20000000000 */
[----:B------:R-:W-:Y:S01]  /*1370*/  SHF.R.S32.HI R229, RZ, 0x1f, R216 ;  /* 0x0000001fffe57819 */ /* 0x000fe200000114d8 */
[----:B------:R-:W-:Y:S01]  /*1380*/  VIADD R30, R201, 0x180 ;  /* 0x00000180c91e7836 */ /* 0x000fe20000000000 */
[----:B------:R2:W-:Y:S01]  /*1390*/  STL [R1+0x14], R5 ;  /* 0x0000140501007387 */ /* 0x0005e20000100800 */
[----:B------:R-:W-:Y:S01]  /*13a0*/  IMAD R3, R3, 0x2, R2 ;  /* 0x0000000203037824 */ /* 0x000fe200078e0202 */
[----:B0-----:R-:W-:Y:S01]  /*13b0*/  SHF.L.U64.HI R4, R207, 0x1, R12 ;  /* 0x00000001cf047819 */ /* 0x001fe2000001020c */
[C---:B------:R-:W-:Y:S01]  /*13c0*/  @P2 VIADD R219, R222.reuse, 0xffffffc0 ;  /* 0xffffffc0dedb2836 */ /* 0x040fe20000000000 */
[----:B------:R-:W-:Y:S01]  /*13d0*/  SHF.R.S32.HI R198, RZ, 0x1f, R23 ;  /* 0x0000001fffc67819 */ /* 0x000fe20000011417 */
[----:B------:R-:W-:Y:S01]  /*13e0*/  IMAD.IADD R222, R222, 0x1, R221 ;  /* 0x00000001dede7824 */ /* 0x000fe200078e02dd */
[----:B-1----:R-:W-:Y:S01]  /*13f0*/  SHF.L.U64.HI R8, R206, 0x1, R15 ;  /* 0x00000001ce087819 */ /* 0x002fe2000001020f */
[----:B------:R0:W-:Y:S01]  /*1400*/  STL [R1+0x18], R4 ;  /* 0x0000180401007387 */ /* 0x0001e20000100800 */
[----:B------:R-:W-:Y:S01]  /*1410*/  SHF.R.S32.HI R33, RZ, 0x1f, R33 ;  /* 0x0000001fff217819 */ /* 0x000fe20000011421 */
[----:B------:R-:W-:Y:S01]  /*1420*/  IMAD R228, R0, 0x8, R197 ;  /* 0x0000000800e47824 */ /* 0x000fe200078e02c5 */
[----:B--2---:R-:W-:Y:S01]  /*1430*/  SHF.L.U64.HI R5, R205, 0x1, R14 ;  /* 0x00000001cd057819 */ /* 0x004fe2000001020e */
[----:B------:R1:W-:Y:S01]  /*1440*/  STL [R1+0x1c], R8 ;  /* 0x00001c0801007387 */ /* 0x0003e20000100800 */
[----:B------:R-:W-:Y:S01]  /*1450*/  SHF.R.S32.HI R32, RZ, 0x1f, R32 ;  /* 0x0000001fff207819 */ /* 0x000fe20000011420 */
[----:B------:R-:W-:Y:S01]  /*1460*/  IMAD.IADD R221, R221, 0x1, R219 ;  /* 0x00000001dddd7824 */ /* 0x000fe200078e02db */
[----:B------:R-:W-:Y:S01]  /*1470*/  SHF.R.S32.HI R31, RZ, 0x1f, R31 ;  /* 0x0000001fff1f7819 */ /* 0x000fe2000001141f */
[----:B------:R2:W-:Y:S01]  /*1480*/  STL [R1+0x20], R5 ;  /* 0x0000200501007387 */ /* 0x0005e20000100800 */
[----:B------:R-:W-:-:S02]  /*1490*/  SHF.R.S32.HI R30, RZ, 0x1f, R30 ;  /* 0x0000001fff1e7819 */ /* 0x000fc4000001141e */
[----:B0-----:R-:W-:Y:S02]  /*14a0*/  SHF.L.U64.HI R4, R204, 0x1, R21 ;  /* 0x00000001cc047819 */ /* 0x001fe40000010215 */
[----:B------:R-:W-:Y:S02]  /*14b0*/  SHF.L.U64.HI R229, R216, 0x1, R229 ;  /* 0x00000001d8e57819 */ /* 0x000fe400000102e5 */
[----:B-1----:R-:W-:Y:S01]  /*14c0*/  SHF.L.U64.HI R8, R203, 0x1, R20 ;  /* 0x00000001cb087819 */ /* 0x002fe20000010214 */
[----:B------:R0:W-:Y:S01]  /*14d0*/  STL [R1+0x24], R4 ;  /* 0x0000240401007387 */ /* 0x0001e20000100800 */
[----:B--2---:R-:W-:-:S03]  /*14e0*/  SHF.L.U64.HI R5, R226, 0x1, R29 ;  /* 0x00000001e2057819 */ /* 0x004fc6000001021d */
[----:B------:R1:W-:Y:S04]  /*14f0*/  STL [R1+0x28], R8 ;  /* 0x0000280801007387 */ /* 0x0003e80000100800 */
[----:B------:R1:W-:Y:S01]  /*1500*/  STL [R1+0x2c], R5 ;  /* 0x00002c0501007387 */ /* 0x0003e20000100800 */
[----:B0-----:R-:W-:-:S05]  /*1510*/  SHF.L.U64.HI R4, R223, 0x1, R22 ;  /* 0x00000001df047819 */ /* 0x001fca0000010216 */
[----:B------:R1:W-:Y:S04]  /*1520*/  STL [R1+0x30], R4 ;  /* 0x0000300401007387 */ /* 0x0003e80000100800 */
[----:B------:R1:W-:Y:S02]  /*1530*/  STL [R1+0x50], R3 ;  /* 0x0000500301007387 */ /* 0x0003e40000100800 */
.L_x_8060:
[----:B01--4-:R-:W0:Y:S01]  /*1540*/  LDC.64 R4, c[0x0][0xc88] ;  /* 0x00032200ff047b82 */ /* 0x013e220000000a00 */
[----:B------:R-:W-:Y:S01]  /*1550*/  ULDC.64 UR4, c[0x0][0xa28] ;  /* 0x00028a0000047ab9 */ /* 0x000fe20000000a00 */
[----:B------:R-:W-:Y:S01]  /*1560*/  ULDC.64 UR8, c[0x0][0xa18] ;  /* 0x0002860000087ab9 */ /* 0x000fe20000000a00 */
[----:B------:R-:W-:Y:S01]  /*1570*/  ULDC.64 UR6, c[0x0][0xa08] ;  /* 0x0002820000067ab9 */ /* 0x000fe20000000a00 */
[----:B0-----:R-:W-:-:S05]  /*1580*/  IMAD.WIDE R4, R27, 0x4, R4 ;  /* 0x000000041b047825 */ /* 0x001fca00078e0204 */
[----:B--2---:R-:W2:Y:S01]  /*1590*/  LDG.E R0, desc[UR40][R4.64] ;  /* 0x0000002804007981 */ /* 0x004ea2000c1e1900 */
        /* <DEDUP_REMOVED lines=16> */
[----:B------:R1:W-:Y:S01]  /*16a0*/  STL [R1+0x38], R31 ;  /* 0x0000381f01007387 */ /* 0x0003e20000100800 */
        /* <DEDUP_REMOVED lines=16> */
[----:B------:R-:W-:Y:S01]  /*17b0*/  ULDC UR5, c[0x0][0x2f0] ;  /* 0x0000bc0000057ab9 */ /* 0x000fe20000000800 */
[----:B------:R-:W-:Y:S01]  /*17c0*/  USEL UR4, UR4, 0x1, UP0 ;  /* 0x0000000104047887 */ /* 0x000fe20008000000 */
[----:B------:R-:W-:Y:S01]  /*17d0*/  ISETP.NE.AND.EX P2, PT, RZ, UR9, PT, P2 ;  /* 0x00000009ff007c0c */ /* 0x000fe2000bf45320 */
[----:B------:R-:W-:-:S02]  /*17e0*/  IMAD.MOV.U32 R38, RZ, RZ, R0 ;  /* 0x000000ffff267224 */ /* 0x000fc400078e0000 */
[----:B------:R-:W-:-:S03]  /*17f0*/  UIMAD UR4, UR4, UR5, URZ ;  /* 0x00000005040472a4 */ /* 0x000fc6000f8e023f */
[----:B------:R-:W-:Y:S01]  /*1800*/  ULDC UR5, c[0x0][0x348] ;  /* 0x0000d20000057ab9 */ /* 0x000fe20000000800 */
[----:B-1----:R-:W-:Y:S08]  /*1810*/  @P1 BRA `(.L_x_7914) ;  /* 0x0000000000241947 */ /* 0x002ff00003800000 */
        /* <DEDUP_REMOVED lines=9> */
.L_x_7914:
[----:B------:R-:W-:Y:S02]  /*18b0*/  IMAD.U32 R27, RZ, RZ, UR5 ;  /* 0x00000005ff1b7e24 */ /* 0x000fe4000f8e00ff */
[----:B------:R-:W-:Y:S01]  /*18c0*/  IMAD.U32 R28, RZ, RZ, UR4 ;  /* 0x00000004ff1c7e24 */ /* 0x000fe2000f8e00ff */
[----:B------:R-:W-:Y:S06]  /*18d0*/  @!P2 BRA `(.L_x_7915) ;  /* 0x000000000010a947 */ /* 0x000fec0003800000 */
[----:B------:R-:W-:-:S04]  /*18e0*/  IADD3 R4, P0, R31, UR8, RZ ;  /* 0x000000081f047c10 */ /* 0x000fc8000ff1e0ff */
[----:B------:R-:W-:-:S05]  /*18f0*/  IADD3.X R5, R30, UR9, RZ, P0, !PT ;  /* 0x000000091e057c10 */ /* 0x000fca00087fe4ff */
[----:B------:R0:W5:Y:S01]  /*1900*/  LDG.E R28, desc[UR40][R4.64] ;  /* 0x00000028041c7981 */ /* 0x000162000c1e1900 */
[----:B------:R-:W-:Y:S05]  /*1910*/  BRA `(.L_x_7916) ;  /* 0x0000000000107947 */ /* 0x000fea0003800000 */
.L_x_7915:
[----:B------:R-:W-:Y:S05]  /*1920*/  @!P0 BRA `(.L_x_7916) ;  /* 0x00000000000c8947 */ /* 0x000fea0003800000 */
[----:B------:R-:W2:Y:S04]  /*1930*/  LDG.E R5, desc[UR40][R8.64] ;  /* 0x0000002808057981 */ /* 0x000ea8000c1e1900 */
[----:B------:R-:W2:Y:S02]  /*1940*/  LDG.E R28, desc[UR40][R8.64+0x4] ;  /* 0x00000428081c7981 */ /* 0x000ea4000c1e1900 */
[----:B--2---:R-:W-:-:S07]  /*1950*/  IMAD.IADD R28, R28, 0x1, -R5 ;  /* 0x000000011c1c7824 */ /* 0x004fce00078e0a05 */
.L_x_7916:
        /* <DEDUP_REMOVED lines=16> */
[----:B------:R-:W-:Y:S01]  /*1a60*/  IMAD.SHL.U32 R202, R25, 0x40, RZ ;  /* 0x0000004019ca7824 */ /* 0x000fe200078e00ff */
[----:B------:R-:W-:Y:S01]  /*1a70*/  PLOP3.LUT P3, PT, PT, PT, PT, 0x80, 0x0 ;  /* 0x000000000000781c */ /* 0x000fe20003f6f070 */
[----:B------:R-:W-:Y:S02]  /*1a80*/  IMAD.IADD R8, R28, 0x1, -R3 ;  /* 0x000000011c087824 */ /* 0x000fe400078e0a03 */
[----:B0-----:R-:W-:Y:S02]  /*1a90*/  VIADD R4, R202, 0x3f ;  /* 0x0000003fca047836 */ /* 0x001fe40000000000 */
[----:B------:R-:W-:-:S05]  /*1aa0*/  IMAD.MOV R39, RZ, RZ, -R8 ;  /* 0x000000ffff277224 */ /* 0x000fca00078e0a08 */
[----:B------:R-:W-:Y:S01]  /*1ab0*/  VIMNMX R39, RZ, R39, !PT ;  /* 0x00000027ff277248 */ /* 0x000fe20007fe0100 */
[----:B------:R-:W0:Y:S08]  /*1ac0*/  @P1 LDC R11, c[0x0][0x44c] ;  /* 0x00011300ff0b1b82 */ /* 0x000e300000000800 */
[----:B------:R-:W1:Y:S01]  /*1ad0*/  @P1 LDC R5, c[0x0][0x450] ;  /* 0x00011400ff051b82 */ /* 0x000e620000000800 */
[----:B--2---:R-:W-:-:S02]  /*1ae0*/  @P0 IMAD.IADD R27, R9, 0x1, -R0 ;  /* 0x00000001091b0824 */ /* 0x004fc400078e0a00 */
[----:B0-----:R-:W-:-:S04]  /*1af0*/  @P1 IMAD.HI.U32 R0, R4, R11, RZ ;  /* 0x0000000b04001227 */ /* 0x001fc800078e00ff */
[----:B------:R-:W-:Y:S01]  /*1b00*/  IMAD.IADD R185, R8, 0x1, R27 ;  /* 0x0000000108b97824 */ /* 0x000fe200078e021b */
[----:B-1----:R-:W-:-:S03]  /*1b10*/  @P1 SHF.R.U32.HI R4, RZ, R5, R0 ;  /* 0x00000005ff041219 */ /* 0x002fc60000011600 */
[C---:B------:R-:W-:Y:S01]  /*1b20*/  VIADD R0, R185.reuse, 0x3f ;  /* 0x0000003fb9007836 */ /* 0x040fe20000000000 */
[----:B------:R-:W-:-:S04]  /*1b30*/  IADD3 R40, R185, 0x40, -R184 ;  /* 0x00000040b9287810 */ /* 0x000fc80007ffe8b8 */
[----:B------:R-:W-:Y:S01]  /*1b40*/  SHF.R.S32.HI R3, RZ, 0x1f, R0 ;  /* 0x0000001fff037819 */ /* 0x000fe20000011400 */
[----:B------:R-:W-:-:S03]  /*1b50*/  IMAD.IADD R4, R40, 0x1, R4 ;  /* 0x0000000128047824 */ /* 0x000fc600078e0204 */
[----:B------:R-:W-:Y:S02]  /*1b60*/  LEA.HI R3, R3, R0, RZ, 0x6 ;  /* 0x0000000003037211 */ /* 0x000fe400078f30ff */
[----:B------:R-:W-:Y:S02]  /*1b70*/  SHF.R.S32.HI R5, RZ, 0x1f, R4 ;  /* 0x0000001fff057819 */ /* 0x000fe40000011404 */
[----:B------:R-:W-:Y:S02]  /*1b80*/  SHF.R.S32.HI R214, RZ, 0x6, R3 ;  /* 0x00000006ffd67819 */ /* 0x000fe40000011403 */
[----:B------:R-:W-:-:S04]  /*1b90*/  LEA.HI R5, R5, R4, RZ, 0x6 ;  /* 0x0000000405057211 */ /* 0x000fc800078f30ff */
[----:B------:R-:W-:-:S04]  /*1ba0*/  SHF.R.S32.HI R5, RZ, 0x6, R5 ;  /* 0x00000006ff057819 */ /* 0x000fc80000011405 */
[----:B------:R-:W-:-:S05]  /*1bb0*/  VIMNMX R5, R214, R5, PT ;  /* 0x00000005d6057248 */ /* 0x000fca0003fe0100 */
[----:B------:R-:W-:-:S05]  /*1bc0*/  IMAD R0, R5, 0x40, -R8 ;  /* 0x0000004005007824 */ /* 0x000fca00078e0a08 */
[----:B------:R-:W-:-:S04]  /*1bd0*/  VIMNMX R0, R0, R27, PT ;  /* 0x0000001b00007248 */ /* 0x000fc80003fe0100 */
        /* <DEDUP_REMOVED lines=29> */
.L_x_7919:
[----:B------:R-:W-:Y:S05]  /*1db0*/  BSYNC B6 ;  /* 0x0000000000067941 */ /* 0x000fea0003800000 */
.L_x_7918:
[----:B------:R-:W-:Y:S01]  /*1dc0*/  IADD3 R0, R2, 0x400, RZ ;  /* 0x0000040002007810 */ /* 0x000fe20007ffe0ff */
[----:B------:R-:W-:Y:S03]  /*1dd0*/  BSSY B6, `(.L_x_7920) ;  /* 0x0000013000067945 */ /* 0x000fe60003800000 */
        /* <DEDUP_REMOVED lines=18> */
.L_x_7921:
[----:B------:R-:W-:Y:S05]  /*1f00*/  BSYNC B6 ;  /* 0x0000000000067941 */ /* 0x000fea0003800000 */
.L_x_7920:
[----:B------:R-:W-:Y:S01]  /*1f10*/  ULDC.64 UR4, c[0x0][0x9f8] ;  /* 0x00027e0000047ab9 */ /* 0x000fe20000000a00 */
[----:B------:R-:W0:Y:S01]  /*1f20*/  LDC.64 R42, c[0x0][0x3f8] ;  /* 0x0000fe00ff2a7b82 */ /* 0x000e220000000a00 */
[----:B------:R-:W-:-:S04]  /*1f30*/  ISETP.NE.U32.AND P0, PT, RZ, UR4, PT ;  /* 0x00000004ff007c0c */ /* 0x000fc8000bf05070 */
[----:B------:R-:W-:-:S03]  /*1f40*/  ISETP.NE.AND.EX P0, PT, RZ, UR5, PT, P0 ;  /* 0x00000005ff007c0c */ /* 0x000fc6000bf05300 */
[----:B------:R-:W1:Y:S08]  /*1f50*/  LDC.64 R4, c[0x0][0x408] ;  /* 0x00010200ff047b82 */ /* 0x000e700000000a00 */
[----:B------:R-:W2:Y:S02]  /*1f60*/  LDC R13, c[0x0][0x3f4] ;  /* 0x0000fd00ff0d7b82 */ /* 0x000ea40000000800 */
[----:B------:R-:W-:-:S02]  /*1f70*/  @P0 IADD3 R6, P1, R31, UR4, RZ ;  /* 0x000000041f060c10 */ /* 0x000fc4000ff3e0ff */
[----:B------:R-:W-:Y:S01]  /*1f80*/  SHF.R.S32.HI R3, RZ, 0x1f, R194 ;  /* 0x0000001fff037819 */ /* 0x000fe200000114c2 */
[----:B------:R-:W3:Y:S01]  /*1f90*/  S2R R49, SR_TID.X ;  /* 0x0000000000317919 */ /* 0x000ee20000002100 */
[----:B------:R-:W-:Y:S01]  /*1fa0*/  @P0 IADD3.X R7, R30, UR5, RZ, P1, !PT ;  /* 0x000000051e070c10 */ /* 0x000fe20008ffe4ff */
[----:B------:R-:W-:-:S04]  /*1fb0*/  ULDC UR4, c[0x0][0x2f4] ;  /* 0x0000bd0000047ab9 */ /* 0x000fc80000000800 */
[----:B------:R4:W3:Y:S01]  /*1fc0*/  @P0 LDG.E R38, desc[UR40][R6.64] ;  /* 0x0000002806260981 */ /* 0x0008e2000c1e1900 */
[CC--:B0-----:R-:W-:Y:S01]  /*1fd0*/  IMAD R0, R3.reuse, R42.reuse, RZ ;  /* 0x0000002a03007224 */ /* 0x0c1fe200078e02ff */
[----:B------:R-:W-:Y:S01]  /*1fe0*/  SHF.R.S32.HI R191, RZ, 0x1f, R190 ;  /* 0x0000001fffbf7819 */ /* 0x000fe200000114be */
[----:B------:R-:W-:Y:S01]  /*1ff0*/  IMAD.WIDE.U32 R32, R194, R42, R16 ;  /* 0x0000002ac2207225 */ /* 0x000fe200078e0010 */
[----:B------:R-:W0:Y:S01]  /*2000*/  S2R R30, SR_TID.X ;  /* 0x00000000001e7919 */ /* 0x000e220000002100 */
[----:B------:R-:W-:Y:S02]  /*2010*/  SHF.L.U64.HI R41, R42, 0x6, R43 ;  /* 0x000000062a297819 */ /* 0x000fe4000001022b */
[-C--:B-1----:R-:W-:Y:S01]  /*2020*/  IMAD R3, R3, R4.reuse, RZ ;  /* 0x0000000403037224 */ /* 0x082fe200078e02ff */
[----:B------:R-:W-:Y:S01]  /*2030*/  SHF.L.U64.HI R44, R4, 0x6, R5 ;  /* 0x00000006042c7819 */ /* 0x000fe20000010205 */
[C---:B------:R-:W-:Y:S01]  /*2040*/  IMAD R9, R194.reuse, R43, R0 ;  /* 0x0000002bc2097224 */ /* 0x040fe200078e0200 */
[----:B----45:R-:W-:Y:S01]  /*2050*/  SHF.R.S32.HI R7, RZ, 0x1f, R24 ;  /* 0x0000001fff077819 */ /* 0x030fe20000011418 */
[----:B------:R-:W-:Y:S01]  /*2060*/  IMAD R11, R194, R5, R3 ;  /* 0x00000005c20b7224 */ /* 0x000fe200078e0203 */
[----:B------:R-:W-:Y:S01]  /*2070*/  ISETP.GE.AND P2, PT, R16, UR4, PT ;  /* 0x0000000410007c0c */ /* 0x000fe2000bf46270 */
[----:B------:R-:W-:Y:S01]  /*2080*/  IMAD.WIDE.U32 R34, R194, R4, R190 ;  /* 0x00000004c2227225 */ /* 0x000fe200078e00be */
[----:B--2---:R-:W-:-:S02]  /*2090*/  ISETP.GE.AND P0, PT, R16, R13, PT ;  /* 0x0000000d1000720c */ /* 0x004fc40003f06270 */
[----:B------:R-:W-:Y:S01]  /*20a0*/  SHF.R.S32.HI R47, RZ, 0x1f, R26 ;  /* 0x0000001fff2f7819 */ /* 0x000fe2000001141a */
[----:B------:R-:W-:Y:S01]  /*20b0*/  IMAD R8, R7, R42, RZ ;  /* 0x0000002a07087224 */ /* 0x000fe200078e02ff */
[----:B------:R-:W-:Y:S01]  /*20c0*/  SEL R3, R13, RZ, P0 ;  /* 0x000000ff0d037207 */ /* 0x000fe20000000000 */
[-C--:B------:R-:W-:Y:S01]  /*20d0*/  IMAD.WIDE.U32 R36, R194, R4.reuse, R16 ;  /* 0x00000004c2247225 */ /* 0x080fe200078e0010 */
[----:B------:R-:W-:Y:S02]  /*20e0*/  ISETP.GE.AND P1, PT, R23, UR4, PT ;  /* 0x0000000417007c0c */ /* 0x000fe4000bf26270 */
[----:B------:R-:W-:Y:S01]  /*20f0*/  P2R R62, PR, RZ, 0x4 ;  /* 0x00000004ff3e7803 */ /* 0x000fe20000000000 */
[----:B------:R-:W-:Y:S02]  /*2100*/  IMAD.IADD R3, R16, 0x1, R3 ;  /* 0x0000000110037824 */ /* 0x000fe400078e0203 */
[----:B------:R-:W-:Y:S01]  /*2110*/  IMAD R53, R24, R43, R8 ;  /* 0x0000002b18357224 */ /* 0x000fe200078e0208 */
[----:B---3--:R-:W-:Y:S01]  /*2120*/  LEA.HI R49, R49, 0x8, RZ, 0x19 ;  /* 0x0000000831317811 */ /* 0x008fe200078fc8ff */
[----:B------:R-:W-:Y:S01]  /*2130*/  IMAD R7, R7, R4, RZ ;  /* 0x0000000407077224 */ /* 0x000fe200078e02ff */
[----:B------:R-:W-:Y:S01]  /*2140*/  SHF.R.S32.HI R6, RZ, 0x1f, R3 ;  /* 0x0000001fff067819 */ /* 0x000fe20000011403 */
[----:B------:R-:W-:-:S02]  /*2150*/  IMAD.IADD R35, R35, 0x1, R11 ;  /* 0x0000000123237824 */ /* 0x000fc400078e020b */
[----:B------:R-:W-:Y:S01]  /*2160*/  IMAD.IADD R37, R11, 0x1, R37 ;  /* 0x000000010b257824 */ /* 0x000fe200078e0225 */
[----:B------:R-:W-:Y:S01]  /*2170*/  LEA.HI R3, R6, R3, RZ, 0x3 ;  /* 0x0000000306037211 */ /* 0x000fe200078f18ff */
[----:B------:R-:W-:Y:S02]  /*2180*/  IMAD.SHL.U32 R6, R195, 0x40, RZ ;  /* 0x00000040c3067824 */ /* 0x000fe400078e00ff */
[----:B------:R-:W-:Y:S01]  /*2190*/  IMAD R7, R24, R5, R7 ;  /* 0x0000000518077224 */ /* 0x000fe200078e0207 */
[----:B------:R-:W-:Y:S01]  /*21a0*/  LOP3.LUT R55, R3, 0xfffffff8, RZ, 0xc0, !PT ;  /* 0xfffffff803377812 */ /* 0x000fe200078ec0ff */
[----:B0-----:R-:W-:Y:S01]  /*21b0*/  VIADD R30, R30, 0xffffff80 ;  /* 0xffffff801e1e7836 */ /* 0x001fe20000000000 */
[----:B------:R-:W-:Y:S01]  /*21c0*/  LOP3.LUT R43, R6, 0x1c0, RZ, 0xc0, !PT ;  /* 0x000001c0062b7812 */ /* 0x000fe200078ec0ff */
[----:B------:R-:W-:Y:S01]  /*21d0*/  IMAD.WIDE.U32 R20, R194, R42, R190 ;  /* 0x0000002ac2147225 */ /* 0x000fe200078e00be */
[----:B------:R-:W-:Y:S02]  /*21e0*/  SHF.R.S32.HI R60, RZ, 0x1f, R55 ;  /* 0x0000001fff3c7819 */ /* 0x000fe40000011437 */
[----:B------:R-:W-:Y:S01]  /*21f0*/  SHF.R.S32.HI R10, RZ, 0x1f, R30 ;  /* 0x0000001fff0a7819 */ /* 0x000fe2000001141e */
[----:B------:R-:W-:Y:S01]  /*2200*/  IMAD.WIDE.U32 R34, R24, R4, R34 ;  /* 0x0000000418227225 */ /* 0x000fe200078e0022 */
[----:B------:R-:W-:-:S02]  /*2210*/  SHF.R.U32.HI R46, RZ, 0x3, R43 ;  /* 0x00000003ff2e7819 */ /* 0x000fc4000001162b */
[----:B------:R-:W-:Y:S01]  /*2220*/  LOP3.LUT R5, R43, 0x18, R16, 0xf8, !PT ;  /* 0x000000182b057812 */ /* 0x000fe200078ef810 */
[----:B------:R-:W-:Y:S01]  /*2230*/  IMAD.WIDE.U32 R36, R24, R4, R36 ;  /* 0x0000000418247225 */ /* 0x000fe200078e0024 */
[----:B------:R-:W-:-:S03]  /*2240*/  LEA.HI R10, R10, R30, RZ, 0x2 ;  /* 0x0000001e0a0a7211 */ /* 0x000fc600078f10ff */
[----:B------:R-:W-:Y:S01]  /*2250*/  IMAD.SHL.U32 R45, R4, 0x40, RZ ;  /* 0x00000040042d7824 */ /* 0x000fe200078e00ff */
[----:B------:R-:W-:Y:S01]  /*2260*/  LOP3.LUT R4, R5, R46, RZ, 0x3c, !PT ;  /* 0x0000002e05047212 */ /* 0x000fe200078e3cff */
[----:B------:R-:W-:Y:S01]  /*2270*/  IMAD.IADD R21, R21, 0x1, R9 ;  /* 0x0000000115157824 */ /* 0x000fe200078e0209 */
[----:B------:R-:W-:Y:S01]  /*2280*/  LOP3.LUT R10, R10, 0xfffffffc, RZ, 0xc0, !PT ;  /* 0xfffffffc0a0a7812 */ /* 0x000fe200078ec0ff */
[----:B------:R-:W-:Y:S01]  /*2290*/  IMAD.IADD R33, R9, 0x1, R33 ;  /* 0x0000000109217824 */ /* 0x000fe200078e0221 */
[----:B------:R-:W-:Y:S01]  /*22a0*/  LOP3.LUT R5, R43, 0x38, R3, 0xf8, !PT ;  /* 0x000000382b057812 */ /* 0x000fe200078ef803 */
[----:B------:R-:W-:Y:S02]  /*22b0*/  IMAD R51, R227, 0x200, R4 ;  /* 0x00000200e3337824 */ /* 0x000fe400078e0204 */
[----:B------:R-:W-:Y:S01]  /*22c0*/  IMAD.WIDE.U32 R20, R24, R42, R20 ;  /* 0x0000002a18147225 */ /* 0x000fe200078e0014 */
[----:B------:R-:W-:-:S03]  /*22d0*/  LOP3.LUT R4, R5, R46, RZ, 0x3c, !PT ;  /* 0x0000002e05047212 */ /* 0x000fc600078e3cff */
[----:B------:R-:W-:-:S04]  /*22e0*/  IMAD.WIDE.U32 R32, R24, R42, R32 ;  /* 0x0000002a18207225 */ /* 0x000fc800078e0020 */
[----:B------:R-:W-:Y:S02]  /*22f0*/  IMAD.IADD R10, R30, 0x1, -R10 ;  /* 0x000000011e0a7824 */ /* 0x000fe400078e0a0a */
[----:B------:R-:W-:Y:S02]  /*2300*/  IMAD.IADD R52, R21, 0x1, R53 ;  /* 0x0000000115347824 */ /* 0x000fe400078e0235 */
[----:B------:R-:W-:Y:S02]  /*2310*/  IMAD.IADD R0, R29, 0x1, R28 ;  /* 0x000000011d007824 */ /* 0x000fe400078e021c */
[----:B------:R-:W-:Y:S02]  /*2320*/  IMAD.SHL.U32 R42, R42, 0x40, RZ ;  /* 0x000000402a2a7824 */ /* 0x000fe400078e00ff */
[----:B------:R-:W-:Y:S02]  /*2330*/  IMAD R48, R10, 0x40, R194 ;  /* 0x000000400a307824 */ /* 0x000fe400078e02c2 */
[----:B------:R-:W-:-:S02]  /*2340*/  IMAD.SHL.U32 R50, R13, 0x2, RZ ;  /* 0x000000020d327824 */ /* 0x000fc400078e00ff */
[----:B------:R-:W-:Y:S02]  /*2350*/  IMAD.IADD R53, R53, 0x1, R33 ;  /* 0x0000000135357824 */ /* 0x000fe400078e0221 */
[----:B------:R-:W-:Y:S02]  /*2360*/  IMAD.IADD R54, R35, 0x1, R7 ;  /* 0x0000000123367824 */ /* 0x000fe400078e0207 */
[----:B------:R-:W-:Y:S02]  /*2370*/  IMAD.IADD R58, R7, 0x1, R37 ;  /* 0x00000001073a7824 */ /* 0x000fe400078e0225 */
[----:B------:R-:W-:Y:S01]  /*2380*/  IMAD R61, R227, 0x200, R4 ;  /* 0x00000200e33d7824 */ /* 0x000fe200078e0204 */
[----:B------:R-:W-:-:S07]  /*2390*/  SHF.R.S32.HI R59, RZ, 0x1f, R38 ;  /* 0x0000001fff3b7819 */ /* 0x000fce0000011426 */
.L_x_7954:
        /* <DEDUP_REMOVED lines=12> */
[----:B---3--:R-:W3:Y:S08]  /*2460*/  @P3 LDC R9, c[0x0][0x434] ;  /* 0x00010d00ff093b82 */ /* 0x008ef00000000800 */
        /* <DEDUP_REMOVED lines=28> */
[----:B------:R-:W-:-:S03]  /*2630*/  ISETP.NE.AND P3, PT, RZ, UR6, PT ;  /* 0x00000006ff007c0c */ /* 0x000fc6000bf65270 */
        /* <DEDUP_REMOVED lines=12> */
[-C--:B------:R-:W-:Y:S01]  /*2700*/  IMAD R9, R41, R25.reuse, RZ ;  /* 0x0000001929097224 */ /* 0x080fe200078e02ff */
[----:B------:R-:W-:Y:S01]  /*2710*/  LEA R70, P4, R6, UR4, 0x1 ;  /* 0x0000000406467c11 */ /* 0x000fe2000f8808ff */
[----:B------:R-:W-:Y:S02]  /*2720*/  IMAD.IADD R69, R7, 0x1, R69 ;  /* 0x0000000107457824 */ /* 0x000fe400078e0245 */
[----:B------:R-:W-:-:S03]  /*2730*/  IMAD.WIDE.U32 R4, R42, R25, RZ ;  /* 0x000000192a047225 */ /* 0x000fc600078e00ff */
[----:B------:R-:W-:Y:S01]  /*2740*/  LEA.HI.X R69, R6, UR5, R69, 0x1, P4 ;  /* 0x0000000506457c11 */ /* 0x000fe2000a0f0c45 */
[----:B------:R-:W-:-:S04]  /*2750*/  IMAD R9, R10, R42, R9 ;  /* 0x0000002a0a097224 */ /* 0x000fc800078e0209 */
[----:B------:R-:W-:Y:S01]  /*2760*/  IMAD.IADD R11, R5, 0x1, R9 ;  /* 0x00000001050b7824 */ /* 0x000fe200078e0209 */
        /* <DEDUP_REMOVED lines=32> */
.L_x_7926:
[----:B------:R-:W-:Y:S05]  /*2970*/  BSYNC B1 ;  /* 0x0000000000017941 */ /* 0x000fea0003800000 */
.L_x_7925:
        /* <DEDUP_REMOVED lines=12> */
[----:B------:R-:W-:-:S04]  /*2a40*/  PRMT R82, R82, 0x5410, R5 ;  /* 0x0000541052527816 */ /* 0x000fc80000000005 */
[----:B------:R-:W-:Y:S01]  /*2a50*/  PRMT R78, R6, 0x5410, R7 ;  /* 0x00005410064e7816 */ /* 0x000fe20000000007 */
[----:B------:R-:W-:Y:S06]  /*2a60*/  @!P3 BRA `(.L_x_7927) ;  /* 0x000000000004b947 */ /* 0x000fec0003800000 */
[----:B------:R-:W-:Y:S01]  /*2a70*/  BPT.TRAP 0x1 ;  /* 0x000000040000795c */ /* 0x000fe20000300000 */
.L_x_7927:
[----:B------:R-:W-:Y:S01]  /*2a80*/  IMAD R63, R188, 0x8, R2 ;  /* 0x00000008bc3f7824 */ /* 0x000fe200078e0202 */
[----:B------:R-:W-:Y:S01]  /*2a90*/  SHF.L.U32 R74, R193, 0x1f, RZ ;  /* 0x0000001fc14a7819 */ /* 0x000fe200000006ff */
[----:B------:R-:W-:Y:S03]  /*2aa0*/  BSSY B1, `(.L_x_7928) ;  /* 0x0000003000017945 */ /* 0x000fe60003800000 */
[----:B------:R-:W0:Y:S02]  /*2ab0*/  SYNCS.PHASECHK.TRANS64.TRYWAIT P5, [R63+URZ+0x28c90], R74 ;  /* 0x028c904a3f0075a7 */ /* 0x000e2400080a017f */
[----:B0-----:R-:W-:Y:S05]  /*2ac0*/  @!P5 BRA `(.L_x_7929) ;  /* 0x0000017c00f8d947 */ /* 0x001fea0003800000 */
.L_x_8189:
[----:B------:R-:W-:Y:S05]  /*2ad0*/  BSYNC B1 ;  /* 0x0000000000017941 */ /* 0x000fea0003800000 */
.L_x_7928:
[----:B------:R-:W-:-:S03]  /*2ae0*/  UMOV UR4, 0xffffffff ;  /* 0xffffffff00047882 */ /* 0x000fc60000000000 */
[----:B------:R-:W-:Y:S05]  /*2af0*/  BRA.DIV UR4, `(.L_x_7930) ;  /* 0x0000018204007947 */ /* 0x000fea000b800000 */
[----:B------:R-:W1:Y:S04]  /*2b00*/  SHFL.IDX PT, R69, R69, RZ, 0x1c1f ;  /* 0x001c1fff45457589 */ /* 0x000e6800000e0000 */
[----:B------:R2:W3:Y:S02]  /*2b10*/  SHFL.IDX PT, R14, R70, RZ, 0x1c1f ;  /* 0x001c1fff460e7589 */ /* 0x0004e400000e0000 */
.L_x_8193:
        /* <DEDUP_REMOVED lines=31> */
[----:B------:R-:W-:Y:S01]  /*2d10*/  FMUL.FTZ R78, R7, R56 ;  /* 0x00000038074e7220 */ /* 0x000fe20000410000 */
[----:B------:R-:W-:Y:S01]  /*2d20*/  LOP3.LUT R76, R76, 0xffff0000, RZ, 0xc0, !PT ;  /* 0xffff00004c4c7812 */ /* 0x000fe200078ec0ff */
[CC--:B------:R-:W-:Y:S01]  /*2d30*/  FMUL.FTZ R7, R13.reuse, R77.reuse ;  /* 0x0000004d0d077220 */ /* 0x0c0fe20000410000 */
[-C--:B------:R-:W-:Y:S01]  /*2d40*/  FMUL.FTZ R13, R13, R70.reuse ;  /* 0x000000460d0d7220 */ /* 0x080fe20000410000 */
[----:B------:R-:W-:Y:S01]  /*2d50*/  LOP3.LUT R57, R57, 0xffff0000, RZ, 0xc0, !PT ;  /* 0xffff000039397812 */ /* 0x000fe200078ec0ff */
[C---:B------:R-:W-:Y:S01]  /*2d60*/  IMAD.U32 R5, R4.reuse, 0x10000, RZ ;  /* 0x0001000004057824 */ /* 0x040fe200078e00ff */
[----:B------:R-:W-:Y:S01]  /*2d70*/  LOP3.LUT R4, R4, 0xffff0000, RZ, 0xc0, !PT ;  /* 0xffff000004047812 */ /* 0x000fe200078ec0ff */
[----:B------:R-:W-:Y:S01]  /*2d80*/  FFMA.FTZ R7, R12, R70, -R7 ;  /* 0x000000460c077223 */ /* 0x000fe20000010807 */
[----:B------:R-:W-:Y:S01]  /*2d90*/  FFMA.FTZ R79, R6, R56, -R79 ;  /* 0x00000038064f7223 */ /* 0x000fe2000001084f */
[----:B------:R-:W-:Y:S01]  /*2da0*/  FFMA.FTZ R12, R12, R77, R13 ;  /* 0x0000004d0c0c7223 */ /* 0x000fe2000001000d */
[CC--:B------:R-:W-:Y:S01]  /*2db0*/  FMUL.FTZ R56, R30.reuse, R76.reuse ;  /* 0x0000004c1e387220 */ /* 0x0c0fe20000410000 */
        /* <DEDUP_REMOVED lines=15> */
.L_x_7935:
[----:B------:R-:W-:Y:S05]  /*2eb0*/  BSYNC B2 ;  /* 0x0000000000027941 */ /* 0x000fea0003800000 */
.L_x_7934:
[----:B0-----:R4:W-:Y:S02]  /*2ec0*/  ST.E.128 desc[UR40][R10.64], R4 ;  /* 0x000000040a007985 */ /* 0x0019e4000c101d28 */
.L_x_7933:
[----:B------:R-:W-:Y:S05]  /*2ed0*/  BSYNC B1 ;  /* 0x0000000000017941 */ /* 0x000fea0003800000 */
.L_x_7932:
        /* <DEDUP_REMOVED lines=33> */
[----:B--2---:R-:W-:Y:S01]  /*30f0*/  FMUL.FTZ R70, R7, R15 ;  /* 0x0000000f07467220 */ /* 0x004fe20000410000 */
        /* <DEDUP_REMOVED lines=24> */
.L_x_7937:
[----:B------:R-:W-:Y:S05]  /*3280*/  BSYNC B1 ;  /* 0x0000000000017941 */ /* 0x000fea0003800000 */
.L_x_7936:
[----:B-1----:R1:W-:Y:S01]  /*3290*/  ST.E.128 desc[UR40][R10.64], R4 ;  /* 0x000000040a007985 */ /* 0x0023e2000c101d28 */
[----:B------:R-:W-:Y:S05]  /*32a0*/  BRA `(.L_x_7931) ;  /* 0x0000000c009c7947 */ /* 0x000fea0003800000 */
.L_x_7924:
        /* <DEDUP_REMOVED lines=42> */
.L_x_7938:
[----:B------:R-:W-:Y:S01]  /*3550*/  IMAD R63, R188, 0x8, R2 ;  /* 0x00000008bc3f7824 */ /* 0x000fe200078e0202 */
[----:B------:R-:W-:Y:S01]  /*3560*/  SHF.L.U32 R74, R193, 0x1f, RZ ;  /* 0x0000001fc14a7819 */ /* 0x000fe200000006ff */
[----:B------:R-:W-:Y:S03]  /*3570*/  BSSY B1, `(.L_x_7939) ;  /* 0x0000003000017945 */ /* 0x000fe60003800000 */
[----:B------:R-:W0:Y:S02]  /*3580*/  SYNCS.PHASECHK.TRANS64.TRYWAIT P6, [R63+URZ+0x28c90], R74 ;  /* 0x028c904a3f0075a7 */ /* 0x000e2400080c017f */
[----:B0-----:R-:W-:Y:S05]  /*3590*/  @!P6 BRA `(.L_x_7940) ;  /* 0x0000017400a0e947 */ /* 0x001fea0003800000 */
.L_x_8194:
[----:B------:R-:W-:Y:S05]  /*35a0*/  BSYNC B1 ;  /* 0x0000000000017941 */ /* 0x000fea0003800000 */
.L_x_7939:
[----:B------:R-:W-:-:S03]  /*35b0*/  UMOV UR4, 0xffffffff ;  /* 0xffffffff00047882 */ /* 0x000fc60000000000 */
[----:B------:R-:W-:Y:S05]  /*35c0*/  BRA.DIV UR4, `(.L_x_7941) ;  /* 0x0000017604a87947 */ /* 0x000fea000b800000 */
[----:B------:R-:W1:Y:S04]  /*35d0*/  SHFL.IDX PT, R69, R69, RZ, 0x1c1f ;  /* 0x001c1fff45457589 */ /* 0x000e6800000e0000 */
[----:B------:R-:W2:Y:S02]  /*35e0*/  SHFL.IDX PT, R70, R70, RZ, 0x1c1f ;  /* 0x001c1fff46467589 */ /* 0x000ea400000e0000 */
.L_x_8198:
[----:B------:R-:W3:Y:S02]  /*35f0*/  LDC R71, c[0x0][0x2f4] ;  /* 0x0000bd00ff477b82 */ /* 0x000ee40000000800 */
[----:B---3--:R-:W-:-:S13]  /*3600*/  ISETP.GE.OR P4, PT, R16, R71, P4 ;  /* 0x000000471000720c */ /* 0x008fda0002786670 */
[----:B------:R-:W-:Y:S05]  /*3610*/  @P4 BRA `(.L_x_7931) ;  /* 0x0000000800c04947 */ /* 0x000fea0003800000 */
[C---:B------:R-:W-:Y:S01]  /*3620*/  IADD3 R9, -R50.reuse, R71, RZ ;  /* 0x0000004732097210 */ /* 0x040fe20007ffe1ff */
[----:B------:R-:W-:Y:S01]  /*3630*/  BSSY B1, `(.L_x_7942) ;  /* 0x0000070000017945 */ /* 0x000fe20003800000 */
[C---:B--2---:R-:W-:Y:S02]  /*3640*/  LEA R56, P4, R55.reuse, R70, 0x1 ;  /* 0x0000004637387211 */ /* 0x044fe400078808ff */
        /* <DEDUP_REMOVED lines=8> */
[----:B------:R-:W-:Y:S01]  /*36d0*/  LOP3.LUT R8, R9, R46, RZ, 0x3c, !PT ;  /* 0x0000002e09087212 */ /* 0x000fe200078e3cff */
[----:B------:R-:W-:-:S04]  /*36e0*/  IMAD.IADD R9, R61, 0x1, R72 ;  /* 0x000000013d097824 */ /* 0x000fc800078e0248 */
[----:B------:R-:W-:Y:S02]  /*36f0*/  IMAD R11, R227, 0x200, R8 ;  /* 0x00000200e30b7824 */ /* 0x000fe400078e0208 */
[----:B------:R-:W-:Y:S02]  /*3700*/  IMAD R9, R9, 0x2, R2 ;  /* 0x0000000209097824 */ /* 0x000fe400078e0202 */
[----:B------:R-:W-:-:S04]  /*3710*/  IMAD.IADD R11, R72, 0x1, R11 ;  /* 0x00000001480b7824 */ /* 0x000fc800078e020b */
[----:B------:R-:W-:Y:S02]  /*3720*/  IMAD R12, R11, 0x2, R2 ;  /* 0x000000020b0c7824 */ /* 0x000fe400078e0202 */
        /* <DEDUP_REMOVED lines=9> */
[----:B------:R-:W-:Y:S01]  /*37c0*/  PRMT R73, R75, 0x5410, R73 ;  /* 0x000054104b497816 */ /* 0x000fe20000000049 */
[----:B------:R-:W-:Y:S01]  /*37d0*/  IMAD.U32 R4, R10, 0x10000, RZ ;  /* 0x000100000a047824 */ /* 0x000fe200078e00ff */
[----:B------:R-:W-:-:S02]  /*37e0*/  PRMT R80, R81, 0x5432, R80 ;  /* 0x0000543251507816 */ /* 0x000fc40000000050 */
[----:B------:R-:W-:Y:S02]  /*37f0*/  SHF.R.U32.HI R78, RZ, 0x10, R7 ;  /* 0x00000010ff4e7819 */ /* 0x000fe40000011607 */
[----:B------:R-:W-:Y:S01]  /*3800*/  SHF.R.U64 R79, R28, 0x10, R29 ;  /* 0x000000101c4f7819 */ /* 0x000fe2000000121d */
[----:B--2---:R-:W-:Y:S01]  /*3810*/  IMAD.U32 R28, R13, 0x10000, RZ ;  /* 0x000100000d1c7824 */ /* 0x004fe200078e00ff */
[----:B------:R-:W-:Y:S02]  /*3820*/  SHF.R.U32.HI R83, RZ, 0x10, R31 ;  /* 0x00000010ff537819 */ /* 0x000fe4000001161f */
[----:B------:R-:W-:Y:S01]  /*3830*/  PRMT R72, R75, 0x5432, R72 ;  /* 0x000054324b487816 */ /* 0x000fe20000000048 */
[----:B------:R-:W-:Y:S01]  /*3840*/  IMAD.U32 R75, R73, 0x10000, RZ ;  /* 0x00010000494b7824 */ /* 0x000fe200078e00ff */
[----:B------:R-:W-:Y:S01]  /*3850*/  PRMT R77, R81, 0x5410, R77 ;  /* 0x00005410514d7816 */ /* 0x000fe2000000004d */
[----:B------:R-:W-:Y:S01]  /*3860*/  IMAD.U32 R81, R80, 0x10000, RZ ;  /* 0x0001000050517824 */ /* 0x000fe200078e00ff */
[----:B------:R-:W-:Y:S01]  /*3870*/  SHF.R.U64 R82, R30, 0x10, R31 ;  /* 0x000000101e527819 */ /* 0x000fe2000000121f */
[----:B------:R-:W-:Y:S01]  /*3880*/  FMUL.FTZ R87, R28, R75 ;  /* 0x0000004b1c577220 */ /* 0x000fe20000410000 */
[----:B------:R-:W-:Y:S01]  /*3890*/  LOP3.LUT R29, R13, 0xffff0000, RZ, 0xc0, !PT ;  /* 0xffff00000d1d7812 */ /* 0x000fe200078ec0ff */
[----:B------:R-:W-:Y:S01]  /*38a0*/  IMAD.U32 R30, R15, 0x10000, RZ ;  /* 0x000100000f1e7824 */ /* 0x000fe200078e00ff */
[----:B------:R-:W-:Y:S01]  /*38b0*/  LOP3.LUT R80, R80, 0xffff0000, RZ, 0xc0, !PT ;  /* 0xffff000050507812 */ /* 0x000fe200078ec0ff */
[-C--:B------:R-:W-:Y:S01]  /*38c0*/  FFMA.FTZ R87, R6, R81.reuse, R87 ;  /* 0x0000005106577223 */ /* 0x080fe20000010057 */
[C---:B------:R-:W-:Y:S01]  /*38d0*/  PRMT R78, R85.reuse, 0x5432, R78 ;  /* 0x00005432554e7816 */ /* 0x040fe2000000004e */
[----:B------:R-:W-:Y:S01]  /*38e0*/  IMAD.U32 R13, R12, 0x10000, RZ ;  /* 0x000100000c0d7824 */ /* 0x000fe200078e00ff */
[----:B------:R-:W-:Y:S01]  /*38f0*/  PRMT R79, R85, 0x5410, R79 ;  /* 0x00005410554f7816 */ /* 0x000fe2000000004f */
[----:B------:R-:W-:Y:S01]  /*3900*/  FMUL.FTZ R85, R28, R81 ;  /* 0x000000511c557220 */ /* 0x000fe20000410000 */
[----:B------:R-:W-:-:S02]  /*3910*/  PRMT R83, R84, 0x5410, R83 ;  /* 0x0000541054537816 */ /* 0x000fc40000000053 */
[----:B------:R-:W-:Y:S01]  /*3920*/  LOP3.LUT R7, R9, 0xffff0000, RZ, 0xc0, !PT ;  /* 0xffff000009077812 */ /* 0x000fe200078ec0ff */
[----:B------:R-:W-:Y:S01]  /*3930*/  FFMA.FTZ R85, R6, R75, -R85 ;  /* 0x0000004b06557223 */ /* 0x000fe20000010855 */
[----:B------:R-:W-:Y:S01]  /*3940*/  PRMT R82, R84, 0x5432, R82 ;  /* 0x0000543254527816 */ /* 0x000fe20000000052 */
[----:B------:R-:W-:Y:S01]  /*3950*/  FMUL.FTZ R84, R29, R80 ;  /* 0x000000501d547220 */ /* 0x000fe20000410000 */
[----:B------:R-:W-:Y:S01]  /*3960*/  LOP3.LUT R28, R73, 0xffff0000, RZ, 0xc0, !PT ;  /* 0xffff0000491c7812 */ /* 0x000fe200078ec0ff */
[----:B------:R-:W-:Y:S01]  /*3970*/  IMAD.U32 R73, R83, 0x10000, RZ ;  /* 0x0001000053497824 */ /* 0x000fe200078e00ff */
[----:B------:R-:W-:Y:S01]  /*3980*/  LOP3.LUT R31, R15, 0xffff0000, RZ, 0xc0, !PT ;  /* 0xffff00000f1f7812 */ /* 0x000fe200078ec0ff */
[C---:B------:R-:W-:Y:S01]  /*3990*/  IMAD.U32 R6, R78.reuse, 0x10000, RZ ;  /* 0x000100004e067824 */ /* 0x040fe200078e00ff */
[----:B------:R-:W-:Y:S01]  /*39a0*/  LOP3.LUT R78, R78, 0xffff0000, RZ, 0xc0, !PT ;  /* 0xffff00004e4e7812 */ /* 0x000fe200078ec0ff */
[-C--:B------:R-:W-:Y:S01]  /*39b0*/  FMUL.FTZ R88, R29, R28.reuse ;  /* 0x0000001c1d587220 */ /* 0x080fe20000410000 */
[----:B------:R-:W-:Y:S01]  /*39c0*/  FFMA.FTZ R86, R7, R28, -R84 ;  /* 0x0000001c07567223 */ /* 0x000fe20000010854 */
[C---:B------:R-:W-:Y:S01]  /*39d0*/  FMUL.FTZ R28, R30.reuse, R73 ;  /* 0x000000491e1c7220 */ /* 0x040fe20000410000 */
[----:B------:R-:W-:Y:S01]  /*39e0*/  IMAD.U32 R9, R11, 0x10000, RZ ;  /* 0x000100000b097824 */ /* 0x000fe200078e00ff */
[----:B------:R-:W-:Y:S01]  /*39f0*/  LOP3.LUT R84, R83, 0xffff0000, RZ, 0xc0, !PT ;  /* 0xffff000053547812 */ /* 0x000fe200078ec0ff */
[-C--:B------:R-:W-:Y:S01]  /*3a00*/  FMUL.FTZ R30, R30, R6.reuse ;  /* 0x000000061e1e7220 */ /* 0x080fe20000410000 */
[----:B------:R-:W-:Y:S01]  /*3a10*/  LOP3.LUT R11, R11, 0xffff0000, RZ, 0xc0, !PT ;  /* 0xffff00000b0b7812 */ /* 0x000fe200078ec0ff */
[----:B------:R-:W-:Y:S01]  /*3a20*/  FFMA.FTZ R75, R9, R6, -R28 ;  /* 0x00000006094b7223 */ /* 0x000fe2000001081c */
[----:B------:R-:W-:-:S02]  /*3a30*/  IMAD.U32 R28, R79, 0x10000, RZ ;  /* 0x000100004f1c7824 */ /* 0x000fc400078e00ff */
[----:B------:R-:W-:Y:S01]  /*3a40*/  FFMA.FTZ R73, R9, R73, R30 ;  /* 0x0000004909497223 */ /* 0x000fe2000001001e */
[----:B------:R-:W-:Y:S01]  /*3a50*/  FMUL.FTZ R30, R31, R84 ;  /* 0x000000541f1e7220 */ /* 0x000fe20000410000 */
[----:B------:R-:W-:Y:S01]  /*3a60*/  LOP3.LUT R12, R12, 0xffff0000, RZ, 0xc0, !PT ;  /* 0xffff00000c0c7812 */ /* 0x000fe200078ec0ff */
[----:B------:R-:W-:Y:S01]  /*3a70*/  FFMA.FTZ R88, R7, R80, R88 ;  /* 0x0000005007587223 */ /* 0x000fe20000010058 */
[----:B------:R-:W-:Y:S01]  /*3a80*/  LOP3.LUT R79, R79, 0xffff0000, RZ, 0xc0, !PT ;  /* 0xffff00004f4f7812 */ /* 0x000fe200078ec0ff */
[----:B------:R-:W-:Y:S02]  /*3a90*/  IMAD.U32 R6, R72, 0x10000, RZ ;  /* 0x0001000048067824 */ /* 0x000fe400078e00ff */
[-C--:B------:R-:W-:Y:S01]  /*3aa0*/  FMUL.FTZ R80, R31, R78.reuse ;  /* 0x0000004e1f507220 */ /* 0x080fe20000410000 */
[----:B------:R-:W-:Y:S01]  /*3ab0*/  FFMA.FTZ R78, R11, R78, -R30 ;  /* 0x0000004e0b4e7223 */ /* 0x000fe2000001081e */
[----:B------:R-:W-:Y:S01]  /*3ac0*/  LOP3.LUT R8, R8, 0xffff0000, RZ, 0xc0, !PT ;  /* 0xffff000008087812 */ /* 0x000fe200078ec0ff */
[C---:B------:R-:W-:Y:S01]  /*3ad0*/  FMUL.FTZ R30, R13.reuse, R28 ;  /* 0x0000001c0d1e7220 */ /* 0x040fe20000410000 */
[----:B------:R-:W-:Y:S01]  /*3ae0*/  LOP3.LUT R7, R72, 0xffff0000, RZ, 0xc0, !PT ;  /* 0xffff000048077812 */ /* 0x000fe200078ec0ff */
[----:B------:R-:W-:Y:S01]  /*3af0*/  FMUL.FTZ R13, R13, R6 ;  /* 0x000000060d0d7220 */ /* 0x000fe20000410000 */
[----:B------:R-:W-:Y:S01]  /*3b00*/  FMUL.FTZ R9, R12, R79 ;  /* 0x0000004f0c097220 */ /* 0x000fe20000410000 */
[----:B------:R-:W-:Y:S01]  /*3b10*/  FFMA.FTZ R80, R11, R84, R80 ;  /* 0x000000540b507223 */ /* 0x000fe20000010050 */
[----:B------:R-:W-:-:S02]  /*3b20*/  IMAD.U32 R15, R14, 0x10000, RZ ;  /* 0x000100000e0f7824 */ /* 0x000fc400078e00ff */
[C---:B------:R-:W-:Y:S01]  /*3b30*/  FFMA.FTZ R30, R5.reuse, R6, -R30 ;  /* 0x00000006051e7223 */ /* 0x040fe2000001081e */
[----:B------:R-:W-:Y:S01]  /*3b40*/  FFMA.FTZ R13, R5, R28, R13 ;  /* 0x0000001c050d7223 */ /* 0x000fe2000001000d */
[-C--:B------:R-:W-:Y:S01]  /*3b50*/  FMUL.FTZ R11, R12, R7.reuse ;  /* 0x000000070c0b7220 */ /* 0x080fe20000410000 */
[----:B------:R-:W-:Y:S01]  /*3b60*/  FFMA.FTZ R9, R8, R7, -R9 ;  /* 0x0000000708097223 */ /* 0x000fe20000010809 */
[----:B------:R-:W-:Y:S01]  /*3b70*/  LOP3.LUT R14, R14, 0xffff0000, RZ, 0xc0, !PT ;  /* 0xffff00000e0e7812 */ /* 0x000fe200078ec0ff */
        /* <DEDUP_REMOVED lines=27> */
.L_x_7943:
[----:B------:R-:W-:Y:S05]  /*3d30*/  BSYNC B1 ;  /* 0x0000000000017941 */ /* 0x000fea0003800000 */
.L_x_7942:
        /* <DEDUP_REMOVED lines=8> */
.L_x_7923:
[----:B------:R-:W-:-:S13]  /*3dc0*/  ISETP.NE.AND P3, PT, R189, 0x3, PT ;  /* 0x00000003bd00780c */ /* 0x000fda0003f65270 */
[----:B------:R-:W-:Y:S05]  /*3dd0*/  @!P3 BRA `(.L_x_7944) ;  /* 0x000000000004b947 */ /* 0x000fea0003800000 */
[----:B------:R-:W-:Y:S01]  /*3de0*/  BPT.TRAP 0x1 ;  /* 0x000000040000795c */ /* 0x000fe20000300000 */
.L_x_7944:
[----:B------:R-:W-:Y:S01]  /*3df0*/  IMAD R63, R188, 0x8, R2 ;  /* 0x00000008bc3f7824 */ /* 0x000fe200078e0202 */
[----:B------:R-:W-:Y:S01]  /*3e00*/  SHF.L.U32 R74, R193, 0x1f, RZ ;  /* 0x0000001fc14a7819 */ /* 0x000fe200000006ff */
[----:B------:R-:W-:Y:S01]  /*3e10*/  BSSY B1, `(.L_x_7945) ;  /* 0x0000004000017945 */ /* 0x000fe20003800000 */
[----:B------:R-:W-:Y:S02]  /*3e20*/  SHF.R.S32.HI R67, RZ, 0x1f, R65 ;  /* 0x0000001fff437819 */ /* 0x000fe40000011441 */
[----:B------:R-:W1:Y:S02]  /*3e30*/  SYNCS.PHASECHK.TRANS64.TRYWAIT P4, [R63+URZ+0x28c90], R74 ;  /* 0x028c904a3f0075a7 */ /* 0x000e64000808017f */
[----:B-1----:R-:W-:Y:S05]  /*3e40*/  @!P4 BRA `(.L_x_7946) ;  /* 0x0000016c00d4c947 */ /* 0x002fea0003800000 */
.L_x_8199:
[----:B------:R-:W-:Y:S05]  /*3e50*/  BSYNC B1 ;  /* 0x0000000000017941 */ /* 0x000fea0003800000 */
.L_x_7945:
        /* <DEDUP_REMOVED lines=26> */
.L_x_8203:
        /* <DEDUP_REMOVED lines=18> */
.L_x_7931:
[----:B------:R-:W-:Y:S05]  /*4120*/  BSYNC B0 ;  /* 0x0000000000007941 */ /* 0x000fea0003800000 */
.L_x_7922:
        /* <DEDUP_REMOVED lines=17> */
.L_x_7949:
[----:B------:R-:W-:Y:S05]  /*4240*/  BSYNC B0 ;  /* 0x0000000000007941 */ /* 0x000fea0003800000 */
.L_x_7948:
[----:B------:R-:W1:Y:S01]  /*4250*/  SYNCS.PHASECHK.TRANS64.TRYWAIT P3, [R63+URZ+0x28cb0], R74 ;  /* 0x028cb04a3f0075a7 */ /* 0x000e62000806017f */
[----:B------:R-:W-:Y:S04]  /*4260*/  BSSY B0, `(.L_x_7950) ;  /* 0x0000002000007945 */ /* 0x000fe80003800000 */
[----:B-1----:R-:W-:Y:S05]  /*4270*/  @!P3 BRA `(.L_x_7951) ;  /* 0x0000016c0020b947 */ /* 0x002fea0003800000 */
.L_x_8204:
[----:B------:R-:W-:Y:S05]  /*4280*/  BSYNC B0 ;  /* 0x0000000000007941 */ /* 0x000fea0003800000 */
.L_x_7950:
        /* <DEDUP_REMOVED lines=18> */
[----:B------:R-:W-:Y:S02]  /*43b0*/  LEA.HI.X R10, R4, UR5, R5, 0x1, P3 ;  /* 0x00000005040a7c11 */ /* 0x000fe400098f0c05 */
[----:B------:R-:W-:Y:S01]  /*43c0*/  ISETP.GT.AND P3, PT, R68, R194, PT ;  /* 0x000000c24400720c */ /* 0x000fe20003f64270 */
[----:B------:R-:W0:Y:S04]  /*43d0*/  SHFL.IDX PT, R11, R11, RZ, 0x1c1f ;  /* 0x001c1fff0b0b7589 */ /* 0x000e2800000e0000 */
[----:B------:R-:W2:Y:S08]  /*43e0*/  SHFL.IDX PT, R10, R10, RZ, 0x1c1f ;  /* 0x001c1fff0a0a7589 */ /* 0x000eb000000e0000 */
[----:B------:R-:W-:Y:S05]  /*43f0*/  @!P3 BRA `(.L_x_7953) ;  /* 0x000000040090b947 */ /* 0x000fea0003800000 */
[----:B------:R-:W4:Y:S01]  /*4400*/  LDL R31, [R1] ;  /* 0x00000000011f7983 */ /* 0x000f220000100800 */
[----:B------:R-:W-:-:S03]  /*4410*/  ULDC UR4, c[0x0][0x320] ;  /* 0x0000c80000047ab9 */ /* 0x000fc60000000800 */
[----:B------:R-:W5:Y:S04]  /*4420*/  LDL R30, [R1+0x4] ;  /* 0x00000400011e7983 */ /* 0x000f680000100800 */
[----:B------:R-:W5:Y:S04]  /*4430*/  LDL R29, [R1+0x8] ;  /* 0x00000800011d7983 */ /* 0x000f680000100800 */
[----:B------:R-:W5:Y:S01]  /*4440*/  LDL R28, [R1+0xc] ;  /* 0x00000c00011c7983 */ /* 0x000f620000100800 */
[----:B------:R-:W-:Y:S01]  /*4450*/  ISETP.GE.AND P5, PT, R16, UR4, PT ;  /* 0x0000000410007c0c */ /* 0x000fe2000bfa6270 */
[----:B------:R-:W-:-:S02]  /*4460*/  IMAD R9, R188, 0x8000, R51 ;  /* 0x00008000bc097824 */ /* 0x000fc400078e0233 */
[----:B------:R-:W5:Y:S02]  /*4470*/  LDL R15, [R1+0x10] ;  /* 0x00001000010f7983 */ /* 0x000f640000100800 */
[----:B------:R-:W-:Y:S01]  /*4480*/  IMAD R12, R9, 0x2, R2 ;  /* 0x00000002090c7824 */ /* 0x000fe200078e0202 */
[----:B------:R-:W-:Y:S01]  /*4490*/  LOP3.LUT P3, RZ, R195, 0x4, RZ, 0xc0, !PT ;  /* 0x00000004c3ff7812 */ /* 0x000fe2000786c0ff */
[----:B---3--:R-:W3:Y:S01]  /*44a0*/  LDL R14, [R1+0x14] ;  /* 0x00001400010e7983 */ /* 0x008ee20000100800 */
[----:B------:R-:W-:-:S03]  /*44b0*/  VIADD R13, R9, 0x20 ;  /* 0x00000020090d7836 */ /* 0x000fc60000000000 */
[----:B------:R-:W3:Y:S04]  /*44c0*/  LDL R56, [R1+0x18] ;  /* 0x0000180001387983 */ /* 0x000ee80000100800 */
        /* <DEDUP_REMOVED lines=20> */
[C---:B------:R-:W-:Y:S01]  /*4610*/  ISETP.GE.AND P5, PT, R212.reuse, UR4, PT ;  /* 0x00000004d4007c0c */ /* 0x040fe2000bfa6270 */
[----:B------:R-:W2:Y:S04]  /*4620*/  LDL R31, [R1+0x1c] ;  /* 0x00001c00011f7983 */ /* 0x000ea80000100800 */
[----:B-1----:R0:W-:Y:S08]  /*4630*/  @!P3 ST.E.128 desc[UR40][R8.64], R4 ;  /* 0x000000040800b985 */ /* 0x0021f0000c101d28 */
        /* <DEDUP_REMOVED lines=62> */
[----:B---3--:R-:W-:-:S05]  /*4a20*/  @!P3 IMAD.X R9, R10, 0x1, R14, P5 ;  /* 0x000000010a09b824 */ /* 0x008fca00028e060e */
[----:B-1----:R4:W-:Y:S03]  /*4a30*/  @!P3 ST.E.128 desc[UR40][R8.64], R4 ;  /* 0x000000040800b985 */ /* 0x0029e6000c101d28 */
.L_x_7953:
[----:B------:R-:W-:Y:S05]  /*4a40*/  BSYNC B0 ;  /* 0x0000000000007941 */ /* 0x000fea0003800000 */
.L_x_7952:
[----:B------:R-:W-:Y:S01]  /*4a50*/  @!PT LDS RZ, [RZ] ;  /* 0x00000000fffff984 */ /* 0x000fe20000000800 */
[----:B------:R-:W-:Y:S01]  /*4a60*/  @!PT LDS RZ, [RZ] ;  /* 0x00000000fffff984 */ /* 0x000fe20000000800 */
[----:B------:R-:W-:Y:S01]  /*4a70*/  @!PT LDS RZ, [RZ] ;  /* 0x00000000fffff984 */ /* 0x000fe20000000800 */
[----:B------:R-:W-:Y:S01]  /*4a80*/  @!PT LDS RZ, [RZ] ;  /* 0x00000000fffff984 */ /* 0x000fe20000000800 */
[----:B------:R5:W-:Y:S06]  /*4a90*/  MEMBAR.ALL.CTA ;  /* 0x0000000000007992 */ /* 0x000bec0000008000 */
[----:B-----5:R-:W5:Y:S01]  /*4aa0*/  FENCE.VIEW.ASYNC.S ;  /* 0x00000000000073c6 */ /* 0x020f620000000000 */
[----:B-1----:R-:W-:Y:S01]  /*4ab0*/  @!P4 VIADD R63, R63, 0x28cc0 ;  /* 0x00028cc03f3fc836 */ /* 0x002fe20000000000 */
[----:B-----5:R1:W-:Y:S04]  /*4ac0*/  BAR.SYNC.DEFER_BLOCKING R49, 0x80 ;  /* 0x000200310000751d */ /* 0x0203e80000010000 */
[----:B------:R-:W-:Y:S01]  /*4ad0*/  @!P4 PRMT R63, RZ, 0x654, R63 ;  /* 0x00000654ff3fc816 */ /* 0x000fe2000000003f */
[----:B------:R-:W-:Y:S01]  /*4ae0*/  VIADD R188, R188, 0x1 ;  /* 0x00000001bcbc7836 */ /* 0x000fe20000000000 */
[----:B------:R-:W-:-:S02]  /*4af0*/  PLOP3.LUT P3, PT, PT, PT, PT, 0x8, 0x0 ;  /* 0x000000000000781c */ /* 0x000fc40003f6e170 */
[----:B------:R1:W-:Y:S02]  /*4b00*/  @!P4 SYNCS.ARRIVE.TRANS64.RED.A1T0 RZ, [R63+URZ], RZ ;  /* 0x000000ff3fffc9a7 */ /* 0x0003e4000810043f */
[----:B------:R-:W-:-:S04]  /*4b10*/  ISETP.NE.AND P4, PT, R188, 0x2, PT ;  /* 0x00000002bc00780c */ /* 0x000fc80003f85270 */
[----:B----4-:R-:W-:Y:S02]  /*4b20*/  SEL R4, RZ, 0x1, P4 ;  /* 0x00000001ff047807 */ /* 0x010fe40002000000 */
[----:B------:R-:W-:Y:S02]  /*4b30*/  SEL R188, R188, RZ, P4 ;  /* 0x000000ffbcbc7207 */ /* 0x000fe40002000000 */
[----:B------:R-:W-:Y:S01]  /*4b40*/  LOP3.LUT R193, R193, R4, RZ, 0x3c, !PT ;  /* 0x00000004c1c17212 */ /* 0x000fe200078e3cff */
[----:B-1----:R-:W-:Y:S06]  /*4b50*/  @P2 BRA `(.L_x_7954) ;  /* 0xffffffd800102947 */ /* 0x002fec000383ffff */
.L_x_7917:
[----:B------:R-:W4:Y:S01]  /*4b60*/  LDL R4, [R1+0x54] ;  /* 0x0000540001047983 */ /* 0x000f220000100800 */
[----:B------:R-:W-:Y:S01]  /*4b70*/  BSSY B0, `(.L_x_7955) ;  /* 0x0000005000007945 */ /* 0x000fe20003800000 */
[----:B----4-:R-:W-:-:S03]  /*4b80*/  ISETP.NE.AND P0, PT, R4, 0x1, PT ;  /* 0x000000010400780c */ /* 0x010fc60003f05270 */
[----:B------:R-:W-:Y:S10]  /*4b90*/  @P3 BRA `(.L_x_7956) ;  /* 0x0000000000083947 */ /* 0x000ff40003800000 */
[----:B------:R-:W1:Y:S02]  /*4ba0*/  FENCE.VIEW.ASYNC.G ;  /* 0x00000000000073c6 */ /* 0x000e640000000100 */
[----:B-1----:R-:W-:Y:S06]  /*4bb0*/  BAR.ARV 0xc, 0x180 ;  /* 0x0306000000007b1d */ /* 0x002fec0000002000 */
.L_x_7956:
[----:B------:R-:W-:Y:S05]  /*4bc0*/  BSYNC B0 ;  /* 0x0000000000007941 */ /* 0x000fea0003800000 */
.L_x_7955:
[----:B------:R-:W-:Y:S04]  /*4bd0*/  BSSY B7, `(.L_x_7957) ;  /* 0x0000b5e000077945 */ /* 0x000fe80003800000 */
[----:B------:R-:W-:Y:S05]  /*4be0*/  @!P0 BRA `(.L_x_7958) ;  /* 0x0000002000008947 */ /* 0x000fea0003800000 */
[----:B------:R-:W1:Y:S01]  /*4bf0*/  LDC R0, c[0x0][0x448] ;  /* 0x00011200ff007b82 */ /* 0x000e620000000800 */
[----:B------:R-:W-:Y:S01]  /*4c00*/  VIADD R3, R202, 0x3f ;  /* 0x0000003fca037836 */ /* 0x000fe20000000000 */
        /* <DEDUP_REMOVED lines=22> */
[----:B-1----:R-:W-:-:S02]  /*4d70*/  ISETP.NE.AND P0, PT, R0, 0x1, PT ;  /* 0x000000010000780c */ /* 0x002fc40003f05270 */
        /* <DEDUP_REMOVED lines=11> */
[----:B------:R-:W-:Y:S01]  /*4e30*/  CS2R R86, SRZ ;  /* 0x0000000000567805 */ /* 0x000fe2000001ff00 */
[----:B------:R-:W1:Y:S01]  /*4e40*/  @P0 LDC R0, c[0x0][0x44c] ;  /* 0x00011300ff000b82 */ /* 0x000e620000000800 */
[----:B------:R-:W-:Y:S01]  /*4e50*/  CS2R R84, SRZ ;  /* 0x0000000000547805 */ /* 0x000fe2000001ff00 */
[----:B------:R-:W-:Y:S01]  /*4e60*/  IMAD.MOV.U32 R83, RZ, RZ, RZ ;  /* 0x000000ffff537224 */ /* 0x000fe200078e00ff */
[----:B------:R-:W-:Y:S02]  /*4e70*/  CS2R R32, SRZ ;  /* 0x0000000000207805 */ /* 0x000fe4000001ff00 */
[----:B------:R-:W-:Y:S02]  /*4e80*/  CS2R R80, SRZ ;  /* 0x0000000000507805 */ /* 0x000fe4000001ff00 */
[----:B------:R-:W-:-:S02]  /*4e90*/  CS2R R78, SRZ ;  /* 0x00000000004e7805 */ /* 0x000fc4000001ff00 */
[----:B------:R-:W-:Y:S01]  /*4ea0*/  CS2R R76, SRZ ;  /* 0x00000000004c7805 */ /* 0x000fe2000001ff00 */
[----:B------:R-:W-:Y:S01]  /*4eb0*/  IMAD.MOV.U32 R75, RZ, RZ, RZ ;  /* 0x000000ffff4b7224 */ /* 0x000fe200078e00ff */
[----:B------:R-:W4:Y:S01]  /*4ec0*/  @P0 LDC R5, c[0x0][0x450] ;  /* 0x00011400ff050b82 */ /* 0x000f220000000800 */
[----:B------:R-:W-:Y:S02]  /*4ed0*/  CS2R R28, SRZ ;  /* 0x00000000001c7805 */ /* 0x000fe4000001ff00 */
[----:B------:R-:W-:Y:S01]  /*4ee0*/  CS2R R72, SRZ ;  /* 0x0000000000487805 */ /* 0x000fe2000001ff00 */
[----:B------:R-:W-:Y:S01]  /*4ef0*/  IMAD.MOV.U32 R71, RZ, RZ, RZ ;  /* 0x000000ffff477224 */ /* 0x000fe200078e00ff */
[----:B---3--:R-:W-:Y:S02]  /*4f00*/  CS2R R14, SRZ ;  /* 0x00000000000e7805 */ /* 0x008fe4000001ff00 */
[----:B------:R-:W-:Y:S01]  /*4f10*/  CS2R R68, SRZ ;  /* 0x0000000000447805 */ /* 0x000fe2000001ff00 */
[----:B------:R-:W-:Y:S01]  /*4f20*/  IMAD.MOV.U32 R67, RZ, RZ, RZ ;  /* 0x000000ffff437224 */ /* 0x000fe200078e00ff */
        /* <DEDUP_REMOVED lines=8> */
[----:B------:R-:W-:Y:S01]  /*4fb0*/  CS2R R162, SRZ ;  /* 0x0000000000a27805 */ /* 0x000fe2000001ff00 */
[----:B-1----:R-:W-:Y:S01]  /*4fc0*/  @P0 IMAD.HI.U32 R0, R3, R0, RZ ;  /* 0x0000000003000227 */ /* 0x002fe200078e00ff */
[----:B------:R-:W-:-:S02]  /*4fd0*/  CS2R R50, SRZ ;  /* 0x0000000000327805 */ /* 0x000fc4000001ff00 */
[----:B------:R-:W-:Y:S02]  /*4fe0*/  CS2R R46, SRZ ;  /* 0x00000000002e7805 */ /* 0x000fe4000001ff00 */
[----:B------:R-:W-:Y:S02]  /*4ff0*/  CS2R R152, SRZ ;  /* 0x0000000000987805 */ /* 0x000fe4000001ff00 */
[----:B------:R-:W-:Y:S02]  /*5000*/  CS2R R156, SRZ ;  /* 0x00000000009c7805 */ /* 0x000fe4000001ff00 */
[----:B------:R-:W-:Y:S02]  /*5010*/  CS2R R42, SRZ ;  /* 0x00000000002a7805 */ /* 0x000fe4000001ff00 */
[----:B------:R-:W-:Y:S01]  /*5020*/  CS2R R154, SRZ ;  /* 0x00000000009a7805 */ /* 0x000fe2000001ff00 */
[----:B------:R-:W-:Y:S01]  /*5030*/  IMAD.MOV.U32 R39, RZ, RZ, RZ ;  /* 0x000000ffff277224 */ /* 0x000fe200078e00ff */
[----:B----4-:R-:W-:-:S02]  /*5040*/  @P0 SHF.R.U32.HI R3, RZ, R5, R0 ;  /* 0x00000005ff030219 */ /* 0x010fc40000011600 */
[----:B0-2---:R-:W-:Y:S02]  /*5050*/  CS2R R10, SRZ ;  /* 0x00000000000a7805 */ /* 0x005fe4000001ff00 */
[----:B------:R-:W-:Y:S01]  /*5060*/  PLOP3.LUT P0, PT, PT, PT, PT, 0x80, 0x0 ;  /* 0x000000000000781c */ /* 0x000fe20003f0f070 */
[----:B------:R-:W-:Y:S01]  /*5070*/  IMAD.MOV.U32 R35, RZ, RZ, RZ ;  /* 0x000000ffff237224 */ /* 0x000fe200078e00ff */
[----:B------:R-:W-:Y:S01]  /*5080*/  CS2R R8, SRZ ;  /* 0x0000000000087805 */ /* 0x000fe2000001ff00 */
[----:B------:R-:W-:Y:S01]  /*5090*/  IMAD.IADD R3, R40, 0x1, R3 ;  /* 0x0000000128037824 */ /* 0x000fe200078e0203 */
[----:B------:R-:W-:Y:S01]  /*50a0*/  CS2R R40, SRZ ;  /* 0x0000000000287805 */ /* 0x000fe2000001ff00 */
[----:B------:R-:W-:Y:S01]  /*50b0*/  IMAD.MOV.U32 R31, RZ, RZ, RZ ;  /* 0x000000ffff1f7224 */ /* 0x000fe200078e00ff */
[----:B------:R-:W-:Y:S02]  /*50c0*/  CS2R R6, SRZ ;  /* 0x0000000000067805 */ /* 0x000fe4000001ff00 */
[----:B------:R-:W-:-:S04]  /*50d0*/  SHF.R.S32.HI R0, RZ, 0x1f, R3 ;  /* 0x0000001fff007819 */ /* 0x000fc80000011403 */
[----:B------:R-:W-:Y:S01]  /*50e0*/  LEA.HI R0, R0, R3, RZ, 0x6 ;  /* 0x0000000300007211 */ /* 0x000fe200078f30ff */
[----:B------:R-:W-:-:S03]  /*50f0*/  IMAD.MOV.U32 R3, RZ, RZ, RZ ;  /* 0x000000ffff037224 */ /* 0x000fc600078e00ff */
[----:B------:R-:W-:Y:S01]  /*5100*/  SHF.R.S32.HI R5, RZ, 0x6, R0 ;  /* 0x00000006ff057819 */ /* 0x000fe20000011400 */
[----:B------:R-:W-:-:S03]  /*5110*/  IMAD.MOV.U32 R0, RZ, RZ, RZ ;  /* 0x000000ffff007224 */ /* 0x000fc600078e00ff */
[----:B------:R-:W-:Y:S01]  /*5120*/  VIMNMX R12, R214, R5, PT ;  /* 0x00000005d60c7248 */ /* 0x000fe20003fe0100 */
[----:B------:R-:W-:-:S03]  /*5130*/  IMAD.MOV.U32 R5, RZ, RZ, RZ ;  /* 0x000000ffff057224 */ /* 0x000fc600078e00ff */
[----:B------:R-:W-:-:S13]  /*5140*/  ISETP.GE.AND P1, PT, R12, 0x1, PT ;  /* 0x000000010c00780c */ /* 0x000fda0003f26270 */
        /* <DEDUP_REMOVED lines=18> */
.L_x_7960:
        /* <DEDUP_REMOVED lines=11> */
.L_x_8205:
[----:B------:R-:W-:Y:S05]  /*5320*/  BSYNC B0 ;  /* 0x0000000000007941 */ /* 0x000fea0003800000 */
.L_x_7961:
[----:B------:R-:W-:Y:S01]  /*5330*/  BAR.SYNC.DEFER_BLOCKING 0xe, 0x100 ;  /* 0x0384000000007b1d */ /* 0x000fe20000010000 */
[----:B------:R-:W-:Y:S01]  /*5340*/  IMAD.MOV.U32 R5, RZ, RZ, 0x40000040 ;  /* 0x40000040ff057424 */ /* 0x000fe200078e00ff */
[C---:B------:R-:W-:Y:S01]  /*5350*/  R2UR UR6, R6.reuse ;  /* 0x00000000060672ca */ /* 0x040fe200000e0000 */
[----:B0-----:R-:W-:Y:S01]  /*5360*/  VIADD R8, R6, 0x80 ;  /* 0x0000008006087836 */ /* 0x001fe20000000000 */
[----:B------:R-:W-:Y:S01]  /*5370*/  R2UR UR7, R7 ;  /* 0x00000000070772ca */ /* 0x000fe200000e0000 */
[----:B------:R-:W-:Y:S01]  /*5380*/  IMAD.MOV.U32 R9, RZ, RZ, 0x40000040 ;  /* 0x40000040ff097424 */ /* 0x000fe200078e00ff */
[C---:B------:R-:W-:Y:S01]  /*5390*/  R2UR UR4, R4.reuse ;  /* 0x00000000040472ca */ /* 0x040fe200000e0000 */
[----:B------:R-:W-:Y:S01]  /*53a0*/  IMAD.MOV.U32 R11, RZ, RZ, 0x40000040 ;  /* 0x40000040ff0b7424 */ /* 0x000fe200078e00ff */
[----:B------:R-:W-:Y:S01]  /*53b0*/  R2UR UR5, R5 ;  /* 0x00000000050572ca */ /* 0x000fe200000e0000 */
[----:B------:R-:W-:Y:S01]  /*53c0*/  IMAD.MOV.U32 R7, RZ, RZ, 0x40000040 ;  /* 0x40000040ff077424 */ /* 0x000fe200078e00ff */
[----:B------:R-:W-:Y:S01]  /*53d0*/  IADD3 R10, R4, 0x2, RZ ;  /* 0x00000002040a7810 */ /* 0x000fe20007ffe0ff */
[----:B-----5:R-:W-:-:S10]  /*53e0*/  WARPGROUP.ARRIVE ;  /* 0x00000000000079c5 */ /* 0x020fd40000000000 */
        /* <DEDUP_REMOVED lines=11> */
[----:B------:R-:W-:-:S03]  /*54a0*/  IMAD.MOV.U32 R9, RZ, RZ, 0x40000040 ;  /* 0x40000040ff097424 */ /* 0x000fc600078e00ff */
[----:B------:R-:W-:Y:S02]  /*54b0*/  R2UR UR8, R8 ;  /* 0x00000000080872ca */ /* 0x000fe400000e0000 */
[----:B------:R-:W-:Y:S01]  /*54c0*/  R2UR UR9, R9 ;  /* 0x00000000090972ca */ /* 0x000fe200000e0000 */
[----:B------:R-:W-:Y:S02]  /*54d0*/  WARPGROUP.DEPBAR.LE gsb0, 0x0 ;  /* 0x00008000000079c5 */ /* 0x000fe40000010000 */
[----:B------:R-:W-:-:S08]  /*54e0*/  WARPGROUP.ARRIVE ;  /* 0x00000000000079c5 */ /* 0x000fd00000000000 */
        /* <DEDUP_REMOVED lines=19> */
.L_x_7963:
[----:B------:R-:W-:Y:S01]  /*5620*/  ISETP.GE.AND P1, PT, R12, 0x2, PT ;  /* 0x000000020c00780c */ /* 0x000fe20003f26270 */
[----:B------:R-:W-:Y:S01]  /*5630*/  VIADD R3, R3, 0x28c60 ;  /* 0x00028c6003037836 */ /* 0x000fe20000000000 */
[----:B------:R-:W-:Y:S04]  /*5640*/  BSSY B0, `(.L_x_7964) ;  /* 0x00000cb000007945 */ /* 0x000fe80003800000 */
[----:B------:R-:W-:-:S04]  /*5650*/  PRMT R3, R192, 0x654, R3 ;  /* 0x00000654c0037816 */ /* 0x000fc80000000003 */
[----:B------:R0:W-:Y:S03]  /*5660*/  SYNCS.ARRIVE.TRANS64.RED.A1T0 RZ, [R3+URZ], RZ ;  /* 0x000000ff03ff79a7 */ /* 0x0001e6000810043f */
[----:B------:R-:W-:Y:S05]  /*5670*/  @!P1 BRA `(.L_x_7965) ;  /* 0x0000000c001c9947 */ /* 0x000fea0003800000 */
[----:B0-----:R-:W-:-:S07]  /*5680*/  VIADD R3, R12, 0xfffffffe ;  /* 0xfffffffe0c037836 */ /* 0x001fce0000000000 */
.L_x_7972:
[----:B------:R-:W-:Y:S01]  /*5690*/  BAR.SYNC.DEFER_BLOCKING 0xe, 0x100 ;  /* 0x0384000000007b1d */ /* 0x000fe20000010000 */
[C---:B-1----:R-:W-:Y:S01]  /*56a0*/  IMAD R13, R18.reuse, 0x40, R197 ;  /* 0x00000040120d7824 */ /* 0x042fe200078e02c5 */
[----:B------:R-:W-:Y:S01]  /*56b0*/  ISETP.GT.AND P2, PT, R3, RZ, PT ;  /* 0x000000ff0300720c */ /* 0x000fe20003f44270 */
[----:B------:R-:W-:Y:S02]  /*56c0*/  VIADD R18, R18, 0x1 ;  /* 0x0000000112127836 */ /* 0x000fe40000000000 */
[----:B------:R-:W-:Y:S02]  /*56d0*/  IMAD R12, R13, 0x4, R2 ;  /* 0x000000040d0c7824 */ /* 0x000fe400078e0202 */
[----:B------:R-:W-:Y:S01]  /*56e0*/  VIADD R3, R3, 0xffffffff ;  /* 0xffffffff03037836 */ /* 0x000fe20000000000 */
        /* <DEDUP_REMOVED lines=136> */
.L_x_7966:
[----:B------:R-:W-:Y:S01]  /*5f70*/  IMAD R20, R18, 0x8, R2 ;  /* 0x0000000812147824 */ /* 0x000fe200078e0202 */
[----:B------:R-:W-:-:S04]  /*5f80*/  SHF.L.U32 R12, R19, 0x1f, RZ ;  /* 0x0000001f130c7819 */ /* 0x000fc800000006ff */
[----:B------:R0:W1:Y:S01]  /*5f90*/  SYNCS.PHASECHK.TRANS64.TRYWAIT P1, [R20+URZ+0x28c50], R12 ;  /* 0x028c500c140075a7 */ /* 0x000062000802017f */
[----:B------:R-:W-:Y:S05]  /*5fa0*/  @!P0 BRA `(.L_x_7967) ;  /* 0x0000000000048947 */ /* 0x000fea0003800000 */
[----:B------:R-:W-:Y:S01]  /*5fb0*/  BPT.TRAP 0x1 ;  /* 0x000000040000795c */ /* 0x000fe20000300000 */
.L_x_7967:
[----:B------:R-:W-:Y:S04]  /*5fc0*/  BSSY B1, `(.L_x_7968) ;  /* 0x0000004000017945 */ /* 0x000fe80003800000 */
[----:B-1----:R-:W-:Y:S05]  /*5fd0*/  @P1 BRA `(.L_x_7969) ;  /* 0x0000000000081947 */ /* 0x002fea0003800000 */
[----:B------:R-:W1:Y:S02]  /*5fe0*/  SYNCS.PHASECHK.TRANS64.TRYWAIT P1, [R20+URZ+0x28c50], R12 ;  /* 0x028c500c140075a7 */ /* 0x000e64000802017f */
[----:B-1----:R-:W-:Y:S05]  /*5ff0*/  @!P1 BRA `(.L_x_7970) ;  /* 0x0000014c00e89947 */ /* 0x002fea0003800000 */
.L_x_7969:
[----:B------:R-:W-:Y:S05]  /*6000*/  BSYNC B1 ;  /* 0x0000000000017941 */ /* 0x000fea0003800000 */
.L_x_7968:
        /* <DEDUP_REMOVED lines=42> */
.L_x_7971:
[----:B------:R-:W-:-:S05]  /*62b0*/  VIADD R13, R20, 0x28c60 ;  /* 0x00028c60140d7836 */ /* 0x000fca0000000000 */
[----:B------:R-:W-:-:S04]  /*62c0*/  PRMT R13, R192, 0x654, R13 ;  /* 0x00000654c00d7816 */ /* 0x000fc8000000000d */
[----:B------:R1:W-:Y:S01]  /*62d0*/  SYNCS.ARRIVE.TRANS64.RED.A1T0 RZ, [R13+URZ], RZ ;  /* 0x000000ff0dff79a7 */ /* 0x0003e2000810043f */
[----:B------:R-:W-:Y:S05]  /*62e0*/  @P2 BRA `(.L_x_7972) ;  /* 0xfffffff000e82947 */ /* 0x000fea000383ffff */
.L_x_7965:
[----:B------:R-:W-:Y:S05]  /*62f0*/  BSYNC B0 ;  /* 0x0000000000007941 */ /* 0x000fea0003800000 */
.L_x_7964:
[----:B------:R-:W-:Y:S01]  /*6300*/  BAR.SYNC.DEFER_BLOCKING 0xe, 0x100 ;  /* 0x0384000000007b1d */ /* 0x000fe20000010000 */
[C---:B0-----:R-:W-:Y:S01]  /*6310*/  IMAD R3, R18.reuse, 0x40, R197 ;  /* 0x0000004012037824 */ /* 0x041fe200078e02c5 */
[----:B------:R-:W-:Y:S01]  /*6320*/  PLOP3.LUT P0, PT, PT, PT, PT, 0x8, 0x0 ;  /* 0x000000000000781c */ /* 0x000fe20003f0e170 */
[----:B------:R-:W-:Y:S02]  /*6330*/  VIADD R18, R18, 0x1 ;  /* 0x0000000112127836 */ /* 0x000fe40000000000 */
[----:B------:R-:W-:-:S03]  /*6340*/  IMAD R3, R3, 0x4, R2 ;  /* 0x0000000403037824 */ /* 0x000fc600078e0202 */
[----:B------:R-:W-:-:S04]  /*6350*/  ISETP.NE.AND P1, PT, R18, 0x2, PT ;  /* 0x000000021200780c */ /* 0x000fc80003f25270 */
[----:B------:R-:W-:Y:S01]  /*6360*/  SEL R18, R18, RZ, P1 ;  /* 0x000000ff12127207 */ /* 0x000fe20000800000 */
[----:B------:R-:W0:Y:S04]  /*6370*/  LDS R2, [R3+0x28800] ;  /* 0x0288000003027984 */ /* 0x000e280000000800 */
[----:B------:R2:W3:Y:S02]  /*6380*/  LDS R0, [R3+0x28820] ;  /* 0x0288200003007984 */ /* 0x0004e40000000800 */
[----:B--2---:R-:W-:Y:S02]  /*6390*/  IMAD.MOV.U32 R3, RZ, RZ, RZ ;  /* 0x000000ffff037224 */ /* 0x004fe400078e00ff */
[-C--:B0-----:R-:W-:Y:S01]  /*63a0*/  FMUL.FTZ R154, R28, R2.reuse ;  /* 0x000000021c9a7220 */ /* 0x081fe20000410000 */
        /* <DEDUP_REMOVED lines=132> */
.L_x_7958:
        /* <DEDUP_REMOVED lines=121> */
.L_x_7974:
[----:B------:R-:W-:Y:S05]  /*7380*/  BSYNC B6 ;  /* 0x0000000000067941 */ /* 0x000fea0003800000 */
.L_x_7973:
        /* <DEDUP_REMOVED lines=13> */
.L_x_7978:
[----:B-1----:R1:W2:Y:S02]  /*7460*/  SYNCS.PHASECHK.TRANS64.TRYWAIT P0, [R2+URZ+0x28c00], R3 ;  /* 0x028c0003020075a7 */ /* 0x0022a4000800017f */
[----:B--2---:R-:W-:Y:S05]  /*7470*/  @!P0 NANOSLEEP.SYNCS 0x989680 ;  /* 0x009896800000895d */ /* 0x004fea0003900000 */
[----:B------:R-:W2:Y:S02]  /*7480*/  @!P0 SYNCS.PHASECHK.TRANS64 P0, [R2+URZ+0x28c00], R3 ;  /* 0x028c0003020085a7 */ /* 0x000ea4000800007f */
[----:B--2---:R-:W-:Y:S05]  /*7490*/  @!P0 BRA `(.L_x_7978) ;  /* 0xfffffffc00f08947 */ /* 0x004fea000383ffff */
.L_x_7977:
[----:B------:R-:W-:Y:S05]  /*74a0*/  BSYNC B0 ;  /* 0x0000000000007941 */ /* 0x000fea0003800000 */
.L_x_7976:
[----:B------:R-:W-:Y:S05]  /*74b0*/  BRA `(.L_x_7979) ;  /* 0x0000002c00dc7947 */ /* 0x000fea0003800000 */
.L_x_7975:
        /* <DEDUP_REMOVED lines=31> */
.L_x_7981:
[----:B------:R-:W-:Y:S05]  /*76b0*/  BSYNC B6 ;  /* 0x0000000000067941 */ /* 0x000fea0003800000 */
.L_x_7980:
        /* <DEDUP_REMOVED lines=45> */
.L_x_8211:
        /* <DEDUP_REMOVED lines=16> */
[----:B------:R-:W-:Y:S01]  /*7a90*/  @!P3 IMAD.SHL.U32 R33, R200, 0x2, RZ ;  /* 0x00000002c821b824 */ /* 0x000fe200078e00ff */
        /* <DEDUP_REMOVED lines=14> */
.L_x_7986:
[----:B------:R-:W-:Y:S05]  /*7b80*/  BSYNC B1 ;  /* 0x0000000000017941 */ /* 0x000fea0003800000 */
.L_x_7985:
[----:B-1---5:R-:W-:Y:S01]  /*7b90*/  IMAD.MOV.U32 R8, RZ, RZ, R27 ;  /* 0x000000ffff087224 */ /* 0x022fe200078e001b */
[----:B------:R-:W-:Y:S01]  /*7ba0*/  UMOV UR4, 0xffffffff ;  /* 0xffffffff00047882 */ /* 0x000fe20000000000 */
[----:B--2---:R-:W-:Y:S02]  /*7bb0*/  IMAD.MOV.U32 R0, RZ, RZ, R20 ;  /* 0x000000ffff007224 */ /* 0x004fe400078e0014 */
[----:B------:R-:W-:Y:S01]  /*7bc0*/  IMAD.MOV.U32 R3, RZ, RZ, R21 ;  /* 0x000000ffff037224 */ /* 0x000fe200078e0015 */
[----:B------:R-:W-:Y:S01]  /*7bd0*/  PRMT R41, R41, 0x5410, R8 ;  /* 0x0000541029297816 */ /* 0x000fe20000000008 */
[----:B---3--:R-:W-:Y:S02]  /*7be0*/  IMAD.MOV.U32 R5, RZ, RZ, R26 ;  /* 0x000000ffff057224 */ /* 0x008fe400078e001a */
[----:B------:R-:W-:Y:S01]  /*7bf0*/  IMAD.MOV.U32 R8, RZ, RZ, R29 ;  /* 0x000000ffff087224 */ /* 0x000fe200078e001d */
[----:B------:R-:W-:Y:S01]  /*7c00*/  PRMT R42, R3, 0x5410, R0 ;  /* 0x00005410032a7816 */ /* 0x000fe20000000000 */
[----:B------:R-:W-:Y:S01]  /*7c10*/  IMAD.MOV.U32 R3, RZ, RZ, R25 ;  /* 0x000000ffff037224 */ /* 0x000fe200078e0019 */
[----:B------:R-:W-:Y:S01]  /*7c20*/  PRMT R40, R40, 0x5410, R5 ;  /* 0x0000541028287816 */ /* 0x000fe20000000005 */
[----:B------:R-:W-:Y:S01]  /*7c30*/  IMAD.MOV.U32 R5, RZ, RZ, R28 ;  /* 0x000000ffff057224 */ /* 0x000fe200078e001c */
[----:B------:R-:W-:-:S02]  /*7c40*/  MOV R0, R24 ;  /* 0x0000001800007202 */ /* 0x000fc40000000f00 */
[----:B------:R-:W-:Y:S02]  /*7c50*/  PRMT R40, R8, 0x7610, R40 ;  /* 0x0000761008287816 */ /* 0x000fe40000000028 */
[----:B------:R-:W-:Y:S02]  /*7c60*/  CS2R R8, SRZ ;  /* 0x0000000000087805 */ /* 0x000fe4000001ff00 */
[----:B------:R-:W-:Y:S02]  /*7c70*/  PRMT R44, R0, 0x5410, R3 ;  /* 0x00005410002c7816 */ /* 0x000fe40000000003 */
[----:B------:R-:W-:Y:S01]  /*7c80*/  PRMT R43, R43, 0x5410, R5 ;  /* 0x000054102b2b7816 */ /* 0x000fe20000000005 */
[----:B------:R-:W-:Y:S06]  /*7c90*/  BRA.DIV UR4, `(.L_x_7987) ;  /* 0x0000013604447947 */ /* 0x000fec000b800000 */
[----:B------:R1:W2:Y:S04]  /*7ca0*/  SHFL.IDX PT, R3, R6, 0x1, 0x1c1f ;  /* 0x003c1f0006037f89 */ /* 0x0002a800000e0000 */
[----:B------:R1:W3:Y:S04]  /*7cb0*/  SHFL.IDX PT, R0, R4, 0x1, 0x1c1f ;  /* 0x003c1f0004007f89 */ /* 0x0002e800000e0000 */
[----:B------:R1:W0:Y:S04]  /*7cc0*/  SHFL.IDX PT, R5, R10, 0x1, 0x1c1f ;  /* 0x003c1f000a057f89 */ /* 0x00022800000e0000 */
[----:B----4-:R1:W4:Y:S02]  /*7cd0*/  SHFL.IDX PT, R14, R7, 0x1, 0x1c1f ;  /* 0x003c1f00070e7f89 */ /* 0x01032400000e0000 */
.L_x_8217:
        /* <DEDUP_REMOVED lines=21> */
[----:B------:R-:W-:Y:S01]  /*7e30*/  @!P3 IMAD.SHL.U32 R7, R200, 0x2, RZ ;  /* 0x00000002c807b824 */ /* 0x000fe200078e00ff */
        /* <DEDUP_REMOVED lines=14> */
.L_x_7989:
[----:B------:R-:W-:Y:S05]  /*7f20*/  BSYNC B1 ;  /* 0x0000000000017941 */ /* 0x000fea0003800000 */
.L_x_7988:
        /* <DEDUP_REMOVED lines=17> */
[----:B------:R-:W-:Y:S01]  /*8040*/  PRMT R15, R3, 0x7610, R15 ;  /* 0x00007610030f7816 */ /* 0x000fe2000000000f */
[----:B------:R-:W-:Y:S01]  /*8050*/  IMAD R3, R227, 0x200, R0 ;  /* 0x00000200e3037824 */ /* 0x000fe200078e0200 */
[----:B------:R-:W-:Y:S01]  /*8060*/  LOP3.LUT P2, RZ, R195, 0x4, RZ, 0xc0, !PT ;  /* 0x00000004c3ff7812 */ /* 0x000fe2000784c0ff */
[----:B------:R-:W-:Y:S01]  /*8070*/  IMAD.MOV.U32 R0, RZ, RZ, R11 ;  /* 0x000000ffff007224 */ /* 0x000fe200078e000b */
[----:B------:R-:W-:Y:S01]  /*8080*/  PRMT R46, R4, 0x7610, R46 ;  /* 0x00007610042e7816 */ /* 0x000fe2000000002e */
[----:B------:R-:W-:Y:S01]  /*8090*/  IMAD R3, R3, 0x2, R2 ;  /* 0x0000000203037824 */ /* 0x000fe200078e0202 */
[----:B------:R-:W-:-:S02]  /*80a0*/  ISETP.GE.AND P1, PT, R194, R35, PT ;  /* 0x00000023c200720c */ /* 0x000fc40003f26270 */
[----:B------:R-:W-:Y:S01]  /*80b0*/  PRMT R33, R0, 0x7610, R33 ;  /* 0x0000761000217816 */ /* 0x000fe20000000021 */
[C---:B------:R-:W-:Y:S02]  /*80c0*/  VIADD R4, R3.reuse, 0x20400 ;  /* 0x0002040003047836 */ /* 0x040fe40000000000 */
[----:B------:R-:W-:Y:S01]  /*80d0*/  VIADD R0, R3, 0x20440 ;  /* 0x0002044003007836 */ /* 0x000fe20000000000 */
[----:B-1----:R-:W-:Y:S07]  /*80e0*/  @!P0 BRA `(.L_x_7991) ;  /* 0x0000013000a08947 */ /* 0x002fee0003800000 */
.L_x_8218:
[----:B------:R-:W-:Y:S05]  /*80f0*/  BSYNC B1 ;  /* 0x0000000000017941 */ /* 0x000fea0003800000 */
.L_x_7990:
        /* <DEDUP_REMOVED lines=11> */
[--C-:B------:R-:W-:Y:S02]  /*81b0*/  SHF.R.U32.HI R36, RZ, 0x10, R27.reuse ;  /* 0x00000010ff247819 */ /* 0x100fe4000001161b */
[----:B------:R-:W-:Y:S02]  /*81c0*/  SHF.R.U64 R34, R26, 0x10, R27 ;  /* 0x000000101a227819 */ /* 0x000fe4000000121b */
[C---:B------:R-:W-:Y:S02]  /*81d0*/  PRMT R39, R40.reuse, 0x5410, R39 ;  /* 0x0000541028277816 */ /* 0x040fe40000000027 */
[----:B------:R-:W-:Y:S02]  /*81e0*/  PRMT R36, R41, 0x5432, R36 ;  /* 0x0000543229247816 */ /* 0x000fe40000000024 */
[----:B------:R-:W-:Y:S01]  /*81f0*/  PRMT R34, R40, 0x5432, R34 ;  /* 0x0000543228227816 */ /* 0x000fe20000000022 */
[C---:B------:R-:W-:Y:S01]  /*8200*/  IMAD.U32 R40, R39.reuse, 0x10000, RZ ;  /* 0x0001000027287824 */ /* 0x040fe200078e00ff */
[----:B------:R-:W-:Y:S01]  /*8210*/  SHF.R.U64 R38, R28, 0x10, R29 ;  /* 0x000000101c267819 */ /* 0x000fe2000000121d */
[----:B0-----:R-:W-:Y:S01]  /*8220*/  IMAD.U32 R37, R36, 0x10000, RZ ;  /* 0x0001000024257824 */ /* 0x001fe200078e00ff */
[----:B------:R-:W-:-:S02]  /*8230*/  LOP3.LUT R39, R39, 0xffff0000, RZ, 0xc0, !PT ;  /* 0xffff000027277812 */ /* 0x000fc400078ec0ff */
[----:B------:R-:W-:Y:S02]  /*8240*/  LOP3.LUT R36, R36, 0xffff0000, RZ, 0xc0, !PT ;  /* 0xffff000024247812 */ /* 0x000fe400078ec0ff */
        /* <DEDUP_REMOVED lines=34> */
.L_x_7995:
[----:B------:R-:W-:Y:S05]  /*8470*/  BSYNC B2 ;  /* 0x0000000000027941 */ /* 0x000fea0003800000 */
.L_x_7994:
[----:B------:R-:W-:Y:S05]  /*8480*/  @P1 BRA `(.L_x_7993) ;  /* 0x0000000000b81947 */ /* 0x000fea0003800000 */
[----:B-1----:R-:W1:Y:S01]  /*8490*/  LDS.128 R4, [R0] ;  /* 0x0000000000047984 */ /* 0x002e620000000c00 */
[----:B------:R-:W-:Y:S02]  /*84a0*/  SHF.R.U32.HI R34, RZ, 0x10, R25 ;  /* 0x00000010ff227819 */ /* 0x000fe40000011619 */
[----:B------:R-:W-:Y:S02]  /*84b0*/  SHF.R.U32.HI R27, RZ, 0x10, R21 ;  /* 0x00000010ff1b7819 */ /* 0x000fe40000011615 */
[----:B------:R-:W-:Y:S02]  /*84c0*/  PRMT R34, R44, 0x5432, R34 ;  /* 0x000054322c227816 */ /* 0x000fe40000000022 */
[----:B------:R-:W-:Y:S02]  /*84d0*/  PRMT R27, R42, 0x5410, R27 ;  /* 0x000054102a1b7816 */ /* 0x000fe4000000001b */
[----:B------:R-:W-:Y:S01]  /*84e0*/  SHF.R.U64 R26, R20, 0x10, R21 ;  /* 0x00000010141a7819 */ /* 0x000fe20000001215 */
[----:B------:R-:W-:Y:S01]  /*84f0*/  IMAD.U32 R36, R34, 0x10000, RZ ;  /* 0x0001000022247824 */ /* 0x000fe200078e00ff */
[----:B------:R-:W-:Y:S01]  /*8500*/  SHF.R.U64 R29, R24, 0x10, R25 ;  /* 0x00000010181d7819 */ /* 0x000fe20000001219 */
[----:B------:R-:W-:Y:S01]  /*8510*/  IMAD.U32 R28, R27, 0x10000, RZ ;  /* 0x000100001b1c7824 */ /* 0x000fe200078e00ff */
[----:B------:R-:W-:-:S02]  /*8520*/  PRMT R26, R42, 0x5432, R26 ;  /* 0x000054322a1a7816 */ /* 0x000fc4000000001a */
[----:B------:R-:W-:Y:S02]  /*8530*/  LOP3.LUT R34, R34, 0xffff0000, RZ, 0xc0, !PT ;  /* 0xffff000022227812 */ /* 0x000fe400078ec0ff */
[----:B------:R-:W-:Y:S02]  /*8540*/  LOP3.LUT R27, R27, 0xffff0000, RZ, 0xc0, !PT ;  /* 0xffff00001b1b7812 */ /* 0x000fe400078ec0ff */
[----:B------:R-:W-:Y:S02]  /*8550*/  PRMT R29, R44, 0x5410, R29 ;  /* 0x000054102c1d7816 */ /* 0x000fe4000000001d */
[C---:B-1----:R-:W-:Y:S01]  /*8560*/  LOP3.LUT R21, R6.reuse, 0xffff0000, RZ, 0xc0, !PT ;  /* 0xffff000006157812 */ /* 0x042fe200078ec0ff */
[----:B------:R-:W-:Y:S01]  /*8570*/  IMAD.U32 R20, R6, 0x10000, RZ ;  /* 0x0001000006147824 */ /* 0x000fe200078e00ff */
[C---:B------:R-:W-:Y:S01]  /*8580*/  LOP3.LUT R25, R7.reuse, 0xffff0000, RZ, 0xc0, !PT ;  /* 0xffff000007197812 */ /* 0x040fe200078ec0ff */
[----:B------:R-:W-:Y:S02]  /*8590*/  IMAD.U32 R24, R7, 0x10000, RZ ;  /* 0x0001000007187824 */ /* 0x000fe400078e00ff */
[C---:B0-----:R-:W-:Y:S01]  /*85a0*/  FMUL.FTZ R37, R21.reuse, R36 ;  /* 0x0000002415257220 */ /* 0x041fe20000410000 */
[----:B------:R-:W-:Y:S01]  /*85b0*/  FMUL.FTZ R21, R21, R28 ;  /* 0x0000001c15157220 */ /* 0x000fe20000410000 */
[C---:B------:R-:W-:Y:S01]  /*85c0*/  IMAD.U32 R6, R4.reuse, 0x10000, RZ ;  /* 0x0001000004067824 */ /* 0x040fe200078e00ff */
[----:B------:R-:W-:Y:S01]  /*85d0*/  LOP3.LUT R4, R4, 0xffff0000, RZ, 0xc0, !PT ;  /* 0xffff000004047812 */ /* 0x000fe200078ec0ff */
[----:B------:R-:W-:-:S02]  /*85e0*/  IMAD.U32 R7, R5, 0x10000, RZ ;  /* 0x0001000005077824 */ /* 0x000fc400078e00ff */
        /* <DEDUP_REMOVED lines=24> */
.L_x_7993:
[----:B------:R-:W-:Y:S05]  /*8770*/  BSYNC B1 ;  /* 0x0000000000017941 */ /* 0x000fea0003800000 */
.L_x_7992:
        /* <DEDUP_REMOVED lines=54> */
.L_x_7998:
[----:B------:R-:W-:Y:S05]  /*8ae0*/  BSYNC B1 ;  /* 0x0000000000017941 */ /* 0x000fea0003800000 */
.L_x_7997:
        /* <DEDUP_REMOVED lines=48> */
.L_x_7983:
[----:B------:R-:W0:Y:S01]  /*8df0*/  S2R R0, SR_TID.X ;  /* 0x0000000000007919 */ /* 0x000e220000002100 */
[----:B------:R-:W1:Y:S01]  /*8e00*/  LDC R35, c[0x0][0x448] ;  /* 0x00011200ff237b82 */ /* 0x000e620000000800 */
[----:B------:R-:W-:Y:S01]  /*8e10*/  ULDC.64 UR4, c[0x0][0x3f8] ;  /* 0x0000fe0000047ab9 */ /* 0x000fe20000000a00 */
[----:B------:R-:W-:Y:S01]  /*8e20*/  ULDC.64 UR6, c[0x0][0x408] ;  /* 0x0001020000067ab9 */ /* 0x000fe20000000a00 */
[----:B------:R-:W-:Y:S02]  /*8e30*/  IMAD.MOV.U32 R4, RZ, RZ, R26 ;  /* 0x000000ffff047224 */ /* 0x000fe400078e001a */
        /* <DEDUP_REMOVED lines=72> */
[----:B------:R-:W-:Y:S02]  /*92c0*/  IMAD.MOV.U32 R7, RZ, RZ, R29 ;  /* 0x000000ffff077224 */ /* 0x000fe400078e001d */
[----:B------:R-:W-:Y:S01]  /*92d0*/  IMAD.MOV.U32 R9, RZ, RZ, R33 ;  /* 0x000000ffff097224 */ /* 0x000fe200078e0021 */
[----:B------:R-:W-:Y:S01]  /*92e0*/  PRMT R41, R41, 0x5410, R5 ;  /* 0x0000541029297816 */ /* 0x000fe20000000005 */
[----:B------:R-:W-:Y:S01]  /*92f0*/  IMAD.MOV.U32 R6, RZ, RZ, R28 ;  /* 0x000000ffff067224 */ /* 0x000fe200078e001c */
[----:B------:R-:W-:Y:S02]  /*9300*/  PRMT R39, R7, 0x5410, R4 ;  /* 0x0000541007277816 */ /* 0x000fe40000000004 */
[----:B------:R-:W-:Y:S02]  /*9310*/  CS2R R4, SRZ ;  /* 0x0000000000047805 */ /* 0x000fe4000001ff00 */
[----:B------:R-:W-:Y:S02]  /*9320*/  PRMT R36, R9, 0x7610, R36 ;  /* 0x0000761009247816 */ /* 0x000fe40000000024 */
[----:B012-4-:R-:W-:-:S07]  /*9330*/  PRMT R43, R43, 0x5410, R6 ;  /* 0x000054102b2b7816 */ /* 0x017fce0000000006 */
.L_x_8228:
        /* <DEDUP_REMOVED lines=20> */
[----:B------:R-:W-:Y:S01]  /*9480*/  IMAD.X R9, R0, 0x1, R5, P1 ;  /* 0x0000000100097824 */ /* 0x000fe200008e0605 */
[----:B------:R-:W-:-:S05]  /*9490*/  IADD3.X R5, R24, R5, RZ, P2, !PT ;  /* 0x0000000518057210 */ /* 0x000fca00017fe4ff */
[----:B------:R-:W5:Y:S04]  /*94a0*/  LD.E.128 R8, desc[UR40][R8.64] ;  /* 0x0000002808087980 */ /* 0x000f68000c101d00 */
[----:B------:R-:W5:Y:S02]  /*94b0*/  LD.E.128 R4, desc[UR40][R4.64] ;  /* 0x0000002804047980 */ /* 0x000f64000c101d00 */
.L_x_8001:
[----:B------:R-:W-:Y:S05]  /*94c0*/  BSYNC B1 ;  /* 0x0000000000017941 */ /* 0x000fea0003800000 */
.L_x_8000:
[----:B------:R-:W0:Y:S01]  /*94d0*/  SYNCS.PHASECHK.TRANS64.TRYWAIT P1, [R2+URZ+0x28c00], R13 ;  /* 0x028c000d020075a7 */ /* 0x000e22000802017f */
[----:B-----5:R-:W-:Y:S01]  /*94e0*/  IMAD.MOV.U32 R0, RZ, RZ, R4 ;  /* 0x000000ffff007224 */ /* 0x020fe200078e0004 */
[----:B------:R-:W-:Y:S01]  /*94f0*/  VIADDMNMX R35, R35, -R202, 0x40, PT ;  /* 0x0000004023237446 */ /* 0x000fe200038009ca */
[----:B---3--:R-:W-:Y:S01]  /*9500*/  IMAD.MOV.U32 R3, RZ, RZ, R5 ;  /* 0x000000ffff037224 */ /* 0x008fe200078e0005 */
[----:B------:R-:W-:Y:S01]  /*9510*/  BSSY B1, `(.L_x_8002) ;  /* 0x0000010000017945 */ /* 0x000fe20003800000 */
[C---:B------:R-:W-:Y:S01]  /*9520*/  VIADD R12, R194.reuse, 0x20 ;  /* 0x00000020c20c7836 */ /* 0x040fe20000000000 */
[-C--:B------:R-:W-:Y:S01]  /*9530*/  ISETP.GE.OR P2, PT, R194, R35.reuse, P0 ;  /* 0x00000023c200720c */ /* 0x080fe20000746670 */
[----:B------:R-:W-:Y:S01]  /*9540*/  IMAD.MOV.U32 R14, RZ, RZ, R9 ;  /* 0x000000ffff0e7224 */ /* 0x000fe200078e0009 */
[----:B------:R-:W-:Y:S01]  /*9550*/  PRMT R52, R52, 0x5410, R0 ;  /* 0x0000541034347816 */ /* 0x000fe20000000000 */
[----:B------:R-:W-:Y:S01]  /*9560*/  IMAD.MOV.U32 R0, RZ, RZ, R6 ;  /* 0x000000ffff007224 */ /* 0x000fe200078e0006 */
[----:B------:R-:W-:Y:S01]  /*9570*/  PRMT R53, R53, 0x5410, R3 ;  /* 0x0000541035357816 */ /* 0x000fe20000000003 */
[----:B------:R-:W-:Y:S01]  /*9580*/  IMAD.MOV.U32 R3, RZ, RZ, R7 ;  /* 0x000000ffff037224 */ /* 0x000fe200078e0007 */
[----:B------:R-:W-:Y:S01]  /*9590*/  ISETP.GE.OR P0, PT, R12, R35, P0 ;  /* 0x000000230c00720c */ /* 0x000fe20000706670 */
[----:B------:R-:W-:Y:S01]  /*95a0*/  IMAD.MOV.U32 R12, RZ, RZ, R8 ;  /* 0x000000ffff0c7224 */ /* 0x000fe200078e0008 */
[----:B------:R-:W-:Y:S01]  /*95b0*/  PRMT R52, R0, 0x7610, R52 ;  /* 0x0000761000347816 */ /* 0x000fe20000000034 */
[----:B------:R-:W-:Y:S01]  /*95c0*/  IMAD.MOV.U32 R0, RZ, RZ, R10 ;  /* 0x000000ffff007224 */ /* 0x000fe200078e000a */
[----:B------:R-:W-:Y:S01]  /*95d0*/  PRMT R53, R3, 0x7610, R53 ;  /* 0x0000761003357816 */ /* 0x000fe20000000035 */
[----:B------:R-:W-:Y:S01]  /*95e0*/  IMAD.MOV.U32 R3, RZ, RZ, R11 ;  /* 0x000000ffff037224 */ /* 0x000fe200078e000b */
[----:B------:R-:W-:Y:S01]  /*95f0*/  PRMT R54, R12, 0x5410, R14 ;  /* 0x000054100c367816 */ /* 0x000fe2000000000e */
[----:B0-----:R-:W-:Y:S06]  /*9600*/  @!P1 BRA `(.L_x_8003) ;  /* 0x0000012000d89947 */ /* 0x001fec0003800000 */
.L_x_8229:
[----:B------:R-:W-:Y:S05]  /*9610*/  BSYNC B1 ;  /* 0x0000000000017941 */ /* 0x000fea0003800000 */
.L_x_8002:
[----:B------:R-:W-:Y:S04]  /*9620*/  BSSY B1, `(.L_x_8004) ;  /* 0x000006a000017945 */ /* 0x000fe80003800000 */
[----:B------:R-:W-:Y:S05]  /*9630*/  @P2 BRA `(.L_x_8005) ;  /* 0x0000000400a02947 */ /* 0x000fea0003800000 */
[----:B------:R-:W-:Y:S01]  /*9640*/  IMAD.SHL.U32 R12, R195, 0x40, RZ ;  /* 0x00000040c30c7824 */ /* 0x000fe200078e00ff */
[----:B------:R-:W-:Y:S01]  /*9650*/  SHF.R.U64 R35, R30, 0x10, R31 ;  /* 0x000000101e237819 */ /* 0x000fe2000000121f */
[----:B0-----:R-:W-:Y:S01]  /*9660*/  IMAD.IADD R13, R16, 0x1, R37 ;  /* 0x00000001100d7824 */ /* 0x001fe200078e0225 */
[--C-:B------:R-:W-:Y:S02]  /*9670*/  SHF.R.U64 R40, R20, 0x10, R21.reuse ;  /* 0x0000001014287819 */ /* 0x100fe40000001215 */
[----:B------:R-:W-:Y:S02]  /*9680*/  LOP3.LUT R14, R12, 0x1c0, RZ, 0xc0, !PT ;  /* 0x000001c00c0e7812 */ /* 0x000fe400078ec0ff */
[----:B------:R-:W-:Y:S02]  /*9690*/  SHF.R.U32.HI R42, RZ, 0x10, R21 ;  /* 0x00000010ff2a7819 */ /* 0x000fe40000011615 */
[----:B------:R-:W-:Y:S02]  /*96a0*/  LOP3.LUT R12, R14, 0x38, R16, 0xf8, !PT ;  /* 0x000000380e0c7812 */ /* 0x000fe400078ef810 */
[----:B------:R-:W-:-:S02]  /*96b0*/  SHF.R.U32.HI R15, RZ, 0x3, R14 ;  /* 0x00000003ff0f7819 */ /* 0x000fc4000001160e */
[----:B------:R-:W-:Y:S02]  /*96c0*/  LOP3.LUT R14, R14, 0x38, R13, 0xf8, !PT ;  /* 0x000000380e0e7812 */ /* 0x000fe400078ef80d */
[-C--:B------:R-:W-:Y:S02]  /*96d0*/  LOP3.LUT R12, R12, R15.reuse, RZ, 0x3c, !PT ;  /* 0x0000000f0c0c7212 */ /* 0x080fe400078e3cff */
[----:B------:R-:W-:Y:S02]  /*96e0*/  LOP3.LUT R14, R14, R15, RZ, 0x3c, !PT ;  /* 0x0000000f0e0e7212 */ /* 0x000fe400078e3cff */
[----:B------:R-:W-:Y:S01]  /*96f0*/  SHF.R.U32.HI R45, RZ, 0x10, R29 ;  /* 0x00000010ff2d7819 */ /* 0x000fe2000001161d */
[----:B------:R-:W-:Y:S01]  /*9700*/  IMAD R13, R227, 0x200, R12 ;  /* 0x00000200e30d7824 */ /* 0x000fe200078e020c */
[----:B------:R-:W-:Y:S01]  /*9710*/  PRMT R35, R41, 0x5410, R35 ;  /* 0x0000541029237816 */ /* 0x000fe20000000023 */
[----:B------:R-:W-:Y:S01]  /*9720*/  IMAD R25, R227, 0x200, R14 ;  /* 0x00000200e3197824 */ /* 0x000fe200078e020e */
[----:B------:R-:W-:Y:S01]  /*9730*/  PRMT R40, R39, 0x5432, R40 ;  /* 0x0000543227287816 */ /* 0x000fe20000000028 */
[----:B------:R-:W-:Y:S01]  /*9740*/  IMAD R50, R13, 0x2, R2 ;  /* 0x000000020d327824 */ /* 0x000fe200078e0202 */
[----:B------:R-:W-:Y:S01]  /*9750*/  PRMT R42, R41, 0x5432, R42 ;  /* 0x00005432292a7816 */ /* 0x000fe2000000002a */
[----:B------:R-:W-:Y:S01]  /*9760*/  IMAD R51, R25, 0x2, R2 ;  /* 0x0000000219337824 */ /* 0x000fe200078e0202 */
[----:B------:R-:W-:Y:S01]  /*9770*/  PRMT R45, R39, 0x5410, R45 ;  /* 0x00005410272d7816 */ /* 0x000fe2000000002d */
[----:B------:R-:W-:Y:S01]  /*9780*/  IMAD.U32 R41, R40, 0x10000, RZ ;  /* 0x0001000028297824 */ /* 0x000fe200078e00ff */
[----:B------:R-:W0:Y:S01]  /*9790*/  LDS.128 R12, [R50+0x20400] ;  /* 0x02040000320c7984 */ /* 0x000e220000000c00 */
[----:B------:R-:W-:Y:S01]  /*97a0*/  SHF.R.U32.HI R38, RZ, 0x10, R31 ;  /* 0x00000010ff267819 */ /* 0x000fe2000001161f */
[----:B------:R-:W-:Y:S01]  /*97b0*/  IMAD.U32 R39, R35, 0x10000, RZ ;  /* 0x0001000023277824 */ /* 0x000fe200078e00ff */
[----:B------:R-:W-:Y:S01]  /*97c0*/  SHF.R.U64 R31, R32, 0x10, R33 ;  /* 0x00000010201f7819 */ /* 0x000fe20000001221 */
[----:B------:R-:W1:Y:S01]  /*97d0*/  LDS.128 R24, [R51+0x20400] ;  /* 0x0204000033187984 */ /* 0x000e620000000c00 */
[----:B------:R-:W-:-:S02]  /*97e0*/  SHF.R.U64 R44, R28, 0x10, R29 ;  /* 0x000000101c2c7819 */ /* 0x000fc4000000121d */
[C---:B------:R-:W-:Y:S02]  /*97f0*/  PRMT R38, R34.reuse, 0x5432, R38 ;  /* 0x0000543222267816 */ /* 0x040fe40000000026 */
[----:B------:R-:W-:Y:S02]  /*9800*/  PRMT R34, R34, 0x5410, R31 ;  /* 0x0000541022227816 */ /* 0x000fe4000000001f */
[----:B------:R-:W-:Y:S02]  /*9810*/  PRMT R44, R43, 0x5432, R44 ;  /* 0x000054322b2c7816 */ /* 0x000fe4000000002c */
[----:B------:R-:W-:Y:S02]  /*9820*/  LOP3.LUT R43, R40, 0xffff0000, RZ, 0xc0, !PT ;  /* 0xffff0000282b7812 */ /* 0x000fe400078ec0ff */
[----:B------:R-:W-:Y:S02]  /*9830*/  LOP3.LUT R35, R35, 0xffff0000, RZ, 0xc0, !PT ;  /* 0xffff000023237812 */ /* 0x000fe400078ec0ff */
[----:B------:R-:W-:-:S04]  /*9840*/  SHF.R.U32.HI R33, RZ, 0x10, R33 ;  /* 0x00000010ff217819 */ /* 0x000fc80000011621 */
        /* <DEDUP_REMOVED lines=10> */
[-C--:B------:R-:W-:Y:S01]  /*98f0*/  FMUL.FTZ R49, R30, R39.reuse ;  /* 0x000000271e317220 */ /* 0x080fe20000410000 */
[C---:B------:R-:W-:Y:S01]  /*9900*/  IMAD.U32 R30, R42.reuse, 0x10000, RZ ;  /* 0x000100002a1e7824 */ /* 0x040fe200078e00ff */
[----:B------:R-:W-:Y:S01]  /*9910*/  LOP3.LUT R42, R42, 0xffff0000, RZ, 0xc0, !PT ;  /* 0xffff00002a2a7812 */ /* 0x000fe200078ec0ff */
[C---:B------:R-:W-:Y:S01]  /*9920*/  FFMA.FTZ R47, R20.reuse, R39, -R47 ;  /* 0x00000027142f7223 */ /* 0x040fe2000001082f */
[----:B------:R-:W-:Y:S01]  /*9930*/  FFMA.FTZ R49, R20, R41, R49 ;  /* 0x0000002914317223 */ /* 0x000fe20000010031 */
[----:B------:R-:W-:-:S02]  /*9940*/  IMAD.U32 R20, R38, 0x10000, RZ ;  /* 0x0001000026147824 */ /* 0x000fc400078e00ff */
[C---:B------:R-:W-:Y:S01]  /*9950*/  FMUL.FTZ R46, R31.reuse, R30 ;  /* 0x0000001e1f2e7220 */ /* 0x040fe20000410000 */
[C---:B------:R-:W-:Y:S01]  /*9960*/  FMUL.FTZ R39, R24.reuse, R43 ;  /* 0x0000002b18277220 */ /* 0x040fe20000410000 */
[-C--:B------:R-:W-:Y:S01]  /*9970*/  FMUL.FTZ R41, R24, R35.reuse ;  /* 0x0000002318297220 */ /* 0x080fe20000410000 */
[----:B------:R-:W-:Y:S01]  /*9980*/  FMUL.FTZ R31, R31, R20 ;  /* 0x000000141f1f7220 */ /* 0x000fe20000410000 */
[----:B------:R-:W-:Y:S01]  /*9990*/  LOP3.LUT R38, R38, 0xffff0000, RZ, 0xc0, !PT ;  /* 0xffff000026267812 */ /* 0x000fe200078ec0ff */
[----:B------:R-:W-:Y:S02]  /*99a0*/  IMAD.U32 R32, R26, 0x10000, RZ ;  /* 0x000100001a207824 */ /* 0x000fe400078e00ff */
[C---:B------:R-:W-:Y:S01]  /*99b0*/  FFMA.FTZ R24, R12.reuse, R35, -R39 ;  /* 0x000000230c187223 */ /* 0x040fe20000010827 */
[C---:B------:R-:W-:Y:S01]  /*99c0*/  FFMA.FTZ R30, R21.reuse, R30, R31 ;  /* 0x0000001e151e7223 */ /* 0x040fe2000001001f */
[----:B------:R-:W-:Y:S01]  /*99d0*/  FFMA.FTZ R40, R12, R43, R41 ;  /* 0x0000002b0c287223 */ /* 0x000fe20000010029 */
[----:B------:R-:W-:Y:S01]  /*99e0*/  FFMA.FTZ R46, R21, R20, -R46 ;  /* 0x00000014152e7223 */ /* 0x000fe2000001082e */
[----:B------:R-:W-:-:S02]  /*99f0*/  IMAD.U32 R31, R44, 0x10000, RZ ;  /* 0x000100002c1f7824 */ /* 0x000fc400078e00ff */
[C---:B------:R-:W-:Y:S01]  /*9a00*/  FMUL.FTZ R12, R25.reuse, R42 ;  /* 0x0000002a190c7220 */ /* 0x040fe20000410000 */
        /* <DEDUP_REMOVED lines=9> */
[C---:B------:R-:W-:Y:S01]  /*9aa0*/  FMUL.FTZ R38, R33.reuse, R20 ;  /* 0x0000001421267220 */ /* 0x040fe20000410000 */
[----:B------:R-:W-:Y:S02]  /*9ab0*/  IMAD.U32 R12, R36, 0x10000, RZ ;  /* 0x00010000240c7824 */ /* 0x000fe400078e00ff */
[C---:B------:R-:W-:Y:S01]  /*9ac0*/  FFMA.FTZ R39, R28.reuse, R21, -R39 ;  /* 0x000000151c277223 */ /* 0x040fe20000010827 */
[----:B------:R-:W-:Y:S01]  /*9ad0*/  FFMA.FTZ R32, R28, R31, R32 ;  /* 0x0000001f1c207223 */ /* 0x000fe20000010020 */
[----:B------:R-:W-:Y:S01]  /*9ae0*/  LOP3.LUT R26, R26, 0xffff0000, RZ, 0xc0, !PT ;  /* 0xffff00001a1a7812 */ /* 0x000fe200078ec0ff */
[-C--:B------:R-:W-:Y:S01]  /*9af0*/  FMUL.FTZ R28, R33, R12.reuse ;  /* 0x0000000c211c7220 */ /* 0x080fe20000410000 */
[----:B------:R-:W-:Y:S01]  /*9b00*/  FFMA.FTZ R38, R29, R12, -R38 ;  /* 0x0000000c1d267223 */ /* 0x000fe20000010826 */
[----:B------:R-:W-:Y:S01]  /*9b10*/  LOP3.LUT R27, R27, 0xffff0000, RZ, 0xc0, !PT ;  /* 0xffff00001b1b7812 */ /* 0x000fe200078ec0ff */
[----:B------:R-:W-:Y:S01]  /*9b20*/  FFMA.FTZ R35, R13, R42, R48 ;  /* 0x0000002a0d237223 */ /* 0x000fe20000010030 */
[----:B------:R-:W-:Y:S01]  /*9b30*/  LOP3.LUT R21, R44, 0xffff0000, RZ, 0xc0, !PT ;  /* 0xffff00002c157812 */ /* 0x000fe200078ec0ff */
[----:B------:R-:W-:Y:S01]  /*9b40*/  FFMA.FTZ R28, R29, R20, R28 ;  /* 0x000000141d1c7223 */ /* 0x000fe2000001001c */
[----:B------:R-:W-:-:S02]  /*9b50*/  LOP3.LUT R12, R45, 0xffff0000, RZ, 0xc0, !PT ;  /* 0xffff00002d0c7812 */ /* 0x000fc400078ec0ff */
[----:B------:R-:W-:Y:S01]  /*9b60*/  LOP3.LUT R13, R34, 0xffff0000, RZ, 0xc0, !PT ;  /* 0xffff0000220d7812 */ /* 0x000fe200078ec0ff */
[----:B------:R-:W-:Y:S01]  /*9b70*/  FMUL.FTZ R29, R26, R21 ;  /* 0x000000151a1d7220 */ /* 0x000fe20000410000 */
[----:B------:R-:W-:Y:S01]  /*9b80*/  LOP3.LUT R36, R36, 0xffff0000, RZ, 0xc0, !PT ;  /* 0xffff000024247812 */ /* 0x000fe200078ec0ff */
[----:B------:R-:W-:Y:S01]  /*9b90*/  FMUL.FTZ R34, R27, R12 ;  /* 0x0000000c1b227220 */ /* 0x000fe20000410000 */
[----:B------:R-:W-:Y:S01]  /*9ba0*/  LOP3.LUT R14, R14, 0xffff0000, RZ, 0xc0, !PT ;  /* 0xffff00000e0e7812 */ /* 0x000fe200078ec0ff */
[-C--:B------:R-:W-:Y:S01]  /*9bb0*/  FMUL.FTZ R26, R26, R13.reuse ;  /* 0x0000000d1a1a7220 */ /* 0x080fe20000410000 */
[----:B------:R-:W-:Y:S01]  /*9bc0*/  LOP3.LUT R15, R15, 0xffff0000, RZ, 0xc0, !PT ;  /* 0xffff00000f0f7812 */ /* 0x000fe200078ec0ff */
[-C--:B------:R-:W-:Y:S02]  /*9bd0*/  FMUL.FTZ R31, R27, R36.reuse ;  /* 0x000000241b1f7220 */ /* 0x080fe40000410000 */
        /* <DEDUP_REMOVED lines=14> */
.L_x_8005:
[----:B------:R-:W-:Y:S05]  /*9cc0*/  BSYNC B1 ;  /* 0x0000000000017941 */ /* 0x000fea0003800000 */
.L_x_8004:
        /* <DEDUP_REMOVED lines=109> */
.L_x_7996:
[----:B------:R-:W-:Y:S05]  /*a3a0*/  BSYNC B0 ;  /* 0x0000000000007941 */ /* 0x000fea0003800000 */
.L_x_7982:
        /* <DEDUP_REMOVED lines=8> */
.L_x_7979:
[----:B------:R-:W-:-:S13]  /*a430*/  ISETP.NE.AND P0, PT, R189, 0x3, PT ;  /* 0x00000003bd00780c */ /* 0x000fda0003f05270 */
[----:B------:R-:W-:Y:S05]  /*a440*/  @!P0 BRA `(.L_x_8006) ;  /* 0x0000000000048947 */ /* 0x000fea0003800000 */
[----:B------:R-:W-:Y:S01]  /*a450*/  BPT.TRAP 0x1 ;  /* 0x000000040000795c */ /* 0x000fe20000300000 */
.L_x_8006:
[----:B------:R-:W-:Y:S01]  /*a460*/  IMAD R20, R18, 0x8, R2 ;  /* 0x0000000812147824 */ /* 0x000fe200078e0202 */
[----:B------:R-:W-:-:S04]  /*a470*/  SHF.L.U32 R21, R19, 0x1f, RZ ;  /* 0x0000001f13157819 */ /* 0x000fc800000006ff */
[----:B------:R4:W0:Y:S01]  /*a480*/  SYNCS.PHASECHK.TRANS64.TRYWAIT P1, [R20+URZ+0x28c30], R21 ;  /* 0x028c3015140075a7 */ /* 0x000822000802017f */
[----:B------:R-:W-:Y:S05]  /*a490*/  @!P0 BRA `(.L_x_8007) ;  /* 0x0000000000048947 */ /* 0x000fea0003800000 */
[----:B------:R-:W-:Y:S01]  /*a4a0*/  BPT.TRAP 0x1 ;  /* 0x000000040000795c */ /* 0x000fe20000300000 */
.L_x_8007:
[C---:B--2---:R-:W-:Y:S02]  /*a4b0*/  VIADD R0, R2.reuse, 0x22400 ;  /* 0x0002240002007836 */ /* 0x044fe40000000000 */
[----:B01-3--:R-:W-:-:S03]  /*a4c0*/  VIADD R3, R2, 0x20400 ;  /* 0x0002040002037836 */ /* 0x00bfc60000000000 */
        /* <DEDUP_REMOVED lines=8> */
.L_x_8008:
        /* <DEDUP_REMOVED lines=47> */
.L_x_8010:
[----:B------:R-:W1:Y:S01]  /*a840*/  LDC R0, c[0x0][0x448] ;  /* 0x00011200ff007b82 */ /* 0x000e620000000800 */
[----:B------:R-:W-:Y:S01]  /*a850*/  LOP3.LUT R22, R22, 0xffffffef, RZ, 0xc0, !PT ;  /* 0xffffffef16167812 */ /* 0x000fe200078ec0ff */
[----:B------:R-:W-:Y:S01]  /*a860*/  ULDC UR4, c[0x0][0x988] ;  /* 0x0002620000047ab9 */ /* 0x000fe20000000800 */
[----:B-1----:R-:W-:Y:S01]  /*a870*/  ISETP.NE.AND P1, PT, R0, 0x1, PT ;  /* 0x000000010000780c */ /* 0x002fe20003f25270 */
[----:B------:R-:W-:-:S12]  /*a880*/  IMAD.IADD R0, R228, 0x1, R202 ;  /* 0x00000001e4007824 */ /* 0x000fd800078e02ca */
[----:B------:R-:W1:Y:S01]  /*a890*/  @P1 LDC R3, c[0x0][0x44c] ;  /* 0x00011300ff031b82 */ /* 0x000e620000000800 */
[----:B------:R-:W-:-:S07]  /*a8a0*/  @P1 LOP3.LUT R22, R22, 0x10, RZ, 0xfc, !PT ;  /* 0x0000001016161812 */ /* 0x000fce00078efcff */
[----:B------:R-:W2:Y:S01]  /*a8b0*/  @P1 LDC R12, c[0x0][0x450] ;  /* 0x00011400ff0c1b82 */ /* 0x000ea20000000800 */
[----:B-1----:R-:W-:-:S05]  /*a8c0*/  @P1 IMAD.HI.U32 R3, R0, R3, RZ ;  /* 0x0000000300031227 */ /* 0x002fca00078e00ff */
[----:B--2---:R-:W-:Y:S01]  /*a8d0*/  @P1 SHF.R.U32.HI R0, RZ, R12, R3 ;  /* 0x0000000cff001219 */ /* 0x004fe20000011603 */
[----:B------:R-:W-:-:S04]  /*a8e0*/  IMAD.MOV.U32 R3, RZ, RZ, -0x40 ;  /* 0xffffffc0ff037424 */ /* 0x000fc800078e00ff */
[----:B------:R-:W1:Y:S01]  /*a8f0*/  SHFL.IDX PT, R13, R0, 0x1, 0x1c1f ;  /* 0x003c1f00000d7f89 */ /* 0x000e6200000e0000 */
[----:B------:R-:W-:-:S03]  /*a900*/  IMAD R12, R214, R3, 0x40 ;  /* 0x00000040d60c7424 */ /* 0x000fc600078e0203 */
[----:B------:R-:W2:Y:S02]  /*a910*/  SHFL.IDX PT, R0, R0, RZ, 0x1c1f ;  /* 0x001c1fff00007589 */ /* 0x000ea400000e0000 */
[----:B------:R-:W-:Y:S02]  /*a920*/  IADD3 R3, R185, 0x1, R12 ;  /* 0x00000001b9037810 */ /* 0x000fe40007ffe00c */
[----:B------:R-:W-:Y:S02]  /*a930*/  IADD3 R12, -R196, R12, R185 ;  /* 0x0000000cc40c7210 */ /* 0x000fe40007ffe1b9 */
[----:B------:R-:W-:-:S04]  /*a940*/  IADD3 R3, -R184, R3, -R196 ;  /* 0x00000003b8037210 */ /* 0x000fc80007ffe9c4 */
[----:B-1----:R-:W-:-:S04]  /*a950*/  VIADDMNMX R13, R13, R3, R12, PT ;  /* 0x000000030d0d7246 */ /* 0x002fc8000380010c */
        /* <DEDUP_REMOVED lines=16> */
[----:B------:R-:W-:Y:S02]  /*aa60*/  FMNMX.FTZ R26, R63, R26, !PT ;  /* 0x0000001a3f1a7209 */ /* 0x000fe40007810000 */
[----:B------:R-:W-:-:S02]  /*aa70*/  ISETP.GT.AND P1, PT, R13, 0x19, PT ;  /* 0x000000190d00780c */ /* 0x000fc40003f24270 */
[----:B------:R-:W-:Y:S02]  /*aa80*/  FSEL R67, R38, -INF , P2 ;  /* 0xff80000026437808 */ /* 0x000fe40001000000 */
[----:B------:R-:W-:Y:S02]  /*aa90*/  FMNMX.FTZ R26, R65, R26, !PT ;  /* 0x0000001a411a7209 */ /* 0x000fe40007810000 */
[----:B------:R-:W-:Y:S02]  /*aaa0*/  FSEL R69, R39, -INF , P1 ;  /* 0xff80000027457808 */ /* 0x000fe40000800000 */
[C---:B------:R-:W-:Y:S02]  /*aab0*/  ISETP.GT.AND P2, PT, R13.reuse, 0x20, PT ;  /* 0x000000200d00780c */ /* 0x040fe40003f44270 */
[----:B------:R-:W-:Y:S02]  /*aac0*/  ISETP.GT.AND P1, PT, R13, 0x21, PT ;  /* 0x000000210d00780c */ /* 0x000fe40003f24270 */
[----:B------:R-:W-:-:S02]  /*aad0*/  FMNMX.FTZ R26, R67, R26, !PT ;  /* 0x0000001a431a7209 */ /* 0x000fc40007810000 */
[----:B------:R-:W-:Y:S02]  /*aae0*/  FSEL R71, R42, -INF , P2 ;  /* 0xff8000002a477808 */ /* 0x000fe40001000000 */
[----:B------:R-:W-:Y:S02]  /*aaf0*/  FSEL R73, R43, -INF , P1 ;  /* 0xff8000002b497808 */ /* 0x000fe40000800000 */
[C---:B------:R-:W-:Y:S02]  /*ab00*/  ISETP.GT.AND P2, PT, R13.reuse, 0x28, PT ;  /* 0x000000280d00780c */ /* 0x040fe40003f44270 */
[----:B------:R-:W-:Y:S02]  /*ab10*/  ISETP.GT.AND P1, PT, R13, 0x29, PT ;  /* 0x000000290d00780c */ /* 0x000fe40003f24270 */
[----:B------:R-:W-:Y:S02]  /*ab20*/  FMNMX.FTZ R26, R69, R26, !PT ;  /* 0x0000001a451a7209 */ /* 0x000fe40007810000 */
[----:B------:R-:W-:-:S02]  /*ab30*/  FSEL R75, R46, -INF , P2 ;  /* 0xff8000002e4b7808 */ /* 0x000fc40001000000 */
[----:B------:R-:W-:Y:S02]  /*ab40*/  FSEL R77, R47, -INF , P1 ;  /* 0xff8000002f4d7808 */ /* 0x000fe40000800000 */
[C---:B------:R-:W-:Y:S02]  /*ab50*/  ISETP.GT.AND P2, PT, R13.reuse, 0x30, PT ;  /* 0x000000300d00780c */ /* 0x040fe40003f44270 */
[----:B------:R-:W-:Y:S02]  /*ab60*/  ISETP.GT.AND P1, PT, R13, 0x31, PT ;  /* 0x000000310d00780c */ /* 0x000fe40003f24270 */
[----:B------:R-:W-:Y:S02]  /*ab70*/  FMNMX.FTZ R26, R71, R26, !PT ;  /* 0x0000001a471a7209 */ /* 0x000fe40007810000 */
[----:B------:R-:W-:Y:S02]  /*ab80*/  FSEL R79, R50, -INF , P2 ;  /* 0xff800000324f7808 */ /* 0x000fe40001000000 */
[----:B------:R-:W-:-:S02]  /*ab90*/  FSEL R81, R51, -INF , P1 ;  /* 0xff80000033517808 */ /* 0x000fc40000800000 */
[----:B------:R-:W-:Y:S02]  /*aba0*/  FMNMX.FTZ R26, R73, R26, !PT ;  /* 0x0000001a491a7209 */ /* 0x000fe40007810000 */
[C---:B------:R-:W-:Y:S02]  /*abb0*/  ISETP.GT.AND P2, PT, R13.reuse, 0x38, PT ;  /* 0x000000380d00780c */ /* 0x040fe40003f44270 */
[----:B------:R-:W-:Y:S02]  /*abc0*/  ISETP.GT.AND P1, PT, R13, 0x39, PT ;  /* 0x000000390d00780c */ /* 0x000fe40003f24270 */
[----:B--2---:R-:W-:Y:S02]  /*abd0*/  VIADDMNMX R3, R0, R3, R12, PT ;  /* 0x0000000300037246 */ /* 0x004fe4000380010c */
[----:B------:R-:W-:Y:S02]  /*abe0*/  FMNMX.FTZ R26, R75, R26, !PT ;  /* 0x0000001a4b1a7209 */ /* 0x000fe40007810000 */
[----:B------:R-:W-:-:S02]  /*abf0*/  FSEL R83, R54, -INF , P2 ;  /* 0xff80000036537808 */ /* 0x000fc40001000000 */
[----:B------:R-:W-:Y:S02]  /*ac00*/  FSEL R85, R55, -INF , P1 ;  /* 0xff80000037557808 */ /* 0x000fe40000800000 */
[C---:B------:R-:W-:Y:S02]  /*ac10*/  ISETP.GT.AND P1, PT, R3.reuse, RZ, PT ;  /* 0x000000ff0300720c */ /* 0x040fe40003f24270 */
[----:B------:R-:W-:Y:S02]  /*ac20*/  ISETP.GT.AND P2, PT, R3, 0x1, PT ;  /* 0x000000010300780c */ /* 0x000fe40003f44270 */
[----:B------:R-:W-:Y:S02]  /*ac30*/  FMNMX.FTZ R26, R77, R26, !PT ;  /* 0x0000001a4d1a7209 */ /* 0x000fe40007810000 */
[----:B------:R-:W-:Y:S02]  /*ac40*/  ISETP.GT.AND P3, PT, R3, 0x8, PT ;  /* 0x000000080300780c */ /* 0x000fe40003f64270 */
[----:B------:R-:W-:-:S02]  /*ac50*/  FSEL R27, R24, -INF , P1 ;  /* 0xff800000181b7808 */ /* 0x000fc40000800000 */
[----:B------:R-:W-:Y:S02]  /*ac60*/  FSEL R25, R25, -INF , P2 ;  /* 0xff80000019197808 */ /* 0x000fe40001000000 */
[----:B------:R-:W-:Y:S02]  /*ac70*/  FMNMX.FTZ R26, R79, R26, !PT ;  /* 0x0000001a4f1a7209 */ /* 0x000fe40007810000 */
[----:B------:R-:W-:Y:S02]  /*ac80*/  ISETP.GT.AND P1, PT, R3, 0x9, PT ;  /* 0x000000090300780c */ /* 0x000fe40003f24270 */
[----:B------:R-:W-:Y:S02]  /*ac90*/  FSEL R31, R28, -INF , P3 ;  /* 0xff8000001c1f7808 */ /* 0x000fe40001800000 */
[----:B------:R-:W-:Y:S02]  /*aca0*/  FMNMX.FTZ R0, R27, R25, !PT ;  /* 0x000000191b007209 */ /* 0x000fe40007810000 */
[----:B------:R-:W-:-:S02]  /*acb0*/  FMNMX.FTZ R26, R81, R26, !PT ;  /* 0x0000001a511a7209 */ /* 0x000fc40007810000 */
[----:B------:R-:W-:Y:S02]  /*acc0*/  ISETP.GT.AND P2, PT, R3, 0x10, PT ;  /* 0x000000100300780c */ /* 0x000fe40003f44270 */
[----:B------:R-:W-:Y:S02]  /*acd0*/  FSEL R29, R29, -INF , P1 ;  /* 0xff8000001d1d7808 */ /* 0x000fe40000800000 */
[----:B------:R-:W-:Y:S02]  /*ace0*/  FMNMX.FTZ R0, R31, R0, !PT ;  /* 0x000000001f007209 */ /* 0x000fe40007810000 */
[----:B------:R-:W-:Y:S02]  /*acf0*/  FMNMX.FTZ R26, R83, R26, !PT ;  /* 0x0000001a531a7209 */ /* 0x000fe40007810000 */
[----:B------:R-:W-:Y:S02]  /*ad00*/  ISETP.GT.AND P1, PT, R3, 0x11, PT ;  /* 0x000000110300780c */ /* 0x000fe40003f24270 */
[----:B------:R-:W-:-:S02]  /*ad10*/  FSEL R35, R32, -INF , P2 ;  /* 0xff80000020237808 */ /* 0x000fc40001000000 */
[----:B------:R-:W-:Y:S02]  /*ad20*/  FMNMX.FTZ R0, R29, R0, !PT ;  /* 0x000000001d007209 */ /* 0x000fe40007810000 */
[----:B------:R-:W-:Y:S02]  /*ad30*/  FMNMX.FTZ R26, R85, R26, !PT ;  /* 0x0000001a551a7209 */ /* 0x000fe40007810000 */
[----:B------:R-:W-:Y:S02]  /*ad40*/  ISETP.GT.AND P2, PT, R3, 0x18, PT ;  /* 0x000000180300780c */ /* 0x000fe40003f44270 */
[----:B------:R-:W-:Y:S01]  /*ad50*/  FSEL R33, R33, -INF , P1 ;  /* 0xff80000021217808 */ /* 0x000fe20000800000 */
[----:B------:R-:W1:Y:S01]  /*ad60*/  SHFL.BFLY PT, R13, R26, 0x2, 0x1f ;  /* 0x0c401f001a0d7f89 */ /* 0x000e6200000e0000 */
        /* <DEDUP_REMOVED lines=19> */
[----:B-1----:R-:W-:-:S02]  /*aea0*/  FMNMX.FTZ R13, R26, R13, !PT ;  /* 0x0000000d1a0d7209 */ /* 0x002fc40007810000 */
[----:B------:R-:W-:Y:S02]  /*aeb0*/  ISETP.GT.AND P2, PT, R3, 0x31, PT ;  /* 0x000000310300780c */ /* 0x000fe40003f44270 */
[----:B------:R-:W-:Y:S01]  /*aec0*/  FSEL R51, R48, -INF , P1 ;  /* 0xff80000030337808 */ /* 0x000fe20000800000 */
[----:B------:R-:W1:Y:S01]  /*aed0*/  SHFL.BFLY PT, R12, R13, 0x1, 0x1f ;  /* 0x0c201f000d0c7f89 */ /* 0x000e6200000e0000 */
        /* <DEDUP_REMOVED lines=10> */
[----:B-1----:R-:W-:Y:S01]  /*af80*/  FMNMX.FTZ R13, R13, R12, !PT ;  /* 0x0000000c0d0d7209 */ /* 0x002fe20007810000 */
[----:B------:R-:W-:Y:S02]  /*af90*/  IMAD.U32 R12, RZ, RZ, UR4 ;  /* 0x00000004ff0c7e24 */ /* 0x000fe4000f8e00ff */
[----:B------:R-:W1:Y:S01]  /*afa0*/  SHFL.BFLY PT, R3, R0, 0x2, 0x1f ;  /* 0x0c401f0000037f89 */ /* 0x000e6200000e0000 */
[C---:B------:R-:W-:Y:S01]  /*afb0*/  FSETP.NEU.FTZ.AND P4, PT, R13.reuse, -INF , PT ;  /* 0xff8000000d00780b */ /* 0x040fe20003f9d000 */
[----:B------:R-:W-:-:S05]  /*afc0*/  FMUL.FTZ R24, R13, R12 ;  /* 0x0000000c0d187220 */ /* 0x000fca0000410000 */
[----:B------:R-:W-:-:S05]  /*afd0*/  FSEL R24, R24, RZ, P4 ;  /* 0x000000ff18187208 */ /* 0x000fca0002000000 */
        /* <DEDUP_REMOVED lines=11> */
[----:B-1----:R-:W-:Y:S01]  /*b090*/  FMNMX.FTZ R3, R0, R3, !PT ;  /* 0x0000000300037209 */ /* 0x002fe20007810000 */
[----:B------:R-:W1:Y:S01]  /*b0a0*/  MUFU.EX2 R57, R57 ;  /* 0x0000003900397308 */ /* 0x000e620000000800 */
[-CC-:B------:R-:W-:Y:S01]  /*b0b0*/  FFMA.FTZ R75, R75, R12.reuse, -R24.reuse ;  /* 0x0000000c4b4b7223 */ /* 0x180fe20000010818 */
[-CC-:B------:R-:W-:Y:S01]  /*b0c0*/  FFMA.FTZ R77, R77, R12.reuse, -R24.reuse ;  /* 0x0000000c4d4d7223 */ /* 0x180fe20000010818 */
[-CC-:B------:R-:W-:Y:S01]  /*b0d0*/  FFMA.FTZ R79, R79, R12.reuse, -R24.reuse ;  /* 0x0000000c4f4f7223 */ /* 0x180fe20000010818 */
[----:B--2---:R-:W2:Y:S01]  /*b0e0*/  SHFL.BFLY PT, R14, R3, 0x1, 0x1f ;  /* 0x0c201f00030e7f89 */ /* 0x004ea200000e0000 */
[-CC-:B------:R-:W-:Y:S01]  /*b0f0*/  FFMA.FTZ R81, R81, R12.reuse, -R24.reuse ;  /* 0x0000000c51517223 */ /* 0x180fe20000010818 */
[-CC-:B------:R-:W-:Y:S01]  /*b100*/  FFMA.FTZ R83, R83, R12.reuse, -R24.reuse ;  /* 0x0000000c53537223 */ /* 0x180fe20000010818 */
[----:B------:R-:W-:Y:S01]  /*b110*/  FFMA.FTZ R24, R85, R12, -R24 ;  /* 0x0000000c55187223 */ /* 0x000fe20000010818 */
[----:B------:R-:W-:Y:S08]  /*b120*/  MUFU.EX2 R59, R59 ;  /* 0x0000003b003b7308 */ /* 0x000ff00000000800 */
[----:B------:R-:W3:Y:S01]  /*b130*/  MUFU.EX2 R30, R61 ;  /* 0x0000003d001e7308 */ /* 0x000ee20000000800 */
[----:B-1----:R-:W-:Y:S01]  /*b140*/  FADD.FTZ R26, R57, R28 ;  /* 0x0000001c391a7221 */ /* 0x002fe20000010000 */
[----:B------:R-:W-:-:S06]  /*b150*/  F2FP.BF16.F32.PACK_AB R165, R28, R57 ;  /* 0x000000391ca5723e */ /* 0x000fcc00000010ff */
[----:B------:R-:W-:Y:S01]  /*b160*/  MUFU.EX2 R63, R63 ;  /* 0x0000003f003f7308 */ /* 0x000fe20000000800 */
[----:B--2---:R-:W-:Y:S01]  /*b170*/  FMNMX.FTZ R14, R3, R14, !PT ;  /* 0x0000000e030e7209 */ /* 0x004fe20007810000 */
[----:B------:R-:W-:-:S03]  /*b180*/  VIADD R3, R20, 0x28c40 ;  /* 0x00028c4014037836 */ /* 0x000fc60000000000 */
[C---:B------:R-:W-:Y:S01]  /*b190*/  FSETP.NEU.FTZ.AND P1, PT, R14.reuse, -INF , PT ;  /* 0xff8000000e00780b */ /* 0x040fe20003f3d000 */
[-C--:B------:R-:W-:Y:S02]  /*b1a0*/  FMUL.FTZ R0, R14, R12.reuse ;  /* 0x0000000c0e007220 */ /* 0x080fe40000410000 */
[----:B------:R-:W1:Y:S01]  /*b1b0*/  MUFU.EX2 R32, R65 ;  /* 0x0000004100207308 */ /* 0x000e620000000800 */
[----:B------:R-:W-:Y:S02]  /*b1c0*/  PRMT R3, R192, 0x654, R3 ;  /* 0x00000654c0037816 */ /* 0x000fe40000000003 */
[----:B---3--:R-:W-:Y:S02]  /*b1d0*/  F2FP.BF16.F32.PACK_AB R167, R30, R59 ;  /* 0x0000003b1ea7723e */ /* 0x008fe400000010ff */
[----:B------:R-:W-:Y:S01]  /*b1e0*/  FSEL R0, R0, RZ, P1 ;  /* 0x000000ff00007208 */ /* 0x000fe20000800000 */
[----:B------:R2:W-:Y:S02]  /*b1f0*/  SYNCS.ARRIVE.TRANS64.RED.A1T0 RZ, [R3+URZ], RZ ;  /* 0x000000ff03ff79a7 */ /* 0x0005e4000810043f */
[----:B------:R-:W-:Y:S02]  /*b200*/  MUFU.EX2 R67, R67 ;  /* 0x0000004300437308 */ /* 0x000fe40000000800 */
        /* <DEDUP_REMOVED lines=14> */
[----:B------:R3:W5:Y:S01]  /*b2f0*/  MUFU.EX2 R164, R25 ;  /* 0x0000001900a47308 */ /* 0x0007620000000800 */
[-CC-:B------:R-:W-:Y:S01]  /*b300*/  FFMA.FTZ R49, R49, R12.reuse, -R0.reuse ;  /* 0x0000000c31317223 */ /* 0x180fe20000010800 */
[-CC-:B------:R-:W-:Y:S01]  /*b310*/  FFMA.FTZ R55, R55, R12.reuse, -R0.reuse ;  /* 0x0000000c37377223 */ /* 0x180fe20000010800 */
[----:B------:R-:W-:Y:S01]  /*b320*/  FFMA.FTZ R0, R53, R12, -R0 ;  /* 0x0000000c35007223 */ /* 0x000fe20000010800 */
[----:B-1----:R-:W-:-:S04]  /*b330*/  F2FP.BF16.F32.PACK_AB R161, R32, R63 ;  /* 0x0000003f20a1723e */ /* 0x002fc800000010ff */
[----:B------:R-:W1:Y:S01]  /*b340*/  MUFU.EX2 R31, R31 ;  /* 0x0000001f001f7308 */ /* 0x000e620000000800 */
[----:B---3--:R-:W-:-:S04]  /*b350*/  FADD.FTZ R25, R59, R26 ;  /* 0x0000001a3b197221 */ /* 0x008fc80000010000 */
[----:B------:R-:W-:-:S03]  /*b360*/  FADD.FTZ R44, R30, R25 ;  /* 0x000000191e2c7221 */ /* 0x000fc60000010000 */
[----:B------:R3:W0:Y:S01]  /*b370*/  MUFU.EX2 R166, R29 ;  /* 0x0000001d00a67308 */ /* 0x0006220000000800 */
[----:B-----5:R-:W-:Y:S01]  /*b380*/  FADD.FTZ R26, R27, R164 ;  /* 0x000000a41b1a7221 */ /* 0x020fe20000010000 */
[----:B------:R-:W-:-:S06]  /*b390*/  F2FP.BF16.F32.PACK_AB R164, R164, R27 ;  /* 0x0000001ba4a4723e */ /* 0x000fcc00000010ff */
[----:B------:R-:W2:Y:S01]  /*b3a0*/  MUFU.EX2 R35, R35 ;  /* 0x0000002300237308 */ /* 0x000ea20000000800 */
[----:B-1----:R-:W-:Y:S01]  /*b3b0*/  FADD.FTZ R25, R31, R26 ;  /* 0x0000001a1f197221 */ /* 0x002fe20000010000 */
[----:B---3--:R-:W-:-:S04]  /*b3c0*/  FADD.FTZ R29, R63, R44 ;  /* 0x0000002c3f1d7221 */ /* 0x008fc80000010000 */
[----:B------:R-:W-:Y:S02]  /*b3d0*/  FADD.FTZ R46, R32, R29 ;  /* 0x0000001d202e7221 */ /* 0x000fe40000010000 */
[----:B------:R-:W1:Y:S01]  /*b3e0*/  MUFU.EX2 R160, R33 ;  /* 0x0000002100a07308 */ /* 0x000e620000000800 */
[C---:B0-----:R-:W-:Y:S01]  /*b3f0*/  FADD.FTZ R44, R166.reuse, R25 ;  /* 0x00000019a62c7221 */ /* 0x041fe20000010000 */
[----:B------:R-:W-:Y:S01]  /*b400*/  FADD.FTZ R25, R67, R46 ;  /* 0x0000002e43197221 */ /* 0x000fe20000010000 */
[----:B------:R-:W-:Y:S01]  /*b410*/  F2FP.BF16.F32.PACK_AB R166, R166, R31 ;  /* 0x0000001fa6a6723e */ /* 0x000fe200000010ff */
[----:B------:R-:W-:Y:S01]  /*b420*/  BAR.SYNC.DEFER_BLOCKING 0xf, 0x100 ;  /* 0x03c4000000007b1d */ /* 0x000fe20000010000 */
[----:B--2---:R-:W-:-:S05]  /*b430*/  FADD.FTZ R3, R35, R44 ;  /* 0x0000002c23037221 */ /* 0x004fca0000010000 */
[----:B------:R-:W0:Y:S01]  /*b440*/  MUFU.EX2 R39, R39 ;  /* 0x0000002700277308 */ /* 0x000e220000000800 */
[----:B-1----:R-:W-:-:S07]  /*b450*/  FADD.FTZ R28, R160, R3 ;  /* 0x00000003a01c7221 */ /* 0x002fce0000010000 */
[----:B------:R-:W1:Y:S01]  /*b460*/  MUFU.EX2 R34, R69 ;  /* 0x0000004500227308 */ /* 0x000e620000000800 */
[----:B------:R-:W-:-:S07]  /*b470*/  F2FP.BF16.F32.PACK_AB R160, R160, R35 ;  /* 0x00000023a0a0723e */ /* 0x000fce00000010ff */
[----:B------:R-:W2:Y:S01]  /*b480*/  MUFU.EX2 R162, R37 ;  /* 0x0000002500a27308 */ /* 0x000ea20000000800 */
[----:B0-----:R-:W-:Y:S01]  /*b490*/  FADD.FTZ R3, R39, R28 ;  /* 0x0000001c27037221 */ /* 0x001fe20000010000 */
[----:B------:R0:W-:Y:S06]  /*b4a0*/  STSM.16.M88.4 [R218+0x26800], R164 ;  /* 0x026800a4da007844 */ /* 0x0001ec0000000200 */
[----:B------:R-:W3:Y:S01]  /*b4b0*/  MUFU.EX2 R71, R71 ;  /* 0x0000004700477308 */ /* 0x000ee20000000800 */
[C---:B-1----:R-:W-:Y:S01]  /*b4c0*/  FADD.FTZ R44, R34.reuse, R25 ;  /* 0x00000019222c7221 */ /* 0x042fe20000010000 */
[----:B------:R-:W-:-:S06]  /*b4d0*/  F2FP.BF16.F32.PACK_AB R163, R34, R67 ;  /* 0x0000004322a3723e */ /* 0x000fcc00000010ff */
[----:B------:R-:W1:Y:S01]  /*b4e0*/  MUFU.EX2 R43, R43 ;  /* 0x0000002b002b7308 */ /* 0x000e620000000800 */
[C---:B--2---:R-:W-:Y:S01]  /*b4f0*/  FADD.FTZ R28, R162.reuse, R3 ;  /* 0x00000003a21c7221 */ /* 0x044fe20000010000 */
[----:B------:R-:W-:-:S05]  /*b500*/  F2FP.BF16.F32.PACK_AB R162, R162, R39 ;  /* 0x00000027a2a2723e */ /* 0x000fca00000010ff */
[----:B------:R0:W-:Y:S01]  /*b510*/  STSM.16.M88.4 [R222], R160 ;  /* 0x000000a0de007844 */ /* 0x0001e20000000200 */
[----:B------:R-:W2:Y:S01]  /*b520*/  MUFU.EX2 R36, R73 ;  /* 0x0000004900247308 */ /* 0x000ea20000000800 */
[----:B---3--:R-:W-:-:S07]  /*b530*/  FADD.FTZ R25, R71, R44 ;  /* 0x0000002c47197221 */ /* 0x008fce0000010000 */
[----:B------:R-:W3:Y:S01]  /*b540*/  MUFU.EX2 R156, R41 ;  /* 0x00000029009c7308 */ /* 0x000ee20000000800 */
[----:B-1----:R-:W-:-:S07]  /*b550*/  FADD.FTZ R3, R43, R28 ;  /* 0x0000001c2b037221 */ /* 0x002fce0000010000 */
[----:B------:R-:W1:Y:S01]  /*b560*/  MUFU.EX2 R75, R75 ;  /* 0x0000004b004b7308 */ /* 0x000e620000000800 */
[C---:B--2---:R-:W-:Y:S01]  /*b570*/  FADD.FTZ R30, R36.reuse, R25 ;  /* 0x00000019241e7221 */ /* 0x044fe20000010000 */
[----:B------:R-:W-:-:S06]  /*b580*/  F2FP.BF16.F32.PACK_AB R157, R36, R71 ;  /* 0x00000047249d723e */ /* 0x000fcc00000010ff */
[----:B------:R-:W2:Y:S01]  /*b590*/  MUFU.EX2 R47, R47 ;  /* 0x0000002f002f7308 */ /* 0x000ea20000000800 */
[C---:B---3--:R-:W-:Y:S01]  /*b5a0*/  FADD.FTZ R28, R156.reuse, R3 ;  /* 0x000000039c1c7221 */ /* 0x048fe20000010000 */
[----:B------:R-:W-:-:S06]  /*b5b0*/  F2FP.BF16.F32.PACK_AB R156, R156, R43 ;  /* 0x0000002b9c9c723e */ /* 0x000fcc00000010ff */
[----:B------:R-:W-:Y:S01]  /*b5c0*/  MUFU.EX2 R42, R24 ;  /* 0x00000018002a7308 */ /* 0x000fe20000000800 */
[----:B-1----:R-:W-:-:S07]  /*b5d0*/  FADD.FTZ R25, R75, R30 ;  /* 0x0000001e4b197221 */ /* 0x002fce0000010000 */
[----:B------:R-:W1:Y:S01]  /*b5e0*/  MUFU.EX2 R38, R77 ;  /* 0x0000004d00267308 */ /* 0x000e620000000800 */
[----:B--2---:R-:W-:-:S07]  /*b5f0*/  FADD.FTZ R3, R47, R28 ;  /* 0x0000001c2f037221 */ /* 0x004fce0000010000 */
[----:B------:R-:W2:Y:S08]  /*b600*/  MUFU.EX2 R24, R45 ;  /* 0x0000002d00187308 */ /* 0x000eb00000000800 */
[----:B------:R-:W-:Y:S01]  /*b610*/  MUFU.EX2 R79, R79 ;  /* 0x0000004f004f7308 */ /* 0x000fe20000000800 */
[C---:B-1----:R-:W-:Y:S01]  /*b620*/  F2FP.BF16.F32.PACK_AB R159, R38.reuse, R75 ;  /* 0x0000004b269f723e */ /* 0x042fe200000010ff */
[----:B------:R-:W-:-:S06]  /*b630*/  FADD.FTZ R38, R38, R25 ;  /* 0x0000001926267221 */ /* 0x000fcc0000010000 */
[----:B------:R-:W1:Y:S01]  /*b640*/  MUFU.EX2 R40, R81 ;  /* 0x0000005100287308 */ /* 0x000e620000000800 */
[C---:B--2---:R-:W-:Y:S01]  /*b650*/  F2FP.BF16.F32.PACK_AB R158, R24.reuse, R47 ;  /* 0x0000002f189e723e */ /* 0x044fe200000010ff */
[----:B------:R-:W-:-:S04]  /*b660*/  FADD.FTZ R24, R24, R3 ;  /* 0x0000000318187221 */ /* 0x000fc80000010000 */
[----:B------:R0:W-:Y:S02]  /*b670*/  STSM.16.M88.4 [R219], R156 ;  /* 0x0000009cdb007844 */ /* 0x0001e40000000200 */
[----:B------:R-:W-:Y:S08]  /*b680*/  MUFU.EX2 R51, R51 ;  /* 0x0000003300337308 */ /* 0x000ff00000000800 */
[----:B------:R-:W2:Y:S01]  /*b690*/  MUFU.EX2 R26, R49 ;  /* 0x00000031001a7308 */ /* 0x000ea20000000800 */
[----:B-1----:R-:W-:Y:S01]  /*b6a0*/  F2FP.BF16.F32.PACK_AB R153, R40, R79 ;  /* 0x0000004f2899723e */ /* 0x002fe200000010ff */
[----:B------:R-:W-:-:S04]  /*b6b0*/  FADD.FTZ R79, R79, R38 ;  /* 0x000000264f4f7221 */ /* 0x000fc80000010000 */
[----:B------:R-:W-:Y:S02]  /*b6c0*/  FADD.FTZ R40, R40, R79 ;  /* 0x0000004f28287221 */ /* 0x000fe40000010000 */
[----:B------:R-:W1:Y:S08]  /*b6d0*/  MUFU.EX2 R83, R83 ;  /* 0x0000005300537308 */ /* 0x000e700000000800 */
[----:B------:R-:W-:Y:S01]  /*b6e0*/  MUFU.EX2 R55, R55 ;  /* 0x0000003700377308 */ /* 0x000fe20000000800 */
[----:B--2---:R-:W-:Y:S01]  /*b6f0*/  F2FP.BF16.F32.PACK_AB R152, R26, R51 ;  /* 0x000000331a98723e */ /* 0x004fe200000010ff */
[----:B------:R-:W-:-:S04]  /*b700*/  FADD.FTZ R51, R51, R24 ;  /* 0x0000001833337221 */ /* 0x000fc80000010000 */
[----:B------:R-:W-:Y:S02]  /*b710*/  FADD.FTZ R26, R26, R51 ;  /* 0x000000331a1a7221 */ /* 0x000fe40000010000 */
[----:B------:R-:W2:Y:S01]  /*b720*/  MUFU.EX2 R0, R0 ;  /* 0x0000000000007308 */ /* 0x000ea20000000800 */
[----:B-1----:R-:W-:Y:S01]  /*b730*/  F2FP.BF16.F32.PACK_AB R155, R42, R83 ;  /* 0x000000532a9b723e */ /* 0x002fe200000010ff */
[----:B------:R-:W-:-:S04]  /*b740*/  FADD.FTZ R3, R83, R40 ;  /* 0x0000002853037221 */ /* 0x000fc80000010000 */
[----:B------:R-:W-:Y:S01]  /*b750*/  FADD.FTZ R3, R42, R3 ;  /* 0x000000032a037221 */ /* 0x000fe20000010000 */
[----:B--2---:R-:W-:Y:S01]  /*b760*/  F2FP.BF16.F32.PACK_AB R154, R0, R55 ;  /* 0x00000037009a723e */ /* 0x004fe200000010ff */
[----:B------:R-:W-:-:S04]  /*b770*/  FADD.FTZ R55, R55, R26 ;  /* 0x0000001a37377221 */ /* 0x000fc80000010000 */
[----:B------:R0:W-:Y:S01]  /*b780*/  STSM.16.M88.4 [R221], R152 ;  /* 0x00000098dd007844 */ /* 0x0001e20000000200 */
[----:B------:R-:W-:Y:S01]  /*b790*/  FADD.FTZ R0, R0, R55 ;  /* 0x0000003700007221 */ /* 0x000fe20000010000 */
[----:B------:R-:W-:Y:S06]  /*b7a0*/  @!P0 BRA `(.L_x_8011) ;  /* 0x0000000000048947 */ /* 0x000fec0003800000 */
[----:B------:R-:W-:Y:S01]  /*b7b0*/  BPT.TRAP 0x1 ;  /* 0x000000040000795c */ /* 0x000fe20000300000 */
.L_x_8011:
[----:B------:R1:W2:Y:S01]  /*b7c0*/  SYNCS.PHASECHK.TRANS64.TRYWAIT P1, [R20+URZ+0x28c50], R21 ;  /* 0x028c5015140075a7 */ /* 0x0002a2000802017f */
[----:B------:R-:W-:Y:S05]  /*b7d0*/  @!P0 BRA `(.L_x_8012) ;  /* 0x0000000000048947 */ /* 0x000fea0003800000 */
[----:B------:R-:W-:Y:S01]  /*b7e0*/  BPT.TRAP 0x1 ;  /* 0x000000040000795c */ /* 0x000fe20000300000 */
.L_x_8012:
        /* <DEDUP_REMOVED lines=8> */
.L_x_8014:
[----:B------:R-:W-:Y:S05]  /*b870*/  BSYNC B0 ;  /* 0x0000000000007941 */ /* 0x000fea0003800000 */
.L_x_8013:
        /* <DEDUP_REMOVED lines=39> */
.L_x_8016:
[----:B-12-4-:R-:W1:Y:S01]  /*baf0*/  LDC R21, c[0x0][0x448] ;  /* 0x00011200ff157b82 */ /* 0x016e620000000800 */
[----:B------:R-:W-:Y:S01]  /*bb00*/  VIADD R20, R20, 0x28c60 ;  /* 0x00028c6014147836 */ /* 0x000fe20000000000 */
[----:B------:R-:W-:Y:S01]  /*bb10*/  BSSY B1, `(.L_x_8017) ;  /* 0x0000217000017945 */ /* 0x000fe20003800000 */
[----:B0-----:R-:W-:Y:S02]  /*bb20*/  IMAD.MOV.U32 R152, RZ, RZ, R202 ;  /* 0x000000ffff987224 */ /* 0x001fe400078e00ca */
[----:B------:R-:W-:Y:S01]  /*bb30*/  VIADD R214, R214, 0xfffffffe ;  /* 0xfffffffed6d67836 */ /* 0x000fe20000000000 */
[----:B------:R-:W-:-:S04]  /*bb40*/  PRMT R20, R192, 0x654, R20 ;  /* 0x00000654c0147816 */ /* 0x000fc80000000014 */
[----:B------:R0:W-:Y:S01]  /*bb50*/  SYNCS.ARRIVE.TRANS64.RED.A1T0 RZ, [R20+URZ], RZ ;  /* 0x000000ff14ff79a7 */ /* 0x0001e2000810043f */
[----:B-1----:R-:W-:-:S13]  /*bb60*/  ISETP.NE.AND P1, PT, R21, 0x1, PT ;  /* 0x000000011500780c */ /* 0x002fda0003f25270 */
[----:B------:R-:W1:Y:S08]  /*bb70*/  @P1 LDC R21, c[0x0][0x44c] ;  /* 0x00011300ff151b82 */ /* 0x000e700000000800 */
[----:B0-----:R-:W0:Y:S01]  /*bb80*/  @P1 LDC R20, c[0x0][0x450] ;  /* 0x00011400ff141b82 */ /* 0x001e220000000800 */
[----:B-1----:R-:W-:-:S05]  /*bb90*/  @P1 IMAD.HI.U32 R21, R202, R21, RZ ;  /* 0x00000015ca151227 */ /* 0x002fca00078e00ff */
[----:B0-----:R-:W-:-:S04]  /*bba0*/  @P1 SHF.R.U32.HI R152, RZ, R20, R21 ;  /* 0x00000014ff981219 */ /* 0x001fc80000011615 */
[----:B------:R-:W-:-:S04]  /*bbb0*/  IADD3 R20, R152, R185, -R184 ;  /* 0x000000b998147210 */ /* 0x000fc80007ffe8b8 */
[----:B------:R-:W-:-:S04]  /*bbc0*/  SHF.R.S32.HI R21, RZ, 0x1f, R20 ;  /* 0x0000001fff157819 */ /* 0x000fc80000011414 */
[----:B------:R-:W-:-:S04]  /*bbd0*/  LEA.HI R20, R21, R20, RZ, 0x6 ;  /* 0x0000001415147211 */ /* 0x000fc800078f30ff */
[----:B------:R-:W-:-:S04]  /*bbe0*/  SHF.R.S32.HI R20, RZ, 0x6, R20 ;  /* 0x00000006ff147819 */ /* 0x000fc80000011414 */
[----:B------:R-:W-:-:S04]  /*bbf0*/  VIMNMX R20, RZ, R20, !PT ;  /* 0x00000014ff147248 */ /* 0x000fc80007fe0100 */
[----:B------:R-:W-:-:S13]  /*bc00*/  ISETP.GE.AND P1, PT, R214, R20, PT ;  /* 0x00000014d600720c */ /* 0x000fda0003f26270 */
[----:B------:R-:W-:Y:S05]  /*bc10*/  @!P1 BRA `(.L_x_8018) ;  /* 0x0000002000189947 */ /* 0x000fea0003800000 */
[----:B------:R-:W-:Y:S01]  /*bc20*/  BSSY B0, `(.L_x_8019) ;  /* 0x0000204000007945 */ /* 0x000fe20003800000 */
[----:B------:R-:W-:Y:S02]  /*bc30*/  IMAD.MOV.U32 R21, RZ, RZ, R214 ;  /* 0x000000ffff157224 */ /* 0x000fe400078e00d6 */
[----:B------:R-:W-:Y:S02]  /*bc40*/  IMAD.MOV.U32 R220, RZ, RZ, R13 ;  /* 0x000000ffffdc7224 */ /* 0x000fe400078e000d */
[----:B------:R-:W-:Y:S02]  /*bc50*/  IMAD.MOV.U32 R215, RZ, RZ, R14 ;  /* 0x000000ffffd77224 */ /* 0x000fe400078e000e */
[----:B------:R-:W-:-:S07]  /*bc60*/  IMAD.MOV.U32 R214, RZ, RZ, R18 ;  /* 0x000000ffffd67224 */ /* 0x000fce00078e0012 */
.L_x_8032:
[----:B------:R-:W-:-:S04]  /*bc70*/  IADD3 R18, R214, 0x1, RZ ;  /* 0x00000001d6127810 */ /* 0x000fc80007ffe0ff */
[----:B------:R-:W-:-:S04]  /*bc80*/  ISETP.NE.AND P1, PT, R18, 0x2, PT ;  /* 0x000000021200780c */ /* 0x000fc80003f25270 */
[----:B------:R-:W-:Y:S02]  /*bc90*/  SEL R12, RZ, 0x1, P1 ;  /* 0x00000001ff0c7807 */ /* 0x000fe40000800000 */
[----:B------:R-:W-:Y:S02]  /*bca0*/  SEL R18, R18, RZ, P1 ;  /* 0x000000ff12127207 */ /* 0x000fe40000800000 */
[----:B------:R-:W-:Y:S01]  /*bcb0*/  LOP3.LUT R19, R19, R12, RZ, 0x3c, !PT ;  /* 0x0000000c13137212 */ /* 0x000fe200078e3cff */
[----:B0-----:R-:W-:Y:S06]  /*bcc0*/  @!P0 BRA `(.L_x_8020) ;  /* 0x0000000000048947 */ /* 0x001fec0003800000 */
[----:B------:R-:W-:Y:S01]  /*bcd0*/  BPT.TRAP 0x1 ;  /* 0x000000040000795c */ /* 0x000fe20000300000 */
.L_x_8020:
[----:B------:R-:W-:Y:S01]  /*bce0*/  IMAD R186, R18, 0x8, R2 ;  /* 0x0000000812ba7824 */ /* 0x000fe200078e0202 */
[----:B------:R-:W-:-:S04]  /*bcf0*/  SHF.L.U32 R187, R19, 0x1f, RZ ;  /* 0x0000001f13bb7819 */ /* 0x000fc800000006ff */
[----:B------:R0:W1:Y:S01]  /*bd00*/  SYNCS.PHASECHK.TRANS64.TRYWAIT P1, [R186+URZ+0x28c30], R187 ;  /* 0x028c30bbba0075a7 */ /* 0x000062000802017f */
[----:B------:R-:W-:Y:S05]  /*bd10*/  @!P0 BRA `(.L_x_8021) ;  /* 0x0000000000048947 */ /* 0x000fea0003800000 */
[----:B------:R-:W-:Y:S01]  /*bd20*/  BPT.TRAP 0x1 ;  /* 0x000000040000795c */ /* 0x000fe20000300000 */
.L_x_8021:
[----:B------:R-:W-:Y:S01]  /*bd30*/  BSSY B2, `(.L_x_8022) ;  /* 0x0000006000027945 */ /* 0x000fe20003800000 */
[----:B------:R-:W-:Y:S02]  /*bd40*/  IMAD R154, R18, 0x200, R15 ;  /* 0x00000200129a7824 */ /* 0x000fe400078e020f */
[----:B------:R-:W-:Y:S01]  /*bd50*/  IMAD.MOV.U32 R155, RZ, RZ, 0x40000040 ;  /* 0x40000040ff9b7424 */ /* 0x000fe200078e00ff */
[----:B-1----:R-:W-:Y:S06]  /*bd60*/  @P1 BRA `(.L_x_8023) ;  /* 0x0000000000081947 */ /* 0x002fec0003800000 */
[----:B------:R-:W1:Y:S02]  /*bd70*/  SYNCS.PHASECHK.TRANS64.TRYWAIT P1, [R186+URZ+0x28c30], R187 ;  /* 0x028c30bbba0075a7 */ /* 0x000e64000802017f */
[----:B-1----:R-:W-:Y:S05]  /*bd80*/  @!P1 BRA `(.L_x_8024) ;  /* 0x000000fc00349947 */ /* 0x002fea0003800000 */
.L_x_8023:
[----:B------:R-:W-:Y:S05]  /*bd90*/  BSYNC B2 ;  /* 0x0000000000027941 */ /* 0x000fea0003800000 */
.L_x_8022:
        /* <DEDUP_REMOVED lines=36> */
.L_x_8025:
[----:B------:R-:W2:Y:S01]  /*bfe0*/  LDC R12, c[0x0][0x448] ;  /* 0x00011200ff0c7b82 */ /* 0x000ea20000000800 */
[----:B------:R-:W-:-:S04]  /*bff0*/  LOP3.LUT R22, R22, 0xffffdfff, RZ, 0xc0, !PT ;  /* 0xffffdfff16167812 */ /* 0x000fc800078ec0ff */
[----:B------:R-:W-:-:S04]  /*c000*/  @P0 LOP3.LUT R22, R22, 0x2000, RZ, 0xfc, !PT ;  /* 0x0000200016160812 */ /* 0x000fc800078efcff */
[----:B------:R-:W-:Y:S02]  /*c010*/  LOP3.LUT R22, R22, 0xffffbfff, RZ, 0xc0, !PT ;  /* 0xffffbfff16167812 */ /* 0x000fe400078ec0ff */
[----:B--2---:R-:W-:Y:S01]  /*c020*/  ISETP.NE.AND P1, PT, R12, 0x1, PT ;  /* 0x000000010c00780c */ /* 0x004fe20003f25270 */
[----:B------:R-:W-:-:S12]  /*c030*/  IMAD.IADD R12, R228, 0x1, R202 ;  /* 0x00000001e40c7824 */ /* 0x000fd800078e02ca */
[----:B------:R-:W2:Y:S08]  /*c040*/  @P1 LDC R14, c[0x0][0x44c] ;  /* 0x00011300ff0e1b82 */ /* 0x000eb00000000800 */
[----:B------:R-:W3:Y:S01]  /*c050*/  @P1 LDC R13, c[0x0][0x450] ;  /* 0x00011400ff0d1b82 */ /* 0x000ee20000000800 */
[----:B--2---:R-:W-:-:S05]  /*c060*/  @P1 IMAD.HI.U32 R14, R12, R14, RZ ;  /* 0x0000000e0c0e1227 */ /* 0x004fca00078e00ff */
[----:B---3--:R-:W-:Y:S01]  /*c070*/  @P1 SHF.R.U32.HI R12, RZ, R13, R14 ;  /* 0x0000000dff0c1219 */ /* 0x008fe2000001160e */
[----:B------:R-:W-:-:S04]  /*c080*/  IMAD.MOV.U32 R13, RZ, RZ, -0x40 ;  /* 0xffffffc0ff0d7424 */ /* 0x000fc800078e00ff */
[----:B------:R-:W2:Y:S01]  /*c090*/  SHFL.IDX PT, R14, R12, RZ, 0x1c1f ;  /* 0x001c1fff0c0e7589 */ /* 0x000ea200000e0000 */
[----:B------:R-:W-:-:S03]  /*c0a0*/  IMAD R13, R21, R13, 0x1 ;  /* 0x00000001150d7424 */ /* 0x000fc600078e020d */
[----:B------:R-:W3:Y:S02]  /*c0b0*/  SHFL.IDX PT, R12, R12, 0x1, 0x1c1f ;  /* 0x003c1f000c0c7f89 */ /* 0x000ee400000e0000 */
[----:B------:R-:W-:-:S05]  /*c0c0*/  IADD3 R13, R185, R13, -R196 ;  /* 0x0000000db90d7210 */ /* 0x000fca0007ffe8c4 */
[----:B------:R-:W-:-:S04]  /*c0d0*/  IMAD.IADD R13, R13, 0x1, -R184 ;  /* 0x000000010d0d7824 */ /* 0x000fc800078e0ab8 */
[C---:B--2---:R-:W-:Y:S02]  /*c0e0*/  IMAD.IADD R14, R13.reuse, 0x1, R14 ;  /* 0x000000010d0e7824 */ /* 0x044fe400078e020e */
[----:B---3--:R-:W-:-:S03]  /*c0f0*/  IMAD.IADD R12, R13, 0x1, R12 ;  /* 0x000000010d0c7824 */ /* 0x008fc600078e020c */
[C---:B------:R-:W-:Y:S02]  /*c100*/  ISETP.GT.AND P0, PT, R14.reuse, 0x21, PT ;  /* 0x000000210e00780c */ /* 0x040fe40003f04270 */
[----:B------:R-:W-:Y:S02]  /*c110*/  ISETP.GT.AND P5, PT, R14, 0x8, PT ;  /* 0x000000080e00780c */ /* 0x000fe40003fa4270 */
[----:B------:R-:W-:Y:S02]  /*c120*/  ISETP.GT.AND P6, PT, R12, RZ, PT ;  /* 0x000000ff0c00720c */ /* 0x000fe40003fc4270 */
[----:B------:R-:W-:Y:S02]  /*c130*/  FSEL R156, R156, -INF , P5 ;  /* 0xff8000009c9c7808 */ /* 0x000fe40002800000 */
[----:B------:R-:W-:Y:S02]  /*c140*/  FSEL R154, R154, -INF , P6 ;  /* 0xff8000009a9a7808 */ /* 0x000fe40003000000 */
[----:B------:R-:W-:-:S02]  /*c150*/  ISETP.GT.AND P6, PT, R12, 0x1, PT ;  /* 0x000000010c00780c */ /* 0x000fc40003fc4270 */
[----:B------:R-:W-:Y:S02]  /*c160*/  ISETP.GT.AND P5, PT, R14, 0x29, PT ;  /* 0x000000290e00780c */ /* 0x000fe40003fa4270 */
[----:B------:R-:W-:Y:S02]  /*c170*/  FSEL R155, R155, -INF , P6 ;  /* 0xff8000009b9b7808 */ /* 0x000fe40003000000 */
[----:B------:R-:W-:Y:S02]  /*c180*/  ISETP.GT.AND P6, PT, R12, 0x8, PT ;  /* 0x000000080c00780c */ /* 0x000fe40003fc4270 */
[----:B------:R-:W-:Y:S02]  /*c190*/  ISETP.GT.AND P1, PT, R14, 0x1, PT ;  /* 0x000000010e00780c */ /* 0x000fe40003f24270 */
[----:B------:R-:W-:Y:S02]  /*c1a0*/  FSEL R158, R158, -INF , P6 ;  /* 0xff8000009e9e7808 */ /* 0x000fe40003000000 */
[----:B------:R-:W-:-:S02]  /*c1b0*/  ISETP.GT.AND P6, PT, R12, 0x9, PT ;  /* 0x000000090c00780c */ /* 0x000fc40003fc4270 */
[----:B------:R-:W-:Y:S02]  /*c1c0*/  ISETP.GT.AND P2, PT, R14, RZ, PT ;  /* 0x000000ff0e00720c */ /* 0x000fe40003f44270 */
[----:B------:R-:W-:Y:S02]  /*c1d0*/  FSEL R159, R159, -INF , P6 ;  /* 0xff8000009f9f7808 */ /* 0x000fe40003000000 */
[----:B------:R-:W-:Y:S02]  /*c1e0*/  ISETP.GT.AND P6, PT, R12, 0x10, PT ;  /* 0x000000100c00780c */ /* 0x000fe40003fc4270 */
[----:B------:R-:W-:Y:S02]  /*c1f0*/  @P0 LOP3.LUT R22, R22, 0x4000, RZ, 0xfc, !PT ;  /* 0x0000400016160812 */ /* 0x000fe400078efcff */
[----:B------:R-:W-:Y:S02]  /*c200*/  FSEL R162, R162, -INF , P6 ;  /* 0xff800000a2a27808 */ /* 0x000fe40003000000 */
[----:B------:R-:W-:-:S02]  /*c210*/  ISETP.GT.AND P6, PT, R12, 0x11, PT ;  /* 0x000000110c00780c */ /* 0x000fc40003fc4270 */
[----:B------:R-:W-:Y:S02]  /*c220*/  FSEL R224, R153, -INF , P1 ;  /* 0xff80000099e07808 */ /* 0x000fe40000800000 */
[----:B------:R-:W-:Y:S02]  /*c230*/  FSEL R163, R163, -INF , P6 ;  /* 0xff800000a3a37808 */ /* 0x000fe40003000000 */
[----:B------:R-:W-:Y:S02]  /*c240*/  ISETP.GT.AND P6, PT, R12, 0x18, PT ;  /* 0x000000180c00780c */ /* 0x000fe40003fc4270 */
        /* <DEDUP_REMOVED lines=15> */
[----:B------:R-:W-:Y:S02]  /*c340*/  LOP3.LUT R22, R22, 0xffff7fff, RZ, 0xc0, !PT ;  /* 0xffff7fff16167812 */ /* 0x000fe400078ec0ff */
[----:B------:R-:W-:Y:S02]  /*c350*/  FSEL R175, R175, -INF , P6 ;  /* 0xff800000afaf7808 */ /* 0x000fe40003000000 */
[----:B------:R-:W-:Y:S02]  /*c360*/  ISETP.GT.AND P6, PT, R12, 0x30, PT ;  /* 0x000000300c00780c */ /* 0x000fe40003fc4270 */
[----:B------:R-:W-:Y:S02]  /*c370*/  FSEL R157, R157, -INF , P4 ;  /* 0xff8000009d9d7808 */ /* 0x000fe40002000000 */
        /* <DEDUP_REMOVED lines=8> */
[----:B------:R-:W-:Y:S02]  /*c400*/  FMNMX.FTZ R12, R154, R220, !PT ;  /* 0x000000dc9a0c7209 */ /* 0x000fe40007810000 */
[----:B------:R-:W-:Y:S02]  /*c410*/  FSEL R183, R183, -INF , P6 ;  /* 0xff800000b7b77808 */ /* 0x000fe40003000000 */
[----:B------:R-:W-:Y:S02]  /*c420*/  FMNMX.FTZ R12, R155, R12, !PT ;  /* 0x0000000c9b0c7209 */ /* 0x000fe40007810000 */
[----:B------:R-:W-:Y:S02]  /*c430*/  FSEL R164, R164, -INF , P1 ;  /* 0xff800000a4a47808 */ /* 0x000fe40000800000 */
[----:B------:R-:W-:Y:S02]  /*c440*/  FMNMX.FTZ R12, R158, R12, !PT ;  /* 0x0000000c9e0c7209 */ /* 0x000fe40007810000 */
[----:B------:R-:W-:-:S02]  /*c450*/  @P5 LOP3.LUT R22, R22, 0x8000, RZ, 0xfc, !PT ;  /* 0x0000800016165812 */ /* 0x000fc400078efcff */
[----:B------:R-:W-:Y:S02]  /*c460*/  FMNMX.FTZ R12, R159, R12, !PT ;  /* 0x0000000c9f0c7209 */ /* 0x000fe40007810000 */
[----:B------:R-:W-:Y:S02]  /*c470*/  ISETP.GT.AND P4, PT, R14, 0x30, PT ;  /* 0x000000300e00780c */ /* 0x000fe40003f84270 */
[----:B------:R-:W-:Y:S02]  /*c480*/  FMNMX.FTZ R12, R162, R12, !PT ;  /* 0x0000000ca20c7209 */ /* 0x000fe40007810000 */
[C---:B------:R-:W-:Y:S02]  /*c490*/  ISETP.GT.AND P3, PT, R14.reuse, 0x31, PT ;  /* 0x000000310e00780c */ /* 0x040fe40003f64270 */
[----:B------:R-:W-:Y:S02]  /*c4a0*/  FMNMX.FTZ R12, R163, R12, !PT ;  /* 0x0000000ca30c7209 */ /* 0x000fe40007810000 */
[----:B------:R-:W-:-:S02]  /*c4b0*/  ISETP.GT.AND P2, PT, R14, 0x38, PT ;  /* 0x000000380e00780c */ /* 0x000fc40003f44270 */
[----:B------:R-:W-:Y:S02]  /*c4c0*/  FMNMX.FTZ R12, R166, R12, !PT ;  /* 0x0000000ca60c7209 */ /* 0x000fe40007810000 */
[C---:B------:R-:W-:Y:S02]  /*c4d0*/  ISETP.GT.AND P1, PT, R14.reuse, 0x39, PT ;  /* 0x000000390e00780c */ /* 0x040fe40003f24270 */
[----:B------:R-:W-:Y:S02]  /*c4e0*/  FMNMX.FTZ R12, R167, R12, !PT ;  /* 0x0000000ca70c7209 */ /* 0x000fe40007810000 */
[----:B------:R-:W-:Y:S02]  /*c4f0*/  ISETP.GT.AND P5, PT, R14, 0x19, PT ;  /* 0x000000190e00780c */ /* 0x000fe40003fa4270 */
[----:B------:R-:W-:Y:S02]  /*c500*/  FMNMX.FTZ R12, R170, R12, !PT ;  /* 0x0000000caa0c7209 */ /* 0x000fe40007810000 */
[----:B------:R-:W-:-:S02]  /*c510*/  ISETP.GT.AND P0, PT, R14, 0x20, PT ;  /* 0x000000200e00780c */ /* 0x000fc40003f04270 */
[----:B------:R-:W-:Y:S02]  /*c520*/  FMNMX.FTZ R12, R171, R12, !PT ;  /* 0x0000000cab0c7209 */ /* 0x000fe40007810000 */
[----:B------:R-:W-:Y:S02]  /*c530*/  FSEL R165, R165, -INF , P5 ;  /* 0xff800000a5a57808 */ /* 0x000fe40002800000 */
[----:B------:R-:W-:Y:S02]  /*c540*/  FMNMX.FTZ R12, R174, R12, !PT ;  /* 0x0000000cae0c7209 */ /* 0x000fe40007810000 */
[----:B------:R-:W-:Y:S02]  /*c550*/  FSEL R168, R168, -INF , P0 ;  /* 0xff800000a8a87808 */ /* 0x000fe40000000000 */
[----:B------:R-:W-:Y:S02]  /*c560*/  FMNMX.FTZ R12, R175, R12, !PT ;  /* 0x0000000caf0c7209 */ /* 0x000fe40007810000 */
[----:B------:R-:W-:-:S02]  /*c570*/  LOP3.LUT P0, RZ, R22, 0x4000, RZ, 0xc0, !PT ;  /* 0x0000400016ff7812 */ /* 0x000fc4000780c0ff */
[----:B------:R-:W-:Y:S02]  /*c580*/  FMNMX.FTZ R12, R178, R12, !PT ;  /* 0x0000000cb20c7209 */ /* 0x000fe40007810000 */
[----:B------:R-:W-:Y:S02]  /*c590*/  FSEL R169, R169, -INF , P0 ;  /* 0xff800000a9a97808 */ /* 0x000fe40000000000 */
[----:B------:R-:W-:Y:S02]  /*c5a0*/  FMNMX.FTZ R12, R179, R12, !PT ;  /* 0x0000000cb30c7209 */ /* 0x000fe40007810000 */
[----:B------:R-:W-:Y:S02]  /*c5b0*/  LOP3.LUT P5, RZ, R22, 0x8000, RZ, 0xc0, !PT ;  /* 0x0000800016ff7812 */ /* 0x000fe400078ac0ff */
[----:B------:R-:W-:Y:S02]  /*c5c0*/  FMNMX.FTZ R12, R182, R12, !PT ;  /* 0x0000000cb60c7209 */ /* 0x000fe40007810000 */
[----:B------:R-:W-:-:S02]  /*c5d0*/  FSEL R176, R176, -INF , P4 ;  /* 0xff800000b0b07808 */ /* 0x000fc40002000000 */
[----:B------:R-:W-:Y:S02]  /*c5e0*/  FMNMX.FTZ R12, R183, R12, !PT ;  /* 0x0000000cb70c7209 */ /* 0x000fe40007810000 */
[----:B------:R-:W-:Y:S02]  /*c5f0*/  FSEL R177, R177, -INF , P3 ;  /* 0xff800000b1b17808 */ /* 0x000fe40001800000 */
[----:B------:R-:W-:Y:S01]  /*c600*/  FSEL R180, R180, -INF , P2 ;  /* 0xff800000b4b47808 */ /* 0x000fe20001000000 */
[----:B------:R-:W2:Y:S01]  /*c610*/  SHFL.BFLY PT, R13, R12, 0x2, 0x1f ;  /* 0x0c401f000c0d7f89 */ /* 0x000ea200000e0000 */
[----:B------:R-:W-:Y:S02]  /*c620*/  FSEL R181, R181, -INF , P1 ;  /* 0xff800000b5b57808 */ /* 0x000fe40000800000 */
[----:B------:R-:W-:Y:S02]  /*c630*/  LOP3.LUT P0, RZ, R22, 0x2000, RZ, 0xc0, !PT ;  /* 0x0000200016ff7812 */ /* 0x000fe4000780c0ff */
[----:B--2---:R-:W-:-:S05]  /*c640*/  FMNMX.FTZ R13, R12, R13, !PT ;  /* 0x0000000d0c0d7209 */ /* 0x004fca0007810000 */
[----:B------:R-:W2:Y:S02]  /*c650*/  SHFL.BFLY PT, R12, R13, 0x1, 0x1f ;  /* 0x0c201f000d0c7f89 */ /* 0x000ea400000e0000 */
[----:B--2---:R-:W-:-:S04]  /*c660*/  FMNMX.FTZ R13, R13, R12, !PT ;  /* 0x0000000c0d0d7209 */ /* 0x004fc80007810000 */
[----:B------:R-:W-:-:S04]  /*c670*/  FSETP.NEU.FTZ.AND P6, PT, R13, -INF , PT ;  /* 0xff8000000d00780b */ /* 0x000fc80003fdd000 */
[----:B------:R-:W-:-:S05]  /*c680*/  FSEL R12, R13, RZ, P6 ;  /* 0x000000ff0d0c7208 */ /* 0x000fca0003000000 */
[----:B------:R-:W-:Y:S01]  /*c690*/  FADD.FTZ R220, -R12, R220 ;  /* 0x000000dc0cdc7221 */ /* 0x000fe20000010100 */
[----:B------:R-:W-:-:S04]  /*c6a0*/  IMAD.U32 R12, RZ, RZ, UR37 ;  /* 0x00000025ff0c7e24 */ /* 0x000fc8000f8e00ff */
[----:B------:R-:W-:-:S05]  /*c6b0*/  FMUL.FTZ R153, R13, R12 ;  /* 0x0000000c0d997220 */ /* 0x000fca0000410000 */
[----:B------:R-:W-:Y:S02]  /*c6c0*/  FSEL R153, R153, RZ, P6 ;  /* 0x000000ff99997208 */ /* 0x000fe40003000000 */
[----:B------:R-:W-:Y:S01]  /*c6d0*/  ISETP.GT.AND P6, PT, R14, 0x28, PT ;  /* 0x000000280e00780c */ /* 0x000fe20003fc4270 */
[----:B------:R-:W-:Y:S02]  /*c6e0*/  VIADD R14, R186, 0x28c40 ;  /* 0x00028c40ba0e7836 */ /* 0x000fe40000000000 */
[-CC-:B------:R-:W-:Y:S01]  /*c6f0*/  FFMA.FTZ R154, R154, R12.reuse, -R153.reuse ;  /* 0x0000000c9a9a7223 */ /* 0x180fe20000010899 */
[-CC-:B------:R-:W-:Y:S01]  /*c700*/  FFMA.FTZ R225, R170, R12.reuse, -R153.reuse ;  /* 0x0000000caae17223 */ /* 0x180fe20000010899 */
[----:B------:R-:W-:Y:S01]  /*c710*/  FSEL R172, R172, -INF , P6 ;  /* 0xff800000acac7808 */ /* 0x000fe20003000000 */
[-C--:B------:R-:W-:Y:S01]  /*c720*/  FMUL.FTZ R170, R220, R12.reuse ;  /* 0x0000000cdcaa7220 */ /* 0x080fe20000410000 */
[----:B------:R-:W-:Y:S01]  /*c730*/  PRMT R14, R192, 0x654, R14 ;  /* 0x00000654c00e7816 */ /* 0x000fe2000000000e */
[-CC-:B------:R-:W-:Y:S01]  /*c740*/  FFMA.FTZ R155, R155, R12.reuse, -R153.reuse ;  /* 0x0000000c9b9b7223 */ /* 0x180fe20000010899 */
[-CC-:B------:R-:W-:Y:S01]  /*c750*/  FFMA.FTZ R158, R158, R12.reuse, -R153.reuse ;  /* 0x0000000c9e9e7223 */ /* 0x180fe20000010899 */
[-CC-:B------:R-:W-:Y:S01]  /*c760*/  FFMA.FTZ R159, R159, R12.reuse, -R153.reuse ;  /* 0x0000000c9f9f7223 */ /* 0x180fe20000010899 */
[----:B------:R2:W-:Y:S01]  /*c770*/  SYNCS.ARRIVE.TRANS64.RED.A1T0 RZ, [R14+URZ], RZ ;  /* 0x000000ff0eff79a7 */ /* 0x0005e2000810043f */
[-CC-:B------:R-:W-:Y:S01]  /*c780*/  FFMA.FTZ R162, R162, R12.reuse, -R153.reuse ;  /* 0x0000000ca2a27223 */ /* 0x180fe20000010899 */
[-CC-:B------:R-:W-:Y:S01]  /*c790*/  FFMA.FTZ R163, R163, R12.reuse, -R153.reuse ;  /* 0x0000000ca3a37223 */ /* 0x180fe20000010899 */
[-CC-:B------:R-:W-:Y:S01]  /*c7a0*/  FFMA.FTZ R166, R166, R12.reuse, -R153.reuse ;  /* 0x0000000ca6a67223 */ /* 0x180fe20000010899 */
[-CC-:B------:R-:W-:Y:S01]  /*c7b0*/  FFMA.FTZ R167, R167, R12.reuse, -R153.reuse ;  /* 0x0000000ca7a77223 */ /* 0x180fe20000010899 */
[-CC-:B------:R-:W-:Y:S01]  /*c7c0*/  FFMA.FTZ R171, R171, R12.reuse, -R153.reuse ;  /* 0x0000000cabab7223 */ /* 0x180fe20000010899 */
[-CC-:B------:R-:W-:Y:S01]  /*c7d0*/  FFMA.FTZ R174, R174, R12.reuse, -R153.reuse ;  /* 0x0000000caeae7223 */ /* 0x180fe20000010899 */
[-CC-:B------:R-:W-:Y:S01]  /*c7e0*/  FFMA.FTZ R175, R175, R12.reuse, -R153.reuse ;  /* 0x0000000cafaf7223 */ /* 0x180fe20000010899 */
[----:B--2---:R-:W-:Y:S01]  /*c7f0*/  FMNMX.FTZ R14, R152, R215, !PT ;  /* 0x000000d7980e7209 */ /* 0x004fe20007810000 */
[-CC-:B------:R-:W-:Y:S01]  /*c800*/  FFMA.FTZ R178, R178, R12.reuse, -R153.reuse ;  /* 0x0000000cb2b27223 */ /* 0x180fe20000010899 */
[-CC-:B------:R-:W-:Y:S01]  /*c810*/  FFMA.FTZ R179, R179, R12.reuse, -R153.reuse ;  /* 0x0000000cb3b37223 */ /* 0x180fe20000010899 */
[--C-:B------:R-:W-:Y:S01]  /*c820*/  FFMA.FTZ R182, R182, R12, -R153.reuse ;  /* 0x0000000cb6b67223 */ /* 0x100fe20000010899 */
[----:B------:R-:W-:Y:S01]  /*c830*/  FMNMX.FTZ R14, R224, R14, !PT ;  /* 0x0000000ee00e7209 */ /* 0x000fe20007810000 */
[----:B------:R-:W-:Y:S01]  /*c840*/  FFMA.FTZ R183, R183, R12, -R153 ;  /* 0x0000000cb7b77223 */ /* 0x000fe20000010899 */
[----:B------:R-:W2:Y:S02]  /*c850*/  MUFU.EX2 R170, R170 ;  /* 0x000000aa00aa7308 */ /* 0x000ea40000000800 */
[----:B------:R-:W-:-:S04]  /*c860*/  FMNMX.FTZ R14, R156, R14, !PT ;  /* 0x0000000e9c0e7209 */ /* 0x000fc80007810000 */
[----:B------:R-:W-:Y:S02]  /*c870*/  FMNMX.FTZ R14, R157, R14, !PT ;  /* 0x0000000e9d0e7209 */ /* 0x000fe40007810000 */
[----:B------:R3:W4:Y:S02]  /*c880*/  MUFU.EX2 R153, R154 ;  /* 0x0000009a00997308 */ /* 0x0007240000000800 */
[----:B------:R-:W-:-:S04]  /*c890*/  FMNMX.FTZ R14, R160, R14, !PT ;  /* 0x0000000ea00e7209 */ /* 0x000fc80007810000 */
[----:B------:R-:W-:Y:S02]  /*c8a0*/  FMNMX.FTZ R14, R161, R14, !PT ;  /* 0x0000000ea10e7209 */ /* 0x000fe40007810000 */
[----:B------:R-:W5:Y:S01]  /*c8b0*/  MUFU.EX2 R155, R155 ;  /* 0x0000009b009b7308 */ /* 0x000f620000000800 */
[----:B---3--:R-:W-:Y:S01]  /*c8c0*/  FSEL R154, R173, -INF , P5 ;  /* 0xff800000ad9a7808 */ /* 0x008fe20002800000 */
[----:B--2---:R-:W-:Y:S01]  /*c8d0*/  FMUL.FTZ R26, R26, R170 ;  /* 0x000000aa1a1a7220 */ /* 0x004fe20000410000 */
[----:B------:R-:W-:Y:S01]  /*c8e0*/  FMNMX.FTZ R14, R164, R14, !PT ;  /* 0x0000000ea40e7209 */ /* 0x000fe20007810000 */
[-C--:B------:R-:W-:Y:S01]  /*c8f0*/  FMUL.FTZ R27, R27, R170.reuse ;  /* 0x000000aa1b1b7220 */ /* 0x080fe20000410000 */
[-C--:B------:R-:W-:Y:S01]  /*c900*/  FMUL.FTZ R30, R30, R170.reuse ;  /* 0x000000aa1e1e7220 */ /* 0x080fe20000410000 */
[----:B------:R-:W-:Y:S01]  /*c910*/  FMUL.FTZ R31, R31, R170 ;  /* 0x000000aa1f1f7220 */ /* 0x000fe20000410000 */
[----:B------:R-:W-:Y:S01]  /*c920*/  FMNMX.FTZ R14, R165, R14, !PT ;  /* 0x0000000ea50e7209 */ /* 0x000fe20007810000 */
[----:B------:R-:W-:Y:S01]  /*c930*/  MUFU.EX2 R159, R159 ;  /* 0x0000009f009f7308 */ /* 0x000fe20000000800 */
[----:B----4-:R-:W-:Y:S01]  /*c940*/  FFMA.FTZ R3, R170, R3, R153 ;  /* 0x00000003aa037223 */ /* 0x010fe20000010099 */
[----:B------:R-:W-:Y:S01]  /*c950*/  FMUL.FTZ R34, R34, R170 ;  /* 0x000000aa22227220 */ /* 0x000fe20000410000 */
[----:B------:R-:W-:Y:S01]  /*c960*/  FMNMX.FTZ R14, R168, R14, !PT ;  /* 0x0000000ea80e7209 */ /* 0x000fe20007810000 */
[-C--:B------:R-:W-:Y:S01]  /*c970*/  FMUL.FTZ R35, R35, R170.reuse ;  /* 0x000000aa23237220 */ /* 0x080fe20000410000 */
[-C--:B------:R-:W-:Y:S01]  /*c980*/  FMUL.FTZ R38, R38, R170.reuse ;  /* 0x000000aa26267220 */ /* 0x080fe20000410000 */
[----:B------:R-:W-:Y:S01]  /*c990*/  FMUL.FTZ R39, R39, R170 ;  /* 0x000000aa27277220 */ /* 0x000fe20000410000 */
[----:B------:R-:W-:Y:S01]  /*c9a0*/  FMNMX.FTZ R14, R169, R14, !PT ;  /* 0x0000000ea90e7209 */ /* 0x000fe20007810000 */
[----:B------:R-:W-:Y:S01]  /*c9b0*/  MUFU.EX2 R162, R162 ;  /* 0x000000a200a27308 */ /* 0x000fe20000000800 */
[C---:B-----5:R-:W-:Y:S01]  /*c9c0*/  FADD.FTZ R3, R155.reuse, R3 ;  /* 0x000000039b037221 */ /* 0x060fe20000010000 */
[----:B------:R-:W-:Y:S01]  /*c9d0*/  F2FP.BF16.F32.PACK_AB R153, R155, R153 ;  /* 0x000000999b99723e */ /* 0x000fe200000010ff */
[----:B------:R-:W-:Y:S01]  /*c9e0*/  FMUL.FTZ R42, R42, R170 ;  /* 0x000000aa2a2a7220 */ /* 0x000fe20000410000 */
[----:B------:R-:W-:Y:S01]  /*c9f0*/  FMNMX.FTZ R14, R172, R14, !PT ;  /* 0x0000000eac0e7209 */ /* 0x000fe20007810000 */
[-C--:B------:R-:W-:Y:S01]  /*ca00*/  FMUL.FTZ R43, R43, R170.reuse ;  /* 0x000000aa2b2b7220 */ /* 0x080fe20000410000 */
[-C--:B------:R-:W-:Y:S01]  /*ca10*/  FMUL.FTZ R46, R46, R170.reuse ;  /* 0x000000aa2e2e7220 */ /* 0x080fe20000410000 */
[----:B------:R-:W-:Y:S01]  /*ca20*/  FMUL.FTZ R47, R47, R170 ;  /* 0x000000aa2f2f7220 */ /* 0x000fe20000410000 */
[----:B------:R-:W-:Y:S01]  /*ca30*/  FMNMX.FTZ R14, R154, R14, !PT ;  /* 0x0000000e9a0e7209 */ /* 0x000fe20007810000 */
[----:B------:R-:W2:Y:S01]  /*ca40*/  MUFU.EX2 R155, R158 ;  /* 0x0000009e009b7308 */ /* 0x000ea20000000800 */
[-C--:B------:R-:W-:Y:S01]  /*ca50*/  FMUL.FTZ R50, R50, R170.reuse ;  /* 0x000000aa32327220 */ /* 0x080fe20000410000 */
[----:B------:R-:W-:Y:S01]  /*ca60*/  FMUL.FTZ R51, R51, R170 ;  /* 0x000000aa33337220 */ /* 0x000fe20000410000 */
[----:B------:R-:W-:Y:S01]  /*ca70*/  FMNMX.FTZ R14, R176, R14, !PT ;  /* 0x0000000eb00e7209 */ /* 0x000fe20007810000 */
[-C--:B------:R-:W-:Y:S01]  /*ca80*/  FMUL.FTZ R54, R54, R170.reuse ;  /* 0x000000aa36367220 */ /* 0x080fe20000410000 */
[-C--:B------:R-:W-:Y:S01]  /*ca90*/  FMUL.FTZ R55, R55, R170.reuse ;  /* 0x000000aa37377220 */ /* 0x080fe20000410000 */
[----:B------:R-:W-:Y:S01]  /*caa0*/  FMUL.FTZ R58, R58, R170 ;  /* 0x000000aa3a3a7220 */ /* 0x000fe20000410000 */
[----:B------:R-:W-:Y:S01]  /*cab0*/  FMNMX.FTZ R14, R177, R14, !PT ;  /* 0x0000000eb10e7209 */ /* 0x000fe20007810000 */
[----:B------:R-:W-:Y:S01]  /*cac0*/  MUFU.EX2 R167, R167 ;  /* 0x000000a700a77308 */ /* 0x000fe20000000800 */
        /* <DEDUP_REMOVED lines=8> */
[----:B--2---:R-:W-:Y:S01]  /*cb50*/  FADD.FTZ R3, R155, R3 ;  /* 0x000000039b037221 */ /* 0x004fe20000010000 */
[C---:B------:R-:W-:Y:S01]  /*cb60*/  F2FP.BF16.F32.PACK_AB R155, R159.reuse, R155 ;  /* 0x0000009b9f9b723e */ /* 0x040fe200000010ff */
[-C--:B------:R-:W-:Y:S01]  /*cb70*/  FMUL.FTZ R70, R70, R170.reuse ;  /* 0x000000aa46467220 */ /* 0x080fe20000410000 */
[----:B------:R-:W2:Y:S01]  /*cb80*/  SHFL.BFLY PT, R158, R14, 0x2, 0x1f ;  /* 0x0c401f000e9e7f89 */ /* 0x000ea200000e0000 */
[----:B------:R-:W-:Y:S01]  /*cb90*/  FADD.FTZ R3, R159, R3 ;  /* 0x000000039f037221 */ /* 0x000fe20000010000 */
[-C--:B------:R-:W-:Y:S01]  /*cba0*/  FMUL.FTZ R71, R71, R170.reuse ;  /* 0x000000aa47477220 */ /* 0x080fe20000410000 */
[-C--:B------:R-:W-:Y:S01]  /*cbb0*/  FMUL.FTZ R74, R74, R170.reuse ;  /* 0x000000aa4a4a7220 */ /* 0x080fe20000410000 */
[----:B------:R-:W-:Y:S01]  /*cbc0*/  MUFU.EX2 R171, R171 ;  /* 0x000000ab00ab7308 */ /* 0x000fe20000000800 */
[----:B------:R-:W-:Y:S01]  /*cbd0*/  FADD.FTZ R3, R162, R3 ;  /* 0x00000003a2037221 */ /* 0x000fe20000010000 */
        /* <DEDUP_REMOVED lines=18> */
[----:B--2---:R-:W-:Y:S01]  /*cd00*/  FMNMX.FTZ R14, R14, R158, !PT ;  /* 0x0000009e0e0e7209 */ /* 0x004fe20007810000 */
[-C--:B------:R-:W-:Y:S01]  /*cd10*/  FMUL.FTZ R107, R107, R170.reuse ;  /* 0x000000aa6b6b7220 */ /* 0x080fe20000410000 */
[-C--:B------:R-:W-:Y:S01]  /*cd20*/  FMUL.FTZ R110, R110, R170.reuse ;  /* 0x000000aa6e6e7220 */ /* 0x080fe20000410000 */
[-C--:B------:R-:W-:Y:S01]  /*cd30*/  FMUL.FTZ R111, R111, R170.reuse ;  /* 0x000000aa6f6f7220 */ /* 0x080fe20000410000 */
[----:B------:R2:W3:Y:S01]  /*cd40*/  MUFU.EX2 R158, R163 ;  /* 0x000000a3009e7308 */ /* 0x0004e20000000800 */
[----:B------:R-:W4:Y:S01]  /*cd50*/  SHFL.BFLY PT, R159, R14, 0x1, 0x1f ;  /* 0x0c201f000e9f7f89 */ /* 0x000f2200000e0000 */
[-C--:B------:R-:W-:Y:S01]  /*cd60*/  FMUL.FTZ R114, R114, R170.reuse ;  /* 0x000000aa72727220 */ /* 0x080fe20000410000 */
[-C--:B------:R-:W-:Y:S01]  /*cd70*/  FMUL.FTZ R115, R115, R170.reuse ;  /* 0x000000aa73737220 */ /* 0x080fe20000410000 */
[-C--:B------:R-:W-:Y:S01]  /*cd80*/  FMUL.FTZ R118, R118, R170.reuse ;  /* 0x000000aa76767220 */ /* 0x080fe20000410000 */
[-C--:B------:R-:W-:Y:S01]  /*cd90*/  FMUL.FTZ R119, R119, R170.reuse ;  /* 0x000000aa77777220 */ /* 0x080fe20000410000 */
[-C--:B------:R-:W-:Y:S01]  /*cda0*/  FMUL.FTZ R122, R122, R170.reuse ;  /* 0x000000aa7a7a7220 */ /* 0x080fe20000410000 */
[----:B------:R-:W-:Y:S01]  /*cdb0*/  FMUL.FTZ R123, R123, R170 ;  /* 0x000000aa7b7b7220 */ /* 0x000fe20000410000 */
[----:B------:R-:W-:Y:S01]  /*cdc0*/  MUFU.EX2 R179, R179 ;  /* 0x000000b300b37308 */ /* 0x000fe20000000800 */
[----:B--2---:R-:W-:-:S02]  /*cdd0*/  IMAD.MOV R163, RZ, RZ, -R217 ;  /* 0x000000ffffa37224 */ /* 0x004fc400078e0ad9 */
[-C--:B------:R-:W-:Y:S01]  /*cde0*/  FMUL.FTZ R126, R126, R170.reuse ;  /* 0x000000aa7e7e7220 */ /* 0x080fe20000410000 */
[-C--:B------:R-:W-:Y:S01]  /*cdf0*/  FMUL.FTZ R127, R127, R170.reuse ;  /* 0x000000aa7f7f7220 */ /* 0x080fe20000410000 */
[-C--:B------:R-:W-:Y:S01]  /*ce00*/  FMUL.FTZ R130, R130, R170.reuse ;  /* 0x000000aa82827220 */ /* 0x080fe20000410000 */
[-C--:B------:R-:W-:Y:S01]  /*ce10*/  FMUL.FTZ R131, R131, R170.reuse ;  /* 0x000000aa83837220 */ /* 0x080fe20000410000 */
[----:B------:R-:W-:Y:S01]  /*ce20*/  ISETP.NE.AND P1, PT, R196, R163, PT ;  /* 0x000000a3c400720c */ /* 0x000fe20003f25270 */
[-C--:B------:R-:W-:Y:S01]  /*ce30*/  FMUL.FTZ R134, R134, R170.reuse ;  /* 0x000000aa86867220 */ /* 0x080fe20000410000 */
[----:B------:R-:W-:Y:S01]  /*ce40*/  MUFU.EX2 R182, R182 ;  /* 0x000000b600b67308 */ /* 0x000fe20000000800 */
        /* <DEDUP_REMOVED lines=8> */
[----:B----4-:R-:W-:Y:S01]  /*ced0*/  FMNMX.FTZ R14, R14, R159, !PT ;  /* 0x0000009f0e0e7209 */ /* 0x010fe20007810000 */
[-C--:B------:R-:W-:Y:S01]  /*cee0*/  FMUL.FTZ R150, R150, R170.reuse ;  /* 0x000000aa96967220 */ /* 0x080fe20000410000 */
[----:B------:R2:W3:Y:S01]  /*cef0*/  MUFU.EX2 R159, R166 ;  /* 0x000000a6009f7308 */ /* 0x0004e20000000800 */
[----:B------:R-:W-:Y:S01]  /*cf00*/  FMUL.FTZ R151, R151, R170 ;  /* 0x000000aa97977220 */ /* 0x000fe20000410000 */
[----:B------:R-:W-:-:S04]  /*cf10*/  FSETP.NEU.FTZ.AND P2, PT, R14, -INF , PT ;  /* 0xff8000000e00780b */ /* 0x000fc80003f5d000 */
[----:B------:R-:W-:Y:S01]  /*cf20*/  FSEL R163, R14, RZ, P2 ;  /* 0x000000ff0ea37208 */ /* 0x000fe20001000000 */
[----:B--2---:R-:W-:-:S04]  /*cf30*/  @!P1 IMAD R166, R214, 0x40, R197 ;  /* 0x00000040d6a69824 */ /* 0x004fc800078e02c5 */
[----:B------:R-:W-:Y:S01]  /*cf40*/  FADD.FTZ R163, -R163, R215 ;  /* 0x000000d7a3a37221 */ /* 0x000fe20000010100 */
[-C--:B------:R-:W-:Y:S01]  /*cf50*/  FMUL.FTZ R215, R14, R12.reuse ;  /* 0x0000000c0ed77220 */ /* 0x080fe20000410000 */
[----:B------:R-:W-:Y:S02]  /*cf60*/  @!P1 IMAD R166, R166, 0x4, R2 ;  /* 0x00000004a6a69824 */ /* 0x000fe400078e0202 */
[-C--:B------:R-:W-:Y:S02]  /*cf70*/  FMUL.FTZ R163, R163, R12.reuse ;  /* 0x0000000ca3a37220 */ /* 0x080fe40000410000 */
[----:B------:R-:W-:Y:S01]  /*cf80*/  FSEL R215, R215, RZ, P2 ;  /* 0x000000ffd7d77208 */ /* 0x000fe20001000000 */
[----:B------:R-:W-:Y:S01]  /*cf90*/  @!P1 STS [R166+0x28820], R170 ;  /* 0x028820aaa6009388 */ /* 0x000fe20000000800 */
[----:B------:R-:W2:Y:S01]  /*cfa0*/  MUFU.EX2 R173, R163 ;  /* 0x000000a300ad7308 */ /* 0x000ea20000000800 */
[----:B---3--:R-:W-:Y:S01]  /*cfb0*/  FADD.FTZ R3, R159, R3 ;  /* 0x000000039f037221 */ /* 0x008fe20000010000 */
[----:B------:R-:W-:Y:S01]  /*cfc0*/  F2FP.BF16.F32.PACK_AB R159, R167, R159 ;  /* 0x0000009fa79f723e */ /* 0x000fe200000010ff */
        /* <DEDUP_REMOVED lines=13> */
[-CC-:B------:R-:W-:Y:S01]  /*d0a0*/  FFMA.FTZ R176, R176, R12.reuse, -R215.reuse ;  /* 0x0000000cb0b07223 */ /* 0x180fe200000108d7 */
[----:B------:R-:W4:Y:S01]  /*d0b0*/  MUFU.EX2 R224, R224 ;  /* 0x000000e000e07308 */ /* 0x000f220000000800 */
[----:B--2---:R2:W-:Y:S01]  /*d0c0*/  @!P1 STS [R166+0x28800], R173 ;  /* 0x028800ada6009388 */ /* 0x0045e20000000800 */
[-CC-:B------:R-:W-:Y:S01]  /*d0d0*/  FFMA.FTZ R177, R177, R12.reuse, -R215.reuse ;  /* 0x0000000cb1b17223 */ /* 0x180fe200000108d7 */
[-CC-:B------:R-:W-:Y:S01]  /*d0e0*/  FFMA.FTZ R181, R181, R12.reuse, -R215.reuse ;  /* 0x0000000cb5b57223 */ /* 0x180fe200000108d7 */
[----:B------:R-:W-:Y:S01]  /*d0f0*/  FFMA.FTZ R180, R180, R12, -R215 ;  /* 0x0000000cb4b47223 */ /* 0x000fe200000108d7 */
[-C--:B------:R-:W-:Y:S01]  /*d100*/  FMUL.FTZ R24, R24, R173.reuse ;  /* 0x000000ad18187220 */ /* 0x080fe20000410000 */
[-C--:B------:R-:W-:Y:S01]  /*d110*/  FMUL.FTZ R25, R25, R173.reuse ;  /* 0x000000ad19197220 */ /* 0x080fe20000410000 */
[-C--:B------:R-:W-:Y:S01]  /*d120*/  FMUL.FTZ R28, R28, R173.reuse ;  /* 0x000000ad1c1c7220 */ /* 0x080fe20000410000 */
[----:B------:R-:W5:Y:S01]  /*d130*/  MUFU.EX2 R156, R156 ;  /* 0x0000009c009c7308 */ /* 0x000f620000000800 */
[-C--:B------:R-:W-:Y:S01]  /*d140*/  FMUL.FTZ R29, R29, R173.reuse ;  /* 0x000000ad1d1d7220 */ /* 0x080fe20000410000 */
[-C--:B------:R-:W-:Y:S01]  /*d150*/  FMUL.FTZ R32, R32, R173.reuse ;  /* 0x000000ad20207220 */ /* 0x080fe20000410000 */
[-C--:B------:R-:W-:Y:S01]  /*d160*/  FMUL.FTZ R33, R33, R173.reuse ;  /* 0x000000ad21217220 */ /* 0x080fe20000410000 */
[-C--:B------:R-:W-:Y:S01]  /*d170*/  FMUL.FTZ R36, R36, R173.reuse ;  /* 0x000000ad24247220 */ /* 0x080fe20000410000 */
[-C--:B------:R-:W-:Y:S01]  /*d180*/  FMUL.FTZ R37, R37, R173.reuse ;  /* 0x000000ad25257220 */ /* 0x080fe20000410000 */
[-C--:B------:R-:W-:Y:S01]  /*d190*/  FMUL.FTZ R40, R40, R173.reuse ;  /* 0x000000ad28287220 */ /* 0x080fe20000410000 */
[-C--:B------:R-:W-:Y:S01]  /*d1a0*/  FMUL.FTZ R41, R41, R173.reuse ;  /* 0x000000ad29297220 */ /* 0x080fe20000410000 */
[----:B--2---:R2:W0:Y:S01]  /*d1b0*/  MUFU.EX2 R166, R157 ;  /* 0x0000009d00a67308 */ /* 0x0044220000000800 */
        /* <DEDUP_REMOVED lines=8> */
[----:B--2---:R-:W-:Y:S01]  /*d240*/  F2FP.BF16.F32.PACK_AB R157, R158, R162 ;  /* 0x000000a29e9d723e */ /* 0x004fe200000010ff */
[----:B---3--:R-:W-:Y:S01]  /*d250*/  FFMA.FTZ R158, R173, R0, R152 ;  /* 0x00000000ad9e7223 */ /* 0x008fe20000010098 */
[----:B------:R-:W-:Y:S01]  /*d260*/  FADD.FTZ R0, R167, R3 ;  /* 0x00000003a7007221 */ /* 0x000fe20000010000 */
[C---:B----4-:R-:W-:Y:S01]  /*d270*/  F2FP.BF16.F32.PACK_AB R152, R224.reuse, R152 ;  /* 0x00000098e098723e */ /* 0x050fe200000010ff */
[-C--:B------:R-:W-:Y:S01]  /*d280*/  FMUL.FTZ R57, R57, R173.reuse ;  /* 0x000000ad39397220 */ /* 0x080fe20000410000 */
[----:B------:R-:W-:Y:S01]  /*d290*/  FADD.FTZ R158, R224, R158 ;  /* 0x0000009ee09e7221 */ /* 0x000fe20000010000 */
[-C--:B------:R-:W-:Y:S01]  /*d2a0*/  FMUL.FTZ R60, R60, R173.reuse ;  /* 0x000000ad3c3c7220 */ /* 0x080fe20000410000 */
[----:B------:R-:W2:Y:S01]  /*d2b0*/  MUFU.EX2 R161, R161 ;  /* 0x000000a100a17308 */ /* 0x000ea20000000800 */
[-C--:B------:R-:W-:Y:S01]  /*d2c0*/  FMUL.FTZ R61, R61, R173.reuse ;  /* 0x000000ad3d3d7220 */ /* 0x080fe20000410000 */
[----:B-----5:R-:W-:Y:S01]  /*d2d0*/  FADD.FTZ R158, R156, R158 ;  /* 0x0000009e9c9e7221 */ /* 0x020fe20000010000 */
[-C--:B------:R-:W-:Y:S01]  /*d2e0*/  FMUL.FTZ R64, R64, R173.reuse ;  /* 0x000000ad40407220 */ /* 0x080fe20000410000 */
[-C--:B------:R-:W-:Y:S01]  /*d2f0*/  FMUL.FTZ R65, R65, R173.reuse ;  /* 0x000000ad41417220 */ /* 0x080fe20000410000 */
[-C--:B------:R-:W-:Y:S01]  /*d300*/  FMUL.FTZ R68, R68, R173.reuse ;  /* 0x000000ad44447220 */ /* 0x080fe20000410000 */
[----:B0-----:R-:W-:Y:S01]  /*d310*/  FADD.FTZ R158, R166, R158 ;  /* 0x0000009ea69e7221 */ /* 0x001fe20000010000 */
[-C--:B------:R-:W-:Y:S01]  /*d320*/  FMUL.FTZ R69, R69, R173.reuse ;  /* 0x000000ad45457220 */ /* 0x080fe20000410000 */
[----:B------:R-:W0:Y:S01]  /*d330*/  MUFU.EX2 R164, R164 ;  /* 0x000000a400a47308 */ /* 0x000e220000000800 */
[-C--:B------:R-:W-:Y:S01]  /*d340*/  FMUL.FTZ R72, R72, R173.reuse ;  /* 0x000000ad48487220 */ /* 0x080fe20000410000 */
[----:B-1----:R-:W-:Y:S01]  /*d350*/  FADD.FTZ R158, R160, R158 ;  /* 0x0000009ea09e7221 */ /* 0x002fe20000010000 */
[-C--:B------:R-:W-:Y:S01]  /*d360*/  FMUL.FTZ R73, R73, R173.reuse ;  /* 0x000000ad49497220 */ /* 0x080fe20000410000 */
[-C--:B------:R-:W-:Y:S01]  /*d370*/  FMUL.FTZ R76, R76, R173.reuse ;  /* 0x000000ad4c4c7220 */ /* 0x080fe20000410000 */
[-C--:B------:R-:W-:Y:S01]  /*d380*/  FMUL.FTZ R77, R77, R173.reuse ;  /* 0x000000ad4d4d7220 */ /* 0x080fe20000410000 */
        /* <DEDUP_REMOVED lines=35> */
[-C--:B------:R-:W-:Y:S01]  /*d5c0*/  FMUL.FTZ R136, R136, R173.reuse ;  /* 0x000000ad88887220 */ /* 0x080fe20000410000 */
[-C--:B------:R-:W-:Y:S01]  /*d5d0*/  FMUL.FTZ R137, R137, R173.reuse ;  /* 0x000000ad89897220 */ /* 0x080fe20000410000 */
[-C--:B------:R-:W-:Y:S01]  /*d5e0*/  FMUL.FTZ R140, R140, R173.reuse ;  /* 0x000000ad8c8c7220 */ /* 0x080fe20000410000 */
[-C--:B------:R-:W-:Y:S01]  /*d5f0*/  FMUL.FTZ R141, R141, R173.reuse ;  /* 0x000000ad8d8d7220 */ /* 0x080fe20000410000 */
[-C--:B------:R-:W-:Y:S01]  /*d600*/  FMUL.FTZ R144, R144, R173.reuse ;  /* 0x000000ad90907220 */ /* 0x080fe20000410000 */
[-C--:B------:R-:W-:Y:S01]  /*d610*/  FMUL.FTZ R145, R145, R173.reuse ;  /* 0x000000ad91917220 */ /* 0x080fe20000410000 */
[-C--:B------:R-:W-:Y:S01]  /*d620*/  FMUL.FTZ R148, R148, R173.reuse ;  /* 0x000000ad94947220 */ /* 0x080fe20000410000 */
[----:B------:R5:W4:Y:S01]  /*d630*/  MUFU.EX2 R3, R154 ;  /* 0x0000009a00037308 */ /* 0x000b220000000800 */
[----:B------:R-:W-:-:S07]  /*d640*/  FMUL.FTZ R149, R149, R173 ;  /* 0x000000ad95957220 */ /* 0x000fce0000410000 */
[----:B------:R-:W4:Y:S01]  /*d650*/  MUFU.EX2 R176, R176 ;  /* 0x000000b000b07308 */ /* 0x000f220000000800 */
[----:B-----5:R-:W-:Y:S01]  /*d660*/  F2FP.BF16.F32.PACK_AB R154, R166, R156 ;  /* 0x0000009ca69a723e */ /* 0x020fe200000010ff */
[----:B------:R-:W-:Y:S01]  /*d670*/  BAR.SYNC.DEFER_BLOCKING 0xf, 0x100 ;  /* 0x03c4000000007b1d */ /* 0x000fe20000010000 */
[----:B------:R-:W-:Y:S01]  /*d680*/  F2FP.BF16.F32.PACK_AB R156, R161, R160 ;  /* 0x000000a0a19c723e */ /* 0x000fe200000010ff */
[----:B-1----:R-:W-:Y:S01]  /*d690*/  FADD.FTZ R160, R165, R158 ;  /* 0x0000009ea5a07221 */ /* 0x002fe20000010000 */
[----:B------:R-:W-:Y:S01]  /*d6a0*/  FADD.FTZ R161, R225, R0 ;  /* 0x00000000e1a17221 */ /* 0x000fe20000010000 */
[----:B------:R-:W-:Y:S02]  /*d6b0*/  F2FP.BF16.F32.PACK_AB R158, R165, R164 ;  /* 0x000000a4a59e723e */ /* 0x000fe400000010ff */
[----:B--2---:R-:W-:Y:S01]  /*d6c0*/  FADD.FTZ R160, R168, R160 ;  /* 0x000000a0a8a07221 */ /* 0x004fe20000010000 */
[C---:B------:R-:W-:Y:S01]  /*d6d0*/  FADD.FTZ R164, R171.reuse, R161 ;  /* 0x000000a1aba47221 */ /* 0x040fe20000010000 */
[----:B------:R-:W1:Y:S01]  /*d6e0*/  MUFU.EX2 R177, R177 ;  /* 0x000000b100b17308 */ /* 0x000e620000000800 */
[----:B------:R-:W-:Y:S01]  /*d6f0*/  F2FP.BF16.F32.PACK_AB R161, R171, R225 ;  /* 0x000000e1aba1723e */ /* 0x000fe200000010ff */
[----:B0-----:R-:W-:Y:S01]  /*d700*/  FADD.FTZ R0, R169, R160 ;  /* 0x000000a0a9007221 */ /* 0x001fe20000010000 */
[----:B---3--:R-:W-:Y:S01]  /*d710*/  FADD.FTZ R164, R163, R164 ;  /* 0x000000a4a3a47221 */ /* 0x008fe20000010000 */
[----:B------:R-:W-:-:S02]  /*d720*/  F2FP.BF16.F32.PACK_AB R160, R169, R168 ;  /* 0x000000a8a9a0723e */ /* 0x000fc400000010ff */
[----:B----4-:R-:W-:Y:S01]  /*d730*/  FADD.FTZ R0, R162, R0 ;  /* 0x00000000a2007221 */ /* 0x010fe20000010000 */
[----:B------:R-:W-:Y:S01]  /*d740*/  FADD.FTZ R164, R175, R164 ;  /* 0x000000a4afa47221 */ /* 0x000fe20000010000 */
[----:B------:R-:W0:Y:S01]  /*d750*/  MUFU.EX2 R166, R180 ;  /* 0x000000b400a67308 */ /* 0x000e220000000800 */
[C---:B------:R-:W-:Y:S01]  /*d760*/  F2FP.BF16.F32.PACK_AB R162, R3.reuse, R162 ;  /* 0x000000a203a2723e */ /* 0x040fe200000010ff */
[----:B------:R-:W-:Y:S01]  /*d770*/  FADD.FTZ R0, R3, R0 ;  /* 0x0000000003007221 */ /* 0x000fe20000010000 */
[----:B------:R-:W-:Y:S01]  /*d780*/  FADD.FTZ R3, R178, R164 ;  /* 0x000000a4b2037221 */ /* 0x000fe20000010000 */
[----:B------:R-:W-:Y:S02]  /*d790*/  F2FP.BF16.F32.PACK_AB R163, R175, R163 ;  /* 0x000000a3afa3723e */ /* 0x000fe400000010ff */
[----:B------:R-:W-:Y:S01]  /*d7a0*/  FADD.FTZ R0, R176, R0 ;  /* 0x00000000b0007221 */ /* 0x000fe20000010000 */
[----:B------:R-:W-:Y:S01]  /*d7b0*/  FADD.FTZ R3, R179, R3 ;  /* 0x00000003b3037221 */ /* 0x000fe20000010000 */
[----:B------:R-:W2:Y:S01]  /*d7c0*/  MUFU.EX2 R167, R183 ;  /* 0x000000b700a77308 */ /* 0x000ea20000000800 */
[C---:B-1----:R-:W-:Y:S01]  /*d7d0*/  F2FP.BF16.F32.PACK_AB R164, R177.reuse, R176 ;  /* 0x000000b0b1a4723e */ /* 0x042fe200000010ff */
[----:B------:R-:W-:Y:S01]  /*d7e0*/  FADD.FTZ R0, R177, R0 ;  /* 0x00000000b1007221 */ /* 0x000fe20000010000 */
[----:B------:R-:W-:Y:S01]  /*d7f0*/  FADD.FTZ R3, R182, R3 ;  /* 0x00000003b6037221 */ /* 0x000fe20000010000 */
[----:B------:R-:W-:Y:S01]  /*d800*/  F2FP.BF16.F32.PACK_AB R165, R179, R178 ;  /* 0x000000b2b3a5723e */ /* 0x000fe200000010ff */
[----:B------:R1:W-:Y:S03]  /*d810*/  STSM.16.M88.4 [R218+0x26800], R152 ;  /* 0x02680098da007844 */ /* 0x0003e60000000200 */
[----:B------:R-:W3:Y:S01]  /*d820*/  MUFU.EX2 R181, R181 ;  /* 0x000000b500b57308 */ /* 0x000ee20000000800 */
[----:B0-----:R-:W-:Y:S01]  /*d830*/  FADD.FTZ R0, R166, R0 ;  /* 0x00000000a6007221 */ /* 0x001fe20000010000 */
[----:B------:R1:W-:Y:S04]  /*d840*/  STSM.16.M88.4 [R222], R156 ;  /* 0x0000009cde007844 */ /* 0x0003e80000000200 */
[----:B------:R1:W-:Y:S01]  /*d850*/  STSM.16.M88.4 [R219], R160 ;  /* 0x000000a0db007844 */ /* 0x0003e20000000200 */
[C---:B--2---:R-:W-:Y:S01]  /*d860*/  FADD.FTZ R3, R167.reuse, R3 ;  /* 0x00000003a7037221 */ /* 0x044fe20000010000 */
[----:B------:R-:W-:-:S02]  /*d870*/  F2FP.BF16.F32.PACK_AB R167, R167, R182 ;  /* 0x000000b6a7a7723e */ /* 0x000fc400000010ff */
[C---:B---3--:R-:W-:Y:S01]  /*d880*/  F2FP.BF16.F32.PACK_AB R166, R181.reuse, R166 ;  /* 0x000000a6b5a6723e */ /* 0x048fe200000010ff */
[----:B------:R-:W-:-:S04]  /*d890*/  FADD.FTZ R0, R181, R0 ;  /* 0x00000000b5007221 */ /* 0x000fc80000010000 */
[----:B------:R1:W-:Y:S01]  /*d8a0*/  STSM.16.M88.4 [R221], R164 ;  /* 0x000000a4dd007844 */ /* 0x0003e20000000200 */
[----:B------:R-:W-:Y:S05]  /*d8b0*/  @!P0 BRA `(.L_x_8026) ;  /* 0x0000000000048947 */ /* 0x000fea0003800000 */
[----:B------:R-:W-:Y:S01]  /*d8c0*/  BPT.TRAP 0x1 ;  /* 0x000000040000795c */ /* 0x000fe20000300000 */
.L_x_8026:
[----:B------:R0:W2:Y:S01]  /*d8d0*/  SYNCS.PHASECHK.TRANS64.TRYWAIT P1, [R186+URZ+0x28c50], R187 ;  /* 0x028c50bbba0075a7 */ /* 0x0000a2000802017f */
[----:B------:R-:W-:Y:S05]  /*d8e0*/  @!P0 BRA `(.L_x_8027) ;  /* 0x0000000000048947 */ /* 0x000fea0003800000 */
[----:B------:R-:W-:Y:S01]  /*d8f0*/  BPT.TRAP 0x1 ;  /* 0x000000040000795c */ /* 0x000fe20000300000 */
.L_x_8027:
[----:B------:R-:W-:Y:S04]  /*d900*/  BSSY B2, `(.L_x_8028) ;  /* 0x0000004000027945 */ /* 0x000fe80003800000 */
[----:B--2---:R-:W-:Y:S05]  /*d910*/  @P1 BRA `(.L_x_8029) ;  /* 0x0000000000081947 */ /* 0x004fea0003800000 */
[----:B------:R-:W2:Y:S02]  /*d920*/  SYNCS.PHASECHK.TRANS64.TRYWAIT P1, [R186+URZ+0x28c50], R187 ;  /* 0x028c50bbba0075a7 */ /* 0x000ea4000802017f */
[----:B--2---:R-:W-:Y:S05]  /*d930*/  @!P1 BRA `(.L_x_8030) ;  /* 0x000000e0005c9947 */ /* 0x004fea0003800000 */
.L_x_8029:
[----:B------:R-:W-:Y:S05]  /*d940*/  BSYNC B2 ;  /* 0x0000000000027941 */ /* 0x000fea0003800000 */
.L_x_8028:
        /* <DEDUP_REMOVED lines=38> */
[----:B------:R-:W-:Y:S05]  /*dbb0*/  @!P0 BRA `(.L_x_8031) ;  /* 0x0000000000048947 */ /* 0x000fea0003800000 */
[----:B------:R-:W-:Y:S01]  /*dbc0*/  BPT.TRAP 0x1 ;  /* 0x000000040000795c */ /* 0x000fe20000300000 */
.L_x_8031:
[C---:B------:R-:W-:Y:S01]  /*dbd0*/  ISETP.GT.AND P1, PT, R21.reuse, R20, PT ;  /* 0x000000141500720c */ /* 0x040fe20003f24270 */
[----:B0-2---:R-:W-:Y:S02]  /*dbe0*/  VIADD R186, R186, 0x28c60 ;  /* 0x00028c60baba7836 */ /* 0x005fe40000000000 */
        /* <DEDUP_REMOVED lines=8> */
.L_x_8019:
[----:B------:R-:W-:-:S07]  /*dc70*/  IMAD.MOV.U32 R214, RZ, RZ, R21 ;  /* 0x000000ffffd67224 */ /* 0x000fce00078e0015 */
.L_x_8018:
[----:B------:R-:W-:Y:S05]  /*dc80*/  BSYNC B1 ;  /* 0x0000000000017941 */ /* 0x000fea0003800000 */
.L_x_8017:
[----:B------:R-:W-:Y:S01]  /*dc90*/  ISETP.GE.AND P1, PT, R214, RZ, PT ;  /* 0x000000ffd600720c */ /* 0x000fe20003f26270 */
[----:B------:R-:W-:-:S12]  /*dca0*/  BSSY B0, `(.L_x_8033) ;  /* 0x00001a7000007945 */ /* 0x000fd80003800000 */
[----:B------:R-:W-:Y:S05]  /*dcb0*/  @!P1 BRA `(.L_x_8034) ;  /* 0x0000001800949947 */ /* 0x000fea0003800000 */
[----:B------:R-:W-:Y:S02]  /*dcc0*/  IMAD.MOV.U32 R21, RZ, RZ, R13 ;  /* 0x000000ffff157224 */ /* 0x000fe400078e000d */
[----:B------:R-:W-:Y:S02]  /*dcd0*/  IMAD.MOV.U32 R184, RZ, RZ, R14 ;  /* 0x000000ffffb87224 */ /* 0x000fe400078e000e */
[----:B------:R-:W-:-:S07]  /*dce0*/  IMAD.MOV.U32 R185, RZ, RZ, R18 ;  /* 0x000000ffffb97224 */ /* 0x000fce00078e0012 */
.L_x_8047:
[----:B------:R-:W-:-:S05]  /*dcf0*/  VIADD R18, R185, 0x1 ;  /* 0x00000001b9127836 */ /* 0x000fca0000000000 */
[----:B------:R-:W-:-:S04]  /*dd00*/  ISETP.NE.AND P1, PT, R18, 0x2, PT ;  /* 0x000000021200780c */ /* 0x000fc80003f25270 */
[----:B------:R-:W-:Y:S02]  /*dd10*/  SEL R12, RZ, 0x1, P1 ;  /* 0x00000001ff0c7807 */ /* 0x000fe40000800000 */
[----:B------:R-:W-:Y:S02]  /*dd20*/  SEL R18, R18, RZ, P1 ;  /* 0x000000ff12127207 */ /* 0x000fe40000800000 */
[----:B------:R-:W-:Y:S01]  /*dd30*/  LOP3.LUT R19, R19, R12, RZ, 0x3c, !PT ;  /* 0x0000000c13137212 */ /* 0x000fe200078e3cff */
[----:B-1----:R-:W-:Y:S06]  /*dd40*/  @!P0 BRA `(.L_x_8035) ;  /* 0x0000000000048947 */ /* 0x002fec0003800000 */
[----:B------:R-:W-:Y:S01]  /*dd50*/  BPT.TRAP 0x1 ;  /* 0x000000040000795c */ /* 0x000fe20000300000 */
.L_x_8035:
[----:B------:R-:W-:Y:S01]  /*dd60*/  IMAD R215, R18, 0x8, R2 ;  /* 0x0000000812d77824 */ /* 0x000fe200078e0202 */
[----:B------:R-:W-:-:S04]  /*dd70*/  SHF.L.U32 R20, R19, 0x1f, RZ ;  /* 0x0000001f13147819 */ /* 0x000fc800000006ff */
[----:B------:R1:W2:Y:S01]  /*dd80*/  SYNCS.PHASECHK.TRANS64.TRYWAIT P1, [R215+URZ+0x28c30], R20 ;  /* 0x028c3014d70075a7 */ /* 0x0002a2000802017f */
[----:B------:R-:W-:Y:S05]  /*dd90*/  @!P0 BRA `(.L_x_8036) ;  /* 0x0000000000048947 */ /* 0x000fea0003800000 */
[----:B------:R-:W-:Y:S01]  /*dda0*/  BPT.TRAP 0x1 ;  /* 0x000000040000795c */ /* 0x000fe20000300000 */
.L_x_8036:
[----:B------:R-:W-:Y:S01]  /*ddb0*/  BSSY B1, `(.L_x_8037) ;  /* 0x0000006000017945 */ /* 0x000fe20003800000 */
[----:B------:R-:W-:Y:S02]  /*ddc0*/  IMAD R154, R18, 0x200, R15 ;  /* 0x00000200129a7824 */ /* 0x000fe400078e020f */
[----:B------:R-:W-:Y:S01]  /*ddd0*/  IMAD.MOV.U32 R155, RZ, RZ, 0x40000040 ;  /* 0x40000040ff9b7424 */ /* 0x000fe200078e00ff */
[----:B--2---:R-:W-:Y:S06]  /*dde0*/  @P1 BRA `(.L_x_8038) ;  /* 0x0000000000081947 */ /* 0x004fec0003800000 */
[----:B------:R-:W2:Y:S02]  /*ddf0*/  SYNCS.PHASECHK.TRANS64.TRYWAIT P1, [R215+URZ+0x28c30], R20 ;  /* 0x028c3014d70075a7 */ /* 0x000ea4000802017f */
[----:B--2---:R-:W-:Y:S05]  /*de00*/  @!P1 BRA `(.L_x_8039) ;  /* 0x000000dc003c9947 */ /* 0x004fea0003800000 */
.L_x_8038:
[----:B------:R-:W-:Y:S05]  /*de10*/  BSYNC B1 ;  /* 0x0000000000017941 */ /* 0x000fea0003800000 */
.L_x_8037:
        /* <DEDUP_REMOVED lines=36> */
.L_x_8040:
        /* <DEDUP_REMOVED lines=16> */
[----:B------:R-:W3:Y:S02]  /*e160*/  SHFL.BFLY PT, R13, R12, 0x2, 0x1f ;  /* 0x0c401f000c0d7f89 */ /* 0x000ee400000e0000 */
[----:B---3--:R-:W-:Y:S01]  /*e170*/  FMNMX.FTZ R13, R12, R13, !PT ;  /* 0x0000000d0c0d7209 */ /* 0x008fe20007810000 */
[----:B------:R-:W-:-:S04]  /*e180*/  IMAD.U32 R12, RZ, RZ, UR36 ;  /* 0x00000024ff0c7e24 */ /* 0x000fc8000f8e00ff */
[----:B------:R-:W3:Y:S02]  /*e190*/  SHFL.BFLY PT, R14, R13, 0x1, 0x1f ;  /* 0x0c201f000d0e7f89 */ /* 0x000ee400000e0000 */
[----:B---3--:R-:W-:-:S05]  /*e1a0*/  FMNMX.FTZ R14, R13, R14, !PT ;  /* 0x0000000e0d0e7209 */ /* 0x008fca0007810000 */
        /* <DEDUP_REMOVED lines=23> */
[----:B------:R-:W3:Y:S01]  /*e320*/  MUFU.EX2 R164, R184 ;  /* 0x000000b800a47308 */ /* 0x000ee20000000800 */
[----:B------:R-:W-:-:S04]  /*e330*/  PRMT R13, R192, 0x654, R13 ;  /* 0x00000654c00d7816 */ /* 0x000fc8000000000d */
[----:B------:R4:W-:Y:S03]  /*e340*/  SYNCS.ARRIVE.TRANS64.RED.A1T0 RZ, [R13+URZ], RZ ;  /* 0x000000ff0dff79a7 */ /* 0x0009e6000810043f */
[----:B------:R-:W5:Y:S01]  /*e350*/  MUFU.EX2 R153, R153 ;  /* 0x0000009900997308 */ /* 0x000f620000000800 */
[----:B----4-:R-:W-:-:S07]  /*e360*/  FMNMX.FTZ R13, R154, R21, !PT ;  /* 0x000000159a0d7209 */ /* 0x010fce0007810000 */
[----:B------:R-:W4:Y:S01]  /*e370*/  MUFU.EX2 R156, R156 ;  /* 0x0000009c009c7308 */ /* 0x000f220000000800 */
[----:B------:R-:W-:Y:S01]  /*e380*/  FMNMX.FTZ R13, R155, R13, !PT ;  /* 0x0000000d9b0d7209 */ /* 0x000fe20007810000 */
[----:B---3--:R-:W-:Y:S01]  /*e390*/  FFMA.FTZ R0, R164, R0, R152 ;  /* 0x00000000a4007223 */ /* 0x008fe20000010098 */
[-C--:B------:R-:W-:Y:S01]  /*e3a0*/  FMUL.FTZ R24, R24, R164.reuse ;  /* 0x000000a418187220 */ /* 0x080fe20000410000 */
[-C--:B------:R-:W-:Y:S01]  /*e3b0*/  FMUL.FTZ R25, R25, R164.reuse ;  /* 0x000000a419197220 */ /* 0x080fe20000410000 */
[----:B------:R-:W-:Y:S01]  /*e3c0*/  FMNMX.FTZ R13, R158, R13, !PT ;  /* 0x0000000d9e0d7209 */ /* 0x000fe20007810000 */
[-C--:B------:R-:W-:Y:S01]  /*e3d0*/  FMUL.FTZ R28, R28, R164.reuse ;  /* 0x000000a41c1c7220 */ /* 0x080fe20000410000 */
[----:B------:R-:W-:Y:S01]  /*e3e0*/  FMUL.FTZ R29, R29, R164 ;  /* 0x000000a41d1d7220 */ /* 0x000fe20000410000 */
[----:B------:R-:W3:Y:S01]  /*e3f0*/  MUFU.EX2 R157, R157 ;  /* 0x0000009d009d7308 */ /* 0x000ee20000000800 */
[----:B------:R-:W-:Y:S01]  /*e400*/  FMNMX.FTZ R13, R159, R13, !PT ;  /* 0x0000000d9f0d7209 */ /* 0x000fe20007810000 */
[C---:B-----5:R-:W-:Y:S01]  /*e410*/  FADD.FTZ R0, R153.reuse, R0 ;  /* 0x0000000099007221 */ /* 0x060fe20000010000 */
[----:B------:R-:W-:Y:S01]  /*e420*/  F2FP.BF16.F32.PACK_AB R184, R153, R152 ;  /* 0x0000009899b8723e */ /* 0x000fe200000010ff */
[-C--:B------:R-:W-:Y:S01]  /*e430*/  FMUL.FTZ R32, R32, R164.reuse ;  /* 0x000000a420207220 */ /* 0x080fe20000410000 */
[----:B------:R-:W-:Y:S01]  /*e440*/  FMNMX.FTZ R13, R162, R13, !PT ;  /* 0x0000000da20d7209 */ /* 0x000fe20007810000 */
[-C--:B------:R-:W-:Y:S01]  /*e450*/  FMUL.FTZ R33, R33, R164.reuse ;  /* 0x000000a421217220 */ /* 0x080fe20000410000 */
[-C--:B------:R-:W-:Y:S01]  /*e460*/  FMUL.FTZ R36, R36, R164.reuse ;  /* 0x000000a424247220 */ /* 0x080fe20000410000 */
[----:B------:R-:W5:Y:S01]  /*e470*/  MUFU.EX2 R152, R160 ;  /* 0x000000a000987308 */ /* 0x000f620000000800 */
[----:B------:R-:W-:Y:S01]  /*e480*/  FMNMX.FTZ R13, R163, R13, !PT ;  /* 0x0000000da30d7209 */ /* 0x000fe20007810000 */
[----:B----4-:R-:W-:Y:S01]  /*e490*/  FADD.FTZ R0, R156, R0 ;  /* 0x000000009c007221 */ /* 0x010fe20000010000 */
[-C--:B------:R-:W-:Y:S01]  /*e4a0*/  FMUL.FTZ R37, R37, R164.reuse ;  /* 0x000000a425257220 */ /* 0x080fe20000410000 */
[-C--:B------:R-:W-:Y:S01]  /*e4b0*/  FMUL.FTZ R40, R40, R164.reuse ;  /* 0x000000a428287220 */ /* 0x080fe20000410000 */
[----:B------:R-:W-:Y:S01]  /*e4c0*/  FMNMX.FTZ R13, R166, R13, !PT ;  /* 0x0000000da60d7209 */ /* 0x000fe20007810000 */
[-C--:B------:R-:W-:Y:S01]  /*e4d0*/  FMUL.FTZ R41, R41, R164.reuse ;  /* 0x000000a429297220 */ /* 0x080fe20000410000 */
[----:B------:R-:W-:Y:S01]  /*e4e0*/  FMUL.FTZ R44, R44, R164 ;  /* 0x000000a42c2c7220 */ /* 0x000fe20000410000 */
[----:B------:R-:W4:Y:S01]  /*e4f0*/  MUFU.EX2 R187, R187 ;  /* 0x000000bb00bb7308 */ /* 0x000f220000000800 */
[----:B------:R-:W-:Y:S01]  /*e500*/  FMNMX.FTZ R13, R167, R13, !PT ;  /* 0x0000000da70d7209 */ /* 0x000fe20007810000 */
[C---:B---3--:R-:W-:Y:S01]  /*e510*/  FADD.FTZ R0, R157.reuse, R0 ;  /* 0x000000009d007221 */ /* 0x048fe20000010000 */
[----:B0-----:R-:W-:Y:S01]  /*e520*/  F2FP.BF16.F32.PACK_AB R186, R157, R156 ;  /* 0x0000009c9dba723e */ /* 0x001fe200000010ff */
[-C--:B------:R-:W-:Y:S01]  /*e530*/  FMUL.FTZ R45, R45, R164.reuse ;  /* 0x000000a42d2d7220 */ /* 0x080fe20000410000 */
[----:B------:R-:W-:Y:S01]  /*e540*/  FMNMX.FTZ R13, R170, R13, !PT ;  /* 0x0000000daa0d7209 */ /* 0x000fe20007810000 */
[-C--:B------:R-:W-:Y:S01]  /*e550*/  FMUL.FTZ R48, R48, R164.reuse ;  /* 0x000000a430307220 */ /* 0x080fe20000410000 */
[-C--:B------:R-:W-:Y:S01]  /*e560*/  FMUL.FTZ R49, R49, R164.reuse ;  /* 0x000000a431317220 */ /* 0x080fe20000410000 */
[----:B------:R-:W0:Y:S01]  /*e570*/  MUFU.EX2 R161, R161 ;  /* 0x000000a100a17308 */ /* 0x000e220000000800 */
[----:B------:R-:W-:Y:S01]  /*e580*/  FMNMX.FTZ R13, R171, R13, !PT ;  /* 0x0000000dab0d7209 */ /* 0x000fe20007810000 */
[----:B-----5:R-:W-:Y:S01]  /*e590*/  FADD.FTZ R0, R152, R0 ;  /* 0x0000000098007221 */ /* 0x020fe20000010000 */
[-C--:B------:R-:W-:Y:S01]  /*e5a0*/  FMUL.FTZ R52, R52, R164.reuse ;  /* 0x000000a434347220 */ /* 0x080fe20000410000 */
[-C--:B------:R-:W-:Y:S01]  /*e5b0*/  FMUL.FTZ R53, R53, R164.reuse ;  /* 0x000000a435357220 */ /* 0x080fe20000410000 */
[----:B------:R-:W-:Y:S01]  /*e5c0*/  FMNMX.FTZ R13, R174, R13, !PT ;  /* 0x0000000dae0d7209 */ /* 0x000fe20007810000 */
[-C--:B------:R-:W-:Y:S01]  /*e5d0*/  FMUL.FTZ R56, R56, R164.reuse ;  /* 0x000000a438387220 */ /* 0x080fe20000410000 */
[----:B------:R-:W-:Y:S01]  /*e5e0*/  FMUL.FTZ R57, R57, R164 ;  /* 0x000000a439397220 */ /* 0x000fe20000410000 */
[----:B------:R-:W3:Y:S01]  /*e5f0*/  MUFU.EX2 R165, R165 ;  /* 0x000000a500a57308 */ /* 0x000ee20000000800 */
[----:B------:R-:W-:Y:S01]  /*e600*/  FMNMX.FTZ R13, R175, R13, !PT ;  /* 0x0000000daf0d7209 */ /* 0x000fe20007810000 */
[C---:B----4-:R-:W-:Y:S01]  /*e610*/  FADD.FTZ R0, R187.reuse, R0 ;  /* 0x00000000bb007221 */ /* 0x050fe20000010000 */
[----:B------:R-:W-:Y:S01]  /*e620*/  F2FP.BF16.F32.PACK_AB R152, R187, R152 ;  /* 0x00000098bb98723e */ /* 0x000fe200000010ff */
[-C--:B------:R-:W-:Y:S01]  /*e630*/  FMUL.FTZ R60, R60, R164.reuse ;  /* 0x000000a43c3c7220 */ /* 0x080fe20000410000 */
[----:B------:R-:W-:Y:S01]  /*e640*/  FMNMX.FTZ R13, R178, R13, !PT ;  /* 0x0000000db20d7209 */ /* 0x000fe20007810000 */
[-C--:B------:R-:W-:Y:S01]  /*e650*/  FMUL.FTZ R61, R61, R164.reuse ;  /* 0x000000a43d3d7220 */ /* 0x080fe20000410000 */
[-C--:B------:R-:W-:Y:S01]  /*e660*/  FMUL.FTZ R64, R64, R164.reuse ;  /* 0x000000a440407220 */ /* 0x080fe20000410000 */
[----:B------:R-:W4:Y:S01]  /*e670*/  MUFU.EX2 R156, R168 ;  /* 0x000000a8009c7308 */ /* 0x000f220000000800 */
[----:B------:R-:W-:Y:S01]  /*e680*/  FMNMX.FTZ R13, R179, R13, !PT ;  /* 0x0000000db30d7209 */ /* 0x000fe20007810000 */
[----:B0-----:R-:W-:Y:S01]  /*e690*/  FADD.FTZ R0, R161, R0 ;  /* 0x00000000a1007221 */ /* 0x001fe20000010000 */
[-C--:B------:R-:W-:Y:S01]  /*e6a0*/  FMUL.FTZ R65, R65, R164.reuse ;  /* 0x000000a441417220 */ /* 0x080fe20000410000 */
[-C--:B------:R-:W-:Y:S01]  /*e6b0*/  FMUL.FTZ R68, R68, R164.reuse ;  /* 0x000000a444447220 */ /* 0x080fe20000410000 */
[----:B------:R-:W-:Y:S01]  /*e6c0*/  FMNMX.FTZ R13, R182, R13, !PT ;  /* 0x0000000db60d7209 */ /* 0x000fe20007810000 */
[-C--:B------:R-:W-:Y:S01]  /*e6d0*/  FMUL.FTZ R69, R69, R164.reuse ;  /* 0x000000a445457220 */ /* 0x080fe20000410000 */
[-C--:B------:R-:W-:Y:S01]  /*e6e0*/  FMUL.FTZ R72, R72, R164.reuse ;  /* 0x000000a448487220 */ /* 0x080fe20000410000 */
[----:B------:R-:W0:Y:S01]  /*e6f0*/  MUFU.EX2 R169, R169 ;  /* 0x000000a900a97308 */ /* 0x000e220000000800 */
[----:B------:R-:W-:Y:S01]  /*e700*/  FMNMX.FTZ R13, R183, R13, !PT ;  /* 0x0000000db70d7209 */ /* 0x000fe20007810000 */
[----:B---3--:R-:W-:Y:S01]  /*e710*/  FADD.FTZ R0, R165, R0 ;  /* 0x00000000a5007221 */ /* 0x008fe20000010000 */
[-C--:B------:R-:W-:Y:S01]  /*e720*/  FMUL.FTZ R73, R73, R164.reuse ;  /* 0x000000a449497220 */ /* 0x080fe20000410000 */
[-C--:B------:R-:W-:Y:S01]  /*e730*/  FMUL.FTZ R76, R76, R164.reuse ;  /* 0x000000a44c4c7220 */ /* 0x080fe20000410000 */
[-C--:B------:R-:W-:Y:S01]  /*e740*/  FMUL.FTZ R77, R77, R164.reuse ;  /* 0x000000a44d4d7220 */ /* 0x080fe20000410000 */
[----:B------:R-:W3:Y:S01]  /*e750*/  SHFL.BFLY PT, R153, R13, 0x2, 0x1f ;  /* 0x0c401f000d997f89 */ /* 0x000ee200000e0000 */
        /* <DEDUP_REMOVED lines=18> */
[----:B-----5:R-:W-:Y:S01]  /*e880*/  FADD.FTZ R0, R172, R0 ;  /* 0x00000000ac007221 */ /* 0x020fe20000010000 */
[-C--:B------:R-:W-:Y:S01]  /*e890*/  FMUL.FTZ R104, R104, R164.reuse ;  /* 0x000000a468687220 */ /* 0x080fe20000410000 */
[-C--:B------:R-:W-:Y:S01]  /*e8a0*/  FMUL.FTZ R105, R105, R164.reuse ;  /* 0x000000a469697220 */ /* 0x080fe20000410000 */
[-C--:B------:R-:W-:Y:S01]  /*e8b0*/  FMUL.FTZ R108, R108, R164.reuse ;  /* 0x000000a46c6c7220 */ /* 0x080fe20000410000 */
[-C--:B------:R-:W-:Y:S01]  /*e8c0*/  FMUL.FTZ R109, R109, R164.reuse ;  /* 0x000000a46d6d7220 */ /* 0x080fe20000410000 */
[----:B---3--:R-:W-:Y:S01]  /*e8d0*/  FMNMX.FTZ R13, R13, R153, !PT ;  /* 0x000000990d0d7209 */ /* 0x008fe20007810000 */
[-C--:B------:R-:W-:Y:S01]  /*e8e0*/  FMUL.FTZ R112, R112, R164.reuse ;  /* 0x000000a470707220 */ /* 0x080fe20000410000 */
[----:B------:R-:W3:Y:S01]  /*e8f0*/  MUFU.EX2 R177, R177 ;  /* 0x000000b100b17308 */ /* 0x000ee20000000800 */
[----:B----4-:R-:W-:Y:S01]  /*e900*/  FADD.FTZ R0, R173, R0 ;  /* 0x00000000ad007221 */ /* 0x010fe20000010000 */
[-C--:B------:R-:W-:Y:S01]  /*e910*/  FMUL.FTZ R113, R113, R164.reuse ;  /* 0x000000a471717220 */ /* 0x080fe20000410000 */
[----:B------:R-:W4:Y:S01]  /*e920*/  SHFL.BFLY PT, R153, R13, 0x1, 0x1f ;  /* 0x0c201f000d997f89 */ /* 0x000f2200000e0000 */
[-C--:B------:R-:W-:Y:S01]  /*e930*/  FMUL.FTZ R116, R116, R164.reuse ;  /* 0x000000a474747220 */ /* 0x080fe20000410000 */
[-C--:B------:R-:W-:Y:S01]  /*e940*/  FMUL.FTZ R117, R117, R164.reuse ;  /* 0x000000a475757220 */ /* 0x080fe20000410000 */
[-C--:B------:R-:W-:Y:S01]  /*e950*/  FMUL.FTZ R120, R120, R164.reuse ;  /* 0x000000a478787220 */ /* 0x080fe20000410000 */
[-C--:B------:R-:W-:Y:S01]  /*e960*/  FMUL.FTZ R121, R121, R164.reuse ;  /* 0x000000a479797220 */ /* 0x080fe20000410000 */
[----:B------:R-:W5:Y:S01]  /*e970*/  MUFU.EX2 R180, R180 ;  /* 0x000000b400b47308 */ /* 0x000f620000000800 */
        /* <DEDUP_REMOVED lines=18> */
[----:B----4-:R-:W-:Y:S01]  /*eaa0*/  FMNMX.FTZ R13, R13, R153, !PT ;  /* 0x000000990d0d7209 */ /* 0x010fe20007810000 */
[----:B------:R-:W-:-:S02]  /*eab0*/  @!P1 IMAD R153, R185, 0x40, R197 ;  /* 0x00000040b9999824 */ /* 0x000fc400078e02c5 */
[----:B------:R-:W-:Y:S02]  /*eac0*/  FMUL.FTZ R149, R149, R164 ;  /* 0x000000a495957220 */ /* 0x000fe40000410000 */
[----:B------:R-:W-:Y:S01]  /*ead0*/  FADD.FTZ R21, -R13, R21 ;  /* 0x000000150d157221 */ /* 0x000fe20000010100 */
[----:B------:R-:W-:Y:S02]  /*eae0*/  @!P1 IMAD R153, R153, 0x4, R2 ;  /* 0x0000000499999824 */ /* 0x000fe400078e0202 */
[----:B0-----:R-:W-:Y:S01]  /*eaf0*/  FADD.FTZ R0, R181, R0 ;  /* 0x00000000b5007221 */ /* 0x001fe20000010000 */
[-C--:B------:R-:W-:Y:S02]  /*eb00*/  FMUL.FTZ R21, R21, R12.reuse ;  /* 0x0000000c15157220 */ /* 0x080fe40000410000 */
[----:B------:R-:W-:Y:S04]  /*eb10*/  @!P1 STS [R153+0x28800], R164 ;  /* 0x028800a499009388 */ /* 0x000fe80000000800 */
        /* <DEDUP_REMOVED lines=64> */
[----:B------:R-:W-:Y:S01]  /*ef20*/  BAR.SYNC.DEFER_BLOCKING 0xf, 0x100 ;  /* 0x03c4000000007b1d */ /* 0x000fe20000010000 */
        /* <DEDUP_REMOVED lines=22> */
[----:B0-----:R-:W-:Y:S01]  /*f090*/  FADD.FTZ R155, R157, R154 ;  /* 0x0000009a9d9b7221 */ /* 0x001fe20000010000 */
        /* <DEDUP_REMOVED lines=45> */
.L_x_8041:
[----:B------:R3:W4:Y:S01]  /*f370*/  SYNCS.PHASECHK.TRANS64.TRYWAIT P1, [R215+URZ+0x28c50], R20 ;  /* 0x028c5014d70075a7 */ /* 0x000722000802017f */
[----:B------:R-:W-:Y:S05]  /*f380*/  @!P0 BRA `(.L_x_8042) ;  /* 0x0000000000048947 */ /* 0x000fea0003800000 */
[----:B------:R-:W-:Y:S01]  /*f390*/  BPT.TRAP 0x1 ;  /* 0x000000040000795c */ /* 0x000fe20000300000 */
.L_x_8042:
[----:B------:R-:W-:Y:S04]  /*f3a0*/  BSSY B1, `(.L_x_8043) ;  /* 0x0000004000017945 */ /* 0x000fe80003800000 */
[----:B----4-:R-:W-:Y:S05]  /*f3b0*/  @P1 BRA `(.L_x_8044) ;  /* 0x0000000000081947 */ /* 0x010fea0003800000 */
[----:B------:R-:W4:Y:S02]  /*f3c0*/  SYNCS.PHASECHK.TRANS64.TRYWAIT P1, [R215+URZ+0x28c50], R20 ;  /* 0x028c5014d70075a7 */ /* 0x000f24000802017f */
[----:B----4-:R-:W-:Y:S05]  /*f3d0*/  @!P1 BRA `(.L_x_8045) ;  /* 0x000000c400dc9947 */ /* 0x010fea0003800000 */
.L_x_8044:
[----:B------:R-:W-:Y:S05]  /*f3e0*/  BSYNC B1 ;  /* 0x0000000000017941 */ /* 0x000fea0003800000 */
.L_x_8043:
[----:B-1234-:R-:W-:Y:S01]  /*f3f0*/  IMAD R20, R18, 0x1000, R199 ;  /* 0x0000100012147824 */ /* 0x01efe200078e02c7 */
        /* <DEDUP_REMOVED lines=15> */
[C---:B0-----:R-:W-:Y:S01]  /*f4f0*/  VIADD R152, R20.reuse, 0x100 ;  /* 0x0000010014987836 */ /* 0x041fe20000000000 */
        /* <DEDUP_REMOVED lines=24> */
.L_x_8046:
[C---:B------:R-:W-:Y:S01]  /*f680*/  ISETP.GT.AND P1, PT, R214.reuse, RZ, PT ;  /* 0x000000ffd600720c */ /* 0x040fe20003f24270 */
[----:B------:R-:W-:Y:S02]  /*f690*/  VIADD R215, R215, 0x28c60 ;  /* 0x00028c60d7d77836 */ /* 0x000fe40000000000 */
[----:B------:R-:W-:Y:S02]  /*f6a0*/  VIADD R214, R214, 0xffffffff ;  /* 0xffffffffd6d67836 */ /* 0x000fe40000000000 */
[----:B------:R-:W-:Y:S01]  /*f6b0*/  IMAD.MOV.U32 R21, RZ, RZ, R13 ;  /* 0x000000ffff157224 */ /* 0x000fe200078e000d */
[----:B------:R-:W-:Y:S01]  /*f6c0*/  PRMT R215, R192, 0x654, R215 ;  /* 0x00000654c0d77816 */ /* 0x000fe200000000d7 */
[----:B------:R-:W-:Y:S02]  /*f6d0*/  IMAD.MOV.U32 R184, RZ, RZ, R14 ;  /* 0x000000ffffb87224 */ /* 0x000fe400078e000e */
[----:B------:R-:W-:Y:S01]  /*f6e0*/  IMAD.MOV.U32 R185, RZ, RZ, R18 ;  /* 0x000000ffffb97224 */ /* 0x000fe200078e0012 */
[----:B------:R1:W-:Y:S03]  /*f6f0*/  SYNCS.ARRIVE.TRANS64.RED.A1T0 RZ, [R215+URZ], RZ ;  /* 0x000000ffd7ff79a7 */ /* 0x0003e6000810043f */
[----:B------:R-:W-:Y:S05]  /*f700*/  @P1 BRA `(.L_x_8047) ;  /* 0xffffffe400781947 */ /* 0x000fea000383ffff */
.L_x_8034:
[----:B------:R-:W-:Y:S05]  /*f710*/  BSYNC B0 ;  /* 0x0000000000007941 */ /* 0x000fea0003800000 */
.L_x_8033:
[----:B------:R-:W2:Y:S04]  /*f720*/  LDL.LU R20, [R1+0x44] ;  /* 0x0000440001147983 */ /* 0x000ea80000300800 */
[----:B------:R-:W3:Y:S04]  /*f730*/  SHFL.BFLY PT, R5, R0, 0x2, 0x1f ;  /* 0x0c401f0000057f89 */ /* 0x000ee800000e0000 */
[----:B------:R-:W4:Y:S01]  /*f740*/  SHFL.BFLY PT, R4, R3, 0x2, 0x1f ;  /* 0x0c401f0003047f89 */ /* 0x000f2200000e0000 */
[----:B---3--:R-:W-:Y:S01]  /*f750*/  FADD.FTZ R5, R5, R0 ;  /* 0x0000000005057221 */ /* 0x008fe20000010000 */
[----:B------:R-:W-:-:S02]  /*f760*/  IMAD.MOV.U32 R0, RZ, RZ, -0x800000 ;  /* 0xff800000ff007424 */ /* 0x000fc400078e00ff */
[----:B----4-:R-:W-:Y:S02]  /*f770*/  FADD.FTZ R4, R4, R3 ;  /* 0x0000000304047221 */ /* 0x010fe40000010000 */
        /* <DEDUP_REMOVED lines=14> */
[----:B------:R-:W-:Y:S02]  /*f860*/  IMAD.MOV.U32 R3, RZ, RZ, -0x800000 ;  /* 0xff800000ff037424 */ /* 0x000fe400078e00ff */
[----:B----4-:R-:W-:-:S04]  /*f870*/  @P1 FMUL.FTZ R4, R9, 0.69314718246459960938 ;  /* 0x3f31721809041820 */ /* 0x010fc80000410000 */
[----:B------:R-:W-:Y:S01]  /*f880*/  @P1 FFMA.FTZ R3, R5, R13, R4 ;  /* 0x0000000d05031223 */ /* 0x000fe20000010004 */
[----:B------:R-:W-:-:S05]  /*f890*/  IMAD.MOV R5, RZ, RZ, -R217 ;  /* 0x000000ffff057224 */ /* 0x000fca00078e0ad9 */
[----:B------:R-:W-:Y:S02]  /*f8a0*/  ISETP.NE.AND P2, PT, R196, R5, PT ;  /* 0x00000005c400720c */ /* 0x000fe40003f45270 */
[----:B------:R-:W-:-:S06]  /*f8b0*/  CS2R R4, SRZ ;  /* 0x0000000000047805 */ /* 0x000fcc000001ff00 */
[----:B------:R-:W3:Y:S01]  /*f8c0*/  @P0 MUFU.RCP R5, R6 ;  /* 0x0000000600050308 */ /* 0x000ee20000001000 */
[----:B------:R-:W-:-:S04]  /*f8d0*/  PLOP3.LUT P0, PT, PT, PT, PT, 0x8, 0x0 ;  /* 0x000000000000781c */ /* 0x000fc80003f0e170 */
[----:B------:R-:W-:-:S03]  /*f8e0*/  @!P2 IMAD R9, R18, 0x40, R197 ;  /* 0x000000401209a824 */ /* 0x000fc600078e02c5 */
[----:B------:R-:W4:Y:S01]  /*f8f0*/  @P1 MUFU.RCP R4, R7 ;  /* 0x0000000700041308 */ /* 0x000f220000001000 */
[----:B------:R-:W-:Y:S02]  /*f900*/  VIADD R18, R18, 0x1 ;  /* 0x0000000112127836 */ /* 0x000fe40000000000 */
[----:B------:R-:W-:-:S03]  /*f910*/  @!P2 IMAD R9, R9, 0x4, R2 ;  /* 0x000000040909a824 */ /* 0x000fc600078e0202 */
[----:B------:R-:W-:Y:S02]  /*f920*/  ISETP.NE.AND P1, PT, R18, 0x2, PT ;  /* 0x000000021200780c */ /* 0x000fe40003f25270 */
[----:B---3--:R3:W-:Y:S02]  /*f930*/  @!P2 STS [R9+0x28800], R5 ;  /* 0x028800050900a388 */ /* 0x0087e40000000800 */
[----:B------:R-:W-:Y:S01]  /*f940*/  SEL R2, RZ, 0x1, P1 ;  /* 0x00000001ff027807 */ /* 0x000fe20000800000 */
[-C--:B------:R-:W-:Y:S01]  /*f950*/  FMUL.FTZ R154, R28, R5.reuse ;  /* 0x000000051c9a7220 */ /* 0x080fe20000410000 */
[-C--:B------:R-:W-:Y:S01]  /*f960*/  FMUL.FTZ R157, R40, R5.reuse ;  /* 0x00000005289d7220 */ /* 0x080fe20000410000 */
[-C--:B------:R-:W-:Y:S01]  /*f970*/  FMUL.FTZ R10, R24, R5.reuse ;  /* 0x00000005180a7220 */ /* 0x080fe20000410000 */
        /* <DEDUP_REMOVED lines=131> */
.L_x_7959:
[----:B------:R-:W-:Y:S05]  /*101b0*/  BSYNC B7 ;  /* 0x0000000000077941 */ /* 0x000fea0003800000 */
.L_x_7957:
[----:B------:R-:W3:Y:S08]  /*101c0*/  S2UR UR4, SR_CgaCtaId ;  /* 0x00000000000479c3 */ /* 0x000ef00000008800 */
[----:B------:R-:W-:Y:S01]  /*101d0*/  BAR.SYNC.DEFER_BLOCKING 0x5, 0x180 ;  /* 0x0146000000007b1d */ /* 0x000fe20000010000 */
[----:B------:R-:W-:-:S05]  /*101e0*/  MOV R21, 0x400 ;  /* 0x0000040000157802 */ /* 0x000fca0000000f00 */
[----:B------:R-:W-:Y:S01]  /*101f0*/  BSSY B0, `(.L_x_8048) ;  /* 0x0000323000007945 */ /* 0x000fe20003800000 */
[----:B---3--:R-:W-:-:S05]  /*10200*/  IMAD.U32 R192, RZ, RZ, UR4 ;  /* 0x00000004ffc07e24 */ /* 0x008fca000f8e00ff */
[----:B------:R-:W-:-:S05]  /*10210*/  LEA R2, R192, R21, 0x18 ;  /* 0x00000015c0027211 */ /* 0x000fca00078ec0ff */
[----:B-----5:R3:W4:Y:S01]  /*10220*/  LDS.128 R24, [R2+0x28cd0] ;  /* 0x028cd00002187984 */ /* 0x0207220000000c00 */
[----:B------:R-:W-:Y:S06]  /*10230*/  BAR.ARV 0x4, 0x180 ;  /* 0x0106000000007b1d */ /* 0x000fec0000002000 */
[----:B------:R-:W-:Y:S05]  /*10240*/  @P0 BRA `(.L_x_8049) ;  /* 0x0000002000980947 */ /* 0x000fea0003800000 */
[----:B------:R-:W3:Y:S01]  /*10250*/  LDL R12, [R1+0x5c] ;  /* 0x00005c00010c7983 */ /* 0x000ee20000100800 */
[----:B------:R-:W0:Y:S01]  /*10260*/  S2R R45, SR_SWINHI ;  /* 0x00000000002d7919 */ /* 0x000e220000002f00 */
[----:B------:R-:W-:Y:S01]  /*10270*/  F2FP.BF16.F32.PACK_AB R7, R31, R7 ;  /* 0x000000071f07723e */ /* 0x000fe200000010ff */
[----:B------:R-:W-:Y:S01]  /*10280*/  ULDC.64 UR4, c[0x0][0xc00] ;  /* 0x0003000000047ab9 */ /* 0x000fe20000000a00 */
[----:B------:R-:W-:Y:S01]  /*10290*/  F2FP.BF16.F32.PACK_AB R4, R8, R10 ;  /* 0x0000000a0804723e */ /* 0x000fe200000010ff */
[----:B------:R-:W4:Y:S04]  /*102a0*/  LDL.LU R82, [R1+0x38] ;  /* 0x0000380001527983 */ /* 0x000f280000300800 */
[----:B------:R-:W4:Y:S01]  /*102b0*/  LDL.LU R74, [R1+0x3c] ;  /* 0x00003c00014a7983 */ /* 0x000f220000300800 */
[----:B--2---:R-:W-:-:S02]  /*102c0*/  MOV R20, R2 ;  /* 0x0000000200147202 */ /* 0x004fc40000000f00 */
[----:B0-----:R-:W-:Y:S02]  /*102d0*/  MOV R21, R45 ;  /* 0x0000002d00157202 */ /* 0x001fe40000000f00 */
        /* <DEDUP_REMOVED lines=13> */
[----:B------:R-:W-:Y:S01]  /*103b0*/  IMAD.MOV.U32 R80, RZ, RZ, RZ ;  /* 0x000000ffff507224 */ /* 0x000fe200078e00ff */
[----:B------:R-:W-:Y:S01]  /*103c0*/  BAR.SYNC.DEFER_BLOCKING 0x1, 0x100 ;  /* 0x0044000000007b1d */ /* 0x000fe20000010000 */
[----:B---3--:R-:W-:-:S03]  /*103d0*/  IMAD.WIDE R44, R12, 0x2, R20 ;  /* 0x000000020c2c7825 */ /* 0x008fc600078e0214 */
[----:B------:R-:W-:Y:S01]  /*103e0*/  LOP3.LUT R49, R44, 0x380, RZ, 0xc0, !PT ;  /* 0x000003802c317812 */ /* 0x000fe200078ec0ff */
[----:B------:R-:W-:-:S03]  /*103f0*/  IMAD.MOV.U32 R31, RZ, RZ, R45 ;  /* 0x000000ffff1f7224 */ /* 0x000fc600078e002d */
[----:B------:R-:W-:-:S04]  /*10400*/  SHF.R.U64 R49, R49, 0x3, RZ ;  /* 0x0000000331317819 */ /* 0x000fc800000012ff */
[----:B------:R-:W-:-:S04]  /*10410*/  LOP3.LUT R30, R49, R44, RZ, 0x3c, !PT ;  /* 0x0000002c311e7212 */ /* 0x000fc800078e3cff */
[----:B------:R-:W-:Y:S02]  /*10420*/  MOV R30, R30 ;  /* 0x0000001e001e7202 */ /* 0x000fe40000000f00 */
[----:B------:R-:W-:-:S04]  /*10430*/  IADD3 R31, P0, R44, 0x20, RZ ;  /* 0x000000202c1f7810 */ /* 0x000fc80007f1e0ff */
[----:B------:R-:W-:Y:S01]  /*10440*/  LOP3.LUT R10, R31, 0x380, RZ, 0xc0, !PT ;  /* 0x000003801f0a7812 */ /* 0x000fe200078ec0ff */
[----:B------:R0:W-:Y:S03]  /*10450*/  STSM.16.M88.4 [R30], R4 ;  /* 0x000000041e007844 */ /* 0x0001e60000000200 */
[----:B------:R-:W-:Y:S01]  /*10460*/  SHF.R.U64 R10, R10, 0x3, RZ ;  /* 0x000000030a0a7819 */ /* 0x000fe200000012ff */
[----:B0-----:R-:W-:-:S03]  /*10470*/  IMAD.X R5, RZ, RZ, R45, P0 ;  /* 0x000000ffff057224 */ /* 0x001fc600000e062d */
[----:B------:R-:W-:-:S04]  /*10480*/  LOP3.LUT R4, R10, R31, RZ, 0x3c, !PT ;  /* 0x0000001f0a047212 */ /* 0x000fc800078e3cff */
[----:B------:R-:W-:Y:S02]  /*10490*/  MOV R12, R4 ;  /* 0x00000004000c7202 */ /* 0x000fe40000000f00 */
[----:B------:R-:W-:-:S04]  /*104a0*/  IADD3 R5, P0, R44, 0x40, RZ ;  /* 0x000000402c057810 */ /* 0x000fc80007f1e0ff */
[----:B------:R-:W-:Y:S02]  /*104b0*/  LOP3.LUT R4, R5, 0x380, RZ, 0xc0, !PT ;  /* 0x0000038005047812 */ /* 0x000fe400078ec0ff */
[----:B------:R-:W-:Y:S02]  /*104c0*/  IADD3 R6, P4, R44, 0x60, RZ ;  /* 0x000000602c067810 */ /* 0x000fe40007f9e0ff */
[----:B------:R-:W-:-:S04]  /*104d0*/  SHF.R.U64 R4, R4, 0x3, RZ ;  /* 0x0000000304047819 */ /* 0x000fc800000012ff */
[----:B------:R-:W-:Y:S02]  /*104e0*/  LOP3.LUT R4, R4, R5, RZ, 0x3c, !PT ;  /* 0x0000000504047212 */ /* 0x000fe400078e3cff */
[----:B------:R-:W-:Y:S02]  /*104f0*/  LOP3.LUT R5, R6, 0x380, RZ, 0xc0, !PT ;  /* 0x0000038006057812 */ /* 0x000fe400078ec0ff */
[----:B------:R-:W-:Y:S02]  /*10500*/  F2FP.BF16.F32.PACK_AB R10, R28, R36 ;  /* 0x000000241c0a723e */ /* 0x000fe400000010ff */
[----:B------:R-:W-:Y:S02]  /*10510*/  SHF.R.U64 R5, R5, 0x3, RZ ;  /* 0x0000000305057819 */ /* 0x000fe400000012ff */
[----:B------:R-:W-:Y:S01]  /*10520*/  IADD3 R14, P5, R44, 0x2000, RZ ;  /* 0x000020002c0e7810 */ /* 0x000fe20007fbe0ff */
[----:B------:R0:W-:Y:S03]  /*10530*/  STSM.16.M88.4 [R12], R8 ;  /* 0x000000080c007844 */ /* 0x0001e60000000200 */
[----:B------:R-:W-:-:S04]  /*10540*/  LOP3.LUT R7, R14, 0x380, RZ, 0xc0, !PT ;  /* 0x000003800e077812 */ /* 0x000fc800078ec0ff */
[----:B------:R-:W-:Y:S02]  /*10550*/  SHF.R.U64 R7, R7, 0x3, RZ ;  /* 0x0000000307077819 */ /* 0x000fe400000012ff */
[----:B0-----:R-:W-:Y:S01]  /*10560*/  LOP3.LUT R8, R5, R6, RZ, 0x3c, !PT ;  /* 0x0000000605087212 */ /* 0x001fe200078e3cff */
[----:B------:R-:W-:Y:S01]  /*10570*/  IMAD.X R5, RZ, RZ, R45, P0 ;  /* 0x000000ffff057224 */ /* 0x000fe200000e062d */
[----:B------:R-:W-:-:S04]  /*10580*/  IADD3 R57, P0, R44, 0x2040, RZ ;  /* 0x000020402c397810 */ /* 0x000fc80007f1e0ff */
[----:B------:R-:W-:Y:S02]  /*10590*/  LOP3.LUT R56, R57, 0x380, RZ, 0xc0, !PT ;  /* 0x0000038039387812 */ /* 0x000fe400078ec0ff */
[----:B------:R-:W-:Y:S02]  /*105a0*/  LOP3.LUT R10, R7, R14, RZ, 0x3c, !PT ;  /* 0x0000000e070a7212 */ /* 0x000fe400078e3cff */
[----:B------:R-:W-:Y:S02]  /*105b0*/  MOV R9, R4 ;  /* 0x0000000400097202 */ /* 0x000fe40000000f00 */
[----:B------:R-:W-:Y:S02]  /*105c0*/  F2FP.BF16.F32.PACK_AB R4, R155, R157 ;  /* 0x0000009d9b04723e */ /* 0x000fe400000010ff */
[----:B------:R-:W-:Y:S02]  /*105d0*/  IADD3 R31, P6, R44, 0x2020, RZ ;  /* 0x000020202c1f7810 */ /* 0x000fe40007fde0ff */
[----:B------:R-:W-:-:S02]  /*105e0*/  F2FP.BF16.F32.PACK_AB R5, R43, R42 ;  /* 0x0000002a2b05723e */ /* 0x000fc400000010ff */
[----:B------:R-:W-:Y:S02]  /*105f0*/  F2FP.BF16.F32.PACK_AB R6, R153, R156 ;  /* 0x0000009c9906723e */ /* 0x000fe400000010ff */
[----:B------:R-:W-:Y:S02]  /*10600*/  F2FP.BF16.F32.PACK_AB R7, R47, R46 ;  /* 0x0000002e2f07723e */ /* 0x000fe400000010ff */
[----:B------:R-:W-:Y:S02]  /*10610*/  SHF.R.U64 R56, R56, 0x3, RZ ;  /* 0x0000000338387819 */ /* 0x000fe400000012ff */
[C---:B------:R-:W-:Y:S02]  /*10620*/  IADD3 R53, P1, R44.reuse, 0x2060, RZ ;  /* 0x000020602c357810 */ /* 0x040fe40007f3e0ff */
[----:B------:R-:W-:Y:S01]  /*10630*/  IADD3 R49, P2, R44, 0x4000, RZ ;  /* 0x000040002c317810 */ /* 0x000fe20007f5e0ff */
[----:B------:R0:W-:Y:S01]  /*10640*/  STSM.16.M88.4 [R9], R4 ;  /* 0x0000000409007844 */ /* 0x0001e20000000200 */
        /* <DEDUP_REMOVED lines=8> */
[----:B0-----:R-:W-:Y:S01]  /*106d0*/  IADD3 R7, P0, R44, 0x6020, RZ ;  /* 0x000060202c077810 */ /* 0x001fe20007f1e0ff */
[--C-:B------:R-:W-:Y:S01]  /*106e0*/  IMAD.X R9, RZ, RZ, R45.reuse, P4 ;  /* 0x000000ffff097224 */ /* 0x100fe200020e062d */
[----:B------:R-:W-:Y:S02]  /*106f0*/  LOP3.LUT R30, R30, R31, RZ, 0x3c, !PT ;  /* 0x0000001f1e1e7212 */ /* 0x000fe400078e3cff */
[----:B------:R-:W-:Y:S01]  /*10700*/  LOP3.LUT R6, R7, 0x380, RZ, 0xc0, !PT ;  /* 0x0000038007067812 */ /* 0x000fe200078ec0ff */
[--C-:B------:R-:W-:Y:S01]  /*10710*/  IMAD.X R11, RZ, RZ, R45.reuse, P5 ;  /* 0x000000ffff0b7224 */ /* 0x100fe200028e062d */
[----:B------:R-:W-:Y:S01]  /*10720*/  LOP3.LUT R52, R52, R53, RZ, 0x3c, !PT ;  /* 0x0000003534347212 */ /* 0x000fe200078e3cff */
[--C-:B------:R-:W-:Y:S01]  /*10730*/  IMAD.X R31, RZ, RZ, R45.reuse, P6 ;  /* 0x000000ffff1f7224 */ /* 0x100fe200030e062d */
[----:B------:R-:W-:Y:S01]  /*10740*/  LOP3.LUT R48, R48, R49, RZ, 0x3c, !PT ;  /* 0x0000003130307212 */ /* 0x000fe200078e3cff */
[--C-:B------:R-:W-:Y:S01]  /*10750*/  IMAD.X R53, RZ, RZ, R45.reuse, P1 ;  /* 0x000000ffff357224 */ /* 0x100fe200008e062d */
[C---:B------:R-:W-:Y:S01]  /*10760*/  IADD3 R35, P3, R44.reuse, 0x4020, RZ ;  /* 0x000040202c237810 */ /* 0x040fe20007f7e0ff */
[----:B------:R-:W-:Y:S01]  /*10770*/  IMAD.X R49, RZ, RZ, R45, P2 ;  /* 0x000000ffff317224 */ /* 0x000fe200010e062d */
[----:B------:R-:W-:-:S02]  /*10780*/  IADD3 R47, P4, R44, 0x4040, RZ ;  /* 0x000040402c2f7810 */ /* 0x000fc40007f9e0ff */
[C---:B------:R-:W-:Y:S02]  /*10790*/  IADD3 R43, P5, R44.reuse, 0x4060, RZ ;  /* 0x000040602c2b7810 */ /* 0x040fe40007fbe0ff */
[----:B------:R-:W-:Y:S02]  /*107a0*/  IADD3 R39, P6, R44, 0x6000, RZ ;  /* 0x000060002c277810 */ /* 0x000fe40007fde0ff */
[----:B------:R-:W-:Y:S02]  /*107b0*/  SHF.R.U64 R6, R6, 0x3, RZ ;  /* 0x0000000306067819 */ /* 0x000fe400000012ff */
[C---:B------:R-:W-:Y:S02]  /*107c0*/  IADD3 R4, P1, R44.reuse, 0x6040, RZ ;  /* 0x000060402c047810 */ /* 0x040fe40007f3e0ff */
[----:B------:R-:W-:Y:S02]  /*107d0*/  IADD3 R44, P2, R44, 0x6060, RZ ;  /* 0x000060602c2c7810 */ /* 0x000fe40007f5e0ff */
[----:B------:R-:W-:-:S02]  /*107e0*/  LOP3.LUT R46, R47, 0x380, RZ, 0xc0, !PT ;  /* 0x000003802f2e7812 */ /* 0x000fc400078ec0ff */
[----:B------:R-:W-:Y:S02]  /*107f0*/  LOP3.LUT R6, R6, R7, RZ, 0x3c, !PT ;  /* 0x0000000706067212 */ /* 0x000fe400078e3cff */
[----:B------:R-:W-:Y:S02]  /*10800*/  LOP3.LUT R7, R4, 0x380, RZ, 0xc0, !PT ;  /* 0x0000038004077812 */ /* 0x000fe400078ec0ff */
[----:B------:R-:W-:Y:S02]  /*10810*/  LOP3.LUT R5, R44, 0x380, RZ, 0xc0, !PT ;  /* 0x000003802c057812 */ /* 0x000fe400078ec0ff */
[----:B------:R-:W-:Y:S02]  /*10820*/  SHF.R.U64 R46, R46, 0x3, RZ ;  /* 0x000000032e2e7819 */ /* 0x000fe400000012ff */
[----:B------:R-:W-:Y:S02]  /*10830*/  SHF.R.U64 R7, R7, 0x3, RZ ;  /* 0x0000000307077819 */ /* 0x000fe400000012ff */
[----:B------:R-:W-:-:S02]  /*10840*/  SHF.R.U64 R5, R5, 0x3, RZ ;  /* 0x0000000305057819 */ /* 0x000fc400000012ff */
[----:B------:R-:W-:Y:S02]  /*10850*/  LOP3.LUT R34, R35, 0x380, RZ, 0xc0, !PT ;  /* 0x0000038023227812 */ /* 0x000fe400078ec0ff */
[----:B------:R-:W-:Y:S02]  /*10860*/  LOP3.LUT R38, R39, 0x380, RZ, 0xc0, !PT ;  /* 0x0000038027267812 */ /* 0x000fe400078ec0ff */
[----:B------:R-:W-:Y:S02]  /*10870*/  LOP3.LUT R42, R43, 0x380, RZ, 0xc0, !PT ;  /* 0x000003802b2a7812 */ /* 0x000fe400078ec0ff */
        /* <DEDUP_REMOVED lines=8> */
[----:B------:R-:W-:Y:S02]  /*10900*/  SHF.R.U64 R42, R42, 0x3, RZ ;  /* 0x000000032a2a7819 */ /* 0x000fe400000012ff */
[----:B------:R-:W-:Y:S01]  /*10910*/  LOP3.LUT R34, R34, R35, RZ, 0x3c, !PT ;  /* 0x0000002322227212 */ /* 0x000fe200078e3cff */
[--C-:B------:R-:W-:Y:S01]  /*10920*/  IMAD.X R35, RZ, RZ, R45.reuse, P3 ;  /* 0x000000ffff237224 */ /* 0x100fe200018e062d */
[----:B------:R-:W-:Y:S02]  /*10930*/  MOV R47, R46 ;  /* 0x0000002e002f7202 */ /* 0x000fe40000000f00 */
[----:B------:R-:W-:Y:S01]  /*10940*/  LOP3.LUT R38, R38, R39, RZ, 0x3c, !PT ;  /* 0x0000002726267212 */ /* 0x000fe200078e3cff */
[----:B------:R-:W-:Y:S01]  /*10950*/  IMAD.X R39, RZ, RZ, R45, P6 ;  /* 0x000000ffff277224 */ /* 0x000fe200030e062d */
[----:B----4-:R-:W-:-:S02]  /*10960*/  MOV R24, R6 ;  /* 0x0000000600187202 */ /* 0x010fc40000000f00 */
[----:B------:R-:W-:Y:S02]  /*10970*/  MOV R46, R4 ;  /* 0x00000004002e7202 */ /* 0x000fe40000000f00 */
[----:B------:R-:W-:Y:S01]  /*10980*/  LOP3.LUT R42, R42, R43, RZ, 0x3c, !PT ;  /* 0x0000002b2a2a7212 */ /* 0x000fe200078e3cff */
[----:B------:R-:W-:Y:S01]  /*10990*/  IMAD.X R43, RZ, RZ, R45, P5 ;  /* 0x000000ffff2b7224 */ /* 0x000fe200028e062d */
[----:B------:R-:W-:Y:S02]  /*109a0*/  MOV R36, R8 ;  /* 0x0000000800247202 */ /* 0x000fe40000000f00 */
[----:B------:R-:W-:Y:S02]  /*109b0*/  F2FP.BF16.F32.PACK_AB R4, R161, R163 ;  /* 0x000000a3a104723e */ /* 0x000fe400000010ff */
[----:B------:R-:W-:Y:S02]  /*109c0*/  F2FP.BF16.F32.PACK_AB R5, R51, R50 ;  /* 0x000000323305723e */ /* 0x000fe400000010ff */
[----:B------:R-:W-:-:S02]  /*109d0*/  F2FP.BF16.F32.PACK_AB R6, R159, R162 ;  /* 0x000000a29f06723e */ /* 0x000fc400000010ff */
[----:B------:R-:W-:Y:S02]  /*109e0*/  F2FP.BF16.F32.PACK_AB R7, R55, R54 ;  /* 0x000000363707723e */ /* 0x000fe400000010ff */
[----:B------:R-:W-:Y:S02]  /*109f0*/  MOV R66, R10 ;  /* 0x0000000a00427202 */ /* 0x000fe40000000f00 */
[----:B------:R-:W-:Y:S02]  /*10a00*/  F2FP.BF16.F32.PACK_AB R8, R158, R160 ;  /* 0x000000a09e08723e */ /* 0x000fe400000010ff */
[----:B------:R-:W-:Y:S02]  /*10a10*/  F2FP.BF16.F32.PACK_AB R9, R59, R58 ;  /* 0x0000003a3b09723e */ /* 0x000fe400000010ff */
[----:B------:R-:W-:Y:S02]  /*10a20*/  F2FP.BF16.F32.PACK_AB R10, R61, R60 ;  /* 0x0000003c3d0a723e */ /* 0x000fe400000010ff */
[----:B------:R-:W-:-:S02]  /*10a30*/  F2FP.BF16.F32.PACK_AB R11, R63, R62 ;  /* 0x0000003e3f0b723e */ /* 0x000fc400000010ff */
[----:B------:R-:W-:Y:S02]  /*10a40*/  MOV R70, R30 ;  /* 0x0000001e00467202 */ /* 0x000fe40000000f00 */
[----:B------:R-:W-:Y:S02]  /*10a50*/  MOV R56, R56 ;  /* 0x0000003800387202 */ /* 0x000fe40000000f00 */
[----:B------:R-:W-:Y:S02]  /*10a60*/  MOV R48, R48 ;  /* 0x0000003000307202 */ /* 0x000fe40000000f00 */
[----:B------:R-:W-:Y:S02]  /*10a70*/  F2FP.BF16.F32.PACK_AB R12, R65, R64 ;  /* 0x00000040410c723e */ /* 0x000fe400000010ff */
[----:B------:R-:W-:Y:S01]  /*10a80*/  F2FP.BF16.F32.PACK_AB R14, R69, R68 ;  /* 0x00000044450e723e */ /* 0x000fe200000010ff */
[----:B------:R0:W-:Y:S01]  /*10a90*/  STSM.16.M88.4 [R36], R4 ;  /* 0x0000000424007844 */ /* 0x0001e20000000200 */
[----:B------:R-:W-:-:S02]  /*10aa0*/  MOV R57, R52 ;  /* 0x0000003400397202 */ /* 0x000fc40000000f00 */
[----:B------:R-:W-:Y:S02]  /*10ab0*/  MOV R49, R34 ;  /* 0x0000002200317202 */ /* 0x000fe40000000f00 */
[----:B------:R-:W-:Y:S02]  /*10ac0*/  F2FP.BF16.F32.PACK_AB R28, R73, R72 ;  /* 0x00000048491c723e */ /* 0x000fe400000010ff */
[----:B------:R-:W-:Y:S02]  /*10ad0*/  F2FP.BF16.F32.PACK_AB R30, R77, R76 ;  /* 0x0000004c4d1e723e */ /* 0x000fe400000010ff */
[----:B------:R-:W-:Y:S02]  /*10ae0*/  F2FP.BF16.F32.PACK_AB R31, R79, R78 ;  /* 0x0000004e4f1f723e */ /* 0x000fe400000010ff */
[----:B------:R-:W-:Y:S02]  /*10af0*/  MOV R53, R38 ;  /* 0x0000002600357202 */ /* 0x000fe40000000f00 */
[----:B------:R-:W-:-:S02]  /*10b00*/  F2FP.BF16.F32.PACK_AB R34, R85, R84 ;  /* 0x000000545522723e */ /* 0x000fc400000010ff */
[----:B------:R-:W-:Y:S01]  /*10b10*/  F2FP.BF16.F32.PACK_AB R35, R87, R86 ;  /* 0x000000565723723e */ /* 0x000fe200000010ff */
[----:B------:R2:W-:Y:S01]  /*10b20*/  STSM.16.M88.4 [R66], R8 ;  /* 0x0000000842007844 */ /* 0x0005e20000000200 */
[----:B------:R-:W-:Y:S02]  /*10b30*/  MOV R52, R42 ;  /* 0x0000002a00347202 */ /* 0x000fe40000000f00 */
[----:B0-----:R-:W-:Y:S02]  /*10b40*/  F2FP.BF16.F32.PACK_AB R36, R89, R88 ;  /* 0x000000585924723e */ /* 0x001fe400000010ff */
[----:B------:R-:W-:Y:S02]  /*10b50*/  F2FP.BF16.F32.PACK_AB R38, R93, R92 ;  /* 0x0000005c5d26723e */ /* 0x000fe400000010ff */
[----:B------:R-:W-:Y:S01]  /*10b60*/  F2FP.BF16.F32.PACK_AB R39, R95, R94 ;  /* 0x0000005e5f27723e */ /* 0x000fe200000010ff */
[----:B------:R0:W-:Y:S01]  /*10b70*/  STSM.16.M88.4 [R70], R12 ;  /* 0x0000000c46007844 */ /* 0x0001e20000000200 */
        /* <DEDUP_REMOVED lines=8> */
[----:B--2---:R-:W-:-:S02]  /*10c00*/  F2FP.BF16.F32.PACK_AB R8, R113, R112 ;  /* 0x000000707108723e */ /* 0x004fc400000010ff */
[----:B------:R-:W-:Y:S02]  /*10c10*/  F2FP.BF16.F32.PACK_AB R9, R115, R114 ;  /* 0x000000727309723e */ /* 0x000fe400000010ff */
[----:B------:R-:W-:Y:S02]  /*10c20*/  F2FP.BF16.F32.PACK_AB R10, R117, R116 ;  /* 0x00000074750a723e */ /* 0x000fe400000010ff */
[----:B------:R-:W-:Y:S01]  /*10c30*/  F2FP.BF16.F32.PACK_AB R11, R119, R118 ;  /* 0x00000076770b723e */ /* 0x000fe200000010ff */
[----:B------:R-:W-:Y:S01]  /*10c40*/  STSM.16.M88.4 [R48], R36 ;  /* 0x0000002430007844 */ /* 0x000fe20000000200 */
[----:B------:R-:W-:-:S03]  /*10c50*/  IMAD.X R45, RZ, RZ, R45, P2 ;  /* 0x000000ffff2d7224 */ /* 0x000fc600010e062d */
[----:B------:R-:W-:Y:S01]  /*10c60*/  STSM.16.M88.4 [R49], R40 ;  /* 0x0000002831007844 */ /* 0x000fe20000000200 */
[----:B0-----:R-:W-:-:S03]  /*10c70*/  F2FP.BF16.F32.PACK_AB R12, R121, R120 ;  /* 0x00000078790c723e */ /* 0x001fc600000010ff */
[----:B------:R-:W-:Y:S01]  /*10c80*/  STSM.16.M88.4 [R47], R4 ;  /* 0x000000042f007844 */ /* 0x000fe20000000200 */
[----:B------:R-:W-:Y:S02]  /*10c90*/  F2FP.BF16.F32.PACK_AB R13, R123, R122 ;  /* 0x0000007a7b0d723e */ /* 0x000fe400000010ff */
[----:B------:R-:W-:Y:S01]  /*10ca0*/  F2FP.BF16.F32.PACK_AB R14, R125, R124 ;  /* 0x0000007c7d0e723e */ /* 0x000fe200000010ff */
[----:B------:R0:W-:Y:S01]  /*10cb0*/  STSM.16.M88.4 [R52], R8 ;  /* 0x0000000834007844 */ /* 0x0001e20000000200 */
[----:B------:R-:W-:Y:S02]  /*10cc0*/  F2FP.BF16.F32.PACK_AB R15, R127, R126 ;  /* 0x0000007e7f0f723e */ /* 0x000fe400000010ff */
[----:B------:R-:W-:Y:S02]  /*10cd0*/  ISETP.NE.U32.AND P0, PT, RZ, UR4, PT ;  /* 0x00000004ff007c0c */ /* 0x000fe4000bf05070 */
[----:B---3--:R-:W-:Y:S02]  /*10ce0*/  F2FP.BF16.F32.PACK_AB R32, R129, R128 ;  /* 0x000000808120723e */ /* 0x008fe400000010ff */
[----:B------:R-:W-:-:S02]  /*10cf0*/  F2FP.BF16.F32.PACK_AB R33, R131, R130 ;  /* 0x000000828321723e */ /* 0x000fc400000010ff */
[----:B------:R-:W-:Y:S02]  /*10d00*/  F2FP.BF16.F32.PACK_AB R34, R133, R132 ;  /* 0x000000848522723e */ /* 0x000fe400000010ff */
[----:B------:R-:W-:Y:S02]  /*10d10*/  F2FP.BF16.F32.PACK_AB R35, R135, R134 ;  /* 0x000000868723723e */ /* 0x000fe400000010ff */
[----:B------:R-:W-:Y:S02]  /*10d20*/  F2FP.BF16.F32.PACK_AB R28, R137, R136 ;  /* 0x00000088891c723e */ /* 0x000fe400000010ff */
[----:B0-----:R-:W-:Y:S02]  /*10d30*/  IADD3 R8, P1, R82, UR4, RZ ;  /* 0x0000000452087c10 */ /* 0x001fe4000ff3e0ff */
        /* <DEDUP_REMOVED lines=17> */
[----:B------:R-:W-:Y:S09]  /*10e50*/  BAR.SYNC.DEFER_BLOCKING 0x1, 0x100 ;  /* 0x0044000000007b1d */ /* 0x000ff20000010000 */
        /* <DEDUP_REMOVED lines=34> */
[----:B------:R-:W-:Y:S02]  /*11080*/  IADD3.X R11, RZ, R21, RZ, P1, !PT ;  /* 0x00000015ff0b7210 */ /* 0x000fe40000ffe4ff */
        /* <DEDUP_REMOVED lines=17> */
[----:B------:R-:W-:Y:S02]  /*111a0*/  LOP3.LUT R36, R36, R37, RZ, 0x3c, !PT ;  /* 0x0000002524247212 */ /* 0x000fe400078e3cff */
        /* <DEDUP_REMOVED lines=10> */
.L_x_8050:
[----:B------:R-:W2:Y:S01]  /*11250*/  LDL.LU R9, [R1+0x40] ;  /* 0x0000400001097983 */ /* 0x000ea20000300800 */
[----:B------:R-:W-:-:S03]  /*11260*/  ISETP.NE.AND P6, PT, R6, RZ, PT ;  /* 0x000000ff0600720c */ /* 0x000fc60003fc5270 */
[----:B------:R-:W3:Y:S01]  /*11270*/  LDL.LU R8, [R1+0x48] ;  /* 0x0000480001087983 */ /* 0x000ee20000300800 */
[----:B------:R-:W0:Y:S01]  /*11280*/  S2R R5, SR_TID.X ;  /* 0x0000000000057919 */ /* 0x000e220000002100 */
[--C-:B------:R-:W-:Y:S02]  /*11290*/  IMAD.X R57, RZ, RZ, R21.reuse, P5 ;  /* 0x000000ffff397224 */ /* 0x100fe400028e0615 */
[----:B------:R-:W-:Y:S01]  /*112a0*/  IMAD.X R37, RZ, RZ, R21, P6 ;  /* 0x000000ffff257224 */ /* 0x000fe200030e0615 */
[----:B------:R-:W4:Y:S01]  /*112b0*/  LDL R84, [R1+0x34] ;  /* 0x0000340001547983 */ /* 0x000f220000100800 */
        /* <DEDUP_REMOVED lines=42> */
[----:B----4-:R-:W-:Y:S01]  /*11560*/  SHF.R.S32.HI R83, RZ, 0x1f, R84 ;  /* 0x0000001fff537819 */ /* 0x010fe20000011454 */
[----:B------:R-:W-:Y:S06]  /*11570*/  @P5 BRA `(.L_x_8051) ;  /* 0x0000000000b85947 */ /* 0x000fec0003800000 */
[----:B------:R-:W0:Y:S01]  /*11580*/  LDC R35, c[0x0][0xbe8] ;  /* 0x0002fa00ff237b82 */ /* 0x000e220000000800 */
[----:B------:R-:W-:Y:S01]  /*11590*/  ULDC.64 UR4, c[0x0][0xb90] ;  /* 0x0002e40000047ab9 */ /* 0x000fe20000000a00 */
[----:B------:R-:W-:Y:S02]  /*115a0*/  IMAD.IADD R20, R228, 0x1, R202 ;  /* 0x00000001e4147824 */ /* 0x000fe400078e02ca */
[----:B------:R-:W-:Y:S02]  /*115b0*/  IMAD R8, R83, UR4, RZ ;  /* 0x0000000453087c24 */ /* 0x000fe4000f8e02ff */
[----:B------:R-:W-:Y:S02]  /*115c0*/  IMAD.MOV.U32 R6, RZ, RZ, R80 ;  /* 0x000000ffff067224 */ /* 0x000fe400078e0050 */
[----:B------:R-:W-:Y:S02]  /*115d0*/  IMAD R15, R84, UR5, R8 ;  /* 0x00000005540f7c24 */ /* 0x000fe4000f8e0208 */
[----:B------:R-:W-:-:S02]  /*115e0*/  IMAD.MOV.U32 R7, RZ, RZ, R21 ;  /* 0x000000ffff077224 */ /* 0x000fc400078e0015 */
[----:B------:R-:W-:Y:S02]  /*115f0*/  IMAD.IADD R30, R197, 0x1, R202 ;  /* 0x00000001c51e7824 */ /* 0x000fe400078e02ca */
[----:B------:R-:W-:Y:S01]  /*11600*/  IMAD.WIDE.U32 R6, R84, UR4, R6 ;  /* 0x0000000454067c25 */ /* 0x000fe2000f8e0006 */
[----:B------:R-:W-:-:S03]  /*11610*/  ULDC.64 UR4, c[0x0][0xb98] ;  /* 0x0002e60000047ab9 */ /* 0x000fc60000000a00 */
[----:B------:R-:W-:Y:S02]  /*11620*/  IMAD.IADD R7, R7, 0x1, R15 ;  /* 0x0000000107077824 */ /* 0x000fe400078e020f */
[----:B------:R-:W-:Y:S01]  /*11630*/  IMAD.WIDE.U32 R6, R81, UR4, R6 ;  /* 0x0000000451067c25 */ /* 0x000fe2000f8e0006 */
[----:B0-----:R-:W-:-:S13]  /*11640*/  ISETP.NE.AND P0, PT, R35, 0x1, PT ;  /* 0x000000012300780c */ /* 0x001fda0003f05270 */
[----:B------:R-:W0:Y:S08]  /*11650*/  @P0 LDC R9, c[0x0][0xbec] ;  /* 0x0002fb00ff090b82 */ /* 0x000e300000000800 */
[----:B------:R-:W2:Y:S01]  /*11660*/  @P0 LDC R31, c[0x0][0xbf0] ;  /* 0x0002fc00ff1f0b82 */ /* 0x000ea20000000800 */
[----:B0-----:R-:W-:-:S04]  /*11670*/  @P0 IMAD.HI.U32 R8, R20, R9, RZ ;  /* 0x0000000914080227 */ /* 0x001fc800078e00ff */
[----:B------:R-:W-:Y:S01]  /*11680*/  IMAD.MOV.U32 R9, RZ, RZ, R20 ;  /* 0x000000ffff097224 */ /* 0x000fe200078e0014 */
[----:B--2---:R-:W-:Y:S01]  /*11690*/  @P0 SHF.R.U32.HI R9, RZ, R31, R8 ;  /* 0x0000001fff090219 */ /* 0x004fe20000011608 */
[----:B------:R-:W-:-:S03]  /*116a0*/  IMAD R8, R82, UR4, RZ ;  /* 0x0000000452087c24 */ /* 0x000fc6000f8e02ff */
[--C-:B------:R-:W-:Y:S01]  /*116b0*/  SHF.R.S32.HI R31, RZ, 0x1f, R9.reuse ;  /* 0x0000001fff1f7819 */ /* 0x100fe20000011409 */
[----:B------:R-:W-:Y:S01]  /*116c0*/  IMAD.MOV R14, RZ, RZ, -R9 ;  /* 0x000000ffff0e7224 */ /* 0x000fe200078e0a09 */
[----:B------:R-:W-:-:S03]  /*116d0*/  IADD3 R6, P0, R9, R6, RZ ;  /* 0x0000000609067210 */ /* 0x000fc60007f1e0ff */
[----:B------:R-:W-:Y:S02]  /*116e0*/  IMAD R15, R35, R14, R20 ;  /* 0x0000000e230f7224 */ /* 0x000fe400078e0214 */
        /* <DEDUP_REMOVED lines=23> */
.L_x_8051:
        /* <DEDUP_REMOVED lines=33> */
[----:B------:R-:W-:Y:S01]  /*11a70*/  IMAD.IADD R84, R202, 0x1, R3 ;  /* 0x00000001ca547824 */ /* 0x000fe200078e0203 */
[----:B------:R-:W5:Y:S01]  /*11a80*/  LD.E.128 R64, desc[UR40][R64.64] ;  /* 0x0000002840407980 */ /* 0x000f62000c101d00 */
[----:B------:R-:W-:Y:S01]  /*11a90*/  IMAD.IADD R21, R21, 0x1, R83 ;  /* 0x0000000115157824 */ /* 0x000fe200078e0253 */
[-C--:B0-----:R-:W-:Y:S01]  /*11aa0*/  ISETP.GE.AND P0, PT, R99, R0.reuse, PT ;  /* 0x000000006300720c */ /* 0x081fe20003f06270 */
[----:B------:R-:W-:Y:S01]  /*11ab0*/  IMAD R82, R82, UR4, RZ ;  /* 0x0000000452527c24 */ /* 0x000fe2000f8e02ff */
[----:B------:R-:W5:Y:S01]  /*11ac0*/  LD.E.128 R68, desc[UR40][R68.64] ;  /* 0x0000002844447980 */ /* 0x000f62000c101d00 */
[----:B------:R-:W-:Y:S02]  /*11ad0*/  VIADD R97, R201, 0x80 ;  /* 0x00000080c9617836 */ /* 0x000fe40000000000 */
[----:B--2---:R-:W-:Y:S01]  /*11ae0*/  @P1 IMAD.HI.U32 R80, R84, R87, RZ ;  /* 0x0000005754501227 */ /* 0x004fe200078e00ff */
[----:B------:R-:W5:Y:S03]  /*11af0*/  LD.E.128 R72, desc[UR40][R72.64] ;  /* 0x0000002848487980 */ /* 0x000f66000c101d00 */
[C---:B------:R-:W-:Y:S01]  /*11b00*/  IMAD R83, R81.reuse, UR5, R82 ;  /* 0x0000000551537c24 */ /* 0x040fe2000f8e0252 */
[----:B------:R-:W5:Y:S01]  /*11b10*/  LD.E.128 R76, desc[UR40][R76.64] ;  /* 0x000000284c4c7980 */ /* 0x000f62000c101d00 */
[----:B------:R-:W-:Y:S01]  /*11b20*/  IMAD.WIDE.U32 R20, R81, UR4, R20 ;  /* 0x0000000451147c25 */ /* 0x000fe2000f8e0014 */
[----:B------:R-:W-:Y:S01]  /*11b30*/  SEL R81, RZ, 0xffffffff, P0 ;  /* 0xffffffffff517807 */ /* 0x000fe20000000000 */
[----:B------:R-:W-:Y:S01]  /*11b40*/  ULDC.64 UR4, c[0x0][0xae0] ;  /* 0x0002b80000047ab9 */ /* 0x000fe20000000a00 */
[-C--:B------:R-:W-:Y:S01]  /*11b50*/  ISETP.GE.AND P0, PT, R97, R0.reuse, PT ;  /* 0x000000006100720c */ /* 0x080fe20003f06270 */
[----:B------:R-:W-:Y:S01]  /*11b60*/  IMAD.MOV.U32 R3, RZ, RZ, R84 ;  /* 0x000000ffff037224 */ /* 0x000fe200078e0054 */
[----:B---3--:R-:W-:Y:S01]  /*11b70*/  @P1 SHF.R.U32.HI R3, RZ, R89, R80 ;  /* 0x00000059ff031219 */ /* 0x008fe20000011650 */
[C---:B------:R-:W-:Y:S01]  /*11b80*/  VIADD R95, R201.reuse, 0xc0 ;  /* 0x000000c0c95f7836 */ /* 0x040fe20000000000 */
[-C--:B------:R-:W-:Y:S01]  /*11b90*/  ISETP.GE.AND P1, PT, R201, R0.reuse, PT ;  /* 0x00000000c900720c */ /* 0x080fe20003f26270 */
[----:B------:R-:W-:Y:S01]  /*11ba0*/  IMAD.SHL.U32 R87, R81, 0x2, RZ ;  /* 0x0000000251577824 */ /* 0x000fe200078e00ff */
[----:B------:R-:W-:Y:S01]  /*11bb0*/  SEL R82, RZ, 0xffffffff, P0 ;  /* 0xffffffffff527807 */ /* 0x000fe20000000000 */
[----:B------:R-:W-:Y:S01]  /*11bc0*/  IMAD.IADD R21, R21, 0x1, R83 ;  /* 0x0000000115157824 */ /* 0x000fe200078e0253 */
[----:B------:R-:W-:Y:S01]  /*11bd0*/  SEL R80, RZ, 0x1, P1 ;  /* 0x00000001ff507807 */ /* 0x000fe20000800000 */
[--C-:B------:R-:W-:Y:S01]  /*11be0*/  IMAD.MOV R83, RZ, RZ, -R3.reuse ;  /* 0x000000ffff537224 */ /* 0x100fe200078e0a03 */
[-C--:B------:R-:W-:Y:S01]  /*11bf0*/  ISETP.GE.AND P0, PT, R95, R0.reuse, PT ;  /* 0x000000005f00720c */ /* 0x080fe20003f06270 */
[----:B------:R-:W-:Y:S01]  /*11c00*/  VIADD R93, R201, 0x100 ;  /* 0x00000100c95d7836 */ /* 0x000fe20000000000 */
[----:B------:R-:W-:Y:S01]  /*11c10*/  LOP3.LUT R80, R87, 0x2, R80, 0xe2, !PT ;  /* 0x0000000257507812 */ /* 0x000fe200078ee250 */
[----:B------:R-:W-:Y:S01]  /*11c20*/  IMAD.SHL.U32 R87, R82, 0x4, RZ ;  /* 0x0000000452577824 */ /* 0x000fe200078e00ff */
[----:B------:R-:W-:Y:S01]  /*11c30*/  SEL R82, RZ, 0xffffffff, P0 ;  /* 0xffffffffff527807 */ /* 0x000fe20000000000 */
[----:B------:R-:W-:Y:S01]  /*11c40*/  IMAD R81, R85, R83, R84 ;  /* 0x0000005355517224 */ /* 0x000fe200078e0254 */
[----:B------:R-:W-:Y:S01]  /*11c50*/  SHF.R.S32.HI R83, RZ, 0x1f, R3 ;  /* 0x0000001fff537819 */ /* 0x000fe20000011403 */
[----:B------:R-:W-:Y:S01]  /*11c60*/  VIADD R91, R201, 0x140 ;  /* 0x00000140c95b7836 */ /* 0x000fe20000000000 */
[-C--:B------:R-:W-:Y:S01]  /*11c70*/  ISETP.GE.AND P0, PT, R93, R0.reuse, PT ;  /* 0x000000005d00720c */ /* 0x080fe20003f06270 */
[----:B------:R-:W-:Y:S01]  /*11c80*/  IMAD.WIDE.U32 R20, R3, UR4, R20 ;  /* 0x0000000403147c25 */ /* 0x000fe2000f8e0014 */
[----:B------:R-:W-:Y:S01]  /*11c90*/  LOP3.LUT R80, R87, 0x4, R80, 0xe2, !PT ;  /* 0x0000000457507812 */ /* 0x000fe200078ee250 */
[----:B------:R-:W-:Y:S01]  /*11ca0*/  @!PT LDS RZ, [RZ] ;  /* 0x00000000fffff984 */ /* 0x000fe20000000800 */
[----:B------:R-:W-:Y:S01]  /*11cb0*/  @!PT LDS RZ, [RZ] ;  /* 0x00000000fffff984 */ /* 0x000fe20000000800 */
[----:B------:R-:W-:Y:S01]  /*11cc0*/  @!PT LDS RZ, [RZ] ;  /* 0x00000000fffff984 */ /* 0x000fe20000000800 */
[----:B------:R-:W-:Y:S01]  /*11cd0*/  @!PT LDS RZ, [RZ] ;  /* 0x00000000fffff984 */ /* 0x000fe20000000800 */
[----:B------:R0:W-:Y:S06]  /*11ce0*/  MEMBAR.ALL.CTA ;  /* 0x0000000000007992 */ /* 0x0001ec0000008000 */
[----:B0-----:R-:W0:Y:S01]  /*11cf0*/  FENCE.VIEW.ASYNC.S ;  /* 0x00000000000073c6 */ /* 0x001e220000000000 */
[----:B------:R-:W-:Y:S01]  /*11d00*/  BSSY B1, `(.L_x_8052) ;  /* 0x0000054000017945 */ /* 0x000fe20003800000 */
[----:B------:R-:W-:Y:S01]  /*11d10*/  IMAD.SHL.U32 R87, R82, 0x8, RZ ;  /* 0x0000000852577824 */ /* 0x000fe200078e00ff */
[----:B------:R-:W-:Y:S01]  /*11d20*/  SEL R82, RZ, 0xffffffff, P0 ;  /* 0xffffffffff527807 */ /* 0x000fe20000000000 */
[----:B------:R-:W-:Y:S01]  /*11d30*/  IMAD R84, R83, UR4, RZ ;  /* 0x0000000453547c24 */ /* 0x000fe2000f8e02ff */
[-C--:B------:R-:W-:Y:S01]  /*11d40*/  ISETP.GE.AND P0, PT, R91, R0.reuse, PT ;  /* 0x000000005b00720c */ /* 0x080fe20003f06270 */
[----:B------:R-:W-:Y:S01]  /*11d50*/  VIADD R90, R201, 0x180 ;  /* 0x00000180c95a7836 */ /* 0x000fe20000000000 */
[----:B------:R-:W-:Y:S01]  /*11d60*/  LOP3.LUT R80, R87, 0x8, R80, 0xe2, !PT ;  /* 0x0000000857507812 */ /* 0x000fe200078ee250 */
[----:B------:R-:W-:Y:S01]  /*11d70*/  IMAD R83, R3, UR5, R84 ;  /* 0x0000000503537c24 */ /* 0x000fe2000f8e0254 */
[----:B------:R-:W-:Y:S01]  /*11d80*/  SEL R3, RZ, 0xffffffff, P0 ;  /* 0xffffffffff037807 */ /* 0x000fe20000000000 */
[----:B------:R-:W-:Y:S01]  /*11d90*/  IMAD.SHL.U32 R87, R82, 0x10, RZ ;  /* 0x0000001052577824 */ /* 0x000fe200078e00ff */
[----:B------:R-:W-:Y:S01]  /*11da0*/  SHF.R.S32.HI R82, RZ, 0x1f, R81 ;  /* 0x0000001fff527819 */ /* 0x000fe20000011451 */
[----:B------:R-:W-:Y:S01]  /*11db0*/  ULDC.64 UR4, c[0x0][0xad8] ;  /* 0x0002b60000047ab9 */ /* 0x000fe20000000a00 */
[----:B------:R-:W-:Y:S01]  /*11dc0*/  ISETP.GE.AND P0, PT, R90, R0, PT ;  /* 0x000000005a00720c */ /* 0x000fe20003f06270 */
[----:B------:R-:W-:Y:S01]  /*11dd0*/  IMAD.SHL.U32 R3, R3, 0x20, RZ ;  /* 0x0000002003037824 */ /* 0x000fe200078e00ff */
[----:B------:R-:W-:Y:S01]  /*11de0*/  LOP3.LUT R80, R87, 0x10, R80, 0xe2, !PT ;  /* 0x0000001057507812 */ /* 0x000fe200078ee250 */
[----:B------:R-:W-:-:S02]  /*11df0*/  IMAD.IADD R21, R21, 0x1, R83 ;  /* 0x0000000115157824 */ /* 0x000fc400078e0253 */
[----:B------:R-:W-:Y:S01]  /*11e00*/  IMAD R82, R82, UR4, RZ ;  /* 0x0000000452527c24 */ /* 0x000fe2000f8e02ff */
[----:B------:R-:W-:Y:S01]  /*11e10*/  LOP3.LUT R80, R3, 0x20, R80, 0xe2, !PT ;  /* 0x0000002003507812 */ /* 0x000fe200078ee250 */
[----:B------:R-:W-:Y:S01]  /*11e20*/  IMAD R87, R24, R85, RZ ;  /* 0x0000005518577224 */ /* 0x000fe200078e02ff */
[----:B------:R-:W-:Y:S01]  /*11e30*/  SEL R3, RZ, 0x40, P0 ;  /* 0x00000040ff037807 */ /* 0x000fe20000000000 */
[----:B------:R-:W-:Y:S02]  /*11e40*/  IMAD.IADD R202, R98, 0x1, R202 ;  /* 0x0000000162ca7824 */ /* 0x000fe400078e02ca */
[----:B------:R-:W-:Y:S01]  /*11e50*/  VIADD R86, R201, 0x1c0 ;  /* 0x000001c0c9567836 */ /* 0x000fe20000000000 */
[----:B------:R-:W-:Y:S01]  /*11e60*/  LOP3.LUT R24, R80, R3, RZ, 0xfc, !PT ;  /* 0x0000000350187212 */ /* 0x000fe200078efcff */
[C---:B------:R-:W-:Y:S01]  /*11e70*/  IMAD R83, R81.reuse, UR5, R82 ;  /* 0x0000000551537c24 */ /* 0x040fe2000f8e0252 */
[----:B------:R-:W-:Y:S01]  /*11e80*/  ISETP.GE.AND P1, PT, R202, R87, PT ;  /* 0x00000057ca00720c */ /* 0x000fe20003f26270 */
[----:B------:R-:W-:Y:S01]  /*11e90*/  IMAD.WIDE.U32 R20, R81, UR4, R20 ;  /* 0x0000000451147c25 */ /* 0x000fe2000f8e0014 */
[----:B------:R-:W-:Y:S01]  /*11ea0*/  ULDC.64 UR4, c[0x0][0xa80] ;  /* 0x0002a00000047ab9 */ /* 0x000fe20000000a00 */
[----:B------:R-:W-:-:S02]  /*11eb0*/  ISETP.GE.AND P0, PT, R86, R0, PT ;  /* 0x000000005600720c */ /* 0x000fc40003f06270 */
[----:B------:R-:W-:Y:S01]  /*11ec0*/  VIADD R3, R2, 0x28c20 ;  /* 0x00028c2002037836 */ /* 0x000fe20000000000 */
[C---:B------:R-:W-:Y:S01]  /*11ed0*/  LEA R84, P2, R20.reuse, UR4, 0x1 ;  /* 0x0000000414547c11 */ /* 0x040fe2000f8408ff */
[----:B------:R-:W-:Y:S01]  /*11ee0*/  IMAD.IADD R81, R21, 0x1, R83 ;  /* 0x0000000115517824 */ /* 0x000fe200078e0253 */
[----:B------:R-:W-:Y:S01]  /*11ef0*/  SEL R21, RZ, 0x80, P0 ;  /* 0x00000080ff157807 */ /* 0x000fe20000000000 */
[C---:B------:R-:W-:Y:S01]  /*11f00*/  VIADD R88, R201.reuse, 0x1c0 ;  /* 0x000001c0c9587836 */ /* 0x040fe20000000000 */
[----:B------:R-:W-:Y:S01]  /*11f10*/  PRMT R3, RZ, 0x654, R3 ;  /* 0x00000654ff037816 */ /* 0x000fe20000000003 */
[C---:B------:R-:W-:Y:S01]  /*11f20*/  VIADD R89, R201.reuse, 0x180 ;  /* 0x00000180c9597836 */ /* 0x040fe20000000000 */
[----:B------:R-:W-:Y:S01]  /*11f30*/  LEA.HI.X R85, R20, UR5, R81, 0x1, P2 ;  /* 0x0000000514557c11 */ /* 0x000fe200090f0c51 */
[C---:B------:R-:W-:Y:S01]  /*11f40*/  VIADD R92, R201.reuse, 0x140 ;  /* 0x00000140c95c7836 */ /* 0x040fe20000000000 */
[----:B0-----:R0:W-:Y:S01]  /*11f50*/  SYNCS.ARRIVE.TRANS64.RED.A1T0 RZ, [R3+URZ], RZ ;  /* 0x000000ff03ff79a7 */ /* 0x0011e2000810043f */
[C---:B------:R-:W-:Y:S01]  /*11f60*/  VIADD R94, R201.reuse, 0x100 ;  /* 0x00000100c95e7836 */ /* 0x040fe20000000000 */
[----:B------:R2:W3:Y:S01]  /*11f70*/  SHFL.IDX PT, R20, R84, RZ, 0x181f ;  /* 0x00181fff54147589 */ /* 0x0004e200000e0000 */
[C---:B------:R-:W-:Y:S01]  /*11f80*/  VIADD R96, R201.reuse, 0xc0 ;  /* 0x000000c0c9607836 */ /* 0x040fe20000000000 */
[----:B------:R-:W-:Y:S01]  /*11f90*/  SHF.R.S32.HI R88, RZ, 0x1f, R88 ;  /* 0x0000001fff587819 */ /* 0x000fe20000011458 */
[C---:B------:R-:W-:Y:S01]  /*11fa0*/  VIADD R98, R201.reuse, 0x80 ;  /* 0x00000080c9627836 */ /* 0x040fe20000000000 */
[----:B------:R-:W-:Y:S01]  /*11fb0*/  SHF.R.S32.HI R89, RZ, 0x1f, R89 ;  /* 0x0000001fff597819 */ /* 0x000fe20000011459 */
[----:B------:R-:W-:Y:S01]  /*11fc0*/  VIADD R100, R201, 0x40 ;  /* 0x00000040c9647836 */ /* 0x000fe20000000000 */
[----:B0-----:R-:W-:-:S02]  /*11fd0*/  LOP3.LUT R3, R24, R21, RZ, 0xfc, !PT ;  /* 0x0000001518037212 */ /* 0x001fc400078efcff */
[----:B------:R2:W0:Y:S01]  /*11fe0*/  SHFL.IDX PT, R21, R85, RZ, 0x181f ;  /* 0x00181fff55157589 */ /* 0x00042200000e0000 */
[----:B------:R-:W-:Y:S02]  /*11ff0*/  SHF.R.S32.HI R92, RZ, 0x1f, R92 ;  /* 0x0000001fff5c7819 */ /* 0x000fe4000001145c */
[----:B------:R-:W-:Y:S02]  /*12000*/  SHF.R.S32.HI R94, RZ, 0x1f, R94 ;  /* 0x0000001fff5e7819 */ /* 0x000fe4000001145e */
[----:B------:R-:W-:Y:S02]  /*12010*/  SHF.R.S32.HI R96, RZ, 0x1f, R96 ;  /* 0x0000001fff607819 */ /* 0x000fe40000011460 */
[----:B------:R-:W-:Y:S02]  /*12020*/  SHF.R.S32.HI R98, RZ, 0x1f, R98 ;  /* 0x0000001fff627819 */ /* 0x000fe40000011462 */
[----:B------:R-:W-:Y:S01]  /*12030*/  SHF.R.S32.HI R100, RZ, 0x1f, R100 ;  /* 0x0000001fff647819 */ /* 0x000fe20000011464 */
[----:B--2---:R-:W-:Y:S06]  /*12040*/  @P1 BRA `(.L_x_8053) ;  /* 0x00000000007c1947 */ /* 0x004fec0003800000 */
[-C--:B------:R-:W-:Y:S02]  /*12050*/  ISETP.GE.AND P1, PT, R99, R0.reuse, PT ;  /* 0x000000006300720c */ /* 0x080fe40003f26270 */
[-C--:B------:R-:W-:Y:S02]  /*12060*/  ISETP.GE.AND P0, PT, R201, R0.reuse, PT ;  /* 0x00000000c900720c */ /* 0x080fe40003f06270 */
[-C--:B------:R-:W-:Y:S02]  /*12070*/  ISETP.GE.AND P5, PT, R97, R0.reuse, PT ;  /* 0x000000006100720c */ /* 0x080fe40003fa6270 */
[----:B------:R-:W-:-:S07]  /*12080*/  ISETP.GE.AND P3, PT, R95, R0, PT ;  /* 0x000000005f00720c */ /* 0x000fce0003f66270 */
[----:B---3--:R-:W-:Y:S02]  /*12090*/  @!P1 LEA R80, P2, R99, R20, 0x1 ;  /* 0x0000001463509211 */ /* 0x008fe400078408ff */
[----:B0-----:R-:W-:Y:S02]  /*120a0*/  @!P0 IMAD.WIDE R82, R201, 0x2, R20 ;  /* 0x00000002c9528825 */ /* 0x001fe400078e0214 */
        /* <DEDUP_REMOVED lines=25> */
.L_x_8053:
[----:B------:R-:W-:Y:S05]  /*12240*/  BSYNC B1 ;  /* 0x0000000000017941 */ /* 0x000fea0003800000 */
.L_x_8052:
[----:B----45:R-:W-:Y:S01]  /*12250*/  VIADD R6, R202, 0x20 ;  /* 0x00000020ca067836 */ /* 0x030fe20000000000 */
[----:B------:R2:W4:Y:S04]  /*12260*/  SHFL.IDX PT, R5, R85, 0x1, 0x181f ;  /* 0x00381f0055057f89 */ /* 0x00052800000e0000 */
[----:B------:R-:W-:Y:S01]  /*12270*/  ISETP.GE.AND P0, PT, R6, R87, PT ;  /* 0x000000570600720c */ /* 0x000fe20003f06270 */
[----:B------:R2:W0:-:S12]  /*12280*/  SHFL.IDX PT, R4, R84, 0x1, 0x181f ;  /* 0x00381f0054047f89 */ /* 0x00041800000e0000 */
[----:B--2---:R-:W-:Y:S05]  /*12290*/  @P0 BRA `(.L_x_8054) ;  /* 0x0000001000600947 */ /* 0x004fea0003800000 */
[-C--:B------:R-:W-:Y:S02]  /*122a0*/  ISETP.GE.AND P5, PT, R99, R0.reuse, PT ;  /* 0x000000006300720c */ /* 0x080fe40003fa6270 */
[-C--:B------:R-:W-:Y:S02]  /*122b0*/  ISETP.GE.AND P6, PT, R201, R0.reuse, PT ;  /* 0x00000000c900720c */ /* 0x080fe40003fc6270 */
[-C--:B------:R-:W-:Y:S02]  /*122c0*/  ISETP.GE.AND P3, PT, R97, R0.reuse, PT ;  /* 0x000000006100720c */ /* 0x080fe40003f66270 */
[-C--:B------:R-:W-:Y:S02]  /*122d0*/  ISETP.GE.AND P2, PT, R95, R0.reuse, PT ;  /* 0x000000005f00720c */ /* 0x080fe40003f46270 */
[-C--:B------:R-:W-:Y:S02]  /*122e0*/  ISETP.GE.AND P1, PT, R93, R0.reuse, PT ;  /* 0x000000005d00720c */ /* 0x080fe40003f26270 */
[----:B------:R-:W-:-:S03]  /*122f0*/  ISETP.GE.AND P0, PT, R91, R0, PT ;  /* 0x000000005b00720c */ /* 0x000fc60003f06270 */
[-C--:B0-----:R-:W-:Y:S02]  /*12300*/  @!P5 LEA R12, P4, R99, R4.reuse, 0x1 ;  /* 0x00000004630cd211 */ /* 0x081fe400078808ff */
[----:B----4-:R-:W-:Y:S02]  /*12310*/  @!P6 IMAD.WIDE R6, R201, 0x2, R4 ;  /* 0x00000002c906e825 */ /* 0x010fe400078e0204 */
[----:B------:R-:W-:Y:S02]  /*12320*/  @!P5 LEA.HI.X R13, R99, R5, R100, 0x1, P4 ;  /* 0x00000005630dd211 */ /* 0x000fe400020f0c64 */
[----:B------:R-:W-:Y:S01]  /*12330*/  LOP3.LUT P4, RZ, R24, 0x40, RZ, 0xc0, !PT ;  /* 0x0000004018ff7812 */ /* 0x000fe2000788c0ff */
[----:B------:R0:W-:Y:S01]  /*12340*/  @!P6 ST.E.128 desc[UR40][R6.64], R8 ;  /* 0x000000080600e985 */ /* 0x0001e2000c101d28 */
[----:B------:R-:W-:-:S03]  /*12350*/  @!P3 LEA R14, P6, R97, R4, 0x1 ;  /* 0x00000004610eb211 */ /* 0x000fc600078c08ff */
[----:B------:R2:W-:Y:S01]  /*12360*/  @!P5 ST.E.128 desc[UR40][R12.64], R28 ;  /* 0x0000001c0c00d985 */ /* 0x0005e2000c101d28 */
[-C--:B------:R-:W-:Y:S02]  /*12370*/  @!P3 LEA.HI.X R15, R97, R5.reuse, R98, 0x1, P6 ;  /* 0x00000005610fb211 */ /* 0x080fe400030f0c62 */
[-C--:B---3--:R-:W-:Y:S02]  /*12380*/  @!P2 LEA R20, P5, R95, R4.reuse, 0x1 ;  /* 0x000000045f14a211 */ /* 0x088fe400078a08ff */
[-C--:B------:R-:W-:Y:S01]  /*12390*/  @!P1 LEA R32, P6, R93, R4.reuse, 0x1 ;  /* 0x000000045d209211 */ /* 0x080fe200078c08ff */
        /* <DEDUP_REMOVED lines=17> */
.L_x_8049:
[----:B------:R-:W2:Y:S01]  /*124b0*/  LDL.LU R6, [R1+0x38] ;  /* 0x0000380001067983 */ /* 0x000ea20000300800 */
[----:B------:R-:W-:Y:S01]  /*124c0*/  ULDC.64 UR4, c[0x0][0xc00] ;  /* 0x0003000000047ab9 */ /* 0x000fe20000000a00 */
[----:B------:R-:W-:Y:S01]  /*124d0*/  IMAD.MOV.U32 R3, RZ, RZ, RZ ;  /* 0x000000ffff037224 */ /* 0x000fe200078e00ff */
[----:B------:R-:W0:Y:S01]  /*124e0*/  LDC R21, c[0x0][0xbe8] ;  /* 0x0002fa00ff157b82 */ /* 0x000e220000000800 */
[----:B------:R-:W3:Y:S01]  /*124f0*/  LDL.LU R0, [R1+0x3c] ;  /* 0x00003c0001007983 */ /* 0x000ee20000300800 */
[----:B------:R-:W-:-:S04]  /*12500*/  ISETP.NE.U32.AND P0, PT, RZ, UR4, PT ;  /* 0x00000004ff007c0c */ /* 0x000fc8000bf05070 */
[----:B------:R-:W-:Y:S02]  /*12510*/  ISETP.NE.AND.EX P0, PT, RZ, UR5, PT, P0 ;  /* 0x00000005ff007c0c */ /* 0x000fe4000bf05300 */
[----:B--2---:R-:W-:-:S04]  /*12520*/  IADD3 R4, P1, R6, UR4, RZ ;  /* 0x0000000406047c10 */ /* 0x004fc8000ff3e0ff */
[----:B---3--:R-:W-:Y:S01]  /*12530*/  IADD3.X R5, R0, UR5, RZ, P1, !PT ;  /* 0x0000000500057c10 */ /* 0x008fe20008ffe4ff */
        /* <DEDUP_REMOVED lines=12> */
[----:B0-2---:R-:W-:-:S12]  /*12600*/  @P1 BRA `(.L_x_8055) ;  /* 0x0000000000101947 */ /* 0x005fd80003800000 */
[----:B------:R-:W-:Y:S05]  /*12610*/  @!P0 BRA `(.L_x_8055) ;  /* 0x00000000000c8947 */ /* 0x000fea0003800000 */
[----:B------:R-:W2:Y:S04]  /*12620*/  LDG.E R7, desc[UR40][R4.64] ;  /* 0x0000002804077981 */ /* 0x000ea8000c1e1900 */
[----:B-----5:R-:W2:Y:S02]  /*12630*/  LDG.E R0, desc[UR40][R4.64+0x4] ;  /* 0x0000042804007981 */ /* 0x020ea4000c1e1900 */
[----:B--2---:R-:W-:-:S07]  /*12640*/  IMAD.IADD R0, R0, 0x1, -R7 ;  /* 0x0000000100007824 */ /* 0x004fce00078e0a07 */
.L_x_8055:
[----:B------:R-:W2:Y:S04]  /*12650*/  LDL.LU R5, [R1+0x40] ;  /* 0x0000400001057983 */ /* 0x000ea80000300800 */
[----:B------:R-:W3:Y:S04]  /*12660*/  LDL.LU R4, [R1+0x48] ;  /* 0x0000480001047983 */ /* 0x000ee80000300800 */
[----:B------:R-:W4:Y:S01]  /*12670*/  LDL R29, [R1+0x34] ;  /* 0x00003400011d7983 */ /* 0x000f220000100800 */
[----:B------:R-:W-:Y:S01]  /*12680*/  BSSY B1, `(.L_x_8056) ;  /* 0x000002d000017945 */ /* 0x000fe20003800000 */
[----:B-----5:R-:W-:-:S02]  /*12690*/  SHF.R.S32.HI R10, RZ, 0x1f, R3 ;  /* 0x0000001fff0a7819 */ /* 0x020fc40000011403 */
[----:B--2---:R-:W-:Y:S02]  /*126a0*/  SEL R13, R5, RZ, !P0 ;  /* 0x000000ff050d7207 */ /* 0x004fe40004000000 */
[----:B---3--:R-:W-:Y:S02]  /*126b0*/  SEL R14, R4, RZ, !P0 ;  /* 0x000000ff040e7207 */ /* 0x008fe40004000000 */
[----:B----4-:R-:W-:Y:S01]  /*126c0*/  SHF.R.S32.HI R12, RZ, 0x1f, R29 ;  /* 0x0000001fff0c7819 */ /* 0x010fe2000001141d */
[----:B------:R-:W-:Y:S06]  /*126d0*/  @P2 BRA `(.L_x_8057) ;  /* 0x00000000009c2947 */ /* 0x000fec0003800000 */
[----:B------:R-:W0:Y:S01]  /*126e0*/  S2R R11, SR_TID.X ;  /* 0x00000000000b7919 */ /* 0x000e220000002100 */
[----:B------:R-:W2:Y:S02]  /*126f0*/  LDC R20, c[0x0][0xbe8] ;  /* 0x0002fa00ff147b82 */ /* 0x000ea40000000800 */
[----:B--2---:R-:W-:Y:S01]  /*12700*/  IMAD R4, R0, R20, RZ ;  /* 0x0000001400047224 */ /* 0x004fe200078e02ff */
        /* <DEDUP_REMOVED lines=14> */
[----:B------:R-:W2:Y:S01]  /*127f0*/  @P0 LDC R15, c[0x0][0xbf0] ;  /* 0x0002fc00ff0f0b82 */ /* 0x000ea20000000800 */
[----:B------:R-:W-:-:S04]  /*12800*/  IMAD.WIDE.U32 R4, R13, UR4, R4 ;  /* 0x000000040d047c25 */ /* 0x000fc8000f8e0004 */
[----:B0-----:R-:W-:-:S05]  /*12810*/  @P0 IMAD.HI.U32 R6, R11, R6, RZ ;  /* 0x000000060b060227 */ /* 0x001fca00078e00ff */
[----:B--2---:R-:W-:Y:S01]  /*12820*/  @P0 SHF.R.U32.HI R7, RZ, R15, R6 ;  /* 0x0000000fff070219 */ /* 0x004fe20000011606 */
        /* <DEDUP_REMOVED lines=18> */
.L_x_8057:
[----:B------:R-:W-:Y:S05]  /*12950*/  BSYNC B1 ;  /* 0x0000000000017941 */ /* 0x000fea0003800000 */
.L_x_8056:
[----:B------:R-:W-:Y:S01]  /*12960*/  ISETP.NE.AND P0, PT, R21, 0x1, PT ;  /* 0x000000011500780c */ /* 0x000fe20003f05270 */
[----:B------:R-:W2:Y:S01]  /*12970*/  LDC R24, c[0x0][0xac8] ;  /* 0x0002b200ff187b82 */ /* 0x000ea20000000800 */
[----:B------:R-:W-:Y:S01]  /*12980*/  ULDC.64 UR4, c[0x0][0xaa0] ;  /* 0x0002a80000047ab9 */ /* 0x000fe20000000a00 */
[--C-:B0-----:R-:W-:Y:S01]  /*12990*/  SHF.R.S32.HI R7, RZ, 0x1f, R28.reuse ;  /* 0x0000001fff077819 */ /* 0x101fe2000001141c */
[----:B------:R-:W-:Y:S01]  /*129a0*/  IMAD R6, R10, UR4, RZ ;  /* 0x000000040a067c24 */ /* 0x000fe2000f8e02ff */
        /* <DEDUP_REMOVED lines=11> */
[----:B------:R-:W-:Y:S01]  /*12a60*/  IMAD R3, R12, UR4, RZ ;  /* 0x000000040c037c24 */ /* 0x000fe2000f8e02ff */
[C---:B------:R-:W-:Y:S01]  /*12a70*/  IADD3 R30, R201.reuse, 0x1c0, RZ ;  /* 0x000001c0c91e7810 */ /* 0x040fe20007ffe0ff */
[----:B------:R-:W-:-:S02]  /*12a80*/  VIADD R42, R201, 0x40 ;  /* 0x00000040c92a7836 */ /* 0x000fc40000000000 */
        /* <DEDUP_REMOVED lines=11> */
[----:B------:R-:W-:Y:S01]  /*12b40*/  IMAD.IADD R8, R202, 0x1, R7 ;  /* 0x00000001ca087824 */ /* 0x000fe200078e0207 */
[----:B------:R-:W-:Y:S01]  /*12b50*/  SEL R7, RZ, 0x1, P2 ;  /* 0x00000001ff077807 */ /* 0x000fe20001000000 */
[----:B------:R-:W-:Y:S02]  /*12b60*/  VIADD R40, R201, 0x80 ;  /* 0x00000080c9287836 */ /* 0x000fe40000000000 */
[C---:B------:R-:W-:Y:S02]  /*12b70*/  IMAD R3, R13.reuse, UR5, R3 ;  /* 0x000000050d037c24 */ /* 0x040fe4000f8e0203 */
[----:B------:R-:W-:Y:S01]  /*12b80*/  IMAD.WIDE.U32 R4, R13, UR4, R4 ;  /* 0x000000040d047c25 */ /* 0x000fe2000f8e0004 */
[----:B------:R-:W-:Y:S01]  /*12b90*/  ISETP.GE.AND P2, PT, R40, R24, PT ;  /* 0x000000182800720c */ /* 0x000fe20003f46270 */
[----:B------:R-:W-:-:S02]  /*12ba0*/  ULDC.64 UR4, c[0x0][0xae0] ;  /* 0x0002b80000047ab9 */ /* 0x000fc40000000a00 */
[----:B0-----:R-:W-:-:S04]  /*12bb0*/  @P0 IMAD.HI.U32 R6, R8, R9, RZ ;  /* 0x0000000908060227 */ /* 0x001fc800078e00ff */
[----:B------:R-:W-:Y:S02]  /*12bc0*/  IMAD.SHL.U32 R10, R10, 0x2, RZ ;  /* 0x000000020a0a7824 */ /* 0x000fe400078e00ff */
[----:B------:R-:W-:Y:S02]  /*12bd0*/  VIADD R38, R201, 0xc0 ;  /* 0x000000c0c9267836 */ /* 0x000fe40000000000 */
[----:B------:R-:W-:Y:S01]  /*12be0*/  IMAD.IADD R5, R5, 0x1, R3 ;  /* 0x0000000105057824 */ /* 0x000fe200078e0203 */
[----:B------:R-:W-:Y:S01]  /*12bf0*/  LOP3.LUT R9, R10, 0x2, R7, 0xe2, !PT ;  /* 0x000000020a097812 */ /* 0x000fe200078ee207 */
[----:B------:R-:W-:Y:S01]  /*12c00*/  IMAD.MOV.U32 R3, RZ, RZ, R8 ;  /* 0x000000ffff037224 */ /* 0x000fe200078e0008 */
[----:B---3--:R-:W-:Y:S01]  /*12c10*/  @P0 SHF.R.U32.HI R3, RZ, R11, R6 ;  /* 0x0000000bff030219 */ /* 0x008fe20000011606 */
[C---:B------:R-:W-:Y:S01]  /*12c20*/  VIADD R36, R201.reuse, 0x100 ;  /* 0x00000100c9247836 */ /* 0x040fe20000000000 */
[-C--:B------:R-:W-:Y:S01]  /*12c30*/  ISETP.GE.AND P1, PT, R38, R24.reuse, PT ;  /* 0x000000182600720c */ /* 0x080fe20003f26270 */
[----:B------:R-:W-:Y:S01]  /*12c40*/  IMAD R29, R0, R21, RZ ;  /* 0x00000015001d7224 */ /* 0x000fe200078e02ff */
[----:B------:R-:W-:Y:S01]  /*12c50*/  SEL R10, RZ, 0xffffffff, P2 ;  /* 0xffffffffff0a7807 */ /* 0x000fe20001000000 */
[--C-:B------:R-:W-:Y:S01]  /*12c60*/  IMAD.MOV R7, RZ, RZ, -R3.reuse ;  /* 0x000000ffff077224 */ /* 0x100fe200078e0a03 */
[----:B------:R-:W-:Y:S01]  /*12c70*/  SHF.R.S32.HI R6, RZ, 0x1f, R3 ;  /* 0x0000001fff067819 */ /* 0x000fe20000011403 */
[----:B------:R-:W-:Y:S01]  /*12c80*/  VIADD R34, R201, 0x140 ;  /* 0x00000140c9227836 */ /* 0x000fe20000000000 */
[----:B------:R-:W-:Y:S01]  /*12c90*/  SEL R11, RZ, 0xffffffff, P1 ;  /* 0xffffffffff0b7807 */ /* 0x000fe20000800000 */
[----:B------:R-:W-:Y:S01]  /*12ca0*/  IMAD.SHL.U32 R10, R10, 0x4, RZ ;  /* 0x000000040a0a7824 */ /* 0x000fe200078e00ff */
[-C--:B------:R-:W-:Y:S01]  /*12cb0*/  ISETP.GE.AND P0, PT, R36, R24.reuse, PT ;  /* 0x000000182400720c */ /* 0x080fe20003f06270 */
[----:B------:R-:W-:Y:S01]  /*12cc0*/  IMAD R6, R6, UR4, RZ ;  /* 0x0000000406067c24 */ /* 0x000fe2000f8e02ff */
[----:B------:R-:W-:Y:S01]  /*12cd0*/  ISETP.GE.AND P2, PT, R30, R24, PT ;  /* 0x000000181e00720c */ /* 0x000fe20003f46270 */
[----:B------:R-:W-:Y:S01]  /*12ce0*/  IMAD.SHL.U32 R11, R11, 0x8, RZ ;  /* 0x000000080b0b7824 */ /* 0x000fe200078e00ff */
[----:B------:R-:W-:Y:S01]  /*12cf0*/  LOP3.LUT R0, R10, 0x4, R9, 0xe2, !PT ;  /* 0x000000040a007812 */ /* 0x000fe200078ee209 */
[----:B------:R-:W-:-:S02]  /*12d00*/  IMAD R7, R21, R7, R8 ;  /* 0x0000000715077224 */ /* 0x000fc400078e0208 */
[C---:B------:R-:W-:Y:S01]  /*12d10*/  IMAD R9, R3.reuse, UR5, R6 ;  /* 0x0000000503097c24 */ /* 0x040fe2000f8e0206 */
[----:B------:R-:W-:Y:S01]  /*12d20*/  SEL R6, RZ, 0xffffffff, P0 ;  /* 0xffffffffff067807 */ /* 0x000fe20000000000 */
[----:B------:R-:W-:Y:S01]  /*12d30*/  IMAD.WIDE.U32 R4, R3, UR4, R4 ;  /* 0x0000000403047c25 */ /* 0x000fe2000f8e0004 */
[----:B------:R-:W-:Y:S01]  /*12d40*/  LOP3.LUT R3, R11, 0x8, R0, 0xe2, !PT ;  /* 0x000000080b037812 */ /* 0x000fe200078ee200 */
[----:B------:R-:W-:Y:S01]  /*12d50*/  ULDC.64 UR4, c[0x0][0xad8] ;  /* 0x0002b60000047ab9 */ /* 0x000fe20000000a00 */
[----:B------:R-:W-:Y:S01]  /*12d60*/  SHF.R.S32.HI R0, RZ, 0x1f, R7 ;  /* 0x0000001fff007819 */ /* 0x000fe20000011407 */
[----:B------:R-:W-:Y:S01]  /*12d70*/  VIADD R32, R201, 0x180 ;  /* 0x00000180c9207836 */ /* 0x000fe20000000000 */
[-C--:B------:R-:W-:Y:S01]  /*12d80*/  ISETP.GE.AND P0, PT, R34, R24.reuse, PT ;  /* 0x000000182200720c */ /* 0x080fe20003f06270 */
[----:B------:R-:W-:Y:S02]  /*12d90*/  IMAD.SHL.U32 R6, R6, 0x10, RZ ;  /* 0x0000001006067824 */ /* 0x000fe400078e00ff */
[----:B------:R-:W-:Y:S01]  /*12da0*/  IMAD.IADD R5, R5, 0x1, R9 ;  /* 0x0000000105057824 */ /* 0x000fe200078e0209 */
[----:B------:R-:W-:Y:S01]  /*12db0*/  SEL R8, RZ, 0xffffffff, P0 ;  /* 0xffffffffff087807 */ /* 0x000fe20000000000 */
[----:B------:R-:W-:Y:S01]  /*12dc0*/  IMAD R0, R0, UR4, RZ ;  /* 0x0000000400007c24 */ /* 0x000fe2000f8e02ff */
[----:B------:R-:W-:Y:S01]  /*12dd0*/  ISETP.GE.AND P0, PT, R32, R24, PT ;  /* 0x000000182000720c */ /* 0x000fe20003f06270 */
[----:B------:R-:W-:Y:S01]  /*12de0*/  IMAD.IADD R202, R15, 0x1, R202 ;  /* 0x000000010fca7824 */ /* 0x000fe200078e02ca */
[----:B------:R-:W-:Y:S01]  /*12df0*/  LOP3.LUT R6, R6, 0x10, R3, 0xe2, !PT ;  /* 0x0000001006067812 */ /* 0x000fe200078ee203 */
[C---:B------:R-:W-:Y:S01]  /*12e00*/  IMAD R3, R7.reuse, UR5, R0 ;  /* 0x0000000507037c24 */ /* 0x040fe2000f8e0200 */
[----:B------:R-:W-:Y:S01]  /*12e10*/  SEL R0, RZ, 0x80, P2 ;  /* 0x00000080ff007807 */ /* 0x000fe20001000000 */
[----:B------:R-:W-:Y:S01]  /*12e20*/  IMAD.WIDE.U32 R4, R7, UR4, R4 ;  /* 0x0000000407047c25 */ /* 0x000fe2000f8e0004 */
[----:B------:R-:W-:Y:S01]  /*12e30*/  SEL R7, RZ, 0x40, P0 ;  /* 0x00000040ff077807 */ /* 0x000fe20000000000 */
[----:B------:R-:W-:Y:S01]  /*12e40*/  ULDC.64 UR4, c[0x0][0xa80] ;  /* 0x0002a00000047ab9 */ /* 0x000fe20000000a00 */
[----:B------:R-:W-:Y:S01]  /*12e50*/  ISETP.GE.AND P0, PT, R202, R29, PT ;  /* 0x0000001dca00720c */ /* 0x000fe20003f06270 */
[----:B------:R-:W-:Y:S01]  /*12e60*/  IMAD.SHL.U32 R9, R8, 0x20, RZ ;  /* 0x0000002008097824 */ /* 0x000fe200078e00ff */
[----:B------:R-:W-:Y:S01]  /*12e70*/  LEA R20, P1, R4, UR4, 0x1 ;  /* 0x0000000404147c11 */ /* 0x000fe2000f8208ff */
[----:B------:R-:W-:-:S02]  /*12e80*/  IMAD.IADD R3, R5, 0x1, R3 ;  /* 0x0000000105037824 */ /* 0x000fc400078e0203 */
[----:B------:R-:W-:Y:S01]  /*12e90*/  VIADD R31, R201, 0x1c0 ;  /* 0x000001c0c91f7836 */ /* 0x000fe20000000000 */
[----:B------:R-:W-:Y:S01]  /*12ea0*/  LOP3.LUT R6, R9, 0x20, R6, 0xe2, !PT ;  /* 0x0000002009067812 */ /* 0x000fe200078ee206 */
[C---:B------:R-:W-:Y:S01]  /*12eb0*/  VIADD R33, R201.reuse, 0x180 ;  /* 0x00000180c9217836 */ /* 0x040fe20000000000 */
[----:B------:R-:W-:Y:S01]  /*12ec0*/  LEA.HI.X R3, R4, UR5, R3, 0x1, P1 ;  /* 0x0000000504037c11 */ /* 0x000fe200088f0c03 */
[C---:B------:R-:W-:Y:S01]  /*12ed0*/  VIADD R35, R201.reuse, 0x140 ;  /* 0x00000140c9237836 */ /* 0x040fe20000000000 */
[----:B------:R-:W-:Y:S01]  /*12ee0*/  LOP3.LUT R21, R6, R7, RZ, 0xfc, !PT ;  /* 0x0000000706157212 */ /* 0x000fe200078efcff */
[C---:B------:R-:W-:Y:S01]  /*12ef0*/  VIADD R37, R201.reuse, 0x100 ;  /* 0x00000100c9257836 */ /* 0x040fe20000000000 */
[----:B------:R0:W2:Y:S01]  /*12f00*/  SHFL.IDX PT, R6, R20, RZ, 0x181f ;  /* 0x00181fff14067589 */ /* 0x0000a200000e0000 */
[----:B------:R-:W-:Y:S01]  /*12f10*/  VIADD R39, R201, 0xc0 ;  /* 0x000000c0c9277836 */ /* 0x000fe20000000000 */
[----:B------:R-:W-:Y:S01]  /*12f20*/  LOP3.LUT R28, R21, R0, RZ, 0xfc, !PT ;  /* 0x00000000151c7212 */ /* 0x000fe200078efcff */
[C---:B------:R-:W-:Y:S01]  /*12f30*/  VIADD R41, R201.reuse, 0x80 ;  /* 0x00000080c9297836 */ /* 0x040fe20000000000 */
[----:B------:R0:W3:Y:S01]  /*12f40*/  SHFL.IDX PT, R7, R3, RZ, 0x181f ;  /* 0x00181fff03077589 */ /* 0x0000e200000e0000 */
[----:B------:R-:W-:Y:S01]  /*12f50*/  VIADD R43, R201, 0x40 ;  /* 0x00000040c92b7836 */ /* 0x000fe20000000000 */
        /* <DEDUP_REMOVED lines=39> */
.L_x_8059:
[----:B------:R-:W-:Y:S05]  /*131d0*/  BSYNC B1 ;  /* 0x0000000000017941 */ /* 0x000fea0003800000 */
.L_x_8058:
        /* <DEDUP_REMOVED lines=36> */
.L_x_8054:
[----:B------:R-:W-:Y:S05]  /*13420*/  BSYNC B0 ;  /* 0x0000000000007941 */ /* 0x000fea0003800000 */
.L_x_8048:
[----:B------:R-:W-:Y:S02]  /*13430*/  ULDC UR4, c[0x0][0xc3c] ;  /* 0x00030f0000047ab9 */ /* 0x000fe40000000800 */
[----:B------:R-:W-:-:S13]  /*13440*/  ISETP.GE.AND P0, PT, R27, UR4, PT ;  /* 0x000000041b007c0c */ /* 0x000fda000bf06270 */
[----:B------:R-:W-:Y:S05]  /*13450*/  @!P0 BRA `(.L_x_8060) ;  /* 0xfffffee000388947 */ /* 0x000fea000383ffff */
[----:B------:R-:W-:Y:S05]  /*13460*/  BRA `(.L_x_7913) ;  /* 0x0000007400887947 */ /* 0x000fea0003800000 */
.L_x_7911:
        /* <DEDUP_REMOVED lines=16> */
.L_x_8061:
        /* <DEDUP_REMOVED lines=41> */
.L_x_8067:
        /* <DEDUP_REMOVED lines=12> */
.L_x_8066:
[----:B------:R-:W-:Y:S05]  /*138c0*/  BSYNC B0 ;  /* 0x0000000000007941 */ /* 0x000fea0003800000 */
.L_x_8065:
        /* <DEDUP_REMOVED lines=20> */
.L_x_8063:
        /* <DEDUP_REMOVED lines=20> */
.L_x_8068:
        /* <DEDUP_REMOVED lines=59> */
.L_x_8064:
[----:B------:R-:W-:Y:S02]  /*13f00*/  IMAD.MOV.U32 R17, RZ, RZ, RZ ;  /* 0x000000ffff117224 */ /* 0x000fe400078e00ff */
[----:B------:R-:W-:Y:S02]  /*13f10*/  IMAD.U32 R16, RZ, RZ, UR6 ;  /* 0x00000006ff107e24 */ /* 0x000fe4000f8e00ff */
[----:B------:R-:W-:-:S07]  /*13f20*/  IMAD.MOV.U32 R18, RZ, RZ, RZ ;  /* 0x000000ffff127224 */ /* 0x000fce00078e00ff */
.L_x_8069:
[----:B------:R-:W-:-:S13]  /*13f30*/  ISETP.NE.AND P0, PT, R5, RZ, PT ;  /* 0x000000ff0500720c */ /* 0x000fda0003f05270 */
[----:B------:R-:W0:Y:S01]  /*13f40*/  @!P0 S2R R3, SR_CgaCtaId ;  /* 0x0000000000038919 */ /* 0x000e220000008800 */
[----:B------:R-:W-:-:S04]  /*13f50*/  @!P0 MOV R2, 0x400 ;  /* 0x0000040000028802 */ /* 0x000fc80000000f00 */
[----:B0-----:R-:W-:-:S05]  /*13f60*/  @!P0 LEA R2, R3, R2, 0x18 ;  /* 0x0000000203028211 */ /* 0x001fca00078ec0ff */
[----:B------:R0:W-:Y:S01]  /*13f70*/  @!P0 STS.128 [R2+0x28cd0], R16 ;  /* 0x028cd01002008388 */ /* 0x0001e20000000c00 */
[----:B------:R-:W-:Y:S06]  /*13f80*/  BAR.ARV 0x5, 0x180 ;  /* 0x0146000000007b1d */ /* 0x000fec0000002000 */
.L_x_8062:
        /* <DEDUP_REMOVED lines=28> */
[----:B-1----:R-:W-:Y:S01]  /*14150*/  ULEA UR4, UR5, UR4, 0x18 ;  /* 0x0000000405047291 */ /* 0x002fe2000f8ec03f */
        /* <DEDUP_REMOVED lines=8> */
.L_x_8177:
[----:B-1----:R-:W1:Y:S02]  /*141e0*/  LDC.64 R32, c[0x0][0xc88] ;  /* 0x00032200ff207b82 */ /* 0x002e640000000a00 */
[----:B-1----:R-:W-:-:S06]  /*141f0*/  IMAD.WIDE R32, R19, 0x4, R32 ;  /* 0x0000000413207825 */ /* 0x002fcc00078e0220 */
[----:B------:R1:W0:Y:S01]  /*14200*/  LDG.E R32, desc[UR40][R32.64] ;  /* 0x0000002820207981 */ /* 0x000222000c1e1900 */
[----:B------:R-:W-:Y:S05]  /*14210*/  YIELD ;  /* 0x0000000000007946 */ /* 0x000fea0003800000 */
[----:B------:R-:W-:Y:S01]  /*14220*/  ULDC.64 UR4, c[0x0][0xa28] ;  /* 0x00028a0000047ab9 */ /* 0x000fe20000000a00 */
[----:B--23--:R-:W-:Y:S01]  /*14230*/  IMAD.MOV.U32 R6, RZ, RZ, RZ ;  /* 0x000000ffff067224 */ /* 0x00cfe200078e00ff */
[----:B------:R-:W-:Y:S01]  /*14240*/  ISETP.NE.U32.AND P0, PT, RZ, UR4, PT ;  /* 0x00000004ff007c0c */ /* 0x000fe2000bf05070 */
[----:B------:R-:W-:Y:S01]  /*14250*/  ULDC.64 UR8, c[0x0][0xa18] ;  /* 0x0002860000087ab9 */ /* 0x000fe20000000a00 */
[----:B-1----:R-:W-:Y:S01]  /*14260*/  IMAD.MOV.U32 R33, RZ, RZ, RZ ;  /* 0x000000ffff217224 */ /* 0x002fe200078e00ff */
[----:B------:R-:W-:Y:S01]  /*14270*/  ULDC.64 UR6, c[0x0][0xa10] ;  /* 0x0002840000067ab9 */ /* 0x000fe20000000a00 */
[----:B------:R-:W-:-:S02]  /*14280*/  ISETP.NE.AND.EX P0, PT, RZ, UR5, PT, P0 ;  /* 0x00000005ff007c0c */ /* 0x000fc4000bf05300 */
[----:B0-----:R-:W-:-:S11]  /*14290*/  SHF.R.S32.HI R0, RZ, 0x1f, R32 ;  /* 0x0000001fff007819 */ /* 0x001fd60000011420 */
        /* <DEDUP_REMOVED lines=40> */
[----:B0-----:R-:W2:Y:S04]  /*14520*/  LDG.E R8, desc[UR40][R2.64] ;  /* 0x0000002802087981 */ /* 0x001ea8000c1e1900 */
[----:B------:R-:W2:Y:S02]  /*14530*/  LDG.E R2, desc[UR40][R2.64+0x4] ;  /* 0x0000042802027981 */ /* 0x000ea4000c1e1900 */
[----:B--2---:R-:W-:-:S05]  /*14540*/  IMAD.IADD R9, R2, 0x1, -R8 ;  /* 0x0000000102097824 */ /* 0x004fca00078e0a08 */
[----:B------:R1:W-:Y:S02]  /*14550*/  STL [R1+0x10], R9 ;  /* 0x0000100901007387 */ /* 0x0003e40000100800 */
.L_x_8071:
        /* <DEDUP_REMOVED lines=9> */
.L_x_8072:
        /* <DEDUP_REMOVED lines=9> */
.L_x_8073:
[----:B--2---:R-:W2:Y:S01]  /*14680*/  @P1 LDG.E R2, desc[UR40][R4.64] ;  /* 0x0000002804021981 */ /* 0x004ea2000c1e1900 */
[----:B------:R-:W3:Y:S03]  /*14690*/  LDC R3, c[0x0][0x448] ;  /* 0x00011200ff037b82 */ /* 0x000ee60000000800 */
[----:B------:R4:W2:Y:S01]  /*146a0*/  @P1 LDG.E R5, desc[UR40][R4.64+0x4] ;  /* 0x0000042804051981 */ /* 0x0008a2000c1e1900 */
[----:B-----5:R-:W-:Y:S01]  /*146b0*/  IMAD.IADD R7, R7, 0x1, -R33 ;  /* 0x0000000107077824 */ /* 0x020fe200078e0a21 */
[----:B------:R-:W-:Y:S01]  /*146c0*/  BSSY B0, `(.L_x_8074) ;  /* 0x00001ba000007945 */ /* 0x000fe20003800000 */
[----:B---3--:R-:W-:-:S13]  /*146d0*/  ISETP.NE.AND P0, PT, R3, 0x1, PT ;  /* 0x000000010300780c */ /* 0x008fda0003f05270 */
[----:B----4-:R-:W3:Y:S08]  /*146e0*/  @P0 LDC R4, c[0x0][0x44c] ;  /* 0x00011300ff040b82 */ /* 0x010ef00000000800 */
[----:B------:R-:W4:Y:S01]  /*146f0*/  @P0 LDC R3, c[0x0][0x450] ;  /* 0x00011400ff030b82 */ /* 0x000f220000000800 */
[----:B--2---:R-:W-:Y:S02]  /*14700*/  @P1 IMAD.IADD R6, R5, 0x1, -R2 ;  /* 0x0000000105061824 */ /* 0x004fe400078e0a02 */
[----:B------:R-:W-:-:S02]  /*14710*/  IMAD.SHL.U32 R2, R17, 0x40, RZ ;  /* 0x0000004011027824 */ /* 0x000fc400078e00ff */
[----:B------:R-:W-:Y:S02]  /*14720*/  IMAD.IADD R31, R7, 0x1, R6 ;  /* 0x00000001071f7824 */ /* 0x000fe400078e0206 */
[----:B------:R-:W-:Y:S02]  /*14730*/  VIADD R2, R2, 0x3f ;  /* 0x0000003f02027836 */ /* 0x000fe40000000000 */
[----:B------:R-:W-:Y:S02]  /*14740*/  VIADD R5, R31, 0x3f ;  /* 0x0000003f1f057836 */ /* 0x000fe40000000000 */
[----:B---3--:R-:W-:-:S05]  /*14750*/  @P0 IMAD.HI.U32 R4, R2, R4, RZ ;  /* 0x0000000402040227 */ /* 0x008fca00078e00ff */
[----:B----4-:R-:W-:Y:S02]  /*14760*/  @P0 SHF.R.U32.HI R2, RZ, R3, R4 ;  /* 0x00000003ff020219 */ /* 0x010fe40000011604 */
[----:B------:R-:W-:Y:S02]  /*14770*/  IADD3 R4, R31, 0x40, -R9 ;  /* 0x000000401f047810 */ /* 0x000fe40007ffe809 */
[----:B------:R-:W-:-:S03]  /*14780*/  SHF.R.S32.HI R3, RZ, 0x1f, R5 ;  /* 0x0000001fff037819 */ /* 0x000fc60000011405 */
[----:B------:R-:W-:Y:S01]  /*14790*/  IMAD.IADD R2, R4, 0x1, R2 ;  /* 0x0000000104027824 */ /* 0x000fe200078e0202 */
[----:B------:R-:W-:-:S04]  /*147a0*/  LEA.HI R5, R3, R5, RZ, 0x6 ;  /* 0x0000000503057211 */ /* 0x000fc800078f30ff */
[----:B------:R-:W-:Y:S02]  /*147b0*/  SHF.R.S32.HI R3, RZ, 0x1f, R2 ;  /* 0x0000001fff037819 */ /* 0x000fe40000011402 */
[----:B------:R-:W-:Y:S02]  /*147c0*/  SHF.R.S32.HI R5, RZ, 0x6, R5 ;  /* 0x00000006ff057819 */ /* 0x000fe40000011405 */
[----:B------:R-:W-:-:S04]  /*147d0*/  LEA.HI R3, R3, R2, RZ, 0x6 ;  /* 0x0000000203037211 */ /* 0x000fc800078f30ff */
[----:B------:R-:W-:-:S04]  /*147e0*/  SHF.R.S32.HI R3, RZ, 0x6, R3 ;  /* 0x00000006ff037819 */ /* 0x000fc80000011403 */
[----:B------:R-:W-:-:S05]  /*147f0*/  VIMNMX R2, R5, R3, PT ;  /* 0x0000000305027248 */ /* 0x000fca0003fe0100 */
[--C-:B------:R-:W-:Y:S02]  /*14800*/  IMAD R2, R2, 0x40, -R7.reuse ;  /* 0x0000004002027824 */ /* 0x100fe400078e0a07 */
[----:B------:R-:W-:-:S03]  /*14810*/  IMAD.MOV R7, RZ, RZ, -R7 ;  /* 0x000000ffff077224 */ /* 0x000fc600078e0a07 */
[----:B------:R-:W-:Y:S02]  /*14820*/  VIMNMX R2, R2, R6, PT ;  /* 0x0000000602027248 */ /* 0x000fe40003fe0100 */
[----:B------:R-:W-:-:S04]  /*14830*/  VIMNMX R7, RZ, R7, !PT ;  /* 0x00000007ff077248 */ /* 0x000fc80007fe0100 */
        /* <DEDUP_REMOVED lines=13> */
[----:B------:R-:W2:Y:S02]  /*14910*/  S2R R3, SR_TID.X ;  /* 0x0000000000037919 */ /* 0x000ea40000002100 */
[----:B--2---:R-:W-:-:S04]  /*14920*/  SHF.R.U32.HI R3, RZ, 0x5, R3 ;  /* 0x00000005ff037819 */ /* 0x004fc80000011603 */
[----:B------:R-:W-:-:S05]  /*14930*/  LOP3.LUT R3, R3, 0x3, RZ, 0xc0, !PT ;  /* 0x0000000303037812 */ /* 0x000fca00078ec0ff */
[----:B------:R2:W3:Y:S02]  /*14940*/  SHFL.IDX PT, R14, R3, RZ, 0x1f ;  /* 0x00001fff030e7589 */ /* 0x0004e400000e0000 */
.L_x_8232:
[----:B---3--:R-:W-:Y:S02]  /*14950*/  ISETP.NE.AND P0, PT, R14, RZ, PT ;  /* 0x000000ff0e00720c */ /* 0x008fe40003f05270 */
[----:B------:R-:W-:-:S11]  /*14960*/  PLOP3.LUT P6, PT, PT, PT, PT, 0x8, 0x0 ;  /* 0x000000000000781c */ /* 0x000fd60003fce170 */
[----:B------:R-:W-:Y:S05]  /*14970*/  @P0 BRA `(.L_x_8077) ;  /* 0x00000000000c0947 */ /* 0x000fea0003800000 */
[----:B------:R-:W-:-:S03]  /*14980*/  UMOV UR4, 0xffffffff ;  /* 0xffffffff00047882 */ /* 0x000fc60000000000 */
[----:B------:R-:W-:Y:S05]  /*14990*/  BRA.DIV UR4, `(.L_x_8078) ;  /* 0x0000007204b47947 */ /* 0x000fea000b800000 */
[----:B------:R-:W-:-:S13]  /*149a0*/  ELECT P6, URZ, PT ;  /* 0x00000000003f782f */ /* 0x000fda00038c0000 */
.L_x_8077:
[----:B--2---:R-:W2:Y:S01]  /*149b0*/  LDL R3, [R1+0x20] ;  /* 0x0000200001037983 */ /* 0x004ea20000100800 */
[----:B------:R-:W-:Y:S01]  /*149c0*/  BSSY B1, `(.L_x_8079) ;  /* 0x0000008000017945 */ /* 0x000fe20003800000 */
[----:B--2---:R-:W-:-:S05]  /*149d0*/  VIADD R3, R3, 0x1 ;  /* 0x0000000103037836 */ /* 0x004fca0000000000 */
[----:B0-----:R-:W-:-:S04]  /*149e0*/  LEA.HI R8, R3, R3, RZ, 0x1 ;  /* 0x0000000303087211 */ /* 0x001fc800078f08ff */
[----:B------:R-:W-:-:S05]  /*149f0*/  LOP3.LUT R8, R8, 0xfffffffe, RZ, 0xc0, !PT ;  /* 0xfffffffe08087812 */ /* 0x000fca00078ec0ff */
[----:B------:R-:W-:-:S05]  /*14a00*/  IMAD.IADD R3, R3, 0x1, -R8 ;  /* 0x0000000103037824 */ /* 0x000fca00078e0a08 */
[----:B------:R-:W-:-:S04]  /*14a10*/  SHF.L.U32 R3, R3, 0x1f, RZ ;  /* 0x0000001f03037819 */ /* 0x000fc800000006ff */
[----:B------:R-:W0:Y:S02]  /*14a20*/  SYNCS.PHASECHK.TRANS64.TRYWAIT P0, [R23+URZ+0x28c20], R3 ;  /* 0x028c2003170075a7 */ /* 0x000e24000800017f */
[----:B0-----:R-:W-:Y:S05]  /*14a30*/  @!P0 BRA `(.L_x_8080) ;  /* 0x0000007000ac8947 */ /* 0x001fea0003800000 */
.L_x_8235:
[----:B------:R-:W-:Y:S05]  /*14a40*/  BSYNC B1 ;  /* 0x0000000000017941 */ /* 0x000fea0003800000 */
.L_x_8079:
[----:B------:R-:W-:Y:S04]  /*14a50*/  BSSY B1, `(.L_x_8081) ;  /* 0x00000b7000017945 */ /* 0x000fe80003800000 */
[----:B------:R-:W-:Y:S05]  /*14a60*/  @!P6 BRA `(.L_x_8082) ;  /* 0x0000000800d4e947 */ /* 0x000fea0003800000 */
[----:B0-----:R-:W-:Y:S01]  /*14a70*/  LEA R3, R24, R23, 0x3 ;  /* 0x0000001718037211 */ /* 0x001fe200078e18ff */
[----:B-1----:R-:W0:Y:S01]  /*14a80*/  S2R R9, SR_TID.X ;  /* 0x0000000000097919 */ /* 0x002e220000002100 */
[----:B------:R-:W-:Y:S01]  /*14a90*/  SHF.L.U32 R8, R28, 0x1f, RZ ;  /* 0x0000001f1c087819 */ /* 0x000fe200000006ff */
[----:B------:R-:W-:Y:S03]  /*14aa0*/  BSSY B2, `(.L_x_8083) ;  /* 0x0000005000027945 */ /* 0x000fe60003800000 */
[----:B------:R-:W1:Y:S01]  /*14ab0*/  SYNCS.PHASECHK.TRANS64.TRYWAIT P0, [R3+URZ+0x28ca0], R8 ;  /* 0x028ca008030075a7 */ /* 0x000e62000800017f */
[----:B0-----:R-:W-:-:S04]  /*14ac0*/  LOP3.LUT R9, R9, 0x7f, RZ, 0xc0, !PT ;  /* 0x0000007f09097812 */ /* 0x001fc800078ec0ff */
[----:B------:R-:W-:Y:S01]  /*14ad0*/  ISETP.NE.AND P1, PT, R9, RZ, PT ;  /* 0x000000ff0900720c */ /* 0x000fe20003f25270 */
[----:B-1----:R-:W-:-:S12]  /*14ae0*/  @!P0 BRA `(.L_x_8084) ;  /* 0x0000007000948947 */ /* 0x002fd80003800000 */
.L_x_8236:
[----:B------:R-:W-:Y:S05]  /*14af0*/  BSYNC B2 ;  /* 0x0000000000027941 */ /* 0x000fea0003800000 */
.L_x_8083:
        /* <DEDUP_REMOVED lines=9> */
.L_x_8086:
[----:B------:R-:W-:Y:S05]  /*14b90*/  BSYNC B2 ;  /* 0x0000000000027941 */ /* 0x000fea0003800000 */
.L_x_8085:
        /* <DEDUP_REMOVED lines=12> */
.L_x_8087:
        /* <DEDUP_REMOVED lines=13> */
.L_x_8237:
[----:B------:R-:W-:Y:S05]  /*14d30*/  BSYNC B2 ;  /* 0x0000000000027941 */ /* 0x000fea0003800000 */
.L_x_8088:
        /* <DEDUP_REMOVED lines=11> */
.L_x_8091:
[----:B------:R-:W-:Y:S05]  /*14df0*/  BSYNC B2 ;  /* 0x0000000000027941 */ /* 0x000fea0003800000 */
.L_x_8090:
        /* <DEDUP_REMOVED lines=9> */
.L_x_8092:
        /* <DEDUP_REMOVED lines=15> */
.L_x_8093:
        /* <DEDUP_REMOVED lines=15> */
.L_x_8094:
        /* <DEDUP_REMOVED lines=15> */
.L_x_8095:
        /* <DEDUP_REMOVED lines=15> */
.L_x_8096:
        /* <DEDUP_REMOVED lines=15> */
.L_x_8097:
        /* <DEDUP_REMOVED lines=15> */
.L_x_8098:
        /* <DEDUP_REMOVED lines=15> */
.L_x_8099:
        /* <DEDUP_REMOVED lines=10> */
.L_x_8082:
[----:B------:R-:W-:Y:S05]  /*155c0*/  BSYNC B1 ;  /* 0x0000000000017941 */ /* 0x000fea0003800000 */
.L_x_8081:
        /* <DEDUP_REMOVED lines=9> */
.L_x_8119:
[----:B------:R-:W-:Y:S05]  /*15660*/  YIELD ;  /* 0x0000000000007946 */ /* 0x000fea0003800000 */
[----:B------:R-:W-:Y:S04]  /*15670*/  BSSY B1, `(.L_x_8100) ;  /* 0x00000b6000017945 */ /* 0x000fe80003800000 */
[----:B------:R-:W-:Y:S05]  /*15680*/  @!P6 BRA `(.L_x_8101) ;  /* 0x0000000800d0e947 */ /* 0x000fea0003800000 */
[----:B------:R-:W-:Y:S01]  /*15690*/  IMAD R8, R24, 0x8, R23 ;  /* 0x0000000818087824 */ /* 0x000fe200078e0217 */
[----:B------:R-:W-:Y:S01]  /*156a0*/  SHF.L.U32 R2, R28, 0x1f, RZ ;  /* 0x0000001f1c027819 */ /* 0x000fe200000006ff */
[----:B0-----:R-:W0:Y:S01]  /*156b0*/  S2R R3, SR_TID.X ;  /* 0x0000000000037919 */ /* 0x001e220000002100 */
[----:B------:R-:W-:Y:S02]  /*156c0*/  BSSY B2, `(.L_x_8102) ;  /* 0x0000005000027945 */ /* 0x000fe40003800000 */
[----:B------:R-:W2:Y:S01]  /*156d0*/  SYNCS.PHASECHK.TRANS64.TRYWAIT P1, [R8+URZ+0x28ca0], R2 ;  /* 0x028ca002080075a7 */ /* 0x000ea2000802017f */
[----:B0-----:R-:W-:-:S04]  /*156e0*/  LOP3.LUT R3, R3, 0x7f, RZ, 0xc0, !PT ;  /* 0x0000007f03037812 */ /* 0x001fc800078ec0ff */
[----:B------:R-:W-:Y:S01]  /*156f0*/  ISETP.NE.AND P2, PT, R3, RZ, PT ;  /* 0x000000ff0300720c */ /* 0x000fe20003f45270 */
[----:B--2---:R-:W-:-:S12]  /*15700*/  @!P1 BRA `(.L_x_8103) ;  /* 0x0000006400b49947 */ /* 0x004fd80003800000 */
.L_x_8238:
[----:B------:R-:W-:Y:S05]  /*15710*/  BSYNC B2 ;  /* 0x0000000000027941 */ /* 0x000fea0003800000 */
.L_x_8102:
[----:B------:R-:W-:Y:S04]  /*15720*/  BSSY B2, `(.L_x_8104) ;  /* 0x0000009000027945 */ /* 0x000fe80003800000 */
[----:B------:R-:W-:Y:S05]  /*15730*/  @P2 BRA `(.L_x_8105) ;  /* 0x00000000001c2947 */ /* 0x000fea0003800000 */
[----:B-1----:R-:W1:Y:S01]  /*15740*/  S2R R9, SR_TID.X ;  /* 0x0000000000097919 */ /* 0x002e620000002100 */
[----:B------:R-:W-:-:S04]  /*15750*/  IMAD.MOV.U32 R3, RZ, RZ, 0x2000 ;  /* 0x00002000ff037424 */ /* 0x000fc800078e00ff */
[----:B------:R2:W-:Y:S01]  /*15760*/  SYNCS.ARRIVE.TRANS64 RZ, [R8+URZ+0x28c90], R3 ;  /* 0x028c900308ff79a7 */ /* 0x0005e2000800003f */
[----:B-1----:R-:W-:-:S04]  /*15770*/  LOP3.LUT R9, R9, 0x1f, RZ, 0xc0, !PT ;  /* 0x0000001f09097812 */ /* 0x002fc800078ec0ff */
[----:B------:R-:W-:-:S13]  /*15780*/  ISETP.NE.AND P1, PT, R9, RZ, PT ;  /* 0x000000ff0900720c */ /* 0x000fda0003f25270 */
[----:B--2---:R-:W-:Y:S05]  /*15790*/  @!P1 BRA `(.L_x_8105) ;  /* 0x0000000000049947 */ /* 0x004fea0003800000 */
[----:B------:R-:W-:Y:S01]  /*157a0*/  BPT.TRAP 0x1 ;  /* 0x000000040000795c */ /* 0x000fe20000300000 */
.L_x_8105:
[----:B------:R-:W-:Y:S05]  /*157b0*/  BSYNC B2 ;  /* 0x0000000000027941 */ /* 0x000fea0003800000 */
.L_x_8104:
        /* <DEDUP_REMOVED lines=8> */
[----:B-1----:R-:W-:Y:S01]  /*15840*/  VIADD R9, R8, 0x28c90 ;  /* 0x00028c9008097836 */ /* 0x002fe20000000000 */
[----:B------:R-:W-:Y:S01]  /*15850*/  UMOV UR6, 0x0 ;  /* 0x0000000000067882 */ /* 0x000fe20000000000 */
[----:B------:R-:W-:-:S10]  /*15860*/  UMOV UR7, 0x12f00000 ;  /* 0x12f0000000077882 */ /* 0x000fd40000000000 */
.L_x_8106:
        /* <DEDUP_REMOVED lines=13> */
.L_x_8239:
[----:B------:R-:W-:Y:S05]  /*15940*/  BSYNC B2 ;  /* 0x0000000000027941 */ /* 0x000fea0003800000 */
.L_x_8107:
        /* <DEDUP_REMOVED lines=11> */
.L_x_8110:
[----:B------:R-:W-:Y:S05]  /*15a00*/  BSYNC B2 ;  /* 0x0000000000027941 */ /* 0x000fea0003800000 */
.L_x_8109:
        /* <DEDUP_REMOVED lines=9> */
.L_x_8111:
        /* <DEDUP_REMOVED lines=15> */
.L_x_8112:
        /* <DEDUP_REMOVED lines=15> */
.L_x_8113:
        /* <DEDUP_REMOVED lines=15> */
.L_x_8114:
        /* <DEDUP_REMOVED lines=15> */
.L_x_8115:
        /* <DEDUP_REMOVED lines=15> */
.L_x_8116:
        /* <DEDUP_REMOVED lines=15> */
.L_x_8117:
        /* <DEDUP_REMOVED lines=15> */
.L_x_8118:
        /* <DEDUP_REMOVED lines=10> */
.L_x_8101:
[----:B------:R-:W-:Y:S05]  /*161d0*/  BSYNC B1 ;  /* 0x0000000000017941 */ /* 0x000fea0003800000 */
.L_x_8100:
        /* <DEDUP_REMOVED lines=8> */
.L_x_8075:
[----:B------:R-:W-:Y:S05]  /*16260*/  BSYNC B0 ;  /* 0x0000000000007941 */ /* 0x000fea0003800000 */
.L_x_8074:
[----:B------:R-:W2:Y:S01]  /*16270*/  LDC R0, c[0x0][0x448] ;  /* 0x00011200ff007b82 */ /* 0x000ea20000000800 */
[----:B------:R-:W-:Y:S01]  /*16280*/  LEA R2, R17, 0x3f, 0x6 ;  /* 0x0000003f11027811 */ /* 0x000fe200078e30ff */
[----:B------:R-:W-:Y:S05]  /*16290*/  @!P0 WARPSYNC.ALL ;  /* 0x0000000000008948 */ /* 0x000fea0003800000 */
[----:B------:R-:W-:Y:S01]  /*162a0*/  BSSY B7, `(.L_x_8120) ;  /* 0x0000386000077945 */ /* 0x000fe20003800000 */
[----:B------:R-:W-:Y:S01]  /*162b0*/  @!P0 BAR.SYNC.DEFER_BLOCKING 0xc, 0x180 ;  /* 0x0306000000008b1d */ /* 0x000fe20000010000 */
[----:B--2---:R-:W-:-:S13]  /*162c0*/  ISETP.NE.AND P1, PT, R0, 0x1, PT ;  /* 0x000000010000780c */ /* 0x004fda0003f25270 */
[----:B0-----:R-:W0:Y:S08]  /*162d0*/  @P1 LDC R3, c[0x0][0x44c] ;  /* 0x00011300ff031b82 */ /* 0x001e300000000800 */
[----:B------:R-:W2:Y:S01]  /*162e0*/  @P1 LDC R0, c[0x0][0x450] ;  /* 0x00011400ff001b82 */ /* 0x000ea20000000800 */
[----:B0-----:R-:W-:-:S05]  /*162f0*/  @P1 IMAD.HI.U32 R3, R2, R3, RZ ;  /* 0x0000000302031227 */ /* 0x001fca00078e00ff */
[----:B--2---:R-:W-:-:S05]  /*16300*/  @P1 SHF.R.U32.HI R2, RZ, R0, R3 ;  /* 0x00000000ff021219 */ /* 0x004fca0000011603 */
[----:B------:R-:W-:-:S05]  /*16310*/  IMAD.IADD R2, R4, 0x1, R2 ;  /* 0x0000000104027824 */ /* 0x000fca00078e0202 */
        /* <DEDUP_REMOVED lines=24> */
.L_x_8121:
        /* <DEDUP_REMOVED lines=20> */
.L_x_8124:
[----:B------:R-:W-:Y:S05]  /*165e0*/  BSYNC B6 ;  /* 0x0000000000067941 */ /* 0x000fea0003800000 */
.L_x_8123:
        /* <DEDUP_REMOVED lines=19> */
[----:B-12---:R-:W-:Y:S05]  /*16720*/  CALL.ABS.NOINC R2 ;  /* 0x0000000002007343 */ /* 0x006fea0003c00000 */
.L_x_8127:
        /* <DEDUP_REMOVED lines=15> */
.L_x_8126:
[----:B------:R-:W-:Y:S05]  /*16820*/  BSYNC B6 ;  /* 0x0000000000067941 */ /* 0x000fea0003800000 */
.L_x_8125:
[----:B------:R-:W2:Y:S01]  /*16830*/  LDL R21, [R1+0x14] ;  /* 0x0000140001157983 */ /* 0x000ea20000100800 */
[----:B------:R-:W-:Y:S01]  /*16840*/  ULDC.64 UR4, c[0x0][0x9f8] ;  /* 0x00027e0000047ab9 */ /* 0x000fe20000000a00 */
[----:B------:R-:W0:Y:S01]  /*16850*/  LDC R10, c[0x0][0x430] ;  /* 0x00010c00ff0a7b82 */ /* 0x000e220000000800 */
[----:B------:R-:W-:Y:S01]  /*16860*/  ISETP.NE.U32.AND P0, PT, RZ, UR4, PT ;  /* 0x00000004ff007c0c */ /* 0x000fe2000bf05070 */
[----:B------:R-:W3:Y:S03]  /*16870*/  S2R R20, SR_TID.X ;  /* 0x0000000000147919 */ /* 0x000ee60000002100 */
[----:B------:R-:W-:-:S13]  /*16880*/  ISETP.NE.AND.EX P0, PT, RZ, UR5, PT, P0 ;  /* 0x00000005ff007c0c */ /* 0x000fda000bf05300 */
[----:B------:R-:W-:Y:S01]  /*16890*/  @P0 IADD3 R2, P1, R27, UR4, RZ ;  /* 0x000000041b020c10 */ /* 0x000fe2000ff3e0ff */
[----:B------:R-:W4:Y:S01]  /*168a0*/  S2R R11, SR_TID.X ;  /* 0x00000000000b7919 */ /* 0x000f220000002100 */
[----:B------:R-:W-:Y:S02]  /*168b0*/  ULDC UR4, c[0x0][0x320] ;  /* 0x0000c80000047ab9 */ /* 0x000fe40000000800 */
[----:B------:R-:W-:-:S05]  /*168c0*/  @P0 IADD3.X R3, R29, UR5, RZ, P1, !PT ;  /* 0x000000051d030c10 */ /* 0x000fca0008ffe4ff */
[----:B------:R1:W2:Y:S01]  /*168d0*/  @P0 LDG.E R30, desc[UR40][R2.64] ;  /* 0x00000028021e0981 */ /* 0x0002a2000c1e1900 */
[----:B---3--:R-:W-:-:S04]  /*168e0*/  LOP3.LUT R20, R20, 0x7f, RZ, 0xc0, !PT ;  /* 0x0000007f14147812 */ /* 0x008fc800078ec0ff */
[----:B------:R-:W-:Y:S02]  /*168f0*/  SHF.R.U32.HI R34, RZ, 0x3, R20 ;  /* 0x00000003ff227819 */ /* 0x000fe40000011614 */
[----:B------:R-:W3:Y:S01]  /*16900*/  S2R R20, SR_TID.X ;  /* 0x0000000000147919 */ /* 0x000ee20000002100 */
[----:B0-----:R-:W-:-:S13]  /*16910*/  ISETP.NE.AND P1, PT, R10, 0x1, PT ;  /* 0x000000010a00780c */ /* 0x001fda0003f25270 */
[----:B-1----:R-:W0:Y:S08]  /*16920*/  @P1 LDC R3, c[0x0][0x434] ;  /* 0x00010d00ff031b82 */ /* 0x002e300000000800 */
[----:B------:R-:W1:Y:S01]  /*16930*/  @P1 LDC R2, c[0x0][0x438] ;  /* 0x00010e00ff021b82 */ /* 0x000e620000000800 */
[----:B---3--:R-:W-:-:S05]  /*16940*/  IMAD.SHL.U32 R20, R20, 0x10, RZ ;  /* 0x0000001014147824 */ /* 0x008fca00078e00ff */
[----:B------:R-:W-:Y:S01]  /*16950*/  LOP3.LUT R20, R34, 0x70, R20, 0xf8, !PT ;  /* 0x0000007022147812 */ /* 0x000fe200078ef814 */
[----:B----4-:R-:W-:-:S05]  /*16960*/  IMAD.SHL.U32 R11, R11, 0x8, RZ ;  /* 0x000000080b0b7824 */ /* 0x010fca00078e00ff */
[----:B------:R-:W-:Y:S02]  /*16970*/  LOP3.LUT R11, R11, 0x38, RZ, 0xc0, !PT ;  /* 0x000000380b0b7812 */ /* 0x000fe400078ec0ff */
[----:B------:R-:W-:Y:S01]  /*16980*/  LOP3.LUT R22, R22, 0xffffffbf, RZ, 0xc0, !PT ;  /* 0xffffffbf16167812 */ /* 0x000fe200078ec0ff */
[----:B------:R-:W3:Y:S01]  /*16990*/  S2R R12, SR_TID.X ;  /* 0x00000000000c7919 */ /* 0x000ee20000002100 */
[----:B------:R-:W-:Y:S02]  /*169a0*/  IMAD.MOV.U32 R36, RZ, RZ, RZ ;  /* 0x000000ffff247224 */ /* 0x000fe400078e00ff */
[----:B---3--:R-:W-:-:S05]  /*169b0*/  IMAD.SHL.U32 R12, R12, 0x8, RZ ;  /* 0x000000080c0c7824 */ /* 0x008fca00078e00ff */
[----:B------:R-:W-:-:S04]  /*169c0*/  LOP3.LUT R12, R12, 0x38, RZ, 0xc0, !PT ;  /* 0x000000380c0c7812 */ /* 0x000fc800078ec0ff */
[----:B------:R-:W-:Y:S02]  /*169d0*/  LOP3.LUT R12, R12, 0x180, RZ, 0xfc, !PT ;  /* 0x000001800c0c7812 */ /* 0x000fe400078efcff */
[----:B--2---:R-:W-:Y:S02]  /*169e0*/  LEA R27, R21, 0xffffffc0, 0x6 ;  /* 0xffffffc0151b7811 */ /* 0x004fe400078e30ff */
[----:B------:R-:W2:Y:S02]  /*169f0*/  S2R R21, SR_TID.X ;  /* 0x0000000000157919 */ /* 0x000ea40000002100 */
[----:B--2---:R-:W-:-:S05]  /*16a00*/  IMAD.SHL.U32 R21, R21, 0x8, RZ ;  /* 0x0000000815157824 */ /* 0x004fca00078e00ff */
[----:B------:R-:W-:-:S04]  /*16a10*/  LOP3.LUT R21, R21, 0x38, RZ, 0xc0, !PT ;  /* 0x0000003815157812 */ /* 0x000fc800078ec0ff */
[----:B------:R-:W-:-:S04]  /*16a20*/  LOP3.LUT R21, R21, 0x40, RZ, 0xfc, !PT ;  /* 0x0000004015157812 */ /* 0x000fc800078efcff */
[----:B------:R-:W-:Y:S02]  /*16a30*/  ISETP.GE.AND P2, PT, R21, UR4, PT ;  /* 0x0000000415007c0c */ /* 0x000fe4000bf46270 */
[----:B------:R-:W2:Y:S01]  /*16a40*/  S2R R21, SR_TID.X ;  /* 0x0000000000157919 */ /* 0x000ea20000002100 */
[----:B------:R-:W-:-:S04]  /*16a50*/  IMAD.IADD R4, R20, 0x1, R27 ;  /* 0x0000000114047824 */ /* 0x000fc800078e021b */
[C---:B------:R-:W-:Y:S01]  /*16a60*/  IMAD.IADD R0, R4.reuse, 0x1, R33 ;  /* 0x0000000104007824 */ /* 0x040fe200078e0221 */
[----:B------:R-:W-:-:S03]  /*16a70*/  ISETP.GE.AND P0, PT, R4, R31, PT ;  /* 0x0000001f0400720c */ /* 0x000fc60003f06270 */
[----:B0-----:R-:W-:Y:S01]  /*16a80*/  @P1 IMAD.HI.U32 R3, R0, R3, RZ ;  /* 0x0000000300031227 */ /* 0x001fe200078e00ff */
[----:B------:R-:W-:-:S03]  /*16a90*/  ISETP.GT.U32.OR P0, PT, R20, 0x3f, P0 ;  /* 0x0000003f1400780c */ /* 0x000fc60000704470 */
[----:B------:R-:W-:Y:S01]  /*16aa0*/  IMAD.MOV.U32 R8, RZ, RZ, R0 ;  /* 0x000000ffff087224 */ /* 0x000fe200078e0000 */
[----:B-1----:R-:W-:Y:S02]  /*16ab0*/  @P1 SHF.R.U32.HI R8, RZ, R2, R3 ;  /* 0x00000002ff081219 */ /* 0x002fe40000011603 */
[----:B------:R-:W-:Y:S02]  /*16ac0*/  ISETP.GE.AND P1, PT, R11, UR4, PT ;  /* 0x000000040b007c0c */ /* 0x000fe4000bf26270 */
[----:B------:R-:W-:Y:S02]  /*16ad0*/  @P2 LOP3.LUT R22, R22, 0x40, RZ, 0xfc, !PT ;  /* 0x0000004016162812 */ /* 0x000fe400078efcff */
[----:B------:R-:W-:Y:S02]  /*16ae0*/  SEL R9, RZ, 0xffffffff, P2 ;  /* 0xffffffffff097807 */ /* 0x000fe40001000000 */
[----:B------:R-:W-:Y:S01]  /*16af0*/  LOP3.LUT R22, R22, 0xffffff7f, RZ, 0xc0, !PT ;  /* 0xffffff7f16167812 */ /* 0x000fe200078ec0ff */
[----:B------:R-:W0:Y:S01]  /*16b00*/  @!P0 LDC.64 R2, c[0x0][0x428] ;  /* 0x00010a00ff028b82 */ /* 0x000e220000000a00 */
[----:B--2---:R-:W-:-:S05]  /*16b10*/  IMAD.SHL.U32 R21, R21, 0x8, RZ ;  /* 0x0000000815157824 */ /* 0x004fca00078e00ff */
[----:B------:R-:W-:-:S04]  /*16b20*/  LOP3.LUT R21, R21, 0x38, RZ, 0xc0, !PT ;  /* 0x0000003815157812 */ /* 0x000fc800078ec0ff */
[C---:B------:R-:W-:Y:S02]  /*16b30*/  LOP3.LUT R34, R21.reuse, 0x80, RZ, 0xfc, !PT ;  /* 0x0000008015227812 */ /* 0x040fe400078efcff */
[----:B------:R-:W-:Y:S02]  /*16b40*/  LOP3.LUT R21, R21, 0xc0, RZ, 0xfc, !PT ;  /* 0x000000c015157812 */ /* 0x000fe400078efcff */
[----:B------:R-:W-:Y:S02]  /*16b50*/  @P1 LOP3.LUT R22, R22, 0x80, RZ, 0xfc, !PT ;  /* 0x0000008016161812 */ /* 0x000fe400078efcff */
[----:B------:R-:W-:Y:S01]  /*16b60*/  SEL R4, RZ, 0x1, P1 ;  /* 0x00000001ff047807 */ /* 0x000fe20000800000 */
[----:B------:R-:W-:Y:S01]  /*16b70*/  IMAD.SHL.U32 R9, R9, 0x2, RZ ;  /* 0x0000000209097824 */ /* 0x000fe200078e00ff */
[----:B------:R-:W-:Y:S02]  /*16b80*/  ISETP.GE.AND P1, PT, R21, UR4, PT ;  /* 0x0000000415007c0c */ /* 0x000fe4000bf26270 */
[----:B------:R-:W1:Y:S01]  /*16b90*/  S2R R21, SR_TID.X ;  /* 0x0000000000157919 */ /* 0x000e620000002100 */
[----:B------:R-:W-:-:S02]  /*16ba0*/  ISETP.GE.AND P2, PT, R34, UR4, PT ;  /* 0x0000000422007c0c */ /* 0x000fc4000bf46270 */
[----:B------:R-:W-:Y:S02]  /*16bb0*/  LOP3.LUT R9, R9, 0x2, R4, 0xe2, !PT ;  /* 0x0000000209097812 */ /* 0x000fe400078ee204 */
[----:B------:R-:W2:Y:S01]  /*16bc0*/  @!P0 LDC.64 R4, c[0x0][0x418] ;  /* 0x00010600ff048b82 */ /* 0x000ea20000000a00 */
[----:B------:R-:W-:Y:S02]  /*16bd0*/  SEL R6, RZ, 0x4, P2 ;  /* 0x00000004ff067807 */ /* 0x000fe40001000000 */
[----:B------:R-:W-:Y:S02]  /*16be0*/  SEL R7, RZ, 0x8, P1 ;  /* 0x00000008ff077807 */ /* 0x000fe40000800000 */
[----:B------:R-:W-:Y:S02]  /*16bf0*/  SHF.R.S32.HI R34, RZ, 0x1f, R30 ;  /* 0x0000001fff227819 */ /* 0x000fe4000001141e */
[----:B------:R-:W-:Y:S01]  /*16c00*/  LOP3.LUT R9, R7, R9, R6, 0xfe, !PT ;  /* 0x0000000907097212 */ /* 0x000fe200078efe06 */
[--C-:B------:R-:W-:Y:S01]  /*16c10*/  @!P0 IMAD.MOV.U32 R6, RZ, RZ, R8.reuse ;  /* 0x000000ffff068224 */ /* 0x100fe200078e0008 */
[----:B------:R-:W-:-:S02]  /*16c20*/  @!P0 SHF.R.S32.HI R7, RZ, 0x1f, R8 ;  /* 0x0000001fff078819 */ /* 0x000fc40000011408 */
        /* <DEDUP_REMOVED lines=19> */
[----:B------:R-:W-:Y:S02]  /*16d60*/  SEL R5, RZ, 0x20, P2 ;  /* 0x00000020ff057807 */ /* 0x000fe40001000000 */
[----:B------:R-:W-:Y:S02]  /*16d70*/  SEL R3, RZ, 0x40, P0 ;  /* 0x00000040ff037807 */ /* 0x000fe40000000000 */
[----:B------:R-:W-:-:S04]  /*16d80*/  LOP3.LUT R4, R5, R9, R4, 0xfe, !PT ;  /* 0x0000000905047212 */ /* 0x000fc800078efe04 */
[----:B------:R-:W-:Y:S01]  /*16d90*/  LOP3.LUT R6, R4, R3, RZ, 0xfc, !PT ;  /* 0x0000000304067212 */ /* 0x000fe200078efcff */
[----:B------:R-:W-:Y:S01]  /*16da0*/  IMAD.MOV R3, RZ, RZ, -R8 ;  /* 0x000000ffff037224 */ /* 0x000fe200078e0a08 */
[----:B------:R-:W-:-:S03]  /*16db0*/  LOP3.LUT R14, R21, 0x1c0, RZ, 0xfc, !PT ;  /* 0x000001c0150e7812 */ /* 0x000fc600078efcff */
[----:B------:R-:W-:Y:S01]  /*16dc0*/  IMAD R0, R10, R3, R0 ;  /* 0x000000030a007224 */ /* 0x000fe200078e0200 */
[----:B------:R0:W-:Y:S01]  /*16dd0*/  STL [R1+0x34], R6 ;  /* 0x0000340601007387 */ /* 0x0001e20000100800 */
[----:B------:R-:W-:-:S03]  /*16de0*/  LOP3.LUT R22, R22, 0xfffffff7, RZ, 0xc0, !PT ;  /* 0xfffffff716167812 */ /* 0x000fc600078ec0ff */
[----:B------:R0:W-:Y:S01]  /*16df0*/  STL [R1], R0 ;  /* 0x0000000001007387 */ /* 0x0001e20000100800 */
[----:B------:R-:W-:Y:S01]  /*16e00*/  ISETP.GE.AND P0, PT, R14, UR4, PT ;  /* 0x000000040e007c0c */ /* 0x000fe2000bf06270 */
[----:B------:R-:W-:Y:S01]  /*16e10*/  ULDC UR4, c[0x0][0x2f4] ;  /* 0x0000bd0000047ab9 */ /* 0x000fe20000000800 */
[----:B------:R-:W-:Y:S02]  /*16e20*/  @P3 LOP3.LUT R22, R22, 0x8, RZ, 0xfc, !PT ;  /* 0x0000000816163812 */ /* 0x000fe400078efcff */
[----:B------:R-:W-:Y:S02]  /*16e30*/  SEL R2, RZ, 0x80, P0 ;  /* 0x00000080ff027807 */ /* 0x000fe40000000000 */
[----:B------:R-:W-:Y:S02]  /*16e40*/  ISETP.GE.AND P0, PT, R11, UR4, PT ;  /* 0x000000040b007c0c */ /* 0x000fe4000bf06270 */
[----:B------:R-:W-:Y:S01]  /*16e50*/  LOP3.LUT R22, R22, 0xfffffffb, RZ, 0xc0, !PT ;  /* 0xfffffffb16167812 */ /* 0x000fe200078ec0ff */
[----:B------:R-:W-:-:S03]  /*16e60*/  UMOV UR5, 0xffffffff ;  /* 0xffffffff00057882 */ /* 0x000fc60000000000 */
[----:B------:R-:W-:-:S04]  /*16e70*/  @P2 LOP3.LUT R22, R22, 0x4, RZ, 0xfc, !PT ;  /* 0x0000000416162812 */ /* 0x000fc800078efcff */
[----:B------:R-:W-:-:S04]  /*16e80*/  LOP3.LUT R22, R22, 0xfffffffd, RZ, 0xc0, !PT ;  /* 0xfffffffd16167812 */ /* 0x000fc800078ec0ff */
[----:B------:R-:W-:Y:S01]  /*16e90*/  @P0 LOP3.LUT R22, R22, 0x2, RZ, 0xfc, !PT ;  /* 0x0000000216160812 */ /* 0x000fe200078efcff */
[----:B0-----:R-:W-:Y:S06]  /*16ea0*/  BRA.DIV UR5, `(.L_x_8128) ;  /* 0x0000004e05f47947 */ /* 0x001fec000b800000 */
.L_x_8242:
        /* <DEDUP_REMOVED lines=12> */
.L_x_8129:
[----:B------:R-:W0:Y:S01]  /*16f70*/  S2R R0, SR_TID.X ;  /* 0x0000000000007919 */ /* 0x000e220000002100 */
[----:B------:R-:W-:Y:S01]  /*16f80*/  BSSY B0, `(.L_x_8130) ;  /* 0x0000008000007945 */ /* 0x000fe20003800000 */
[----:B0-----:R-:W-:-:S04]  /*16f90*/  LOP3.LUT R0, R0, 0x7f, RZ, 0xc0, !PT ;  /* 0x0000007f00007812 */ /* 0x001fc800078ec0ff */
[----:B------:R-:W-:-:S04]  /*16fa0*/  SHF.R.U32.HI R0, RZ, 0x3, R0 ;  /* 0x00000003ff007819 */ /* 0x000fc80000011600 */
[----:B------:R-:W-:Y:S01]  /*16fb0*/  IADD3 R27, -R0, R31, -R27 ;  /* 0x0000001f001b7210 */ /* 0x000fe20007ffe91b */
[----:B------:R-:W-:Y:S01]  /*16fc0*/  IMAD R31, R25, 0x8, R23 ;  /* 0x00000008191f7824 */ /* 0x000fe200078e0217 */
[----:B------:R-:W-:-:S04]  /*16fd0*/  SHF.L.U32 R0, R26, 0x1f, RZ ;  /* 0x0000001f1a007819 */ /* 0x000fc800000006ff */
[----:B------:R-:W0:Y:S02]  /*16fe0*/  SYNCS.PHASECHK.TRANS64.TRYWAIT P0, [R31+URZ+0x28c40], R0 ;  /* 0x028c40001f0075a7 */ /* 0x000e24000800017f */
[----:B0-----:R-:W-:Y:S05]  /*16ff0*/  @!P0 BRA `(.L_x_8131) ;  /* 0x0000004c00d48947 */ /* 0x001fea0003800000 */
.L_x_8243:
[----:B------:R-:W-:Y:S05]  /*17000*/  BSYNC B0 ;  /* 0x0000000000007941 */ /* 0x000fea0003800000 */
.L_x_8130:
        /* <DEDUP_REMOVED lines=24> */
[----:B------:R-:W-:-:S04]  /*17190*/  ULDC.64 UR4, c[0x0][0x2e8] ;  /* 0x0000ba0000047ab9 */ /* 0x000fc80000000a00 */
[----:B-1----:R-:W-:Y:S02]  /*171a0*/  IADD3 R4, R3, R0, RZ ;  /* 0x0000000003047210 */ /* 0x002fe40007ffe0ff */
        /* <DEDUP_REMOVED lines=37> */
.L_x_8253:
        /* <DEDUP_REMOVED lines=10> */
.L_x_8133:
        /* <DEDUP_REMOVED lines=11> */
.L_x_8134:
        /* <DEDUP_REMOVED lines=43> */
.L_x_8136:
[----:B------:R-:W-:Y:S05]  /*17800*/  BSYNC B6 ;  /* 0x0000000000067941 */ /* 0x000fea0003800000 */
.L_x_8135:
        /* <DEDUP_REMOVED lines=92> */
.L_x_8262:
        /* <DEDUP_REMOVED lines=10> */
.L_x_8138:
        /* <DEDUP_REMOVED lines=18> */
.L_x_8263:
[----:B------:R-:W-:Y:S05]  /*17f90*/  BSYNC B0 ;  /* 0x0000000000007941 */ /* 0x000fea0003800000 */
.L_x_8139:
[----:B------:R-:W-:-:S04]  /*17fa0*/  LOP3.LUT R2, R37, 0x2, RZ, 0xfc, !PT ;  /* 0x0000000225027812 */ /* 0x000fc800078efcff */
[----:B------:R-:W-:-:S13]  /*17fb0*/  ISETP.NE.AND P0, PT, R2, 0x3, PT ;  /* 0x000000030200780c */ /* 0x000fda0003f05270 */
[----:B------:R-:W-:Y:S05]  /*17fc0*/  @!P0 BRA `(.L_x_8141) ;  /* 0x0000000000048947 */ /* 0x000fea0003800000 */
[----:B------:R-:W-:Y:S01]  /*17fd0*/  BPT.TRAP 0x1 ;  /* 0x000000040000795c */ /* 0x000fe20000300000 */
.L_x_8141:
[----:B0-----:R-:W-:Y:S01]  /*17fe0*/  SHF.L.U32 R0, R26, 0x1f, RZ ;  /* 0x0000001f1a007819 */ /* 0x001fe200000006ff */
[----:B------:R-:W-:Y:S03]  /*17ff0*/  BSSY B0, `(.L_x_8142) ;  /* 0x0000003000007945 */ /* 0x000fe60003800000 */
[----:B------:R-:W0:Y:S02]  /*18000*/  SYNCS.PHASECHK.TRANS64.TRYWAIT P0, [R31+URZ+0x28c60], R0 ;  /* 0x028c60001f0075a7 */ /* 0x000e24000800017f */
[----:B0-----:R-:W-:Y:S05]  /*18010*/  @!P0 BRA `(.L_x_8143) ;  /* 0x0000004800888947 */ /* 0x001fea0003800000 */
.L_x_8264:
[----:B------:R-:W-:Y:S05]  /*18020*/  BSYNC B0 ;  /* 0x0000000000007941 */ /* 0x000fea0003800000 */
.L_x_8142:
        /* <DEDUP_REMOVED lines=112> */
.L_x_8274:
        /* <DEDUP_REMOVED lines=34> */
.L_x_8145:
        /* <DEDUP_REMOVED lines=11> */
.L_x_8146:
[----:B------:R-:W2:Y:S01]  /*18a00*/  LDL R2, [R1+0x14] ;  /* 0x0000140001027983 */ /* 0x000ea20000100800 */
[----:B------:R1:W-:Y:S01]  /*18a10*/  SYNCS.ARRIVE.TRANS64.A1T0 RZ, [R31+URZ+0x28c50], RZ ;  /* 0x028c50ff1fff79a7 */ /* 0x0003e2000810003f */
[----:B------:R-:W-:Y:S01]  /*18a20*/  BSSY B0, `(.L_x_8147) ;  /* 0x00000f6000007945 */ /* 0x000fe20003800000 */
[----:B--2---:R-:W-:-:S13]  /*18a30*/  ISETP.GE.AND P0, PT, R2, 0x2, PT ;  /* 0x000000020200780c */ /* 0x004fda0003f06270 */
[----:B-1----:R-:W-:Y:S05]  /*18a40*/  @!P0 BRA `(.L_x_8148) ;  /* 0x0000000c00cc8947 */ /* 0x002fea0003800000 */
[----:B------:R-:W2:Y:S04]  /*18a50*/  LDL.LU R4, [R1+0x34] ;  /* 0x0000340001047983 */ /* 0x000ea80000300800 */
[----:B------:R-:W3:Y:S01]  /*18a60*/  LDL.LU R3, [R1+0xc] ;  /* 0x00000c0001037983 */ /* 0x000ee20000300800 */
[----:B------:R-:W-:Y:S01]  /*18a70*/  VIADD R7, R2, 0xfffffffe ;  /* 0xfffffffe02077836 */ /* 0x000fe20000000000 */
[----:B--2---:R-:W-:Y:S02]  /*18a80*/  LOP3.LUT R32, R4, 0x40, RZ, 0xc0, !PT ;  /* 0x0000004004207812 */ /* 0x004fe400078ec0ff */
[----:B---3--:R-:W-:Y:S02]  /*18a90*/  LOP3.LUT R31, R3, 0x80, RZ, 0xc0, !PT ;  /* 0x00000080031f7812 */ /* 0x008fe400078ec0ff */
[----:B------:R-:W-:-:S02]  /*18aa0*/  SHF.R.U32.HI R32, RZ, 0x2, R32 ;  /* 0x00000002ff207819 */ /* 0x000fc40000011620 */
[----:B------:R-:W-:-:S07]  /*18ab0*/  SHF.R.U32.HI R31, RZ, 0x3, R31 ;  /* 0x00000003ff1f7819 */ /* 0x000fce000001161f */
.L_x_8161:
        /* <DEDUP_REMOVED lines=42> */
.L_x_8149:
[----:B------:R-:W-:Y:S01]  /*18d60*/  IMAD R6, R25, 0x8, R23 ;  /* 0x0000000819067824 */ /* 0x000fe200078e0217 */
[----:B------:R-:W-:Y:S01]  /*18d70*/  SHF.L.U32 R17, R26, 0x1f, RZ ;  /* 0x0000001f1a117819 */ /* 0x000fe200000006ff */
[----:B------:R-:W-:Y:S01]  /*18d80*/  BSSY B1, `(.L_x_8150) ;  /* 0x0000004000017945 */ /* 0x000fe20003800000 */
[----:B------:R-:W-:Y:S02]  /*18d90*/  SHF.R.S32.HI R9, RZ, 0x1f, R5 ;  /* 0x0000001fff097819 */ /* 0x000fe40000011405 */
[----:B------:R-:W0:Y:S02]  /*18da0*/  SYNCS.PHASECHK.TRANS64.TRYWAIT P0, [R6+URZ+0x28c40], R17 ;  /* 0x028c4011060075a7 */ /* 0x000e24000800017f */
[----:B0-----:R-:W-:Y:S05]  /*18db0*/  @!P0 BRA `(.L_x_8151) ;  /* 0x0000004400608947 */ /* 0x001fea0003800000 */
.L_x_8275:
[----:B------:R-:W-:Y:S05]  /*18dc0*/  BSYNC B1 ;  /* 0x0000000000017941 */ /* 0x000fea0003800000 */
.L_x_8150:
        /* <DEDUP_REMOVED lines=42> */
.L_x_8285:
        /* <DEDUP_REMOVED lines=8> */
.L_x_8153:
        /* <DEDUP_REMOVED lines=11> */
.L_x_8154:
[----:B------:R2:W-:Y:S01]  /*191a0*/  SYNCS.ARRIVE.TRANS64.A1T0 RZ, [R6+URZ+0x28c30], RZ ;  /* 0x028c30ff06ff79a7 */ /* 0x0005e2000810003f */
[----:B------:R-:W-:Y:S05]  /*191b0*/  @!P2 BRA `(.L_x_8155) ;  /* 0x000000000004a947 */ /* 0x000fea0003800000 */
[----:B------:R-:W-:Y:S01]  /*191c0*/  BPT.TRAP 0x1 ;  /* 0x000000040000795c */ /* 0x000fe20000300000 */
.L_x_8155:
[----:B------:R-:W3:Y:S01]  /*191d0*/  SYNCS.PHASECHK.TRANS64.TRYWAIT P0, [R6+URZ+0x28c60], R17 ;  /* 0x028c6011060075a7 */ /* 0x000ee2000800017f */
[----:B------:R-:W-:Y:S04]  /*191e0*/  BSSY B1, `(.L_x_8156) ;  /* 0x0000002000017945 */ /* 0x000fe80003800000 */
[----:B---3--:R-:W-:Y:S05]  /*191f0*/  @!P0 BRA `(.L_x_8157) ;  /* 0x0000004400808947 */ /* 0x008fea0003800000 */
.L_x_8286:
[----:B------:R-:W-:Y:S05]  /*19200*/  BSYNC B1 ;  /* 0x0000000000017941 */ /* 0x000fea0003800000 */
.L_x_8156:
        /* <DEDUP_REMOVED lines=81> */
.L_x_8296:
        /* <DEDUP_REMOVED lines=25> */
.L_x_8159:
        /* <DEDUP_REMOVED lines=11> */
.L_x_8160:
[----:B------:R3:W-:Y:S01]  /*19960*/  SYNCS.ARRIVE.TRANS64.A1T0 RZ, [R6+URZ+0x28c50], RZ ;  /* 0x028c50ff06ff79a7 */ /* 0x0007e2000810003f */
[----:B------:R-:W-:Y:S05]  /*19970*/  @P3 BRA `(.L_x_8161) ;  /* 0xfffffff000503947 */ /* 0x000fea000383ffff */
.L_x_8148:
[----:B------:R-:W-:Y:S05]  /*19980*/  BSYNC B0 ;  /* 0x0000000000007941 */ /* 0x000fea0003800000 */
.L_x_8147:
        /* <DEDUP_REMOVED lines=21> */
.L_x_8163:
[----:B------:R-:W-:Y:S05]  /*19ae0*/  BSYNC B0 ;  /* 0x0000000000007941 */ /* 0x000fea0003800000 */
.L_x_8162:
[----:B------:R-:W-:-:S07]  /*19af0*/  SEL R25, R25, RZ, P0 ;  /* 0x000000ff19197207 */ /* 0x000fce0000000000 */
.L_x_8122:
[----:B------:R-:W-:Y:S05]  /*19b00*/  BSYNC B7 ;  /* 0x0000000000077941 */ /* 0x000fea0003800000 */
.L_x_8120:
        /* <DEDUP_REMOVED lines=11> */
.L_x_8164:
        /* <DEDUP_REMOVED lines=33> */
[----:B0-----:R-:W-:-:S04]  /*19dd0*/  SEL R3, R14, RZ, P5 ;  /* 0x000000ff0e037207 */ /* 0x001fc80002800000 */
[----:B------:R-:W-:-:S05]  /*19de0*/  IADD3 R3, R4, R3, RZ ;  /* 0x0000000304037210 */ /* 0x000fca0007ffe0ff */
[----:B------:R0:W2:Y:S02]  /*19df0*/  SHFL.IDX PT, R14, R3, 0x1f, 0x1f ;  /* 0x03e01f00030e7f89 */ /* 0x0000a400000e0000 */
.L_x_8306:
[----:B------:R-:W-:Y:S02]  /*19e00*/  ULDC UR4, c[0x0][0xc38] ;  /* 0x00030e0000047ab9 */ /* 0x000fe40000000800 */
[----:B------:R-:W-:-:S04]  /*19e10*/  IMAD.U32 R4, RZ, RZ, UR4 ;  /* 0x00000004ff047e24 */ /* 0x000fc8000f8e00ff */
[----:B--2---:R-:W-:-:S04]  /*19e20*/  IMAD R5, R14, R4, RZ ;  /* 0x000000040e057224 */ /* 0x004fc800078e02ff */
[----:B------:R-:W-:-:S05]  /*19e30*/  IMAD.IADD R16, R16, 0x1, R5 ;  /* 0x0000000110107824 */ /* 0x000fca00078e0205 */
[----:B------:R-:W-:-:S13]  /*19e40*/  ISETP.GT.AND P6, PT, R16, R0, PT ;  /* 0x000000001000720c */ /* 0x000fda0003fc4270 */
[----:B------:R-:W-:Y:S05]  /*19e50*/  @P6 BRA `(.L_x_8167) ;  /* 0x00000000009c6947 */ /* 0x000fea0003800000 */
.L_x_8172:
[----:B------:R-:W2:Y:S01]  /*19e60*/  LDC R4, c[0x0][0xc3c] ;  /* 0x00030f00ff047b82 */ /* 0x000ea20000000800 */
[----:B------:R-:W-:-:S05]  /*19e70*/  VIADD R19, R19, 0x1f ;  /* 0x0000001f13137836 */ /* 0x000fca0000000000 */
[----:B--2---:R-:W-:-:S13]  /*19e80*/  ISETP.GE.AND P6, PT, R19, R4, PT ;  /* 0x000000041300720c */ /* 0x004fda0003fc6270 */
[----:B------:R-:W-:Y:S05]  /*19e90*/  @P6 BRA `(.L_x_8168) ;  /* 0x0000000400d06947 */ /* 0x000fea0003800000 */
[----:B------:R-:W2:Y:S01]  /*19ea0*/  S2R R2, SR_TID.X ;  /* 0x0000000000027919 */ /* 0x000ea20000002100 */
[----:B------:R-:W-:Y:S01]  /*19eb0*/  BSSY B0, `(.L_x_8169) ;  /* 0x0000009000007945 */ /* 0x000fe20003800000 */
[----:B--2---:R-:W-:-:S05]  /*19ec0*/  LOP3.LUT R2, R2, 0x1f, RZ, 0xc0, !PT ;  /* 0x0000001f02027812 */ /* 0x004fca00078ec0ff */
[----:B------:R-:W-:Y:S02]  /*19ed0*/  IMAD.IADD R5, R19, 0x1, R2 ;  /* 0x0000000113057824 */ /* 0x000fe400078e0202 */
[----:B------:R-:W-:-:S03]  /*19ee0*/  IMAD.MOV.U32 R2, RZ, RZ, RZ ;  /* 0x000000ffff027224 */ /* 0x000fc600078e00ff */
[----:B------:R-:W-:-:S13]  /*19ef0*/  ISETP.GE.OR P6, PT, R5, R4, !P0 ;  /* 0x000000040500720c */ /* 0x000fda00047c6670 */
[----:B------:R-:W-:Y:S05]  /*19f00*/  @P6 BRA `(.L_x_8170) ;  /* 0x00000000000c6947 */ /* 0x000fea0003800000 */
[----:B0-----:R-:W0:Y:S02]  /*19f10*/  LDC.64 R2, c[0x0][0xc80] ;  /* 0x00032000ff027b82 */ /* 0x001e240000000a00 */
[----:B0-----:R-:W-:-:S06]  /*19f20*/  IMAD.WIDE R2, R5, 0x4, R2 ;  /* 0x0000000405027825 */ /* 0x001fcc00078e0202 */
[----:B------:R2:W5:Y:S02]  /*19f30*/  LDG.E R2, desc[UR40][R2.64] ;  /* 0x0000002802027981 */ /* 0x000564000c1e1900 */
.L_x_8170:
[----:B------:R-:W-:Y:S05]  /*19f40*/  BSYNC B0 ;  /* 0x0000000000007941 */ /* 0x000fea0003800000 */
.L_x_8169:
[----:B------:R-:W-:-:S03]  /*19f50*/  UMOV UR4, 0xffffffff ;  /* 0xffffffff00047882 */ /* 0x000fc60000000000 */
[----:B------:R-:W-:Y:S05]  /*19f60*/  BRA.DIV UR4, `(.L_x_8171) ;  /* 0x0000004604387947 */ /* 0x000fea000b800000 */
[----:B-----5:R-:W3:Y:S02]  /*19f70*/  SHFL.UP PT, R14, R2, 0x1, RZ ;  /* 0x04200000020e7989 */ /* 0x020ee400000e00ff */
[----:B---3--:R-:W-:-:S05]  /*19f80*/  SEL R13, R14, RZ, P1 ;  /* 0x000000ff0e0d7207 */ /* 0x008fca0000800000 */
[----:B------:R-:W-:-:S05]  /*19f90*/  IMAD.IADD R13, R2, 0x1, R13 ;  /* 0x00000001020d7824 */ /* 0x000fca00078e020d */
[----:B------:R-:W3:Y:S02]  /*19fa0*/  SHFL.UP PT, R14, R13, 0x2, RZ ;  /* 0x044000000d0e7989 */ /* 0x000ee400000e00ff */
[----:B---3--:R-:W-:-:S05]  /*19fb0*/  SEL R14, R14, RZ, P2 ;  /* 0x000000ff0e0e7207 */ /* 0x008fca0001000000 */
[----:B0-2---:R-:W-:-:S05]  /*19fc0*/  IMAD.IADD R3, R13, 0x1, R14 ;  /* 0x000000010d037824 */ /* 0x005fca00078e020e */
        /* <DEDUP_REMOVED lines=10> */
.L_x_8314:
[----:B------:R-:W-:Y:S02]  /*1a070*/  ULDC UR4, c[0x0][0xc38] ;  /* 0x00030e0000047ab9 */ /* 0x000fe40000000800 */
[----:B------:R-:W-:-:S04]  /*1a080*/  IMAD.U32 R4, RZ, RZ, UR4 ;  /* 0x00000004ff047e24 */ /* 0x000fc8000f8e00ff */
[----:B--2---:R-:W-:-:S04]  /*1a090*/  IMAD R5, R14, R4, RZ ;  /* 0x000000040e057224 */ /* 0x004fc800078e02ff */
[----:B------:R-:W-:-:S05]  /*1a0a0*/  IMAD.IADD R16, R5, 0x1, R16 ;  /* 0x0000000105107824 */ /* 0x000fca00078e0210 */
[----:B------:R-:W-:-:S13]  /*1a0b0*/  ISETP.GT.AND P6, PT, R16, R0, PT ;  /* 0x000000001000720c */ /* 0x000fda0003fc4270 */
[----:B------:R-:W-:Y:S05]  /*1a0c0*/  @!P6 BRA `(.L_x_8172) ;  /* 0xfffffffc0064e947 */ /* 0x000fea000383ffff */
.L_x_8167:
        /* <DEDUP_REMOVED lines=8> */
.L_x_8318:
[----:B------:R-:W-:Y:S01]  /*1a150*/  ISETP.NE.AND P0, PT, R6, RZ, PT ;  /* 0x000000ff0600720c */ /* 0x000fe20003f05270 */
[----:B------:R-:W-:-:S12]  /*1a160*/  IMAD.MOV.U32 R6, RZ, RZ, RZ ;  /* 0x000000ffff067224 */ /* 0x000fd800078e00ff */
[----:B------:R-:W-:Y:S05]  /*1a170*/  @!P0 BRA `(.L_x_8174) ;  /* 0x0000000000108947 */ /* 0x000fea0003800000 */
[----:B------:R-:W-:Y:S01]  /*1a180*/  UMOV UR4, 0xffffffff ;  /* 0xffffffff00047882 */ /* 0x000fe20000000000 */
[----:B------:R-:W-:Y:S02]  /*1a190*/  VIADD R12, R5, 0xffffffff ;  /* 0xffffffff050c7836 */ /* 0x000fe40000000000 */
[----:B------:R-:W-:Y:S05]  /*1a1a0*/  BRA.DIV UR4, `(.L_x_8175) ;  /* 0x0000004604ac7947 */ /* 0x000fea000b800000 */
[----:B------:R4:W0:Y:S02]  /*1a1b0*/  SHFL.IDX PT, R6, R3, R12, 0x1f ;  /* 0x00001f0c03067589 */ /* 0x00082400000e0000 */
.L_x_8174:
[----:B0-2-4-:R-:W0:Y:S01]  /*1a1c0*/  LDC.64 R2, c[0x0][0xc90] ;  /* 0x00032400ff027b82 */ /* 0x015e220000000a00 */
[----:B------:R-:W-:-:S04]  /*1a1d0*/  IMAD.IADD R19, R5, 0x1, R19 ;  /* 0x0000000105137824 */ /* 0x000fc800078e0213 */
[----:B0-----:R-:W-:-:S05]  /*1a1e0*/  IMAD.WIDE R2, R19, 0x4, R2 ;  /* 0x0000000413027825 */ /* 0x001fca00078e0202 */
[----:B------:R0:W3:Y:S01]  /*1a1f0*/  LDG.E R7, desc[UR40][R2.64] ;  /* 0x0000002802077981 */ /* 0x0000e2000c1e1900 */
[----:B------:R-:W-:-:S04]  /*1a200*/  IMAD R16, R6, R4, R16 ;  /* 0x0000000406107224 */ /* 0x000fc800078e0210 */
[----:B------:R-:W-:Y:S02]  /*1a210*/  IMAD.IADD R0, R0, 0x1, -R16 ;  /* 0x0000000100007824 */ /* 0x000fe400078e0a10 */
[----:B0-----:R-:W-:Y:S02]  /*1a220*/  IMAD.MOV.U32 R2, RZ, RZ, RZ ;  /* 0x000000ffff027224 */ /* 0x001fe400078e00ff */
[----:B---3--:R-:W-:-:S05]  /*1a230*/  IMAD R5, R17, R7, RZ ;  /* 0x0000000711057224 */ /* 0x008fca00078e02ff */
[-C--:B------:R-:W-:Y:S02]  /*1a240*/  IABS R8, R5.reuse ;  /* 0x0000000500087213 */ /* 0x080fe40000000000 */
[----:B------:R-:W-:Y:S02]  /*1a250*/  IABS R6, R5 ;  /* 0x0000000500067213 */ /* 0x000fe40000000000 */
[----:B-1----:R-:W0:Y:S03]  /*1a260*/  I2F.RP R9, R8 ;  /* 0x0000000800097306 */ /* 0x002e260000209400 */
[----:B------:R-:W-:-:S05]  /*1a270*/  IMAD.MOV R6, RZ, RZ, -R6 ;  /* 0x000000ffff067224 */ /* 0x000fca00078e0a06 */
[----:B0-----:R-:W0:Y:S02]  /*1a280*/  MUFU.RCP R9, R9 ;  /* 0x0000000900097308 */ /* 0x001e240000001000 */
[----:B0-----:R-:W-:-:S06]  /*1a290*/  VIADD R10, R9, 0xffffffe ;  /* 0x0ffffffe090a7836 */ /* 0x001fcc0000000000 */
[----:B------:R-:W0:Y:S02]  /*1a2a0*/  F2I.FTZ.U32.TRUNC.NTZ R3, R10 ;  /* 0x0000000a00037305 */ /* 0x000e24000021f000 */
        /* <DEDUP_REMOVED lines=21> */
[----:B------:R-:W-:-:S04]  /*1a400*/  VIADDMNMX R4, R3, R4, R7, PT ;  /* 0x0000000403047246 */ /* 0x000fc80003800107 */
[----:B------:R-:W-:-:S04]  /*1a410*/  IABS R7, R4 ;  /* 0x0000000400077213 */ /* 0x000fc80000000000 */
[----:B------:R-:W0:Y:S08]  /*1a420*/  I2F.RP R8, R7 ;  /* 0x0000000700087306 */ /* 0x000e300000209400 */
[----:B0-----:R-:W0:Y:S02]  /*1a430*/  MUFU.RCP R8, R8 ;  /* 0x0000000800087308 */ /* 0x001e240000001000 */
[----:B0-----:R-:W-:-:S06]  /*1a440*/  VIADD R3, R8, 0xffffffe ;  /* 0x0ffffffe08037836 */ /* 0x001fcc0000000000 */
[----:B------:R-:W0:Y:S02]  /*1a450*/  F2I.FTZ.U32.TRUNC.NTZ R3, R3 ;  /* 0x0000000300037305 */ /* 0x000e24000021f000 */
[----:B0-----:R-:W-:-:S04]  /*1a460*/  IMAD.MOV R0, RZ, RZ, -R3 ;  /* 0x000000ffff007224 */ /* 0x001fc800078e0a03 */
[----:B------:R-:W-:Y:S01]  /*1a470*/  IMAD R9, R0, R7, RZ ;  /* 0x0000000700097224 */ /* 0x000fe200078e02ff */
[----:B------:R-:W-:-:S03]  /*1a480*/  IABS R0, R4 ;  /* 0x0000000400007213 */ /* 0x000fc60000000000 */
[----:B------:R-:W-:Y:S01]  /*1a490*/  IMAD.HI.U32 R2, R3, R9, R2 ;  /* 0x0000000903027227 */ /* 0x000fe200078e0002 */
[----:B------:R-:W-:-:S03]  /*1a4a0*/  IABS R9, R5 ;  /* 0x0000000500097213 */ /* 0x000fc60000000000 */
        /* <DEDUP_REMOVED lines=8> */
[C---:B------:R-:W-:Y:S01]  /*1a530*/  LOP3.LUT R0, R5.reuse, R4, RZ, 0x3c, !PT ;  /* 0x0000000405007212 */ /* 0x040fe200078e3cff */
[----:B------:R-:W-:-:S03]  /*1a540*/  IMAD.IADD R5, R5, 0x1, R6 ;  /* 0x0000000105057824 */ /* 0x000fc600078e0206 */
[----:B------:R-:W-:-:S07]  /*1a550*/  ISETP.GE.AND P2, PT, R0, RZ, PT ;  /* 0x000000ff0000720c */ /* 0x000fce0003f46270 */
[----:B------:R-:W-:-:S06]  /*1a560*/  @P0 VIADD R2, R2, 0x1 ;  /* 0x0000000102020836 */ /* 0x000fcc0000000000 */
[----:B------:R-:W-:Y:S01]  /*1a570*/  @!P2 IMAD.MOV R2, RZ, RZ, -R2 ;  /* 0x000000ffff02a224 */ /* 0x000fe200078e0a02 */
[----:B------:R-:W-:Y:S01]  /*1a580*/  @!P1 LOP3.LUT R2, RZ, R4, RZ, 0x33, !PT ;  /* 0x00000004ff029212 */ /* 0x000fe200078e33ff */
[----:B------:R-:W-:-:S04]  /*1a590*/  IMAD.MOV R4, RZ, RZ, -R4 ;  /* 0x000000ffff047224 */ /* 0x000fc800078e0a04 */
[----:B------:R-:W-:Y:S01]  /*1a5a0*/  IMAD R18, R2, R4, R5 ;  /* 0x0000000402127224 */ /* 0x000fe200078e0205 */
[----:B------:R-:W-:-:S05]  /*1a5b0*/  LOP3.LUT R2, RZ, R2, RZ, 0x33, !PT ;  /* 0x00000002ff027212 */ /* 0x000fca00078e33ff */
[----:B------:R-:W-:Y:S01]  /*1a5c0*/  IMAD.IADD R17, R17, 0x1, R2 ;  /* 0x0000000111117824 */ /* 0x000fe200078e0202 */
[----:B------:R-:W-:Y:S06]  /*1a5d0*/  BRA `(.L_x_8176) ;  /* 0x00000000001c7947 */ /* 0x000fec0003800000 */
.L_x_8168:
[----:B------:R-:W-:Y:S01]  /*1a5e0*/  UMOV UR4, URZ ;  /* 0x0000003f00047c82 */ /* 0x000fe20008000000 */
[----:B------:R-:W-:Y:S01]  /*1a5f0*/  UMOV UR5, URZ ;  /* 0x0000003f00057c82 */ /* 0x000fe20008000000 */
[----:B------:R-:W-:Y:S01]  /*1a600*/  ULDC UR6, c[0x0][0xc3c] ;  /* 0x00030f0000067ab9 */ /* 0x000fe20000000800 */
[----:B------:R-:W-:Y:S02]  /*1a610*/  IMAD.MOV.U32 R16, RZ, RZ, R0 ;  /* 0x000000ffff107224 */ /* 0x000fe400078e0000 */
[----:B------:R-:W-:Y:S02]  /*1a620*/  IMAD.U32 R17, RZ, RZ, UR4 ;  /* 0x00000004ff117e24 */ /* 0x000fe4000f8e00ff */
[----:B------:R-:W-:Y:S02]  /*1a630*/  IMAD.U32 R18, RZ, RZ, UR5 ;  /* 0x00000005ff127e24 */ /* 0x000fe4000f8e00ff */
[----:B------:R-:W-:-:S07]  /*1a640*/  IMAD.U32 R19, RZ, RZ, UR6 ;  /* 0x00000006ff137e24 */ /* 0x000fce000f8e00ff */
.L_x_8176:
        /* <DEDUP_REMOVED lines=10> */
.L_x_8165:
[----:B------:R-:W-:Y:S02]  /*1a6f0*/  ULDC UR4, c[0x0][0xc3c] ;  /* 0x00030f0000047ab9 */ /* 0x000fe40000000800 */
[----:B0-----:R-:W-:-:S13]  /*1a700*/  ISETP.GE.AND P0, PT, R19, UR4, PT ;  /* 0x0000000413007c0c */ /* 0x001fda000bf06270 */
[----:B------:R-:W-:Y:S05]  /*1a710*/  @!P0 BRA `(.L_x_8177) ;  /* 0xffffff9800b08947 */ /* 0x000fea000383ffff */
[----:B------:R-:W-:Y:S05]  /*1a720*/  BSYNC B8 ;  /* 0x0000000000087941 */ /* 0x000fea0003800000 */
.L_x_8070:
        /* <DEDUP_REMOVED lines=12> */
.L_x_8321:
[----:B------:R-:W-:Y:S05]  /*1a7f0*/  BSYNC B0 ;  /* 0x0000000000007941 */ /* 0x000fea0003800000 */
.L_x_8178:
[----:B------:R-:W-:-:S03]  /*1a800*/  UMOV UR4, 0xffffffff ;  /* 0xffffffff00047882 */ /* 0x000fc60000000000 */
[----:B------:R-:W-:Y:S05]  /*1a810*/  BRA.DIV UR4, `(.L_x_8180) ;  /* 0x00000042044c7947 */ /* 0x000fea000b800000 */
[----:B0-----:R-:W0:Y:S02]  /*1a820*/  S2R R0, SR_TID.X ;  /* 0x0000000000007919 */ /* 0x001e240000002100 */
[----:B0-----:R-:W-:-:S04]  /*1a830*/  SHF.R.U32.HI R0, RZ, 0x5, R0 ;  /* 0x00000005ff007819 */ /* 0x001fc80000011600 */
[----:B------:R-:W-:-:S05]  /*1a840*/  LOP3.LUT R0, R0, 0x3, RZ, 0xc0, !PT ;  /* 0x0000000300007812 */ /* 0x000fca00078ec0ff */
[----:B------:R0:W1:Y:S02]  /*1a850*/  SHFL.IDX PT, R14, R0, RZ, 0x1f ;  /* 0x00001fff000e7589 */ /* 0x00006400000e0000 */
.L_x_8324:
[----:B-1----:R-:W-:-:S13]  /*1a860*/  ISETP.NE.AND P0, PT, R14, RZ, PT ;  /* 0x000000ff0e00720c */ /* 0x002fda0003f05270 */
[----:B------:R-:W-:Y:S05]  /*1a870*/  @P0 BRA `(.L_x_7913) ;  /* 0x0000000000840947 */ /* 0x000fea0003800000 */
[----:B------:R-:W-:-:S03]  /*1a880*/  UMOV UR4, 0xffffffff ;  /* 0xffffffff00047882 */ /* 0x000fc60000000000 */
[----:B------:R-:W-:Y:S05]  /*1a890*/  BRA.DIV UR4, `(.L_x_8181) ;  /* 0x0000004204607947 */ /* 0x000fea000b800000 */
[----:B------:R-:W-:-:S13]  /*1a8a0*/  ELECT P6, URZ, PT ;  /* 0x00000000003f782f */ /* 0x000fda00038c0000 */
.L_x_8327:
[----:B------:R-:W-:Y:S05]  /*1a8b0*/  @!P6 BRA `(.L_x_7913) ;  /* 0x000000000074e947 */ /* 0x000fea0003800000 */
[----:B------:R-:W-:-:S04]  /*1a8c0*/  LOP3.LUT R37, R37, 0x2, RZ, 0xfc, !PT ;  /* 0x0000000225257812 */ /* 0x000fc800078efcff */
[----:B------:R-:W-:-:S13]  /*1a8d0*/  ISETP.NE.AND P0, PT, R37, 0x3, PT ;  /* 0x000000032500780c */ /* 0x000fda0003f05270 */
[----:B------:R-:W-:Y:S05]  /*1a8e0*/  @!P0 BRA `(.L_x_8182) ;  /* 0x0000000000048947 */ /* 0x000fea0003800000 */
[----:B------:R-:W-:Y:S01]  /*1a8f0*/  BPT.TRAP 0x1 ;  /* 0x000000040000795c */ /* 0x000fe20000300000 */
.L_x_8182:
[C---:B------:R-:W-:Y:S01]  /*1a900*/  IMAD R5, R25.reuse, 0x8, R4 ;  /* 0x0000000819057824 */ /* 0x040fe200078e0204 */
[----:B0-----:R-:W-:Y:S01]  /*1a910*/  SHF.L.U32 R0, R26, 0x1f, RZ ;  /* 0x0000001f1a007819 */ /* 0x001fe200000006ff */
[----:B------:R-:W-:-:S03]  /*1a920*/  VIADD R25, R25, 0x1 ;  /* 0x0000000119197836 */ /* 0x000fc60000000000 */
[----:B------:R-:W0:Y:S02]  /*1a930*/  SYNCS.PHASECHK.TRANS64.TRYWAIT P1, [R5+URZ+0x28c40], R0 ;  /* 0x028c4000050075a7 */ /* 0x000e24000802017f */
[----:B------:R-:W-:-:S04]  /*1a940*/  ISETP.NE.AND P2, PT, R25, 0x2, PT ;  /* 0x000000021900780c */ /* 0x000fc80003f45270 */
[----:B------:R-:W-:Y:S01]  /*1a950*/  SEL R3, RZ, 0x1, P2 ;  /* 0x00000001ff037807 */ /* 0x000fe20001000000 */
[----:B0-----:R-:W-:Y:S08]  /*1a960*/  @!P1 BRA `(.L_x_8183) ;  /* 0x00000040004c9947 */ /* 0x001ff00003800000 */
.L_x_8328:
[----:B------:R-:W-:Y:S02]  /*1a970*/  SEL R25, R25, RZ, P2 ;  /* 0x000000ff19197207 */ /* 0x000fe40001000000 */
[----:B------:R-:W-:Y:S01]  /*1a980*/  LOP3.LUT R2, R26, R3, RZ, 0x3c, !PT ;  /* 0x000000031a027212 */ /* 0x000fe200078e3cff */
[----:B------:R-:W-:Y:S06]  /*1a990*/  @!P0 BRA `(.L_x_8184) ;  /* 0x0000000000048947 */ /* 0x000fec0003800000 */
[----:B------:R-:W-:Y:S01]  /*1a9a0*/  BPT.TRAP 0x1 ;  /* 0x000000040000795c */ /* 0x000fe20000300000 */
.L_x_8184:
[----:B------:R-:W-:Y:S01]  /*1a9b0*/  IMAD R25, R25, 0x8, R4 ;  /* 0x0000000819197824 */ /* 0x000fe200078e0204 */
[----:B------:R-:W-:-:S04]  /*1a9c0*/  SHF.L.U32 R2, R2, 0x1f, RZ ;  /* 0x0000001f02027819 */ /* 0x000fc800000006ff */
[----:B------:R-:W1:Y:S02]  /*1a9d0*/  SYNCS.PHASECHK.TRANS64.TRYWAIT P1, [R25+URZ+0x28c40], R2 ;  /* 0x028c4002190075a7 */ /* 0x000e64000802017f */
[----:B-1----:R-:W-:Y:S05]  /*1a9e0*/  @!P1 BRA `(.L_x_8185) ;  /* 0x0000004000409947 */ /* 0x002fea0003800000 */
.L_x_8329:
[----:B------:R-:W-:Y:S05]  /*1a9f0*/  @!P0 BRA `(.L_x_8186) ;  /* 0x0000000000048947 */ /* 0x000fea0003800000 */
[----:B------:R-:W-:Y:S01]  /*1aa00*/  BPT.TRAP 0x1 ;  /* 0x000000040000795c */ /* 0x000fe20000300000 */
.L_x_8186:
[----:B------:R-:W5:Y:S02]  /*1aa10*/  SYNCS.PHASECHK.TRANS64.TRYWAIT P1, [R5+URZ+0x28c60], R0 ;  /* 0x028c6000050075a7 */ /* 0x000f64000802017f */
[----:B-----5:R-:W-:Y:S05]  /*1aa20*/  @!P1 BRA `(.L_x_8187) ;  /* 0x0000004000449947 */ /* 0x020fea0003800000 */
.L_x_8330:
[----:B------:R-:W-:Y:S05]  /*1aa30*/  @!P0 BRA `(.L_x_8188) ;  /* 0x0000000000048947 */ /* 0x000fea0003800000 */
[----:B------:R-:W-:Y:S01]  /*1aa40*/  BPT.TRAP 0x1 ;  /* 0x000000040000795c */ /* 0x000fe20000300000 */
.L_x_8188:
[----:B------:R0:W0:Y:S02]  /*1aa50*/  SYNCS.PHASECHK.TRANS64.TRYWAIT P0, [R25+URZ+0x28c60], R2 ;  /* 0x028c6002190075a7 */ /* 0x000024000800017f */
[----:B0-----:R-:W-:Y:S05]  /*1aa60*/  @!P0 NANOSLEEP.SYNCS 0x989680 ;  /* 0x009896800000895d */ /* 0x001fea0003900000 */
[----:B------:R-:W0:Y:S02]  /*1aa70*/  @!P0 SYNCS.PHASECHK.TRANS64 P0, [R25+URZ+0x28c60], R2 ;  /* 0x028c6002190085a7 */ /* 0x000e24000800007f */
[----:B0-----:R-:W-:Y:S05]  /*1aa80*/  @!P0 BRA `(.L_x_8188) ;  /* 0xfffffffc00f08947 */ /* 0x001fea000383ffff */
.L_x_7913:
[----:B------:R-:W-:Y:S05]  /*1aa90*/  BSYNC B9 ;  /* 0x0000000000097941 */ /* 0x000fea0003800000 */
.L_x_7910:
[----:B------:R-:W-:Y:S05]  /*1aaa0*/  EXIT ;  /* 0x000000000000794d */ /* 0x000fea0003800000 */
.L_x_7929:
[----:B0-----:R0:W1:Y:S02]  /*1aab0*/  SYNCS.PHASECHK.TRANS64.TRYWAIT P5, [R63+URZ+0x28c90], R74 ;  /* 0x028c904a3f0075a7 */ /* 0x00106400080a017f */
[----:B-1----:R-:W-:Y:S05]  /*1aac0*/  @!P5 NANOSLEEP.SYNCS 0x989680 ;  /* 0x009896800000d95d */ /* 0x002fea0003900000 */
[----:B------:R-:W1:Y:S02]  /*1aad0*/  @!P5 SYNCS.PHASECHK.TRANS64 P5, [R63+URZ+0x28c90], R74 ;  /* 0x028c904a3f00d5a7 */ /* 0x000e6400080a007f */
[----:B-1----:R-:W-:Y:S05]  /*1aae0*/  @!P5 BRA `(.L_x_7929) ;  /* 0xfffffffc00f0d947 */ /* 0x002fea000383ffff */
[----:B------:R-:W-:Y:S05]  /*1aaf0*/  BRA `(.L_x_8189) ;  /* 0xfffffe7c00f47947 */ /* 0x000fea000383ffff */
.L_x_7930:
        /* <DEDUP_REMOVED lines=8> */
.L_x_8191:
[----:B------:R-:W-:Y:S05]  /*1ab80*/  BSYNC B1 ;  /* 0x0000000000017941 */ /* 0x000fea0003800000 */
.L_x_8190:
        /* <DEDUP_REMOVED lines=8> */
.L_x_8192:
[----:B------:R-:W-:Y:S05]  /*1ac10*/  BRA `(.L_x_8193) ;  /* 0xfffffe7c00c07947 */ /* 0x000fea000383ffff */
.L_x_7940:
[----:B0-----:R0:W1:Y:S02]  /*1ac20*/  SYNCS.PHASECHK.TRANS64.TRYWAIT P6, [R63+URZ+0x28c90], R74 ;  /* 0x028c904a3f0075a7 */ /* 0x00106400080c017f */
[----:B-1----:R-:W-:Y:S05]  /*1ac30*/  @!P6 NANOSLEEP.SYNCS 0x989680 ;  /* 0x009896800000e95d */ /* 0x002fea0003900000 */
[----:B------:R-:W1:Y:S02]  /*1ac40*/  @!P6 SYNCS.PHASECHK.TRANS64 P6, [R63+URZ+0x28c90], R74 ;  /* 0x028c904a3f00e5a7 */ /* 0x000e6400080c007f */
[----:B-1----:R-:W-:Y:S05]  /*1ac50*/  @!P6 BRA `(.L_x_7940) ;  /* 0xfffffffc00f0e947 */ /* 0x002fea000383ffff */
[----:B------:R-:W-:Y:S05]  /*1ac60*/  BRA `(.L_x_8194) ;  /* 0xfffffe88004c7947 */ /* 0x000fea000383ffff */
.L_x_7941:
        /* <DEDUP_REMOVED lines=8> */
.L_x_8196:
[----:B------:R-:W-:Y:S05]  /*1acf0*/  BSYNC B1 ;  /* 0x0000000000017941 */ /* 0x000fea0003800000 */
.L_x_8195:
        /* <DEDUP_REMOVED lines=8> */
.L_x_8197:
[----:B------:R-:W-:Y:S01]  /*1ad80*/  IMAD.MOV.U32 R70, RZ, RZ, R14 ;  /* 0x000000ffff467224 */ /* 0x000fe200078e000e */
[----:B------:R-:W-:Y:S06]  /*1ad90*/  BRA `(.L_x_8198) ;  /* 0xfffffe8800147947 */ /* 0x000fec000383ffff */
.L_x_7946:
[----:B-1----:R1:W2:Y:S02]  /*1ada0*/  SYNCS.PHASECHK.TRANS64.TRYWAIT P4, [R63+URZ+0x28c90], R74 ;  /* 0x028c904a3f0075a7 */ /* 0x0022a4000808017f */
[----:B--2---:R-:W-:Y:S05]  /*1adb0*/  @!P4 NANOSLEEP.SYNCS 0x989680 ;  /* 0x009896800000c95d */ /* 0x004fea0003900000 */
[----:B------:R-:W2:Y:S02]  /*1adc0*/  @!P4 SYNCS.PHASECHK.TRANS64 P4, [R63+URZ+0x28c90], R74 ;  /* 0x028c904a3f00c5a7 */ /* 0x000ea4000808007f */
[----:B--2---:R-:W-:Y:S05]  /*1add0*/  @!P4 BRA `(.L_x_7946) ;  /* 0xfffffffc00f0c947 */ /* 0x004fea000383ffff */
[----:B------:R-:W-:Y:S05]  /*1ade0*/  BRA `(.L_x_8199) ;  /* 0xfffffe9000187947 */ /* 0x000fea000383ffff */
.L_x_7947:
[----:B------:R-:W-:Y:S01]  /*1adf0*/  BSSY B1, `(.L_x_8200) ;  /* 0x0000007000017945 */ /* 0x000fe20003800000 */
[----:B------:R-:W-:Y:S02]  /*1ae00*/  IMAD.MOV.U32 R12, RZ, RZ, RZ ;  /* 0x000000ffff0c7224 */ /* 0x000fe400078e00ff */
[----:B------:R-:W-:Y:S02]  /*1ae10*/  IMAD.MOV.U32 R11, RZ, RZ, 0x1c1f ;  /* 0x00001c1fff0b7424 */ /* 0x000fe400078e00ff */
[----:B------:R-:W-:-:S07]  /*1ae20*/  IMAD.MOV.U32 R15, RZ, RZ, -0x1 ;  /* 0xffffffffff0f7424 */ /* 0x000fce00078e00ff */
[----:B-1----:R-:W-:Y:S05]  /*1ae30*/  WARPSYNC.COLLECTIVE R15, `(.L_x_8201) ;  /* 0x000000000f087348 */ /* 0x002fea0003c00000 */
[----:B------:R0:W2:Y:S02]  /*1ae40*/  SHFL.IDX P6, R14, R13, R12, R11 ;  /* 0x0000000c0d0e7389 */ /* 0x0000a400000c000b */
[----:B012---:R-:W-:Y:S01]  /*1ae50*/  ENDCOLLECTIVE ;  /* 0x000000000000791b */ /* 0x007fe20003800000 */
.L_x_8201:
[----:B------:R-:W-:Y:S05]  /*1ae60*/  BSYNC B1 ;  /* 0x0000000000017941 */ /* 0x000fea0003800000 */
.L_x_8200:
        /* <DEDUP_REMOVED lines=8> */
.L_x_8202:
[----:B------:R-:W-:Y:S05]  /*1aef0*/  BRA `(.L_x_8203) ;  /* 0xfffffe9000407947 */ /* 0x000fea000383ffff */
.L_x_7951:
[----:B-1----:R1:W2:Y:S02]  /*1af00*/  SYNCS.PHASECHK.TRANS64.TRYWAIT P3, [R63+URZ+0x28cb0], R74 ;  /* 0x028cb04a3f0075a7 */ /* 0x0022a4000806017f */
[----:B--2---:R-:W-:Y:S05]  /*1af10*/  @!P3 NANOSLEEP.SYNCS 0x989680 ;  /* 0x009896800000b95d */ /* 0x004fea0003900000 */
[----:B------:R-:W2:Y:S02]  /*1af20*/  @!P3 SYNCS.PHASECHK.TRANS64 P3, [R63+URZ+0x28cb0], R74 ;  /* 0x028cb04a3f00b5a7 */ /* 0x000ea4000806007f */
[----:B--2---:R-:W-:Y:S05]  /*1af30*/  @!P3 BRA `(.L_x_7951) ;  /* 0xfffffffc00f0b947 */ /* 0x004fea000383ffff */
[----:B------:R-:W-:Y:S05]  /*1af40*/  BRA `(.L_x_8204) ;  /* 0xfffffe9000cc7947 */ /* 0x000fea000383ffff */
.L_x_7962:
[----:B0-----:R0:W1:Y:S02]  /*1af50*/  SYNCS.PHASECHK.TRANS64.TRYWAIT P1, [R3+URZ+0x28c50], R8 ;  /* 0x028c5008030075a7 */ /* 0x001064000802017f */
[----:B-1----:R-:W-:Y:S05]  /*1af60*/  @!P1 NANOSLEEP.SYNCS 0x989680 ;  /* 0x009896800000995d */ /* 0x002fea0003900000 */
[----:B------:R-:W1:Y:S02]  /*1af70*/  @!P1 SYNCS.PHASECHK.TRANS64 P1, [R3+URZ+0x28c50], R8 ;  /* 0x028c5008030095a7 */ /* 0x000e64000802007f */
[----:B-1----:R-:W-:Y:S05]  /*1af80*/  @!P1 BRA `(.L_x_7962) ;  /* 0xfffffffc00f09947 */ /* 0x002fea000383ffff */
[----:B------:R-:W-:Y:S05]  /*1af90*/  BRA `(.L_x_8205) ;  /* 0xfffffea000e07947 */ /* 0x000fea000383ffff */
.L_x_7970:
[----:B-1----:R1:W2:Y:S02]  /*1afa0*/  SYNCS.PHASECHK.TRANS64.TRYWAIT P1, [R20+URZ+0x28c50], R12 ;  /* 0x028c500c140075a7 */ /* 0x0022a4000802017f */
[----:B--2---:R-:W-:Y:S05]  /*1afb0*/  @!P1 NANOSLEEP.SYNCS 0x989680 ;  /* 0x009896800000995d */ /* 0x004fea0003900000 */
[----:B------:R-:W2:Y:S02]  /*1afc0*/  @!P1 SYNCS.PHASECHK.TRANS64 P1, [R20+URZ+0x28c50], R12 ;  /* 0x028c500c140095a7 */ /* 0x000ea4000802007f */
[----:B--2---:R-:W-:Y:S05]  /*1afd0*/  @!P1 BRA `(.L_x_7970) ;  /* 0xfffffffc00f09947 */ /* 0x004fea000383ffff */
[----:B------:R-:W-:Y:S05]  /*1afe0*/  BRA `(.L_x_7969) ;  /* 0xfffffeb000047947 */ /* 0x000fea000383ffff */
.L_x_7984:
        /* <DEDUP_REMOVED lines=8> */
.L_x_8207:
[----:B------:R-:W-:Y:S05]  /*1b070*/  BSYNC B1 ;  /* 0x0000000000017941 */ /* 0x000fea0003800000 */
.L_x_8206:
        /* <DEDUP_REMOVED lines=8> */
.L_x_8208:
[----:B------:R-:W-:Y:S02]  /*1b100*/  IMAD.MOV.U32 R13, RZ, RZ, R10 ;  /* 0x000000ffff0d7224 */ /* 0x000fe400078e000a */
[----:B------:R-:W-:-:S07]  /*1b110*/  IMAD.MOV.U32 R0, RZ, RZ, R14 ;  /* 0x000000ffff007224 */ /* 0x000fce00078e000e */
[----:B------:R-:W-:Y:S05]  /*1b120*/  WARPSYNC.COLLECTIVE R15, `(.L_x_8209) ;  /* 0x000000000f087348 */ /* 0x000fea0003c00000 */
[----:B------:R0:W1:Y:S02]  /*1b130*/  SHFL.IDX P6, R14, R13, R12, R11 ;  /* 0x0000000c0d0e7389 */ /* 0x00006400000c000b */
[----:B01----:R-:W-:Y:S01]  /*1b140*/  ENDCOLLECTIVE ;  /* 0x000000000000791b */ /* 0x003fe20003800000 */
.L_x_8209:
[----:B------:R-:W-:Y:S02]  /*1b150*/  IMAD.MOV.U32 R13, RZ, RZ, R7 ;  /* 0x000000ffff0d7224 */ /* 0x000fe400078e0007 */
[----:B------:R-:W-:-:S07]  /*1b160*/  IMAD.MOV.U32 R5, RZ, RZ, R14 ;  /* 0x000000ffff057224 */ /* 0x000fce00078e000e */
[----:B------:R-:W-:Y:S05]  /*1b170*/  WARPSYNC.COLLECTIVE R15, `(.L_x_8210) ;  /* 0x000000000f087348 */ /* 0x000fea0003c00000 */
[----:B------:R0:W1:Y:S02]  /*1b180*/  SHFL.IDX P6, R14, R13, R12, R11 ;  /* 0x0000000c0d0e7389 */ /* 0x00006400000c000b */
[----:B01----:R-:W-:Y:S01]  /*1b190*/  ENDCOLLECTIVE ;  /* 0x000000000000791b */ /* 0x003fe20003800000 */
.L_x_8210:
[----:B------:R-:W-:Y:S05]  /*1b1a0*/  BRA `(.L_x_8211) ;  /* 0xfffffec400f87947 */ /* 0x000fea000383ffff */
.L_x_7987:
        /* <DEDUP_REMOVED lines=8> */
.L_x_8213:
[----:B------:R-:W-:Y:S05]  /*1b230*/  BSYNC B1 ;  /* 0x0000000000017941 */ /* 0x000fea0003800000 */
.L_x_8212:
[----:B------:R-:W-:Y:S01]  /*1b240*/  IMAD.MOV.U32 R13, RZ, RZ, R4 ;  /* 0x000000ffff0d7224 */ /* 0x000fe200078e0004 */
[----:B------:R-:W-:Y:S01]  /*1b250*/  MOV R3, R14 ;  /* 0x0000000e00037202 */ /* 0x000fe20000000f00 */
[----:B------:R-:W-:Y:S02]  /*1b260*/  IMAD.MOV.U32 R12, RZ, RZ, 0x1 ;  /* 0x00000001ff0c7424 */ /* 0x000fe400078e00ff */
[----:B------:R-:W-:Y:S02]  /*1b270*/  IMAD.MOV.U32 R11, RZ, RZ, 0x1c1f ;  /* 0x00001c1fff0b7424 */ /* 0x000fe400078e00ff */
[----:B------:R-:W-:-:S07]  /*1b280*/  IMAD.MOV.U32 R15, RZ, RZ, -0x1 ;  /* 0xffffffffff0f7424 */ /* 0x000fce00078e00ff */
[----:B------:R-:W-:Y:S05]  /*1b290*/  WARPSYNC.COLLECTIVE R15, `(.L_x_8214) ;  /* 0x000000000f087348 */ /* 0x000fea0003c00000 */
[----:B------:R0:W1:Y:S02]  /*1b2a0*/  SHFL.IDX P6, R14, R13, R12, R11 ;  /* 0x0000000c0d0e7389 */ /* 0x00006400000c000b */
[----:B01----:R-:W-:Y:S01]  /*1b2b0*/  ENDCOLLECTIVE ;  /* 0x000000000000791b */ /* 0x003fe20003800000 */
.L_x_8214:
[----:B------:R-:W-:Y:S02]  /*1b2c0*/  IMAD.MOV.U32 R13, RZ, RZ, R10 ;  /* 0x000000ffff0d7224 */ /* 0x000fe400078e000a */
[----:B------:R-:W-:-:S07]  /*1b2d0*/  IMAD.MOV.U32 R0, RZ, RZ, R14 ;  /* 0x000000ffff007224 */ /* 0x000fce00078e000e */
[----:B------:R-:W-:Y:S05]  /*1b2e0*/  WARPSYNC.COLLECTIVE R15, `(.L_x_8215) ;  /* 0x000000000f087348 */ /* 0x000fea0003c00000 */
[----:B------:R0:W1:Y:S02]  /*1b2f0*/  SHFL.IDX P6, R14, R13, R12, R11 ;  /* 0x0000000c0d0e7389 */ /* 0x00006400000c000b */
[----:B01----:R-:W-:Y:S01]  /*1b300*/  ENDCOLLECTIVE ;  /* 0x000000000000791b */ /* 0x003fe20003800000 */
.L_x_8215:
[----:B------:R-:W-:Y:S02]  /*1b310*/  IMAD.MOV.U32 R13, RZ, RZ, R7 ;  /* 0x000000ffff0d7224 */ /* 0x000fe400078e0007 */
[----:B------:R-:W-:-:S07]  /*1b320*/  IMAD.MOV.U32 R5, RZ, RZ, R14 ;  /* 0x000000ffff057224 */ /* 0x000fce00078e000e */
[----:B------:R-:W-:Y:S05]  /*1b330*/  WARPSYNC.COLLECTIVE R15, `(.L_x_8216) ;  /* 0x000000000f087348 */ /* 0x000fea0003c00000 */
[----:B------:R0:W1:Y:S02]  /*1b340*/  SHFL.IDX P6, R14, R13, R12, R11 ;  /* 0x0000000c0d0e7389 */ /* 0x00006400000c000b */
[----:B01----:R-:W-:Y:S01]  /*1b350*/  ENDCOLLECTIVE ;  /* 0x000000000000791b */ /* 0x003fe20003800000 */
.L_x_8216:
[----:B------:R-:W-:Y:S05]  /*1b360*/  BRA `(.L_x_8217) ;  /* 0xfffffec8005c7947 */ /* 0x000fea000383ffff */
.L_x_7991:
[----:B0-----:R0:W1:Y:S02]  /*1b370*/  SYNCS.PHASECHK.TRANS64.TRYWAIT P0, [R2+URZ+0x28c00], R37 ;  /* 0x028c0025020075a7 */ /* 0x001064000800017f */
[----:B-1----:R-:W-:Y:S05]  /*1b380*/  @!P0 NANOSLEEP.SYNCS 0x989680 ;  /* 0x009896800000895d */ /* 0x002fea0003900000 */
[----:B------:R-:W1:Y:S02]  /*1b390*/  @!P0 SYNCS.PHASECHK.TRANS64 P0, [R2+URZ+0x28c00], R37 ;  /* 0x028c0025020085a7 */ /* 0x000e64000800007f */
[----:B-1----:R-:W-:Y:S05]  /*1b3a0*/  @!P0 BRA `(.L_x_7991) ;  /* 0xfffffffc00f08947 */ /* 0x002fea000383ffff */
[----:B------:R-:W-:Y:S05]  /*1b3b0*/  BRA `(.L_x_8218) ;  /* 0xfffffecc004c7947 */ /* 0x000fea000383ffff */
.L_x_7999:
        /* <DEDUP_REMOVED lines=9> */
.L_x_8220:
[----:B------:R-:W-:Y:S05]  /*1b450*/  BSYNC B1 ;  /* 0x0000000000017941 */ /* 0x000fea0003800000 */
.L_x_8219:
        /* <DEDUP_REMOVED lines=10> */
.L_x_8221:
        /* <DEDUP_REMOVED lines=8> */
.L_x_8222:
[----:B------:R-:W-:-:S05]  /*1b580*/  @!P1 IADD3 R6, P2, R3, R5, RZ ;  /* 0x0000000503069210 */ /* 0x000fca0007f5e0ff */
[----:B------:R-:W-:Y:S02]  /*1b590*/  @!P1 IMAD.X R7, R0, 0x1, R21, P2 ;  /* 0x0000000100079824 */ /* 0x000fe400010e0615 */
[----:B------:R-:W-:Y:S02]  /*1b5a0*/  IMAD.MOV.U32 R13, RZ, RZ, R27 ;  /* 0x000000ffff0d7224 */ /* 0x000fe400078e001b */
[----:B------:R-:W-:-:S07]  /*1b5b0*/  IMAD.MOV.U32 R4, RZ, RZ, R14 ;  /* 0x000000ffff047224 */ /* 0x000fce00078e000e */
[----:B------:R-:W-:Y:S05]  /*1b5c0*/  WARPSYNC.COLLECTIVE R15, `(.L_x_8223) ;  /* 0x000000000f087348 */ /* 0x000fea0003c00000 */
[----:B------:R0:W1:Y:S02]  /*1b5d0*/  SHFL.IDX P6, R14, R13, R12, R11 ;  /* 0x0000000c0d0e7389 */ /* 0x00006400000c000b */
[----:B01----:R-:W-:Y:S01]  /*1b5e0*/  ENDCOLLECTIVE ;  /* 0x000000000000791b */ /* 0x003fe20003800000 */
.L_x_8223:
        /* <DEDUP_REMOVED lines=19> */
.L_x_8224:
        /* <DEDUP_REMOVED lines=18> */
.L_x_8225:
[----:B------:R-:W-:Y:S02]  /*1b840*/  IMAD.MOV.U32 R4, RZ, RZ, R20 ;  /* 0x000000ffff047224 */ /* 0x000fe400078e0014 */
[----:B------:R-:W-:Y:S02]  /*1b850*/  IMAD.MOV.U32 R5, RZ, RZ, R21 ;  /* 0x000000ffff057224 */ /* 0x000fe400078e0015 */
[----:B------:R-:W-:Y:S02]  /*1b860*/  IMAD.MOV.U32 R7, RZ, RZ, R29 ;  /* 0x000000ffff077224 */ /* 0x000fe400078e001d */
[----:B------:R-:W-:Y:S01]  /*1b870*/  IMAD.MOV.U32 R6, RZ, RZ, R28 ;  /* 0x000000ffff067224 */ /* 0x000fe200078e001c */
[----:B------:R-:W-:Y:S02]  /*1b880*/  PRMT R41, R41, 0x5410, R5 ;  /* 0x0000541029297816 */ /* 0x000fe40000000005 */
[----:B------:R-:W-:Y:S02]  /*1b890*/  PRMT R39, R7, 0x5410, R4 ;  /* 0x0000541007277816 */ /* 0x000fe40000000004 */
[----:B------:R-:W-:-:S02]  /*1b8a0*/  CS2R R4, SRZ ;  /* 0x0000000000047805 */ /* 0x000fc4000001ff00 */
[----:B------:R-:W-:Y:S01]  /*1b8b0*/  PRMT R43, R43, 0x5410, R6 ;  /* 0x000054102b2b7816 */ /* 0x000fe20000000006 */
[----:B------:R-:W-:Y:S02]  /*1b8c0*/  IMAD.MOV.U32 R13, RZ, RZ, R24 ;  /* 0x000000ffff0d7224 */ /* 0x000fe400078e0018 */
[----:B------:R-:W-:-:S07]  /*1b8d0*/  IMAD.MOV.U32 R3, RZ, RZ, R14 ;  /* 0x000000ffff037224 */ /* 0x000fce00078e000e */
[----:B------:R-:W-:Y:S05]  /*1b8e0*/  WARPSYNC.COLLECTIVE R15, `(.L_x_8226) ;  /* 0x000000000f087348 */ /* 0x000fea0003c00000 */
[----:B------:R0:W1:Y:S02]  /*1b8f0*/  SHFL.IDX P6, R14, R13, R12, R11 ;  /* 0x0000000c0d0e7389 */ /* 0x00006400000c000b */
[----:B01----:R-:W-:Y:S01]  /*1b900*/  ENDCOLLECTIVE ;  /* 0x000000000000791b */ /* 0x003fe20003800000 */
.L_x_8226:
[----:B------:R-:W-:Y:S02]  /*1b910*/  IMAD.MOV.U32 R13, RZ, RZ, R27 ;  /* 0x000000ffff0d7224 */ /* 0x000fe400078e001b */
[----:B------:R-:W-:-:S07]  /*1b920*/  IMAD.MOV.U32 R24, RZ, RZ, R14 ;  /* 0x000000ffff187224 */ /* 0x000fce00078e000e */
[----:B------:R-:W-:Y:S05]  /*1b930*/  WARPSYNC.COLLECTIVE R15, `(.L_x_8227) ;  /* 0x000000000f087348 */ /* 0x000fea0003c00000 */
[----:B------:R0:W1:Y:S02]  /*1b940*/  SHFL.IDX P6, R14, R13, R12, R11 ;  /* 0x0000000c0d0e7389 */ /* 0x00006400000c000b */
[----:B01----:R-:W-:Y:S01]  /*1b950*/  ENDCOLLECTIVE ;  /* 0x000000000000791b */ /* 0x003fe20003800000 */
.L_x_8227:
[----:B------:R-:W-:Y:S05]  /*1b960*/  BRA `(.L_x_8228) ;  /* 0xfffffed800747947 */ /* 0x000fea000383ffff */
.L_x_8003:
[----:B0-----:R0:W1:Y:S02]  /*1b970*/  SYNCS.PHASECHK.TRANS64.TRYWAIT P1, [R2+URZ+0x28c00], R13 ;  /* 0x028c000d020075a7 */ /* 0x001064000802017f */
[----:B-1----:R-:W-:Y:S05]  /*1b980*/  @!P1 NANOSLEEP.SYNCS 0x989680 ;  /* 0x009896800000995d */ /* 0x002fea0003900000 */
[----:B------:R-:W1:Y:S02]  /*1b990*/  @!P1 SYNCS.PHASECHK.TRANS64 P1, [R2+URZ+0x28c00], R13 ;  /* 0x028c000d020095a7 */ /* 0x000e64000802007f */
[----:B-1----:R-:W-:Y:S05]  /*1b9a0*/  @!P1 BRA `(.L_x_8003) ;  /* 0xfffffffc00f09947 */ /* 0x002fea000383ffff */
[----:B------:R-:W-:Y:S05]  /*1b9b0*/  BRA `(.L_x_8229) ;  /* 0xfffffedc00147947 */ /* 0x000fea000383ffff */
.L_x_8009:
[----:B0-----:R0:W1:Y:S02]  /*1b9c0*/  SYNCS.PHASECHK.TRANS64.TRYWAIT P1, [R20+URZ+0x28c30], R21 ;  /* 0x028c3015140075a7 */ /* 0x001064000802017f */
[----:B-1----:R-:W-:Y:S05]  /*1b9d0*/  @!P1 NANOSLEEP.SYNCS 0x989680 ;  /* 0x009896800000995d */ /* 0x002fea0003900000 */
[----:B------:R-:W1:Y:S02]  /*1b9e0*/  @!P1 SYNCS.PHASECHK.TRANS64 P1, [R20+URZ+0x28c30], R21 ;  /* 0x028c3015140095a7 */ /* 0x000e64000802007f */
[----:B-1----:R-:W-:Y:S05]  /*1b9f0*/  @!P1 BRA `(.L_x_8009) ;  /* 0xfffffffc00f09947 */ /* 0x002fea000383ffff */
[----:B------:R-:W-:Y:S05]  /*1ba00*/  BRA `(.L_x_8008) ;  /* 0xfffffee800d07947 */ /* 0x000fea000383ffff */
.L_x_8015:
[----:B--2---:R2:W3:Y:S02]  /*1ba10*/  SYNCS.PHASECHK.TRANS64.TRYWAIT P1, [R20+URZ+0x28c50], R21 ;  /* 0x028c5015140075a7 */ /* 0x0044e4000802017f */
[----:B---3--:R-:W-:Y:S05]  /*1ba20*/  @!P1 NANOSLEEP.SYNCS 0x989680 ;  /* 0x009896800000995d */ /* 0x008fea0003900000 */
[----:B------:R-:W3:Y:S02]  /*1ba30*/  @!P1 SYNCS.PHASECHK.TRANS64 P1, [R20+URZ+0x28c50], R21 ;  /* 0x028c5015140095a7 */ /* 0x000ee4000802007f */
[----:B---3--:R-:W-:Y:S05]  /*1ba40*/  @!P1 BRA `(.L_x_8015) ;  /* 0xfffffffc00f09947 */ /* 0x008fea000383ffff */
[----:B------:R-:W-:Y:S05]  /*1ba50*/  BRA `(.L_x_8014) ;  /* 0xfffffefc00847947 */ /* 0x000fea000383ffff */
.L_x_8024:
[----:B-1----:R1:W2:Y:S02]  /*1ba60*/  SYNCS.PHASECHK.TRANS64.TRYWAIT P1, [R186+URZ+0x28c30], R187 ;  /* 0x028c30bbba0075a7 */ /* 0x0022a4000802017f */
[----:B--2---:R-:W-:Y:S05]  /*1ba70*/  @!P1 NANOSLEEP.SYNCS 0x989680 ;  /* 0x009896800000995d */ /* 0x004fea0003900000 */
[----:B------:R-:W2:Y:S02]  /*1ba80*/  @!P1 SYNCS.PHASECHK.TRANS64 P1, [R186+URZ+0x28c30], R187 ;  /* 0x028c30bbba0095a7 */ /* 0x000ea4000802007f */
[----:B--2---:R-:W-:Y:S05]  /*1ba90*/  @!P1 BRA `(.L_x_8024) ;  /* 0xfffffffc00f09947 */ /* 0x004fea000383ffff */
[----:B------:R-:W-:Y:S05]  /*1baa0*/  BRA `(.L_x_8023) ;  /* 0xffffff0000b87947 */ /* 0x000fea000383ffff */
.L_x_8030:
[----:B--2---:R2:W3:Y:S02]  /*1bab0*/  SYNCS.PHASECHK.TRANS64.TRYWAIT P1, [R186+URZ+0x28c50], R187 ;  /* 0x028c50bbba0075a7 */ /* 0x0044e4000802017f */
[----:B---3--:R-:W-:Y:S05]  /*1bac0*/  @!P1 NANOSLEEP.SYNCS 0x989680 ;  /* 0x009896800000995d */ /* 0x008fea0003900000 */
[----:B------:R-:W3:Y:S02]  /*1bad0*/  @!P1 SYNCS.PHASECHK.TRANS64 P1, [R186+URZ+0x28c50], R187 ;  /* 0x028c50bbba0095a7 */ /* 0x000ee4000802007f */
[----:B---3--:R-:W-:Y:S05]  /*1bae0*/  @!P1 BRA `(.L_x_8030) ;  /* 0xfffffffc00f09947 */ /* 0x008fea000383ffff */
[----:B------:R-:W-:Y:S05]  /*1baf0*/  BRA `(.L_x_8029) ;  /* 0xffffff1c00907947 */ /* 0x000fea000383ffff */
.L_x_8039:
[----:B--2---:R2:W3:Y:S02]  /*1bb00*/  SYNCS.PHASECHK.TRANS64.TRYWAIT P1, [R215+URZ+0x28c30], R20 ;  /* 0x028c3014d70075a7 */ /* 0x0044e4000802017f */
[----:B---3--:R-:W-:Y:S05]  /*1bb10*/  @!P1 NANOSLEEP.SYNCS 0x989680 ;  /* 0x009896800000995d */ /* 0x008fea0003900000 */
[----:B------:R-:W3:Y:S02]  /*1bb20*/  @!P1 SYNCS.PHASECHK.TRANS64 P1, [R215+URZ+0x28c30], R20 ;  /* 0x028c3014d70095a7 */ /* 0x000ee4000802007f */
[----:B---3--:R-:W-:Y:S05]  /*1bb30*/  @!P1 BRA `(.L_x_8039) ;  /* 0xfffffffc00f09947 */ /* 0x008fea000383ffff */
[----:B------:R-:W-:Y:S05]  /*1bb40*/  BRA `(.L_x_8038) ;  /* 0xffffff2000b07947 */ /* 0x000fea000383ffff */
.L_x_8045:
[----:B----4-:R4:W0:Y:S02]  /*1bb50*/  SYNCS.PHASECHK.TRANS64.TRYWAIT P1, [R215+URZ+0x28c50], R20 ;  /* 0x028c5014d70075a7 */ /* 0x010824000802017f */
[----:B0-----:R-:W-:Y:S05]  /*1bb60*/  @!P1 NANOSLEEP.SYNCS 0x989680 ;  /* 0x009896800000995d */ /* 0x001fea0003900000 */
[----:B------:R-:W0:Y:S02]  /*1bb70*/  @!P1 SYNCS.PHASECHK.TRANS64 P1, [R215+URZ+0x28c50], R20 ;  /* 0x028c5014d70095a7 */ /* 0x000e24000802007f */
[----:B0-----:R-:W-:Y:S05]  /*1bb80*/  @!P1 BRA `(.L_x_8045) ;  /* 0xfffffffc00f09947 */ /* 0x001fea000383ffff */
[----:B------:R-:W-:Y:S05]  /*1bb90*/  BRA `(.L_x_8044) ;  /* 0xffffff3800107947 */ /* 0x000fea000383ffff */
.L_x_8076:
        /* <DEDUP_REMOVED lines=11> */
.L_x_8231:
[----:B------:R-:W-:Y:S05]  /*1bc50*/  BSYNC B1 ;  /* 0x0000000000017941 */ /* 0x000fea0003800000 */
.L_x_8230:
[----:B------:R-:W-:Y:S05]  /*1bc60*/  BRA `(.L_x_8232) ;  /* 0xffffff8c00387947 */ /* 0x000fea000383ffff */
.L_x_8078:
[----:B------:R-:W-:Y:S01]  /*1bc70*/  BSSY B1, `(.L_x_8233) ;  /* 0x0000006000017945 */ /* 0x000fe20003800000 */
[----:B------:R-:W-:-:S07]  /*1bc80*/  IMAD.MOV.U32 R15, RZ, RZ, -0x1 ;  /* 0xffffffffff0f7424 */ /* 0x000fce00078e00ff */
[----:B012---:R-:W-:Y:S05]  /*1bc90*/  WARPSYNC.COLLECTIVE R15, `(.L_x_8234) ;  /* 0x000000000f0c7348 */ /* 0x007fea0003c00000 */
[----:B------:R-:W-:Y:S02]  /*1bca0*/  ELECT P6, UR62, PT ;  /* 0x00000000003e782f */ /* 0x000fe400038c0000 */
[----:B------:R-:W-:Y:S01]  /*1bcb0*/  MOV R14, UR62 ;  /* 0x0000003e000e7c02 */ /* 0x000fe20008000f00 */
[----:B012---:R-:W-:Y:S10]  /*1bcc0*/  ENDCOLLECTIVE ;  /* 0x000000000000791b */ /* 0x007ff40003800000 */
.L_x_8234:
[----:B------:R-:W-:Y:S05]  /*1bcd0*/  BSYNC B1 ;  /* 0x0000000000017941 */ /* 0x000fea0003800000 */
.L_x_8233:
[----:B------:R-:W-:Y:S05]  /*1bce0*/  BRA `(.L_x_8077) ;  /* 0xffffff8c00307947 */ /* 0x000fea000383ffff */
.L_x_8080:
[----:B0-----:R0:W2:Y:S02]  /*1bcf0*/  SYNCS.PHASECHK.TRANS64.TRYWAIT P0, [R23+URZ+0x28c20], R3 ;  /* 0x028c2003170075a7 */ /* 0x0010a4000800017f */
[----:B--2---:R-:W-:Y:S05]  /*1bd00*/  @!P0 NANOSLEEP.SYNCS 0x989680 ;  /* 0x009896800000895d */ /* 0x004fea0003900000 */
[----:B------:R-:W2:Y:S02]  /*1bd10*/  @!P0 SYNCS.PHASECHK.TRANS64 P0, [R23+URZ+0x28c20], R3 ;  /* 0x028c2003170085a7 */ /* 0x000ea4000800007f */
[----:B--2---:R-:W-:Y:S05]  /*1bd20*/  @!P0 BRA `(.L_x_8080) ;  /* 0xfffffffc00f08947 */ /* 0x004fea000383ffff */
[----:B------:R-:W-:Y:S05]  /*1bd30*/  BRA `(.L_x_8235) ;  /* 0xffffff8c00407947 */ /* 0x000fea000383ffff */
.L_x_8084:
[----:B0-----:R0:W1:Y:S02]  /*1bd40*/  SYNCS.PHASECHK.TRANS64.TRYWAIT P0, [R3+URZ+0x28ca0], R8 ;  /* 0x028ca008030075a7 */ /* 0x001064000800017f */
[----:B-1----:R-:W-:Y:S05]  /*1bd50*/  @!P0 NANOSLEEP.SYNCS 0x989680 ;  /* 0x009896800000895d */ /* 0x002fea0003900000 */
[----:B------:R-:W1:Y:S02]  /*1bd60*/  @!P0 SYNCS.PHASECHK.TRANS64 P0, [R3+URZ+0x28ca0], R8 ;  /* 0x028ca008030085a7 */ /* 0x000e64000800007f */
[----:B-1----:R-:W-:Y:S05]  /*1bd70*/  @!P0 BRA `(.L_x_8084) ;  /* 0xfffffffc00f08947 */ /* 0x002fea000383ffff */
[----:B------:R-:W-:Y:S05]  /*1bd80*/  BRA `(.L_x_8236) ;  /* 0xffffff8c00587947 */ /* 0x000fea000383ffff */
.L_x_8089:
[----:B-1----:R1:W2:Y:S02]  /*1bd90*/  SYNCS.PHASECHK.TRANS64.TRYWAIT P0, [R3+URZ+0x28cc0], R8 ;  /* 0x028cc008030075a7 */ /* 0x0022a4000800017f */
[----:B--2---:R-:W-:Y:S05]  /*1bda0*/  @!P0 NANOSLEEP.SYNCS 0x989680 ;  /* 0x009896800000895d */ /* 0x004fea0003900000 */
[----:B------:R-:W2:Y:S02]  /*1bdb0*/  @!P0 SYNCS.PHASECHK.TRANS64 P0, [R3+URZ+0x28cc0], R8 ;  /* 0x028cc008030085a7 */ /* 0x000ea4000800007f */
[----:B--2---:R-:W-:Y:S05]  /*1bdc0*/  @!P0 BRA `(.L_x_8089) ;  /* 0xfffffffc00f08947 */ /* 0x004fea000383ffff */
[----:B------:R-:W-:Y:S05]  /*1bdd0*/  BRA `(.L_x_8237) ;  /* 0xffffff8c00d47947 */ /* 0x000fea000383ffff */
.L_x_8103:
[----:B0-----:R0:W2:Y:S02]  /*1bde0*/  SYNCS.PHASECHK.TRANS64.TRYWAIT P1, [R8+URZ+0x28ca0], R2 ;  /* 0x028ca002080075a7 */ /* 0x0010a4000802017f */
[----:B--2---:R-:W-:Y:S05]  /*1bdf0*/  @!P1 NANOSLEEP.SYNCS 0x989680 ;  /* 0x009896800000995d */ /* 0x004fea0003900000 */
[----:B------:R-:W2:Y:S02]  /*1be00*/  @!P1 SYNCS.PHASECHK.TRANS64 P1, [R8+URZ+0x28ca0], R2 ;  /* 0x028ca002080095a7 */ /* 0x000ea4000802007f */
[----:B--2---:R-:W-:Y:S05]  /*1be10*/  @!P1 BRA `(.L_x_8103) ;  /* 0xfffffffc00f09947 */ /* 0x004fea000383ffff */
[----:B------:R-:W-:Y:S05]  /*1be20*/  BRA `(.L_x_8238) ;  /* 0xffffff9800387947 */ /* 0x000fea000383ffff */
.L_x_8108:
[----:B-1----:R1:W2:Y:S02]  /*1be30*/  SYNCS.PHASECHK.TRANS64.TRYWAIT P1, [R8+URZ+0x28cc0], R2 ;  /* 0x028cc002080075a7 */ /* 0x0022a4000802017f */
[----:B--2---:R-:W-:Y:S05]  /*1be40*/  @!P1 NANOSLEEP.SYNCS 0x989680 ;  /* 0x009896800000995d */ /* 0x004fea0003900000 */
[----:B------:R-:W2:Y:S02]  /*1be50*/  @!P1 SYNCS.PHASECHK.TRANS64 P1, [R8+URZ+0x28cc0], R2 ;  /* 0x028cc002080095a7 */ /* 0x000ea4000802007f */
[----:B--2---:R-:W-:Y:S05]  /*1be60*/  @!P1 BRA `(.L_x_8108) ;  /* 0xfffffffc00f09947 */ /* 0x004fea000383ffff */
[----:B------:R-:W-:Y:S05]  /*1be70*/  BRA `(.L_x_8239) ;  /* 0xffffff9800b07947 */ /* 0x000fea000383ffff */
.L_x_8128:
        /* <DEDUP_REMOVED lines=11> */
.L_x_8241:
[----:B------:R-:W-:Y:S05]  /*1bf30*/  BSYNC B0 ;  /* 0x0000000000007941 */ /* 0x000fea0003800000 */
.L_x_8240:
[----:B------:R-:W-:Y:S05]  /*1bf40*/  BRA `(.L_x_8242) ;  /* 0xffffffac00d87947 */ /* 0x000fea000383ffff */
.L_x_8131:
[----:B0-----:R0:W1:Y:S02]  /*1bf50*/  SYNCS.PHASECHK.TRANS64.TRYWAIT P0, [R31+URZ+0x28c40], R0 ;  /* 0x028c40001f0075a7 */ /* 0x001064000800017f */
[----:B-1----:R-:W-:Y:S05]  /*1bf60*/  @!P0 NANOSLEEP.SYNCS 0x989680 ;  /* 0x009896800000895d */ /* 0x002fea0003900000 */
[----:B------:R-:W1:Y:S02]  /*1bf70*/  @!P0 SYNCS.PHASECHK.TRANS64 P0, [R31+URZ+0x28c40], R0 ;  /* 0x028c40001f0085a7 */ /* 0x000e64000800007f */
[----:B-1----:R-:W-:Y:S05]  /*1bf80*/  @!P0 BRA `(.L_x_8131) ;  /* 0xfffffffc00f08947 */ /* 0x002fea000383ffff */
[----:B------:R-:W-:Y:S05]  /*1bf90*/  BRA `(.L_x_8243) ;  /* 0xffffffb000187947 */ /* 0x000fea000383ffff */
.L_x_8132:
        /* <DEDUP_REMOVED lines=8> */
.L_x_8245:
[----:B------:R-:W-:Y:S05]  /*1c020*/  BSYNC B0 ;  /* 0x0000000000007941 */ /* 0x000fea0003800000 */
.L_x_8244:
        /* <DEDUP_REMOVED lines=9> */
.L_x_8246:
[----:B------:R-:W-:Y:S02]  /*1c0c0*/  IMAD.MOV.U32 R13, RZ, RZ, R4 ;  /* 0x000000ffff0d7224 */ /* 0x000fe400078e0004 */
[----:B------:R-:W-:Y:S02]  /*1c0d0*/  IMAD.MOV.U32 R12, RZ, RZ, 0x1 ;  /* 0x00000001ff0c7424 */ /* 0x000fe400078e00ff */
[----:B------:R-:W-:-:S07]  /*1c0e0*/  IMAD.MOV.U32 R3, RZ, RZ, R14 ;  /* 0x000000ffff037224 */ /* 0x000fce00078e000e */
[----:B------:R-:W-:Y:S05]  /*1c0f0*/  WARPSYNC.COLLECTIVE R15, `(.L_x_8247) ;  /* 0x000000000f087348 */ /* 0x000fea0003c00000 */
[----:B------:R0:W1:Y:S02]  /*1c100*/  SHFL.IDX P6, R14, R13, R12, R11 ;  /* 0x0000000c0d0e7389 */ /* 0x00006400000c000b */
[----:B01----:R-:W-:Y:S01]  /*1c110*/  ENDCOLLECTIVE ;  /* 0x000000000000791b */ /* 0x003fe20003800000 */
.L_x_8247:
        /* <DEDUP_REMOVED lines=15> */
.L_x_8248:
[----:B------:R-:W-:Y:S02]  /*1c210*/  @P0 IMAD R6, R5, 0x2, R23 ;  /* 0x0000000205060824 */ /* 0x000fe400078e0217 */
[----:B------:R-:W-:Y:S02]  /*1c220*/  IMAD.MOV.U32 R13, RZ, RZ, R4 ;  /* 0x000000ffff0d7224 */ /* 0x000fe400078e0004 */
[----:B------:R-:W-:Y:S02]  /*1c230*/  IMAD.MOV.U32 R12, RZ, RZ, 0x2 ;  /* 0x00000002ff0c7424 */ /* 0x000fe400078e00ff */
[----:B------:R-:W-:-:S07]  /*1c240*/  IMAD.MOV.U32 R3, RZ, RZ, R14 ;  /* 0x000000ffff037224 */ /* 0x000fce00078e000e */
[----:B------:R-:W-:Y:S05]  /*1c250*/  WARPSYNC.COLLECTIVE R15, `(.L_x_8249) ;  /* 0x000000000f087348 */ /* 0x000fea0003c00000 */
[----:B------:R0:W1:Y:S02]  /*1c260*/  SHFL.IDX P6, R14, R13, R12, R11 ;  /* 0x0000000c0d0e7389 */ /* 0x00006400000c000b */
[----:B01----:R-:W-:Y:S01]  /*1c270*/  ENDCOLLECTIVE ;  /* 0x000000000000791b */ /* 0x003fe20003800000 */
.L_x_8249:
        /* <DEDUP_REMOVED lines=15> */
.L_x_8250:
[----:B------:R-:W-:Y:S02]  /*1c370*/  @P0 IMAD R6, R5, 0x2, R23 ;  /* 0x0000000205060824 */ /* 0x000fe400078e0217 */
[----:B------:R-:W-:Y:S02]  /*1c380*/  IMAD.MOV.U32 R13, RZ, RZ, R4 ;  /* 0x000000ffff0d7224 */ /* 0x000fe400078e0004 */
[----:B------:R-:W-:Y:S02]  /*1c390*/  IMAD.MOV.U32 R12, RZ, RZ, 0x3 ;  /* 0x00000003ff0c7424 */ /* 0x000fe400078e00ff */
[----:B------:R-:W-:-:S07]  /*1c3a0*/  IMAD.MOV.U32 R3, RZ, RZ, R14 ;  /* 0x000000ffff037224 */ /* 0x000fce00078e000e */
[----:B------:R-:W-:Y:S05]  /*1c3b0*/  WARPSYNC.COLLECTIVE R15, `(.L_x_8251) ;  /* 0x000000000f087348 */ /* 0x000fea0003c00000 */
[----:B------:R0:W1:Y:S02]  /*1c3c0*/  SHFL.IDX P6, R14, R13, R12, R11 ;  /* 0x0000000c0d0e7389 */ /* 0x00006400000c000b */
[----:B01----:R-:W-:Y:S01]  /*1c3d0*/  ENDCOLLECTIVE ;  /* 0x000000000000791b */ /* 0x003fe20003800000 */
.L_x_8251:
        /* <DEDUP_REMOVED lines=10> */
.L_x_8252:
[----:B------:R-:W-:Y:S01]  /*1c480*/  @!PT LDS RZ, [RZ] ;  /* 0x00000000fffff984 */ /* 0x000fe20000000800 */
[----:B------:R-:W-:Y:S01]  /*1c490*/  @!PT LDS RZ, [RZ] ;  /* 0x00000000fffff984 */ /* 0x000fe20000000800 */
[----:B------:R-:W-:Y:S01]  /*1c4a0*/  @!PT LDS RZ, [RZ] ;  /* 0x00000000fffff984 */ /* 0x000fe20000000800 */
[----:B------:R0:W-:Y:S01]  /*1c4b0*/  @P0 LDGSTS.E.BYPASS.LTC128B.128 [R6+0x23400], desc[UR40][R2.64], !P2 ;  /* 0x2340000002060fae */ /* 0x0001e2000d101d68 */
[----:B------:R-:W-:Y:S01]  /*1c4c0*/  IMAD.MOV.U32 R0, RZ, RZ, R14 ;  /* 0x000000ffff007224 */ /* 0x000fe200078e000e */
[----:B------:R-:W-:Y:S06]  /*1c4d0*/  BRA `(.L_x_8253) ;  /* 0xffffffac00c87947 */ /* 0x000fec000383ffff */
.L_x_8137:
[----:B------:R-:W-:Y:S01]  /*1c4e0*/  MOV R13, R2 ;  /* 0x00000002000d7202 */ /* 0x000fe20000000f00 */
        /* <DEDUP_REMOVED lines=8> */
.L_x_8254:
[C---:B------:R-:W-:Y:S01]  /*1c570*/  VIADD R6, R17.reuse, 0x10 ;  /* 0x0000001011067836 */ /* 0x040fe20000000000 */
[----:B------:R-:W-:Y:S01]  /*1c580*/  ISETP.GE.AND P0, PT, R17, R3, PT ;  /* 0x000000031100720c */ /* 0x000fe20003f06270 */
[----:B------:R-:W-:Y:S02]  /*1c590*/  IMAD.MOV.U32 R13, RZ, RZ, R0 ;  /* 0x000000ffff0d7224 */ /* 0x000fe400078e0000 */
[----:B------:R-:W-:-:S10]  /*1c5a0*/  IMAD.MOV.U32 R4, RZ, RZ, R14 ;  /* 0x000000ffff047224 */ /* 0x000fd400078e000e */
[----:B------:R-:W-:Y:S05]  /*1c5b0*/  WARPSYNC.COLLECTIVE R15, `(.L_x_8255) ;  /* 0x000000000f087348 */ /* 0x000fea0003c00000 */
[----:B------:R0:W1:Y:S02]  /*1c5c0*/  SHFL.IDX P6, R14, R13, R12, R11 ;  /* 0x0000000c0d0e7389 */ /* 0x00006400000c000b */
[----:B01----:R-:W-:Y:S01]  /*1c5d0*/  ENDCOLLECTIVE ;  /* 0x000000000000791b */ /* 0x003fe20003800000 */
.L_x_8255:
[----:B------:R-:W-:Y:S02]  /*1c5e0*/  IMAD.MOV.U32 R13, RZ, RZ, R2 ;  /* 0x000000ffff0d7224 */ /* 0x000fe400078e0002 */
[----:B------:R-:W-:Y:S02]  /*1c5f0*/  IMAD.MOV.U32 R12, RZ, RZ, 0x1 ;  /* 0x00000001ff0c7424 */ /* 0x000fe400078e00ff */
[----:B------:R-:W-:-:S07]  /*1c600*/  IMAD.MOV.U32 R5, RZ, RZ, R14 ;  /* 0x000000ffff057224 */ /* 0x000fce00078e000e */
[----:B------:R-:W-:Y:S05]  /*1c610*/  WARPSYNC.COLLECTIVE R15, `(.L_x_8256) ;  /* 0x000000000f087348 */ /* 0x000fea0003c00000 */
[----:B------:R0:W1:Y:S02]  /*1c620*/  SHFL.IDX P6, R14, R13, R12, R11 ;  /* 0x0000000c0d0e7389 */ /* 0x00006400000c000b */
[----:B01----:R-:W-:Y:S01]  /*1c630*/  ENDCOLLECTIVE ;  /* 0x000000000000791b */ /* 0x003fe20003800000 */
.L_x_8256:
        /* <DEDUP_REMOVED lines=15> */
.L_x_8257:
[----:B------:R-:W-:Y:S02]  /*1c730*/  IMAD.MOV.U32 R13, RZ, RZ, R2 ;  /* 0x000000ffff0d7224 */ /* 0x000fe400078e0002 */
[----:B------:R-:W-:Y:S02]  /*1c740*/  IMAD.MOV.U32 R12, RZ, RZ, 0x2 ;  /* 0x00000002ff0c7424 */ /* 0x000fe400078e00ff */
[----:B------:R-:W-:-:S07]  /*1c750*/  IMAD.MOV.U32 R5, RZ, RZ, R14 ;  /* 0x000000ffff057224 */ /* 0x000fce00078e000e */
[----:B------:R-:W-:Y:S05]  /*1c760*/  WARPSYNC.COLLECTIVE R15, `(.L_x_8258) ;  /* 0x000000000f087348 */ /* 0x000fea0003c00000 */
[----:B------:R0:W1:Y:S02]  /*1c770*/  SHFL.IDX P6, R14, R13, R12, R11 ;  /* 0x0000000c0d0e7389 */ /* 0x00006400000c000b */
[----:B01----:R-:W-:Y:S01]  /*1c780*/  ENDCOLLECTIVE ;  /* 0x000000000000791b */ /* 0x003fe20003800000 */
.L_x_8258:
        /* <DEDUP_REMOVED lines=16> */
.L_x_8259:
[----:B------:R-:W-:Y:S02]  /*1c890*/  IMAD.MOV.U32 R13, RZ, RZ, R2 ;  /* 0x000000ffff0d7224 */ /* 0x000fe400078e0002 */
[----:B------:R-:W-:Y:S02]  /*1c8a0*/  IMAD.MOV.U32 R12, RZ, RZ, 0x3 ;  /* 0x00000003ff0c7424 */ /* 0x000fe400078e00ff */
[----:B------:R-:W-:-:S07]  /*1c8b0*/  IMAD.MOV.U32 R5, RZ, RZ, R14 ;  /* 0x000000ffff057224 */ /* 0x000fce00078e000e */
[----:B------:R-:W-:Y:S05]  /*1c8c0*/  WARPSYNC.COLLECTIVE R15, `(.L_x_8260) ;  /* 0x000000000f087348 */ /* 0x000fea0003c00000 */
[----:B------:R0:W1:Y:S02]  /*1c8d0*/  SHFL.IDX P6, R14, R13, R12, R11 ;  /* 0x0000000c0d0e7389 */ /* 0x00006400000c000b */
[----:B01----:R-:W-:Y:S01]  /*1c8e0*/  ENDCOLLECTIVE ;  /* 0x000000000000791b */ /* 0x003fe20003800000 */
.L_x_8260:
        /* <DEDUP_REMOVED lines=14> */
.L_x_8261:
[----:B------:R-:W-:Y:S01]  /*1c9d0*/  IMAD.MOV.U32 R0, RZ, RZ, R14 ;  /* 0x000000ffff007224 */ /* 0x000fe200078e000e */
[----:B------:R-:W-:Y:S06]  /*1c9e0*/  BRA `(.L_x_8262) ;  /* 0xffffffb000f87947 */ /* 0x000fec000383ffff */
.L_x_8140:
[----:B0-----:R0:W1:Y:S02]  /*1c9f0*/  SYNCS.PHASECHK.TRANS64.TRYWAIT P0, [R23+URZ+0x28c20], R0 ;  /* 0x028c2000170075a7 */ /* 0x001064000800017f */
[----:B-1----:R-:W-:Y:S05]  /*1ca00*/  @!P0 NANOSLEEP.SYNCS 0x989680 ;  /* 0x009896800000895d */ /* 0x002fea0003900000 */
[----:B------:R-:W1:Y:S02]  /*1ca10*/  @!P0 SYNCS.PHASECHK.TRANS64 P0, [R23+URZ+0x28c20], R0 ;  /* 0x028c2000170085a7 */ /* 0x000e64000800007f */
[----:B-1----:R-:W-:Y:S05]  /*1ca20*/  @!P0 BRA `(.L_x_8140) ;  /* 0xfffffffc00f08947 */ /* 0x002fea000383ffff */
[----:B------:R-:W-:Y:S05]  /*1ca30*/  BRA `(.L_x_8263) ;  /* 0xffffffb400547947 */ /* 0x000fea000383ffff */
.L_x_8143:
[----:B0-----:R0:W1:Y:S02]  /*1ca40*/  SYNCS.PHASECHK.TRANS64.TRYWAIT P0, [R31+URZ+0x28c60], R0 ;  /* 0x028c60001f0075a7 */ /* 0x001064000800017f */
[----:B-1----:R-:W-:Y:S05]  /*1ca50*/  @!P0 NANOSLEEP.SYNCS 0x989680 ;  /* 0x009896800000895d */ /* 0x002fea0003900000 */
[----:B------:R-:W1:Y:S02]  /*1ca60*/  @!P0 SYNCS.PHASECHK.TRANS64 P0, [R31+URZ+0x28c60], R0 ;  /* 0x028c60001f0085a7 */ /* 0x000e64000800007f */
[----:B-1----:R-:W-:Y:S05]  /*1ca70*/  @!P0 BRA `(.L_x_8143) ;  /* 0xfffffffc00f08947 */ /* 0x002fea000383ffff */
[----:B------:R-:W-:Y:S05]  /*1ca80*/  BRA `(.L_x_8264) ;  /* 0xffffffb400647947 */ /* 0x000fea000383ffff */
.L_x_8144:
        /* <DEDUP_REMOVED lines=8> */
.L_x_8266:
[----:B------:R-:W-:Y:S05]  /*1cb10*/  BSYNC B0 ;  /* 0x0000000000007941 */ /* 0x000fea0003800000 */
.L_x_8265:
        /* <DEDUP_REMOVED lines=15> */
.L_x_8267:
        /* <DEDUP_REMOVED lines=40> */
.L_x_8268:
[----:B------:R-:W-:Y:S02]  /*1ce90*/  IMAD.MOV.U32 R13, RZ, RZ, R5 ;  /* 0x000000ffff0d7224 */ /* 0x000fe400078e0005 */
[----:B------:R-:W-:-:S07]  /*1cea0*/  IMAD.MOV.U32 R3, RZ, RZ, R14 ;  /* 0x000000ffff037224 */ /* 0x000fce00078e000e */
[----:B------:R-:W-:Y:S05]  /*1ceb0*/  WARPSYNC.COLLECTIVE R15, `(.L_x_8269) ;  /* 0x000000000f087348 */ /* 0x000fea0003c00000 */
[----:B------:R0:W1:Y:S02]  /*1cec0*/  SHFL.IDX P6, R14, R13, R12, R11 ;  /* 0x0000000c0d0e7389 */ /* 0x00006400000c000b */
[----:B01----:R-:W-:Y:S01]  /*1ced0*/  ENDCOLLECTIVE ;  /* 0x000000000000791b */ /* 0x003fe20003800000 */
.L_x_8269:
        /* <DEDUP_REMOVED lines=29> */
.L_x_8270:
[----:B------:R-:W-:Y:S02]  /*1d0b0*/  IMAD.MOV.U32 R13, RZ, RZ, R5 ;  /* 0x000000ffff0d7224 */ /* 0x000fe400078e0005 */
[----:B------:R-:W-:-:S07]  /*1d0c0*/  IMAD.MOV.U32 R7, RZ, RZ, R14 ;  /* 0x000000ffff077224 */ /* 0x000fce00078e000e */
[----:B------:R-:W-:Y:S05]  /*1d0d0*/  WARPSYNC.COLLECTIVE R15, `(.L_x_8271) ;  /* 0x000000000f087348 */ /* 0x000fea0003c00000 */
[----:B------:R0:W1:Y:S02]  /*1d0e0*/  SHFL.IDX P6, R14, R13, R12, R11 ;  /* 0x0000000c0d0e7389 */ /* 0x00006400000c000b */
[----:B01----:R-:W-:Y:S01]  /*1d0f0*/  ENDCOLLECTIVE ;  /* 0x000000000000791b */ /* 0x003fe20003800000 */
.L_x_8271:
        /* <DEDUP_REMOVED lines=29> */
.L_x_8272:
[----:B------:R-:W-:Y:S02]  /*1d2d0*/  IMAD.MOV.U32 R13, RZ, RZ, R5 ;  /* 0x000000ffff0d7224 */ /* 0x000fe400078e0005 */
[----:B------:R-:W-:-:S07]  /*1d2e0*/  IMAD.MOV.U32 R6, RZ, RZ, R14 ;  /* 0x000000ffff067224 */ /* 0x000fce00078e000e */
[----:B------:R-:W-:Y:S05]  /*1d2f0*/  WARPSYNC.COLLECTIVE R15, `(.L_x_8273) ;  /* 0x000000000f087348 */ /* 0x000fea0003c00000 */
[----:B------:R0:W1:Y:S02]  /*1d300*/  SHFL.IDX P6, R14, R13, R12, R11 ;  /* 0x0000000c0d0e7389 */ /* 0x00006400000c000b */
[----:B01----:R-:W-:Y:S01]  /*1d310*/  ENDCOLLECTIVE ;  /* 0x000000000000791b */ /* 0x003fe20003800000 */
.L_x_8273:
[----:B------:R-:W-:Y:S01]  /*1d320*/  IMAD.MOV.U32 R2, RZ, RZ, R14 ;  /* 0x000000ffff027224 */ /* 0x000fe200078e000e */
[----:B------:R-:W-:Y:S06]  /*1d330*/  BRA `(.L_x_8274) ;  /* 0xffffffb000fc7947 */ /* 0x000fec000383ffff */
.L_x_8151:
[----:B0-----:R0:W1:Y:S02]  /*1d340*/  SYNCS.PHASECHK.TRANS64.TRYWAIT P0, [R6+URZ+0x28c40], R17 ;  /* 0x028c4011060075a7 */ /* 0x001064000800017f */
[----:B-1----:R-:W-:Y:S05]  /*1d350*/  @!P0 NANOSLEEP.SYNCS 0x989680 ;  /* 0x009896800000895d */ /* 0x002fea0003900000 */
[----:B------:R-:W1:Y:S02]  /*1d360*/  @!P0 SYNCS.PHASECHK.TRANS64 P0, [R6+URZ+0x28c40], R17 ;  /* 0x028c4011060085a7 */ /* 0x000e64000800007f */
[----:B-1----:R-:W-:Y:S05]  /*1d370*/  @!P0 BRA `(.L_x_8151) ;  /* 0xfffffffc00f08947 */ /* 0x002fea000383ffff */
[----:B------:R-:W-:Y:S05]  /*1d380*/  BRA `(.L_x_8275) ;  /* 0xffffffb8008c7947 */ /* 0x000fea000383ffff */
.L_x_8152:
        /* <DEDUP_REMOVED lines=8> */
.L_x_8277:
[----:B------:R-:W-:Y:S05]  /*1d410*/  BSYNC B1 ;  /* 0x0000000000017941 */ /* 0x000fea0003800000 */
.L_x_8276:
        /* <DEDUP_REMOVED lines=9> */
.L_x_8278:
[----:B------:R-:W-:Y:S02]  /*1d4b0*/  IMAD.MOV.U32 R13, RZ, RZ, R27 ;  /* 0x000000ffff0d7224 */ /* 0x000fe400078e001b */
[----:B------:R-:W-:Y:S02]  /*1d4c0*/  IMAD.MOV.U32 R12, RZ, RZ, 0x1 ;  /* 0x00000001ff0c7424 */ /* 0x000fe400078e00ff */
[----:B------:R-:W-:-:S07]  /*1d4d0*/  IMAD.MOV.U32 R2, RZ, RZ, R14 ;  /* 0x000000ffff027224 */ /* 0x000fce00078e000e */
[----:B------:R-:W-:Y:S05]  /*1d4e0*/  WARPSYNC.COLLECTIVE R15, `(.L_x_8279) ;  /* 0x000000000f087348 */ /* 0x000fea0003c00000 */
[----:B------:R0:W1:Y:S02]  /*1d4f0*/  SHFL.IDX P6, R14, R13, R12, R11 ;  /* 0x0000000c0d0e7389 */ /* 0x00006400000c000b */
[----:B01----:R-:W-:Y:S01]  /*1d500*/  ENDCOLLECTIVE ;  /* 0x000000000000791b */ /* 0x003fe20003800000 */
.L_x_8279:
        /* <DEDUP_REMOVED lines=11> */
.L_x_8280:
[----:B------:R-:W-:Y:S02]  /*1d5c0*/  IMAD.MOV.U32 R13, RZ, RZ, R27 ;  /* 0x000000ffff0d7224 */ /* 0x000fe400078e001b */
[----:B------:R-:W-:Y:S02]  /*1d5d0*/  IMAD.MOV.U32 R12, RZ, RZ, 0x2 ;  /* 0x00000002ff0c7424 */ /* 0x000fe400078e00ff */
[----:B------:R-:W-:-:S07]  /*1d5e0*/  IMAD.MOV.U32 R2, RZ, RZ, R14 ;  /* 0x000000ffff027224 */ /* 0x000fce00078e000e */
[----:B------:R-:W-:Y:S05]  /*1d5f0*/  WARPSYNC.COLLECTIVE R15, `(.L_x_8281) ;  /* 0x000000000f087348 */ /* 0x000fea0003c00000 */
[----:B------:R0:W1:Y:S02]  /*1d600*/  SHFL.IDX P6, R14, R13, R12, R11 ;  /* 0x0000000c0d0e7389 */ /* 0x00006400000c000b */
[----:B01----:R-:W-:Y:S01]  /*1d610*/  ENDCOLLECTIVE ;  /* 0x000000000000791b */ /* 0x003fe20003800000 */
.L_x_8281:
        /* <DEDUP_REMOVED lines=11> */
.L_x_8282:
[----:B------:R-:W-:Y:S02]  /*1d6d0*/  IMAD.MOV.U32 R13, RZ, RZ, R27 ;  /* 0x000000ffff0d7224 */ /* 0x000fe400078e001b */
[----:B------:R-:W-:Y:S02]  /*1d6e0*/  IMAD.MOV.U32 R12, RZ, RZ, 0x3 ;  /* 0x00000003ff0c7424 */ /* 0x000fe400078e00ff */
[----:B------:R-:W-:-:S07]  /*1d6f0*/  IMAD.MOV.U32 R2, RZ, RZ, R14 ;  /* 0x000000ffff027224 */ /* 0x000fce00078e000e */
[----:B------:R-:W-:Y:S05]  /*1d700*/  WARPSYNC.COLLECTIVE R15, `(.L_x_8283) ;  /* 0x000000000f087348 */ /* 0x000fea0003c00000 */
[----:B------:R0:W1:Y:S02]  /*1d710*/  SHFL.IDX P6, R14, R13, R12, R11 ;  /* 0x0000000c0d0e7389 */ /* 0x00006400000c000b */
[----:B01----:R-:W-:Y:S01]  /*1d720*/  ENDCOLLECTIVE ;  /* 0x000000000000791b */ /* 0x003fe20003800000 */
.L_x_8283:
        /* <DEDUP_REMOVED lines=11> */
.L_x_8284:
[----:B------:R-:W-:Y:S01]  /*1d7e0*/  IMAD.MOV.U32 R2, RZ, RZ, R14 ;  /* 0x000000ffff027224 */ /* 0x000fe200078e000e */
[----:B------:R-:W-:Y:S06]  /*1d7f0*/  BRA `(.L_x_8285) ;  /* 0xffffffb8001c7947 */ /* 0x000fec000383ffff */
.L_x_8157:
[----:B---3--:R3:W4:Y:S02]  /*1d800*/  SYNCS.PHASECHK.TRANS64.TRYWAIT P0, [R6+URZ+0x28c60], R17 ;  /* 0x028c6011060075a7 */ /* 0x008724000800017f */
[----:B----4-:R-:W-:Y:S05]  /*1d810*/  @!P0 NANOSLEEP.SYNCS 0x989680 ;  /* 0x009896800000895d */ /* 0x010fea0003900000 */
[----:B------:R-:W4:Y:S02]  /*1d820*/  @!P0 SYNCS.PHASECHK.TRANS64 P0, [R6+URZ+0x28c60], R17 ;  /* 0x028c6011060085a7 */ /* 0x000f24000800007f */
[----:B----4-:R-:W-:Y:S05]  /*1d830*/  @!P0 BRA `(.L_x_8157) ;  /* 0xfffffffc00f08947 */ /* 0x010fea000383ffff */
[----:B------:R-:W-:Y:S05]  /*1d840*/  BRA `(.L_x_8286) ;  /* 0xffffffb8006c7947 */ /* 0x000fea000383ffff */
.L_x_8158:
        /* <DEDUP_REMOVED lines=8> */
.L_x_8288:
[----:B------:R-:W-:Y:S05]  /*1d8d0*/  BSYNC B1 ;  /* 0x0000000000017941 */ /* 0x000fea0003800000 */
.L_x_8287:
        /* <DEDUP_REMOVED lines=12> */
.L_x_8289:
        /* <DEDUP_REMOVED lines=18> */
.L_x_8290:
        /* <DEDUP_REMOVED lines=16> */
.L_x_8291:
        /* <DEDUP_REMOVED lines=19> */
.L_x_8292:
        /* <DEDUP_REMOVED lines=14> */
.L_x_8293:
        /* <DEDUP_REMOVED lines=16> */
.L_x_8294:
        /* <DEDUP_REMOVED lines=14> */
.L_x_8295:
[----:B------:R-:W-:Y:S05]  /*1dfb0*/  BRA `(.L_x_8296) ;  /* 0xffffffb400d87947 */ /* 0x000fea000383ffff */
.L_x_8166:
        /* <DEDUP_REMOVED lines=8> */
.L_x_8298:
[----:B------:R-:W-:Y:S05]  /*1e040*/  BSYNC B0 ;  /* 0x0000000000007941 */ /* 0x000fea0003800000 */
.L_x_8297:
        /* <DEDUP_REMOVED lines=9> */
.L_x_8299:
        /* <DEDUP_REMOVED lines=18> */
.L_x_8300:
[----:B------:R-:W-:Y:S01]  /*1e200*/  IMAD.MOV.U32 R12, RZ, RZ, 0x2 ;  /* 0x00000002ff0c7424 */ /* 0x000fe200078e00ff */
[----:B------:R-:W-:-:S05]  /*1e210*/  SEL R5, R14, RZ, P1 ;  /* 0x000000ff0e057207 */ /* 0x000fca0000800000 */
[----:B------:R-:W-:-:S04]  /*1e220*/  IMAD.IADD R4, R2, 0x1, R5 ;  /* 0x0000000102047824 */ /* 0x000fc800078e0205 */
[----:B------:R-:W-:-:S07]  /*1e230*/  IMAD.MOV.U32 R13, RZ, RZ, R4 ;  /* 0x000000ffff0d7224 */ /* 0x000fce00078e0004 */
[----:B------:R-:W-:Y:S05]  /*1e240*/  WARPSYNC.COLLECTIVE R15, `(.L_x_8301) ;  /* 0x000000000f087348 */ /* 0x000fea0003c00000 */
[----:B------:R0:W1:Y:S02]  /*1e250*/  SHFL.UP P6, R14, R13, R12, R11 ;  /* 0x0400000c0d0e7389 */ /* 0x00006400000c000b */
[----:B01----:R-:W-:Y:S01]  /*1e260*/  ENDCOLLECTIVE ;  /* 0x000000000000791b */ /* 0x003fe20003800000 */
.L_x_8301:
[----:B------:R-:W-:Y:S01]  /*1e270*/  IMAD.MOV.U32 R12, RZ, RZ, 0x4 ;  /* 0x00000004ff0c7424 */ /* 0x000fe200078e00ff */
[----:B------:R-:W-:-:S05]  /*1e280*/  SEL R5, R14, RZ, P2 ;  /* 0x000000ff0e057207 */ /* 0x000fca0001000000 */
[----:B------:R-:W-:-:S04]  /*1e290*/  IMAD.IADD R5, R4, 0x1, R5 ;  /* 0x0000000104057824 */ /* 0x000fc800078e0205 */
[----:B------:R-:W-:-:S07]  /*1e2a0*/  IMAD.MOV.U32 R13, RZ, RZ, R5 ;  /* 0x000000ffff0d7224 */ /* 0x000fce00078e0005 */
[----:B------:R-:W-:Y:S05]  /*1e2b0*/  WARPSYNC.COLLECTIVE R15, `(.L_x_8302) ;  /* 0x000000000f087348 */ /* 0x000fea0003c00000 */
[----:B------:R0:W1:Y:S02]  /*1e2c0*/  SHFL.UP P6, R14, R13, R12, R11 ;  /* 0x0400000c0d0e7389 */ /* 0x00006400000c000b */
[----:B01----:R-:W-:Y:S01]  /*1e2d0*/  ENDCOLLECTIVE ;  /* 0x000000000000791b */ /* 0x003fe20003800000 */
.L_x_8302:
[----:B------:R-:W-:Y:S01]  /*1e2e0*/  IMAD.MOV.U32 R12, RZ, RZ, 0x8 ;  /* 0x00000008ff0c7424 */ /* 0x000fe200078e00ff */
[----:B------:R-:W-:-:S05]  /*1e2f0*/  SEL R6, R14, RZ, P3 ;  /* 0x000000ff0e067207 */ /* 0x000fca0001800000 */
[----:B------:R-:W-:-:S04]  /*1e300*/  IMAD.IADD R6, R5, 0x1, R6 ;  /* 0x0000000105067824 */ /* 0x000fc800078e0206 */
[----:B------:R-:W-:-:S07]  /*1e310*/  IMAD.MOV.U32 R13, RZ, RZ, R6 ;  /* 0x000000ffff0d7224 */ /* 0x000fce00078e0006 */
[----:B------:R-:W-:Y:S05]  /*1e320*/  WARPSYNC.COLLECTIVE R15, `(.L_x_8303) ;  /* 0x000000000f087348 */ /* 0x000fea0003c00000 */
[----:B------:R0:W1:Y:S02]  /*1e330*/  SHFL.UP P6, R14, R13, R12, R11 ;  /* 0x0400000c0d0e7389 */ /* 0x00006400000c000b */
[----:B01----:R-:W-:Y:S01]  /*1e340*/  ENDCOLLECTIVE ;  /* 0x000000000000791b */ /* 0x003fe20003800000 */
.L_x_8303:
[----:B------:R-:W-:Y:S01]  /*1e350*/  IMAD.MOV.U32 R12, RZ, RZ, 0x10 ;  /* 0x00000010ff0c7424 */ /* 0x000fe200078e00ff */
[----:B------:R-:W-:-:S05]  /*1e360*/  SEL R3, R14, RZ, P4 ;  /* 0x000000ff0e037207 */ /* 0x000fca0002000000 */
[----:B------:R-:W-:-:S04]  /*1e370*/  IMAD.IADD R4, R6, 0x1, R3 ;  /* 0x0000000106047824 */ /* 0x000fc800078e0203 */
[----:B------:R-:W-:-:S07]  /*1e380*/  IMAD.MOV.U32 R13, RZ, RZ, R4 ;  /* 0x000000ffff0d7224 */ /* 0x000fce00078e0004 */
[----:B------:R-:W-:Y:S05]  /*1e390*/  WARPSYNC.COLLECTIVE R15, `(.L_x_8304) ;  /* 0x000000000f087348 */ /* 0x000fea0003c00000 */
[----:B------:R0:W1:Y:S02]  /*1e3a0*/  SHFL.UP P6, R14, R13, R12, R11 ;  /* 0x0400000c0d0e7389 */ /* 0x00006400000c000b */
[----:B01----:R-:W-:Y:S01]  /*1e3b0*/  ENDCOLLECTIVE ;  /* 0x000000000000791b */ /* 0x003fe20003800000 */
.L_x_8304:
        /* <DEDUP_REMOVED lines=8> */
.L_x_8305:
[----:B------:R-:W-:Y:S05]  /*1e440*/  BRA `(.L_x_8306) ;  /* 0xffffffb8006c7947 */ /* 0x000fea000383ffff */
.L_x_8171:
        /* <DEDUP_REMOVED lines=8> */
.L_x_8308:
[----:B------:R-:W-:Y:S05]  /*1e4d0*/  BSYNC B0 ;  /* 0x0000000000007941 */ /* 0x000fea0003800000 */
.L_x_8307:
        /* <DEDUP_REMOVED lines=8> */
.L_x_8309:
[----:B------:R-:W-:Y:S01]  /*1e560*/  IMAD.MOV.U32 R12, RZ, RZ, 0x4 ;  /* 0x00000004ff0c7424 */ /* 0x000fe200078e00ff */
[----:B------:R-:W-:-:S05]  /*1e570*/  SEL R14, R14, RZ, P2 ;  /* 0x000000ff0e0e7207 */ /* 0x000fca0001000000 */
[----:B------:R-:W-:-:S04]  /*1e580*/  IMAD.IADD R3, R13, 0x1, R14 ;  /* 0x000000010d037824 */ /* 0x000fc800078e020e */
[----:B------:R-:W-:-:S07]  /*1e590*/  IMAD.MOV.U32 R13, RZ, RZ, R3 ;  /* 0x000000ffff0d7224 */ /* 0x000fce00078e0003 */
[----:B------:R-:W-:Y:S05]  /*1e5a0*/  WARPSYNC.COLLECTIVE R15, `(.L_x_8310) ;  /* 0x000000000f087348 */ /* 0x000fea0003c00000 */
[----:B------:R0:W1:Y:S02]  /*1e5b0*/  SHFL.UP P6, R14, R13, R12, R11 ;  /* 0x0400000c0d0e7389 */ /* 0x00006400000c000b */
[----:B01----:R-:W-:Y:S01]  /*1e5c0*/  ENDCOLLECTIVE ;  /* 0x000000000000791b */ /* 0x003fe20003800000 */
.L_x_8310:
[----:B------:R-:W-:Y:S01]  /*1e5d0*/  IMAD.MOV.U32 R12, RZ, RZ, 0x8 ;  /* 0x00000008ff0c7424 */ /* 0x000fe200078e00ff */
[----:B------:R-:W-:-:S05]  /*1e5e0*/  SEL R4, R14, RZ, P3 ;  /* 0x000000ff0e047207 */ /* 0x000fca0001800000 */
[----:B------:R-:W-:-:S04]  /*1e5f0*/  IMAD.IADD R4, R3, 0x1, R4 ;  /* 0x0000000103047824 */ /* 0x000fc800078e0204 */
[----:B------:R-:W-:-:S07]  /*1e600*/  IMAD.MOV.U32 R13, RZ, RZ, R4 ;  /* 0x000000ffff0d7224 */ /* 0x000fce00078e0004 */
[----:B------:R-:W-:Y:S05]  /*1e610*/  WARPSYNC.COLLECTIVE R15, `(.L_x_8311) ;  /* 0x000000000f087348 */ /* 0x000fea0003c00000 */
[----:B------:R0:W1:Y:S02]  /*1e620*/  SHFL.UP P6, R14, R13, R12, R11 ;  /* 0x0400000c0d0e7389 */ /* 0x00006400000c000b */
[----:B01----:R-:W-:Y:S01]  /*1e630*/  ENDCOLLECTIVE ;  /* 0x000000000000791b */ /* 0x003fe20003800000 */
.L_x_8311:
[----:B------:R-:W-:Y:S01]  /*1e640*/  IMAD.MOV.U32 R12, RZ, RZ, 0x10 ;  /* 0x00000010ff0c7424 */ /* 0x000fe200078e00ff */
[----:B------:R-:W-:-:S05]  /*1e650*/  SEL R5, R14, RZ, P4 ;  /* 0x000000ff0e057207 */ /* 0x000fca0002000000 */
[----:B------:R-:W-:-:S04]  /*1e660*/  IMAD.IADD R5, R4, 0x1, R5 ;  /* 0x0000000104057824 */ /* 0x000fc800078e0205 */
[----:B------:R-:W-:-:S07]  /*1e670*/  IMAD.MOV.U32 R13, RZ, RZ, R5 ;  /* 0x000000ffff0d7224 */ /* 0x000fce00078e0005 */
[----:B------:R-:W-:Y:S05]  /*1e680*/  WARPSYNC.COLLECTIVE R15, `(.L_x_8312) ;  /* 0x000000000f087348 */ /* 0x000fea0003c00000 */
[----:B------:R0:W1:Y:S02]  /*1e690*/  SHFL.UP P6, R14, R13, R12, R11 ;  /* 0x0400000c0d0e7389 */ /* 0x00006400000c000b */
[----:B01----:R-:W-:Y:S01]  /*1e6a0*/  ENDCOLLECTIVE ;  /* 0x000000000000791b */ /* 0x003fe20003800000 */
.L_x_8312:
        /* <DEDUP_REMOVED lines=8> */
.L_x_8313:
[----:B------:R-:W-:Y:S05]  /*1e730*/  BRA `(.L_x_8314) ;  /* 0xffffffb8004c7947 */ /* 0x000fea000383ffff */
.L_x_8173:
[----:B------:R-:W-:Y:S01]  /*1e740*/  BSSY B0, `(.L_x_8315) ;  /* 0x0000006000007945 */ /* 0x000fe20003800000 */
[----:B------:R-:W-:Y:S01]  /*1e750*/  PLOP3.LUT P6, PT, P6, PT, PT, 0x8, 0x0 ;  /* 0x000000000000781c */ /* 0x000fe200037ce170 */
[----:B------:R-:W-:-:S12]  /*1e760*/  IMAD.MOV.U32 R15, RZ, RZ, -0x1 ;  /* 0xffffffffff0f7424 */ /* 0x000fd800078e00ff */
[----:B01----:R-:W-:Y:S05]  /*1e770*/  WARPSYNC.COLLECTIVE R15, `(.L_x_8316) ;  /* 0x000000000f087348 */ /* 0x003fea0003c00000 */
[----:B------:R-:W-:Y:S01]  /*1e780*/  VOTE.ANY R14, PT, P6 ;  /* 0x00000000000e7806 */ /* 0x000fe200030e0100 */
[----:B01----:R-:W-:Y:S06]  /*1e790*/  ENDCOLLECTIVE ;  /* 0x000000000000791b */ /* 0x003fec0003800000 */
.L_x_8316:
[----:B------:R-:W-:Y:S05]  /*1e7a0*/  BSYNC B0 ;  /* 0x0000000000007941 */ /* 0x000fea0003800000 */
.L_x_8315:
        /* <DEDUP_REMOVED lines=9> */
.L_x_8317:
[----:B------:R-:W-:Y:S01]  /*1e840*/  IMAD.MOV.U32 R17, RZ, RZ, R14 ;  /* 0x000000ffff117224 */ /* 0x000fe200078e000e */
[----:B------:R-:W-:Y:S06]  /*1e850*/  BRA `(.L_x_8318) ;  /* 0xffffffb8003c7947 */ /* 0x000fec000383ffff */
.L_x_8175:
[----:B------:R-:W-:Y:S01]  /*1e860*/  BSSY B0, `(.L_x_8319) ;  /* 0x0000007000007945 */ /* 0x000fe20003800000 */
[----:B------:R-:W-:Y:S02]  /*1e870*/  IMAD.MOV.U32 R13, RZ, RZ, R3 ;  /* 0x000000ffff0d7224 */ /* 0x000fe400078e0003 */
[----:B------:R-:W-:Y:S02]  /*1e880*/  IMAD.MOV.U32 R11, RZ, RZ, 0x1f ;  /* 0x0000001fff0b7424 */ /* 0x000fe400078e00ff */
[----:B------:R-:W-:-:S07]  /*1e890*/  IMAD.MOV.U32 R15, RZ, RZ, -0x1 ;  /* 0xffffffffff0f7424 */ /* 0x000fce00078e00ff */
[----:B0123--:R-:W-:Y:S05]  /*1e8a0*/  WARPSYNC.COLLECTIVE R15, `(.L_x_8320) ;  /* 0x000000000f087348 */ /* 0x00ffea0003c00000 */
[----:B------:R4:W0:Y:S02]  /*1e8b0*/  SHFL.IDX P6, R14, R13, R12, R11 ;  /* 0x0000000c0d0e7389 */ /* 0x00082400000c000b */
[----:B01234-:R-:W-:Y:S01]  /*1e8c0*/  ENDCOLLECTIVE ;  /* 0x000000000000791b */ /* 0x01ffe20003800000 */
.L_x_8320:
[----:B------:R-:W-:Y:S05]  /*1e8d0*/  BSYNC B0 ;  /* 0x0000000000007941 */ /* 0x000fea0003800000 */
.L_x_8319:
[----:B------:R-:W-:Y:S01]  /*1e8e0*/  IMAD.MOV.U32 R6, RZ, RZ, R14 ;  /* 0x000000ffff067224 */ /* 0x000fe200078e000e */
[----:B------:R-:W-:Y:S06]  /*1e8f0*/  BRA `(.L_x_8174) ;  /* 0xffffffb800307947 */ /* 0x000fec000383ffff */
.L_x_8179:
[----:B0-----:R0:W1:Y:S02]  /*1e900*/  SYNCS.PHASECHK.TRANS64.TRYWAIT P0, [R4+URZ+0x28c20], R0 ;  /* 0x028c2000040075a7 */ /* 0x001064000800017f */
[----:B-1----:R-:W-:Y:S05]  /*1e910*/  @!P0 NANOSLEEP.SYNCS 0x989680 ;  /* 0x009896800000895d */ /* 0x002fea0003900000 */
[----:B------:R-:W1:Y:S02]  /*1e920*/  @!P0 SYNCS.PHASECHK.TRANS64 P0, [R4+URZ+0x28c20], R0 ;  /* 0x028c2000040085a7 */ /* 0x000e64000800007f */
[----:B-1----:R-:W-:Y:S05]  /*1e930*/  @!P0 BRA `(.L_x_8179) ;  /* 0xfffffffc00f08947 */ /* 0x002fea000383ffff */
[----:B------:R-:W-:Y:S05]  /*1e940*/  BRA `(.L_x_8321) ;  /* 0xffffffbc00a87947 */ /* 0x000fea000383ffff */
.L_x_8180:
        /* <DEDUP_REMOVED lines=11> */
.L_x_8323:
[----:B------:R-:W-:Y:S05]  /*1ea00*/  BSYNC B0 ;  /* 0x0000000000007941 */ /* 0x000fea0003800000 */
.L_x_8322:
[----:B------:R-:W-:Y:S05]  /*1ea10*/  BRA `(.L_x_8324) ;  /* 0xffffffbc00907947 */ /* 0x000fea000383ffff */
.L_x_8181:
[----:B------:R-:W-:Y:S01]  /*1ea20*/  BSSY B0, `(.L_x_8325) ;  /* 0x0000006000007945 */ /* 0x000fe20003800000 */
[----:B------:R-:W-:-:S07]  /*1ea30*/  IMAD.MOV.U32 R15, RZ, RZ, -0x1 ;  /* 0xffffffffff0f7424 */ /* 0x000fce00078e00ff */
[----:B0-234-:R-:W-:Y:S05]  /*1ea40*/  WARPSYNC.COLLECTIVE R15, `(.L_x_8326) ;  /* 0x000000000f0c7348 */ /* 0x01dfea0003c00000 */
[----:B------:R-:W-:Y:S02]  /*1ea50*/  ELECT P6, UR62, PT ;  /* 0x00000000003e782f */ /* 0x000fe400038c0000 */
[----:B------:R-:W-:Y:S01]  /*1ea60*/  MOV R14, UR62 ;  /* 0x0000003e000e7c02 */ /* 0x000fe20008000f00 */
[----:B0-234-:R-:W-:Y:S10]  /*1ea70*/  ENDCOLLECTIVE ;  /* 0x000000000000791b */ /* 0x01dff40003800000 */
.L_x_8326:
[----:B------:R-:W-:Y:S05]  /*1ea80*/  BSYNC B0 ;  /* 0x0000000000007941 */ /* 0x000fea0003800000 */
.L_x_8325:
[----:B------:R-:W-:Y:S05]  /*1ea90*/  BRA `(.L_x_8327) ;  /* 0xffffffbc00847947 */ /* 0x000fea000383ffff */
.L_x_8183:
[----:B0-----:R0:W1:Y:S02]  /*1eaa0*/  SYNCS.PHASECHK.TRANS64.TRYWAIT P1, [R5+URZ+0x28c40], R0 ;  /* 0x028c4000050075a7 */ /* 0x001064000802017f */
[----:B-1----:R-:W-:Y:S05]  /*1eab0*/  @!P1 NANOSLEEP.SYNCS 0x989680 ;  /* 0x009896800000995d */ /* 0x002fea0003900000 */
[----:B------:R-:W1:Y:S02]  /*1eac0*/  @!P1 SYNCS.PHASECHK.TRANS64 P1, [R5+URZ+0x28c40], R0 ;  /* 0x028c4000050095a7 */ /* 0x000e64000802007f */
[----:B-1----:R-:W-:Y:S05]  /*1ead0*/  @!P1 BRA `(.L_x_8183) ;  /* 0xfffffffc00f09947 */ /* 0x002fea000383ffff */
[----:B------:R-:W-:Y:S05]  /*1eae0*/  BRA `(.L_x_8328) ;  /* 0xffffffbc00a07947 */ /* 0x000fea000383ffff */
.L_x_8185:
[----:B-1----:R1:W0:Y:S02]  /*1eaf0*/  SYNCS.PHASECHK.TRANS64.TRYWAIT P1, [R25+URZ+0x28c40], R2 ;  /* 0x028c4002190075a7 */ /* 0x002224000802017f */
[----:B0-----:R-:W-:Y:S05]  /*1eb00*/  @!P1 NANOSLEEP.SYNCS 0x989680 ;  /* 0x009896800000995d */ /* 0x001fea0003900000 */
[----:B------:R-:W0:Y:S02]  /*1eb10*/  @!P1 SYNCS.PHASECHK.TRANS64 P1, [R25+URZ+0x28c40], R2 ;  /* 0x028c4002190095a7 */ /* 0x000e24000802007f */
[----:B0-----:R-:W-:Y:S05]  /*1eb20*/  @!P1 BRA `(.L_x_8185) ;  /* 0xfffffffc00f09947 */ /* 0x001fea000383ffff */
[----:B------:R-:W-:Y:S05]  /*1eb30*/  BRA `(.L_x_8329) ;  /* 0xffffffbc00ac7947 */ /* 0x000fea000383ffff */
.L_x_8187:
[----:B------:R0:W0:Y:S02]  /*1eb40*/  SYNCS.PHASECHK.TRANS64.TRYWAIT P1, [R5+URZ+0x28c60], R0 ;  /* 0x028c6000050075a7 */ /* 0x000024000802017f */
[----:B0-----:R-:W-:Y:S05]  /*1eb50*/  @!P1 NANOSLEEP.SYNCS 0x989680 ;  /* 0x009896800000995d */ /* 0x001fea0003900000 */
[----:B------:R-:W0:Y:S02]  /*1eb60*/  @!P1 SYNCS.PHASECHK.TRANS64 P1, [R5+URZ+0x28c60], R0 ;  /* 0x028c6000050095a7 */ /* 0x000e24000802007f */
[----:B0-----:R-:W-:Y:S05]  /*1eb70*/  @!P1 BRA `(.L_x_8187) ;  /* 0xfffffffc00f09947 */ /* 0x001fea000383ffff */
[----:B------:R-:W-:Y:S05]  /*1eb80*/  BRA `(.L_x_8330) ;  /* 0xffffffbc00a87947 */ /* 0x000fea000383ffff */
.L_x_8331:
        /* <DEDUP_REMOVED lines=15> */
.L_x_15548:


//--------------------- .text._ZN7cutlass13device_kernelIN5flash11enable_sm90INS1_16FlashAttnFwdSm90INS1_25CollectiveMainloopFwdSm90ILi2EN4cute5tupleIJNS5_1CILi1EEES8_S8_EEENS6_IJNS7_ILi64EEESA_SA_EEELi512ENS_10bfloat16_tEfNS_4arch4Sm90ELb1ELb0ELb0ELb1ELb1ELb0ELb1ELb0ELb0ELb1ELb0ELb0EEENS1_21CollectiveEpilogueFwdINS6_IJSA_NS7_ILi512EEESA_EEES9_SC_SE_Li256ELb1ELb1ELb0ELb0EEENS1_36VarlenDynamicPersistentTileSchedulerILi64ELi64ELi256ELi128ELb0ELb1ELb1ELb1ELb1ELb1EEEEEEEEEvNT_6ParamsE --------------------------
	.section	.text._ZN7cutlass13device_kernelIN5flash11enable_sm90INS1_16FlashAttnFwdSm90INS1_25CollectiveMainloopFwdSm90ILi2EN4cute5tupleIJNS5_1CILi1EEES8_S8_EEENS6_IJNS7_ILi64EEESA_SA_EEELi512ENS_10bfloat16_tEfNS_4arch4Sm90ELb1ELb0ELb0ELb1ELb1ELb0ELb1ELb0ELb0ELb1ELb0ELb0EEENS1_21CollectiveEpilogueFwdINS6_IJSA_NS7_ILi512EEESA_EEES9_SC_SE_Li256ELb1ELb1ELb0ELb0EEENS1_36VarlenDynamicPersistentTileSchedulerILi64ELi64ELi256ELi128ELb0ELb1ELb1ELb1ELb1ELb1EEEEEEEEEvNT_6ParamsE,"ax",@progbits
	.align	128
.text._ZN7cutlass13device_kernelIN5flash11enable_sm90INS1_16FlashAttnFwdSm90INS1_25CollectiveMainloopFwdSm90ILi2EN4cute5tupleIJNS5_1CILi1EEES8_S8_EEENS6_IJNS7_ILi64EEESA_SA_EEELi512ENS_10bfloat16_tEfNS_4arch4Sm90ELb1ELb0ELb0ELb1ELb1ELb0ELb1ELb0ELb0ELb1ELb0ELb0EEENS1_21CollectiveEpilogueFwdINS6_IJSA_NS7_ILi512EEESA_EEES9_SC_SE_Li256ELb1ELb1ELb0ELb0EEENS1_36VarlenDynamicPersistentTileSchedulerILi64ELi64ELi256ELi128ELb0ELb1ELb1ELb1ELb1ELb1EEEEEEEEEvNT_6ParamsE:
        .type           _ZN7cutlass13device_kernelIN5flash11enable_sm90INS1_16FlashAttnFwdSm90INS1_25CollectiveMainloopFwdSm90ILi2EN4cute5tupleIJNS5_1CILi1EEES8_S8_EEENS6_IJNS7_ILi64EEESA_SA_EEELi512ENS_10bfloat16_tEfNS_4arch4Sm90ELb1ELb0ELb0ELb1ELb1ELb0ELb1ELb0ELb0ELb1ELb0ELb0EEENS1_21CollectiveEpilogueFwdINS6_IJSA_NS7_ILi512EEESA_EEES9_SC_SE_Li256ELb1ELb1ELb0ELb0EEENS1_36VarlenDynamicPersistentTileSchedulerILi64ELi64ELi256ELi128ELb0ELb1ELb1ELb1ELb1ELb1EEEEEEEEEvNT_6ParamsE,@function
        .size           _ZN7cutlass13device_kernelIN5flash11enable_sm90INS1_16FlashAttnFwdSm90INS1_25CollectiveMainloopFwdSm90ILi2EN4cute5tupleIJNS5_1CILi1EEES8_S8_EEENS6_IJNS7_ILi64EEESA_SA_EEELi512ENS_10bfloat16_tEfNS_4arch4Sm90ELb1ELb0ELb0ELb1ELb1ELb0ELb1ELb0ELb0ELb1ELb0ELb0EEENS1_21CollectiveEpilogueFwdINS6_IJSA_NS7_ILi512EEESA_EEES9_SC_SE_Li256ELb1ELb1ELb0ELb0EEENS1_36VarlenDynamicPersistentTileSchedulerILi64ELi64ELi256ELi128ELb0ELb1ELb1ELb1ELb1ELb1EEEEEEEEEvNT_6ParamsE,(.L_x_15549 - _ZN7cutlass13device_kernelIN5flash11enable_sm90INS1_16FlashAttnFwdSm90INS1_25CollectiveMainloopFwdSm90ILi2EN4cute5tupleIJNS5_1CILi1EEES8_S8_EEENS6_IJNS7_ILi64EEESA_SA_EEELi512ENS_10bfloat16_tEfNS_4arch4Sm90ELb1ELb0ELb0ELb1ELb1ELb0ELb1ELb0ELb0ELb1ELb0ELb0EEENS1_21CollectiveEpilogueFwdINS6_IJSA_NS7_ILi512EEESA_EEES9_SC_SE_Li256ELb1ELb1ELb0ELb0EEENS1_36VarlenDynamicPersistentTileSchedulerILi64ELi64ELi256ELi128ELb0ELb1ELb1ELb1ELb1ELb1EEEEEEEEEvNT_6ParamsE)
        .other          _ZN7cutlass13device_kernelIN5flash11enable_sm90INS1_16FlashAttnFwdSm90INS1_25CollectiveMainloopFwdSm90ILi2EN4cute5tupleIJNS5_1CILi1EEES8_S8_EEENS6_IJNS7_ILi64EEESA_SA_EEELi512ENS_10bfloat16_tEfNS_4arch4Sm90ELb1ELb0ELb0ELb1ELb1ELb0ELb1ELb0ELb0ELb1ELb0ELb0EEENS1_21CollectiveEpilogueFwdINS6_IJSA_NS7_ILi512EEESA_EEES9_SC_SE_Li256ELb1ELb1ELb0ELb0EEENS1_36VarlenDynamicPersistentTileSchedulerILi64ELi64ELi256ELi128ELb0ELb1ELb1ELb1ELb1ELb1EEEEEEEEEvNT_6ParamsE,@"STO_CUDA_ENTRY STV_DEFAULT"
_ZN7cutlass13device_kernelIN5flash11enable_sm90INS1_16FlashAttnFwdSm90INS1_25CollectiveMainloopFwdSm90ILi2EN4cute5tupleIJNS5_1CILi1EEES8_S8_EEENS6_IJNS7_ILi64EEESA_SA_EEELi512ENS_10bfloat16_tEfNS_4arch4Sm90ELb1ELb0ELb0ELb1ELb1ELb0ELb1ELb0ELb0ELb1ELb0ELb0EEENS1_21CollectiveEpilogueFwdINS6_IJSA_NS7_ILi512EEESA_EEES9_SC_SE_Li256ELb1ELb1ELb0ELb0EEENS1_36VarlenDynamicPersistentTileSchedulerILi64ELi64ELi256ELi128ELb0ELb1ELb1ELb1ELb1ELb1EEEEEEEEEvNT_6ParamsE:
        /* <DEDUP_REMOVED lines=43> */
.L_x_8332:
        /* <DEDUP_REMOVED lines=22> */
.L_x_8333:
        /* <DEDUP_REMOVED lines=18> */
.L_x_8334:
        /* <DEDUP_REMOVED lines=22> */
.L_x_8335:
        /* <DEDUP_REMOVED lines=23> */
.L_x_8336:
        /* <DEDUP_REMOVED lines=8> */
.L_x_8338:
[----:B------:R-:W-:-:S08]  /*0880*/  NOP ;  /* 0x0000000000007918 */ /* 0x000fd00000000000 */
[----:B------:R-:W0:Y:S02]  /*0890*/  USETMAXREG.TRY_ALLOC.CTAPOOL UP0, 0xe8 ;  /* 0x000000e8000079c8 */ /* 0x000e240008000600 */
[----:B0-----:R-:W-:-:S13]  /*08a0*/  PLOP3.LUT P0, PT, PT, PT, UP0, 0x80, 0x0 ;  /* 0x000000000000781c */ /* 0x001fda0003f0f008 */
[----:B------:R-:W-:Y:S05]  /*08b0*/  @!P0 BRA `(.L_x_8338) ;  /* 0xfffffffc00f08947 */ /* 0x000fea000383ffff */
[----:B------:R-:W0:Y:S01]  /*08c0*/  S2R R2, SR_TID.X ;  /* 0x0000000000027919 */ /* 0x000e220000002100 */
[----:B------:R-:W-:Y:S01]  /*08d0*/  MOV R17, 0x400 ;  /* 0x0000040000117802 */ /* 0x000fe20000000f00 */
[----:B------:R-:W-:Y:S01]  /*08e0*/  ULDC UR4, c[0x0][0xd3c] ;  /* 0x00034f0000047ab9 */ /* 0x000fe20000000800 */
[----:B------:R-:W1:Y:S01]  /*08f0*/  S2R R202, SR_CgaCtaId ;  /* 0x0000000000ca7919 */ /* 0x000e620000008800 */
[----:B0-----:R-:W-:-:S04]  /*0900*/  LOP3.LUT R0, R2, 0xffffff80, RZ, 0xc0, !PT ;  /* 0xffffff8002007812 */ /* 0x001fc800078ec0ff */
[----:B------:R-:W-:Y:S02]  /*0910*/  ISETP.NE.AND P0, PT, R0, 0x80, PT ;  /* 0x000000800000780c */ /* 0x000fe40003f05270 */
[----:B-1----:R-:W-:-:S11]  /*0920*/  LEA R17, R202, R17, 0x18 ;  /* 0x00000011ca117211 */ /* 0x002fd600078ec0ff */
[----:B------:R-:W-:Y:S06]  /*0930*/  @!P0 BAR.ARV 0x8, 0x100 ;  /* 0x0204000000008b1d */ /* 0x000fec0000002000 */
[----:B------:R-:W-:-:S13]  /*0940*/  ISETP.GE.U32.AND P0, PT, R2, 0x100, PT ;  /* 0x000001000200780c */ /* 0x000fda0003f06070 */
[----:B------:R-:W-:Y:S08]  /*0950*/  @P0 BAR.ARV 0xf, 0x100 ;  /* 0x03c4000000000b1d */ /* 0x000ff00000002000 */
[----:B------:R-:W-:Y:S06]  /*0960*/  BAR.SYNC.DEFER_BLOCKING 0x5, 0x180 ;  /* 0x0146000000007b1d */ /* 0x000fec0000010000 */
[----:B------:R-:W0:Y:S02]  /*0970*/  LDS.128 R12, [R17+0x388d0] ;  /* 0x0388d000110c7984 */ /* 0x000e240000000c00 */
        /* <DEDUP_REMOVED lines=15> */
[----:B------:R-:W-:-:S03]  /*0a70*/  LEA.HI R4, R3, R2, RZ, 0x1 ;  /* 0x0000000203047211 */ /* 0x000fc600078f08ff */
[----:B------:R-:W-:Y:S01]  /*0a80*/  IMAD.IADD R6, R205, 0x1, -R6 ;  /* 0x00000001cd067824 */ /* 0x000fe200078e0a06 */
[----:B------:R-:W-:Y:S02]  /*0a90*/  LOP3.LUT R5, R4, 0x1ffffffe, RZ, 0xc0, !PT ;  /* 0x1ffffffe04057812 */ /* 0x000fe400078ec0ff */
[----:B------:R-:W-:-:S03]  /*0aa0*/  LEA.HI R4, R0, R205, RZ, 0x5 ;  /* 0x000000cd00047211 */ /* 0x000fc600078f28ff */
[----:B------:R-:W-:Y:S01]  /*0ab0*/  IMAD.IADD R8, R2, 0x1, -R5 ;  /* 0x0000000102087824 */ /* 0x000fe200078e0a05 */
[-C--:B------:R-:W-:Y:S02]  /*0ac0*/  LEA.HI R2, R0, R205.reuse, RZ, 0x7 ;  /* 0x000000cd00027211 */ /* 0x080fe400078f38ff */
[--C-:B------:R-:W-:Y:S01]  /*0ad0*/  SHF.R.S32.HI R10, RZ, 0x5, R4.reuse ;  /* 0x00000005ff0a7819 */ /* 0x100fe20000011404 */
[----:B------:R-:W-:Y:S01]  /*0ae0*/  IMAD.SHL.U32 R8, R8, 0x8, RZ ;  /* 0x0000000808087824 */ /* 0x000fe200078e00ff */
[----:B------:R-:W-:Y:S02]  /*0af0*/  SHF.R.S32.HI R3, RZ, 0x1f, R4 ;  /* 0x0000001fff037819 */ /* 0x000fe40000011404 */
        /* <DEDUP_REMOVED lines=13> */
[-C--:B------:R-:W-:Y:S01]  /*0bd0*/  LEA.HI R5, R3, R4.reuse, RZ, 0x2 ;  /* 0x0000000403057211 */ /* 0x080fe200078f10ff */
[----:B------:R-:W-:Y:S01]  /*0be0*/  IMAD R203, R11, 0x10, R14 ;  /* 0x000000100bcb7824 */ /* 0x000fe200078e020e */
[C---:B------:R-:W-:Y:S01]  /*0bf0*/  LOP3.LUT R9, R7.reuse, 0xfffffff8, RZ, 0xc0, !PT ;  /* 0xfffffff807097812 */ /* 0x040fe200078ec0ff */
[----:B------:R-:W-:Y:S01]  /*0c00*/  IMAD.SHL.U32 R7, R7, 0x40, RZ ;  /* 0x0000004007077824 */ /* 0x000fe200078e00ff */
[----:B------:R-:W-:Y:S01]  /*0c10*/  LOP3.LUT R11, R5, 0x7ffffffc, RZ, 0xc0, !PT ;  /* 0x7ffffffc050b7812 */ /* 0x000fe200078ec0ff */
[----:B------:R-:W-:Y:S01]  /*0c20*/  IMAD.U32 R203, R203, 0x40, R8 ;  /* 0x00000040cbcb7824 */ /* 0x000fe200078e0008 */
[----:B------:R-:W-:Y:S01]  /*0c30*/  LOP3.LUT R0, R198, 0xfffffff8, RZ, 0xc0, !PT ;  /* 0xfffffff8c6007812 */ /* 0x000fe200078ec0ff */
[----:B------:R-:W-:Y:S01]  /*0c40*/  IMAD.IADD R9, R6, 0x1, -R9 ;  /* 0x0000000106097824 */ /* 0x000fe200078e0a09 */
[----:B------:R-:W-:Y:S01]  /*0c50*/  LEA.HI R6, R3, R4, RZ, 0x5 ;  /* 0x0000000403067211 */ /* 0x000fe200078f28ff */
[----:B------:R-:W-:Y:S01]  /*0c60*/  IMAD.IADD R11, R4, 0x1, -R11 ;  /* 0x00000001040b7824 */ /* 0x000fe200078e0a0b */
[--C-:B------:R-:W-:Y:S01]  /*0c70*/  SHF.R.S32.HI R3, RZ, 0x2, R5.reuse ;  /* 0x00000002ff037819 */ /* 0x100fe20000011405 */
[----:B------:R-:W-:Y:S01]  /*0c80*/  IMAD.IADD R197, R205, 0x1, -R0 ;  /* 0x00000001cdc57824 */ /* 0x000fe200078e0a00 */
[----:B------:R-:W-:Y:S01]  /*0c90*/  SHF.R.S32.HI R4, RZ, 0x1f, R5 ;  /* 0x0000001fff047819 */ /* 0x000fe20000011405 */
[----:B------:R-:W-:Y:S01]  /*0ca0*/  IMAD.SHL.U32 R5, R9, 0x40, RZ ;  /* 0x0000004009057824 */ /* 0x000fe200078e00ff */
[----:B------:R-:W-:Y:S01]  /*0cb0*/  LOP3.LUT R7, R7, 0x7ffffe00, RZ, 0xc0, !PT ;  /* 0x7ffffe0007077812 */ /* 0x000fe200078ec0ff */
[----:B------:R-:W-:Y:S01]  /*0cc0*/  IMAD.SHL.U32 R23, R197, 0x8, RZ ;  /* 0x00000008c5177824 */ /* 0x000fe200078e00ff */
[----:B------:R-:W-:Y:S01]  /*0cd0*/  LEA.HI R4, R4, R3, RZ, 0x3 ;  /* 0x0000000304047211 */ /* 0x000fe200078f18ff */
[----:B------:R-:W-:Y:S01]  /*0ce0*/  IMAD.SHL.U32 R18, R11, 0x2, RZ ;  /* 0x000000020b127824 */ /* 0x000fe200078e00ff */
[----:B------:R-:W-:Y:S01]  /*0cf0*/  LOP3.LUT R5, R5, 0x1c0, RZ, 0xc0, !PT ;  /* 0x000001c005057812 */ /* 0x000fe200078ec0ff */
[----:B------:R-:W-:Y:S01]  /*0d00*/  IMAD R7, R10, 0x400, R7 ;  /* 0x000004000a077824 */ /* 0x000fe200078e0207 */
[----:B------:R-:W-:Y:S01]  /*0d10*/  R2P PR, R9, 0x6 ;  /* 0x0000000609007804 */ /* 0x000fe20000000000 */
[----:B------:R-:W-:Y:S01]  /*0d20*/  VIADD R196, R23, 0x40 ;  /* 0x0000004017c47836 */ /* 0x000fe20000000000 */
[----:B------:R-:W-:Y:S01]  /*0d30*/  LOP3.LUT R8, R5, 0x8, R8, 0xf8, !PT ;  /* 0x0000000805087812 */ /* 0x000fe200078ef808 */
[C---:B------:R-:W-:Y:S01]  /*0d40*/  VIADD R195, R23.reuse, 0x80 ;  /* 0x0000008017c37836 */ /* 0x040fe20000000000 */
[----:B------:R-:W-:Y:S01]  /*0d50*/  SHF.R.U32.HI R5, RZ, 0x3, R5 ;  /* 0x00000003ff057819 */ /* 0x000fe20000011605 */
[C---:B------:R-:W-:Y:S01]  /*0d60*/  VIADD R194, R23.reuse, 0xc0 ;  /* 0x000000c017c27836 */ /* 0x040fe20000000000 */
        /* <DEDUP_REMOVED lines=8> */
[----:B------:R-:W-:Y:S01]  /*0df0*/  LOP3.LUT R13, R13, 0x1ffffffe, RZ, 0xc0, !PT ;  /* 0x1ffffffe0d0d7812 */ /* 0x000fe200078ec0ff */
[----:B------:R-:W-:Y:S01]  /*0e00*/  IMAD.IADD R3, R3, 0x1, -R4 ;  /* 0x0000000103037824 */ /* 0x000fe200078e0a04 */
[----:B------:R-:W-:Y:S01]  /*0e10*/  SHF.R.S32.HI R6, RZ, 0x5, R6 ;  /* 0x00000005ff067819 */ /* 0x000fe20000011406 */
[----:B------:R-:W-:Y:S01]  /*0e20*/  IMAD R187, R8, 0x2, R17 ;  /* 0x0000000208bb7824 */ /* 0x000fe200078e0211 */
[----:B------:R-:W-:Y:S01]  /*0e30*/  LOP3.LUT R0, R2, 0xfffffe, RZ, 0xc0, !PT ;  /* 0x00fffffe02007812 */ /* 0x000fe200078ec0ff */
[----:B------:R-:W-:Y:S01]  /*0e40*/  VIADD R200, R23, 0x1c0 ;  /* 0x000001c017c87836 */ /* 0x000fe20000000000 */
[----:B------:R-:W-:Y:S01]  /*0e50*/  SEL R189, R189, 0xffffffe0, !P1 ;  /* 0xffffffe0bdbd7807 */ /* 0x000fe20004800000 */
[C---:B------:R-:W-:Y:S01]  /*0e60*/  VIADD R190, R187.reuse, 0x36400 ;  /* 0x00036400bbbe7836 */ /* 0x040fe20000000000 */
[----:B------:R-:W-:Y:S01]  /*0e70*/  SHF.R.S32.HI R198, RZ, 0x3, R198 ;  /* 0x00000003ffc67819 */ /* 0x000fe200000114c6 */
[----:B------:R-:W-:Y:S01]  /*0e80*/  VIADD R188, R187, 0x36440 ;  /* 0x00036440bbbc7836 */ /* 0x000fe20000000000 */
[----:B------:R-:W-:Y:S01]  /*0e90*/  SHF.R.S32.HI R212, RZ, 0x1f, R196 ;  /* 0x0000001fffd47819 */ /* 0x000fe200000114c4 */
[----:B------:R-:W-:Y:S01]  /*0ea0*/  IMAD.IADD R13, R12, 0x1, -R13 ;  /* 0x000000010c0d7824 */ /* 0x000fe200078e0a0d */
        /* <DEDUP_REMOVED lines=9> */
[----:B------:R-:W-:Y:S01]  /*0f40*/  IMAD.MOV.U32 R7, RZ, RZ, R15 ;  /* 0x000000ffff077224 */ /* 0x000fe200078e000f */
[----:B------:R-:W-:Y:S01]  /*0f50*/  SHF.R.S32.HI R206, RZ, 0x1f, R200 ;  /* 0x0000001fffce7819 */ /* 0x000fe200000114c8 */
[----:B------:R-:W-:-:S02]  /*0f60*/  IMAD.MOV.U32 R2, RZ, RZ, RZ ;  /* 0x000000ffff027224 */ /* 0x000fc400078e00ff */
[----:B------:R-:W-:Y:S02]  /*0f70*/  IMAD.SHL.U32 R184, R0, 0x100, RZ ;  /* 0x0000010000b87824 */ /* 0x000fe400078e00ff */
[----:B------:R-:W-:Y:S02]  /*0f80*/  IMAD R191, R13, 0x8, R22 ;  /* 0x000000080dbf7824 */ /* 0x000fe400078e0216 */
[----:B------:R-:W-:-:S07]  /*0f90*/  IMAD.IADD R189, R189, 0x1, R188 ;  /* 0x00000001bdbd7824 */ /* 0x000fce00078e02bc */
.L_x_8397:
[----:B0-2-4-:R-:W0:Y:S01]  /*0fa0*/  LDC.64 R4, c[0x0][0xd88] ;  /* 0x00036200ff047b82 */ /* 0x015e220000000a00 */
[----:B------:R-:W-:Y:S01]  /*0fb0*/  ULDC.64 UR8, c[0x0][0xb20] ;  /* 0x0002c80000087ab9 */ /* 0x000fe20000000a00 */
[----:B------:R-:W-:-:S06]  /*0fc0*/  ULDC.64 UR10, c[0x0][0xb10] ;  /* 0x0002c400000a7ab9 */ /* 0x000fcc0000000a00 */
[----:B-1-3--:R-:W1:Y:S08]  /*0fd0*/  LDC.64 R8, c[0x0][0x418] ;  /* 0x00010600ff087b82 */ /* 0x00ae700000000a00 */
[----:B------:R-:W2:Y:S01]  /*0fe0*/  LDC R0, c[0x0][0x424] ;  /* 0x00010900ff007b82 */ /* 0x000ea20000000800 */
[----:B0-----:R-:W-:-:S07]  /*0ff0*/  IMAD.WIDE R4, R7, 0x4, R4 ;  /* 0x0000000407047825 */ /* 0x001fce00078e0204 */
[----:B------:R-:W0:Y:S01]  /*1000*/  LDC R11, c[0x0][0x2f0] ;  /* 0x0000bc00ff0b7b82 */ /* 0x000e220000000800 */
[----:B------:R-:W3:Y:S01]  /*1010*/  LDG.E R4, desc[UR44][R4.64] ;  /* 0x0000002c04047981 */ /* 0x000ee2000c1e1900 */
[----:B------:R-:W-:Y:S01]  /*1020*/  UISETP.NE.U32.AND UP0, UPT, UR8, URZ, UPT ;  /* 0x0000003f0800728c */ /* 0x000fe2000bf05070 */
[----:B------:R-:W-:Y:S01]  /*1030*/  IMAD.MOV.U32 R3, RZ, RZ, RZ ;  /* 0x000000ffff037224 */ /* 0x000fe200078e00ff */
[----:B------:R-:W-:Y:S02]  /*1040*/  UISETP.NE.U32.AND UP1, UPT, UR10, URZ, UPT ;  /* 0x0000003f0a00728c */ /* 0x000fe4000bf25070 */
[----:B------:R-:W-:Y:S02]  /*1050*/  UISETP.NE.AND.EX UP0, UPT, UR9, URZ, UPT, UP0 ;  /* 0x0000003f0900728c */ /* 0x000fe4000bf05300 */
[----:B------:R-:W-:-:S04]  /*1060*/  UISETP.NE.AND.EX UP1, UPT, UR11, URZ, UPT, UP1 ;  /* 0x0000003f0b00728c */ /* 0x000fc8000bf25310 */
[----:B------:R-:W-:Y:S02]  /*1070*/  PLOP3.LUT P0, PT, PT, PT, UP0, 0x80, 0x0 ;  /* 0x000000000000781c */ /* 0x000fe40003f0f008 */
[----:B------:R-:W-:Y:S02]  /*1080*/  PLOP3.LUT P2, PT, PT, PT, UP1, 0x80, 0x0 ;  /* 0x000000000000781c */ /* 0x000fe40003f4f018 */
[----:B---3--:R-:W-:-:S13]  /*1090*/  R2UR UR40, R4 ;  /* 0x00000000042872ca */ /* 0x008fda00000e0000 */
[----:B------:R-:W-:Y:S02]  /*10a0*/  USHF.R.S32.HI UR39, URZ, 0x1f, UR40 ;  /* 0x0000001f3f277899 */ /* 0x000fe40008011428 */
[----:B------:R-:W-:-:S04]  /*10b0*/  @UP0 ULEA UR8, UP2, UR40, UR8, 0x2 ;  /* 0x0000000828080291 */ /* 0x000fc8000f84103f */
[----:B------:R-:W-:Y:S02]  /*10c0*/  @UP0 ULEA.HI.X UR9, UR40, UR9, UR39, 0x2, UP2 ;  /* 0x0000000928090291 */ /* 0x000fe400090f1427 */
[----:B------:R-:W-:Y:S01]  /*10d0*/  @UP1 ULEA UR10, UP0, UR40, UR10, 0x2 ;  /* 0x0000000a280a1291 */ /* 0x000fe2000f80103f */
[----:B------:R-:W-:-:S03]  /*10e0*/  IMAD.U32 R4, RZ, RZ, UR8 ;  /* 0x00000008ff047e24 */ /* 0x000fc6000f8e00ff */
[----:B------:R-:W-:Y:S01]  /*10f0*/  @UP1 ULEA.HI.X UR11, UR40, UR11, UR39, 0x2, UP0 ;  /* 0x0000000b280b1291 */ /* 0x000fe200080f1427 */
[----:B------:R-:W-:Y:S01]  /*1100*/  IMAD.U32 R5, RZ, RZ, UR9 ;  /* 0x00000009ff057e24 */ /* 0x000fe2000f8e00ff */
[----:B------:R-:W-:Y:S01]  /*1110*/  ULDC.64 UR8, c[0x0][0xb18] ;  /* 0x0002c60000087ab9 */ /* 0x000fe20000000a00 */
[----:B------:R-:W-:-:S03]  /*1120*/  IMAD.U32 R6, RZ, RZ, UR10 ;  /* 0x0000000aff067e24 */ /* 0x000fc6000f8e00ff */
[----:B------:R-:W-:Y:S01]  /*1130*/  IMAD.U32 R7, RZ, RZ, UR11 ;  /* 0x0000000bff077e24 */ /* 0x000fe2000f8e00ff */
[----:B------:R3:W5:Y:S04]  /*1140*/  @P0 LDG.E R3, desc[UR44][R4.64] ;  /* 0x0000002c04030981 */ /* 0x000768000c1e1900 */
[----:B------:R3:W5:Y:S01]  /*1150*/  @P2 LDG.E R185, desc[UR44][R6.64] ;  /* 0x0000002c06b92981 */ /* 0x000762000c1e1900 */
[----:B-1----:R-:W-:Y:S01]  /*1160*/  ISETP.NE.U32.AND P0, PT, R8, RZ, PT ;  /* 0x000000ff0800720c */ /* 0x002fe20003f05070 */
[----:B------:R-:W-:Y:S01]  /*1170*/  UMOV UR38, UR6 ;  /* 0x0000000600267c82 */ /* 0x000fe20008000000 */
[----:B------:R-:W-:Y:S02]  /*1180*/  ISETP.NE.U32.AND P1, PT, RZ, UR8, PT ;  /* 0x00000008ff007c0c */ /* 0x000fe4000bf25070 */
[----:B------:R-:W-:-:S02]  /*1190*/  ISETP.NE.AND.EX P0, PT, R9, RZ, PT, P0 ;  /* 0x000000ff0900720c */ /* 0x000fc40003f05300 */
[----:B------:R-:W-:Y:S02]  /*11a0*/  ISETP.NE.AND.EX P1, PT, RZ, UR9, PT, P1 ;  /* 0x00000009ff007c0c */ /* 0x000fe4000bf25310 */
[----:B--2---:R-:W-:Y:S01]  /*11b0*/  SEL R0, R0, 0x1, P0 ;  /* 0x0000000100007807 */ /* 0x004fe20000000000 */
[----:B0--3--:R-:W-:Y:S10]  /*11c0*/  @P2 BRA `(.L_x_8339) ;  /* 0x0000000000302947 */ /* 0x009ff40003800000 */
[----:B------:R-:W-:Y:S01]  /*11d0*/  ULDC.64 UR6, c[0x0][0xaf8] ;  /* 0x0002be0000067ab9 */ /* 0x000fe20000000a00 */
[----:B-----5:R-:W0:Y:S01]  /*11e0*/  LDC R185, c[0x0][0x288] ;  /* 0x0000a200ffb97b82 */ /* 0x020e220000000800 */
[----:B------:R-:W-:-:S04]  /*11f0*/  ISETP.NE.U32.AND P0, PT, RZ, UR6, PT ;  /* 0x00000006ff007c0c */ /* 0x000fc8000bf05070 */
[----:B------:R-:W-:-:S13]  /*1200*/  ISETP.NE.AND.EX P0, PT, RZ, UR7, PT, P0 ;  /* 0x00000007ff007c0c */ /* 0x000fda000bf05300 */
[----:B------:R-:W-:Y:S05]  /*1210*/  @!P0 BRA `(.L_x_8339) ;  /* 0x00000000001c8947 */ /* 0x000fea0003800000 */
[----:B------:R-:W-:Y:S02]  /*1220*/  ULDC.64 UR6, c[0x0][0xaf8] ;  /* 0x0002be0000067ab9 */ /* 0x000fe40000000a00 */
[----:B------:R-:W-:-:S06]  /*1230*/  UIMAD.WIDE UR6, UR40, 0x4, UR6 ;  /* 0x00000004280678a5 */ /* 0x000fcc000f8e0206 */
[----:B------:R-:W-:Y:S02]  /*1240*/  IMAD.U32 R4, RZ, RZ, UR6 ;  /* 0x00000006ff047e24 */ /* 0x000fe4000f8e00ff */
[----:B------:R-:W-:-:S05]  /*1250*/  IMAD.U32 R5, RZ, RZ, UR7 ;  /* 0x00000007ff057e24 */ /* 0x000fca000f8e00ff */
[----:B0-----:R-:W2:Y:S04]  /*1260*/  LDG.E R185, desc[UR44][R4.64] ;  /* 0x0000002c04b97981 */ /* 0x001ea8000c1e1900 */
[----:B------:R-:W2:Y:S02]  /*1270*/  LDG.E R6, desc[UR44][R4.64+0x4] ;  /* 0x0000042c04067981 */ /* 0x000ea4000c1e1900 */
[----:B--2---:R-:W-:-:S07]  /*1280*/  IMAD.IADD R185, R6, 0x1, -R185 ;  /* 0x0000000106b97824 */ /* 0x004fce00078e0ab9 */
.L_x_8339:
[----:B------:R-:W-:Y:S01]  /*1290*/  IMAD R186, R0, R11, RZ ;  /* 0x0000000b00ba7224 */ /* 0x000fe200078e02ff */
[----:B------:R-:W-:Y:S06]  /*12a0*/  @!P1 BRA `(.L_x_8340) ;  /* 0x0000000000189947 */ /* 0x000fec0003800000 */
[----:B------:R-:W-:-:S04]  /*12b0*/  ULEA UR4, UP0, UR40, UR8, 0x2 ;  /* 0x0000000828047291 */ /* 0x000fc8000f80103f */
[----:B------:R-:W-:Y:S02]  /*12c0*/  ULEA.HI.X UR6, UR40, UR9, UR39, 0x2, UP0 ;  /* 0x0000000928067291 */ /* 0x000fe400080f1427 */
[----:B------:R-:W-:-:S04]  /*12d0*/  IMAD.U32 R4, RZ, RZ, UR4 ;  /* 0x00000004ff047e24 */ /* 0x000fc8000f8e00ff */
[----:B------:R-:W-:-:S05]  /*12e0*/  IMAD.U32 R5, RZ, RZ, UR6 ;  /* 0x00000006ff057e24 */ /* 0x000fca000f8e00ff */
[----:B------:R1:W5:Y:S01]  /*12f0*/  LDG.E R186, desc[UR44][R4.64] ;  /* 0x0000002c04ba7981 */ /* 0x000362000c1e1900 */
[----:B------:R-:W-:Y:S05]  /*1300*/  BRA `(.L_x_8341) ;  /* 0x00000000002c7947 */ /* 0x000fea0003800000 */
.L_x_8340:
        /* <DEDUP_REMOVED lines=9> */
[----:B------:R-:W2:Y:S02]  /*13a0*/  LDG.E R7, desc[UR44][R4.64+0x4] ;  /* 0x0000042c04077981 */ /* 0x000ea4000c1e1900 */
[----:B--2---:R-:W-:-:S07]  /*13b0*/  IMAD.IADD R186, R7, 0x1, -R186 ;  /* 0x0000000107ba7824 */ /* 0x004fce00078e0aba */
.L_x_8341:
[----:B------:R-:W-:Y:S01]  /*13c0*/  UISETP.NE.AND UP0, UPT, UR43, 0x1, UPT ;  /* 0x000000012b00788c */ /* 0x000fe2000bf05270 */
[----:B-----5:R-:W-:Y:S01]  /*13d0*/  IMAD.IADD R186, R186, 0x1, -R3 ;  /* 0x00000001baba7824 */ /* 0x020fe200078e0a03 */
[----:B------:R-:W-:-:S03]  /*13e0*/  USHF.L.U32 UR37, UR5, 0x6, URZ ;  /* 0x0000000605257899 */ /* 0x000fc6000800063f */
[----:B------:R-:W-:Y:S01]  /*13f0*/  VIADD R0, R186, 0x3f ;  /* 0x0000003fba007836 */ /* 0x000fe20000000000 */
[----:B------:R-:W-:-:S04]  /*1400*/  PLOP3.LUT P0, PT, PT, PT, UP0, 0x80, 0x0 ;  /* 0x000000000000781c */ /* 0x000fc80003f0f008 */
[----:B------:R-:W-:-:S04]  /*1410*/  SHF.R.S32.HI R3, RZ, 0x1f, R0 ;  /* 0x0000001fff037819 */ /* 0x000fc80000011400 */
[----:B------:R-:W-:-:S04]  /*1420*/  LEA.HI R3, R3, R0, RZ, 0x6 ;  /* 0x0000000003037211 */ /* 0x000fc800078f30ff */
[----:B------:R-:W-:Y:S01]  /*1430*/  SHF.R.S32.HI R168, RZ, 0x6, R3 ;  /* 0x00000006ffa87819 */ /* 0x000fe20000011403 */
[----:B------:R-:W-:Y:S06]  /*1440*/  @!P0 BRA `(.L_x_8342) ;  /* 0x0000001c00548947 */ /* 0x000fec0003800000 */
[----:B------:R-:W2:Y:S01]  /*1450*/  LDC R0, c[0x0][0x448] ;  /* 0x00011200ff007b82 */ /* 0x000ea20000000800 */
[----:B------:R-:W-:Y:S01]  /*1460*/  UIADD3 UR4, UR37, 0x3f, URZ ;  /* 0x0000003f25047890 */ /* 0x000fe2000fffe03f */
[----:B0-----:R-:W-:Y:S02]  /*1470*/  IADD3 R185, R186, 0x40, -R185 ;  /* 0x00000040bab97810 */ /* 0x001fe40007ffe8b9 */
        /* <DEDUP_REMOVED lines=21> */
[----:B--2---:R-:W-:Y:S01]  /*15d0*/  ISETP.NE.AND P0, PT, R0, 0x1, PT ;  /* 0x000000010000780c */ /* 0x004fe20003f05270 */
[----:B------:R-:W-:Y:S01]  /*15e0*/  IMAD.U32 R0, RZ, RZ, UR4 ;  /* 0x00000004ff007e24 */ /* 0x000fe2000f8e00ff */
        /* <DEDUP_REMOVED lines=19> */
[----:B-1----:R-:W1:Y:S01]  /*1720*/  @P0 LDC R4, c[0x0][0x450] ;  /* 0x00011400ff040b82 */ /* 0x002e620000000800 */
        /* <DEDUP_REMOVED lines=16> */
[----:B0-----:R-:W-:Y:S01]  /*1830*/  @P0 IMAD.HI.U32 R3, R3, UR4, RZ ;  /* 0x0000000403030c27 */ /* 0x001fe2000f8e00ff */
[----:B------:R-:W-:-:S02]  /*1840*/  CS2R R170, SRZ ;  /* 0x0000000000aa7805 */ /* 0x000fc4000001ff00 */
[----:B------:R-:W-:Y:S02]  /*1850*/  CS2R R32, SRZ ;  /* 0x0000000000207805 */ /* 0x000fe4000001ff00 */
[----:B------:R-:W-:Y:S02]  /*1860*/  CS2R R172, SRZ ;  /* 0x0000000000ac7805 */ /* 0x000fe4000001ff00 */
[----:B------:R-:W-:Y:S01]  /*1870*/  CS2R R38, SRZ ;  /* 0x0000000000267805 */ /* 0x000fe2000001ff00 */
[----:B------:R-:W-:Y:S01]  /*1880*/  IMAD.MOV.U32 R35, RZ, RZ, RZ ;  /* 0x000000ffff237224 */ /* 0x000fe200078e00ff */
[----:B------:R-:W-:Y:S02]  /*1890*/  CS2R R28, SRZ ;  /* 0x00000000001c7805 */ /* 0x000fe4000001ff00 */
[----:B-1----:R-:W-:Y:S02]  /*18a0*/  @P0 SHF.R.U32.HI R0, RZ, R4, R3 ;  /* 0x00000004ff000219 */ /* 0x002fe40000011603 */
[----:B------:R-:W-:-:S02]  /*18b0*/  CS2R R174, SRZ ;  /* 0x0000000000ae7805 */ /* 0x000fc4000001ff00 */
[----:B------:R-:W-:Y:S01]  /*18c0*/  PLOP3.LUT P0, PT, PT, PT, PT, 0x80, 0x0 ;  /* 0x000000000000781c */ /* 0x000fe20003f0f070 */
[----:B------:R-:W-:Y:S01]  /*18d0*/  IMAD.MOV.U32 R31, RZ, RZ, RZ ;  /* 0x000000ffff1f7224 */ /* 0x000fe200078e00ff */
[----:B------:R-:W-:Y:S01]  /*18e0*/  CS2R R10, SRZ ;  /* 0x00000000000a7805 */ /* 0x000fe2000001ff00 */
[----:B------:R-:W-:Y:S02]  /*18f0*/  IMAD.IADD R0, R185, 0x1, R0 ;  /* 0x00000001b9007824 */ /* 0x000fe400078e0200 */
[----:B------:R-:W-:Y:S02]  /*1900*/  IMAD.MOV.U32 R27, RZ, RZ, RZ ;  /* 0x000000ffff1b7224 */ /* 0x000fe400078e00ff */
[----:B------:R-:W-:Y:S01]  /*1910*/  IMAD.MOV.U32 R9, RZ, RZ, RZ ;  /* 0x000000ffff097224 */ /* 0x000fe200078e00ff */
[----:B------:R-:W-:Y:S01]  /*1920*/  SHF.R.S32.HI R3, RZ, 0x1f, R0 ;  /* 0x0000001fff037819 */ /* 0x000fe20000011400 */
[----:B------:R-:W-:Y:S02]  /*1930*/  IMAD.MOV.U32 R20, RZ, RZ, RZ ;  /* 0x000000ffff147224 */ /* 0x000fe400078e00ff */
[----:B------:R-:W-:Y:S01]  /*1940*/  IMAD.MOV.U32 R176, RZ, RZ, RZ ;  /* 0x000000ffffb07224 */ /* 0x000fe200078e00ff */
        /* <DEDUP_REMOVED lines=64> */
.L_x_8344:
[----:B------:R-:W-:Y:S01]  /*1d50*/  IMAD R0, R2, 0x8, R17 ;  /* 0x0000000802007824 */ /* 0x000fe200078e0211 */
[----:B------:R-:W-:-:S03]  /*1d60*/  ISETP.GE.AND P0, PT, R4, 0x2, PT ;  /* 0x000000020400780c */ /* 0x000fc60003f06270 */
[----:B------:R-:W-:-:S05]  /*1d70*/  VIADD R3, R0, 0x38860 ;  /* 0x0003886000037836 */ /* 0x000fca0000000000 */
[----:B------:R-:W-:-:S04]  /*1d80*/  PRMT R3, R202, 0x654, R3 ;  /* 0x00000654ca037816 */ /* 0x000fc80000000003 */
[----:B------:R0:W-:Y:S01]  /*1d90*/  SYNCS.ARRIVE.TRANS64.RED.A1T0 RZ, [R3+URZ], RZ ;  /* 0x000000ff03ff79a7 */ /* 0x0001e2000810043f */
[----:B------:R-:W-:Y:S05]  /*1da0*/  @!P0 BRA `(.L_x_8345) ;  /* 0x0000000800c08947 */ /* 0x000fea0003800000 */
[----:B------:R-:W-:-:S07]  /*1db0*/  VIADD R4, R4, 0xfffffffe ;  /* 0xfffffffe04047836 */ /* 0x000fce0000000000 */
.L_x_8347:
[----:B------:R-:W-:Y:S01]  /*1dc0*/  BAR.SYNC.DEFER_BLOCKING 0xe, 0x100 ;  /* 0x0384000000007b1d */ /* 0x000fe20000010000 */
[----:B------:R-:W-:Y:S01]  /*1dd0*/  IMAD R0, R2, 0x40, R22 ;  /* 0x0000004002007824 */ /* 0x000fe200078e0216 */
        /* <DEDUP_REMOVED lines=10> */
[----:B01----:R-:W0:Y:S04]  /*1e80*/  LDS R3, [R0+0x38400] ;  /* 0x0384000000037984 */ /* 0x003e280000000800 */
        /* <DEDUP_REMOVED lines=157> */
.L_x_8346:
[----:B------:R-:W-:-:S04]  /*2860*/  IMAD R0, R2, 0x8, R17 ;  /* 0x0000000802007824 */ /* 0x000fc800078e0211 */
[----:B------:R-:W-:-:S05]  /*2870*/  VIADD R3, R0, 0x38860 ;  /* 0x0003886000037836 */ /* 0x000fca0000000000 */
[----:B------:R-:W-:-:S04]  /*2880*/  PRMT R3, R202, 0x654, R3 ;  /* 0x00000654ca037816 */ /* 0x000fc80000000003 */
[----:B------:R1:W-:Y:S01]  /*2890*/  SYNCS.ARRIVE.TRANS64.RED.A1T0 RZ, [R3+URZ], RZ ;  /* 0x000000ff03ff79a7 */ /* 0x0003e2000810043f */
[----:B------:R-:W-:Y:S05]  /*28a0*/  @P1 BRA `(.L_x_8347) ;  /* 0xfffffff400441947 */ /* 0x000fea000383ffff */
.L_x_8345:
        /* <DEDUP_REMOVED lines=143> */
.L_x_8342:
[----:B------:R-:W2:Y:S01]  /*31a0*/  LDC R204, c[0x0][0x448] ;  /* 0x00011200ffcc7b82 */ /* 0x000ea20000000800 */
[----:B------:R-:W-:Y:S01]  /*31b0*/  UIADD3 UR4, UR37, 0x3f, URZ ;  /* 0x0000003f25047890 */ /* 0x000fe2000fffe03f */
[----:B01----:R-:W-:Y:S02]  /*31c0*/  IADD3 R5, R186, 0x40, -R185 ;  /* 0x00000040ba057810 */ /* 0x003fe40007ffe8b9 */
        /* <DEDUP_REMOVED lines=21> */
[----:B--2---:R-:W-:-:S02]  /*3320*/  ISETP.NE.AND P0, PT, R204, 0x1, PT ;  /* 0x00000001cc00780c */ /* 0x004fc40003f05270 */
        /* <DEDUP_REMOVED lines=11> */
[----:B------:R-:W-:Y:S01]  /*33e0*/  CS2R R94, SRZ ;  /* 0x00000000005e7805 */ /* 0x000fe2000001ff00 */
[----:B------:R-:W0:Y:S01]  /*33f0*/  @P0 LDC R0, c[0x0][0x44c] ;  /* 0x00011300ff000b82 */ /* 0x000e220000000800 */
[----:B------:R-:W-:-:S02]  /*3400*/  CS2R R92, SRZ ;  /* 0x00000000005c7805 */ /* 0x000fc4000001ff00 */
[----:B------:R-:W-:Y:S02]  /*3410*/  CS2R R90, SRZ ;  /* 0x00000000005a7805 */ /* 0x000fe4000001ff00 */
        /* <DEDUP_REMOVED lines=24> */
[----:B------:R-:W-:Y:S01]  /*35a0*/  CS2R R172, SRZ ;  /* 0x0000000000ac7805 */ /* 0x000fe2000001ff00 */
[----:B------:R-:W-:Y:S01]  /*35b0*/  IMAD.U32 R0, RZ, RZ, UR4 ;  /* 0x00000004ff007e24 */ /* 0x000fe2000f8e00ff */
        /* <DEDUP_REMOVED lines=49> */
.L_x_8348:
        /* <DEDUP_REMOVED lines=9> */
.L_x_8488:
[----:B------:R-:W-:Y:S05]  /*3960*/  @!P0 BRA `(.L_x_8350) ;  /* 0x0000000000048947 */ /* 0x000fea0003800000 */
[----:B------:R-:W-:Y:S01]  /*3970*/  BPT.TRAP 0x1 ;  /* 0x000000040000795c */ /* 0x000fe20000300000 */
.L_x_8350:
[----:B------:R-:W-:Y:S01]  /*3980*/  IMAD R9, R2, 0x8, R17 ;  /* 0x0000000802097824 */ /* 0x000fe200078e0211 */
[----:B------:R-:W-:-:S04]  /*3990*/  SHF.L.U32 R6, R16, 0x1f, RZ ;  /* 0x0000001f10067819 */ /* 0x000fc800000006ff */
[----:B------:R1:W2:Y:S01]  /*39a0*/  SYNCS.PHASECHK.TRANS64.TRYWAIT P1, [R9+URZ+0x38830], R6 ;  /* 0x03883006090075a7 */ /* 0x0002a2000802017f */
[----:B------:R-:W-:Y:S05]  /*39b0*/  @!P0 BRA `(.L_x_8351) ;  /* 0x0000000000048947 */ /* 0x000fea0003800000 */
[----:B------:R-:W-:Y:S01]  /*39c0*/  BPT.TRAP 0x1 ;  /* 0x000000040000795c */ /* 0x000fe20000300000 */
.L_x_8351:
[----:B------:R-:W-:-:S05]  /*39d0*/  VIADD R0, R17, 0x22400 ;  /* 0x0002240011007836 */ /* 0x000fca0000000000 */
[----:B------:R-:W-:-:S04]  /*39e0*/  SHF.R.U32.HI R0, RZ, 0x4, R0 ;  /* 0x00000004ff007819 */ /* 0x000fc80000011600 */
[----:B------:R-:W-:Y:S01]  /*39f0*/  LOP3.LUT R0, R0, 0x3fff, RZ, 0xc0, !PT ;  /* 0x00003fff00007812 */ /* 0x000fe200078ec0ff */
[----:B--2---:R-:W-:Y:S06]  /*3a00*/  @P1 BRA `(.L_x_8352) ;  /* 0x0000000000081947 */ /* 0x004fec0003800000 */
[----:B------:R-:W2:Y:S02]  /*3a10*/  SYNCS.PHASECHK.TRANS64.TRYWAIT P1, [R9+URZ+0x38830], R6 ;  /* 0x03883006090075a7 */ /* 0x000ea4000802017f */
[----:B--2---:R-:W-:Y:S05]  /*3a20*/  @!P1 BRA `(.L_x_8353) ;  /* 0x0000012c00209947 */ /* 0x004fea0003800000 */
.L_x_8352:
        /* <DEDUP_REMOVED lines=40> */
.L_x_8489:
[----:B------:R-:W-:Y:S05]  /*3cb0*/  @!P0 BRA `(.L_x_8355) ;  /* 0x0000000000048947 */ /* 0x000fea0003800000 */
[----:B------:R-:W-:Y:S01]  /*3cc0*/  BPT.TRAP 0x1 ;  /* 0x000000040000795c */ /* 0x000fe20000300000 */
.L_x_8355:
[----:B------:R4:W0:Y:S01]  /*3cd0*/  SYNCS.PHASECHK.TRANS64.TRYWAIT P1, [R9+URZ+0x38850], R6 ;  /* 0x03885006090075a7 */ /* 0x000822000802017f */
[----:B------:R-:W-:Y:S05]  /*3ce0*/  @!P0 BRA `(.L_x_8356) ;  /* 0x0000000000048947 */ /* 0x000fea0003800000 */
[----:B------:R-:W-:Y:S01]  /*3cf0*/  BPT.TRAP 0x1 ;  /* 0x000000040000795c */ /* 0x000fe20000300000 */
.L_x_8356:
        /* <DEDUP_REMOVED lines=12> */
.L_x_8357:
        /* <DEDUP_REMOVED lines=292> */
[----:B------:R-:W-:-:S02]  /*5000*/  IMAD.IADD R10, R10, 0x1, R11 ;  /* 0x000000010a0a7824 */ /* 0x000fc400078e020b */
[----:B------:R-:W-:Y:S01]  /*5010*/  IMAD.MOV.U32 R11, RZ, RZ, 0x40 ;  /* 0x00000040ff0b7424 */ /* 0x000fe200078e00ff */
[----:B------:R-:W-:Y:S02]  /*5020*/  WARPGROUP.DEPBAR.LE gsb0, 0x0 ;  /* 0x00008000000079c5 */ /* 0x000fe40000010000 */
        /* <DEDUP_REMOVED lines=33> */
.L_x_8359:
[----:B------:R-:W-:Y:S01]  /*5240*/  ISETP.NE.AND P5, PT, R204, 0x1, PT ;  /* 0x00000001cc00780c */ /* 0x000fe20003fa5270 */
[----:B------:R-:W-:Y:S01]  /*5250*/  VIADD R5, R191, UR37 ;  /* 0x00000025bf057c36 */ /* 0x000fe20008000000 */
[----:B------:R-:W-:Y:S01]  /*5260*/  ULDC UR28, c[0x0][0xa80] ;  /* 0x0002a000001c7ab9 */ /* 0x000fe20000000800 */
[----:B------:R-:W-:Y:S01]  /*5270*/  IMAD R217, R2, 0x1000, R19 ;  /* 0x0000100002d97824 */ /* 0x000fe200078e0213 */
[----:B------:R-:W-:-:S03]  /*5280*/  UMOV UR7, 0x40000040 ;  /* 0x4000004000077882 */ /* 0x000fc60000000000 */
[C---:B------:R-:W-:Y:S01]  /*5290*/  VIADD R221, R217.reuse, 0x80 ;  /* 0x00000080d9dd7836 */ /* 0x040fe20000000000 */
[----:B------:R-:W-:-:S05]  /*52a0*/  R2UR UR6, R217 ;  /* 0x00000000d90672ca */ /* 0x000fca00000e0000 */
[----:B------:R-:W0:Y:S08]  /*52b0*/  @P5 LDC R6, c[0x0][0x44c] ;  /* 0x00011300ff065b82 */ /* 0x000e300000000800 */
[----:B------:R-:W1:Y:S01]  /*52c0*/  @P5 LDC R7, c[0x0][0x450] ;  /* 0x00011400ff075b82 */ /* 0x000e620000000800 */
[----:B0-----:R-:W-:-:S05]  /*52d0*/  @P5 IMAD.HI.U32 R6, R5, R6, RZ ;  /* 0x0000000605065227 */ /* 0x001fca00078e00ff */
[----:B-1----:R-:W-:Y:S01]  /*52e0*/  @P5 SHF.R.U32.HI R5, RZ, R7, R6 ;  /* 0x00000007ff055219 */ /* 0x002fe20000011606 */
[----:B------:R-:W-:-:S04]  /*52f0*/  IMAD R7, R168, -0x40, R11 ;  /* 0xffffffc0a8077824 */ /* 0x000fc800078e020b */
[----:B------:R-:W0:Y:S01]  /*5300*/  SHFL.IDX PT, R8, R5, RZ, 0x1c1f ;  /* 0x001c1fff05087589 */ /* 0x000e2200000e0000 */
[----:B------:R-:W-:Y:S02]  /*5310*/  IADD3 R6, R186, 0x1, R7 ;  /* 0x00000001ba067810 */ /* 0x000fe40007ffe007 */
[----:B------:R-:W-:Y:S01]  /*5320*/  IADD3 R7, -R18, R7, R186 ;  /* 0x0000000712077210 */ /* 0x000fe20007ffe1ba */
[----:B------:R-:W1:Y:S01]  /*5330*/  SHFL.IDX PT, R5, R5, 0x1, 0x1c1f ;  /* 0x003c1f0005057f89 */ /* 0x000e6200000e0000 */
[----:B------:R-:W-:-:S04]  /*5340*/  IADD3 R6, -R185, R6, -R18 ;  /* 0x00000006b9067210 */ /* 0x000fc80007ffe912 */
        /* <DEDUP_REMOVED lines=92> */
[----:B------:R-:W-:Y:S02]  /*5910*/  ISETP.GT.AND P1, PT, R6, 0x38, PT ;  /* 0x000000380600780c */ /* 0x000fe40003f24270 */
        /* <DEDUP_REMOVED lines=10> */
[----:B------:R-:W0:Y:S02]  /*59c0*/  SHFL.BFLY PT, R21, R8, 0x2, 0x1f ;  /* 0x0c401f0008157f89 */ /* 0x000e2400000e0000 */
        /* <DEDUP_REMOVED lines=16> */
[----:B0-----:R-:W-:Y:S01]  /*5ad0*/  FMNMX.FTZ R24, R8, R21, !PT ;  /* 0x0000001508187209 */ /* 0x001fe20007810000 */
[----:B------:R-:W-:-:S06]  /*5ae0*/  FFMA.FTZ R21, R41, UR28, -R56 ;  /* 0x0000001c29157c23 */ /* 0x000fcc0008010838 */
[----:B------:R-:W0:Y:S01]  /*5af0*/  MUFU.EX2 R6, R6 ;  /* 0x0000000600067308 */ /* 0x000e220000000800 */
[----:B------:R-:W1:Y:S07]  /*5b00*/  SHFL.BFLY PT, R25, R24, 0x1, 0x1f ;  /* 0x0c201f0018197f89 */ /* 0x000e6e00000e0000 */
[----:B------:R-:W-:Y:S08]  /*5b10*/  MUFU.EX2 R10, R10 ;  /* 0x0000000a000a7308 */ /* 0x000ff00000000800 */
[----:B------:R-:W2:Y:S01]  /*5b20*/  MUFU.EX2 R11, R11 ;  /* 0x0000000b000b7308 */ /* 0x000ea20000000800 */
[----:B0-----:R-:W-:Y:S01]  /*5b30*/  F2FP.BF16.F32.PACK_AB R152, R6, R5 ;  /* 0x000000050698723e */ /* 0x001fe200000010ff */
[----:B------:R-:W-:-:S06]  /*5b40*/  FADD.FTZ R5, R5, R6 ;  /* 0x0000000605057221 */ /* 0x000fcc0000010000 */
[----:B------:R-:W-:Y:S01]  /*5b50*/  MUFU.EX2 R12, R12 ;  /* 0x0000000c000c7308 */ /* 0x000fe20000000800 */
[----:B-1----:R-:W-:Y:S01]  /*5b60*/  FMNMX.FTZ R8, R24, R25, !PT ;  /* 0x0000001918087209 */ /* 0x002fe20007810000 */
[----:B------:R-:W-:-:S03]  /*5b70*/  VIADD R25, R9, 0x38840 ;  /* 0x0003884009197836 */ /* 0x000fc60000000000 */
[C---:B------:R-:W-:Y:S01]  /*5b80*/  FSETP.NEU.FTZ.AND P1, PT, R8.reuse, -INF , PT ;  /* 0xff8000000800780b */ /* 0x040fe20003f3d000 */
[----:B------:R-:W-:Y:S01]  /*5b90*/  FMUL.FTZ R24, R8, UR28 ;  /* 0x0000001c08187c20 */ /* 0x000fe20008410000 */
[----:B------:R-:W-:Y:S01]  /*5ba0*/  PRMT R25, R202, 0x654, R25 ;  /* 0x00000654ca197816 */ /* 0x000fe20000000019 */
[----:B------:R-:W0:Y:S01]  /*5bb0*/  MUFU.EX2 R13, R13 ;  /* 0x0000000d000d7308 */ /* 0x000e220000000800 */
[C---:B--2---:R-:W-:Y:S01]  /*5bc0*/  F2FP.BF16.F32.PACK_AB R154, R11.reuse, R10 ;  /* 0x0000000a0b9a723e */ /* 0x044fe200000010ff */
[----:B------:R-:W-:Y:S01]  /*5bd0*/  FADD.FTZ R10, R10, R5 ;  /* 0x000000050a0a7221 */ /* 0x000fe20000010000 */
[----:B------:R-:W-:Y:S01]  /*5be0*/  FSEL R24, R24, RZ, P1 ;  /* 0x000000ff18187208 */ /* 0x000fe20000800000 */
[----:B------:R1:W-:Y:S02]  /*5bf0*/  SYNCS.ARRIVE.TRANS64.RED.A1T0 RZ, [R25+URZ], RZ ;  /* 0x000000ff19ff79a7 */ /* 0x0003e4000810043f */
[----:B------:R-:W-:Y:S02]  /*5c00*/  FADD.FTZ R11, R11, R10 ;  /* 0x0000000a0b0b7221 */ /* 0x000fe40000010000 */
        /* <DEDUP_REMOVED lines=46> */
[----:B------:R0:W-:Y:S01]  /*5ef0*/  STSM.16.M88.4 [R190], R156 ;  /* 0x0000009cbe007844 */ /* 0x0001e20000000200 */
[----:B------:R-:W-:Y:S01]  /*5f00*/  FADD.FTZ R182, R182, R181 ;  /* 0x000000b5b6b67221 */ /* 0x000fe20000010000 */
        /* <DEDUP_REMOVED lines=21> */
[----:B------:R-:W3:Y:S08]  /*6060*/  MUFU.EX2 R173, R173 ;  /* 0x000000ad00ad7308 */ /* 0x000ef00000000800 */
[----:B------:R-:W4:Y:S01]  /*6070*/  MUFU.EX2 R174, R174 ;  /* 0x000000ae00ae7308 */ /* 0x000f220000000800 */
[----:B--2---:R-:W-:Y:S01]  /*6080*/  F2FP.BF16.F32.PACK_AB R164, R172, R171 ;  /* 0x000000abaca4723e */ /* 0x004fe200000010ff */
[----:B------:R-:W-:-:S04]  /*6090*/  FADD.FTZ R171, R171, R170 ;  /* 0x000000aaabab7221 */ /* 0x000fc80000010000 */
[----:B------:R-:W-:Y:S02]  /*60a0*/  FADD.FTZ R172, R172, R171 ;  /* 0x000000abacac7221 */ /* 0x000fe40000010000 */
[----:B------:R-:W-:Y:S02]  /*60b0*/  MUFU.EX2 R215, R215 ;  /* 0x000000d700d77308 */ /* 0x000fe40000000800 */
[----:B---3--:R-:W-:-:S06]  /*60c0*/  FADD.FTZ R5, R173, R172 ;  /* 0x000000acad057221 */ /* 0x008fcc0000010000 */
[----:B------:R-:W2:Y:S01]  /*60d0*/  MUFU.EX2 R218, R218 ;  /* 0x000000da00da7308 */ /* 0x000ea20000000800 */
[C---:B----4-:R-:W-:Y:S01]  /*60e0*/  F2FP.BF16.F32.PACK_AB R166, R174.reuse, R173 ;  /* 0x000000adaea6723e */ /* 0x050fe200000010ff */
[----:B------:R-:W-:-:S06]  /*60f0*/  FADD.FTZ R5, R174, R5 ;  /* 0x00000005ae057221 */ /* 0x000fcc0000010000 */
[----:B------:R-:W-:Y:S08]  /*6100*/  MUFU.EX2 R219, R219 ;  /* 0x000000db00db7308 */ /* 0x000ff00000000800 */
[----:B------:R-:W3:Y:S01]  /*6110*/  MUFU.EX2 R220, R220 ;  /* 0x000000dc00dc7308 */ /* 0x000ee20000000800 */
[----:B--2---:R-:W-:Y:S01]  /*6120*/  F2FP.BF16.F32.PACK_AB R165, R218, R215 ;  /* 0x000000d7daa5723e */ /* 0x004fe200000010ff */
[----:B------:R-:W-:-:S04]  /*6130*/  FADD.FTZ R215, R215, R216 ;  /* 0x000000d8d7d77221 */ /* 0x000fc80000010000 */
[----:B------:R-:W-:Y:S01]  /*6140*/  FADD.FTZ R218, R218, R215 ;  /* 0x000000d7dada7221 */ /* 0x000fe20000010000 */
[----:B---3--:R-:W-:-:S03]  /*6150*/  F2FP.BF16.F32.PACK_AB R167, R220, R219 ;  /* 0x000000dbdca7723e */ /* 0x008fc600000010ff */
[----:B------:R-:W-:Y:S02]  /*6160*/  FADD.FTZ R219, R219, R218 ;  /* 0x000000dadbdb7221 */ /* 0x000fe40000010000 */
[----:B------:R0:W-:Y:S01]  /*6170*/  STSM.16.M88.4 [R189], R164 ;  /* 0x000000a4bd007844 */ /* 0x0001e20000000200 */
[----:B-1----:R-:W-:Y:S01]  /*6180*/  WARPGROUP.ARRIVE ;  /* 0x00000000000079c5 */ /* 0x002fe20000000000 */
[----:B------:R-:W-:-:S05]  /*6190*/  FADD.FTZ R6, R220, R219 ;  /* 0x000000dbdc067221 */ /* 0x000fca0000010000 */
        /* <DEDUP_REMOVED lines=32> */
.L_x_8360:
[----:B------:R-:W0:Y:S01]  /*63a0*/  @P5 LDC R11, c[0x0][0x44c] ;  /* 0x00011300ff0b5b82 */ /* 0x000e220000000800 */
[----:B------:R-:W-:Y:S02]  /*63b0*/  IMAD.U32 R10, RZ, RZ, UR37 ;  /* 0x00000025ff0a7e24 */ /* 0x000fe4000f8e00ff */
[----:B------:R-:W-:Y:S02]  /*63c0*/  VIADD R168, R168, 0xfffffffe ;  /* 0xfffffffea8a87836 */ /* 0x000fe40000000000 */
[----:B------:R-:W-:-:S03]  /*63d0*/  VIADD R9, R9, 0x38860 ;  /* 0x0003886009097836 */ /* 0x000fc60000000000 */
[----:B------:R-:W1:Y:S01]  /*63e0*/  @P5 LDC R12, c[0x0][0x450] ;  /* 0x00011400ff0c5b82 */ /* 0x000e620000000800 */
[----:B------:R-:W-:Y:S02]  /*63f0*/  R2UR UR30, R168 ;  /* 0x00000000a81e72ca */ /* 0x000fe400000e0000 */
[----:B------:R-:W-:-:S04]  /*6400*/  PRMT R9, R202, 0x654, R9 ;  /* 0x00000654ca097816 */ /* 0x000fc80000000009 */
[----:B------:R2:W-:Y:S01]  /*6410*/  SYNCS.ARRIVE.TRANS64.RED.A1T0 RZ, [R9+URZ], RZ ;  /* 0x000000ff09ff79a7 */ /* 0x0005e2000810043f */
[----:B0-----:R-:W-:-:S05]  /*6420*/  @P5 IMAD.HI.U32 R11, R11, UR37, RZ ;  /* 0x000000250b0b5c27 */ /* 0x001fca000f8e00ff */
[----:B-1----:R-:W-:-:S04]  /*6430*/  @P5 SHF.R.U32.HI R10, RZ, R12, R11 ;  /* 0x0000000cff0a5219 */ /* 0x002fc8000001160b */
[----:B------:R-:W-:-:S04]  /*6440*/  IADD3 R10, R10, R186, -R185 ;  /* 0x000000ba0a0a7210 */ /* 0x000fc80007ffe8b9 */
[----:B------:R-:W-:-:S04]  /*6450*/  SHF.R.S32.HI R11, RZ, 0x1f, R10 ;  /* 0x0000001fff0b7819 */ /* 0x000fc8000001140a */
[----:B------:R-:W-:-:S04]  /*6460*/  LEA.HI R11, R11, R10, RZ, 0x6 ;  /* 0x0000000a0b0b7211 */ /* 0x000fc800078f30ff */
[----:B------:R-:W-:-:S04]  /*6470*/  SHF.R.S32.HI R11, RZ, 0x6, R11 ;  /* 0x00000006ff0b7819 */ /* 0x000fc8000001140b */
[----:B------:R-:W-:-:S13]  /*6480*/  R2UR UR29, R11 ;  /* 0x000000000b1d72ca */ /* 0x000fda00000e0000 */
[----:B------:R-:W-:-:S04]  /*6490*/  UISETP.LT.AND UP0, UPT, URZ, UR29, UPT ;  /* 0x0000001d3f00728c */ /* 0x000fc8000bf01270 */
[----:B------:R-:W-:-:S04]  /*64a0*/  USEL UR29, URZ, UR29, !UP0 ;  /* 0x0000001d3f1d7287 */ /* 0x000fc8000c000000 */
[----:B------:R-:W-:-:S06]  /*64b0*/  UISETP.GE.AND UP0, UPT, UR30, UR29, UPT ;  /* 0x0000001d1e00728c */ /* 0x000fcc000bf06270 */
[----:B------:R-:W-:-:S13]  /*64c0*/  PLOP3.LUT P1, PT, PT, PT, UP0, 0x80, 0x0 ;  /* 0x000000000000781c */ /* 0x000fda0003f2f008 */
[----:B--2---:R-:W-:Y:S05]  /*64d0*/  @!P1 BRA `(.L_x_8361) ;  /* 0x00000030009c9947 */ /* 0x004fea0003800000 */
[----:B------:R-:W-:Y:S01]  /*64e0*/  IMAD.MOV.U32 R11, RZ, RZ, R8 ;  /* 0x000000ffff0b7224 */ /* 0x000fe200078e0008 */
[----:B------:R-:W-:Y:S01]  /*64f0*/  ULDC UR28, c[0x0][0xa80] ;  /* 0x0002a000001c7ab9 */ /* 0x000fe20000000800 */
[----:B------:R-:W-:Y:S02]  /*6500*/  IMAD.MOV.U32 R10, RZ, RZ, R7 ;  /* 0x000000ffff0a7224 */ /* 0x000fe400078e0007 */
[----:B------:R-:W-:-:S07]  /*6510*/  IMAD.MOV.U32 R13, RZ, RZ, R2 ;  /* 0x000000ffff0d7224 */ /* 0x000fce00078e0002 */
.L_x_8372:
[----:B------:R-:W-:-:S05]  /*6520*/  VIADD R2, R13, 0x1 ;  /* 0x000000010d027836 */ /* 0x000fca0000000000 */
[----:B------:R-:W-:-:S04]  /*6530*/  ISETP.NE.AND P1, PT, R2, 0x2, PT ;  /* 0x000000020200780c */ /* 0x000fc80003f25270 */
[----:B------:R-:W-:Y:S02]  /*6540*/  SEL R7, RZ, 0x1, P1 ;  /* 0x00000001ff077807 */ /* 0x000fe40000800000 */
[----:B------:R-:W-:Y:S02]  /*6550*/  SEL R2, R2, RZ, P1 ;  /* 0x000000ff02027207 */ /* 0x000fe40000800000 */
[----:B------:R-:W-:Y:S01]  /*6560*/  LOP3.LUT R16, R16, R7, RZ, 0x3c, !PT ;  /* 0x0000000710107212 */ /* 0x000fe200078e3cff */
[----:B0-----:R-:W-:Y:S06]  /*6570*/  @!P0 BRA `(.L_x_8362) ;  /* 0x0000000000048947 */ /* 0x001fec0003800000 */
[----:B------:R-:W-:Y:S01]  /*6580*/  BPT.TRAP 0x1 ;  /* 0x000000040000795c */ /* 0x000fe20000300000 */
.L_x_8362:
[----:B------:R-:W-:Y:S01]  /*6590*/  IMAD R9, R2, 0x8, R17 ;  /* 0x0000000802097824 */ /* 0x000fe200078e0211 */
[----:B------:R-:W-:-:S04]  /*65a0*/  SHF.L.U32 R8, R16, 0x1f, RZ ;  /* 0x0000001f10087819 */ /* 0x000fc800000006ff */
[----:B------:R0:W1:Y:S01]  /*65b0*/  SYNCS.PHASECHK.TRANS64.TRYWAIT P1, [R9+URZ+0x38830], R8 ;  /* 0x03883008090075a7 */ /* 0x000062000802017f */
[----:B------:R-:W-:Y:S05]  /*65c0*/  @!P0 BRA `(.L_x_8363) ;  /* 0x0000000000048947 */ /* 0x000fea0003800000 */
[----:B------:R-:W-:Y:S01]  /*65d0*/  BPT.TRAP 0x1 ;  /* 0x000000040000795c */ /* 0x000fe20000300000 */
.L_x_8363:
[----:B------:R-:W-:Y:S01]  /*65e0*/  IMAD R7, R2, 0x200, R0 ;  /* 0x0000020002077824 */ /* 0x000fe200078e0200 */
[----:B-1----:R-:W-:Y:S06]  /*65f0*/  @P1 BRA `(.L_x_8364) ;  /* 0x0000000000081947 */ /* 0x002fec0003800000 */
[----:B------:R-:W1:Y:S02]  /*6600*/  SYNCS.PHASECHK.TRANS64.TRYWAIT P1, [R9+URZ+0x38830], R8 ;  /* 0x03883008090075a7 */ /* 0x000e64000802017f */
[----:B-1----:R-:W-:Y:S05]  /*6610*/  @!P1 BRA `(.L_x_8365) ;  /* 0x0000010000609947 */ /* 0x002fea0003800000 */
.L_x_8364:
        /* <DEDUP_REMOVED lines=22> */
.L_x_8366:
[----:B------:R2:W3:Y:S01]  /*6780*/  SYNCS.PHASECHK.TRANS64.TRYWAIT P1, [R9+URZ+0x38850], R8 ;  /* 0x03885008090075a7 */ /* 0x0004e2000802017f */
[----:B------:R-:W-:Y:S05]  /*6790*/  @!P0 BRA `(.L_x_8367) ;  /* 0x0000000000048947 */ /* 0x000fea0003800000 */
[----:B------:R-:W-:Y:S01]  /*67a0*/  BPT.TRAP 0x1 ;  /* 0x000000040000795c */ /* 0x000fe20000300000 */
.L_x_8367:
[----:B------:R-:W-:Y:S01]  /*67b0*/  IMAD R7, R2, 0x1000, R4 ;  /* 0x0000100002077824 */ /* 0x000fe200078e0204 */
[----:B---3--:R-:W-:Y:S06]  /*67c0*/  @P1 BRA `(.L_x_8368) ;  /* 0x0000000000081947 */ /* 0x008fec0003800000 */
[----:B------:R-:W3:Y:S02]  /*67d0*/  SYNCS.PHASECHK.TRANS64.TRYWAIT P1, [R9+URZ+0x38850], R8 ;  /* 0x03885008090075a7 */ /* 0x000ee4000802017f */
[----:B---3--:R-:W-:Y:S05]  /*67e0*/  @!P1 BRA `(.L_x_8369) ;  /* 0x0000010000009947 */ /* 0x008fea0003800000 */
.L_x_8368:
        /* <DEDUP_REMOVED lines=189> */
[----:B------:R-:W-:Y:S01]  /*73c0*/  IMAD.IADD R15, R21, 0x1, R8 ;  /* 0x00000001150f7824 */ /* 0x000fe200078e0208 */
[----:B------:R-:W-:Y:S02]  /*73d0*/  WARPGROUP.DEPBAR.LE gsb0, 0x0 ;  /* 0x00008000000079c5 */ /* 0x000fe40000010000 */
[----:B------:R-:W-:-:S08]  /*73e0*/  WARPGROUP.ARRIVE ;  /* 0x00000000000079c5 */ /* 0x000fd00000000000 */
[----:B------:R-:W-:Y:S01]  /*73f0*/  HGMMA.64x64x16.F32.BF16 R152, gdesc[UR24], R152, gsb0 ;  /* 0x00e00000189879f0 */ /* 0x000fe20008001898 */
[----:B------:R-:W-:Y:S01]  /*7400*/  R2UR UR24, R15 ;  /* 0x000000000f1872ca */ /* 0x000fe200000e0000 */
[----:B------:R-:W-:Y:S01]  /*7410*/  VIADD R15, R7, 0xa00 ;  /* 0x00000a00070f7836 */ /* 0x000fe20000000000 */
[----:B------:R-:W-:Y:S01]  /*7420*/  UMOV UR25, 0x40000040 ;  /* 0x4000004000197882 */ /* 0x000fe20000000000 */
[----:B------:R-:W-:Y:S02]  /*7430*/  UMOV UR27, 0x40000040 ;  /* 0x40000040001b7882 */ /* 0x000fe40000000000 */
[----:B------:R-:W-:-:S05]  /*7440*/  IMAD.IADD R20, R8, 0x1, R15 ;  /* 0x0000000108147824 */ /* 0x000fca00078e020f */
        /* <DEDUP_REMOVED lines=128> */
.L_x_8370:
        /* <DEDUP_REMOVED lines=9> */
[----:B------:R-:W-:-:S03]  /*7ce0*/  IADD3 R8, R186, UR6, -R18 ;  /* 0x00000006ba087c10 */ /* 0x000fc6000fffe812 */
[----:B------:R-:W0:Y:S02]  /*7cf0*/  SHFL.IDX PT, R15, R7, 0x1, 0x1c1f ;  /* 0x003c1f00070f7f89 */ /* 0x000e2400000e0000 */
[----:B------:R-:W-:Y:S02]  /*7d00*/  IMAD.IADD R8, R8, 0x1, -R185 ;  /* 0x0000000108087824 */ /* 0x000fe400078e0ab9 */
[----:B------:R-:W1:Y:S02]  /*7d10*/  SHFL.IDX PT, R7, R7, RZ, 0x1c1f ;  /* 0x001c1fff07077589 */ /* 0x000e6400000e0000 */
        /* <DEDUP_REMOVED lines=48> */
[----:B------:R-:W-:Y:S01]  /*8020*/  FMNMX.FTZ R14, R183, R12, !PT ;  /* 0x0000000cb70e7209 */ /* 0x000fe20007810000 */
[----:B-1----:R-:W-:-:S04]  /*8030*/  IMAD.IADD R12, R8, 0x1, R7 ;  /* 0x00000001080c7824 */ /* 0x002fc800078e0207 */
        /* <DEDUP_REMOVED lines=70> */
[----:B------:R-:W-:Y:S01]  /*84a0*/  FFMA.FTZ R181, R183, UR28, -R214 ;  /* 0x0000001cb7b57c23 */ /* 0x000fe200080108d6 */
[----:B------:R-:W0:Y:S01]  /*84b0*/  SHFL.BFLY PT, R158, R7, 0x2, 0x1f ;  /* 0x0c401f00079e7f89 */ /* 0x000e2200000e0000 */
[----:B------:R-:W-:Y:S08]  /*84c0*/  MUFU.EX2 R15, R15 ;  /* 0x0000000f000f7308 */ /* 0x000ff00000000800 */
[----:B------:R-:W-:Y:S08]  /*84d0*/  MUFU.EX2 R12, R12 ;  /* 0x0000000c000c7308 */ /* 0x000ff00000000800 */
[----:B------:R-:W-:Y:S01]  /*84e0*/  MUFU.EX2 R14, R177 ;  /* 0x000000b1000e7308 */ /* 0x000fe20000000800 */
[----:B0-----:R-:W-:-:S07]  /*84f0*/  FMNMX.FTZ R158, R7, R158, !PT ;  /* 0x0000009e079e7209 */ /* 0x001fce0007810000 */
[----:B------:R-:W0:Y:S01]  /*8500*/  MUFU.EX2 R169, R169 ;  /* 0x000000a900a97308 */ /* 0x000e220000000800 */
[----:B------:R-:W1:Y:S07]  /*8510*/  SHFL.BFLY PT, R7, R158, 0x1, 0x1f ;  /* 0x0c201f009e077f89 */ /* 0x000e6e00000e0000 */
[----:B------:R-:W-:Y:S08]  /*8520*/  MUFU.EX2 R20, R20 ;  /* 0x0000001400147308 */ /* 0x000ff00000000800 */
[----:B------:R-:W2:Y:S08]  /*8530*/  MUFU.EX2 R173, R173 ;  /* 0x000000ad00ad7308 */ /* 0x000eb00000000800 */
        /* <DEDUP_REMOVED lines=9> */
[----:B------:R-:W-:Y:S01]  /*85d0*/  FSEL R153, R7, RZ, P2 ;  /* 0x000000ff07997208 */ /* 0x000fe20001000000 */
[--C-:B------:R-:W-:Y:S01]  /*85e0*/  FFMA.FTZ R221, R152, UR28, -R158.reuse ;  /* 0x0000001c98dd7c23 */ /* 0x100fe2000801089e */
[----:B------:R-:W-:Y:S01]  /*85f0*/  FSEL R152, R8, RZ, P1 ;  /* 0x000000ff08987208 */ /* 0x000fe20000800000 */
[----:B------:R-:W-:Y:S01]  /*8600*/  FFMA.FTZ R214, R157, UR28, -R158 ;  /* 0x0000001c9dd67c23 */ /* 0x000fe2000801089e */
[----:B------:R-:W-:Y:S02]  /*8610*/  IMAD.MOV R157, RZ, RZ, -R184 ;  /* 0x000000ffff9d7224 */ /* 0x000fe400078e0ab8 */
[----:B------:R-:W-:Y:S01]  /*8620*/  FADD.FTZ R153, -R153, R10 ;  /* 0x0000000a99997221 */ /* 0x000fe20000010100 */
[--C-:B------:R-:W-:Y:S01]  /*8630*/  FFMA.FTZ R222, R213, UR28, -R158.reuse ;  /* 0x0000001cd5de7c23 */ /* 0x100fe2000801089e */
[----:B------:R-:W-:Y:S01]  /*8640*/  FADD.FTZ R152, -R152, R11 ;  /* 0x0000000b98987221 */ /* 0x000fe20000010100 */
[--C-:B------:R-:W-:Y:S01]  /*8650*/  FFMA.FTZ R213, R215, UR28, -R158.reuse ;  /* 0x0000001cd7d57c23 */ /* 0x100fe2000801089e */
[----:B------:R-:W-:Y:S01]  /*8660*/  FMUL.FTZ R215, R153, UR28 ;  /* 0x0000001c99d77c20 */ /* 0x000fe20008410000 */
[----:B------:R-:W-:Y:S01]  /*8670*/  ISETP.NE.AND P1, PT, R18, R157, PT ;  /* 0x0000009d1200720c */ /* 0x000fe20003f25270 */
[----:B------:R-:W-:Y:S01]  /*8680*/  FMUL.FTZ R152, R152, UR28 ;  /* 0x0000001c98987c20 */ /* 0x000fe20008410000 */
[--C-:B------:R-:W-:Y:S01]  /*8690*/  FFMA.FTZ R183, R156, UR28, -R158.reuse ;  /* 0x0000001c9cb77c23 */ /* 0x100fe2000801089e */
[--C-:B------:R-:W-:Y:S01]  /*86a0*/  FFMA.FTZ R156, R176, UR28, -R158.reuse ;  /* 0x0000001cb09c7c23 */ /* 0x100fe2000801089e */
[----:B------:R-:W-:Y:S01]  /*86b0*/  FFMA.FTZ R224, R154, UR28, -R158 ;  /* 0x0000001c9ae07c23 */ /* 0x000fe2000801089e */
[----:B------:R-:W1:Y:S01]  /*86c0*/  MUFU.EX2 R10, R152 ;  /* 0x00000098000a7308 */ /* 0x000e620000000800 */
[----:B------:R-:W-:-:S02]  /*86d0*/  VIADD R153, R9, 0x38840 ;  /* 0x0003884009997836 */ /* 0x000fc40000000000 */
[--C-:B------:R-:W-:Y:S01]  /*86e0*/  FFMA.FTZ R217, R160, UR28, -R158.reuse ;  /* 0x0000001ca0d97c23 */ /* 0x100fe2000801089e */
[--C-:B------:R-:W-:Y:S01]  /*86f0*/  FFMA.FTZ R218, R161, UR28, -R158.reuse ;  /* 0x0000001ca1da7c23 */ /* 0x100fe2000801089e */
[--C-:B------:R-:W-:Y:S01]  /*8700*/  FFMA.FTZ R219, R164, UR28, -R158.reuse ;  /* 0x0000001ca4db7c23 */ /* 0x100fe2000801089e */
[--C-:B------:R-:W-:Y:S01]  /*8710*/  FFMA.FTZ R220, R165, UR28, -R158.reuse ;  /* 0x0000001ca5dc7c23 */ /* 0x100fe2000801089e */
[----:B------:R-:W-:Y:S01]  /*8720*/  PRMT R153, R202, 0x654, R153 ;  /* 0x00000654ca997816 */ /* 0x000fe20000000099 */
[----:B------:R-:W-:Y:S01]  /*8730*/  FFMA.FTZ R172, R172, UR28, -R158 ;  /* 0x0000001cacac7c23 */ /* 0x000fe2000801089e */
[----:B------:R-:W3:Y:S01]  /*8740*/  MUFU.EX2 R215, R215 ;  /* 0x000000d700d77308 */ /* 0x000ee20000000800 */
[----:B------:R-:W-:Y:S02]  /*8750*/  @!P1 IMAD R154, R13, 0x40, R22 ;  /* 0x000000400d9a9824 */ /* 0x000fe400078e0216 */
[--C-:B------:R-:W-:Y:S01]  /*8760*/  FFMA.FTZ R13, R216, UR28, -R158.reuse ;  /* 0x0000001cd80d7c23 */ /* 0x100fe2000801089e */
[----:B------:R4:W-:Y:S01]  /*8770*/  SYNCS.ARRIVE.TRANS64.RED.A1T0 RZ, [R153+URZ], RZ ;  /* 0x000000ff99ff79a7 */ /* 0x0009e2000810043f */
[----:B------:R-:W-:Y:S01]  /*8780*/  FFMA.FTZ R216, R155, UR28, -R158 ;  /* 0x0000001c9bd87c23 */ /* 0x000fe2000801089e */
[----:B------:R-:W-:Y:S01]  /*8790*/  IMAD R176, R2, 0x1000, R19 ;  /* 0x0000100002b07824 */ /* 0x000fe200078e0213 */
[----:B0-----:R-:W-:Y:S01]  /*87a0*/  F2FP.BF16.F32.PACK_AB R155, R169, R14 ;  /* 0x0000000ea99b723e */ /* 0x001fe200000010ff */
[----:B------:R0:W-:Y:S01]  /*87b0*/  MUFU.EX2 R11, R156 ;  /* 0x0000009c000b7308 */ /* 0x0001e20000000800 */
[----:B--2---:R-:W-:Y:S01]  /*87c0*/  F2FP.BF16.F32.PACK_AB R157, R173, R20 ;  /* 0x00000014ad9d723e */ /* 0x004fe200000010ff */
[-C--:B-1----:R-:W-:Y:S01]  /*87d0*/  FMUL.FTZ R26, R26, R10.reuse ;  /* 0x0000000a1a1a7220 */ /* 0x082fe20000410000 */
[----:B----4-:R-:W-:Y:S01]  /*87e0*/  F2FP.BF16.F32.PACK_AB R153, R12, R15 ;  /* 0x0000000f0c99723e */ /* 0x010fe200000010ff */
[----:B------:R-:W-:Y:S01]  /*87f0*/  FMUL.FTZ R27, R27, R10 ;  /* 0x0000000a1b1b7220 */ /* 0x000fe20000410000 */
[----:B------:R-:W-:Y:S01]  /*8800*/  F2FP.BF16.F32.PACK_AB R159, R177, R168 ;  /* 0x000000a8b19f723e */ /* 0x000fe200000010ff */
[----:B------:R-:W-:Y:S01]  /*8810*/  FMUL.FTZ R30, R30, R10 ;  /* 0x0000000a1e1e7220 */ /* 0x000fe20000410000 */
[----:B------:R-:W-:Y:S01]  /*8820*/  R2UR UR6, R176 ;  /* 0x00000000b00672ca */ /* 0x000fe200000e0000 */
[----:B------:R-:W-:Y:S01]  /*8830*/  MUFU.EX2 R182, R182 ;  /* 0x000000b600b67308 */ /* 0x000fe20000000800 */
[----:B0-----:R-:W-:-:S02]  /*8840*/  @!P1 IMAD R156, R154, 0x4, R17 ;  /* 0x000000049a9c9824 */ /* 0x001fc400078e0211 */
[-C--:B---3--:R-:W-:Y:S01]  /*8850*/  FMUL.FTZ R24, R24, R215.reuse ;  /* 0x000000d718187220 */ /* 0x088fe20000410000 */
[-C--:B------:R-:W-:Y:S01]  /*8860*/  FMUL.FTZ R25, R25, R215.reuse ;  /* 0x000000d719197220 */ /* 0x080fe20000410000 */
[-C--:B------:R-:W-:Y:S01]  /*8870*/  FMUL.FTZ R28, R28, R215.reuse ;  /* 0x000000d71c1c7220 */ /* 0x080fe20000410000 */
[-C--:B------:R-:W-:Y:S01]  /*8880*/  FMUL.FTZ R29, R29, R215.reuse ;  /* 0x000000d71d1d7220 */ /* 0x080fe20000410000 */
[----:B------:R-:W-:Y:S01]  /*8890*/  @!P1 STS [R156+0x38400], R215 ;  /* 0x038400d79c009388 */ /* 0x000fe20000000800 */
[-C--:B------:R-:W-:Y:S01]  /*88a0*/  FMUL.FTZ R31, R31, R10.reuse ;  /* 0x0000000a1f1f7220 */ /* 0x080fe20000410000 */
[----:B------:R-:W0:Y:S01]  /*88b0*/  MUFU.EX2 R21, R21 ;  /* 0x0000001500157308 */ /* 0x000e220000000800 */
[-C--:B------:R-:W-:Y:S01]  /*88c0*/  FMUL.FTZ R32, R32, R215.reuse ;  /* 0x000000d720207220 */ /* 0x080fe20000410000 */
[----:B------:R1:W-:Y:S01]  /*88d0*/  @!P1 STS [R156+0x38420], R10 ;  /* 0x0384200a9c009388 */ /* 0x0003e20000000800 */
        /* <DEDUP_REMOVED lines=59> */
[----:B------:R-:W-:Y:S01]  /*8c90*/  FMUL.FTZ R81, R81, R215 ;  /* 0x000000d751517220 */ /* 0x000fe20000410000 */
[-C--:B------:R-:W-:Y:S01]  /*8ca0*/  FMUL.FTZ R82, R82, R10.reuse ;  /* 0x0000000a52527220 */ /* 0x080fe20000410000 */
[----:B------:R-:W-:Y:S01]  /*8cb0*/  MUFU.EX2 R174, R174 ;  /* 0x000000ae00ae7308 */ /* 0x000fe20000000800 */
[----:B0-----:R-:W-:Y:S01]  /*8cc0*/  F2FP.BF16.F32.PACK_AB R158, R220, R219 ;  /* 0x000000dbdc9e723e */ /* 0x001fe200000010ff */
        /* <DEDUP_REMOVED lines=80> */
[----:B------:R-:W-:Y:S01]  /*91d0*/  FMUL.FTZ R149, R149, R215 ;  /* 0x000000d795957220 */ /* 0x000fe20000410000 */
[-C--:B------:R-:W-:Y:S01]  /*91e0*/  FMUL.FTZ R150, R150, R10.reuse ;  /* 0x0000000a96967220 */ /* 0x080fe20000410000 */
[----:B------:R-:W-:Y:S01]  /*91f0*/  FMUL.FTZ R151, R151, R10 ;  /* 0x0000000a97977220 */ /* 0x000fe20000410000 */
[----:B-1----:R-:W-:Y:S01]  /*9200*/  F2FP.BF16.F32.PACK_AB R165, R179, R178 ;  /* 0x000000b2b3a5723e */ /* 0x002fe200000010ff */
[----:B------:R1:W-:Y:S01]  /*9210*/  STSM.16.M88.4 [R187+0x36400], R152 ;  /* 0x03640098bb007844 */ /* 0x0003e20000000200 */
[----:B------:R-:W-:Y:S01]  /*9220*/  VIADD R223, R176, 0x80 ;  /* 0x00000080b0df7836 */ /* 0x000fe20000000000 */
[----:B------:R-:W-:Y:S01]  /*9230*/  MUFU.EX2 R13, R13 ;  /* 0x0000000d000d7308 */ /* 0x000fe20000000800 */
[----:B0-----:R-:W-:Y:S01]  /*9240*/  F2FP.BF16.F32.PACK_AB R167, R181, R180 ;  /* 0x000000b4b5a7723e */ /* 0x001fe200000010ff */
[----:B------:R1:W-:Y:S01]  /*9250*/  STSM.16.M88.4 [R190], R156 ;  /* 0x0000009cbe007844 */ /* 0x0003e20000000200 */
[----:B------:R-:W-:Y:S01]  /*9260*/  FFMA.FTZ R15, R10, R6, R15 ;  /* 0x000000060a0f7223 */ /* 0x000fe2000001000f */
[----:B------:R-:W-:-:S02]  /*9270*/  FFMA.FTZ R182, R215, R5, R182 ;  /* 0x00000005d7b67223 */ /* 0x000fc400000100b6 */
[----:B------:R1:W-:Y:S01]  /*9280*/  STSM.16.M88.4 [R188], R160 ;  /* 0x000000a0bc007844 */ /* 0x0003e20000000200 */
[----:B------:R-:W-:Y:S01]  /*9290*/  FADD.FTZ R15, R12, R15 ;  /* 0x0000000f0c0f7221 */ /* 0x000fe20000010000 */
[----:B------:R-:W0:Y:S01]  /*92a0*/  MUFU.EX2 R216, R216 ;  /* 0x000000d800d87308 */ /* 0x000e220000000800 */
[----:B--2---:R-:W-:Y:S01]  /*92b0*/  F2FP.BF16.F32.PACK_AB R164, R224, R11 ;  /* 0x0000000be0a4723e */ /* 0x004fe200000010ff */
        /* <DEDUP_REMOVED lines=8> */
[----:B0-----:R-:W-:Y:S02]  /*9340*/  F2FP.BF16.F32.PACK_AB R166, R216, R13 ;  /* 0x0000000dd8a6723e */ /* 0x001fe400000010ff */
        /* <DEDUP_REMOVED lines=54> */
.L_x_8371:
[----:B------:R-:W-:Y:S01]  /*96b0*/  UISETP.GT.AND UP0, UPT, UR30, UR29, UPT ;  /* 0x0000001d1e00728c */ /* 0x000fe2000bf04270 */
[----:B------:R-:W-:Y:S01]  /*96c0*/  VIADD R9, R9, 0x38860 ;  /* 0x0003886009097836 */ /* 0x000fe20000000000 */
[----:B------:R-:W-:Y:S01]  /*96d0*/  UIADD3 UR30, UR30, -0x1, URZ ;  /* 0xffffffff1e1e7890 */ /* 0x000fe2000fffe03f */
[----:B------:R-:W-:Y:S02]  /*96e0*/  IMAD.MOV.U32 R11, RZ, RZ, R8 ;  /* 0x000000ffff0b7224 */ /* 0x000fe400078e0008 */
[----:B------:R-:W-:Y:S01]  /*96f0*/  IMAD.MOV.U32 R10, RZ, RZ, R7 ;  /* 0x000000ffff0a7224 */ /* 0x000fe200078e0007 */
[----:B------:R-:W-:Y:S01]  /*9700*/  PLOP3.LUT P1, PT, PT, PT, UP0, 0x80, 0x0 ;  /* 0x000000000000781c */ /* 0x000fe20003f2f008 */
[----:B------:R-:W-:Y:S01]  /*9710*/  IMAD.MOV.U32 R13, RZ, RZ, R2 ;  /* 0x000000ffff0d7224 */ /* 0x000fe200078e0002 */
[----:B------:R-:W-:-:S04]  /*9720*/  PRMT R9, R202, 0x654, R9 ;  /* 0x00000654ca097816 */ /* 0x000fc80000000009 */
[----:B------:R0:W-:Y:S07]  /*9730*/  SYNCS.ARRIVE.TRANS64.RED.A1T0 RZ, [R9+URZ], RZ ;  /* 0x000000ff09ff79a7 */ /* 0x0001ee000810043f */
[----:B------:R-:W-:Y:S05]  /*9740*/  @P1 BRA `(.L_x_8372) ;  /* 0xffffffcc00741947 */ /* 0x000fea000383ffff */
.L_x_8361:
[----:B------:R-:W-:-:S13]  /*9750*/  ISETP.LE.AND P1, PT, RZ, UR30, PT ;  /* 0x0000001eff007c0c */ /* 0x000fda000bf23270 */
[----:B------:R-:W-:Y:S05]  /*9760*/  @!P1 BRA `(.L_x_8373) ;  /* 0x0000002c004c9947 */ /* 0x000fea0003800000 */
[----:B------:R-:W-:Y:S01]  /*9770*/  IMAD.MOV.U32 R185, RZ, RZ, R8 ;  /* 0x000000ffffb97224 */ /* 0x000fe200078e0008 */
[----:B------:R-:W-:Y:S01]  /*9780*/  ULDC UR28, c[0x0][0xa80] ;  /* 0x0002a000001c7ab9 */ /* 0x000fe20000000800 */
[----:B------:R-:W-:Y:S02]  /*9790*/  IMAD.MOV.U32 R10, RZ, RZ, R7 ;  /* 0x000000ffff0a7224 */ /* 0x000fe400078e0007 */
[----:B------:R-:W-:-:S07]  /*97a0*/  IMAD.MOV.U32 R213, RZ, RZ, R2 ;  /* 0x000000ffffd57224 */ /* 0x000fce00078e0002 */
.L_x_8384:
[----:B------:R-:W-:-:S05]  /*97b0*/  VIADD R2, R213, 0x1 ;  /* 0x00000001d5027836 */ /* 0x000fca0000000000 */
[----:B------:R-:W-:-:S04]  /*97c0*/  ISETP.NE.AND P1, PT, R2, 0x2, PT ;  /* 0x000000020200780c */ /* 0x000fc80003f25270 */
[----:B------:R-:W-:Y:S02]  /*97d0*/  SEL R7, RZ, 0x1, P1 ;  /* 0x00000001ff077807 */ /* 0x000fe40000800000 */
[----:B------:R-:W-:Y:S02]  /*97e0*/  SEL R2, R2, RZ, P1 ;  /* 0x000000ff02027207 */ /* 0x000fe40000800000 */
[----:B------:R-:W-:Y:S01]  /*97f0*/  LOP3.LUT R16, R16, R7, RZ, 0x3c, !PT ;  /* 0x0000000710107212 */ /* 0x000fe200078e3cff */
[----:B-1----:R-:W-:Y:S06]  /*9800*/  @!P0 BRA `(.L_x_8374) ;  /* 0x0000000000048947 */ /* 0x002fec0003800000 */
[----:B------:R-:W-:Y:S01]  /*9810*/  BPT.TRAP 0x1 ;  /* 0x000000040000795c */ /* 0x000fe20000300000 */
.L_x_8374:
[----:B0-----:R-:W-:Y:S01]  /*9820*/  IMAD R9, R2, 0x8, R17 ;  /* 0x0000000802097824 */ /* 0x001fe200078e0211 */
[----:B------:R-:W-:-:S04]  /*9830*/  SHF.L.U32 R8, R16, 0x1f, RZ ;  /* 0x0000001f10087819 */ /* 0x000fc800000006ff */
[----:B------:R0:W1:Y:S01]  /*9840*/  SYNCS.PHASECHK.TRANS64.TRYWAIT P1, [R9+URZ+0x38830], R8 ;  /* 0x03883008090075a7 */ /* 0x000062000802017f */
[----:B------:R-:W-:Y:S05]  /*9850*/  @!P0 BRA `(.L_x_8375) ;  /* 0x0000000000048947 */ /* 0x000fea0003800000 */
[----:B------:R-:W-:Y:S01]  /*9860*/  BPT.TRAP 0x1 ;  /* 0x000000040000795c */ /* 0x000fe20000300000 */
.L_x_8375:
[----:B------:R-:W-:Y:S01]  /*9870*/  IMAD R7, R2, 0x200, R0 ;  /* 0x0000020002077824 */ /* 0x000fe200078e0200 */
[----:B-1----:R-:W-:Y:S06]  /*9880*/  @P1 BRA `(.L_x_8376) ;  /* 0x0000000000081947 */ /* 0x002fec0003800000 */
[----:B------:R-:W1:Y:S02]  /*9890*/  SYNCS.PHASECHK.TRANS64.TRYWAIT P1, [R9+URZ+0x38830], R8 ;  /* 0x03883008090075a7 */ /* 0x000e64000802017f */
[----:B-1----:R-:W-:Y:S05]  /*98a0*/  @!P1 BRA `(.L_x_8377) ;  /* 0x000000cc00e49947 */ /* 0x002fea0003800000 */
.L_x_8376:
        /* <DEDUP_REMOVED lines=22> */
.L_x_8378:
[----:B------:R2:W3:Y:S01]  /*9a10*/  SYNCS.PHASECHK.TRANS64.TRYWAIT P1, [R9+URZ+0x38850], R8 ;  /* 0x03885008090075a7 */ /* 0x0004e2000802017f */
[----:B------:R-:W-:Y:S05]  /*9a20*/  @!P0 BRA `(.L_x_8379) ;  /* 0x0000000000048947 */ /* 0x000fea0003800000 */
[----:B------:R-:W-:Y:S01]  /*9a30*/  BPT.TRAP 0x1 ;  /* 0x000000040000795c */ /* 0x000fe20000300000 */
.L_x_8379:
[----:B------:R-:W-:Y:S01]  /*9a40*/  IMAD R7, R2, 0x1000, R4 ;  /* 0x0000100002077824 */ /* 0x000fe200078e0204 */
[----:B---3--:R-:W-:Y:S06]  /*9a50*/  @P1 BRA `(.L_x_8380) ;  /* 0x0000000000081947 */ /* 0x008fec0003800000 */
[----:B------:R-:W3:Y:S02]  /*9a60*/  SYNCS.PHASECHK.TRANS64.TRYWAIT P1, [R9+URZ+0x38850], R8 ;  /* 0x03885008090075a7 */ /* 0x000ee4000802017f */
[----:B---3--:R-:W-:Y:S05]  /*9a70*/  @!P1 BRA `(.L_x_8381) ;  /* 0x000000cc00849947 */ /* 0x008fea0003800000 */
.L_x_8380:
        /* <DEDUP_REMOVED lines=326> */
.L_x_8382:
[----:B------:R-:W-:Y:S01]  /*aee0*/  FMNMX.FTZ R8, R152, R10, !PT ;  /* 0x0000000a98087209 */ /* 0x000fe20007810000 */
[----:B------:R-:W-:Y:S01]  /*aef0*/  IMAD R220, R2, 0x1000, R19 ;  /* 0x0000100002dc7824 */ /* 0x000fe200078e0213 */
[----:B------:R-:W-:Y:S02]  /*af00*/  UMOV UR7, 0x40000040 ;  /* 0x4000004000077882 */ /* 0x000fe40000000000 */
[----:B------:R-:W-:Y:S02]  /*af10*/  FMNMX.FTZ R7, R153, R8, !PT ;  /* 0x0000000899077209 */ /* 0x000fe40007810000 */
        /* <DEDUP_REMOVED lines=109> */
[----:B------:R-:W-:Y:S01]  /*b5f0*/  FFMA.FTZ R153, R181, UR28, -R204 ;  /* 0x0000001cb5997c23 */ /* 0x000fe200080108cc */
[----:B------:R-:W-:Y:S01]  /*b600*/  MUFU.EX2 R186, R186 ;  /* 0x000000ba00ba7308 */ /* 0x000fe20000000800 */
[----:B-1----:R-:W-:Y:S01]  /*b610*/  F2FP.BF16.F32.PACK_AB R156, R20, R15 ;  /* 0x0000000f149c723e */ /* 0x002fe200000010ff */
        /* <DEDUP_REMOVED lines=11> */
[--C-:B------:R-:W-:Y:S01]  /*b6d0*/  FFMA.FTZ R204, R154, UR28, -R152.reuse ;  /* 0x0000001c9acc7c23 */ /* 0x100fe20008010898 */
[--C-:B------:R-:W-:Y:S01]  /*b6e0*/  FFMA.FTZ R215, R155, UR28, -R152.reuse ;  /* 0x0000001c9bd77c23 */ /* 0x100fe20008010898 */
[----:B------:R-:W-:Y:S01]  /*b6f0*/  FFMA.FTZ R214, R158, UR28, -R152 ;  /* 0x0000001c9ed67c23 */ /* 0x000fe20008010898 */
[----:B------:R-:W1:Y:S01]  /*b700*/  MUFU.EX2 R181, R181 ;  /* 0x000000b500b57308 */ /* 0x000e620000000800 */
[----:B0-----:R-:W-:-:S02]  /*b710*/  IMAD.MOV R153, RZ, RZ, -R184 ;  /* 0x000000ffff997224 */ /* 0x001fc400078e0ab8 */
[--C-:B------:R-:W-:Y:S01]  /*b720*/  FFMA.FTZ R217, R159, UR28, -R152.reuse ;  /* 0x0000001c9fd97c23 */ /* 0x100fe20008010898 */
[--C-:B------:R-:W-:Y:S01]  /*b730*/  FFMA.FTZ R216, R162, UR28, -R152.reuse ;  /* 0x0000001ca2d87c23 */ /* 0x100fe20008010898 */
[--C-:B------:R-:W-:Y:S01]  /*b740*/  FFMA.FTZ R219, R163, UR28, -R152.reuse ;  /* 0x0000001ca3db7c23 */ /* 0x100fe20008010898 */
[--C-:B------:R-:W-:Y:S01]  /*b750*/  FFMA.FTZ R218, R166, UR28, -R152.reuse ;  /* 0x0000001ca6da7c23 */ /* 0x100fe20008010898 */
[----:B------:R-:W-:Y:S01]  /*b760*/  ISETP.NE.AND P1, PT, R18, R153, PT ;  /* 0x000000991200720c */ /* 0x000fe20003f25270 */
[----:B------:R-:W-:Y:S02]  /*b770*/  VIADD R153, R9, 0x38840 ;  /* 0x0003884009997836 */ /* 0x000fe40000000000 */
[--C-:B------:R-:W-:Y:S01]  /*b780*/  FFMA.FTZ R221, R167, UR28, -R152.reuse ;  /* 0x0000001ca7dd7c23 */ /* 0x100fe20008010898 */
[--C-:B------:R-:W-:Y:S01]  /*b790*/  FFMA.FTZ R170, R170, UR28, -R152.reuse ;  /* 0x0000001caaaa7c23 */ /* 0x100fe20008010898 */
[--C-:B------:R-:W-:Y:S01]  /*b7a0*/  FFMA.FTZ R171, R171, UR28, -R152.reuse ;  /* 0x0000001cabab7c23 */ /* 0x100fe20008010898 */
[--C-:B------:R-:W-:Y:S01]  /*b7b0*/  FFMA.FTZ R174, R174, UR28, -R152.reuse ;  /* 0x0000001caeae7c23 */ /* 0x100fe20008010898 */
[----:B------:R-:W-:Y:S01]  /*b7c0*/  PRMT R153, R202, 0x654, R153 ;  /* 0x00000654ca997816 */ /* 0x000fe20000000099 */
[--C-:B------:R-:W-:Y:S01]  /*b7d0*/  FFMA.FTZ R175, R175, UR28, -R152.reuse ;  /* 0x0000001cafaf7c23 */ /* 0x100fe20008010898 */
[--C-:B------:R-:W-:Y:S01]  /*b7e0*/  FFMA.FTZ R178, R178, UR28, -R152.reuse ;  /* 0x0000001cb2b27c23 */ /* 0x100fe20008010898 */
[--C-:B------:R-:W-:Y:S01]  /*b7f0*/  FFMA.FTZ R179, R179, UR28, -R152.reuse ;  /* 0x0000001cb3b37c23 */ /* 0x100fe20008010898 */
[----:B------:R0:W-:Y:S01]  /*b800*/  SYNCS.ARRIVE.TRANS64.RED.A1T0 RZ, [R153+URZ], RZ ;  /* 0x000000ff99ff79a7 */ /* 0x0001e2000810043f */
[--C-:B------:R-:W-:Y:S01]  /*b810*/  FFMA.FTZ R182, R182, UR28, -R152.reuse ;  /* 0x0000001cb6b67c23 */ /* 0x100fe20008010898 */
[----:B------:R-:W-:Y:S01]  /*b820*/  FFMA.FTZ R183, R183, UR28, -R152 ;  /* 0x0000001cb7b77c23 */ /* 0x000fe20008010898 */
[----:B------:R-:W-:Y:S01]  /*b830*/  @!P1 IMAD R154, R213, 0x40, R22 ;  /* 0x00000040d59a9824 */ /* 0x000fe200078e0216 */
[----:B------:R-:W-:Y:S01]  /*b840*/  MUFU.EX2 R204, R204 ;  /* 0x000000cc00cc7308 */ /* 0x000fe20000000800 */
[----:B------:R-:W-:Y:S01]  /*b850*/  F2FP.BF16.F32.PACK_AB R152, R12, R11 ;  /* 0x0000000b0c98723e */ /* 0x000fe200000010ff */
[----:B-1----:R-:W-:Y:S01]  /*b860*/  FMUL.FTZ R26, R26, R181 ;  /* 0x000000b51a1a7220 */ /* 0x002fe20000410000 */
[----:B------:R-:W-:Y:S01]  /*b870*/  @!P1 IMAD R154, R154, 0x4, R17 ;  /* 0x000000049a9a9824 */ /* 0x000fe200078e0211 */
[----:B------:R-:W-:Y:S01]  /*b880*/  F2FP.BF16.F32.PACK_AB R158, R186, R21 ;  /* 0x00000015ba9e723e */ /* 0x000fe200000010ff */
[-C--:B------:R-:W-:Y:S01]  /*b890*/  FMUL.FTZ R27, R27, R181.reuse ;  /* 0x000000b51b1b7220 */ /* 0x080fe20000410000 */
[-C--:B------:R-:W-:Y:S01]  /*b8a0*/  FMUL.FTZ R30, R30, R181.reuse ;  /* 0x000000b51e1e7220 */ /* 0x080fe20000410000 */
        /* <DEDUP_REMOVED lines=182> */
.L_x_8383:
[----:B------:R-:W-:Y:S01]  /*c410*/  ISETP.LT.AND P1, PT, RZ, UR30, PT ;  /* 0x0000001eff007c0c */ /* 0x000fe2000bf21270 */
[----:B------:R-:W-:Y:S01]  /*c420*/  VIADD R9, R9, 0x38860 ;  /* 0x0003886009097836 */ /* 0x000fe20000000000 */
[----:B------:R-:W-:Y:S01]  /*c430*/  UIADD3 UR30, UR30, -0x1, URZ ;  /* 0xffffffff1e1e7890 */ /* 0x000fe2000fffe03f */
[----:B------:R-:W-:Y:S02]  /*c440*/  IMAD.MOV.U32 R185, RZ, RZ, R8 ;  /* 0x000000ffffb97224 */ /* 0x000fe400078e0008 */
[----:B------:R-:W-:Y:S01]  /*c450*/  IMAD.MOV.U32 R10, RZ, RZ, R7 ;  /* 0x000000ffff0a7224 */ /* 0x000fe200078e0007 */
[----:B------:R-:W-:Y:S01]  /*c460*/  PRMT R9, R202, 0x654, R9 ;  /* 0x00000654ca097816 */ /* 0x000fe20000000009 */
[----:B------:R-:W-:-:S03]  /*c470*/  IMAD.MOV.U32 R213, RZ, RZ, R2 ;  /* 0x000000ffffd57224 */ /* 0x000fc600078e0002 */
[----:B------:R1:W-:Y:S03]  /*c480*/  SYNCS.ARRIVE.TRANS64.RED.A1T0 RZ, [R9+URZ], RZ ;  /* 0x000000ff09ff79a7 */ /* 0x0003e6000810043f */
[----:B------:R-:W-:Y:S05]  /*c490*/  @P1 BRA `(.L_x_8384) ;  /* 0xffffffd000c41947 */ /* 0x000fea000383ffff */
.L_x_8373:
[----:B------:R-:W2:Y:S01]  /*c4a0*/  SHFL.BFLY PT, R0, R5, 0x2, 0x1f ;  /* 0x0c401f0005007f89 */ /* 0x000ea200000e0000 */
[----:B------:R-:W-:-:S03]  /*c4b0*/  UIADD3 UR36, UR36, 0x1, URZ ;  /* 0x0000000124247890 */ /* 0x000fc6000fffe03f */
[----:B01----:R-:W0:Y:S01]  /*c4c0*/  SHFL.BFLY PT, R9, R6, 0x2, 0x1f ;  /* 0x0c401f0006097f89 */ /* 0x003e2200000e0000 */
[----:B------:R-:W-:Y:S08]  /*c4d0*/  BAR.ARV 0x8, 0x100 ;  /* 0x0204000000007b1d */ /* 0x000ff00000002000 */
[----:B------:R-:W-:Y:S01]  /*c4e0*/  BAR.SYNC.DEFER_BLOCKING 0xf, 0x100 ;  /* 0x03c4000000007b1d */ /* 0x000fe20000010000 */
[----:B--2---:R-:W-:Y:S01]  /*c4f0*/  FADD.FTZ R4, R0, R5 ;  /* 0x0000000500047221 */ /* 0x004fe20000010000 */
[----:B------:R-:W-:-:S02]  /*c500*/  VIADD R5, R2, 0x1 ;  /* 0x0000000102057836 */ /* 0x000fc40000000000 */
[----:B0-----:R-:W-:Y:S02]  /*c510*/  FADD.FTZ R9, R9, R6 ;  /* 0x0000000609097221 */ /* 0x001fe40000010000 */
[----:B------:R-:W0:Y:S01]  /*c520*/  SHFL.BFLY PT, R3, R4, 0x1, 0x1f ;  /* 0x0c201f0004037f89 */ /* 0x000e2200000e0000 */
[----:B------:R-:W-:-:S03]  /*c530*/  ISETP.NE.AND P1, PT, R5, 0x2, PT ;  /* 0x000000020500780c */ /* 0x000fc60003f25270 */
[----:B------:R-:W1:Y:S01]  /*c540*/  SHFL.BFLY PT, R10, R9, 0x1, 0x1f ;  /* 0x0c201f00090a7f89 */ /* 0x000e6200000e0000 */
[----:B0-----:R-:W-:Y:S01]  /*c550*/  FADD.FTZ R0, R4, R3 ;  /* 0x0000000304007221 */ /* 0x001fe20000010000 */
[----:B------:R-:W-:Y:S02]  /*c560*/  IMAD.MOV R3, RZ, RZ, -R184 ;  /* 0x000000ffff037224 */ /* 0x000fe400078e0ab8 */
[----:B------:R-:W-:Y:S02]  /*c570*/  IMAD.MOV.U32 R4, RZ, RZ, RZ ;  /* 0x000000ffff047224 */ /* 0x000fe400078e00ff */
[----:B-1----:R-:W-:Y:S01]  /*c580*/  FADD.FTZ R6, R9, R10 ;  /* 0x0000000a09067221 */ /* 0x002fe20000010000 */
[----:B------:R-:W-:Y:S02]  /*c590*/  FSETP.NE.FTZ.AND P2, PT, R0, RZ, PT ;  /* 0x000000ff0000720b */ /* 0x000fe40003f55000 */
[----:B------:R-:W-:Y:S01]  /*c5a0*/  ISETP.NE.AND P0, PT, R18, R3, PT ;  /* 0x000000031200720c */ /* 0x000fe20003f05270 */
[----:B------:R-:W-:Y:S01]  /*c5b0*/  IMAD.MOV.U32 R3, RZ, RZ, RZ ;  /* 0x000000ffff037224 */ /* 0x000fe200078e00ff */
[----:B------:R-:W-:-:S02]  /*c5c0*/  FSETP.NE.FTZ.AND P3, PT, R6, RZ, PT ;  /* 0x000000ff0600720b */ /* 0x000fc40003f75000 */
[----:B------:R-:W-:-:S04]  /*c5d0*/  SEL R9, RZ, 0x1, P1 ;  /* 0x00000001ff097807 */ /* 0x000fc80000800000 */
[----:B------:R-:W-:Y:S01]  /*c5e0*/  LOP3.LUT R16, R16, R9, RZ, 0x3c, !PT ;  /* 0x0000000910107212 */ /* 0x000fe200078e3cff */
[----:B------:R-:W-:Y:S02]  /*c5f0*/  IMAD.U32 R9, RZ, RZ, UR28 ;  /* 0x0000001cff097e24 */ /* 0x000fe4000f8e00ff */
        /* <DEDUP_REMOVED lines=79> */
[----:B------:R-:W-:Y:S02]  /*caf0*/  IMAD.MOV.U32 R0, RZ, RZ, -0x800000 ;  /* 0xff800000ff007424 */ /* 0x000fe400078e00ff */
[-C--:B------:R-:W-:Y:S01]  /*cb00*/  FMUL.FTZ R25, R50, R4.reuse ;  /* 0x0000000432197220 */ /* 0x080fe20000410000 */
[-C--:B------:R-:W-:Y:S01]  /*cb10*/  FMUL.FTZ R13, R58, R4.reuse ;  /* 0x000000043a0d7220 */ /* 0x080fe20000410000 */
[-C--:B------:R-:W-:Y:S01]  /*cb20*/  FMUL.FTZ R15, R62, R4.reuse ;  /* 0x000000043e0f7220 */ /* 0x080fe20000410000 */
[----:B------:R-:W-:Y:S01]  /*cb30*/  @P2 FFMA.FTZ R3, R2, R7, R17 ;  /* 0x0000000702032223 */ /* 0x000fe20000010011 */
        /* <DEDUP_REMOVED lines=64> */
.L_x_8343:
[----:B------:R-:W0:Y:S01]  /*cf40*/  S2R R202, SR_CgaCtaId ;  /* 0x0000000000ca7919 */ /* 0x000e220000008800 */
[----:B------:R-:W-:Y:S01]  /*cf50*/  MOV R17, 0x400 ;  /* 0x0000040000117802 */ /* 0x000fe20000000f00 */
[----:B------:R-:W-:Y:S01]  /*cf60*/  BSSY B0, `(.L_x_8385) ;  /* 0x00002f1000007945 */ /* 0x000fe20003800000 */
[----:B------:R-:W-:Y:S02]  /*cf70*/  BAR.SYNC.DEFER_BLOCKING 0x5, 0x180 ;  /* 0x0146000000007b1d */ /* 0x000fe40000010000 */
[----:B0-----:R-:W-:-:S05]  /*cf80*/  LEA R17, R202, R17, 0x18 ;  /* 0x00000011ca117211 */ /* 0x001fca00078ec0ff */
[----:B------:R-:W0:Y:S02]  /*cf90*/  LDS.128 R4, [R17+0x388d0] ;  /* 0x0388d00011047984 */ /* 0x000e240000000c00 */
[----:B0-----:R-:W-:Y:S02]  /*cfa0*/  R2UR UR5, R5 ;  /* 0x00000000050572ca */ /* 0x001fe400000e0000 */
[----:B------:R-:W-:Y:S01]  /*cfb0*/  R2UR UR6, R6 ;  /* 0x00000000060672ca */ /* 0x000fe200000e0000 */
[----:B------:R-:W-:Y:S06]  /*cfc0*/  BAR.ARV 0x4, 0x180 ;  /* 0x0106000000007b1d */ /* 0x000fec0000002000 */
[----:B------:R-:W-:Y:S08]  /*cfd0*/  @P0 BRA `(.L_x_8386) ;  /* 0x00000020001c0947 */ /* 0x000ff00003800000 */
[----:B------:R-:W0:Y:S01]  /*cfe0*/  S2R R6, SR_SWINHI ;  /* 0x0000000000067919 */ /* 0x000e220000002f00 */
[----:B------:R-:W-:Y:S01]  /*cff0*/  F2FP.BF16.F32.PACK_AB R9, R27, R9 ;  /* 0x000000091b09723e */ /* 0x000fe200000010ff */
[----:B------:R-:W-:Y:S01]  /*d000*/  ULDC.64 UR8, c[0x0][0xd00] ;  /* 0x0003400000087ab9 */ /* 0x000fe20000000a00 */
[----:B------:R-:W-:Y:S01]  /*d010*/  F2FP.BF16.F32.PACK_AB R10, R10, R175 ;  /* 0x000000af0a0a723e */ /* 0x000fe200000010ff */
[----:B------:R-:W-:Y:S01]  /*d020*/  UISETP.NE.U32.AND UP0, UPT, UR8, URZ, UPT ;  /* 0x0000003f0800728c */ /* 0x000fe2000bf05070 */
[----:B------:R-:W-:Y:S02]  /*d030*/  F2FP.BF16.F32.PACK_AB R11, R31, R11 ;  /* 0x0000000b1f0b723e */ /* 0x000fe400000010ff */
[----:B------:R-:W-:Y:S01]  /*d040*/  F2FP.BF16.F32.PACK_AB R28, R28, R174 ;  /* 0x000000ae1c1c723e */ /* 0x000fe200000010ff */
[----:B------:R-:W-:Y:S01]  /*d050*/  UISETP.NE.AND.EX UP0, UPT, UR9, URZ, UPT, UP0 ;  /* 0x0000003f0900728c */ /* 0x000fe2000bf05300 */
[----:B------:R-:W-:Y:S02]  /*d060*/  F2FP.BF16.F32.PACK_AB R29, R35, R29 ;  /* 0x0000001d231d723e */ /* 0x000fe400000010ff */
[----:B------:R-:W-:Y:S01]  /*d070*/  F2FP.BF16.F32.PACK_AB R31, R39, R38 ;  /* 0x00000026271f723e */ /* 0x000fe200000010ff */
[----:B------:R-:W-:Y:S01]  /*d080*/  ULDC.64 UR8, c[0x0][0xd00] ;  /* 0x0003400000087ab9 */ /* 0x000fe20000000a00 */
[----:B------:R-:W-:Y:S01]  /*d090*/  F2FP.BF16.F32.PACK_AB R32, R32, R172 ;  /* 0x000000ac2020723e */ /* 0x000fe200000010ff */
[----:B------:R-:W-:Y:S01]  /*d0a0*/  UIMAD.WIDE UR8, UR40, 0x4, UR8 ;  /* 0x00000004280878a5 */ /* 0x000fe2000f8e0208 */
        /* <DEDUP_REMOVED lines=10> */
[----:B0-----:R-:W-:Y:S02]  /*d150*/  MOV R5, R6 ;  /* 0x0000000600057202 */ /* 0x001fe40000000f00 */
[----:B------:R-:W-:Y:S02]  /*d160*/  F2FP.BF16.F32.PACK_AB R81, R83, R82 ;  /* 0x000000525351723e */ /* 0x000fe400000010ff */
[----:B------:R-:W-:Y:S01]  /*d170*/  F2FP.BF16.F32.PACK_AB R88, R89, R88 ;  /* 0x000000585958723e */ /* 0x000fe200000010ff */
[----:B------:R-:W-:Y:S01]  /*d180*/  IMAD.WIDE R122, R203, 0x2, R4 ;  /* 0x00000002cb7a7825 */ /* 0x000fe200078e0204 */
[----:B------:R-:W-:-:S02]  /*d190*/  F2FP.BF16.F32.PACK_AB R82, R85, R84 ;  /* 0x000000545552723e */ /* 0x000fc400000010ff */
[----:B------:R-:W-:Y:S02]  /*d1a0*/  F2FP.BF16.F32.PACK_AB R83, R87, R86 ;  /* 0x000000565753723e */ /* 0x000fe400000010ff */
[C---:B------:R-:W-:Y:S02]  /*d1b0*/  IADD3 R177, P1, R122.reuse, 0x20, RZ ;  /* 0x000000207ab17810 */ /* 0x040fe40007f3e0ff */
[C---:B------:R-:W-:Y:S02]  /*d1c0*/  IADD3 R179, P0, R122.reuse, 0x40, RZ ;  /* 0x000000407ab37810 */ /* 0x040fe40007f1e0ff */
[----:B------:R-:W-:Y:S01]  /*d1d0*/  LOP3.LUT R40, R177, 0x380, RZ, 0xc0, !PT ;  /* 0x00000380b1287812 */ /* 0x000fe200078ec0ff */
[--C-:B------:R-:W-:Y:S01]  /*d1e0*/  IMAD.X R41, RZ, RZ, R123.reuse, P1 ;  /* 0x000000ffff297224 */ /* 0x100fe200008e067b */
[----:B------:R-:W-:Y:S01]  /*d1f0*/  IADD3 R183, P3, R122, 0x2000, RZ ;  /* 0x000020007ab77810 */ /* 0x000fe20007f7e0ff */
[----:B------:R-:W-:Y:S01]  /*d200*/  IMAD.X R45, RZ, RZ, R123, P0 ;  /* 0x000000ffff2d7224 */ /* 0x000fe200000e067b */
[----:B------:R-:W-:-:S02]  /*d210*/  SHF.R.U64 R40, R40, 0x3, RZ ;  /* 0x0000000328287819 */ /* 0x000fc400000012ff */
[----:B------:R-:W-:Y:S01]  /*d220*/  IADD3 R56, P6, R122, 0x2020, RZ ;  /* 0x000020207a387810 */ /* 0x000fe20007fde0ff */
[--C-:B------:R-:W-:Y:S01]  /*d230*/  IMAD.X R53, RZ, RZ, R123.reuse, P3 ;  /* 0x000000ffff357224 */ /* 0x100fe200018e067b */
[----:B------:R-:W-:Y:S02]  /*d240*/  LOP3.LUT R40, R40, R177, RZ, 0x3c, !PT ;  /* 0x000000b128287212 */ /* 0x000fe400078e3cff */
[----:B------:R-:W-:Y:S01]  /*d250*/  LOP3.LUT R44, R179, 0x380, RZ, 0xc0, !PT ;  /* 0x00000380b32c7812 */ /* 0x000fe200078ec0ff */
[----:B------:R-:W-:Y:S01]  /*d260*/  IMAD.X R57, RZ, RZ, R123, P6 ;  /* 0x000000ffff397224 */ /* 0x000fe200030e067b */
[----:B------:R-:W-:Y:S02]  /*d270*/  LOP3.LUT R52, R183, 0x380, RZ, 0xc0, !PT ;  /* 0x00000380b7347812 */ /* 0x000fe400078ec0ff */
[----:B------:R-:W-:Y:S02]  /*d280*/  LOP3.LUT R177, R56, 0x380, RZ, 0xc0, !PT ;  /* 0x0000038038b17812 */ /* 0x000fe400078ec0ff */
[----:B------:R-:W-:-:S02]  /*d290*/  IADD3 R181, P4, R122, 0x60, RZ ;  /* 0x000000607ab57810 */ /* 0x000fc40007f9e0ff */
[C---:B------:R-:W-:Y:S02]  /*d2a0*/  LOP3.LUT R21, R122.reuse, 0x380, RZ, 0xc0, !PT ;  /* 0x000003807a157812 */ /* 0x040fe400078ec0ff */
[C---:B------:R-:W-:Y:S01]  /*d2b0*/  IADD3 R60, P5, R122.reuse, 0x2040, RZ ;  /* 0x000020407a3c7810 */ /* 0x040fe20007fbe0ff */
[--C-:B------:R-:W-:Y:S01]  /*d2c0*/  IMAD.X R49, RZ, RZ, R123.reuse, P4 ;  /* 0x000000ffff317224 */ /* 0x100fe200020e067b */
[C---:B------:R-:W-:Y:S02]  /*d2d0*/  IADD3 R64, P2, R122.reuse, 0x2060, RZ ;  /* 0x000020607a407810 */ /* 0x040fe40007f5e0ff */
[----:B------:R-:W-:Y:S01]  /*d2e0*/  IADD3 R68, P1, R122, 0x4000, RZ ;  /* 0x000040007a447810 */ /* 0x000fe20007f3e0ff */
[--C-:B------:R-:W-:Y:S01]  /*d2f0*/  IMAD.X R61, RZ, RZ, R123.reuse, P5 ;  /* 0x000000ffff3d7224 */ /* 0x100fe200028e067b */
[----:B------:R-:W-:Y:S01]  /*d300*/  SHF.R.U64 R44, R44, 0x3, RZ ;  /* 0x000000032c2c7819 */ /* 0x000fe200000012ff */
[--C-:B------:R-:W-:Y:S01]  /*d310*/  IMAD.X R65, RZ, RZ, R123.reuse, P2 ;  /* 0x000000ffff417224 */ /* 0x100fe200010e067b */
[----:B------:R-:W-:Y:S01]  /*d320*/  SHF.R.U64 R52, R52, 0x3, RZ ;  /* 0x0000000334347819 */ /* 0x000fe200000012ff */
[----:B------:R-:W-:Y:S01]  /*d330*/  IMAD.X R69, RZ, RZ, R123, P1 ;  /* 0x000000ffff457224 */ /* 0x000fe200008e067b */
[----:B------:R-:W-:-:S02]  /*d340*/  SHF.R.U64 R177, R177, 0x3, RZ ;  /* 0x00000003b1b17819 */ /* 0x000fc400000012ff */
[----:B------:R-:W-:Y:S02]  /*d350*/  IADD3 R8, P0, R122, 0x4020, RZ ;  /* 0x000040207a087810 */ /* 0x000fe40007f1e0ff */
[----:B------:R-:W-:Y:S02]  /*d360*/  LOP3.LUT R48, R181, 0x380, RZ, 0xc0, !PT ;  /* 0x00000380b5307812 */ /* 0x000fe400078ec0ff */
[----:B------:R-:W-:Y:S01]  /*d370*/  SHF.R.U64 R21, R21, 0x3, RZ ;  /* 0x0000000315157819 */ /* 0x000fe200000012ff */
[----:B------:R-:W-:Y:S01]  /*d380*/  IMAD.X R103, RZ, RZ, R123, P0 ;  /* 0x000000ffff677224 */ /* 0x000fe200000e067b */
[----:B------:R-:W-:Y:S02]  /*d390*/  LOP3.LUT R44, R44, R179, RZ, 0x3c, !PT ;  /* 0x000000b32c2c7212 */ /* 0x000fe400078e3cff */
[----:B------:R-:W-:Y:S02]  /*d3a0*/  LOP3.LUT R52, R52, R183, RZ, 0x3c, !PT ;  /* 0x000000b734347212 */ /* 0x000fe400078e3cff */
[----:B------:R-:W-:-:S02]  /*d3b0*/  LOP3.LUT R56, R177, R56, RZ, 0x3c, !PT ;  /* 0x00000038b1387212 */ /* 0x000fc400078e3cff */
[----:B------:R-:W-:Y:S02]  /*d3c0*/  LOP3.LUT R179, R60, 0x380, RZ, 0xc0, !PT ;  /* 0x000003803cb37812 */ /* 0x000fe400078ec0ff */
[----:B------:R-:W-:Y:S02]  /*d3d0*/  LOP3.LUT R183, R68, 0x380, RZ, 0xc0, !PT ;  /* 0x0000038044b77812 */ /* 0x000fe400078ec0ff */
[----:B------:R-:W-:Y:S02]  /*d3e0*/  LOP3.LUT R177, R8, 0x380, RZ, 0xc0, !PT ;  /* 0x0000038008b17812 */ /* 0x000fe400078ec0ff */
        /* <DEDUP_REMOVED lines=13> */
[----:B------:R-:W-:Y:S01]  /*d4c0*/  SHF.R.U64 R179, R179, 0x3, RZ ;  /* 0x00000003b3b37819 */ /* 0x000fe200000012ff */
[----:B------:R-:W-:Y:S01]  /*d4d0*/  IMAD.X R37, RZ, RZ, R123, P1 ;  /* 0x000000ffff257224 */ /* 0x000fe200008e067b */
[----:B------:R-:W-:Y:S02]  /*d4e0*/  SHF.R.U64 R183, R183, 0x3, RZ ;  /* 0x00000003b7b77819 */ /* 0x000fe400000012ff */
[----:B------:R-:W-:Y:S02]  /*d4f0*/  SHF.R.U64 R177, R177, 0x3, RZ ;  /* 0x00000003b1b17819 */ /* 0x000fe400000012ff */
[----:B------:R-:W-:Y:S02]  /*d500*/  LOP3.LUT R48, R48, R181, RZ, 0x3c, !PT ;  /* 0x000000b530307212 */ /* 0x000fe400078e3cff */
[----:B------:R-:W-:-:S02]  /*d510*/  LOP3.LUT R181, R64, 0x380, RZ, 0xc0, !PT ;  /* 0x0000038040b57812 */ /* 0x000fc400078ec0ff */
[----:B------:R-:W-:Y:S02]  /*d520*/  MOV R122, R122 ;  /* 0x0000007a007a7202 */ /* 0x000fe40000000f00 */
[----:B------:R-:W-:Y:S02]  /*d530*/  LOP3.LUT R123, R30, 0x380, RZ, 0xc0, !PT ;  /* 0x000003801e7b7812 */ /* 0x000fe400078ec0ff */
[----:B------:R-:W-:Y:S02]  /*d540*/  LOP3.LUT R60, R179, R60, RZ, 0x3c, !PT ;  /* 0x0000003cb33c7212 */ /* 0x000fe400078e3cff */
[----:B------:R-:W-:Y:S02]  /*d550*/  LOP3.LUT R68, R183, R68, RZ, 0x3c, !PT ;  /* 0x00000044b7447212 */ /* 0x000fe400078e3cff */
[----:B------:R-:W-:Y:S02]  /*d560*/  LOP3.LUT R102, R177, R8, RZ, 0x3c, !PT ;  /* 0x00000008b1667212 */ /* 0x000fe400078e3cff */
[----:B------:R-:W-:-:S02]  /*d570*/  LOP3.LUT R179, R36, 0x380, RZ, 0xc0, !PT ;  /* 0x0000038024b37812 */ /* 0x000fc400078ec0ff */
[----:B------:R-:W-:Y:S02]  /*d580*/  LOP3.LUT R183, R34, 0x380, RZ, 0xc0, !PT ;  /* 0x0000038022b77812 */ /* 0x000fe400078ec0ff */
[----:B------:R-:W-:Y:S01]  /*d590*/  F2FP.BF16.F32.PACK_AB R8, R20, R176 ;  /* 0x000000b01408723e */ /* 0x000fe200000010ff */
[----:B------:R-:W-:Y:S01]  /*d5a0*/  BAR.SYNC.DEFER_BLOCKING 0x1, 0x100 ;  /* 0x0044000000007b1d */ /* 0x000fe20000010000 */
[----:B------:R-:W-:Y:S02]  /*d5b0*/  SHF.R.U64 R181, R181, 0x3, RZ ;  /* 0x00000003b5b57819 */ /* 0x000fe400000012ff */
[----:B------:R-:W-:Y:S02]  /*d5c0*/  LOP3.LUT R27, R6, 0x380, RZ, 0xc0, !PT ;  /* 0x00000380061b7812 */ /* 0x000fe400078ec0ff */
[----:B------:R-:W-:Y:S02]  /*d5d0*/  LOP3.LUT R20, R26, 0x380, RZ, 0xc0, !PT ;  /* 0x000003801a147812 */ /* 0x000fe400078ec0ff */
[----:B------:R-:W-:-:S02]  /*d5e0*/  SHF.R.U64 R123, R123, 0x3, RZ ;  /* 0x000000037b7b7819 */ /* 0x000fc400000012ff */
[----:B------:R-:W-:Y:S02]  /*d5f0*/  SHF.R.U64 R179, R179, 0x3, RZ ;  /* 0x00000003b3b37819 */ /* 0x000fe400000012ff */
[----:B------:R-:W-:Y:S02]  /*d600*/  SHF.R.U64 R183, R183, 0x3, RZ ;  /* 0x00000003b7b77819 */ /* 0x000fe400000012ff */
[----:B------:R-:W-:Y:S02]  /*d610*/  LOP3.LUT R64, R181, R64, RZ, 0x3c, !PT ;  /* 0x00000040b5407212 */ /* 0x000fe400078e3cff */
[----:B------:R-:W-:Y:S02]  /*d620*/  SHF.R.U64 R27, R27, 0x3, RZ ;  /* 0x000000031b1b7819 */ /* 0x000fe400000012ff */
[----:B------:R-:W-:Y:S02]  /*d630*/  SHF.R.U64 R175, R20, 0x3, RZ ;  /* 0x0000000314af7819 */ /* 0x000fe400000012ff */
[----:B------:R-:W-:-:S02]  /*d640*/  LOP3.LUT R181, R110, 0x380, RZ, 0xc0, !PT ;  /* 0x000003806eb57812 */ /* 0x000fc400078ec0ff */
[----:B------:R-:W-:Y:S02]  /*d650*/  LOP3.LUT R20, R123, R30, RZ, 0x3c, !PT ;  /* 0x0000001e7b147212 */ /* 0x000fe400078e3cff */
[----:B------:R-:W-:Y:S01]  /*d660*/  MOV R41, R40 ;  /* 0x0000002800297202 */ /* 0x000fe20000000f00 */
[----:B------:R0:W-:Y:S01]  /*d670*/  STSM.16.M88.4 [R122], R8 ;  /* 0x000000087a007844 */ /* 0x0001e20000000200 */
[----:B------:R-:W-:Y:S02]  /*d680*/  F2FP.BF16.F32.PACK_AB R30, R171, R173 ;  /* 0x000000adab1e723e */ /* 0x000fe400000010ff */
[----:B------:R-:W-:Y:S02]  /*d690*/  LOP3.LUT R106, R179, R36, RZ, 0x3c, !PT ;  /* 0x00000024b36a7212 */ /* 0x000fe400078e3cff */
[----:B------:R-:W-:Y:S01]  /*d6a0*/  LOP3.LUT R114, R183, R34, RZ, 0x3c, !PT ;  /* 0x00000022b7727212 */ /* 0x000fe200078e3cff */
[----:B------:R1:W-:Y:S01]  /*d6b0*/  STSM.16.M88.4 [R41], R28 ;  /* 0x0000001c29007844 */ /* 0x0003e20000000200 */
[----:B------:R-:W-:-:S02]  /*d6c0*/  LOP3.LUT R118, R27, R6, RZ, 0x3c, !PT ;  /* 0x000000061b767212 */ /* 0x000fc400078e3cff */
[----:B------:R-:W-:Y:S02]  /*d6d0*/  LOP3.LUT R36, R175, R26, RZ, 0x3c, !PT ;  /* 0x0000001aaf247212 */ /* 0x000fe400078e3cff */
[----:B------:R-:W-:Y:S02]  /*d6e0*/  MOV R44, R44 ;  /* 0x0000002c002c7202 */ /* 0x000fe40000000f00 */
[----:B------:R-:W-:Y:S02]  /*d6f0*/  F2FP.BF16.F32.PACK_AB R34, R167, R170 ;  /* 0x000000aaa722723e */ /* 0x000fe400000010ff */
[----:B------:R-:W-:Y:S02]  /*d700*/  SHF.R.U64 R181, R181, 0x3, RZ ;  /* 0x00000003b5b57819 */ /* 0x000fe400000012ff */
[----:B------:R-:W-:Y:S01]  /*d710*/  MOV R48, R48 ;  /* 0x0000003000307202 */ /* 0x000fe20000000f00 */
[----:B------:R-:W-:Y:S01]  /*d720*/  STSM.16.M88.4 [R44], R32 ;  /* 0x000000202c007844 */ /* 0x000fe20000000200 */
[----:B------:R-:W-:-:S02]  /*d730*/  F2FP.BF16.F32.PACK_AB R26, R164, R166 ;  /* 0x000000a6a41a723e */ /* 0x000fc400000010ff */
[----:B------:R-:W-:Y:S02]  /*d740*/  F2FP.BF16.F32.PACK_AB R27, R55, R54 ;  /* 0x00000036371b723e */ /* 0x000fe400000010ff */
[----:B------:R-:W-:Y:S02]  /*d750*/  MOV R52, R52 ;  /* 0x0000003400347202 */ /* 0x000fe40000000f00 */
[----:B------:R-:W-:Y:S01]  /*d760*/  MOV R56, R56 ;  /* 0x0000003800387202 */ /* 0x000fe20000000f00 */
[----:B------:R-:W-:Y:S01]  /*d770*/  STSM.16.M88.4 [R48], R24 ;  /* 0x0000001830007844 */ /* 0x000fe20000000200 */
[----:B0-----:R-:W-:Y:S02]  /*d780*/  F2FP.BF16.F32.PACK_AB R8, R160, R162 ;  /* 0x000000a2a008723e */ /* 0x001fe400000010ff */
[----:B------:R-:W-:Y:S01]  /*d790*/  F2FP.BF16.F32.PACK_AB R9, R67, R66 ;  /* 0x000000424309723e */ /* 0x000fe200000010ff */
[----:B------:R-:W-:Y:S01]  /*d7a0*/  STSM.16.M88.4 [R52], R12 ;  /* 0x0000000c34007844 */ /* 0x000fe20000000200 */
[----:B------:R-:W-:-:S02]  /*d7b0*/  F2FP.BF16.F32.PACK_AB R10, R152, R161 ;  /* 0x000000a1980a723e */ /* 0x000fc400000010ff */
[----:B------:R-:W-:Y:S02]  /*d7c0*/  F2FP.BF16.F32.PACK_AB R11, R71, R70 ;  /* 0x00000046470b723e */ /* 0x000fe400000010ff */
[----:B------:R-:W-:Y:S02]  /*d7d0*/  MOV R60, R60 ;  /* 0x0000003c003c7202 */ /* 0x000fe40000000f00 */
[----:B-1----:R-:W-:Y:S01]  /*d7e0*/  F2FP.BF16.F32.PACK_AB R28, R73, R155 ;  /* 0x0000009b491c723e */ /* 0x002fe200000010ff */
[----:B------:R0:W-:Y:S01]  /*d7f0*/  STSM.16.M88.4 [R56], R8 ;  /* 0x0000000838007844 */ /* 0x0001e20000000200 */
[----:B------:R-:W-:Y:S02]  /*d800*/  F2FP.BF16.F32.PACK_AB R29, R75, R74 ;  /* 0x0000004a4b1d723e */ /* 0x000fe400000010ff */
[----:B------:R-:W-:Y:S02]  /*d810*/  F2FP.BF16.F32.PACK_AB R30, R77, R76 ;  /* 0x0000004c4d1e723e */ /* 0x000fe400000010ff */
[----:B------:R-:W-:-:S02]  /*d820*/  F2FP.BF16.F32.PACK_AB R31, R79, R78 ;  /* 0x0000004e4f1f723e */ /* 0x000fc400000010ff */
[----:B------:R-:W-:Y:S02]  /*d830*/  LOP3.LUT R110, R181, R110, RZ, 0x3c, !PT ;  /* 0x0000006eb56e7212 */ /* 0x000fe400078e3cff */
[----:B------:R-:W-:Y:S01]  /*d840*/  MOV R64, R64 ;  /* 0x0000004000407202 */ /* 0x000fe20000000f00 */
[----:B------:R-:W-:Y:S01]  /*d850*/  STSM.16.M88.4 [R60], R28 ;  /* 0x0000001c3c007844 */ /* 0x000fe20000000200 */
[----:B------:R-:W-:Y:S02]  /*d860*/  F2FP.BF16.F32.PACK_AB R89, R91, R90 ;  /* 0x0000005a5b59723e */ /* 0x000fe400000010ff */
[----:B------:R-:W-:Y:S01]  /*d870*/  F2FP.BF16.F32.PACK_AB R96, R97, R96 ;  /* 0x000000606160723e */ /* 0x000fe200000010ff */
[----:B------:R-:W-:Y:S01]  /*d880*/  STSM.16.M88.4 [R64], R80 ;  /* 0x0000005040007844 */ /* 0x000fe20000000200 */
[----:B------:R-:W-:Y:S01]  /*d890*/  MOV R68, R68 ;  /* 0x0000004400447202 */ /* 0x000fe20000000f00 */
[----:B0-----:R-:W-:Y:S01]  /*d8a0*/  IMAD.U32 R10, RZ, RZ, UR8 ;  /* 0x00000008ff0a7e24 */ /* 0x001fe2000f8e00ff */
[----:B------:R-:W-:Y:S01]  /*d8b0*/  F2FP.BF16.F32.PACK_AB R90, R93, R92 ;  /* 0x0000005c5d5a723e */ /* 0x000fe200000010ff */
[----:B------:R-:W-:Y:S01]  /*d8c0*/  IMAD.U32 R11, RZ, RZ, UR9 ;  /* 0x00000009ff0b7e24 */ /* 0x000fe2000f8e00ff */
[----:B------:R-:W-:Y:S01]  /*d8d0*/  F2FP.BF16.F32.PACK_AB R91, R95, R94 ;  /* 0x0000005e5f5b723e */ /* 0x000fe200000010ff */
[----:B------:R-:W-:Y:S01]  /*d8e0*/  ULDC.64 UR8, c[0x0][0xd08] ;  /* 0x0003420000087ab9 */ /* 0x000fe20000000a00 */
[----:B------:R-:W-:-:S02]  /*d8f0*/  F2FP.BF16.F32.PACK_AB R97, R99, R98 ;  /* 0x000000626361723e */ /* 0x000fc400000010ff */
[----:B------:R-:W-:Y:S01]  /*d900*/  MOV R102, R102 ;  /* 0x0000006600667202 */ /* 0x000fe20000000f00 */
[----:B------:R-:W-:Y:S01]  /*d910*/  STSM.16.M88.4 [R68], R88 ;  /* 0x0000005844007844 */ /* 0x000fe20000000200 */
        /* <DEDUP_REMOVED lines=37> */
[----:B------:R-:W-:Y:S01]  /*db70*/  F2FP.BF16.F32.PACK_AB R147, R151, R150 ;  /* 0x000000969793723e */ /* 0x000fe200000010ff */
[----:B------:R-:W-:Y:S01]  /*db80*/  UISETP.NE.U32.AND UP1, UPT, UR8, URZ, UPT ;  /* 0x0000003f0800728c */ /* 0x000fe2000bf25070 */
[----:B------:R-:W-:-:S03]  /*db90*/  PLOP3.LUT P0, PT, PT, PT, UP0, 0x80, 0x0 ;  /* 0x000000000000781c */ /* 0x000fc60003f0f008 */
[----:B------:R1:W-:Y:S01]  /*dba0*/  STSM.16.M88.4 [R36], R144 ;  /* 0x0000009024007844 */ /* 0x0003e20000000200 */
[----:B------:R-:W-:Y:S01]  /*dbb0*/  BAR.SYNC.DEFER_BLOCKING 0x1, 0x100 ;  /* 0x0044000000007b1d */ /* 0x000fe20000010000 */
[----:B------:R-:W-:Y:S01]  /*dbc0*/  UISETP.NE.AND.EX UP1, UPT, UR9, URZ, UPT, UP1 ;  /* 0x0000003f0900728c */ /* 0x000fe2000bf25310 */
[----:B------:R-:W-:-:S05]  /*dbd0*/  IMAD R9, R198, 0x40, R23 ;  /* 0x00000040c6097824 */ /* 0x000fca00078e0217 */
[----:B------:R-:W-:-:S05]  /*dbe0*/  PLOP3.LUT P6, PT, PT, PT, UP1, 0x80, 0x0 ;  /* 0x000000000000781c */ /* 0x000fca0003fcf018 */
[----:B------:R-:W-:-:S04]  /*dbf0*/  @UP1 ULEA UR8, UP2, UR40, UR8, 0x2 ;  /* 0x0000000828081291 */ /* 0x000fc8000f84103f */
[----:B------:R-:W-:Y:S01]  /*dc00*/  @UP1 ULEA.HI.X UR9, UR40, UR9, UR39, 0x2, UP2 ;  /* 0x0000000928091291 */ /* 0x000fe200090f1427 */
[----:B------:R-:W-:Y:S01]  /*dc10*/  IMAD.WIDE R8, R9, 0x2, R4 ;  /* 0x0000000209087825 */ /* 0x000fe200078e0204 */
[----:B------:R-:W-:-:S03]  /*dc20*/  ULDC UR4, c[0x0][0xb88] ;  /* 0x0002e20000047ab9 */ /* 0x000fc60000000800 */
[----:B------:R-:W-:Y:S01]  /*dc30*/  IMAD.U32 R4, RZ, RZ, UR4 ;  /* 0x00000004ff047e24 */ /* 0x000fe2000f8e00ff */
[----:B------:R-:W2:Y:S01]  /*dc40*/  @P0 LDG.E R13, desc[UR44][R10.64] ;  /* 0x0000002c0a0d0981 */ /* 0x000ea2000c1e1900 */
[----:B------:R-:W-:Y:S01]  /*dc50*/  IMAD.U32 R14, RZ, RZ, UR8 ;  /* 0x00000008ff0e7e24 */ /* 0x000fe2000f8e00ff */
[C---:B------:R-:W-:Y:S01]  /*dc60*/  IADD3 R5, P2, R8.reuse, 0x1000, RZ ;  /* 0x0000100008057810 */ /* 0x040fe20007f5e0ff */
[----:B------:R-:W-:Y:S01]  /*dc70*/  IMAD.U32 R15, RZ, RZ, UR9 ;  /* 0x00000009ff0f7e24 */ /* 0x000fe2000f8e00ff */
[C---:B------:R-:W-:Y:S02]  /*dc80*/  IADD3 R25, P1, R8.reuse, 0x2000, RZ ;  /* 0x0000200008197810 */ /* 0x040fe40007f3e0ff */
[----:B0-----:R-:W-:Y:S02]  /*dc90*/  P2R R6, PR, RZ, 0x4 ;  /* 0x00000004ff067803 */ /* 0x001fe40000000000 */
[----:B------:R0:W5:Y:S01]  /*dca0*/  @P6 LDG.E R4, desc[UR44][R14.64] ;  /* 0x0000002c0e046981 */ /* 0x000162000c1e1900 */
[----:B------:R-:W-:-:S02]  /*dcb0*/  IADD3 R29, P2, R8, 0x3000, RZ ;  /* 0x00003000081d7810 */ /* 0x000fc40007f5e0ff */
[C---:B------:R-:W-:Y:S02]  /*dcc0*/  IADD3 R33, P3, R8.reuse, 0x4000, RZ ;  /* 0x0000400008217810 */ /* 0x040fe40007f7e0ff */
[C---:B------:R-:W-:Y:S02]  /*dcd0*/  IADD3 R37, P4, R8.reuse, 0x5000, RZ ;  /* 0x0000500008257810 */ /* 0x040fe40007f9e0ff */
[----:B------:R-:W-:Y:S02]  /*dce0*/  IADD3 R41, P5, R8, 0x6000, RZ ;  /* 0x0000600008297810 */ /* 0x000fe40007fbe0ff */
[----:B------:R-:W-:Y:S02]  /*dcf0*/  LOP3.LUT R12, R5, 0x380, RZ, 0xc0, !PT ;  /* 0x00000380050c7812 */ /* 0x000fe400078ec0ff */
[----:B------:R-:W-:Y:S02]  /*dd00*/  LOP3.LUT R24, R25, 0x380, RZ, 0xc0, !PT ;  /* 0x0000038019187812 */ /* 0x000fe400078ec0ff */
[----:B------:R-:W-:-:S02]  /*dd10*/  LOP3.LUT R28, R29, 0x380, RZ, 0xc0, !PT ;  /* 0x000003801d1c7812 */ /* 0x000fc400078ec0ff */
[----:B------:R-:W-:Y:S02]  /*dd20*/  LOP3.LUT R32, R33, 0x380, RZ, 0xc0, !PT ;  /* 0x0000038021207812 */ /* 0x000fe400078ec0ff */
[----:B-1----:R-:W-:Y:S02]  /*dd30*/  LOP3.LUT R36, R37, 0x380, RZ, 0xc0, !PT ;  /* 0x0000038025247812 */ /* 0x002fe400078ec0ff */
[----:B------:R-:W-:Y:S01]  /*dd40*/  LOP3.LUT R40, R41, 0x380, RZ, 0xc0, !PT ;  /* 0x0000038029287812 */ /* 0x000fe200078ec0ff */
[----:B------:R-:W-:Y:S01]  /*dd50*/  UMOV UR4, URZ ;  /* 0x0000003f00047c82 */ /* 0x000fe20008000000 */
[----:B------:R-:W-:Y:S02]  /*dd60*/  SHF.R.U64 R12, R12, 0x3, RZ ;  /* 0x000000030c0c7819 */ /* 0x000fe400000012ff */
[----:B------:R-:W-:Y:S02]  /*dd70*/  SHF.R.U64 R24, R24, 0x3, RZ ;  /* 0x0000000318187819 */ /* 0x000fe400000012ff */
[----:B------:R-:W-:-:S02]  /*dd80*/  SHF.R.U64 R28, R28, 0x3, RZ ;  /* 0x000000031c1c7819 */ /* 0x000fc400000012ff */
[----:B------:R-:W-:Y:S02]  /*dd90*/  SHF.R.U64 R32, R32, 0x3, RZ ;  /* 0x0000000320207819 */ /* 0x000fe400000012ff */
[----:B------:R-:W-:Y:S02]  /*dda0*/  SHF.R.U64 R36, R36, 0x3, RZ ;  /* 0x0000000324247819 */ /* 0x000fe400000012ff */
[----:B------:R-:W-:Y:S02]  /*ddb0*/  SHF.R.U64 R40, R40, 0x3, RZ ;  /* 0x0000000328287819 */ /* 0x000fe400000012ff */
[----:B------:R-:W-:Y:S02]  /*ddc0*/  LOP3.LUT R12, R12, R5, RZ, 0x3c, !PT ;  /* 0x000000050c0c7212 */ /* 0x000fe400078e3cff */
[----:B------:R-:W-:Y:S02]  /*ddd0*/  LOP3.LUT R24, R24, R25, RZ, 0x3c, !PT ;  /* 0x0000001918187212 */ /* 0x000fe400078e3cff */
[----:B------:R-:W-:-:S02]  /*dde0*/  LOP3.LUT R28, R28, R29, RZ, 0x3c, !PT ;  /* 0x0000001d1c1c7212 */ /* 0x000fc400078e3cff */
[----:B------:R-:W-:Y:S02]  /*ddf0*/  LOP3.LUT R32, R32, R33, RZ, 0x3c, !PT ;  /* 0x0000002120207212 */ /* 0x000fe400078e3cff */
[----:B------:R-:W-:Y:S02]  /*de00*/  LOP3.LUT R36, R36, R37, RZ, 0x3c, !PT ;  /* 0x0000002524247212 */ /* 0x000fe400078e3cff */
[----:B------:R-:W-:Y:S02]  /*de10*/  LOP3.LUT R40, R40, R41, RZ, 0x3c, !PT ;  /* 0x0000002928287212 */ /* 0x000fe400078e3cff */
[----:B--2---:R-:W-:Y:S01]  /*de20*/  @P0 R2UR UR4, R13 ;  /* 0x000000000d0402ca */ /* 0x004fe200000e0000 */
[----:B0-----:R-:W-:-:S14]  /*de30*/  @P6 BRA `(.L_x_8387) ;  /* 0x0000000000106947 */ /* 0x001fdc0003800000 */
[----:B------:R-:W-:Y:S05]  /*de40*/  @!P0 BRA `(.L_x_8387) ;  /* 0x00000000000c8947 */ /* 0x000fea0003800000 */
[----:B------:R-:W2:Y:S04]  /*de50*/  LDG.E R5, desc[UR44][R10.64] ;  /* 0x0000002c0a057981 */ /* 0x000ea8000c1e1900 */
[----:B-----5:R-:W2:Y:S02]  /*de60*/  LDG.E R4, desc[UR44][R10.64+0x4] ;  /* 0x0000042c0a047981 */ /* 0x020ea4000c1e1900 */
[----:B--2---:R-:W-:-:S07]  /*de70*/  IMAD.IADD R4, R4, 0x1, -R5 ;  /* 0x0000000104047824 */ /* 0x004fce00078e0a05 */
.L_x_8387:
        /* <DEDUP_REMOVED lines=70> */
[----:B------:R-:W-:Y:S01]  /*e2e0*/  ULDC.64 UR12, c[0x0][0xc98] ;  /* 0x00032600000c7ab9 */ /* 0x000fe20000000a00 */
[----:B------:R-:W-:Y:S01]  /*e2f0*/  UIMAD.WIDE.U32 UR8, UR38, UR10, UR8 ;  /* 0x0000000a260872a5 */ /* 0x000fe2000f8e0008 */
[----:B------:R-:W-:Y:S01]  /*e300*/  VIADD R21, R22, UR37 ;  /* 0x0000002516157c36 */ /* 0x000fe20008000000 */
[----:B------:R-:W-:-:S02]  /*e310*/  UIMAD UR7, UR38, UR11, UR7 ;  /* 0x0000000b260772a4 */ /* 0x000fc4000f8e0207 */
[----:B------:R-:W-:Y:S02]  /*e320*/  UIMAD UR10, UR39, UR12, URZ ;  /* 0x0000000c270a72a4 */ /* 0x000fe4000f8e023f */
[----:B------:R-:W-:Y:S02]  /*e330*/  UIADD3 UR9, UR9, UR7, URZ ;  /* 0x0000000709097290 */ /* 0x000fe4000fffe03f */
[----:B------:R-:W-:Y:S02]  /*e340*/  UIMAD UR10, UR40, UR13, UR10 ;  /* 0x0000000d280a72a4 */ /* 0x000fe4000f8e020a */
[----:B------:R-:W-:Y:S01]  /*e350*/  UIMAD.WIDE.U32 UR8, UR40, UR12, UR8 ;  /* 0x0000000c280872a5 */ /* 0x000fe2000f8e0008 */
        /* <DEDUP_REMOVED lines=10> */
[----:B------:R-:W-:-:S03]  /*e400*/  IMAD.U32 R14, RZ, RZ, UR10 ;  /* 0x0000000aff0e7e24 */ /* 0x000fc6000f8e00ff */
        /* <DEDUP_REMOVED lines=21> */
.L_x_8388:
[----:B------:R-:W1:Y:S01]  /*e560*/  LDC R81, c[0x0][0xce8] ;  /* 0x00033a00ff517b82 */ /* 0x000e620000000800 */
[----:B------:R-:W-:Y:S01]  /*e570*/  ULDC UR12, c[0x0][0xbc8] ;  /* 0x0002f200000c7ab9 */ /* 0x000fe20000000800 */
[----:B------:R-:W-:Y:S01]  /*e580*/  ULDC.64 UR10, c[0x0][0xba0] ;  /* 0x0002e800000a7ab9 */ /* 0x000fe20000000a00 */
[----:B------:R-:W-:Y:S01]  /*e590*/  ISETP.GE.AND P0, PT, R196, UR12, PT ;  /* 0x0000000cc4007c0c */ /* 0x000fe2000bf06270 */
[----:B0-----:R-:W5:Y:S01]  /*e5a0*/  LD.E.128 R8, desc[UR44][R10.64] ;  /* 0x0000002c0a087980 */ /* 0x001f62000c101d00 */
[----:B------:R-:W-:Y:S02]  /*e5b0*/  ISETP.GE.AND P1, PT, R23, UR12, PT ;  /* 0x0000000c17007c0c */ /* 0x000fe4000bf26270 */
[----:B------:R-:W-:Y:S01]  /*e5c0*/  SEL R3, RZ, 0xffffffff, P0 ;  /* 0xffffffffff037807 */ /* 0x000fe20000000000 */
        /* <DEDUP_REMOVED lines=10> */
[----:B------:R-:W-:-:S03]  /*e670*/  SEL R3, RZ, 0xffffffff, P0 ;  /* 0xffffffffff037807 */ /* 0x000fc60000000000 */
[----:B------:R-:W5:Y:S04]  /*e680*/  LD.E.128 R40, desc[UR44][R40.64] ;  /* 0x0000002c28287980 */ /* 0x000f68000c101d00 */
[----:B------:R-:W5:Y:S02]  /*e690*/  LD.E.128 R44, desc[UR44][R44.64] ;  /* 0x0000002c2c2c7980 */ /* 0x000f64000c101d00 */
[----:B------:R-:W0:Y:S01]  /*e6a0*/  @P2 LDC R19, c[0x0][0xcec] ;  /* 0x00033b00ff132b82 */ /* 0x000e220000000800 */
[----:B------:R-:W-:Y:S01]  /*e6b0*/  IMAD.SHL.U32 R3, R3, 0x4, RZ ;  /* 0x0000000403037824 */ /* 0x000fe200078e00ff */
[----:B------:R-:W-:Y:S01]  /*e6c0*/  ISETP.GE.AND P0, PT, R194, UR12, PT ;  /* 0x0000000cc2007c0c */ /* 0x000fe2000bf06270 */
[----:B------:R-:W-:Y:S01]  /*e6d0*/  UIMAD UR7, UR14, UR10, URZ ;  /* 0x0000000a0e0772a4 */ /* 0x000fe2000f8e023f */
[----:B------:R-:W5:Y:S04]  /*e6e0*/  LD.E.128 R48, desc[UR44][R48.64] ;  /* 0x0000002c30307980 */ /* 0x000f68000c101d00 */
[----:B------:R-:W1:Y:S01]  /*e6f0*/  @P2 LDC R21, c[0x0][0xcf0] ;  /* 0x00033c00ff152b82 */ /* 0x000e620000000800 */
[----:B------:R-:W-:Y:S01]  /*e700*/  LOP3.LUT R3, R3, 0x4, R0, 0xe2, !PT ;  /* 0x0000000403037812 */ /* 0x000fe200078ee200 */
[----:B------:R-:W-:Y:S01]  /*e710*/  UIMAD.WIDE.U32 UR8, UR4, UR10, URZ ;  /* 0x0000000a040872a5 */ /* 0x000fe2000f8e003f */
[----:B------:R-:W-:Y:S01]  /*e720*/  SEL R5, RZ, 0xffffffff, P0 ;  /* 0xffffffffff057807 */ /* 0x000fe20000000000 */
[----:B------:R-:W-:Y:S01]  /*e730*/  UIMAD UR7, UR4, UR11, UR7 ;  /* 0x0000000b040772a4 */ /* 0x000fe2000f8e0207 */
[----:B------:R-:W-:Y:S01]  /*e740*/  IMAD R0, R197, 0x20, R198 ;  /* 0x00000020c5007824 */ /* 0x000fe200078e02c6 */
[----:B------:R-:W-:Y:S01]  /*e750*/  ISETP.GE.AND P0, PT, R193, UR12, PT ;  /* 0x0000000cc1007c0c */ /* 0x000fe2000bf06270 */
[----:B------:R-:W-:Y:S01]  /*e760*/  ULDC.64 UR10, c[0x0][0xbe8] ;  /* 0x0002fa00000a7ab9 */ /* 0x000fe20000000a00 */
[----:B------:R-:W-:Y:S01]  /*e770*/  UIADD3 UR9, UR9, UR7, URZ ;  /* 0x0000000709097290 */ /* 0x000fe2000fffe03f */
[----:B------:R-:W-:Y:S01]  /*e780*/  IMAD.SHL.U32 R6, R5, 0x8, RZ ;  /* 0x0000000805067824 */ /* 0x000fe200078e00ff */
[----:B------:R-:W-:Y:S01]  /*e790*/  UIMAD UR4, UR15, UR10, URZ ;  /* 0x0000000a0f0472a4 */ /* 0x000fe2000f8e023f */
[----:B------:R-:W-:Y:S01]  /*e7a0*/  VIADD R82, R0, UR37 ;  /* 0x0000002500527c36 */ /* 0x000fe20008000000 */
[----:B------:R-:W-:Y:S01]  /*e7b0*/  SEL R0, RZ, 0xffffffff, P0 ;  /* 0xffffffffff007807 */ /* 0x000fe20000000000 */
[----:B------:R-:W-:Y:S01]  /*e7c0*/  UIMAD.WIDE.U32 UR8, UR38, UR10, UR8 ;  /* 0x0000000a260872a5 */ /* 0x000fe2000f8e0008 */
[----:B------:R-:W-:Y:S01]  /*e7d0*/  LOP3.LUT R5, R6, 0x8, R3, 0xe2, !PT ;  /* 0x0000000806057812 */ /* 0x000fe200078ee203 */
[----:B------:R-:W-:Y:S01]  /*e7e0*/  UIMAD UR4, UR38, UR11, UR4 ;  /* 0x0000000b260472a4 */ /* 0x000fe2000f8e0204 */
[----:B------:R-:W5:Y:S01]  /*e7f0*/  LD.E.128 R52, desc[UR44][R52.64] ;  /* 0x0000002c34347980 */ /* 0x000f62000c101d00 */
[----:B------:R-:W-:Y:S01]  /*e800*/  IMAD.SHL.U32 R6, R0, 0x10, RZ ;  /* 0x0000001000067824 */ /* 0x000fe200078e00ff */
[----:B------:R-:W-:Y:S01]  /*e810*/  ULDC.64 UR10, c[0x0][0xbf0] ;  /* 0x0002fc00000a7ab9 */ /* 0x000fe20000000a00 */
[----:B0-----:R-:W-:Y:S01]  /*e820*/  @P2 IMAD.HI.U32 R0, R82, R19, RZ ;  /* 0x0000001352002227 */ /* 0x001fe200078e00ff */
[----:B------:R-:W-:Y:S01]  /*e830*/  UIADD3 UR9, UR9, UR4, URZ ;  /* 0x0000000409097290 */ /* 0x000fe2000fffe03f */
[----:B------:R-:W5:Y:S01]  /*e840*/  LD.E.128 R56, desc[UR44][R56.64] ;  /* 0x0000002c38387980 */ /* 0x000f62000c101d00 */
[----:B------:R-:W-:Y:S01]  /*e850*/  UIMAD UR4, UR39, UR10, URZ ;  /* 0x0000000a270472a4 */ /* 0x000fe2000f8e023f */
[----:B------:R-:W-:Y:S01]  /*e860*/  IMAD.MOV.U32 R3, RZ, RZ, R82 ;  /* 0x000000ffff037224 */ /* 0x000fe200078e0052 */
[----:B------:R-:W-:Y:S01]  /*e870*/  UIMAD.WIDE.U32 UR8, UR40, UR10, UR8 ;  /* 0x0000000a280872a5 */ /* 0x000fe2000f8e0008 */
[----:B-1----:R-:W-:Y:S01]  /*e880*/  @P2 SHF.R.U32.HI R3, RZ, R21, R0 ;  /* 0x00000015ff032219 */ /* 0x002fe20000011600 */
        /* <DEDUP_REMOVED lines=18> */
[----:B------:R-:W-:Y:S02]  /*e9b0*/  SHF.R.S32.HI R0, RZ, 0x1f, R5 ;  /* 0x0000001fff007819 */ /* 0x000fe40000011405 */
[----:B------:R-:W5:Y:S01]  /*e9c0*/  LD.E.128 R76, desc[UR44][R76.64] ;  /* 0x0000002c4c4c7980 */ /* 0x000f62000c101d00 */
[----:B------:R-:W-:Y:S01]  /*e9d0*/  IMAD R19, R3, UR9, R80 ;  /* 0x0000000903137c24 */ /* 0x000fe2000f8e0250 */
[----:B------:R-:W-:Y:S01]  /*e9e0*/  ISETP.GE.AND P0, PT, R201, UR12, PT ;  /* 0x0000000cc9007c0c */ /* 0x000fe2000bf06270 */
[----:B------:R-:W-:Y:S01]  /*e9f0*/  IMAD.WIDE.U32 R20, R3, UR8, R20 ;  /* 0x0000000803147c25 */ /* 0x000fe2000f8e0014 */
[----:B------:R-:W-:Y:S01]  /*ea00*/  @!PT LDS RZ, [RZ] ;  /* 0x00000000fffff984 */ /* 0x000fe20000000800 */
[----:B------:R-:W-:Y:S01]  /*ea10*/  @!PT LDS RZ, [RZ] ;  /* 0x00000000fffff984 */ /* 0x000fe20000000800 */
[----:B------:R-:W-:Y:S01]  /*ea20*/  @!PT LDS RZ, [RZ] ;  /* 0x00000000fffff984 */ /* 0x000fe20000000800 */
[----:B------:R-:W-:Y:S01]  /*ea30*/  @!PT LDS RZ, [RZ] ;  /* 0x00000000fffff984 */ /* 0x000fe20000000800 */
[----:B------:R0:W-:Y:S06]  /*ea40*/  MEMBAR.ALL.CTA ;  /* 0x0000000000007992 */ /* 0x0001ec0000008000 */
[----:B0-----:R-:W0:Y:S01]  /*ea50*/  FENCE.VIEW.ASYNC.S ;  /* 0x00000000000073c6 */ /* 0x001e220000000000 */
[----:B------:R-:W-:Y:S01]  /*ea60*/  ULDC.64 UR8, c[0x0][0xbd8] ;  /* 0x0002f60000087ab9 */ /* 0x000fe20000000a00 */
[----:B------:R-:W-:Y:S01]  /*ea70*/  LOP3.LUT R6, R83, 0x20, R6, 0xe2, !PT ;  /* 0x0000002053067812 */ /* 0x000fe200078ee206 */
[----:B------:R-:W-:Y:S01]  /*ea80*/  IMAD R0, R0, UR8, RZ ;  /* 0x0000000800007c24 */ /* 0x000fe2000f8e02ff */
[----:B------:R-:W-:Y:S01]  /*ea90*/  SEL R3, RZ, 0x40, P0 ;  /* 0x00000040ff037807 */ /* 0x000fe20000000000 */
[----:B------:R-:W-:Y:S01]  /*eaa0*/  IMAD.IADD R21, R21, 0x1, R19 ;  /* 0x0000000115157824 */ /* 0x000fe200078e0213 */
[----:B------:R-:W-:Y:S01]  /*eab0*/  ISETP.GE.AND P0, PT, R200, UR12, PT ;  /* 0x0000000cc8007c0c */ /* 0x000fe2000bf06270 */
[----:B-----5:R-:W-:Y:S01]  /*eac0*/  IMAD R88, R4, R81, RZ ;  /* 0x0000005104587224 */ /* 0x020fe200078e02ff */
[----:B------:R-:W-:Y:S01]  /*ead0*/  LOP3.LUT R3, R6, R3, RZ, 0xfc, !PT ;  /* 0x0000000306037212 */ /* 0x000fe200078efcff */
[----:B------:R-:W-:Y:S01]  /*eae0*/  VIADD R87, R198, UR37 ;  /* 0x00000025c6577c36 */ /* 0x000fe20008000000 */
[----:B------:R-:W-:Y:S01]  /*eaf0*/  SEL R6, RZ, 0x80, P0 ;  /* 0x00000080ff067807 */ /* 0x000fe20000000000 */
[C---:B------:R-:W-:Y:S01]  /*eb00*/  IMAD R19, R5.reuse, UR9, R0 ;  /* 0x0000000905137c24 */ /* 0x040fe2000f8e0200 */
[----:B------:R-:W-:Y:S01]  /*eb10*/  BSSY B1, `(.L_x_8389) ;  /* 0x000002d000017945 */ /* 0x000fe20003800000 */
[----:B------:R-:W-:Y:S01]  /*eb20*/  IMAD.WIDE.U32 R4, R5, UR8, R20 ;  /* 0x0000000805047c25 */ /* 0x000fe2000f8e0014 */
[----:B------:R-:W-:Y:S01]  /*eb30*/  ISETP.GE.AND P1, PT, R87, R88, PT ;  /* 0x000000585700720c */ /* 0x000fe20003f26270 */
[----:B------:R-:W-:Y:S01]  /*eb40*/  ULDC.64 UR8, c[0x0][0xb80] ;  /* 0x0002e00000087ab9 */ /* 0x000fe20000000a00 */
[----:B------:R-:W-:Y:S01]  /*eb50*/  LOP3.LUT R6, R3, R6, RZ, 0xfc, !PT ;  /* 0x0000000603067212 */ /* 0x000fe200078efcff */
[----:B------:R-:W-:Y:S01]  /*eb60*/  IMAD.IADD R5, R5, 0x1, R19 ;  /* 0x0000000105057824 */ /* 0x000fe200078e0213 */
[----:B------:R-:W-:Y:S01]  /*eb70*/  LEA R19, P2, R4, UR8, 0x1 ;  /* 0x0000000804137c11 */ /* 0x000fe2000f8408ff */
[----:B------:R-:W-:-:S03]  /*eb80*/  VIADD R0, R17, 0x38820 ;  /* 0x0003882011007836 */ /* 0x000fc60000000000 */
[----:B------:R-:W-:Y:S01]  /*eb90*/  LEA.HI.X R86, R4, UR9, R5, 0x1, P2 ;  /* 0x0000000904567c11 */ /* 0x000fe200090f0c05 */
[----:B0-----:R0:W1:Y:S01]  /*eba0*/  SHFL.IDX PT, R20, R19, RZ, 0x181f ;  /* 0x00181fff13147589 */ /* 0x00106200000e0000 */
[----:B------:R-:W-:-:S03]  /*ebb0*/  PRMT R0, RZ, 0x654, R0 ;  /* 0x00000654ff007816 */ /* 0x000fc60000000000 */
[----:B------:R0:W2:Y:S01]  /*ebc0*/  SHFL.IDX PT, R21, R86, RZ, 0x181f ;  /* 0x00181fff56157589 */ /* 0x0000a200000e0000 */
[----:B------:R0:W-:Y:S01]  /*ebd0*/  SYNCS.ARRIVE.TRANS64.RED.A1T0 RZ, [R0+URZ], RZ ;  /* 0x000000ff00ff79a7 */ /* 0x0001e2000810043f */
        /* <DEDUP_REMOVED lines=32> */
.L_x_8390:
[----:B------:R-:W-:Y:S05]  /*ede0*/  BSYNC B1 ;  /* 0x0000000000017941 */ /* 0x000fea0003800000 */
.L_x_8389:
[----:B0-----:R-:W-:Y:S01]  /*edf0*/  VIADD R0, R87, 0x20 ;  /* 0x0000002057007836 */ /* 0x001fe20000000000 */
[----:B---3--:R4:W0:Y:S04]  /*ee00*/  SHFL.IDX PT, R9, R86, 0x1, 0x181f ;  /* 0x00381f0056097f89 */ /* 0x00882800000e0000 */
[----:B------:R-:W-:Y:S01]  /*ee10*/  ISETP.GE.AND P0, PT, R0, R88, PT ;  /* 0x000000580000720c */ /* 0x000fe20003f06270 */
[----:B------:R4:W3:-:S12]  /*ee20*/  SHFL.IDX PT, R8, R19, 0x1, 0x181f ;  /* 0x00381f0013087f89 */ /* 0x0008d800000e0000 */
        /* <DEDUP_REMOVED lines=34> */
.L_x_8386:
        /* <DEDUP_REMOVED lines=33> */
.L_x_8392:
        /* <DEDUP_REMOVED lines=45> */
.L_x_8394:
[----:B------:R-:W-:Y:S05]  /*f530*/  BSYNC B1 ;  /* 0x0000000000017941 */ /* 0x000fea0003800000 */
.L_x_8393:
        /* <DEDUP_REMOVED lines=28> */
[----:B------:R-:W-:Y:S01]  /*f700*/  UIADD3 UR9, UR9, UR4, URZ ;  /* 0x0000000409097290 */ /* 0x000fe2000fffe03f */
[----:B------:R-:W-:Y:S01]  /*f710*/  IMAD.MOV.U32 R3, RZ, RZ, R8 ;  /* 0x000000ffff037224 */ /* 0x000fe200078e0008 */
[----:B------:R-:W-:Y:S01]  /*f720*/  UIMAD UR4, UR39, UR10, URZ ;  /* 0x0000000a270472a4 */ /* 0x000fe2000f8e023f */
[----:B------:R-:W-:Y:S01]  /*f730*/  LOP3.LUT R10, R15, 0x4, R4, 0xe2, !PT ;  /* 0x000000040f0a7812 */ /* 0x000fe200078ee204 */
[----:B------:R-:W-:Y:S01]  /*f740*/  UIMAD.WIDE.U32 UR8, UR40, UR10, UR8 ;  /* 0x0000000a280872a5 */ /* 0x000fe2000f8e0008 */
[----:B------:R-:W-:Y:S01]  /*f750*/  IMAD.SHL.U32 R11, R11, 0x8, RZ ;  /* 0x000000080b0b7824 */ /* 0x000fe200078e00ff */
[----:B------:R-:W-:Y:S01]  /*f760*/  UIMAD UR4, UR40, UR11, UR4 ;  /* 0x0000000b280472a4 */ /* 0x000fe2000f8e0204 */
[----:B------:R-:W-:Y:S01]  /*f770*/  VIADD R26, R198, UR37 ;  /* 0x00000025c61a7c36 */ /* 0x000fe20008000000 */
[----:B------:R-:W-:Y:S01]  /*f780*/  ISETP.GE.AND P2, PT, R200, UR14, PT ;  /* 0x0000000ec8007c0c */ /* 0x000fe2000bf46270 */
[----:B0-----:R-:W-:Y:S01]  /*f790*/  @P0 IMAD.HI.U32 R6, R8, R5, RZ ;  /* 0x0000000508060227 */ /* 0x001fe200078e00ff */
[----:B------:R-:W-:Y:S01]  /*f7a0*/  UIADD3 UR4, UR9, UR4, URZ ;  /* 0x0000000409047290 */ /* 0x000fe2000fffe03f */
[----:B------:R-:W-:Y:S01]  /*f7b0*/  LOP3.LUT R10, R11, 0x8, R10, 0xe2, !PT ;  /* 0x000000080b0a7812 */ /* 0x000fe200078ee20a */
[----:B------:R-:W-:Y:S01]  /*f7c0*/  BSSY B1, `(.L_x_8395) ;  /* 0x0000046000017945 */ /* 0x000fe20003800000 */
[----:B------:R-:W-:Y:S01]  /*f7d0*/  IMAD.U32 R4, RZ, RZ, UR8 ;  /* 0x00000008ff047e24 */ /* 0x000fe2000f8e00ff */
[----:B------:R-:W-:Y:S01]  /*f7e0*/  SEL R0, RZ, 0x80, P2 ;  /* 0x00000080ff007807 */ /* 0x000fe20001000000 */
[----:B------:R-:W-:Y:S01]  /*f7f0*/  IMAD.U32 R5, RZ, RZ, UR9 ;  /* 0x00000009ff057e24 */ /* 0x000fe2000f8e00ff */
[----:B------:R-:W-:Y:S01]  /*f800*/  ULDC.64 UR8, c[0x0][0xbe0] ;  /* 0x0002f80000087ab9 */ /* 0x000fe20000000a00 */
[----:B-1----:R-:W-:Y:S01]  /*f810*/  @P0 SHF.R.U32.HI R3, RZ, R9, R6 ;  /* 0x00000009ff030219 */ /* 0x002fe20000011606 */
[----:B------:R-:W-:Y:S01]  /*f820*/  IMAD.U32 R5, RZ, RZ, UR4 ;  /* 0x00000004ff057e24 */ /* 0x000fe2000f8e00ff */
[----:B------:R-:W-:-:S02]  /*f830*/  ISETP.GE.AND P0, PT, R193, UR14, PT ;  /* 0x0000000ec1007c0c */ /* 0x000fc4000bf06270 */
        /* <DEDUP_REMOVED lines=62> */
.L_x_8396:
[----:B------:R-:W-:Y:S05]  /*fc20*/  BSYNC B1 ;  /* 0x0000000000017941 */ /* 0x000fea0003800000 */
.L_x_8395:
        /* <DEDUP_REMOVED lines=36> */
.L_x_8391:
[----:B------:R-:W-:Y:S05]  /*fe70*/  BSYNC B0 ;  /* 0x0000000000007941 */ /* 0x000fea0003800000 */
.L_x_8385:
[----:B------:R-:W-:Y:S02]  /*fe80*/  ULDC UR4, c[0x0][0xd3c] ;  /* 0x00034f0000047ab9 */ /* 0x000fe40000000800 */
[----:B------:R-:W-:-:S13]  /*fe90*/  ISETP.GE.AND P0, PT, R7, UR4, PT ;  /* 0x0000000407007c0c */ /* 0x000fda000bf06270 */
[----:B------:R-:W-:Y:S05]  /*fea0*/  @!P0 BRA `(.L_x_8397) ;  /* 0xffffff10003c8947 */ /* 0x000fea000383ffff */
[----:B------:R-:W-:Y:S05]  /*feb0*/  EXIT ;  /* 0x000000000000794d */ /* 0x000fea0003800000 */
.L_x_8337:
        /* <DEDUP_REMOVED lines=16> */
.L_x_8398:
        /* <DEDUP_REMOVED lines=40> */
.L_x_8404:
        /* <DEDUP_REMOVED lines=12> */
.L_x_8403:
[----:B------:R-:W-:Y:S05]  /*10300*/  BSYNC B0 ;  /* 0x0000000000007941 */ /* 0x000fea0003800000 */
.L_x_8402:
        /* <DEDUP_REMOVED lines=20> */
.L_x_8400:
        /* <DEDUP_REMOVED lines=20> */
.L_x_8405:
        /* <DEDUP_REMOVED lines=59> */
.L_x_8401:
[----:B------:R-:W-:Y:S01]  /*10940*/  ULDC UR4, c[0x0][0xd3c] ;  /* 0x00034f0000047ab9 */ /* 0x000fe20000000800 */
[----:B------:R-:W-:Y:S02]  /*10950*/  IMAD.MOV.U32 R17, RZ, RZ, RZ ;  /* 0x000000ffff117224 */ /* 0x000fe400078e00ff */
[----:B------:R-:W-:Y:S02]  /*10960*/  IMAD.U32 R16, RZ, RZ, UR6 ;  /* 0x00000006ff107e24 */ /* 0x000fe4000f8e00ff */
[----:B------:R-:W-:Y:S02]  /*10970*/  IMAD.MOV.U32 R18, RZ, RZ, RZ ;  /* 0x000000ffff127224 */ /* 0x000fe400078e00ff */
[----:B------:R-:W-:-:S07]  /*10980*/  IMAD.U32 R19, RZ, RZ, UR4 ;  /* 0x00000004ff137e24 */ /* 0x000fce000f8e00ff */
.L_x_8406:
[----:B------:R-:W-:-:S13]  /*10990*/  ISETP.NE.AND P0, PT, R5, RZ, PT ;  /* 0x000000ff0500720c */ /* 0x000fda0003f05270 */
[----:B------:R-:W0:Y:S01]  /*109a0*/  @!P0 S2R R3, SR_CgaCtaId ;  /* 0x0000000000038919 */ /* 0x000e220000008800 */
[----:B------:R-:W-:-:S04]  /*109b0*/  @!P0 MOV R0, 0x400 ;  /* 0x0000040000008802 */ /* 0x000fc80000000f00 */
[----:B0-----:R-:W-:-:S05]  /*109c0*/  @!P0 LEA R0, R3, R0, 0x18 ;  /* 0x0000000003008211 */ /* 0x001fca00078ec0ff */
[----:B------:R0:W-:Y:S01]  /*109d0*/  @!P0 STS.128 [R0+0x388d0], R16 ;  /* 0x0388d01000008388 */ /* 0x0001e20000000c00 */
[----:B------:R-:W-:Y:S06]  /*109e0*/  BAR.ARV 0x5, 0x180 ;  /* 0x0146000000007b1d */ /* 0x000fec0000002000 */
.L_x_8399:
[----:B------:R2:W-:Y:S01]  /*109f0*/  STL [R1+0x20], RZ ;  /* 0x000020ff01007387 */ /* 0x0005e20000100800 */
[----:B------:R-:W-:Y:S01]  /*10a00*/  ULDC UR4, c[0x0][0xd3c] ;  /* 0x00034f0000047ab9 */ /* 0x000fe20000000800 */
[----:B------:R-:W-:Y:S01]  /*10a10*/  IMAD.MOV.U32 R26, RZ, RZ, 0x1 ;  /* 0x00000001ff1a7424 */ /* 0x000fe200078e00ff */
[----:B-1----:R-:W-:Y:S01]  /*10a20*/  ISETP.GE.AND P0, PT, R19, UR4, PT ;  /* 0x0000000413007c0c */ /* 0x002fe2000bf06270 */
[----:B------:R-:W-:-:S12]  /*10a30*/  IMAD.MOV.U32 R24, RZ, RZ, RZ ;  /* 0x000000ffff187224 */ /* 0x000fd800078e00ff */
[----:B--2---:R-:W-:Y:S05]  /*10a40*/  @P0 BRA `(.L_x_8407) ;  /* 0x00000058001c0947 */ /* 0x004fea0003800000 */
[----:B------:R-:W1:Y:S01]  /*10a50*/  S2R R5, SR_TID.X ;  /* 0x0000000000057919 */ /* 0x000e620000002100 */
        /* <DEDUP_REMOVED lines=10> */
[C---:B-1----:R-:W-:Y:S01]  /*10b00*/  LOP3.LUT R4, R5.reuse, 0x7f, RZ, 0xc0, !PT ;  /* 0x0000007f05047812 */ /* 0x042fe200078ec0ff */
[----:B0-----:R-:W-:-:S05]  /*10b10*/  IMAD.SHL.U32 R0, R5, 0x8, RZ ;  /* 0x0000000805007824 */ /* 0x001fca00078e00ff */
        /* <DEDUP_REMOVED lines=15> */
.L_x_8474:
        /* <DEDUP_REMOVED lines=48> */
.L_x_8408:
        /* <DEDUP_REMOVED lines=9> */
.L_x_8409:
        /* <DEDUP_REMOVED lines=9> */
.L_x_8410:
[----:B------:R-:W3:Y:S01]  /*11030*/  LDL R4, [R1+0x8] ;  /* 0x0000080001047983 */ /* 0x000ee20000100800 */
[----:B012---:R-:W0:Y:S01]  /*11040*/  LDC R0, c[0x0][0x448] ;  /* 0x00011200ff007b82 */ /* 0x007e220000000800 */
[----:B-----5:R-:W-:Y:S01]  /*11050*/  IMAD.IADD R30, R7, 0x1, -R32 ;  /* 0x00000001071e7824 */ /* 0x020fe200078e0a20 */
[----:B------:R-:W-:Y:S01]  /*11060*/  LOP3.LUT R22, R22, 0xfffff7ff, RZ, 0xc0, !PT ;  /* 0xfffff7ff16167812 */ /* 0x000fe200078ec0ff */
[----:B------:R-:W-:Y:S01]  /*11070*/  BSSY B7, `(.L_x_8411) ;  /* 0x0000462000077945 */ /* 0x000fe20003800000 */
        /* <DEDUP_REMOVED lines=8> */
[C---:B------:R-:W-:Y:S01]  /*11100*/  VIADD R2, R30.reuse, 0x3f ;  /* 0x0000003f1e027836 */ /* 0x040fe20000000000 */
[----:B---3--:R-:W-:-:S05]  /*11110*/  IADD3 R3, R30, 0x40, -R4 ;  /* 0x000000401e037810 */ /* 0x008fca0007ffe804 */
[----:B------:R-:W-:-:S05]  /*11120*/  IMAD.IADD R0, R3, 0x1, R0 ;  /* 0x0000000103007824 */ /* 0x000fca00078e0200 */
[----:B------:R-:W-:-:S04]  /*11130*/  SHF.R.S32.HI R3, RZ, 0x1f, R0 ;  /* 0x0000001fff037819 */ /* 0x000fc80000011400 */
[----:B------:R-:W-:Y:S02]  /*11140*/  LEA.HI R0, R3, R0, RZ, 0x6 ;  /* 0x0000000003007211 */ /* 0x000fe400078f30ff */
[----:B------:R-:W-:Y:S02]  /*11150*/  SHF.R.S32.HI R3, RZ, 0x1f, R2 ;  /* 0x0000001fff037819 */ /* 0x000fe40000011402 */
[----:B------:R-:W-:Y:S02]  /*11160*/  SHF.R.S32.HI R0, RZ, 0x6, R0 ;  /* 0x00000006ff007819 */ /* 0x000fe40000011400 */
        /* <DEDUP_REMOVED lines=23> */
.L_x_8412:
        /* <DEDUP_REMOVED lines=20> */
.L_x_8415:
[----:B------:R-:W-:Y:S05]  /*11420*/  BSYNC B6 ;  /* 0x0000000000067941 */ /* 0x000fea0003800000 */
.L_x_8414:
        /* <DEDUP_REMOVED lines=20> */
.L_x_8418:
        /* <DEDUP_REMOVED lines=15> */
.L_x_8417:
[----:B------:R-:W-:Y:S05]  /*11660*/  BSYNC B6 ;  /* 0x0000000000067941 */ /* 0x000fea0003800000 */
.L_x_8416:
        /* <DEDUP_REMOVED lines=17> */
[C---:B------:R-:W-:Y:S02]  /*11780*/  LOP3.LUT R21, R20.reuse, 0x40, RZ, 0xfc, !PT ;  /* 0x0000004014157812 */ /* 0x040fe400078efcff */
[----:B------:R-:W-:Y:S02]  /*11790*/  LOP3.LUT R20, R20, 0x1c0, RZ, 0xfc, !PT ;  /* 0x000001c014147812 */ /* 0x000fe400078efcff */
[----:B------:R-:W-:Y:S02]  /*117a0*/  ISETP.GE.AND P3, PT, R21, UR4, PT ;  /* 0x0000000415007c0c */ /* 0x000fe4000bf66270 */
[----:B------:R-:W-:Y:S01]  /*117b0*/  ISETP.GE.AND P0, PT, R20, UR4, PT ;  /* 0x0000000414007c0c */ /* 0x000fe2000bf06270 */
[----:B------:R-:W1:Y:S01]  /*117c0*/  S2R R21, SR_TID.X ;  /* 0x0000000000157919 */ /* 0x000e620000002100 */
[----:B------:R-:W-:-:S02]  /*117d0*/  LOP3.LUT R33, R33, 0x38, RZ, 0xc0, !PT ;  /* 0x0000003821217812 */ /* 0x000fc400078ec0ff */
[----:B------:R-:W-:Y:S01]  /*117e0*/  ISETP.GE.AND P1, PT, R4, UR4, PT ;  /* 0x0000000404007c0c */ /* 0x000fe2000bf26270 */
[----:B------:R-:W3:Y:S01]  /*117f0*/  S2R R20, SR_TID.X ;  /* 0x0000000000147919 */ /* 0x000ee20000002100 */
[----:B------:R-:W-:Y:S02]  /*11800*/  ISETP.GE.AND P2, PT, R33, UR4, PT ;  /* 0x0000000421007c0c */ /* 0x000fe4000bf46270 */
[----:B------:R-:W-:-:S03]  /*11810*/  SEL R6, RZ, 0x40, P1 ;  /* 0x00000040ff067807 */ /* 0x000fc60000800000 */
[----:B------:R-:W-:-:S04]  /*11820*/  @P3 LOP3.LUT R22, R22, 0x200, RZ, 0xfc, !PT ;  /* 0x0000020016163812 */ /* 0x000fc800078efcff */
[----:B------:R-:W-:-:S04]  /*11830*/  LOP3.LUT R22, R22, 0xfffffbff, RZ, 0xc0, !PT ;  /* 0xfffffbff16167812 */ /* 0x000fc800078ec0ff */
[----:B------:R-:W-:-:S04]  /*11840*/  @P2 LOP3.LUT R22, R22, 0x400, RZ, 0xfc, !PT ;  /* 0x0000040016162812 */ /* 0x000fc800078efcff */
[----:B------:R-:W-:Y:S01]  /*11850*/  LOP3.LUT R22, R22, 0xffffffdf, RZ, 0xc0, !PT ;  /* 0xffffffdf16167812 */ /* 0x000fe200078ec0ff */
[----:B---3--:R-:W-:-:S05]  /*11860*/  IMAD.SHL.U32 R20, R20, 0x8, RZ ;  /* 0x0000000814147824 */ /* 0x008fca00078e00ff */
        /* <DEDUP_REMOVED lines=8> */
[----:B-1----:R-:W-:Y:S01]  /*118f0*/  IMAD.SHL.U32 R20, R21, 0x10, RZ ;  /* 0x0000001015147824 */ /* 0x002fe200078e00ff */
[----:B------:R-:W-:-:S02]  /*11900*/  SEL R31, RZ, 0x80, P0 ;  /* 0x00000080ff1f7807 */ /* 0x000fc40000000000 */
        /* <DEDUP_REMOVED lines=9> */
[----:B------:R-:W-:-:S04]  /*119a0*/  LOP3.LUT R22, R22, 0xfffffffb, RZ, 0xc0, !PT ;  /* 0xfffffffb16167812 */ /* 0x000fc800078ec0ff */
[----:B------:R-:W-:-:S04]  /*119b0*/  @P2 LOP3.LUT R22, R22, 0x4, RZ, 0xfc, !PT ;  /* 0x0000000416162812 */ /* 0x000fc800078efcff */
[----:B------:R-:W-:-:S04]  /*119c0*/  LOP3.LUT R22, R22, 0xfffffff7, RZ, 0xc0, !PT ;  /* 0xfffffff716167812 */ /* 0x000fc800078ec0ff */
[----:B------:R-:W-:Y:S02]  /*119d0*/  @P3 LOP3.LUT R22, R22, 0x8, RZ, 0xfc, !PT ;  /* 0x0000000816163812 */ /* 0x000fe400078efcff */
[----:B--2---:R-:W-:-:S05]  /*119e0*/  LEA R0, R0, 0xffffffc0, 0x6 ;  /* 0xffffffc000007811 */ /* 0x004fca00078e30ff */
[----:B------:R-:W-:Y:S01]  /*119f0*/  IMAD.IADD R7, R20, 0x1, R0 ;  /* 0x0000000114077824 */ /* 0x000fe200078e0200 */
[----:B0---4-:R-:W-:Y:S06]  /*11a00*/  BRA.DIV UR5, `(.L_x_8419) ;  /* 0x0000004e05b47947 */ /* 0x011fec000b800000 */
.L_x_8492:
        /* <DEDUP_REMOVED lines=46> */
[----:B------:R0:W-:Y:S05]  /*11cf0*/  STL [R1], R2 ;  /* 0x0000000201007387 */ /* 0x0001ea0000100800 */
[----:B------:R-:W-:-:S04]  /*11d00*/  @P0 LOP3.LUT R22, R22, 0x1000, RZ, 0xfc, !PT ;  /* 0x0000100016160812 */ /* 0x000fc800078efcff */
[----:B------:R-:W-:-:S04]  /*11d10*/  LOP3.LUT R22, R22, 0xfffffffe, RZ, 0xc0, !PT ;  /* 0xfffffffe16167812 */ /* 0x000fc800078ec0ff */
[----:B------:R-:W-:Y:S01]  /*11d20*/  @P1 LOP3.LUT R22, R22, 0x1, RZ, 0xfc, !PT ;  /* 0x0000000116161812 */ /* 0x000fe200078efcff */
[----:B0-----:R-:W-:Y:S06]  /*11d30*/  @!P0 BRA `(.L_x_8420) ;  /* 0x0000000000048947 */ /* 0x001fec0003800000 */
[----:B------:R-:W-:Y:S01]  /*11d40*/  BPT.TRAP 0x1 ;  /* 0x000000040000795c */ /* 0x000fe20000300000 */
.L_x_8420:
        /* <DEDUP_REMOVED lines=9> */
.L_x_8493:
[----:B------:R-:W-:Y:S05]  /*11de0*/  BSYNC B0 ;  /* 0x0000000000007941 */ /* 0x000fea0003800000 */
.L_x_8421:
[----:B------:R-:W0:Y:S01]  /*11df0*/  LDL R2, [R1] ;  /* 0x0000000001027983 */ /* 0x000e220000100800 */
[----:B------:R-:W-:Y:S01]  /*11e00*/  ULDC.64 UR4, c[0x0][0x300] ;  /* 0x0000c00000047ab9 */ /* 0x000fe20000000a00 */
[----:B-----5:R-:W-:Y:S01]  /*11e10*/  SHF.R.S32.HI R4, RZ, 0x1f, R37 ;  /* 0x0000001fff047819 */ /* 0x020fe20000011425 */
[----:B------:R-:W1:Y:S01]  /*11e20*/  S2R R5, SR_TID.X ;  /* 0x0000000000057919 */ /* 0x000e620000002100 */
[----:B------:R-:W-:Y:S01]  /*11e30*/  LOP3.LUT R22, R22, 0xfffffffd, RZ, 0xc0, !PT ;  /* 0xfffffffd16167812 */ /* 0x000fe200078ec0ff */
[----:B-1----:R-:W-:Y:S02]  /*11e40*/  IMAD.SHL.U32 R7, R5, 0x8, RZ ;  /* 0x0000000805077824 */ /* 0x002fe400078e00ff */
[----:B------:R-:W-:-:S03]  /*11e50*/  IMAD R5, R24, 0x1000, R34 ;  /* 0x0000100018057824 */ /* 0x000fc600078e0222 */
        /* <DEDUP_REMOVED lines=59> */
.L_x_8503:
        /* <DEDUP_REMOVED lines=10> */
.L_x_8424:
        /* <DEDUP_REMOVED lines=11> */
.L_x_8425:
        /* <DEDUP_REMOVED lines=31> */
.L_x_8427:
[----:B------:R-:W-:Y:S05]  /*12550*/  BSYNC B6 ;  /* 0x0000000000067941 */ /* 0x000fea0003800000 */
.L_x_8426:
[----:B------:R-:W2:Y:S01]  /*12560*/  LDL R4, [R1+0x10] ;  /* 0x0000100001047983 */ /* 0x000ea20000100800 */
[----:B0-----:R-:W0:Y:S01]  /*12570*/  S2R R2, SR_TID.X ;  /* 0x0000000000027919 */ /* 0x001e220000002100 */
[----:B------:R-:W-:Y:S01]  /*12580*/  IMAD.MOV.U32 R21, RZ, RZ, R35 ;  /* 0x000000ffff157224 */ /* 0x000fe200078e0023 */
[----:B------:R-:W-:Y:S01]  /*12590*/  ULDC.64 UR4, c[0x0][0x298] ;  /* 0x0000a60000047ab9 */ /* 0x000fe20000000a00 */
[----:B------:R-:W3:Y:S01]  /*125a0*/  LDC R5, c[0x0][0x448] ;  /* 0x00011200ff057b82 */ /* 0x000ee20000000800 */
[----:B------:R-:W4:Y:S04]  /*125b0*/  LDL R20, [R1+0x4] ;  /* 0x0000040001147983 */ /* 0x000f280000100800 */
[----:B------:R0:W5:Y:S02]  /*125c0*/  LDL R9, [R1+0x8] ;  /* 0x0000080001097983 */ /* 0x0001640000100800 */
[----:B0-----:R-:W-:-:S04]  /*125d0*/  LOP3.LUT R2, R2, 0x7f, RZ, 0xc0, !PT ;  /* 0x0000007f02027812 */ /* 0x001fc800078ec0ff */
[----:B------:R-:W-:Y:S02]  /*125e0*/  SHF.R.U32.HI R0, RZ, 0x3, R2 ;  /* 0x00000003ff007819 */ /* 0x000fe40000011602 */
[----:B------:R-:W0:Y:S01]  /*125f0*/  LDC R2, c[0x0][0x448] ;  /* 0x00011200ff027b82 */ /* 0x000e220000000800 */
[----:B------:R-:W1:Y:S01]  /*12600*/  S2R R35, SR_TID.X ;  /* 0x0000000000237919 */ /* 0x000e620000002100 */
[----:B0-----:R-:W-:-:S13]  /*12610*/  ISETP.NE.AND P6, PT, R2, 0x1, PT ;  /* 0x000000010200780c */ /* 0x001fda0003fc5270 */
[----:B------:R-:W0:Y:S01]  /*12620*/  @P6 LDC R3, c[0x0][0x44c] ;  /* 0x00011300ff036b82 */ /* 0x000e220000000800 */
[----:B-1----:R-:W-:-:S07]  /*12630*/  IMAD.SHL.U32 R35, R35, 0x10, RZ ;  /* 0x0000001023237824 */ /* 0x002fce00078e00ff */
[----:B------:R-:W1:Y:S01]  /*12640*/  @P6 LDC R2, c[0x0][0x450] ;  /* 0x00011400ff026b82 */ /* 0x000e620000000800 */
[----:B------:R-:W-:-:S05]  /*12650*/  LOP3.LUT R35, R0, 0x70, R35, 0xf8, !PT ;  /* 0x0000007000237812 */ /* 0x000fca00078ef823 */
[----:B------:R-:W-:-:S04]  /*12660*/  IMAD R35, R17, 0x40, R35 ;  /* 0x0000004011237824 */ /* 0x000fc800078e0223 */
[----:B------:R-:W-:Y:S02]  /*12670*/  IMAD.MOV.U32 R0, RZ, RZ, R35 ;  /* 0x000000ffff007224 */ /* 0x000fe400078e0023 */
[----:B0-----:R-:W-:-:S05]  /*12680*/  @P6 IMAD.HI.U32 R3, R35, R3, RZ ;  /* 0x0000000323036227 */ /* 0x001fca00078e00ff */
[----:B-1----:R-:W-:Y:S01]  /*12690*/  @P6 SHF.R.U32.HI R0, RZ, R2, R3 ;  /* 0x00000002ff006219 */ /* 0x002fe20000011603 */
[----:B------:R-:W-:Y:S01]  /*126a0*/  IMAD.WIDE.U32 R2, R36, UR4, RZ ;  /* 0x0000000424027c25 */ /* 0x000fe2000f8e00ff */
[----:B------:R-:W0:Y:S03]  /*126b0*/  S2R R6, SR_TID.X ;  /* 0x0000000000067919 */ /* 0x000e260000002100 */
        /* <DEDUP_REMOVED lines=22> */
[----:B---3--:R-:W-:Y:S02]  /*12820*/  IMAD R0, R5, R0, R35 ;  /* 0x0000000005007224 */ /* 0x008fe400078e0223 */
        /* <DEDUP_REMOVED lines=15> */
[----:B-----5:R-:W-:Y:S01]  /*12920*/  IMAD R3, R9, R5, RZ ;  /* 0x0000000509037224 */ /* 0x020fe200078e02ff */
[----:B------:R-:W-:Y:S01]  /*12930*/  SHFL.IDX PT, R4, R2, RZ, 0x181f ;  /* 0x00181fff02047589 */ /* 0x000fe200000e0000 */
[----:B------:R-:W-:Y:S01]  /*12940*/  IMAD R17, R17, 0x40, R8 ;  /* 0x0000004011117824 */ /* 0x000fe200078e0208 */
[----:B------:R-:W-:Y:S02]  /*12950*/  LOP3.LUT R22, R22, 0xfffffeff, RZ, 0xc0, !PT ;  /* 0xfffffeff16167812 */ /* 0x000fe400078ec0ff */
[----:B------:R-:W0:Y:S02]  /*12960*/  SHFL.IDX PT, R5, R0, RZ, 0x181f ;  /* 0x00181fff00057589 */ /* 0x000e2400000e0000 */
[----:B------:R-:W-:-:S13]  /*12970*/  ISETP.GE.AND P2, PT, R17, R3, PT ;  /* 0x000000031100720c */ /* 0x000fda0003f46270 */
[----:B------:R-:W-:-:S04]  /*12980*/  @P2 LOP3.LUT R22, R22, 0x100, RZ, 0xfc, !PT ;  /* 0x0000010016162812 */ /* 0x000fc800078efcff */
[----:B------:R-:W-:Y:S02]  /*12990*/  LOP3.LUT R22, R22, 0xffffff7f, RZ, 0xc0, !PT ;  /* 0xffffff7f16167812 */ /* 0x000fe400078ec0ff */
[----:B0-----:R-:W-:-:S05]  /*129a0*/  @!P2 LEA R5, P1, R7, R5, 0x1 ;  /* 0x000000050705a211 */ /* 0x001fca00078208ff */
[----:B------:R-:W-:-:S05]  /*129b0*/  @!P2 IMAD.X R4, RZ, RZ, R4, P1 ;  /* 0x000000ffff04a224 */ /* 0x000fca00008e0604 */
        /* <DEDUP_REMOVED lines=30> */
.L_x_8512:
        /* <DEDUP_REMOVED lines=12> */
.L_x_8429:
        /* <DEDUP_REMOVED lines=28> */
.L_x_8431:
[----:B------:R-:W-:Y:S05]  /*12e20*/  BSYNC B6 ;  /* 0x0000000000067941 */ /* 0x000fea0003800000 */
.L_x_8430:
        /* <DEDUP_REMOVED lines=164> */
.L_x_8522:
        /* <DEDUP_REMOVED lines=23> */
.L_x_8434:
[----:B------:R-:W-:Y:S05]  /*139e0*/  BSYNC B0 ;  /* 0x0000000000007941 */ /* 0x000fea0003800000 */
.L_x_8433:
[----:B------:R-:W-:Y:S01]  /*139f0*/  NOP ;  /* 0x0000000000007918 */ /* 0x000fe20000000000 */
[----:B------:R-:W-:-:S13]  /*13a00*/  PLOP3.LUT P0, PT, PT, PT, PT, 0x80, 0x0 ;  /* 0x000000000000781c */ /* 0x000fda0003f0f070 */
.L_x_8435:
        /* <DEDUP_REMOVED lines=18> */
.L_x_8523:
[----:B------:R-:W-:Y:S05]  /*13b30*/  BSYNC B0 ;  /* 0x0000000000007941 */ /* 0x000fea0003800000 */
.L_x_8436:
[----:B------:R-:W-:-:S05]  /*13b40*/  IMAD.U32 R2, RZ, RZ, UR36 ;  /* 0x00000024ff027e24 */ /* 0x000fca000f8e00ff */
[----:B------:R-:W-:-:S13]  /*13b50*/  ISETP.NE.AND P0, PT, R2, 0x3, PT ;  /* 0x000000030200780c */ /* 0x000fda0003f05270 */
[----:B------:R-:W-:Y:S05]  /*13b60*/  @!P0 BRA `(.L_x_8438) ;  /* 0x0000000000048947 */ /* 0x000fea0003800000 */
[----:B------:R-:W-:Y:S01]  /*13b70*/  BPT.TRAP 0x1 ;  /* 0x000000040000795c */ /* 0x000fe20000300000 */
.L_x_8438:
[----:B0-----:R-:W-:Y:S01]  /*13b80*/  SHF.L.U32 R0, R26, 0x1f, RZ ;  /* 0x0000001f1a007819 */ /* 0x001fe200000006ff */
[----:B------:R-:W-:Y:S03]  /*13b90*/  BSSY B0, `(.L_x_8439) ;  /* 0x0000003000007945 */ /* 0x000fe60003800000 */
[----:B------:R-:W0:Y:S02]  /*13ba0*/  SYNCS.PHASECHK.TRANS64.TRYWAIT P0, [R27+URZ+0x38860], R0 ;  /* 0x038860001b0075a7 */ /* 0x000e24000800017f */
[----:B0-----:R-:W-:Y:S05]  /*13bb0*/  @!P0 BRA `(.L_x_8440) ;  /* 0x0000004400088947 */ /* 0x001fea0003800000 */
.L_x_8524:
[----:B------:R-:W-:Y:S05]  /*13bc0*/  BSYNC B0 ;  /* 0x0000000000007941 */ /* 0x000fea0003800000 */
.L_x_8439:
        /* <DEDUP_REMOVED lines=110> */
.L_x_8534:
[C---:B------:R-:W-:Y:S02]  /*142b0*/  LOP3.LUT P6, RZ, R22.reuse, 0x40, RZ, 0xc0, !PT ;  /* 0x0000004016ff7812 */ /* 0x040fe400078cc0ff */
[----:B------:R-:W-:Y:S02]  /*142c0*/  LOP3.LUT R22, R22, 0xfffffeff, RZ, 0xc0, !PT ;  /* 0xfffffeff16167812 */ /* 0x000fe400078ec0ff */
[C---:B------:R-:W-:Y:S02]  /*142d0*/  ISETP.LT.OR P6, PT, R30.reuse, 0x31, P6 ;  /* 0x000000311e00780c */ /* 0x040fe400037c1670 */
[----:B------:R-:W-:-:S11]  /*142e0*/  ISETP.LT.OR P5, PT, R30, 0x31, !P5 ;  /* 0x000000311e00780c */ /* 0x000fd60006fa1670 */
[----:B------:R-:W-:Y:S02]  /*142f0*/  @P6 LOP3.LUT R22, R22, 0x100, RZ, 0xfc, !PT ;  /* 0x0000010016166812 */ /* 0x000fe400078efcff */
[----:B------:R-:W-:Y:S02]  /*14300*/  ISETP.LT.OR P6, PT, R30, 0x31, !P4 ;  /* 0x000000311e00780c */ /* 0x000fe400067c1670 */
[----:B------:R-:W-:Y:S02]  /*14310*/  LOP3.LUT R22, R22, 0xffbfffff, RZ, 0xc0, !PT ;  /* 0xffbfffff16167812 */ /* 0x000fe400078ec0ff */
[----:B------:R-:W-:Y:S02]  /*14320*/  ISETP.LT.OR P4, PT, R30, 0x31, !P2 ;  /* 0x000000311e00780c */ /* 0x000fe40005781670 */
        /* <DEDUP_REMOVED lines=26> */
.L_x_8442:
        /* <DEDUP_REMOVED lines=11> */
.L_x_8443:
[----:B------:R-:W2:Y:S01]  /*14580*/  LDL R3, [R1+0xc] ;  /* 0x00000c0001037983 */ /* 0x000ea20000100800 */
[----:B------:R1:W-:Y:S01]  /*14590*/  SYNCS.ARRIVE.TRANS64.A1T0 RZ, [R27+URZ+0x38850], RZ ;  /* 0x038850ff1bff79a7 */ /* 0x0003e2000810003f */
[----:B------:R-:W-:Y:S01]  /*145a0*/  BSSY B0, `(.L_x_8444) ;  /* 0x00000f7000007945 */ /* 0x000fe20003800000 */
[----:B--2---:R-:W-:-:S13]  /*145b0*/  ISETP.GE.AND P0, PT, R3, 0x2, PT ;  /* 0x000000020300780c */ /* 0x004fda0003f06270 */
[----:B-1----:R-:W-:Y:S05]  /*145c0*/  @!P0 BRA `(.L_x_8445) ;  /* 0x0000000c00d08947 */ /* 0x002fea0003800000 */
[----:B------:R-:W2:Y:S01]  /*145d0*/  LDL.LU R2, [R1+0x24] ;  /* 0x0000240001027983 */ /* 0x000ea20000300800 */
[----:B------:R-:W-:Y:S01]  /*145e0*/  LOP3.LUT R30, R31, 0x80, RZ, 0xc0, !PT ;  /* 0x000000801f1e7812 */ /* 0x000fe200078ec0ff */
[----:B------:R-:W-:-:S03]  /*145f0*/  VIADD R7, R3, 0xfffffffe ;  /* 0xfffffffe03077836 */ /* 0x000fc60000000000 */
[----:B------:R-:W-:Y:S02]  /*14600*/  SHF.R.U32.HI R30, RZ, 0x3, R30 ;  /* 0x00000003ff1e7819 */ /* 0x000fe4000001161e */
[----:B--2---:R-:W-:-:S04]  /*14610*/  LOP3.LUT R2, R2, 0x40, RZ, 0xc0, !PT ;  /* 0x0000004002027812 */ /* 0x004fc800078ec0ff */
[----:B------:R-:W-:-:S07]  /*14620*/  SHF.R.U32.HI R31, RZ, 0x2, R2 ;  /* 0x00000002ff1f7819 */ /* 0x000fce0000011602 */
.L_x_8458:
        /* <DEDUP_REMOVED lines=44> */
.L_x_8446:
[----:B------:R-:W-:Y:S01]  /*148f0*/  IMAD R6, R24, 0x8, R23 ;  /* 0x0000000818067824 */ /* 0x000fe200078e0217 */
[----:B------:R-:W-:Y:S01]  /*14900*/  SHF.L.U32 R17, R26, 0x1f, RZ ;  /* 0x0000001f1a117819 */ /* 0x000fe200000006ff */
[----:B------:R-:W-:Y:S01]  /*14910*/  BSSY B1, `(.L_x_8447) ;  /* 0x0000004000017945 */ /* 0x000fe20003800000 */
[----:B------:R-:W-:Y:S02]  /*14920*/  SHF.R.S32.HI R9, RZ, 0x1f, R5 ;  /* 0x0000001fff097819 */ /* 0x000fe40000011405 */
[----:B------:R-:W0:Y:S02]  /*14930*/  SYNCS.PHASECHK.TRANS64.TRYWAIT P0, [R6+URZ+0x38840], R17 ;  /* 0x03884011060075a7 */ /* 0x000e24000800017f */
[----:B0-----:R-:W-:Y:S05]  /*14940*/  @!P0 BRA `(.L_x_8448) ;  /* 0x0000003c00e08947 */ /* 0x001fea0003800000 */
.L_x_8535:
[----:B------:R-:W-:Y:S05]  /*14950*/  BSYNC B1 ;  /* 0x0000000000017941 */ /* 0x000fea0003800000 */
.L_x_8447:
        /* <DEDUP_REMOVED lines=42> */
.L_x_8545:
        /* <DEDUP_REMOVED lines=8> */
.L_x_8450:
        /* <DEDUP_REMOVED lines=11> */
.L_x_8451:
[----:B------:R2:W-:Y:S01]  /*14d30*/  SYNCS.ARRIVE.TRANS64.A1T0 RZ, [R6+URZ+0x38830], RZ ;  /* 0x038830ff06ff79a7 */ /* 0x0005e2000810003f */
[----:B------:R-:W-:Y:S05]  /*14d40*/  @!P2 BRA `(.L_x_8452) ;  /* 0x000000000004a947 */ /* 0x000fea0003800000 */
[----:B------:R-:W-:Y:S01]  /*14d50*/  BPT.TRAP 0x1 ;  /* 0x000000040000795c */ /* 0x000fe20000300000 */
.L_x_8452:
[----:B------:R-:W3:Y:S01]  /*14d60*/  SYNCS.PHASECHK.TRANS64.TRYWAIT P0, [R6+URZ+0x38860], R17 ;  /* 0x03886011060075a7 */ /* 0x000ee2000800017f */
[----:B------:R-:W-:Y:S04]  /*14d70*/  BSSY B1, `(.L_x_8453) ;  /* 0x0000002000017945 */ /* 0x000fe80003800000 */
[----:B---3--:R-:W-:Y:S05]  /*14d80*/  @!P0 BRA `(.L_x_8454) ;  /* 0x0000004000008947 */ /* 0x008fea0003800000 */
.L_x_8546:
[----:B------:R-:W-:Y:S05]  /*14d90*/  BSYNC B1 ;  /* 0x0000000000017941 */ /* 0x000fea0003800000 */
.L_x_8453:
        /* <DEDUP_REMOVED lines=81> */
.L_x_8556:
        /* <DEDUP_REMOVED lines=25> */
.L_x_8456:
        /* <DEDUP_REMOVED lines=11> */
.L_x_8457:
[----:B------:R3:W-:Y:S01]  /*154f0*/  SYNCS.ARRIVE.TRANS64.A1T0 RZ, [R6+URZ+0x38850], RZ ;  /* 0x038850ff06ff79a7 */ /* 0x0007e2000810003f */
[----:B------:R-:W-:Y:S05]  /*15500*/  @P3 BRA `(.L_x_8458) ;  /* 0xfffffff000483947 */ /* 0x000fea000383ffff */
.L_x_8445:
[----:B------:R-:W-:Y:S05]  /*15510*/  BSYNC B0 ;  /* 0x0000000000007941 */ /* 0x000fea0003800000 */
.L_x_8444:
        /* <DEDUP_REMOVED lines=21> */
.L_x_8460:
[----:B------:R-:W-:Y:S05]  /*15670*/  BSYNC B0 ;  /* 0x0000000000007941 */ /* 0x000fea0003800000 */
.L_x_8459:
[----:B------:R-:W-:-:S07]  /*15680*/  SEL R24, R24, RZ, P0 ;  /* 0x000000ff18187207 */ /* 0x000fce0000000000 */
.L_x_8413:
[----:B------:R-:W-:Y:S05]  /*15690*/  BSYNC B7 ;  /* 0x0000000000077941 */ /* 0x000fea0003800000 */
.L_x_8411:
        /* <DEDUP_REMOVED lines=11> */
.L_x_8461:
        /* <DEDUP_REMOVED lines=36> */
.L_x_8566:
[----:B------:R-:W-:Y:S02]  /*15990*/  ULDC UR4, c[0x0][0xd38] ;  /* 0x00034e0000047ab9 */ /* 0x000fe40000000800 */
[----:B------:R-:W-:-:S04]  /*159a0*/  IMAD.U32 R4, RZ, RZ, UR4 ;  /* 0x00000004ff047e24 */ /* 0x000fc8000f8e00ff */
[----:B--2---:R-:W-:-:S04]  /*159b0*/  IMAD R14, R14, R4, RZ ;  /* 0x000000040e0e7224 */ /* 0x004fc800078e02ff */
[----:B------:R-:W-:-:S05]  /*159c0*/  IMAD.IADD R5, R5, 0x1, R14 ;  /* 0x0000000105057824 */ /* 0x000fca00078e020e */
[----:B------:R-:W-:-:S13]  /*159d0*/  ISETP.GT.AND P6, PT, R5, R0, PT ;  /* 0x000000000500720c */ /* 0x000fda0003fc4270 */
[----:B------:R-:W-:Y:S05]  /*159e0*/  @P6 BRA `(.L_x_8464) ;  /* 0x00000000009c6947 */ /* 0x000fea0003800000 */
.L_x_8469:
        /* <DEDUP_REMOVED lines=14> */
.L_x_8467:
[----:B------:R-:W-:Y:S05]  /*15ad0*/  BSYNC B0 ;  /* 0x0000000000007941 */ /* 0x000fea0003800000 */
.L_x_8466:
        /* <DEDUP_REMOVED lines=18> */
.L_x_8574:
[----:B------:R-:W-:Y:S02]  /*15c00*/  ULDC UR4, c[0x0][0xd38] ;  /* 0x00034e0000047ab9 */ /* 0x000fe40000000800 */
[----:B------:R-:W-:-:S04]  /*15c10*/  IMAD.U32 R4, RZ, RZ, UR4 ;  /* 0x00000004ff047e24 */ /* 0x000fc8000f8e00ff */
[----:B--2---:R-:W-:-:S04]  /*15c20*/  IMAD R14, R14, R4, RZ ;  /* 0x000000040e0e7224 */ /* 0x004fc800078e02ff */
[----:B------:R-:W-:-:S05]  /*15c30*/  IMAD.IADD R5, R14, 0x1, R5 ;  /* 0x000000010e057824 */ /* 0x000fca00078e0205 */
[----:B------:R-:W-:-:S13]  /*15c40*/  ISETP.GT.AND P6, PT, R5, R0, PT ;  /* 0x000000000500720c */ /* 0x000fda0003fc4270 */
[----:B------:R-:W-:Y:S05]  /*15c50*/  @!P6 BRA `(.L_x_8469) ;  /* 0xfffffffc0064e947 */ /* 0x000fea000383ffff */
.L_x_8464:
        /* <DEDUP_REMOVED lines=8> */
.L_x_8578:
[----:B------:R-:W-:Y:S01]  /*15ce0*/  ISETP.NE.AND P0, PT, R3, RZ, PT ;  /* 0x000000ff0300720c */ /* 0x000fe20003f05270 */
[----:B------:R-:W-:-:S12]  /*15cf0*/  IMAD.MOV.U32 R14, RZ, RZ, RZ ;  /* 0x000000ffff0e7224 */ /* 0x000fd800078e00ff */
[----:B------:R-:W-:Y:S05]  /*15d00*/  @!P0 BRA `(.L_x_8471) ;  /* 0x0000000000108947 */ /* 0x000fea0003800000 */
[----:B------:R-:W-:Y:S01]  /*15d10*/  UMOV UR4, 0xffffffff ;  /* 0xffffffff00047882 */ /* 0x000fe20000000000 */
[----:B------:R-:W-:Y:S02]  /*15d20*/  VIADD R12, R6, 0xffffffff ;  /* 0xffffffff060c7836 */ /* 0x000fe40000000000 */
[----:B------:R-:W-:Y:S05]  /*15d30*/  BRA.DIV UR4, `(.L_x_8472) ;  /* 0x00000042042c7947 */ /* 0x000fea000b800000 */
[----:B------:R4:W0:Y:S02]  /*15d40*/  SHFL.IDX PT, R14, R2, R12, 0x1f ;  /* 0x00001f0c020e7589 */ /* 0x00082400000e0000 */
.L_x_8471:
        /* <DEDUP_REMOVED lines=66> */
.L_x_8465:
[----:B------:R-:W-:Y:S01]  /*16170*/  UMOV UR4, URZ ;  /* 0x0000003f00047c82 */ /* 0x000fe20008000000 */
[----:B------:R-:W-:Y:S01]  /*16180*/  UMOV UR5, URZ ;  /* 0x0000003f00057c82 */ /* 0x000fe20008000000 */
[----:B------:R-:W-:Y:S01]  /*16190*/  ULDC UR6, c[0x0][0xd3c] ;  /* 0x00034f0000067ab9 */ /* 0x000fe20000000800 */
[----:B------:R-:W-:Y:S02]  /*161a0*/  IMAD.MOV.U32 R16, RZ, RZ, R0 ;  /* 0x000000ffff107224 */ /* 0x000fe400078e0000 */
[----:B------:R-:W-:Y:S02]  /*161b0*/  IMAD.U32 R17, RZ, RZ, UR4 ;  /* 0x00000004ff117e24 */ /* 0x000fe4000f8e00ff */
[----:B------:R-:W-:Y:S02]  /*161c0*/  IMAD.U32 R18, RZ, RZ, UR5 ;  /* 0x00000005ff127e24 */ /* 0x000fe4000f8e00ff */
[----:B------:R-:W-:-:S07]  /*161d0*/  IMAD.U32 R19, RZ, RZ, UR6 ;  /* 0x00000006ff137e24 */ /* 0x000fce000f8e00ff */
.L_x_8473:
        /* <DEDUP_REMOVED lines=10> */
.L_x_8462:
[----:B------:R-:W-:Y:S02]  /*16280*/  ULDC UR4, c[0x0][0xd3c] ;  /* 0x00034f0000047ab9 */ /* 0x000fe40000000800 */
[----:B0-----:R-:W-:-:S13]  /*16290*/  ISETP.GE.AND P0, PT, R19, UR4, PT ;  /* 0x0000000413007c0c */ /* 0x001fda000bf06270 */
[----:B------:R-:W-:Y:S05]  /*162a0*/  @!P0 BRA `(.L_x_8474) ;  /* 0xffffffa800588947 */ /* 0x000fea000383ffff */
[----:B------:R-:W-:Y:S05]  /*162b0*/  BSYNC B8 ;  /* 0x0000000000087941 */ /* 0x000fea0003800000 */
.L_x_8407:
        /* <DEDUP_REMOVED lines=12> */
.L_x_8581:
[----:B------:R-:W-:Y:S05]  /*16380*/  BSYNC B0 ;  /* 0x0000000000007941 */ /* 0x000fea0003800000 */
.L_x_8475:
[----:B------:R-:W-:-:S03]  /*16390*/  UMOV UR4, 0xffffffff ;  /* 0xffffffff00047882 */ /* 0x000fc60000000000 */
[----:B------:R-:W-:Y:S05]  /*163a0*/  BRA.DIV UR4, `(.L_x_8477) ;  /* 0x0000003a04c87947 */ /* 0x000fea000b800000 */
[----:B------:R-:W0:Y:S02]  /*163b0*/  S2R R0, SR_TID.X ;  /* 0x0000000000007919 */ /* 0x000e240000002100 */
[----:B0-----:R-:W-:-:S04]  /*163c0*/  SHF.R.U32.HI R0, RZ, 0x5, R0 ;  /* 0x00000005ff007819 */ /* 0x001fc80000011600 */
[----:B------:R-:W-:-:S05]  /*163d0*/  LOP3.LUT R0, R0, 0x3, RZ, 0xc0, !PT ;  /* 0x0000000300007812 */ /* 0x000fca00078ec0ff */
[----:B------:R0:W0:Y:S02]  /*163e0*/  SHFL.IDX PT, R14, R0, RZ, 0x1f ;  /* 0x00001fff000e7589 */ /* 0x00002400000e0000 */
.L_x_8584:
[----:B0-----:R-:W-:Y:S01]  /*163f0*/  ISETP.NE.AND P0, PT, R14, RZ, PT ;  /* 0x000000ff0e00720c */ /* 0x001fe20003f05270 */
[----:B------:R-:W-:-:S12]  /*16400*/  BSSY B0, `(.L_x_8478) ;  /* 0x0000024000007945 */ /* 0x000fd80003800000 */
[----:B------:R-:W-:Y:S05]  /*16410*/  @P0 BRA `(.L_x_8479) ;  /* 0x0000000000880947 */ /* 0x000fea0003800000 */
[----:B------:R-:W-:-:S03]  /*16420*/  UMOV UR4, 0xffffffff ;  /* 0xffffffff00047882 */ /* 0x000fc60000000000 */
[----:B------:R-:W-:Y:S05]  /*16430*/  BRA.DIV UR4, `(.L_x_8480) ;  /* 0x0000003a04d87947 */ /* 0x000fea000b800000 */
[----:B------:R-:W-:-:S13]  /*16440*/  ELECT P6, URZ, PT ;  /* 0x00000000003f782f */ /* 0x000fda00038c0000 */
.L_x_8587:
[----:B------:R-:W-:Y:S05]  /*16450*/  @!P6 BRA `(.L_x_8479) ;  /* 0x000000000078e947 */ /* 0x000fea0003800000 */
[----:B------:R-:W-:-:S06]  /*16460*/  ULOP3.LUT UR4, UR42, 0x2, URZ, 0xfc, !UPT ;  /* 0x000000022a047892 */ /* 0x000fcc000f8efc3f */
[----:B------:R-:W-:-:S05]  /*16470*/  IMAD.U32 R0, RZ, RZ, UR4 ;  /* 0x00000004ff007e24 */ /* 0x000fca000f8e00ff */
[----:B------:R-:W-:-:S13]  /*16480*/  ISETP.NE.AND P0, PT, R0, 0x3, PT ;  /* 0x000000030000780c */ /* 0x000fda0003f05270 */
[----:B------:R-:W-:Y:S05]  /*16490*/  @!P0 BRA `(.L_x_8481) ;  /* 0x0000000000048947 */ /* 0x000fea0003800000 */
[----:B------:R-:W-:Y:S01]  /*164a0*/  BPT.TRAP 0x1 ;  /* 0x000000040000795c */ /* 0x000fe20000300000 */
.L_x_8481:
[----:B------:R-:W-:Y:S01]  /*164b0*/  IMAD R5, R24, 0x8, R7 ;  /* 0x0000000818057824 */ /* 0x000fe200078e0207 */
[----:B------:R-:W-:Y:S01]  /*164c0*/  SHF.L.U32 R0, R26, 0x1f, RZ ;  /* 0x0000001f1a007819 */ /* 0x000fe200000006ff */
[----:B------:R-:W-:-:S03]  /*164d0*/  VIADD R24, R24, 0x1 ;  /* 0x0000000118187836 */ /* 0x000fc60000000000 */
[----:B------:R-:W0:Y:S02]  /*164e0*/  SYNCS.PHASECHK.TRANS64.TRYWAIT P1, [R5+URZ+0x38840], R0 ;  /* 0x03884000050075a7 */ /* 0x000e24000802017f */
[----:B------:R-:W-:-:S04]  /*164f0*/  ISETP.NE.AND P2, PT, R24, 0x2, PT ;  /* 0x000000021800780c */ /* 0x000fc80003f45270 */
[----:B------:R-:W-:Y:S01]  /*16500*/  SEL R3, RZ, 0x1, P2 ;  /* 0x00000001ff037807 */ /* 0x000fe20001000000 */
[----:B0-----:R-:W-:Y:S08]  /*16510*/  @!P1 BRA `(.L_x_8482) ;  /* 0x0000003800c09947 */ /* 0x001ff00003800000 */
.L_x_8588:
[----:B------:R-:W-:Y:S02]  /*16520*/  SEL R24, R24, RZ, P2 ;  /* 0x000000ff18187207 */ /* 0x000fe40001000000 */
[----:B------:R-:W-:Y:S01]  /*16530*/  LOP3.LUT R2, R26, R3, RZ, 0x3c, !PT ;  /* 0x000000031a027212 */ /* 0x000fe200078e3cff */
[----:B------:R-:W-:Y:S06]  /*16540*/  @!P0 BRA `(.L_x_8483) ;  /* 0x0000000000048947 */ /* 0x000fec0003800000 */
[----:B------:R-:W-:Y:S01]  /*16550*/  BPT.TRAP 0x1 ;  /* 0x000000040000795c */ /* 0x000fe20000300000 */
.L_x_8483:
[----:B------:R-:W-:Y:S01]  /*16560*/  IMAD R3, R24, 0x8, R7 ;  /* 0x0000000818037824 */ /* 0x000fe200078e0207 */
[----:B------:R-:W-:-:S04]  /*16570*/  SHF.L.U32 R2, R2, 0x1f, RZ ;  /* 0x0000001f02027819 */ /* 0x000fc800000006ff */
[----:B------:R-:W0:Y:S02]  /*16580*/  SYNCS.PHASECHK.TRANS64.TRYWAIT P1, [R3+URZ+0x38840], R2 ;  /* 0x03884002030075a7 */ /* 0x000e24000802017f */
[----:B0-----:R-:W-:Y:S05]  /*16590*/  @!P1 BRA `(.L_x_8484) ;  /* 0x0000003800b49947 */ /* 0x001fea0003800000 */
.L_x_8589:
[----:B------:R-:W-:Y:S05]  /*165a0*/  @!P0 BRA `(.L_x_8485) ;  /* 0x0000000000048947 */ /* 0x000fea0003800000 */
[----:B------:R-:W-:Y:S01]  /*165b0*/  BPT.TRAP 0x1 ;  /* 0x000000040000795c */ /* 0x000fe20000300000 */
.L_x_8485:
[----:B------:R-:W0:Y:S02]  /*165c0*/  SYNCS.PHASECHK.TRANS64.TRYWAIT P1, [R5+URZ+0x38860], R0 ;  /* 0x03886000050075a7 */ /* 0x000e24000802017f */
[----:B0-----:R-:W-:Y:S05]  /*165d0*/  @!P1 BRA `(.L_x_8486) ;  /* 0x0000003800b89947 */ /* 0x001fea0003800000 */
.L_x_8590:
[----:B------:R-:W-:Y:S05]  /*165e0*/  @!P0 BRA `(.L_x_8487) ;  /* 0x0000000000048947 */ /* 0x000fea0003800000 */
[----:B------:R-:W-:Y:S01]  /*165f0*/  BPT.TRAP 0x1 ;  /* 0x000000040000795c */ /* 0x000fe20000300000 */
.L_x_8487:
[----:B------:R0:W0:Y:S02]  /*16600*/  SYNCS.PHASECHK.TRANS64.TRYWAIT P0, [R3+URZ+0x38860], R2 ;  /* 0x03886002030075a7 */ /* 0x000024000800017f */
[----:B0-----:R-:W-:Y:S05]  /*16610*/  @!P0 NANOSLEEP.SYNCS 0x989680 ;  /* 0x009896800000895d */ /* 0x001fea0003900000 */
[----:B------:R-:W0:Y:S02]  /*16620*/  @!P0 SYNCS.PHASECHK.TRANS64 P0, [R3+URZ+0x38860], R2 ;  /* 0x03886002030085a7 */ /* 0x000e24000800007f */
[----:B0-----:R-:W-:Y:S05]  /*16630*/  @!P0 BRA `(.L_x_8487) ;  /* 0xfffffffc00f08947 */ /* 0x001fea000383ffff */
.L_x_8479:
[----:B------:R-:W-:Y:S05]  /*16640*/  BSYNC B0 ;  /* 0x0000000000007941 */ /* 0x000fea0003800000 */
.L_x_8478:
[----:B------:R-:W-:Y:S05]  /*16650*/  EXIT ;  /* 0x000000000000794d */ /* 0x000fea0003800000 */
.L_x_8349:
[----:B0-----:R0:W1:Y:S02]  /*16660*/  SYNCS.PHASECHK.TRANS64.TRYWAIT P1, [R17+URZ+0x38800], R4 ;  /* 0x03880004110075a7 */ /* 0x001064000802017f */
[----:B-1----:R-:W-:Y:S05]  /*16670*/  @!P1 NANOSLEEP.SYNCS 0x989680 ;  /* 0x009896800000995d */ /* 0x002fea0003900000 */
[----:B------:R-:W1:Y:S02]  /*16680*/  @!P1 SYNCS.PHASECHK.TRANS64 P1, [R17+URZ+0x38800], R4 ;  /* 0x03880004110095a7 */ /* 0x000e64000802007f */
[----:B-1----:R-:W-:Y:S05]  /*16690*/  @!P1 BRA `(.L_x_8349) ;  /* 0xfffffffc00f09947 */ /* 0x002fea000383ffff */
[----:B------:R-:W-:Y:S05]  /*166a0*/  BRA `(.L_x_8488) ;  /* 0xfffffed000ac7947 */ /* 0x000fea000383ffff */
.L_x_8353:
[----:B--2---:R2:W3:Y:S02]  /*166b0*/  SYNCS.PHASECHK.TRANS64.TRYWAIT P1, [R9+URZ+0x38830], R6 ;  /* 0x03883006090075a7 */ /* 0x0044e4000802017f */
[----:B---3--:R-:W-:Y:S05]  /*166c0*/  @!P1 NANOSLEEP.SYNCS 0x989680 ;  /* 0x009896800000995d */ /* 0x008fea0003900000 */
[----:B------:R-:W3:Y:S02]  /*166d0*/  @!P1 SYNCS.PHASECHK.TRANS64 P1, [R9+URZ+0x38830], R6 ;  /* 0x03883006090095a7 */ /* 0x000ee4000802007f */
[----:B---3--:R-:W-:Y:S05]  /*166e0*/  @!P1 BRA `(.L_x_8353) ;  /* 0xfffffffc00f09947 */ /* 0x008fea000383ffff */
[----:B------:R-:W-:Y:S05]  /*166f0*/  BRA `(.L_x_8352) ;  /* 0xfffffed000cc7947 */ /* 0x000fea000383ffff */
.L_x_8354:
[----:B---3--:R3:W4:Y:S02]  /*16700*/  SYNCS.PHASECHK.TRANS64.TRYWAIT P1, [R17+URZ+0x38810], R4 ;  /* 0x03881004110075a7 */ /* 0x008724000802017f */
[----:B----4-:R-:W-:Y:S05]  /*16710*/  @!P1 NANOSLEEP.SYNCS 0x989680 ;  /* 0x009896800000995d */ /* 0x010fea0003900000 */
[----:B------:R-:W4:Y:S02]  /*16720*/  @!P1 SYNCS.PHASECHK.TRANS64 P1, [R17+URZ+0x38810], R4 ;  /* 0x03881004110095a7 */ /* 0x000f24000802007f */
[----:B----4-:R-:W-:Y:S05]  /*16730*/  @!P1 BRA `(.L_x_8354) ;  /* 0xfffffffc00f09947 */ /* 0x010fea000383ffff */
[----:B------:R-:W-:Y:S05]  /*16740*/  BRA `(.L_x_8489) ;  /* 0xfffffed400587947 */ /* 0x000fea000383ffff */
.L_x_8358:
[----:B0-----:R0:W3:Y:S02]  /*16750*/  SYNCS.PHASECHK.TRANS64.TRYWAIT P1, [R9+URZ+0x38850], R6 ;  /* 0x03885006090075a7 */ /* 0x0010e4000802017f */
[----:B---3--:R-:W-:Y:S05]  /*16760*/  @!P1 NANOSLEEP.SYNCS 0x989680 ;  /* 0x009896800000995d */ /* 0x008fea0003900000 */
[----:B------:R-:W3:Y:S02]  /*16770*/  @!P1 SYNCS.PHASECHK.TRANS64 P1, [R9+URZ+0x38850], R6 ;  /* 0x03885006090095a7 */ /* 0x000ee4000802007f */
[----:B---3--:R-:W-:Y:S05]  /*16780*/  @!P1 BRA `(.L_x_8358) ;  /* 0xfffffffc00f09947 */ /* 0x008fea000383ffff */
[----:B------:R-:W-:Y:S05]  /*16790*/  BRA `(.L_x_8357) ;  /* 0xfffffed400887947 */ /* 0x000fea000383ffff */
.L_x_8365:
[----:B-1----:R1:W2:Y:S02]  /*167a0*/  SYNCS.PHASECHK.TRANS64.TRYWAIT P1, [R9+URZ+0x38830], R8 ;  /* 0x03883008090075a7 */ /* 0x0022a4000802017f */
[----:B--2---:R-:W-:Y:S05]  /*167b0*/  @!P1 NANOSLEEP.SYNCS 0x989680 ;  /* 0x009896800000995d */ /* 0x004fea0003900000 */
[----:B------:R-:W2:Y:S02]  /*167c0*/  @!P1 SYNCS.PHASECHK.TRANS64 P1, [R9+URZ+0x38830], R8 ;  /* 0x03883008090095a7 */ /* 0x000ea4000802007f */
[----:B--2---:R-:W-:Y:S05]  /*167d0*/  @!P1 BRA `(.L_x_8365) ;  /* 0xfffffffc00f09947 */ /* 0x004fea000383ffff */
[----:B------:R-:W-:Y:S05]  /*167e0*/  BRA `(.L_x_8364) ;  /* 0xfffffefc008c7947 */ /* 0x000fea000383ffff */
.L_x_8369:
[----:B---3--:R3:W4:Y:S02]  /*167f0*/  SYNCS.PHASECHK.TRANS64.TRYWAIT P1, [R9+URZ+0x38850], R8 ;  /* 0x03885008090075a7 */ /* 0x008724000802017f */
[----:B----4-:R-:W-:Y:S05]  /*16800*/  @!P1 NANOSLEEP.SYNCS 0x989680 ;  /* 0x009896800000995d */ /* 0x010fea0003900000 */
[----:B------:R-:W4:Y:S02]  /*16810*/  @!P1 SYNCS.PHASECHK.TRANS64 P1, [R9+URZ+0x38850], R8 ;  /* 0x03885008090095a7 */ /* 0x000f24000802007f */
[----:B----4-:R-:W-:Y:S05]  /*16820*/  @!P1 BRA `(.L_x_8369) ;  /* 0xfffffffc00f09947 */ /* 0x010fea000383ffff */
[----:B------:R-:W-:Y:S05]  /*16830*/  BRA `(.L_x_8368) ;  /* 0xfffffefc00ec7947 */ /* 0x000fea000383ffff */
.L_x_8377:
[----:B-1----:R1:W2:Y:S02]  /*16840*/  SYNCS.PHASECHK.TRANS64.TRYWAIT P1, [R9+URZ+0x38830], R8 ;  /* 0x03883008090075a7 */ /* 0x0022a4000802017f */
[----:B--2---:R-:W-:Y:S05]  /*16850*/  @!P1 NANOSLEEP.SYNCS 0x989680 ;  /* 0x009896800000995d */ /* 0x004fea0003900000 */
[----:B------:R-:W2:Y:S02]  /*16860*/  @!P1 SYNCS.PHASECHK.TRANS64 P1, [R9+URZ+0x38830], R8 ;  /* 0x03883008090095a7 */ /* 0x000ea4000802007f */
[----:B--2---:R-:W-:Y:S05]  /*16870*/  @!P1 BRA `(.L_x_8377) ;  /* 0xfffffffc00f09947 */ /* 0x004fea000383ffff */
[----:B------:R-:W-:Y:S05]  /*16880*/  BRA `(.L_x_8376) ;  /* 0xffffff3000087947 */ /* 0x000fea000383ffff */
.L_x_8381:
[----:B---3--:R3:W4:Y:S02]  /*16890*/  SYNCS.PHASECHK.TRANS64.TRYWAIT P1, [R9+URZ+0x38850], R8 ;  /* 0x03885008090075a7 */ /* 0x008724000802017f */
[----:B----4-:R-:W-:Y:S05]  /*168a0*/  @!P1 NANOSLEEP.SYNCS 0x989680 ;  /* 0x009896800000995d */ /* 0x010fea0003900000 */
[----:B------:R-:W4:Y:S02]  /*168b0*/  @!P1 SYNCS.PHASECHK.TRANS64 P1, [R9+URZ+0x38850], R8 ;  /* 0x03885008090095a7 */ /* 0x000f24000802007f */
[----:B----4-:R-:W-:Y:S05]  /*168c0*/  @!P1 BRA `(.L_x_8381) ;  /* 0xfffffffc00f09947 */ /* 0x010fea000383ffff */
[----:B------:R-:W-:Y:S05]  /*168d0*/  BRA `(.L_x_8380) ;  /* 0xffffff3000687947 */ /* 0x000fea000383ffff */
.L_x_8419:
        /* <DEDUP_REMOVED lines=10> */
.L_x_8491:
[----:B------:R-:W-:Y:S05]  /*16980*/  BSYNC B0 ;  /* 0x0000000000007941 */ /* 0x000fea0003800000 */
.L_x_8490:
[----:B------:R-:W-:Y:S05]  /*16990*/  BRA `(.L_x_8492) ;  /* 0xffffffb0001c7947 */ /* 0x000fea000383ffff */
.L_x_8422:
[----:B0-----:R0:W1:Y:S02]  /*169a0*/  SYNCS.PHASECHK.TRANS64.TRYWAIT P0, [R27+URZ+0x38840], R0 ;  /* 0x038840001b0075a7 */ /* 0x001064000800017f */
[----:B-1----:R-:W-:Y:S05]  /*169b0*/  @!P0 NANOSLEEP.SYNCS 0x989680 ;  /* 0x009896800000895d */ /* 0x002fea0003900000 */
[----:B------:R-:W1:Y:S02]  /*169c0*/  @!P0 SYNCS.PHASECHK.TRANS64 P0, [R27+URZ+0x38840], R0 ;  /* 0x038840001b0085a7 */ /* 0x000e64000800007f */
[----:B-1----:R-:W-:Y:S05]  /*169d0*/  @!P0 BRA `(.L_x_8422) ;  /* 0xfffffffc00f08947 */ /* 0x002fea000383ffff */
[----:B------:R-:W-:Y:S05]  /*169e0*/  BRA `(.L_x_8493) ;  /* 0xffffffb000fc7947 */ /* 0x000fea000383ffff */
.L_x_8423:
        /* <DEDUP_REMOVED lines=8> */
.L_x_8495:
[----:B------:R-:W-:Y:S05]  /*16a70*/  BSYNC B0 ;  /* 0x0000000000007941 */ /* 0x000fea0003800000 */
.L_x_8494:
        /* <DEDUP_REMOVED lines=9> */
.L_x_8496:
[----:B------:R-:W-:Y:S02]  /*16b10*/  IMAD.MOV.U32 R13, RZ, RZ, R4 ;  /* 0x000000ffff0d7224 */ /* 0x000fe400078e0004 */
[----:B------:R-:W-:Y:S02]  /*16b20*/  IMAD.MOV.U32 R12, RZ, RZ, 0x1 ;  /* 0x00000001ff0c7424 */ /* 0x000fe400078e00ff */
[----:B------:R-:W-:-:S07]  /*16b30*/  IMAD.MOV.U32 R3, RZ, RZ, R14 ;  /* 0x000000ffff037224 */ /* 0x000fce00078e000e */
[----:B------:R-:W-:Y:S05]  /*16b40*/  WARPSYNC.COLLECTIVE R15, `(.L_x_8497) ;  /* 0x000000000f087348 */ /* 0x000fea0003c00000 */
[----:B------:R0:W1:Y:S02]  /*16b50*/  SHFL.IDX P6, R14, R13, R12, R11 ;  /* 0x0000000c0d0e7389 */ /* 0x00006400000c000b */
[----:B01----:R-:W-:Y:S01]  /*16b60*/  ENDCOLLECTIVE ;  /* 0x000000000000791b */ /* 0x003fe20003800000 */
.L_x_8497:
        /* <DEDUP_REMOVED lines=15> */
.L_x_8498:
[----:B------:R-:W-:Y:S02]  /*16c60*/  @P0 IMAD R6, R5, 0x2, R23 ;  /* 0x0000000205060824 */ /* 0x000fe400078e0217 */
[----:B------:R-:W-:Y:S02]  /*16c70*/  IMAD.MOV.U32 R13, RZ, RZ, R4 ;  /* 0x000000ffff0d7224 */ /* 0x000fe400078e0004 */
[----:B------:R-:W-:Y:S02]  /*16c80*/  IMAD.MOV.U32 R12, RZ, RZ, 0x2 ;  /* 0x00000002ff0c7424 */ /* 0x000fe400078e00ff */
[----:B------:R-:W-:-:S07]  /*16c90*/  IMAD.MOV.U32 R3, RZ, RZ, R14 ;  /* 0x000000ffff037224 */ /* 0x000fce00078e000e */
[----:B------:R-:W-:Y:S05]  /*16ca0*/  WARPSYNC.COLLECTIVE R15, `(.L_x_8499) ;  /* 0x000000000f087348 */ /* 0x000fea0003c00000 */
[----:B------:R0:W1:Y:S02]  /*16cb0*/  SHFL.IDX P6, R14, R13, R12, R11 ;  /* 0x0000000c0d0e7389 */ /* 0x00006400000c000b */
[----:B01----:R-:W-:Y:S01]  /*16cc0*/  ENDCOLLECTIVE ;  /* 0x000000000000791b */ /* 0x003fe20003800000 */
.L_x_8499:
        /* <DEDUP_REMOVED lines=15> */
.L_x_8500:
[----:B------:R-:W-:Y:S02]  /*16dc0*/  @P0 IMAD R6, R5, 0x2, R23 ;  /* 0x0000000205060824 */ /* 0x000fe400078e0217 */
[----:B------:R-:W-:Y:S02]  /*16dd0*/  IMAD.MOV.U32 R13, RZ, RZ, R4 ;  /* 0x000000ffff0d7224 */ /* 0x000fe400078e0004 */
[----:B------:R-:W-:Y:S02]  /*16de0*/  IMAD.MOV.U32 R12, RZ, RZ, 0x3 ;  /* 0x00000003ff0c7424 */ /* 0x000fe400078e00ff */
[----:B------:R-:W-:-:S07]  /*16df0*/  IMAD.MOV.U32 R3, RZ, RZ, R14 ;  /* 0x000000ffff037224 */ /* 0x000fce00078e000e */
[----:B------:R-:W-:Y:S05]  /*16e00*/  WARPSYNC.COLLECTIVE R15, `(.L_x_8501) ;  /* 0x000000000f087348 */ /* 0x000fea0003c00000 */
[----:B------:R0:W1:Y:S02]  /*16e10*/  SHFL.IDX P6, R14, R13, R12, R11 ;  /* 0x0000000c0d0e7389 */ /* 0x00006400000c000b */
[----:B01----:R-:W-:Y:S01]  /*16e20*/  ENDCOLLECTIVE ;  /* 0x000000000000791b */ /* 0x003fe20003800000 */
.L_x_8501:
        /* <DEDUP_REMOVED lines=10> */
.L_x_8502:
[----:B------:R-:W-:Y:S01]  /*16ed0*/  @!PT LDS RZ, [RZ] ;  /* 0x00000000fffff984 */ /* 0x000fe20000000800 */
[----:B------:R-:W-:Y:S01]  /*16ee0*/  @!PT LDS RZ, [RZ] ;  /* 0x00000000fffff984 */ /* 0x000fe20000000800 */
[----:B------:R-:W-:Y:S01]  /*16ef0*/  @!PT LDS RZ, [RZ] ;  /* 0x00000000fffff984 */ /* 0x000fe20000000800 */
[----:B------:R0:W-:Y:S01]  /*16f00*/  @P0 LDGSTS.E.BYPASS.LTC128B.128 [R6+0x23400], desc[UR44][R2.64], !P2 ;  /* 0x2340000002060fae */ /* 0x0001e2000d101d6c */
[----:B------:R-:W-:Y:S01]  /*16f10*/  IMAD.MOV.U32 R0, RZ, RZ, R14 ;  /* 0x000000ffff007224 */ /* 0x000fe200078e000e */
[----:B------:R-:W-:Y:S06]  /*16f20*/  BRA `(.L_x_8503) ;  /* 0xffffffb000b87947 */ /* 0x000fec000383ffff */
.L_x_8428:
        /* <DEDUP_REMOVED lines=10> */
.L_x_8504:
        /* <DEDUP_REMOVED lines=9> */
.L_x_8505:
[----:B------:R-:W-:Y:S02]  /*17060*/  IMAD.MOV.U32 R13, RZ, RZ, R2 ;  /* 0x000000ffff0d7224 */ /* 0x000fe400078e0002 */
[----:B------:R-:W-:Y:S02]  /*17070*/  IMAD.MOV.U32 R12, RZ, RZ, 0x1 ;  /* 0x00000001ff0c7424 */ /* 0x000fe400078e00ff */
[----:B------:R-:W-:-:S07]  /*17080*/  IMAD.MOV.U32 R5, RZ, RZ, R14 ;  /* 0x000000ffff057224 */ /* 0x000fce00078e000e */
[----:B------:R-:W-:Y:S05]  /*17090*/  WARPSYNC.COLLECTIVE R15, `(.L_x_8506) ;  /* 0x000000000f087348 */ /* 0x000fea0003c00000 */
[----:B------:R0:W1:Y:S02]  /*170a0*/  SHFL.IDX P6, R14, R13, R12, R11 ;  /* 0x0000000c0d0e7389 */ /* 0x00006400000c000b */
[----:B01----:R-:W-:Y:S01]  /*170b0*/  ENDCOLLECTIVE ;  /* 0x000000000000791b */ /* 0x003fe20003800000 */
.L_x_8506:
        /* <DEDUP_REMOVED lines=15> */
.L_x_8507:
        /* <DEDUP_REMOVED lines=8> */
.L_x_8508:
        /* <DEDUP_REMOVED lines=16> */
.L_x_8509:
[----:B------:R-:W-:Y:S01]  /*17330*/  @P2 LOP3.LUT R22, R22, 0x40, RZ, 0xfc, !PT ;  /* 0x0000004016162812 */ /* 0x000fe200078efcff */
[----:B------:R-:W-:Y:S02]  /*17340*/  IMAD.MOV.U32 R13, RZ, RZ, R2 ;  /* 0x000000ffff0d7224 */ /* 0x000fe400078e0002 */
[----:B------:R-:W-:Y:S02]  /*17350*/  IMAD.MOV.U32 R12, RZ, RZ, 0x3 ;  /* 0x00000003ff0c7424 */ /* 0x000fe400078e00ff */
[----:B------:R-:W-:-:S07]  /*17360*/  IMAD.MOV.U32 R5, RZ, RZ, R14 ;  /* 0x000000ffff057224 */ /* 0x000fce00078e000e */
[----:B------:R-:W-:Y:S05]  /*17370*/  WARPSYNC.COLLECTIVE R15, `(.L_x_8510) ;  /* 0x000000000f087348 */ /* 0x000fea0003c00000 */
[----:B------:R0:W1:Y:S02]  /*17380*/  SHFL.IDX P6, R14, R13, R12, R11 ;  /* 0x0000000c0d0e7389 */ /* 0x00006400000c000b */
[----:B01----:R-:W-:Y:S01]  /*17390*/  ENDCOLLECTIVE ;  /* 0x000000000000791b */ /* 0x003fe20003800000 */
.L_x_8510:
        /* <DEDUP_REMOVED lines=14> */
.L_x_8511:
[----:B------:R-:W-:Y:S01]  /*17480*/  IMAD.MOV.U32 R0, RZ, RZ, R14 ;  /* 0x000000ffff007224 */ /* 0x000fe200078e000e */
[----:B------:R-:W-:Y:S06]  /*17490*/  BRA `(.L_x_8512) ;  /* 0xffffffb400c07947 */ /* 0x000fec000383ffff */
.L_x_8432:
        /* <DEDUP_REMOVED lines=47> */
.L_x_8514:
[----:B------:R-:W-:Y:S05]  /*17790*/  BSYNC B0 ;  /* 0x0000000000007941 */ /* 0x000fea0003800000 */
.L_x_8513:
        /* <DEDUP_REMOVED lines=11> */
.L_x_8515:
        /* <DEDUP_REMOVED lines=39> */
.L_x_8516:
[----:B------:R-:W-:Y:S02]  /*17ac0*/  IMAD.MOV.U32 R13, RZ, RZ, R0 ;  /* 0x000000ffff0d7224 */ /* 0x000fe400078e0000 */
[----:B------:R-:W-:-:S07]  /*17ad0*/  IMAD.MOV.U32 R7, RZ, RZ, R14 ;  /* 0x000000ffff077224 */ /* 0x000fce00078e000e */
[----:B------:R-:W-:Y:S05]  /*17ae0*/  WARPSYNC.COLLECTIVE R15, `(.L_x_8517) ;  /* 0x000000000f087348 */ /* 0x000fea0003c00000 */
[----:B------:R0:W1:Y:S02]  /*17af0*/  SHFL.IDX P6, R14, R13, R12, R11 ;  /* 0x0000000c0d0e7389 */ /* 0x00006400000c000b */
[----:B01----:R-:W-:Y:S01]  /*17b00*/  ENDCOLLECTIVE ;  /* 0x000000000000791b */ /* 0x003fe20003800000 */
.L_x_8517:
        /* <DEDUP_REMOVED lines=33> */
.L_x_8518:
[----:B------:R-:W-:Y:S02]  /*17d20*/  IMAD.MOV.U32 R13, RZ, RZ, R0 ;  /* 0x000000ffff0d7224 */ /* 0x000fe400078e0000 */
[----:B------:R-:W-:-:S07]  /*17d30*/  IMAD.MOV.U32 R7, RZ, RZ, R14 ;  /* 0x000000ffff077224 */ /* 0x000fce00078e000e */
[----:B------:R-:W-:Y:S05]  /*17d40*/  WARPSYNC.COLLECTIVE R15, `(.L_x_8519) ;  /* 0x000000000f087348 */ /* 0x000fea0003c00000 */
[----:B------:R0:W1:Y:S02]  /*17d50*/  SHFL.IDX P6, R14, R13, R12, R11 ;  /* 0x0000000c0d0e7389 */ /* 0x00006400000c000b */
[----:B01----:R-:W-:Y:S01]  /*17d60*/  ENDCOLLECTIVE ;  /* 0x000000000000791b */ /* 0x003fe20003800000 */
.L_x_8519:
        /* <DEDUP_REMOVED lines=27> */
.L_x_8520:
[----:B------:R-:W-:Y:S02]  /*17f20*/  IMAD.MOV.U32 R13, RZ, RZ, R0 ;  /* 0x000000ffff0d7224 */ /* 0x000fe400078e0000 */
[----:B------:R-:W-:-:S07]  /*17f30*/  IMAD.MOV.U32 R6, RZ, RZ, R14 ;  /* 0x000000ffff067224 */ /* 0x000fce00078e000e */
[----:B------:R-:W-:Y:S05]  /*17f40*/  WARPSYNC.COLLECTIVE R15, `(.L_x_8521) ;  /* 0x000000000f087348 */ /* 0x000fea0003c00000 */
[----:B------:R0:W1:Y:S02]  /*17f50*/  SHFL.IDX P6, R14, R13, R12, R11 ;  /* 0x0000000c0d0e7389 */ /* 0x00006400000c000b */
[----:B01----:R-:W-:Y:S01]  /*17f60*/  ENDCOLLECTIVE ;  /* 0x000000000000791b */ /* 0x003fe20003800000 */
.L_x_8521:
[----:B------:R-:W-:Y:S01]  /*17f70*/  IMAD.MOV.U32 R0, RZ, RZ, R14 ;  /* 0x000000ffff007224 */ /* 0x000fe200078e000e */
[----:B------:R-:W-:Y:S06]  /*17f80*/  BRA `(.L_x_8522) ;  /* 0xffffffb800387947 */ /* 0x000fec000383ffff */
.L_x_8437:
[----:B0-----:R0:W1:Y:S02]  /*17f90*/  SYNCS.PHASECHK.TRANS64.TRYWAIT P0, [R23+URZ+0x38820], R0 ;  /* 0x03882000170075a7 */ /* 0x001064000800017f */
[----:B-1----:R-:W-:Y:S05]  /*17fa0*/  @!P0 NANOSLEEP.SYNCS 0x989680 ;  /* 0x009896800000895d */ /* 0x002fea0003900000 */
[----:B------:R-:W1:Y:S02]  /*17fb0*/  @!P0 SYNCS.PHASECHK.TRANS64 P0, [R23+URZ+0x38820], R0 ;  /* 0x03882000170085a7 */ /* 0x000e64000800007f */
[----:B-1----:R-:W-:Y:S05]  /*17fc0*/  @!P0 BRA `(.L_x_8437) ;  /* 0xfffffffc00f08947 */ /* 0x002fea000383ffff */
[----:B------:R-:W-:Y:S05]  /*17fd0*/  BRA `(.L_x_8523) ;  /* 0xffffffb800d47947 */ /* 0x000fea000383ffff */
.L_x_8440:
[----:B0-----:R0:W1:Y:S02]  /*17fe0*/  SYNCS.PHASECHK.TRANS64.TRYWAIT P0, [R27+URZ+0x38860], R0 ;  /* 0x038860001b0075a7 */ /* 0x001064000800017f */
[----:B-1----:R-:W-:Y:S05]  /*17ff0*/  @!P0 NANOSLEEP.SYNCS 0x989680 ;  /* 0x009896800000895d */ /* 0x002fea0003900000 */
[----:B------:R-:W1:Y:S02]  /*18000*/  @!P0 SYNCS.PHASECHK.TRANS64 P0, [R27+URZ+0x38860], R0 ;  /* 0x038860001b0085a7 */ /* 0x000e64000800007f */
[----:B-1----:R-:W-:Y:S05]  /*18010*/  @!P0 BRA `(.L_x_8440) ;  /* 0xfffffffc00f08947 */ /* 0x002fea000383ffff */
[----:B------:R-:W-:Y:S05]  /*18020*/  BRA `(.L_x_8524) ;  /* 0xffffffb800e47947 */ /* 0x000fea000383ffff */
.L_x_8441:
        /* <DEDUP_REMOVED lines=8> */
.L_x_8526:
[----:B------:R-:W-:Y:S05]  /*180b0*/  BSYNC B0 ;  /* 0x0000000000007941 */ /* 0x000fea0003800000 */
.L_x_8525:
        /* <DEDUP_REMOVED lines=15> */
.L_x_8527:
        /* <DEDUP_REMOVED lines=39> */
.L_x_8528:
[----:B------:R-:W-:Y:S02]  /*18420*/  IMAD.MOV.U32 R13, RZ, RZ, R4 ;  /* 0x000000ffff0d7224 */ /* 0x000fe400078e0004 */
[----:B------:R-:W-:-:S07]  /*18430*/  IMAD.MOV.U32 R3, RZ, RZ, R14 ;  /* 0x000000ffff037224 */ /* 0x000fce00078e000e */
[----:B------:R-:W-:Y:S05]  /*18440*/  WARPSYNC.COLLECTIVE R15, `(.L_x_8529) ;  /* 0x000000000f087348 */ /* 0x000fea0003c00000 */
[----:B------:R0:W1:Y:S02]  /*18450*/  SHFL.IDX P6, R14, R13, R12, R11 ;  /* 0x0000000c0d0e7389 */ /* 0x00006400000c000b */
[----:B01----:R-:W-:Y:S01]  /*18460*/  ENDCOLLECTIVE ;  /* 0x000000000000791b */ /* 0x003fe20003800000 */
.L_x_8529:
        /* <DEDUP_REMOVED lines=29> */
.L_x_8530:
[----:B------:R-:W-:Y:S02]  /*18640*/  IMAD.MOV.U32 R13, RZ, RZ, R4 ;  /* 0x000000ffff0d7224 */ /* 0x000fe400078e0004 */
[----:B------:R-:W-:-:S07]  /*18650*/  IMAD.MOV.U32 R7, RZ, RZ, R14 ;  /* 0x000000ffff077224 */ /* 0x000fce00078e000e */
[----:B------:R-:W-:Y:S05]  /*18660*/  WARPSYNC.COLLECTIVE R15, `(.L_x_8531) ;  /* 0x000000000f087348 */ /* 0x000fea0003c00000 */
[----:B------:R0:W1:Y:S02]  /*18670*/  SHFL.IDX P6, R14, R13, R12, R11 ;  /* 0x0000000c0d0e7389 */ /* 0x00006400000c000b */
[----:B01----:R-:W-:Y:S01]  /*18680*/  ENDCOLLECTIVE ;  /* 0x000000000000791b */ /* 0x003fe20003800000 */
.L_x_8531:
        /* <DEDUP_REMOVED lines=29> */
.L_x_8532:
[----:B------:R-:W-:Y:S02]  /*18860*/  IMAD.MOV.U32 R13, RZ, RZ, R4 ;  /* 0x000000ffff0d7224 */ /* 0x000fe400078e0004 */
[----:B------:R-:W-:-:S07]  /*18870*/  IMAD.MOV.U32 R6, RZ, RZ, R14 ;  /* 0x000000ffff067224 */ /* 0x000fce00078e000e */
[----:B------:R-:W-:Y:S05]  /*18880*/  WARPSYNC.COLLECTIVE R15, `(.L_x_8533) ;  /* 0x000000000f087348 */ /* 0x000fea0003c00000 */
[----:B------:R0:W1:Y:S02]  /*18890*/  SHFL.IDX P6, R14, R13, R12, R11 ;  /* 0x0000000c0d0e7389 */ /* 0x00006400000c000b */
[----:B01----:R-:W-:Y:S01]  /*188a0*/  ENDCOLLECTIVE ;  /* 0x000000000000791b */ /* 0x003fe20003800000 */
.L_x_8533:
[----:B------:R-:W-:Y:S01]  /*188b0*/  IMAD.MOV.U32 R2, RZ, RZ, R14 ;  /* 0x000000ffff027224 */ /* 0x000fe200078e000e */
[----:B------:R-:W-:Y:S06]  /*188c0*/  BRA `(.L_x_8534) ;  /* 0xffffffb800787947 */ /* 0x000fec000383ffff */
.L_x_8448:
[----:B0-----:R0:W1:Y:S02]  /*188d0*/  SYNCS.PHASECHK.TRANS64.TRYWAIT P0, [R6+URZ+0x38840], R17 ;  /* 0x03884011060075a7 */ /* 0x001064000800017f */
[----:B-1----:R-:W-:Y:S05]  /*188e0*/  @!P0 NANOSLEEP.SYNCS 0x989680 ;  /* 0x009896800000895d */ /* 0x002fea0003900000 */
[----:B------:R-:W1:Y:S02]  /*188f0*/  @!P0 SYNCS.PHASECHK.TRANS64 P0, [R6+URZ+0x38840], R17 ;  /* 0x03884011060085a7 */ /* 0x000e64000800007f */
[----:B-1----:R-:W-:Y:S05]  /*18900*/  @!P0 BRA `(.L_x_8448) ;  /* 0xfffffffc00f08947 */ /* 0x002fea000383ffff */
[----:B------:R-:W-:Y:S05]  /*18910*/  BRA `(.L_x_8535) ;  /* 0xffffffc0000c7947 */ /* 0x000fea000383ffff */
.L_x_8449:
        /* <DEDUP_REMOVED lines=8> */
.L_x_8537:
[----:B------:R-:W-:Y:S05]  /*189a0*/  BSYNC B1 ;  /* 0x0000000000017941 */ /* 0x000fea0003800000 */
.L_x_8536:
        /* <DEDUP_REMOVED lines=9> */
.L_x_8538:
[----:B------:R-:W-:Y:S02]  /*18a40*/  IMAD.MOV.U32 R13, RZ, RZ, R27 ;  /* 0x000000ffff0d7224 */ /* 0x000fe400078e001b */
[----:B------:R-:W-:Y:S02]  /*18a50*/  IMAD.MOV.U32 R12, RZ, RZ, 0x1 ;  /* 0x00000001ff0c7424 */ /* 0x000fe400078e00ff */
[----:B------:R-:W-:-:S07]  /*18a60*/  IMAD.MOV.U32 R2, RZ, RZ, R14 ;  /* 0x000000ffff027224 */ /* 0x000fce00078e000e */
[----:B------:R-:W-:Y:S05]  /*18a70*/  WARPSYNC.COLLECTIVE R15, `(.L_x_8539) ;  /* 0x000000000f087348 */ /* 0x000fea0003c00000 */
[----:B------:R0:W1:Y:S02]  /*18a80*/  SHFL.IDX P6, R14, R13, R12, R11 ;  /* 0x0000000c0d0e7389 */ /* 0x00006400000c000b */
[----:B01----:R-:W-:Y:S01]  /*18a90*/  ENDCOLLECTIVE ;  /* 0x000000000000791b */ /* 0x003fe20003800000 */
.L_x_8539:
        /* <DEDUP_REMOVED lines=11> */
.L_x_8540:
[----:B------:R-:W-:Y:S02]  /*18b50*/  IMAD.MOV.U32 R13, RZ, RZ, R27 ;  /* 0x000000ffff0d7224 */ /* 0x000fe400078e001b */
[----:B------:R-:W-:Y:S02]  /*18b60*/  IMAD.MOV.U32 R12, RZ, RZ, 0x2 ;  /* 0x00000002ff0c7424 */ /* 0x000fe400078e00ff */
[----:B------:R-:W-:-:S07]  /*18b70*/  IMAD.MOV.U32 R2, RZ, RZ, R14 ;  /* 0x000000ffff027224 */ /* 0x000fce00078e000e */
[----:B------:R-:W-:Y:S05]  /*18b80*/  WARPSYNC.COLLECTIVE R15, `(.L_x_8541) ;  /* 0x000000000f087348 */ /* 0x000fea0003c00000 */
[----:B------:R0:W1:Y:S02]  /*18b90*/  SHFL.IDX P6, R14, R13, R12, R11 ;  /* 0x0000000c0d0e7389 */ /* 0x00006400000c000b */
[----:B01----:R-:W-:Y:S01]  /*18ba0*/  ENDCOLLECTIVE ;  /* 0x000000000000791b */ /* 0x003fe20003800000 */
.L_x_8541:
        /* <DEDUP_REMOVED lines=11> */
.L_x_8542:
[----:B------:R-:W-:Y:S02]  /*18c60*/  IMAD.MOV.U32 R13, RZ, RZ, R27 ;  /* 0x000000ffff0d7224 */ /* 0x000fe400078e001b */
[----:B------:R-:W-:Y:S02]  /*18c70*/  IMAD.MOV.U32 R12, RZ, RZ, 0x3 ;  /* 0x00000003ff0c7424 */ /* 0x000fe400078e00ff */
[----:B------:R-:W-:-:S07]  /*18c80*/  IMAD.MOV.U32 R2, RZ, RZ, R14 ;  /* 0x000000ffff027224 */ /* 0x000fce00078e000e */
[----:B------:R-:W-:Y:S05]  /*18c90*/  WARPSYNC.COLLECTIVE R15, `(.L_x_8543) ;  /* 0x000000000f087348 */ /* 0x000fea0003c00000 */
[----:B------:R0:W1:Y:S02]  /*18ca0*/  SHFL.IDX P6, R14, R13, R12, R11 ;  /* 0x0000000c0d0e7389 */ /* 0x00006400000c000b */
[----:B01----:R-:W-:Y:S01]  /*18cb0*/  ENDCOLLECTIVE ;  /* 0x000000000000791b */ /* 0x003fe20003800000 */
.L_x_8543:
        /* <DEDUP_REMOVED lines=11> */
.L_x_8544:
[----:B------:R-:W-:Y:S01]  /*18d70*/  IMAD.MOV.U32 R2, RZ, RZ, R14 ;  /* 0x000000ffff027224 */ /* 0x000fe200078e000e */
[----:B------:R-:W-:Y:S06]  /*18d80*/  BRA `(.L_x_8545) ;  /* 0xffffffbc009c7947 */ /* 0x000fec000383ffff */
.L_x_8454:
[----:B---3--:R3:W4:Y:S02]  /*18d90*/  SYNCS.PHASECHK.TRANS64.TRYWAIT P0, [R6+URZ+0x38860], R17 ;  /* 0x03886011060075a7 */ /* 0x008724000800017f */
[----:B----4-:R-:W-:Y:S05]  /*18da0*/  @!P0 NANOSLEEP.SYNCS 0x989680 ;  /* 0x009896800000895d */ /* 0x010fea0003900000 */
[----:B------:R-:W4:Y:S02]  /*18db0*/  @!P0 SYNCS.PHASECHK.TRANS64 P0, [R6+URZ+0x38860], R17 ;  /* 0x03886011060085a7 */ /* 0x000f24000800007f */
[----:B----4-:R-:W-:Y:S05]  /*18dc0*/  @!P0 BRA `(.L_x_8454) ;  /* 0xfffffffc00f08947 */ /* 0x010fea000383ffff */
[----:B------:R-:W-:Y:S05]  /*18dd0*/  BRA `(.L_x_8546) ;  /* 0xffffffbc00ec7947 */ /* 0x000fea000383ffff */
.L_x_8455:
        /* <DEDUP_REMOVED lines=8> */
.L_x_8548:
[----:B------:R-:W-:Y:S05]  /*18e60*/  BSYNC B1 ;  /* 0x0000000000017941 */ /* 0x000fea0003800000 */
.L_x_8547:
        /* <DEDUP_REMOVED lines=13> */
.L_x_8549:
        /* <DEDUP_REMOVED lines=17> */
.L_x_8550:
        /* <DEDUP_REMOVED lines=16> */
.L_x_8551:
        /* <DEDUP_REMOVED lines=19> */
.L_x_8552:
        /* <DEDUP_REMOVED lines=14> */
.L_x_8553:
        /* <DEDUP_REMOVED lines=16> */
.L_x_8554:
        /* <DEDUP_REMOVED lines=14> */
.L_x_8555:
[----:B------:R-:W-:Y:S05]  /*19540*/  BRA `(.L_x_8556) ;  /* 0xffffffbc00587947 */ /* 0x000fea000383ffff */
.L_x_8463:
        /* <DEDUP_REMOVED lines=8> */
.L_x_8558:
[----:B------:R-:W-:Y:S05]  /*195d0*/  BSYNC B0 ;  /* 0x0000000000007941 */ /* 0x000fea0003800000 */
.L_x_8557:
        /* <DEDUP_REMOVED lines=9> */
.L_x_8559:
        /* <DEDUP_REMOVED lines=18> */
.L_x_8560:
[----:B------:R-:W-:Y:S01]  /*19790*/  IMAD.MOV.U32 R12, RZ, RZ, 0x2 ;  /* 0x00000002ff0c7424 */ /* 0x000fe200078e00ff */
[----:B------:R-:W-:-:S05]  /*197a0*/  SEL R4, R14, RZ, P1 ;  /* 0x000000ff0e047207 */ /* 0x000fca0000800000 */
[----:B------:R-:W-:-:S04]  /*197b0*/  IMAD.IADD R4, R17, 0x1, R4 ;  /* 0x0000000111047824 */ /* 0x000fc800078e0204 */
[----:B------:R-:W-:-:S07]  /*197c0*/  IMAD.MOV.U32 R13, RZ, RZ, R4 ;  /* 0x000000ffff0d7224 */ /* 0x000fce00078e0004 */
[----:B------:R-:W-:Y:S05]  /*197d0*/  WARPSYNC.COLLECTIVE R15, `(.L_x_8561) ;  /* 0x000000000f087348 */ /* 0x000fea0003c00000 */
[----:B------:R0:W1:Y:S02]  /*197e0*/  SHFL.UP P6, R14, R13, R12, R11 ;  /* 0x0400000c0d0e7389 */ /* 0x00006400000c000b */
[----:B01----:R-:W-:Y:S01]  /*197f0*/  ENDCOLLECTIVE ;  /* 0x000000000000791b */ /* 0x003fe20003800000 */
.L_x_8561:
[----:B------:R-:W-:Y:S01]  /*19800*/  IMAD.MOV.U32 R12, RZ, RZ, 0x4 ;  /* 0x00000004ff0c7424 */ /* 0x000fe200078e00ff */
[----:B------:R-:W-:-:S05]  /*19810*/  SEL R3, R14, RZ, P2 ;  /* 0x000000ff0e037207 */ /* 0x000fca0001000000 */
[----:B------:R-:W-:-:S04]  /*19820*/  IMAD.IADD R6, R4, 0x1, R3 ;  /* 0x0000000104067824 */ /* 0x000fc800078e0203 */
[----:B------:R-:W-:-:S07]  /*19830*/  IMAD.MOV.U32 R13, RZ, RZ, R6 ;  /* 0x000000ffff0d7224 */ /* 0x000fce00078e0006 */
[----:B------:R-:W-:Y:S05]  /*19840*/  WARPSYNC.COLLECTIVE R15, `(.L_x_8562) ;  /* 0x000000000f087348 */ /* 0x000fea0003c00000 */
[----:B------:R0:W1:Y:S02]  /*19850*/  SHFL.UP P6, R14, R13, R12, R11 ;  /* 0x0400000c0d0e7389 */ /* 0x00006400000c000b */
[----:B01----:R-:W-:Y:S01]  /*19860*/  ENDCOLLECTIVE ;  /* 0x000000000000791b */ /* 0x003fe20003800000 */
.L_x_8562:
[----:B------:R-:W-:Y:S01]  /*19870*/  IMAD.MOV.U32 R12, RZ, RZ, 0x8 ;  /* 0x00000008ff0c7424 */ /* 0x000fe200078e00ff */
[----:B------:R-:W-:-:S05]  /*19880*/  SEL R3, R14, RZ, P3 ;  /* 0x000000ff0e037207 */ /* 0x000fca0001800000 */
[----:B------:R-:W-:-:S04]  /*19890*/  IMAD.IADD R2, R6, 0x1, R3 ;  /* 0x0000000106027824 */ /* 0x000fc800078e0203 */
[----:B------:R-:W-:-:S07]  /*198a0*/  IMAD.MOV.U32 R13, RZ, RZ, R2 ;  /* 0x000000ffff0d7224 */ /* 0x000fce00078e0002 */
[----:B------:R-:W-:Y:S05]  /*198b0*/  WARPSYNC.COLLECTIVE R15, `(.L_x_8563) ;  /* 0x000000000f087348 */ /* 0x000fea0003c00000 */
[----:B------:R0:W1:Y:S02]  /*198c0*/  SHFL.UP P6, R14, R13, R12, R11 ;  /* 0x0400000c0d0e7389 */ /* 0x00006400000c000b */
[----:B01----:R-:W-:Y:S01]  /*198d0*/  ENDCOLLECTIVE ;  /* 0x000000000000791b */ /* 0x003fe20003800000 */
.L_x_8563:
[----:B------:R-:W-:Y:S01]  /*198e0*/  IMAD.MOV.U32 R12, RZ, RZ, 0x10 ;  /* 0x00000010ff0c7424 */ /* 0x000fe200078e00ff */
[----:B------:R-:W-:-:S05]  /*198f0*/  SEL R3, R14, RZ, P4 ;  /* 0x000000ff0e037207 */ /* 0x000fca0002000000 */
[----:B------:R-:W-:-:S04]  /*19900*/  IMAD.IADD R3, R2, 0x1, R3 ;  /* 0x0000000102037824 */ /* 0x000fc800078e0203 */
[----:B------:R-:W-:-:S07]  /*19910*/  IMAD.MOV.U32 R13, RZ, RZ, R3 ;  /* 0x000000ffff0d7224 */ /* 0x000fce00078e0003 */
[----:B------:R-:W-:Y:S05]  /*19920*/  WARPSYNC.COLLECTIVE R15, `(.L_x_8564) ;  /* 0x000000000f087348 */ /* 0x000fea0003c00000 */
[----:B------:R0:W1:Y:S02]  /*19930*/  SHFL.UP P6, R14, R13, R12, R11 ;  /* 0x0400000c0d0e7389 */ /* 0x00006400000c000b */
[----:B01----:R-:W-:Y:S01]  /*19940*/  ENDCOLLECTIVE ;  /* 0x000000000000791b */ /* 0x003fe20003800000 */
.L_x_8564:
        /* <DEDUP_REMOVED lines=8> */
.L_x_8565:
[----:B------:R-:W-:Y:S05]  /*199d0*/  BRA `(.L_x_8566) ;  /* 0xffffffbc00ec7947 */ /* 0x000fea000383ffff */
.L_x_8468:
        /* <DEDUP_REMOVED lines=8> */
.L_x_8568:
[----:B------:R-:W-:Y:S05]  /*19a60*/  BSYNC B0 ;  /* 0x0000000000007941 */ /* 0x000fea0003800000 */
.L_x_8567:
        /* <DEDUP_REMOVED lines=8> */
.L_x_8569:
[----:B------:R-:W-:Y:S01]  /*19af0*/  IMAD.MOV.U32 R12, RZ, RZ, 0x4 ;  /* 0x00000004ff0c7424 */ /* 0x000fe200078e00ff */
[----:B------:R-:W-:-:S05]  /*19b00*/  SEL R2, R14, RZ, P2 ;  /* 0x000000ff0e027207 */ /* 0x000fca0001000000 */
[----:B------:R-:W-:-:S04]  /*19b10*/  IMAD.IADD R2, R13, 0x1, R2 ;  /* 0x000000010d027824 */ /* 0x000fc800078e0202 */
[----:B------:R-:W-:-:S07]  /*19b20*/  IMAD.MOV.U32 R13, RZ, RZ, R2 ;  /* 0x000000ffff0d7224 */ /* 0x000fce00078e0002 */
[----:B------:R-:W-:Y:S05]  /*19b30*/  WARPSYNC.COLLECTIVE R15, `(.L_x_8570) ;  /* 0x000000000f087348 */ /* 0x000fea0003c00000 */
[----:B------:R0:W1:Y:S02]  /*19b40*/  SHFL.UP P6, R14, R13, R12, R11 ;  /* 0x0400000c0d0e7389 */ /* 0x00006400000c000b */
[----:B01----:R-:W-:Y:S01]  /*19b50*/  ENDCOLLECTIVE ;  /* 0x000000000000791b */ /* 0x003fe20003800000 */
.L_x_8570:
[----:B------:R-:W-:Y:S01]  /*19b60*/  IMAD.MOV.U32 R12, RZ, RZ, 0x8 ;  /* 0x00000008ff0c7424 */ /* 0x000fe200078e00ff */
[----:B------:R-:W-:-:S05]  /*19b70*/  SEL R3, R14, RZ, P3 ;  /* 0x000000ff0e037207 */ /* 0x000fca0001800000 */
[----:B------:R-:W-:-:S04]  /*19b80*/  IMAD.IADD R3, R2, 0x1, R3 ;  /* 0x0000000102037824 */ /* 0x000fc800078e0203 */
[----:B------:R-:W-:-:S07]  /*19b90*/  IMAD.MOV.U32 R13, RZ, RZ, R3 ;  /* 0x000000ffff0d7224 */ /* 0x000fce00078e0003 */
[----:B------:R-:W-:Y:S05]  /*19ba0*/  WARPSYNC.COLLECTIVE R15, `(.L_x_8571) ;  /* 0x000000000f087348 */ /* 0x000fea0003c00000 */
[----:B------:R0:W1:Y:S02]  /*19bb0*/  SHFL.UP P6, R14, R13, R12, R11 ;  /* 0x0400000c0d0e7389 */ /* 0x00006400000c000b */
[----:B01----:R-:W-:Y:S01]  /*19bc0*/  ENDCOLLECTIVE ;  /* 0x000000000000791b */ /* 0x003fe20003800000 */
.L_x_8571:
[----:B------:R-:W-:Y:S01]  /*19bd0*/  IMAD.MOV.U32 R12, RZ, RZ, 0x10 ;  /* 0x00000010ff0c7424 */ /* 0x000fe200078e00ff */
[----:B------:R-:W-:-:S05]  /*19be0*/  SEL R4, R14, RZ, P4 ;  /* 0x000000ff0e047207 */ /* 0x000fca0002000000 */
[----:B------:R-:W-:-:S04]  /*19bf0*/  IMAD.IADD R4, R3, 0x1, R4 ;  /* 0x0000000103047824 */ /* 0x000fc800078e0204 */
[----:B------:R-:W-:-:S07]  /*19c00*/  IMAD.MOV.U32 R13, RZ, RZ, R4 ;  /* 0x000000ffff0d7224 */ /* 0x000fce00078e0004 */
[----:B------:R-:W-:Y:S05]  /*19c10*/  WARPSYNC.COLLECTIVE R15, `(.L_x_8572) ;  /* 0x000000000f087348 */ /* 0x000fea0003c00000 */
[----:B------:R0:W1:Y:S02]  /*19c20*/  SHFL.UP P6, R14, R13, R12, R11 ;  /* 0x0400000c0d0e7389 */ /* 0x00006400000c000b */
[----:B01----:R-:W-:Y:S01]  /*19c30*/  ENDCOLLECTIVE ;  /* 0x000000000000791b */ /* 0x003fe20003800000 */
.L_x_8572:
        /* <DEDUP_REMOVED lines=8> */
.L_x_8573:
[----:B------:R-:W-:Y:S05]  /*19cc0*/  BRA `(.L_x_8574) ;  /* 0xffffffbc00cc7947 */ /* 0x000fea000383ffff */
.L_x_8470:
[----:B------:R-:W-:Y:S01]  /*19cd0*/  BSSY B0, `(.L_x_8575) ;  /* 0x0000006000007945 */ /* 0x000fe20003800000 */
[----:B------:R-:W-:Y:S01]  /*19ce0*/  PLOP3.LUT P6, PT, P6, PT, PT, 0x8, 0x0 ;  /* 0x000000000000781c */ /* 0x000fe200037ce170 */
[----:B------:R-:W-:-:S12]  /*19cf0*/  IMAD.MOV.U32 R15, RZ, RZ, -0x1 ;  /* 0xffffffffff0f7424 */ /* 0x000fd800078e00ff */
[----:B01----:R-:W-:Y:S05]  /*19d00*/  WARPSYNC.COLLECTIVE R15, `(.L_x_8576) ;  /* 0x000000000f087348 */ /* 0x003fea0003c00000 */
[----:B------:R-:W-:Y:S01]  /*19d10*/  VOTE.ANY R14, PT, P6 ;  /* 0x00000000000e7806 */ /* 0x000fe200030e0100 */
[----:B01----:R-:W-:Y:S06]  /*19d20*/  ENDCOLLECTIVE ;  /* 0x000000000000791b */ /* 0x003fec0003800000 */
.L_x_8576:
[----:B------:R-:W-:Y:S05]  /*19d30*/  BSYNC B0 ;  /* 0x0000000000007941 */ /* 0x000fea0003800000 */
.L_x_8575:
        /* <DEDUP_REMOVED lines=9> */
.L_x_8577:
[----:B------:R-:W-:Y:S01]  /*19dd0*/  IMAD.MOV.U32 R17, RZ, RZ, R14 ;  /* 0x000000ffff117224 */ /* 0x000fe200078e000e */
[----:B------:R-:W-:Y:S06]  /*19de0*/  BRA `(.L_x_8578) ;  /* 0xffffffbc00bc7947 */ /* 0x000fec000383ffff */
.L_x_8472:
[----:B------:R-:W-:Y:S01]  /*19df0*/  BSSY B0, `(.L_x_8579) ;  /* 0x0000007000007945 */ /* 0x000fe20003800000 */
[----:B------:R-:W-:Y:S02]  /*19e00*/  IMAD.MOV.U32 R13, RZ, RZ, R2 ;  /* 0x000000ffff0d7224 */ /* 0x000fe400078e0002 */
[----:B------:R-:W-:Y:S02]  /*19e10*/  IMAD.MOV.U32 R11, RZ, RZ, 0x1f ;  /* 0x0000001fff0b7424 */ /* 0x000fe400078e00ff */
[----:B------:R-:W-:-:S07]  /*19e20*/  IMAD.MOV.U32 R15, RZ, RZ, -0x1 ;  /* 0xffffffffff0f7424 */ /* 0x000fce00078e00ff */
[----:B0123--:R-:W-:Y:S05]  /*19e30*/  WARPSYNC.COLLECTIVE R15, `(.L_x_8580) ;  /* 0x000000000f087348 */ /* 0x00ffea0003c00000 */
[----:B------:R4:W0:Y:S02]  /*19e40*/  SHFL.IDX P6, R14, R13, R12, R11 ;  /* 0x0000000c0d0e7389 */ /* 0x00082400000c000b */
[----:B01234-:R-:W-:Y:S01]  /*19e50*/  ENDCOLLECTIVE ;  /* 0x000000000000791b */ /* 0x01ffe20003800000 */
.L_x_8580:
[----:B------:R-:W-:Y:S05]  /*19e60*/  BSYNC B0 ;  /* 0x0000000000007941 */ /* 0x000fea0003800000 */
.L_x_8579:
[----:B------:R-:W-:Y:S05]  /*19e70*/  BRA `(.L_x_8471) ;  /* 0xffffffbc00b47947 */ /* 0x000fea000383ffff */
.L_x_8476:
[----:B------:R0:W0:Y:S02]  /*19e80*/  SYNCS.PHASECHK.TRANS64.TRYWAIT P0, [R7+URZ+0x38820], R0 ;  /* 0x03882000070075a7 */ /* 0x000024000800017f */
[----:B0-----:R-:W-:Y:S05]  /*19e90*/  @!P0 NANOSLEEP.SYNCS 0x989680 ;  /* 0x009896800000895d */ /* 0x001fea0003900000 */
[----:B------:R-:W0:Y:S02]  /*19ea0*/  @!P0 SYNCS.PHASECHK.TRANS64 P0, [R7+URZ+0x38820], R0 ;  /* 0x03882000070085a7 */ /* 0x000e24000800007f */
[----:B0-----:R-:W-:Y:S05]  /*19eb0*/  @!P0 BRA `(.L_x_8476) ;  /* 0xfffffffc00f08947 */ /* 0x001fea000383ffff */
[----:B------:R-:W-:Y:S05]  /*19ec0*/  BRA `(.L_x_8581) ;  /* 0xffffffc4002c7947 */ /* 0x000fea000383ffff */
.L_x_8477:
        /* <DEDUP_REMOVED lines=11> */
.L_x_8583:
[----:B------:R-:W-:Y:S05]  /*19f80*/  BSYNC B0 ;  /* 0x0000000000007941 */ /* 0x000fea0003800000 */
.L_x_8582:
[----:B------:R-:W-:Y:S05]  /*19f90*/  BRA `(.L_x_8584) ;  /* 0xffffffc400147947 */ /* 0x000fea000383ffff */
.L_x_8480:
[----:B------:R-:W-:Y:S01]  /*19fa0*/  BSSY B1, `(.L_x_8585) ;  /* 0x0000006000017945 */ /* 0x000fe20003800000 */
[----:B------:R-:W-:-:S07]  /*19fb0*/  IMAD.MOV.U32 R15, RZ, RZ, -0x1 ;  /* 0xffffffffff0f7424 */ /* 0x000fce00078e00ff */
[----:B-1234-:R-:W-:Y:S05]  /*19fc0*/  WARPSYNC.COLLECTIVE R15, `(.L_x_8586) ;  /* 0x000000000f0c7348 */ /* 0x01efea0003c00000 */
[----:B------:R-:W-:Y:S02]  /*19fd0*/  ELECT P6, UR62, PT ;  /* 0x00000000003e782f */ /* 0x000fe400038c0000 */
[----:B------:R-:W-:Y:S01]  /*19fe0*/  MOV R14, UR62 ;  /* 0x0000003e000e7c02 */ /* 0x000fe20008000f00 */
[----:B-1234-:R-:W-:Y:S10]  /*19ff0*/  ENDCOLLECTIVE ;  /* 0x000000000000791b */ /* 0x01eff40003800000 */
.L_x_8586:
[----:B------:R-:W-:Y:S05]  /*1a000*/  BSYNC B1 ;  /* 0x0000000000017941 */ /* 0x000fea0003800000 */
.L_x_8585:
[----:B------:R-:W-:Y:S05]  /*1a010*/  BRA `(.L_x_8587) ;  /* 0xffffffc4000c7947 */ /* 0x000fea000383ffff */
.L_x_8482:
[----:B------:R0:W0:Y:S02]  /*1a020*/  SYNCS.PHASECHK.TRANS64.TRYWAIT P1, [R5+URZ+0x38840], R0 ;  /* 0x03884000050075a7 */ /* 0x000024000802017f */
[----:B0-----:R-:W-:Y:S05]  /*1a030*/  @!P1 NANOSLEEP.SYNCS 0x989680 ;  /* 0x009896800000995d */ /* 0x001fea0003900000 */
[----:B------:R-:W0:Y:S02]  /*1a040*/  @!P1 SYNCS.PHASECHK.TRANS64 P1, [R5+URZ+0x38840], R0 ;  /* 0x03884000050095a7 */ /* 0x000e24000802007f */
[----:B0-----:R-:W-:Y:S05]  /*1a050*/  @!P1 BRA `(.L_x_8482) ;  /* 0xfffffffc00f09947 */ /* 0x001fea000383ffff */
[----:B------:R-:W-:Y:S05]  /*1a060*/  BRA `(.L_x_8588) ;  /* 0xffffffc4002c7947 */ /* 0x000fea000383ffff */
.L_x_8484:
[----:B------:R0:W0:Y:S02]  /*1a070*/  SYNCS.PHASECHK.TRANS64.TRYWAIT P1, [R3+URZ+0x38840], R2 ;  /* 0x03884002030075a7 */ /* 0x000024000802017f */
[----:B0-----:R-:W-:Y:S05]  /*1a080*/  @!P1 NANOSLEEP.SYNCS 0x989680 ;  /* 0x009896800000995d */ /* 0x001fea0003900000 */
[----:B------:R-:W0:Y:S02]  /*1a090*/  @!P1 SYNCS.PHASECHK.TRANS64 P1, [R3+URZ+0x38840], R2 ;  /* 0x03884002030095a7 */ /* 0x000e24000802007f */
[----:B0-----:R-:W-:Y:S05]  /*1a0a0*/  @!P1 BRA `(.L_x_8484) ;  /* 0xfffffffc00f09947 */ /* 0x001fea000383ffff */
[----:B------:R-:W-:Y:S05]  /*1a0b0*/  BRA `(.L_x_8589) ;  /* 0xffffffc400387947 */ /* 0x000fea000383ffff */
.L_x_8486:
[----:B------:R0:W0:Y:S02]  /*1a0c0*/  SYNCS.PHASECHK.TRANS64.TRYWAIT P1, [R5+URZ+0x38860], R0 ;  /* 0x03886000050075a7 */ /* 0x000024000802017f */
[----:B0-----:R-:W-:Y:S05]  /*1a0d0*/  @!P1 NANOSLEEP.SYNCS 0x989680 ;  /* 0x009896800000995d */ /* 0x001fea0003900000 */
[----:B------:R-:W0:Y:S02]  /*1a0e0*/  @!P1 SYNCS.PHASECHK.TRANS64 P1, [R5+URZ+0x38860], R0 ;  /* 0x03886000050095a7 */ /* 0x000e24000802007f */
[----:B0-----:R-:W-:Y:S05]  /*1a0f0*/  @!P1 BRA `(.L_x_8486) ;  /* 0xfffffffc00f09947 */ /* 0x001fea000383ffff */
[----:B------:R-:W-:Y:S05]  /*1a100*/  BRA `(.L_x_8590) ;  /* 0xffffffc400347947 */ /* 0x000fea000383ffff */
.L_x_8591:
        /* <DEDUP_REMOVED lines=15> */
.L_x_15549:


//--------------------- .text._ZN7cutlass13device_kernelIN5flash11enable_sm90INS1_16FlashAttnFwdSm90INS1_25CollectiveMainloopFwdSm90ILi2EN4cute5tupleIJNS5_1CILi1EEES8_S8_EEENS6_IJNS7_ILi64EEESA_SA_EEELi512ENS_10bfloat16_tEfNS_4arch4Sm90ELb1ELb0ELb0ELb1ELb1ELb1ELb1ELb0ELb0ELb1ELb0ELb0EEENS1_21CollectiveEpilogueFwdINS6_IJSA_NS7_ILi512EEESA_EEES9_SC_SE_Li256ELb1ELb1ELb0ELb0EEENS1_36VarlenDynamicPersistentTileSchedulerILi64ELi64ELi256ELi128ELb0ELb1ELb1ELb1ELb1ELb1EEEEEEEEEvNT_6ParamsE --------------------------
	.section	.text._ZN7cutlass13device_kernelIN5flash11enable_sm90INS1_16FlashAttnFwdSm90INS1_25CollectiveMainloopFwdSm90ILi2EN4cute5tupleIJNS5_1CILi1EEES8_S8_EEENS6_IJNS7_ILi64EEESA_SA_EEELi512ENS_10bfloat16_tEfNS_4arch4Sm90ELb1ELb0ELb0ELb1ELb1ELb1ELb1ELb0ELb0ELb1ELb0ELb0EEENS1_21CollectiveEpilogueFwdINS6_IJSA_NS7_ILi512EEESA_EEES9_SC_SE_Li256ELb1ELb1ELb0ELb0EEENS1_36VarlenDynamicPersistentTileSchedulerILi64ELi64ELi256ELi128ELb0ELb1ELb1ELb1ELb1ELb1EEEEEEEEEvNT_6ParamsE,"ax",@progbits
	.align	128
.text._ZN7cutlass13device_kernelIN5flash11enable_sm90INS1_16FlashAttnFwdSm90INS1_25CollectiveMainloopFwdSm90ILi2EN4cute5tupleIJNS5_1CILi1EEES8_S8_EEENS6_IJNS7_ILi64EEESA_SA_EEELi512ENS_10bfloat16_tEfNS_4arch4Sm90ELb1ELb0ELb0ELb1ELb1ELb1ELb1ELb0ELb0ELb1ELb0ELb0EEENS1_21CollectiveEpilogueFwdINS6_IJSA_NS7_ILi512EEESA_EEES9_SC_SE_Li256ELb1ELb1ELb0ELb0EEENS1_36VarlenDynamicPersistentTileSchedulerILi64ELi64ELi256ELi128ELb0ELb1ELb1ELb1ELb1ELb1EEEEEEEEEvNT_6ParamsE:
        .type           _ZN7cutlass13device_kernelIN5flash11enable_sm90INS1_16FlashAttnFwdSm90INS1_25CollectiveMainloopFwdSm90ILi2EN4cute5tupleIJNS5_1CILi1EEES8_S8_EEENS6_IJNS7_ILi64EEESA_SA_EEELi512ENS_10bfloat16_tEfNS_4arch4Sm90ELb1ELb0ELb0ELb1ELb1ELb1ELb1ELb0ELb0ELb1ELb0ELb0EEENS1_21CollectiveEpilogueFwdINS6_IJSA_NS7_ILi512EEESA_EEES9_SC_SE_Li256ELb1ELb1ELb0ELb0EEENS1_36VarlenDynamicPersistentTileSchedulerILi64ELi64ELi256ELi128ELb0ELb1ELb1ELb1ELb1ELb1EEEEEEEEEvNT_6ParamsE,@function
        .size           _ZN7cutlass13device_kernelIN5flash11enable_sm90INS1_16FlashAttnFwdSm90INS1_25CollectiveMainloopFwdSm90ILi2EN4cute5tupleIJNS5_1CILi1EEES8_S8_EEENS6_IJNS7_ILi64EEESA_SA_EEELi512ENS_10bfloat16_tEfNS_4arch4Sm90ELb1ELb0ELb0ELb1ELb1ELb1ELb1ELb0ELb0ELb1ELb0ELb0EEENS1_21CollectiveEpilogueFwdINS6_IJSA_NS7_ILi512EEESA_EEES9_SC_SE_Li256ELb1ELb1ELb0ELb0EEENS1_36VarlenDynamicPersistentTileSchedulerILi64ELi64ELi256ELi128ELb0ELb1ELb1ELb1ELb1ELb1EEEEEEEEEvNT_6ParamsE,(.L_x_15550 - _ZN7cutlass13device_kernelIN5flash11enable_sm90INS1_16FlashAttnFwdSm90INS1_25CollectiveMainloopFwdSm90ILi2EN4cute5tupleIJNS5_1CILi1EEES8_S8_EEENS6_IJNS7_ILi64EEESA_SA_EEELi512ENS_10bfloat16_tEfNS_4arch4Sm90ELb1ELb0ELb0ELb1ELb1ELb1ELb1ELb0ELb0ELb1ELb0ELb0EEENS1_21CollectiveEpilogueFwdINS6_IJSA_NS7_ILi512EEESA_EEES9_SC_SE_Li256ELb1ELb1ELb0ELb0EEENS1_36VarlenDynamicPersistentTileSchedulerILi64ELi64ELi256ELi128ELb0ELb1ELb1ELb1ELb1ELb1EEEEEEEEEvNT_6ParamsE)
        .other          _ZN7cutlass13device_kernelIN5flash11enable_sm90INS1_16FlashAttnFwdSm90INS1_25CollectiveMainloopFwdSm90ILi2EN4cute5tupleIJNS5_1CILi1EEES8_S8_EEENS6_IJNS7_ILi64EEESA_SA_EEELi512ENS_10bfloat16_tEfNS_4arch4Sm90ELb1ELb0ELb0ELb1ELb1ELb1ELb1ELb0ELb0ELb1ELb0ELb0EEENS1_21CollectiveEpilogueFwdINS6_IJSA_NS7_ILi512EEESA_EEES9_SC_SE_Li256ELb1ELb1ELb0ELb0EEENS1_36VarlenDynamicPersistentTileSchedulerILi64ELi64ELi256ELi128ELb0ELb1ELb1ELb1ELb1ELb1EEEEEEEEEvNT_6ParamsE,@"STO_CUDA_ENTRY STV_DEFAULT"
_ZN7cutlass13device_kernelIN5flash11enable_sm90INS1_16FlashAttnFwdSm90INS1_25CollectiveMainloopFwdSm90ILi2EN4cute5tupleIJNS5_1CILi1EEES8_S8_EEENS6_IJNS7_ILi64EEESA_SA_EEELi512ENS_10bfloat16_tEfNS_4arch4Sm90ELb1ELb0ELb0ELb1ELb1ELb1ELb1ELb0ELb0ELb1ELb0ELb0EEENS1_21CollectiveEpilogueFwdINS6_IJSA_NS7_ILi512EEESA_EEES9_SC_SE_Li256ELb1ELb1ELb0ELb0EEENS1_36VarlenDynamicPersistentTileSchedulerILi64ELi64ELi256ELi128ELb0ELb1ELb1ELb1ELb1ELb1EEEEEEEEEvNT_6ParamsE:
        /* <DEDUP_REMOVED lines=17> */
.L_x_8593:
[----:B------:R-:W-:Y:S05]  /*0110*/  BSYNC B0 ;  /* 0x0000000000007941 */ /* 0x000fea0003800000 */
.L_x_8592:
        /* <DEDUP_REMOVED lines=39> */
.L_x_8594:
        /* <DEDUP_REMOVED lines=22> */
.L_x_8595:
        /* <DEDUP_REMOVED lines=18> */
.L_x_8596:
        /* <DEDUP_REMOVED lines=22> */
.L_x_8597:
        /* <DEDUP_REMOVED lines=22> */
.L_x_8598:
        /* <DEDUP_REMOVED lines=9> */
.L_x_8601:
[----:B------:R-:W-:-:S08]  /*0960*/  NOP ;  /* 0x0000000000007918 */ /* 0x000fd00000000000 */
[----:B------:R-:W0:Y:S02]  /*0970*/  USETMAXREG.TRY_ALLOC.CTAPOOL UP0, 0xe8 ;  /* 0x000000e8000079c8 */ /* 0x000e240008000600 */
[----:B0-----:R-:W-:-:S13]  /*0980*/  PLOP3.LUT P0, PT, PT, PT, UP0, 0x80, 0x0 ;  /* 0x000000000000781c */ /* 0x001fda0003f0f008 */
[----:B------:R-:W-:Y:S05]  /*0990*/  @!P0 BRA `(.L_x_8601) ;  /* 0xfffffffc00f08947 */ /* 0x000fea000383ffff */
[----:B------:R-:W-:Y:S01]  /*09a0*/  SHF.R.U32.HI R2, RZ, 0x7, R0 ;  /* 0x00000007ff027819 */ /* 0x000fe20000011600 */
[----:B------:R-:W0:Y:S01]  /*09b0*/  S2UR UR4, SR_CgaCtaId ;  /* 0x00000000000479c3 */ /* 0x000e220000008800 */
[----:B------:R-:W-:Y:S02]  /*09c0*/  MOV R18, 0x400 ;  /* 0x0000040000127802 */ /* 0x000fe40000000f00 */
[----:B------:R-:W-:-:S13]  /*09d0*/  ISETP.NE.AND P0, PT, R2, 0x1, PT ;  /* 0x000000010200780c */ /* 0x000fda0003f05270 */
        /* <DEDUP_REMOVED lines=12> */
[----:B------:R-:W-:Y:S02]  /*0aa0*/  VIADD R16, R0, 0xffffff80 ;  /* 0xffffff8000107836 */ /* 0x000fe40000000000 */
[----:B------:R-:W-:Y:S02]  /*0ab0*/  IMAD.MOV.U32 R229, RZ, RZ, 0x20 ;  /* 0x00000020ffe57424 */ /* 0x000fe400078e00ff */
[----:B------:R-:W-:Y:S01]  /*0ac0*/  IMAD.MOV.U32 R185, RZ, RZ, RZ ;  /* 0x000000ffffb97224 */ /* 0x000fe200078e00ff */
[----:B------:R-:W-:Y:S01]  /*0ad0*/  SHF.R.S32.HI R0, RZ, 0x1f, R16 ;  /* 0x0000001fff007819 */ /* 0x000fe20000011410 */
[----:B------:R-:W-:Y:S02]  /*0ae0*/  IMAD.MOV.U32 R190, RZ, RZ, RZ ;  /* 0x000000ffffbe7224 */ /* 0x000fe400078e00ff */
[----:B------:R-:W-:Y:S01]  /*0af0*/  IMAD.MOV.U32 R23, RZ, RZ, RZ ;  /* 0x000000ffff177224 */ /* 0x000fe200078e00ff */
[----:B------:R-:W-:-:S02]  /*0b00*/  LEA.HI R2, R0, R16, RZ, 0x7 ;  /* 0x0000001000027211 */ /* 0x000fc400078f38ff */
        /* <DEDUP_REMOVED lines=33> */
[----:B------:R-:W-:Y:S01]  /*0d20*/  IMAD.IADD R11, R8, 0x1, -R11 ;  /* 0x00000001080b7824 */ /* 0x000fe200078e0a0b */
[----:B------:R-:W-:Y:S01]  /*0d30*/  LOP3.LUT R9, R9, 0x7ffffe00, RZ, 0xc0, !PT ;  /* 0x7ffffe0009097812 */ /* 0x000fe200078ec0ff */
        /* <DEDUP_REMOVED lines=17> */
[CC--:B------:R-:W-:Y:S01]  /*0e50*/  LEA.HI R3, R0.reuse, R16.reuse, RZ, 0x3 ;  /* 0x0000001000037211 */ /* 0x0c0fe200078f18ff */
        /* <DEDUP_REMOVED lines=10> */
[----:B------:R-:W-:-:S02]  /*0f00*/  LOP3.LUT R0, R0, 0xfffffffc, RZ, 0xc0, !PT ;  /* 0xfffffffc00007812 */ /* 0x000fc400078ec0ff */
        /* <DEDUP_REMOVED lines=8> */
[C---:B------:R-:W-:Y:S01]  /*0f90*/  LEA.HI R0, R7.reuse, R7, RZ, 0x1 ;  /* 0x0000000707007211 */ /* 0x040fe200078f08ff */
[----:B------:R-:W-:Y:S02]  /*0fa0*/  IMAD.SHL.U32 R3, R8, 0x40, RZ ;  /* 0x0000004008037824 */ /* 0x000fe400078e00ff */
[----:B------:R-:W-:Y:S01]  /*0fb0*/  VIADD R36, R210, 0x80 ;  /* 0x00000080d2247836 */ /* 0x000fe20000000000 */
[----:B------:R-:W-:Y:S01]  /*0fc0*/  LOP3.LUT R0, R0, 0x1ffffffe, RZ, 0xc0, !PT ;  /* 0x1ffffffe00007812 */ /* 0x000fe200078ec0ff */
[----:B------:R-:W-:Y:S01]  /*0fd0*/  IMAD.SHL.U32 R188, R7, 0x4, RZ ;  /* 0x0000000407bc7824 */ /* 0x000fe200078e00ff */
[----:B------:R-:W-:Y:S01]  /*0fe0*/  SHF.R.S32.HI R17, RZ, 0x1f, R16 ;  /* 0x0000001fff117819 */ /* 0x000fe20000011410 */
[----:B------:R-:W-:Y:S01]  /*0ff0*/  VIADD R35, R210, 0xc0 ;  /* 0x000000c0d2237836 */ /* 0x000fe20000000000 */
[----:B------:R-:W-:Y:S01]  /*1000*/  SHF.R.S32.HI R38, RZ, 0x1f, R36 ;  /* 0x0000001fff267819 */ /* 0x000fe20000011424 */
[----:B------:R-:W-:-:S02]  /*1010*/  VIADD R225, R16, 0x40 ;  /* 0x0000004010e17836 */ /* 0x000fc40000000000 */
[C---:B------:R-:W-:Y:S01]  /*1020*/  VIADD R34, R210.reuse, 0x100 ;  /* 0x00000100d2227836 */ /* 0x040fe20000000000 */
[----:B------:R-:W-:Y:S01]  /*1030*/  SHF.R.S32.HI R36, RZ, 0x1f, R35 ;  /* 0x0000001fff247819 */ /* 0x000fe20000011423 */
[----:B------:R-:W-:Y:S02]  /*1040*/  VIADD R33, R210, 0x140 ;  /* 0x00000140d2217836 */ /* 0x000fe40000000000 */
[----:B------:R-:W-:Y:S01]  /*1050*/  IMAD.IADD R192, R191, 0x1, -R4 ;  /* 0x00000001bfc07824 */ /* 0x000fe200078e0a04 */
[----:B------:R-:W-:Y:S01]  /*1060*/  LOP3.LUT R4, R3, 0x1c0, RZ, 0xc0, !PT ;  /* 0x000001c003047812 */ /* 0x000fe200078ec0ff */
[----:B------:R-:W-:Y:S01]  /*1070*/  VIADD R224, R16, 0x60 ;  /* 0x0000006010e07836 */ /* 0x000fe20000000000 */
[----:B------:R-:W-:Y:S01]  /*1080*/  SHF.R.S32.HI R35, RZ, 0x1f, R34 ;  /* 0x0000001fff237819 */ /* 0x000fe20000011422 */
[C---:B------:R-:W-:Y:S01]  /*1090*/  VIADD R37, R210.reuse, 0x40 ;  /* 0x00000040d2257836 */ /* 0x040fe20000000000 */
[----:B------:R-:W-:Y:S01]  /*10a0*/  SHF.R.S32.HI R34, RZ, 0x1f, R33 ;  /* 0x0000001fff227819 */ /* 0x000fe20000011421 */
[----:B------:R-:W-:Y:S01]  /*10b0*/  VIADD R32, R210, 0x180 ;  /* 0x00000180d2207836 */ /* 0x000fe20000000000 */
[----:B------:R-:W-:Y:S01]  /*10c0*/  LOP3.LUT R2, R4, 0x38, R16, 0xf8, !PT ;  /* 0x0000003804027812 */ /* 0x000fe200078ef810 */
[----:B------:R-:W-:Y:S01]  /*10d0*/  VIADD R207, R188, 0x10 ;  /* 0x00000010bccf7836 */ /* 0x000fe20000000000 */
[----:B------:R-:W-:Y:S01]  /*10e0*/  SHF.R.S32.HI R39, RZ, 0x1f, R37 ;  /* 0x0000001fff277819 */ /* 0x000fe20000011425 */
[----:B------:R-:W-:Y:S01]  /*10f0*/  VIADD R31, R210, 0x1c0 ;  /* 0x000001c0d21f7836 */ /* 0x000fe20000000000 */
[----:B------:R-:W-:Y:S01]  /*1100*/  SHF.R.S32.HI R33, RZ, 0x1f, R32 ;  /* 0x0000001fff217819 */ /* 0x000fe20000011420 */
[----:B------:R-:W-:Y:S01]  /*1110*/  IMAD.IADD R3, R7, 0x1, -R0 ;  /* 0x0000000107037824 */ /* 0x000fe200078e0a00 */
[----:B------:R-:W-:Y:S01]  /*1120*/  SHF.R.S32.HI R0, RZ, 0x1f, R225 ;  /* 0x0000001fff007819 */ /* 0x000fe200000114e1 */
[C---:B------:R-:W-:Y:S01]  /*1130*/  VIADD R223, R16.reuse, 0x80 ;  /* 0x0000008010df7836 */ /* 0x040fe20000000000 */
[----:B------:R-:W-:Y:S01]  /*1140*/  SHF.R.S32.HI R7, RZ, 0x1f, R224 ;  /* 0x0000001fff077819 */ /* 0x000fe200000114e0 */
[----:B------:R-:W-:Y:S01]  /*1150*/  IMAD.SHL.U32 R5, R5, 0x40, RZ ;  /* 0x0000004005057824 */ /* 0x000fe200078e00ff */
[----:B------:R-:W-:Y:S01]  /*1160*/  SHF.R.S32.HI R37, RZ, 0x1f, R207 ;  /* 0x0000001fff257819 */ /* 0x000fe200000114cf */
[C---:B------:R-:W-:Y:S01]  /*1170*/  VIADD R30, R16.reuse, 0x1c0 ;  /* 0x000001c0101e7836 */ /* 0x040fe20000000000 */
[----:B------:R-:W-:Y:S01]  /*1180*/  SHF.R.S32.HI R32, RZ, 0x1f, R31 ;  /* 0x0000001fff207819 */ /* 0x000fe2000001141f */
[C---:B------:R-:W-:Y:S01]  /*1190*/  VIADD R28, R16.reuse, 0x1e0 ;  /* 0x000001e0101c7836 */ /* 0x040fe20000000000 */
[----:B------:R-:W-:Y:S01]  /*11a0*/  SHF.R.U32.HI R24, RZ, 0x3, R4 ;  /* 0x00000003ff187819 */ /* 0x000fe20000011604 */
[C---:B------:R-:W-:Y:S01]  /*11b0*/  VIADD R222, R16.reuse, 0xa0 ;  /* 0x000000a010de7836 */ /* 0x040fe20000000000 */
[----:B------:R-:W-:Y:S01]  /*11c0*/  SHF.L.U64.HI R31, R225, 0x1, R0 ;  /* 0x00000001e11f7819 */ /* 0x000fe20000010200 */
[C---:B------:R-:W-:Y:S01]  /*11d0*/  VIADD R221, R16.reuse, 0xc0 ;  /* 0x000000c010dd7836 */ /* 0x040fe20000000000 */
[----:B------:R-:W-:Y:S01]  /*11e0*/  SHF.R.S32.HI R4, RZ, 0x1f, R223 ;  /* 0x0000001fff047819 */ /* 0x000fe200000114df */
[----:B------:R-:W-:Y:S01]  /*11f0*/  STL [R1+0x8], R30 ;  /* 0x0000081e01007387 */ /* 0x000fe20000100800 */
[----:B------:R-:W-:Y:S01]  /*1200*/  LOP3.LUT R5, R5, 0xfffffe00, RZ, 0xc0, !PT ;  /* 0xfffffe0005057812 */ /* 0x000fe200078ec0ff */
[----:B------:R-:W-:Y:S01]  /*1210*/  VIADD R220, R16, 0xe0 ;  /* 0x000000e010dc7836 */ /* 0x000fe20000000000 */
[----:B------:R-:W-:Y:S01]  /*1220*/  SHF.L.U64.HI R0, R224, 0x1, R7 ;  /* 0x00000001e0007819 */ /* 0x000fe20000010207 */
        /* <DEDUP_REMOVED lines=12> */
[----:B------:R-:W-:Y:S01]  /*12f0*/  STL [R1+0x70], R5 ;  /* 0x0000700501007387 */ /* 0x000fe20000100800 */
[----:B------:R-:W-:Y:S01]  /*1300*/  SHF.R.S32.HI R15, RZ, 0x1f, R218 ;  /* 0x0000001fff0f7819 */ /* 0x000fe200000114da */
[----:B------:R-:W-:Y:S01]  /*1310*/  VIADD R215, R16, 0x180 ;  /* 0x0000018010d77836 */ /* 0x000fe20000000000 */
[----:B------:R-:W-:Y:S01]  /*1320*/  SHF.L.U64.HI R7, R220, 0x1, R13 ;  /* 0x00000001dc077819 */ /* 0x000fe2000001020d */
[----:B------:R0:W-:Y:S01]  /*1330*/  STL [R1+0x18], R0 ;  /* 0x0000180001007387 */ /* 0x0001e20000100800 */
[----:B------:R-:W-:Y:S01]  /*1340*/  SHF.R.S32.HI R12, RZ, 0x1f, R217 ;  /* 0x0000001fff0c7819 */ /* 0x000fe200000114d9 */
[C---:B------:R-:W-:Y:S01]  /*1350*/  VIADD R214, R16.reuse, 0x1a0 ;  /* 0x000001a010d67836 */ /* 0x040fe20000000000 */
[----:B------:R-:W-:Y:S01]  /*1360*/  SHF.R.S32.HI R21, RZ, 0x1f, R216 ;  /* 0x0000001fff157819 */ /* 0x000fe200000114d8 */
[----:B------:R1:W-:Y:S01]  /*1370*/  STL [R1+0x1c], R4 ;  /* 0x00001c0401007387 */ /* 0x0003e20000100800 */
[----:B------:R-:W-:Y:S01]  /*1380*/  SHF.R.S32.HI R14, RZ, 0x1f, R215 ;  /* 0x0000001fff0e7819 */ /* 0x000fe200000114d7 */
[----:B------:R-:W-:Y:S01]  /*1390*/  VIADD R184, R16, 0x20 ;  /* 0x0000002010b87836 */ /* 0x000fe20000000000 */
[----:B------:R-:W-:-:S02]  /*13a0*/  SHF.R.S32.HI R29, RZ, 0x1f, R214 ;  /* 0x0000001fff1d7819 */ /* 0x000fc400000114d6 */
[----:B------:R-:W-:Y:S02]  /*13b0*/  SHF.R.S32.HI R20, RZ, 0x1f, R30 ;  /* 0x0000001fff147819 */ /* 0x000fe4000001141e */
[----:B0-----:R-:W-:Y:S02]  /*13c0*/  SHF.L.U64.HI R0, R222, 0x1, R11 ;  /* 0x00000001de007819 */ /* 0x001fe4000001020b */
[----:B------:R-:W-:Y:S02]  /*13d0*/  SHF.R.S32.HI R22, RZ, 0x1f, R28 ;  /* 0x0000001fff167819 */ /* 0x000fe4000001141c */
[----:B-1----:R-:W-:Y:S01]  /*13e0*/  SHF.L.U64.HI R4, R221, 0x1, R8 ;  /* 0x00000001dd047819 */ /* 0x002fe20000010208 */
[----:B------:R0:W-:Y:S01]  /*13f0*/  STL [R1+0x20], R0 ;  /* 0x0000200001007387 */ /* 0x0001e20000100800 */
[----:B------:R-:W-:Y:S01]  /*1400*/  LOP3.LUT R5, R5, R2, R24, 0xf6, !PT ;  /* 0x0000000205057212 */ /* 0x000fe200078ef618 */
[----:B------:R-:W-:Y:S01]  /*1410*/  IMAD R2, R3, 0x8, R194 ;  /* 0x0000000803027824 */ /* 0x000fe200078e02c2 */
[----:B------:R-:W-:Y:S01]  /*1420*/  SHF.R.S32.HI R195, RZ, 0x1f, R184 ;  /* 0x0000001fffc37819 */ /* 0x000fe200000114b8 */
[----:B------:R1:W-:Y:S04]  /*1430*/  STL [R1+0x24], R4 ;  /* 0x0000240401007387 */ /* 0x0003e80000100800 */
[----:B------:R3:W-:Y:S01]  /*1440*/  STL [R1+0x28], R7 ;  /* 0x0000280701007387 */ /* 0x0007e20000100800 */
[----:B0-----:R-:W-:-:S02]  /*1450*/  SHF.L.U64.HI R0, R219, 0x1, R10 ;  /* 0x00000001db007819 */ /* 0x001fc4000001020a */
[----:B-1----:R-:W-:-:S03]  /*1460*/  SHF.L.U64.HI R4, R218, 0x1, R15 ;  /* 0x00000001da047819 */ /* 0x002fc6000001020f */
[----:B------:R0:W-:Y:S01]  /*1470*/  STL [R1+0x2c], R0 ;  /* 0x00002c0001007387 */ /* 0x0001e20000100800 */
[----:B---3--:R-:W-:-:S03]  /*1480*/  SHF.L.U64.HI R7, R217, 0x1, R12 ;  /* 0x00000001d9077819 */ /* 0x008fc6000001020c */
[----:B------:R1:W-:Y:S04]  /*1490*/  STL [R1+0x30], R4 ;  /* 0x0000300401007387 */ /* 0x0003e80000100800 */
[----:B------:R3:W-:Y:S01]  /*14a0*/  STL [R1+0x34], R7 ;  /* 0x0000340701007387 */ /* 0x0007e20000100800 */
[----:B0-----:R-:W-:Y:S02]  /*14b0*/  SHF.L.U64.HI R0, R216, 0x1, R21 ;  /* 0x00000001d8007819 */ /* 0x001fe40000010215 */
[----:B-1----:R-:W-:-:S03]  /*14c0*/  SHF.L.U64.HI R4, R215, 0x1, R14 ;  /* 0x00000001d7047819 */ /* 0x002fc6000001020e */
[----:B------:R0:W-:Y:S01]  /*14d0*/  STL [R1+0x38], R0 ;  /* 0x0000380001007387 */ /* 0x0001e20000100800 */
[----:B---3--:R-:W-:-:S03]  /*14e0*/  SHF.L.U64.HI R7, R30, 0x1, R20 ;  /* 0x000000011e077819 */ /* 0x008fc60000010214 */
[----:B------:R1:W-:Y:S01]  /*14f0*/  STL [R1+0x3c], R4 ;  /* 0x00003c0401007387 */ /* 0x0003e20000100800 */
[----:B0-----:R-:W-:Y:S02]  /*1500*/  SHF.L.U64.HI R0, R214, 0x1, R29 ;  /* 0x00000001d6007819 */ /* 0x001fe4000001021d */
[----:B-1----:R-:W-:-:S03]  /*1510*/  SHF.L.U64.HI R4, R28, 0x1, R22 ;  /* 0x000000011c047819 */ /* 0x002fc60000010216 */
[----:B------:R0:W-:Y:S04]  /*1520*/  STL [R1+0x40], R0 ;  /* 0x0000400001007387 */ /* 0x0001e80000100800 */
[----:B------:R-:W-:Y:S04]  /*1530*/  STL [R1+0x44], R7 ;  /* 0x0000440701007387 */ /* 0x000fe80000100800 */
[----:B------:R1:W-:Y:S01]  /*1540*/  STL [R1+0x48], R4 ;  /* 0x0000480401007387 */ /* 0x0003e20000100800 */
[----:B0-----:R-:W-:-:S04]  /*1550*/  VIADD R0, R227, 0x36400 ;  /* 0x00036400e3007836 */ /* 0x001fc80000000000 */
[C---:B------:R-:W-:Y:S02]  /*1560*/  @P2 VIADD R228, R0.reuse, 0xffffffc0 ;  /* 0xffffffc000e42836 */ /* 0x040fe40000000000 */
[----:B------:R-:W-:Y:S02]  /*1570*/  IMAD.IADD R0, R0, 0x1, R229 ;  /* 0x0000000100007824 */ /* 0x000fe400078e02e5 */
[----:B-1----:R-:W-:Y:S02]  /*1580*/  IMAD R4, R5, 0x2, R18 ;  /* 0x0000000205047824 */ /* 0x002fe400078e0212 */
[----:B------:R-:W-:-:S03]  /*1590*/  IMAD.IADD R229, R229, 0x1, R228 ;  /* 0x00000001e5e57824 */ /* 0x000fc600078e02e4 */
[----:B------:R0:W-:Y:S04]  /*15a0*/  STL [R1+0x68], R4 ;  /* 0x0000680401007387 */ /* 0x0001e80000100800 */
[----:B------:R0:W-:Y:S04]  /*15b0*/  STL [R1+0x10], R2 ;  /* 0x0000100201007387 */ /* 0x0001e80000100800 */
[----:B------:R0:W-:Y:S01]  /*15c0*/  STL [R1], R0 ;  /* 0x0000000001007387 */ /* 0x0001e20000100800 */
[----:B--2---:R-:W-:Y:S01]  /*15d0*/  LOP3.LUT R186, R19, 0x1, RZ, 0xfc, !PT ;  /* 0x0000000113ba7812 */ /* 0x004fe200078efcff */
[----:B0-----:R-:W-:-:S07]  /*15e0*/  IMAD.MOV.U32 R19, RZ, RZ, RZ ;  /* 0x000000ffff137224 */ /* 0x001fce00078e00ff */
.L_x_8741:
[----:B01-34-:R-:W0:Y:S01]  /*15f0*/  LDC.64 R2, c[0x0][0xd88] ;  /* 0x00036200ff027b82 */ /* 0x01be220000000a00 */
        /* <DEDUP_REMOVED lines=15> */
[C---:B------:R-:W-:Y:S01]  /*16f0*/  @P2 LEA R2, P3, R0.reuse, UR4, 0x2 ;  /* 0x0000000400022c11 */ /* 0x040fe2000f8610ff */
[----:B------:R-:W-:Y:S01]  /*1700*/  STL [R1+0x58], R0 ;  /* 0x0000580001007387 */ /* 0x000fe20000100800 */
[C-C-:B------:R-:W-:Y:S02]  /*1710*/  SHF.L.U64.HI R30, R0.reuse, 0x2, R4.reuse ;  /* 0x00000002001e7819 */ /* 0x140fe40000010204 */
[----:B------:R-:W-:Y:S01]  /*1720*/  @P2 LEA.HI.X R3, R0, UR5, R4, 0x2, P3 ;  /* 0x0000000500032c11 */ /* 0x000fe200098f1404 */
[----:B------:R0:W-:Y:S01]  /*1730*/  STL [R1+0x60], R4 ;  /* 0x0000600401007387 */ /* 0x0001e20000100800 */
[----:B------:R-:W-:Y:S01]  /*1740*/  IADD3 R6, P4, R31, UR6, RZ ;  /* 0x000000061f067c10 */ /* 0x000fe2000ff9e0ff */
[----:B------:R-:W-:-:S02]  /*1750*/  ULDC UR4, c[0x0][0x288] ;  /* 0x0000a20000047ab9 */ /* 0x000fc40000000800 */
[----:B------:R1:W5:Y:S01]  /*1760*/  @P2 LDG.E R9, desc[UR40][R2.64] ;  /* 0x0000002802092981 */ /* 0x000362000c1e1900 */
[----:B------:R-:W-:Y:S01]  /*1770*/  IMAD.U32 R208, RZ, RZ, UR4 ;  /* 0x00000004ffd07e24 */ /* 0x000fe2000f8e00ff */
[----:B------:R-:W-:Y:S01]  /*1780*/  IADD3.X R7, R30, UR7, RZ, P4, !PT ;  /* 0x000000071e077c10 */ /* 0x000fe2000a7fe4ff */
[----:B------:R-:W-:Y:S01]  /*1790*/  ULDC.64 UR4, c[0x0][0x418] ;  /* 0x0001060000047ab9 */ /* 0x000fe20000000a00 */
[----:B------:R1:W-:Y:S01]  /*17a0*/  STL [R1+0x50], R31 ;  /* 0x0000501f01007387 */ /* 0x0003e20000100800 */
[----:B0-----:R-:W-:-:S03]  /*17b0*/  @P1 IADD3 R4, P2, R31, UR8, RZ ;  /* 0x000000081f041c10 */ /* 0x001fc6000ff5e0ff */
[----:B------:R1:W5:Y:S01]  /*17c0*/  @P0 LDG.E R29, desc[UR40][R6.64] ;  /* 0x00000028061d0981 */ /* 0x000362000c1e1900 */
[----:B------:R-:W-:Y:S01]  /*17d0*/  @P1 IADD3.X R5, R30, UR9, RZ, P2, !PT ;  /* 0x000000091e051c10 */ /* 0x000fe200097fe4ff */
[----:B------:R-:W-:Y:S02]  /*17e0*/  UISETP.NE.U32.AND UP0, UPT, UR4, URZ, UPT ;  /* 0x0000003f0400728c */ /* 0x000fe4000bf05070 */
[----:B------:R1:W-:Y:S01]  /*17f0*/  STL [R1+0x54], R30 ;  /* 0x0000541e01007387 */ /* 0x0003e20000100800 */
[----:B------:R-:W-:Y:S01]  /*1800*/  ULDC.64 UR8, c[0x0][0xb18] ;  /* 0x0002c60000087ab9 */ /* 0x000fe20000000a00 */
[----:B------:R-:W-:Y:S02]  /*1810*/  ULDC UR4, c[0x0][0x424] ;  /* 0x0001090000047ab9 */ /* 0x000fe40000000800 */
[----:B------:R1:W5:Y:S04]  /*1820*/  @P1 LDG.E R208, desc[UR40][R4.64] ;  /* 0x0000002804d01981 */ /* 0x000368000c1e1900 */
[----:B------:R1:W-:Y:S01]  /*1830*/  STL [R1+0x4c], R26 ;  /* 0x00004c1a01007387 */ /* 0x0003e20000100800 */
[----:B------:R-:W-:Y:S01]  /*1840*/  UISETP.NE.AND.EX UP0, UPT, UR5, URZ, UPT, UP0 ;  /* 0x0000003f0500728c */ /* 0x000fe2000bf05300 */
[----:B------:R-:W-:-:S02]  /*1850*/  ISETP.NE.U32.AND P2, PT, RZ, UR8, PT ;  /* 0x00000008ff007c0c */ /* 0x000fc4000bf45070 */
[----:B------:R-:W-:Y:S01]  /*1860*/  ULDC UR5, c[0x0][0x2f0] ;  /* 0x0000bc0000057ab9 */ /* 0x000fe20000000800 */
[----:B------:R-:W-:Y:S01]  /*1870*/  USEL UR4, UR4, 0x1, UP0 ;  /* 0x0000000104047887 */ /* 0x000fe20008000000 */
[----:B------:R-:W-:-:S03]  /*1880*/  ISETP.NE.AND.EX P2, PT, RZ, UR9, PT, P2 ;  /* 0x00000009ff007c0c */ /* 0x000fc6000bf45320 */
[----:B------:R-:W-:-:S03]  /*1890*/  UIMAD UR4, UR4, UR5, URZ ;  /* 0x00000005040472a4 */ /* 0x000fc6000f8e023f */
[----:B------:R-:W-:Y:S01]  /*18a0*/  ULDC UR5, c[0x0][0x348] ;  /* 0x0000d20000057ab9 */ /* 0x000fe20000000800 */
[----:B------:R-:W-:Y:S01]  /*18b0*/  IMAD.MOV.U32 R36, RZ, RZ, R0 ;  /* 0x000000ffff247224 */ /* 0x000fe200078e0000 */
[----:B-1----:R-:W-:Y:S07]  /*18c0*/  @P1 BRA `(.L_x_8603) ;  /* 0x0000000000241947 */ /* 0x002fee0003800000 */
        /* <DEDUP_REMOVED lines=9> */
.L_x_8603:
[----:B------:R-:W-:Y:S02]  /*1960*/  IMAD.U32 R27, RZ, RZ, UR5 ;  /* 0x00000005ff1b7e24 */ /* 0x000fe4000f8e00ff */
[----:B------:R-:W-:Y:S01]  /*1970*/  IMAD.U32 R28, RZ, RZ, UR4 ;  /* 0x00000004ff1c7e24 */ /* 0x000fe2000f8e00ff */
[----:B------:R-:W-:Y:S06]  /*1980*/  @!P2 BRA `(.L_x_8604) ;  /* 0x000000000010a947 */ /* 0x000fec0003800000 */
[----:B------:R-:W-:-:S04]  /*1990*/  IADD3 R2, P0, R31, UR8, RZ ;  /* 0x000000081f027c10 */ /* 0x000fc8000ff1e0ff */
[----:B------:R-:W-:-:S05]  /*19a0*/  IADD3.X R3, R30, UR9, RZ, P0, !PT ;  /* 0x000000091e037c10 */ /* 0x000fca00087fe4ff */
[----:B------:R0:W5:Y:S01]  /*19b0*/  LDG.E R28, desc[UR40][R2.64] ;  /* 0x00000028021c7981 */ /* 0x000162000c1e1900 */
[----:B------:R-:W-:Y:S05]  /*19c0*/  BRA `(.L_x_8605) ;  /* 0x0000000000107947 */ /* 0x000fea0003800000 */
.L_x_8604:
[----:B------:R-:W-:Y:S05]  /*19d0*/  @!P0 BRA `(.L_x_8605) ;  /* 0x00000000000c8947 */ /* 0x000fea0003800000 */
[----:B------:R-:W2:Y:S04]  /*19e0*/  LDG.E R3, desc[UR40][R6.64] ;  /* 0x0000002806037981 */ /* 0x000ea8000c1e1900 */
[----:B------:R-:W2:Y:S02]  /*19f0*/  LDG.E R28, desc[UR40][R6.64+0x4] ;  /* 0x00000428061c7981 */ /* 0x000ea4000c1e1900 */
[----:B--2---:R-:W-:-:S07]  /*1a00*/  IMAD.IADD R28, R28, 0x1, -R3 ;  /* 0x000000011c1c7824 */ /* 0x004fce00078e0a03 */
.L_x_8605:
        /* <DEDUP_REMOVED lines=33> */
[----:B---3--:R-:W-:Y:S02]  /*1c20*/  SHF.R.S32.HI R5, RZ, 0x1f, R2 ;  /* 0x0000001fff057819 */ /* 0x008fe40000011402 */
        /* <DEDUP_REMOVED lines=35> */
.L_x_8608:
[----:B------:R-:W-:Y:S05]  /*1e60*/  BSYNC B6 ;  /* 0x0000000000067941 */ /* 0x000fea0003800000 */
.L_x_8607:
        /* <DEDUP_REMOVED lines=20> */
.L_x_8610:
[----:B------:R-:W-:Y:S05]  /*1fb0*/  BSYNC B6 ;  /* 0x0000000000067941 */ /* 0x000fea0003800000 */
.L_x_8609:
        /* <DEDUP_REMOVED lines=9> */
[----:B------:R-:W-:Y:S02]  /*2050*/  @P0 IADD3.X R3, R30, UR5, RZ, P1, !PT ;  /* 0x000000051e030c10 */ /* 0x000fe40008ffe4ff */
[----:B------:R-:W-:Y:S01]  /*2060*/  SHF.R.S32.HI R189, RZ, 0x1f, R188 ;  /* 0x0000001fffbd7819 */ /* 0x000fe200000114bc */
[----:B0-----:R-:W-:-:S04]  /*2070*/  IMAD.WIDE.U32 R20, R191, R4, R16 ;  /* 0x00000004bf147225 */ /* 0x001fc800078e0010 */
[----:B------:R-:W-:Y:S01]  /*2080*/  IMAD.SHL.U32 R42, R192, 0x40, RZ ;  /* 0x00000040c02a7824 */ /* 0x000fe200078e00ff */
[----:B------:R0:W4:Y:S01]  /*2090*/  @P0 LDG.E R36, desc[UR40][R2.64] ;  /* 0x0000002802240981 */ /* 0x000122000c1e1900 */
[-C--:B------:R-:W-:Y:S01]  /*20a0*/  IMAD R0, R9, R4.reuse, RZ ;  /* 0x0000000409007224 */ /* 0x080fe200078e02ff */
[----:B------:R-:W-:Y:S01]  /*20b0*/  SHF.L.U64.HI R40, R4, 0x6, R5 ;  /* 0x0000000604287819 */ /* 0x000fe20000010205 */
[C---:B------:R-:W-:Y:S01]  /*20c0*/  IMAD.WIDE.U32 R6, R191.reuse, R4, R188 ;  /* 0x00000004bf067225 */ /* 0x040fe200078e00bc */
[----:B------:R-:W3:Y:S01]  /*20d0*/  S2R R30, SR_TID.X ;  /* 0x00000000001e7919 */ /* 0x000ee20000002100 */
[----:B------:R-:W-:Y:S01]  /*20e0*/  LOP3.LUT R42, R42, 0x1c0, RZ, 0xc0, !PT ;  /* 0x000001c02a2a7812 */ /* 0x000fe200078ec0ff */
[----:B------:R-:W-:Y:S01]  /*20f0*/  ULDC UR4, c[0x0][0x2f4] ;  /* 0x0000bd0000047ab9 */ /* 0x000fe20000000800 */
[----:B------:R-:W-:Y:S01]  /*2100*/  IMAD R11, R191, R5, R0 ;  /* 0x00000005bf0b7224 */ /* 0x000fe200078e0200 */
[----:B-1----:R-:W-:Y:S01]  /*2110*/  SHF.L.U64.HI R43, R44, 0x6, R45 ;  /* 0x000000062c2b7819 */ /* 0x002fe2000001022d */
[----:B------:R-:W-:Y:S01]  /*2120*/  IMAD R8, R9, R44, RZ ;  /* 0x0000002c09087224 */ /* 0x000fe200078e02ff */
[C---:B--2---:R-:W-:Y:S01]  /*2130*/  ISETP.GE.AND P0, PT, R16.reuse, R49, PT ;  /* 0x000000311000720c */ /* 0x044fe20003f06270 */
[----:B0-----:R-:W-:Y:S01]  /*2140*/  IMAD.IADD R3, R7, 0x1, R11 ;  /* 0x0000000107037824 */ /* 0x001fe200078e020b */
[----:B-----5:R-:W-:Y:S01]  /*2150*/  SHF.R.S32.HI R9, RZ, 0x1f, R24 ;  /* 0x0000001fff097819 */ /* 0x020fe20000011418 */
[----:B------:R-:W-:Y:S01]  /*2160*/  IMAD R13, R191, R45, R8 ;  /* 0x0000002dbf0d7224 */ /* 0x000fe200078e0208 */
[----:B------:R-:W-:Y:S01]  /*2170*/  SEL R7, R49, RZ, P0 ;  /* 0x000000ff31077207 */ /* 0x000fe20000000000 */
[----:B------:R-:W-:Y:S01]  /*2180*/  IMAD.MOV.U32 R2, RZ, RZ, R6 ;  /* 0x000000ffff027224 */ /* 0x000fe200078e0006 */
[----:B------:R-:W-:Y:S01]  /*2190*/  ISETP.GE.AND P2, PT, R16, UR4, PT ;  /* 0x0000000410007c0c */ /* 0x000fe2000bf46270 */
[----:B------:R-:W-:Y:S01]  /*21a0*/  IMAD R8, R9, R4, RZ ;  /* 0x0000000409087224 */ /* 0x000fe200078e02ff */
[----:B------:R-:W-:Y:S01]  /*21b0*/  SHF.R.S32.HI R46, RZ, 0x1f, R26 ;  /* 0x0000001fff2e7819 */ /* 0x000fe2000001141a */
        /* <DEDUP_REMOVED lines=14> */
[----:B------:R-:W-:Y:S01]  /*22a0*/  VIADD R30, R30, 0xffffff80 ;  /* 0xffffff801e1e7836 */ /* 0x000fe20000000000 */
[----:B------:R-:W-:Y:S01]  /*22b0*/  LOP3.LUT R54, R39, 0xfffffff8, RZ, 0xc0, !PT ;  /* 0xfffffff827367812 */ /* 0x000fe200078ec0ff */
[CC--:B------:R-:W-:Y:S01]  /*22c0*/  IMAD.WIDE.U32 R32, R191.reuse, R44.reuse, R188 ;  /* 0x0000002cbf207225 */ /* 0x0c0fe200078e00bc */
[----:B------:R-:W-:Y:S02]  /*22d0*/  LOP3.LUT R4, R4, R45, RZ, 0x3c, !PT ;  /* 0x0000002d04047212 */ /* 0x000fe400078e3cff */
[----:B------:R-:W-:Y:S01]  /*22e0*/  SHF.R.S32.HI R10, RZ, 0x1f, R30 ;  /* 0x0000001fff0a7819 */ /* 0x000fe2000001141e */
[----:B------:R-:W-:Y:S01]  /*22f0*/  IMAD.WIDE.U32 R34, R191, R44, R16 ;  /* 0x0000002cbf227225 */ /* 0x000fe200078e0010 */
[----:B------:R-:W-:-:S02]  /*2300*/  SHF.R.S32.HI R59, RZ, 0x1f, R54 ;  /* 0x0000001fff3b7819 */ /* 0x000fc40000011436 */
[----:B------:R-:W-:Y:S01]  /*2310*/  LEA.HI R10, R10, R30, RZ, 0x2 ;  /* 0x0000001e0a0a7211 */ /* 0x000fe200078f10ff */
[----:B------:R-:W-:Y:S02]  /*2320*/  IMAD.IADD R33, R33, 0x1, R13 ;  /* 0x0000000121217824 */ /* 0x000fe400078e020d */
[----:B------:R-:W-:Y:S01]  /*2330*/  IMAD.IADD R35, R13, 0x1, R35 ;  /* 0x000000010d237824 */ /* 0x000fe200078e0223 */
[----:B------:R-:W-:Y:S01]  /*2340*/  LOP3.LUT R10, R10, 0xfffffffc, RZ, 0xc0, !PT ;  /* 0xfffffffc0a0a7812 */ /* 0x000fe200078ec0ff */
[C---:B------:R-:W-:Y:S02]  /*2350*/  IMAD R7, R24.reuse, R5, R8 ;  /* 0x0000000518077224 */ /* 0x040fe400078e0208 */
[----:B------:R-:W-:-:S04]  /*2360*/  IMAD.WIDE.U32 R32, R24, R44, R32 ;  /* 0x0000002c18207225 */ /* 0x000fc800078e0020 */
[----:B------:R-:W-:Y:S02]  /*2370*/  IMAD.IADD R10, R30, 0x1, -R10 ;  /* 0x000000011e0a7824 */ /* 0x000fe400078e0a0a */
[----:B------:R-:W0:Y:S01]  /*2380*/  S2R R30, SR_TID.X ;  /* 0x00000000001e7919 */ /* 0x000e220000002100 */
[----:B------:R-:W-:-:S04]  /*2390*/  IMAD.WIDE.U32 R34, R24, R44, R34 ;  /* 0x0000002c18227225 */ /* 0x000fc800078e0022 */
[----:B------:R-:W-:Y:S02]  /*23a0*/  IMAD R48, R10, 0x40, R191 ;  /* 0x000000400a307824 */ /* 0x000fe400078e02bf */
[----:B------:R-:W-:Y:S02]  /*23b0*/  IMAD.IADD R0, R29, 0x1, R28 ;  /* 0x000000011d007824 */ /* 0x000fe400078e021c */
[----:B------:R-:W-:Y:S02]  /*23c0*/  IMAD.SHL.U32 R44, R44, 0x40, RZ ;  /* 0x000000402c2c7824 */ /* 0x000fe400078e00ff */
[----:B------:R-:W-:Y:S02]  /*23d0*/  VIADD R47, R12, 0x8 ;  /* 0x000000080c2f7836 */ /* 0x000fe40000000000 */
[----:B------:R-:W-:Y:S02]  /*23e0*/  IMAD.SHL.U32 R49, R49, 0x2, RZ ;  /* 0x0000000231317824 */ /* 0x000fe400078e00ff */
[----:B------:R-:W-:-:S02]  /*23f0*/  IMAD.IADD R51, R3, 0x1, R7 ;  /* 0x0000000103337824 */ /* 0x000fc400078e0207 */
[----:B------:R-:W-:Y:S02]  /*2400*/  IMAD.IADD R52, R7, 0x1, R21 ;  /* 0x0000000107347824 */ /* 0x000fe400078e0215 */
[----:B------:R-:W-:Y:S02]  /*2410*/  IMAD.IADD R53, R33, 0x1, R9 ;  /* 0x0000000121357824 */ /* 0x000fe400078e0209 */
[----:B------:R-:W-:Y:S02]  /*2420*/  IMAD.IADD R55, R9, 0x1, R35 ;  /* 0x0000000109377824 */ /* 0x000fe400078e0223 */
[----:B0-----:R-:W-:-:S05]  /*2430*/  VIADD R30, R30, 0xffffff80 ;  /* 0xffffff801e1e7836 */ /* 0x001fca0000000000 */
[----:B------:R-:W-:-:S04]  /*2440*/  SHF.R.S32.HI R10, RZ, 0x1f, R30 ;  /* 0x0000001fff0a7819 */ /* 0x000fc8000001141e */
[----:B------:R-:W-:-:S04]  /*2450*/  LEA.HI R10, R10, R30, RZ, 0x5 ;  /* 0x0000001e0a0a7211 */ /* 0x000fc800078f28ff */
[----:B------:R-:W-:-:S05]  /*2460*/  SHF.R.S32.HI R10, RZ, 0x5, R10 ;  /* 0x00000005ff0a7819 */ /* 0x000fca000001140a */
[----:B------:R-:W-:Y:S01]  /*2470*/  IMAD R50, R10, 0x200, R4 ;  /* 0x000002000a327824 */ /* 0x000fe200078e0204 */
[----:B------:R-:W-:-:S04]  /*2480*/  LOP3.LUT R4, R42, 0x38, R39, 0xf8, !PT ;  /* 0x000000382a047812 */ /* 0x000fc800078ef827 */
[----:B------:R-:W-:-:S05]  /*2490*/  LOP3.LUT R4, R4, R45, RZ, 0x3c, !PT ;  /* 0x0000002d04047212 */ /* 0x000fca00078e3cff */
[----:B------:R-:W-:Y:S01]  /*24a0*/  IMAD R60, R10, 0x200, R4 ;  /* 0x000002000a3c7824 */ /* 0x000fe200078e0204 */
[----:B----4-:R-:W-:-:S07]  /*24b0*/  SHF.R.S32.HI R58, RZ, 0x1f, R36 ;  /* 0x0000001fff3a7819 */ /* 0x010fce0000011424 */
.L_x_8643:
        /* <DEDUP_REMOVED lines=93> */
.L_x_8615:
[----:B------:R-:W-:Y:S05]  /*2a90*/  BSYNC B1 ;  /* 0x0000000000017941 */ /* 0x000fea0003800000 */
.L_x_8614:
[----:B------:R-:W-:Y:S01]  /*2aa0*/  ISETP.NE.AND P3, PT, R186, 0x3, PT ;  /* 0x00000003ba00780c */ /* 0x000fe20003f65270 */
        /* <DEDUP_REMOVED lines=17> */
.L_x_8616:
[----:B------:R-:W-:Y:S01]  /*2bc0*/  IMAD R62, R185, 0x8, R18 ;  /* 0x00000008b93e7824 */ /* 0x000fe200078e0212 */
[----:B------:R-:W-:Y:S01]  /*2bd0*/  SHF.L.U32 R75, R190, 0x1f, RZ ;  /* 0x0000001fbe4b7819 */ /* 0x000fe200000006ff */
[----:B------:R-:W-:Y:S03]  /*2be0*/  BSSY B1, `(.L_x_8617) ;  /* 0x0000003000017945 */ /* 0x000fe60003800000 */
[----:B------:R-:W0:Y:S02]  /*2bf0*/  SYNCS.PHASECHK.TRANS64.TRYWAIT P5, [R62+URZ+0x38890], R75 ;  /* 0x0388904b3e0075a7 */ /* 0x000e2400080a017f */
[----:B0-----:R-:W-:Y:S05]  /*2c00*/  @!P5 BRA `(.L_x_8618) ;  /* 0x000001d80024d947 */ /* 0x001fea0003800000 */
.L_x_8876:
[----:B------:R-:W-:Y:S05]  /*2c10*/  BSYNC B1 ;  /* 0x0000000000017941 */ /* 0x000fea0003800000 */
.L_x_8617:
[----:B------:R-:W-:-:S03]  /*2c20*/  UMOV UR4, 0xffffffff ;  /* 0xffffffff00047882 */ /* 0x000fc60000000000 */
[----:B------:R-:W-:Y:S05]  /*2c30*/  BRA.DIV UR4, `(.L_x_8619) ;  /* 0x000001da042c7947 */ /* 0x000fea000b800000 */
[----:B------:R1:W2:Y:S04]  /*2c40*/  SHFL.IDX PT, R71, R68, RZ, 0x1c1f ;  /* 0x001c1fff44477589 */ /* 0x0002a800000e0000 */
[----:B------:R1:W3:Y:S02]  /*2c50*/  SHFL.IDX PT, R14, R69, RZ, 0x1c1f ;  /* 0x001c1fff450e7589 */ /* 0x0002e400000e0000 */
.L_x_8880:
        /* <DEDUP_REMOVED lines=56> */
.L_x_8624:
[----:B------:R-:W-:Y:S05]  /*2fe0*/  BSYNC B2 ;  /* 0x0000000000027941 */ /* 0x000fea0003800000 */
.L_x_8623:
[----:B0-----:R4:W-:Y:S02]  /*2ff0*/  ST.E.128 desc[UR40][R10.64], R4 ;  /* 0x000000040a007985 */ /* 0x0019e4000c101d28 */
.L_x_8622:
[----:B------:R-:W-:Y:S05]  /*3000*/  BSYNC B1 ;  /* 0x0000000000017941 */ /* 0x000fea0003800000 */
.L_x_8621:
        /* <DEDUP_REMOVED lines=58> */
.L_x_8626:
[----:B------:R-:W-:Y:S05]  /*33b0*/  BSYNC B1 ;  /* 0x0000000000017941 */ /* 0x000fea0003800000 */
.L_x_8625:
[----:B--2---:R2:W-:Y:S01]  /*33c0*/  ST.E.128 desc[UR40][R10.64], R4 ;  /* 0x000000040a007985 */ /* 0x0045e2000c101d28 */
[----:B------:R-:W-:Y:S05]  /*33d0*/  BRA `(.L_x_8620) ;  /* 0x0000000c00ac7947 */ /* 0x000fea0003800000 */
.L_x_8613:
        /* <DEDUP_REMOVED lines=42> */
.L_x_8627:
[----:B------:R-:W-:Y:S01]  /*3680*/  IMAD R62, R185, 0x8, R18 ;  /* 0x00000008b93e7824 */ /* 0x000fe200078e0212 */
[----:B------:R-:W-:Y:S01]  /*3690*/  SHF.L.U32 R75, R190, 0x1f, RZ ;  /* 0x0000001fbe4b7819 */ /* 0x000fe200000006ff */
[----:B------:R-:W-:Y:S03]  /*36a0*/  BSSY B1, `(.L_x_8628) ;  /* 0x0000003000017945 */ /* 0x000fe60003800000 */
[----:B------:R-:W0:Y:S02]  /*36b0*/  SYNCS.PHASECHK.TRANS64.TRYWAIT P6, [R62+URZ+0x38890], R75 ;  /* 0x0388904b3e0075a7 */ /* 0x000e2400080c017f */
[----:B0-----:R-:W-:Y:S05]  /*36c0*/  @!P6 BRA `(.L_x_8629) ;  /* 0x000001cc00d0e947 */ /* 0x001fea0003800000 */
.L_x_8881:
[----:B------:R-:W-:Y:S05]  /*36d0*/  BSYNC B1 ;  /* 0x0000000000017941 */ /* 0x000fea0003800000 */
.L_x_8628:
[----:B------:R-:W-:-:S03]  /*36e0*/  UMOV UR4, 0xffffffff ;  /* 0xffffffff00047882 */ /* 0x000fc60000000000 */
[----:B------:R-:W-:Y:S05]  /*36f0*/  BRA.DIV UR4, `(.L_x_8630) ;  /* 0x000001ce04d87947 */ /* 0x000fea000b800000 */
[----:B------:R-:W1:Y:S04]  /*3700*/  SHFL.IDX PT, R68, R68, RZ, 0x1c1f ;  /* 0x001c1fff44447589 */ /* 0x000e6800000e0000 */
[----:B------:R-:W2:Y:S02]  /*3710*/  SHFL.IDX PT, R69, R69, RZ, 0x1c1f ;  /* 0x001c1fff45457589 */ /* 0x000ea400000e0000 */
.L_x_8885:
        /* <DEDUP_REMOVED lines=15> */
[----:B------:R-:W-:Y:S02]  /*3810*/  IMAD.SHL.U32 R71, R8, 0x8, RZ ;  /* 0x0000000808477824 */ /* 0x000fe400078e00ff */
[----:B---3--:R-:W-:-:S03]  /*3820*/  VIADD R11, R11, 0xffffff80 ;  /* 0xffffff800b0b7836 */ /* 0x008fc60000000000 */
[----:B------:R-:W-:Y:S02]  /*3830*/  LOP3.LUT R8, R42, 0x38, R71, 0xf8, !PT ;  /* 0x000000382a087812 */ /* 0x000fe400078ef847 */
[----:B------:R-:W-:Y:S02]  /*3840*/  SHF.R.S32.HI R10, RZ, 0x1f, R11 ;  /* 0x0000001fff0a7819 */ /* 0x000fe4000001140b */
[----:B------:R-:W-:Y:S02]  /*3850*/  LOP3.LUT R8, R8, R45, RZ, 0x3c, !PT ;  /* 0x0000002d08087212 */ /* 0x000fe400078e3cff */
[----:B------:R-:W-:-:S04]  /*3860*/  LEA.HI R10, R10, R11, RZ, 0x5 ;  /* 0x0000000b0a0a7211 */ /* 0x000fc800078f28ff */
[----:B------:R-:W-:-:S05]  /*3870*/  SHF.R.S32.HI R10, RZ, 0x5, R10 ;  /* 0x00000005ff0a7819 */ /* 0x000fca000001140a */
[----:B------:R-:W-:-:S04]  /*3880*/  IMAD R8, R10, 0x200, R8 ;  /* 0x000002000a087824 */ /* 0x000fc800078e0208 */
[----:B------:R-:W-:Y:S02]  /*3890*/  IMAD.IADD R73, R73, 0x1, R8 ;  /* 0x0000000149497824 */ /* 0x000fe400078e0208 */
[----:B------:R-:W1:Y:S02]  /*38a0*/  LDS.128 R8, [R9+0x22400] ;  /* 0x0224000009087984 */ /* 0x000e640000000c00 */
[----:B------:R-:W-:-:S05]  /*38b0*/  IMAD R73, R73, 0x2, R18 ;  /* 0x0000000249497824 */ /* 0x000fca00078e0212 */
[----:B------:R2:W3:Y:S01]  /*38c0*/  LDS.128 R12, [R73+0x22400] ;  /* 0x02240000490c7984 */ /* 0x0004e20000000c00 */
[----:B------:R-:W-:Y:S05]  /*38d0*/  @P5 BRA `(.L_x_8632) ;  /* 0x0000000400705947 */ /* 0x000fea0003800000 */
[----:B--2---:R-:W-:Y:S02]  /*38e0*/  SHF.R.U32.HI R73, RZ, 0x10, R5 ;  /* 0x00000010ff497819 */ /* 0x004fe40000011605 */
        /* <DEDUP_REMOVED lines=37> */
[CC--:B------:R-:W-:Y:S01]  /*3b40*/  FMUL.FTZ R28, R30.reuse, R73.reuse ;  /* 0x000000491e1c7220 */ /* 0x0c0fe20000410000 */
[----:B------:R-:W-:Y:S01]  /*3b50*/  IMAD.U32 R9, R11, 0x10000, RZ ;  /* 0x000100000b097824 */ /* 0x000fe200078e00ff */
[----:B------:R-:W-:Y:S01]  /*3b60*/  LOP3.LUT R84, R83, 0xffff0000, RZ, 0xc0, !PT ;  /* 0xffff000053547812 */ /* 0x000fe200078ec0ff */
[----:B------:R-:W-:Y:S01]  /*3b70*/  FMUL.FTZ R30, R30, R6 ;  /* 0x000000061e1e7220 */ /* 0x000fe20000410000 */
[----:B------:R-:W-:Y:S01]  /*3b80*/  LOP3.LUT R76, R76, 0xffff0000, RZ, 0xc0, !PT ;  /* 0xffff00004c4c7812 */ /* 0x000fe200078ec0ff */
[----:B------:R-:W-:Y:S01]  /*3b90*/  FFMA.FTZ R88, R7, R80, R88 ;  /* 0x0000005007587223 */ /* 0x000fe20000010058 */
[----:B------:R-:W-:Y:S01]  /*3ba0*/  LOP3.LUT R11, R11, 0xffff0000, RZ, 0xc0, !PT ;  /* 0xffff00000b0b7812 */ /* 0x000fe200078ec0ff */
[C---:B------:R-:W-:Y:S01]  /*3bb0*/  FFMA.FTZ R77, R9.reuse, R6, -R28 ;  /* 0x00000006094d7223 */ /* 0x040fe2000001081c */
[----:B------:R-:W-:Y:S01]  /*3bc0*/  FFMA.FTZ R73, R9, R73, R30 ;  /* 0x0000004909497223 */ /* 0x000fe2000001001e */
[----:B------:R-:W-:Y:S01]  /*3bd0*/  LOP3.LUT R12, R12, 0xffff0000, RZ, 0xc0, !PT ;  /* 0xffff00000c0c7812 */ /* 0x000fe200078ec0ff */
[C---:B------:R-:W-:Y:S01]  /*3be0*/  FMUL.FTZ R30, R31.reuse, R84 ;  /* 0x000000541f1e7220 */ /* 0x040fe20000410000 */
[----:B------:R-:W-:Y:S01]  /*3bf0*/  FMUL.FTZ R80, R31, R76 ;  /* 0x0000004c1f507220 */ /* 0x000fe20000410000 */
[C---:B------:R-:W-:Y:S01]  /*3c00*/  LOP3.LUT R9, R78.reuse, 0xffff0000, RZ, 0xc0, !PT ;  /* 0xffff00004e097812 */ /* 0x040fe200078ec0ff */
[----:B------:R-:W-:Y:S01]  /*3c10*/  IMAD.U32 R28, R78, 0x10000, RZ ;  /* 0x000100004e1c7824 */ /* 0x000fe200078e00ff */
[----:B------:R-:W-:Y:S01]  /*3c20*/  LOP3.LUT R8, R8, 0xffff0000, RZ, 0xc0, !PT ;  /* 0xffff000008087812 */ /* 0x000fe200078ec0ff */
[----:B------:R-:W-:-:S02]  /*3c30*/  IMAD.U32 R6, R72, 0x10000, RZ ;  /* 0x0001000048067824 */ /* 0x000fc400078e00ff */
[C---:B------:R-:W-:Y:S01]  /*3c40*/  FFMA.FTZ R76, R11.reuse, R76, -R30 ;  /* 0x0000004c0b4c7223 */ /* 0x040fe2000001081e */
[----:B------:R-:W-:Y:S01]  /*3c50*/  LOP3.LUT R7, R72, 0xffff0000, RZ, 0xc0, !PT ;  /* 0xffff000048077812 */ /* 0x000fe200078ec0ff */
[----:B------:R-:W-:Y:S01]  /*3c60*/  FFMA.FTZ R80, R11, R84, R80 ;  /* 0x000000540b507223 */ /* 0x000fe20000010050 */
[C---:B------:R-:W-:Y:S01]  /*3c70*/  FMUL.FTZ R30, R13.reuse, R28 ;  /* 0x0000001c0d1e7220 */ /* 0x040fe20000410000 */
[----:B------:R-:W-:Y:S01]  /*3c80*/  FMUL.FTZ R11, R12, R9 ;  /* 0x000000090c0b7220 */ /* 0x000fe20000410000 */
[-C--:B------:R-:W-:Y:S01]  /*3c90*/  FMUL.FTZ R13, R13, R6.reuse ;  /* 0x000000060d0d7220 */ /* 0x080fe20000410000 */
[----:B------:R-:W-:Y:S02]  /*3ca0*/  IMAD.U32 R15, R14, 0x10000, RZ ;  /* 0x000100000e0f7824 */ /* 0x000fe400078e00ff */
[C---:B------:R-:W-:Y:S01]  /*3cb0*/  FFMA.FTZ R30, R5.reuse, R6, -R30 ;  /* 0x00000006051e7223 */ /* 0x040fe2000001081e */
[-C--:B------:R-:W-:Y:S01]  /*3cc0*/  FMUL.FTZ R31, R12, R7.reuse ;  /* 0x000000070c1f7220 */ /* 0x080fe20000410000 */
[----:B------:R-:W-:Y:S01]  /*3cd0*/  FFMA.FTZ R29, R8, R7, -R11 ;  /* 0x00000007081d7223 */ /* 0x000fe2000001080b */
[----:B------:R-:W-:Y:S01]  /*3ce0*/  LOP3.LUT R14, R14, 0xffff0000, RZ, 0xc0, !PT ;  /* 0xffff00000e0e7812 */ /* 0x000fe200078ec0ff */
[----:B------:R-:W-:Y:S01]  /*3cf0*/  FFMA.FTZ R13, R5, R28, R13 ;  /* 0x0000001c050d7223 */ /* 0x000fe2000001000d */
        /* <DEDUP_REMOVED lines=26> */
.L_x_8632:
[----:B------:R-:W-:Y:S05]  /*3ea0*/  BSYNC B1 ;  /* 0x0000000000017941 */ /* 0x000fea0003800000 */
.L_x_8631:
        /* <DEDUP_REMOVED lines=8> */
.L_x_8612:
[----:B------:R-:W-:-:S13]  /*3f30*/  ISETP.NE.AND P3, PT, R186, 0x3, PT ;  /* 0x00000003ba00780c */ /* 0x000fda0003f65270 */
[----:B------:R-:W-:Y:S05]  /*3f40*/  @!P3 BRA `(.L_x_8633) ;  /* 0x000000000004b947 */ /* 0x000fea0003800000 */
[----:B------:R-:W-:Y:S01]  /*3f50*/  BPT.TRAP 0x1 ;  /* 0x000000040000795c */ /* 0x000fe20000300000 */
.L_x_8633:
[----:B------:R-:W-:Y:S01]  /*3f60*/  IMAD R62, R185, 0x8, R18 ;  /* 0x00000008b93e7824 */ /* 0x000fe200078e0212 */
[----:B------:R-:W-:Y:S01]  /*3f70*/  SHF.L.U32 R75, R190, 0x1f, RZ ;  /* 0x0000001fbe4b7819 */ /* 0x000fe200000006ff */
[----:B------:R-:W-:Y:S01]  /*3f80*/  BSSY B1, `(.L_x_8634) ;  /* 0x0000004000017945 */ /* 0x000fe20003800000 */
[----:B------:R-:W-:Y:S02]  /*3f90*/  SHF.R.S32.HI R66, RZ, 0x1f, R64 ;  /* 0x0000001fff427819 */ /* 0x000fe40000011440 */
[----:B------:R-:W1:Y:S02]  /*3fa0*/  SYNCS.PHASECHK.TRANS64.TRYWAIT P4, [R62+URZ+0x38890], R75 ;  /* 0x0388904b3e0075a7 */ /* 0x000e64000808017f */
[----:B-1----:R-:W-:Y:S05]  /*3fb0*/  @!P4 BRA `(.L_x_8635) ;  /* 0x000001c400f4c947 */ /* 0x002fea0003800000 */
.L_x_8886:
[----:B------:R-:W-:Y:S05]  /*3fc0*/  BSYNC B1 ;  /* 0x0000000000017941 */ /* 0x000fea0003800000 */
.L_x_8634:
        /* <DEDUP_REMOVED lines=26> */
.L_x_8890:
        /* <DEDUP_REMOVED lines=18> */
.L_x_8620:
[----:B------:R-:W-:Y:S05]  /*4290*/  BSYNC B0 ;  /* 0x0000000000007941 */ /* 0x000fea0003800000 */
.L_x_8611:
[----:B0-234-:R-:W0:Y:S01]  /*42a0*/  S2R R4, SR_TID.X ;  /* 0x0000000000047919 */ /* 0x01de220000002100 */
        /* <DEDUP_REMOVED lines=16> */
.L_x_8638:
[----:B------:R-:W-:Y:S05]  /*43b0*/  BSYNC B0 ;  /* 0x0000000000007941 */ /* 0x000fea0003800000 */
.L_x_8637:
[----:B------:R-:W2:Y:S01]  /*43c0*/  SYNCS.PHASECHK.TRANS64.TRYWAIT P3, [R62+URZ+0x388b0], R75 ;  /* 0x0388b04b3e0075a7 */ /* 0x000ea2000806017f */
[----:B------:R-:W-:Y:S04]  /*43d0*/  BSSY B0, `(.L_x_8639) ;  /* 0x0000002000007945 */ /* 0x000fe80003800000 */
[----:B--2---:R-:W-:Y:S05]  /*43e0*/  @!P3 BRA `(.L_x_8640) ;  /* 0x000001c40040b947 */ /* 0x004fea0003800000 */
.L_x_8891:
[----:B------:R-:W-:Y:S05]  /*43f0*/  BSYNC B0 ;  /* 0x0000000000007941 */ /* 0x000fea0003800000 */
.L_x_8639:
        /* <DEDUP_REMOVED lines=21> */
[----:B------:R-:W1:Y:S08]  /*4550*/  SHFL.IDX PT, R10, R10, RZ, 0x1c1f ;  /* 0x001c1fff0a0a7589 */ /* 0x000e7000000e0000 */
[----:B------:R-:W-:Y:S05]  /*4560*/  @!P3 BRA `(.L_x_8642) ;  /* 0x00000004009cb947 */ /* 0x000fea0003800000 */
[----:B------:R-:W3:Y:S01]  /*4570*/  LDL R31, [R1+0x14] ;  /* 0x00001400011f7983 */ /* 0x000ee20000100800 */
[----:B------:R-:W-:-:S03]  /*4580*/  ULDC UR4, c[0x0][0x320] ;  /* 0x0000c80000047ab9 */ /* 0x000fc60000000800 */
[----:B------:R-:W4:Y:S04]  /*4590*/  LDL R14, [R1+0x18] ;  /* 0x00001800010e7983 */ /* 0x000f280000100800 */
[----:B------:R-:W5:Y:S01]  /*45a0*/  LDL R30, [R1+0x1c] ;  /* 0x00001c00011e7983 */ /* 0x000f620000100800 */
[----:B------:R-:W-:Y:S01]  /*45b0*/  ISETP.GE.AND P5, PT, R16, UR4, PT ;  /* 0x0000000410007c0c */ /* 0x000fe2000bfa6270 */
[----:B------:R-:W-:Y:S01]  /*45c0*/  IMAD R9, R185, 0x8000, R50 ;  /* 0x00008000b9097824 */ /* 0x000fe200078e0232 */
[----:B------:R-:W-:Y:S01]  /*45d0*/  LOP3.LUT P3, RZ, R192, 0x4, RZ, 0xc0, !PT ;  /* 0x00000004c0ff7812 */ /* 0x000fe2000786c0ff */
[----:B------:R-:W2:Y:S02]  /*45e0*/  LDL R29, [R1+0x20] ;  /* 0x00002000011d7983 */ /* 0x000ea40000100800 */
[----:B------:R-:W-:-:S02]  /*45f0*/  IMAD R12, R9, 0x2, R18 ;  /* 0x00000002090c7824 */ /* 0x000fc400078e0212 */
[----:B------:R-:W2:Y:S04]  /*4600*/  LDL R28, [R1+0x24] ;  /* 0x00002400011c7983 */ /* 0x000ea80000100800 */
[----:B------:R-:W2:Y:S01]  /*4610*/  LDL R15, [R1+0x28] ;  /* 0x00002800010f7983 */ /* 0x000ea20000100800 */
[----:B------:R-:W-:-:S03]  /*4620*/  VIADD R13, R9, 0x20 ;  /* 0x00000020090d7836 */ /* 0x000fc60000000000 */
[----:B------:R-:W1:Y:S01]  /*4630*/  @!P5 LDS.128 R4, [R12+0x400] ;  /* 0x000400000c04d984 */ /* 0x000e620000000c00 */
[----:B------:R-:W-:Y:S01]  /*4640*/  @P3 VIADD R13, R9, 0xffffffe0 ;  /* 0xffffffe0090d3836 */ /* 0x000fe20000000000 */
[CC--:B0-----:R-:W-:Y:S02]  /*4650*/  @!P5 LEA R8, P3, R16.reuse, R11.reuse, 0x1 ;  /* 0x0000000b1008d211 */ /* 0x0c1fe400078608ff */
[----:B------:R-:W2:Y:S01]  /*4660*/  LDL R63, [R1+0x30] ;  /* 0x00003000013f7983 */ /* 0x000ea20000100800 */
[----:B------:R-:W-:Y:S01]  /*4670*/  IMAD R13, R13, 0x2, R18 ;  /* 0x000000020d0d7824 */ /* 0x000fe200078e0212 */
[----:B-1----:R-:W-:Y:S02]  /*4680*/  @!P5 LEA.HI.X R9, R16, R10, R17, 0x1, P3 ;  /* 0x0000000a1009d211 */ /* 0x002fe400018f0c11 */
[C---:B------:R-:W-:Y:S01]  /*4690*/  ISETP.GE.AND P3, PT, R184.reuse, UR4, PT ;  /* 0x00000004b8007c0c */ /* 0x040fe2000bf66270 */
[----:B------:R-:W2:Y:S04]  /*46a0*/  LDL R57, [R1+0x34] ;  /* 0x0000340001397983 */ /* 0x000ea80000100800 */
[----:B------:R-:W2:Y:S04]  /*46b0*/  LDL R56, [R1+0x38] ;  /* 0x0000380001387983 */ /* 0x000ea80000100800 */
[----:B------:R0:W-:Y:S04]  /*46c0*/  @!P5 ST.E.128 desc[UR40][R8.64], R4 ;  /* 0x000000040800d985 */ /* 0x0001e8000c101d28 */
[----:B------:R-:W1:Y:S01]  /*46d0*/  @!P3 LDS.128 R4, [R13+0x400] ;  /* 0x000400000d04b984 */ /* 0x000e620000000c00 */
[----:B0-----:R-:W-:-:S04]  /*46e0*/  @!P3 LEA R8, P5, R184, R11, 0x1 ;  /* 0x0000000bb808b211 */ /* 0x001fc800078a08ff */
[----:B------:R-:W-:Y:S02]  /*46f0*/  @!P3 LEA.HI.X R9, R184, R10, R195, 0x1, P5 ;  /* 0x0000000ab809b211 */ /* 0x000fe400028f0cc3 */
[----:B------:R-:W-:-:S03]  /*4700*/  ISETP.GE.AND P5, PT, R225, UR4, PT ;  /* 0x00000004e1007c0c */ /* 0x000fc6000bfa6270 */
[----:B-1----:R0:W-:Y:S10]  /*4710*/  @!P3 ST.E.128 desc[UR40][R8.64], R4 ;  /* 0x000000040800b985 */ /* 0x0021f4000c101d28 */
[----:B------:R-:W1:Y:S01]  /*4720*/  @!P5 LDS.128 R4, [R12+0x2400] ;  /* 0x002400000c04d984 */ /* 0x000e620000000c00 */
[----:B0-----:R-:W-:-:S05]  /*4730*/  @!P5 LEA R8, P3, R225, R11, 0x1 ;  /* 0x0000000be108d211 */ /* 0x001fca00078608ff */
[----:B---3--:R-:W-:Y:S01]  /*4740*/  @!P5 IMAD.X R9, R10, 0x1, R31, P3 ;  /* 0x000000010a09d824 */ /* 0x008fe200018e061f */
[C---:B------:R-:W-:Y:S01]  /*4750*/  ISETP.GE.AND P3, PT, R224.reuse, UR4, PT ;  /* 0x00000004e0007c0c */ /* 0x040fe2000bf66270 */
[----:B------:R-:W3:Y:S04]  /*4760*/  LDL R31, [R1+0x3c] ;  /* 0x00003c00011f7983 */ /* 0x000ee80000100800 */
[----:B-1----:R0:W-:Y:S08]  /*4770*/  @!P5 ST.E.128 desc[UR40][R8.64], R4 ;  /* 0x000000040800d985 */ /* 0x0021f0000c101d28 */
[----:B------:R-:W1:Y:S01]  /*4780*/  @!P3 LDS.128 R4, [R13+0x2400] ;  /* 0x002400000d04b984 */ /* 0x000e620000000c00 */
[----:B0-----:R-:W-:-:S05]  /*4790*/  @!P3 LEA R8, P5, R224, R11, 0x1 ;  /* 0x0000000be008b211 */ /* 0x001fca00078a08ff */
[----:B----4-:R-:W-:Y:S02]  /*47a0*/  @!P3 IMAD.X R9, R10, 0x1, R14, P5 ;  /* 0x000000010a09b824 */ /* 0x010fe400028e060e */
[----:B------:R-:W4:Y:S01]  /*47b0*/  LDL R14, [R1+0x2c] ;  /* 0x00002c00010e7983 */ /* 0x000f220000100800 */
        /* <DEDUP_REMOVED lines=10> */
[----:B--2---:R-:W-:Y:S01]  /*4860*/  @!P3 IMAD.X R9, R10, 0x1, R29, P5 ;  /* 0x000000010a09b824 */ /* 0x004fe200028e061d */
[C---:B------:R-:W-:Y:S01]  /*4870*/  ISETP.GE.AND P5, PT, R221.reuse, UR4, PT ;  /* 0x00000004dd007c0c */ /* 0x040fe2000bfa6270 */
[----:B------:R-:W2:Y:S04]  /*4880*/  LDL R29, [R1+0x8] ;  /* 0x00000800011d7983 */ /* 0x000ea80000100800 */
[----:B-1----:R0:W-:Y:S08]  /*4890*/  @!P3 ST.E.128 desc[UR40][R8.64], R4 ;  /* 0x000000040800b985 */ /* 0x0021f0000c101d28 */
[----:B------:R-:W1:Y:S01]  /*48a0*/  @!P5 LDS.128 R4, [R12+0x6400] ;  /* 0x006400000c04d984 */ /* 0x000e620000000c00 */
[----:B0-----:R-:W-:-:S05]  /*48b0*/  @!P5 LEA R8, P3, R221, R11, 0x1 ;  /* 0x0000000bdd08d211 */ /* 0x001fca00078608ff */
[----:B------:R-:W-:Y:S01]  /*48c0*/  @!P5 IMAD.X R9, R10, 0x1, R28, P3 ;  /* 0x000000010a09d824 */ /* 0x000fe200018e061c */
[C---:B------:R-:W-:Y:S01]  /*48d0*/  ISETP.GE.AND P3, PT, R220.reuse, UR4, PT ;  /* 0x00000004dc007c0c */ /* 0x040fe2000bf66270 */
[----:B------:R-:W2:Y:S04]  /*48e0*/  LDL R28, [R1+0x44] ;  /* 0x00004400011c7983 */ /* 0x000ea80000100800 */
[----:B-1----:R0:W-:Y:S08]  /*48f0*/  @!P5 ST.E.128 desc[UR40][R8.64], R4 ;  /* 0x000000040800d985 */ /* 0x0021f0000c101d28 */
[----:B------:R-:W1:Y:S01]  /*4900*/  @!P3 LDS.128 R4, [R13+0x6400] ;  /* 0x006400000d04b984 */ /* 0x000e620000000c00 */
[----:B0-----:R-:W-:-:S05]  /*4910*/  @!P3 LEA R8, P5, R220, R11, 0x1 ;  /* 0x0000000bdc08b211 */ /* 0x001fca00078a08ff */
[----:B------:R-:W-:Y:S02]  /*4920*/  @!P3 IMAD.X R9, R10, 0x1, R15, P5 ;  /* 0x000000010a09b824 */ /* 0x000fe400028e060f */
[----:B------:R-:W2:Y:S01]  /*4930*/  LDL R15, [R1+0x4] ;  /* 0x00000400010f7983 */ /* 0x000ea20000100800 */
[----:B------:R-:W-:-:S03]  /*4940*/  ISETP.GE.AND P5, PT, R219, UR4, PT ;  /* 0x00000004db007c0c */ /* 0x000fc6000bfa6270 */
[----:B-1----:R0:W-:Y:S10]  /*4950*/  @!P3 ST.E.128 desc[UR40][R8.64], R4 ;  /* 0x000000040800b985 */ /* 0x0021f4000c101d28 */
        /* <DEDUP_REMOVED lines=28> */
[----:B-----5:R-:W-:Y:S01]  /*4b20*/  @!P3 IMAD.X R9, R10, 0x1, R30, P5 ;  /* 0x000000010a09b824 */ /* 0x020fe200028e061e */
[----:B--2---:R-:W-:-:S04]  /*4b30*/  ISETP.GE.AND P5, PT, R29, UR4, PT ;  /* 0x000000041d007c0c */ /* 0x004fc8000bfa6270 */
        /* <DEDUP_REMOVED lines=8> */
[----:B----4-:R-:W-:-:S05]  /*4bc0*/  @!P3 IMAD.X R9, R10, 0x1, R14, P5 ;  /* 0x000000010a09b824 */ /* 0x010fca00028e060e */
[----:B-1----:R3:W-:Y:S03]  /*4bd0*/  @!P3 ST.E.128 desc[UR40][R8.64], R4 ;  /* 0x000000040800b985 */ /* 0x0027e6000c101d28 */
.L_x_8642:
[----:B------:R-:W-:Y:S05]  /*4be0*/  BSYNC B0 ;  /* 0x0000000000007941 */ /* 0x000fea0003800000 */
.L_x_8641:
[----:B------:R-:W-:Y:S01]  /*4bf0*/  @!PT LDS RZ, [RZ] ;  /* 0x00000000fffff984 */ /* 0x000fe20000000800 */
[----:B------:R-:W-:Y:S01]  /*4c00*/  @!PT LDS RZ, [RZ] ;  /* 0x00000000fffff984 */ /* 0x000fe20000000800 */
[----:B------:R-:W-:Y:S01]  /*4c10*/  @!PT LDS RZ, [RZ] ;  /* 0x00000000fffff984 */ /* 0x000fe20000000800 */
[----:B------:R-:W-:Y:S01]  /*4c20*/  @!PT LDS RZ, [RZ] ;  /* 0x00000000fffff984 */ /* 0x000fe20000000800 */
[----:B------:R4:W-:Y:S06]  /*4c30*/  MEMBAR.ALL.CTA ;  /* 0x0000000000007992 */ /* 0x0009ec0000008000 */
[----:B----4-:R-:W4:Y:S01]  /*4c40*/  FENCE.VIEW.ASYNC.S ;  /* 0x00000000000073c6 */ /* 0x010f220000000000 */
[----:B--2---:R-:W-:Y:S01]  /*4c50*/  @!P4 VIADD R62, R62, 0x388c0 ;  /* 0x000388c03e3ec836 */ /* 0x004fe20000000000 */
        /* <DEDUP_REMOVED lines=9> */
[----:B--2---:R-:W-:Y:S06]  /*4cf0*/  @P2 BRA `(.L_x_8643) ;  /* 0xffffffd400f02947 */ /* 0x004fec000383ffff */
.L_x_8606:
[----:B------:R-:W2:Y:S01]  /*4d00*/  LDL R4, [R1+0x6c] ;  /* 0x00006c0001047983 */ /* 0x000ea20000100800 */
[----:B------:R-:W-:Y:S01]  /*4d10*/  BSSY B0, `(.L_x_8644) ;  /* 0x0000005000007945 */ /* 0x000fe20003800000 */
[----:B--2---:R-:W-:-:S03]  /*4d20*/  ISETP.NE.AND P0, PT, R4, 0x1, PT ;  /* 0x000000010400780c */ /* 0x004fc60003f05270 */
[----:B------:R-:W-:Y:S10]  /*4d30*/  @P3 BRA `(.L_x_8645) ;  /* 0x0000000000083947 */ /* 0x000ff40003800000 */
[----:B------:R-:W2:Y:S02]  /*4d40*/  FENCE.VIEW.ASYNC.G ;  /* 0x00000000000073c6 */ /* 0x000ea40000000100 */
[----:B--2---:R-:W-:Y:S06]  /*4d50*/  BAR.ARV 0xc, 0x180 ;  /* 0x0306000000007b1d */ /* 0x004fec0000002000 */
.L_x_8645:
[----:B------:R-:W-:Y:S05]  /*4d60*/  BSYNC B0 ;  /* 0x0000000000007941 */ /* 0x000fea0003800000 */
.L_x_8644:
[----:B------:R-:W-:Y:S04]  /*4d70*/  BSSY B7, `(.L_x_8646) ;  /* 0x0000fec000077945 */ /* 0x000fe80003800000 */
[----:B------:R-:W-:Y:S05]  /*4d80*/  @!P0 BRA `(.L_x_8647) ;  /* 0x0000001c00b08947 */ /* 0x000fea0003800000 */
[----:B------:R-:W2:Y:S01]  /*4d90*/  LDC R0, c[0x0][0x448] ;  /* 0x00011200ff007b82 */ /* 0x000ea20000000800 */
        /* <DEDUP_REMOVED lines=36> */
[----:B------:R-:W2:Y:S01]  /*4fe0*/  @P0 LDC R0, c[0x0][0x44c] ;  /* 0x00011300ff000b82 */ /* 0x000ea20000000800 */
[----:B------:R-:W-:Y:S02]  /*4ff0*/  CS2R R86, SRZ ;  /* 0x0000000000567805 */ /* 0x000fe4000001ff00 */
[----:B------:R-:W-:Y:S01]  /*5000*/  CS2R R84, SRZ ;  /* 0x0000000000547805 */ /* 0x000fe2000001ff00 */
[----:B------:R-:W-:Y:S01]  /*5010*/  IMAD.MOV.U32 R83, RZ, RZ, RZ ;  /* 0x000000ffff537224 */ /* 0x000fe200078e00ff */
[----:B------:R-:W-:-:S02]  /*5020*/  CS2R R32, SRZ ;  /* 0x0000000000207805 */ /* 0x000fc4000001ff00 */
[----:B------:R-:W-:Y:S02]  /*5030*/  CS2R R80, SRZ ;  /* 0x0000000000507805 */ /* 0x000fe4000001ff00 */
[----:B------:R-:W-:Y:S02]  /*5040*/  CS2R R78, SRZ ;  /* 0x00000000004e7805 */ /* 0x000fe4000001ff00 */
[----:B------:R-:W-:Y:S01]  /*5050*/  CS2R R76, SRZ ;  /* 0x00000000004c7805 */ /* 0x000fe2000001ff00 */
[----:B------:R-:W3:Y:S01]  /*5060*/  @P0 LDC R5, c[0x0][0x450] ;  /* 0x00011400ff050b82 */ /* 0x000ee20000000800 */
[----:B------:R-:W-:Y:S01]  /*5070*/  IMAD.MOV.U32 R75, RZ, RZ, RZ ;  /* 0x000000ffff4b7224 */ /* 0x000fe200078e00ff */
[----:B------:R-:W-:Y:S02]  /*5080*/  CS2R R28, SRZ ;  /* 0x00000000001c7805 */ /* 0x000fe4000001ff00 */
        /* <DEDUP_REMOVED lines=13> */
[----:B--2---:R-:W-:Y:S01]  /*5160*/  @P0 IMAD.HI.U32 R0, R3, R0, RZ ;  /* 0x0000000003000227 */ /* 0x004fe200078e00ff */
[----:B------:R-:W-:Y:S02]  /*5170*/  CS2R R160, SRZ ;  /* 0x0000000000a07805 */ /* 0x000fe4000001ff00 */
[----:B------:R-:W-:Y:S02]  /*5180*/  CS2R R50, SRZ ;  /* 0x0000000000327805 */ /* 0x000fe4000001ff00 */
[----:B------:R-:W-:-:S02]  /*5190*/  CS2R R46, SRZ ;  /* 0x00000000002e7805 */ /* 0x000fc4000001ff00 */
[----:B------:R-:W-:Y:S02]  /*51a0*/  CS2R R42, SRZ ;  /* 0x00000000002a7805 */ /* 0x000fe4000001ff00 */
[----:B------:R-:W-:Y:S01]  /*51b0*/  CS2R R154, SRZ ;  /* 0x00000000009a7805 */ /* 0x000fe2000001ff00 */
[----:B------:R-:W-:Y:S01]  /*51c0*/  IMAD.MOV.U32 R39, RZ, RZ, RZ ;  /* 0x000000ffff277224 */ /* 0x000fe200078e00ff */
[----:B01----:R-:W-:Y:S02]  /*51d0*/  CS2R R10, SRZ ;  /* 0x00000000000a7805 */ /* 0x003fe4000001ff00 */
[----:B---3--:R-:W-:Y:S01]  /*51e0*/  @P0 SHF.R.U32.HI R3, RZ, R5, R0 ;  /* 0x00000005ff030219 */ /* 0x008fe20000011600 */
[----:B------:R-:W-:Y:S01]  /*51f0*/  IMAD.MOV.U32 R35, RZ, RZ, RZ ;  /* 0x000000ffff237224 */ /* 0x000fe200078e00ff */
[----:B------:R-:W-:Y:S02]  /*5200*/  PLOP3.LUT P0, PT, PT, PT, PT, 0x80, 0x0 ;  /* 0x000000000000781c */ /* 0x000fe40003f0f070 */
[----:B------:R-:W-:-:S02]  /*5210*/  CS2R R8, SRZ ;  /* 0x0000000000087805 */ /* 0x000fc4000001ff00 */
[----:B------:R-:W-:Y:S01]  /*5220*/  CS2R R152, SRZ ;  /* 0x0000000000987805 */ /* 0x000fe2000001ff00 */
[----:B------:R-:W-:Y:S01]  /*5230*/  IMAD.IADD R3, R38, 0x1, R3 ;  /* 0x0000000126037824 */ /* 0x000fe200078e0203 */
[----:B------:R-:W-:Y:S01]  /*5240*/  CS2R R6, SRZ ;  /* 0x0000000000067805 */ /* 0x000fe2000001ff00 */
[----:B------:R-:W-:Y:S02]  /*5250*/  IMAD.MOV.U32 R31, RZ, RZ, RZ ;  /* 0x000000ffff1f7224 */ /* 0x000fe400078e00ff */
[----:B------:R-:W-:Y:S01]  /*5260*/  IMAD.MOV.U32 R5, RZ, RZ, RZ ;  /* 0x000000ffff057224 */ /* 0x000fe200078e00ff */
[----:B------:R-:W-:-:S04]  /*5270*/  SHF.R.S32.HI R0, RZ, 0x1f, R3 ;  /* 0x0000001fff007819 */ /* 0x000fc80000011403 */
[----:B------:R-:W-:-:S04]  /*5280*/  LEA.HI R0, R0, R3, RZ, 0x6 ;  /* 0x0000000300007211 */ /* 0x000fc800078f30ff */
[----:B------:R-:W-:Y:S01]  /*5290*/  SHF.R.S32.HI R3, RZ, 0x6, R0 ;  /* 0x00000006ff037819 */ /* 0x000fe20000011400 */
[----:B------:R-:W-:-:S03]  /*52a0*/  IMAD.MOV.U32 R0, RZ, RZ, RZ ;  /* 0x000000ffff007224 */ /* 0x000fc600078e00ff */
[----:B------:R-:W-:Y:S02]  /*52b0*/  VIMNMX R4, R168, R3, PT ;  /* 0x00000003a8047248 */ /* 0x000fe40003fe0100 */
[----:B------:R-:W-:Y:S02]  /*52c0*/  CS2R R2, SRZ ;  /* 0x0000000000027805 */ /* 0x000fe4000001ff00 */
[----:B------:R-:W-:-:S13]  /*52d0*/  ISETP.GE.AND P1, PT, R4, 0x1, PT ;  /* 0x000000010400780c */ /* 0x000fda0003f26270 */
        /* <DEDUP_REMOVED lines=25> */
[----:B------:R-:W-:Y:S01]  /*5470*/  LOP3.LUT R0, R3, 0x3fff, RZ, 0xc0, !PT ;  /* 0x00003fff03007812 */ /* 0x000fe200078ec0ff */
[----:B------:R-:W-:Y:S01]  /*5480*/  IMAD.MOV.U32 R3, RZ, RZ, 0x40000040 ;  /* 0x40000040ff037424 */ /* 0x000fe200078e00ff */
[C---:B------:R-:W-:Y:S01]  /*5490*/  R2UR UR4, R2.reuse ;  /* 0x00000000020472ca */ /* 0x040fe200000e0000 */
[----:B------:R-:W-:Y:S01]  /*54a0*/  VIADD R10, R2, 0x2 ;  /* 0x00000002020a7836 */ /* 0x000fe20000000000 */
[----:B------:R-:W-:-:S02]  /*54b0*/  LOP3.LUT R0, R0, 0x2000000, RZ, 0xfc, !PT ;  /* 0x0200000000007812 */ /* 0x000fc400078efcff */
[----:B------:R-:W-:-:S03]  /*54c0*/  R2UR UR5, R3 ;  /* 0x00000000030572ca */ /* 0x000fc600000e0000 */
[----:B------:R-:W-:-:S04]  /*54d0*/  IMAD R6, R19, 0x1000, R0 ;  /* 0x0000100013067824 */ /* 0x000fc800078e0200 */
[C---:B------:R-:W-:Y:S01]  /*54e0*/  VIADD R8, R6.reuse, 0x80 ;  /* 0x0000008006087836 */ /* 0x040fe20000000000 */
[----:B------:R-:W-:-:S13]  /*54f0*/  R2UR UR6, R6 ;  /* 0x00000000060672ca */ /* 0x000fda00000e0000 */
        /* <DEDUP_REMOVED lines=35> */
.L_x_8649:
        /* <DEDUP_REMOVED lines=8> */
.L_x_8653:
[----:B------:R-:W-:Y:S01]  /*57b0*/  BAR.SYNC.DEFER_BLOCKING 0xe, 0x100 ;  /* 0x0384000000007b1d */ /* 0x000fe20000010000 */
[C---:B-1----:R-:W-:Y:S01]  /*57c0*/  IMAD R4, R19.reuse, 0x40, R194 ;  /* 0x0000004013047824 */ /* 0x042fe200078e02c2 */
[----:B------:R-:W-:Y:S01]  /*57d0*/  R2UR UR4, R2 ;  /* 0x00000000020472ca */ /* 0x000fe200000e0000 */
[----:B------:R-:W-:Y:S01]  /*57e0*/  VIADD R19, R19, 0x1 ;  /* 0x0000000113137836 */ /* 0x000fe20000000000 */
[----:B------:R-:W-:Y:S01]  /*57f0*/  R2UR UR5, R3 ;  /* 0x00000000030572ca */ /* 0x000fe200000e0000 */
[----:B------:R-:W-:Y:S01]  /*5800*/  IMAD R4, R4, 0x4, R18 ;  /* 0x0000000404047824 */ /* 0x000fe200078e0212 */
[C---:B------:R-:W-:Y:S01]  /*5810*/  ISETP.GT.AND P1, PT, R14.reuse, RZ, PT ;  /* 0x000000ff0e00720c */ /* 0x040fe20003f24270 */
[----:B------:R-:W-:Y:S01]  /*5820*/  IMAD.MOV.U32 R13, RZ, RZ, 0x40000040 ;  /* 0x40000040ff0d7424 */ /* 0x000fe200078e00ff */
[----:B------:R-:W-:Y:S01]  /*5830*/  ISETP.NE.AND P0, PT, R19, 0x2, PT ;  /* 0x000000021300780c */ /* 0x000fe20003f05270 */
[----:B------:R-:W-:-:S03]  /*5840*/  VIADD R14, R14, 0xffffffff ;  /* 0xffffffff0e0e7836 */ /* 0x000fc60000000000 */
        /* <DEDUP_REMOVED lines=132> */
[----:B------:R-:W-:Y:S02]  /*6090*/  IMAD.MOV.U32 R5, RZ, RZ, 0x40000040 ;  /* 0x40000040ff057424 */ /* 0x000fe400078e00ff */
[C---:B------:R-:W-:Y:S01]  /*60a0*/  VIADD R12, R4.reuse, 0x80 ;  /* 0x00000080040c7836 */ /* 0x040fe20000000000 */
[----:B------:R-:W-:Y:S01]  /*60b0*/  R2UR UR6, R4 ;  /* 0x00000000040672ca */ /* 0x000fe200000e0000 */
[----:B------:R-:W-:Y:S01]  /*60c0*/  WARPGROUP.ARRIVE ;  /* 0x00000000000079c5 */ /* 0x000fe20000000000 */
[----:B------:R-:W-:Y:S01]  /*60d0*/  R2UR UR7, R5 ;  /* 0x00000000050772ca */ /* 0x000fe200000e0000 */
[----:B------:R-:W-:-:S12]  /*60e0*/  IMAD.MOV.U32 R5, RZ, RZ, 0x40000040 ;  /* 0x40000040ff057424 */ /* 0x000fd800078e00ff */
        /* <DEDUP_REMOVED lines=23> */
[----:B------:R-:W-:Y:S02]  /*6260*/  R2UR UR5, R7 ;  /* 0x00000000070572ca */ /* 0x000fe400000e0000 */
[----:B------:R-:W-:-:S04]  /*6270*/  SEL R4, RZ, 0x1, P0 ;  /* 0x00000001ff047807 */ /* 0x000fc80000000000 */
[----:B------:R-:W-:Y:S01]  /*6280*/  LOP3.LUT R23, R23, R4, RZ, 0x3c, !PT ;  /* 0x0000000417177212 */ /* 0x000fe200078e3cff */
[----:B------:R-:W-:Y:S02]  /*6290*/  WARPGROUP.DEPBAR.LE gsb0, 0x0 ;  /* 0x00008000000079c5 */ /* 0x000fe40000010000 */
[----:B------:R-:W-:-:S12]  /*62a0*/  WARPGROUP.ARRIVE ;  /* 0x00000000000079c5 */ /* 0x000fd80000000000 */
[----:B------:R-:W-:Y:S03]  /*62b0*/  HGMMA.64x256x16.F32.BF16 R24, gdesc[UR4].tnspB, R24, gsb0 ;  /* 0x43e00000041879f0 */ /* 0x000fe60008001818 */
[----:B------:R-:W-:Y:S02]  /*62c0*/  WARPGROUP.DEPBAR.LE gsb0, 0x0 ;  /* 0x00008000000079c5 */ /* 0x000fe40000010000 */
[----:B------:R-:W-:Y:S06]  /*62d0*/  BAR.ARV 0xf, 0x100 ;  /* 0x03c4000000007b1d */ /* 0x000fec0000002000 */
[----:B------:R-:W-:Y:S05]  /*62e0*/  @!P2 BRA `(.L_x_8652) ;  /* 0x000000000004a947 */ /* 0x000fea0003800000 */
[----:B------:R-:W-:Y:S01]  /*62f0*/  BPT.TRAP 0x1 ;  /* 0x000000040000795c */ /* 0x000fe20000300000 */
.L_x_8652:
[----:B------:R-:W-:-:S04]  /*6300*/  IMAD R4, R19, 0x8, R18 ;  /* 0x0000000813047824 */ /* 0x000fc800078e0212 */
[----:B------:R-:W-:-:S05]  /*6310*/  VIADD R4, R4, 0x38860 ;  /* 0x0003886004047836 */ /* 0x000fca0000000000 */
[----:B------:R-:W-:-:S04]  /*6320*/  PRMT R4, R187, 0x654, R4 ;  /* 0x00000654bb047816 */ /* 0x000fc80000000004 */
[----:B------:R1:W-:Y:S01]  /*6330*/  SYNCS.ARRIVE.TRANS64.RED.A1T0 RZ, [R4+URZ], RZ ;  /* 0x000000ff04ff79a7 */ /* 0x0003e2000810043f */
[----:B------:R-:W-:Y:S05]  /*6340*/  @P1 BRA `(.L_x_8653) ;  /* 0xfffffff400181947 */ /* 0x000fea000383ffff */
.L_x_8651:
[----:B------:R-:W-:Y:S05]  /*6350*/  BSYNC B0 ;  /* 0x0000000000007941 */ /* 0x000fea0003800000 */
.L_x_8650:
[----:B------:R-:W-:Y:S01]  /*6360*/  BAR.SYNC.DEFER_BLOCKING 0xe, 0x100 ;  /* 0x0384000000007b1d */ /* 0x000fe20000010000 */
[C---:B------:R-:W-:Y:S01]  /*6370*/  IMAD R3, R19.reuse, 0x40, R194 ;  /* 0x0000004013037824 */ /* 0x040fe200078e02c2 */
[----:B------:R-:W-:Y:S01]  /*6380*/  PLOP3.LUT P0, PT, PT, PT, PT, 0x8, 0x0 ;  /* 0x000000000000781c */ /* 0x000fe20003f0e170 */
[----:B------:R-:W-:Y:S02]  /*6390*/  VIADD R19, R19, 0x1 ;  /* 0x0000000113137836 */ /* 0x000fe40000000000 */
[----:B------:R-:W-:-:S03]  /*63a0*/  IMAD R3, R3, 0x4, R18 ;  /* 0x0000000403037824 */ /* 0x000fc600078e0212 */
[----:B------:R-:W-:-:S04]  /*63b0*/  ISETP.NE.AND P1, PT, R19, 0x2, PT ;  /* 0x000000021300780c */ /* 0x000fc80003f25270 */
[----:B------:R-:W-:Y:S01]  /*63c0*/  SEL R19, R19, RZ, P1 ;  /* 0x000000ff13137207 */ /* 0x000fe20000800000 */
[----:B------:R-:W2:Y:S04]  /*63d0*/  LDS R2, [R3+0x38400] ;  /* 0x0384000003027984 */ /* 0x000ea80000000800 */
[----:B------:R-:W0:Y:S01]  /*63e0*/  LDS R0, [R3+0x38420] ;  /* 0x0384200003007984 */ /* 0x000e220000000800 */
[-C--:B--2---:R-:W-:Y:S01]  /*63f0*/  FMUL.FTZ R155, R28, R2.reuse ;  /* 0x000000021c9b7220 */ /* 0x084fe20000410000 */
[-C--:B------:R-:W-:Y:S01]  /*6400*/  FMUL.FTZ R152, R29, R2.reuse ;  /* 0x000000021d987220 */ /* 0x080fe20000410000 */
[-C--:B------:R-:W-:Y:S01]  /*6410*/  FMUL.FTZ R10, R33, R2.reuse ;  /* 0x00000002210a7220 */ /* 0x080fe20000410000 */
[-C--:B------:R-:W-:Y:S01]  /*6420*/  FMUL.FTZ R14, R37, R2.reuse ;  /* 0x00000002250e7220 */ /* 0x080fe20000410000 */
[----:B------:R-:W-:Y:S01]  /*6430*/  FMUL.FTZ R28, R41, R2 ;  /* 0x00000002291c7220 */ /* 0x000fe20000410000 */
        /* <DEDUP_REMOVED lines=125> */
[----:B------:R-:W-:-:S02]  /*6c10*/  IMAD.MOV.U32 R2, RZ, RZ, RZ ;  /* 0x000000ffff027224 */ /* 0x000fc400078e00ff */
[----:B------:R-:W-:Y:S01]  /*6c20*/  IMAD.MOV.U32 R0, RZ, RZ, RZ ;  /* 0x000000ffff007224 */ /* 0x000fe200078e00ff */
[----:B------:R-:W-:Y:S06]  /*6c30*/  BAR.ARV 0xf, 0x100 ;  /* 0x03c4000000007b1d */ /* 0x000fec0000002000 */
[----:B------:R-:W-:Y:S05]  /*6c40*/  BRA `(.L_x_8648) ;  /* 0x000000dc00f87947 */ /* 0x000fea0003800000 */
.L_x_8647:
        /* <DEDUP_REMOVED lines=120> */
.L_x_8655:
[----:B------:R-:W-:Y:S05]  /*73d0*/  BSYNC B6 ;  /* 0x0000000000067941 */ /* 0x000fea0003800000 */
.L_x_8654:
        /* <DEDUP_REMOVED lines=13> */
.L_x_8659:
[----:B-1----:R1:W2:Y:S02]  /*74b0*/  SYNCS.PHASECHK.TRANS64.TRYWAIT P0, [R18+URZ+0x38800], R3 ;  /* 0x03880003120075a7 */ /* 0x0022a4000800017f */
[----:B--2---:R-:W-:Y:S05]  /*74c0*/  @!P0 NANOSLEEP.SYNCS 0x989680 ;  /* 0x009896800000895d */ /* 0x004fea0003900000 */
[----:B------:R-:W2:Y:S02]  /*74d0*/  @!P0 SYNCS.PHASECHK.TRANS64 P0, [R18+URZ+0x38800], R3 ;  /* 0x03880003120085a7 */ /* 0x000ea4000800007f */
[----:B--2---:R-:W-:Y:S05]  /*74e0*/  @!P0 BRA `(.L_x_8659) ;  /* 0xfffffffc00f08947 */ /* 0x004fea000383ffff */
.L_x_8658:
[----:B------:R-:W-:Y:S05]  /*74f0*/  BSYNC B0 ;  /* 0x0000000000007941 */ /* 0x000fea0003800000 */
.L_x_8657:
[----:B------:R-:W-:Y:S05]  /*7500*/  BRA `(.L_x_8660) ;  /* 0x0000002c00f47947 */ /* 0x000fea0003800000 */
.L_x_8656:
        /* <DEDUP_REMOVED lines=31> */
.L_x_8662:
[----:B------:R-:W-:Y:S05]  /*7700*/  BSYNC B6 ;  /* 0x0000000000067941 */ /* 0x000fea0003800000 */
.L_x_8661:
        /* <DEDUP_REMOVED lines=19> */
[----:B------:R-:W-:Y:S02]  /*7840*/  IMAD R5, R2, 0x20, R37 ;  /* 0x0000002002057824 */ /* 0x000fe400078e0225 */
[----:B------:R-:W-:Y:S02]  /*7850*/  IMAD.MOV.U32 R2, RZ, RZ, R24 ;  /* 0x000000ffff027224 */ /* 0x000fe400078e0018 */
        /* <DEDUP_REMOVED lines=9> */
[----:B------:R-:W-:-:S04]  /*78f0*/  IMAD.WIDE.U32 R2, R5, UR6, R2 ;  /* 0x0000000605027c25 */ /* 0x000fc8000f8e0002 */
[----:B------:R-:W-:Y:S01]  /*7900*/  IMAD R11, R5, UR7, R0 ;  /* 0x00000007050b7c24 */ /* 0x000fe2000f8e0200 */
[----:B------:R-:W-:Y:S01]  /*7910*/  ULDC.64 UR6, c[0x0][0x400] ;  /* 0x0001000000067ab9 */ /* 0x000fe20000000a00 */
[----:B------:R-:W-:Y:S01]  /*7920*/  IMAD.IADD R5, R7, 0x1, R9 ;  /* 0x0000000107057824 */ /* 0x000fe200078e0209 */
[----:B------:R-:W-:Y:S01]  /*7930*/  LEA R0, P0, R6, UR4, 0x1 ;  /* 0x0000000406007c11 */ /* 0x000fe2000f8008ff */
[----:B------:R-:W-:Y:S01]  /*7940*/  IMAD.IADD R7, R3, 0x1, R11 ;  /* 0x0000000103077824 */ /* 0x000fe200078e020b */
[----:B------:R-:W-:Y:S01]  /*7950*/  LEA R4, P1, R2, UR6, 0x1 ;  /* 0x0000000602047c11 */ /* 0x000fe2000f8208ff */
[----:B------:R-:W-:Y:S01]  /*7960*/  UMOV UR4, 0xffffffff ;  /* 0xffffffff00047882 */ /* 0x000fe20000000000 */
[----:B------:R-:W-:Y:S02]  /*7970*/  LEA.HI.X R6, R6, UR5, R5, 0x1, P0 ;  /* 0x0000000506067c11 */ /* 0x000fe400080f0c05 */
[----:B------:R-:W-:Y:S01]  /*7980*/  LEA.HI.X R7, R2, UR7, R7, 0x1, P1 ;  /* 0x0000000702077c11 */ /* 0x000fe200088f0c07 */
[----:B------:R-:W-:Y:S08]  /*7990*/  BRA.DIV UR4, `(.L_x_8665) ;  /* 0x0000018e04e87947 */ /* 0x000ff0000b800000 */
[----:B------:R0:W1:Y:S04]  /*79a0*/  SHFL.IDX PT, R3, R6, RZ, 0x1c1f ;  /* 0x001c1fff06037589 */ /* 0x00006800000e0000 */
[----:B------:R0:W2:Y:S04]  /*79b0*/  SHFL.IDX PT, R2, R0, RZ, 0x1c1f ;  /* 0x001c1fff00027589 */ /* 0x0000a800000e0000 */
[----:B------:R0:W3:Y:S04]  /*79c0*/  SHFL.IDX PT, R5, R7, RZ, 0x1c1f ;  /* 0x001c1fff07057589 */ /* 0x0000e800000e0000 */
[----:B------:R0:W4:Y:S02]  /*79d0*/  SHFL.IDX PT, R14, R4, RZ, 0x1c1f ;  /* 0x001c1fff040e7589 */ /* 0x00012400000e0000 */
.L_x_8897:
        /* <DEDUP_REMOVED lines=10> */
[----:B------:R-:W-:Y:S02]  /*7a80*/  CS2R R28, SRZ ;  /* 0x00000000001c7805 */ /* 0x000fe4000001ff00 */
[----:B------:R-:W-:Y:S02]  /*7a90*/  ISETP.GE.AND P3, PT, R207, UR4, PT ;  /* 0x00000004cf007c0c */ /* 0x000fe4000bf66270 */
[----:B------:R-:W-:Y:S01]  /*7aa0*/  ISETP.GE.AND P2, PT, R188, UR4, PT ;  /* 0x00000004bc007c0c */ /* 0x000fe2000bf46270 */
[----:B---3--:R-:W-:-:S10]  /*7ab0*/  IMAD.MOV.U32 R15, RZ, RZ, R5 ;  /* 0x000000ffff0f7224 */ /* 0x008fd400078e0005 */
[----:B------:R-:W-:Y:S02]  /*7ac0*/  @!P3 IMAD.SHL.U32 R13, R207, 0x2, RZ ;  /* 0x00000002cf0db824 */ /* 0x000fe400078e00ff */
[----:B-12---:R-:W-:-:S03]  /*7ad0*/  @!P2 IMAD.WIDE R8, R188, 0x2, R2 ;  /* 0x00000002bc08a825 */ /* 0x006fc600078e0202 */
[-C--:B------:R-:W-:Y:S02]  /*7ae0*/  @!P3 IADD3 R2, P0, R2, R13.reuse, RZ ;  /* 0x0000000d0202b210 */ /* 0x080fe40007f1e0ff */
[----:B----4-:R-:W-:Y:S02]  /*7af0*/  @!P3 IADD3 R12, P1, R14, R13, RZ ;  /* 0x0000000d0e0cb210 */ /* 0x010fe40007f3e0ff */
[----:B------:R-:W-:Y:S02]  /*7b00*/  CS2R R26, SRZ ;  /* 0x00000000001a7805 */ /* 0x000fe4000001ff00 */
[----:B------:R-:W-:Y:S01]  /*7b10*/  CS2R R24, SRZ ;  /* 0x0000000000187805 */ /* 0x000fe2000001ff00 */
[----:B------:R1:W5:Y:S01]  /*7b20*/  @!P2 LD.E.64 R28, desc[UR40][R8.64] ;  /* 0x00000028081ca980 */ /* 0x000362000c101b00 */
[----:B------:R-:W-:Y:S01]  /*7b30*/  @!P3 SHF.L.U64.HI R20, R207, 0x1, R10 ;  /* 0x00000001cf14b819 */ /* 0x000fe2000001020a */
[----:B------:R-:W-:-:S04]  /*7b40*/  @!P2 IMAD.WIDE R10, R188, 0x2, R14 ;  /* 0x00000002bc0aa825 */ /* 0x000fc800078e020e */
[--C-:B------:R-:W-:Y:S01]  /*7b50*/  @!P3 IMAD.X R3, R3, 0x1, R20.reuse, P0 ;  /* 0x000000010303b824 */ /* 0x100fe200000e0614 */
[----:B------:R1:W5:Y:S01]  /*7b60*/  @!P2 LD.E.64 R26, desc[UR40][R10.64] ;  /* 0x000000280a1aa980 */ /* 0x000362000c101b00 */
[----:B------:R-:W-:Y:S01]  /*7b70*/  @!P3 IMAD.X R13, R5, 0x1, R20, P1 ;  /* 0x00000001050db824 */ /* 0x000fe200008e0614 */
[----:B------:R-:W-:Y:S02]  /*7b80*/  CS2R R20, SRZ ;  /* 0x0000000000147805 */ /* 0x000fe4000001ff00 */
[----:B------:R1:W5:Y:S04]  /*7b90*/  @!P3 LD.E.64 R24, desc[UR40][R2.64] ;  /* 0x000000280218b980 */ /* 0x000368000c101b00 */
[----:B------:R1:W5:Y:S02]  /*7ba0*/  @!P3 LD.E.64 R20, desc[UR40][R12.64] ;  /* 0x000000280c14b980 */ /* 0x000364000c101b00 */
.L_x_8667:
[----:B------:R-:W-:Y:S05]  /*7bb0*/  BSYNC B1 ;  /* 0x0000000000017941 */ /* 0x000fea0003800000 */
.L_x_8666:
        /* <DEDUP_REMOVED lines=13> */
[----:B------:R-:W-:Y:S02]  /*7c90*/  PRMT R45, R2, 0x7610, R45 ;  /* 0x00007610022d7816 */ /* 0x000fe4000000002d */
[----:B------:R-:W-:Y:S01]  /*7ca0*/  PRMT R46, R3, 0x7610, R46 ;  /* 0x00007610032e7816 */ /* 0x000fe2000000002e */
[----:B------:R-:W-:Y:S06]  /*7cb0*/  BRA.DIV UR4, `(.L_x_8668) ;  /* 0x0000018e04907947 */ /* 0x000fec000b800000 */
[----:B------:R1:W2:Y:S04]  /*7cc0*/  SHFL.IDX PT, R3, R6, 0x1, 0x1c1f ;  /* 0x003c1f0006037f89 */ /* 0x0002a800000e0000 */
[----:B------:R1:W3:Y:S04]  /*7cd0*/  SHFL.IDX PT, R2, R0, 0x1, 0x1c1f ;  /* 0x003c1f0000027f89 */ /* 0x0002e800000e0000 */
[----:B------:R1:W1:Y:S04]  /*7ce0*/  SHFL.IDX PT, R5, R7, 0x1, 0x1c1f ;  /* 0x003c1f0007057f89 */ /* 0x00026800000e0000 */
[----:B0-----:R-:W0:Y:S02]  /*7cf0*/  SHFL.IDX PT, R4, R4, 0x1, 0x1c1f ;  /* 0x003c1f0004047f89 */ /* 0x001e2400000e0000 */
.L_x_8903:
[----:B-1----:R-:W5:Y:S01]  /*7d00*/  LDL R6, [R1+0x5c] ;  /* 0x00005c0001067983 */ /* 0x002f620000100800 */
[----:B------:R-:W-:Y:S01]  /*7d10*/  VIADD R37, R37, 0x20 ;  /* 0x0000002025257836 */ /* 0x000fe20000000000 */
[----:B------:R-:W-:Y:S01]  /*7d20*/  BSSY B1, `(.L_x_8669) ;  /* 0x000001f000017945 */ /* 0x000fe20003800000 */
[----:B------:R-:W-:Y:S01]  /*7d30*/  IMAD.SHL.U32 R36, R192, 0x40, RZ ;  /* 0x00000040c0247824 */ /* 0x000fe200078e00ff */
[----:B------:R-:W-:Y:S02]  /*7d40*/  CS2R R12, SRZ ;  /* 0x00000000000c7805 */ /* 0x000fe4000001ff00 */
[----:B------:R-:W-:Y:S02]  /*7d50*/  CS2R R10, SRZ ;  /* 0x00000000000a7805 */ /* 0x000fe4000001ff00 */
[----:B------:R-:W-:Y:S02]  /*7d60*/  ISETP.GE.AND P0, PT, R37, R34, PT ;  /* 0x000000222500720c */ /* 0x000fe40003f06270 */
[----:B----4-:R-:W-:-:S02]  /*7d70*/  CS2R R14, SRZ ;  /* 0x00000000000e7805 */ /* 0x010fc4000001ff00 */
[----:B-----5:R-:W-:-:S04]  /*7d80*/  LEA.HI R0, R6, R6, RZ, 0x1 ;  /* 0x0000000606007211 */ /* 0x020fc800078f08ff */
[----:B------:R-:W-:-:S05]  /*7d90*/  LOP3.LUT R0, R0, 0xfffffffe, RZ, 0xc0, !PT ;  /* 0xfffffffe00007812 */ /* 0x000fca00078ec0ff */
[----:B------:R-:W-:-:S05]  /*7da0*/  IMAD.IADD R0, R6, 0x1, -R0 ;  /* 0x0000000106007824 */ /* 0x000fca00078e0a00 */
[----:B------:R-:W-:Y:S01]  /*7db0*/  SHF.L.U32 R35, R0, 0x1f, RZ ;  /* 0x0000001f00237819 */ /* 0x000fe200000006ff */
[----:B------:R-:W-:Y:S06]  /*7dc0*/  @P0 BRA `(.L_x_8670) ;  /* 0x0000000000500947 */ /* 0x000fec0003800000 */
[----:B------:R-:W4:Y:S01]  /*7dd0*/  LDL R6, [R1+0x64] ;  /* 0x0000640001067983 */ /* 0x000f220000100800 */
[----:B------:R-:W-:Y:S01]  /*7de0*/  ULDC UR4, c[0x0][0x3f4] ;  /* 0x0000fd0000047ab9 */ /* 0x000fe20000000800 */
[----:B------:R-:W-:Y:S02]  /*7df0*/  CS2R R12, SRZ ;  /* 0x00000000000c7805 */ /* 0x000fe4000001ff00 */
[----:B------:R-:W-:Y:S02]  /*7e00*/  ISETP.GE.AND P3, PT, R207, UR4, PT ;  /* 0x00000004cf007c0c */ /* 0x000fe4000bf66270 */
[----:B------:R-:W-:-:S11]  /*7e10*/  ISETP.GE.AND P2, PT, R188, UR4, PT ;  /* 0x00000004bc007c0c */ /* 0x000fd6000bf46270 */
[----:B------:R-:W-:Y:S02]  /*7e20*/  @!P3 IMAD.SHL.U32 R7, R207, 0x2, RZ ;  /* 0x00000002cf07b824 */ /* 0x000fe400078e00ff */
[----:B--23--:R-:W-:-:S03]  /*7e30*/  @!P2 IMAD.WIDE R32, R188, 0x2, R2 ;  /* 0x00000002bc20a825 */ /* 0x00cfc600078e0202 */
[----:B------:R-:W-:Y:S02]  /*7e40*/  @!P3 IADD3 R2, P0, R2, R7, RZ ;  /* 0x000000070202b210 */ /* 0x000fe40007f1e0ff */
[----:B------:R-:W-:Y:S02]  /*7e50*/  CS2R R14, SRZ ;  /* 0x00000000000e7805 */ /* 0x000fe4000001ff00 */
[----:B------:R-:W-:Y:S01]  /*7e60*/  CS2R R8, SRZ ;  /* 0x0000000000087805 */ /* 0x000fe2000001ff00 */
[----:B0-----:R-:W-:Y:S01]  /*7e70*/  @!P2 IMAD.WIDE R30, R188, 0x2, R4 ;  /* 0x00000002bc1ea825 */ /* 0x001fe200078e0204 */
[----:B------:R1:W5:Y:S04]  /*7e80*/  @!P2 LD.E.64 R12, desc[UR40][R32.64] ;  /* 0x00000028200ca980 */ /* 0x000368000c101b00 */
[----:B------:R1:W5:Y:S01]  /*7e90*/  @!P2 LD.E.64 R14, desc[UR40][R30.64] ;  /* 0x000000281e0ea980 */ /* 0x000362000c101b00 */
[----:B----4-:R-:W-:-:S02]  /*7ea0*/  @!P3 SHF.L.U64.HI R10, R207, 0x1, R6 ;  /* 0x00000001cf0ab819 */ /* 0x010fc40000010206 */
[----:B------:R-:W-:-:S03]  /*7eb0*/  @!P3 IADD3 R6, P1, R4, R7, RZ ;  /* 0x000000070406b210 */ /* 0x000fc60007f3e0ff */
[--C-:B------:R-:W-:Y:S02]  /*7ec0*/  @!P3 IMAD.X R3, R3, 0x1, R10.reuse, P0 ;  /* 0x000000010303b824 */ /* 0x100fe400000e060a */
[----:B------:R-:W-:Y:S01]  /*7ed0*/  @!P3 IMAD.X R7, R5, 0x1, R10, P1 ;  /* 0x000000010507b824 */ /* 0x000fe200008e060a */
[----:B------:R-:W-:Y:S02]  /*7ee0*/  CS2R R10, SRZ ;  /* 0x00000000000a7805 */ /* 0x000fe4000001ff00 */
[----:B------:R1:W5:Y:S04]  /*7ef0*/  @!P3 LD.E.64 R8, desc[UR40][R2.64] ;  /* 0x000000280208b980 */ /* 0x000368000c101b00 */
[----:B------:R1:W5:Y:S02]  /*7f00*/  @!P3 LD.E.64 R10, desc[UR40][R6.64] ;  /* 0x00000028060ab980 */ /* 0x000364000c101b00 */
.L_x_8670:
[----:B------:R-:W-:Y:S05]  /*7f10*/  BSYNC B1 ;  /* 0x0000000000017941 */ /* 0x000fea0003800000 */
.L_x_8669:
[----:B------:R-:W4:Y:S01]  /*7f20*/  S2R R37, SR_TID.X ;  /* 0x0000000000257919 */ /* 0x000f220000002100 */
[----:B------:R-:W4:Y:S01]  /*7f30*/  SYNCS.PHASECHK.TRANS64.TRYWAIT P0, [R18+URZ+0x38800], R35 ;  /* 0x03880023120075a7 */ /* 0x000f22000800017f */
[----:B-12---:R-:W-:Y:S01]  /*7f40*/  LOP3.LUT R3, R36, 0x1c0, RZ, 0xc0, !PT ;  /* 0x000001c024037812 */ /* 0x006fe200078ec0ff */
        /* <DEDUP_REMOVED lines=13> */
[----:B------:R-:W-:Y:S01]  /*8020*/  PRMT R30, R6, 0x5410, R4 ;  /* 0x00005410061e7816 */ /* 0x000fe20000000004 */
[----:B------:R-:W-:Y:S01]  /*8030*/  IMAD.MOV.U32 R4, RZ, RZ, R14 ;  /* 0x000000ffff047224 */ /* 0x000fe200078e000e */
[----:B------:R-:W-:-:S02]  /*8040*/  PRMT R31, R3, 0x7610, R31 ;  /* 0x00007610031f7816 */ /* 0x000fc4000000001f */
[----:B------:R-:W-:Y:S02]  /*8050*/  LOP3.LUT P2, RZ, R192, 0x4, RZ, 0xc0, !PT ;  /* 0x00000004c0ff7812 */ /* 0x000fe4000784c0ff */
[----:B------:R-:W-:Y:S02]  /*8060*/  PRMT R48, R4, 0x7610, R48 ;  /* 0x0000761004307816 */ /* 0x000fe40000000030 */
[----:B------:R-:W-:Y:S01]  /*8070*/  ISETP.GE.AND P1, PT, R191, R34, PT ;  /* 0x00000022bf00720c */ /* 0x000fe20003f26270 */
[----:B----4-:R-:W-:-:S05]  /*8080*/  VIADD R37, R37, 0xffffff80 ;  /* 0xffffff8025257836 */ /* 0x010fca0000000000 */
        /* <DEDUP_REMOVED lines=10> */
.L_x_8904:
[----:B------:R-:W-:Y:S05]  /*8130*/  BSYNC B1 ;  /* 0x0000000000017941 */ /* 0x000fea0003800000 */
.L_x_8671:
        /* <DEDUP_REMOVED lines=12> */
[----:B0-----:R-:W-:Y:S02]  /*8200*/  SHF.R.U64 R35, R28, 0x10, R29 ;  /* 0x000000101c237819 */ /* 0x001fe4000000121d */
[----:B------:R-:W-:Y:S02]  /*8210*/  PRMT R39, R41, 0x5410, R39 ;  /* 0x0000541029277816 */ /* 0x000fe40000000027 */
[----:B------:R-:W-:Y:S02]  /*8220*/  PRMT R36, R40, 0x5432, R36 ;  /* 0x0000543228247816 */ /* 0x000fe40000000024 */
[----:B------:R-:W-:-:S02]  /*8230*/  SHF.R.U64 R38, R26, 0x10, R27 ;  /* 0x000000101a267819 */ /* 0x000fc4000000121b */
[----:B------:R-:W-:Y:S01]  /*8240*/  PRMT R35, R40, 0x5410, R35 ;  /* 0x0000541028237816 */ /* 0x000fe20000000023 */
[----:B------:R-:W-:Y:S01]  /*8250*/  IMAD.U32 R40, R39, 0x10000, RZ ;  /* 0x0001000027287824 */ /* 0x000fe200078e00ff */
[----:B------:R-:W-:Y:S01]  /*8260*/  PRMT R38, R41, 0x5432, R38 ;  /* 0x0000543229267816 */ /* 0x000fe20000000026 */
[C---:B------:R-:W-:Y:S01]  /*8270*/  IMAD.U32 R37, R36.reuse, 0x10000, RZ ;  /* 0x0001000024257824 */ /* 0x040fe200078e00ff */
[----:B------:R-:W-:Y:S02]  /*8280*/  LOP3.LUT R39, R39, 0xffff0000, RZ, 0xc0, !PT ;  /* 0xffff000027277812 */ /* 0x000fe400078ec0ff */
[----:B------:R-:W-:Y:S02]  /*8290*/  LOP3.LUT R36, R36, 0xffff0000, RZ, 0xc0, !PT ;  /* 0xffff000024247812 */ /* 0x000fe400078ec0ff */
[C---:B-1----:R-:W-:Y:S01]  /*82a0*/  LOP3.LUT R27, R6.reuse, 0xffff0000, RZ, 0xc0, !PT ;  /* 0xffff0000061b7812 */ /* 0x042fe200078ec0ff */
        /* <DEDUP_REMOVED lines=32> */
.L_x_8676:
[----:B------:R-:W-:Y:S05]  /*84b0*/  BSYNC B2 ;  /* 0x0000000000027941 */ /* 0x000fea0003800000 */
.L_x_8675:
[----:B------:R-:W-:Y:S05]  /*84c0*/  @P1 BRA `(.L_x_8674) ;  /* 0x0000000000b81947 */ /* 0x000fea0003800000 */
[----:B-1----:R-:W1:Y:S01]  /*84d0*/  LDS.128 R4, [R2] ;  /* 0x0000000002047984 */ /* 0x002e620000000c00 */
[----:B0-----:R-:W-:Y:S02]  /*84e0*/  SHF.R.U32.HI R35, RZ, 0x10, R21 ;  /* 0x00000010ff237819 */ /* 0x001fe40000011615 */
[----:B------:R-:W-:Y:S02]  /*84f0*/  SHF.R.U32.HI R27, RZ, 0x10, R25 ;  /* 0x00000010ff1b7819 */ /* 0x000fe40000011619 */
        /* <DEDUP_REMOVED lines=23> */
[C---:B------:R-:W-:Y:S01]  /*8670*/  FMUL.FTZ R39, R25.reuse, R35 ;  /* 0x0000002319277220 */ /* 0x040fe20000410000 */
        /* <DEDUP_REMOVED lines=19> */
.L_x_8674:
[----:B------:R-:W-:Y:S05]  /*87b0*/  BSYNC B1 ;  /* 0x0000000000017941 */ /* 0x000fea0003800000 */
.L_x_8673:
        /* <DEDUP_REMOVED lines=54> */
.L_x_8679:
[----:B------:R-:W-:Y:S05]  /*8b20*/  BSYNC B1 ;  /* 0x0000000000017941 */ /* 0x000fea0003800000 */
.L_x_8678:
        /* <DEDUP_REMOVED lines=48> */
.L_x_8664:
        /* <DEDUP_REMOVED lines=47> */
[----:B--2---:R-:W-:Y:S02]  /*9120*/  @!P1 IMAD.X R5, R0, 0x1, R4, P2 ;  /* 0x0000000100059824 */ /* 0x004fe400010e0604 */
[----:B------:R-:W-:Y:S02]  /*9130*/  @!P1 IMAD.MOV.U32 R8, RZ, RZ, R2 ;  /* 0x000000ffff089224 */ /* 0x000fe400078e0002 */
[----:B------:R-:W-:Y:S01]  /*9140*/  @!P1 IMAD.MOV.U32 R9, RZ, RZ, R5 ;  /* 0x000000ffff099224 */ /* 0x000fe200078e0005 */
[----:B---3--:R-:W-:-:S05]  /*9150*/  @!P1 IADD3 R14, P2, R14, R7, RZ ;  /* 0x000000070e0e9210 */ /* 0x008fca0007f5e0ff */
[----:B------:R-:W2:Y:S01]  /*9160*/  @!P1 LD.E.128 R8, desc[UR40][R8.64] ;  /* 0x0000002808089980 */ /* 0x000ea2000c101d00 */
[----:B----4-:R-:W-:-:S04]  /*9170*/  @!P1 IMAD.X R3, R3, 0x1, R4, P2 ;  /* 0x0000000103039824 */ /* 0x010fc800010e0604 */
[----:B------:R-:W-:-:S05]  /*9180*/  @!P1 IMAD.MOV.U32 R15, RZ, RZ, R3 ;  /* 0x000000ffff0f9224 */ /* 0x000fca00078e0003 */
[----:B------:R0:W3:Y:S01]  /*9190*/  @!P1 LD.E.128 R4, desc[UR40][R14.64] ;  /* 0x000000280e049980 */ /* 0x0000e2000c101d00 */
[----:B------:R-:W-:Y:S02]  /*91a0*/  CS2R R28, SRZ ;  /* 0x00000000001c7805 */ /* 0x000fe4000001ff00 */
[----:B------:R-:W-:Y:S02]  /*91b0*/  CS2R R30, SRZ ;  /* 0x00000000001e7805 */ /* 0x000fe4000001ff00 */
[----:B------:R-:W-:Y:S01]  /*91c0*/  CS2R R20, SRZ ;  /* 0x0000000000147805 */ /* 0x000fe2000001ff00 */
[----:B------:R-:W1:Y:S04]  /*91d0*/  SHFL.IDX PT, R25, R25, 0x1, 0x1c1f ;  /* 0x003c1f0019197f89 */ /* 0x000e6800000e0000 */
[----:B------:R-:W4:Y:S04]  /*91e0*/  SHFL.IDX PT, R24, R24, 0x1, 0x1c1f ;  /* 0x003c1f0018187f89 */ /* 0x000f2800000e0000 */
[----:B0-----:R0:W0:Y:S04]  /*91f0*/  SHFL.IDX PT, R14, R27, 0x1, 0x1c1f ;  /* 0x003c1f001b0e7f89 */ /* 0x00102800000e0000 */
[----:B------:R-:W0:Y:S01]  /*9200*/  SHFL.IDX PT, R26, R26, 0x1, 0x1c1f ;  /* 0x003c1f001a1a7f89 */ /* 0x000e2200000e0000 */
[----:B--2---:R-:W-:-:S02]  /*9210*/  @!P1 IMAD.MOV.U32 R29, RZ, RZ, R9 ;  /* 0x000000ffff1d9224 */ /* 0x004fc400078e0009 */
[----:B------:R-:W-:Y:S02]  /*9220*/  @!P1 IMAD.MOV.U32 R28, RZ, RZ, R8 ;  /* 0x000000ffff1c9224 */ /* 0x000fe400078e0008 */
[----:B------:R-:W-:Y:S02]  /*9230*/  IMAD.MOV.U32 R2, RZ, RZ, R29 ;  /* 0x000000ffff027224 */ /* 0x000fe400078e001d */
[----:B------:R-:W-:Y:S02]  /*9240*/  IMAD.MOV.U32 R0, RZ, RZ, R28 ;  /* 0x000000ffff007224 */ /* 0x000fe400078e001c */
[----:B------:R-:W-:Y:S01]  /*9250*/  @!P1 IMAD.MOV.U32 R30, RZ, RZ, R10 ;  /* 0x000000ffff1e9224 */ /* 0x000fe200078e000a */
[----:B------:R-:W-:Y:S02]  /*9260*/  PRMT R34, R34, 0x5410, R2 ;  /* 0x0000541022227816 */ /* 0x000fe40000000002 */
[----:B------:R-:W-:Y:S02]  /*9270*/  CS2R R2, SRZ ;  /* 0x0000000000027805 */ /* 0x000fe4000001ff00 */
[----:B------:R-:W-:Y:S01]  /*9280*/  PRMT R39, R0, 0x7610, R39 ;  /* 0x0000761000277816 */ /* 0x000fe20000000027 */
[----:B------:R-:W-:-:S02]  /*9290*/  IMAD.MOV.U32 R0, RZ, RZ, R30 ;  /* 0x000000ffff007224 */ /* 0x000fc400078e001e */
[----:B---3--:R-:W-:Y:S02]  /*92a0*/  @!P1 IMAD.MOV.U32 R21, RZ, RZ, R5 ;  /* 0x000000ffff159224 */ /* 0x008fe400078e0005 */
[----:B------:R-:W-:Y:S01]  /*92b0*/  @!P1 IMAD.MOV.U32 R2, RZ, RZ, R6 ;  /* 0x000000ffff029224 */ /* 0x000fe200078e0006 */
[----:B------:R-:W-:Y:S01]  /*92c0*/  PRMT R33, R0, 0x7610, R33 ;  /* 0x0000761000217816 */ /* 0x000fe20000000021 */
[----:B------:R-:W-:Y:S02]  /*92d0*/  @!P1 IMAD.MOV.U32 R31, RZ, RZ, R11 ;  /* 0x000000ffff1f9224 */ /* 0x000fe400078e000b */
[----:B------:R-:W-:Y:S02]  /*92e0*/  @!P1 IMAD.MOV.U32 R20, RZ, RZ, R4 ;  /* 0x000000ffff149224 */ /* 0x000fe400078e0004 */
[----:B------:R-:W-:Y:S02]  /*92f0*/  @!P1 IMAD.MOV.U32 R3, RZ, RZ, R7 ;  /* 0x000000ffff039224 */ /* 0x000fe400078e0007 */
[----:B------:R-:W-:-:S02]  /*9300*/  IMAD.MOV.U32 R4, RZ, RZ, R21 ;  /* 0x000000ffff047224 */ /* 0x000fc400078e0015 */
        /* <DEDUP_REMOVED lines=8> */
[----:B01--4-:R-:W-:-:S07]  /*9390*/  PRMT R45, R45, 0x5410, R6 ;  /* 0x000054102d2d7816 */ /* 0x013fce0000000006 */
.L_x_8914:
        /* <DEDUP_REMOVED lines=24> */
.L_x_8682:
[----:B------:R-:W-:Y:S05]  /*9520*/  BSYNC B1 ;  /* 0x0000000000017941 */ /* 0x000fea0003800000 */
.L_x_8681:
[----:B------:R-:W0:Y:S01]  /*9530*/  SYNCS.PHASECHK.TRANS64.TRYWAIT P1, [R18+URZ+0x38800], R13 ;  /* 0x0388000d120075a7 */ /* 0x000e22000802017f */
[----:B------:R-:W-:Y:S01]  /*9540*/  VIADDMNMX R32, R32, -R213, 0x40, PT ;  /* 0x0000004020207446 */ /* 0x000fe200038009d5 */
        /* <DEDUP_REMOVED lines=18> */
.L_x_8915:
[----:B------:R-:W-:Y:S05]  /*9670*/  BSYNC B1 ;  /* 0x0000000000017941 */ /* 0x000fea0003800000 */
.L_x_8683:
        /* <DEDUP_REMOVED lines=15> */
[----:B------:R-:W-:-:S02]  /*9770*/  SHF.R.U64 R43, R2, 0x10, R3 ;  /* 0x00000010022b7819 */ /* 0x000fc40000001203 */
[----:B------:R-:W-:Y:S02]  /*9780*/  PRMT R37, R39, 0x5410, R37 ;  /* 0x0000541027257816 */ /* 0x000fe40000000025 */
[C---:B------:R-:W-:Y:S02]  /*9790*/  PRMT R40, R33.reuse, 0x5432, R40 ;  /* 0x0000543221287816 */ /* 0x040fe40000000028 */
[----:B------:R-:W-:Y:S02]  /*97a0*/  SHF.R.U32.HI R44, RZ, 0x10, R3 ;  /* 0x00000010ff2c7819 */ /* 0x000fe40000011603 */
        /* <DEDUP_REMOVED lines=8> */
[----:B------:R-:W-:Y:S02]  /*9830*/  PRMT R44, R45, 0x5432, R44 ;  /* 0x000054322d2c7816 */ /* 0x000fe4000000002c */
[----:B------:R-:W-:Y:S02]  /*9840*/  LEA.HI R24, R24, R25, RZ, 0x5 ;  /* 0x0000001918187211 */ /* 0x000fe400078f28ff */
[----:B------:R-:W-:Y:S02]  /*9850*/  PRMT R38, R34, 0x5432, R38 ;  /* 0x0000543222267816 */ /* 0x000fe40000000026 */
[----:B------:R-:W-:Y:S02]  /*9860*/  SHF.R.S32.HI R24, RZ, 0x5, R24 ;  /* 0x00000005ff187819 */ /* 0x000fe40000011418 */
[----:B------:R-:W-:-:S02]  /*9870*/  LOP3.LUT R40, R40, 0xffff0000, RZ, 0xc0, !PT ;  /* 0xffff000028287812 */ /* 0x000fc400078ec0ff */
        /* <DEDUP_REMOVED lines=29> */
[C---:B------:R-:W-:Y:S01]  /*9a50*/  FFMA.FTZ R28, R12.reuse, R28, R29 ;  /* 0x0000001c0c1c7223 */ /* 0x040fe2000001001d */
        /* <DEDUP_REMOVED lines=8> */
[----:B------:R-:W-:Y:S01]  /*9ae0*/  FMUL.FTZ R37, R30, R29 ;  /* 0x0000001d1e257220 */ /* 0x000fe20000410000 */
[----:B------:R-:W-:Y:S02]  /*9af0*/  IMAD.U32 R20, R14, 0x10000, RZ ;  /* 0x000100000e147824 */ /* 0x000fe400078e00ff */
[----:B------:R-:W-:Y:S01]  /*9b00*/  FFMA.FTZ R38, R13, R38, -R2 ;  /* 0x000000260d267223 */ /* 0x000fe20000010802 */
[----:B------:R-:W-:Y:S01]  /*9b10*/  FMUL.FTZ R30, R30, R3 ;  /* 0x000000031e1e7220 */ /* 0x000fe20000410000 */
[----:B------:R-:W-:Y:S01]  /*9b20*/  IMAD.U32 R31, R27, 0x10000, RZ ;  /* 0x000100001b1f7824 */ /* 0x000fe200078e00ff */
[----:B------:R-:W-:Y:S01]  /*9b30*/  LOP3.LUT R26, R26, 0xffff0000, RZ, 0xc0, !PT ;  /* 0xffff00001a1a7812 */ /* 0x000fe200078ec0ff */
[----:B------:R-:W-:-:S02]  /*9b40*/  IMAD.U32 R2, R34, 0x10000, RZ ;  /* 0x0001000022027824 */ /* 0x000fc400078e00ff */
[----:B------:R-:W-:Y:S01]  /*9b50*/  FFMA.FTZ R37, R20, R3, -R37 ;  /* 0x0000000314257223 */ /* 0x000fe20000010825 */
[----:B------:R-:W-:Y:S02]  /*9b60*/  IMAD.U32 R12, R44, 0x10000, RZ ;  /* 0x000100002c0c7824 */ /* 0x000fe400078e00ff */
[----:B------:R-:W-:Y:S01]  /*9b70*/  FFMA.FTZ R30, R20, R29, R30 ;  /* 0x0000001d141e7223 */ /* 0x000fe2000001001e */
        /* <DEDUP_REMOVED lines=9> */
[----:B------:R-:W-:Y:S01]  /*9c10*/  FFMA.FTZ R20, R21, R12, R20 ;  /* 0x0000000c15147223 */ /* 0x000fe20000010014 */
[----:B------:R-:W-:Y:S01]  /*9c20*/  LOP3.LUT R14, R14, 0xffff0000, RZ, 0xc0, !PT ;  /* 0xffff00000e0e7812 */ /* 0x000fe200078ec0ff */
[C---:B------:R-:W-:Y:S01]  /*9c30*/  FMUL.FTZ R3, R26.reuse, R43 ;  /* 0x0000002b1a037220 */ /* 0x040fe20000410000 */
[----:B------:R-:W-:Y:S01]  /*9c40*/  LOP3.LUT R15, R15, 0xffff0000, RZ, 0xc0, !PT ;  /* 0xffff00000f0f7812 */ /* 0x000fe200078ec0ff */
[C---:B------:R-:W-:Y:S01]  /*9c50*/  FMUL.FTZ R12, R27.reuse, R44 ;  /* 0x0000002c1b0c7220 */ /* 0x040fe20000410000 */
[-C--:B------:R-:W-:Y:S01]  /*9c60*/  FMUL.FTZ R26, R26, R39.reuse ;  /* 0x000000271a1a7220 */ /* 0x080fe20000410000 */
[----:B------:R-:W-:Y:S01]  /*9c70*/  FMUL.FTZ R27, R27, R34 ;  /* 0x000000221b1b7220 */ /* 0x000fe20000410000 */
[----:B------:R-:W-:Y:S01]  /*9c80*/  FFMA.FTZ R40, R21, R2, -R40 ;  /* 0x0000000215287223 */ /* 0x000fe20000010828 */
        /* <DEDUP_REMOVED lines=14> */
.L_x_8686:
[----:B------:R-:W-:Y:S05]  /*9d70*/  BSYNC B1 ;  /* 0x0000000000017941 */ /* 0x000fea0003800000 */
.L_x_8685:
[----:B------:R-:W-:Y:S02]  /*9d80*/  PRMT R20, R32, 0x7610, R20 ;  /* 0x0000761020147816 */ /* 0x000fe40000000014 */
[----:B------:R-:W-:Y:S01]  /*9d90*/  PRMT R30, R36, 0x7610, R30 ;  /* 0x00007610241e7816 */ /* 0x000fe2000000001e */
[----:B------:R-:W-:Y:S06]  /*9da0*/  @P0 BRA `(.L_x_8677) ;  /* 0x0000000400a80947 */ /* 0x000fec0003800000 */
[----:B------:R-:W2:Y:S01]  /*9db0*/  LDL R3, [R1+0x70] ;  /* 0x0000700001037983 */ /* 0x000ea20000100800 */
[C---:B-1----:R-:W-:Y:S02]  /*9dc0*/  VIADD R12, R191.reuse, 0x20 ;  /* 0x00000020bf0c7836 */ /* 0x042fe40000000000 */
[----:B0-----:R-:W-:Y:S01]  /*9dd0*/  VIADD R13, R191, 0x20 ;  /* 0x00000020bf0d7836 */ /* 0x001fe20000000000 */
        /* <DEDUP_REMOVED lines=103> */
.L_x_8677:
[----:B------:R-:W-:Y:S05]  /*a450*/  BSYNC B0 ;  /* 0x0000000000007941 */ /* 0x000fea0003800000 */
.L_x_8663:
        /* <DEDUP_REMOVED lines=8> */
.L_x_8660:
[----:B------:R-:W-:-:S13]  /*a4e0*/  ISETP.NE.AND P0, PT, R186, 0x3, PT ;  /* 0x00000003ba00780c */ /* 0x000fda0003f05270 */
[----:B------:R-:W-:Y:S05]  /*a4f0*/  @!P0 BRA `(.L_x_8687) ;  /* 0x0000000000048947 */ /* 0x000fea0003800000 */
[----:B------:R-:W-:Y:S01]  /*a500*/  BPT.TRAP 0x1 ;  /* 0x000000040000795c */ /* 0x000fe20000300000 */
.L_x_8687:
[----:B------:R-:W-:Y:S01]  /*a510*/  IMAD R20, R19, 0x8, R18 ;  /* 0x0000000813147824 */ /* 0x000fe200078e0212 */
[----:B01----:R-:W-:-:S04]  /*a520*/  SHF.L.U32 R13, R23, 0x1f, RZ ;  /* 0x0000001f170d7819 */ /* 0x003fc800000006ff */
[----:B------:R0:W1:Y:S01]  /*a530*/  SYNCS.PHASECHK.TRANS64.TRYWAIT P1, [R20+URZ+0x38830], R13 ;  /* 0x0388300d140075a7 */ /* 0x000062000802017f */
[----:B------:R-:W-:Y:S05]  /*a540*/  @!P0 BRA `(.L_x_8688) ;  /* 0x0000000000048947 */ /* 0x000fea0003800000 */
[----:B------:R-:W-:Y:S01]  /*a550*/  BPT.TRAP 0x1 ;  /* 0x000000040000795c */ /* 0x000fe20000300000 */
.L_x_8688:
[C---:B--2---:R-:W-:Y:S02]  /*a560*/  VIADD R2, R18.reuse, 0x22400 ;  /* 0x0002240012027836 */ /* 0x044fe40000000000 */
[----:B---3--:R-:W-:-:S03]  /*a570*/  VIADD R3, R18, 0x20400 ;  /* 0x0002040012037836 */ /* 0x008fc60000000000 */
[----:B------:R-:W-:Y:S02]  /*a580*/  SHF.R.U32.HI R2, RZ, 0x4, R2 ;  /* 0x00000004ff027819 */ /* 0x000fe40000011602 */
[----:B------:R-:W-:Y:S02]  /*a590*/  SHF.R.U32.HI R3, RZ, 0x4, R3 ;  /* 0x00000004ff037819 */ /* 0x000fe40000011603 */
[----:B------:R-:W-:Y:S02]  /*a5a0*/  LOP3.LUT R2, R2, 0x3fff, RZ, 0xc0, !PT ;  /* 0x00003fff02027812 */ /* 0x000fe400078ec0ff */
[----:B------:R-:W-:Y:S02]  /*a5b0*/  LOP3.LUT R3, R3, 0x3fff, RZ, 0xc0, !PT ;  /* 0x00003fff03037812 */ /* 0x000fe400078ec0ff */
[----:B------:R-:W-:Y:S01]  /*a5c0*/  LOP3.LUT R199, R2, 0x10000, RZ, 0xfc, !PT ;  /* 0x0001000002c77812 */ /* 0x000fe200078efcff */
[----:B-1----:R-:W-:Y:S06]  /*a5d0*/  @P1 BRA `(.L_x_8689) ;  /* 0x0000000000081947 */ /* 0x002fec0003800000 */
[----:B------:R-:W1:Y:S02]  /*a5e0*/  SYNCS.PHASECHK.TRANS64.TRYWAIT P1, [R20+URZ+0x38830], R13 ;  /* 0x0388300d140075a7 */ /* 0x000e64000802017f */
[----:B-1----:R-:W-:Y:S05]  /*a5f0*/  @!P1 BRA `(.L_x_8690) ;  /* 0x0000016c00509947 */ /* 0x002fea0003800000 */
.L_x_8689:
[----:B------:R-:W-:Y:S01]  /*a600*/  LOP3.LUT R4, R3, 0x10000, RZ, 0xfc, !PT ;  /* 0x0001000003047812 */ /* 0x000fe200078efcff */
[----:B------:R-:W-:Y:S01]  /*a610*/  IMAD R2, R19, 0x200, R199 ;  /* 0x0000020013027824 */ /* 0x000fe200078e02c7 */
[----:B------:R-:W-:Y:S05]  /*a620*/  WARPSYNC.ALL ;  /* 0x0000000000007948 */ /* 0x000fea0003800000 */
[----:B------:R-:W-:Y:S01]  /*a630*/  IMAD.MOV.U32 R5, RZ, RZ, 0x40000040 ;  /* 0x40000040ff057424 */ /* 0x000fe200078e00ff */
[----:B------:R-:W-:Y:S01]  /*a640*/  R2UR UR4, R4 ;  /* 0x00000000040472ca */ /* 0x000fe200000e0000 */
[----:B------:R-:W-:Y:S01]  /*a650*/  IMAD.MOV.U32 R3, RZ, RZ, 0x40000040 ;  /* 0x40000040ff037424 */ /* 0x000fe200078e00ff */
[----:B------:R-:W-:Y:S01]  /*a660*/  R2UR UR6, R2 ;  /* 0x00000000020672ca */ /* 0x000fe200000e0000 */
[----:B-----5:R-:W-:Y:S01]  /*a670*/  WARPGROUP.ARRIVE ;  /* 0x00000000000079c5 */ /* 0x020fe20000000000 */
[----:B------:R-:W-:Y:S01]  /*a680*/  R2UR UR5, R5 ;  /* 0x00000000050572ca */ /* 0x000fe200000e0000 */
[----:B------:R-:W-:Y:S01]  /*a690*/  VIADD R10, R4, 0x2 ;  /* 0x00000002040a7836 */ /* 0x000fe20000000000 */
[----:B------:R-:W-:Y:S01]  /*a6a0*/  R2UR UR7, R3 ;  /* 0x00000000030772ca */ /* 0x000fe200000e0000 */
[----:B------:R-:W-:Y:S01]  /*a6b0*/  VIADD R6, R2, 0x2 ;  /* 0x0000000202067836 */ /* 0x000fe20000000000 */
[----:B------:R-:W-:Y:S01]  /*a6c0*/  BSSY B0, `(.L_x_8691) ;  /* 0x0000025000007945 */ /* 0x000fe20003800000 */
[----:B------:R-:W-:-:S02]  /*a6d0*/  IMAD.MOV.U32 R11, RZ, RZ, 0x40000040 ;  /* 0x40000040ff0b7424 */ /* 0x000fc400078e00ff */
[----:B------:R-:W-:Y:S02]  /*a6e0*/  IMAD.MOV.U32 R7, RZ, RZ, 0x40000040 ;  /* 0x40000040ff077424 */ /* 0x000fe400078e00ff */
[----:B------:R-:W-:Y:S02]  /*a6f0*/  VIADD R8, R4, 0x4 ;  /* 0x0000000404087836 */ /* 0x000fe40000000000 */
[----:B------:R-:W-:Y:S02]  /*a700*/  IMAD.MOV.U32 R9, RZ, RZ, 0x40000040 ;  /* 0x40000040ff097424 */ /* 0x000fe400078e00ff */
[----:B------:R-:W-:Y:S02]  /*a710*/  IMAD.MOV.U32 R3, RZ, RZ, 0x40000040 ;  /* 0x40000040ff037424 */ /* 0x000fe400078e00ff */
[----:B------:R-:W-:Y:S01]  /*a720*/  HGMMA.64x64x16.F32.BF16 R24, gdesc[UR4], RZ, !UPT, gsb0 ;  /* 0x00e00000041879f0 */ /* 0x000fe2000c0018ff */
[----:B------:R-:W-:Y:S02]  /*a730*/  R2UR UR4, R10 ;  /* 0x000000000a0472ca */ /* 0x000fe400000e0000 */
        /* <DEDUP_REMOVED lines=21> */
[----:B------:R-:W-:Y:S02]  /*a890*/  R2UR UR7, R3 ;  /* 0x00000000030772ca */ /* 0x000fe400000e0000 */
[----:B------:R-:W-:Y:S01]  /*a8a0*/  SHF.L.U32 R3, R0, 0x1f, RZ ;  /* 0x0000001f00037819 */ /* 0x000fe200000006ff */
[----:B------:R-:W-:-:S02]  /*a8b0*/  WARPGROUP.DEPBAR.LE gsb0, 0x0 ;  /* 0x00008000000079c5 */ /* 0x000fc40000010000 */
[----:B------:R-:W-:-:S08]  /*a8c0*/  WARPGROUP.ARRIVE ;  /* 0x00000000000079c5 */ /* 0x000fd00000000000 */
[----:B------:R-:W-:Y:S03]  /*a8d0*/  HGMMA.64x64x16.F32.BF16 R24, gdesc[UR4], R24, gsb0 ;  /* 0x00e00000041879f0 */ /* 0x000fe60008001818 */
[----:B------:R-:W-:Y:S02]  /*a8e0*/  WARPGROUP.DEPBAR.LE gsb0, 0x0 ;  /* 0x00008000000079c5 */ /* 0x000fe40000010000 */
[----:B------:R-:W2:Y:S02]  /*a8f0*/  SYNCS.PHASECHK.TRANS64.TRYWAIT P1, [R18+URZ+0x38810], R3 ;  /* 0x03881003120075a7 */ /* 0x000ea4000802017f */
[----:B--2---:R-:W-:Y:S05]  /*a900*/  @!P1 BRA `(.L_x_8692) ;  /* 0x0000016800a09947 */ /* 0x004fea0003800000 */
.L_x_8916:
[----:B------:R-:W-:Y:S05]  /*a910*/  BSYNC B0 ;  /* 0x0000000000007941 */ /* 0x000fea0003800000 */
.L_x_8691:
[----:B------:R-:W-:Y:S05]  /*a920*/  @!P0 BRA `(.L_x_8693) ;  /* 0x0000000000048947 */ /* 0x000fea0003800000 */
[----:B------:R-:W-:Y:S01]  /*a930*/  BPT.TRAP 0x1 ;  /* 0x000000040000795c */ /* 0x000fe20000300000 */
.L_x_8693:
[----:B------:R3:W4:Y:S01]  /*a940*/  SYNCS.PHASECHK.TRANS64.TRYWAIT P1, [R20+URZ+0x38850], R13 ;  /* 0x0388500d140075a7 */ /* 0x000722000802017f */
[----:B------:R-:W-:Y:S05]  /*a950*/  @!P0 BRA `(.L_x_8694) ;  /* 0x0000000000048947 */ /* 0x000fea0003800000 */
[----:B------:R-:W-:Y:S01]  /*a960*/  BPT.TRAP 0x1 ;  /* 0x000000040000795c */ /* 0x000fe20000300000 */
.L_x_8694:
[----:B------:R-:W-:-:S05]  /*a970*/  VIADD R0, R18, 0x400 ;  /* 0x0000040012007836 */ /* 0x000fca0000000000 */
[----:B------:R-:W-:-:S04]  /*a980*/  SHF.R.U32.HI R0, RZ, 0x4, R0 ;  /* 0x00000004ff007819 */ /* 0x000fc80000011600 */
[----:B------:R-:W-:Y:S01]  /*a990*/  LOP3.LUT R0, R0, 0x3fff, RZ, 0xc0, !PT ;  /* 0x00003fff00007812 */ /* 0x000fe200078ec0ff */
[----:B----4-:R-:W-:Y:S06]  /*a9a0*/  @P1 BRA `(.L_x_8695) ;  /* 0x0000000000081947 */ /* 0x010fec0003800000 */
[----:B------:R-:W4:Y:S02]  /*a9b0*/  SYNCS.PHASECHK.TRANS64.TRYWAIT P1, [R20+URZ+0x38850], R13 ;  /* 0x0388500d140075a7 */ /* 0x000f24000802017f */
[----:B----4-:R-:W-:Y:S05]  /*a9c0*/  @!P1 BRA `(.L_x_8696) ;  /* 0x0000016800849947 */ /* 0x010fea0003800000 */
.L_x_8695:
[----:B------:R-:W-:Y:S05]  /*a9d0*/  WARPSYNC.ALL ;  /* 0x0000000000007948 */ /* 0x000fea0003800000 */
[----:B------:R-:W-:Y:S01]  /*a9e0*/  LOP3.LUT R206, R0, 0x10000, RZ, 0xfc, !PT ;  /* 0x0001000000ce7812 */ /* 0x000fe200078efcff */
[----:B------:R-:W-:Y:S01]  /*a9f0*/  VIADD R0, R18, 0x26400 ;  /* 0x0002640012007836 */ /* 0x000fe20000000000 */
[----:B------:R-:W-:-:S03]  /*aa00*/  WARPGROUP.ARRIVE ;  /* 0x00000000000079c5 */ /* 0x000fc60000000000 */
[----:B------:R-:W-:-:S03]  /*aa10*/  IMAD R12, R19, 0x1000, R206 ;  /* 0x00001000130c7824 */ /* 0x000fc600078e02ce */
[----:B------:R-:W5:Y:S01]  /*aa20*/  S2R R21, SR_TID.X ;  /* 0x0000000000157919 */ /* 0x000f620000002100 */
[----:B01-34-:R-:W-:Y:S01]  /*aa30*/  IMAD.MOV.U32 R13, RZ, RZ, 0x40000040 ;  /* 0x40000040ff0d7424 */ /* 0x01bfe200078e00ff */
[----:B------:R-:W-:Y:S01]  /*aa40*/  SHF.R.U32.HI R0, RZ, 0x4, R0 ;  /* 0x00000004ff007819 */ /* 0x000fe20000011600 */
[----:B--2---:R-:W-:Y:S01]  /*aa50*/  IMAD.MOV.U32 R3, RZ, RZ, 0x40000040 ;  /* 0x40000040ff037424 */ /* 0x004fe200078e00ff */
[C---:B------:R-:W-:Y:S01]  /*aa60*/  R2UR UR6, R12.reuse ;  /* 0x000000000c0672ca */ /* 0x040fe200000e0000 */
[----:B------:R-:W-:Y:S01]  /*aa70*/  VIADD R14, R12, 0x2 ;  /* 0x000000020c0e7836 */ /* 0x000fe20000000000 */
[----:B------:R-:W-:Y:S01]  /*aa80*/  LOP3.LUT R0, R0, 0x3fff, RZ, 0xc0, !PT ;  /* 0x00003fff00007812 */ /* 0x000fe200078ec0ff */
[----:B------:R-:W-:Y:S01]  /*aa90*/  IMAD.MOV.U32 R15, RZ, RZ, 0x40000040 ;  /* 0x40000040ff0f7424 */ /* 0x000fe200078e00ff */
[----:B------:R-:W-:Y:S01]  /*aaa0*/  R2UR UR7, R13 ;  /* 0x000000000d0772ca */ /* 0x000fe200000e0000 */
[----:B------:R-:W-:Y:S01]  /*aab0*/  IMAD.MOV.U32 R57, RZ, RZ, 0x40000040 ;  /* 0x40000040ff397424 */ /* 0x000fe200078e00ff */
[----:B------:R-:W-:Y:S01]  /*aac0*/  LOP3.LUT R2, R0, 0x10000, RZ, 0xfc, !PT ;  /* 0x0001000000027812 */ /* 0x000fe200078efcff */
[----:B------:R-:W-:Y:S01]  /*aad0*/  IMAD.MOV.U32 R60, RZ, RZ, 0x4 ;  /* 0x00000004ff3c7424 */ /* 0x000fe200078e00ff */
[----:B------:R-:W-:-:S02]  /*aae0*/  R2UR UR5, R3 ;  /* 0x00000000030572ca */ /* 0x000fc400000e0000 */
[C---:B------:R-:W-:Y:S01]  /*aaf0*/  R2UR UR4, R2.reuse ;  /* 0x00000000020472ca */ /* 0x040fe200000e0000 */
[C---:B------:R-:W-:Y:S02]  /*ab00*/  VIADD R56, R2.reuse, 0x2 ;  /* 0x0000000202387836 */ /* 0x040fe40000000000 */
[----:B------:R-:W-:-:S10]  /*ab10*/  VIADD R13, R2, 0x800 ;  /* 0x00000800020d7836 */ /* 0x000fd40000000000 */
        /* <DEDUP_REMOVED lines=9> */
[----:B-----5:R-:W-:-:S05]  /*abb0*/  SHF.R.U32.HI R21, RZ, 0x7, R21 ;  /* 0x00000007ff157819 */ /* 0x020fca0000011615 */
        /* <DEDUP_REMOVED lines=184> */
[----:B------:R-:W-:-:S04]  /*b740*/  SEL R13, R13, 0x26, P1 ;  /* 0x000000260d0d7807 */ /* 0x000fc80000800000 */
[----:B------:R-:W-:Y:S01]  /*b750*/  LOP3.LUT R13, R13, 0x6, RZ, 0xc0, !PT ;  /* 0x000000060d0d7812 */ /* 0x000fe200078ec0ff */
        /* <DEDUP_REMOVED lines=153> */
[----:B------:R-:W-:-:S03]  /*c0f0*/  IMAD.MOV.U32 R21, RZ, RZ, 0x40 ;  /* 0x00000040ff157424 */ /* 0x000fc600078e00ff */
[----:B------:R-:W-:Y:S02]  /*c100*/  SEL R13, R13, 0xf80, P1 ;  /* 0x00000f800d0d7807 */ /* 0x000fe40000800000 */
[----:B------:R-:W-:Y:S01]  /*c110*/  SEL R0, R21, 0x3e, P1 ;  /* 0x0000003e15007807 */ /* 0x000fe20000800000 */
[----:B------:R-:W-:Y:S02]  /*c120*/  WARPGROUP.DEPBAR.LE gsb0, 0x0 ;  /* 0x00008000000079c5 */ /* 0x000fe40000010000 */
[----:B------:R-:W-:-:S06]  /*c130*/  WARPGROUP.ARRIVE ;  /* 0x00000000000079c5 */ /* 0x000fcc0000000000 */
[----:B------:R-:W-:Y:S01]  /*c140*/  HGMMA.64x64x16.F32.BF16 R24, gdesc[UR4], R24, gsb0 ;  /* 0x00e00000041879f0 */ /* 0x000fe20008001818 */
[----:B------:R-:W-:Y:S02]  /*c150*/  R2UR UR6, R14 ;  /* 0x000000000e0672ca */ /* 0x000fe400000e0000 */
[----:B------:R-:W-:Y:S02]  /*c160*/  R2UR UR7, R15 ;  /* 0x000000000f0772ca */ /* 0x000fe400000e0000 */
[----:B------:R-:W-:Y:S02]  /*c170*/  R2UR UR4, R56 ;  /* 0x00000000380472ca */ /* 0x000fe400000e0000 */
[----:B------:R-:W-:Y:S02]  /*c180*/  R2UR UR5, R57 ;  /* 0x00000000390572ca */ /* 0x000fe400000e0000 */
[----:B------:R-:W-:Y:S02]  /*c190*/  LOP3.LUT R15, R13, 0x1e00, RZ, 0xc0, !PT ;  /* 0x00001e000d0f7812 */ /* 0x000fe400078ec0ff */
[----:B------:R-:W-:-:S04]  /*c1a0*/  LOP3.LUT R13, R0, 0x6, RZ, 0xc0, !PT ;  /* 0x00000006000d7812 */ /* 0x000fc800078ec0ff */
[CC--:B------:R-:W-:Y:S02]  /*c1b0*/  IADD3 R14, R13.reuse, R15.reuse, R2 ;  /* 0x0000000f0d0e7210 */ /* 0x0c0fe40007ffe002 */
[----:B------:R-:W-:Y:S01]  /*c1c0*/  IADD3 R12, R13, R15, R12 ;  /* 0x0000000f0d0c7210 */ /* 0x000fe20007ffe00c */
[----:B------:R-:W-:Y:S02]  /*c1d0*/  IMAD.MOV.U32 R15, RZ, RZ, 0x40000040 ;  /* 0x40000040ff0f7424 */ /* 0x000fe400078e00ff */
[----:B------:R-:W-:Y:S01]  /*c1e0*/  IMAD.MOV.U32 R13, RZ, RZ, 0x40000040 ;  /* 0x40000040ff0d7424 */ /* 0x000fe200078e00ff */
        /* <DEDUP_REMOVED lines=13> */
.L_x_8697:
[----:B------:R-:W2:Y:S01]  /*c2c0*/  LDL R0, [R1+0x10] ;  /* 0x0000100001007983 */ /* 0x000ea20000100800 */
[----:B------:R-:W0:Y:S01]  /*c2d0*/  LDC R12, c[0x0][0x448] ;  /* 0x00011200ff0c7b82 */ /* 0x000e220000000800 */
[----:B------:R-:W-:Y:S01]  /*c2e0*/  ULDC UR4, c[0x0][0xa80] ;  /* 0x0002a00000047ab9 */ /* 0x000fe20000000800 */
[----:B------:R-:W-:Y:S01]  /*c2f0*/  LOP3.LUT R22, R22, 0xffffffef, RZ, 0xc0, !PT ;  /* 0xffffffef16167812 */ /* 0x000fe200078ec0ff */
[----:B------:R-:W3:Y:S01]  /*c300*/  LDL R56, [R1] ;  /* 0x0000000001387983 */ /* 0x000ee20000100800 */
[----:B0-----:R-:W-:-:S13]  /*c310*/  ISETP.NE.AND P5, PT, R12, 0x1, PT ;  /* 0x000000010c00780c */ /* 0x001fda0003fa5270 */
[----:B------:R-:W0:Y:S01]  /*c320*/  @P5 LDC R13, c[0x0][0x44c] ;  /* 0x00011300ff0d5b82 */ /* 0x000e220000000800 */
[----:B------:R-:W-:-:S07]  /*c330*/  @P5 LOP3.LUT R22, R22, 0x10, RZ, 0xfc, !PT ;  /* 0x0000001016165812 */ /* 0x000fce00078efcff */
[----:B------:R-:W1:Y:S01]  /*c340*/  @P5 LDC R15, c[0x0][0x450] ;  /* 0x00011400ff0f5b82 */ /* 0x000e620000000800 */
[----:B--2---:R-:W-:-:S04]  /*c350*/  IMAD.IADD R0, R0, 0x1, R213 ;  /* 0x0000000100007824 */ /* 0x004fc800078e02d5 */
[----:B0-----:R-:W-:-:S05]  /*c360*/  @P5 IMAD.HI.U32 R12, R0, R13, RZ ;  /* 0x0000000d000c5227 */ /* 0x001fca00078e00ff */
[----:B-1----:R-:W-:-:S05]  /*c370*/  @P5 SHF.R.U32.HI R0, RZ, R15, R12 ;  /* 0x0000000fff005219 */ /* 0x002fca000001160c */
[----:B------:R-:W0:Y:S01]  /*c380*/  SHFL.IDX PT, R14, R0, RZ, 0x1c1f ;  /* 0x001c1fff000e7589 */ /* 0x000e2200000e0000 */
[----:B------:R-:W-:-:S05]  /*c390*/  IMAD R12, R168, -0x40, R21 ;  /* 0xffffffc0a80c7824 */ /* 0x000fca00078e0215 */
[----:B------:R-:W-:Y:S02]  /*c3a0*/  IADD3 R13, R211, 0x1, R12 ;  /* 0x00000001d30d7810 */ /* 0x000fe40007ffe00c */
[----:B------:R-:W-:Y:S02]  /*c3b0*/  IADD3 R12, -R193, R12, R211 ;  /* 0x0000000cc10c7210 */ /* 0x000fe40007ffe1d3 */
        /* <DEDUP_REMOVED lines=30> */
[----:B------:R-:W-:Y:S01]  /*c5a0*/  FMNMX.FTZ R24, R63, R24, !PT ;  /* 0x000000183f187209 */ /* 0x000fe20007810000 */
[----:B------:R-:W0:Y:S01]  /*c5b0*/  SHFL.IDX PT, R0, R0, 0x1, 0x1c1f ;  /* 0x003c1f0000007f89 */ /* 0x000e2200000e0000 */
        /* <DEDUP_REMOVED lines=17> */
[----:B0-----:R-:W-:Y:S02]  /*c6d0*/  VIADDMNMX R14, R0, R13, R12, PT ;  /* 0x0000000d000e7246 */ /* 0x001fe4000380010c */
        /* <DEDUP_REMOVED lines=21> */
[----:B------:R-:W-:Y:S02]  /*c830*/  FSEL R81, R38, -INF , P2 ;  /* 0xff80000026517808 */ /* 0x000fe40001000000 */
[----:B------:R-:W-:Y:S01]  /*c840*/  FMNMX.FTZ R0, R79, R0, !PT ;  /* 0x000000004f007209 */ /* 0x000fe20007810000 */
[----:B------:R-:W0:Y:S01]  /*c850*/  SHFL.BFLY PT, R12, R21, 0x1, 0x1f ;  /* 0x0c201f00150c7f89 */ /* 0x000e2200000e0000 */
        /* <DEDUP_REMOVED lines=21> */
[----:B0-----:R-:W-:Y:S01]  /*c9b0*/  FMNMX.FTZ R13, R21, R12, !PT ;  /* 0x0000000c150d7209 */ /* 0x001fe20007810000 */
[----:B------:R-:W-:Y:S01]  /*c9c0*/  IMAD.U32 R12, RZ, RZ, UR4 ;  /* 0x00000004ff0c7e24 */ /* 0x000fe2000f8e00ff */
[----:B------:R-:W-:Y:S02]  /*c9d0*/  ISETP.GT.AND P2, PT, R14, 0x39, PT ;  /* 0x000000390e00780c */ /* 0x000fe40003f44270 */
[----:B------:R-:W-:Y:S02]  /*c9e0*/  FSEL R91, R54, -INF , P1 ;  /* 0xff800000365b7808 */ /* 0x000fe40000800000 */
[----:B------:R-:W-:Y:S01]  /*c9f0*/  FMNMX.FTZ R0, R51, R0, !PT ;  /* 0x0000000033007209 */ /* 0x000fe20007810000 */
[C---:B------:R-:W-:Y:S01]  /*ca00*/  FMUL.FTZ R21, R13.reuse, R12 ;  /* 0x0000000c0d157220 */ /* 0x040fe20000410000 */
[----:B------:R-:W-:Y:S02]  /*ca10*/  FSETP.NEU.FTZ.AND P4, PT, R13, -INF , PT ;  /* 0xff8000000d00780b */ /* 0x000fe40003f9d000 */
[----:B------:R-:W-:-:S02]  /*ca20*/  FSEL R55, R55, -INF , P2 ;  /* 0xff80000037377808 */ /* 0x000fc40001000000 */
[----:B------:R-:W-:Y:S02]  /*ca30*/  FMNMX.FTZ R0, R91, R0, !PT ;  /* 0x000000005b007209 */ /* 0x000fe40007810000 */
[----:B------:R-:W-:Y:S02]  /*ca40*/  FSEL R24, R21, RZ, P4 ;  /* 0x000000ff15187208 */ /* 0x000fe40002000000 */
[----:B------:R-:W-:-:S03]  /*ca50*/  FMNMX.FTZ R0, R55, R0, !PT ;  /* 0x0000000037007209 */ /* 0x000fc60007810000 */
[----:B------:R-:W-:Y:S02]  /*ca60*/  FFMA.FTZ R164, R15, R12, -R24 ;  /* 0x0000000c0fa47223 */ /* 0x000fe40000010818 */
[----:B------:R-:W0:Y:S02]  /*ca70*/  SHFL.BFLY PT, R15, R0, 0x2, 0x1f ;  /* 0x0c401f00000f7f89 */ /* 0x000e2400000e0000 */
[----:B0-----:R-:W-:-:S05]  /*ca80*/  FMNMX.FTZ R14, R0, R15, !PT ;  /* 0x0000000f000e7209 */ /* 0x001fca0007810000 */
[----:B------:R-:W0:Y:S01]  /*ca90*/  SHFL.BFLY PT, R15, R14, 0x1, 0x1f ;  /* 0x0c201f000e0f7f89 */ /* 0x000e2200000e0000 */
[-CC-:B------:R-:W-:Y:S01]  /*caa0*/  FFMA.FTZ R21, R25, R12.reuse, -R24.reuse ;  /* 0x0000000c19157223 */ /* 0x180fe20000010818 */
[----:B------:R-:W-:Y:S01]  /*cab0*/  FFMA.FTZ R166, R57, R12, -R24 ;  /* 0x0000000c39a67223 */ /* 0x000fe20000010818 */
[----:B------:R-:W-:Y:S01]  /*cac0*/  MUFU.EX2 R164, R164 ;  /* 0x000000a400a47308 */ /* 0x000fe20000000800 */
[----:B0-----:R-:W-:-:S04]  /*cad0*/  FMNMX.FTZ R15, R14, R15, !PT ;  /* 0x0000000f0e0f7209 */ /* 0x001fc80007810000 */
[C---:B------:R-:W-:Y:S01]  /*cae0*/  FSETP.NEU.FTZ.AND P1, PT, R15.reuse, -INF , PT ;  /* 0xff8000000f00780b */ /* 0x040fe20003f3d000 */
[----:B------:R-:W-:-:S05]  /*caf0*/  FMUL.FTZ R0, R15, R12 ;  /* 0x0000000c0f007220 */ /* 0x000fca0000410000 */
[----:B------:R-:W-:-:S05]  /*cb00*/  FSEL R14, R0, RZ, P1 ;  /* 0x000000ff000e7208 */ /* 0x000fca0000800000 */
[-CC-:B------:R-:W-:Y:S01]  /*cb10*/  FFMA.FTZ R71, R71, R12.reuse, -R14.reuse ;  /* 0x0000000c47477223 */ /* 0x180fe2000001080e */
[-CC-:B------:R-:W-:Y:S01]  /*cb20*/  FFMA.FTZ R27, R27, R12.reuse, -R14.reuse ;  /* 0x0000000c1b1b7223 */ /* 0x180fe2000001080e */
[-C--:B------:R-:W-:Y:S01]  /*cb30*/  FFMA.FTZ R73, R73, R12.reuse, -R14 ;  /* 0x0000000c49497223 */ /* 0x080fe2000001080e */
[----:B------:R-:W0:Y:S01]  /*cb40*/  MUFU.EX2 R21, R21 ;  /* 0x0000001500157308 */ /* 0x000e220000000800 */
[-C--:B------:R-:W-:Y:S01]  /*cb50*/  FFMA.FTZ R29, R29, R12.reuse, -R24 ;  /* 0x0000000c1d1d7223 */ /* 0x080fe20000010818 */
[-C--:B------:R-:W-:Y:S01]  /*cb60*/  FFMA.FTZ R75, R75, R12.reuse, -R14 ;  /* 0x0000000c4b4b7223 */ /* 0x080fe2000001080e */
[----:B------:R-:W-:-:S05]  /*cb70*/  FFMA.FTZ R160, R59, R12, -R24 ;  /* 0x0000000c3ba07223 */ /* 0x000fca0000010818 */
[----:B------:R-:W-:Y:S01]  /*cb80*/  MUFU.EX2 R71, R71 ;  /* 0x0000004700477308 */ /* 0x000fe20000000800 */
[-C--:B------:R-:W-:Y:S01]  /*cb90*/  FFMA.FTZ R25, R33, R12.reuse, -R24 ;  /* 0x0000000c21197223 */ /* 0x080fe20000010818 */
[----:B------:R-:W-:-:S06]  /*cba0*/  FFMA.FTZ R77, R77, R12, -R14 ;  /* 0x0000000c4d4d7223 */ /* 0x000fcc000001080e */
[----:B------:R-:W1:Y:S08]  /*cbb0*/  MUFU.EX2 R28, R27 ;  /* 0x0000001b001c7308 */ /* 0x000e700000000800 */
[----:B------:R-:W2:Y:S08]  /*cbc0*/  MUFU.EX2 R166, R166 ;  /* 0x000000a600a67308 */ /* 0x000eb00000000800 */
[----:B------:R-:W4:Y:S01]  /*cbd0*/  MUFU.EX2 R73, R73 ;  /* 0x0000004900497308 */ /* 0x000f220000000800 */
[----:B------:R-:W-:-:S07]  /*cbe0*/  FFMA.FTZ R79, R79, R12, -R14 ;  /* 0x0000000c4f4f7223 */ /* 0x000fce000001080e */
[----:B------:R-:W5:Y:S01]  /*cbf0*/  MUFU.EX2 R29, R29 ;  /* 0x0000001d001d7308 */ /* 0x000f620000000800 */
[----:B------:R-:W-:-:S07]  /*cc00*/  FFMA.FTZ R31, R37, R12, -R24 ;  /* 0x0000000c251f7223 */ /* 0x000fce0000010818 */
[----:B------:R-:W3:Y:S01]  /*cc10*/  MUFU.EX2 R30, R75 ;  /* 0x0000004b001e7308 */ /* 0x000ee20000000800 */
[----:B------:R-:W-:-:S07]  /*cc20*/  FFMA.FTZ R162, R61, R12, -R24 ;  /* 0x0000000c3da27223 */ /* 0x000fce0000010818 */
[----:B------:R0:W-:Y:S01]  /*cc30*/  MUFU.EX2 R57, R25 ;  /* 0x0000001900397308 */ /* 0x0001e20000000800 */
[-CC-:B------:R-:W-:Y:S01]  /*cc40*/  FFMA.FTZ R156, R63, R12.reuse, -R24.reuse ;  /* 0x0000000c3f9c7223 */ /* 0x180fe20000010818 */
[-CC-:B------:R-:W-:Y:S01]  /*cc50*/  FFMA.FTZ R33, R41, R12.reuse, -R24.reuse ;  /* 0x0000000c29217223 */ /* 0x180fe20000010818 */
[----:B------:R-:W-:-:S05]  /*cc60*/  FFMA.FTZ R158, R65, R12, -R24 ;  /* 0x0000000c419e7223 */ /* 0x000fca0000010818 */
[----:B------:R-:W3:Y:S01]  /*cc70*/  MUFU.EX2 R160, R160 ;  /* 0x000000a000a07308 */ /* 0x000ee20000000800 */
[----:B0-----:R-:W-:Y:S02]  /*cc80*/  IMAD.MOV.U32 R25, RZ, RZ, 0x40000040 ;  /* 0x40000040ff197424 */ /* 0x001fe400078e00ff */
[-CC-:B------:R-:W-:Y:S01]  /*cc90*/  FFMA.FTZ R35, R45, R12.reuse, -R24.reuse ;  /* 0x0000000c2d237223 */ /* 0x180fe20000010818 */
[-CC-:B------:R-:W-:Y:S01]  /*cca0*/  FFMA.FTZ R152, R67, R12.reuse, -R24.reuse ;  /* 0x0000000c43987223 */ /* 0x180fe20000010818 */
[----:B------:R-:W-:-:S03]  /*ccb0*/  FFMA.FTZ R37, R49, R12, -R24 ;  /* 0x0000000c31257223 */ /* 0x000fc60000010818 */
[----:B------:R-:W0:Y:S01]  /*ccc0*/  MUFU.EX2 R77, R77 ;  /* 0x0000004d004d7308 */ /* 0x000e220000000800 */
[----:B------:R-:W-:Y:S01]  /*ccd0*/  R2UR UR7, R25 ;  /* 0x00000000190772ca */ /* 0x000fe200000e0000 */
[-CC-:B------:R-:W-:Y:S01]  /*cce0*/  FFMA.FTZ R154, R69, R12.reuse, -R24.reuse ;  /* 0x0000000c459a7223 */ /* 0x180fe20000010818 */
[-C--:B------:R-:W-:Y:S01]  /*ccf0*/  FFMA.FTZ R39, R53, R12.reuse, -R24 ;  /* 0x0000000c35277223 */ /* 0x080fe20000010818 */
        /* <DEDUP_REMOVED lines=10> */
[----:B------:R-:W-:Y:S01]  /*cda0*/  FFMA.FTZ R55, R55, R12, -R14 ;  /* 0x0000000c37377223 */ /* 0x000fe2000001080e */
[----:B------:R-:W-:Y:S01]  /*cdb0*/  FADD.FTZ R25, R164, R21 ;  /* 0x00000015a4197221 */ /* 0x000fe20000010000 */
[----:B------:R-:W-:-:S02]  /*cdc0*/  IMAD R24, R19, 0x1000, R209 ;  /* 0x0000100013187824 */ /* 0x000fc400078e02d1 */
[----:B-1----:R-:W-:Y:S01]  /*cdd0*/  FADD.FTZ R14, R71, R28 ;  /* 0x0000001c470e7221 */ /* 0x002fe20000010000 */
[----:B------:R-:W-:Y:S02]  /*cde0*/  IMAD.MOV.U32 R27, RZ, RZ, 0x40000040 ;  /* 0x40000040ff1b7424 */ /* 0x000fe400078e00ff */
[----:B--2---:R-:W-:Y:S01]  /*cdf0*/  FADD.FTZ R36, R166, R25 ;  /* 0x00000019a6247221 */ /* 0x004fe20000010000 */
[----:B------:R-:W-:Y:S02]  /*ce00*/  VIADD R26, R24, 0x80 ;  /* 0x00000080181a7836 */ /* 0x000fe40000000000 */
[----:B----4-:R-:W-:Y:S01]  /*ce10*/  FADD.FTZ R25, R73, R14 ;  /* 0x0000000e49197221 */ /* 0x010fe20000010000 */
[----:B------:R-:W1:Y:S01]  /*ce20*/  MUFU.EX2 R162, R162 ;  /* 0x000000a200a27308 */ /* 0x000e620000000800 */
[----:B------:R-:W-:Y:S01]  /*ce30*/  R2UR UR11, R27 ;  /* 0x000000001b0b72ca */ /* 0x000fe200000e0000 */
[----:B------:R-:W-:Y:S02]  /*ce40*/  VIADD R0, R20, 0x38840 ;  /* 0x0003884014007836 */ /* 0x000fe40000000000 */
[----:B-----5:R-:W-:Y:S01]  /*ce50*/  FADD.FTZ R27, R29, R36 ;  /* 0x000000241d1b7221 */ /* 0x020fe20000010000 */
[----:B---3--:R-:W-:Y:S01]  /*ce60*/  FADD.FTZ R36, R30, R25 ;  /* 0x000000191e247221 */ /* 0x008fe20000010000 */
[----:B------:R-:W-:-:S02]  /*ce70*/  R2UR UR10, R26 ;  /* 0x000000001a0a72ca */ /* 0x000fc400000e0000 */
[----:B------:R-:W2:Y:S01]  /*ce80*/  MUFU.EX2 R81, R81 ;  /* 0x0000005100517308 */ /* 0x000ea20000000800 */
[----:B------:R-:W-:Y:S02]  /*ce90*/  VIADD R26, R24, 0x100 ;  /* 0x00000100181a7836 */ /* 0x000fe40000000000 */
[----:B------:R-:W-:Y:S01]  /*cea0*/  FADD.FTZ R38, R160, R27 ;  /* 0x0000001ba0267221 */ /* 0x000fe20000010000 */
[----:B------:R-:W-:Y:S01]  /*ceb0*/  PRMT R0, R187, 0x654, R0 ;  /* 0x00000654bb007816 */ /* 0x000fe20000000000 */
[----:B------:R-:W-:Y:S02]  /*cec0*/  IMAD.MOV.U32 R27, RZ, RZ, 0x40000040 ;  /* 0x40000040ff1b7424 */ /* 0x000fe400078e00ff */
[----:B0-----:R-:W-:Y:S01]  /*ced0*/  FADD.FTZ R25, R77, R36 ;  /* 0x000000244d197221 */ /* 0x001fe20000010000 */
[----:B------:R-:W0:Y:S01]  /*cee0*/  MUFU.EX2 R31, R31 ;  /* 0x0000001f001f7308 */ /* 0x000e220000000800 */
[----:B------:R-:W-:Y:S02]  /*cef0*/  R2UR UR14, R26 ;  /* 0x000000001a0e72ca */ /* 0x000fe400000e0000 */
[----:B------:R-:W-:Y:S01]  /*cf00*/  FADD.FTZ R26, R32, R25 ;  /* 0x00000019201a7221 */ /* 0x000fe20000010000 */
[----:B------:R3:W-:Y:S04]  /*cf10*/  SYNCS.ARRIVE.TRANS64.RED.A1T0 RZ, [R0+URZ], RZ ;  /* 0x000000ff00ff79a7 */ /* 0x0007e8000810043f */
[----:B------:R-:W4:Y:S01]  /*cf20*/  MUFU.EX2 R34, R83 ;  /* 0x0000005300227308 */ /* 0x000f220000000800 */
[----:B------:R-:W-:Y:S01]  /*cf30*/  R2UR UR15, R27 ;  /* 0x000000001b0f72ca */ /* 0x000fe200000e0000 */
[----:B------:R-:W-:-:S02]  /*cf40*/  IMAD.MOV.U32 R25, RZ, RZ, 0x40000040 ;  /* 0x40000040ff197424 */ /* 0x000fc400078e00ff */
[----:B------:R-:W-:-:S04]  /*cf50*/  FADD.FTZ R27, R57, R38 ;  /* 0x00000026391b7221 */ /* 0x000fc80000010000 */
[----:B------:R-:W5:Y:S08]  /*cf60*/  MUFU.EX2 R156, R156 ;  /* 0x0000009c009c7308 */ /* 0x000f700000000800 */
[----:B------:R-:W5:Y:S01]  /*cf70*/  MUFU.EX2 R85, R85 ;  /* 0x0000005500557308 */ /* 0x000f620000000800 */
[----:B-1----:R-:W-:Y:S01]  /*cf80*/  FADD.FTZ R36, R162, R27 ;  /* 0x0000001ba2247221 */ /* 0x002fe20000010000 */
[----:B------:R-:W-:Y:S01]  /*cf90*/  R2UR UR19, R25 ;  /* 0x00000000191372ca */ /* 0x000fe200000e0000 */
[----:B--2---:R-:W-:-:S05]  /*cfa0*/  FADD.FTZ R25, R81, R26 ;  /* 0x0000001a51197221 */ /* 0x004fca0000010000 */
[----:B---3--:R-:W1:Y:S01]  /*cfb0*/  MUFU.EX2 R0, R43 ;  /* 0x0000002b00007308 */ /* 0x008e620000000800 */
[----:B------:R-:W-:Y:S01]  /*cfc0*/  F2FP.BF16.F32.PACK_AB R164, R21, R164 ;  /* 0x000000a415a4723e */ /* 0x000fe200000010ff */
[----:B0-----:R-:W-:-:S06]  /*cfd0*/  FADD.FTZ R21, R31, R36 ;  /* 0x000000241f157221 */ /* 0x001fcc0000010000 */
[----:B------:R-:W0:Y:S01]  /*cfe0*/  MUFU.EX2 R33, R33 ;  /* 0x0000002100217308 */ /* 0x000e220000000800 */
[----:B----4-:R-:W-:-:S07]  /*cff0*/  FADD.FTZ R26, R34, R25 ;  /* 0x00000019221a7221 */ /* 0x010fce0000010000 */
[----:B------:R-:W2:Y:S01]  /*d000*/  MUFU.EX2 R87, R87 ;  /* 0x0000005700577308 */ /* 0x000ea20000000800 */
[----:B-----5:R-:W-:-:S07]  /*d010*/  FADD.FTZ R36, R156, R21 ;  /* 0x000000159c247221 */ /* 0x020fce0000010000 */
[----:B------:R-:W3:Y:S01]  /*d020*/  MUFU.EX2 R158, R158 ;  /* 0x0000009e009e7308 */ /* 0x000ee20000000800 */
[C---:B------:R-:W-:Y:S01]  /*d030*/  R2UR UR6, R24.reuse ;  /* 0x00000000180672ca */ /* 0x040fe200000e0000 */
[----:B------:R-:W-:Y:S01]  /*d040*/  FADD.FTZ R21, R85, R26 ;  /* 0x0000001a55157221 */ /* 0x000fe20000010000 */
[----:B------:R-:W-:-:S05]  /*d050*/  VIADD R24, R24, 0x180 ;  /* 0x0000018018187836 */ /* 0x000fca0000000000 */
[----:B------:R-:W4:Y:S01]  /*d060*/  MUFU.EX2 R35, R35 ;  /* 0x0000002300237308 */ /* 0x000f220000000800 */
[----:B-1----:R-:W-:-:S07]  /*d070*/  FADD.FTZ R26, R0, R21 ;  /* 0x00000015001a7221 */ /* 0x002fce0000010000 */
[----:B------:R-:W1:Y:S01]  /*d080*/  MUFU.EX2 R14, R47 ;  /* 0x0000002f000e7308 */ /* 0x000e620000000800 */
[----:B------:R-:W-:Y:S01]  /*d090*/  R2UR UR18, R24 ;  /* 0x00000000181272ca */ /* 0x000fe200000e0000 */
[----:B0-----:R-:W-:-:S06]  /*d0a0*/  FADD.FTZ R25, R33, R36 ;  /* 0x0000002421197221 */ /* 0x001fcc0000010000 */
[----:B------:R-:W0:Y:S01]  /*d0b0*/  MUFU.EX2 R152, R152 ;  /* 0x0000009800987308 */ /* 0x000e220000000800 */
[----:B------:R-:W-:Y:S01]  /*d0c0*/  F2FP.BF16.F32.PACK_AB R165, R28, R71 ;  /* 0x000000471ca5723e */ /* 0x000fe200000010ff */
[----:B--2---:R-:W-:-:S06]  /*d0d0*/  FADD.FTZ R21, R87, R26 ;  /* 0x0000001a57157221 */ /* 0x004fcc0000010000 */
[----:B------:R-:W2:Y:S01]  /*d0e0*/  MUFU.EX2 R89, R89 ;  /* 0x0000005900597308 */ /* 0x000ea20000000800 */
[----:B---3--:R-:W-:-:S07]  /*d0f0*/  FADD.FTZ R28, R158, R25 ;  /* 0x000000199e1c7221 */ /* 0x008fce0000010000 */
[----:B------:R-:W3:Y:S01]  /*d100*/  MUFU.EX2 R37, R37 ;  /* 0x0000002500257308 */ /* 0x000ee20000000800 */
[----:B----4-:R-:W-:-:S07]  /*d110*/  FADD.FTZ R25, R35, R28 ;  /* 0x0000001c23197221 */ /* 0x010fce0000010000 */
[----:B------:R-:W4:Y:S01]  /*d120*/  MUFU.EX2 R24, R51 ;  /* 0x0000003300187308 */ /* 0x000f220000000800 */
[----:B-1----:R-:W-:-:S07]  /*d130*/  FADD.FTZ R28, R14, R21 ;  /* 0x000000150e1c7221 */ /* 0x002fce0000010000 */
[----:B------:R-:W1:Y:S01]  /*d140*/  MUFU.EX2 R154, R154 ;  /* 0x0000009a009a7308 */ /* 0x000e620000000800 */
[----:B------:R-:W-:-:S07]  /*d150*/  F2FP.BF16.F32.PACK_AB R167, R30, R73 ;  /* 0x000000491ea7723e */ /* 0x000fce00000010ff */
[----:B------:R-:W-:Y:S08]  /*d160*/  MUFU.EX2 R39, R39 ;  /* 0x0000002700277308 */ /* 0x000ff00000000800 */
[----:B------:R-:W5:Y:S08]  /*d170*/  MUFU.EX2 R91, R91 ;  /* 0x0000005b005b7308 */ /* 0x000f700000000800 */
[----:B------:R-:W5:Y:S01]  /*d180*/  MUFU.EX2 R26, R55 ;  /* 0x00000037001a7308 */ /* 0x000f620000000800 */
[----:B0-----:R-:W-:Y:S01]  /*d190*/  FADD.FTZ R30, R152, R25 ;  /* 0x00000019981e7221 */ /* 0x001fe20000010000 */
[----:B--2---:R-:W-:Y:S01]  /*d1a0*/  FADD.FTZ R21, R89, R28 ;  /* 0x0000001c59157221 */ /* 0x004fe20000010000 */
[----:B------:R-:W-:-:S02]  /*d1b0*/  F2FP.BF16.F32.PACK_AB R157, R0, R85 ;  /* 0x00000055009d723e */ /* 0x000fc400000010ff */
[----:B---3--:R-:W-:Y:S01]  /*d1c0*/  FADD.FTZ R25, R37, R30 ;  /* 0x0000001e25197221 */ /* 0x008fe20000010000 */
[----:B------:R-:W-:Y:S01]  /*d1d0*/  F2FP.BF16.F32.PACK_AB R166, R29, R166 ;  /* 0x000000a61da6723e */ /* 0x000fe200000010ff */
[----:B------:R-:W-:Y:S01]  /*d1e0*/  BAR.SYNC.DEFER_BLOCKING 0xf, 0x100 ;  /* 0x03c4000000007b1d */ /* 0x000fe20000010000 */
[----:B----4-:R-:W-:Y:S01]  /*d1f0*/  FADD.FTZ R0, R24, R21 ;  /* 0x0000001518007221 */ /* 0x010fe20000010000 */
[----:B------:R-:W-:Y:S02]  /*d200*/  F2FP.BF16.F32.PACK_AB R160, R57, R160 ;  /* 0x000000a039a0723e */ /* 0x000fe400000010ff */
[----:B------:R-:W-:Y:S02]  /*d210*/  F2FP.BF16.F32.PACK_AB R161, R32, R77 ;  /* 0x0000004d20a1723e */ /* 0x000fe400000010ff */
[----:B------:R-:W-:Y:S02]  /*d220*/  F2FP.BF16.F32.PACK_AB R162, R31, R162 ;  /* 0x000000a21fa2723e */ /* 0x000fe400000010ff */
[----:B------:R-:W-:-:S02]  /*d230*/  F2FP.BF16.F32.PACK_AB R163, R34, R81 ;  /* 0x0000005122a3723e */ /* 0x000fc400000010ff */
[----:B------:R-:W-:Y:S01]  /*d240*/  F2FP.BF16.F32.PACK_AB R159, R14, R87 ;  /* 0x000000570e9f723e */ /* 0x000fe200000010ff */
[----:B-1----:R-:W-:Y:S01]  /*d250*/  FADD.FTZ R14, R154, R25 ;  /* 0x000000199a0e7221 */ /* 0x002fe20000010000 */
[----:B------:R-:W-:Y:S02]  /*d260*/  F2FP.BF16.F32.PACK_AB R156, R33, R156 ;  /* 0x0000009c219c723e */ /* 0x000fe400000010ff */
[----:B------:R-:W-:Y:S01]  /*d270*/  F2FP.BF16.F32.PACK_AB R158, R35, R158 ;  /* 0x0000009e239e723e */ /* 0x000fe200000010ff */
[----:B-----5:R-:W-:Y:S01]  /*d280*/  FADD.FTZ R21, R91, R0 ;  /* 0x000000005b157221 */ /* 0x020fe20000010000 */
[----:B------:R-:W-:Y:S02]  /*d290*/  F2FP.BF16.F32.PACK_AB R152, R37, R152 ;  /* 0x000000982598723e */ /* 0x000fe400000010ff */
[----:B------:R-:W-:Y:S02]  /*d2a0*/  F2FP.BF16.F32.PACK_AB R153, R24, R89 ;  /* 0x000000591899723e */ /* 0x000fe400000010ff */
[----:B------:R-:W-:-:S02]  /*d2b0*/  F2FP.BF16.F32.PACK_AB R154, R39, R154 ;  /* 0x0000009a279a723e */ /* 0x000fc400000010ff */
[C---:B------:R-:W-:Y:S01]  /*d2c0*/  F2FP.BF16.F32.PACK_AB R155, R26.reuse, R91 ;  /* 0x0000005b1a9b723e */ /* 0x040fe200000010ff */
[----:B------:R-:W-:Y:S01]  /*d2d0*/  STSM.16.M88.4 [R227+0x36400], R164 ;  /* 0x036400a4e3007844 */ /* 0x000fe20000000200 */
[----:B------:R-:W-:Y:S01]  /*d2e0*/  FADD.FTZ R0, R39, R14 ;  /* 0x0000000e27007221 */ /* 0x000fe20000010000 */
[----:B------:R-:W-:Y:S02]  /*d2f0*/  FADD.FTZ R14, R26, R21 ;  /* 0x000000151a0e7221 */ /* 0x000fe40000010000 */
[----:B------:R0:W-:Y:S04]  /*d300*/  STSM.16.M88.4 [R56], R160 ;  /* 0x000000a038007844 */ /* 0x0001e80000000200 */
[----:B------:R1:W-:Y:S04]  /*d310*/  STSM.16.M88.4 [R228], R156 ;  /* 0x0000009ce4007844 */ /* 0x0003e80000000200 */
[----:B------:R1:W-:Y:S01]  /*d320*/  STSM.16.M88.4 [R229], R152 ;  /* 0x00000098e5007844 */ /* 0x0003e20000000200 */
[----:B0-----:R-:W-:-:S06]  /*d330*/  WARPGROUP.ARRIVE ;  /* 0x00000000000079c5 */ /* 0x001fcc0000000000 */
        /* <DEDUP_REMOVED lines=24> */
.L_x_8698:
[----:B------:R-:W-:Y:S01]  /*d4c0*/  VIADD R20, R20, 0x38860 ;  /* 0x0003886014147836 */ /* 0x000fe20000000000 */
[----:B------:R-:W0:Y:S01]  /*d4d0*/  @P5 LDC R21, c[0x0][0x44c] ;  /* 0x00011300ff155b82 */ /* 0x000e220000000800 */
[----:B------:R-:W-:Y:S01]  /*d4e0*/  IMAD.MOV.U32 R152, RZ, RZ, R213 ;  /* 0x000000ffff987224 */ /* 0x000fe200078e00d5 */
[----:B------:R-:W-:Y:S01]  /*d4f0*/  ULDC UR36, c[0x0][0xa80] ;  /* 0x0002a00000247ab9 */ /* 0x000fe20000000800 */
[----:B------:R-:W-:Y:S01]  /*d500*/  ULDC UR37, c[0x0][0xa80] ;  /* 0x0002a00000257ab9 */ /* 0x000fe20000000800 */
[----:B------:R-:W-:Y:S01]  /*d510*/  PRMT R20, R187, 0x654, R20 ;  /* 0x00000654bb147816 */ /* 0x000fe20000000014 */
[----:B------:R-:W-:Y:S03]  /*d520*/  BSSY B1, `(.L_x_8699) ;  /* 0x0000397000017945 */ /* 0x000fe60003800000 */
[----:B------:R1:W-:Y:S02]  /*d530*/  SYNCS.ARRIVE.TRANS64.RED.A1T0 RZ, [R20+URZ], RZ ;  /* 0x000000ff14ff79a7 */ /* 0x0003e4000810043f */
[----:B-1----:R-:W1:Y:S01]  /*d540*/  @P5 LDC R20, c[0x0][0x450] ;  /* 0x00011400ff145b82 */ /* 0x002e620000000800 */
[----:B0-----:R-:W-:-:S05]  /*d550*/  @P5 IMAD.HI.U32 R21, R213, R21, RZ ;  /* 0x00000015d5155227 */ /* 0x001fca00078e00ff */
[----:B-1----:R-:W-:-:S04]  /*d560*/  @P5 SHF.R.U32.HI R152, RZ, R20, R21 ;  /* 0x00000014ff985219 */ /* 0x002fc80000011615 */
[----:B------:R-:W-:-:S04]  /*d570*/  IADD3 R20, R152, R211, -R208 ;  /* 0x000000d398147210 */ /* 0x000fc80007ffe8d0 */
[----:B------:R-:W-:-:S04]  /*d580*/  SHF.R.S32.HI R21, RZ, 0x1f, R20 ;  /* 0x0000001fff157819 */ /* 0x000fc80000011414 */
[----:B------:R-:W-:Y:S01]  /*d590*/  LEA.HI R21, R21, R20, RZ, 0x6 ;  /* 0x0000001415157211 */ /* 0x000fe200078f30ff */
[----:B------:R-:W-:-:S03]  /*d5a0*/  VIADD R20, R168, 0xfffffffe ;  /* 0xfffffffea8147836 */ /* 0x000fc60000000000 */
[----:B------:R-:W-:-:S04]  /*d5b0*/  SHF.R.S32.HI R212, RZ, 0x6, R21 ;  /* 0x00000006ffd47819 */ /* 0x000fc80000011415 */
[----:B------:R-:W-:-:S04]  /*d5c0*/  VIMNMX R212, RZ, R212, !PT ;  /* 0x000000d4ffd47248 */ /* 0x000fc80007fe0100 */
[----:B------:R-:W-:-:S13]  /*d5d0*/  ISETP.GE.AND P1, PT, R20, R212, PT ;  /* 0x000000d41400720c */ /* 0x000fda0003f26270 */
[----:B------:R-:W-:Y:S05]  /*d5e0*/  @!P1 BRA `(.L_x_8700) ;  /* 0x0000003800289947 */ /* 0x000fea0003800000 */
[----:B------:R-:W-:Y:S01]  /*d5f0*/  BSSY B0, `(.L_x_8700) ;  /* 0x0000389000007945 */ /* 0x000fe20003800000 */
[----:B------:R-:W-:Y:S02]  /*d600*/  IMAD.MOV.U32 R198, RZ, RZ, R15 ;  /* 0x000000ffffc67224 */ /* 0x000fe400078e000f */
[----:B------:R-:W-:Y:S02]  /*d610*/  IMAD.MOV.U32 R196, RZ, RZ, R13 ;  /* 0x000000ffffc47224 */ /* 0x000fe400078e000d */
[----:B------:R-:W-:-:S07]  /*d620*/  IMAD.MOV.U32 R197, RZ, RZ, R19 ;  /* 0x000000ffffc57224 */ /* 0x000fce00078e0013 */
.L_x_8713:
[----:B------:R-:W-:-:S05]  /*d630*/  VIADD R19, R197, 0x1 ;  /* 0x00000001c5137836 */ /* 0x000fca0000000000 */
[----:B------:R-:W-:-:S04]  /*d640*/  ISETP.NE.AND P1, PT, R19, 0x2, PT ;  /* 0x000000021300780c */ /* 0x000fc80003f25270 */
[----:B------:R-:W-:Y:S02]  /*d650*/  SEL R12, RZ, 0x1, P1 ;  /* 0x00000001ff0c7807 */ /* 0x000fe40000800000 */
[----:B------:R-:W-:Y:S02]  /*d660*/  SEL R19, R19, RZ, P1 ;  /* 0x000000ff13137207 */ /* 0x000fe40000800000 */
[----:B------:R-:W-:Y:S01]  /*d670*/  LOP3.LUT R23, R23, R12, RZ, 0x3c, !PT ;  /* 0x0000000c17177212 */ /* 0x000fe200078e3cff */
[----:B0-----:R-:W-:Y:S06]  /*d680*/  @!P0 BRA `(.L_x_8701) ;  /* 0x0000000000048947 */ /* 0x001fec0003800000 */
[----:B------:R-:W-:Y:S01]  /*d690*/  BPT.TRAP 0x1 ;  /* 0x000000040000795c */ /* 0x000fe20000300000 */
.L_x_8701:
[----:B------:R-:W-:Y:S01]  /*d6a0*/  IMAD R21, R19, 0x8, R18 ;  /* 0x0000000813157824 */ /* 0x000fe200078e0212 */
[----:B------:R-:W-:-:S04]  /*d6b0*/  SHF.L.U32 R15, R23, 0x1f, RZ ;  /* 0x0000001f170f7819 */ /* 0x000fc800000006ff */
[----:B------:R0:W1:Y:S01]  /*d6c0*/  SYNCS.PHASECHK.TRANS64.TRYWAIT P1, [R21+URZ+0x38830], R15 ;  /* 0x0388300f150075a7 */ /* 0x000062000802017f */
[----:B------:R-:W-:Y:S05]  /*d6d0*/  @!P0 BRA `(.L_x_8702) ;  /* 0x0000000000048947 */ /* 0x000fea0003800000 */
[----:B------:R-:W-:Y:S01]  /*d6e0*/  BPT.TRAP 0x1 ;  /* 0x000000040000795c */ /* 0x000fe20000300000 */
.L_x_8702:
[----:B------:R-:W-:Y:S01]  /*d6f0*/  BSSY B2, `(.L_x_8703) ;  /* 0x0000006000027945 */ /* 0x000fe20003800000 */
[----:B------:R-:W-:Y:S02]  /*d700*/  IMAD R154, R19, 0x200, R199 ;  /* 0x00000200139a7824 */ /* 0x000fe400078e02c7 */
[----:B------:R-:W-:Y:S01]  /*d710*/  IMAD.MOV.U32 R155, RZ, RZ, 0x40000040 ;  /* 0x40000040ff9b7424 */ /* 0x000fe200078e00ff */
[----:B-1----:R-:W-:Y:S06]  /*d720*/  @P1 BRA `(.L_x_8704) ;  /* 0x0000000000081947 */ /* 0x002fec0003800000 */
[----:B------:R-:W1:Y:S02]  /*d730*/  SYNCS.PHASECHK.TRANS64.TRYWAIT P1, [R21+URZ+0x38830], R15 ;  /* 0x0388300f150075a7 */ /* 0x000e64000802017f */
[----:B-1----:R-:W-:Y:S05]  /*d740*/  @!P1 BRA `(.L_x_8705) ;  /* 0x0000013c00389947 */ /* 0x002fea0003800000 */
.L_x_8704:
[----:B------:R-:W-:Y:S05]  /*d750*/  BSYNC B2 ;  /* 0x0000000000027941 */ /* 0x000fea0003800000 */
.L_x_8703:
        /* <DEDUP_REMOVED lines=36> */
.L_x_8706:
[----:B------:R2:W3:Y:S01]  /*d9a0*/  SYNCS.PHASECHK.TRANS64.TRYWAIT P1, [R21+URZ+0x38850], R15 ;  /* 0x0388500f150075a7 */ /* 0x0004e2000802017f */
[----:B------:R-:W-:Y:S05]  /*d9b0*/  @!P0 BRA `(.L_x_8707) ;  /* 0x0000000000048947 */ /* 0x000fea0003800000 */
[----:B------:R-:W-:Y:S01]  /*d9c0*/  BPT.TRAP 0x1 ;  /* 0x000000040000795c */ /* 0x000fe20000300000 */
.L_x_8707:
[----:B------:R-:W-:Y:S04]  /*d9d0*/  BSSY B2, `(.L_x_8708) ;  /* 0x0000004000027945 */ /* 0x000fe80003800000 */
[----:B---3--:R-:W-:Y:S05]  /*d9e0*/  @P1 BRA `(.L_x_8709) ;  /* 0x0000000000081947 */ /* 0x008fea0003800000 */
[----:B------:R-:W3:Y:S02]  /*d9f0*/  SYNCS.PHASECHK.TRANS64.TRYWAIT P1, [R21+URZ+0x38850], R15 ;  /* 0x0388500f150075a7 */ /* 0x000ee4000802017f */
[----:B---3--:R-:W-:Y:S05]  /*da00*/  @!P1 BRA `(.L_x_8710) ;  /* 0x00000138009c9947 */ /* 0x008fea0003800000 */
.L_x_8709:
[----:B------:R-:W-:Y:S05]  /*da10*/  BSYNC B2 ;  /* 0x0000000000027941 */ /* 0x000fea0003800000 */
.L_x_8708:
[----:B------:R-:W-:Y:S01]  /*da20*/  IMAD R200, R19, 0x1000, R206 ;  /* 0x0000100013c87824 */ /* 0x000fe200078e02ce */
[----:B------:R-:W-:Y:S01]  /*da30*/  R2UR UR4, R2 ;  /* 0x00000000020472ca */ /* 0x000fe200000e0000 */
[----:B------:R-:W-:Y:S01]  /*da40*/  IMAD.MOV.U32 R201, RZ, RZ, 0x40000040 ;  /* 0x40000040ffc97424 */ /* 0x000fe200078e00ff */
[----:B------:R-:W-:Y:S01]  /*da50*/  R2UR UR5, R3 ;  /* 0x00000000030572ca */ /* 0x000fe200000e0000 */
[----:B------:R-:W-:Y:S01]  /*da60*/  WARPGROUP.ARRIVE ;  /* 0x00000000000079c5 */ /* 0x000fe20000000000 */
[----:B------:R-:W-:Y:S01]  /*da70*/  R2UR UR6, R200 ;  /* 0x00000000c80672ca */ /* 0x000fe200000e0000 */
[----:B------:R-:W-:Y:S01]  /*da80*/  VIADD R12, R2, 0x2 ;  /* 0x00000002020c7836 */ /* 0x000fe20000000000 */
[----:B------:R-:W-:Y:S01]  /*da90*/  R2UR UR7, R201 ;  /* 0x00000000c90772ca */ /* 0x000fe200000e0000 */
[----:B------:R-:W-:Y:S02]  /*daa0*/  IMAD.MOV.U32 R13, RZ, RZ, 0x40000040 ;  /* 0x40000040ff0d7424 */ /* 0x000fe400078e00ff */
[----:B------:R-:W4:Y:S01]  /*dab0*/  S2R R202, SR_TID.X ;  /* 0x0000000000ca7919 */ /* 0x000f220000002100 */
[----:B------:R-:W-:-:S02]  /*dac0*/  VIADD R201, R200, 0x800 ;  /* 0x00000800c8c97836 */ /* 0x000fc40000000000 */
[----:B------:R-:W-:Y:S02]  /*dad0*/  IMAD.MOV.U32 R203, RZ, RZ, 0x40000040 ;  /* 0x40000040ffcb7424 */ /* 0x000fe400078e00ff */
[----:B------:R-:W-:Y:S02]  /*dae0*/  VIADD R204, R2, 0x800 ;  /* 0x0000080002cc7836 */ /* 0x000fe40000000000 */
[----:B------:R-:W-:-:S03]  /*daf0*/  IMAD.MOV.U32 R205, RZ, RZ, 0xa00 ;  /* 0x00000a00ffcd7424 */ /* 0x000fc600078e00ff */
        /* <DEDUP_REMOVED lines=9> */
[----:B----4-:R-:W-:Y:S01]  /*db90*/  SHF.R.U32.HI R202, RZ, 0x7, R202 ;  /* 0x00000007ffca7819 */ /* 0x010fe200000116ca */
[----:B------:R-:W-:Y:S02]  /*dba0*/  WARPGROUP.DEPBAR.LE gsb0, 0x0 ;  /* 0x00008000000079c5 */ /* 0x000fe40000010000 */
[----:B------:R-:W-:-:S08]  /*dbb0*/  WARPGROUP.ARRIVE ;  /* 0x00000000000079c5 */ /* 0x000fd00000000000 */
        /* <DEDUP_REMOVED lines=148> */
[----:B------:R-:W-:Y:S02]  /*e500*/  R2UR UR6, R12 ;  /* 0x000000000c0672ca */ /* 0x000fe400000e0000 */
[----:B------:R-:W-:Y:S01]  /*e510*/  R2UR UR7, R13 ;  /* 0x000000000d0772ca */ /* 0x000fe200000e0000 */
[----:B------:R-:W4:Y:S01]  /*e520*/  SHFL.IDX PT, R12, R202, RZ, 0x1f ;  /* 0x00001fffca0c7589 */ /* 0x000f2200000e0000 */
[----:B------:R-:W-:Y:S01]  /*e530*/  IMAD.MOV.U32 R13, RZ, RZ, 0x4 ;  /* 0x00000004ff0d7424 */ /* 0x000fe200078e00ff */
[----:B----4-:R-:W-:-:S04]  /*e540*/  ISETP.GT.AND P1, PT, R12, 0x7f, PT ;  /* 0x0000007f0c00780c */ /* 0x010fc80003f24270 */
[----:B------:R-:W-:Y:S02]  /*e550*/  SEL R12, RZ, 0x2, !P1 ;  /* 0x00000002ff0c7807 */ /* 0x000fe40004800000 */
[C---:B0123--:R-:W-:Y:S02]  /*e560*/  SEL R15, R13.reuse, 0x2, P1 ;  /* 0x000000020d0f7807 */ /* 0x04ffe40000800000 */
[----:B------:R-:W-:Y:S01]  /*e570*/  SEL R13, R13, 0x6, !P1 ;  /* 0x000000060d0d7807 */ /* 0x000fe20004800000 */
[----:B------:R-:W-:Y:S01]  /*e580*/  IMAD.IADD R202, R12, 0x1, R201 ;  /* 0x000000010cca7824 */ /* 0x000fe200078e02c9 */
        /* <DEDUP_REMOVED lines=34> */
[----:B------:R-:W-:Y:S01]  /*e7b0*/  VIADD R201, R2, 0xa00 ;  /* 0x00000a0002c97836 */ /* 0x000fe20000000000 */
[----:B------:R-:W-:Y:S02]  /*e7c0*/  R2UR UR6, R202 ;  /* 0x00000000ca0672ca */ /* 0x000fe400000e0000 */
[----:B------:R-:W-:Y:S01]  /*e7d0*/  R2UR UR7, R203 ;  /* 0x00000000cb0772ca */ /* 0x000fe200000e0000 */
[----:B------:R-:W-:Y:S01]  /*e7e0*/  IMAD.MOV.U32 R203, RZ, RZ, 0x40000040 ;  /* 0x40000040ffcb7424 */ /* 0x000fe200078e00ff */
[----:B------:R-:W-:-:S02]  /*e7f0*/  IADD3 R202, R204, R205, R2 ;  /* 0x000000cdccca7210 */ /* 0x000fc40007ffe002 */
        /* <DEDUP_REMOVED lines=10> */
[----:B------:R-:W-:Y:S01]  /*e8a0*/  VIADD R204, R200, 0xa00 ;  /* 0x00000a00c8cc7836 */ /* 0x000fe20000000000 */
[----:B------:R-:W-:Y:S01]  /*e8b0*/  R2UR UR7, R205 ;  /* 0x00000000cd0772ca */ /* 0x000fe200000e0000 */
        /* <DEDUP_REMOVED lines=25> */
[----:B------:R-:W-:Y:S01]  /*ea50*/  VIADD R201, R2, 0xc00 ;  /* 0x00000c0002c97836 */ /* 0x000fe20000000000 */
[----:B------:R-:W-:Y:S02]  /*ea60*/  WARPGROUP.DEPBAR.LE gsb0, 0x0 ;  /* 0x00008000000079c5 */ /* 0x000fe40000010000 */
[----:B------:R-:W-:-:S07]  /*ea70*/  WARPGROUP.ARRIVE ;  /* 0x00000000000079c5 */ /* 0x000fce0000000000 */
        /* <DEDUP_REMOVED lines=76> */
[----:B------:R-:W-:Y:S02]  /*ef40*/  WARPGROUP.DEPBAR.LE gsb0, 0x0 ;  /* 0x00008000000079c5 */ /* 0x000fe40000010000 */
[----:B------:R-:W-:-:S10]  /*ef50*/  WARPGROUP.ARRIVE ;  /* 0x00000000000079c5 */ /* 0x000fd40000000000 */
[----:B------:R-:W-:Y:S01]  /*ef60*/  HGMMA.64x64x16.F32.BF16 R152, gdesc[UR4], R152, gsb0 ;  /* 0x00e00000049879f0 */ /* 0x000fe20008001898 */
[----:B------:R-:W-:Y:S01]  /*ef70*/  R2UR UR6, R202 ;  /* 0x00000000ca0672ca */ /* 0x000fe200000e0000 */
[C---:B------:R-:W-:Y:S01]  /*ef80*/  IMAD.IADD R202, R204.reuse, 0x1, R12 ;  /* 0x00000001ccca7824 */ /* 0x040fe200078e020c */
[----:B------:R-:W-:Y:S01]  /*ef90*/  R2UR UR7, R203 ;  /* 0x00000000cb0772ca */ /* 0x000fe200000e0000 */
[----:B------:R-:W-:Y:S02]  /*efa0*/  IMAD.MOV.U32 R203, RZ, RZ, 0x40000040 ;  /* 0x40000040ffcb7424 */ /* 0x000fe400078e00ff */
[----:B------:R-:W-:Y:S01]  /*efb0*/  IMAD.IADD R12, R204, 0x1, R13 ;  /* 0x00000001cc0c7824 */ /* 0x000fe200078e020d */
[----:B------:R-:W-:Y:S01]  /*efc0*/  R2UR UR4, R202 ;  /* 0x00000000ca0472ca */ /* 0x000fe200000e0000 */
[----:B------:R-:W-:Y:S01]  /*efd0*/  IMAD.IADD R202, R204, 0x1, R15 ;  /* 0x00000001ccca7824 */ /* 0x000fe200078e020f */
[----:B------:R-:W-:Y:S01]  /*efe0*/  R2UR UR5, R203 ;  /* 0x00000000cb0572ca */ /* 0x000fe200000e0000 */
[----:B------:R-:W-:Y:S01]  /*eff0*/  IMAD.MOV.U32 R203, RZ, RZ, 0x40000040 ;  /* 0x40000040ffcb7424 */ /* 0x000fe200078e00ff */
[----:B------:R-:W-:-:S02]  /*f000*/  WARPGROUP.DEPBAR.LE gsb0, 0x0 ;  /* 0x00008000000079c5 */ /* 0x000fc40000010000 */
        /* <DEDUP_REMOVED lines=10> */
[----:B------:R-:W-:Y:S02]  /*f0b0*/  IMAD.MOV.U32 R203, RZ, RZ, 0x40000040 ;  /* 0x40000040ffcb7424 */ /* 0x000fe400078e00ff */
[----:B------:R-:W-:-:S05]  /*f0c0*/  IMAD.MOV.U32 R201, RZ, RZ, 0x40 ;  /* 0x00000040ffc97424 */ /* 0x000fca00078e00ff */
[----:B------:R-:W-:-:S04]  /*f0d0*/  SEL R201, R201, 0x3e, P1 ;  /* 0x0000003ec9c97807 */ /* 0x000fc80000800000 */
[----:B------:R-:W-:Y:S01]  /*f0e0*/  LOP3.LUT R201, R201, 0x6, RZ, 0xc0, !PT ;  /* 0x00000006c9c97812 */ /* 0x000fe200078ec0ff */
        /* <DEDUP_REMOVED lines=8> */
[----:B------:R-:W-:-:S04]  /*f170*/  SEL R13, R13, 0xf80, P1 ;  /* 0x00000f800d0d7807 */ /* 0x000fc80000800000 */
        /* <DEDUP_REMOVED lines=18> */
.L_x_8711:
[----:B------:R-:W2:Y:S01]  /*f2a0*/  LDL R12, [R1+0x10] ;  /* 0x00001000010c7983 */ /* 0x000ea20000100800 */
[----:B------:R-:W0:Y:S03]  /*f2b0*/  LDC R13, c[0x0][0x448] ;  /* 0x00011200ff0d7b82 */ /* 0x000e260000000800 */
[----:B------:R-:W3:Y:S01]  /*f2c0*/  LDL R202, [R1] ;  /* 0x0000000001ca7983 */ /* 0x000ee20000100800 */
[----:B0-----:R-:W-:-:S13]  /*f2d0*/  ISETP.NE.AND P1, PT, R13, 0x1, PT ;  /* 0x000000010d00780c */ /* 0x001fda0003f25270 */
[----:B------:R-:W0:Y:S08]  /*f2e0*/  @P1 LDC R15, c[0x0][0x44c] ;  /* 0x00011300ff0f1b82 */ /* 0x000e300000000800 */
[----:B------:R-:W1:Y:S01]  /*f2f0*/  @P1 LDC R13, c[0x0][0x450] ;  /* 0x00011400ff0d1b82 */ /* 0x000e620000000800 */
[----:B--2---:R-:W-:-:S04]  /*f300*/  IMAD.IADD R12, R12, 0x1, R213 ;  /* 0x000000010c0c7824 */ /* 0x004fc800078e02d5 */
[----:B0-----:R-:W-:-:S05]  /*f310*/  @P1 IMAD.HI.U32 R15, R12, R15, RZ ;  /* 0x0000000f0c0f1227 */ /* 0x001fca00078e00ff */
[----:B-1----:R-:W-:-:S05]  /*f320*/  @P1 SHF.R.U32.HI R12, RZ, R13, R15 ;  /* 0x0000000dff0c1219 */ /* 0x002fca000001160f */
[----:B------:R-:W-:Y:S04]  /*f330*/  SHFL.IDX PT, R13, R12, RZ, 0x1c1f ;  /* 0x001c1fff0c0d7589 */ /* 0x000fe800000e0000 */
[----:B------:R-:W0:Y:S01]  /*f340*/  SHFL.IDX PT, R12, R12, 0x1, 0x1c1f ;  /* 0x003c1f000c0c7f89 */ /* 0x000e2200000e0000 */
[----:B------:R-:W-:-:S04]  /*f350*/  IMAD.MOV.U32 R15, RZ, RZ, -0x40 ;  /* 0xffffffc0ff0f7424 */ /* 0x000fc800078e00ff */
[----:B------:R-:W-:-:S05]  /*f360*/  IMAD R15, R20, R15, 0x1 ;  /* 0x00000001140f7424 */ /* 0x000fca00078e020f */
[----:B------:R-:W-:-:S05]  /*f370*/  IADD3 R15, R211, R15, -R193 ;  /* 0x0000000fd30f7210 */ /* 0x000fca0007ffe8c1 */
[----:B------:R-:W-:-:S04]  /*f380*/  IMAD.IADD R15, R15, 0x1, -R208 ;  /* 0x000000010f0f7824 */ /* 0x000fc800078e0ad0 */
[----:B0-----:R-:W-:-:S05]  /*f390*/  IMAD.IADD R12, R15, 0x1, R12 ;  /* 0x000000010f0c7824 */ /* 0x001fca00078e020c */
[----:B------:R-:W-:-:S04]  /*f3a0*/  ISETP.GT.AND P6, PT, R12, RZ, PT ;  /* 0x000000ff0c00720c */ /* 0x000fc80003fc4270 */
[----:B------:R-:W-:Y:S02]  /*f3b0*/  FSEL R154, R154, -INF , P6 ;  /* 0xff8000009a9a7808 */ /* 0x000fe40003000000 */
[----:B------:R-:W-:-:S04]  /*f3c0*/  ISETP.GT.AND P6, PT, R12, 0x1, PT ;  /* 0x000000010c00780c */ /* 0x000fc80003fc4270 */
        /* <DEDUP_REMOVED lines=27> */
[----:B------:R-:W-:Y:S02]  /*f580*/  ISETP.GT.AND P6, PT, R12, 0x39, PT ;  /* 0x000000390c00780c */ /* 0x000fe40003fc4270 */
        /* <DEDUP_REMOVED lines=14> */
[----:B------:R-:W-:Y:S02]  /*f670*/  FSEL R183, R183, -INF , P6 ;  /* 0xff800000b7b77808 */ /* 0x000fe40003000000 */
[----:B------:R-:W-:-:S04]  /*f680*/  FMNMX.FTZ R12, R182, R12, !PT ;  /* 0x0000000cb60c7209 */ /* 0x000fc80007810000 */
[----:B------:R-:W-:Y:S01]  /*f690*/  FMNMX.FTZ R12, R183, R12, !PT ;  /* 0x0000000cb70c7209 */ /* 0x000fe20007810000 */
[----:B------:R-:W-:-:S04]  /*f6a0*/  IMAD.IADD R13, R15, 0x1, R13 ;  /* 0x000000010f0d7824 */ /* 0x000fc800078e020d */
[----:B------:R-:W0:Y:S02]  /*f6b0*/  SHFL.BFLY PT, R15, R12, 0x2, 0x1f ;  /* 0x0c401f000c0f7f89 */ /* 0x000e2400000e0000 */
[----:B0-----:R-:W-:-:S05]  /*f6c0*/  FMNMX.FTZ R15, R12, R15, !PT ;  /* 0x0000000f0c0f7209 */ /* 0x001fca0007810000 */
[----:B------:R-:W0:Y:S01]  /*f6d0*/  SHFL.BFLY PT, R12, R15, 0x1, 0x1f ;  /* 0x0c201f000f0c7f89 */ /* 0x000e2200000e0000 */
[----:B------:R-:W-:-:S04]  /*f6e0*/  ISETP.GT.AND P1, PT, R13, 0x1, PT ;  /* 0x000000010d00780c */ /* 0x000fc80003f24270 */
[----:B------:R-:W-:Y:S02]  /*f6f0*/  FSEL R200, R153, -INF , P1 ;  /* 0xff80000099c87808 */ /* 0x000fe40000800000 */
[----:B0-----:R-:W-:-:S04]  /*f700*/  FMNMX.FTZ R15, R15, R12, !PT ;  /* 0x0000000c0f0f7209 */ /* 0x001fc80007810000 */
[----:B------:R-:W-:-:S04]  /*f710*/  FSETP.NEU.FTZ.AND P6, PT, R15, -INF , PT ;  /* 0xff8000000f00780b */ /* 0x000fc80003fdd000 */
[----:B------:R-:W-:-:S05]  /*f720*/  FSEL R12, R15, RZ, P6 ;  /* 0x000000ff0f0c7208 */ /* 0x000fca0003000000 */
[----:B------:R-:W-:Y:S01]  /*f730*/  FADD.FTZ R198, -R12, R198 ;  /* 0x000000c60cc67221 */ /* 0x000fe20000010100 */
[----:B------:R-:W-:-:S04]  /*f740*/  IMAD.U32 R12, RZ, RZ, UR37 ;  /* 0x00000025ff0c7e24 */ /* 0x000fc8000f8e00ff */
[----:B------:R-:W-:Y:S01]  /*f750*/  FMUL.FTZ R153, R15, R12 ;  /* 0x0000000c0f997220 */ /* 0x000fe20000410000 */
[----:B------:R-:W-:-:S04]  /*f760*/  LOP3.LUT R22, R22, 0xfff7ffff, RZ, 0xc0, !PT ;  /* 0xfff7ffff16167812 */ /* 0x000fc800078ec0ff */
[----:B------:R-:W-:Y:S02]  /*f770*/  FSEL R153, R153, RZ, P6 ;  /* 0x000000ff99997208 */ /* 0x000fe40003000000 */
[----:B------:R-:W-:Y:S02]  /*f780*/  @P0 LOP3.LUT R22, R22, 0x80000, RZ, 0xfc, !PT ;  /* 0x0008000016160812 */ /* 0x000fe400078efcff */
[C---:B------:R-:W-:Y:S01]  /*f790*/  ISETP.GT.AND P0, PT, R13.reuse, 0x21, PT ;  /* 0x000000210d00780c */ /* 0x040fe20003f04270 */
[-CC-:B------:R-:W-:Y:S01]  /*f7a0*/  FFMA.FTZ R201, R174, R12.reuse, -R153.reuse ;  /* 0x0000000caec97223 */ /* 0x180fe20000010899 */
[-C--:B------:R-:W-:Y:S01]  /*f7b0*/  FMUL.FTZ R174, R198, R12.reuse ;  /* 0x0000000cc6ae7220 */ /* 0x080fe20000410000 */
[-CC-:B------:R-:W-:Y:S01]  /*f7c0*/  FFMA.FTZ R154, R154, R12.reuse, -R153.reuse ;  /* 0x0000000c9a9a7223 */ /* 0x180fe20000010899 */
[----:B------:R-:W-:Y:S01]  /*f7d0*/  ISETP.GT.AND P5, PT, R13, 0x8, PT ;  /* 0x000000080d00780c */ /* 0x000fe20003fa4270 */
        /* <DEDUP_REMOVED lines=15> */
[----:B------:R-:W-:-:S02]  /*f8d0*/  FSEL R156, R156, -INF , P5 ;  /* 0xff8000009c9c7808 */ /* 0x000fc40002800000 */
[----:B------:R-:W-:Y:S02]  /*f8e0*/  ISETP.GT.AND P5, PT, R13, 0x29, PT ;  /* 0x000000290d00780c */ /* 0x000fe40003fa4270 */
[----:B------:R-:W-:-:S03]  /*f8f0*/  LOP3.LUT R22, R22, 0xffefffff, RZ, 0xc0, !PT ;  /* 0xffefffff16167812 */ /* 0x000fc600078ec0ff */
[----:B------:R-:W0:Y:S01]  /*f900*/  MUFU.EX2 R153, R154 ;  /* 0x0000009a00997308 */ /* 0x000e220000000800 */
[----:B------:R-:W-:Y:S02]  /*f910*/  ISETP.GT.AND P2, PT, R13, RZ, PT ;  /* 0x000000ff0d00720c */ /* 0x000fe40003f44270 */
[----:B------:R-:W-:-:S05]  /*f920*/  @P0 LOP3.LUT R22, R22, 0x100000, RZ, 0xfc, !PT ;  /* 0x0010000016160812 */ /* 0x000fca00078efcff */
[----:B------:R-:W1:Y:S01]  /*f930*/  MUFU.EX2 R155, R155 ;  /* 0x0000009b009b7308 */ /* 0x000e620000000800 */
[----:B------:R-:W-:Y:S02]  /*f940*/  FSEL R152, R152, -INF , P2 ;  /* 0xff80000098987808 */ /* 0x000fe40001000000 */
[C---:B------:R-:W-:Y:S02]  /*f950*/  ISETP.GT.AND P4, PT, R13.reuse, 0x9, PT ;  /* 0x000000090d00780c */ /* 0x040fe40003f84270 */
[C---:B------:R-:W-:Y:S02]  /*f960*/  ISETP.GT.AND P3, PT, R13.reuse, 0x10, PT ;  /* 0x000000100d00780c */ /* 0x040fe40003f64270 */
[C---:B------:R-:W-:Y:S02]  /*f970*/  ISETP.GT.AND P2, PT, R13.reuse, 0x11, PT ;  /* 0x000000110d00780c */ /* 0x040fe40003f44270 */
[----:B------:R-:W-:Y:S02]  /*f980*/  ISETP.GT.AND P1, PT, R13, 0x18, PT ;  /* 0x000000180d00780c */ /* 0x000fe40003f24270 */
[----:B------:R-:W-:-:S02]  /*f990*/  LOP3.LUT R22, R22, 0xffdfffff, RZ, 0xc0, !PT ;  /* 0xffdfffff16167812 */ /* 0x000fc400078ec0ff */
[----:B------:R-:W-:Y:S02]  /*f9a0*/  FSEL R157, R157, -INF , P4 ;  /* 0xff8000009d9d7808 */ /* 0x000fe40002000000 */
[----:B------:R-:W-:Y:S02]  /*f9b0*/  FSEL R160, R160, -INF , P3 ;  /* 0xff800000a0a07808 */ /* 0x000fe40001800000 */
[----:B------:R-:W-:Y:S02]  /*f9c0*/  FSEL R161, R161, -INF , P2 ;  /* 0xff800000a1a17808 */ /* 0x000fe40001000000 */
[----:B------:R-:W-:Y:S02]  /*f9d0*/  FSEL R164, R164, -INF , P1 ;  /* 0xff800000a4a47808 */ /* 0x000fe40000800000 */
[----:B------:R-:W-:Y:S02]  /*f9e0*/  @P5 LOP3.LUT R22, R22, 0x200000, RZ, 0xfc, !PT ;  /* 0x0020000016165812 */ /* 0x000fe400078efcff */
[----:B------:R-:W-:-:S02]  /*f9f0*/  ISETP.GT.AND P4, PT, R13, 0x30, PT ;  /* 0x000000300d00780c */ /* 0x000fc40003f84270 */
[C---:B------:R-:W-:Y:S02]  /*fa00*/  ISETP.GT.AND P3, PT, R13.reuse, 0x31, PT ;  /* 0x000000310d00780c */ /* 0x040fe40003f64270 */
[C---:B------:R-:W-:Y:S02]  /*fa10*/  ISETP.GT.AND P2, PT, R13.reuse, 0x38, PT ;  /* 0x000000380d00780c */ /* 0x040fe40003f44270 */
[C---:B------:R-:W-:Y:S02]  /*fa20*/  ISETP.GT.AND P1, PT, R13.reuse, 0x39, PT ;  /* 0x000000390d00780c */ /* 0x040fe40003f24270 */
[C---:B------:R-:W-:Y:S02]  /*fa30*/  ISETP.GT.AND P5, PT, R13.reuse, 0x19, PT ;  /* 0x000000190d00780c */ /* 0x040fe40003fa4270 */
[C---:B------:R-:W-:Y:S02]  /*fa40*/  ISETP.GT.AND P0, PT, R13.reuse, 0x20, PT ;  /* 0x000000200d00780c */ /* 0x040fe40003f04270 */
[----:B------:R-:W-:Y:S01]  /*fa50*/  ISETP.GT.AND P6, PT, R13, 0x28, PT ;  /* 0x000000280d00780c */ /* 0x000fe20003fc4270 */
[----:B0-----:R-:W-:Y:S01]  /*fa60*/  FFMA.FTZ R13, R174, R14, R153 ;  /* 0x0000000eae0d7223 */ /* 0x001fe20000010099 */
[----:B-1----:R-:W-:-:S03]  /*fa70*/  F2FP.BF16.F32.PACK_AB R153, R155, R153 ;  /* 0x000000999b99723e */ /* 0x002fc600000010ff */
[----:B------:R-:W-:Y:S02]  /*fa80*/  FADD.FTZ R13, R155, R13 ;  /* 0x0000000d9b0d7221 */ /* 0x000fe40000010000 */
[----:B------:R-:W0:Y:S08]  /*fa90*/  MUFU.EX2 R155, R158 ;  /* 0x0000009e009b7308 */ /* 0x000e300000000800 */
[----:B------:R-:W1:Y:S01]  /*faa0*/  MUFU.EX2 R159, R159 ;  /* 0x0000009f009f7308 */ /* 0x000e620000000800 */
[----:B0-----:R-:W-:-:S04]  /*fab0*/  FADD.FTZ R13, R155, R13 ;  /* 0x0000000d9b0d7221 */ /* 0x001fc80000010000 */
[----:B-1----:R-:W-:Y:S01]  /*fac0*/  FADD.FTZ R14, R159, R13 ;  /* 0x0000000d9f0e7221 */ /* 0x002fe20000010000 */
[----:B------:R-:W-:-:S05]  /*fad0*/  VIADD R13, R21, 0x38840 ;  /* 0x00038840150d7836 */ /* 0x000fca0000000000 */
[----:B------:R-:W-:-:S04]  /*fae0*/  PRMT R13, R187, 0x654, R13 ;  /* 0x00000654bb0d7816 */ /* 0x000fc8000000000d */
[----:B------:R0:W-:Y:S02]  /*faf0*/  SYNCS.ARRIVE.TRANS64.RED.A1T0 RZ, [R13+URZ], RZ ;  /* 0x000000ff0dff79a7 */ /* 0x0001e4000810043f */
[----:B0-----:R-:W-:-:S04]  /*fb00*/  FMNMX.FTZ R13, R152, R196, !PT ;  /* 0x000000c4980d7209 */ /* 0x001fc80007810000 */
[----:B------:R-:W-:-:S04]  /*fb10*/  FMNMX.FTZ R13, R200, R13, !PT ;  /* 0x0000000dc80d7209 */ /* 0x000fc80007810000 */
[----:B------:R-:W-:-:S04]  /*fb20*/  FMNMX.FTZ R13, R156, R13, !PT ;  /* 0x0000000d9c0d7209 */ /* 0x000fc80007810000 */
[----:B------:R-:W-:-:S04]  /*fb30*/  FMNMX.FTZ R13, R157, R13, !PT ;  /* 0x0000000d9d0d7209 */ /* 0x000fc80007810000 */
[----:B------:R-:W-:-:S04]  /*fb40*/  FMNMX.FTZ R13, R160, R13, !PT ;  /* 0x0000000da00d7209 */ /* 0x000fc80007810000 */
[----:B------:R-:W-:Y:S02]  /*fb50*/  FMNMX.FTZ R13, R161, R13, !PT ;  /* 0x0000000da10d7209 */ /* 0x000fe40007810000 */
[----:B------:R-:W-:Y:S02]  /*fb60*/  FSEL R165, R165, -INF , P5 ;  /* 0xff800000a5a57808 */ /* 0x000fe40002800000 */
[----:B------:R-:W-:Y:S02]  /*fb70*/  FMNMX.FTZ R13, R164, R13, !PT ;  /* 0x0000000da40d7209 */ /* 0x000fe40007810000 */
[----:B------:R-:W-:Y:S02]  /*fb80*/  FSEL R168, R168, -INF , P0 ;  /* 0xff800000a8a87808 */ /* 0x000fe40000000000 */
[----:B------:R-:W-:Y:S02]  /*fb90*/  LOP3.LUT P0, RZ, R22, 0x100000, RZ, 0xc0, !PT ;  /* 0x0010000016ff7812 */ /* 0x000fe4000780c0ff */
[----:B------:R-:W-:-:S02]  /*fba0*/  FMNMX.FTZ R13, R165, R13, !PT ;  /* 0x0000000da50d7209 */ /* 0x000fc40007810000 */
[----:B------:R-:W-:Y:S02]  /*fbb0*/  FSEL R169, R169, -INF , P0 ;  /* 0xff800000a9a97808 */ /* 0x000fe40000000000 */
[----:B------:R-:W-:Y:S02]  /*fbc0*/  FMNMX.FTZ R13, R168, R13, !PT ;  /* 0x0000000da80d7209 */ /* 0x000fe40007810000 */
[----:B------:R-:W-:Y:S02]  /*fbd0*/  LOP3.LUT P5, RZ, R22, 0x200000, RZ, 0xc0, !PT ;  /* 0x0020000016ff7812 */ /* 0x000fe400078ac0ff */
[----:B------:R-:W-:Y:S02]  /*fbe0*/  FSEL R172, R172, -INF , P6 ;  /* 0xff800000acac7808 */ /* 0x000fe40003000000 */
[----:B------:R-:W-:Y:S02]  /*fbf0*/  FMNMX.FTZ R13, R169, R13, !PT ;  /* 0x0000000da90d7209 */ /* 0x000fe40007810000 */
[----:B------:R-:W-:-:S02]  /*fc00*/  FSEL R173, R173, -INF , P5 ;  /* 0xff800000adad7808 */ /* 0x000fc40002800000 */
[----:B------:R-:W-:Y:S02]  /*fc10*/  FMNMX.FTZ R13, R172, R13, !PT ;  /* 0x0000000dac0d7209 */ /* 0x000fe40007810000 */
[----:B------:R-:W-:Y:S02]  /*fc20*/  FSEL R176, R176, -INF , P4 ;  /* 0xff800000b0b07808 */ /* 0x000fe40002000000 */
[----:B------:R-:W-:Y:S02]  /*fc30*/  FMNMX.FTZ R13, R173, R13, !PT ;  /* 0x0000000dad0d7209 */ /* 0x000fe40007810000 */
[----:B------:R-:W-:Y:S02]  /*fc40*/  FSEL R177, R177, -INF , P3 ;  /* 0xff800000b1b17808 */ /* 0x000fe40001800000 */
[----:B------:R-:W-:Y:S02]  /*fc50*/  FMNMX.FTZ R13, R176, R13, !PT ;  /* 0x0000000db00d7209 */ /* 0x000fe40007810000 */
[----:B------:R-:W-:-:S02]  /*fc60*/  FSEL R180, R180, -INF , P2 ;  /* 0xff800000b4b47808 */ /* 0x000fc40001000000 */
[----:B------:R-:W-:Y:S02]  /*fc70*/  FMNMX.FTZ R13, R177, R13, !PT ;  /* 0x0000000db10d7209 */ /* 0x000fe40007810000 */
[----:B------:R-:W-:Y:S02]  /*fc80*/  FSEL R181, R181, -INF , P1 ;  /* 0xff800000b5b57808 */ /* 0x000fe40000800000 */
[----:B------:R-:W-:-:S04]  /*fc90*/  FMNMX.FTZ R13, R180, R13, !PT ;  /* 0x0000000db40d7209 */ /* 0x000fc80007810000 */
[----:B------:R-:W-:-:S05]  /*fca0*/  FMNMX.FTZ R13, R181, R13, !PT ;  /* 0x0000000db50d7209 */ /* 0x000fca0007810000 */
[----:B------:R-:W0:Y:S02]  /*fcb0*/  SHFL.BFLY PT, R154, R13, 0x2, 0x1f ;  /* 0x0c401f000d9a7f89 */ /* 0x000e2400000e0000 */
[----:B0-----:R-:W-:-:S05]  /*fcc0*/  FMNMX.FTZ R13, R13, R154, !PT ;  /* 0x0000009a0d0d7209 */ /* 0x001fca0007810000 */
[----:B------:R-:W0:Y:S01]  /*fcd0*/  SHFL.BFLY PT, R158, R13, 0x1, 0x1f ;  /* 0x0c201f000d9e7f89 */ /* 0x000e2200000e0000 */
[----:B------:R-:W-:Y:S01]  /*fce0*/  MUFU.EX2 R154, R163 ;  /* 0x000000a3009a7308 */ /* 0x000fe20000000800 */
[----:B0-----:R-:W-:Y:S01]  /*fcf0*/  FMNMX.FTZ R13, R13, R158, !PT ;  /* 0x0000009e0d0d7209 */ /* 0x001fe20007810000 */
[----:B------:R-:W-:-:S03]  /*fd00*/  IMAD.MOV R158, RZ, RZ, -R226 ;  /* 0x000000ffff9e7224 */ /* 0x000fc600078e0ae2 */
[----:B------:R-:W-:Y:S02]  /*fd10*/  FSETP.NEU.FTZ.AND P2, PT, R13, -INF , PT ;  /* 0xff8000000d00780b */ /* 0x000fe40003f5d000 */
[----:B------:R-:W-:Y:S02]  /*fd20*/  ISETP.NE.AND P1, PT, R193, R158, PT ;  /* 0x0000009ec100720c */ /* 0x000fe40003f25270 */
[----:B------:R-:W-:-:S05]  /*fd30*/  FSEL R158, R13, RZ, P2 ;  /* 0x000000ff0d9e7208 */ /* 0x000fca0001000000 */
[----:B------:R-:W-:-:S04]  /*fd40*/  FADD.FTZ R158, -R158, R196 ;  /* 0x000000c49e9e7221 */ /* 0x000fc80000010100 */
[----:B------:R-:W-:-:S04]  /*fd50*/  FMUL.FTZ R158, R158, R12 ;  /* 0x0000000c9e9e7220 */ /* 0x000fc80000410000 */
[----:B------:R0:W1:Y:S02]  /*fd60*/  MUFU.EX2 R163, R158 ;  /* 0x0000009e00a37308 */ /* 0x0000640000000800 */
[----:B0-----:R-:W-:-:S04]  /*fd70*/  @!P1 IMAD R158, R197, 0x40, R194 ;  /* 0x00000040c59e9824 */ /* 0x001fc800078e02c2 */
[----:B------:R-:W-:-:S05]  /*fd80*/  @!P1 IMAD R158, R158, 0x4, R18 ;  /* 0x000000049e9e9824 */ /* 0x000fca00078e0212 */
[----:B-1----:R-:W-:Y:S04]  /*fd90*/  @!P1 STS [R158+0x38400], R163 ;  /* 0x038400a39e009388 */ /* 0x002fe80000000800 */
[----:B------:R0:W-:Y:S02]  /*fda0*/  @!P1 STS [R158+0x38420], R174 ;  /* 0x038420ae9e009388 */ /* 0x0001e40000000800 */
[----:B0-----:R-:W-:-:S05]  /*fdb0*/  FMUL.FTZ R158, R13, R12 ;  /* 0x0000000c0d9e7220 */ /* 0x001fca0000410000 */
[----:B------:R-:W-:Y:S01]  /*fdc0*/  FSEL R158, R158, RZ, P2 ;  /* 0x000000ff9e9e7208 */ /* 0x000fe20001000000 */
[----:B------:R-:W0:Y:S04]  /*fdd0*/  MUFU.EX2 R162, R162 ;  /* 0x000000a200a27308 */ /* 0x000e280000000800 */
[-CC-:B------:R-:W-:Y:S01]  /*fde0*/  FFMA.FTZ R152, R152, R12.reuse, -R158.reuse ;  /* 0x0000000c98987223 */ /* 0x180fe2000001089e */
[-CC-:B------:R-:W-:Y:S01]  /*fdf0*/  FFMA.FTZ R200, R200, R12.reuse, -R158.reuse ;  /* 0x0000000cc8c87223 */ /* 0x180fe2000001089e */
[----:B------:R-:W-:-:S04]  /*fe00*/  FFMA.FTZ R156, R156, R12, -R158 ;  /* 0x0000000c9c9c7223 */ /* 0x000fc8000001089e */
[----:B------:R-:W1:Y:S01]  /*fe10*/  MUFU.EX2 R152, R152 ;  /* 0x0000009800987308 */ /* 0x000e620000000800 */
[----:B------:R-:W-:Y:S01]  /*fe20*/  F2FP.BF16.F32.PACK_AB R155, R159, R155 ;  /* 0x0000009b9f9b723e */ /* 0x000fe200000010ff */
[-CC-:B------:R-:W-:Y:S01]  /*fe30*/  FFMA.FTZ R157, R157, R12.reuse, -R158.reuse ;  /* 0x0000000c9d9d7223 */ /* 0x180fe2000001089e */
[----:B------:R-:W-:-:S05]  /*fe40*/  FFMA.FTZ R196, R169, R12, -R158 ;  /* 0x0000000ca9c47223 */ /* 0x000fca000001089e */
[----:B------:R-:W2:Y:S01]  /*fe50*/  MUFU.EX2 R200, R200 ;  /* 0x000000c800c87308 */ /* 0x000ea20000000800 */
[-CC-:B------:R-:W-:Y:S01]  /*fe60*/  FFMA.FTZ R160, R160, R12.reuse, -R158.reuse ;  /* 0x0000000ca0a07223 */ /* 0x180fe2000001089e */
[-CC-:B------:R-:W-:Y:S01]  /*fe70*/  FFMA.FTZ R161, R161, R12.reuse, -R158.reuse ;  /* 0x0000000ca1a17223 */ /* 0x180fe2000001089e */
[-CC-:B------:R-:W-:Y:S01]  /*fe80*/  FFMA.FTZ R165, R165, R12.reuse, -R158.reuse ;  /* 0x0000000ca5a57223 */ /* 0x180fe2000001089e */
[-CC-:B------:R-:W-:Y:S01]  /*fe90*/  FFMA.FTZ R172, R172, R12.reuse, -R158.reuse ;  /* 0x0000000cacac7223 */ /* 0x180fe2000001089e */
[-CC-:B------:R-:W-:Y:S01]  /*fea0*/  FFMA.FTZ R173, R173, R12.reuse, -R158.reuse ;  /* 0x0000000cadad7223 */ /* 0x180fe2000001089e */
[-CC-:B------:R-:W-:Y:S02]  /*feb0*/  FFMA.FTZ R176, R176, R12.reuse, -R158.reuse ;  /* 0x0000000cb0b07223 */ /* 0x180fe4000001089e */
[----:B------:R4:W-:Y:S01]  /*fec0*/  MUFU.EX2 R159, R166 ;  /* 0x000000a6009f7308 */ /* 0x0009e20000000800 */
[-CC-:B------:R-:W-:Y:S01]  /*fed0*/  FFMA.FTZ R177, R177, R12.reuse, -R158.reuse ;  /* 0x0000000cb1b17223 */ /* 0x180fe2000001089e */
[-CC-:B------:R-:W-:Y:S01]  /*fee0*/  FFMA.FTZ R180, R180, R12.reuse, -R158.reuse ;  /* 0x0000000cb4b47223 */ /* 0x180fe2000001089e */
[----:B------:R-:W-:Y:S01]  /*fef0*/  FFMA.FTZ R181, R181, R12, -R158 ;  /* 0x0000000cb5b57223 */ /* 0x000fe2000001089e */
[----:B------:R-:W-:-:S04]  /*ff00*/  IMAD.MOV.U32 R169, RZ, RZ, 0x40000040 ;  /* 0x40000040ffa97424 */ /* 0x000fc800078e00ff */
[----:B------:R-:W5:Y:S01]  /*ff10*/  MUFU.EX2 R156, R156 ;  /* 0x0000009c009c7308 */ /* 0x000f620000000800 */
[-CC-:B----4-:R-:W-:Y:S01]  /*ff20*/  FFMA.FTZ R166, R164, R12.reuse, -R158.reuse ;  /* 0x0000000ca4a67223 */ /* 0x190fe2000001089e */
[----:B------:R-:W-:Y:S01]  /*ff30*/  FFMA.FTZ R164, R168, R12, -R158 ;  /* 0x0000000ca8a47223 */ /* 0x000fe2000001089e */
[----:B------:R-:W-:-:S05]  /*ff40*/  R2UR UR7, R169 ;  /* 0x00000000a90772ca */ /* 0x000fca00000e0000 */
[----:B------:R0:W4:Y:S02]  /*ff50*/  MUFU.EX2 R158, R157 ;  /* 0x0000009d009e7308 */ /* 0x0001240000000800 */
[----:B0-----:R-:W-:-:S06]  /*ff60*/  FADD.FTZ R157, R162, R14 ;  /* 0x0000000ea29d7221 */ /* 0x001fcc0000010000 */
[----:B------:R-:W0:Y:S01]  /*ff70*/  MUFU.EX2 R160, R160 ;  /* 0x000000a000a07308 */ /* 0x000e220000000800 */
[C---:B------:R-:W-:Y:S01]  /*ff80*/  FADD.FTZ R169, R154.reuse, R157 ;  /* 0x0000009d9aa97221 */ /* 0x040fe20000010000 */
[----:B------:R-:W-:Y:S01]  /*ff90*/  F2FP.BF16.F32.PACK_AB R157, R154, R162 ;  /* 0x000000a29a9d723e */ /* 0x000fe200000010ff */
[----:B-1----:R-:W-:-:S05]  /*ffa0*/  FFMA.FTZ R154, R163, R0, R152 ;  /* 0x00000000a39a7223 */ /* 0x002fca0000010098 */
[----:B------:R-:W1:Y:S01]  /*ffb0*/  MUFU.EX2 R161, R161 ;  /* 0x000000a100a17308 */ /* 0x000e620000000800 */
[----:B--2---:R-:W-:-:S04]  /*ffc0*/  FADD.FTZ R154, R200, R154 ;  /* 0x0000009ac89a7221 */ /* 0x004fc80000010000 */
[----:B-----5:R-:W-:-:S03]  /*ffd0*/  FADD.FTZ R154, R156, R154 ;  /* 0x0000009a9c9a7221 */ /* 0x020fc60000010000 */
[----:B------:R-:W2:Y:S01]  /*ffe0*/  MUFU.EX2 R166, R166 ;  /* 0x000000a600a67308 */ /* 0x000ea20000000800 */
[----:B----4-:R-:W-:-:S07]  /*fff0*/  FADD.FTZ R154, R158, R154 ;  /* 0x0000009a9e9a7221 */ /* 0x010fce0000010000 */
[----:B------:R-:W4:Y:S01]  /*10000*/  MUFU.EX2 R165, R165 ;  /* 0x000000a500a57308 */ /* 0x000f220000000800 */
[----:B0-----:R-:W-:-:S07]  /*10010*/  FADD.FTZ R162, R160, R154 ;  /* 0x0000009aa0a27221 */ /* 0x001fce0000010000 */
[----:B------:R-:W0:Y:S01]  /*10020*/  MUFU.EX2 R167, R167 ;  /* 0x000000a700a77308 */ /* 0x000e220000000800 */
[----:B-1----:R-:W-:-:S07]  /*10030*/  FADD.FTZ R162, R161, R162 ;  /* 0x000000a2a1a27221 */ /* 0x002fce0000010000 */
[----:B------:R-:W1:Y:S08]  /*10040*/  MUFU.EX2 R164, R164 ;  /* 0x000000a400a47308 */ /* 0x000e700000000800 */
[----:B------:R-:W-:Y:S08]  /*10050*/  MUFU.EX2 R170, R170 ;  /* 0x000000aa00aa7308 */ /* 0x000ff00000000800 */
[----:B------:R-:W-:Y:S08]  /*10060*/  MUFU.EX2 R171, R171 ;  /* 0x000000ab00ab7308 */ /* 0x000ff00000000800 */
[----:B------:R-:W-:Y:S08]  /*10070*/  MUFU.EX2 R201, R201 ;  /* 0x000000c900c97308 */ /* 0x000ff00000000800 */
[----:B------:R-:W-:Y:S08]  /*10080*/  MUFU.EX2 R175, R175 ;  /* 0x000000af00af7308 */ /* 0x000ff00000000800 */
[----:B------:R-:W5:Y:S08]  /*10090*/  MUFU.EX2 R14, R196 ;  /* 0x000000c4000e7308 */ /* 0x000f700000000800 */
[----:B------:R-:W-:Y:S08]  /*100a0*/  MUFU.EX2 R172, R172 ;  /* 0x000000ac00ac7308 */ /* 0x000ff00000000800 */
[----:B------:R-:W3:Y:S01]  /*100b0*/  MUFU.EX2 R173, R173 ;  /* 0x000000ad00ad7308 */ /* 0x000ee20000000800 */
[----:B--2---:R-:W-:-:S07]  /*100c0*/  FADD.FTZ R162, R166, R162 ;  /* 0x000000a2a6a27221 */ /* 0x004fce0000010000 */
[----:B------:R-:W-:Y:S08]  /*100d0*/  MUFU.EX2 R178, R178 ;  /* 0x000000b200b27308 */ /* 0x000ff00000000800 */
[----:B------:R-:W-:Y:S08]  /*100e0*/  MUFU.EX2 R179, R179 ;  /* 0x000000b300b37308 */ /* 0x000ff00000000800 */
[----:B------:R-:W-:Y:S08]  /*100f0*/  MUFU.EX2 R182, R182 ;  /* 0x000000b600b67308 */ /* 0x000ff00000000800 */
[----:B------:R-:W-:Y:S08]  /*10100*/  MUFU.EX2 R183, R183 ;  /* 0x000000b700b77308 */ /* 0x000ff00000000800 */
[----:B------:R-:W-:Y:S08]  /*10110*/  MUFU.EX2 R176, R176 ;  /* 0x000000b000b07308 */ /* 0x000ff00000000800 */
[----:B------:R-:W2:Y:S08]  /*10120*/  MUFU.EX2 R177, R177 ;  /* 0x000000b100b17308 */ /* 0x000eb00000000800 */
[----:B------:R-:W-:Y:S08]  /*10130*/  MUFU.EX2 R180, R180 ;  /* 0x000000b400b47308 */ /* 0x000ff00000000800 */
[----:B------:R-:W2:Y:S01]  /*10140*/  MUFU.EX2 R181, R181 ;  /* 0x000000b500b57308 */ /* 0x000ea20000000800 */
[----:B------:R-:W-:Y:S01]  /*10150*/  F2FP.BF16.F32.PACK_AB R154, R158, R156 ;  /* 0x0000009c9e9a723e */ /* 0x000fe200000010ff */
[----:B------:R-:W-:Y:S01]  /*10160*/  IMAD R168, R19, 0x1000, R209 ;  /* 0x0000100013a87824 */ /* 0x000fe200078e02d1 */
[----:B------:R-:W-:Y:S01]  /*10170*/  F2FP.BF16.F32.PACK_AB R156, R161, R160 ;  /* 0x000000a0a19c723e */ /* 0x000fe200000010ff */
[----:B----4-:R-:W-:Y:S01]  /*10180*/  FADD.FTZ R160, R165, R162 ;  /* 0x000000a2a5a07221 */ /* 0x010fe20000010000 */
[----:B------:R-:W-:Y:S01]  /*10190*/  FADD.FTZ R169, R159, R169 ;  /* 0x000000a99fa97221 */ /* 0x000fe20000010000 */
[----:B------:R-:W-:Y:S01]  /*101a0*/  F2FP.BF16.F32.PACK_AB R152, R200, R152 ;  /* 0x00000098c898723e */ /* 0x000fe200000010ff */
[----:B------:R-:W-:Y:S01]  /*101b0*/  BAR.SYNC.DEFER_BLOCKING 0xf, 0x100 ;  /* 0x03c4000000007b1d */ /* 0x000fe20000010000 */
        /* <DEDUP_REMOVED lines=64> */
[----:B0-----:R-:W-:Y:S01]  /*105c0*/  F2FP.BF16.F32.PACK_AB R159, R167, R159 ;  /* 0x0000009fa79f723e */ /* 0x001fe200000010ff */
[-C--:B------:R-:W-:Y:S01]  /*105d0*/  FMUL.FTZ R24, R24, R163.reuse ;  /* 0x000000a318187220 */ /* 0x080fe20000410000 */
[----:B------:R-:W-:Y:S01]  /*105e0*/  F2FP.BF16.F32.PACK_AB R158, R165, R166 ;  /* 0x000000a6a59e723e */ /* 0x000fe200000010ff */
        /* <DEDUP_REMOVED lines=63> */
[----:B-1----:R-:W-:Y:S01]  /*109e0*/  FADD.FTZ R174, R164, R160 ;  /* 0x000000a0a4ae7221 */ /* 0x002fe20000010000 */
[----:B------:R-:W-:Y:S01]  /*109f0*/  R2UR UR6, R168 ;  /* 0x00000000a80672ca */ /* 0x000fe200000e0000 */
[----:B------:R-:W-:Y:S01]  /*10a00*/  FADD.FTZ R0, R167, R169 ;  /* 0x000000a9a7007221 */ /* 0x000fe20000010000 */
[----:B-----5:R-:W-:-:S02]  /*10a10*/  F2FP.BF16.F32.PACK_AB R160, R14, R164 ;  /* 0x000000a40ea0723e */ /* 0x020fc400000010ff */
[----:B------:R-:W-:Y:S02]  /*10a20*/  F2FP.BF16.F32.PACK_AB R161, R171, R170 ;  /* 0x000000aaaba1723e */ /* 0x000fe400000010ff */
[----:B---3--:R-:W-:Y:S02]  /*10a30*/  F2FP.BF16.F32.PACK_AB R162, R173, R172 ;  /* 0x000000acada2723e */ /* 0x008fe400000010ff */
[----:B------:R-:W-:Y:S02]  /*10a40*/  F2FP.BF16.F32.PACK_AB R163, R175, R201 ;  /* 0x000000c9afa3723e */ /* 0x000fe400000010ff */
[----:B--2---:R-:W-:Y:S02]  /*10a50*/  F2FP.BF16.F32.PACK_AB R164, R177, R176 ;  /* 0x000000b0b1a4723e */ /* 0x004fe400000010ff */
[----:B------:R-:W-:Y:S02]  /*10a60*/  F2FP.BF16.F32.PACK_AB R165, R179, R178 ;  /* 0x000000b2b3a5723e */ /* 0x000fe400000010ff */
[----:B------:R-:W-:-:S02]  /*10a70*/  F2FP.BF16.F32.PACK_AB R166, R181, R180 ;  /* 0x000000b4b5a6723e */ /* 0x000fc400000010ff */
[----:B------:R-:W-:Y:S01]  /*10a80*/  F2FP.BF16.F32.PACK_AB R167, R183, R182 ;  /* 0x000000b6b7a7723e */ /* 0x000fe200000010ff */
[----:B------:R0:W-:Y:S04]  /*10a90*/  STSM.16.M88.4 [R227+0x36400], R152 ;  /* 0x03640098e3007844 */ /* 0x0001e80000000200 */
[----:B------:R1:W-:Y:S04]  /*10aa0*/  STSM.16.M88.4 [R202], R156 ;  /* 0x0000009cca007844 */ /* 0x0003e80000000200 */
[----:B------:R1:W-:Y:S04]  /*10ab0*/  STSM.16.M88.4 [R228], R160 ;  /* 0x000000a0e4007844 */ /* 0x0003e80000000200 */
[----:B------:R1:W-:Y:S01]  /*10ac0*/  STSM.16.M88.4 [R229], R164 ;  /* 0x000000a4e5007844 */ /* 0x0003e20000000200 */
[----:B------:R-:W-:-:S06]  /*10ad0*/  WARPGROUP.ARRIVE ;  /* 0x00000000000079c5 */ /* 0x000fcc0000000000 */
[----:B------:R-:W-:Y:S03]  /*10ae0*/  HGMMA.64x256x16.F32.BF16 R24, R152, gdesc[UR4].tnspB, R24, gsb0 ;  /* 0x43e0000498187df0 */ /* 0x000fe60008001818 */
[----:B------:R-:W-:Y:S02]  /*10af0*/  WARPGROUP.DEPBAR.LE gsb0, 0x0 ;  /* 0x00008000000079c5 */ /* 0x000fe40000010000 */
[----:B0-----:R-:W-:Y:S02]  /*10b00*/  VIADD R152, R168, 0x80 ;  /* 0x00000080a8987836 */ /* 0x001fe40000000000 */
[----:B------:R-:W-:-:S03]  /*10b10*/  IMAD.MOV.U32 R153, RZ, RZ, 0x40000040 ;  /* 0x40000040ff997424 */ /* 0x000fc600078e00ff */
[----:B------:R-:W-:Y:S02]  /*10b20*/  R2UR UR6, R152 ;  /* 0x00000000980672ca */ /* 0x000fe400000e0000 */
[----:B------:R-:W-:Y:S01]  /*10b30*/  R2UR UR7, R153 ;  /* 0x00000000990772ca */ /* 0x000fe200000e0000 */
[----:B------:R-:W-:-:S15]  /*10b40*/  WARPGROUP.ARRIVE ;  /* 0x00000000000079c5 */ /* 0x000fde0000000000 */
[----:B------:R-:W-:Y:S01]  /*10b50*/  HGMMA.64x256x16.F32.BF16 R24, R156, gdesc[UR4].tnspB, R24, gsb0 ;  /* 0x43e000049c187df0 */ /* 0x000fe20008001818 */
[----:B------:R-:W-:Y:S02]  /*10b60*/  VIADD R152, R168, 0x100 ;  /* 0x00000100a8987836 */ /* 0x000fe40000000000 */
[----:B------:R-:W-:-:S03]  /*10b70*/  IMAD.MOV.U32 R153, RZ, RZ, 0x40000040 ;  /* 0x40000040ff997424 */ /* 0x000fc600078e00ff */
[----:B------:R-:W-:Y:S02]  /*10b80*/  R2UR UR6, R152 ;  /* 0x00000000980672ca */ /* 0x000fe400000e0000 */
[----:B------:R-:W-:Y:S01]  /*10b90*/  R2UR UR7, R153 ;  /* 0x00000000990772ca */ /* 0x000fe200000e0000 */
[----:B------:R-:W-:Y:S02]  /*10ba0*/  VIADD R168, R168, 0x180 ;  /* 0x00000180a8a87836 */ /* 0x000fe40000000000 */
[----:B------:R-:W-:Y:S01]  /*10bb0*/  IMAD.MOV.U32 R169, RZ, RZ, 0x40000040 ;  /* 0x40000040ffa97424 */ /* 0x000fe200078e00ff */
[----:B------:R-:W-:Y:S02]  /*10bc0*/  WARPGROUP.DEPBAR.LE gsb0, 0x0 ;  /* 0x00008000000079c5 */ /* 0x000fe40000010000 */
[----:B------:R-:W-:-:S14]  /*10bd0*/  WARPGROUP.ARRIVE ;  /* 0x00000000000079c5 */ /* 0x000fdc0000000000 */
[----:B------:R-:W-:Y:S01]  /*10be0*/  HGMMA.64x256x16.F32.BF16 R24, R160, gdesc[UR4].tnspB, R24, gsb0 ;  /* 0x43e00004a0187df0 */ /* 0x000fe20008001818 */
[----:B------:R-:W-:Y:S02]  /*10bf0*/  R2UR UR6, R168 ;  /* 0x00000000a80672ca */ /* 0x000fe400000e0000 */
[----:B------:R-:W-:Y:S01]  /*10c00*/  R2UR UR7, R169 ;  /* 0x00000000a90772ca */ /* 0x000fe200000e0000 */
[----:B------:R-:W-:Y:S01]  /*10c10*/  FADD.FTZ R0, R170, R0 ;  /* 0x00000000aa007221 */ /* 0x000fe20000010000 */
[----:B------:R-:W-:-:S03]  /*10c20*/  FADD.FTZ R174, R14, R174 ;  /* 0x000000ae0eae7221 */ /* 0x000fc60000010000 */
[----:B------:R-:W-:Y:S01]  /*10c30*/  FADD.FTZ R0, R171, R0 ;  /* 0x00000000ab007221 */ /* 0x000fe20000010000 */
[----:B------:R-:W-:-:S03]  /*10c40*/  FADD.FTZ R174, R172, R174 ;  /* 0x000000aeacae7221 */ /* 0x000fc60000010000 */
[----:B------:R-:W-:Y:S01]  /*10c50*/  FADD.FTZ R0, R201, R0 ;  /* 0x00000000c9007221 */ /* 0x000fe20000010000 */
[----:B------:R-:W-:Y:S01]  /*10c60*/  FADD.FTZ R174, R173, R174 ;  /* 0x000000aeadae7221 */ /* 0x000fe20000010000 */
[----:B------:R-:W-:Y:S02]  /*10c70*/  LOP3.LUT P0, RZ, R22, 0x80000, RZ, 0xc0, !PT ;  /* 0x0008000016ff7812 */ /* 0x000fe4000780c0ff */
[----:B------:R-:W-:Y:S01]  /*10c80*/  FADD.FTZ R0, R175, R0 ;  /* 0x00000000af007221 */ /* 0x000fe20000010000 */
[----:B------:R-:W-:-:S03]  /*10c90*/  FADD.FTZ R174, R176, R174 ;  /* 0x000000aeb0ae7221 */ /* 0x000fc60000010000 */
[----:B------:R-:W-:Y:S01]  /*10ca0*/  FADD.FTZ R0, R178, R0 ;  /* 0x00000000b2007221 */ /* 0x000fe20000010000 */
[----:B------:R-:W-:-:S03]  /*10cb0*/  FADD.FTZ R174, R177, R174 ;  /* 0x000000aeb1ae7221 */ /* 0x000fc60000010000 */
[----:B------:R-:W-:Y:S01]  /*10cc0*/  FADD.FTZ R0, R179, R0 ;  /* 0x00000000b3007221 */ /* 0x000fe20000010000 */
[----:B------:R-:W-:-:S03]  /*10cd0*/  FADD.FTZ R174, R180, R174 ;  /* 0x000000aeb4ae7221 */ /* 0x000fc60000010000 */
[----:B------:R-:W-:-:S04]  /*10ce0*/  FADD.FTZ R0, R182, R0 ;  /* 0x00000000b6007221 */ /* 0x000fc80000010000 */
[----:B------:R-:W-:Y:S01]  /*10cf0*/  FADD.FTZ R14, R183, R0 ;  /* 0x00000000b70e7221 */ /* 0x000fe20000010000 */
[----:B------:R-:W-:Y:S01]  /*10d00*/  FADD.FTZ R0, R181, R174 ;  /* 0x000000aeb5007221 */ /* 0x000fe20000010000 */
[----:B------:R-:W-:Y:S02]  /*10d10*/  WARPGROUP.DEPBAR.LE gsb0, 0x0 ;  /* 0x00008000000079c5 */ /* 0x000fe40000010000 */
[----:B------:R-:W-:-:S06]  /*10d20*/  WARPGROUP.ARRIVE ;  /* 0x00000000000079c5 */ /* 0x000fcc0000000000 */
        /* <DEDUP_REMOVED lines=12> */
.L_x_8712:
[C---:B------:R-:W-:Y:S01]  /*10df0*/  ISETP.GT.AND P1, PT, R20.reuse, R212, PT ;  /* 0x000000d41400720c */ /* 0x040fe20003f24270 */
        /* <DEDUP_REMOVED lines=9> */
.L_x_8700:
[----:B------:R-:W-:Y:S05]  /*10e90*/  BSYNC B1 ;  /* 0x0000000000017941 */ /* 0x000fea0003800000 */
.L_x_8699:
[----:B------:R-:W-:Y:S01]  /*10ea0*/  ISETP.GE.AND P1, PT, R20, RZ, PT ;  /* 0x000000ff1400720c */ /* 0x000fe20003f26270 */
[----:B------:R-:W-:-:S12]  /*10eb0*/  BSSY B0, `(.L_x_8714) ;  /* 0x000032d000007945 */ /* 0x000fd80003800000 */
[----:B------:R-:W-:Y:S05]  /*10ec0*/  @!P1 BRA `(.L_x_8715) ;  /* 0x0000003000ac9947 */ /* 0x000fea0003800000 */
[----:B------:R-:W-:Y:S02]  /*10ed0*/  IMAD.MOV.U32 R196, RZ, RZ, R15 ;  /* 0x000000ffffc47224 */ /* 0x000fe400078e000f */
[----:B------:R-:W-:Y:S02]  /*10ee0*/  IMAD.MOV.U32 R198, RZ, RZ, R13 ;  /* 0x000000ffffc67224 */ /* 0x000fe400078e000d */
[----:B------:R-:W-:-:S07]  /*10ef0*/  IMAD.MOV.U32 R197, RZ, RZ, R19 ;  /* 0x000000ffffc57224 */ /* 0x000fce00078e0013 */
.L_x_8728:
[----:B------:R-:W-:-:S05]  /*10f00*/  VIADD R19, R197, 0x1 ;  /* 0x00000001c5137836 */ /* 0x000fca0000000000 */
[----:B------:R-:W-:-:S04]  /*10f10*/  ISETP.NE.AND P1, PT, R19, 0x2, PT ;  /* 0x000000021300780c */ /* 0x000fc80003f25270 */
[----:B------:R-:W-:Y:S02]  /*10f20*/  SEL R12, RZ, 0x1, P1 ;  /* 0x00000001ff0c7807 */ /* 0x000fe40000800000 */
[----:B------:R-:W-:Y:S02]  /*10f30*/  SEL R19, R19, RZ, P1 ;  /* 0x000000ff13137207 */ /* 0x000fe40000800000 */
[----:B------:R-:W-:Y:S01]  /*10f40*/  LOP3.LUT R23, R23, R12, RZ, 0x3c, !PT ;  /* 0x0000000c17177212 */ /* 0x000fe200078e3cff */
[----:B-1----:R-:W-:Y:S06]  /*10f50*/  @!P0 BRA `(.L_x_8716) ;  /* 0x0000000000048947 */ /* 0x002fec0003800000 */
[----:B------:R-:W-:Y:S01]  /*10f60*/  BPT.TRAP 0x1 ;  /* 0x000000040000795c */ /* 0x000fe20000300000 */
.L_x_8716:
[----:B0-----:R-:W-:Y:S01]  /*10f70*/  IMAD R21, R19, 0x8, R18 ;  /* 0x0000000813157824 */ /* 0x001fe200078e0212 */
[----:B------:R-:W-:-:S04]  /*10f80*/  SHF.L.U32 R15, R23, 0x1f, RZ ;  /* 0x0000001f170f7819 */ /* 0x000fc800000006ff */
[----:B------:R0:W1:Y:S01]  /*10f90*/  SYNCS.PHASECHK.TRANS64.TRYWAIT P1, [R21+URZ+0x38830], R15 ;  /* 0x0388300f150075a7 */ /* 0x000062000802017f */
[----:B------:R-:W-:Y:S05]  /*10fa0*/  @!P0 BRA `(.L_x_8717) ;  /* 0x0000000000048947 */ /* 0x000fea0003800000 */
[----:B------:R-:W-:Y:S01]  /*10fb0*/  BPT.TRAP 0x1 ;  /* 0x000000040000795c */ /* 0x000fe20000300000 */
.L_x_8717:
[----:B------:R-:W-:Y:S01]  /*10fc0*/  BSSY B1, `(.L_x_8718) ;  /* 0x0000006000017945 */ /* 0x000fe20003800000 */
[----:B------:R-:W-:Y:S02]  /*10fd0*/  IMAD R154, R19, 0x200, R199 ;  /* 0x00000200139a7824 */ /* 0x000fe400078e02c7 */
[----:B------:R-:W-:Y:S01]  /*10fe0*/  IMAD.MOV.U32 R155, RZ, RZ, 0x40000040 ;  /* 0x40000040ff9b7424 */ /* 0x000fe200078e00ff */
[----:B-1----:R-:W-:Y:S06]  /*10ff0*/  @P1 BRA `(.L_x_8719) ;  /* 0x0000000000081947 */ /* 0x002fec0003800000 */
[----:B------:R-:W1:Y:S02]  /*11000*/  SYNCS.PHASECHK.TRANS64.TRYWAIT P1, [R21+URZ+0x38830], R15 ;  /* 0x0388300f150075a7 */ /* 0x000e64000802017f */
[----:B-1----:R-:W-:Y:S05]  /*11010*/  @!P1 BRA `(.L_x_8720) ;  /* 0x00000104002c9947 */ /* 0x002fea0003800000 */
.L_x_8719:
[----:B------:R-:W-:Y:S05]  /*11020*/  BSYNC B1 ;  /* 0x0000000000017941 */ /* 0x000fea0003800000 */
.L_x_8718:
        /* <DEDUP_REMOVED lines=36> */
.L_x_8721:
[----:B------:R2:W3:Y:S01]  /*11270*/  SYNCS.PHASECHK.TRANS64.TRYWAIT P1, [R21+URZ+0x38850], R15 ;  /* 0x0388500f150075a7 */ /* 0x0004e2000802017f */
[----:B------:R-:W-:Y:S05]  /*11280*/  @!P0 BRA `(.L_x_8722) ;  /* 0x0000000000048947 */ /* 0x000fea0003800000 */
[----:B------:R-:W-:Y:S01]  /*11290*/  BPT.TRAP 0x1 ;  /* 0x000000040000795c */ /* 0x000fe20000300000 */
.L_x_8722:
[----:B------:R-:W-:Y:S04]  /*112a0*/  BSSY B1, `(.L_x_8723) ;  /* 0x0000004000017945 */ /* 0x000fe80003800000 */
[----:B---3--:R-:W-:Y:S05]  /*112b0*/  @P1 BRA `(.L_x_8724) ;  /* 0x0000000000081947 */ /* 0x008fea0003800000 */
[----:B------:R-:W3:Y:S02]  /*112c0*/  SYNCS.PHASECHK.TRANS64.TRYWAIT P1, [R21+URZ+0x38850], R15 ;  /* 0x0388500f150075a7 */ /* 0x000ee4000802017f */
[----:B---3--:R-:W-:Y:S05]  /*112d0*/  @!P1 BRA `(.L_x_8725) ;  /* 0x0000010000909947 */ /* 0x008fea0003800000 */
.L_x_8724:
[----:B------:R-:W-:Y:S05]  /*112e0*/  BSYNC B1 ;  /* 0x0000000000017941 */ /* 0x000fea0003800000 */
.L_x_8723:
        /* <DEDUP_REMOVED lines=392> */
.L_x_8726:
[----:B------:R-:W-:Y:S01]  /*12b70*/  FMNMX.FTZ R12, R152, R198, !PT ;  /* 0x000000c6980c7209 */ /* 0x000fe20007810000 */
[----:B------:R-:W2:Y:S03]  /*12b80*/  LDL R208, [R1] ;  /* 0x0000000001d07983 */ /* 0x000ea60000100800 */
        /* <DEDUP_REMOVED lines=43> */
[----:B------:R-:W0:Y:S01]  /*12e40*/  MUFU.EX2 R157, R157 ;  /* 0x0000009d009d7308 */ /* 0x000e220000000800 */
[----:B------:R-:W-:-:S04]  /*12e50*/  PRMT R15, R187, 0x654, R15 ;  /* 0x00000654bb0f7816 */ /* 0x000fc8000000000f */
[----:B------:R1:W-:Y:S03]  /*12e60*/  SYNCS.ARRIVE.TRANS64.RED.A1T0 RZ, [R15+URZ], RZ ;  /* 0x000000ff0fff79a7 */ /* 0x0003e6000810043f */
[----:B------:R-:W3:Y:S01]  /*12e70*/  MUFU.EX2 R153, R153 ;  /* 0x0000009900997308 */ /* 0x000ee20000000800 */
[----:B-1----:R-:W-:-:S07]  /*12e80*/  FMNMX.FTZ R15, R154, R196, !PT ;  /* 0x000000c49a0f7209 */ /* 0x002fce0007810000 */
[----:B------:R-:W1:Y:S01]  /*12e90*/  MUFU.EX2 R156, R156 ;  /* 0x0000009c009c7308 */ /* 0x000e620000000800 */
[----:B------:R-:W-:Y:S01]  /*12ea0*/  FMNMX.FTZ R15, R155, R15, !PT ;  /* 0x0000000f9b0f7209 */ /* 0x000fe20007810000 */
[----:B0-----:R-:W-:Y:S01]  /*12eb0*/  FFMA.FTZ R0, R157, R0, R152 ;  /* 0x000000009d007223 */ /* 0x001fe20000010098 */
[-C--:B------:R-:W-:Y:S01]  /*12ec0*/  FMUL.FTZ R24, R24, R157.reuse ;  /* 0x0000009d18187220 */ /* 0x080fe20000410000 */
[----:B------:R-:W-:Y:S01]  /*12ed0*/  FMUL.FTZ R25, R25, R157 ;  /* 0x0000009d19197220 */ /* 0x000fe20000410000 */
[----:B------:R-:W-:Y:S01]  /*12ee0*/  FMNMX.FTZ R15, R158, R15, !PT ;  /* 0x0000000f9e0f7209 */ /* 0x000fe20007810000 */
[-C--:B------:R-:W-:Y:S01]  /*12ef0*/  FMUL.FTZ R28, R28, R157.reuse ;  /* 0x0000009d1c1c7220 */ /* 0x080fe20000410000 */
[----:B------:R-:W-:Y:S01]  /*12f00*/  FMUL.FTZ R29, R29, R157 ;  /* 0x0000009d1d1d7220 */ /* 0x000fe20000410000 */
[----:B------:R-:W0:Y:S01]  /*12f10*/  MUFU.EX2 R198, R198 ;  /* 0x000000c600c67308 */ /* 0x000e220000000800 */
        /* <DEDUP_REMOVED lines=9> */
[----:B-1----:R-:W-:Y:S01]  /*12fb0*/  FADD.FTZ R0, R156, R0 ;  /* 0x000000009c007221 */ /* 0x002fe20000010000 */
[-C--:B------:R-:W-:Y:S01]  /*12fc0*/  FMUL.FTZ R37, R37, R157.reuse ;  /* 0x0000009d25257220 */ /* 0x080fe20000410000 */
[----:B------:R-:W-:Y:S01]  /*12fd0*/  FMUL.FTZ R40, R40, R157 ;  /* 0x0000009d28287220 */ /* 0x000fe20000410000 */
[----:B------:R-:W-:Y:S01]  /*12fe0*/  FMNMX.FTZ R15, R166, R15, !PT ;  /* 0x0000000fa60f7209 */ /* 0x000fe20007810000 */
[-C--:B------:R-:W-:Y:S01]  /*12ff0*/  FMUL.FTZ R41, R41, R157.reuse ;  /* 0x0000009d29297220 */ /* 0x080fe20000410000 */
[----:B------:R-:W-:Y:S01]  /*13000*/  FMUL.FTZ R44, R44, R157 ;  /* 0x0000009d2c2c7220 */ /* 0x000fe20000410000 */
[----:B------:R-:W1:Y:S01]  /*13010*/  MUFU.EX2 R200, R161 ;  /* 0x000000a100c87308 */ /* 0x000e620000000800 */
[----:B------:R-:W-:Y:S01]  /*13020*/  FMNMX.FTZ R15, R167, R15, !PT ;  /* 0x0000000fa70f7209 */ /* 0x000fe20007810000 */
[----:B0-----:R-:W-:Y:S01]  /*13030*/  FADD.FTZ R0, R198, R0 ;  /* 0x00000000c6007221 */ /* 0x001fe20000010000 */
[-C--:B------:R-:W-:Y:S01]  /*13040*/  FMUL.FTZ R45, R45, R157.reuse ;  /* 0x0000009d2d2d7220 */ /* 0x080fe20000410000 */
[----:B------:R-:W-:Y:S01]  /*13050*/  FMUL.FTZ R48, R48, R157 ;  /* 0x0000009d30307220 */ /* 0x000fe20000410000 */
[----:B------:R-:W-:Y:S01]  /*13060*/  FMNMX.FTZ R15, R170, R15, !PT ;  /* 0x0000000faa0f7209 */ /* 0x000fe20007810000 */
[-C--:B------:R-:W-:Y:S01]  /*13070*/  FMUL.FTZ R49, R49, R157.reuse ;  /* 0x0000009d31317220 */ /* 0x080fe20000410000 */
[----:B------:R-:W-:Y:S01]  /*13080*/  FMUL.FTZ R52, R52, R157 ;  /* 0x0000009d34347220 */ /* 0x000fe20000410000 */
[----:B------:R-:W0:Y:S01]  /*13090*/  MUFU.EX2 R164, R164 ;  /* 0x000000a400a47308 */ /* 0x000e220000000800 */
        /* <DEDUP_REMOVED lines=23> */
[----:B------:R-:W-:Y:S01]  /*13210*/  MUFU.EX2 R172, R172 ;  /* 0x000000ac00ac7308 */ /* 0x000fe20000000800 */
[----:B------:R-:W-:Y:S01]  /*13220*/  FMNMX.FTZ R15, R183, R15, !PT ;  /* 0x0000000fb70f7209 */ /* 0x000fe20007810000 */
[----:B---3--:R-:W-:Y:S01]  /*13230*/  FADD.FTZ R0, R165, R0 ;  /* 0x00000000a5007221 */ /* 0x008fe20000010000 */
[-C--:B------:R-:W-:Y:S01]  /*13240*/  FMUL.FTZ R77, R77, R157.reuse ;  /* 0x0000009d4d4d7220 */ /* 0x080fe20000410000 */
[-C--:B------:R-:W-:Y:S01]  /*13250*/  FMUL.FTZ R80, R80, R157.reuse ;  /* 0x0000009d50507220 */ /* 0x080fe20000410000 */
[-C--:B------:R-:W-:Y:S01]  /*13260*/  FMUL.FTZ R81, R81, R157.reuse ;  /* 0x0000009d51517220 */ /* 0x080fe20000410000 */
[----:B------:R-:W0:Y:S01]  /*13270*/  SHFL.BFLY PT, R153, R15, 0x2, 0x1f ;  /* 0x0c401f000f997f89 */ /* 0x000e2200000e0000 */
[-C--:B------:R-:W-:Y:S01]  /*13280*/  FMUL.FTZ R84, R84, R157.reuse ;  /* 0x0000009d54547220 */ /* 0x080fe20000410000 */
[----:B------:R-:W-:Y:S01]  /*13290*/  MUFU.EX2 R173, R173 ;  /* 0x000000ad00ad7308 */ /* 0x000fe20000000800 */
[----:B-1----:R-:W-:Y:S01]  /*132a0*/  FADD.FTZ R0, R201, R0 ;  /* 0x00000000c9007221 */ /* 0x002fe20000010000 */
        /* <DEDUP_REMOVED lines=20> */
[----:B0-----:R-:W-:Y:S01]  /*133f0*/  FMNMX.FTZ R15, R15, R153, !PT ;  /* 0x000000990f0f7209 */ /* 0x001fe20007810000 */
[-C--:B------:R-:W-:Y:S01]  /*13400*/  FMUL.FTZ R121, R121, R157.reuse ;  /* 0x0000009d79797220 */ /* 0x080fe20000410000 */
[-C--:B------:R-:W-:Y:S01]  /*13410*/  FMUL.FTZ R124, R124, R157.reuse ;  /* 0x0000009d7c7c7220 */ /* 0x080fe20000410000 */
[-C--:B------:R-:W-:Y:S01]  /*13420*/  FMUL.FTZ R125, R125, R157.reuse ;  /* 0x0000009d7d7d7220 */ /* 0x080fe20000410000 */
[-C--:B------:R-:W-:Y:S01]  /*13430*/  FMUL.FTZ R128, R128, R157.reuse ;  /* 0x0000009d80807220 */ /* 0x080fe20000410000 */
[----:B------:R-:W0:Y:S01]  /*13440*/  SHFL.BFLY PT, R153, R15, 0x1, 0x1f ;  /* 0x0c201f000f997f89 */ /* 0x000e2200000e0000 */
        /* <DEDUP_REMOVED lines=11> */
[----:B0-----:R-:W-:-:S05]  /*13500*/  FMNMX.FTZ R15, R15, R153, !PT ;  /* 0x000000990f0f7209 */ /* 0x001fca0007810000 */
[----:B------:R-:W-:Y:S02]  /*13510*/  FADD.FTZ R153, -R15, R196 ;  /* 0x000000c40f997221 */ /* 0x000fe40000010100 */
[----:B------:R-:W0:Y:S02]  /*13520*/  MUFU.EX2 R196, R169 ;  /* 0x000000a900c47308 */ /* 0x000e240000000800 */
[----:B------:R-:W-:-:S06]  /*13530*/  FMUL.FTZ R153, R153, R12 ;  /* 0x0000000c99997220 */ /* 0x000fcc0000410000 */
[----:B------:R1:W3:Y:S02]  /*13540*/  MUFU.EX2 R161, R153 ;  /* 0x0000009900a17308 */ /* 0x0002e40000000800 */
[----:B-1----:R-:W-:Y:S02]  /*13550*/  @!P1 IMAD R153, R197, 0x40, R194 ;  /* 0x00000040c5999824 */ /* 0x002fe400078e02c2 */
[----:B0-----:R-:W-:Y:S02]  /*13560*/  FADD.FTZ R0, R196, R0 ;  /* 0x00000000c4007221 */ /* 0x001fe40000010000 */
[----:B------:R-:W-:Y:S02]  /*13570*/  @!P1 IMAD R153, R153, 0x4, R18 ;  /* 0x0000000499999824 */ /* 0x000fe400078e0212 */
[----:B------:R-:W-:Y:S01]  /*13580*/  FADD.FTZ R0, R172, R0 ;  /* 0x00000000ac007221 */ /* 0x000fe20000010000 */
[-C--:B---3--:R-:W-:Y:S02]  /*13590*/  FMUL.FTZ R26, R26, R161.reuse ;  /* 0x000000a11a1a7220 */ /* 0x088fe40000410000 */
[----:B------:R-:W-:Y:S01]  /*135a0*/  @!P1 STS [R153+0x38400], R157 ;  /* 0x0384009d99009388 */ /* 0x000fe20000000800 */
[----:B------:R-:W-:Y:S01]  /*135b0*/  FADD.FTZ R0, R173, R0 ;  /* 0x00000000ad007221 */ /* 0x000fe20000010000 */
[-C--:B------:R-:W-:Y:S01]  /*135c0*/  FMUL.FTZ R27, R27, R161.reuse ;  /* 0x000000a11b1b7220 */ /* 0x080fe20000410000 */
[-C--:B------:R-:W-:Y:S01]  /*135d0*/  FMUL.FTZ R30, R30, R161.reuse ;  /* 0x000000a11e1e7220 */ /* 0x080fe20000410000 */
[----:B------:R0:W-:Y:S01]  /*135e0*/  @!P1 STS [R153+0x38420], R161 ;  /* 0x038420a199009388 */ /* 0x0001e20000000800 */
[----:B------:R-:W-:Y:S01]  /*135f0*/  FADD.FTZ R0, R176, R0 ;  /* 0x00000000b0007221 */ /* 0x000fe20000010000 */
[-C--:B------:R-:W-:Y:S01]  /*13600*/  FMUL.FTZ R31, R31, R161.reuse ;  /* 0x000000a11f1f7220 */ /* 0x080fe20000410000 */
[-C--:B------:R-:W-:Y:S01]  /*13610*/  FMUL.FTZ R34, R34, R161.reuse ;  /* 0x000000a122227220 */ /* 0x080fe20000410000 */
[-C--:B------:R-:W-:Y:S01]  /*13620*/  FMUL.FTZ R35, R35, R161.reuse ;  /* 0x000000a123237220 */ /* 0x080fe20000410000 */
[----:B------:R-:W-:Y:S01]  /*13630*/  FADD.FTZ R0, R177, R0 ;  /* 0x00000000b1007221 */ /* 0x000fe20000010000 */
        /* <DEDUP_REMOVED lines=49> */
[----:B0-----:R-:W-:Y:S01]  /*13950*/  FFMA.FTZ R14, R161, R14, R153 ;  /* 0x0000000ea10e7223 */ /* 0x001fe20000010099 */
[-C--:B------:R-:W-:Y:S01]  /*13960*/  FMUL.FTZ R94, R94, R161.reuse ;  /* 0x000000a15e5e7220 */ /* 0x080fe20000410000 */
[-C--:B------:R-:W-:Y:S01]  /*13970*/  FMUL.FTZ R95, R95, R161.reuse ;  /* 0x000000a15f5f7220 */ /* 0x080fe20000410000 */
[-C--:B------:R-:W-:Y:S01]  /*13980*/  FMUL.FTZ R98, R98, R161.reuse ;  /* 0x000000a162627220 */ /* 0x080fe20000410000 */
[-C--:B------:R-:W-:Y:S01]  /*13990*/  FMUL.FTZ R99, R99, R161.reuse ;  /* 0x000000a163637220 */ /* 0x080fe20000410000 */
[-C--:B------:R-:W-:Y:S01]  /*139a0*/  FMUL.FTZ R102, R102, R161.reuse ;  /* 0x000000a166667220 */ /* 0x080fe20000410000 */
[-C--:B------:R-:W-:Y:S01]  /*139b0*/  FMUL.FTZ R103, R103, R161.reuse ;  /* 0x000000a167677220 */ /* 0x080fe20000410000 */
[----:B------:R-:W-:Y:S01]  /*139c0*/  MUFU.EX2 R170, R202 ;  /* 0x000000ca00aa7308 */ /* 0x000fe20000000800 */
[----:B---3--:R-:W-:Y:S01]  /*139d0*/  F2FP.BF16.F32.PACK_AB R154, R198, R156 ;  /* 0x0000009cc69a723e */ /* 0x008fe200000010ff */
[----:B-1----:R-:W-:Y:S01]  /*139e0*/  FADD.FTZ R14, R168, R14 ;  /* 0x0000000ea80e7221 */ /* 0x002fe20000010000 */
[----:B------:R-:W-:Y:S01]  /*139f0*/  F2FP.BF16.F32.PACK_AB R156, R200, R160 ;  /* 0x000000a0c89c723e */ /* 0x000fe200000010ff */
[----:B------:R-:W-:Y:S01]  /*13a00*/  FMUL.FTZ R106, R106, R161 ;  /* 0x000000a16a6a7220 */ /* 0x000fe20000410000 */
[----:B------:R-:W-:Y:S01]  /*13a10*/  F2FP.BF16.F32.PACK_AB R160, R196, R201 ;  /* 0x000000c9c4a0723e */ /* 0x000fe200000010ff */
[----:B------:R-:W-:Y:S01]  /*13a20*/  FMUL.FTZ R107, R107, R161 ;  /* 0x000000a16b6b7220 */ /* 0x000fe20000410000 */
[----:B------:R-:W-:Y:S01]  /*13a30*/  F2FP.BF16.F32.PACK_AB R153, R168, R153 ;  /* 0x00000099a899723e */ /* 0x000fe200000010ff */
[----:B------:R-:W-:Y:S01]  /*13a40*/  MUFU.EX2 R171, R203 ;  /* 0x000000cb00ab7308 */ /* 0x000fe20000000800 */
[----:B------:R-:W-:-:S02]  /*13a50*/  IMAD R168, R19, 0x1000, R209 ;  /* 0x0000100013a87824 */ /* 0x000fc400078e02d1 */
        /* <DEDUP_REMOVED lines=24> */
[----:B------:R-:W-:Y:S01]  /*13be0*/  FMUL.FTZ R151, R151, R161 ;  /* 0x000000a197977220 */ /* 0x000fe20000410000 */
[----:B------:R-:W-:Y:S01]  /*13bf0*/  R2UR UR6, R168 ;  /* 0x00000000a80672ca */ /* 0x000fe200000e0000 */
[----:B------:R-:W-:Y:S01]  /*13c00*/  FADD.FTZ R0, R166, R0 ;  /* 0x00000000a6007221 */ /* 0x000fe20000010000 */
[----:B0-----:R-:W-:Y:S01]  /*13c10*/  F2FP.BF16.F32.PACK_AB R166, R197, R166 ;  /* 0x000000a6c5a6723e */ /* 0x001fe200000010ff */
[----:B------:R-:W-:-:S02]  /*13c20*/  FADD.FTZ R14, R170, R14 ;  /* 0x0000000eaa0e7221 */ /* 0x000fc40000010000 */
[----:B------:R0:W4:Y:S01]  /*13c30*/  MUFU.EX2 R178, R169 ;  /* 0x000000a900b27308 */ /* 0x0001220000000800 */
[----:B------:R-:W-:Y:S01]  /*13c40*/  FADD.FTZ R0, R197, R0 ;  /* 0x00000000c5007221 */ /* 0x000fe20000010000 */
[----:B------:R-:W-:-:S04]  /*13c50*/  FADD.FTZ R14, R171, R14 ;  /* 0x0000000eab0e7221 */ /* 0x000fc80000010000 */
[----:B-1----:R-:W-:Y:S02]  /*13c60*/  FADD.FTZ R14, R174, R14 ;  /* 0x0000000eae0e7221 */ /* 0x002fe40000010000 */
[----:B------:R-:W1:Y:S01]  /*13c70*/  MUFU.EX2 R179, R167 ;  /* 0x000000a700b37308 */ /* 0x000e620000000800 */
[----:B0-----:R-:W-:Y:S01]  /*13c80*/  IMAD.MOV.U32 R169, RZ, RZ, 0x40000040 ;  /* 0x40000040ffa97424 */ /* 0x001fe200078e00ff */
[C---:B---3--:R-:W-:Y:S01]  /*13c90*/  F2FP.BF16.F32.PACK_AB R157, R175.reuse, R174 ;  /* 0x000000aeaf9d723e */ /* 0x048fe200000010ff */
[----:B------:R-:W-:-:S03]  /*13ca0*/  FADD.FTZ R14, R175, R14 ;  /* 0x0000000eaf0e7221 */ /* 0x000fc60000010000 */
[----:B------:R-:W-:Y:S01]  /*13cb0*/  R2UR UR7, R169 ;  /* 0x00000000a90772ca */ /* 0x000fe200000e0000 */
[----:B------:R-:W-:Y:S01]  /*13cc0*/  IMAD.MOV.U32 R169, RZ, RZ, 0x40000040 ;  /* 0x40000040ffa97424 */ /* 0x000fe200078e00ff */
[----:B------:R0:W-:Y:S01]  /*13cd0*/  MUFU.EX2 R196, R162 ;  /* 0x000000a200c47308 */ /* 0x0001e20000000800 */
[----:B----4-:R-:W-:-:S07]  /*13ce0*/  FADD.FTZ R14, R178, R14 ;  /* 0x0000000eb20e7221 */ /* 0x010fce0000010000 */
[----:B------:R3:W4:Y:S01]  /*13cf0*/  MUFU.EX2 R181, R158 ;  /* 0x0000009e00b57308 */ /* 0x0007220000000800 */
[----:B0-----:R-:W-:Y:S01]  /*13d00*/  F2FP.BF16.F32.PACK_AB R162, R173, R172 ;  /* 0x000000acada2723e */ /* 0x001fe200000010ff */
[----:B-1----:R-:W-:-:S04]  /*13d10*/  FADD.FTZ R14, R179, R14 ;  /* 0x0000000eb30e7221 */ /* 0x002fc80000010000 */
[----:B------:R-:W-:Y:S02]  /*13d20*/  FADD.FTZ R14, R180, R14 ;  /* 0x0000000eb40e7221 */ /* 0x000fe40000010000 */
[----:B------:R0:W1:Y:S01]  /*13d30*/  MUFU.EX2 R198, R155 ;  /* 0x0000009b00c67308 */ /* 0x0000620000000800 */
[----:B---3--:R-:W-:Y:S02]  /*13d40*/  F2FP.BF16.F32.PACK_AB R158, R165, R164 ;  /* 0x000000a4a59e723e */ /* 0x008fe400000010ff */
[----:B------:R-:W-:-:S05]  /*13d50*/  F2FP.BF16.F32.PACK_AB R164, R177, R176 ;  /* 0x000000b0b1a4723e */ /* 0x000fca00000010ff */
[----:B------:R3:W5:Y:S01]  /*13d60*/  MUFU.EX2 R200, R159 ;  /* 0x0000009f00c87308 */ /* 0x0007620000000800 */
[----:B0-----:R-:W-:Y:S01]  /*13d70*/  F2FP.BF16.F32.PACK_AB R155, R171, R170 ;  /* 0x000000aaab9b723e */ /* 0x001fe200000010ff */
[----:B------:R-:W-:Y:S01]  /*13d80*/  BAR.SYNC.DEFER_BLOCKING 0xf, 0x100 ;  /* 0x03c4000000007b1d */ /* 0x000fe20000010000 */
[C---:B----4-:R-:W-:Y:S01]  /*13d90*/  F2FP.BF16.F32.PACK_AB R161, R181.reuse, R180 ;  /* 0x000000b4b5a1723e */ /* 0x050fe200000010ff */
[----:B------:R-:W-:-:S04]  /*13da0*/  FADD.FTZ R14, R181, R14 ;  /* 0x0000000eb50e7221 */ /* 0x000fc80000010000 */
[----:B------:R5:W0:Y:S01]  /*13db0*/  MUFU.EX2 R172, R163 ;  /* 0x000000a300ac7308 */ /* 0x000a220000000800 */
[----:B---3--:R-:W-:Y:S01]  /*13dc0*/  F2FP.BF16.F32.PACK_AB R159, R179, R178 ;  /* 0x000000b2b39f723e */ /* 0x008fe200000010ff */
[----:B-1----:R-:W-:-:S06]  /*13dd0*/  FADD.FTZ R14, R198, R14 ;  /* 0x0000000ec60e7221 */ /* 0x002fcc0000010000 */
[----:B------:R-:W1:Y:S01]  /*13de0*/  MUFU.EX2 R182, R182 ;  /* 0x000000b600b67308 */ /* 0x000e620000000800 */
[C---:B-----5:R-:W-:Y:S01]  /*13df0*/  F2FP.BF16.F32.PACK_AB R163, R200.reuse, R198 ;  /* 0x000000c6c8a3723e */ /* 0x060fe200000010ff */
[----:B------:R-:W-:-:S04]  /*13e00*/  FADD.FTZ R14, R200, R14 ;  /* 0x0000000ec80e7221 */ /* 0x000fc80000010000 */
[----:B------:R-:W-:Y:S02]  /*13e10*/  FADD.FTZ R14, R196, R14 ;  /* 0x0000000ec40e7221 */ /* 0x000fe40000010000 */
[----:B------:R-:W3:Y:S01]  /*13e20*/  MUFU.EX2 R183, R183 ;  /* 0x000000b700b77308 */ /* 0x000ee20000000800 */
[C---:B0-----:R-:W-:Y:S01]  /*13e30*/  F2FP.BF16.F32.PACK_AB R165, R172.reuse, R196 ;  /* 0x000000c4aca5723e */ /* 0x041fe200000010ff */
[----:B------:R0:W-:Y:S01]  /*13e40*/  STSM.16.M88.4 [R227+0x36400], R152 ;  /* 0x03640098e3007844 */ /* 0x0001e20000000200 */
[----:B------:R-:W-:-:S03]  /*13e50*/  FADD.FTZ R14, R172, R14 ;  /* 0x0000000eac0e7221 */ /* 0x000fc60000010000 */
[----:B--2---:R2:W-:Y:S01]  /*13e60*/  STSM.16.M88.4 [R208], R156 ;  /* 0x0000009cd0007844 */ /* 0x0045e20000000200 */
[----:B-1----:R-:W-:-:S03]  /*13e70*/  FADD.FTZ R14, R182, R14 ;  /* 0x0000000eb60e7221 */ /* 0x002fc60000010000 */
[----:B------:R2:W-:Y:S01]  /*13e80*/  STSM.16.M88.4 [R228], R160 ;  /* 0x000000a0e4007844 */ /* 0x0005e20000000200 */
[C---:B---3--:R-:W-:Y:S01]  /*13e90*/  F2FP.BF16.F32.PACK_AB R167, R183.reuse, R182 ;  /* 0x000000b6b7a7723e */ /* 0x048fe200000010ff */
[----:B------:R-:W-:-:S04]  /*13ea0*/  FADD.FTZ R14, R183, R14 ;  /* 0x0000000eb70e7221 */ /* 0x000fc80000010000 */
[----:B------:R2:W-:Y:S01]  /*13eb0*/  STSM.16.M88.4 [R229], R164 ;  /* 0x000000a4e5007844 */ /* 0x0005e20000000200 */
[----:B------:R-:W-:-:S06]  /*13ec0*/  WARPGROUP.ARRIVE ;  /* 0x00000000000079c5 */ /* 0x000fcc0000000000 */
[----:B------:R-:W-:Y:S03]  /*13ed0*/  HGMMA.64x256x16.F32.BF16 R24, R152, gdesc[UR4].tnspB, R24, gsb0 ;  /* 0x43e0000498187df0 */ /* 0x000fe60008001818 */
[----:B------:R-:W-:Y:S02]  /*13ee0*/  WARPGROUP.DEPBAR.LE gsb0, 0x0 ;  /* 0x00008000000079c5 */ /* 0x000fe40000010000 */
[----:B0-----:R-:W-:Y:S01]  /*13ef0*/  VIADD R152, R168, 0x80 ;  /* 0x00000080a8987836 */ /* 0x001fe20000000000 */
        /* <DEDUP_REMOVED lines=31> */
.L_x_8727:
        /* <DEDUP_REMOVED lines=9> */
.L_x_8715:
[----:B------:R-:W-:Y:S05]  /*14180*/  BSYNC B0 ;  /* 0x0000000000007941 */ /* 0x000fea0003800000 */
.L_x_8714:
[----:B01----:R-:W2:Y:S04]  /*14190*/  LDL.LU R21, [R1+0x5c] ;  /* 0x00005c0001157983 */ /* 0x003ea80000300800 */
[----:B------:R-:W0:Y:S04]  /*141a0*/  SHFL.BFLY PT, R3, R0, 0x2, 0x1f ;  /* 0x0c401f0000037f89 */ /* 0x000e2800000e0000 */
[----:B------:R-:W1:Y:S01]  /*141b0*/  SHFL.BFLY PT, R5, R14, 0x2, 0x1f ;  /* 0x0c401f000e057f89 */ /* 0x000e6200000e0000 */
[----:B0-----:R-:W-:Y:S01]  /*141c0*/  FADD.FTZ R3, R3, R0 ;  /* 0x0000000003037221 */ /* 0x001fe20000010000 */
[----:B------:R-:W-:-:S02]  /*141d0*/  IMAD.MOV.U32 R0, RZ, RZ, -0x800000 ;  /* 0xff800000ff007424 */ /* 0x000fc400078e00ff */
[----:B-1----:R-:W-:Y:S02]  /*141e0*/  FADD.FTZ R4, R5, R14 ;  /* 0x0000000e05047221 */ /* 0x002fe40000010000 */
[----:B------:R-:W0:Y:S04]  /*141f0*/  SHFL.BFLY PT, R2, R3, 0x1, 0x1f ;  /* 0x0c201f0003027f89 */ /* 0x000e2800000e0000 */
[----:B------:R-:W1:Y:S01]  /*14200*/  SHFL.BFLY PT, R7, R4, 0x1, 0x1f ;  /* 0x0c201f0004077f89 */ /* 0x000e6200000e0000 */
[----:B0-----:R-:W-:Y:S01]  /*14210*/  FADD.FTZ R5, R3, R2 ;  /* 0x0000000203057221 */ /* 0x001fe20000010000 */
[----:B-1----:R-:W-:Y:S01]  /*14220*/  FADD.FTZ R7, R4, R7 ;  /* 0x0000000704077221 */ /* 0x002fe20000010000 */
[----:B------:R-:W-:Y:S08]  /*14230*/  BAR.ARV 0x8, 0x100 ;  /* 0x0204000000007b1d */ /* 0x000ff00000002000 */
[----:B------:R-:W-:Y:S01]  /*14240*/  BAR.SYNC.DEFER_BLOCKING 0xf, 0x100 ;  /* 0x03c4000000007b1d */ /* 0x000fe20000010000 */
[----:B------:R-:W-:Y:S01]  /*14250*/  FSETP.NE.FTZ.AND P0, PT, R5, RZ, PT ;  /* 0x000000ff0500720b */ /* 0x000fe20003f15000 */
[----:B------:R-:W-:Y:S01]  /*14260*/  IMAD.MOV R4, RZ, RZ, -R226 ;  /* 0x000000ffff047224 */ /* 0x000fe200078e0ae2 */
[----:B------:R-:W-:-:S04]  /*14270*/  FSETP.NE.FTZ.AND P1, PT, R7, RZ, PT ;  /* 0x000000ff0700720b */ /* 0x000fc80003f35000 */
[----:B------:R-:W-:Y:S01]  /*14280*/  ISETP.NE.AND P2, PT, R193, R4, PT ;  /* 0x00000004c100720c */ /* 0x000fe20003f45270 */
[----:B------:R-:W-:-:S06]  /*14290*/  IMAD.MOV.U32 R4, RZ, RZ, RZ ;  /* 0x000000ffff047224 */ /* 0x000fcc00078e00ff */
[----:B------:R-:W0:Y:S02]  /*142a0*/  @P0 MUFU.LG2 R2, R5 ;  /* 0x0000000500020308 */ /* 0x000e240000000c00 */
[----:B------:R-:W-:-:S06]  /*142b0*/  @P1 FMUL.FTZ R3, R12, 0.69314718246459960938 ;  /* 0x3f3172180c031820 */ /* 0x000fcc0000410000 */
[----:B------:R-:W1:Y:S08]  /*142c0*/  @P1 MUFU.LG2 R6, R7 ;  /* 0x0000000700061308 */ /* 0x000e700000000c00 */
[----:B------:R-:W3:Y:S01]  /*142d0*/  @P1 MUFU.RCP R4, R7 ;  /* 0x0000000700041308 */ /* 0x000ee20000001000 */
[----:B0-----:R-:W-:Y:S01]  /*142e0*/  @P0 FMUL.FTZ R9, R2, 0.69314718246459960938 ;  /* 0x3f31721802090820 */ /* 0x001fe20000410000 */
[----:B------:R-:W-:-:S04]  /*142f0*/  @P0 FMUL.FTZ R2, R12, 0.69314718246459960938 ;  /* 0x3f3172180c020820 */ /* 0x000fc80000410000 */
[----:B------:R-:W-:Y:S01]  /*14300*/  @P0 FFMA.FTZ R0, R2, R13, R9 ;  /* 0x0000000d02000223 */ /* 0x000fe20000010009 */
[----:B------:R-:W-:Y:S02]  /*14310*/  IMAD.MOV.U32 R2, RZ, RZ, -0x800000 ;  /* 0xff800000ff027424 */ /* 0x000fe400078e00ff */
[----:B-1----:R-:W-:Y:S01]  /*14320*/  @P1 FMUL.FTZ R6, R6, 0.69314718246459960938 ;  /* 0x3f31721806061820 */ /* 0x002fe20000410000 */
[C---:B------:R-:W-:Y:S02]  /*14330*/  @!P2 IMAD R9, R19.reuse, 0x40, R194 ;  /* 0x000000401309a824 */ /* 0x040fe400078e02c2 */
[----:B------:R-:W-:Y:S02]  /*14340*/  VIADD R19, R19, 0x1 ;  /* 0x0000000113137836 */ /* 0x000fe40000000000 */
[----:B------:R-:W-:Y:S01]  /*14350*/  @P1 FFMA.FTZ R2, R3, R15, R6 ;  /* 0x0000000f03021223 */ /* 0x000fe20000010006 */
[----:B------:R-:W-:Y:S02]  /*14360*/  IMAD.MOV.U32 R3, RZ, RZ, RZ ;  /* 0x000000ffff037224 */ /* 0x000fe400078e00ff */
[----:B------:R-:W-:Y:S01]  /*14370*/  @!P2 IMAD R9, R9, 0x4, R18 ;  /* 0x000000040909a824 */ /* 0x000fe200078e0212 */
[----:B------:R-:W-:Y:S01]  /*14380*/  ISETP.NE.AND P1, PT, R19, 0x2, PT ;  /* 0x000000021300780c */ /* 0x000fe20003f25270 */
[-C--:B---3--:R-:W-:Y:S01]  /*14390*/  FMUL.FTZ R7, R30, R4.reuse ;  /* 0x000000041e077220 */ /* 0x088fe20000410000 */
[-C--:B------:R-:W-:Y:S01]  /*143a0*/  FMUL.FTZ R31, R31, R4.reuse ;  /* 0x000000041f1f7220 */ /* 0x080fe20000410000 */
[----:B------:R0:W1:Y:S01]  /*143b0*/  @P0 MUFU.RCP R3, R5 ;  /* 0x0000000500030308 */ /* 0x0000620000001000 */
[----:B------:R-:W-:Y:S01]  /*143c0*/  @!P2 STS [R9+0x38420], R4 ;  /* 0x038420040900a388 */ /* 0x000fe20000000800 */
        /* <DEDUP_REMOVED lines=128> */
[----:B------:R-:W-:Y:S06]  /*14bd0*/  BAR.ARV 0xe, 0x100 ;  /* 0x0384000000007b1d */ /* 0x000fec0000002000 */
[----:B------:R-:W-:-:S02]  /*14be0*/  PLOP3.LUT P0, PT, PT, PT, PT, 0x8, 0x0 ;  /* 0x000000000000781c */ /* 0x000fc40003f0e170 */
[----:B------:R-:W-:Y:S02]  /*14bf0*/  LOP3.LUT R23, R23, R4, RZ, 0x3c, !PT ;  /* 0x0000000417177212 */ /* 0x000fe400078e3cff */
[----:B------:R-:W-:Y:S01]  /*14c00*/  SEL R19, R19, RZ, P1 ;  /* 0x000000ff13137207 */ /* 0x000fe20000800000 */
[----:B--2---:R-:W-:-:S05]  /*14c10*/  VIADD R21, R21, 0x1 ;  /* 0x0000000115157836 */ /* 0x004fca0000000000 */
[----:B------:R0:W-:Y:S03]  /*14c20*/  STL [R1+0x5c], R21 ;  /* 0x00005c1501007387 */ /* 0x0001e60000100800 */
.L_x_8648:
[----:B------:R-:W-:Y:S05]  /*14c30*/  BSYNC B7 ;  /* 0x0000000000077941 */ /* 0x000fea0003800000 */
.L_x_8646:
        /* <DEDUP_REMOVED lines=10> */
[----:B------:R-:W0:Y:S01]  /*14ce0*/  S2R R45, SR_SWINHI ;  /* 0x00000000002d7919 */ /* 0x000e220000002f00 */
[----:B------:R-:W-:Y:S01]  /*14cf0*/  F2FP.BF16.F32.PACK_AB R7, R31, R7 ;  /* 0x000000071f07723e */ /* 0x000fe200000010ff */
[----:B------:R-:W-:Y:S01]  /*14d00*/  ULDC.64 UR4, c[0x0][0xd00] ;  /* 0x0003400000047ab9 */ /* 0x000fe20000000a00 */
[----:B-1----:R-:W-:Y:S01]  /*14d10*/  F2FP.BF16.F32.PACK_AB R4, R6, R8 ;  /* 0x000000080604723e */ /* 0x002fe200000010ff */
[----:B------:R-:W2:Y:S04]  /*14d20*/  LDL.LU R70, [R1+0x50] ;  /* 0x0000500001467983 */ /* 0x000ea80000300800 */
[----:B------:R-:W2:Y:S01]  /*14d30*/  LDL.LU R66, [R1+0x54] ;  /* 0x0000540001427983 */ /* 0x000ea20000300800 */
[----:B------:R-:W-:-:S02]  /*14d40*/  F2FP.BF16.F32.PACK_AB R5, R3, R5 ;  /* 0x000000050305723e */ /* 0x000fc400000010ff */
[----:B------:R-:W-:Y:S02]  /*14d50*/  MOV R20, R18 ;  /* 0x0000001200147202 */ /* 0x000fe40000000f00 */
[----:B0-----:R-:W-:Y:S02]  /*14d60*/  MOV R21, R45 ;  /* 0x0000002d00157202 */ /* 0x001fe40000000f00 */
[----:B------:R-:W-:Y:S02]  /*14d70*/  F2FP.BF16.F32.PACK_AB R6, R152, R155 ;  /* 0x0000009b9806723e */ /* 0x000fe400000010ff */
[----:B------:R-:W-:Y:S02]  /*14d80*/  F2FP.BF16.F32.PACK_AB R11, R39, R11 ;  /* 0x0000000b270b723e */ /* 0x000fe400000010ff */
[----:B------:R-:W-:Y:S02]  /*14d90*/  F2FP.BF16.F32.PACK_AB R8, R10, R153 ;  /* 0x000000990a08723e */ /* 0x000fe400000010ff */
[----:B------:R-:W-:-:S02]  /*14da0*/  F2FP.BF16.F32.PACK_AB R9, R35, R9 ;  /* 0x000000092309723e */ /* 0x000fc400000010ff */
[----:B------:R-:W-:Y:S01]  /*14db0*/  F2FP.BF16.F32.PACK_AB R10, R14, R36 ;  /* 0x000000240e0a723e */ /* 0x000fe200000010ff */
[----:B------:R-:W0:Y:S01]  /*14dc0*/  S2R R90, SR_TID.X ;  /* 0x00000000005a7919 */ /* 0x000e220000002100 */
        /* <DEDUP_REMOVED lines=18> */
[----:B0-----:R-:W-:Y:S01]  /*14ef0*/  VIADD R90, R90, 0xffffff80 ;  /* 0xffffff805a5a7836 */ /* 0x001fe20000000000 */
[----:B------:R-:W-:Y:S02]  /*14f00*/  F2FP.BF16.F32.PACK_AB R146, R149, R148 ;  /* 0x000000949592723e */ /* 0x000fe400000010ff */
[----:B------:R-:W-:Y:S02]  /*14f10*/  F2FP.BF16.F32.PACK_AB R147, R151, R150 ;  /* 0x000000969793723e */ /* 0x000fe400000010ff */
[----:B------:R-:W-:-:S04]  /*14f20*/  SHF.R.S32.HI R82, RZ, 0x1f, R90 ;  /* 0x0000001fff527819 */ /* 0x000fc8000001145a */
[----:B------:R-:W-:-:S04]  /*14f30*/  LEA.HI R82, R82, R90, RZ, 0x3 ;  /* 0x0000005a52527211 */ /* 0x000fc800078f18ff */
[----:B------:R-:W-:Y:S01]  /*14f40*/  SHF.R.S32.HI R82, RZ, 0x3, R82 ;  /* 0x00000003ff527819 */ /* 0x000fe20000011452 */
[----:B------:R-:W-:Y:S01]  /*14f50*/  BAR.SYNC.DEFER_BLOCKING 0x1, 0x100 ;  /* 0x0044000000007b1d */ /* 0x000fe20000010000 */
[----:B----4-:R-:W-:-:S03]  /*14f60*/  IMAD.WIDE R44, R30, 0x2, R20 ;  /* 0x000000021e2c7825 */ /* 0x010fc600078e0214 */
[----:B------:R-:W-:Y:S01]  /*14f70*/  LOP3.LUT R49, R44, 0x380, RZ, 0xc0, !PT ;  /* 0x000003802c317812 */ /* 0x000fe200078ec0ff */
[----:B------:R-:W-:-:S03]  /*14f80*/  IMAD.MOV.U32 R31, RZ, RZ, R45 ;  /* 0x000000ffff1f7224 */ /* 0x000fc600078e002d */
[----:B------:R-:W-:-:S04]  /*14f90*/  SHF.R.U64 R49, R49, 0x3, RZ ;  /* 0x0000000331317819 */ /* 0x000fc800000012ff */
[----:B------:R-:W-:Y:S02]  /*14fa0*/  LOP3.LUT R30, R49, R44, RZ, 0x3c, !PT ;  /* 0x0000002c311e7212 */ /* 0x000fe400078e3cff */
[----:B---3--:R-:W-:Y:S02]  /*14fb0*/  IADD3 R24, P0, R44, 0x20, RZ ;  /* 0x000000202c187810 */ /* 0x008fe40007f1e0ff */
        /* <DEDUP_REMOVED lines=47> */
[C---:B-1----:R-:W-:Y:S02]  /*152b0*/  IADD3 R6, P6, R44.reuse, 0x6020, RZ ;  /* 0x000060202c067810 */ /* 0x042fe40007fde0ff */
        /* <DEDUP_REMOVED lines=45> */
[----:B------:R-:W-:Y:S02]  /*15590*/  MOV R36, R48 ;  /* 0x0000003000247202 */ /* 0x000fe40000000f00 */
[----:B------:R-:W-:Y:S02]  /*155a0*/  F2FP.BF16.F32.PACK_AB R8, R156, R158 ;  /* 0x0000009e9c08723e */ /* 0x000fe400000010ff */
[----:B------:R-:W-:Y:S02]  /*155b0*/  F2FP.BF16.F32.PACK_AB R9, R59, R58 ;  /* 0x0000003a3b09723e */ /* 0x000fe400000010ff */
[----:B------:R-:W-:Y:S02]  /*155c0*/  F2FP.BF16.F32.PACK_AB R10, R61, R60 ;  /* 0x0000003c3d0a723e */ /* 0x000fe400000010ff */
[----:B------:R-:W-:-:S02]  /*155d0*/  F2FP.BF16.F32.PACK_AB R11, R63, R62 ;  /* 0x0000003e3f0b723e */ /* 0x000fc400000010ff */
        /* <DEDUP_REMOVED lines=22> */
[----:B-1----:R-:W-:-:S02]  /*15740*/  F2FP.BF16.F32.PACK_AB R36, R89, R88 ;  /* 0x000000585924723e */ /* 0x002fc400000010ff */
[----:B------:R-:W-:Y:S02]  /*15750*/  F2FP.BF16.F32.PACK_AB R6, R109, R108 ;  /* 0x0000006c6d06723e */ /* 0x000fe400000010ff */
[----:B---3--:R-:W-:Y:S02]  /*15760*/  F2FP.BF16.F32.PACK_AB R39, R95, R94 ;  /* 0x0000005e5f27723e */ /* 0x008fe400000010ff */
[----:B------:R-:W-:Y:S01]  /*15770*/  F2FP.BF16.F32.PACK_AB R7, R111, R110 ;  /* 0x0000006e6f07723e */ /* 0x000fe200000010ff */
[----:B------:R-:W-:Y:S02]  /*15780*/  IMAD.X R45, RZ, RZ, R45, P1 ;  /* 0x000000ffff2d7224 */ /* 0x000fe400008e062d */
[----:B------:R-:W-:Y:S01]  /*15790*/  STSM.16.M88.4 [R3], R36 ;  /* 0x0000002403007844 */ /* 0x000fe20000000200 */
[----:B------:R-:W-:Y:S02]  /*157a0*/  F2FP.BF16.F32.PACK_AB R8, R113, R112 ;  /* 0x000000707108723e */ /* 0x000fe400000010ff */
[----:B------:R-:W-:Y:S01]  /*157b0*/  F2FP.BF16.F32.PACK_AB R9, R115, R114 ;  /* 0x000000727309723e */ /* 0x000fe200000010ff */
[----:B------:R-:W-:Y:S01]  /*157c0*/  STSM.16.M88.4 [R46], R40 ;  /* 0x000000282e007844 */ /* 0x000fe20000000200 */
[----:B------:R-:W-:-:S02]  /*157d0*/  F2FP.BF16.F32.PACK_AB R10, R117, R116 ;  /* 0x00000074750a723e */ /* 0x000fc400000010ff */
[----:B------:R-:W-:Y:S01]  /*157e0*/  F2FP.BF16.F32.PACK_AB R11, R119, R118 ;  /* 0x00000076770b723e */ /* 0x000fe200000010ff */
[----:B------:R2:W-:Y:S01]  /*157f0*/  STSM.16.M88.4 [R48], R4 ;  /* 0x0000000430007844 */ /* 0x0005e20000000200 */
[----:B------:R-:W-:Y:S02]  /*15800*/  F2FP.BF16.F32.PACK_AB R12, R121, R120 ;  /* 0x00000078790c723e */ /* 0x000fe400000010ff */
[----:B------:R-:W-:Y:S02]  /*15810*/  F2FP.BF16.F32.PACK_AB R13, R123, R122 ;  /* 0x0000007a7b0d723e */ /* 0x000fe400000010ff */
[----:B------:R-:W-:Y:S02]  /*15820*/  F2FP.BF16.F32.PACK_AB R14, R125, R124 ;  /* 0x0000007c7d0e723e */ /* 0x000fe400000010ff */
[----:B------:R-:W-:Y:S02]  /*15830*/  F2FP.BF16.F32.PACK_AB R15, R127, R126 ;  /* 0x0000007e7f0f723e */ /* 0x000fe400000010ff */
[----:B------:R-:W-:Y:S01]  /*15840*/  ISETP.NE.U32.AND P0, PT, RZ, UR4, PT ;  /* 0x00000004ff007c0c */ /* 0x000fe2000bf05070 */
[----:B------:R0:W-:Y:S01]  /*15850*/  STSM.16.M88.4 [R49], R8 ;  /* 0x0000000831007844 */ /* 0x0001e20000000200 */
[----:B------:R-:W-:-:S02]  /*15860*/  MOV R44, R44 ;  /* 0x0000002c002c7202 */ /* 0x000fc40000000f00 */
[----:B--2---:R-:W-:Y:S01]  /*15870*/  IADD3 R4, P1, R70, UR4, RZ ;  /* 0x0000000446047c10 */ /* 0x004fe2000ff3e0ff */
[----:B------:R1:W-:Y:S01]  /*15880*/  STSM.16.M88.4 [R52], R12 ;  /* 0x0000000c34007844 */ /* 0x0003e20000000200 */
[----:B------:R-:W-:Y:S02]  /*15890*/  ISETP.NE.AND.EX P0, PT, RZ, UR5, PT, P0 ;  /* 0x00000005ff007c0c */ /* 0x000fe4000bf05300 */
[----:B------:R-:W-:Y:S01]  /*158a0*/  IADD3.X R5, R66, UR5, RZ, P1, !PT ;  /* 0x0000000542057c10 */ /* 0x000fe20008ffe4ff */
[----:B------:R-:W-:Y:S01]  /*158b0*/  ULDC.64 UR4, c[0x0][0xd08] ;  /* 0x0003420000047ab9 */ /* 0x000fe20000000a00 */
[----:B------:R-:W-:Y:S01]  /*158c0*/  STSM.16.M88.4 [R24], R128 ;  /* 0x0000008018007844 */ /* 0x000fe20000000200 */
[----:B------:R-:W-:-:S03]  /*158d0*/  ISETP.NE.U32.AND P6, PT, RZ, UR4, PT ;  /* 0x00000004ff007c0c */ /* 0x000fc6000bfc5070 */
[----:B------:R-:W-:Y:S01]  /*158e0*/  STSM.16.M88.4 [R47], R136 ;  /* 0x000000882f007844 */ /* 0x000fe20000000200 */
[----:B------:R-:W-:-:S03]  /*158f0*/  ISETP.NE.AND.EX P6, PT, RZ, UR5, PT, P6 ;  /* 0x00000005ff007c0c */ /* 0x000fc6000bfc5360 */
[----:B------:R2:W-:Y:S01]  /*15900*/  STSM.16.M88.4 [R44], R144 ;  /* 0x000000902c007844 */ /* 0x0005e20000000200 */
[----:B------:R-:W-:Y:S02]  /*15910*/  IMAD R7, R82, 0x40, R210 ;  /* 0x0000004052077824 */ /* 0x000fe400078e02d2 */
[----:B------:R-:W-:Y:S01]  /*15920*/  IMAD.MOV.U32 R80, RZ, RZ, RZ ;  /* 0x000000ffff507224 */ /* 0x000fe200078e00ff */
[----:B------:R-:W-:Y:S01]  /*15930*/  BAR.SYNC.DEFER_BLOCKING 0x1, 0x100 ;  /* 0x0044000000007b1d */ /* 0x000fe20000010000 */
[----:B------:R-:W-:-:S05]  /*15940*/  IMAD.WIDE R6, R7, 0x2, R20 ;  /* 0x0000000207067825 */ /* 0x000fca00078e0214 */
[----:B0-----:R-:W-:Y:S01]  /*15950*/  @P6 IADD3 R10, P4, R70, UR4, RZ ;  /* 0x00000004460a6c10 */ /* 0x001fe2000ff9e0ff */
[----:B------:R-:W-:Y:S02]  /*15960*/  ULDC UR4, c[0x0][0xb88] ;  /* 0x0002e20000047ab9 */ /* 0x000fe40000000800 */
[----:B------:R-:W-:Y:S01]  /*15970*/  IMAD.U32 R20, RZ, RZ, UR4 ;  /* 0x00000004ff147e24 */ /* 0x000fe2000f8e00ff */
[----:B------:R-:W-:Y:S01]  /*15980*/  @P6 IADD3.X R11, R66, UR5, RZ, P4, !PT ;  /* 0x00000005420b6c10 */ /* 0x000fe2000a7fe4ff */
[----:B------:R0:W5:Y:S04]  /*15990*/  @P0 LDG.E R80, desc[UR40][R4.64] ;  /* 0x0000002804500981 */ /* 0x000168000c1e1900 */
[----:B------:R0:W5:Y:S01]  /*159a0*/  @P6 LDG.E R20, desc[UR40][R10.64] ;  /* 0x000000280a146981 */ /* 0x000162000c1e1900 */
[----:B------:R-:W-:-:S02]  /*159b0*/  IADD3 R9, P1, R6, 0x1000, RZ ;  /* 0x0000100006097810 */ /* 0x000fc40007f3e0ff */
[C---:B-1----:R-:W-:Y:S02]  /*159c0*/  IADD3 R13, P2, R6.reuse, 0x2000, RZ ;  /* 0x00002000060d7810 */ /* 0x042fe40007f5e0ff */
[C---:B------:R-:W-:Y:S02]  /*159d0*/  IADD3 R29, P3, R6.reuse, 0x3000, RZ ;  /* 0x00003000061d7810 */ /* 0x040fe40007f7e0ff */
[----:B------:R-:W-:Y:S02]  /*159e0*/  IADD3 R33, P4, R6, 0x4000, RZ ;  /* 0x0000400006217810 */ /* 0x000fe40007f9e0ff */
        /* <DEDUP_REMOVED lines=8> */
[----:B------:R-:W-:-:S02]  /*15a70*/  IADD3 R37, P5, R6, 0x5000, RZ ;  /* 0x0000500006257810 */ /* 0x000fc40007fbe0ff */
        /* <DEDUP_REMOVED lines=8> */
[----:B------:R-:W-:Y:S02]  /*15b00*/  P2R R14, PR, RZ, 0x20 ;  /* 0x00000020ff0e7803 */ /* 0x000fe40000000000 */
[----:B------:R-:W-:-:S02]  /*15b10*/  IADD3 R41, P1, R6, 0x6000, RZ ;  /* 0x0000600006297810 */ /* 0x000fc40007f3e0ff */
[C---:B------:R-:W-:Y:S02]  /*15b20*/  IADD3 R45, P2, R6.reuse, 0x7000, RZ ;  /* 0x00007000062d7810 */ /* 0x040fe40007f5e0ff */
[C---:B------:R-:W-:Y:S02]  /*15b30*/  IADD3 R49, P3, R6.reuse, 0x8000, RZ ;  /* 0x0000800006317810 */ /* 0x040fe40007f7e0ff */
[C---:B------:R-:W-:Y:S02]  /*15b40*/  IADD3 R53, P4, R6.reuse, 0x9000, RZ ;  /* 0x0000900006357810 */ /* 0x040fe40007f9e0ff */
[----:B------:R-:W-:Y:S02]  /*15b50*/  IADD3 R57, P5, R6, 0xa000, RZ ;  /* 0x0000a00006397810 */ /* 0x000fe40007fbe0ff */
[----:B------:R-:W-:Y:S02]  /*15b60*/  LOP3.LUT R36, R37, 0x380, RZ, 0xc0, !PT ;  /* 0x0000038025247812 */ /* 0x000fe400078ec0ff */
[----:B------:R-:W-:-:S02]  /*15b70*/  LOP3.LUT R40, R41, 0x380, RZ, 0xc0, !PT ;  /* 0x0000038029287812 */ /* 0x000fc400078ec0ff */
[----:B--2---:R-:W-:Y:S02]  /*15b80*/  LOP3.LUT R44, R45, 0x380, RZ, 0xc0, !PT ;  /* 0x000003802d2c7812 */ /* 0x004fe400078ec0ff */
[----:B------:R-:W-:Y:S02]  /*15b90*/  LOP3.LUT R48, R49, 0x380, RZ, 0xc0, !PT ;  /* 0x0000038031307812 */ /* 0x000fe400078ec0ff */
[----:B------:R-:W-:Y:S02]  /*15ba0*/  LOP3.LUT R52, R53, 0x380, RZ, 0xc0, !PT ;  /* 0x0000038035347812 */ /* 0x000fe400078ec0ff */
[----:B------:R-:W-:Y:S02]  /*15bb0*/  LOP3.LUT R56, R57, 0x380, RZ, 0xc0, !PT ;  /* 0x0000038039387812 */ /* 0x000fe400078ec0ff */
[----:B------:R-:W-:Y:S02]  /*15bc0*/  SHF.R.U64 R36, R36, 0x3, RZ ;  /* 0x0000000324247819 */ /* 0x000fe400000012ff */
[----:B------:R-:W-:-:S02]  /*15bd0*/  SHF.R.U64 R40, R40, 0x3, RZ ;  /* 0x0000000328287819 */ /* 0x000fc400000012ff */
[----:B------:R-:W-:Y:S02]  /*15be0*/  SHF.R.U64 R44, R44, 0x3, RZ ;  /* 0x000000032c2c7819 */ /* 0x000fe400000012ff */
[----:B------:R-:W-:Y:S02]  /*15bf0*/  SHF.R.U64 R48, R48, 0x3, RZ ;  /* 0x0000000330307819 */ /* 0x000fe400000012ff */
[----:B------:R-:W-:Y:S02]  /*15c00*/  SHF.R.U64 R52, R52, 0x3, RZ ;  /* 0x0000000334347819 */ /* 0x000fe400000012ff */
[----:B------:R-:W-:Y:S02]  /*15c10*/  SHF.R.U64 R56, R56, 0x3, RZ ;  /* 0x0000000338387819 */ /* 0x000fe400000012ff */
[----:B------:R-:W-:Y:S02]  /*15c20*/  LOP3.LUT R36, R36, R37, RZ, 0x3c, !PT ;  /* 0x0000002524247212 */ /* 0x000fe400078e3cff */
[----:B------:R-:W-:-:S02]  /*15c30*/  LOP3.LUT R40, R40, R41, RZ, 0x3c, !PT ;  /* 0x0000002928287212 */ /* 0x000fc400078e3cff */
        /* <DEDUP_REMOVED lines=9> */
.L_x_8731:
[----:B------:R-:W-:Y:S01]  /*15cd0*/  ISETP.NE.AND P6, PT, R14, RZ, PT ;  /* 0x000000ff0e00720c */ /* 0x000fe20003fc5270 */
[----:B------:R-:W0:Y:S01]  /*15ce0*/  S2R R4, SR_TID.X ;  /* 0x0000000000047919 */ /* 0x000e220000002100 */
[----:B------:R-:W2:Y:S01]  /*15cf0*/  LDL.LU R14, [R1+0x58] ;  /* 0x00005800010e7983 */ /* 0x000ea20000300800 */
[--C-:B------:R-:W-:Y:S02]  /*15d00*/  IMAD.X R57, RZ, RZ, R7.reuse, P5 ;  /* 0x000000ffff397224 */ /* 0x100fe400028e0607 */
[----:B------:R-:W-:Y:S01]  /*15d10*/  IMAD.X R37, RZ, RZ, R7, P6 ;  /* 0x000000ffff257224 */ /* 0x000fe200030e0607 */
[----:B------:R-:W3:Y:S04]  /*15d20*/  LDL.LU R11, [R1+0x60] ;  /* 0x00006000010b7983 */ /* 0x000ee80000300800 */
        /* <DEDUP_REMOVED lines=49> */
[----:B------:R-:W-:Y:S02]  /*16040*/  IMAD R10, R81, UR4, RZ ;  /* 0x00000004510a7c24 */ /* 0x000fe4000f8e02ff */
[----:B------:R-:W-:Y:S02]  /*16050*/  IMAD.MOV.U32 R7, RZ, RZ, R3 ;  /* 0x000000ffff077224 */ /* 0x000fe400078e0003 */
[C---:B------:R-:W-:Y:S02]  /*16060*/  IMAD R15, R84.reuse, UR5, R10 ;  /* 0x00000005540f7c24 */ /* 0x040fe4000f8e020a */
[----:B------:R-:W-:Y:S01]  /*16070*/  IMAD.WIDE.U32 R6, R84, UR4, R6 ;  /* 0x0000000454067c25 */ /* 0x000fe2000f8e0006 */
[----:B------:R-:W-:-:S03]  /*16080*/  ULDC.64 UR4, c[0x0][0xc98] ;  /* 0x0003260000047ab9 */ /* 0x000fc60000000a00 */
[----:B------:R-:W-:Y:S02]  /*16090*/  IMAD.IADD R7, R7, 0x1, R15 ;  /* 0x0000000107077824 */ /* 0x000fe400078e020f */
[----:B------:R-:W-:Y:S02]  /*160a0*/  IMAD.IADD R34, R194, 0x1, R213 ;  /* 0x00000001c2227824 */ /* 0x000fe400078e02d5 */
[----:B------:R-:W-:Y:S01]  /*160b0*/  IMAD.WIDE.U32 R6, R21, UR4, R6 ;  /* 0x0000000415067c25 */ /* 0x000fe2000f8e0006 */
[----:B0-----:R-:W-:-:S13]  /*160c0*/  ISETP.NE.AND P0, PT, R35, 0x1, PT ;  /* 0x000000012300780c */ /* 0x001fda0003f05270 */
[----:B------:R-:W0:Y:S08]  /*160d0*/  @P0 LDC R11, c[0x0][0xcec] ;  /* 0x00033b00ff0b0b82 */ /* 0x000e300000000800 */
[----:B------:R-:W1:Y:S01]  /*160e0*/  @P0 LDC R31, c[0x0][0xcf0] ;  /* 0x00033c00ff1f0b82 */ /* 0x000e620000000800 */
[----:B--2---:R-:W-:-:S04]  /*160f0*/  IMAD.IADD R30, R14, 0x1, R213 ;  /* 0x000000010e1e7824 */ /* 0x004fc800078e02d5 */
[----:B0-----:R-:W-:-:S04]  /*16100*/  @P0 IMAD.HI.U32 R10, R30, R11, RZ ;  /* 0x0000000b1e0a0227 */ /* 0x001fc800078e00ff */
[----:B------:R-:W-:Y:S01]  /*16110*/  IMAD.MOV.U32 R11, RZ, RZ, R30 ;  /* 0x000000ffff0b7224 */ /* 0x000fe200078e001e */
[----:B-1----:R-:W-:Y:S01]  /*16120*/  @P0 SHF.R.U32.HI R11, RZ, R31, R10 ;  /* 0x0000001fff0b0219 */ /* 0x002fe2000001160a */
        /* <DEDUP_REMOVED lines=25> */
[----:B------:R-:W1:Y:S06]  /*162c0*/  SHFL.IDX PT, R11, R30, 0x1, 0x1c1f ;  /* 0x003c1f001e0b7f89 */ /* 0x000e6c00000e0000 */
[----:B0-----:R0:W-:Y:S04]  /*162d0*/  @!P1 ST.E desc[UR40][R6.64], R0 ;  /* 0x0000000006009985 */ /* 0x0011e8000c101928 */
[----:B-1----:R0:W-:Y:S02]  /*162e0*/  @!P0 ST.E desc[UR40][R10.64], R2 ;  /* 0x000000020a008985 */ /* 0x0021e4000c101928 */
.L_x_8732:
        /* <DEDUP_REMOVED lines=61> */
[----:B------:R-:W-:Y:S01]  /*166c0*/  IMAD.IADD R3, R3, 0x1, R81 ;  /* 0x0000000103037824 */ /* 0x000fe200078e0251 */
[----:B------:R-:W-:Y:S01]  /*166d0*/  SEL R0, RZ, 0x1, P1 ;  /* 0x00000001ff007807 */ /* 0x000fe20000800000 */
[--C-:B------:R-:W-:Y:S01]  /*166e0*/  IMAD.MOV R81, RZ, RZ, -R21.reuse ;  /* 0x000000ffff517224 */ /* 0x100fe200078e0a15 */
[----:B------:R-:W-:Y:S01]  /*166f0*/  ISETP.GE.AND P0, PT, R95, R83, PT ;  /* 0x000000535f00720c */ /* 0x000fe20003f06270 */
[----:B------:R-:W-:Y:S01]  /*16700*/  VIADD R93, R210, 0x100 ;  /* 0x00000100d25d7836 */ /* 0x000fe20000000000 */
[----:B------:R-:W-:Y:S01]  /*16710*/  LOP3.LUT R0, R85, 0x2, R0, 0xe2, !PT ;  /* 0x0000000255007812 */ /* 0x000fe200078ee200 */
[----:B------:R-:W-:Y:S01]  /*16720*/  IMAD.SHL.U32 R85, R24, 0x4, RZ ;  /* 0x0000000418557824 */ /* 0x000fe200078e00ff */
[----:B------:R-:W-:Y:S01]  /*16730*/  SEL R24, RZ, 0xffffffff, P0 ;  /* 0xffffffffff187807 */ /* 0x000fe20000000000 */
[----:B------:R-:W-:Y:S01]  /*16740*/  IMAD R81, R87, R81, R80 ;  /* 0x0000005157517224 */ /* 0x000fe200078e0250 */
[----:B------:R-:W-:Y:S01]  /*16750*/  SHF.R.S32.HI R80, RZ, 0x1f, R21 ;  /* 0x0000001fff507819 */ /* 0x000fe20000011415 */
[----:B------:R-:W-:Y:S01]  /*16760*/  VIADD R91, R210, 0x140 ;  /* 0x00000140d25b7836 */ /* 0x000fe20000000000 */
[----:B------:R-:W-:Y:S01]  /*16770*/  ISETP.GE.AND P0, PT, R93, R83, PT ;  /* 0x000000535d00720c */ /* 0x000fe20003f06270 */
[----:B------:R-:W-:Y:S01]  /*16780*/  IMAD.WIDE.U32 R2, R21, UR4, R2 ;  /* 0x0000000415027c25 */ /* 0x000fe2000f8e0002 */
[----:B------:R-:W-:-:S03]  /*16790*/  LOP3.LUT R0, R85, 0x4, R0, 0xe2, !PT ;  /* 0x0000000455007812 */ /* 0x000fc600078ee200 */
        /* <DEDUP_REMOVED lines=20> */
[----:B------:R-:W-:Y:S02]  /*168e0*/  VIADD R86, R210, 0x1c0 ;  /* 0x000001c0d2567836 */ /* 0x000fe40000000000 */
[C---:B------:R-:W-:Y:S01]  /*168f0*/  IMAD R85, R81.reuse, UR5, R24 ;  /* 0x0000000551557c24 */ /* 0x040fe2000f8e0218 */
[----:B------:R-:W-:Y:S01]  /*16900*/  LOP3.LUT R24, R0, R21, RZ, 0xfc, !PT ;  /* 0x0000001500187212 */ /* 0x000fe200078efcff */
[----:B------:R-:W-:Y:S01]  /*16910*/  IMAD.WIDE.U32 R2, R81, UR4, R2 ;  /* 0x0000000451027c25 */ /* 0x000fe2000f8e0002 */
[----:B------:R-:W-:Y:S01]  /*16920*/  ISETP.GE.AND P1, PT, R213, R87, PT ;  /* 0x00000057d500720c */ /* 0x000fe20003f26270 */
[----:B------:R-:W-:Y:S01]  /*16930*/  ULDC.64 UR4, c[0x0][0xb80] ;  /* 0x0002e00000047ab9 */ /* 0x000fe20000000a00 */
[----:B------:R-:W-:Y:S01]  /*16940*/  ISETP.GE.AND P0, PT, R86, R83, PT ;  /* 0x000000535600720c */ /* 0x000fe20003f06270 */
[----:B------:R-:W-:Y:S01]  /*16950*/  VIADD R0, R18, 0x38820 ;  /* 0x0003882012007836 */ /* 0x000fe20000000000 */
[----:B------:R-:W-:Y:S01]  /*16960*/  LEA R82, P2, R2, UR4, 0x1 ;  /* 0x0000000402527c11 */ /* 0x000fe2000f8408ff */
[----:B------:R-:W-:Y:S01]  /*16970*/  IMAD.IADD R21, R3, 0x1, R85 ;  /* 0x0000000103157824 */ /* 0x000fe200078e0255 */
[----:B------:R-:W-:Y:S01]  /*16980*/  SEL R3, RZ, 0x80, P0 ;  /* 0x00000080ff037807 */ /* 0x000fe20000000000 */
[C---:B------:R-:W-:Y:S01]  /*16990*/  VIADD R88, R210.reuse, 0x1c0 ;  /* 0x000001c0d2587836 */ /* 0x040fe20000000000 */
[----:B------:R-:W-:Y:S01]  /*169a0*/  PRMT R0, RZ, 0x654, R0 ;  /* 0x00000654ff007816 */ /* 0x000fe20000000000 */
[----:B------:R-:W-:Y:S01]  /*169b0*/  VIADD R89, R210, 0x180 ;  /* 0x00000180d2597836 */ /* 0x000fe20000000000 */
[----:B------:R-:W-:Y:S01]  /*169c0*/  LEA.HI.X R84, R2, UR5, R21, 0x1, P2 ;  /* 0x0000000502547c11 */ /* 0x000fe200090f0c15 */
[C---:B------:R-:W-:Y:S01]  /*169d0*/  VIADD R92, R210.reuse, 0x140 ;  /* 0x00000140d25c7836 */ /* 0x040fe20000000000 */
[----:B0-----:R0:W-:Y:S01]  /*169e0*/  SYNCS.ARRIVE.TRANS64.RED.A1T0 RZ, [R0+URZ], RZ ;  /* 0x000000ff00ff79a7 */ /* 0x0011e2000810043f */
[C---:B------:R-:W-:Y:S01]  /*169f0*/  VIADD R94, R210.reuse, 0x100 ;  /* 0x00000100d25e7836 */ /* 0x040fe20000000000 */
[----:B------:R1:W2:Y:S01]  /*16a00*/  SHFL.IDX PT, R2, R82, RZ, 0x181f ;  /* 0x00181fff52027589 */ /* 0x0002a200000e0000 */
        /* <DEDUP_REMOVED lines=12> */
[----:B-1----:R-:W-:Y:S06]  /*16ad0*/  @P1 BRA `(.L_x_8734) ;  /* 0x00000000007c1947 */ /* 0x002fec0003800000 */
[-C--:B------:R-:W-:Y:S02]  /*16ae0*/  ISETP.GE.AND P1, PT, R99, R83.reuse, PT ;  /* 0x000000536300720c */ /* 0x080fe40003f26270 */
[-C--:B------:R-:W-:Y:S02]  /*16af0*/  ISETP.GE.AND P0, PT, R210, R83.reuse, PT ;  /* 0x00000053d200720c */ /* 0x080fe40003f06270 */
[-C--:B------:R-:W-:Y:S02]  /*16b00*/  ISETP.GE.AND P5, PT, R97, R83.reuse, PT ;  /* 0x000000536100720c */ /* 0x080fe40003fa6270 */
[----:B------:R-:W-:-:S07]  /*16b10*/  ISETP.GE.AND P3, PT, R95, R83, PT ;  /* 0x000000535f00720c */ /* 0x000fce0003f66270 */
[C---:B--2---:R-:W-:Y:S02]  /*16b20*/  @!P1 LEA R20, P2, R99.reuse, R2, 0x1 ;  /* 0x0000000263149211 */ /* 0x044fe400078408ff */
        /* <DEDUP_REMOVED lines=14> */
[-C--:B-1----:R-:W-:Y:S01]  /*16c10*/  @!P1 LEA R12, P6, R91, R2.reuse, 0x1 ;  /* 0x000000025b0c9211 */ /* 0x082fe200078c08ff */
        /* <DEDUP_REMOVED lines=11> */
.L_x_8734:
[----:B------:R-:W-:Y:S05]  /*16cd0*/  BSYNC B1 ;  /* 0x0000000000017941 */ /* 0x000fea0003800000 */
.L_x_8733:
[----:B---3-5:R-:W-:Y:S01]  /*16ce0*/  VIADD R4, R213, 0x20 ;  /* 0x00000020d5047836 */ /* 0x028fe20000000000 */
[----:B0-----:R0:W4:Y:S04]  /*16cf0*/  SHFL.IDX PT, R3, R84, 0x1, 0x181f ;  /* 0x00381f0054037f89 */ /* 0x00112800000e0000 */
[----:B------:R-:W-:Y:S01]  /*16d00*/  ISETP.GE.AND P0, PT, R4, R87, PT ;  /* 0x000000570400720c */ /* 0x000fe20003f06270 */
[----:B--2---:R0:W1:-:S12]  /*16d10*/  SHFL.IDX PT, R2, R82, 0x1, 0x181f ;  /* 0x00381f0052027f89 */ /* 0x00405800000e0000 */
[----:B0-----:R-:W-:Y:S05]  /*16d20*/  @P0 BRA `(.L_x_8735) ;  /* 0x0000001000600947 */ /* 0x001fea0003800000 */
[-C--:B------:R-:W-:Y:S02]  /*16d30*/  ISETP.GE.AND P5, PT, R99, R83.reuse, PT ;  /* 0x000000536300720c */ /* 0x080fe40003fa6270 */
[-C--:B------:R-:W-:Y:S02]  /*16d40*/  ISETP.GE.AND P6, PT, R210, R83.reuse, PT ;  /* 0x00000053d200720c */ /* 0x080fe40003fc6270 */
[-C--:B------:R-:W-:Y:S02]  /*16d50*/  ISETP.GE.AND P3, PT, R97, R83.reuse, PT ;  /* 0x000000536100720c */ /* 0x080fe40003f66270 */
[-C--:B------:R-:W-:Y:S02]  /*16d60*/  ISETP.GE.AND P2, PT, R95, R83.reuse, PT ;  /* 0x000000535f00720c */ /* 0x080fe40003f46270 */
[-C--:B------:R-:W-:Y:S02]  /*16d70*/  ISETP.GE.AND P1, PT, R93, R83.reuse, PT ;  /* 0x000000535d00720c */ /* 0x080fe40003f26270 */
[----:B------:R-:W-:-:S03]  /*16d80*/  ISETP.GE.AND P0, PT, R91, R83, PT ;  /* 0x000000535b00720c */ /* 0x000fc60003f06270 */
[CC--:B-1----:R-:W-:Y:S02]  /*16d90*/  @!P5 LEA R6, P4, R99.reuse, R2.reuse, 0x1 ;  /* 0x000000026306d211 */ /* 0x0c2fe400078808ff */
[----:B----4-:R-:W-:Y:S02]  /*16da0*/  @!P6 IMAD.WIDE R4, R210, 0x2, R2 ;  /* 0x00000002d204e825 */ /* 0x010fe400078e0202 */
[----:B------:R-:W-:Y:S02]  /*16db0*/  @!P5 LEA.HI.X R7, R99, R3, R100, 0x1, P4 ;  /* 0x000000036307d211 */ /* 0x000fe400020f0c64 */
[----:B------:R-:W-:Y:S01]  /*16dc0*/  LOP3.LUT P4, RZ, R24, 0x40, RZ, 0xc0, !PT ;  /* 0x0000004018ff7812 */ /* 0x000fe2000788c0ff */
[----:B------:R0:W-:Y:S01]  /*16dd0*/  @!P6 ST.E.128 desc[UR40][R4.64], R8 ;  /* 0x000000080400e985 */ /* 0x0001e2000c101d28 */
[----:B------:R-:W-:-:S03]  /*16de0*/  @!P3 LEA R12, P6, R97, R2, 0x1 ;  /* 0x00000002610cb211 */ /* 0x000fc600078c08ff */
[----:B------:R1:W-:Y:S01]  /*16df0*/  @!P5 ST.E.128 desc[UR40][R6.64], R28 ;  /* 0x0000001c0600d985 */ /* 0x0003e2000c101d28 */
[-C--:B------:R-:W-:Y:S02]  /*16e00*/  @!P3 LEA.HI.X R13, R97, R3.reuse, R98, 0x1, P6 ;  /* 0x00000003610db211 */ /* 0x080fe400030f0c62 */
[-C--:B------:R-:W-:Y:S02]  /*16e10*/  @!P2 LEA R14, P5, R95, R2.reuse, 0x1 ;  /* 0x000000025f0ea211 */ /* 0x080fe400078a08ff */
        /* <DEDUP_REMOVED lines=18> */
.L_x_8730:
[----:B-1----:R-:W4:Y:S01]  /*16f40*/  LDL.LU R4, [R1+0x50] ;  /* 0x0000500001047983 */ /* 0x002f220000300800 */
[----:B------:R-:W-:Y:S01]  /*16f50*/  ULDC.64 UR4, c[0x0][0xd00] ;  /* 0x0003400000047ab9 */ /* 0x000fe20000000a00 */
[----:B------:R-:W-:Y:S01]  /*16f60*/  IMAD.MOV.U32 R6, RZ, RZ, RZ ;  /* 0x000000ffff067224 */ /* 0x000fe200078e00ff */
[----:B------:R-:W1:Y:S01]  /*16f70*/  LDC R29, c[0x0][0xce8] ;  /* 0x00033a00ff1d7b82 */ /* 0x000e620000000800 */
[----:B------:R-:W2:Y:S01]  /*16f80*/  LDL.LU R0, [R1+0x54] ;  /* 0x0000540001007983 */ /* 0x000ea20000300800 */
[----:B------:R-:W-:-:S04]  /*16f90*/  ISETP.NE.U32.AND P0, PT, RZ, UR4, PT ;  /* 0x00000004ff007c0c */ /* 0x000fc8000bf05070 */
[----:B------:R-:W-:Y:S02]  /*16fa0*/  ISETP.NE.AND.EX P0, PT, RZ, UR5, PT, P0 ;  /* 0x00000005ff007c0c */ /* 0x000fe4000bf05300 */
[----:B----4-:R-:W-:-:S04]  /*16fb0*/  IADD3 R2, P1, R4, UR4, RZ ;  /* 0x0000000404027c10 */ /* 0x010fc8000ff3e0ff */
[----:B--2---:R-:W-:Y:S01]  /*16fc0*/  IADD3.X R3, R0, UR5, RZ, P1, !PT ;  /* 0x0000000500037c10 */ /* 0x004fe20008ffe4ff */
[----:B------:R-:W-:Y:S02]  /*16fd0*/  ULDC.64 UR4, c[0x0][0xd08] ;  /* 0x0003420000047ab9 */ /* 0x000fe40000000a00 */
[----:B------:R-:W-:-:S04]  /*16fe0*/  ISETP.NE.U32.AND P1, PT, RZ, UR4, PT ;  /* 0x00000004ff007c0c */ /* 0x000fc8000bf25070 */
[----:B------:R2:W5:Y:S01]  /*16ff0*/  @P0 LDG.E R6, desc[UR40][R2.64] ;  /* 0x0000002802060981 */ /* 0x000562000c1e1900 */
[----:B------:R-:W-:Y:S01]  /*17000*/  ISETP.NE.AND.EX P1, PT, RZ, UR5, PT, P1 ;  /* 0x00000005ff007c0c */ /* 0x000fe2000bf25310 */
[----:B------:R-:W4:-:S12]  /*17010*/  S2R R20, SR_TID.X ;  /* 0x0000000000147919 */ /* 0x000f180000002100 */
[----:B------:R-:W-:Y:S01]  /*17020*/  @P1 IADD3 R4, P2, R4, UR4, RZ ;  /* 0x0000000404041c10 */ /* 0x000fe2000ff5e0ff */
[----:B------:R-:W-:-:S03]  /*17030*/  ULDC UR4, c[0x0][0xb88] ;  /* 0x0002e20000047ab9 */ /* 0x000fc60000000800 */
[----:B------:R-:W-:Y:S01]  /*17040*/  @P1 IADD3.X R5, R0, UR5, RZ, P2, !PT ;  /* 0x0000000500051c10 */ /* 0x000fe200097fe4ff */
[----:B------:R-:W-:-:S06]  /*17050*/  IMAD.U32 R0, RZ, RZ, UR4 ;  /* 0x00000004ff007e24 */ /* 0x000fcc000f8e00ff */
[----:B------:R2:W5:Y:S01]  /*17060*/  @P1 LDG.E R0, desc[UR40][R4.64] ;  /* 0x0000002804001981 */ /* 0x000562000c1e1900 */
[----:B----4-:R-:W-:-:S05]  /*17070*/  VIADD R20, R20, 0xffffff80 ;  /* 0xffffff8014147836 */ /* 0x010fca0000000000 */
[----:B------:R-:W-:Y:S01]  /*17080*/  ISETP.GE.AND P2, PT, R20, 0x40, PT ;  /* 0x000000401400780c */ /* 0x000fe20003f46270 */
[----:B-12---:R-:W-:-:S12]  /*17090*/  @P1 BRA `(.L_x_8736) ;  /* 0x0000000000101947 */ /* 0x006fd80003800000 */
[----:B------:R-:W-:Y:S05]  /*170a0*/  @!P0 BRA `(.L_x_8736) ;  /* 0x00000000000c8947 */ /* 0x000fea0003800000 */
[----:B------:R-:W2:Y:S04]  /*170b0*/  LDG.E R5, desc[UR40][R2.64] ;  /* 0x0000002802057981 */ /* 0x000ea8000c1e1900 */
[----:B-----5:R-:W2:Y:S02]  /*170c0*/  LDG.E R0, desc[UR40][R2.64+0x4] ;  /* 0x0000042802007981 */ /* 0x020ea4000c1e1900 */
[----:B--2---:R-:W-:-:S07]  /*170d0*/  IMAD.IADD R0, R0, 0x1, -R5 ;  /* 0x0000000100007824 */ /* 0x004fce00078e0a05 */
.L_x_8736:
[----:B------:R-:W2:Y:S04]  /*170e0*/  LDL.LU R3, [R1+0x58] ;  /* 0x0000580001037983 */ /* 0x000ea80000300800 */
[----:B------:R-:W4:Y:S04]  /*170f0*/  LDL.LU R2, [R1+0x60] ;  /* 0x0000600001027983 */ /* 0x000f280000300800 */
[----:B------:R-:W3:Y:S01]  /*17100*/  LDL R14, [R1+0x4c] ;  /* 0x00004c00010e7983 */ /* 0x000ee20000100800 */
[----:B------:R-:W-:Y:S01]  /*17110*/  BSSY B1, `(.L_x_8737) ;  /* 0x000002d000017945 */ /* 0x000fe20003800000 */
[----:B-----5:R-:W-:-:S02]  /*17120*/  SHF.R.S32.HI R11, RZ, 0x1f, R6 ;  /* 0x0000001fff0b7819 */ /* 0x020fc40000011406 */
[----:B--2---:R-:W-:Y:S02]  /*17130*/  SEL R13, R3, RZ, !P0 ;  /* 0x000000ff030d7207 */ /* 0x004fe40004000000 */
[----:B----4-:R-:W-:Y:S02]  /*17140*/  SEL R12, R2, RZ, !P0 ;  /* 0x000000ff020c7207 */ /* 0x010fe40004000000 */
[----:B---3--:R-:W-:Y:S01]  /*17150*/  SHF.R.S32.HI R10, RZ, 0x1f, R14 ;  /* 0x0000001fff0a7819 */ /* 0x008fe2000001140e */
[----:B------:R-:W-:Y:S06]  /*17160*/  @P2 BRA `(.L_x_8738) ;  /* 0x00000000009c2947 */ /* 0x000fec0003800000 */
[----:B------:R-:W1:Y:S01]  /*17170*/  S2R R8, SR_TID.X ;  /* 0x0000000000087919 */ /* 0x000e620000002100 */
[----:B------:R-:W2:Y:S02]  /*17180*/  LDC R9, c[0x0][0xce8] ;  /* 0x00033a00ff097b82 */ /* 0x000ea40000000800 */
[----:B--2---:R-:W-:Y:S01]  /*17190*/  IMAD R2, R0, R9, RZ ;  /* 0x0000000900027224 */ /* 0x004fe200078e02ff */
[----:B-1----:R-:W-:-:S04]  /*171a0*/  IADD3 R8, R213, -0x80, R8 ;  /* 0xffffff80d5087810 */ /* 0x002fc80007ffe008 */
        /* <DEDUP_REMOVED lines=9> */
[----:B------:R-:W1:Y:S01]  /*17240*/  @P0 LDC R15, c[0x0][0xcec] ;  /* 0x00033b00ff0f0b82 */ /* 0x000e620000000800 */
[----:B------:R-:W-:Y:S01]  /*17250*/  IMAD R7, R14, UR5, R7 ;  /* 0x000000050e077c24 */ /* 0x000fe2000f8e0207 */
[----:B------:R-:W-:-:S03]  /*17260*/  ULDC.64 UR4, c[0x0][0xc98] ;  /* 0x0003260000047ab9 */ /* 0x000fc60000000a00 */
[----:B------:R-:W-:-:S03]  /*17270*/  IMAD.IADD R3, R3, 0x1, R7 ;  /* 0x0000000103037824 */ /* 0x000fc600078e0207 */
[----:B0-----:R-:W0:Y:S01]  /*17280*/  @P0 LDC R21, c[0x0][0xcf0] ;  /* 0x00033c00ff150b82 */ /* 0x001e220000000800 */
[----:B------:R-:W-:-:S04]  /*17290*/  IMAD.WIDE.U32 R2, R13, UR4, R2 ;  /* 0x000000040d027c25 */ /* 0x000fc8000f8e0002 */
[----:B-1----:R-:W-:-:S05]  /*172a0*/  @P0 IMAD.HI.U32 R4, R8, R15, RZ ;  /* 0x0000000f08040227 */ /* 0x002fca00078e00ff */
[----:B0-----:R-:W-:Y:S01]  /*172b0*/  @P0 SHF.R.U32.HI R5, RZ, R21, R4 ;  /* 0x00000015ff050219 */ /* 0x001fe20000011604 */
        /* <DEDUP_REMOVED lines=18> */
.L_x_8738:
[----:B------:R-:W-:Y:S05]  /*173e0*/  BSYNC B1 ;  /* 0x0000000000017941 */ /* 0x000fea0003800000 */
.L_x_8737:
[----:B------:R-:W-:Y:S01]  /*173f0*/  ISETP.NE.AND P0, PT, R29, 0x1, PT ;  /* 0x000000011d00780c */ /* 0x000fe20003f05270 */
[----:B------:R-:W-:Y:S01]  /*17400*/  ULDC.64 UR4, c[0x0][0xba0] ;  /* 0x0002e80000047ab9 */ /* 0x000fe20000000a00 */
[----:B0-----:R-:W0:Y:S01]  /*17410*/  LDC R21, c[0x0][0xbc8] ;  /* 0x0002f200ff157b82 */ /* 0x001e220000000800 */
[----:B-1----:R-:W-:Y:S01]  /*17420*/  IMAD R5, R11, UR4, RZ ;  /* 0x000000040b057c24 */ /* 0x002fe2000f8e02ff */
[----:B------:R-:W-:Y:S01]  /*17430*/  SHF.R.S32.HI R8, RZ, 0x1f, R20 ;  /* 0x0000001fff087819 */ /* 0x000fe20000011414 */
[----:B------:R-:W-:Y:S01]  /*17440*/  IMAD.WIDE.U32 R2, R6, UR4, RZ ;  /* 0x0000000406027c25 */ /* 0x000fe2000f8e00ff */
[----:B------:R-:W-:Y:S02]  /*17450*/  BSSY B1, `(.L_x_8739) ;  /* 0x0000081000017945 */ /* 0x000fe40003800000 */
[----:B------:R-:W-:Y:S01]  /*17460*/  LEA.HI R8, R8, R20, RZ, 0x3 ;  /* 0x0000001408087211 */ /* 0x000fe200078f18ff */
[----:B------:R-:W-:Y:S01]  /*17470*/  IMAD R5, R6, UR5, R5 ;  /* 0x0000000506057c24 */ /* 0x000fe2000f8e0205 */
[----:B------:R-:W-:Y:S01]  /*17480*/  ULDC.64 UR4, c[0x0][0xbe8] ;  /* 0x0002fa0000047ab9 */ /* 0x000fe20000000a00 */
[----:B------:R-:W-:Y:S01]  /*17490*/  VIADD R42, R210, 0x40 ;  /* 0x00000040d22a7836 */ /* 0x000fe20000000000 */
[----:B------:R-:W-:Y:S01]  /*174a0*/  LOP3.LUT R8, R8, 0xfffffff8, RZ, 0xc0, !PT ;  /* 0xfffffff808087812 */ /* 0x000fe200078ec0ff */
[----:B------:R-:W-:Y:S01]  /*174b0*/  IMAD.IADD R3, R3, 0x1, R5 ;  /* 0x0000000103037824 */ /* 0x000fe200078e0205 */
[----:B------:R-:W1:Y:S01]  /*174c0*/  @P0 LDC R7, c[0x0][0xcec] ;  /* 0x00033b00ff070b82 */ /* 0x000e620000000800 */
[----:B------:R-:W-:-:S02]  /*174d0*/  IMAD R4, R10, UR4, RZ ;  /* 0x000000040a047c24 */ /* 0x000fc4000f8e02ff */
[----:B------:R-:W-:-:S04]  /*174e0*/  IMAD.WIDE.U32 R2, R14, UR4, R2 ;  /* 0x000000040e027c25 */ /* 0x000fc8000f8e0002 */
[----:B------:R-:W-:Y:S01]  /*174f0*/  IMAD R5, R14, UR5, R4 ;  /* 0x000000050e057c24 */ /* 0x000fe2000f8e0204 */
[----:B------:R-:W-:Y:S01]  /*17500*/  SHF.R.S32.HI R14, RZ, 0x1f, R20 ;  /* 0x0000001fff0e7819 */ /* 0x000fe20000011414 */
[----:B------:R-:W2:Y:S01]  /*17510*/  @P0 LDC R9, c[0x0][0xcf0] ;  /* 0x00033c00ff090b82 */ /* 0x000ea20000000800 */
[----:B------:R-:W-:Y:S01]  /*17520*/  ULDC.64 UR4, c[0x0][0xbf0] ;  /* 0x0002fc0000047ab9 */ /* 0x000fe20000000a00 */
[----:B------:R-:W-:Y:S01]  /*17530*/  IMAD.IADD R8, R20, 0x1, -R8 ;  /* 0x0000000114087824 */ /* 0x000fe200078e0a08 */
[----:B------:R-:W-:Y:S01]  /*17540*/  LEA.HI R14, R14, R20, RZ, 0x3 ;  /* 0x000000140e0e7211 */ /* 0x000fe200078f18ff */
[----:B------:R-:W-:Y:S01]  /*17550*/  IMAD R4, R12, UR4, RZ ;  /* 0x000000040c047c24 */ /* 0x000fe2000f8e02ff */
[-C--:B0-----:R-:W-:Y:S01]  /*17560*/  ISETP.GE.AND P1, PT, R42, R21.reuse, PT ;  /* 0x000000152a00720c */ /* 0x081fe20003f26270 */
[----:B------:R-:W-:Y:S01]  /*17570*/  IMAD.IADD R3, R3, 0x1, R5 ;  /* 0x0000000103037824 */ /* 0x000fe200078e0205 */
[----:B------:R-:W-:Y:S01]  /*17580*/  SHF.R.S32.HI R14, RZ, 0x3, R14 ;  /* 0x00000003ff0e7819 */ /* 0x000fe2000001140e */
[----:B------:R-:W-:Y:S01]  /*17590*/  IMAD R5, R13, UR5, R4 ;  /* 0x000000050d057c24 */ /* 0x000fe2000f8e0204 */
[C---:B------:R-:W-:Y:S01]  /*175a0*/  ISETP.GE.AND P2, PT, R210.reuse, R21, PT ;  /* 0x00000015d200720c */ /* 0x040fe20003f46270 */
[----:B------:R-:W-:-:S02]  /*175b0*/  VIADD R40, R210, 0x80 ;  /* 0x00000080d2287836 */ /* 0x000fc40000000000 */
[----:B------:R-:W-:Y:S01]  /*175c0*/  IMAD R4, R8, 0x20, R14 ;  /* 0x0000002008047824 */ /* 0x000fe200078e020e */
[----:B------:R-:W-:Y:S01]  /*175d0*/  SEL R8, RZ, 0xffffffff, P1 ;  /* 0xffffffffff087807 */ /* 0x000fe20000800000 */
[----:B------:R-:W-:Y:S01]  /*175e0*/  IMAD.WIDE.U32 R2, R13, UR4, R2 ;  /* 0x000000040d027c25 */ /* 0x000fe2000f8e0002 */
[----:B------:R-:W-:-:S03]  /*175f0*/  ULDC.64 UR4, c[0x0][0xbe0] ;  /* 0x0002f80000047ab9 */ /* 0x000fc60000000a00 */
[----:B------:R-:W-:Y:S02]  /*17600*/  IMAD.IADD R6, R213, 0x1, R4 ;  /* 0x00000001d5067824 */ /* 0x000fe400078e0204 */
[----:B------:R-:W-:Y:S02]  /*17610*/  IMAD.IADD R3, R3, 0x1, R5 ;  /* 0x0000000103037824 */ /* 0x000fe400078e0205 */
[----:B-1----:R-:W-:Y:S01]  /*17620*/  @P0 IMAD.HI.U32 R4, R6, R7, RZ ;  /* 0x0000000706040227 */ /* 0x002fe200078e00ff */
[----:B------:R-:W-:Y:S02]  /*17630*/  SEL R7, RZ, 0x1, P2 ;  /* 0x00000001ff077807 */ /* 0x000fe40001000000 */
[----:B------:R-:W-:Y:S01]  /*17640*/  ISETP.GE.AND P2, PT, R40, R21, PT ;  /* 0x000000152800720c */ /* 0x000fe20003f46270 */
[----:B------:R-:W-:Y:S01]  /*17650*/  IMAD.MOV.U32 R5, RZ, RZ, R6 ;  /* 0x000000ffff057224 */ /* 0x000fe200078e0006 */
[----:B--2---:R-:W-:Y:S01]  /*17660*/  @P0 SHF.R.U32.HI R5, RZ, R9, R4 ;  /* 0x00000009ff050219 */ /* 0x004fe20000011604 */
[----:B------:R-:W-:Y:S01]  /*17670*/  VIADD R38, R210, 0xc0 ;  /* 0x000000c0d2267836 */ /* 0x000fe20000000000 */
[----:B------:R-:W-:Y:S01]  /*17680*/  SEL R9, RZ, 0xffffffff, P2 ;  /* 0xffffffffff097807 */ /* 0x000fe20001000000 */
[----:B------:R-:W-:Y:S01]  /*17690*/  IMAD.SHL.U32 R8, R8, 0x2, RZ ;  /* 0x0000000208087824 */ /* 0x000fe200078e00ff */
[----:B------:R-:W-:Y:S01]  /*176a0*/  SHF.R.S32.HI R4, RZ, 0x1f, R5 ;  /* 0x0000001fff047819 */ /* 0x000fe20000011405 */
[----:B------:R-:W-:Y:S01]  /*176b0*/  VIADD R36, R210, 0x100 ;  /* 0x00000100d2247836 */ /* 0x000fe20000000000 */
[-C--:B------:R-:W-:Y:S01]  /*176c0*/  ISETP.GE.AND P1, PT, R38, R21.reuse, PT ;  /* 0x000000152600720c */ /* 0x080fe20003f26270 */
[----:B------:R-:W-:Y:S01]  /*176d0*/  IMAD.SHL.U32 R9, R9, 0x4, RZ ;  /* 0x0000000409097824 */ /* 0x000fe200078e00ff */
[----:B------:R-:W-:Y:S01]  /*176e0*/  LOP3.LUT R8, R8, 0x2, R7, 0xe2, !PT ;  /* 0x0000000208087812 */ /* 0x000fe200078ee207 */
[----:B------:R-:W-:Y:S01]  /*176f0*/  IMAD.MOV R7, RZ, RZ, -R5 ;  /* 0x000000ffff077224 */ /* 0x000fe200078e0a05 */
[----:B------:R-:W-:Y:S01]  /*17700*/  SEL R10, RZ, 0xffffffff, P1 ;  /* 0xffffffffff0a7807 */ /* 0x000fe20000800000 */
[----:B------:R-:W-:Y:S01]  /*17710*/  IMAD R4, R4, UR4, RZ ;  /* 0x0000000404047c24 */ /* 0x000fe2000f8e02ff */
[----:B------:R-:W-:Y:S01]  /*17720*/  ISETP.GE.AND P0, PT, R36, R21, PT ;  /* 0x000000152400720c */ /* 0x000fe20003f06270 */
[----:B------:R-:W-:Y:S01]  /*17730*/  IMAD R7, R29, R7, R6 ;  /* 0x000000071d077224 */ /* 0x000fe200078e0206 */
[----:B------:R-:W-:Y:S01]  /*17740*/  LOP3.LUT R8, R9, 0x4, R8, 0xe2, !PT ;  /* 0x0000000409087812 */ /* 0x000fe200078ee208 */
[----:B------:R-:W-:Y:S01]  /*17750*/  IMAD R9, R5, UR5, R4 ;  /* 0x0000000505097c24 */ /* 0x000fe2000f8e0204 */
[----:B------:R-:W-:Y:S01]  /*17760*/  SEL R4, RZ, 0xffffffff, P0 ;  /* 0xffffffffff047807 */ /* 0x000fe20000000000 */
[----:B------:R-:W-:Y:S01]  /*17770*/  IMAD R31, R0, R29, RZ ;  /* 0x0000001d001f7224 */ /* 0x000fe200078e02ff */
[----:B------:R-:W-:Y:S01]  /*17780*/  SHF.R.S32.HI R0, RZ, 0x1f, R7 ;  /* 0x0000001fff007819 */ /* 0x000fe20000011407 */
[----:B------:R-:W-:-:S02]  /*17790*/  IMAD.SHL.U32 R11, R10, 0x8, RZ ;  /* 0x000000080a0b7824 */ /* 0x000fc400078e00ff */
[----:B------:R-:W-:Y:S02]  /*177a0*/  VIADD R34, R210, 0x140 ;  /* 0x00000140d2227836 */ /* 0x000fe40000000000 */
[----:B------:R-:W-:Y:S01]  /*177b0*/  IMAD.WIDE.U32 R2, R5, UR4, R2 ;  /* 0x0000000405027c25 */ /* 0x000fe2000f8e0002 */
[----:B------:R-:W-:Y:S01]  /*177c0*/  ULDC.64 UR4, c[0x0][0xbd8] ;  /* 0x0002f60000047ab9 */ /* 0x000fe20000000a00 */
[----:B------:R-:W-:Y:S02]  /*177d0*/  LOP3.LUT R8, R11, 0x8, R8, 0xe2, !PT ;  /* 0x000000080b087812 */ /* 0x000fe400078ee208 */
[----:B------:R-:W-:Y:S01]  /*177e0*/  IMAD.SHL.U32 R5, R4, 0x10, RZ ;  /* 0x0000001004057824 */ /* 0x000fe200078e00ff */
[-C--:B------:R-:W-:Y:S01]  /*177f0*/  ISETP.GE.AND P0, PT, R34, R21.reuse, PT ;  /* 0x000000152200720c */ /* 0x080fe20003f06270 */
[----:B------:R-:W-:Y:S02]  /*17800*/  IMAD R0, R0, UR4, RZ ;  /* 0x0000000400007c24 */ /* 0x000fe4000f8e02ff */
[----:B------:R-:W-:Y:S01]  /*17810*/  VIADD R32, R210, 0x180 ;  /* 0x00000180d2207836 */ /* 0x000fe20000000000 */
[----:B------:R-:W-:Y:S01]  /*17820*/  SEL R4, RZ, 0xffffffff, P0 ;  /* 0xffffffffff047807 */ /* 0x000fe20000000000 */
[----:B------:R-:W-:Y:S01]  /*17830*/  IMAD.IADD R3, R3, 0x1, R9 ;  /* 0x0000000103037824 */ /* 0x000fe200078e0209 */
[----:B------:R-:W-:Y:S01]  /*17840*/  LOP3.LUT R8, R5, 0x10, R8, 0xe2, !PT ;  /* 0x0000001005087812 */ /* 0x000fe200078ee208 */
[----:B------:R-:W-:Y:S01]  /*17850*/  IMAD R5, R7, UR5, R0 ;  /* 0x0000000507057c24 */ /* 0x000fe2000f8e0200 */
[----:B------:R-:W-:Y:S01]  /*17860*/  ISETP.GE.AND P0, PT, R32, R21, PT ;  /* 0x000000152000720c */ /* 0x000fe20003f06270 */
[----:B------:R-:W-:-:S02]  /*17870*/  IMAD.IADD R0, R14, 0x1, R213 ;  /* 0x000000010e007824 */ /* 0x000fc400078e02d5 */
[----:B------:R-:W-:Y:S02]  /*17880*/  VIADD R28, R210, 0x1c0 ;  /* 0x000001c0d21c7836 */ /* 0x000fe40000000000 */
[----:B------:R-:W-:Y:S02]  /*17890*/  IMAD.SHL.U32 R9, R4, 0x20, RZ ;  /* 0x0000002004097824 */ /* 0x000fe400078e00ff */
[----:B------:R-:W-:Y:S01]  /*178a0*/  IMAD.WIDE.U32 R2, R7, UR4, R2 ;  /* 0x0000000407027c25 */ /* 0x000fe2000f8e0002 */
[----:B------:R-:W-:Y:S01]  /*178b0*/  SEL R7, RZ, 0x40, P0 ;  /* 0x00000040ff077807 */ /* 0x000fe20000000000 */
[----:B------:R-:W-:Y:S01]  /*178c0*/  ULDC.64 UR4, c[0x0][0xb80] ;  /* 0x0002e00000047ab9 */ /* 0x000fe20000000a00 */
[----:B------:R-:W-:Y:S01]  /*178d0*/  ISETP.GE.AND P0, PT, R0, R31, PT ;  /* 0x0000001f0000720c */ /* 0x000fe20003f06270 */
[----:B------:R-:W-:Y:S01]  /*178e0*/  IMAD.IADD R3, R3, 0x1, R5 ;  /* 0x0000000103037824 */ /* 0x000fe200078e0205 */
[----:B------:R-:W-:Y:S01]  /*178f0*/  ISETP.GE.AND P2, PT, R28, R21, PT ;  /* 0x000000151c00720c */ /* 0x000fe20003f46270 */
[C---:B------:R-:W-:Y:S01]  /*17900*/  VIADD R30, R210.reuse, 0x1c0 ;  /* 0x000001c0d21e7836 */ /* 0x040fe20000000000 */
[----:B------:R-:W-:Y:S01]  /*17910*/  LOP3.LUT R8, R9, 0x20, R8, 0xe2, !PT ;  /* 0x0000002009087812 */ /* 0x000fe200078ee208 */
[----:B------:R-:W-:Y:S01]  /*17920*/  VIADD R33, R210, 0x180 ;  /* 0x00000180d2217836 */ /* 0x000fe20000000000 */
[----:B------:R-:W-:Y:S01]  /*17930*/  LEA R14, P1, R2, UR4, 0x1 ;  /* 0x00000004020e7c11 */ /* 0x000fe2000f8208ff */
[C---:B------:R-:W-:Y:S01]  /*17940*/  VIADD R35, R210.reuse, 0x140 ;  /* 0x00000140d2237836 */ /* 0x040fe20000000000 */
[----:B------:R-:W-:Y:S01]  /*17950*/  SEL R5, RZ, 0x80, P2 ;  /* 0x00000080ff057807 */ /* 0x000fe20001000000 */
[----:B------:R-:W-:Y:S01]  /*17960*/  VIADD R37, R210, 0x100 ;  /* 0x00000100d2257836 */ /* 0x000fe20000000000 */
[----:B------:R-:W-:Y:S01]  /*17970*/  LOP3.LUT R20, R8, R7, RZ, 0xfc, !PT ;  /* 0x0000000708147212 */ /* 0x000fe200078efcff */
[----:B------:R-:W-:Y:S01]  /*17980*/  VIADD R39, R210, 0xc0 ;  /* 0x000000c0d2277836 */ /* 0x000fe20000000000 */
[----:B------:R-:W-:Y:S01]  /*17990*/  LEA.HI.X R15, R2, UR5, R3, 0x1, P1 ;  /* 0x00000005020f7c11 */ /* 0x000fe200088f0c03 */
[----:B------:R-:W-:Y:S01]  /*179a0*/  VIADD R41, R210, 0x80 ;  /* 0x00000080d2297836 */ /* 0x000fe20000000000 */
[----:B------:R-:W-:Y:S01]  /*179b0*/  LOP3.LUT R24, R20, R5, RZ, 0xfc, !PT ;  /* 0x0000000514187212 */ /* 0x000fe200078efcff */
[----:B------:R-:W-:Y:S01]  /*179c0*/  VIADD R43, R210, 0x40 ;  /* 0x00000040d22b7836 */ /* 0x000fe20000000000 */
[----:B------:R0:W1:Y:S01]  /*179d0*/  SHFL.IDX PT, R4, R14, RZ, 0x181f ;  /* 0x00181fff0e047589 */ /* 0x00006200000e0000 */
[----:B------:R-:W-:-:S02]  /*179e0*/  SHF.R.S32.HI R30, RZ, 0x1f, R30 ;  /* 0x0000001fff1e7819 */ /* 0x000fc4000001141e */
[----:B------:R-:W-:Y:S01]  /*179f0*/  SHF.R.S32.HI R33, RZ, 0x1f, R33 ;  /* 0x0000001fff217819 */ /* 0x000fe20000011421 */
[----:B------:R0:W2:Y:S01]  /*17a00*/  SHFL.IDX PT, R5, R15, RZ, 0x181f ;  /* 0x00181fff0f057589 */ /* 0x0000a200000e0000 */
        /* <DEDUP_REMOVED lines=37> */
.L_x_8740:
[----:B------:R-:W-:Y:S05]  /*17c60*/  BSYNC B1 ;  /* 0x0000000000017941 */ /* 0x000fea0003800000 */
.L_x_8739:
[----:B------:R-:W-:Y:S01]  /*17c70*/  VIADD R0, R0, 0x20 ;  /* 0x0000002000007836 */ /* 0x000fe20000000000 */
[----:B--23--:R0:W2:Y:S04]  /*17c80*/  SHFL.IDX PT, R5, R15, 0x1, 0x181f ;  /* 0x00381f000f057f89 */ /* 0x00c0a800000e0000 */
        /* <DEDUP_REMOVED lines=9> */
[----:B-12---:R-:W-:Y:S02]  /*17d20*/  @!P6 IMAD.WIDE R2, R210, 0x2, R4 ;  /* 0x00000002d202e825 */ /* 0x006fe400078e0204 */
        /* <DEDUP_REMOVED lines=24> */
.L_x_8735:
[----:B------:R-:W-:Y:S05]  /*17eb0*/  BSYNC B0 ;  /* 0x0000000000007941 */ /* 0x000fea0003800000 */
.L_x_8729:
[----:B------:R-:W-:Y:S02]  /*17ec0*/  ULDC UR4, c[0x0][0xd3c] ;  /* 0x00034f0000047ab9 */ /* 0x000fe40000000800 */
[----:B------:R-:W-:-:S13]  /*17ed0*/  ISETP.GE.AND P0, PT, R27, UR4, PT ;  /* 0x000000041b007c0c */ /* 0x000fda000bf06270 */
[----:B------:R-:W-:Y:S05]  /*17ee0*/  @!P0 BRA `(.L_x_8741) ;  /* 0xfffffe9400c08947 */ /* 0x000fea000383ffff */
[----:B------:R-:W-:Y:S05]  /*17ef0*/  BRA `(.L_x_8602) ;  /* 0x0000008400607947 */ /* 0x000fea0003800000 */
.L_x_8600:
        /* <DEDUP_REMOVED lines=16> */
.L_x_8742:
        /* <DEDUP_REMOVED lines=41> */
.L_x_8748:
        /* <DEDUP_REMOVED lines=12> */
.L_x_8747:
[----:B------:R-:W-:Y:S05]  /*18350*/  BSYNC B0 ;  /* 0x0000000000007941 */ /* 0x000fea0003800000 */
.L_x_8746:
        /* <DEDUP_REMOVED lines=20> */
.L_x_8744:
        /* <DEDUP_REMOVED lines=20> */
.L_x_8749:
        /* <DEDUP_REMOVED lines=59> */
.L_x_8745:
[----:B------:R-:W-:Y:S02]  /*18990*/  IMAD.MOV.U32 R17, RZ, RZ, RZ ;  /* 0x000000ffff117224 */ /* 0x000fe400078e00ff */
[----:B------:R-:W-:Y:S02]  /*189a0*/  IMAD.U32 R16, RZ, RZ, UR6 ;  /* 0x00000006ff107e24 */ /* 0x000fe4000f8e00ff */
[----:B------:R-:W-:-:S07]  /*189b0*/  IMAD.MOV.U32 R18, RZ, RZ, RZ ;  /* 0x000000ffff127224 */ /* 0x000fce00078e00ff */
.L_x_8750:
[----:B------:R-:W-:-:S13]  /*189c0*/  ISETP.NE.AND P0, PT, R5, RZ, PT ;  /* 0x000000ff0500720c */ /* 0x000fda0003f05270 */
[----:B------:R-:W0:Y:S01]  /*189d0*/  @!P0 S2R R3, SR_CgaCtaId ;  /* 0x0000000000038919 */ /* 0x000e220000008800 */
[----:B------:R-:W-:-:S04]  /*189e0*/  @!P0 MOV R2, 0x400 ;  /* 0x0000040000028802 */ /* 0x000fc80000000f00 */
[----:B0-----:R-:W-:-:S05]  /*189f0*/  @!P0 LEA R2, R3, R2, 0x18 ;  /* 0x0000000203028211 */ /* 0x001fca00078ec0ff */
[----:B------:R0:W-:Y:S01]  /*18a00*/  @!P0 STS.128 [R2+0x388d0], R16 ;  /* 0x0388d01002008388 */ /* 0x0001e20000000c00 */
[----:B------:R-:W-:Y:S06]  /*18a10*/  BAR.ARV 0x5, 0x180 ;  /* 0x0146000000007b1d */ /* 0x000fec0000002000 */
.L_x_8743:
[----:B------:R2:W-:Y:S01]  /*18a20*/  STL [R1+0x2c], RZ ;  /* 0x00002cff01007387 */ /* 0x0005e20000100800 */
[----:B------:R-:W-:Y:S01]  /*18a30*/  ULDC UR4, c[0x0][0xd3c] ;  /* 0x00034f0000047ab9 */ /* 0x000fe20000000800 */
[----:B------:R-:W-:Y:S01]  /*18a40*/  IMAD.MOV.U32 R28, RZ, RZ, 0x1 ;  /* 0x00000001ff1c7424 */ /* 0x000fe200078e00ff */
[----:B-1----:R-:W-:Y:S01]  /*18a50*/  ISETP.GE.AND P0, PT, R19, UR4, PT ;  /* 0x0000000413007c0c */ /* 0x002fe2000bf06270 */
[----:B------:R-:W-:-:S12]  /*18a60*/  IMAD.MOV.U32 R25, RZ, RZ, RZ ;  /* 0x000000ffff197224 */ /* 0x000fd800078e00ff */
[----:B--2---:R-:W-:Y:S05]  /*18a70*/  @P0 BRA `(.L_x_8751) ;  /* 0x0000007400a40947 */ /* 0x004fea0003800000 */
[----:B------:R-:W2:Y:S01]  /*18a80*/  LDL R4, [R1+0x8] ;  /* 0x0000080001047983 */ /* 0x000ea20000100800 */
[----:B------:R-:W1:Y:S01]  /*18a90*/  S2UR UR5, SR_CgaCtaId ;  /* 0x00000000000579c3 */ /* 0x000e620000008800 */
[C---:B0-----:R-:W-:Y:S01]  /*18aa0*/  IMAD.SHL.U32 R2, R0.reuse, 0x8, RZ ;  /* 0x0000000800027824 */ /* 0x041fe200078e00ff */
        /* <DEDUP_REMOVED lines=17> */
[----:B-1----:R-:W-:Y:S01]  /*18bc0*/  ULEA UR4, UR5, UR4, 0x18 ;  /* 0x0000000405047291 */ /* 0x002fe2000f8ec03f */
        /* <DEDUP_REMOVED lines=11> */
.L_x_8864:
[----:B------:R-:W0:Y:S02]  /*18c80*/  LDC.64 R2, c[0x0][0xd88] ;  /* 0x00036200ff027b82 */ /* 0x000e240000000a00 */
[----:B0-----:R-:W-:-:S05]  /*18c90*/  IMAD.WIDE R2, R19, 0x4, R2 ;  /* 0x0000000413027825 */ /* 0x001fca00078e0202 */
[----:B--2---:R-:W2:Y:S01]  /*18ca0*/  LDG.E R37, desc[UR40][R2.64] ;  /* 0x0000002802257981 */ /* 0x004ea2000c1e1900 */
[----:B------:R-:W-:Y:S05]  /*18cb0*/  YIELD ;  /* 0x0000000000007946 */ /* 0x000fea0003800000 */
[----:B------:R-:W-:Y:S01]  /*18cc0*/  ULDC.64 UR4, c[0x0][0xb20] ;  /* 0x0002c80000047ab9 */ /* 0x000fe20000000a00 */
[----:B------:R-:W-:Y:S01]  /*18cd0*/  IMAD.MOV.U32 R34, RZ, RZ, RZ ;  /* 0x000000ffff227224 */ /* 0x000fe200078e00ff */
[----:B------:R-:W-:Y:S01]  /*18ce0*/  ISETP.NE.U32.AND P0, PT, RZ, UR4, PT ;  /* 0x00000004ff007c0c */ /* 0x000fe2000bf05070 */
[----:B-1-3--:R-:W-:Y:S01]  /*18cf0*/  IMAD.MOV.U32 R6, RZ, RZ, RZ ;  /* 0x000000ffff067224 */ /* 0x00afe200078e00ff */
        /* <DEDUP_REMOVED lines=48> */
.L_x_8752:
        /* <DEDUP_REMOVED lines=9> */
.L_x_8753:
        /* <DEDUP_REMOVED lines=9> */
.L_x_8754:
        /* <DEDUP_REMOVED lines=45> */
.L_x_8919:
[----:B---3--:R-:W-:Y:S02]  /*193f0*/  ISETP.NE.AND P0, PT, R14, RZ, PT ;  /* 0x000000ff0e00720c */ /* 0x008fe40003f05270 */
[----:B------:R-:W-:-:S11]  /*19400*/  PLOP3.LUT P6, PT, PT, PT, PT, 0x8, 0x0 ;  /* 0x000000000000781c */ /* 0x000fd60003fce170 */
[----:B------:R-:W-:Y:S05]  /*19410*/  @P0 BRA `(.L_x_8758) ;  /* 0x00000000000c0947 */ /* 0x000fea0003800000 */
[----:B------:R-:W-:-:S03]  /*19420*/  UMOV UR4, 0xffffffff ;  /* 0xffffffff00047882 */ /* 0x000fc60000000000 */
[----:B------:R-:W-:Y:S05]  /*19430*/  BRA.DIV UR4, `(.L_x_8759) ;  /* 0x0000008204807947 */ /* 0x000fea000b800000 */
[----:B------:R-:W-:-:S13]  /*19440*/  ELECT P6, URZ, PT ;  /* 0x00000000003f782f */ /* 0x000fda00038c0000 */
.L_x_8758:
        /* <DEDUP_REMOVED lines=9> */
.L_x_8922:
[----:B------:R-:W-:Y:S05]  /*194e0*/  BSYNC B1 ;  /* 0x0000000000017941 */ /* 0x000fea0003800000 */
.L_x_8760:
[----:B------:R-:W-:Y:S04]  /*194f0*/  BSSY B1, `(.L_x_8762) ;  /* 0x00000b7000017945 */ /* 0x000fe80003800000 */
[----:B------:R-:W-:Y:S05]  /*19500*/  @!P6 BRA `(.L_x_8763) ;  /* 0x0000000800d4e947 */ /* 0x000fea0003800000 */
[----:B0-----:R-:W-:Y:S01]  /*19510*/  IMAD R3, R24, 0x8, R23 ;  /* 0x0000000818037824 */ /* 0x001fe200078e0217 */
[----:B------:R-:W-:Y:S01]  /*19520*/  SHF.L.U32 R8, R29, 0x1f, RZ ;  /* 0x0000001f1d087819 */ /* 0x000fe200000006ff */
[----:B-1----:R-:W0:Y:S01]  /*19530*/  S2R R9, SR_TID.X ;  /* 0x0000000000097919 */ /* 0x002e220000002100 */
[----:B------:R-:W-:Y:S02]  /*19540*/  BSSY B2, `(.L_x_8764) ;  /* 0x0000005000027945 */ /* 0x000fe40003800000 */
[----:B------:R-:W1:Y:S01]  /*19550*/  SYNCS.PHASECHK.TRANS64.TRYWAIT P0, [R3+URZ+0x388a0], R8 ;  /* 0x0388a008030075a7 */ /* 0x000e62000800017f */
[----:B0-----:R-:W-:-:S04]  /*19560*/  LOP3.LUT R9, R9, 0x7f, RZ, 0xc0, !PT ;  /* 0x0000007f09097812 */ /* 0x001fc800078ec0ff */
[----:B------:R-:W-:Y:S01]  /*19570*/  ISETP.NE.AND P1, PT, R9, RZ, PT ;  /* 0x000000ff0900720c */ /* 0x000fe20003f25270 */
[----:B-1----:R-:W-:-:S12]  /*19580*/  @!P0 BRA `(.L_x_8765) ;  /* 0x0000008000608947 */ /* 0x002fd80003800000 */
.L_x_8923:
[----:B------:R-:W-:Y:S05]  /*19590*/  BSYNC B2 ;  /* 0x0000000000027941 */ /* 0x000fea0003800000 */
.L_x_8764:
        /* <DEDUP_REMOVED lines=9> */
.L_x_8767:
[----:B------:R-:W-:Y:S05]  /*19630*/  BSYNC B2 ;  /* 0x0000000000027941 */ /* 0x000fea0003800000 */
.L_x_8766:
        /* <DEDUP_REMOVED lines=12> */
.L_x_8768:
        /* <DEDUP_REMOVED lines=13> */
.L_x_8924:
[----:B------:R-:W-:Y:S05]  /*197d0*/  BSYNC B2 ;  /* 0x0000000000027941 */ /* 0x000fea0003800000 */
.L_x_8769:
        /* <DEDUP_REMOVED lines=11> */
.L_x_8772:
[----:B------:R-:W-:Y:S05]  /*19890*/  BSYNC B2 ;  /* 0x0000000000027941 */ /* 0x000fea0003800000 */
.L_x_8771:
        /* <DEDUP_REMOVED lines=9> */
.L_x_8773:
        /* <DEDUP_REMOVED lines=15> */
.L_x_8774:
        /* <DEDUP_REMOVED lines=15> */
.L_x_8775:
        /* <DEDUP_REMOVED lines=15> */
.L_x_8776:
        /* <DEDUP_REMOVED lines=15> */
.L_x_8777:
        /* <DEDUP_REMOVED lines=15> */
.L_x_8778:
        /* <DEDUP_REMOVED lines=15> */
.L_x_8779:
        /* <DEDUP_REMOVED lines=15> */
.L_x_8780:
        /* <DEDUP_REMOVED lines=10> */
.L_x_8763:
[----:B------:R-:W-:Y:S05]  /*1a060*/  BSYNC B1 ;  /* 0x0000000000017941 */ /* 0x000fea0003800000 */
.L_x_8762:
        /* <DEDUP_REMOVED lines=9> */
.L_x_8800:
        /* <DEDUP_REMOVED lines=11> */
.L_x_8925:
[----:B------:R-:W-:Y:S05]  /*1a1b0*/  BSYNC B2 ;  /* 0x0000000000027941 */ /* 0x000fea0003800000 */
.L_x_8783:
        /* <DEDUP_REMOVED lines=9> */
.L_x_8786:
[----:B------:R-:W-:Y:S05]  /*1a250*/  BSYNC B2 ;  /* 0x0000000000027941 */ /* 0x000fea0003800000 */
.L_x_8785:
        /* <DEDUP_REMOVED lines=11> */
.L_x_8787:
        /* <DEDUP_REMOVED lines=13> */
.L_x_8926:
[----:B------:R-:W-:Y:S05]  /*1a3e0*/  BSYNC B2 ;  /* 0x0000000000027941 */ /* 0x000fea0003800000 */
.L_x_8788:
        /* <DEDUP_REMOVED lines=11> */
.L_x_8791:
[----:B------:R-:W-:Y:S05]  /*1a4a0*/  BSYNC B2 ;  /* 0x0000000000027941 */ /* 0x000fea0003800000 */
.L_x_8790:
        /* <DEDUP_REMOVED lines=9> */
.L_x_8792:
        /* <DEDUP_REMOVED lines=15> */
.L_x_8793:
        /* <DEDUP_REMOVED lines=15> */
.L_x_8794:
        /* <DEDUP_REMOVED lines=15> */
.L_x_8795:
        /* <DEDUP_REMOVED lines=15> */
.L_x_8796:
        /* <DEDUP_REMOVED lines=15> */
.L_x_8797:
        /* <DEDUP_REMOVED lines=15> */
.L_x_8798:
        /* <DEDUP_REMOVED lines=15> */
.L_x_8799:
        /* <DEDUP_REMOVED lines=10> */
.L_x_8782:
[----:B------:R-:W-:Y:S05]  /*1ac70*/  BSYNC B1 ;  /* 0x0000000000017941 */ /* 0x000fea0003800000 */
.L_x_8781:
        /* <DEDUP_REMOVED lines=8> */
.L_x_8756:
[----:B------:R-:W-:Y:S05]  /*1ad00*/  BSYNC B0 ;  /* 0x0000000000007941 */ /* 0x000fea0003800000 */
.L_x_8755:
        /* <DEDUP_REMOVED lines=35> */
.L_x_8802:
        /* <DEDUP_REMOVED lines=20> */
.L_x_8805:
[----:B------:R-:W-:Y:S05]  /*1b080*/  BSYNC B6 ;  /* 0x0000000000067941 */ /* 0x000fea0003800000 */
.L_x_8804:
        /* <DEDUP_REMOVED lines=20> */
.L_x_8808:
        /* <DEDUP_REMOVED lines=15> */
.L_x_8807:
[----:B------:R-:W-:Y:S05]  /*1b2c0*/  BSYNC B6 ;  /* 0x0000000000067941 */ /* 0x000fea0003800000 */
.L_x_8806:
[----:B------:R-:W-:Y:S01]  /*1b2d0*/  ULDC.64 UR4, c[0x0][0xaf0] ;  /* 0x0002bc0000047ab9 */ /* 0x000fe20000000a00 */
[----:B------:R-:W0:Y:S01]  /*1b2e0*/  S2R R20, SR_TID.X ;  /* 0x0000000000147919 */ /* 0x000e220000002100 */
[----:B------:R-:W-:Y:S01]  /*1b2f0*/  ISETP.NE.U32.AND P0, PT, RZ, UR4, PT ;  /* 0x00000004ff007c0c */ /* 0x000fe2000bf05070 */
[----:B------:R-:W2:Y:S03]  /*1b300*/  LDC R10, c[0x0][0x430] ;  /* 0x00010c00ff0a7b82 */ /* 0x000ea60000000800 */
[----:B------:R-:W-:-:S13]  /*1b310*/  ISETP.NE.AND.EX P0, PT, RZ, UR5, PT, P0 ;  /* 0x00000005ff007c0c */ /* 0x000fda000bf05300 */
[----:B------:R-:W-:Y:S01]  /*1b320*/  @P0 IADD3 R2, P1, R27, UR4, RZ ;  /* 0x000000041b020c10 */ /* 0x000fe2000ff3e0ff */
[----:B------:R-:W3:Y:S01]  /*1b330*/  S2R R11, SR_TID.X ;  /* 0x00000000000b7919 */ /* 0x000ee20000002100 */
[----:B------:R-:W-:Y:S02]  /*1b340*/  ULDC UR4, c[0x0][0x320] ;  /* 0x0000c80000047ab9 */ /* 0x000fe40000000800 */
[----:B------:R-:W-:-:S05]  /*1b350*/  @P0 IADD3.X R3, R30, UR5, RZ, P1, !PT ;  /* 0x000000051e030c10 */ /* 0x000fca0008ffe4ff */
[----:B------:R4:W5:Y:S01]  /*1b360*/  @P0 LDG.E R32, desc[UR40][R2.64] ;  /* 0x0000002802200981 */ /* 0x000962000c1e1900 */
[----:B0-----:R-:W-:-:S04]  /*1b370*/  LOP3.LUT R20, R20, 0x7f, RZ, 0xc0, !PT ;  /* 0x0000007f14147812 */ /* 0x001fc800078ec0ff */
[----:B------:R-:W-:Y:S02]  /*1b380*/  SHF.R.U32.HI R21, RZ, 0x3, R20 ;  /* 0x00000003ff157819 */ /* 0x000fe40000011614 */
[----:B------:R-:W0:Y:S02]  /*1b390*/  S2R R20, SR_TID.X ;  /* 0x0000000000147919 */ /* 0x000e240000002100 */
[----:B0-----:R-:W-:-:S05]  /*1b3a0*/  IMAD.SHL.U32 R20, R20, 0x10, RZ ;  /* 0x0000001014147824 */ /* 0x001fca00078e00ff */
[----:B------:R-:W-:Y:S02]  /*1b3b0*/  LOP3.LUT R20, R21, 0x70, R20, 0xf8, !PT ;  /* 0x0000007015147812 */ /* 0x000fe400078ef814 */
[----:B------:R-:W0:Y:S01]  /*1b3c0*/  S2R R21, SR_TID.X ;  /* 0x0000000000157919 */ /* 0x000e220000002100 */
[----:B--2---:R-:W-:Y:S02]  /*1b3d0*/  ISETP.NE.AND P1, PT, R10, 0x1, PT ;  /* 0x000000010a00780c */ /* 0x004fe40003f25270 */
[----:B------:R-:W-:-:S11]  /*1b3e0*/  LEA R27, R35, 0xffffffc0, 0x6 ;  /* 0xffffffc0231b7811 */ /* 0x000fd600078e30ff */
[----:B----4-:R-:W2:Y:S01]  /*1b3f0*/  @P1 LDC R3, c[0x0][0x434] ;  /* 0x00010d00ff031b82 */ /* 0x010ea20000000800 */
[----:B0-----:R-:W-:-:S07]  /*1b400*/  IMAD.SHL.U32 R21, R21, 0x8, RZ ;  /* 0x0000000815157824 */ /* 0x001fce00078e00ff */
[----:B------:R-:W0:Y:S01]  /*1b410*/  @P1 LDC R2, c[0x0][0x438] ;  /* 0x00010e00ff021b82 */ /* 0x000e220000000800 */
[----:B------:R-:W-:-:S04]  /*1b420*/  LOP3.LUT R21, R21, 0x38, RZ, 0xc0, !PT ;  /* 0x0000003815157812 */ /* 0x000fc800078ec0ff */
[----:B------:R-:W-:-:S04]  /*1b430*/  LOP3.LUT R21, R21, 0x40, RZ, 0xfc, !PT ;  /* 0x0000004015157812 */ /* 0x000fc800078efcff */
[----:B------:R-:W-:Y:S02]  /*1b440*/  ISETP.GE.AND P2, PT, R21, UR4, PT ;  /* 0x0000000415007c0c */ /* 0x000fe4000bf46270 */
[----:B------:R-:W4:Y:S01]  /*1b450*/  S2R R21, SR_TID.X ;  /* 0x0000000000157919 */ /* 0x000f220000002100 */
[----:B------:R-:W-:-:S05]  /*1b460*/  IMAD.IADD R4, R20, 0x1, R27 ;  /* 0x0000000114047824 */ /* 0x000fca00078e021b */
[C---:B------:R-:W-:Y:S01]  /*1b470*/  ISETP.GE.AND P0, PT, R4.reuse, R31, PT ;  /* 0x0000001f0400720c */ /* 0x040fe20003f06270 */
[----:B------:R-:W-:Y:S02]  /*1b480*/  IMAD.IADD R0, R4, 0x1, R34 ;  /* 0x0000000104007824 */ /* 0x000fe400078e0222 */
[----:B---3--:R-:W-:Y:S01]  /*1b490*/  IMAD.SHL.U32 R11, R11, 0x8, RZ ;  /* 0x000000080b0b7824 */ /* 0x008fe200078e00ff */
[----:B------:R-:W-:Y:S01]  /*1b4a0*/  ISETP.GT.U32.OR P0, PT, R20, 0x3f, P0 ;  /* 0x0000003f1400780c */ /* 0x000fe20000704470 */
[----:B--2---:R-:W-:-:S03]  /*1b4b0*/  @P1 IMAD.HI.U32 R3, R0, R3, RZ ;  /* 0x0000000300031227 */ /* 0x004fc600078e00ff */
[----:B------:R-:W-:Y:S01]  /*1b4c0*/  LOP3.LUT R11, R11, 0x38, RZ, 0xc0, !PT ;  /* 0x000000380b0b7812 */ /* 0x000fe200078ec0ff */
[----:B------:R-:W-:Y:S01]  /*1b4d0*/  IMAD.MOV.U32 R8, RZ, RZ, R0 ;  /* 0x000000ffff087224 */ /* 0x000fe200078e0000 */
[----:B0-----:R-:W-:Y:S02]  /*1b4e0*/  @P1 SHF.R.U32.HI R8, RZ, R2, R3 ;  /* 0x00000002ff081219 */ /* 0x001fe40000011603 */
[----:B------:R-:W-:Y:S02]  /*1b4f0*/  ISETP.GE.AND P1, PT, R11, UR4, PT ;  /* 0x000000040b007c0c */ /* 0x000fe4000bf26270 */
[----:B------:R-:W-:Y:S02]  /*1b500*/  LOP3.LUT R22, R22, 0xffffffbf, RZ, 0xc0, !PT ;  /* 0xffffffbf16167812 */ /* 0x000fe400078ec0ff */
[----:B-1----:R-:W-:Y:S01]  /*1b510*/  SEL R9, RZ, 0xffffffff, P2 ;  /* 0xffffffffff097807 */ /* 0x002fe20001000000 */
[----:B------:R-:W0:Y:S01]  /*1b520*/  @!P0 LDC.64 R2, c[0x0][0x428] ;  /* 0x00010a00ff028b82 */ /* 0x000e220000000a00 */
[----:B------:R-:W-:Y:S01]  /*1b530*/  @P2 LOP3.LUT R22, R22, 0x40, RZ, 0xfc, !PT ;  /* 0x0000004016162812 */ /* 0x000fe200078efcff */
[----:B----4-:R-:W-:Y:S01]  /*1b540*/  IMAD.SHL.U32 R21, R21, 0x8, RZ ;  /* 0x0000000815157824 */ /* 0x010fe200078e00ff */
        /* <DEDUP_REMOVED lines=64> */
.L_x_8929:
        /* <DEDUP_REMOVED lines=11> */
.L_x_8810:
        /* <DEDUP_REMOVED lines=9> */
.L_x_8930:
[----:B------:R-:W-:Y:S05]  /*1ba90*/  BSYNC B0 ;  /* 0x0000000000007941 */ /* 0x000fea0003800000 */
.L_x_8811:
        /* <DEDUP_REMOVED lines=64> */
.L_x_8940:
        /* <DEDUP_REMOVED lines=10> */
.L_x_8814:
        /* <DEDUP_REMOVED lines=11> */
.L_x_8815:
        /* <DEDUP_REMOVED lines=34> */
.L_x_8817:
[----:B------:R-:W-:Y:S05]  /*1c210*/  BSYNC B6 ;  /* 0x0000000000067941 */ /* 0x000fea0003800000 */
.L_x_8816:
        /* <DEDUP_REMOVED lines=95> */
.L_x_8949:
        /* <DEDUP_REMOVED lines=11> */
.L_x_8819:
        /* <DEDUP_REMOVED lines=28> */
.L_x_8821:
[----:B------:R-:W-:Y:S05]  /*1ca80*/  BSYNC B6 ;  /* 0x0000000000067941 */ /* 0x000fea0003800000 */
.L_x_8820:
        /* <DEDUP_REMOVED lines=193> */
.L_x_8959:
        /* <DEDUP_REMOVED lines=26> */
.L_x_8824:
[----:B------:R-:W-:Y:S05]  /*1d840*/  BSYNC B0 ;  /* 0x0000000000007941 */ /* 0x000fea0003800000 */
.L_x_8823:
[----:B------:R-:W-:Y:S01]  /*1d850*/  NOP ;  /* 0x0000000000007918 */ /* 0x000fe20000000000 */
[----:B------:R-:W-:-:S13]  /*1d860*/  PLOP3.LUT P0, PT, PT, PT, PT, 0x80, 0x0 ;  /* 0x000000000000781c */ /* 0x000fda0003f0f070 */
.L_x_8825:
        /* <DEDUP_REMOVED lines=18> */
.L_x_8960:
[----:B------:R-:W-:Y:S05]  /*1d990*/  BSYNC B0 ;  /* 0x0000000000007941 */ /* 0x000fea0003800000 */
.L_x_8826:
[----:B------:R-:W2:Y:S02]  /*1d9a0*/  LDL R2, [R1+0x50] ;  /* 0x0000500001027983 */ /* 0x000ea40000100800 */
[----:B--2---:R-:W-:-:S13]  /*1d9b0*/  ISETP.NE.AND P0, PT, R2, 0x3, PT ;  /* 0x000000030200780c */ /* 0x004fda0003f05270 */
[----:B------:R-:W-:Y:S05]  /*1d9c0*/  @!P0 BRA `(.L_x_8828) ;  /* 0x0000000000048947 */ /* 0x000fea0003800000 */
[----:B------:R-:W-:Y:S01]  /*1d9d0*/  BPT.TRAP 0x1 ;  /* 0x000000040000795c */ /* 0x000fe20000300000 */
.L_x_8828:
[----:B-1----:R-:W-:Y:S01]  /*1d9e0*/  SHF.L.U32 R0, R28, 0x1f, RZ ;  /* 0x0000001f1c007819 */ /* 0x002fe200000006ff */
[----:B------:R-:W-:Y:S03]  /*1d9f0*/  BSSY B0, `(.L_x_8829) ;  /* 0x0000003000007945 */ /* 0x000fe60003800000 */
[----:B------:R-:W1:Y:S02]  /*1da00*/  SYNCS.PHASECHK.TRANS64.TRYWAIT P0, [R31+URZ+0x38860], R0 ;  /* 0x038860001f0075a7 */ /* 0x000e64000800017f */
[----:B-1----:R-:W-:Y:S05]  /*1da10*/  @!P0 BRA `(.L_x_8830) ;  /* 0x0000005400388947 */ /* 0x002fea0003800000 */
.L_x_8961:
[----:B------:R-:W-:Y:S05]  /*1da20*/  BSYNC B0 ;  /* 0x0000000000007941 */ /* 0x000fea0003800000 */
.L_x_8829:
        /* <DEDUP_REMOVED lines=111> */
.L_x_8971:
        /* <DEDUP_REMOVED lines=34> */
.L_x_8832:
        /* <DEDUP_REMOVED lines=11> */
.L_x_8833:
        /* <DEDUP_REMOVED lines=11> */
.L_x_8848:
        /* <DEDUP_REMOVED lines=42> */
.L_x_8836:
[----:B------:R-:W-:Y:S01]  /*1e740*/  IMAD R6, R25, 0x8, R23 ;  /* 0x0000000819067824 */ /* 0x000fe200078e0217 */
[----:B------:R-:W-:Y:S01]  /*1e750*/  SHF.L.U32 R21, R28, 0x1f, RZ ;  /* 0x0000001f1c157819 */ /* 0x000fe200000006ff */
[----:B------:R-:W-:Y:S01]  /*1e760*/  BSSY B1, `(.L_x_8837) ;  /* 0x0000004000017945 */ /* 0x000fe20003800000 */
[----:B------:R-:W-:Y:S02]  /*1e770*/  SHF.R.S32.HI R9, RZ, 0x1f, R5 ;  /* 0x0000001fff097819 */ /* 0x000fe40000011405 */
[----:B------:R-:W0:Y:S02]  /*1e780*/  SYNCS.PHASECHK.TRANS64.TRYWAIT P0, [R6+URZ+0x38840], R21 ;  /* 0x03884015060075a7 */ /* 0x000e24000800017f */
[----:B0-----:R-:W-:Y:S05]  /*1e790*/  @!P0 BRA `(.L_x_8838) ;  /* 0x0000005000148947 */ /* 0x001fea0003800000 */
.L_x_8972:
[----:B------:R-:W-:Y:S05]  /*1e7a0*/  BSYNC B1 ;  /* 0x0000000000017941 */ /* 0x000fea0003800000 */
.L_x_8837:
        /* <DEDUP_REMOVED lines=42> */
.L_x_8982:
        /* <DEDUP_REMOVED lines=8> */
.L_x_8840:
        /* <DEDUP_REMOVED lines=11> */
.L_x_8841:
[----:B------:R2:W-:Y:S01]  /*1eb80*/  SYNCS.ARRIVE.TRANS64.A1T0 RZ, [R6+URZ+0x38830], RZ ;  /* 0x038830ff06ff79a7 */ /* 0x0005e2000810003f */
[----:B------:R-:W-:Y:S05]  /*1eb90*/  @!P2 BRA `(.L_x_8842) ;  /* 0x000000000004a947 */ /* 0x000fea0003800000 */
[----:B------:R-:W-:Y:S01]  /*1eba0*/  BPT.TRAP 0x1 ;  /* 0x000000040000795c */ /* 0x000fe20000300000 */
.L_x_8842:
[----:B------:R-:W3:Y:S01]  /*1ebb0*/  SYNCS.PHASECHK.TRANS64.TRYWAIT P0, [R6+URZ+0x38860], R21 ;  /* 0x03886015060075a7 */ /* 0x000ee2000800017f */
[----:B------:R-:W-:Y:S04]  /*1ebc0*/  BSSY B1, `(.L_x_8843) ;  /* 0x0000002000017945 */ /* 0x000fe80003800000 */
[----:B---3--:R-:W-:Y:S05]  /*1ebd0*/  @!P0 BRA `(.L_x_8844) ;  /* 0x0000005000348947 */ /* 0x008fea0003800000 */
.L_x_8983:
[----:B------:R-:W-:Y:S05]  /*1ebe0*/  BSYNC B1 ;  /* 0x0000000000017941 */ /* 0x000fea0003800000 */
.L_x_8843:
        /* <DEDUP_REMOVED lines=81> */
.L_x_8993:
        /* <DEDUP_REMOVED lines=25> */
.L_x_8846:
        /* <DEDUP_REMOVED lines=11> */
.L_x_8847:
[----:B------:R1:W-:Y:S01]  /*1f340*/  SYNCS.ARRIVE.TRANS64.A1T0 RZ, [R6+URZ+0x38850], RZ ;  /* 0x038850ff06ff79a7 */ /* 0x0003e2000810003f */
[----:B------:R-:W-:Y:S05]  /*1f350*/  @P3 BRA `(.L_x_8848) ;  /* 0xfffffff000503947 */ /* 0x000fea000383ffff */
.L_x_8835:
[----:B------:R-:W-:Y:S05]  /*1f360*/  BSYNC B0 ;  /* 0x0000000000007941 */ /* 0x000fea0003800000 */
.L_x_8834:
        /* <DEDUP_REMOVED lines=21> */
.L_x_8850:
[----:B------:R-:W-:Y:S05]  /*1f4c0*/  BSYNC B0 ;  /* 0x0000000000007941 */ /* 0x000fea0003800000 */
.L_x_8849:
[----:B------:R-:W-:-:S07]  /*1f4d0*/  SEL R25, R25, RZ, P0 ;  /* 0x000000ff19197207 */ /* 0x000fce0000000000 */
.L_x_8803:
[----:B------:R-:W-:Y:S05]  /*1f4e0*/  BSYNC B7 ;  /* 0x0000000000077941 */ /* 0x000fea0003800000 */
.L_x_8801:
        /* <DEDUP_REMOVED lines=11> */
.L_x_8851:
        /* <DEDUP_REMOVED lines=26> */
[----:B------:R-:W1:Y:S02]  /*1f740*/  SHFL.UP PT, R14, R5, 0x4, RZ ;  /* 0x04800000050e7989 */ /* 0x000e6400000e00ff */
[----:B-123--:R-:W-:-:S05]  /*1f750*/  SEL R6, R14, RZ, P3 ;  /* 0x000000ff0e067207 */ /* 0x00efca0001800000 */
        /* <DEDUP_REMOVED lines=8> */
.L_x_9003:
[----:B------:R-:W-:Y:S02]  /*1f7e0*/  ULDC UR4, c[0x0][0xd38] ;  /* 0x00034e0000047ab9 */ /* 0x000fe40000000800 */
[----:B------:R-:W-:-:S04]  /*1f7f0*/  IMAD.U32 R4, RZ, RZ, UR4 ;  /* 0x00000004ff047e24 */ /* 0x000fc8000f8e00ff */
[----:B-1----:R-:W-:-:S04]  /*1f800*/  IMAD R5, R14, R4, RZ ;  /* 0x000000040e057224 */ /* 0x002fc800078e02ff */
[----:B------:R-:W-:-:S05]  /*1f810*/  IMAD.IADD R16, R16, 0x1, R5 ;  /* 0x0000000110107824 */ /* 0x000fca00078e0205 */
[----:B------:R-:W-:-:S13]  /*1f820*/  ISETP.GT.AND P6, PT, R16, R0, PT ;  /* 0x000000001000720c */ /* 0x000fda0003fc4270 */
[----:B------:R-:W-:Y:S05]  /*1f830*/  @P6 BRA `(.L_x_8854) ;  /* 0x00000000009c6947 */ /* 0x000fea0003800000 */
.L_x_8859:
        /* <DEDUP_REMOVED lines=14> */
.L_x_8857:
[----:B------:R-:W-:Y:S05]  /*1f920*/  BSYNC B0 ;  /* 0x0000000000007941 */ /* 0x000fea0003800000 */
.L_x_8856:
        /* <DEDUP_REMOVED lines=18> */
.L_x_9011:
[----:B------:R-:W-:Y:S02]  /*1fa50*/  ULDC UR4, c[0x0][0xd38] ;  /* 0x00034e0000047ab9 */ /* 0x000fe40000000800 */
[----:B------:R-:W-:-:S04]  /*1fa60*/  IMAD.U32 R4, RZ, RZ, UR4 ;  /* 0x00000004ff047e24 */ /* 0x000fc8000f8e00ff */
[----:B-1----:R-:W-:-:S04]  /*1fa70*/  IMAD R5, R14, R4, RZ ;  /* 0x000000040e057224 */ /* 0x002fc800078e02ff */
[----:B------:R-:W-:-:S05]  /*1fa80*/  IMAD.IADD R16, R5, 0x1, R16 ;  /* 0x0000000105107824 */ /* 0x000fca00078e0210 */
[----:B------:R-:W-:-:S13]  /*1fa90*/  ISETP.GT.AND P6, PT, R16, R0, PT ;  /* 0x000000001000720c */ /* 0x000fda0003fc4270 */
[----:B------:R-:W-:Y:S05]  /*1faa0*/  @!P6 BRA `(.L_x_8859) ;  /* 0xfffffffc0064e947 */ /* 0x000fea000383ffff */
.L_x_8854:
        /* <DEDUP_REMOVED lines=8> */
.L_x_9015:
[----:B------:R-:W-:Y:S01]  /*1fb30*/  ISETP.NE.AND P0, PT, R6, RZ, PT ;  /* 0x000000ff0600720c */ /* 0x000fe20003f05270 */
[----:B------:R-:W-:-:S12]  /*1fb40*/  IMAD.MOV.U32 R6, RZ, RZ, RZ ;  /* 0x000000ffff067224 */ /* 0x000fd800078e00ff */
[----:B------:R-:W-:Y:S05]  /*1fb50*/  @!P0 BRA `(.L_x_8861) ;  /* 0x0000000000108947 */ /* 0x000fea0003800000 */
[----:B------:R-:W-:Y:S01]  /*1fb60*/  UMOV UR4, 0xffffffff ;  /* 0xffffffff00047882 */ /* 0x000fe20000000000 */
[----:B------:R-:W-:Y:S02]  /*1fb70*/  VIADD R12, R5, 0xffffffff ;  /* 0xffffffff050c7836 */ /* 0x000fe40000000000 */
[----:B------:R-:W-:Y:S05]  /*1fb80*/  BRA.DIV UR4, `(.L_x_8862) ;  /* 0x0000005204607947 */ /* 0x000fea000b800000 */
[----:B------:R3:W4:Y:S02]  /*1fb90*/  SHFL.IDX PT, R6, R3, R12, 0x1f ;  /* 0x00001f0c03067589 */ /* 0x00072400000e0000 */
.L_x_8861:
[----:B01-3--:R-:W0:Y:S01]  /*1fba0*/  LDC.64 R2, c[0x0][0xd90] ;  /* 0x00036400ff027b82 */ /* 0x00be220000000a00 */
[----:B------:R-:W-:-:S04]  /*1fbb0*/  IMAD.IADD R19, R5, 0x1, R19 ;  /* 0x0000000105137824 */ /* 0x000fc800078e0213 */
[----:B0-----:R-:W-:-:S05]  /*1fbc0*/  IMAD.WIDE R2, R19, 0x4, R2 ;  /* 0x0000000413027825 */ /* 0x001fca00078e0202 */
[----:B------:R0:W2:Y:S01]  /*1fbd0*/  LDG.E R7, desc[UR40][R2.64] ;  /* 0x0000002802077981 */ /* 0x0000a2000c1e1900 */
[----:B----4-:R-:W-:-:S04]  /*1fbe0*/  IMAD R16, R6, R4, R16 ;  /* 0x0000000406107224 */ /* 0x010fc800078e0210 */
[----:B------:R-:W-:Y:S02]  /*1fbf0*/  IMAD.IADD R0, R0, 0x1, -R16 ;  /* 0x0000000100007824 */ /* 0x000fe400078e0a10 */
[----:B0-----:R-:W-:Y:S02]  /*1fc00*/  IMAD.MOV.U32 R2, RZ, RZ, RZ ;  /* 0x000000ffff027224 */ /* 0x001fe400078e00ff */
[----:B--2---:R-:W-:-:S05]  /*1fc10*/  IMAD R5, R17, R7, RZ ;  /* 0x0000000711057224 */ /* 0x004fca00078e02ff */
        /* <DEDUP_REMOVED lines=58> */
.L_x_8855:
[----:B------:R-:W-:Y:S01]  /*1ffc0*/  UMOV UR4, URZ ;  /* 0x0000003f00047c82 */ /* 0x000fe20008000000 */
[----:B------:R-:W-:Y:S01]  /*1ffd0*/  UMOV UR5, URZ ;  /* 0x0000003f00057c82 */ /* 0x000fe20008000000 */
[----:B------:R-:W-:Y:S01]  /*1ffe0*/  ULDC UR6, c[0x0][0xd3c] ;  /* 0x00034f0000067ab9 */ /* 0x000fe20000000800 */
[----:B------:R-:W-:Y:S02]  /*1fff0*/  IMAD.MOV.U32 R16, RZ, RZ, R0 ;  /* 0x000000ffff107224 */ /* 0x000fe400078e0000 */
[----:B------:R-:W-:Y:S02]  /*20000*/  IMAD.U32 R17, RZ, RZ, UR4 ;  /* 0x00000004ff117e24 */ /* 0x000fe4000f8e00ff */
[----:B------:R-:W-:Y:S02]  /*20010*/  IMAD.U32 R18, RZ, RZ, UR5 ;  /* 0x00000005ff127e24 */ /* 0x000fe4000f8e00ff */
[----:B------:R-:W-:-:S07]  /*20020*/  IMAD.U32 R19, RZ, RZ, UR6 ;  /* 0x00000006ff137e24 */ /* 0x000fce000f8e00ff */
.L_x_8863:
        /* <DEDUP_REMOVED lines=10> */
.L_x_8852:
[----:B------:R-:W-:Y:S02]  /*200d0*/  ULDC UR4, c[0x0][0xd3c] ;  /* 0x00034f0000047ab9 */ /* 0x000fe40000000800 */
[----:B0-----:R-:W-:-:S13]  /*200e0*/  ISETP.GE.AND P0, PT, R19, UR4, PT ;  /* 0x0000000413007c0c */ /* 0x001fda000bf06270 */
[----:B------:R-:W-:Y:S05]  /*200f0*/  @!P0 BRA `(.L_x_8864) ;  /* 0xffffff8800e08947 */ /* 0x000fea000383ffff */
[----:B------:R-:W-:Y:S05]  /*20100*/  BSYNC B8 ;  /* 0x0000000000087941 */ /* 0x000fea0003800000 */
.L_x_8751:
        /* <DEDUP_REMOVED lines=12> */
.L_x_9018:
[----:B------:R-:W-:Y:S05]  /*201d0*/  BSYNC B0 ;  /* 0x0000000000007941 */ /* 0x000fea0003800000 */
.L_x_8865:
[----:B------:R-:W-:-:S03]  /*201e0*/  UMOV UR4, 0xffffffff ;  /* 0xffffffff00047882 */ /* 0x000fc60000000000 */
[----:B------:R-:W-:Y:S05]  /*201f0*/  BRA.DIV UR4, `(.L_x_8867) ;  /* 0x0000004e04007947 */ /* 0x000fea000b800000 */
[----:B0-----:R-:W0:Y:S02]  /*20200*/  S2R R0, SR_TID.X ;  /* 0x0000000000007919 */ /* 0x001e240000002100 */
[----:B0-----:R-:W-:-:S04]  /*20210*/  SHF.R.U32.HI R0, RZ, 0x5, R0 ;  /* 0x00000005ff007819 */ /* 0x001fc80000011600 */
[----:B------:R-:W-:-:S05]  /*20220*/  LOP3.LUT R0, R0, 0x3, RZ, 0xc0, !PT ;  /* 0x0000000300007812 */ /* 0x000fca00078ec0ff */
[----:B------:R0:W1:Y:S02]  /*20230*/  SHFL.IDX PT, R14, R0, RZ, 0x1f ;  /* 0x00001fff000e7589 */ /* 0x00006400000e0000 */
.L_x_9021:
[----:B-1----:R-:W-:-:S13]  /*20240*/  ISETP.NE.AND P0, PT, R14, RZ, PT ;  /* 0x000000ff0e00720c */ /* 0x002fda0003f05270 */
[----:B------:R-:W-:Y:S05]  /*20250*/  @P0 BRA `(.L_x_8602) ;  /* 0x0000000000880947 */ /* 0x000fea0003800000 */
[----:B------:R-:W-:-:S03]  /*20260*/  UMOV UR4, 0xffffffff ;  /* 0xffffffff00047882 */ /* 0x000fc60000000000 */
[----:B------:R-:W-:Y:S05]  /*20270*/  BRA.DIV UR4, `(.L_x_8868) ;  /* 0x0000004e04147947 */ /* 0x000fea000b800000 */
[----:B------:R-:W-:-:S13]  /*20280*/  ELECT P6, URZ, PT ;  /* 0x00000000003f782f */ /* 0x000fda00038c0000 */
.L_x_9024:
[----:B------:R-:W-:Y:S05]  /*20290*/  @!P6 BRA `(.L_x_8602) ;  /* 0x000000000078e947 */ /* 0x000fea0003800000 */
[----:B0-----:R-:W5:Y:S02]  /*202a0*/  LDL.LU R0, [R1+0x8] ;  /* 0x0000080001007983 */ /* 0x001f640000300800 */
[----:B-----5:R-:W-:-:S04]  /*202b0*/  LOP3.LUT R0, R0, 0x2, RZ, 0xfc, !PT ;  /* 0x0000000200007812 */ /* 0x020fc800078efcff */
[----:B------:R-:W-:-:S13]  /*202c0*/  ISETP.NE.AND P0, PT, R0, 0x3, PT ;  /* 0x000000030000780c */ /* 0x000fda0003f05270 */
[----:B------:R-:W-:Y:S05]  /*202d0*/  @!P0 BRA `(.L_x_8869) ;  /* 0x0000000000048947 */ /* 0x000fea0003800000 */
[----:B------:R-:W-:Y:S01]  /*202e0*/  BPT.TRAP 0x1 ;  /* 0x000000040000795c */ /* 0x000fe20000300000 */
.L_x_8869:
[C---:B------:R-:W-:Y:S01]  /*202f0*/  IMAD R5, R25.reuse, 0x8, R4 ;  /* 0x0000000819057824 */ /* 0x040fe200078e0204 */
[----:B------:R-:W-:Y:S01]  /*20300*/  SHF.L.U32 R0, R28, 0x1f, RZ ;  /* 0x0000001f1c007819 */ /* 0x000fe200000006ff */
[----:B------:R-:W-:-:S03]  /*20310*/  VIADD R25, R25, 0x1 ;  /* 0x0000000119197836 */ /* 0x000fc60000000000 */
[----:B------:R-:W0:Y:S02]  /*20320*/  SYNCS.PHASECHK.TRANS64.TRYWAIT P1, [R5+URZ+0x38840], R0 ;  /* 0x03884000050075a7 */ /* 0x000e24000802017f */
[----:B------:R-:W-:-:S04]  /*20330*/  ISETP.NE.AND P2, PT, R25, 0x2, PT ;  /* 0x000000021900780c */ /* 0x000fc80003f45270 */
[----:B------:R-:W-:Y:S01]  /*20340*/  SEL R3, RZ, 0x1, P2 ;  /* 0x00000001ff037807 */ /* 0x000fe20001000000 */
[----:B0-----:R-:W-:Y:S08]  /*20350*/  @!P1 BRA `(.L_x_8870) ;  /* 0x0000004800fc9947 */ /* 0x001ff00003800000 */
.L_x_9025:
[----:B------:R-:W-:Y:S02]  /*20360*/  SEL R25, R25, RZ, P2 ;  /* 0x000000ff19197207 */ /* 0x000fe40001000000 */
[----:B------:R-:W-:Y:S01]  /*20370*/  LOP3.LUT R2, R28, R3, RZ, 0x3c, !PT ;  /* 0x000000031c027212 */ /* 0x000fe200078e3cff */
[----:B------:R-:W-:Y:S06]  /*20380*/  @!P0 BRA `(.L_x_8871) ;  /* 0x0000000000048947 */ /* 0x000fec0003800000 */
[----:B------:R-:W-:Y:S01]  /*20390*/  BPT.TRAP 0x1 ;  /* 0x000000040000795c */ /* 0x000fe20000300000 */
.L_x_8871:
[----:B------:R-:W-:Y:S01]  /*203a0*/  IMAD R25, R25, 0x8, R4 ;  /* 0x0000000819197824 */ /* 0x000fe200078e0204 */
[----:B------:R-:W-:-:S04]  /*203b0*/  SHF.L.U32 R2, R2, 0x1f, RZ ;  /* 0x0000001f02027819 */ /* 0x000fc800000006ff */
[----:B------:R-:W1:Y:S02]  /*203c0*/  SYNCS.PHASECHK.TRANS64.TRYWAIT P1, [R25+URZ+0x38840], R2 ;  /* 0x03884002190075a7 */ /* 0x000e64000802017f */
[----:B-1----:R-:W-:Y:S05]  /*203d0*/  @!P1 BRA `(.L_x_8872) ;  /* 0x0000004800f09947 */ /* 0x002fea0003800000 */
.L_x_9026:
[----:B------:R-:W-:Y:S05]  /*203e0*/  @!P0 BRA `(.L_x_8873) ;  /* 0x0000000000048947 */ /* 0x000fea0003800000 */
[----:B------:R-:W-:Y:S01]  /*203f0*/  BPT.TRAP 0x1 ;  /* 0x000000040000795c */ /* 0x000fe20000300000 */
.L_x_8873:
[----:B------:R-:W5:Y:S02]  /*20400*/  SYNCS.PHASECHK.TRANS64.TRYWAIT P1, [R5+URZ+0x38860], R0 ;  /* 0x03886000050075a7 */ /* 0x000f64000802017f */
[----:B-----5:R-:W-:Y:S05]  /*20410*/  @!P1 BRA `(.L_x_8874) ;  /* 0x0000004800f49947 */ /* 0x020fea0003800000 */
.L_x_9027:
[----:B------:R-:W-:Y:S05]  /*20420*/  @!P0 BRA `(.L_x_8875) ;  /* 0x0000000000048947 */ /* 0x000fea0003800000 */
[----:B------:R-:W-:Y:S01]  /*20430*/  BPT.TRAP 0x1 ;  /* 0x000000040000795c */ /* 0x000fe20000300000 */
.L_x_8875:
[----:B------:R0:W0:Y:S02]  /*20440*/  SYNCS.PHASECHK.TRANS64.TRYWAIT P0, [R25+URZ+0x38860], R2 ;  /* 0x03886002190075a7 */ /* 0x000024000800017f */
[----:B0-----:R-:W-:Y:S05]  /*20450*/  @!P0 NANOSLEEP.SYNCS 0x989680 ;  /* 0x009896800000895d */ /* 0x001fea0003900000 */
[----:B------:R-:W0:Y:S02]  /*20460*/  @!P0 SYNCS.PHASECHK.TRANS64 P0, [R25+URZ+0x38860], R2 ;  /* 0x03886002190085a7 */ /* 0x000e24000800007f */
[----:B0-----:R-:W-:Y:S05]  /*20470*/  @!P0 BRA `(.L_x_8875) ;  /* 0xfffffffc00f08947 */ /* 0x001fea000383ffff */
.L_x_8602:
[----:B------:R-:W-:Y:S05]  /*20480*/  BSYNC B9 ;  /* 0x0000000000097941 */ /* 0x000fea0003800000 */
.L_x_8599:
[----:B------:R-:W-:Y:S05]  /*20490*/  EXIT ;  /* 0x000000000000794d */ /* 0x000fea0003800000 */
.L_x_8618:
[----:B0-----:R0:W1:Y:S02]  /*204a0*/  SYNCS.PHASECHK.TRANS64.TRYWAIT P5, [R62+URZ+0x38890], R75 ;  /* 0x0388904b3e0075a7 */ /* 0x00106400080a017f */
[----:B-1----:R-:W-:Y:S05]  /*204b0*/  @!P5 NANOSLEEP.SYNCS 0x989680 ;  /* 0x009896800000d95d */ /* 0x002fea0003900000 */
[----:B------:R-:W1:Y:S02]  /*204c0*/  @!P5 SYNCS.PHASECHK.TRANS64 P5, [R62+URZ+0x38890], R75 ;  /* 0x0388904b3e00d5a7 */ /* 0x000e6400080a007f */
[----:B-1----:R-:W-:Y:S05]  /*204d0*/  @!P5 BRA `(.L_x_8618) ;  /* 0xfffffffc00f0d947 */ /* 0x002fea000383ffff */
[----:B------:R-:W-:Y:S05]  /*204e0*/  BRA `(.L_x_8876) ;  /* 0xfffffe2400c87947 */ /* 0x000fea000383ffff */
.L_x_8619:
        /* <DEDUP_REMOVED lines=8> */
.L_x_8878:
[----:B------:R-:W-:Y:S05]  /*20570*/  BSYNC B1 ;  /* 0x0000000000017941 */ /* 0x000fea0003800000 */
.L_x_8877:
        /* <DEDUP_REMOVED lines=8> */
.L_x_8879:
[----:B------:R-:W-:Y:S05]  /*20600*/  BRA `(.L_x_8880) ;  /* 0xfffffe2400947947 */ /* 0x000fea000383ffff */
.L_x_8629:
[----:B0-----:R0:W1:Y:S02]  /*20610*/  SYNCS.PHASECHK.TRANS64.TRYWAIT P6, [R62+URZ+0x38890], R75 ;  /* 0x0388904b3e0075a7 */ /* 0x00106400080c017f */
[----:B-1----:R-:W-:Y:S05]  /*20620*/  @!P6 NANOSLEEP.SYNCS 0x989680 ;  /* 0x009896800000e95d */ /* 0x002fea0003900000 */
[----:B------:R-:W1:Y:S02]  /*20630*/  @!P6 SYNCS.PHASECHK.TRANS64 P6, [R62+URZ+0x38890], R75 ;  /* 0x0388904b3e00e5a7 */ /* 0x000e6400080c007f */
[----:B-1----:R-:W-:Y:S05]  /*20640*/  @!P6 BRA `(.L_x_8629) ;  /* 0xfffffffc00f0e947 */ /* 0x002fea000383ffff */
[----:B------:R-:W-:Y:S05]  /*20650*/  BRA `(.L_x_8881) ;  /* 0xfffffe30001c7947 */ /* 0x000fea000383ffff */
.L_x_8630:
        /* <DEDUP_REMOVED lines=8> */
.L_x_8883:
[----:B------:R-:W-:Y:S05]  /*206e0*/  BSYNC B1 ;  /* 0x0000000000017941 */ /* 0x000fea0003800000 */
.L_x_8882:
        /* <DEDUP_REMOVED lines=8> */
.L_x_8884:
[----:B------:R-:W-:Y:S01]  /*20770*/  IMAD.MOV.U32 R69, RZ, RZ, R14 ;  /* 0x000000ffff457224 */ /* 0x000fe200078e000e */
[----:B------:R-:W-:Y:S06]  /*20780*/  BRA `(.L_x_8885) ;  /* 0xfffffe2c00e47947 */ /* 0x000fec000383ffff */
.L_x_8635:
[----:B-1----:R1:W2:Y:S02]  /*20790*/  SYNCS.PHASECHK.TRANS64.TRYWAIT P4, [R62+URZ+0x38890], R75 ;  /* 0x0388904b3e0075a7 */ /* 0x0022a4000808017f */
[----:B--2---:R-:W-:Y:S05]  /*207a0*/  @!P4 NANOSLEEP.SYNCS 0x989680 ;  /* 0x009896800000c95d */ /* 0x004fea0003900000 */
[----:B------:R-:W2:Y:S02]  /*207b0*/  @!P4 SYNCS.PHASECHK.TRANS64 P4, [R62+URZ+0x38890], R75 ;  /* 0x0388904b3e00c5a7 */ /* 0x000ea4000808007f */
[----:B--2---:R-:W-:Y:S05]  /*207c0*/  @!P4 BRA `(.L_x_8635) ;  /* 0xfffffffc00f0c947 */ /* 0x004fea000383ffff */
[----:B------:R-:W-:Y:S05]  /*207d0*/  BRA `(.L_x_8886) ;  /* 0xfffffe3400f87947 */ /* 0x000fea000383ffff */
.L_x_8636:
[----:B------:R-:W-:Y:S01]  /*207e0*/  BSSY B1, `(.L_x_8887) ;  /* 0x0000007000017945 */ /* 0x000fe20003800000 */
[----:B------:R-:W-:Y:S02]  /*207f0*/  IMAD.MOV.U32 R12, RZ, RZ, RZ ;  /* 0x000000ffff0c7224 */ /* 0x000fe400078e00ff */
[----:B------:R-:W-:Y:S02]  /*20800*/  IMAD.MOV.U32 R11, RZ, RZ, 0x1c1f ;  /* 0x00001c1fff0b7424 */ /* 0x000fe400078e00ff */
[----:B------:R-:W-:-:S07]  /*20810*/  IMAD.MOV.U32 R15, RZ, RZ, -0x1 ;  /* 0xffffffffff0f7424 */ /* 0x000fce00078e00ff */
[----:B-1----:R-:W-:Y:S05]  /*20820*/  WARPSYNC.COLLECTIVE R15, `(.L_x_8888) ;  /* 0x000000000f087348 */ /* 0x002fea0003c00000 */
[----:B------:R0:W2:Y:S02]  /*20830*/  SHFL.IDX P6, R14, R13, R12, R11 ;  /* 0x0000000c0d0e7389 */ /* 0x0000a400000c000b */
[----:B012---:R-:W-:Y:S01]  /*20840*/  ENDCOLLECTIVE ;  /* 0x000000000000791b */ /* 0x007fe20003800000 */
.L_x_8888:
[----:B------:R-:W-:Y:S05]  /*20850*/  BSYNC B1 ;  /* 0x0000000000017941 */ /* 0x000fea0003800000 */
.L_x_8887:
        /* <DEDUP_REMOVED lines=8> */
.L_x_8889:
[----:B------:R-:W-:Y:S05]  /*208e0*/  BRA `(.L_x_8890) ;  /* 0xfffffe3800207947 */ /* 0x000fea000383ffff */
.L_x_8640:
[----:B--2---:R2:W3:Y:S02]  /*208f0*/  SYNCS.PHASECHK.TRANS64.TRYWAIT P3, [R62+URZ+0x388b0], R75 ;  /* 0x0388b04b3e0075a7 */ /* 0x0044e4000806017f */
[----:B---3--:R-:W-:Y:S05]  /*20900*/  @!P3 NANOSLEEP.SYNCS 0x989680 ;  /* 0x009896800000b95d */ /* 0x008fea0003900000 */
[----:B------:R-:W3:Y:S02]  /*20910*/  @!P3 SYNCS.PHASECHK.TRANS64 P3, [R62+URZ+0x388b0], R75 ;  /* 0x0388b04b3e00b5a7 */ /* 0x000ee4000806007f */
[----:B---3--:R-:W-:Y:S05]  /*20920*/  @!P3 BRA `(.L_x_8640) ;  /* 0xfffffffc00f0b947 */ /* 0x008fea000383ffff */
[----:B------:R-:W-:Y:S05]  /*20930*/  BRA `(.L_x_8891) ;  /* 0xfffffe3800ac7947 */ /* 0x000fea000383ffff */
.L_x_8665:
        /* <DEDUP_REMOVED lines=8> */
.L_x_8893:
[----:B------:R-:W-:Y:S05]  /*209c0*/  BSYNC B1 ;  /* 0x0000000000017941 */ /* 0x000fea0003800000 */
.L_x_8892:
        /* <DEDUP_REMOVED lines=8> */
.L_x_8894:
[----:B------:R-:W-:Y:S02]  /*20a50*/  IMAD.MOV.U32 R13, RZ, RZ, R7 ;  /* 0x000000ffff0d7224 */ /* 0x000fe400078e0007 */
[----:B------:R-:W-:-:S07]  /*20a60*/  IMAD.MOV.U32 R2, RZ, RZ, R14 ;  /* 0x000000ffff027224 */ /* 0x000fce00078e000e */
[----:B------:R-:W-:Y:S05]  /*20a70*/  WARPSYNC.COLLECTIVE R15, `(.L_x_8895) ;  /* 0x000000000f087348 */ /* 0x000fea0003c00000 */
[----:B------:R0:W1:Y:S02]  /*20a80*/  SHFL.IDX P6, R14, R13, R12, R11 ;  /* 0x0000000c0d0e7389 */ /* 0x00006400000c000b */
[----:B01----:R-:W-:Y:S01]  /*20a90*/  ENDCOLLECTIVE ;  /* 0x000000000000791b */ /* 0x003fe20003800000 */
.L_x_8895:
[----:B------:R-:W-:Y:S02]  /*20aa0*/  IMAD.MOV.U32 R13, RZ, RZ, R4 ;  /* 0x000000ffff0d7224 */ /* 0x000fe400078e0004 */
[----:B------:R-:W-:-:S07]  /*20ab0*/  IMAD.MOV.U32 R5, RZ, RZ, R14 ;  /* 0x000000ffff057224 */ /* 0x000fce00078e000e */
[----:B------:R-:W-:Y:S05]  /*20ac0*/  WARPSYNC.COLLECTIVE R15, `(.L_x_8896) ;  /* 0x000000000f087348 */ /* 0x000fea0003c00000 */
[----:B------:R0:W1:Y:S02]  /*20ad0*/  SHFL.IDX P6, R14, R13, R12, R11 ;  /* 0x0000000c0d0e7389 */ /* 0x00006400000c000b */
[----:B01----:R-:W-:Y:S01]  /*20ae0*/  ENDCOLLECTIVE ;  /* 0x000000000000791b */ /* 0x003fe20003800000 */
.L_x_8896:
[----:B------:R-:W-:Y:S05]  /*20af0*/  BRA `(.L_x_8897) ;  /* 0xfffffe6c00b87947 */ /* 0x000fea000383ffff */
.L_x_8668:
        /* <DEDUP_REMOVED lines=8> */
.L_x_8899:
[----:B------:R-:W-:Y:S05]  /*20b80*/  BSYNC B1 ;  /* 0x0000000000017941 */ /* 0x000fea0003800000 */
.L_x_8898:
        /* <DEDUP_REMOVED lines=8> */
.L_x_8900:
[----:B------:R-:W-:Y:S02]  /*20c10*/  IMAD.MOV.U32 R13, RZ, RZ, R7 ;  /* 0x000000ffff0d7224 */ /* 0x000fe400078e0007 */
[----:B------:R-:W-:-:S07]  /*20c20*/  IMAD.MOV.U32 R2, RZ, RZ, R14 ;  /* 0x000000ffff027224 */ /* 0x000fce00078e000e */
[----:B------:R-:W-:Y:S05]  /*20c30*/  WARPSYNC.COLLECTIVE R15, `(.L_x_8901) ;  /* 0x000000000f087348 */ /* 0x000fea0003c00000 */
[----:B------:R0:W1:Y:S02]  /*20c40*/  SHFL.IDX P6, R14, R13, R12, R11 ;  /* 0x0000000c0d0e7389 */ /* 0x00006400000c000b */
[----:B01----:R-:W-:Y:S01]  /*20c50*/  ENDCOLLECTIVE ;  /* 0x000000000000791b */ /* 0x003fe20003800000 */
.L_x_8901:
[----:B------:R-:W-:Y:S02]  /*20c60*/  IMAD.MOV.U32 R13, RZ, RZ, R4 ;  /* 0x000000ffff0d7224 */ /* 0x000fe400078e0004 */
[----:B------:R-:W-:-:S07]  /*20c70*/  IMAD.MOV.U32 R5, RZ, RZ, R14 ;  /* 0x000000ffff057224 */ /* 0x000fce00078e000e */
[----:B------:R-:W-:Y:S05]  /*20c80*/  WARPSYNC.COLLECTIVE R15, `(.L_x_8902) ;  /* 0x000000000f087348 */ /* 0x000fea0003c00000 */
[----:B------:R0:W1:Y:S02]  /*20c90*/  SHFL.IDX P6, R14, R13, R12, R11 ;  /* 0x0000000c0d0e7389 */ /* 0x00006400000c000b */
[----:B01----:R-:W-:Y:S01]  /*20ca0*/  ENDCOLLECTIVE ;  /* 0x000000000000791b */ /* 0x003fe20003800000 */
.L_x_8902:
[----:B------:R-:W-:Y:S01]  /*20cb0*/  IMAD.MOV.U32 R4, RZ, RZ, R14 ;  /* 0x000000ffff047224 */ /* 0x000fe200078e000e */
[----:B------:R-:W-:Y:S06]  /*20cc0*/  BRA `(.L_x_8903) ;  /* 0xfffffe70000c7947 */ /* 0x000fec000383ffff */
.L_x_8672:
[----:B0-----:R0:W1:Y:S02]  /*20cd0*/  SYNCS.PHASECHK.TRANS64.TRYWAIT P0, [R18+URZ+0x38800], R35 ;  /* 0x03880023120075a7 */ /* 0x001064000800017f */
[----:B-1----:R-:W-:Y:S05]  /*20ce0*/  @!P0 NANOSLEEP.SYNCS 0x989680 ;  /* 0x009896800000895d */ /* 0x002fea0003900000 */
[----:B------:R-:W1:Y:S02]  /*20cf0*/  @!P0 SYNCS.PHASECHK.TRANS64 P0, [R18+URZ+0x38800], R35 ;  /* 0x03880023120085a7 */ /* 0x000e64000800007f */
[----:B-1----:R-:W-:Y:S05]  /*20d00*/  @!P0 BRA `(.L_x_8672) ;  /* 0xfffffffc00f08947 */ /* 0x002fea000383ffff */
[----:B------:R-:W-:Y:S05]  /*20d10*/  BRA `(.L_x_8904) ;  /* 0xfffffe7400047947 */ /* 0x000fea000383ffff */
.L_x_8680:
        /* <DEDUP_REMOVED lines=9> */
.L_x_8906:
[----:B------:R-:W-:Y:S05]  /*20db0*/  BSYNC B1 ;  /* 0x0000000000017941 */ /* 0x000fea0003800000 */
.L_x_8905:
        /* <DEDUP_REMOVED lines=10> */
.L_x_8907:
        /* <DEDUP_REMOVED lines=8> */
.L_x_8908:
[----:B------:R-:W-:-:S05]  /*20ee0*/  @!P1 IADD3 R2, P2, R2, R7, RZ ;  /* 0x0000000702029210 */ /* 0x000fca0007f5e0ff */
[----:B------:R-:W-:Y:S02]  /*20ef0*/  @!P1 IMAD.X R5, R0, 0x1, R4, P2 ;  /* 0x0000000100059824 */ /* 0x000fe400010e0604 */
[----:B------:R-:W-:Y:S02]  /*20f00*/  @!P1 IMAD.MOV.U32 R8, RZ, RZ, R2 ;  /* 0x000000ffff089224 */ /* 0x000fe400078e0002 */
[----:B------:R-:W-:Y:S02]  /*20f10*/  @!P1 IMAD.MOV.U32 R9, RZ, RZ, R5 ;  /* 0x000000ffff099224 */ /* 0x000fe400078e0005 */
[----:B------:R-:W-:Y:S02]  /*20f20*/  IMAD.MOV.U32 R13, RZ, RZ, R27 ;  /* 0x000000ffff0d7224 */ /* 0x000fe400078e001b */
[----:B------:R-:W-:-:S07]  /*20f30*/  IMAD.MOV.U32 R3, RZ, RZ, R14 ;  /* 0x000000ffff037224 */ /* 0x000fce00078e000e */
[----:B------:R-:W-:Y:S05]  /*20f40*/  WARPSYNC.COLLECTIVE R15, `(.L_x_8909) ;  /* 0x000000000f087348 */ /* 0x000fea0003c00000 */
[----:B------:R0:W1:Y:S02]  /*20f50*/  SHFL.IDX P6, R14, R13, R12, R11 ;  /* 0x0000000c0d0e7389 */ /* 0x00006400000c000b */
[----:B01----:R-:W-:Y:S01]  /*20f60*/  ENDCOLLECTIVE ;  /* 0x000000000000791b */ /* 0x003fe20003800000 */
.L_x_8909:
        /* <DEDUP_REMOVED lines=9> */
[----:B------:R-:W-:Y:S01]  /*21000*/  CS2R R20, SRZ ;  /* 0x0000000000147805 */ /* 0x000fe2000001ff00 */
[----:B0-----:R-:W-:Y:S02]  /*21010*/  IMAD.MOV.U32 R15, RZ, RZ, -0x1 ;  /* 0xffffffffff0f7424 */ /* 0x001fe400078e00ff */
[----:B--2---:R-:W-:Y:S02]  /*21020*/  @!P1 IMAD.MOV.U32 R31, RZ, RZ, R11 ;  /* 0x000000ffff1f9224 */ /* 0x004fe400078e000b */
[----:B------:R-:W-:-:S02]  /*21030*/  IMAD.MOV.U32 R11, RZ, RZ, 0x1c1f ;  /* 0x00001c1fff0b7424 */ /* 0x000fc400078e00ff */
[----:B------:R-:W-:Y:S02]  /*21040*/  @!P1 IMAD.MOV.U32 R29, RZ, RZ, R9 ;  /* 0x000000ffff1d9224 */ /* 0x000fe400078e0009 */
[----:B------:R-:W-:-:S07]  /*21050*/  @!P1 IMAD.MOV.U32 R28, RZ, RZ, R8 ;  /* 0x000000ffff1c9224 */ /* 0x000fce00078e0008 */
[----:B-----5:R-:W-:Y:S05]  /*21060*/  WARPSYNC.COLLECTIVE R15, `(.L_x_8910) ;  /* 0x000000000f087348 */ /* 0x020fea0003c00000 */
[----:B------:R0:W1:Y:S02]  /*21070*/  SHFL.IDX P6, R14, R13, R12, R11 ;  /* 0x0000000c0d0e7389 */ /* 0x00006400000c000b */
[----:B01---5:R-:W-:Y:S01]  /*21080*/  ENDCOLLECTIVE ;  /* 0x000000000000791b */ /* 0x023fe20003800000 */
.L_x_8910:
[----:B------:R-:W-:Y:S02]  /*21090*/  IMAD.MOV.U32 R2, RZ, RZ, R29 ;  /* 0x000000ffff027224 */ /* 0x000fe400078e001d */
[----:B------:R-:W-:Y:S02]  /*210a0*/  IMAD.MOV.U32 R0, RZ, RZ, R28 ;  /* 0x000000ffff007224 */ /* 0x000fe400078e001c */
[----:B------:R-:W-:Y:S01]  /*210b0*/  @!P1 IMAD.MOV.U32 R30, RZ, RZ, R10 ;  /* 0x000000ffff1e9224 */ /* 0x000fe200078e000a */
[----:B------:R-:W-:Y:S02]  /*210c0*/  PRMT R34, R34, 0x5410, R2 ;  /* 0x0000541022227816 */ /* 0x000fe40000000002 */
[----:B------:R-:W-:Y:S02]  /*210d0*/  CS2R R2, SRZ ;  /* 0x0000000000027805 */ /* 0x000fe4000001ff00 */
[----:B------:R-:W-:Y:S01]  /*210e0*/  PRMT R39, R0, 0x7610, R39 ;  /* 0x0000761000277816 */ /* 0x000fe20000000027 */
[----:B------:R-:W-:-:S02]  /*210f0*/  IMAD.MOV.U32 R0, RZ, RZ, R30 ;  /* 0x000000ffff007224 */ /* 0x000fc400078e001e */
[----:B------:R-:W-:Y:S02]  /*21100*/  IMAD.MOV.U32 R8, RZ, RZ, R31 ;  /* 0x000000ffff087224 */ /* 0x000fe400078e001f */
[----:B------:R-:W-:Y:S01]  /*21110*/  IMAD.MOV.U32 R13, RZ, RZ, R25 ;  /* 0x000000ffff0d7224 */ /* 0x000fe200078e0019 */
[----:B------:R-:W-:Y:S01]  /*21120*/  PRMT R33, R0, 0x7610, R33 ;  /* 0x0000761000217816 */ /* 0x000fe20000000021 */
[----:B------:R-:W-:Y:S01]  /*21130*/  @!P1 IMAD.MOV.U32 R21, RZ, RZ, R5 ;  /* 0x000000ffff159224 */ /* 0x000fe200078e0005 */
[----:B------:R-:W-:Y:S01]  /*21140*/  PRMT R34, R8, 0x7610, R34 ;  /* 0x0000761008227816 */ /* 0x000fe20000000022 */
[----:B------:R-:W-:Y:S02]  /*21150*/  @!P1 IMAD.MOV.U32 R2, RZ, RZ, R6 ;  /* 0x000000ffff029224 */ /* 0x000fe400078e0006 */
[----:B------:R-:W-:Y:S02]  /*21160*/  @!P1 IMAD.MOV.U32 R20, RZ, RZ, R4 ;  /* 0x000000ffff149224 */ /* 0x000fe400078e0004 */
[----:B------:R-:W-:-:S02]  /*21170*/  @!P1 IMAD.MOV.U32 R3, RZ, RZ, R7 ;  /* 0x000000ffff039224 */ /* 0x000fc400078e0007 */
[----:B------:R-:W-:-:S07]  /*21180*/  IMAD.MOV.U32 R24, RZ, RZ, R14 ;  /* 0x000000ffff187224 */ /* 0x000fce00078e000e */
[----:B------:R-:W-:Y:S05]  /*21190*/  WARPSYNC.COLLECTIVE R15, `(.L_x_8911) ;  /* 0x000000000f087348 */ /* 0x000fea0003c00000 */
[----:B------:R0:W1:Y:S02]  /*211a0*/  SHFL.IDX P6, R14, R13, R12, R11 ;  /* 0x0000000c0d0e7389 */ /* 0x00006400000c000b */
[----:B01----:R-:W-:Y:S01]  /*211b0*/  ENDCOLLECTIVE ;  /* 0x000000000000791b */ /* 0x003fe20003800000 */
.L_x_8911:
[----:B------:R-:W-:Y:S02]  /*211c0*/  IMAD.MOV.U32 R4, RZ, RZ, R21 ;  /* 0x000000ffff047224 */ /* 0x000fe400078e0015 */
[----:B------:R-:W-:Y:S02]  /*211d0*/  IMAD.MOV.U32 R5, RZ, RZ, R2 ;  /* 0x000000ffff057224 */ /* 0x000fe400078e0002 */
[----:B------:R-:W-:Y:S02]  /*211e0*/  IMAD.MOV.U32 R0, RZ, RZ, R20 ;  /* 0x000000ffff007224 */ /* 0x000fe400078e0014 */
        /* <DEDUP_REMOVED lines=10> */
.L_x_8912:
[----:B------:R-:W-:Y:S02]  /*21290*/  IMAD.MOV.U32 R13, RZ, RZ, R27 ;  /* 0x000000ffff0d7224 */ /* 0x000fe400078e001b */
[----:B------:R-:W-:-:S07]  /*212a0*/  IMAD.MOV.U32 R26, RZ, RZ, R14 ;  /* 0x000000ffff1a7224 */ /* 0x000fce00078e000e */
[----:B------:R-:W-:Y:S05]  /*212b0*/  WARPSYNC.COLLECTIVE R15, `(.L_x_8913) ;  /* 0x000000000f087348 */ /* 0x000fea0003c00000 */
[----:B------:R0:W1:Y:S02]  /*212c0*/  SHFL.IDX P6, R14, R13, R12, R11 ;  /* 0x0000000c0d0e7389 */ /* 0x00006400000c000b */
[----:B01----:R-:W-:Y:S01]  /*212d0*/  ENDCOLLECTIVE ;  /* 0x000000000000791b */ /* 0x003fe20003800000 */
.L_x_8913:
[----:B------:R-:W-:Y:S05]  /*212e0*/  BRA `(.L_x_8914) ;  /* 0xfffffe80002c7947 */ /* 0x000fea000383ffff */
.L_x_8684:
[----:B0-----:R0:W1:Y:S02]  /*212f0*/  SYNCS.PHASECHK.TRANS64.TRYWAIT P1, [R18+URZ+0x38800], R13 ;  /* 0x0388000d120075a7 */ /* 0x001064000802017f */
[----:B-1----:R-:W-:Y:S05]  /*21300*/  @!P1 NANOSLEEP.SYNCS 0x989680 ;  /* 0x009896800000995d */ /* 0x002fea0003900000 */
[----:B------:R-:W1:Y:S02]  /*21310*/  @!P1 SYNCS.PHASECHK.TRANS64 P1, [R18+URZ+0x38800], R13 ;  /* 0x0388000d120095a7 */ /* 0x000e64000802007f */
[----:B-1----:R-:W-:Y:S05]  /*21320*/  @!P1 BRA `(.L_x_8684) ;  /* 0xfffffffc00f09947 */ /* 0x002fea000383ffff */
[----:B------:R-:W-:Y:S05]  /*21330*/  BRA `(.L_x_8915) ;  /* 0xfffffe8000cc7947 */ /* 0x000fea000383ffff */
.L_x_8690:
[----:B-1----:R1:W2:Y:S02]  /*21340*/  SYNCS.PHASECHK.TRANS64.TRYWAIT P1, [R20+URZ+0x38830], R13 ;  /* 0x0388300d140075a7 */ /* 0x0022a4000802017f */
[----:B--2---:R-:W-:Y:S05]  /*21350*/  @!P1 NANOSLEEP.SYNCS 0x989680 ;  /* 0x009896800000995d */ /* 0x004fea0003900000 */
[----:B------:R-:W2:Y:S02]  /*21360*/  @!P1 SYNCS.PHASECHK.TRANS64 P1, [R20+URZ+0x38830], R13 ;  /* 0x0388300d140095a7 */ /* 0x000ea4000802007f */
[----:B--2---:R-:W-:Y:S05]  /*21370*/  @!P1 BRA `(.L_x_8690) ;  /* 0xfffffffc00f09947 */ /* 0x004fea000383ffff */
[----:B------:R-:W-:Y:S05]  /*21380*/  BRA `(.L_x_8689) ;  /* 0xfffffe90009c7947 */ /* 0x000fea000383ffff */
.L_x_8692:
[----:B--2---:R2:W3:Y:S02]  /*21390*/  SYNCS.PHASECHK.TRANS64.TRYWAIT P1, [R18+URZ+0x38810], R3 ;  /* 0x03881003120075a7 */ /* 0x0044e4000802017f */
[----:B---3--:R-:W-:Y:S05]  /*213a0*/  @!P1 NANOSLEEP.SYNCS 0x989680 ;  /* 0x009896800000995d */ /* 0x008fea0003900000 */
[----:B------:R-:W3:Y:S02]  /*213b0*/  @!P1 SYNCS.PHASECHK.TRANS64 P1, [R18+URZ+0x38810], R3 ;  /* 0x03881003120095a7 */ /* 0x000ee4000802007f */
[----:B---3--:R-:W-:Y:S05]  /*213c0*/  @!P1 BRA `(.L_x_8692) ;  /* 0xfffffffc00f09947 */ /* 0x008fea000383ffff */
[----:B------:R-:W-:Y:S05]  /*213d0*/  BRA `(.L_x_8916) ;  /* 0xfffffe94004c7947 */ /* 0x000fea000383ffff */
.L_x_8696:
[----:B----4-:R4:W0:Y:S02]  /*213e0*/  SYNCS.PHASECHK.TRANS64.TRYWAIT P1, [R20+URZ+0x38850], R13 ;  /* 0x0388500d140075a7 */ /* 0x010824000802017f */
[----:B0-----:R-:W-:Y:S05]  /*213f0*/  @!P1 NANOSLEEP.SYNCS 0x989680 ;  /* 0x009896800000995d */ /* 0x001fea0003900000 */
[----:B------:R-:W0:Y:S02]  /*21400*/  @!P1 SYNCS.PHASECHK.TRANS64 P1, [R20+URZ+0x38850], R13 ;  /* 0x0388500d140095a7 */ /* 0x000e24000802007f */
[----:B0-----:R-:W-:Y:S05]  /*21410*/  @!P1 BRA `(.L_x_8696) ;  /* 0xfffffffc00f09947 */ /* 0x001fea000383ffff */
[----:B------:R-:W-:Y:S05]  /*21420*/  BRA `(.L_x_8695) ;  /* 0xfffffe9400687947 */ /* 0x000fea000383ffff */
.L_x_8705:
[----:B-1----:R1:W2:Y:S02]  /*21430*/  SYNCS.PHASECHK.TRANS64.TRYWAIT P1, [R21+URZ+0x38830], R15 ;  /* 0x0388300f150075a7 */ /* 0x0022a4000802017f */
[----:B--2---:R-:W-:Y:S05]  /*21440*/  @!P1 NANOSLEEP.SYNCS 0x989680 ;  /* 0x009896800000995d */ /* 0x004fea0003900000 */
[----:B------:R-:W2:Y:S02]  /*21450*/  @!P1 SYNCS.PHASECHK.TRANS64 P1, [R21+URZ+0x38830], R15 ;  /* 0x0388300f150095a7 */ /* 0x000ea4000802007f */
[----:B--2---:R-:W-:Y:S05]  /*21460*/  @!P1 BRA `(.L_x_8705) ;  /* 0xfffffffc00f09947 */ /* 0x004fea000383ffff */
[----:B------:R-:W-:Y:S05]  /*21470*/  BRA `(.L_x_8704) ;  /* 0xfffffec000b47947 */ /* 0x000fea000383ffff */
.L_x_8710:
[----:B---3--:R3:W4:Y:S02]  /*21480*/  SYNCS.PHASECHK.TRANS64.TRYWAIT P1, [R21+URZ+0x38850], R15 ;  /* 0x0388500f150075a7 */ /* 0x008724000802017f */
[----:B----4-:R-:W-:Y:S05]  /*21490*/  @!P1 NANOSLEEP.SYNCS 0x989680 ;  /* 0x009896800000995d */ /* 0x010fea0003900000 */
[----:B------:R-:W4:Y:S02]  /*214a0*/  @!P1 SYNCS.PHASECHK.TRANS64 P1, [R21+URZ+0x38850], R15 ;  /* 0x0388500f150095a7 */ /* 0x000f24000802007f */
[----:B----4-:R-:W-:Y:S05]  /*214b0*/  @!P1 BRA `(.L_x_8710) ;  /* 0xfffffffc00f09947 */ /* 0x010fea000383ffff */
[----:B------:R-:W-:Y:S05]  /*214c0*/  BRA `(.L_x_8709) ;  /* 0xfffffec400507947 */ /* 0x000fea000383ffff */
.L_x_8720:
[----:B-1----:R1:W2:Y:S02]  /*214d0*/  SYNCS.PHASECHK.TRANS64.TRYWAIT P1, [R21+URZ+0x38830], R15 ;  /* 0x0388300f150075a7 */ /* 0x0022a4000802017f */
[----:B--2---:R-:W-:Y:S05]  /*214e0*/  @!P1 NANOSLEEP.SYNCS 0x989680 ;  /* 0x009896800000995d */ /* 0x004fea0003900000 */
[----:B------:R-:W2:Y:S02]  /*214f0*/  @!P1 SYNCS.PHASECHK.TRANS64 P1, [R21+URZ+0x38830], R15 ;  /* 0x0388300f150095a7 */ /* 0x000ea4000802007f */
[----:B--2---:R-:W-:Y:S05]  /*21500*/  @!P1 BRA `(.L_x_8720) ;  /* 0xfffffffc00f09947 */ /* 0x004fea000383ffff */
[----:B------:R-:W-:Y:S05]  /*21510*/  BRA `(.L_x_8719) ;  /* 0xfffffef800c07947 */ /* 0x000fea000383ffff */
.L_x_8725:
[----:B---3--:R3:W4:Y:S02]  /*21520*/  SYNCS.PHASECHK.TRANS64.TRYWAIT P1, [R21+URZ+0x38850], R15 ;  /* 0x0388500f150075a7 */ /* 0x008724000802017f */
[----:B----4-:R-:W-:Y:S05]  /*21530*/  @!P1 NANOSLEEP.SYNCS 0x989680 ;  /* 0x009896800000995d */ /* 0x010fea0003900000 */
[----:B------:R-:W4:Y:S02]  /*21540*/  @!P1 SYNCS.PHASECHK.TRANS64 P1, [R21+URZ+0x38850], R15 ;  /* 0x0388500f150095a7 */ /* 0x000f24000802007f */
[----:B----4-:R-:W-:Y:S05]  /*21550*/  @!P1 BRA `(.L_x_8725) ;  /* 0xfffffffc00f09947 */ /* 0x010fea000383ffff */
[----:B------:R-:W-:Y:S05]  /*21560*/  BRA `(.L_x_8724) ;  /* 0xfffffefc005c7947 */ /* 0x000fea000383ffff */
.L_x_8757:
        /* <DEDUP_REMOVED lines=11> */
.L_x_8918:
[----:B------:R-:W-:Y:S05]  /*21620*/  BSYNC B1 ;  /* 0x0000000000017941 */ /* 0x000fea0003800000 */
.L_x_8917:
[----:B------:R-:W-:Y:S05]  /*21630*/  BRA `(.L_x_8919) ;  /* 0xffffff7c006c7947 */ /* 0x000fea000383ffff */
.L_x_8759:
[----:B------:R-:W-:Y:S01]  /*21640*/  BSSY B1, `(.L_x_8920) ;  /* 0x0000006000017945 */ /* 0x000fe20003800000 */
[----:B------:R-:W-:-:S07]  /*21650*/  IMAD.MOV.U32 R15, RZ, RZ, -0x1 ;  /* 0xffffffffff0f7424 */ /* 0x000fce00078e00ff */
[----:B012---:R-:W-:Y:S05]  /*21660*/  WARPSYNC.COLLECTIVE R15, `(.L_x_8921) ;  /* 0x000000000f0c7348 */ /* 0x007fea0003c00000 */
[----:B------:R-:W-:Y:S02]  /*21670*/  ELECT P6, UR62, PT ;  /* 0x00000000003e782f */ /* 0x000fe400038c0000 */
[----:B------:R-:W-:Y:S01]  /*21680*/  MOV R14, UR62 ;  /* 0x0000003e000e7c02 */ /* 0x000fe20008000f00 */
[----:B012---:R-:W-:Y:S10]  /*21690*/  ENDCOLLECTIVE ;  /* 0x000000000000791b */ /* 0x007ff40003800000 */
.L_x_8921:
[----:B------:R-:W-:Y:S05]  /*216a0*/  BSYNC B1 ;  /* 0x0000000000017941 */ /* 0x000fea0003800000 */
.L_x_8920:
[----:B------:R-:W-:Y:S05]  /*216b0*/  BRA `(.L_x_8758) ;  /* 0xffffff7c00647947 */ /* 0x000fea000383ffff */
.L_x_8761:
[----:B0-----:R0:W2:Y:S02]  /*216c0*/  SYNCS.PHASECHK.TRANS64.TRYWAIT P0, [R23+URZ+0x38820], R3 ;  /* 0x03882003170075a7 */ /* 0x0010a4000800017f */
[----:B--2---:R-:W-:Y:S05]  /*216d0*/  @!P0 NANOSLEEP.SYNCS 0x989680 ;  /* 0x009896800000895d */ /* 0x004fea0003900000 */
[----:B------:R-:W2:Y:S02]  /*216e0*/  @!P0 SYNCS.PHASECHK.TRANS64 P0, [R23+URZ+0x38820], R3 ;  /* 0x03882003170085a7 */ /* 0x000ea4000800007f */
[----:B--2---:R-:W-:Y:S05]  /*216f0*/  @!P0 BRA `(.L_x_8761) ;  /* 0xfffffffc00f08947 */ /* 0x004fea000383ffff */
[----:B------:R-:W-:Y:S05]  /*21700*/  BRA `(.L_x_8922) ;  /* 0xffffff7c00747947 */ /* 0x000fea000383ffff */
.L_x_8765:
[----:B0-----:R0:W1:Y:S02]  /*21710*/  SYNCS.PHASECHK.TRANS64.TRYWAIT P0, [R3+URZ+0x388a0], R8 ;  /* 0x0388a008030075a7 */ /* 0x001064000800017f */
[----:B-1----:R-:W-:Y:S05]  /*21720*/  @!P0 NANOSLEEP.SYNCS 0x989680 ;  /* 0x009896800000895d */ /* 0x002fea0003900000 */
[----:B------:R-:W1:Y:S02]  /*21730*/  @!P0 SYNCS.PHASECHK.TRANS64 P0, [R3+URZ+0x388a0], R8 ;  /* 0x0388a008030085a7 */ /* 0x000e64000800007f */
[----:B-1----:R-:W-:Y:S05]  /*21740*/  @!P0 BRA `(.L_x_8765) ;  /* 0xfffffffc00f08947 */ /* 0x002fea000383ffff */
[----:B------:R-:W-:Y:S05]  /*21750*/  BRA `(.L_x_8923) ;  /* 0xffffff7c008c7947 */ /* 0x000fea000383ffff */
.L_x_8770:
[----:B-1----:R1:W2:Y:S02]  /*21760*/  SYNCS.PHASECHK.TRANS64.TRYWAIT P0, [R3+URZ+0x388c0], R8 ;  /* 0x0388c008030075a7 */ /* 0x0022a4000800017f */
[----:B--2---:R-:W-:Y:S05]  /*21770*/  @!P0 NANOSLEEP.SYNCS 0x989680 ;  /* 0x009896800000895d */ /* 0x004fea0003900000 */
[----:B------:R-:W2:Y:S02]  /*21780*/  @!P0 SYNCS.PHASECHK.TRANS64 P0, [R3+URZ+0x388c0], R8 ;  /* 0x0388c008030085a7 */ /* 0x000ea4000800007f */
[----:B--2---:R-:W-:Y:S05]  /*21790*/  @!P0 BRA `(.L_x_8770) ;  /* 0xfffffffc00f08947 */ /* 0x004fea000383ffff */
[----:B------:R-:W-:Y:S05]  /*217a0*/  BRA `(.L_x_8924) ;  /* 0xffffff8000087947 */ /* 0x000fea000383ffff */
.L_x_8784:
[----:B0-----:R0:W2:Y:S02]  /*217b0*/  SYNCS.PHASECHK.TRANS64.TRYWAIT P1, [R8+URZ+0x388a0], R2 ;  /* 0x0388a002080075a7 */ /* 0x0010a4000802017f */
[----:B--2---:R-:W-:Y:S05]  /*217c0*/  @!P1 NANOSLEEP.SYNCS 0x989680 ;  /* 0x009896800000995d */ /* 0x004fea0003900000 */
[----:B------:R-:W2:Y:S02]  /*217d0*/  @!P1 SYNCS.PHASECHK.TRANS64 P1, [R8+URZ+0x388a0], R2 ;  /* 0x0388a002080095a7 */ /* 0x000ea4000802007f */
[----:B--2---:R-:W-:Y:S05]  /*217e0*/  @!P1 BRA `(.L_x_8784) ;  /* 0xfffffffc00f09947 */ /* 0x004fea000383ffff */
[----:B------:R-:W-:Y:S05]  /*217f0*/  BRA `(.L_x_8925) ;  /* 0xffffff88006c7947 */ /* 0x000fea000383ffff */
.L_x_8789:
[----:B-1----:R1:W2:Y:S02]  /*21800*/  SYNCS.PHASECHK.TRANS64.TRYWAIT P1, [R8+URZ+0x388c0], R2 ;  /* 0x0388c002080075a7 */ /* 0x0022a4000802017f */
[----:B--2---:R-:W-:Y:S05]  /*21810*/  @!P1 NANOSLEEP.SYNCS 0x989680 ;  /* 0x009896800000995d */ /* 0x004fea0003900000 */
[----:B------:R-:W2:Y:S02]  /*21820*/  @!P1 SYNCS.PHASECHK.TRANS64 P1, [R8+URZ+0x388c0], R2 ;  /* 0x0388c002080095a7 */ /* 0x000ea4000802007f */
[----:B--2---:R-:W-:Y:S05]  /*21830*/  @!P1 BRA `(.L_x_8789) ;  /* 0xfffffffc00f09947 */ /* 0x004fea000383ffff */
[----:B------:R-:W-:Y:S05]  /*21840*/  BRA `(.L_x_8926) ;  /* 0xffffff8800e47947 */ /* 0x000fea000383ffff */
.L_x_8809:
        /* <DEDUP_REMOVED lines=11> */
.L_x_8928:
[----:B------:R-:W-:Y:S05]  /*21900*/  BSYNC B0 ;  /* 0x0000000000007941 */ /* 0x000fea0003800000 */
.L_x_8927:
[----:B------:R-:W-:Y:S05]  /*21910*/  BRA `(.L_x_8929) ;  /* 0xffffffa0000c7947 */ /* 0x000fea000383ffff */
.L_x_8812:
[----:B0-----:R0:W1:Y:S02]  /*21920*/  SYNCS.PHASECHK.TRANS64.TRYWAIT P0, [R31+URZ+0x38840], R0 ;  /* 0x038840001f0075a7 */ /* 0x001064000800017f */
[----:B-1----:R-:W-:Y:S05]  /*21930*/  @!P0 NANOSLEEP.SYNCS 0x989680 ;  /* 0x009896800000895d */ /* 0x002fea0003900000 */
[----:B------:R-:W1:Y:S02]  /*21940*/  @!P0 SYNCS.PHASECHK.TRANS64 P0, [R31+URZ+0x38840], R0 ;  /* 0x038840001f0085a7 */ /* 0x000e64000800007f */
[----:B-1----:R-:W-:Y:S05]  /*21950*/  @!P0 BRA `(.L_x_8812) ;  /* 0xfffffffc00f08947 */ /* 0x002fea000383ffff */
[----:B------:R-:W-:Y:S05]  /*21960*/  BRA `(.L_x_8930) ;  /* 0xffffffa000487947 */ /* 0x000fea000383ffff */
.L_x_8813:
        /* <DEDUP_REMOVED lines=8> */
.L_x_8932:
[----:B------:R-:W-:Y:S05]  /*219f0*/  BSYNC B0 ;  /* 0x0000000000007941 */ /* 0x000fea0003800000 */
.L_x_8931:
        /* <DEDUP_REMOVED lines=9> */
.L_x_8933:
[----:B------:R-:W-:Y:S02]  /*21a90*/  IMAD.MOV.U32 R13, RZ, RZ, R4 ;  /* 0x000000ffff0d7224 */ /* 0x000fe400078e0004 */
[----:B------:R-:W-:Y:S02]  /*21aa0*/  IMAD.MOV.U32 R12, RZ, RZ, 0x1 ;  /* 0x00000001ff0c7424 */ /* 0x000fe400078e00ff */
[----:B------:R-:W-:-:S07]  /*21ab0*/  IMAD.MOV.U32 R3, RZ, RZ, R14 ;  /* 0x000000ffff037224 */ /* 0x000fce00078e000e */
[----:B------:R-:W-:Y:S05]  /*21ac0*/  WARPSYNC.COLLECTIVE R15, `(.L_x_8934) ;  /* 0x000000000f087348 */ /* 0x000fea0003c00000 */
[----:B------:R0:W1:Y:S02]  /*21ad0*/  SHFL.IDX P6, R14, R13, R12, R11 ;  /* 0x0000000c0d0e7389 */ /* 0x00006400000c000b */
[----:B01----:R-:W-:Y:S01]  /*21ae0*/  ENDCOLLECTIVE ;  /* 0x000000000000791b */ /* 0x003fe20003800000 */
.L_x_8934:
        /* <DEDUP_REMOVED lines=15> */
.L_x_8935:
[----:B------:R-:W-:Y:S02]  /*21be0*/  @P0 IMAD R6, R5, 0x2, R23 ;  /* 0x0000000205060824 */ /* 0x000fe400078e0217 */
[----:B------:R-:W-:Y:S02]  /*21bf0*/  IMAD.MOV.U32 R13, RZ, RZ, R4 ;  /* 0x000000ffff0d7224 */ /* 0x000fe400078e0004 */
[----:B------:R-:W-:Y:S02]  /*21c00*/  IMAD.MOV.U32 R12, RZ, RZ, 0x2 ;  /* 0x00000002ff0c7424 */ /* 0x000fe400078e00ff */
[----:B------:R-:W-:-:S07]  /*21c10*/  IMAD.MOV.U32 R3, RZ, RZ, R14 ;  /* 0x000000ffff037224 */ /* 0x000fce00078e000e */
[----:B------:R-:W-:Y:S05]  /*21c20*/  WARPSYNC.COLLECTIVE R15, `(.L_x_8936) ;  /* 0x000000000f087348 */ /* 0x000fea0003c00000 */
[----:B------:R0:W1:Y:S02]  /*21c30*/  SHFL.IDX P6, R14, R13, R12, R11 ;  /* 0x0000000c0d0e7389 */ /* 0x00006400000c000b */
[----:B01----:R-:W-:Y:S01]  /*21c40*/  ENDCOLLECTIVE ;  /* 0x000000000000791b */ /* 0x003fe20003800000 */
.L_x_8936:
        /* <DEDUP_REMOVED lines=15> */
.L_x_8937:
[----:B------:R-:W-:Y:S02]  /*21d40*/  @P0 IMAD R6, R5, 0x2, R23 ;  /* 0x0000000205060824 */ /* 0x000fe400078e0217 */
[----:B------:R-:W-:Y:S02]  /*21d50*/  IMAD.MOV.U32 R13, RZ, RZ, R4 ;  /* 0x000000ffff0d7224 */ /* 0x000fe400078e0004 */
[----:B------:R-:W-:Y:S02]  /*21d60*/  IMAD.MOV.U32 R12, RZ, RZ, 0x3 ;  /* 0x00000003ff0c7424 */ /* 0x000fe400078e00ff */
[----:B------:R-:W-:-:S07]  /*21d70*/  IMAD.MOV.U32 R3, RZ, RZ, R14 ;  /* 0x000000ffff037224 */ /* 0x000fce00078e000e */
[----:B------:R-:W-:Y:S05]  /*21d80*/  WARPSYNC.COLLECTIVE R15, `(.L_x_8938) ;  /* 0x000000000f087348 */ /* 0x000fea0003c00000 */
[----:B------:R0:W1:Y:S02]  /*21d90*/  SHFL.IDX P6, R14, R13, R12, R11 ;  /* 0x0000000c0d0e7389 */ /* 0x00006400000c000b */
[----:B01----:R-:W-:Y:S01]  /*21da0*/  ENDCOLLECTIVE ;  /* 0x000000000000791b */ /* 0x003fe20003800000 */
.L_x_8938:
        /* <DEDUP_REMOVED lines=10> */
.L_x_8939:
[----:B------:R-:W-:Y:S01]  /*21e50*/  @!PT LDS RZ, [RZ] ;  /* 0x00000000fffff984 */ /* 0x000fe20000000800 */
[----:B------:R-:W-:Y:S01]  /*21e60*/  @!PT LDS RZ, [RZ] ;  /* 0x00000000fffff984 */ /* 0x000fe20000000800 */
[----:B------:R-:W-:Y:S01]  /*21e70*/  @!PT LDS RZ, [RZ] ;  /* 0x00000000fffff984 */ /* 0x000fe20000000800 */
[----:B------:R0:W-:Y:S01]  /*21e80*/  @P0 LDGSTS.E.BYPASS.LTC128B.128 [R6+0x23400], desc[UR40][R2.64], !P2 ;  /* 0x2340000002060fae */ /* 0x0001e2000d101d68 */
[----:B------:R-:W-:Y:S01]  /*21e90*/  IMAD.MOV.U32 R0, RZ, RZ, R14 ;  /* 0x000000ffff007224 */ /* 0x000fe200078e000e */
[----:B------:R-:W-:Y:S06]  /*21ea0*/  BRA `(.L_x_8940) ;  /* 0xffffff9c00fc7947 */ /* 0x000fec000383ffff */
.L_x_8818:
        /* <DEDUP_REMOVED lines=9> */
.L_x_8941:
        /* <DEDUP_REMOVED lines=10> */
.L_x_8942:
[----:B------:R-:W-:Y:S02]  /*21fe0*/  IMAD.MOV.U32 R13, RZ, RZ, R3 ;  /* 0x000000ffff0d7224 */ /* 0x000fe400078e0003 */
[----:B------:R-:W-:Y:S02]  /*21ff0*/  IMAD.MOV.U32 R12, RZ, RZ, 0x1 ;  /* 0x00000001ff0c7424 */ /* 0x000fe400078e00ff */
[----:B------:R-:W-:-:S07]  /*22000*/  IMAD.MOV.U32 R4, RZ, RZ, R14 ;  /* 0x000000ffff047224 */ /* 0x000fce00078e000e */
[----:B------:R-:W-:Y:S05]  /*22010*/  WARPSYNC.COLLECTIVE R15, `(.L_x_8943) ;  /* 0x000000000f087348 */ /* 0x000fea0003c00000 */
[----:B------:R0:W1:Y:S02]  /*22020*/  SHFL.IDX P6, R14, R13, R12, R11 ;  /* 0x0000000c0d0e7389 */ /* 0x00006400000c000b */
[----:B01----:R-:W-:Y:S01]  /*22030*/  ENDCOLLECTIVE ;  /* 0x000000000000791b */ /* 0x003fe20003800000 */
.L_x_8943:
        /* <DEDUP_REMOVED lines=12> */
.L_x_8944:
[----:B------:R-:W-:Y:S02]  /*22100*/  IMAD.MOV.U32 R13, RZ, RZ, R3 ;  /* 0x000000ffff0d7224 */ /* 0x000fe400078e0003 */
[----:B------:R-:W-:Y:S02]  /*22110*/  IMAD.MOV.U32 R12, RZ, RZ, 0x2 ;  /* 0x00000002ff0c7424 */ /* 0x000fe400078e00ff */
[----:B------:R-:W-:-:S07]  /*22120*/  IMAD.MOV.U32 R5, RZ, RZ, R14 ;  /* 0x000000ffff057224 */ /* 0x000fce00078e000e */
[----:B------:R-:W-:Y:S05]  /*22130*/  WARPSYNC.COLLECTIVE R15, `(.L_x_8945) ;  /* 0x000000000f087348 */ /* 0x000fea0003c00000 */
[----:B------:R0:W1:Y:S02]  /*22140*/  SHFL.IDX P6, R14, R13, R12, R11 ;  /* 0x0000000c0d0e7389 */ /* 0x00006400000c000b */
[----:B01----:R-:W-:Y:S01]  /*22150*/  ENDCOLLECTIVE ;  /* 0x000000000000791b */ /* 0x003fe20003800000 */
.L_x_8945:
        /* <DEDUP_REMOVED lines=10> */
.L_x_8946:
        /* <DEDUP_REMOVED lines=11> */
.L_x_8947:
        /* <DEDUP_REMOVED lines=10> */
.L_x_8948:
[----:B------:R-:W-:Y:S01]  /*22350*/  @!PT LDS RZ, [RZ] ;  /* 0x00000000fffff984 */ /* 0x000fe20000000800 */
[----:B------:R-:W-:Y:S01]  /*22360*/  @!PT LDS RZ, [RZ] ;  /* 0x00000000fffff984 */ /* 0x000fe20000000800 */
[----:B------:R-:W-:Y:S01]  /*22370*/  @!PT LDS RZ, [RZ] ;  /* 0x00000000fffff984 */ /* 0x000fe20000000800 */
[----:B------:R0:W-:Y:S01]  /*22380*/  @!P0 LDGSTS.E.BYPASS.LTC128B.128 [R26+0x21400], desc[UR40][R4.64], !P1 ;  /* 0x21400000041a8fae */ /* 0x0001e2000c901d68 */
[----:B------:R-:W-:Y:S01]  /*22390*/  IMAD.MOV.U32 R0, RZ, RZ, R14 ;  /* 0x000000ffff007224 */ /* 0x000fe200078e000e */
[----:B------:R-:W-:Y:S06]  /*223a0*/  BRA `(.L_x_8949) ;  /* 0xffffffa400187947 */ /* 0x000fec000383ffff */
.L_x_8822:
        /* <DEDUP_REMOVED lines=45> */
.L_x_8951:
[----:B------:R-:W-:Y:S05]  /*22680*/  BSYNC B0 ;  /* 0x0000000000007941 */ /* 0x000fea0003800000 */
.L_x_8950:
        /* <DEDUP_REMOVED lines=11> */
.L_x_8952:
        /* <DEDUP_REMOVED lines=39> */
.L_x_8953:
        /* <DEDUP_REMOVED lines=8> */
.L_x_8954:
        /* <DEDUP_REMOVED lines=33> */
.L_x_8955:
[----:B------:R-:W-:Y:S02]  /*22c40*/  IMAD.MOV.U32 R13, RZ, RZ, R5 ;  /* 0x000000ffff0d7224 */ /* 0x000fe400078e0005 */
[----:B------:R-:W-:-:S07]  /*22c50*/  IMAD.MOV.U32 R8, RZ, RZ, R14 ;  /* 0x000000ffff087224 */ /* 0x000fce00078e000e */
[----:B------:R-:W-:Y:S05]  /*22c60*/  WARPSYNC.COLLECTIVE R15, `(.L_x_8956) ;  /* 0x000000000f087348 */ /* 0x000fea0003c00000 */
[----:B------:R0:W1:Y:S02]  /*22c70*/  SHFL.IDX P6, R14, R13, R12, R11 ;  /* 0x0000000c0d0e7389 */ /* 0x00006400000c000b */
[----:B01----:R-:W-:Y:S01]  /*22c80*/  ENDCOLLECTIVE ;  /* 0x000000000000791b */ /* 0x003fe20003800000 */
.L_x_8956:
        /* <DEDUP_REMOVED lines=23> */
.L_x_8957:
        /* <DEDUP_REMOVED lines=9> */
.L_x_8958:
[----:B------:R-:W-:Y:S01]  /*22e90*/  IMAD.MOV.U32 R2, RZ, RZ, R14 ;  /* 0x000000ffff027224 */ /* 0x000fe200078e000e */
[----:B------:R-:W-:Y:S06]  /*22ea0*/  BRA `(.L_x_8959) ;  /* 0xffffffa400fc7947 */ /* 0x000fec000383ffff */
.L_x_8827:
[----:B-1----:R1:W2:Y:S02]  /*22eb0*/  SYNCS.PHASECHK.TRANS64.TRYWAIT P0, [R23+URZ+0x38820], R0 ;  /* 0x03882000170075a7 */ /* 0x0022a4000800017f */
[----:B--2---:R-:W-:Y:S05]  /*22ec0*/  @!P0 NANOSLEEP.SYNCS 0x989680 ;  /* 0x009896800000895d */ /* 0x004fea0003900000 */
[----:B------:R-:W2:Y:S02]  /*22ed0*/  @!P0 SYNCS.PHASECHK.TRANS64 P0, [R23+URZ+0x38820], R0 ;  /* 0x03882000170085a7 */ /* 0x000ea4000800007f */
[----:B--2---:R-:W-:Y:S05]  /*22ee0*/  @!P0 BRA `(.L_x_8827) ;  /* 0xfffffffc00f08947 */ /* 0x004fea000383ffff */
[----:B------:R-:W-:Y:S05]  /*22ef0*/  BRA `(.L_x_8960) ;  /* 0xffffffa800a47947 */ /* 0x000fea000383ffff */
.L_x_8830:
[----:B-1----:R1:W2:Y:S02]  /*22f00*/  SYNCS.PHASECHK.TRANS64.TRYWAIT P0, [R31+URZ+0x38860], R0 ;  /* 0x038860001f0075a7 */ /* 0x0022a4000800017f */
[----:B--2---:R-:W-:Y:S05]  /*22f10*/  @!P0 NANOSLEEP.SYNCS 0x989680 ;  /* 0x009896800000895d */ /* 0x004fea0003900000 */
[----:B------:R-:W2:Y:S02]  /*22f20*/  @!P0 SYNCS.PHASECHK.TRANS64 P0, [R31+URZ+0x38860], R0 ;  /* 0x038860001f0085a7 */ /* 0x000ea4000800007f */
[----:B--2---:R-:W-:Y:S05]  /*22f30*/  @!P0 BRA `(.L_x_8830) ;  /* 0xfffffffc00f08947 */ /* 0x004fea000383ffff */
[----:B------:R-:W-:Y:S05]  /*22f40*/  BRA `(.L_x_8961) ;  /* 0xffffffa800b47947 */ /* 0x000fea000383ffff */
.L_x_8831:
        /* <DEDUP_REMOVED lines=8> */
.L_x_8963:
[----:B------:R-:W-:Y:S05]  /*22fd0*/  BSYNC B0 ;  /* 0x0000000000007941 */ /* 0x000fea0003800000 */
.L_x_8962:
        /* <DEDUP_REMOVED lines=15> */
.L_x_8964:
        /* <DEDUP_REMOVED lines=39> */
.L_x_8965:
[----:B------:R-:W-:Y:S02]  /*23340*/  IMAD.MOV.U32 R13, RZ, RZ, R5 ;  /* 0x000000ffff0d7224 */ /* 0x000fe400078e0005 */
[----:B------:R-:W-:-:S07]  /*23350*/  IMAD.MOV.U32 R3, RZ, RZ, R14 ;  /* 0x000000ffff037224 */ /* 0x000fce00078e000e */
[----:B------:R-:W-:Y:S05]  /*23360*/  WARPSYNC.COLLECTIVE R15, `(.L_x_8966) ;  /* 0x000000000f087348 */ /* 0x000fea0003c00000 */
[----:B------:R0:W1:Y:S02]  /*23370*/  SHFL.IDX P6, R14, R13, R12, R11 ;  /* 0x0000000c0d0e7389 */ /* 0x00006400000c000b */
[----:B01----:R-:W-:Y:S01]  /*23380*/  ENDCOLLECTIVE ;  /* 0x000000000000791b */ /* 0x003fe20003800000 */
.L_x_8966:
        /* <DEDUP_REMOVED lines=29> */
.L_x_8967:
[----:B------:R-:W-:Y:S02]  /*23560*/  IMAD.MOV.U32 R13, RZ, RZ, R5 ;  /* 0x000000ffff0d7224 */ /* 0x000fe400078e0005 */
[----:B------:R-:W-:-:S07]  /*23570*/  IMAD.MOV.U32 R7, RZ, RZ, R14 ;  /* 0x000000ffff077224 */ /* 0x000fce00078e000e */
[----:B------:R-:W-:Y:S05]  /*23580*/  WARPSYNC.COLLECTIVE R15, `(.L_x_8968) ;  /* 0x000000000f087348 */ /* 0x000fea0003c00000 */
[----:B------:R0:W1:Y:S02]  /*23590*/  SHFL.IDX P6, R14, R13, R12, R11 ;  /* 0x0000000c0d0e7389 */ /* 0x00006400000c000b */
[----:B01----:R-:W-:Y:S01]  /*235a0*/  ENDCOLLECTIVE ;  /* 0x000000000000791b */ /* 0x003fe20003800000 */
.L_x_8968:
        /* <DEDUP_REMOVED lines=29> */
.L_x_8969:
[----:B------:R-:W-:Y:S02]  /*23780*/  IMAD.MOV.U32 R13, RZ, RZ, R5 ;  /* 0x000000ffff0d7224 */ /* 0x000fe400078e0005 */
[----:B------:R-:W-:-:S07]  /*23790*/  IMAD.MOV.U32 R6, RZ, RZ, R14 ;  /* 0x000000ffff067224 */ /* 0x000fce00078e000e */
[----:B------:R-:W-:Y:S05]  /*237a0*/  WARPSYNC.COLLECTIVE R15, `(.L_x_8970) ;  /* 0x000000000f087348 */ /* 0x000fea0003c00000 */
[----:B------:R0:W1:Y:S02]  /*237b0*/  SHFL.IDX P6, R14, R13, R12, R11 ;  /* 0x0000000c0d0e7389 */ /* 0x00006400000c000b */
[----:B01----:R-:W-:Y:S01]  /*237c0*/  ENDCOLLECTIVE ;  /* 0x000000000000791b */ /* 0x003fe20003800000 */
.L_x_8970:
[----:B------:R-:W-:Y:S01]  /*237d0*/  IMAD.MOV.U32 R2, RZ, RZ, R14 ;  /* 0x000000ffff027224 */ /* 0x000fe200078e000e */
[----:B------:R-:W-:Y:S06]  /*237e0*/  BRA `(.L_x_8971) ;  /* 0xffffffa8004c7947 */ /* 0x000fec000383ffff */
.L_x_8838:
[----:B0-----:R0:W1:Y:S02]  /*237f0*/  SYNCS.PHASECHK.TRANS64.TRYWAIT P0, [R6+URZ+0x38840], R21 ;  /* 0x03884015060075a7 */ /* 0x001064000800017f */
[----:B-1----:R-:W-:Y:S05]  /*23800*/  @!P0 NANOSLEEP.SYNCS 0x989680 ;  /* 0x009896800000895d */ /* 0x002fea0003900000 */
[----:B------:R-:W1:Y:S02]  /*23810*/  @!P0 SYNCS.PHASECHK.TRANS64 P0, [R6+URZ+0x38840], R21 ;  /* 0x03884015060085a7 */ /* 0x000e64000800007f */
[----:B-1----:R-:W-:Y:S05]  /*23820*/  @!P0 BRA `(.L_x_8838) ;  /* 0xfffffffc00f08947 */ /* 0x002fea000383ffff */
[----:B------:R-:W-:Y:S05]  /*23830*/  BRA `(.L_x_8972) ;  /* 0xffffffac00d87947 */ /* 0x000fea000383ffff */
.L_x_8839:
        /* <DEDUP_REMOVED lines=8> */
.L_x_8974:
[----:B------:R-:W-:Y:S05]  /*238c0*/  BSYNC B1 ;  /* 0x0000000000017941 */ /* 0x000fea0003800000 */
.L_x_8973:
        /* <DEDUP_REMOVED lines=9> */
.L_x_8975:
[----:B------:R-:W-:Y:S02]  /*23960*/  IMAD.MOV.U32 R13, RZ, RZ, R27 ;  /* 0x000000ffff0d7224 */ /* 0x000fe400078e001b */
[----:B------:R-:W-:Y:S02]  /*23970*/  IMAD.MOV.U32 R12, RZ, RZ, 0x1 ;  /* 0x00000001ff0c7424 */ /* 0x000fe400078e00ff */
[----:B------:R-:W-:-:S07]  /*23980*/  IMAD.MOV.U32 R2, RZ, RZ, R14 ;  /* 0x000000ffff027224 */ /* 0x000fce00078e000e */
[----:B------:R-:W-:Y:S05]  /*23990*/  WARPSYNC.COLLECTIVE R15, `(.L_x_8976) ;  /* 0x000000000f087348 */ /* 0x000fea0003c00000 */
[----:B------:R0:W1:Y:S02]  /*239a0*/  SHFL.IDX P6, R14, R13, R12, R11 ;  /* 0x0000000c0d0e7389 */ /* 0x00006400000c000b */
[----:B01----:R-:W-:Y:S01]  /*239b0*/  ENDCOLLECTIVE ;  /* 0x000000000000791b */ /* 0x003fe20003800000 */
.L_x_8976:
        /* <DEDUP_REMOVED lines=11> */
.L_x_8977:
[----:B------:R-:W-:Y:S02]  /*23a70*/  IMAD.MOV.U32 R13, RZ, RZ, R27 ;  /* 0x000000ffff0d7224 */ /* 0x000fe400078e001b */
[----:B------:R-:W-:Y:S02]  /*23a80*/  IMAD.MOV.U32 R12, RZ, RZ, 0x2 ;  /* 0x00000002ff0c7424 */ /* 0x000fe400078e00ff */
[----:B------:R-:W-:-:S07]  /*23a90*/  IMAD.MOV.U32 R2, RZ, RZ, R14 ;  /* 0x000000ffff027224 */ /* 0x000fce00078e000e */
[----:B------:R-:W-:Y:S05]  /*23aa0*/  WARPSYNC.COLLECTIVE R15, `(.L_x_8978) ;  /* 0x000000000f087348 */ /* 0x000fea0003c00000 */
[----:B------:R0:W1:Y:S02]  /*23ab0*/  SHFL.IDX P6, R14, R13, R12, R11 ;  /* 0x0000000c0d0e7389 */ /* 0x00006400000c000b */
[----:B01----:R-:W-:Y:S01]  /*23ac0*/  ENDCOLLECTIVE ;  /* 0x000000000000791b */ /* 0x003fe20003800000 */
.L_x_8978:
        /* <DEDUP_REMOVED lines=11> */
.L_x_8979:
[----:B------:R-:W-:Y:S02]  /*23b80*/  IMAD.MOV.U32 R13, RZ, RZ, R27 ;  /* 0x000000ffff0d7224 */ /* 0x000fe400078e001b */
[----:B------:R-:W-:Y:S02]  /*23b90*/  IMAD.MOV.U32 R12, RZ, RZ, 0x3 ;  /* 0x00000003ff0c7424 */ /* 0x000fe400078e00ff */
[----:B------:R-:W-:-:S07]  /*23ba0*/  IMAD.MOV.U32 R2, RZ, RZ, R14 ;  /* 0x000000ffff027224 */ /* 0x000fce00078e000e */
[----:B------:R-:W-:Y:S05]  /*23bb0*/  WARPSYNC.COLLECTIVE R15, `(.L_x_8980) ;  /* 0x000000000f087348 */ /* 0x000fea0003c00000 */
[----:B------:R0:W1:Y:S02]  /*23bc0*/  SHFL.IDX P6, R14, R13, R12, R11 ;  /* 0x0000000c0d0e7389 */ /* 0x00006400000c000b */
[----:B01----:R-:W-:Y:S01]  /*23bd0*/  ENDCOLLECTIVE ;  /* 0x000000000000791b */ /* 0x003fe20003800000 */
.L_x_8980:
        /* <DEDUP_REMOVED lines=11> */
.L_x_8981:
[----:B------:R-:W-:Y:S01]  /*23c90*/  IMAD.MOV.U32 R2, RZ, RZ, R14 ;  /* 0x000000ffff027224 */ /* 0x000fe200078e000e */
[----:B------:R-:W-:Y:S06]  /*23ca0*/  BRA `(.L_x_8982) ;  /* 0xffffffac00687947 */ /* 0x000fec000383ffff */
.L_x_8844:
[----:B---3--:R3:W4:Y:S02]  /*23cb0*/  SYNCS.PHASECHK.TRANS64.TRYWAIT P0, [R6+URZ+0x38860], R21 ;  /* 0x03886015060075a7 */ /* 0x008724000800017f */
[----:B----4-:R-:W-:Y:S05]  /*23cc0*/  @!P0 NANOSLEEP.SYNCS 0x989680 ;  /* 0x009896800000895d */ /* 0x010fea0003900000 */
[----:B------:R-:W4:Y:S02]  /*23cd0*/  @!P0 SYNCS.PHASECHK.TRANS64 P0, [R6+URZ+0x38860], R21 ;  /* 0x03886015060085a7 */ /* 0x000f24000800007f */
[----:B----4-:R-:W-:Y:S05]  /*23ce0*/  @!P0 BRA `(.L_x_8844) ;  /* 0xfffffffc00f08947 */ /* 0x010fea000383ffff */
[----:B------:R-:W-:Y:S05]  /*23cf0*/  BRA `(.L_x_8983) ;  /* 0xffffffac00b87947 */ /* 0x000fea000383ffff */
.L_x_8845:
        /* <DEDUP_REMOVED lines=8> */
.L_x_8985:
[----:B------:R-:W-:Y:S05]  /*23d80*/  BSYNC B1 ;  /* 0x0000000000017941 */ /* 0x000fea0003800000 */
.L_x_8984:
        /* <DEDUP_REMOVED lines=13> */
.L_x_8986:
        /* <DEDUP_REMOVED lines=17> */
.L_x_8987:
        /* <DEDUP_REMOVED lines=16> */
.L_x_8988:
        /* <DEDUP_REMOVED lines=19> */
.L_x_8989:
        /* <DEDUP_REMOVED lines=14> */
.L_x_8990:
        /* <DEDUP_REMOVED lines=16> */
.L_x_8991:
        /* <DEDUP_REMOVED lines=14> */
.L_x_8992:
[----:B------:R-:W-:Y:S05]  /*24460*/  BRA `(.L_x_8993) ;  /* 0xffffffac00247947 */ /* 0x000fea000383ffff */
.L_x_8853:
        /* <DEDUP_REMOVED lines=8> */
.L_x_8995:
[----:B------:R-:W-:Y:S05]  /*244f0*/  BSYNC B0 ;  /* 0x0000000000007941 */ /* 0x000fea0003800000 */
.L_x_8994:
        /* <DEDUP_REMOVED lines=9> */
.L_x_8996:
        /* <DEDUP_REMOVED lines=18> */
.L_x_8997:
[----:B------:R-:W-:Y:S01]  /*246b0*/  IMAD.MOV.U32 R12, RZ, RZ, 0x2 ;  /* 0x00000002ff0c7424 */ /* 0x000fe200078e00ff */
[----:B------:R-:W-:-:S05]  /*246c0*/  SEL R5, R14, RZ, P1 ;  /* 0x000000ff0e057207 */ /* 0x000fca0000800000 */
[----:B------:R-:W-:-:S04]  /*246d0*/  IMAD.IADD R4, R2, 0x1, R5 ;  /* 0x0000000102047824 */ /* 0x000fc800078e0205 */
[----:B------:R-:W-:-:S07]  /*246e0*/  IMAD.MOV.U32 R13, RZ, RZ, R4 ;  /* 0x000000ffff0d7224 */ /* 0x000fce00078e0004 */
[----:B------:R-:W-:Y:S05]  /*246f0*/  WARPSYNC.COLLECTIVE R15, `(.L_x_8998) ;  /* 0x000000000f087348 */ /* 0x000fea0003c00000 */
[----:B------:R0:W1:Y:S02]  /*24700*/  SHFL.UP P6, R14, R13, R12, R11 ;  /* 0x0400000c0d0e7389 */ /* 0x00006400000c000b */
[----:B01----:R-:W-:Y:S01]  /*24710*/  ENDCOLLECTIVE ;  /* 0x000000000000791b */ /* 0x003fe20003800000 */
.L_x_8998:
[----:B------:R-:W-:Y:S01]  /*24720*/  IMAD.MOV.U32 R12, RZ, RZ, 0x4 ;  /* 0x00000004ff0c7424 */ /* 0x000fe200078e00ff */
[----:B------:R-:W-:-:S05]  /*24730*/  SEL R5, R14, RZ, P2 ;  /* 0x000000ff0e057207 */ /* 0x000fca0001000000 */
[----:B------:R-:W-:-:S04]  /*24740*/  IMAD.IADD R5, R4, 0x1, R5 ;  /* 0x0000000104057824 */ /* 0x000fc800078e0205 */
[----:B------:R-:W-:-:S07]  /*24750*/  IMAD.MOV.U32 R13, RZ, RZ, R5 ;  /* 0x000000ffff0d7224 */ /* 0x000fce00078e0005 */
[----:B------:R-:W-:Y:S05]  /*24760*/  WARPSYNC.COLLECTIVE R15, `(.L_x_8999) ;  /* 0x000000000f087348 */ /* 0x000fea0003c00000 */
[----:B------:R0:W1:Y:S02]  /*24770*/  SHFL.UP P6, R14, R13, R12, R11 ;  /* 0x0400000c0d0e7389 */ /* 0x00006400000c000b */
[----:B01----:R-:W-:Y:S01]  /*24780*/  ENDCOLLECTIVE ;  /* 0x000000000000791b */ /* 0x003fe20003800000 */
.L_x_8999:
[----:B------:R-:W-:Y:S01]  /*24790*/  IMAD.MOV.U32 R12, RZ, RZ, 0x8 ;  /* 0x00000008ff0c7424 */ /* 0x000fe200078e00ff */
[----:B------:R-:W-:-:S05]  /*247a0*/  SEL R6, R14, RZ, P3 ;  /* 0x000000ff0e067207 */ /* 0x000fca0001800000 */
[----:B------:R-:W-:-:S04]  /*247b0*/  IMAD.IADD R6, R5, 0x1, R6 ;  /* 0x0000000105067824 */ /* 0x000fc800078e0206 */
[----:B------:R-:W-:-:S07]  /*247c0*/  IMAD.MOV.U32 R13, RZ, RZ, R6 ;  /* 0x000000ffff0d7224 */ /* 0x000fce00078e0006 */
[----:B------:R-:W-:Y:S05]  /*247d0*/  WARPSYNC.COLLECTIVE R15, `(.L_x_9000) ;  /* 0x000000000f087348 */ /* 0x000fea0003c00000 */
[----:B------:R0:W1:Y:S02]  /*247e0*/  SHFL.UP P6, R14, R13, R12, R11 ;  /* 0x0400000c0d0e7389 */ /* 0x00006400000c000b */
[----:B01----:R-:W-:Y:S01]  /*247f0*/  ENDCOLLECTIVE ;  /* 0x000000000000791b */ /* 0x003fe20003800000 */
.L_x_9000:
[----:B------:R-:W-:Y:S01]  /*24800*/  IMAD.MOV.U32 R12, RZ, RZ, 0x10 ;  /* 0x00000010ff0c7424 */ /* 0x000fe200078e00ff */
[----:B------:R-:W-:-:S05]  /*24810*/  SEL R3, R14, RZ, P4 ;  /* 0x000000ff0e037207 */ /* 0x000fca0002000000 */
[----:B------:R-:W-:-:S04]  /*24820*/  IMAD.IADD R4, R6, 0x1, R3 ;  /* 0x0000000106047824 */ /* 0x000fc800078e0203 */
[----:B------:R-:W-:-:S07]  /*24830*/  IMAD.MOV.U32 R13, RZ, RZ, R4 ;  /* 0x000000ffff0d7224 */ /* 0x000fce00078e0004 */
[----:B------:R-:W-:Y:S05]  /*24840*/  WARPSYNC.COLLECTIVE R15, `(.L_x_9001) ;  /* 0x000000000f087348 */ /* 0x000fea0003c00000 */
[----:B------:R0:W1:Y:S02]  /*24850*/  SHFL.UP P6, R14, R13, R12, R11 ;  /* 0x0400000c0d0e7389 */ /* 0x00006400000c000b */
[----:B01----:R-:W-:Y:S01]  /*24860*/  ENDCOLLECTIVE ;  /* 0x000000000000791b */ /* 0x003fe20003800000 */
.L_x_9001:
        /* <DEDUP_REMOVED lines=8> */
.L_x_9002:
[----:B------:R-:W-:Y:S05]  /*248f0*/  BRA `(.L_x_9003) ;  /* 0xffffffac00b87947 */ /* 0x000fea000383ffff */
.L_x_8858:
        /* <DEDUP_REMOVED lines=8> */
.L_x_9005:
[----:B------:R-:W-:Y:S05]  /*24980*/  BSYNC B0 ;  /* 0x0000000000007941 */ /* 0x000fea0003800000 */
.L_x_9004:
        /* <DEDUP_REMOVED lines=8> */
.L_x_9006:
[----:B------:R-:W-:Y:S01]  /*24a10*/  IMAD.MOV.U32 R12, RZ, RZ, 0x4 ;  /* 0x00000004ff0c7424 */ /* 0x000fe200078e00ff */
[----:B------:R-:W-:-:S05]  /*24a20*/  SEL R14, R14, RZ, P2 ;  /* 0x000000ff0e0e7207 */ /* 0x000fca0001000000 */
[----:B------:R-:W-:-:S04]  /*24a30*/  IMAD.IADD R3, R13, 0x1, R14 ;  /* 0x000000010d037824 */ /* 0x000fc800078e020e */
[----:B------:R-:W-:-:S07]  /*24a40*/  IMAD.MOV.U32 R13, RZ, RZ, R3 ;  /* 0x000000ffff0d7224 */ /* 0x000fce00078e0003 */
[----:B------:R-:W-:Y:S05]  /*24a50*/  WARPSYNC.COLLECTIVE R15, `(.L_x_9007) ;  /* 0x000000000f087348 */ /* 0x000fea0003c00000 */
[----:B------:R0:W1:Y:S02]  /*24a60*/  SHFL.UP P6, R14, R13, R12, R11 ;  /* 0x0400000c0d0e7389 */ /* 0x00006400000c000b */
[----:B01----:R-:W-:Y:S01]  /*24a70*/  ENDCOLLECTIVE ;  /* 0x000000000000791b */ /* 0x003fe20003800000 */
.L_x_9007:
[----:B------:R-:W-:Y:S01]  /*24a80*/  IMAD.MOV.U32 R12, RZ, RZ, 0x8 ;  /* 0x00000008ff0c7424 */ /* 0x000fe200078e00ff */
[----:B------:R-:W-:-:S05]  /*24a90*/  SEL R4, R14, RZ, P3 ;  /* 0x000000ff0e047207 */ /* 0x000fca0001800000 */
[----:B------:R-:W-:-:S04]  /*24aa0*/  IMAD.IADD R4, R3, 0x1, R4 ;  /* 0x0000000103047824 */ /* 0x000fc800078e0204 */
[----:B------:R-:W-:-:S07]  /*24ab0*/  IMAD.MOV.U32 R13, RZ, RZ, R4 ;  /* 0x000000ffff0d7224 */ /* 0x000fce00078e0004 */
[----:B------:R-:W-:Y:S05]  /*24ac0*/  WARPSYNC.COLLECTIVE R15, `(.L_x_9008) ;  /* 0x000000000f087348 */ /* 0x000fea0003c00000 */
[----:B------:R0:W1:Y:S02]  /*24ad0*/  SHFL.UP P6, R14, R13, R12, R11 ;  /* 0x0400000c0d0e7389 */ /* 0x00006400000c000b */
[----:B01----:R-:W-:Y:S01]  /*24ae0*/  ENDCOLLECTIVE ;  /* 0x000000000000791b */ /* 0x003fe20003800000 */
.L_x_9008:
[----:B------:R-:W-:Y:S01]  /*24af0*/  IMAD.MOV.U32 R12, RZ, RZ, 0x10 ;  /* 0x00000010ff0c7424 */ /* 0x000fe200078e00ff */
[----:B------:R-:W-:-:S05]  /*24b00*/  SEL R5, R14, RZ, P4 ;  /* 0x000000ff0e057207 */ /* 0x000fca0002000000 */
[----:B------:R-:W-:-:S04]  /*24b10*/  IMAD.IADD R5, R4, 0x1, R5 ;  /* 0x0000000104057824 */ /* 0x000fc800078e0205 */
[----:B------:R-:W-:-:S07]  /*24b20*/  IMAD.MOV.U32 R13, RZ, RZ, R5 ;  /* 0x000000ffff0d7224 */ /* 0x000fce00078e0005 */
[----:B------:R-:W-:Y:S05]  /*24b30*/  WARPSYNC.COLLECTIVE R15, `(.L_x_9009) ;  /* 0x000000000f087348 */ /* 0x000fea0003c00000 */
[----:B------:R0:W1:Y:S02]  /*24b40*/  SHFL.UP P6, R14, R13, R12, R11 ;  /* 0x0400000c0d0e7389 */ /* 0x00006400000c000b */
[----:B01----:R-:W-:Y:S01]  /*24b50*/  ENDCOLLECTIVE ;  /* 0x000000000000791b */ /* 0x003fe20003800000 */
.L_x_9009:
        /* <DEDUP_REMOVED lines=8> */
.L_x_9010:
[----:B------:R-:W-:Y:S05]  /*24be0*/  BRA `(.L_x_9011) ;  /* 0xffffffac00987947 */ /* 0x000fea000383ffff */
.L_x_8860:
[----:B------:R-:W-:Y:S01]  /*24bf0*/  BSSY B0, `(.L_x_9012) ;  /* 0x0000006000007945 */ /* 0x000fe20003800000 */
[----:B------:R-:W-:Y:S01]  /*24c00*/  PLOP3.LUT P6, PT, P6, PT, PT, 0x8, 0x0 ;  /* 0x000000000000781c */ /* 0x000fe200037ce170 */
[----:B------:R-:W-:-:S12]  /*24c10*/  IMAD.MOV.U32 R15, RZ, RZ, -0x1 ;  /* 0xffffffffff0f7424 */ /* 0x000fd800078e00ff */
[----:B0-----:R-:W-:Y:S05]  /*24c20*/  WARPSYNC.COLLECTIVE R15, `(.L_x_9013) ;  /* 0x000000000f087348 */ /* 0x001fea0003c00000 */
[----:B------:R-:W-:Y:S01]  /*24c30*/  VOTE.ANY R14, PT, P6 ;  /* 0x00000000000e7806 */ /* 0x000fe200030e0100 */
[----:B0-----:R-:W-:Y:S06]  /*24c40*/  ENDCOLLECTIVE ;  /* 0x000000000000791b */ /* 0x001fec0003800000 */
.L_x_9013:
[----:B------:R-:W-:Y:S05]  /*24c50*/  BSYNC B0 ;  /* 0x0000000000007941 */ /* 0x000fea0003800000 */
.L_x_9012:
        /* <DEDUP_REMOVED lines=9> */
.L_x_9014:
[----:B------:R-:W-:Y:S01]  /*24cf0*/  IMAD.MOV.U32 R17, RZ, RZ, R14 ;  /* 0x000000ffff117224 */ /* 0x000fe200078e000e */
[----:B------:R-:W-:Y:S06]  /*24d00*/  BRA `(.L_x_9015) ;  /* 0xffffffac00887947 */ /* 0x000fec000383ffff */
.L_x_8862:
[----:B------:R-:W-:Y:S01]  /*24d10*/  BSSY B0, `(.L_x_9016) ;  /* 0x0000007000007945 */ /* 0x000fe20003800000 */
[----:B------:R-:W-:Y:S02]  /*24d20*/  IMAD.MOV.U32 R13, RZ, RZ, R3 ;  /* 0x000000ffff0d7224 */ /* 0x000fe400078e0003 */
[----:B------:R-:W-:Y:S02]  /*24d30*/  IMAD.MOV.U32 R11, RZ, RZ, 0x1f ;  /* 0x0000001fff0b7424 */ /* 0x000fe400078e00ff */
[----:B------:R-:W-:-:S07]  /*24d40*/  IMAD.MOV.U32 R15, RZ, RZ, -0x1 ;  /* 0xffffffffff0f7424 */ /* 0x000fce00078e00ff */
[----:B012---:R-:W-:Y:S05]  /*24d50*/  WARPSYNC.COLLECTIVE R15, `(.L_x_9017) ;  /* 0x000000000f087348 */ /* 0x007fea0003c00000 */
[----:B------:R3:W4:Y:S02]  /*24d60*/  SHFL.IDX P6, R14, R13, R12, R11 ;  /* 0x0000000c0d0e7389 */ /* 0x00072400000c000b */
[----:B01234-:R-:W-:Y:S01]  /*24d70*/  ENDCOLLECTIVE ;  /* 0x000000000000791b */ /* 0x01ffe20003800000 */
.L_x_9017:
[----:B------:R-:W-:Y:S05]  /*24d80*/  BSYNC B0 ;  /* 0x0000000000007941 */ /* 0x000fea0003800000 */
.L_x_9016:
[----:B------:R-:W-:Y:S01]  /*24d90*/  IMAD.MOV.U32 R6, RZ, RZ, R14 ;  /* 0x000000ffff067224 */ /* 0x000fe200078e000e */
[----:B------:R-:W-:Y:S06]  /*24da0*/  BRA `(.L_x_8861) ;  /* 0xffffffac007c7947 */ /* 0x000fec000383ffff */
.L_x_8866:
[----:B0-----:R0:W1:Y:S02]  /*24db0*/  SYNCS.PHASECHK.TRANS64.TRYWAIT P0, [R4+URZ+0x38820], R0 ;  /* 0x03882000040075a7 */ /* 0x001064000800017f */
[----:B-1----:R-:W-:Y:S05]  /*24dc0*/  @!P0 NANOSLEEP.SYNCS 0x989680 ;  /* 0x009896800000895d */ /* 0x002fea0003900000 */
[----:B------:R-:W1:Y:S02]  /*24dd0*/  @!P0 SYNCS.PHASECHK.TRANS64 P0, [R4+URZ+0x38820], R0 ;  /* 0x03882000040085a7 */ /* 0x000e64000800007f */
[----:B-1----:R-:W-:Y:S05]  /*24de0*/  @!P0 BRA `(.L_x_8866) ;  /* 0xfffffffc00f08947 */ /* 0x002fea000383ffff */
[----:B------:R-:W-:Y:S05]  /*24df0*/  BRA `(.L_x_9018) ;  /* 0xffffffb000f47947 */ /* 0x000fea000383ffff */
.L_x_8867:
        /* <DEDUP_REMOVED lines=11> */
.L_x_9020:
[----:B------:R-:W-:Y:S05]  /*24eb0*/  BSYNC B0 ;  /* 0x0000000000007941 */ /* 0x000fea0003800000 */
.L_x_9019:
[----:B------:R-:W-:Y:S05]  /*24ec0*/  BRA `(.L_x_9021) ;  /* 0xffffffb000dc7947 */ /* 0x000fea000383ffff */
.L_x_8868:
[----:B------:R-:W-:Y:S01]  /*24ed0*/  BSSY B0, `(.L_x_9022) ;  /* 0x0000006000007945 */ /* 0x000fe20003800000 */
[----:B------:R-:W-:-:S07]  /*24ee0*/  IMAD.MOV.U32 R15, RZ, RZ, -0x1 ;  /* 0xffffffffff0f7424 */ /* 0x000fce00078e00ff */
[----:B0-234-:R-:W-:Y:S05]  /*24ef0*/  WARPSYNC.COLLECTIVE R15, `(.L_x_9023) ;  /* 0x000000000f0c7348 */ /* 0x01dfea0003c00000 */
[----:B------:R-:W-:Y:S02]  /*24f00*/  ELECT P6, UR62, PT ;  /* 0x00000000003e782f */ /* 0x000fe400038c0000 */
[----:B------:R-:W-:Y:S01]  /*24f10*/  MOV R14, UR62 ;  /* 0x0000003e000e7c02 */ /* 0x000fe20008000f00 */
[----:B0-234-:R-:W-:Y:S10]  /*24f20*/  ENDCOLLECTIVE ;  /* 0x000000000000791b */ /* 0x01dff40003800000 */
.L_x_9023:
[----:B------:R-:W-:Y:S05]  /*24f30*/  BSYNC B0 ;  /* 0x0000000000007941 */ /* 0x000fea0003800000 */
.L_x_9022:
[----:B------:R-:W-:Y:S05]  /*24f40*/  BRA `(.L_x_9024) ;  /* 0xffffffb000d07947 */ /* 0x000fea000383ffff */
.L_x_8870:
[----:B0-----:R0:W1:Y:S02]  /*24f50*/  SYNCS.PHASECHK.TRANS64.TRYWAIT P1, [R5+URZ+0x38840], R0 ;  /* 0x03884000050075a7 */ /* 0x001064000802017f */
[----:B-1----:R-:W-:Y:S05]  /*24f60*/  @!P1 NANOSLEEP.SYNCS 0x989680 ;  /* 0x009896800000995d */ /* 0x002fea0003900000 */
[----:B------:R-:W1:Y:S02]  /*24f70*/  @!P1 SYNCS.PHASECHK.TRANS64 P1, [R5+URZ+0x38840], R0 ;  /* 0x03884000050095a7 */ /* 0x000e64000802007f */
[----:B-1----:R-:W-:Y:S05]  /*24f80*/  @!P1 BRA `(.L_x_8870) ;  /* 0xfffffffc00f09947 */ /* 0x002fea000383ffff */
[----:B------:R-:W-:Y:S05]  /*24f90*/  BRA `(.L_x_9025) ;  /* 0xffffffb000f07947 */ /* 0x000fea000383ffff */
.L_x_8872:
[----:B-1----:R1:W0:Y:S02]  /*24fa0*/  SYNCS.PHASECHK.TRANS64.TRYWAIT P1, [R25+URZ+0x38840], R2 ;  /* 0x03884002190075a7 */ /* 0x002224000802017f */
[----:B0-----:R-:W-:Y:S05]  /*24fb0*/  @!P1 NANOSLEEP.SYNCS 0x989680 ;  /* 0x009896800000995d */ /* 0x001fea0003900000 */
[----:B------:R-:W0:Y:S02]  /*24fc0*/  @!P1 SYNCS.PHASECHK.TRANS64 P1, [R25+URZ+0x38840], R2 ;  /* 0x03884002190095a7 */ /* 0x000e24000802007f */
[----:B0-----:R-:W-:Y:S05]  /*24fd0*/  @!P1 BRA `(.L_x_8872) ;  /* 0xfffffffc00f09947 */ /* 0x001fea000383ffff */
[----:B------:R-:W-:Y:S05]  /*24fe0*/  BRA `(.L_x_9026) ;  /* 0xffffffb000fc7947 */ /* 0x000fea000383ffff */
.L_x_8874:
[----:B------:R0:W0:Y:S02]  /*24ff0*/  SYNCS.PHASECHK.TRANS64.TRYWAIT P1, [R5+URZ+0x38860], R0 ;  /* 0x03886000050075a7 */ /* 0x000024000802017f */
[----:B0-----:R-:W-:Y:S05]  /*25000*/  @!P1 NANOSLEEP.SYNCS 0x989680 ;  /* 0x009896800000995d */ /* 0x001fea0003900000 */
[----:B------:R-:W0:Y:S02]  /*25010*/  @!P1 SYNCS.PHASECHK.TRANS64 P1, [R5+URZ+0x38860], R0 ;  /* 0x03886000050095a7 */ /* 0x000e24000802007f */
[----:B0-----:R-:W-:Y:S05]  /*25020*/  @!P1 BRA `(.L_x_8874) ;  /* 0xfffffffc00f09947 */ /* 0x001fea000383ffff */
[----:B------:R-:W-:Y:S05]  /*25030*/  BRA `(.L_x_9027) ;  /* 0xffffffb000f87947 */ /* 0x000fea000383ffff */
.L_x_9028:
        /* <DEDUP_REMOVED lines=12> */
.L_x_15550:


//--------------------- .text._ZN7cutlass13device_kernelIN5flash11enable_sm90INS1_16FlashAttnFwdSm90INS1_25CollectiveMainloopFwdSm90ILi2EN4cute5tupleIJNS5_1CILi1EEES8_S8_EEENS6_IJNS7_ILi128EEENS7_ILi96EEENS7_ILi64EEEEEELi256ENS_10bfloat16_tEfNS_4arch4Sm90ELb0ELb0ELb0ELb0ELb1ELb0ELb0ELb1ELb0ELb1ELb0ELb0EEENS1_21CollectiveEpilogueFwdINS6_IJSA_NS7_ILi256EEESB_EEES9_SE_SG_Li256ELb0ELb1ELb0ELb0EEENS1_29StaticPersistentTileSchedulerILb0EEEEEEEEEvNT_6ParamsE --------------------------
	.section	.text._ZN7cutlass13device_kernelIN5flash11enable_sm90INS1_16FlashAttnFwdSm90INS1_25CollectiveMainloopFwdSm90ILi2EN4cute5tupleIJNS5_1CILi1EEES8_S8_EEENS6_IJNS7_ILi128EEENS7_ILi96EEENS7_ILi64EEEEEELi256ENS_10bfloat16_tEfNS_4arch4Sm90ELb0ELb0ELb0ELb0ELb1ELb0ELb0ELb1ELb0ELb1ELb0ELb0EEENS1_21CollectiveEpilogueFwdINS6_IJSA_NS7_ILi256EEESB_EEES9_SE_SG_Li256ELb0ELb1ELb0ELb0EEENS1_29StaticPersistentTileSchedulerILb0EEEEEEEEEvNT_6ParamsE,"ax",@progbits
	.align	128
.text._ZN7cutlass13device_kernelIN5flash11enable_sm90INS1_16FlashAttnFwdSm90INS1_25CollectiveMainloopFwdSm90ILi2EN4cute5tupleIJNS5_1CILi1EEES8_S8_EEENS6_IJNS7_ILi128EEENS7_ILi96EEENS7_ILi64EEEEEELi256ENS_10bfloat16_tEfNS_4arch4Sm90ELb0ELb0ELb0ELb0ELb1ELb0ELb0ELb1ELb0ELb1ELb0ELb0EEENS1_21CollectiveEpilogueFwdINS6_IJSA_NS7_ILi256EEESB_EEES9_SE_SG_Li256ELb0ELb1ELb0ELb0EEENS1_29StaticPersistentTileSchedulerILb0EEEEEEEEEvNT_6ParamsE:
        .type           _ZN7cutlass13device_kernelIN5flash11enable_sm90INS1_16FlashAttnFwdSm90INS1_25CollectiveMainloopFwdSm90ILi2EN4cute5tupleIJNS5_1CILi1EEES8_S8_EEENS6_IJNS7_ILi128EEENS7_ILi96EEENS7_ILi64EEEEEELi256ENS_10bfloat16_tEfNS_4arch4Sm90ELb0ELb0ELb0ELb0ELb1ELb0ELb0ELb1ELb0ELb1ELb0ELb0EEENS1_21CollectiveEpilogueFwdINS6_IJSA_NS7_ILi256EEESB_EEES9_SE_SG_Li256ELb0ELb1ELb0ELb0EEENS1_29StaticPersistentTileSchedulerILb0EEEEEEEEEvNT_6ParamsE,@function
        .size           _ZN7cutlass13device_kernelIN5flash11enable_sm90INS1_16FlashAttnFwdSm90INS1_25CollectiveMainloopFwdSm90ILi2EN4cute5tupleIJNS5_1CILi1EEES8_S8_EEENS6_IJNS7_ILi128EEENS7_ILi96EEENS7_ILi64EEEEEELi256ENS_10bfloat16_tEfNS_4arch4Sm90ELb0ELb0ELb0ELb0ELb1ELb0ELb0ELb1ELb0ELb1ELb0ELb0EEENS1_21CollectiveEpilogueFwdINS6_IJSA_NS7_ILi256EEESB_EEES9_SE_SG_Li256ELb0ELb1ELb0ELb0EEENS1_29StaticPersistentTileSchedulerILb0EEEEEEEEEvNT_6ParamsE,(.L_x_15551 - _ZN7cutlass13device_kernelIN5flash11enable_sm90INS1_16FlashAttnFwdSm90INS1_25CollectiveMainloopFwdSm90ILi2EN4cute5tupleIJNS5_1CILi1EEES8_S8_EEENS6_IJNS7_ILi128EEENS7_ILi96EEENS7_ILi64EEEEEELi256ENS_10bfloat16_tEfNS_4arch4Sm90ELb0ELb0ELb0ELb0ELb1ELb0ELb0ELb1ELb0ELb1ELb0ELb0EEENS1_21CollectiveEpilogueFwdINS6_IJSA_NS7_ILi256EEESB_EEES9_SE_SG_Li256ELb0ELb1ELb0ELb0EEENS1_29StaticPersistentTileSchedulerILb0EEEEEEEEEvNT_6ParamsE)
        .other          _ZN7cutlass13device_kernelIN5flash11enable_sm90INS1_16FlashAttnFwdSm90INS1_25CollectiveMainloopFwdSm90ILi2EN4cute5tupleIJNS5_1CILi1EEES8_S8_EEENS6_IJNS7_ILi128EEENS7_ILi96EEENS7_ILi64EEEEEELi256ENS_10bfloat16_tEfNS_4arch4Sm90ELb0ELb0ELb0ELb0ELb1ELb0ELb0ELb1ELb0ELb1ELb0ELb0EEENS1_21CollectiveEpilogueFwdINS6_IJSA_NS7_ILi256EEESB_EEES9_SE_SG_Li256ELb0ELb1ELb0ELb0EEENS1_29StaticPersistentTileSchedulerILb0EEEEEEEEEvNT_6ParamsE,@"STO_CUDA_ENTRY STV_DEFAULT"
_ZN7cutlass13device_kernelIN5flash11enable_sm90INS1_16FlashAttnFwdSm90INS1_25CollectiveMainloopFwdSm90ILi2EN4cute5tupleIJNS5_1CILi1EEES8_S8_EEENS6_IJNS7_ILi128EEENS7_ILi96EEENS7_ILi64EEEEEELi256ENS_10bfloat16_tEfNS_4arch4Sm90ELb0ELb0ELb0ELb0ELb1ELb0ELb0ELb1ELb0ELb1ELb0ELb0EEENS1_21CollectiveEpilogueFwdINS6_IJSA_NS7_ILi256EEESB_EEES9_SE_SG_Li256ELb0ELb1ELb0ELb0EEENS1_29StaticPersistentTileSchedulerILb0EEEEEEEEEvNT_6ParamsE:
        /* <DEDUP_REMOVED lines=13> */
[----:B------:R-:W-:-:S04]  /*00d0*/  VOTEU.ALL UP1, P0 ;  /* 0x00000000003f7886 */ /* 0x000fc80000020000 */
        /* <DEDUP_REMOVED lines=31> */
.L_x_9029:
        /* <DEDUP_REMOVED lines=22> */
.L_x_9030:
        /* <DEDUP_REMOVED lines=18> */
.L_x_9031:
        /* <DEDUP_REMOVED lines=22> */
.L_x_9032:
        /* <DEDUP_REMOVED lines=23> */
.L_x_9033:
        /* <DEDUP_REMOVED lines=8> */
.L_x_9035:
[----:B------:R-:W-:-:S08]  /*08a0*/  NOP ;  /* 0x0000000000007918 */ /* 0x000fd00000000000 */
[----:B------:R-:W0:Y:S02]  /*08b0*/  USETMAXREG.TRY_ALLOC.CTAPOOL UP0, 0xe8 ;  /* 0x000000e8000079c8 */ /* 0x000e240008000600 */
[----:B0-----:R-:W-:-:S13]  /*08c0*/  PLOP3.LUT P0, PT, PT, PT, UP0, 0x80, 0x0 ;  /* 0x000000000000781c */ /* 0x001fda0003f0f008 */
[----:B------:R-:W-:Y:S05]  /*08d0*/  @!P0 BRA `(.L_x_9035) ;  /* 0xfffffffc00f08947 */ /* 0x000fea000383ffff */
[----:B------:R-:W-:Y:S01]  /*08e0*/  SHF.R.U32.HI R0, RZ, 0x7, R19 ;  /* 0x00000007ff007819 */ /* 0x000fe20000011613 */
[----:B------:R-:W0:Y:S08]  /*08f0*/  S2UR UR45, SR_CTAID.X ;  /* 0x00000000002d79c3 */ /* 0x000e300000002500 */
[----:B------:R-:W-:Y:S06]  /*0900*/  BAR.ARV 0x8, 0x180 ;  /* 0x0206000000007b1d */ /* 0x000fec0000002000 */
[----:B------:R-:W-:-:S02]  /*0910*/  ISETP.NE.AND P0, PT, R0, 0x1, PT ;  /* 0x000000010000780c */ /* 0x000fc40003f05270 */
[----:B------:R-:W0:Y:S11]  /*0920*/  LDC R0, c[0x0][0xc34] ;  /* 0x00030d00ff007b82 */ /* 0x000e360000000800 */
[----:B------:R-:W-:Y:S06]  /*0930*/  @!P0 BAR.ARV 0x9, 0x100 ;  /* 0x0244000000008b1d */ /* 0x000fec0000002000 */
[----:B0-----:R-:W-:-:S13]  /*0940*/  ISETP.LE.AND P0, PT, R0, UR45, PT ;  /* 0x0000002d00007c0c */ /* 0x001fda000bf03270 */
[----:B------:R-:W-:Y:S05]  /*0950*/  @P0 EXIT ;  /* 0x000000000000094d */ /* 0x000fea0003800000 */
[----:B------:R-:W-:Y:S01]  /*0960*/  VIADD R19, R19, 0xffffff80 ;  /* 0xffffff8013137836 */ /* 0x000fe20000000000 */
[----:B------:R-:W-:Y:S01]  /*0970*/  ULOP3.LUT UR47, UR38, 0x1, URZ, 0xfc, !UPT ;  /* 0x00000001262f7892 */ /* 0x000fe2000f8efc3f */
[----:B------:R-:W-:Y:S01]  /*0980*/  UMOV UR46, URZ ;  /* 0x0000003f002e7c82 */ /* 0x000fe20008000000 */
[----:B------:R-:W-:Y:S02]  /*0990*/  UMOV UR36, URZ ;  /* 0x0000003f00247c82 */ /* 0x000fe40008000000 */
[----:B------:R-:W-:Y:S01]  /*09a0*/  SHF.R.S32.HI R0, RZ, 0x1f, R19 ;  /* 0x0000001fff007819 */ /* 0x000fe20000011413 */
[----:B------:R-:W-:-:S03]  /*09b0*/  UMOV UR37, URZ ;  /* 0x0000003f00257c82 */ /* 0x000fc60008000000 */
[CC--:B------:R-:W-:Y:S02]  /*09c0*/  LEA.HI R3, R0.reuse, R19.reuse, RZ, 0x7 ;  /* 0x0000001300037211 */ /* 0x0c0fe400078f38ff */
[CC--:B------:R-:W-:Y:S02]  /*09d0*/  LEA.HI R4, R0.reuse, R19.reuse, RZ, 0x5 ;  /* 0x0000001300047211 */ /* 0x0c0fe400078f28ff */
[----:B------:R-:W-:Y:S02]  /*09e0*/  LOP3.LUT R2, R3, 0xffffff80, RZ, 0xc0, !PT ;  /* 0xffffff8003027812 */ /* 0x000fe400078ec0ff */
[-C--:B------:R-:W-:Y:S01]  /*09f0*/  LEA.HI R200, R0, R19.reuse, RZ, 0x3 ;  /* 0x0000001300c87211 */ /* 0x080fe200078f18ff */
[----:B------:R-:W-:Y:S01]  /*0a00*/  IMAD.SHL.U32 R6, R4, 0x20, RZ ;  /* 0x0000002004067824 */ /* 0x000fe200078e00ff */
[----:B------:R-:W-:Y:S01]  /*0a10*/  SHF.R.S32.HI R206, RZ, 0x7, R3 ;  /* 0x00000007ffce7819 */ /* 0x000fe20000011403 */
[----:B------:R-:W-:Y:S01]  /*0a20*/  IMAD.IADD R205, R19, 0x1, -R2 ;  /* 0x0000000113cd7824 */ /* 0x000fe200078e0a02 */
[----:B------:R-:W-:-:S02]  /*0a30*/  LEA.HI R2, R0, R19, RZ, 0x4 ;  /* 0x0000001300027211 */ /* 0x000fc400078f20ff */
[----:B------:R-:W-:Y:S02]  /*0a40*/  LOP3.LUT R7, R6, 0xfffffc00, RZ, 0xc0, !PT ;  /* 0xfffffc0006077812 */ /* 0x000fe400078ec0ff */
[----:B------:R-:W-:Y:S02]  /*0a50*/  SHF.R.S32.HI R8, RZ, 0x1f, R205 ;  /* 0x0000001fff087819 */ /* 0x000fe400000114cd */
[----:B------:R-:W-:Y:S02]  /*0a60*/  LOP3.LUT R4, R2, 0x3fffff0, RZ, 0xc0, !PT ;  /* 0x03fffff002047812 */ /* 0x000fe400078ec0ff */
[----:B------:R-:W-:Y:S02]  /*0a70*/  LEA.HI R9, R8, R205, RZ, 0x2 ;  /* 0x000000cd08097211 */ /* 0x000fe400078f10ff */
[----:B------:R-:W-:Y:S01]  /*0a80*/  SHF.R.S32.HI R5, RZ, 0x4, R2 ;  /* 0x00000004ff057819 */ /* 0x000fe20000011402 */
[----:B------:R-:W-:Y:S01]  /*0a90*/  IMAD.IADD R4, R19, 0x1, -R4 ;  /* 0x0000000113047824 */ /* 0x000fe200078e0a04 */
[----:B------:R-:W-:-:S02]  /*0aa0*/  LEA.HI R6, R0, R19, RZ, 0x2 ;  /* 0x0000001300067211 */ /* 0x000fc400078f10ff */
[----:B------:R-:W-:Y:S01]  /*0ab0*/  SHF.R.S32.HI R10, RZ, 0x2, R9 ;  /* 0x00000002ff0a7819 */ /* 0x000fe20000011409 */
[----:B------:R-:W-:Y:S01]  /*0ac0*/  IMAD R7, R4, 0x40, R7 ;  /* 0x0000004004077824 */ /* 0x000fe200078e0207 */
[----:B------:R-:W-:Y:S02]  /*0ad0*/  SHF.R.S32.HI R11, RZ, 0x1f, R9 ;  /* 0x0000001fff0b7819 */ /* 0x000fe40000011409 */
[----:B------:R-:W-:Y:S02]  /*0ae0*/  LEA.HI R2, R2, R5, RZ, 0x1 ;  /* 0x0000000502027211 */ /* 0x000fe400078f08ff */
[----:B------:R-:W-:Y:S02]  /*0af0*/  LOP3.LUT R6, R6, 0xfffffffc, RZ, 0xc0, !PT ;  /* 0xfffffffc06067812 */ /* 0x000fe400078ec0ff */
[----:B------:R-:W-:Y:S02]  /*0b00*/  LEA.HI R11, R11, R10, RZ, 0x3 ;  /* 0x0000000a0b0b7211 */ /* 0x000fe400078f18ff */
[----:B------:R-:W-:Y:S01]  /*0b10*/  LOP3.LUT R2, R2, 0x1ffffffe, RZ, 0xc0, !PT ;  /* 0x1ffffffe02027812 */ /* 0x000fe200078ec0ff */
[----:B------:R-:W-:Y:S01]  /*0b20*/  IMAD.IADD R6, R19, 0x1, -R6 ;  /* 0x0000000113067824 */ /* 0x000fe200078e0a06 */
[----:B------:R-:W-:-:S02]  /*0b30*/  LOP3.LUT R4, R200, 0xfffffff8, RZ, 0xc0, !PT ;  /* 0xfffffff8c8047812 */ /* 0x000fc400078ec0ff */
[----:B------:R-:W-:Y:S01]  /*0b40*/  LOP3.LUT R11, R11, 0xfffffff8, RZ, 0xc0, !PT ;  /* 0xfffffff80b0b7812 */ /* 0x000fe200078ec0ff */
[----:B------:R-:W-:Y:S01]  /*0b50*/  IMAD.IADD R2, R5, 0x1, -R2 ;  /* 0x0000000105027824 */ /* 0x000fe200078e0a02 */
[----:B------:R-:W-:Y:S01]  /*0b60*/  LEA.HI R8, R8, R205, RZ, 0x5 ;  /* 0x000000cd08087211 */ /* 0x000fe200078f28ff */
[----:B------:R-:W-:Y:S01]  /*0b70*/  IMAD.IADD R19, R19, 0x1, -R4 ;  /* 0x0000000113137824 */ /* 0x000fe200078e0a04 */
[----:B------:R-:W-:Y:S01]  /*0b80*/  LEA.HI R3, R3, R206, RZ, 0x1 ;  /* 0x000000ce03037211 */ /* 0x000fe200078f08ff */
[----:B------:R-:W-:Y:S01]  /*0b90*/  IMAD.IADD R11, R10, 0x1, -R11 ;  /* 0x000000010a0b7824 */ /* 0x000fe200078e0a0b */
[----:B------:R-:W-:Y:S01]  /*0ba0*/  SHF.R.S32.HI R8, RZ, 0x5, R8 ;  /* 0x00000005ff087819 */ /* 0x000fe20000011408 */
[----:B------:R-:W-:Y:S01]  /*0bb0*/  IMAD R210, R2, 0x8, R7 ;  /* 0x0000000802d27824 */ /* 0x000fe200078e0207 */
[----:B------:R-:W-:Y:S01]  /*0bc0*/  LEA.HI R0, R6, R6, RZ, 0x1 ;  /* 0x0000000606007211 */ /* 0x000fe200078f08ff */
[----:B------:R-:W-:Y:S01]  /*0bd0*/  IMAD.SHL.U32 R2, R19, 0x8, RZ ;  /* 0x0000000813027824 */ /* 0x000fe200078e00ff */
[----:B------:R-:W-:Y:S01]  /*0be0*/  LOP3.LUT R3, R3, 0x3fffffe, RZ, 0xc0, !PT ;  /* 0x03fffffe03037812 */ /* 0x000fe200078ec0ff */
[----:B------:R-:W-:Y:S01]  /*0bf0*/  IMAD R8, R8, 0x10, R11 ;  /* 0x0000001008087824 */ /* 0x000fe200078e020b */
[----:B------:R-:W-:Y:S01]  /*0c00*/  LOP3.LUT R5, R0, 0x1ffffffe, RZ, 0xc0, !PT ;  /* 0x1ffffffe00057812 */ /* 0x000fe200078ec0ff */
[----:B------:R-:W-:Y:S01]  /*0c10*/  VIADD R18, R2, 0x40 ;  /* 0x0000004002127836 */ /* 0x000fe20000000000 */
[----:B------:R-:W-:Y:S01]  /*0c20*/  LOP3.LUT R208, R9, 0x7ffffffc, RZ, 0xc0, !PT ;  /* 0x7ffffffc09d07812 */ /* 0x000fe200078ec0ff */
[----:B------:R-:W-:Y:S01]  /*0c30*/  IMAD.IADD R3, R206, 0x1, -R3 ;  /* 0x00000001ce037824 */ /* 0x000fe200078e0a03 */
[----:B------:R-:W-:Y:S01]  /*0c40*/  SHF.R.S32.HI R200, RZ, 0x3, R200 ;  /* 0x00000003ffc87819 */ /* 0x000fe200000114c8 */
[C---:B------:R-:W-:Y:S01]  /*0c50*/  VIADD R17, R2.reuse, 0x80 ;  /* 0x0000008002117836 */ /* 0x040fe20000000000 */
[----:B------:R-:W-:Y:S01]  /*0c60*/  SHF.R.S32.HI R214, RZ, 0x1f, R18 ;  /* 0x0000001fffd67819 */ /* 0x000fe20000011412 */
[----:B------:R-:W-:Y:S01]  /*0c70*/  VIADD R16, R2, 0xc0 ;  /* 0x000000c002107836 */ /* 0x000fe20000000000 */
[----:B------:R-:W-:Y:S01]  /*0c80*/  IADD3 R208, R205, -R208, RZ ;  /* 0x800000d0cdd07210 */ /* 0x000fe20007ffe0ff */
[----:B------:R-:W-:Y:S01]  /*0c90*/  IMAD.IADD R6, R6, 0x1, -R5 ;  /* 0x0000000106067824 */ /* 0x000fe200078e0a05 */
[----:B------:R-:W-:Y:S01]  /*0ca0*/  SHF.R.S32.HI R213, RZ, 0x1f, R17 ;  /* 0x0000001fffd57819 */ /* 0x000fe20000011411 */
[----:B------:R-:W-:Y:S01]  /*0cb0*/  IMAD R207, R3, 0x40, R8 ;  /* 0x0000004003cf7824 */ /* 0x000fe200078e0208 */
[----:B------:R-:W-:-:S03]  /*0cc0*/  SHF.R.S32.HI R212, RZ, 0x1f, R16 ;  /* 0x0000001fffd47819 */ /* 0x000fc60000011410 */
[----:B------:R-:W-:-:S07]  /*0cd0*/  IMAD R209, R6, 0x8, R207 ;  /* 0x0000000806d17824 */ /* 0x000fce00078e02cf */
.L_x_9068:
[----:B0-----:R-:W0:Y:S01]  /*0ce0*/  SHFL.IDX PT, R0, R206, RZ, 0x1f ;  /* 0x00001fffce007589 */ /* 0x001e2200000e0000 */
[----:B-1----:R-:W1:Y:S01]  /*0cf0*/  S2UR UR39, SR_CgaCtaId ;  /* 0x00000000002779c3 */ /* 0x002e620000008800 */
[----:B------:R-:W-:Y:S01]  /*0d00*/  ULDC.64 UR6, c[0x0][0x418] ;  /* 0x0001060000067ab9 */ /* 0x000fe20000000a00 */
[----:B------:R-:W-:Y:S01]  /*0d10*/  ULDC UR4, c[0x0][0xc38] ;  /* 0x00030e0000047ab9 */ /* 0x000fe20000000800 */
[----:B------:R-:W-:Y:S02]  /*0d20*/  UISETP.NE.U32.AND UP0, UPT, UR6, URZ, UPT ;  /* 0x0000003f0600728c */ /* 0x000fe4000bf05070 */
[----:B------:R-:W-:Y:S01]  /*0d30*/  UISETP.NE.AND UP1, UPT, UR4, 0x1, UPT ;  /* 0x000000010400788c */ /* 0x000fe2000bf25270 */
[----:B------:R-:W-:Y:S02]  /*0d40*/  UMOV UR41, 0x400 ;  /* 0x0000040000297882 */ /* 0x000fe40000000000 */
[----:B------:R-:W-:Y:S01]  /*0d50*/  ULDC UR4, c[0x0][0xc44] ;  /* 0x0003110000047ab9 */ /* 0x000fe20000000800 */
[----:B------:R-:W-:-:S02]  /*0d60*/  UISETP.NE.AND.EX UP0, UPT, UR7, URZ, UPT, UP0 ;  /* 0x0000003f0700728c */ /* 0x000fc4000bf05300 */
[----:B------:R-:W-:Y:S01]  /*0d70*/  UISETP.NE.AND UP2, UPT, UR4, 0x1, UPT ;  /* 0x000000010400788c */ /* 0x000fe2000bf45270 */
[----:B------:R-:W-:Y:S01]  /*0d80*/  ULDC UR42, c[0x0][0x424] ;  /* 0x00010900002a7ab9 */ /* 0x000fe20000000800 */
[----:B------:R-:W-:Y:S01]  /*0d90*/  ULDC UR10, c[0x0][0x2f0] ;  /* 0x0000bc00000a7ab9 */ /* 0x000fe20000000800 */
[----:B------:R-:W-:Y:S02]  /*0da0*/  USEL UR42, UR42, 0x1, UP0 ;  /* 0x000000012a2a7887 */ /* 0x000fe40008000000 */
[----:B------:R-:W-:Y:S01]  /*0db0*/  @UP1 ULDC UR4, c[0x0][0xc3c] ;  /* 0x00030f0000041ab9 */ /* 0x000fe20000000800 */
[----:B------:R-:W-:Y:S01]  /*0dc0*/  @UP1 ULDC UR12, c[0x0][0xc40] ;  /* 0x00031000000c1ab9 */ /* 0x000fe20000000800 */
[----:B------:R-:W-:Y:S02]  /*0dd0*/  UIMAD.WIDE.U32 UR4, UR45, UR4, URZ ;  /* 0x000000042d0472a5 */ /* 0x000fe4000f8e003f */
[----:B------:R-:W-:Y:S01]  /*0de0*/  UIMAD UR42, UR42, UR10, URZ ;  /* 0x0000000a2a2a72a4 */ /* 0x000fe2000f8e023f */
[----:B0-----:R-:W-:Y:S01]  /*0df0*/  R2UR UR6, R0 ;  /* 0x00000000000672ca */ /* 0x001fe200000e0000 */
[----:B-1----:R-:W-:Y:S01]  /*0e00*/  ULEA UR41, UR39, UR41, 0x18 ;  /* 0x0000002927297291 */ /* 0x002fe2000f8ec03f */
[----:B------:R-:W-:Y:S01]  /*0e10*/  UMOV UR40, UR45 ;  /* 0x0000002d00287c82 */ /* 0x000fe20008000000 */
[----:B------:R-:W-:-:S02]  /*0e20*/  @UP1 USHF.R.U32.HI UR40, URZ, UR12, UR5 ;  /* 0x0000000c3f281299 */ /* 0x000fc40008011605 */
[----:B------:R-:W-:Y:S01]  /*0e30*/  UIADD3 UR11, UR41, 0x18400, URZ ;  /* 0x00018400290b7890 */ /* 0x000fe2000fffe03f */
[----:B------:R-:W-:-:S03]  /*0e40*/  @UP2 ULDC.64 UR8, c[0x0][0xc48] ;  /* 0x0003120000082ab9 */ /* 0x000fc60000000a00 */
[----:B------:R-:W-:Y:S02]  /*0e50*/  ULOP3.LUT UP0, URZ, UR11, 0x1bf, URZ, 0xc0, !UPT ;  /* 0x000001bf0b3f7892 */ /* 0x000fe4000f80c03f */
[----:B------:R-:W-:Y:S02]  /*0e60*/  UIMAD.WIDE.U32 UR4, UR40, UR8, URZ ;  /* 0x00000008280472a5 */ /* 0x000fe4000f8e003f */
[----:B------:R-:W-:Y:S02]  /*0e70*/  ULEA.HI UR7, UR6, UR6, URZ, 0x1 ;  /* 0x0000000606077291 */ /* 0x000fe4000f8f083f */
[----:B------:R-:W-:Y:S01]  /*0e80*/  PLOP3.LUT P0, PT, PT, PT, UP0, 0x80, 0x0 ;  /* 0x000000000000781c */ /* 0x000fe20003f0f008 */
[----:B------:R-:W-:Y:S01]  /*0e90*/  UMOV UR43, UR40 ;  /* 0x00000028002b7c82 */ /* 0x000fe20008000000 */
[----:B------:R-:W-:Y:S02]  /*0ea0*/  ULOP3.LUT UR7, UR7, 0x1e, URZ, 0xc0, !UPT ;  /* 0x0000001e07077892 */ /* 0x000fe4000f8ec03f */
[----:B------:R-:W-:-:S02]  /*0eb0*/  @UP2 USHF.R.U32.HI UR43, URZ, UR9, UR5 ;  /* 0x000000093f2b2299 */ /* 0x000fc40008011605 */
[----:B------:R-:W-:Y:S02]  /*0ec0*/  UIADD3 UR7, UR6, -UR7, URZ ;  /* 0x8000000706077290 */ /* 0x000fe4000fffe03f */
[----:B------:R-:W-:Y:S02]  /*0ed0*/  UIADD3 UR6, UR42, 0x5f, URZ ;  /* 0x0000005f2a067890 */ /* 0x000fe4000fffe03f */
[----:B------:R-:W-:Y:S02]  /*0ee0*/  ULEA UR8, UR7, UR11, 0xd ;  /* 0x0000000b07087291 */ /* 0x000fe4000f8e683f */
[----:B------:R-:W-:Y:S02]  /*0ef0*/  UIMAD.WIDE UR6, UR6, 0x2aaaaaab, URZ ;  /* 0x2aaaaaab060678a5 */ /* 0x000fe4000f8e023f */
[----:B------:R-:W-:Y:S02]  /*0f00*/  USHF.R.U32.HI UR8, URZ, 0x4, UR8 ;  /* 0x000000043f087899 */ /* 0x000fe40008011608 */
[----:B------:R-:W-:-:S02]  /*0f10*/  USHF.R.U32.HI UR44, URZ, 0x1f, UR7 ;  /* 0x0000001f3f2c7899 */ /* 0x000fc40008011607 */
[----:B------:R-:W-:Y:S02]  /*0f20*/  ULOP3.LUT UR50, UR8, 0x3fff, URZ, 0xc0, !UPT ;  /* 0x00003fff08327892 */ /* 0x000fe4000f8ec03f */
[----:B------:R-:W-:Y:S01]  /*0f30*/  ULEA.HI.SX32 UR44, UR7, UR44, 0x1c ;  /* 0x0000002c072c7291 */ /* 0x000fe2000f8fe23f */
[----:B--234-:R-:W-:Y:S11]  /*0f40*/  @!P0 BRA `(.L_x_9036) ;  /* 0x0000000000408947 */ /* 0x01cff60003800000 */
        /* <DEDUP_REMOVED lines=16> */
.L_x_9036:
[----:B------:R-:W-:Y:S01]  /*1050*/  ULOP3.LUT UR4, UR46, 0x1, URZ, 0xc0, !UPT ;  /* 0x000000012e047892 */ /* 0x000fe2000f8ec03f */
[----:B------:R-:W0:Y:S05]  /*1060*/  S2R R20, SR_TID.X ;  /* 0x0000000000147919 */ /* 0x000e2a0000002100 */
[----:B------:R-:W-:-:S05]  /*1070*/  IMAD.U32 R0, RZ, RZ, UR4 ;  /* 0x00000004ff007e24 */ /* 0x000fca000f8e00ff */
[----:B------:R-:W-:-:S04]  /*1080*/  SHF.L.U32 R0, R0, 0x1f, RZ ;  /* 0x0000001f00007819 */ /* 0x000fc800000006ff */
[----:B------:R-:W1:Y:S01]  /*1090*/  SYNCS.PHASECHK.TRANS64.TRYWAIT P0, [UR41+0x22800], R0 ;  /* 0x02280000ff0075a7 */ /* 0x000e620008000169 */
[----:B0-----:R-:W-:-:S05]  /*10a0*/  SHF.R.U32.HI R20, RZ, 0x7, R20 ;  /* 0x00000007ff147819 */ /* 0x001fca0000011614 */
[----:B------:R-:W-:Y:S01]  /*10b0*/  VIADD R7, R20, 0x8 ;  /* 0x0000000814077836 */ /* 0x000fe20000000000 */
[----:B-1----:R-:W-:Y:S06]  /*10c0*/  @!P0 BRA `(.L_x_9037) ;  /* 0x0000009c005c8947 */ /* 0x002fec0003800000 */
.L_x_9118:
[----:B0-----:R-:W-:Y:S01]  /*10d0*/  IMAD.U32 R0, RZ, RZ, UR47 ;  /* 0x0000002fff007e24 */ /* 0x001fe2000f8e00ff */
[----:B------:R-:W-:Y:S05]  /*10e0*/  WARPSYNC.ALL ;  /* 0x0000000000007948 */ /* 0x000fea0003800000 */
[----:B------:R0:W-:Y:S01]  /*10f0*/  BAR.SYNC.DEFER_BLOCKING R7, 0x100 ;  /* 0x000400070000751d */ /* 0x0001e20000010000 */
[----:B------:R-:W-:-:S13]  /*1100*/  ISETP.NE.AND P0, PT, R0, 0x3, PT ;  /* 0x000000030000780c */ /* 0x000fda0003f05270 */
[----:B0-----:R-:W-:Y:S05]  /*1110*/  @!P0 BRA `(.L_x_9038) ;  /* 0x0000000000048947 */ /* 0x001fea0003800000 */
[----:B------:R-:W-:Y:S01]  /*1120*/  BPT.TRAP 0x1 ;  /* 0x000000040000795c */ /* 0x000fe20000300000 */
.L_x_9038:
[----:B------:R-:W-:Y:S01]  /*1130*/  ULEA UR22, UR37, UR41, 0x3 ;  /* 0x0000002925167291 */ /* 0x000fe2000f8e183f */
[----:B------:R-:W-:-:S05]  /*1140*/  IMAD.U32 R8, RZ, RZ, UR36 ;  /* 0x00000024ff087e24 */ /* 0x000fca000f8e00ff */
[----:B------:R-:W-:-:S04]  /*1150*/  SHF.L.U32 R8, R8, 0x1f, RZ ;  /* 0x0000001f08087819 */ /* 0x000fc800000006ff */
[----:B------:R0:W1:Y:S01]  /*1160*/  SYNCS.PHASECHK.TRANS64.TRYWAIT P1, [UR22+0x22830], R8 ;  /* 0x02283008ff0075a7 */ /* 0x0000620008020156 */
[----:B------:R-:W-:Y:S05]  /*1170*/  @!P0 BRA `(.L_x_9039) ;  /* 0x0000000000048947 */ /* 0x000fea0003800000 */
[----:B------:R-:W-:Y:S01]  /*1180*/  BPT.TRAP 0x1 ;  /* 0x000000040000795c */ /* 0x000fe20000300000 */
.L_x_9039:
[----:B-1----:R-:W-:Y:S05]  /*1190*/  @P1 BRA `(.L_x_9040) ;  /* 0x0000000000081947 */ /* 0x002fea0003800000 */
[----:B------:R-:W1:Y:S02]  /*11a0*/  SYNCS.PHASECHK.TRANS64.TRYWAIT P1, [UR22+0x22830], R8 ;  /* 0x02283008ff0075a7 */ /* 0x000e640008020156 */
[----:B-1----:R-:W-:Y:S05]  /*11b0*/  @!P1 BRA `(.L_x_9041) ;  /* 0x0000009c00389947 */ /* 0x002fea0003800000 */
.L_x_9040:
[----:B------:R-:W-:Y:S01]  /*11c0*/  UIADD3 UR4, UR41, 0x1c400, URZ ;  /* 0x0001c40029047890 */ /* 0x000fe2000fffe03f */
[----:B------:R-:W-:Y:S01]  /*11d0*/  WARPGROUP.ARRIVE ;  /* 0x00000000000079c5 */ /* 0x000fe20000000000 */
[----:B------:R-:W-:Y:S01]  /*11e0*/  UMOV UR5, 0x40000040 ;  /* 0x4000004000057882 */ /* 0x000fe20000000000 */
[----:B------:R-:W-:Y:S01]  /*11f0*/  UMOV UR7, 0x40000040 ;  /* 0x4000004000077882 */ /* 0x000fe20000000000 */
[----:B------:R-:W-:-:S03]  /*1200*/  USHF.R.U32.HI UR4, URZ, 0x4, UR4 ;  /* 0x000000043f047899 */ /* 0x000fc60008011604 */
[----:B------:R-:W2:Y:S01]  /*1210*/  S2R R0, SR_TID.X ;  /* 0x0000000000007919 */ /* 0x000ea20000002100 */
[----:B------:R-:W-:Y:S01]  /*1220*/  UMOV UR9, 0x40000040 ;  /* 0x4000004000097882 */ /* 0x000fe20000000000 */
[----:B------:R-:W-:Y:S01]  /*1230*/  UMOV UR11, 0x40000040 ;  /* 0x40000040000b7882 */ /* 0x000fe20000000000 */
[----:B------:R-:W-:Y:S01]  /*1240*/  ULOP3.LUT UR4, UR4, 0x3fff, URZ, 0xc0, !UPT ;  /* 0x00003fff04047892 */ /* 0x000fe2000f8ec03f */
[----:B------:R-:W-:Y:S01]  /*1250*/  UMOV UR13, 0x40000040 ;  /* 0x40000040000d7882 */ /* 0x000fe20000000000 */
[----:B------:R-:W-:Y:S02]  /*1260*/  UMOV UR15, 0x40000040 ;  /* 0x40000040000f7882 */ /* 0x000fe40000000000 */
[----:B------:R-:W-:Y:S02]  /*1270*/  ULOP3.LUT UR20, UR4, 0x10000, URZ, 0xfc, !UPT ;  /* 0x0001000004147892 */ /* 0x000fe4000f8efc3f */
[----:B------:R-:W-:Y:S02]  /*1280*/  ULOP3.LUT UR4, UR50, 0x10000, URZ, 0xfc, !UPT ;  /* 0x0001000032047892 */ /* 0x000fe4000f8efc3f */
[----:B------:R-:W-:-:S02]  /*1290*/  UIMAD UR6, UR37, 0x300, UR20 ;  /* 0x00000300250678a4 */ /* 0x000fc4000f8e0214 */
[----:B------:R-:W-:Y:S02]  /*12a0*/  UIADD3 UR8, UR4, 0x2, URZ ;  /* 0x0000000204087890 */ /* 0x000fe4000fffe03f */
[----:B------:R-:W-:Y:S02]  /*12b0*/  UIADD3 UR10, UR6, 0x2, URZ ;  /* 0x00000002060a7890 */ /* 0x000fe4000fffe03f */
[----:B------:R-:W-:Y:S02]  /*12c0*/  UIADD3 UR12, UR4, 0x4, URZ ;  /* 0x00000004040c7890 */ /* 0x000fe4000fffe03f */
[----:B------:R-:W-:Y:S02]  /*12d0*/  UIADD3 UR14, UR6, 0x4, URZ ;  /* 0x00000004060e7890 */ /* 0x000fe4000fffe03f */
[----:B------:R-:W-:Y:S01]  /*12e0*/  HGMMA.64x96x16.F32.BF16 R24, gdesc[UR4], RZ, !UPT, gsb0 ;  /* 0x01600000041879f0 */ /* 0x000fe2000c0018ff */
[----:B------:R-:W-:Y:S02]  /*12f0*/  UIADD3 UR16, UR4, 0x6, URZ ;  /* 0x0000000604107890 */ /* 0x000fe4000fffe03f */
[----:B------:R-:W-:Y:S01]  /*1300*/  UIADD3 UR18, UR6, 0x6, URZ ;  /* 0x0000000606127890 */ /* 0x000fe2000fffe03f */
[----:B------:R-:W-:Y:S01]  /*1310*/  UMOV UR17, 0x40000040 ;  /* 0x4000004000117882 */ /* 0x000fe20000000000 */
[----:B------:R-:W-:Y:S01]  /*1320*/  UMOV UR19, 0x40000040 ;  /* 0x4000004000137882 */ /* 0x000fe20000000000 */
[----:B--2---:R-:W-:-:S04]  /*1330*/  SHF.R.U32.HI R0, RZ, 0x7, R0 ;  /* 0x00000007ff007819 */ /* 0x004fc80000011600 */
[----:B------:R-:W-:Y:S01]  /*1340*/  IADD3 R0, -R0, 0xb, RZ ;  /* 0x0000000b00007810 */ /* 0x000fe20007ffe1ff */
        /* <DEDUP_REMOVED lines=10> */
[----:B------:R2:W-:Y:S06]  /*13f0*/  BAR.ARV R0, 0x100 ;  /* 0x000400000000751d */ /* 0x0005ec0000002000 */
[----:B------:R-:W-:Y:S05]  /*1400*/  @!P0 BRA `(.L_x_9042) ;  /* 0x0000000000048947 */ /* 0x000fea0003800000 */
[----:B------:R-:W-:Y:S01]  /*1410*/  BPT.TRAP 0x1 ;  /* 0x000000040000795c */ /* 0x000fe20000300000 */
.L_x_9042:
[----:B------:R-:W-:Y:S01]  /*1420*/  UIMAD UR6, UR44, -0x60, UR42 ;  /* 0xffffffa02c0678a4 */ /* 0x000fe2000f8e022a */
[----:B------:R-:W-:Y:S01]  /*1430*/  P2R R11, PR, RZ, 0x1 ;  /* 0x00000001ff0b7803 */ /* 0x000fe20000000000 */
[----:B------:R-:W-:Y:S02]  /*1440*/  ULDC UR10, c[0x0][0x988] ;  /* 0x00026200000a7ab9 */ /* 0x000fe40000000800 */
[----:B------:R-:W-:-:S06]  /*1450*/  UIADD3 UR6, UR6, 0x60, URZ ;  /* 0x0000006006067890 */ /* 0x000fcc000fffe03f */
[----:B-1----:R-:W-:Y:S01]  /*1460*/  IMAD.U32 R3, RZ, RZ, UR6 ;  /* 0x00000006ff037e24 */ /* 0x002fe2000f8e00ff */
[----:B------:R-:W-:-:S03]  /*1470*/  UIADD3 UR6, UR22, 0x22840, URZ ;  /* 0x0002284016067890 */ /* 0x000fc6000fffe03f */
[----:B------:R-:W-:Y:S01]  /*1480*/  IMAD R3, R208, -0x2, R3 ;  /* 0xfffffffed0037824 */ /* 0x000fe200078e0203 */
[----:B------:R-:W-:-:S04]  /*1490*/  UPRMT UR6, UR39, 0x654, UR6 ;  /* 0x0000065427067896 */ /* 0x000fc80008000006 */
[C---:B------:R-:W-:Y:S02]  /*14a0*/  ISETP.GT.AND P6, PT, R3.reuse, RZ, PT ;  /* 0x000000ff0300720c */ /* 0x040fe40003fc4270 */
[C---:B------:R-:W-:Y:S02]  /*14b0*/  ISETP.GT.AND P5, PT, R3.reuse, 0x1, PT ;  /* 0x000000010300780c */ /* 0x040fe40003fa4270 */
[----:B------:R-:W-:Y:S01]  /*14c0*/  ISETP.GT.AND P4, PT, R3, 0x8, PT ;  /* 0x000000080300780c */ /* 0x000fe20003f84270 */
[----:B------:R-:W-:Y:S01]  /*14d0*/  SYNCS.ARRIVE.TRANS64.RED.A1T0 RZ, [UR6], RZ ;  /* 0x000000ffffff79a7 */ /* 0x000fe20008100406 */
        /* <DEDUP_REMOVED lines=85> */
[----:B------:R-:W-:Y:S02]  /*1a30*/  FMNMX.FTZ R5, R26, R27, !PT ;  /* 0x0000001b1a057209 */ /* 0x000fe40007810000 */
[----:B------:R-:W-:-:S02]  /*1a40*/  FMNMX.FTZ R6, R69, R4, !PT ;  /* 0x0000000445067209 */ /* 0x000fc40007810000 */
[----:B------:R-:W-:Y:S02]  /*1a50*/  FSEL R62, R62, -INF , P6 ;  /* 0xff8000003e3e7808 */ /* 0x000fe40003000000 */
[----:B------:R-:W-:Y:S01]  /*1a60*/  FSEL R63, R63, -INF , P5 ;  /* 0xff8000003f3f7808 */ /* 0x000fe20002800000 */
[----:B------:R-:W1:Y:S01]  /*1a70*/  SHFL.BFLY PT, R3, R6, 0x2, 0x1f ;  /* 0x0c401f0006037f89 */ /* 0x000e6200000e0000 */
[----:B------:R-:W-:Y:S02]  /*1a80*/  FSEL R66, R66, -INF , P4 ;  /* 0xff80000042427808 */ /* 0x000fe40002000000 */
[----:B------:R-:W-:Y:S02]  /*1a90*/  FSEL R67, R67, -INF , P3 ;  /* 0xff80000043437808 */ /* 0x000fe40001800000 */
[----:B------:R-:W-:Y:S02]  /*1aa0*/  FSEL R70, R70, -INF , P2 ;  /* 0xff80000046467808 */ /* 0x000fe40001000000 */
[----:B------:R-:W-:-:S02]  /*1ab0*/  FSEL R71, R71, -INF , P1 ;  /* 0xff80000047477808 */ /* 0x000fc40000800000 */
[----:B-1----:R-:W-:-:S05]  /*1ac0*/  FMNMX.FTZ R9, R6, R3, !PT ;  /* 0x0000000306097209 */ /* 0x002fca0007810000 */
[----:B------:R-:W1:Y:S02]  /*1ad0*/  SHFL.BFLY PT, R4, R9, 0x1, 0x1f ;  /* 0x0c201f0009047f89 */ /* 0x000e6400000e0000 */
[----:B-1----:R-:W-:-:S04]  /*1ae0*/  FMNMX.FTZ R3, R9, R4, !PT ;  /* 0x0000000409037209 */ /* 0x002fc80007810000 */
[C---:B------:R-:W-:Y:S01]  /*1af0*/  FSETP.NEU.FTZ.AND P0, PT, R3.reuse, -INF , PT ;  /* 0xff8000000300780b */ /* 0x040fe20003f1d000 */
[----:B------:R-:W-:-:S05]  /*1b00*/  FMUL.FTZ R4, R3, UR10 ;  /* 0x0000000a03047c20 */ /* 0x000fca0008410000 */
[----:B------:R-:W-:Y:S02]  /*1b10*/  FSEL R10, R4, RZ, P0 ;  /* 0x000000ff040a7208 */ /* 0x000fe40000000000 */
[----:B------:R-:W-:Y:S02]  /*1b20*/  FMNMX.FTZ R4, R30, R5, !PT ;  /* 0x000000051e047209 */ /* 0x000fe40007810000 */
[----:B------:R-:W-:Y:S01]  /*1b30*/  ISETP.NE.AND P0, PT, R11, RZ, PT ;  /* 0x000000ff0b00720c */ /* 0x000fe20003f05270 */
        /* <DEDUP_REMOVED lines=14> */
[----:B------:R-:W1:Y:S01]  /*1c20*/  MUFU.EX2 R25, R25 ;  /* 0x0000001900197308 */ /* 0x000e620000000800 */
[--C-:B------:R-:W-:Y:S01]  /*1c30*/  FFMA.FTZ R41, R41, UR10, -R10.reuse ;  /* 0x0000000a29297c23 */ /* 0x100fe2000801080a */
        /* <DEDUP_REMOVED lines=14> */
[----:B------:R-:W3:Y:S01]  /*1d20*/  MUFU.EX2 R29, R29 ;  /* 0x0000001d001d7308 */ /* 0x000ee20000000800 */
[--C-:B------:R-:W-:Y:S01]  /*1d30*/  FFMA.FTZ R61, R61, UR10, -R10.reuse ;  /* 0x0000000a3d3d7c23 */ /* 0x100fe2000801080a */
[--C-:B------:R-:W-:Y:S01]  /*1d40*/  FFMA.FTZ R64, R64, UR10, -R10.reuse ;  /* 0x0000000a40407c23 */ /* 0x100fe2000801080a */
[----:B------:R-:W-:Y:S01]  /*1d50*/  FMNMX.FTZ R5, R47, R4, !PT ;  /* 0x000000042f057209 */ /* 0x000fe20007810000 */
[--C-:B------:R-:W-:Y:S01]  /*1d60*/  FFMA.FTZ R65, R65, UR10, -R10.reuse ;  /* 0x0000000a41417c23 */ /* 0x100fe2000801080a */
[--C-:B------:R-:W-:Y:S01]  /*1d70*/  FFMA.FTZ R68, R68, UR10, -R10.reuse ;  /* 0x0000000a44447c23 */ /* 0x100fe2000801080a */
[----:B------:R-:W-:Y:S01]  /*1d80*/  FFMA.FTZ R10, R69, UR10, -R10 ;  /* 0x0000000a450a7c23 */ /* 0x000fe2000801080a */
[----:B------:R-:W-:Y:S01]  /*1d90*/  FMNMX.FTZ R4, R50, R5, !PT ;  /* 0x0000000532047209 */ /* 0x000fe20007810000 */
[----:B------:R-:W-:Y:S01]  /*1da0*/  MUFU.EX2 R32, R32 ;  /* 0x0000002000207308 */ /* 0x000fe20000000800 */
[----:B-1----:R-:W-:Y:S01]  /*1db0*/  FADD.FTZ R9, R24, R25 ;  /* 0x0000001918097221 */ /* 0x002fe20000010000 */
[----:B------:R-:W-:-:S02]  /*1dc0*/  F2FP.BF16.F32.PACK_AB R152, R25, R24 ;  /* 0x000000181998723e */ /* 0x000fc400000010ff */
[----:B------:R-:W-:-:S04]  /*1dd0*/  FMNMX.FTZ R5, R51, R4, !PT ;  /* 0x0000000433057209 */ /* 0x000fc80007810000 */
[----:B------:R-:W-:Y:S01]  /*1de0*/  FMNMX.FTZ R4, R54, R5, !PT ;  /* 0x0000000536047209 */ /* 0x000fe20007810000 */
[----:B------:R-:W1:Y:S01]  /*1df0*/  MUFU.EX2 R33, R33 ;  /* 0x0000002100217308 */ /* 0x000e620000000800 */
[----:B---3--:R-:W-:Y:S02]  /*1e00*/  F2FP.BF16.F32.PACK_AB R154, R29, R28 ;  /* 0x0000001c1d9a723e */ /* 0x008fe400000010ff */
[----:B------:R-:W-:-:S04]  /*1e10*/  FMNMX.FTZ R5, R55, R4, !PT ;  /* 0x0000000437057209 */ /* 0x000fc80007810000 */
[----:B------:R-:W-:Y:S01]  /*1e20*/  FMNMX.FTZ R4, R58, R5, !PT ;  /* 0x000000053a047209 */ /* 0x000fe20007810000 */
[----:B------:R-:W-:Y:S03]  /*1e30*/  MUFU.EX2 R36, R36 ;  /* 0x0000002400247308 */ /* 0x000fe60000000800 */
[----:B------:R-:W-:-:S04]  /*1e40*/  FMNMX.FTZ R5, R59, R4, !PT ;  /* 0x000000043b057209 */ /* 0x000fc80007810000 */
[----:B------:R-:W-:Y:S01]  /*1e50*/  FMNMX.FTZ R4, R62, R5, !PT ;  /* 0x000000053e047209 */ /* 0x000fe20007810000 */
[----:B------:R-:W3:Y:S01]  /*1e60*/  MUFU.EX2 R37, R37 ;  /* 0x0000002500257308 */ /* 0x000ee20000000800 */
[----:B-1----:R-:W-:Y:S02]  /*1e70*/  F2FP.BF16.F32.PACK_AB R156, R33, R32 ;  /* 0x00000020219c723e */ /* 0x002fe400000010ff */
[----:B------:R-:W-:-:S04]  /*1e80*/  FMNMX.FTZ R5, R63, R4, !PT ;  /* 0x000000043f057209 */ /* 0x000fc80007810000 */
[----:B------:R-:W-:Y:S01]  /*1e90*/  FMNMX.FTZ R4, R66, R5, !PT ;  /* 0x0000000542047209 */ /* 0x000fe20007810000 */
[----:B------:R-:W-:Y:S03]  /*1ea0*/  MUFU.EX2 R40, R40 ;  /* 0x0000002800287308 */ /* 0x000fe60000000800 */
[----:B------:R-:W-:-:S04]  /*1eb0*/  FMNMX.FTZ R5, R67, R4, !PT ;  /* 0x0000000443057209 */ /* 0x000fc80007810000 */
[----:B------:R-:W-:Y:S01]  /*1ec0*/  FMNMX.FTZ R4, R70, R5, !PT ;  /* 0x0000000546047209 */ /* 0x000fe20007810000 */
[----:B------:R-:W1:Y:S01]  /*1ed0*/  MUFU.EX2 R41, R41 ;  /* 0x0000002900297308 */ /* 0x000e620000000800 */
[----:B---3--:R-:W-:Y:S02]  /*1ee0*/  F2FP.BF16.F32.PACK_AB R158, R37, R36 ;  /* 0x00000024259e723e */ /* 0x008fe400000010ff */
[----:B------:R-:W-:-:S05]  /*1ef0*/  FMNMX.FTZ R4, R71, R4, !PT ;  /* 0x0000000447047209 */ /* 0x000fca0007810000 */
[----:B------:R-:W3:Y:S01]  /*1f00*/  SHFL.BFLY PT, R5, R4, 0x2, 0x1f ;  /* 0x0c401f0004057f89 */ /* 0x000ee200000e0000 */
[----:B------:R-:W-:Y:S08]  /*1f10*/  MUFU.EX2 R44, R44 ;  /* 0x0000002c002c7308 */ /* 0x000ff00000000800 */
[----:B------:R-:W4:Y:S01]  /*1f20*/  MUFU.EX2 R45, R45 ;  /* 0x0000002d002d7308 */ /* 0x000f220000000800 */
[----:B-1----:R-:W-:-:S07]  /*1f30*/  F2FP.BF16.F32.PACK_AB R160, R41, R40 ;  /* 0x0000002829a0723e */ /* 0x002fce00000010ff */
[----:B------:R-:W-:Y:S01]  /*1f40*/  MUFU.EX2 R48, R48 ;  /* 0x0000003000307308 */ /* 0x000fe20000000800 */
[----:B---3--:R-:W-:-:S07]  /*1f50*/  FMNMX.FTZ R5, R4, R5, !PT ;  /* 0x0000000504057209 */ /* 0x008fce0007810000 */
[----:B------:R-:W1:Y:S01]  /*1f60*/  MUFU.EX2 R49, R49 ;  /* 0x0000003100317308 */ /* 0x000e620000000800 */
[----:B----4-:R-:W-:Y:S01]  /*1f70*/  F2FP.BF16.F32.PACK_AB R162, R45, R44 ;  /* 0x0000002c2da2723e */ /* 0x010fe200000010ff */
[----:B------:R-:W3:Y:S06]  /*1f80*/  SHFL.BFLY PT, R4, R5, 0x1, 0x1f ;  /* 0x0c201f0005047f89 */ /* 0x000eec00000e0000 */
[----:B------:R-:W-:Y:S08]  /*1f90*/  MUFU.EX2 R52, R52 ;  /* 0x0000003400347308 */ /* 0x000ff00000000800 */
[----:B------:R-:W4:Y:S01]  /*1fa0*/  MUFU.EX2 R53, R53 ;  /* 0x0000003500357308 */ /* 0x000f220000000800 */
[----:B-1----:R-:W-:-:S07]  /*1fb0*/  F2FP.BF16.F32.PACK_AB R164, R49, R48 ;  /* 0x0000003031a4723e */ /* 0x002fce00000010ff */
[----:B------:R-:W-:Y:S01]  /*1fc0*/  MUFU.EX2 R56, R56 ;  /* 0x0000003800387308 */ /* 0x000fe20000000800 */
[----:B---3--:R-:W-:-:S04]  /*1fd0*/  FMNMX.FTZ R4, R5, R4, !PT ;  /* 0x0000000405047209 */ /* 0x008fc80007810000 */
[C---:B------:R-:W-:Y:S01]  /*1fe0*/  FSETP.NEU.FTZ.AND P1, PT, R4.reuse, -INF , PT ;  /* 0xff8000000400780b */ /* 0x040fe20003f3d000 */
[----:B------:R-:W-:Y:S02]  /*1ff0*/  FMUL.FTZ R5, R4, UR10 ;  /* 0x0000000a04057c20 */ /* 0x000fe40008410000 */
[----:B------:R-:W-:Y:S01]  /*2000*/  MUFU.EX2 R57, R57 ;  /* 0x0000003900397308 */ /* 0x000fe20000000800 */
[----:B----4-:R-:W-:Y:S02]  /*2010*/  F2FP.BF16.F32.PACK_AB R166, R53, R52 ;  /* 0x0000003435a6723e */ /* 0x010fe400000010ff */
        /* <DEDUP_REMOVED lines=10> */
[----:B-1----:R-:W-:Y:S01]  /*20c0*/  FADD.FTZ R10, R28, R9 ;  /* 0x000000091c0a7221 */ /* 0x002fe20000010000 */
[--C-:B------:R-:W-:Y:S01]  /*20d0*/  FFMA.FTZ R39, R39, UR10, -R6.reuse ;  /* 0x0000000a27277c23 */ /* 0x100fe20008010806 */
[--C-:B------:R-:W-:Y:S01]  /*20e0*/  FFMA.FTZ R42, R42, UR10, -R6.reuse ;  /* 0x0000000a2a2a7c23 */ /* 0x100fe20008010806 */
[----:B------:R-:W-:Y:S01]  /*20f0*/  FFMA.FTZ R43, R43, UR10, -R6 ;  /* 0x0000000a2b2b7c23 */ /* 0x000fe20008010806 */
[----:B------:R-:W-:Y:S01]  /*2100*/  FADD.FTZ R9, R29, R10 ;  /* 0x0000000a1d097221 */ /* 0x000fe20000010000 */
[--C-:B------:R-:W-:Y:S01]  /*2110*/  FFMA.FTZ R46, R46, UR10, -R6.reuse ;  /* 0x0000000a2e2e7c23 */ /* 0x100fe20008010806 */
[--C-:B------:R-:W-:Y:S01]  /*2120*/  FFMA.FTZ R47, R47, UR10, -R6.reuse ;  /* 0x0000000a2f2f7c23 */ /* 0x100fe20008010806 */
[----:B------:R-:W1:Y:S01]  /*2130*/  MUFU.EX2 R27, R27 ;  /* 0x0000001b001b7308 */ /* 0x000e620000000800 */
[----:B------:R-:W-:Y:S01]  /*2140*/  FADD.FTZ R10, R32, R9 ;  /* 0x00000009200a7221 */ /* 0x000fe20000010000 */
[--C-:B------:R-:W-:Y:S01]  /*2150*/  FFMA.FTZ R50, R50, UR10, -R6.reuse ;  /* 0x0000000a32327c23 */ /* 0x100fe20008010806 */
[--C-:B------:R-:W-:Y:S01]  /*2160*/  FFMA.FTZ R51, R51, UR10, -R6.reuse ;  /* 0x0000000a33337c23 */ /* 0x100fe20008010806 */
[----:B------:R-:W-:Y:S01]  /*2170*/  FFMA.FTZ R54, R54, UR10, -R6 ;  /* 0x0000000a36367c23 */ /* 0x000fe20008010806 */
[----:B------:R-:W-:Y:S01]  /*2180*/  FADD.FTZ R11, R33, R10 ;  /* 0x0000000a210b7221 */ /* 0x000fe20000010000 */
[--C-:B------:R-:W-:Y:S01]  /*2190*/  FFMA.FTZ R55, R55, UR10, -R6.reuse ;  /* 0x0000000a37377c23 */ /* 0x100fe20008010806 */
[--C-:B------:R-:W-:Y:S01]  /*21a0*/  FFMA.FTZ R58, R58, UR10, -R6.reuse ;  /* 0x0000000a3a3a7c23 */ /* 0x100fe20008010806 */
[----:B------:R-:W3:Y:S01]  /*21b0*/  MUFU.EX2 R30, R30 ;  /* 0x0000001e001e7308 */ /* 0x000ee20000000800 */
[----:B------:R-:W-:Y:S01]  /*21c0*/  FADD.FTZ R12, R36, R11 ;  /* 0x0000000b240c7221 */ /* 0x000fe20000010000 */
[--C-:B------:R-:W-:Y:S01]  /*21d0*/  FFMA.FTZ R59, R59, UR10, -R6.reuse ;  /* 0x0000000a3b3b7c23 */ /* 0x100fe20008010806 */
[--C-:B------:R-:W-:Y:S01]  /*21e0*/  FFMA.FTZ R62, R62, UR10, -R6.reuse ;  /* 0x0000000a3e3e7c23 */ /* 0x100fe20008010806 */
[----:B------:R-:W-:Y:S01]  /*21f0*/  FFMA.FTZ R63, R63, UR10, -R6 ;  /* 0x0000000a3f3f7c23 */ /* 0x000fe20008010806 */
[----:B------:R-:W-:Y:S01]  /*2200*/  FADD.FTZ R11, R37, R12 ;  /* 0x0000000c250b7221 */ /* 0x000fe20000010000 */
[--C-:B------:R-:W-:Y:S01]  /*2210*/  FFMA.FTZ R66, R66, UR10, -R6.reuse ;  /* 0x0000000a42427c23 */ /* 0x100fe20008010806 */
[--C-:B------:R-:W-:Y:S01]  /*2220*/  FFMA.FTZ R67, R67, UR10, -R6.reuse ;  /* 0x0000000a43437c23 */ /* 0x100fe20008010806 */
[----:B------:R-:W4:Y:S01]  /*2230*/  MUFU.EX2 R31, R31 ;  /* 0x0000001f001f7308 */ /* 0x000f220000000800 */
[----:B-1----:R-:W-:Y:S01]  /*2240*/  FADD.FTZ R9, R26, R27 ;  /* 0x0000001b1a097221 */ /* 0x002fe20000010000 */
[----:B------:R-:W-:Y:S01]  /*2250*/  FADD.FTZ R12, R40, R11 ;  /* 0x0000000b280c7221 */ /* 0x000fe20000010000 */
[--C-:B------:R-:W-:Y:S01]  /*2260*/  FFMA.FTZ R70, R70, UR10, -R6.reuse ;  /* 0x0000000a46467c23 */ /* 0x100fe20008010806 */
[----:B------:R-:W-:Y:S01]  /*2270*/  FFMA.FTZ R71, R71, UR10, -R6 ;  /* 0x0000000a47477c23 */ /* 0x000fe20008010806 */
[----:B------:R-:W-:Y:S01]  /*2280*/  F2FP.BF16.F32.PACK_AB R168, R57, R56 ;  /* 0x0000003839a8723e */ /* 0x000fe200000010ff */
[----:B------:R-:W-:Y:S01]  /*2290*/  FADD.FTZ R11, R41, R12 ;  /* 0x0000000c290b7221 */ /* 0x000fe20000010000 */
[----:B------:R-:W-:Y:S01]  /*22a0*/  F2FP.BF16.F32.PACK_AB R153, R27, R26 ;  /* 0x0000001a1b99723e */ /* 0x000fe200000010ff */
[----:B------:R-:W1:Y:S01]  /*22b0*/  MUFU.EX2 R34, R34 ;  /* 0x0000002200227308 */ /* 0x000e620000000800 */
[----:B---3--:R-:W-:Y:S01]  /*22c0*/  FADD.FTZ R10, R30, R9 ;  /* 0x000000091e0a7221 */ /* 0x008fe20000010000 */
[----:B------:R-:W-:-:S04]  /*22d0*/  FADD.FTZ R12, R44, R11 ;  /* 0x0000000b2c0c7221 */ /* 0x000fc80000010000 */
[----:B------:R-:W-:Y:S02]  /*22e0*/  FADD.FTZ R11, R45, R12 ;  /* 0x0000000c2d0b7221 */ /* 0x000fe40000010000 */
[----:B------:R-:W3:Y:S01]  /*22f0*/  MUFU.EX2 R35, R35 ;  /* 0x0000002300237308 */ /* 0x000ee20000000800 */
[C---:B----4-:R-:W-:Y:S01]  /*2300*/  FADD.FTZ R9, R31.reuse, R10 ;  /* 0x0000000a1f097221 */ /* 0x050fe20000010000 */
[----:B------:R-:W-:Y:S01]  /*2310*/  FADD.FTZ R12, R48, R11 ;  /* 0x0000000b300c7221 */ /* 0x000fe20000010000 */
[----:B------:R-:W-:-:S03]  /*2320*/  F2FP.BF16.F32.PACK_AB R155, R31, R30 ;  /* 0x0000001e1f9b723e */ /* 0x000fc600000010ff */
[----:B------:R-:W-:Y:S02]  /*2330*/  FADD.FTZ R11, R49, R12 ;  /* 0x0000000c310b7221 */ /* 0x000fe40000010000 */
[----:B------:R-:W4:Y:S01]  /*2340*/  MUFU.EX2 R38, R38 ;  /* 0x0000002600267308 */ /* 0x000f220000000800 */
[----:B-1----:R-:W-:-:S07]  /*2350*/  FADD.FTZ R10, R34, R9 ;  /* 0x00000009220a7221 */ /* 0x002fce0000010000 */
[----:B------:R-:W1:Y:S01]  /*2360*/  MUFU.EX2 R39, R39 ;  /* 0x0000002700277308 */ /* 0x000e620000000800 */
[C---:B---3--:R-:W-:Y:S01]  /*2370*/  FADD.FTZ R9, R35.reuse, R10 ;  /* 0x0000000a23097221 */ /* 0x048fe20000010000 */
[----:B------:R-:W-:-:S06]  /*2380*/  F2FP.BF16.F32.PACK_AB R157, R35, R34 ;  /* 0x00000022239d723e */ /* 0x000fcc00000010ff */
[----:B------:R-:W3:Y:S01]  /*2390*/  MUFU.EX2 R42, R42 ;  /* 0x0000002a002a7308 */ /* 0x000ee20000000800 */
[----:B----4-:R-:W-:-:S07]  /*23a0*/  FADD.FTZ R10, R38, R9 ;  /* 0x00000009260a7221 */ /* 0x010fce0000010000 */
[----:B------:R-:W4:Y:S01]  /*23b0*/  MUFU.EX2 R43, R43 ;  /* 0x0000002b002b7308 */ /* 0x000f220000000800 */
[C---:B-1----:R-:W-:Y:S01]  /*23c0*/  FADD.FTZ R9, R39.reuse, R10 ;  /* 0x0000000a27097221 */ /* 0x042fe20000010000 */
[----:B------:R-:W-:-:S06]  /*23d0*/  F2FP.BF16.F32.PACK_AB R159, R39, R38 ;  /* 0x00000026279f723e */ /* 0x000fcc00000010ff */
[----:B------:R-:W1:Y:S01]  /*23e0*/  MUFU.EX2 R46, R46 ;  /* 0x0000002e002e7308 */ /* 0x000e620000000800 */
[----:B---3--:R-:W-:-:S07]  /*23f0*/  FADD.FTZ R10, R42, R9 ;  /* 0x000000092a0a7221 */ /* 0x008fce0000010000 */
[----:B------:R-:W3:Y:S01]  /*2400*/  MUFU.EX2 R47, R47 ;  /* 0x0000002f002f7308 */ /* 0x000ee20000000800 */
[C---:B----4-:R-:W-:Y:S01]  /*2410*/  FADD.FTZ R9, R43.reuse, R10 ;  /* 0x0000000a2b097221 */ /* 0x050fe20000010000 */
[----:B------:R-:W-:Y:S01]  /*2420*/  FADD.FTZ R10, R52, R11 ;  /* 0x0000000b340a7221 */ /* 0x000fe20000010000 */
[----:B------:R-:W-:-:S03]  /*2430*/  F2FP.BF16.F32.PACK_AB R161, R43, R42 ;  /* 0x0000002a2ba1723e */ /* 0x000fc600000010ff */
[----:B------:R-:W-:Y:S02]  /*2440*/  FADD.FTZ R11, R53, R10 ;  /* 0x0000000a350b7221 */ /* 0x000fe40000010000 */
[----:B------:R-:W4:Y:S01]  /*2450*/  MUFU.EX2 R50, R50 ;  /* 0x0000003200327308 */ /* 0x000f220000000800 */
[----:B-1----:R-:W-:Y:S01]  /*2460*/  FADD.FTZ R6, R46, R9 ;  /* 0x000000092e067221 */ /* 0x002fe20000010000 */
[----:B------:R-:W-:-:S04]  /*2470*/  FADD.FTZ R10, R56, R11 ;  /* 0x0000000b380a7221 */ /* 0x000fc80000010000 */
[----:B------:R-:W-:Y:S02]  /*2480*/  FADD.FTZ R11, R57, R10 ;  /* 0x0000000a390b7221 */ /* 0x000fe40000010000 */
        /* <DEDUP_REMOVED lines=11> */
[----:B----4-:R-:W-:-:S07]  /*2540*/  FADD.FTZ R10, R60, R11 ;  /* 0x0000000b3c0a7221 */ /* 0x010fce0000010000 */
[----:B------:R-:W4:Y:S01]  /*2550*/  MUFU.EX2 R58, R58 ;  /* 0x0000003a003a7308 */ /* 0x000f220000000800 */
[C---:B-1----:R-:W-:Y:S01]  /*2560*/  FADD.FTZ R9, R55.reuse, R6 ;  /* 0x0000000637097221 */ /* 0x042fe20000010000 */
[----:B------:R-:W-:-:S06]  /*2570*/  F2FP.BF16.F32.PACK_AB R167, R55, R54 ;  /* 0x0000003637a7723e */ /* 0x000fcc00000010ff */
[----:B------:R-:W1:Y:S01]  /*2580*/  MUFU.EX2 R64, R64 ;  /* 0x0000004000407308 */ /* 0x000e620000000800 */
[C---:B---3--:R-:W-:Y:S01]  /*2590*/  FADD.FTZ R11, R61.reuse, R10 ;  /* 0x0000000a3d0b7221 */ /* 0x048fe20000010000 */
[----:B------:R-:W-:-:S06]  /*25a0*/  F2FP.BF16.F32.PACK_AB R170, R61, R60 ;  /* 0x0000003c3daa723e */ /* 0x000fcc00000010ff */
[----:B------:R-:W3:Y:S01]  /*25b0*/  MUFU.EX2 R59, R59 ;  /* 0x0000003b003b7308 */ /* 0x000ee20000000800 */
[----:B----4-:R-:W-:-:S07]  /*25c0*/  FADD.FTZ R6, R58, R9 ;  /* 0x000000093a067221 */ /* 0x010fce0000010000 */
[----:B------:R-:W4:Y:S01]  /*25d0*/  MUFU.EX2 R65, R65 ;  /* 0x0000004100417308 */ /* 0x000f220000000800 */
[----:B-1----:R-:W-:-:S07]  /*25e0*/  FADD.FTZ R10, R64, R11 ;  /* 0x0000000b400a7221 */ /* 0x002fce0000010000 */
[----:B------:R-:W1:Y:S01]  /*25f0*/  MUFU.EX2 R62, R62 ;  /* 0x0000003e003e7308 */ /* 0x000e620000000800 */
[C---:B---3--:R-:W-:Y:S01]  /*2600*/  FADD.FTZ R9, R59.reuse, R6 ;  /* 0x000000063b097221 */ /* 0x048fe20000010000 */
[----:B------:R-:W-:-:S06]  /*2610*/  F2FP.BF16.F32.PACK_AB R169, R59, R58 ;  /* 0x0000003a3ba9723e */ /* 0x000fcc00000010ff */
[----:B------:R-:W3:Y:S01]  /*2620*/  MUFU.EX2 R68, R68 ;  /* 0x0000004400447308 */ /* 0x000ee20000000800 */
[C---:B----4-:R-:W-:Y:S01]  /*2630*/  FADD.FTZ R11, R65.reuse, R10 ;  /* 0x0000000a410b7221 */ /* 0x050fe20000010000 */
[----:B------:R-:W-:-:S06]  /*2640*/  F2FP.BF16.F32.PACK_AB R172, R65, R64 ;  /* 0x0000004041ac723e */ /* 0x000fcc00000010ff */
[----:B------:R-:W4:Y:S01]  /*2650*/  MUFU.EX2 R63, R63 ;  /* 0x0000003f003f7308 */ /* 0x000f220000000800 */
[----:B-1----:R-:W-:-:S07]  /*2660*/  FADD.FTZ R6, R62, R9 ;  /* 0x000000093e067221 */ /* 0x002fce0000010000 */
[----:B------:R-:W1:Y:S01]  /*2670*/  MUFU.EX2 R66, R66 ;  /* 0x0000004200427308 */ /* 0x000e620000000800 */
[----:B---3--:R-:W-:Y:S01]  /*2680*/  FADD.FTZ R10, R68, R11 ;  /* 0x0000000b440a7221 */ /* 0x008fe20000010000 */
[----:B------:R-:W-:-:S06]  /*2690*/  F2FP.BF16.F32.PACK_AB R174, R5, R68 ;  /* 0x0000004405ae723e */ /* 0x000fcc00000010ff */
[----:B------:R-:W3:Y:S01]  /*26a0*/  MUFU.EX2 R67, R67 ;  /* 0x0000004300437308 */ /* 0x000ee20000000800 */
[----:B----4-:R-:W-:Y:S01]  /*26b0*/  FADD.FTZ R9, R63, R6 ;  /* 0x000000063f097221 */ /* 0x010fe20000010000 */
[----:B------:R-:W-:Y:S01]  /*26c0*/  FADD.FTZ R6, R5, R10 ;  /* 0x0000000a05067221 */ /* 0x000fe20000010000 */
[----:B------:R-:W-:-:S05]  /*26d0*/  F2FP.BF16.F32.PACK_AB R171, R63, R62 ;  /* 0x0000003e3fab723e */ /* 0x000fca00000010ff */
[----:B------:R-:W4:Y:S01]  /*26e0*/  MUFU.EX2 R70, R70 ;  /* 0x0000004600467308 */ /* 0x000f220000000800 */
[----:B-1----:R-:W-:-:S07]  /*26f0*/  FADD.FTZ R10, R66, R9 ;  /* 0x00000009420a7221 */ /* 0x002fce0000010000 */
[----:B------:R-:W1:Y:S01]  /*2700*/  MUFU.EX2 R71, R71 ;  /* 0x0000004700477308 */ /* 0x000e620000000800 */
[C---:B---3--:R-:W-:Y:S01]  /*2710*/  FADD.FTZ R5, R67.reuse, R10 ;  /* 0x0000000a43057221 */ /* 0x048fe20000010000 */
[----:B------:R-:W-:-:S03]  /*2720*/  F2FP.BF16.F32.PACK_AB R173, R67, R66 ;  /* 0x0000004243ad723e */ /* 0x000fc600000010ff */
[----:B----4-:R-:W-:-:S04]  /*2730*/  FADD.FTZ R10, R70, R5 ;  /* 0x00000005460a7221 */ /* 0x010fc80000010000 */
[C---:B-1----:R-:W-:Y:S01]  /*2740*/  FADD.FTZ R5, R71.reuse, R10 ;  /* 0x0000000a47057221 */ /* 0x042fe20000010000 */
[----:B------:R-:W-:Y:S01]  /*2750*/  F2FP.BF16.F32.PACK_AB R175, R71, R70 ;  /* 0x0000004647af723e */ /* 0x000fe200000010ff */
[----:B------:R-:W-:Y:S06]  /*2760*/  @!P0 BRA `(.L_x_9043) ;  /* 0x0000000000048947 */ /* 0x000fec0003800000 */
[----:B------:R-:W-:Y:S01]  /*2770*/  BPT.TRAP 0x1 ;  /* 0x000000040000795c */ /* 0x000fe20000300000 */
.L_x_9043:
[----:B------:R1:W3:Y:S01]  /*2780*/  SYNCS.PHASECHK.TRANS64.TRYWAIT P1, [UR22+0x22850], R8 ;  /* 0x02285008ff0075a7 */ /* 0x0002e20008020156 */
[----:B------:R-:W-:Y:S05]  /*2790*/  @!P0 BRA `(.L_x_9044) ;  /* 0x0000000000048947 */ /* 0x000fea0003800000 */
[----:B------:R-:W-:Y:S01]  /*27a0*/  BPT.TRAP 0x1 ;  /* 0x000000040000795c */ /* 0x000fe20000300000 */
.L_x_9044:
[----:B---3--:R-:W-:Y:S05]  /*27b0*/  @P1 BRA `(.L_x_9045) ;  /* 0x0000000000081947 */ /* 0x008fea0003800000 */
[----:B------:R-:W3:Y:S02]  /*27c0*/  SYNCS.PHASECHK.TRANS64.TRYWAIT P1, [UR22+0x22850], R8 ;  /* 0x02285008ff0075a7 */ /* 0x000ee40008020156 */
[----:B---3--:R-:W-:Y:S05]  /*27d0*/  @!P1 BRA `(.L_x_9046) ;  /* 0x0000008400c89947 */ /* 0x008fea0003800000 */
.L_x_9045:
[----:B------:R4:W-:Y:S01]  /*27e0*/  BAR.SYNC.DEFER_BLOCKING R7, 0x100 ;  /* 0x000400070000751d */ /* 0x0009e20000010000 */
[----:B------:R-:W-:-:S04]  /*27f0*/  UIADD3 UR41, UR41, 0x400, URZ ;  /* 0x0000040029297890 */ /* 0x000fc8000fffe03f */
[----:B------:R-:W-:Y:S01]  /*2800*/  USHF.R.U32.HI UR41, URZ, 0x4, UR41 ;  /* 0x000000043f297899 */ /* 0x000fe20008011629 */
[----:B------:R-:W-:-:S03]  /*2810*/  UMOV UR7, 0x40000040 ;  /* 0x4000004000077882 */ /* 0x000fc60000000000 */
[----:B------:R-:W-:-:S04]  /*2820*/  ULOP3.LUT UR21, UR41, 0x3fff, URZ, 0xc0, !UPT ;  /* 0x00003fff29157892 */ /* 0x000fc8000f8ec03f */
[----:B------:R-:W-:-:S04]  /*2830*/  ULOP3.LUT UR21, UR21, 0x3000000, URZ, 0xfc, !UPT ;  /* 0x0300000015157892 */ /* 0x000fc8000f8efc3f */
[----:B------:R-:W-:Y:S01]  /*2840*/  UIMAD UR11, UR37, 0xc00, UR21 ;  /* 0x00000c00250b78a4 */ /* 0x000fe2000f8e0215 */
[----:B------:R-:W-:-:S06]  /*2850*/  WARPGROUP.ARRIVE ;  /* 0x00000000000079c5 */ /* 0x000fcc0000000000 */
        /* <DEDUP_REMOVED lines=33> */
[----:B----4-:R-:W-:Y:S05]  /*2a70*/  @!P0 BRA `(.L_x_9047) ;  /* 0x0000000000048947 */ /* 0x010fea0003800000 */
[----:B------:R-:W-:Y:S01]  /*2a80*/  BPT.TRAP 0x1 ;  /* 0x000000040000795c */ /* 0x000fe20000300000 */
.L_x_9047:
[----:B------:R-:W4:Y:S01]  /*2a90*/  S2UR UR6, SR_CgaCtaId ;  /* 0x00000000000679c3 */ /* 0x000f220000008800 */
[----:B------:R-:W-:Y:S02]  /*2aa0*/  UISETP.GE.AND UP0, UPT, UR42, 0x61, UPT ;  /* 0x000000612a00788c */ /* 0x000fe4000bf06270 */
[----:B------:R-:W-:-:S04]  /*2ab0*/  UIADD3 UR22, UR22, 0x22860, URZ ;  /* 0x0002286016167890 */ /* 0x000fc8000fffe03f */
[----:B------:R-:W-:Y:S01]  /*2ac0*/  PLOP3.LUT P1, PT, PT, PT, UP0, 0x80, 0x0 ;  /* 0x000000000000781c */ /* 0x000fe20003f2f008 */
[----:B----4-:R-:W-:-:S09]  /*2ad0*/  UPRMT UR22, UR6, 0x654, UR22 ;  /* 0x0000065406167896 */ /* 0x010fd20008000016 */
[----:B------:R-:W-:Y:S01]  /*2ae0*/  SYNCS.ARRIVE.TRANS64.RED.A1T0 RZ, [UR22], RZ ;  /* 0x000000ffffff79a7 */ /* 0x000fe20008100416 */
[----:B------:R-:W-:Y:S02]  /*2af0*/  UMOV UR22, 0x400 ;  /* 0x0000040000167882 */ /* 0x000fe40000000000 */
[----:B------:R-:W-:Y:S01]  /*2b00*/  ULEA UR22, UR6, UR22, 0x18 ;  /* 0x0000001606167291 */ /* 0x000fe2000f8ec03f */
[----:B------:R-:W-:Y:S11]  /*2b10*/  @!P1 BRA `(.L_x_9048) ;  /* 0x0000001c006c9947 */ /* 0x000ff60003800000 */
[----:B------:R-:W-:Y:S01]  /*2b20*/  IMAD.MOV.U32 R203, RZ, RZ, R4 ;  /* 0x000000ffffcb7224 */ /* 0x000fe200078e0004 */
[----:B------:R-:W-:Y:S01]  /*2b30*/  UIADD3 UR44, UR44, -0x2, URZ ;  /* 0xfffffffe2c2c7890 */ /* 0x000fe2000fffe03f */
[----:B------:R-:W-:Y:S01]  /*2b40*/  IMAD.MOV.U32 R7, RZ, RZ, R3 ;  /* 0x000000ffff077224 */ /* 0x000fe200078e0003 */
[----:B------:R-:W-:-:S10]  /*2b50*/  ULDC UR23, c[0x0][0x988] ;  /* 0x0002620000177ab9 */ /* 0x000fd40000000800 */
.L_x_9059:
[----:B------:R-:W-:Y:S01]  /*2b60*/  UIADD3 UR37, UR37, 0x1, URZ ;  /* 0x0000000125257890 */ /* 0x000fe2000fffe03f */
[----:B--2---:R-:W-:Y:S01]  /*2b70*/  IMAD.U32 R0, RZ, RZ, UR44 ;  /* 0x0000002cff007e24 */ /* 0x004fe2000f8e00ff */
[----:B------:R-:W-:Y:S02]  /*2b80*/  UIADD3 UR44, UR44, -0x1, URZ ;  /* 0xffffffff2c2c7890 */ /* 0x000fe4000fffe03f */
[----:B------:R-:W-:Y:S02]  /*2b90*/  UISETP.NE.AND UP0, UPT, UR37, 0x2, UPT ;  /* 0x000000022500788c */ /* 0x000fe4000bf05270 */
[----:B------:R-:W-:Y:S02]  /*2ba0*/  ISETP.GT.AND P1, PT, R0, RZ, PT ;  /* 0x000000ff0000720c */ /* 0x000fe40003f24270 */
[----:B------:R-:W-:Y:S02]  /*2bb0*/  USEL UR6, URZ, 0x1, UP0 ;  /* 0x000000013f067887 */ /* 0x000fe40008000000 */
[----:B------:R-:W-:-:S02]  /*2bc0*/  USEL UR37, UR37, URZ, UP0 ;  /* 0x0000003f25257287 */ /* 0x000fc40008000000 */
[----:B------:R-:W-:Y:S01]  /*2bd0*/  ULOP3.LUT UR36, UR36, UR6, URZ, 0x3c, !UPT ;  /* 0x0000000624247292 */ /* 0x000fe2000f8e3c3f */
[----:B0-----:R-:W-:Y:S11]  /*2be0*/  @!P0 BRA `(.L_x_9049) ;  /* 0x0000000000048947 */ /* 0x001ff60003800000 */
[----:B------:R-:W-:Y:S01]  /*2bf0*/  BPT.TRAP 0x1 ;  /* 0x000000040000795c */ /* 0x000fe20000300000 */
.L_x_9049:
[----:B------:R-:W2:Y:S01]  /*2c00*/  S2UR UR24, SR_CgaCtaId ;  /* 0x00000000001879c3 */ /* 0x000ea20000008800 */
[----:B------:R-:W-:Y:S01]  /*2c10*/  MOV R0, UR36 ;  /* 0x0000002400007c02 */ /* 0x000fe20008000f00 */
[----:B------:R-:W-:-:S03]  /*2c20*/  UMOV UR22, 0x400 ;  /* 0x0000040000167882 */ /* 0x000fc60000000000 */
[----:B------:R-:W-:-:S04]  /*2c30*/  SHF.L.U32 R0, R0, 0x1f, RZ ;  /* 0x0000001f00007819 */ /* 0x000fc800000006ff */
[----:B------:R-:W-:-:S13]  /*2c40*/  R2UR UR26, R0 ;  /* 0x00000000001a72ca */ /* 0x000fda00000e0000 */
[----:B------:R-:W-:Y:S01]  /*2c50*/  IMAD.U32 R0, RZ, RZ, UR26 ;  /* 0x0000001aff007e24 */ /* 0x000fe2000f8e00ff */
[----:B--2---:R-:W-:-:S04]  /*2c60*/  ULEA UR22, UR24, UR22, 0x18 ;  /* 0x0000001618167291 */ /* 0x004fc8000f8ec03f */
[----:B------:R-:W-:-:S09]  /*2c70*/  ULEA UR25, UR37, UR22, 0x3 ;  /* 0x0000001625197291 */ /* 0x000fd2000f8e183f */
[----:B------:R2:W4:Y:S01]  /*2c80*/  SYNCS.PHASECHK.TRANS64.TRYWAIT P2, [UR25+0x22830], R0 ;  /* 0x02283000ff0075a7 */ /* 0x0005220008040159 */
[----:B------:R-:W-:Y:S05]  /*2c90*/  @!P0 BRA `(.L_x_9050) ;  /* 0x0000000000048947 */ /* 0x000fea0003800000 */
[----:B------:R-:W-:Y:S01]  /*2ca0*/  BPT.TRAP 0x1 ;  /* 0x000000040000795c */ /* 0x000fe20000300000 */
.L_x_9050:
[----:B----4-:R-:W-:Y:S05]  /*2cb0*/  @P2 BRA `(.L_x_9051) ;  /* 0x00000000000c2947 */ /* 0x010fea0003800000 */
[----:B--2---:R-:W-:-:S04]  /*2cc0*/  IMAD.U32 R0, RZ, RZ, UR26 ;  /* 0x0000001aff007e24 */ /* 0x004fc8000f8e00ff */
[----:B------:R-:W2:Y:S02]  /*2cd0*/  SYNCS.PHASECHK.TRANS64.TRYWAIT P2, [UR25+0x22830], R0 ;  /* 0x02283000ff0075a7 */ /* 0x000ea40008040159 */
[----:B--2---:R-:W-:Y:S05]  /*2ce0*/  @!P2 BRA `(.L_x_9052) ;  /* 0x00000080009ca947 */ /* 0x004fea0003800000 */
.L_x_9051:
[----:B------:R-:W-:Y:S01]  /*2cf0*/  UIMAD UR6, UR37, 0x300, UR20 ;  /* 0x00000300250678a4 */ /* 0x000fe2000f8e0214 */
[----:B------:R-:W-:Y:S01]  /*2d00*/  WARPGROUP.ARRIVE ;  /* 0x00000000000079c5 */ /* 0x000fe20000000000 */
[----:B------:R-:W-:Y:S01]  /*2d10*/  UMOV UR7, 0x40000040 ;  /* 0x4000004000077882 */ /* 0x000fe20000000000 */
[----:B------:R-:W-:Y:S01]  /*2d20*/  UMOV UR11, 0x40000040 ;  /* 0x40000040000b7882 */ /* 0x000fe20000000000 */
[----:B------:R-:W-:-:S03]  /*2d30*/  UIADD3 UR10, UR6, 0x2, URZ ;  /* 0x00000002060a7890 */ /* 0x000fc6000fffe03f */
[----:B------:R-:W4:Y:S01]  /*2d40*/  S2R R204, SR_TID.X ;  /* 0x0000000000cc7919 */ /* 0x000f220000002100 */
[----:B------:R-:W-:Y:S01]  /*2d50*/  UIADD3 UR14, UR6, 0x4, URZ ;  /* 0x00000004060e7890 */ /* 0x000fe2000fffe03f */
[----:B------:R-:W-:Y:S01]  /*2d60*/  UMOV UR15, 0x40000040 ;  /* 0x40000040000f7882 */ /* 0x000fe20000000000 */
[----:B------:R-:W-:Y:S01]  /*2d70*/  HGMMA.64x96x16.F32.BF16 R152, gdesc[UR4], RZ, !UPT, gsb0 ;  /* 0x01600000049879f0 */ /* 0x000fe2000c0018ff */
[----:B------:R-:W-:Y:S01]  /*2d80*/  UIADD3 UR18, UR6, 0x6, URZ ;  /* 0x0000000606127890 */ /* 0x000fe2000fffe03f */
[----:B------:R-:W-:Y:S01]  /*2d90*/  UMOV UR19, 0x40000040 ;  /* 0x4000004000137882 */ /* 0x000fe20000000000 */
[----:B----4-:R-:W-:-:S04]  /*2da0*/  SHF.R.U32.HI R204, RZ, 0x7, R204 ;  /* 0x00000007ffcc7819 */ /* 0x010fc800000116cc */
[----:B--2---:R-:W-:Y:S01]  /*2db0*/  IADD3 R0, -R204, 0xb, RZ ;  /* 0x0000000bcc007810 */ /* 0x004fe20007ffe1ff */
        /* <DEDUP_REMOVED lines=13> */
.L_x_9053:
[----:B------:R-:W-:Y:S01]  /*2e90*/  FMNMX.FTZ R4, R152, R7, !PT ;  /* 0x0000000798047209 */ /* 0x000fe20007810000 */
        /* <DEDUP_REMOVED lines=26> */
[----:B01-3--:R-:W-:-:S05]  /*3040*/  FMNMX.FTZ R8, R197, R4, !PT ;  /* 0x00000004c5087209 */ /* 0x00bfca0007810000 */
[----:B------:R-:W0:Y:S02]  /*3050*/  SHFL.BFLY PT, R3, R8, 0x2, 0x1f ;  /* 0x0c401f0008037f89 */ /* 0x000e2400000e0000 */
[----:B0-----:R-:W-:-:S05]  /*3060*/  FMNMX.FTZ R10, R8, R3, !PT ;  /* 0x00000003080a7209 */ /* 0x001fca0007810000 */
[----:B------:R-:W0:Y:S02]  /*3070*/  SHFL.BFLY PT, R3, R10, 0x1, 0x1f ;  /* 0x0c201f000a037f89 */ /* 0x000e2400000e0000 */
[----:B0-----:R-:W-:-:S05]  /*3080*/  FMNMX.FTZ R3, R10, R3, !PT ;  /* 0x000000030a037209 */ /* 0x001fca0007810000 */
[C---:B------:R-:W-:Y:S01]  /*3090*/  FADD.FTZ R4, -R3.reuse, R7 ;  /* 0x0000000703047221 */ /* 0x040fe20000010100 */
[----:B------:R-:W-:-:S03]  /*30a0*/  FMUL.FTZ R22, R3, UR10 ;  /* 0x0000000a03167c20 */ /* 0x000fc60008410000 */
[----:B------:R-:W-:Y:S01]  /*30b0*/  FMUL.FTZ R7, R4, UR10 ;  /* 0x0000000a04077c20 */ /* 0x000fe20008410000 */
        /* <DEDUP_REMOVED lines=31> */
[----:B------:R-:W0:Y:S01]  /*32b0*/  MUFU.EX2 R7, R7 ;  /* 0x0000000700077308 */ /* 0x000e220000000800 */
[----:B------:R-:W-:-:S04]  /*32c0*/  FMNMX.FTZ R4, R170, R9, !PT ;  /* 0x00000009aa047209 */ /* 0x000fc80007810000 */
[----:B------:R-:W-:-:S03]  /*32d0*/  FMNMX.FTZ R9, R171, R4, !PT ;  /* 0x00000004ab097209 */ /* 0x000fc60007810000 */
[----:B------:R-:W1:Y:S01]  /*32e0*/  MUFU.EX2 R152, R152 ;  /* 0x0000009800987308 */ /* 0x000e620000000800 */
[----:B------:R-:W-:-:S04]  /*32f0*/  FMNMX.FTZ R4, R174, R9, !PT ;  /* 0x00000009ae047209 */ /* 0x000fc80007810000 */
[----:B------:R-:W-:-:S03]  /*3300*/  FMNMX.FTZ R9, R175, R4, !PT ;  /* 0x00000004af097209 */ /* 0x000fc60007810000 */
[----:B------:R-:W3:Y:S01]  /*3310*/  MUFU.EX2 R153, R153 ;  /* 0x0000009900997308 */ /* 0x000ee20000000800 */
[----:B------:R-:W-:Y:S01]  /*3320*/  FMNMX.FTZ R4, R178, R9, !PT ;  /* 0x00000009b2047209 */ /* 0x000fe20007810000 */
[-C--:B0-----:R-:W-:Y:S01]  /*3330*/  FMUL.FTZ R24, R24, R7.reuse ;  /* 0x0000000718187220 */ /* 0x081fe20000410000 */
[-C--:B------:R-:W-:Y:S01]  /*3340*/  FMUL.FTZ R25, R25, R7.reuse ;  /* 0x0000000719197220 */ /* 0x080fe20000410000 */
[-C--:B------:R-:W-:Y:S01]  /*3350*/  FMUL.FTZ R28, R28, R7.reuse ;  /* 0x000000071c1c7220 */ /* 0x080fe20000410000 */
[----:B------:R-:W-:Y:S01]  /*3360*/  FMNMX.FTZ R9, R179, R4, !PT ;  /* 0x00000004b3097209 */ /* 0x000fe20007810000 */
[-C--:B------:R-:W-:Y:S01]  /*3370*/  FMUL.FTZ R29, R29, R7.reuse ;  /* 0x000000071d1d7220 */ /* 0x080fe20000410000 */
[----:B------:R-:W-:Y:S01]  /*3380*/  FMUL.FTZ R32, R32, R7 ;  /* 0x0000000720207220 */ /* 0x000fe20000410000 */
[----:B------:R-:W-:Y:S01]  /*3390*/  MUFU.EX2 R201, R201 ;  /* 0x000000c900c97308 */ /* 0x000fe20000000800 */
[----:B------:R-:W-:Y:S01]  /*33a0*/  FMNMX.FTZ R4, R182, R9, !PT ;  /* 0x00000009b6047209 */ /* 0x000fe20007810000 */
[----:B-1----:R-:W-:Y:S01]  /*33b0*/  FFMA.FTZ R6, R7, R6, R152 ;  /* 0x0000000607067223 */ /* 0x002fe20000010098 */
[-C--:B------:R-:W-:Y:S01]  /*33c0*/  FMUL.FTZ R33, R33, R7.reuse ;  /* 0x0000000721217220 */ /* 0x080fe20000410000 */
[-C--:B------:R-:W-:Y:S01]  /*33d0*/  FMUL.FTZ R36, R36, R7.reuse ;  /* 0x0000000724247220 */ /* 0x080fe20000410000 */
[----:B------:R-:W-:Y:S01]  /*33e0*/  FMNMX.FTZ R9, R183, R4, !PT ;  /* 0x00000004b7097209 */ /* 0x000fe20007810000 */
[-C--:B------:R-:W-:Y:S01]  /*33f0*/  FMUL.FTZ R37, R37, R7.reuse ;  /* 0x0000000725257220 */ /* 0x080fe20000410000 */
[----:B------:R-:W-:Y:S01]  /*3400*/  FMUL.FTZ R40, R40, R7 ;  /* 0x0000000728287220 */ /* 0x000fe20000410000 */
[----:B------:R-:W-:Y:S01]  /*3410*/  MUFU.EX2 R202, R202 ;  /* 0x000000ca00ca7308 */ /* 0x000fe20000000800 */
[----:B------:R-:W-:Y:S01]  /*3420*/  FMNMX.FTZ R4, R186, R9, !PT ;  /* 0x00000009ba047209 */ /* 0x000fe20007810000 */
[C---:B---3--:R-:W-:Y:S01]  /*3430*/  FADD.FTZ R6, R153.reuse, R6 ;  /* 0x0000000699067221 */ /* 0x048fe20000010000 */
[----:B------:R-:W-:Y:S01]  /*3440*/  F2FP.BF16.F32.PACK_AB R152, R153, R152 ;  /* 0x000000989998723e */ /* 0x000fe200000010ff */
[-C--:B------:R-:W-:Y:S01]  /*3450*/  FMUL.FTZ R41, R41, R7.reuse ;  /* 0x0000000729297220 */ /* 0x080fe20000410000 */
[----:B------:R-:W-:Y:S01]  /*3460*/  FMNMX.FTZ R9, R187, R4, !PT ;  /* 0x00000004bb097209 */ /* 0x000fe20007810000 */
[-C--:B------:R-:W-:Y:S01]  /*3470*/  FMUL.FTZ R44, R44, R7.reuse ;  /* 0x000000072c2c7220 */ /* 0x080fe20000410000 */
[----:B------:R-:W-:Y:S01]  /*3480*/  FMUL.FTZ R45, R45, R7 ;  /* 0x000000072d2d7220 */ /* 0x000fe20000410000 */
[----:B------:R-:W-:Y:S01]  /*3490*/  MUFU.EX2 R156, R156 ;  /* 0x0000009c009c7308 */ /* 0x000fe20000000800 */
[----:B------:R-:W-:Y:S01]  /*34a0*/  FMNMX.FTZ R4, R190, R9, !PT ;  /* 0x00000009be047209 */ /* 0x000fe20007810000 */
[-C--:B------:R-:W-:Y:S01]  /*34b0*/  FMUL.FTZ R48, R48, R7.reuse ;  /* 0x0000000730307220 */ /* 0x080fe20000410000 */
[-C--:B------:R-:W-:Y:S01]  /*34c0*/  FMUL.FTZ R49, R49, R7.reuse ;  /* 0x0000000731317220 */ /* 0x080fe20000410000 */
        /* <DEDUP_REMOVED lines=19> */
[-C--:B------:R-:W-:Y:S01]  /*3600*/  FMUL.FTZ R76, R76, R7.reuse ;  /* 0x000000074c4c7220 */ /* 0x080fe20000410000 */
[----:B------:R-:W-:Y:S01]  /*3610*/  MUFU.EX2 R161, R161 ;  /* 0x000000a100a17308 */ /* 0x000fe20000000800 */
[-C--:B------:R-:W-:Y:S01]  /*3620*/  FMUL.FTZ R77, R77, R7.reuse ;  /* 0x000000074d4d7220 */ /* 0x080fe20000410000 */
[----:B------:R-:W0:Y:S01]  /*3630*/  SHFL.BFLY PT, R9, R4, 0x2, 0x1f ;  /* 0x0c401f0004097f89 */ /* 0x000e2200000e0000 */
        /* <DEDUP_REMOVED lines=22> */
[----:B------:R-:W-:Y:S01]  /*37a0*/  FMUL.FTZ R117, R117, R7 ;  /* 0x0000000775757220 */ /* 0x000fe20000410000 */
[----:B0-----:R-:W-:Y:S01]  /*37b0*/  FMNMX.FTZ R8, R4, R9, !PT ;  /* 0x0000000904087209 */ /* 0x001fe20007810000 */
[----:B------:R-:W-:Y:S01]  /*37c0*/  FFMA.FTZ R9, R188, UR10, -R22 ;  /* 0x0000000abc097c23 */ /* 0x000fe20008010816 */
        /* <DEDUP_REMOVED lines=18> */
[----:B------:R-:W-:-:S02]  /*38f0*/  FMUL.FTZ R149, R149, R7 ;  /* 0x0000000795957220 */ /* 0x000fc40000410000 */
[----:B------:R-:W-:Y:S01]  /*3900*/  MUFU.EX2 R165, R165 ;  /* 0x000000a500a57308 */ /* 0x000fe20000000800 */
[----:B0-----:R-:W-:-:S07]  /*3910*/  FMNMX.FTZ R4, R8, R157, !PT ;  /* 0x0000009d08047209 */ /* 0x001fce0007810000 */
[----:B------:R-:W-:Y:S01]  /*3920*/  MUFU.EX2 R10, R10 ;  /* 0x0000000a000a7308 */ /* 0x000fe20000000800 */
[C---:B------:R-:W-:Y:S01]  /*3930*/  FADD.FTZ R22, -R4.reuse, R203 ;  /* 0x000000cb04167221 */ /* 0x040fe20000010100 */
[----:B------:R-:W-:-:S03]  /*3940*/  FMUL.FTZ R169, R4, UR10 ;  /* 0x0000000a04a97c20 */ /* 0x000fc60008410000 */
[----:B------:R-:W-:Y:S01]  /*3950*/  FMUL.FTZ R22, R22, UR10 ;  /* 0x0000000a16167c20 */ /* 0x000fe20008410000 */
        /* <DEDUP_REMOVED lines=8> */
[--C-:B------:R-:W-:Y:S01]  /*39e0*/  FFMA.FTZ R167, R171, UR10, -R169.reuse ;  /* 0x0000000aaba77c23 */ /* 0x100fe200080108a9 */
[--C-:B------:R-:W-:Y:S01]  /*39f0*/  FFMA.FTZ R171, R175, UR10, -R169.reuse ;  /* 0x0000000aafab7c23 */ /* 0x100fe200080108a9 */
[--C-:B------:R-:W-:Y:S01]  /*3a00*/  FFMA.FTZ R175, R179, UR10, -R169.reuse ;  /* 0x0000000ab3af7c23 */ /* 0x100fe200080108a9 */
[--C-:B------:R-:W-:Y:S01]  /*3a10*/  FFMA.FTZ R162, R166, UR10, -R169.reuse ;  /* 0x0000000aa6a27c23 */ /* 0x100fe200080108a9 */
[--C-:B------:R-:W-:Y:S01]  /*3a20*/  FFMA.FTZ R166, R170, UR10, -R169.reuse ;  /* 0x0000000aaaa67c23 */ /* 0x100fe200080108a9 */
[----:B------:R-:W1:Y:S01]  /*3a30*/  MUFU.EX2 R157, R157 ;  /* 0x0000009d009d7308 */ /* 0x000e620000000800 */
        /* <DEDUP_REMOVED lines=9> */
[----:B------:R-:W-:Y:S01]  /*3ad0*/  FFMA.FTZ R199, R199, UR10, -R169 ;  /* 0x0000000ac7c77c23 */ /* 0x000fe200080108a9 */
[-C--:B0-----:R-:W-:Y:S01]  /*3ae0*/  FMUL.FTZ R26, R26, R22.reuse ;  /* 0x000000161a1a7220 */ /* 0x081fe20000410000 */
[-C--:B------:R-:W-:Y:S01]  /*3af0*/  FMUL.FTZ R27, R27, R22.reuse ;  /* 0x000000161b1b7220 */ /* 0x080fe20000410000 */
[-C--:B------:R-:W-:Y:S01]  /*3b00*/  FMUL.FTZ R30, R30, R22.reuse ;  /* 0x000000161e1e7220 */ /* 0x080fe20000410000 */
[-C--:B------:R-:W-:Y:S01]  /*3b10*/  FMUL.FTZ R31, R31, R22.reuse ;  /* 0x000000161f1f7220 */ /* 0x080fe20000410000 */
[-C--:B------:R-:W-:Y:S01]  /*3b20*/  FMUL.FTZ R34, R34, R22.reuse ;  /* 0x0000001622227220 */ /* 0x080fe20000410000 */
[----:B------:R-:W0:Y:S01]  /*3b30*/  MUFU.EX2 R155, R155 ;  /* 0x0000009b009b7308 */ /* 0x000e220000000800 */
[----:B-1----:R-:W-:Y:S01]  /*3b40*/  FFMA.FTZ R179, R22, R5, R157 ;  /* 0x0000000516b37223 */ /* 0x002fe2000001009d */
        /* <DEDUP_REMOVED lines=8> */
[----:B------:R-:W-:Y:S01]  /*3bd0*/  FADD.FTZ R179, R201, R6 ;  /* 0x00000006c9b37221 */ /* 0x000fe20000010000 */
[----:B------:R-:W-:Y:S01]  /*3be0*/  FFMA.FTZ R6, R183, UR10, -R169 ;  /* 0x0000000ab7067c23 */ /* 0x000fe200080108a9 */
[----:B------:R-:W-:Y:S01]  /*3bf0*/  F2FP.BF16.F32.PACK_AB R153, R176, R157 ;  /* 0x0000009db099723e */ /* 0x000fe200000010ff */
[-C--:B------:R-:W-:Y:S01]  /*3c00*/  FMUL.FTZ R47, R47, R22.reuse ;  /* 0x000000162f2f7220 */ /* 0x080fe20000410000 */
[----:B------:R-:W-:Y:S01]  /*3c10*/  FADD.FTZ R179, R202, R179 ;  /* 0x000000b3cab37221 */ /* 0x000fe20000010000 */
[----:B------:R-:W-:Y:S01]  /*3c20*/  FMUL.FTZ R50, R50, R22 ;  /* 0x0000001632327220 */ /* 0x000fe20000410000 */
[----:B------:R-:W-:Y:S01]  /*3c30*/  MUFU.EX2 R158, R158 ;  /* 0x0000009e009e7308 */ /* 0x000fe20000000800 */
[----:B0-----:R-:W-:Y:S01]  /*3c40*/  FADD.FTZ R181, R155, R154 ;  /* 0x0000009a9bb57221 */ /* 0x001fe20000010000 */
[----:B------:R-:W-:Y:S01]  /*3c50*/  FADD.FTZ R154, R156, R179 ;  /* 0x000000b39c9a7221 */ /* 0x000fe20000010000 */
[----:B------:R-:W-:Y:S01]  /*3c60*/  FFMA.FTZ R179, R187, UR10, -R169 ;  /* 0x0000000abbb37c23 */ /* 0x000fe200080108a9 */
[----:B------:R-:W-:Y:S01]  /*3c70*/  F2FP.BF16.F32.PACK_AB R156, R13, R156 ;  /* 0x0000009c0d9c723e */ /* 0x000fe200000010ff */
[-C--:B------:R-:W-:Y:S01]  /*3c80*/  FMUL.FTZ R51, R51, R22.reuse ;  /* 0x0000001633337220 */ /* 0x080fe20000410000 */
[----:B------:R-:W-:Y:S01]  /*3c90*/  FADD.FTZ R183, R13, R154 ;  /* 0x0000009a0db77221 */ /* 0x000fe20000010000 */
[-C--:B------:R-:W-:Y:S01]  /*3ca0*/  FMUL.FTZ R54, R54, R22.reuse ;  /* 0x0000001636367220 */ /* 0x080fe20000410000 */
[----:B------:R-:W0:Y:S01]  /*3cb0*/  MUFU.EX2 R159, R159 ;  /* 0x0000009f009f7308 */ /* 0x000e220000000800 */
[----:B-1----:R-:W-:Y:S01]  /*3cc0*/  FADD.FTZ R181, R180, R181 ;  /* 0x000000b5b4b57221 */ /* 0x002fe20000010000 */
[----:B------:R-:W-:Y:S01]  /*3cd0*/  FADD.FTZ R154, R12, R183 ;  /* 0x000000b70c9a7221 */ /* 0x000fe20000010000 */
[----:B------:R-:W-:Y:S01]  /*3ce0*/  F2FP.BF16.F32.PACK_AB R155, R180, R155 ;  /* 0x0000009bb49b723e */ /* 0x000fe200000010ff */
[-C--:B------:R-:W-:Y:S01]  /*3cf0*/  FMUL.FTZ R55, R55, R22.reuse ;  /* 0x0000001637377220 */ /* 0x080fe20000410000 */
[-C--:B------:R-:W-:Y:S01]  /*3d00*/  FMUL.FTZ R58, R58, R22.reuse ;  /* 0x000000163a3a7220 */ /* 0x080fe20000410000 */
[----:B------:R-:W-:Y:S01]  /*3d10*/  FADD.FTZ R183, R161, R154 ;  /* 0x0000009aa1b77221 */ /* 0x000fe20000010000 */
[-C--:B------:R-:W-:Y:S01]  /*3d20*/  FMUL.FTZ R59, R59, R22.reuse ;  /* 0x000000163b3b7220 */ /* 0x080fe20000410000 */
[----:B------:R-:W-:Y:S01]  /*3d30*/  MUFU.EX2 R162, R162 ;  /* 0x000000a200a27308 */ /* 0x000fe20000000800 */
[----:B------:R-:W-:Y:S01]  /*3d40*/  FMUL.FTZ R62, R62, R22 ;  /* 0x000000163e3e7220 */ /* 0x000fe20000410000 */
[----:B------:R-:W-:Y:S01]  /*3d50*/  FADD.FTZ R154, R160, R183 ;  /* 0x000000b7a09a7221 */ /* 0x000fe20000010000 */
[----:B------:R-:W-:Y:S01]  /*3d60*/  F2FP.BF16.F32.PACK_AB R160, R15, R160 ;  /* 0x000000a00fa0723e */ /* 0x000fe200000010ff */
[-C--:B------:R-:W-:Y:S01]  /*3d70*/  FMUL.FTZ R63, R63, R22.reuse ;  /* 0x000000163f3f7220 */ /* 0x080fe20000410000 */
[----:B------:R-:W-:Y:S01]  /*3d80*/  FMUL.FTZ R66, R66, R22 ;  /* 0x0000001642427220 */ /* 0x000fe20000410000 */
[----:B------:R-:W-:Y:S01]  /*3d90*/  FADD.FTZ R184, R15, R154 ;  /* 0x0000009a0fb87221 */ /* 0x000fe20000010000 */
[----:B------:R-:W-:Y:S01]  /*3da0*/  F2FP.BF16.F32.PACK_AB R154, R202, R201 ;  /* 0x000000c9ca9a723e */ /* 0x000fe200000010ff */
[----:B------:R-:W1:Y:S01]  /*3db0*/  MUFU.EX2 R163, R163 ;  /* 0x000000a300a37308 */ /* 0x000e620000000800 */
[----:B0-----:R-:W-:Y:S01]  /*3dc0*/  F2FP.BF16.F32.PACK_AB R157, R159, R158 ;  /* 0x0000009e9f9d723e */ /* 0x001fe200000010ff */
[----:B------:R-:W-:Y:S01]  /*3dd0*/  FADD.FTZ R183, R11, R184 ;  /* 0x000000b80bb77221 */ /* 0x000fe20000010000 */
[-C--:B------:R-:W-:Y:S01]  /*3de0*/  FMUL.FTZ R67, R67, R22.reuse ;  /* 0x0000001643437220 */ /* 0x080fe20000410000 */
[-C--:B------:R-:W-:Y:S01]  /*3df0*/  FMUL.FTZ R70, R70, R22.reuse ;  /* 0x0000001646467220 */ /* 0x080fe20000410000 */
[-C--:B------:R-:W-:Y:S01]  /*3e00*/  FMUL.FTZ R71, R71, R22.reuse ;  /* 0x0000001647477220 */ /* 0x080fe20000410000 */
[----:B------:R-:W-:Y:S01]  /*3e10*/  FADD.FTZ R183, R14, R183 ;  /* 0x000000b70eb77221 */ /* 0x000fe20000010000 */
[-C--:B------:R-:W-:Y:S01]  /*3e20*/  FMUL.FTZ R74, R74, R22.reuse ;  /* 0x000000164a4a7220 */ /* 0x080fe20000410000 */
[----:B------:R-:W0:Y:S01]  /*3e30*/  MUFU.EX2 R166, R166 ;  /* 0x000000a600a67308 */ /* 0x000e220000000800 */
[----:B------:R-:W-:Y:S01]  /*3e40*/  FMUL.FTZ R75, R75, R22 ;  /* 0x000000164b4b7220 */ /* 0x000fe20000410000 */
[----:B------:R-:W-:Y:S01]  /*3e50*/  FADD.FTZ R180, R164, R183 ;  /* 0x000000b7a4b47221 */ /* 0x000fe20000010000 */
[----:B------:R-:W-:Y:S01]  /*3e60*/  F2FP.BF16.F32.PACK_AB R164, R165, R164 ;  /* 0x000000a4a5a4723e */ /* 0x000fe200000010ff */
[-C--:B------:R-:W-:Y:S01]  /*3e70*/  FMUL.FTZ R78, R78, R22.reuse ;  /* 0x000000164e4e7220 */ /* 0x080fe20000410000 */
[-C--:B------:R-:W-:Y:S01]  /*3e80*/  FMUL.FTZ R79, R79, R22.reuse ;  /* 0x000000164f4f7220 */ /* 0x080fe20000410000 */
[----:B------:R-:W-:Y:S01]  /*3e90*/  FADD.FTZ R13, R165, R180 ;  /* 0x000000b4a50d7221 */ /* 0x000fe20000010000 */
        /* <DEDUP_REMOVED lines=10> */
[----:B---3--:R-:W-:Y:S01]  /*3f40*/  FADD.FTZ R182, R158, R181 ;  /* 0x000000b59eb67221 */ /* 0x008fe20000010000 */
[----:B------:R-:W-:Y:S01]  /*3f50*/  FFMA.FTZ R181, R190, UR10, -R169 ;  /* 0x0000000abeb57c23 */ /* 0x000fe200080108a9 */
[----:B------:R-:W-:Y:S01]  /*3f60*/  F2FP.BF16.F32.PACK_AB R158, R161, R12 ;  /* 0x0000000ca19e723e */ /* 0x000fe200000010ff */
[----:B------:R-:W-:Y:S01]  /*3f70*/  FADD.FTZ R12, R10, R13 ;  /* 0x0000000d0a0c7221 */ /* 0x000fe20000010000 */
[----:B------:R-:W-:Y:S01]  /*3f80*/  FADD.FTZ R185, R159, R182 ;  /* 0x000000b69fb97221 */ /* 0x000fe20000010000 */
[----:B-1----:R-:W-:Y:S01]  /*3f90*/  F2FP.BF16.F32.PACK_AB R159, R163, R162 ;  /* 0x000000a2a39f723e */ /* 0x002fe200000010ff */
[-C--:B------:R-:W-:Y:S01]  /*3fa0*/  FMUL.FTZ R98, R98, R22.reuse ;  /* 0x0000001662627220 */ /* 0x080fe20000410000 */
[----:B------:R-:W1:Y:S01]  /*3fb0*/  MUFU.EX2 R170, R170 ;  /* 0x000000aa00aa7308 */ /* 0x000e620000000800 */
[----:B------:R-:W-:Y:S01]  /*3fc0*/  FADD.FTZ R182, R162, R185 ;  /* 0x000000b9a2b67221 */ /* 0x000fe20000010000 */
[----:B------:R-:W-:Y:S01]  /*3fd0*/  F2FP.BF16.F32.PACK_AB R162, R14, R11 ;  /* 0x0000000b0ea2723e */ /* 0x000fe200000010ff */
[-C--:B------:R-:W-:Y:S01]  /*3fe0*/  FMUL.FTZ R99, R99, R22.reuse ;  /* 0x0000001663637220 */ /* 0x080fe20000410000 */
[-C--:B------:R-:W-:Y:S01]  /*3ff0*/  FMUL.FTZ R102, R102, R22.reuse ;  /* 0x0000001666667220 */ /* 0x080fe20000410000 */
[----:B------:R-:W-:Y:S01]  /*4000*/  FADD.FTZ R185, R163, R182 ;  /* 0x000000b6a3b97221 */ /* 0x000fe20000010000 */
[-C--:B------:R-:W-:Y:S01]  /*4010*/  FMUL.FTZ R103, R103, R22.reuse ;  /* 0x0000001667677220 */ /* 0x080fe20000410000 */
[----:B------:R-:W-:Y:S01]  /*4020*/  FMUL.FTZ R106, R106, R22 ;  /* 0x000000166a6a7220 */ /* 0x000fe20000410000 */
[----:B------:R-:W3:Y:S01]  /*4030*/  MUFU.EX2 R171, R171 ;  /* 0x000000ab00ab7308 */ /* 0x000ee20000000800 */
[----:B0-----:R-:W-:Y:S01]  /*4040*/  FADD.FTZ R182, R166, R185 ;  /* 0x000000b9a6b67221 */ /* 0x001fe20000010000 */
[----:B----4-:R-:W-:Y:S01]  /*4050*/  F2FP.BF16.F32.PACK_AB R161, R167, R166 ;  /* 0x000000a6a7a1723e */ /* 0x010fe200000010ff */
[-C--:B------:R-:W-:Y:S01]  /*4060*/  FMUL.FTZ R107, R107, R22.reuse ;  /* 0x000000166b6b7220 */ /* 0x080fe20000410000 */
[-C--:B------:R-:W-:Y:S01]  /*4070*/  FMUL.FTZ R110, R110, R22.reuse ;  /* 0x000000166e6e7220 */ /* 0x080fe20000410000 */
[----:B------:R-:W-:Y:S01]  /*4080*/  FADD.FTZ R169, R167, R182 ;  /* 0x000000b6a7a97221 */ /* 0x000fe20000010000 */
        /* <DEDUP_REMOVED lines=30> */
[----:B------:R-:W-:Y:S01]  /*4270*/  FMUL.FTZ R151, R151, R22 ;  /* 0x0000001697977220 */ /* 0x000fe20000410000 */
[----:B------:R-:W-:-:S03]  /*4280*/  FADD.FTZ R13, R5, R182 ;  /* 0x000000b6050d7221 */ /* 0x000fc60000010000 */
[----:B------:R-:W1:Y:S01]  /*4290*/  MUFU.EX2 R178, R178 ;  /* 0x000000b200b27308 */ /* 0x000e620000000800 */
[C---:B---3--:R-:W-:Y:S01]  /*42a0*/  FADD.FTZ R13, R6.reuse, R13 ;  /* 0x0000000d060d7221 */ /* 0x048fe20000010000 */
[----:B------:R-:W-:-:S06]  /*42b0*/  F2FP.BF16.F32.PACK_AB R167, R6, R5 ;  /* 0x0000000506a7723e */ /* 0x000fcc00000010ff */
        /* <DEDUP_REMOVED lines=12> */
[----:B------:R-:W-:-:S06]  /*4380*/  F2FP.BF16.F32.PACK_AB R168, R23, R168 ;  /* 0x000000a817a8723e */ /* 0x000fcc00000010ff */
        /* <DEDUP_REMOVED lines=11> */
[----:B0-----:R-:W-:-:S07]  /*4440*/  FADD.FTZ R10, R194, R13 ;  /* 0x0000000dc20a7221 */ /* 0x001fce0000010000 */
[----:B------:R-:W0:Y:S01]  /*4450*/  MUFU.EX2 R173, R173 ;  /* 0x000000ad00ad7308 */ /* 0x000e220000000800 */
[----:B-1----:R-:W-:-:S07]  /*4460*/  FADD.FTZ R6, R172, R11 ;  /* 0x0000000bac067221 */ /* 0x002fce0000010000 */
[----:B------:R-:W1:Y:S01]  /*4470*/  MUFU.EX2 R198, R198 ;  /* 0x000000c600c67308 */ /* 0x000e620000000800 */
[----:B---3--:R-:W-:-:S07]  /*4480*/  FADD.FTZ R9, R195, R10 ;  /* 0x0000000ac3097221 */ /* 0x008fce0000010000 */
[----:B------:R-:W3:Y:S01]  /*4490*/  MUFU.EX2 R8, R196 ;  /* 0x000000c400087308 */ /* 0x000ee20000000800 */
[C---:B0-----:R-:W-:Y:S01]  /*44a0*/  FADD.FTZ R5, R173.reuse, R6 ;  /* 0x00000006ad057221 */ /* 0x041fe20000010000 */
[----:B------:R-:W-:Y:S02]  /*44b0*/  F2FP.BF16.F32.PACK_AB R172, R173, R172 ;  /* 0x000000acadac723e */ /* 0x000fe400000010ff */
[----:B------:R-:W-:-:S04]  /*44c0*/  F2FP.BF16.F32.PACK_AB R173, R195, R194 ;  /* 0x000000c2c3ad723e */ /* 0x000fc800000010ff */
[----:B------:R-:W0:Y:S01]  /*44d0*/  MUFU.EX2 R175, R199 ;  /* 0x000000c700af7308 */ /* 0x000e220000000800 */
[----:B-1----:R-:W-:-:S07]  /*44e0*/  FADD.FTZ R10, R198, R9 ;  /* 0x00000009c60a7221 */ /* 0x002fce0000010000 */
[----:B------:R-:W1:Y:S01]  /*44f0*/  MUFU.EX2 R177, R177 ;  /* 0x000000b100b17308 */ /* 0x000e620000000800 */
[----:B---3--:R-:W-:Y:S01]  /*4500*/  FADD.FTZ R6, R8, R5 ;  /* 0x0000000508067221 */ /* 0x008fe20000010000 */
[C---:B0-----:R-:W-:Y:S01]  /*4510*/  FADD.FTZ R5, R175.reuse, R10 ;  /* 0x0000000aaf057221 */ /* 0x041fe20000010000 */
[----:B------:R-:W-:Y:S02]  /*4520*/  F2FP.BF16.F32.PACK_AB R175, R175, R198 ;  /* 0x000000c6afaf723e */ /* 0x000fe400000010ff */
[C---:B-1----:R-:W-:Y:S01]  /*4530*/  FADD.FTZ R6, R177.reuse, R6 ;  /* 0x00000006b1067221 */ /* 0x042fe20000010000 */
[----:B------:R-:W-:Y:S01]  /*4540*/  F2FP.BF16.F32.PACK_AB R174, R177, R8 ;  /* 0x00000008b1ae723e */ /* 0x000fe200000010ff */
[----:B------:R-:W-:Y:S06]  /*4550*/  @!P0 BRA `(.L_x_9054) ;  /* 0x0000000000048947 */ /* 0x000fec0003800000 */
[----:B------:R-:W-:Y:S01]  /*4560*/  BPT.TRAP 0x1 ;  /* 0x000000040000795c */ /* 0x000fe20000300000 */
.L_x_9054:
[----:B------:R-:W-:-:S04]  /*4570*/  IMAD.U32 R7, RZ, RZ, UR26 ;  /* 0x0000001aff077e24 */ /* 0x000fc8000f8e00ff */
[----:B------:R0:W1:Y:S01]  /*4580*/  SYNCS.PHASECHK.TRANS64.TRYWAIT P2, [UR25+0x22850], R7 ;  /* 0x02285007ff0075a7 */ /* 0x0000620008040159 */
[----:B------:R-:W-:Y:S05]  /*4590*/  @!P0 BRA `(.L_x_9055) ;  /* 0x0000000000048947 */ /* 0x000fea0003800000 */
[----:B------:R-:W-:Y:S01]  /*45a0*/  BPT.TRAP 0x1 ;  /* 0x000000040000795c */ /* 0x000fe20000300000 */
.L_x_9055:
[----:B0-----:R-:W-:Y:S01]  /*45b0*/  VIADD R7, R204, 0x8 ;  /* 0x00000008cc077836 */ /* 0x001fe20000000000 */
[----:B-1----:R-:W-:Y:S06]  /*45c0*/  @P2 BRA `(.L_x_9056) ;  /* 0x00000000000c2947 */ /* 0x002fec0003800000 */
[----:B------:R-:W-:-:S04]  /*45d0*/  IMAD.U32 R8, RZ, RZ, UR26 ;  /* 0x0000001aff087e24 */ /* 0x000fc8000f8e00ff */
[----:B------:R-:W0:Y:S02]  /*45e0*/  SYNCS.PHASECHK.TRANS64.TRYWAIT P2, [UR25+0x22850], R8 ;  /* 0x02285008ff0075a7 */ /* 0x000e240008040159 */
[----:B0-----:R-:W-:Y:S05]  /*45f0*/  @!P2 BRA `(.L_x_9057) ;  /* 0x000000680074a947 */ /* 0x001fea0003800000 */
.L_x_9056:
[----:B------:R1:W-:Y:S01]  /*4600*/  BAR.SYNC.DEFER_BLOCKING R7, 0x100 ;  /* 0x000400070000751d */ /* 0x0003e20000010000 */
[----:B------:R-:W-:-:S05]  /*4610*/  UIMAD UR11, UR37, 0xc00, UR21 ;  /* 0x00000c00250b78a4 */ /* 0x000fca000f8e0215 */
[----:B------:R-:W-:Y:S02]  /*4620*/  UMOV UR7, 0x40000040 ;  /* 0x4000004000077882 */ /* 0x000fe40000000000 */
[----:B------:R-:W-:Y:S01]  /*4630*/  UMOV UR6, UR11 ;  /* 0x0000000b00067c82 */ /* 0x000fe20008000000 */
[----:B------:R-:W-:-:S06]  /*4640*/  WARPGROUP.ARRIVE ;  /* 0x00000000000079c5 */ /* 0x000fcc0000000000 */
        /* <DEDUP_REMOVED lines=32> */
[----:B-1----:R-:W-:Y:S05]  /*4850*/  @!P0 BRA `(.L_x_9058) ;  /* 0x0000000000048947 */ /* 0x002fea0003800000 */
[----:B------:R-:W-:Y:S01]  /*4860*/  BPT.TRAP 0x1 ;  /* 0x000000040000795c */ /* 0x000fe20000300000 */
.L_x_9058:
[----:B------:R-:W-:Y:S01]  /*4870*/  UIADD3 UR25, UR25, 0x22860, URZ ;  /* 0x0002286019197890 */ /* 0x000fe2000fffe03f */
[----:B------:R-:W-:Y:S02]  /*4880*/  IMAD.MOV.U32 R203, RZ, RZ, R4 ;  /* 0x000000ffffcb7224 */ /* 0x000fe400078e0004 */
[----:B------:R-:W-:Y:S01]  /*4890*/  IMAD.MOV.U32 R7, RZ, RZ, R3 ;  /* 0x000000ffff077224 */ /* 0x000fe200078e0003 */
[----:B------:R-:W-:-:S09]  /*48a0*/  UPRMT UR25, UR24, 0x654, UR25 ;  /* 0x0000065418197896 */ /* 0x000fd20008000019 */
[----:B------:R-:W-:Y:S01]  /*48b0*/  SYNCS.ARRIVE.TRANS64.RED.A1T0 RZ, [UR25], RZ ;  /* 0x000000ffffff79a7 */ /* 0x000fe20008100419 */
[----:B------:R-:W-:Y:S05]  /*48c0*/  @P1 BRA `(.L_x_9059) ;  /* 0xffffffe000a41947 */ /* 0x000fea000383ffff */
.L_x_9048:
[----:B------:R-:W4:Y:S01]  /*48d0*/  SHFL.BFLY PT, R7, R6, 0x2, 0x1f ;  /* 0x0c401f0006077f89 */ /* 0x000f2200000e0000 */
[----:B------:R-:W0:Y:S01]  /*48e0*/  S2UR UR6, SR_SWINHI ;  /* 0x00000000000679c3 */ /* 0x000e220000002f00 */
[----:B------:R-:W-:Y:S01]  /*48f0*/  IMAD.U32 R12, RZ, RZ, UR10 ;  /* 0x0000000aff0c7e24 */ /* 0x000fe2000f8e00ff */
[----:B------:R-:W-:Y:S01]  /*4900*/  ULDC.64 UR8, c[0x0][0xae8] ;  /* 0x0002ba0000087ab9 */ /* 0x000fe20000000a00 */
[----:B------:R-:W1:Y:S01]  /*4910*/  SHFL.BFLY PT, R10, R5, 0x2, 0x1f ;  /* 0x0c401f00050a7f89 */ /* 0x000e6200000e0000 */
[----:B------:R-:W-:Y:S01]  /*4920*/  IMAD.U32 R22, RZ, RZ, UR10 ;  /* 0x0000000aff167e24 */ /* 0x000fe2000f8e00ff */
[----:B------:R-:W-:-:S03]  /*4930*/  ULDC UR10, c[0x0][0xc44] ;  /* 0x00031100000a7ab9 */ /* 0x000fc60000000800 */
[----:B------:R2:W-:Y:S08]  /*4940*/  BAR.ARV R0, 0x100 ;  /* 0x000400000000751d */ /* 0x0005f00000002000 */
[----:B------:R-:W3:Y:S01]  /*4950*/  LDC R211, c[0x0][0xbe8] ;  /* 0x0002fa00ffd37b82 */ /* 0x000ee20000000800 */
[----:B--2---:R-:W-:Y:S02]  /*4960*/  IMAD.MOV.U32 R0, RZ, RZ, RZ ;  /* 0x000000ffff007224 */ /* 0x004fe400078e00ff */
[----:B----4-:R-:W-:Y:S01]  /*4970*/  FADD.FTZ R7, R7, R6 ;  /* 0x0000000607077221 */ /* 0x010fe20000010000 */
[----:B------:R-:W-:Y:S01]  /*4980*/  UMOV UR4, UR22 ;  /* 0x0000001600047c82 */ /* 0x000fe20008000000 */
[----:B0-----:R-:W-:Y:S01]  /*4990*/  UMOV UR5, UR6 ;  /* 0x0000000600057c82 */ /* 0x001fe20008000000 */
[----:B------:R-:W-:Y:S01]  /*49a0*/  IMAD.MOV.U32 R6, RZ, RZ, -0x800000 ;  /* 0xff800000ff067424 */ /* 0x000fe200078e00ff */
[----:B------:R-:W-:Y:S01]  /*49b0*/  ULDC.64 UR6, c[0x0][0xb90] ;  /* 0x0002e40000067ab9 */ /* 0x000fe20000000a00 */
[----:B-1----:R-:W-:Y:S01]  /*49c0*/  FADD.FTZ R10, R10, R5 ;  /* 0x000000050a0a7221 */ /* 0x002fe20000010000 */
[----:B---3--:R-:W0:Y:S01]  /*49d0*/  SHFL.BFLY PT, R8, R7, 0x1, 0x1f ;  /* 0x0c201f0007087f89 */ /* 0x008e2200000e0000 */
[----:B------:R-:W-:-:S02]  /*49e0*/  IMAD.U32 R11, RZ, RZ, UR5 ;  /* 0x00000005ff0b7e24 */ /* 0x000fc4000f8e00ff */
[----:B------:R-:W-:Y:S01]  /*49f0*/  IMAD.MOV.U32 R5, RZ, RZ, -0x800000 ;  /* 0xff800000ff057424 */ /* 0x000fe200078e00ff */
[----:B------:R-:W1:Y:S01]  /*4a00*/  SHFL.BFLY PT, R9, R10, 0x1, 0x1f ;  /* 0x0c201f000a097f89 */ /* 0x000e6200000e0000 */
[----:B0-----:R-:W-:Y:S01]  /*4a10*/  FADD.FTZ R13, R7, R8 ;  /* 0x00000008070d7221 */ /* 0x001fe20000010000 */
[----:B------:R-:W-:Y:S02]  /*4a20*/  IMAD.MOV.U32 R8, RZ, RZ, RZ ;  /* 0x000000ffff087224 */ /* 0x000fe400078e00ff */
[----:B-1----:R-:W-:Y:S01]  /*4a30*/  FADD.FTZ R14, R10, R9 ;  /* 0x000000090a0e7221 */ /* 0x002fe20000010000 */
[----:B------:R-:W-:Y:S08]  /*4a40*/  BAR.ARV 0x8, 0x180 ;  /* 0x0206000000007b1d */ /* 0x000ff00000002000 */
[----:B------:R-:W-:Y:S01]  /*4a50*/  BAR.SYNC.DEFER_BLOCKING 0x1, 0x100 ;  /* 0x0044000000007b1d */ /* 0x000fe20000010000 */
[----:B------:R-:W-:Y:S01]  /*4a60*/  FSETP.NE.FTZ.AND P0, PT, R13, RZ, PT ;  /* 0x000000ff0d00720b */ /* 0x000fe20003f15000 */
[----:B------:R-:W-:Y:S01]  /*4a70*/  IMAD R9, R200, 0x40, R2 ;  /* 0x00000040c8097824 */ /* 0x000fe200078e0202 */
[----:B------:R-:W-:Y:S01]  /*4a80*/  FSETP.NE.FTZ.AND P1, PT, R14, RZ, PT ;  /* 0x000000ff0e00720b */ /* 0x000fe20003f35000 */
[----:B------:R-:W-:Y:S01]  /*4a90*/  IMAD.U32 R10, RZ, RZ, UR4 ;  /* 0x00000004ff0a7e24 */ /* 0x000fe2000f8e00ff */
[----:B------:R-:W-:-:S04]  /*4aa0*/  UIADD3 UR4, -UR43, URZ, URZ ;  /* 0x0000003f2b047290 */ /* 0x000fc8000fffe13f */
[----:B------:R-:W-:-:S04]  /*4ab0*/  UIMAD UR10, UR10, UR4, UR40 ;  /* 0x000000040a0a72a4 */ /* 0x000fc8000f8e0228 */
[----:B------:R-:W-:Y:S01]  /*4ac0*/  USHF.R.S32.HI UR11, URZ, 0x1f, UR10 ;  /* 0x0000001f3f0b7899 */ /* 0x000fe2000801140a */
[----:B------:R-:W0:Y:S01]  /*4ad0*/  @P0 MUFU.RCP R8, R13 ;  /* 0x0000000d00080308 */ /* 0x000e220000001000 */
[----:B------:R-:W-:Y:S01]  /*4ae0*/  @P0 FMUL.FTZ R12, R12, 0.69314718246459960938 ;  /* 0x3f3172180c0c0820 */ /* 0x000fe20000410000 */
[----:B------:R-:W-:Y:S01]  /*4af0*/  @P1 FMUL.FTZ R22, R22, 0.69314718246459960938 ;  /* 0x3f31721816161820 */ /* 0x000fe20000410000 */
[----:B------:R-:W-:Y:S02]  /*4b00*/  UIMAD.WIDE.U32 UR4, UR10, UR6, URZ ;  /* 0x000000060a0472a5 */ /* 0x000fe4000f8e003f */
[----:B------:R-:W-:-:S03]  /*4b10*/  UIMAD UR6, UR11, UR6, URZ ;  /* 0x000000060b0672a4 */ /* 0x000fc6000f8e023f */
[----:B------:R-:W-:Y:S01]  /*4b20*/  @P1 MUFU.RCP R0, R14 ;  /* 0x0000000e00001308 */ /* 0x000fe20000001000 */
[----:B------:R-:W-:Y:S02]  /*4b30*/  UIMAD UR6, UR10, UR7, UR6 ;  /* 0x000000070a0672a4 */ /* 0x000fe4000f8e0206 */
[----:B------:R-:W-:-:S05]  /*4b40*/  USHF.R.S32.HI UR7, URZ, 0x1f, UR43 ;  /* 0x0000001f3f077899 */ /* 0x000fca000801142b */
[----:B------:R-:W1:Y:S01]  /*4b50*/  @P0 MUFU.LG2 R13, R13 ;  /* 0x0000000d000d0308 */ /* 0x000e620000000c00 */
[-C--:B0-----:R-:W-:Y:S01]  /*4b60*/  FMUL.FTZ R180, R29, R8.reuse ;  /* 0x000000081db47220 */ /* 0x081fe20000410000 */
[-C--:B------:R-:W-:Y:S01]  /*4b70*/  FMUL.FTZ R25, R25, R8.reuse ;  /* 0x0000000819197220 */ /* 0x080fe20000410000 */
[-C--:B------:R-:W-:Y:S01]  /*4b80*/  FMUL.FTZ R24, R24, R8.reuse ;  /* 0x0000000818187220 */ /* 0x080fe20000410000 */
[-C--:B------:R-:W-:Y:S01]  /*4b90*/  FMUL.FTZ R28, R28, R8.reuse ;  /* 0x000000081c1c7220 */ /* 0x080fe20000410000 */
[-C--:B------:R-:W-:Y:S01]  /*4ba0*/  FMUL.FTZ R33, R33, R8.reuse ;  /* 0x0000000821217220 */ /* 0x080fe20000410000 */
[-C--:B------:R-:W-:Y:S01]  /*4bb0*/  FMUL.FTZ R32, R32, R8.reuse ;  /* 0x0000000820207220 */ /* 0x080fe20000410000 */
[-C--:B------:R-:W-:Y:S01]  /*4bc0*/  FMUL.FTZ R29, R37, R8.reuse ;  /* 0x00000008251d7220 */ /* 0x080fe20000410000 */
[----:B------:R-:W0:Y:S01]  /*4bd0*/  @P1 MUFU.LG2 R14, R14 ;  /* 0x0000000e000e1308 */ /* 0x000e220000000c00 */
        /* <DEDUP_REMOVED lines=58> */
[----:B-1----:R-:W-:Y:S01]  /*4f80*/  @P0 FMUL.FTZ R13, R13, 0.69314718246459960938 ;  /* 0x3f3172180d0d0820 */ /* 0x002fe20000410000 */
[----:B0-----:R-:W-:Y:S01]  /*4f90*/  @P1 FMUL.FTZ R15, R14, 0.69314718246459960938 ;  /* 0x3f3172180e0f1820 */ /* 0x001fe20000410000 */
[----:B------:R-:W-:Y:S01]  /*4fa0*/  FMUL.FTZ R7, R99, R0 ;  /* 0x0000000063077220 */ /* 0x000fe20000410000 */
[----:B------:R-:W-:-:S04]  /*4fb0*/  IMAD.WIDE R10, R210, 0x2, R10 ;  /* 0x00000002d20a7825 */ /* 0x000fc800078e020a */
[----:B------:R-:W-:Y:S01]  /*4fc0*/  FMUL.FTZ R77, R103, R0 ;  /* 0x00000000674d7220 */ /* 0x000fe20000410000 */
[----:B------:R-:W-:Y:S01]  /*4fd0*/  @P0 FFMA.FTZ R6, R12, R3, R13 ;  /* 0x000000030c060223 */ /* 0x000fe2000001000d */
[----:B------:R-:W-:Y:S01]  /*4fe0*/  @P1 FFMA.FTZ R5, R22, R4, R15 ;  /* 0x0000000416051223 */ /* 0x000fe2000001000f */
[-C--:B------:R-:W-:Y:S01]  /*4ff0*/  FMUL.FTZ R167, R127, R0.reuse ;  /* 0x000000007fa77220 */ /* 0x080fe20000410000 */
[C---:B------:R-:W-:Y:S01]  /*5000*/  IADD3 R21, P3, R10.reuse, 0xc060, RZ ;  /* 0x0000c0600a157810 */ /* 0x040fe20007f7e0ff */
[-C--:B------:R-:W-:Y:S01]  /*5010*/  FMUL.FTZ R169, R131, R0.reuse ;  /* 0x0000000083a97220 */ /* 0x080fe20000410000 */
[C---:B------:R-:W-:Y:S01]  /*5020*/  IADD3 R103, P4, R10.reuse, 0xc040, RZ ;  /* 0x0000c0400a677810 */ /* 0x040fe20007f9e0ff */
[-C--:B------:R-:W-:Y:S01]  /*5030*/  FMUL.FTZ R171, R135, R0.reuse ;  /* 0x0000000087ab7220 */ /* 0x080fe20000410000 */
[----:B------:R-:W-:Y:S01]  /*5040*/  LOP3.LUT R20, R21, 0x380, RZ, 0xc0, !PT ;  /* 0x0000038015147812 */ /* 0x000fe200078ec0ff */
[-C--:B------:R-:W-:Y:S01]  /*5050*/  FMUL.FTZ R173, R139, R0.reuse ;  /* 0x000000008bad7220 */ /* 0x080fe20000410000 */
[----:B------:R-:W-:Y:S01]  /*5060*/  IADD3 R99, P6, R10, 0xc000, RZ ;  /* 0x0000c0000a637810 */ /* 0x000fe20007fde0ff */
[-C--:B------:R-:W-:Y:S01]  /*5070*/  FMUL.FTZ R175, R143, R0.reuse ;  /* 0x000000008faf7220 */ /* 0x080fe20000410000 */
[----:B------:R-:W-:Y:S01]  /*5080*/  SHF.R.U64 R20, R20, 0x3, RZ ;  /* 0x0000000314147819 */ /* 0x000fe200000012ff */
[-C--:B------:R-:W-:Y:S01]  /*5090*/  FMUL.FTZ R177, R147, R0.reuse ;  /* 0x0000000093b17220 */ /* 0x080fe20000410000 */
[----:B------:R-:W-:Y:S01]  /*50a0*/  IADD3 R73, P0, R10, 0x8060, RZ ;  /* 0x000080600a497810 */ /* 0x000fe20007f1e0ff */
        /* <DEDUP_REMOVED lines=10> */
[--C-:B------:R-:W-:Y:S01]  /*5150*/  IMAD.X R143, RZ, RZ, R11.reuse, P2 ;  /* 0x000000ffff8f7224 */ /* 0x100fe200010e060b */
[C---:B------:R-:W-:Y:S01]  /*5160*/  LOP3.LUT R165, R10.reuse, 0x380, RZ, 0xc0, !PT ;  /* 0x000003800aa57812 */ /* 0x040fe200078ec0ff */
[--C-:B------:R-:W-:Y:S01]  /*5170*/  IMAD.X R147, RZ, RZ, R11.reuse, P3 ;  /* 0x000000ffff937224 */ /* 0x100fe200018e060b */
[----:B------:R-:W-:Y:S01]  /*5180*/  IADD3.X R127, RZ, R11, RZ, P5, !PT ;  /* 0x0000000bff7f7210 */ /* 0x000fe20002ffe4ff */
[-C--:B------:R-:W-:Y:S01]  /*5190*/  FMUL.FTZ R179, R151, R0.reuse ;  /* 0x0000000097b37220 */ /* 0x080fe20000410000 */
[----:B------:R-:W-:Y:S01]  /*51a0*/  IADD3 R65, P4, R10, 0x8000, RZ ;  /* 0x000080000a417810 */ /* 0x000fe20007f9e0ff */
[-C--:B------:R-:W-:Y:S01]  /*51b0*/  FMUL.FTZ R170, R130, R0.reuse ;  /* 0x0000000082aa7220 */ /* 0x080fe20000410000 */
[----:B------:R-:W-:Y:S01]  /*51c0*/  IADD3 R61, P5, R10, 0x4060, RZ ;  /* 0x000040600a3d7810 */ /* 0x000fe20007fbe0ff */
[----:B------:R-:W-:Y:S01]  /*51d0*/  FMUL.FTZ R168, R126, R0 ;  /* 0x000000007ea87220 */ /* 0x000fe20000410000 */
        /* <DEDUP_REMOVED lines=10> */
[----:B------:R-:W-:Y:S01]  /*5280*/  SHF.R.U64 R165, R165, 0x3, RZ ;  /* 0x00000003a5a57819 */ /* 0x000fe200000012ff */
[--C-:B------:R-:W-:Y:S01]  /*5290*/  IMAD.X R161, RZ, RZ, R11.reuse, P2 ;  /* 0x000000ffffa17224 */ /* 0x100fe200010e060b */
[----:B------:R-:W-:Y:S01]  /*52a0*/  LOP3.LUT R4, R99, 0x380, RZ, 0xc0, !PT ;  /* 0x0000038063047812 */ /* 0x000fe200078ec0ff */
[--C-:B------:R-:W-:Y:S01]  /*52b0*/  IMAD.X R163, RZ, RZ, R11.reuse, P3 ;  /* 0x000000ffffa37224 */ /* 0x100fe200018e060b */
[----:B------:R-:W-:Y:S01]  /*52c0*/  LOP3.LUT R164, R165, R10, RZ, 0x3c, !PT ;  /* 0x0000000aa5a47212 */ /* 0x000fe200078e3cff */
[----:B------:R-:W-:Y:S01]  /*52d0*/  IMAD.MOV.U32 R165, RZ, RZ, R11 ;  /* 0x000000ffffa57224 */ /* 0x000fe200078e000b */
[----:B------:R-:W-:Y:S01]  /*52e0*/  LOP3.LUT R11, R52, 0x380, RZ, 0xc0, !PT ;  /* 0x00000380340b7812 */ /* 0x000fe200078ec0ff */
[-C--:B------:R-:W-:Y:S01]  /*52f0*/  FMUL.FTZ R172, R134, R0.reuse ;  /* 0x0000000086ac7220 */ /* 0x080fe20000410000 */
[----:B------:R-:W-:Y:S01]  /*5300*/  SHF.R.U64 R4, R4, 0x3, RZ ;  /* 0x0000000304047819 */ /* 0x000fe200000012ff */
[-C--:B------:R-:W-:Y:S01]  /*5310*/  FMUL.FTZ R174, R138, R0.reuse ;  /* 0x000000008aae7220 */ /* 0x080fe20000410000 */
[----:B------:R-:W-:Y:S01]  /*5320*/  LOP3.LUT R10, R73, 0x380, RZ, 0xc0, !PT ;  /* 0x00000380490a7812 */ /* 0x000fe200078ec0ff */
[-C--:B------:R-:W-:Y:S01]  /*5330*/  FMUL.FTZ R176, R142, R0.reuse ;  /* 0x000000008eb07220 */ /* 0x080fe20000410000 */
[----:B------:R-:W-:Y:S01]  /*5340*/  SHF.R.U64 R11, R11, 0x3, RZ ;  /* 0x000000030b0b7819 */ /* 0x000fe200000012ff */
[-C--:B------:R-:W-:Y:S01]  /*5350*/  FMUL.FTZ R27, R27, R0.reuse ;  /* 0x000000001b1b7220 */ /* 0x080fe20000410000 */
[----:B------:R-:W-:Y:S01]  /*5360*/  LOP3.LUT R130, R4, R99, RZ, 0x3c, !PT ;  /* 0x0000006304827212 */ /* 0x000fe200078e3cff */
[-C--:B------:R-:W-:Y:S01]  /*5370*/  FMUL.FTZ R26, R26, R0.reuse ;  /* 0x000000001a1a7220 */ /* 0x080fe20000410000 */
[----:B------:R-:W-:Y:S01]  /*5380*/  SHF.R.U64 R10, R10, 0x3, RZ ;  /* 0x000000030a0a7819 */ /* 0x000fe200000012ff */
[----:B------:R-:W-:Y:S01]  /*5390*/  FMUL.FTZ R31, R31, R0 ;  /* 0x000000001f1f7220 */ /* 0x000fe20000410000 */
[----:B------:R-:W-:Y:S01]  /*53a0*/  LOP3.LUT R126, R11, R52, RZ, 0x3c, !PT ;  /* 0x000000340b7e7212 */ /* 0x000fe200078e3cff */
[-C--:B------:R-:W-:Y:S01]  /*53b0*/  FMUL.FTZ R30, R30, R0.reuse ;  /* 0x000000001e1e7220 */ /* 0x080fe20000410000 */
[----:B------:R-:W-:Y:S01]  /*53c0*/  LOP3.LUT R4, R13, 0x380, RZ, 0xc0, !PT ;  /* 0x000003800d047812 */ /* 0x000fe200078ec0ff */
[-C--:B------:R-:W-:Y:S01]  /*53d0*/  FMUL.FTZ R35, R35, R0.reuse ;  /* 0x0000000023237220 */ /* 0x080fe20000410000 */
[----:B------:R-:W-:Y:S01]  /*53e0*/  LOP3.LUT R52, R69, 0x380, RZ, 0xc0, !PT ;  /* 0x0000038045347812 */ /* 0x000fe200078ec0ff */
[-C--:B------:R-:W-:Y:S01]  /*53f0*/  FMUL.FTZ R34, R34, R0.reuse ;  /* 0x0000000022227220 */ /* 0x080fe20000410000 */
[----:B------:R-:W-:Y:S01]  /*5400*/  LOP3.LUT R134, R10, R73, RZ, 0x3c, !PT ;  /* 0x000000490a867212 */ /* 0x000fe200078e3cff */
[-C--:B------:R-:W-:Y:S01]  /*5410*/  FMUL.FTZ R39, R39, R0.reuse ;  /* 0x0000000027277220 */ /* 0x080fe20000410000 */
[----:B------:R-:W-:Y:S01]  /*5420*/  SHF.R.U64 R4, R4, 0x3, RZ ;  /* 0x0000000304047819 */ /* 0x000fe200000012ff */
[-C--:B------:R-:W-:Y:S01]  /*5430*/  FMUL.FTZ R38, R38, R0.reuse ;  /* 0x0000000026267220 */ /* 0x080fe20000410000 */
[----:B------:R-:W-:Y:S01]  /*5440*/  LOP3.LUT R10, R65, 0x380, RZ, 0xc0, !PT ;  /* 0x00000380410a7812 */ /* 0x000fe200078ec0ff */
[-C--:B------:R-:W-:Y:S01]  /*5450*/  FMUL.FTZ R43, R43, R0.reuse ;  /* 0x000000002b2b7220 */ /* 0x080fe20000410000 */
[----:B------:R-:W-:Y:S01]  /*5460*/  SHF.R.U64 R52, R52, 0x3, RZ ;  /* 0x0000000334347819 */ /* 0x000fe200000012ff */
[-C--:B------:R-:W-:Y:S01]  /*5470*/  FMUL.FTZ R42, R42, R0.reuse ;  /* 0x000000002a2a7220 */ /* 0x080fe20000410000 */
[----:B------:R-:W-:Y:S01]  /*5480*/  LOP3.LUT R11, R14, 0x380, RZ, 0xc0, !PT ;  /* 0x000003800e0b7812 */ /* 0x000fe200078ec0ff */
[-C--:B------:R-:W-:Y:S01]  /*5490*/  FMUL.FTZ R47, R47, R0.reuse ;  /* 0x000000002f2f7220 */ /* 0x080fe20000410000 */
[----:B------:R-:W-:Y:S01]  /*54a0*/  LOP3.LUT R138, R4, R13, RZ, 0x3c, !PT ;  /* 0x0000000d048a7212 */ /* 0x000fe200078e3cff */
[-C--:B------:R-:W-:Y:S01]  /*54b0*/  FMUL.FTZ R46, R46, R0.reuse ;  /* 0x000000002e2e7220 */ /* 0x080fe20000410000 */
[----:B------:R-:W-:Y:S01]  /*54c0*/  SHF.R.U64 R4, R10, 0x3, RZ ;  /* 0x000000030a047819 */ /* 0x000fe200000012ff */
[-C--:B------:R-:W-:Y:S01]  /*54d0*/  FMUL.FTZ R51, R51, R0.reuse ;  /* 0x0000000033337220 */ /* 0x080fe20000410000 */
[----:B------:R-:W-:Y:S01]  /*54e0*/  LOP3.LUT R142, R52, R69, RZ, 0x3c, !PT ;  /* 0x00000045348e7212 */ /* 0x000fe200078e3cff */
[-C--:B------:R-:W-:Y:S01]  /*54f0*/  FMUL.FTZ R50, R50, R0.reuse ;  /* 0x0000000032327220 */ /* 0x080fe20000410000 */
[----:B------:R-:W-:Y:S01]  /*5500*/  SHF.R.U64 R11, R11, 0x3, RZ ;  /* 0x000000030b0b7819 */ /* 0x000fe200000012ff */
[-C--:B------:R-:W-:Y:S01]  /*5510*/  FMUL.FTZ R55, R55, R0.reuse ;  /* 0x0000000037377220 */ /* 0x080fe20000410000 */
[----:B------:R-:W-:Y:S01]  /*5520*/  IADD3 R69, P2, R8, 0x7000, RZ ;  /* 0x0000700008457810 */ /* 0x000fe20007f5e0ff */
        /* <DEDUP_REMOVED lines=36> */
[----:B------:R-:W-:Y:S02]  /*5770*/  LOP3.LUT R146, R11, R14, RZ, 0x3c, !PT ;  /* 0x0000000e0b927212 */ /* 0x000fe400078e3cff */
        /* <DEDUP_REMOVED lines=8> */
[----:B------:R-:W-:Y:S02]  /*5800*/  IADD3 R13, P3, R8, 0x1000, RZ ;  /* 0x00001000080d7810 */ /* 0x000fe40007f7e0ff */
[----:B------:R-:W-:Y:S02]  /*5810*/  LOP3.LUT R154, R4, R15, RZ, 0x3c, !PT ;  /* 0x0000000f049a7212 */ /* 0x000fe400078e3cff */
[----:B------:R-:W-:Y:S01]  /*5820*/  LOP3.LUT R68, R68, R69, RZ, 0x3c, !PT ;  /* 0x0000004544447212 */ /* 0x000fe200078e3cff */
[----:B------:R-:W-:Y:S01]  /*5830*/  IMAD.X R69, RZ, RZ, R9, P2 ;  /* 0x000000ffff457224 */ /* 0x000fe200010e0609 */
[----:B------:R-:W-:-:S02]  /*5840*/  LOP3.LUT R4, R53, 0x380, RZ, 0xc0, !PT ;  /* 0x0000038035047812 */ /* 0x000fc400078ec0ff */
[----:B------:R-:W-:Y:S01]  /*5850*/  LOP3.LUT R156, R11, R12, RZ, 0x3c, !PT ;  /* 0x0000000c0b9c7212 */ /* 0x000fe200078e3cff */
[----:B------:R-:W-:Y:S01]  /*5860*/  IMAD.U32 R11, RZ, RZ, UR5 ;  /* 0x00000005ff0b7e24 */ /* 0x000fe2000f8e00ff */
[----:B------:R-:W-:Y:S02]  /*5870*/  LOP3.LUT R152, R10, R61, RZ, 0x3c, !PT ;  /* 0x0000003d0a987212 */ /* 0x000fe400078e3cff */
[----:B------:R-:W-:Y:S02]  /*5880*/  LOP3.LUT R12, R13, 0x380, RZ, 0xc0, !PT ;  /* 0x000003800d0c7812 */ /* 0x000fe400078ec0ff */
[----:B------:R-:W-:Y:S02]  /*5890*/  IADD3 R119, P2, R8, 0xe000, RZ ;  /* 0x0000e00008777810 */ /* 0x000fe40007f5e0ff */
[----:B------:R-:W-:Y:S02]  /*58a0*/  LOP3.LUT R10, R57, 0x380, RZ, 0xc0, !PT ;  /* 0x00000380390a7812 */ /* 0x000fe400078ec0ff */
[----:B------:R-:W-:-:S02]  /*58b0*/  SHF.R.U64 R4, R4, 0x3, RZ ;  /* 0x0000000304047819 */ /* 0x000fc400000012ff */
[----:B------:R-:W-:Y:S02]  /*58c0*/  SHF.R.U64 R12, R12, 0x3, RZ ;  /* 0x000000030c0c7819 */ /* 0x000fe400000012ff */
[----:B------:R-:W-:Y:S02]  /*58d0*/  LOP3.LUT R118, R119, 0x380, RZ, 0xc0, !PT ;  /* 0x0000038077767812 */ /* 0x000fe400078ec0ff */
[----:B------:R-:W-:Y:S02]  /*58e0*/  LOP3.LUT R22, R103, 0x380, RZ, 0xc0, !PT ;  /* 0x0000038067167812 */ /* 0x000fe400078ec0ff */
[----:B------:R-:W-:Y:S02]  /*58f0*/  SHF.R.U64 R10, R10, 0x3, RZ ;  /* 0x000000030a0a7819 */ /* 0x000fe400000012ff */
[----:B------:R-:W-:Y:S02]  /*5900*/  LOP3.LUT R160, R4, R53, RZ, 0x3c, !PT ;  /* 0x0000003504a07212 */ /* 0x000fe400078e3cff */
[----:B------:R-:W-:-:S02]  /*5910*/  LOP3.LUT R4, R3, 0x380, RZ, 0xc0, !PT ;  /* 0x0000038003047812 */ /* 0x000fc400078ec0ff */
[----:B------:R-:W-:Y:S01]  /*5920*/  LOP3.LUT R12, R12, R13, RZ, 0x3c, !PT ;  /* 0x0000000d0c0c7212 */ /* 0x000fe200078e3cff */
[----:B------:R-:W-:Y:S01]  /*5930*/  IMAD.X R13, RZ, RZ, R9, P3 ;  /* 0x000000ffff0d7224 */ /* 0x000fe200018e0609 */
[----:B------:R-:W-:Y:S02]  /*5940*/  SHF.R.U64 R118, R118, 0x3, RZ ;  /* 0x0000000376767819 */ /* 0x000fe400000012ff */
[----:B------:R-:W-:Y:S02]  /*5950*/  SHF.R.U64 R22, R22, 0x3, RZ ;  /* 0x0000000316167819 */ /* 0x000fe400000012ff */
[----:B------:R-:W-:Y:S01]  /*5960*/  LOP3.LUT R158, R10, R57, RZ, 0x3c, !PT ;  /* 0x000000390a9e7212 */ /* 0x000fe200078e3cff */
[----:B------:R-:W-:Y:S01]  /*5970*/  IMAD.U32 R10, RZ, RZ, UR4 ;  /* 0x00000004ff0a7e24 */ /* 0x000fe2000f8e00ff */
[C---:B------:R-:W-:Y:S01]  /*5980*/  IADD3 R15, P4, R8.reuse, 0x2000, RZ ;  /* 0x00002000080f7810 */ /* 0x040fe20007f9e0ff */
[----:B------:R-:W-:Y:S01]  /*5990*/  UIADD3 UR4, UR5, UR6, URZ ;  /* 0x0000000605047290 */ /* 0x000fe2000fffe03f */
[----:B------:R-:W-:-:S02]  /*59a0*/  IADD3 R53, P5, R8, 0x3000, RZ ;  /* 0x0000300008357810 */ /* 0x000fc40007fbe0ff */
[C---:B------:R-:W-:Y:S01]  /*59b0*/  IADD3 R57, P6, R8.reuse, 0x4000, RZ ;  /* 0x0000400008397810 */ /* 0x040fe20007fde0ff */
[----:B------:R-:W-:Y:S01]  /*59c0*/  ULDC UR6, c[0x0][0xa88] ;  /* 0x0002a20000067ab9 */ /* 0x000fe20000000800 */
[C---:B------:R-:W-:Y:S01]  /*59d0*/  IADD3 R61, P0, R8.reuse, 0x5000, RZ ;  /* 0x00005000083d7810 */ /* 0x040fe20007f1e0ff */
[----:B------:R-:W-:Y:S01]  /*59e0*/  IMAD.U32 R11, RZ, RZ, UR4 ;  /* 0x00000004ff0b7e24 */ /* 0x000fe2000f8e00ff */
[C---:B------:R-:W-:Y:S01]  /*59f0*/  IADD3 R65, P1, R8.reuse, 0x6000, RZ ;  /* 0x0000600008417810 */ /* 0x040fe20007f3e0ff */
[----:B------:R-:W-:Y:S01]  /*5a00*/  ULDC.64 UR4, c[0x0][0xb88] ;  /* 0x0002e20000047ab9 */ /* 0x000fe20000000a00 */
[----:B------:R-:W-:Y:S02]  /*5a10*/  IADD3 R73, P3, R8, 0x8000, RZ ;  /* 0x0000800008497810 */ /* 0x000fe40007f7e0ff */
[----:B------:R-:W-:Y:S02]  /*5a20*/  SHF.R.U64 R4, R4, 0x3, RZ ;  /* 0x0000000304047819 */ /* 0x000fe400000012ff */
[----:B------:R-:W-:Y:S01]  /*5a30*/  LOP3.LUT R118, R118, R119, RZ, 0x3c, !PT ;  /* 0x0000007776767212 */ /* 0x000fe200078e3cff */
[----:B------:R-:W-:Y:S01]  /*5a40*/  IMAD.X R119, RZ, RZ, R9, P2 ;  /* 0x000000ffff777224 */ /* 0x000fe200010e0609 */
[----:B------:R-:W-:-:S02]  /*5a50*/  LOP3.LUT R22, R22, R103, RZ, 0x3c, !PT ;  /* 0x0000006716167212 */ /* 0x000fc400078e3cff */
[----:B------:R-:W-:Y:S02]  /*5a60*/  LOP3.LUT R14, R15, 0x380, RZ, 0xc0, !PT ;  /* 0x000003800f0e7812 */ /* 0x000fe400078ec0ff */
[----:B------:R-:W-:Y:S02]  /*5a70*/  LOP3.LUT R52, R53, 0x380, RZ, 0xc0, !PT ;  /* 0x0000038035347812 */ /* 0x000fe400078ec0ff */
[----:B------:R-:W-:Y:S02]  /*5a80*/  LOP3.LUT R56, R57, 0x380, RZ, 0xc0, !PT ;  /* 0x0000038039387812 */ /* 0x000fe400078ec0ff */
[----:B------:R-:W-:Y:S02]  /*5a90*/  LOP3.LUT R60, R61, 0x380, RZ, 0xc0, !PT ;  /* 0x000003803d3c7812 */ /* 0x000fe400078ec0ff */
[----:B------:R-:W-:Y:S02]  /*5aa0*/  LOP3.LUT R64, R65, 0x380, RZ, 0xc0, !PT ;  /* 0x0000038041407812 */ /* 0x000fe400078ec0ff */
[----:B------:R-:W-:-:S02]  /*5ab0*/  LOP3.LUT R72, R73, 0x380, RZ, 0xc0, !PT ;  /* 0x0000038049487812 */ /* 0x000fc400078ec0ff */
[----:B------:R-:W-:Y:S02]  /*5ac0*/  ISETP.NE.AND P2, PT, R211, 0x1, PT ;  /* 0x00000001d300780c */ /* 0x000fe40003f45270 */
[----:B------:R-:W-:Y:S02]  /*5ad0*/  LOP3.LUT R162, R4, R3, RZ, 0x3c, !PT ;  /* 0x0000000304a27212 */ /* 0x000fe400078e3cff */
[----:B------:R-:W-:Y:S02]  /*5ae0*/  LOP3.LUT R3, R8, 0x380, RZ, 0xc0, !PT ;  /* 0x0000038008037812 */ /* 0x000fe400078ec0ff */
[----:B------:R-:W-:Y:S02]  /*5af0*/  SHF.R.U64 R14, R14, 0x3, RZ ;  /* 0x000000030e0e7819 */ /* 0x000fe400000012ff */
[----:B------:R-:W-:Y:S02]  /*5b00*/  SHF.R.U64 R52, R52, 0x3, RZ ;  /* 0x0000000334347819 */ /* 0x000fe400000012ff */
[----:B------:R-:W-:-:S02]  /*5b10*/  SHF.R.U64 R56, R56, 0x3, RZ ;  /* 0x0000000338387819 */ /* 0x000fc400000012ff */
[----:B------:R-:W-:Y:S02]  /*5b20*/  SHF.R.U64 R60, R60, 0x3, RZ ;  /* 0x000000033c3c7819 */ /* 0x000fe400000012ff */
[----:B------:R-:W-:Y:S02]  /*5b30*/  SHF.R.U64 R64, R64, 0x3, RZ ;  /* 0x0000000340407819 */ /* 0x000fe400000012ff */
[----:B------:R-:W-:Y:S02]  /*5b40*/  SHF.R.U64 R72, R72, 0x3, RZ ;  /* 0x0000000348487819 */ /* 0x000fe400000012ff */
[----:B------:R-:W-:Y:S02]  /*5b50*/  MOV R4, R22 ;  /* 0x0000001600047202 */ /* 0x000fe40000000f00 */
[----:B------:R-:W0:Y:S01]  /*5b60*/  LDC R22, c[0x0][0xc38] ;  /* 0x00030e00ff167b82 */ /* 0x000e220000000800 */
[----:B------:R-:W-:Y:S02]  /*5b70*/  SHF.R.U64 R3, R3, 0x3, RZ ;  /* 0x0000000303037819 */ /* 0x000fe400000012ff */
        /* <DEDUP_REMOVED lines=18> */
[----:B------:R-:W-:-:S02]  /*5ca0*/  LOP3.LUT R8, R3, R8, RZ, 0x3c, !PT ;  /* 0x0000000803087212 */ /* 0x000fc400078e3cff */
[----:B------:R-:W-:Y:S02]  /*5cb0*/  MOV R3, R20 ;  /* 0x0000001400037202 */ /* 0x000fe40000000f00 */
[----:B------:R-:W1:Y:S01]  /*5cc0*/  @P2 LDC R20, c[0x0][0xbec] ;  /* 0x0002fb00ff142b82 */ /* 0x000e620000000800 */
[----:B------:R-:W-:Y:S01]  /*5cd0*/  MOV R126, R126 ;  /* 0x0000007e007e7202 */ /* 0x000fe20000000f00 */
[----:B------:R-:W-:Y:S01]  /*5ce0*/  IMAD R127, RZ, RZ, -UR40 ;  /* 0x80000028ff7f7e24 */ /* 0x000fe2000f8e02ff */
[----:B------:R-:W-:Y:S02]  /*5cf0*/  F2FP.BF16.F32.PACK_AB R32, R33, R32 ;  /* 0x000000202120723e */ /* 0x000fe400000010ff */
[----:B------:R-:W-:Y:S01]  /*5d00*/  F2FP.BF16.F32.PACK_AB R33, R35, R34 ;  /* 0x000000222321723e */ /* 0x000fe200000010ff */
[----:B0-----:R-:W-:Y:S01]  /*5d10*/  IMAD R127, R22, R127, UR45 ;  /* 0x0000002d167f7e24 */ /* 0x001fe2000f8e027f */
[----:B------:R-:W-:Y:S01]  /*5d20*/  F2FP.BF16.F32.PACK_AB R35, R39, R38 ;  /* 0x000000262723723e */ /* 0x000fe200000010ff */
[----:B------:R-:W0:Y:S01]  /*5d30*/  @P2 LDC R21, c[0x0][0xbf0] ;  /* 0x0002fc00ff152b82 */ /* 0x000e220000000800 */
[----:B------:R-:W-:-:S02]  /*5d40*/  F2FP.BF16.F32.PACK_AB R40, R41, R40 ;  /* 0x000000282928723e */ /* 0x000fc400000010ff */
[----:B------:R-:W-:Y:S02]  /*5d50*/  F2FP.BF16.F32.PACK_AB R41, R43, R42 ;  /* 0x0000002a2b29723e */ /* 0x000fe400000010ff */
[----:B------:R-:W-:Y:S01]  /*5d60*/  F2FP.BF16.F32.PACK_AB R43, R47, R46 ;  /* 0x0000002e2f2b723e */ /* 0x000fe200000010ff */
[----:B------:R-:W-:Y:S01]  /*5d70*/  IMAD R47, R127, 0x80, R209 ;  /* 0x000000807f2f7824 */ /* 0x000fe200078e02d1 */
[----:B------:R-:W-:Y:S01]  /*5d80*/  F2FP.BF16.F32.PACK_AB R24, R25, R24 ;  /* 0x000000181918723e */ /* 0x000fe200000010ff */
[----:B------:R-:W2:Y:S01]  /*5d90*/  LDC.64 R38, c[0x0][0xb98] ;  /* 0x0002e600ff267b82 */ /* 0x000ea20000000a00 */
[----:B------:R-:W-:Y:S02]  /*5da0*/  F2FP.BF16.F32.PACK_AB R25, R27, R26 ;  /* 0x0000001a1b19723e */ /* 0x000fe400000010ff */
[----:B------:R-:W-:Y:S02]  /*5db0*/  MOV R164, R164 ;  /* 0x000000a400a47202 */ /* 0x000fe40000000f00 */
[----:B------:R-:W-:-:S02]  /*5dc0*/  F2FP.BF16.F32.PACK_AB R26, R180, R28 ;  /* 0x0000001cb41a723e */ /* 0x000fc400000010ff */
[----:B------:R-:W-:Y:S01]  /*5dd0*/  F2FP.BF16.F32.PACK_AB R27, R31, R30 ;  /* 0x0000001e1f1b723e */ /* 0x000fe200000010ff */
[----:B-1----:R-:W-:Y:S01]  /*5de0*/  @P2 IMAD.HI.U32 R20, R47, R20, RZ ;  /* 0x000000142f142227 */ /* 0x002fe200078e00ff */
[----:B------:R-:W-:Y:S02]  /*5df0*/  F2FP.BF16.F32.PACK_AB R42, R45, R44 ;  /* 0x0000002c2d2a723e */ /* 0x000fe400000010ff */
[----:B------:R-:W-:Y:S01]  /*5e00*/  MOV R138, R138 ;  /* 0x0000008a008a7202 */ /* 0x000fe20000000f00 */
[----:B------:R-:W-:Y:S01]  /*5e10*/  IMAD.MOV.U32 R45, RZ, RZ, R47 ;  /* 0x000000ffff2d7224 */ /* 0x000fe200078e002f */
[----:B------:R-:W-:Y:S01]  /*5e20*/  F2FP.BF16.F32.PACK_AB R34, R29, R36 ;  /* 0x000000241d22723e */ /* 0x000fe200000010ff */
[----:B------:R-:W-:Y:S01]  /*5e30*/  STSM.16.M88.4 [R164], R24 ;  /* 0x00000018a4007844 */ /* 0x000fe20000000200 */
[----:B------:R-:W-:Y:S02]  /*5e40*/  LOP3.LUT R110, R111, 0x380, RZ, 0xc0, !PT ;  /* 0x000003806f6e7812 */ /* 0x000fe400078ec0ff */
[----:B0-----:R-:W-:Y:S01]  /*5e50*/  @P2 SHF.R.U32.HI R45, RZ, R21, R20 ;  /* 0x00000015ff2d2219 */ /* 0x001fe20000011614 */
[----:B------:R0:W-:Y:S01]  /*5e60*/  STSM.16.M88.4 [R138], R32 ;  /* 0x000000208a007844 */ /* 0x0001e20000000200 */
[----:B------:R-:W-:-:S02]  /*5e70*/  F2FP.BF16.F32.PACK_AB R48, R49, R48 ;  /* 0x000000303130723e */ /* 0x000fc400000010ff */
[----:B------:R-:W-:Y:S02]  /*5e80*/  MOV R154, R154 ;  /* 0x0000009a009a7202 */ /* 0x000fe40000000f00 */
[----:B------:R-:W-:Y:S01]  /*5e90*/  F2FP.BF16.F32.PACK_AB R49, R51, R50 ;  /* 0x000000323331723e */ /* 0x000fe200000010ff */
[----:B--2---:R-:W-:Y:S01]  /*5ea0*/  IMAD.WIDE.U32 R10, R38, UR43, R10 ;  /* 0x0000002b260a7c25 */ /* 0x004fe2000f8e000a */
[----:B------:R-:W-:Y:S01]  /*5eb0*/  MOV R162, R162 ;  /* 0x000000a200a27202 */ /* 0x000fe20000000f00 */
[----:B------:R-:W-:Y:S01]  /*5ec0*/  STSM.16.M88.4 [R154], R40 ;  /* 0x000000289a007844 */ /* 0x000fe20000000200 */
[----:B------:R-:W-:Y:S02]  /*5ed0*/  F2FP.BF16.F32.PACK_AB R50, R204, R186 ;  /* 0x000000bacc32723e */ /* 0x000fe400000010ff */
[----:B------:R-:W-:Y:S02]  /*5ee0*/  F2FP.BF16.F32.PACK_AB R51, R55, R54 ;  /* 0x000000363733723e */ /* 0x000fe400000010ff */
[----:B------:R-:W-:-:S02]  /*5ef0*/  MOV R160, R160 ;  /* 0x000000a000a07202 */ /* 0x000fc40000000f00 */
[----:B------:R-:W-:Y:S01]  /*5f00*/  F2FP.BF16.F32.PACK_AB R20, R203, R185 ;  /* 0x000000b9cb14723e */ /* 0x000fe200000010ff */
[----:B0-----:R-:W-:Y:S01]  /*5f10*/  IMAD.MOV R34, RZ, RZ, -R45 ;  /* 0x000000ffff227224 */ /* 0x001fe200078e0a2d */
[----:B------:R-:W-:Y:S01]  /*5f20*/  F2FP.BF16.F32.PACK_AB R21, R59, R58 ;  /* 0x0000003a3b15723e */ /* 0x000fe200000010ff */
[----:B------:R-:W-:Y:S01]  /*5f30*/  IMAD R32, R38, UR7, RZ ;  /* 0x0000000726207c24 */ /* 0x000fe2000f8e02ff */
[----:B------:R-:W-:Y:S01]  /*5f40*/  F2FP.BF16.F32.PACK_AB R22, R202, R184 ;  /* 0x000000b8ca16723e */ /* 0x000fe200000010ff */
[----:B------:R-:W-:Y:S01]  /*5f50*/  IMAD R33, R211, R34, R47 ;  /* 0x00000022d3217224 */ /* 0x000fe200078e022f */
[----:B------:R-:W-:Y:S01]  /*5f60*/  F2FP.BF16.F32.PACK_AB R23, R63, R62 ;  /* 0x0000003e3f17723e */ /* 0x000fe200000010ff */
[----:B------:R-:W-:Y:S01]  /*5f70*/  STSM.16.M88.4 [R162], R48 ;  /* 0x00000030a2007844 */ /* 0x000fe20000000200 */
[----:B------:R-:W-:Y:S01]  /*5f80*/  SHF.R.U64 R110, R110, 0x3, RZ ;  /* 0x000000036e6e7819 */ /* 0x000fe200000012ff */
[----:B------:R-:W-:Y:S01]  /*5f90*/  IMAD R32, R39, UR43, R32 ;  /* 0x0000002b27207c24 */ /* 0x000fe2000f8e0220 */
[----:B------:R-:W-:Y:S01]  /*5fa0*/  MOV R158, R158 ;  /* 0x0000009e009e7202 */ /* 0x000fe20000000f00 */
[----:B------:R-:W-:Y:S01]  /*5fb0*/  STSM.16.M88.4 [R160], R20 ;  /* 0x00000014a0007844 */ /* 0x000fe20000000200 */
[----:B------:R-:W-:-:S02]  /*5fc0*/  F2FP.BF16.F32.PACK_AB R24, R201, R183 ;  /* 0x000000b7c918723e */ /* 0x000fc400000010ff */
[----:B------:R-:W-:Y:S02]  /*5fd0*/  F2FP.BF16.F32.PACK_AB R25, R67, R66 ;  /* 0x000000424319723e */ /* 0x000fe400000010ff */
[----:B------:R-:W-:Y:S02]  /*5fe0*/  F2FP.BF16.F32.PACK_AB R26, R199, R182 ;  /* 0x000000b6c71a723e */ /* 0x000fe400000010ff */
[----:B------:R-:W-:Y:S02]  /*5ff0*/  F2FP.BF16.F32.PACK_AB R27, R71, R70 ;  /* 0x00000046471b723e */ /* 0x000fe400000010ff */
[----:B------:R-:W-:Y:S01]  /*6000*/  LOP3.LUT R110, R110, R111, RZ, 0x3c, !PT ;  /* 0x0000006f6e6e7212 */ /* 0x000fe200078e3cff */
[----:B------:R-:W-:Y:S01]  /*6010*/  IMAD.X R111, RZ, RZ, R9, P0 ;  /* 0x000000ffff6f7224 */ /* 0x000fe200000e0609 */
[----:B------:R-:W-:Y:S01]  /*6020*/  F2FP.BF16.F32.PACK_AB R80, R81, R80 ;  /* 0x000000505150723e */ /* 0x000fe200000010ff */
[----:B------:R0:W-:Y:S01]  /*6030*/  STSM.16.M88.4 [R158], R24 ;  /* 0x000000189e007844 */ /* 0x0001e20000000200 */
        /* <DEDUP_REMOVED lines=8> */
[----:B------:R-:W-:Y:S01]  /*60c0*/  MOV R152, R152 ;  /* 0x0000009800987202 */ /* 0x000fe20000000f00 */
[----:B0-----:R-:W-:Y:S01]  /*60d0*/  IMAD R26, R127, 0x80, R207 ;  /* 0x000000807f1a7824 */ /* 0x001fe200078e02cf */
[----:B------:R-:W-:-:S02]  /*60e0*/  F2FP.BF16.F32.PACK_AB R82, R196, R84 ;  /* 0x00000054c452723e */ /* 0x000fc400000010ff */
[----:B------:R-:W-:Y:S02]  /*60f0*/  F2FP.BF16.F32.PACK_AB R83, R87, R86 ;  /* 0x000000565753723e */ /* 0x000fe400000010ff */
[----:B------:R-:W-:Y:S02]  /*6100*/  SHF.R.S32.HI R25, RZ, 0x1f, R45 ;  /* 0x0000001fff197819 */ /* 0x000fe4000001142d */
[----:B------:R-:W-:Y:S01]  /*6110*/  SHF.R.S32.HI R7, RZ, 0x1f, R33 ;  /* 0x0000001fff077819 */ /* 0x000fe20000011421 */
[----:B------:R-:W-:Y:S01]  /*6120*/  STSM.16.M88.4 [R152], R80 ;  /* 0x0000005098007844 */ /* 0x000fe20000000200 */
[----:B------:R-:W-:Y:S02]  /*6130*/  IADD3 R10, P0, R45, R10, RZ ;  /* 0x0000000a2d0a7210 */ /* 0x000fe40007f1e0ff */
[----:B------:R-:W-:Y:S01]  /*6140*/  LOP3.LUT R114, R115, 0x380, RZ, 0xc0, !PT ;  /* 0x0000038073727812 */ /* 0x000fe200078ec0ff */
[----:B------:R-:W-:Y:S01]  /*6150*/  IMAD R24, R7, UR4, RZ ;  /* 0x0000000407187c24 */ /* 0x000fe2000f8e02ff */
[----:B------:R-:W-:Y:S01]  /*6160*/  MOV R150, R150 ;  /* 0x0000009600967202 */ /* 0x000fe20000000f00 */
[----:B------:R-:W-:Y:S01]  /*6170*/  IMAD R7, R211, UR6, RZ ;  /* 0x00000006d3077c24 */ /* 0x000fe2000f8e02ff */
[----:B------:R-:W-:-:S02]  /*6180*/  F2FP.BF16.F32.PACK_AB R20, R195, R88 ;  /* 0x00000058c314723e */ /* 0x000fc400000010ff */
[----:B------:R-:W-:Y:S02]  /*6190*/  F2FP.BF16.F32.PACK_AB R21, R91, R90 ;  /* 0x0000005a5b15723e */ /* 0x000fe400000010ff */
[----:B------:R-:W-:Y:S02]  /*61a0*/  F2FP.BF16.F32.PACK_AB R22, R194, R92 ;  /* 0x0000005cc216723e */ /* 0x000fe400000010ff */
[----:B------:R-:W-:Y:S02]  /*61b0*/  F2FP.BF16.F32.PACK_AB R23, R95, R94 ;  /* 0x0000005e5f17723e */ /* 0x000fe400000010ff */
[----:B------:R-:W-:Y:S02]  /*61c0*/  LOP3.LUT R122, R123, 0x380, RZ, 0xc0, !PT ;  /* 0x000003807b7a7812 */ /* 0x000fe400078ec0ff */
[----:B------:R-:W-:Y:S01]  /*61d0*/  IADD3.X R11, R25, R11, R32, P0, !PT ;  /* 0x0000000b190b7210 */ /* 0x000fe200007fe420 */
[----:B------:R0:W-:Y:S01]  /*61e0*/  STSM.16.M88.4 [R150], R20 ;  /* 0x0000001496007844 */ /* 0x0001e20000000200 */
[----:B------:R-:W-:Y:S01]  /*61f0*/  SHF.R.U64 R114, R114, 0x3, RZ ;  /* 0x0000000372727819 */ /* 0x000fe200000012ff */
[----:B------:R-:W-:Y:S01]  /*6200*/  IMAD R25, R33, UR5, R24 ;  /* 0x0000000521197c24 */ /* 0x000fe2000f8e0218 */
[----:B------:R-:W-:Y:S01]  /*6210*/  LOP3.LUT P0, RZ, R205, 0x3, RZ, 0xc0, !PT ;  /* 0x00000003cdff7812 */ /* 0x000fe2000780c0ff */
[----:B------:R-:W-:Y:S01]  /*6220*/  IMAD.WIDE.U32 R10, R33, UR4, R10 ;  /* 0x00000004210a7c25 */ /* 0x000fe2000f8e000a */
[----:B------:R-:W-:Y:S01]  /*6230*/  SHF.R.U64 R122, R122, 0x3, RZ ;  /* 0x000000037a7a7819 */ /* 0x000fe200000012ff */
[----:B------:R-:W-:Y:S01]  /*6240*/  ULDC.64 UR4, c[0x0][0xb50] ;  /* 0x0002d40000047ab9 */ /* 0x000fe20000000a00 */
[----:B------:R-:W-:Y:S01]  /*6250*/  LOP3.LUT R114, R114, R115, RZ, 0x3c, !PT ;  /* 0x0000007372727212 */ /* 0x000fe200078e3cff */
[----:B------:R-:W-:Y:S01]  /*6260*/  IMAD.X R115, RZ, RZ, R9, P1 ;  /* 0x000000ffff737224 */ /* 0x000fe200008e0609 */
[----:B------:R-:W-:-:S02]  /*6270*/  MOV R146, R146 ;  /* 0x0000009200927202 */ /* 0x000fc40000000f00 */
[----:B------:R-:W-:Y:S02]  /*6280*/  F2FP.BF16.F32.PACK_AB R36, R193, R96 ;  /* 0x00000060c124723e */ /* 0x000fe400000010ff */
[----:B------:R-:W-:Y:S02]  /*6290*/  F2FP.BF16.F32.PACK_AB R38, R192, R100 ;  /* 0x00000064c026723e */ /* 0x000fe400000010ff */
[----:B------:R-:W-:Y:S01]  /*62a0*/  F2FP.BF16.F32.PACK_AB R39, R77, R85 ;  /* 0x000000554d27723e */ /* 0x000fe200000010ff */
[C---:B0-----:R-:W-:Y:S01]  /*62b0*/  VIADD R20, R26.reuse, 0x8 ;  /* 0x000000081a147836 */ /* 0x041fe20000000000 */
[----:B------:R-:W-:Y:S02]  /*62c0*/  ISETP.GE.OR P1, PT, R26, R7, P0 ;  /* 0x000000071a00720c */ /* 0x000fe40000726670 */
[----:B------:R-:W-:Y:S01]  /*62d0*/  LOP3.LUT R122, R122, R123, RZ, 0x3c, !PT ;  /* 0x0000007b7a7a7212 */ /* 0x000fe200078e3cff */
[----:B------:R-:W-:Y:S01]  /*62e0*/  IMAD.X R123, RZ, RZ, R9, P3 ;  /* 0x000000ffff7b7224 */ /* 0x000fe200018e0609 */
[----:B------:R-:W-:Y:S01]  /*62f0*/  MOV R142, R142 ;  /* 0x0000008e008e7202 */ /* 0x000fe20000000f00 */
[----:B------:R-:W-:Y:S01]  /*6300*/  STSM.16.M88.4 [R146], R36 ;  /* 0x0000002492007844 */ /* 0x000fe20000000200 */
[----:B------:R-:W-:-:S02]  /*6310*/  F2FP.BF16.F32.PACK_AB R88, R191, R104 ;  /* 0x00000068bf58723e */ /* 0x000fc400000010ff */
[----:B------:R-:W-:Y:S02]  /*6320*/  F2FP.BF16.F32.PACK_AB R89, R89, R93 ;  /* 0x0000005d5959723e */ /* 0x000fe400000010ff */
[----:B------:R-:W-:Y:S02]  /*6330*/  F2FP.BF16.F32.PACK_AB R90, R190, R108 ;  /* 0x0000006cbe5a723e */ /* 0x000fe400000010ff */
[----:B------:R-:W-:Y:S02]  /*6340*/  F2FP.BF16.F32.PACK_AB R91, R97, R101 ;  /* 0x00000065615b723e */ /* 0x000fe400000010ff */
[----:B------:R-:W-:Y:S02]  /*6350*/  ISETP.GE.OR P0, PT, R20, R7, P0 ;  /* 0x000000071400720c */ /* 0x000fe40000706670 */
[----:B------:R-:W-:Y:S01]  /*6360*/  MOV R134, R134 ;  /* 0x0000008600867202 */ /* 0x000fe20000000f00 */
[----:B------:R-:W-:Y:S01]  /*6370*/  STSM.16.M88.4 [R142], R88 ;  /* 0x000000588e007844 */ /* 0x000fe20000000200 */
[----:B------:R-:W-:-:S02]  /*6380*/  F2FP.BF16.F32.PACK_AB R20, R189, R112 ;  /* 0x00000070bd14723e */ /* 0x000fc400000010ff */
[----:B------:R-:W-:Y:S02]  /*6390*/  F2FP.BF16.F32.PACK_AB R21, R105, R109 ;  /* 0x0000006d6915723e */ /* 0x000fe400000010ff */
[----:B------:R-:W-:Y:S02]  /*63a0*/  F2FP.BF16.F32.PACK_AB R22, R188, R116 ;  /* 0x00000074bc16723e */ /* 0x000fe400000010ff */
[----:B------:R-:W-:Y:S02]  /*63b0*/  F2FP.BF16.F32.PACK_AB R23, R113, R117 ;  /* 0x000000757117723e */ /* 0x000fe400000010ff */
[----:B------:R-:W-:Y:S02]  /*63c0*/  F2FP.BF16.F32.PACK_AB R165, R121, R166 ;  /* 0x000000a679a5723e */ /* 0x000fe400000010ff */
[----:B------:R-:W-:Y:S01]  /*63d0*/  MOV R130, R130 ;  /* 0x0000008200827202 */ /* 0x000fe20000000f00 */
[----:B------:R-:W-:Y:S01]  /*63e0*/  STSM.16.M88.4 [R134], R20 ;  /* 0x0000001486007844 */ /* 0x000fe20000000200 */
[----:B------:R-:W-:-:S02]  /*63f0*/  IADD3 R11, R11, R25, RZ ;  /* 0x000000190b0b7210 */ /* 0x000fc40007ffe0ff */
[----:B------:R-:W-:Y:S02]  /*6400*/  LEA R24, P3, R10, UR4, 0x2 ;  /* 0x000000040a187c11 */ /* 0x000fe4000f8610ff */
[----:B------:R-:W-:Y:S02]  /*6410*/  F2FP.BF16.F32.PACK_AB R164, R187, R120 ;  /* 0x00000078bba4723e */ /* 0x000fe400000010ff */
[----:B------:R-:W-:Y:S01]  /*6420*/  F2FP.BF16.F32.PACK_AB R166, R125, R124 ;  /* 0x0000007c7da6723e */ /* 0x000fe200000010ff */
[----:B------:R-:W-:Y:S01]  /*6430*/  SHFL.IDX PT, R32, R24, RZ, 0x1c1f ;  /* 0x001c1fff18207589 */ /* 0x000fe200000e0000 */
[----:B------:R-:W-:Y:S02]  /*6440*/  F2FP.BF16.F32.PACK_AB R167, R167, R168 ;  /* 0x000000a8a7a7723e */ /* 0x000fe400000010ff */
[----:B------:R-:W-:Y:S01]  /*6450*/  F2FP.BF16.F32.PACK_AB R169, R169, R170 ;  /* 0x000000aaa9a9723e */ /* 0x000fe200000010ff */
[----:B------:R-:W-:Y:S01]  /*6460*/  SHFL.IDX PT, R34, R24, 0x1, 0x1c1f ;  /* 0x003c1f0018227f89 */ /* 0x000fe200000e0000 */
        /* <DEDUP_REMOVED lines=8> */
[----:B------:R-:W-:-:S02]  /*64f0*/  F2FP.BF16.F32.PACK_AB R175, R175, R176 ;  /* 0x000000b0afaf723e */ /* 0x000fc400000010ff */
[----:B------:R-:W-:Y:S02]  /*6500*/  F2FP.BF16.F32.PACK_AB R177, R177, R178 ;  /* 0x000000b2b1b1723e */ /* 0x000fe400000010ff */
[----:B------:R-:W-:Y:S01]  /*6510*/  F2FP.BF16.F32.PACK_AB R176, R145, R144 ;  /* 0x0000009091b0723e */ /* 0x000fe200000010ff */
[----:B------:R0:W-:Y:S01]  /*6520*/  STSM.16.M88.4 [R4], R172 ;  /* 0x000000ac04007844 */ /* 0x0001e20000000200 */
[----:B------:R-:W-:Y:S02]  /*6530*/  F2FP.BF16.F32.PACK_AB R178, R149, R148 ;  /* 0x0000009495b2723e */ /* 0x000fe400000010ff */
[----:B------:R-:W-:Y:S02]  /*6540*/  F2FP.BF16.F32.PACK_AB R179, R179, R0 ;  /* 0x00000000b3b3723e */ /* 0x000fe400000010ff */
[----:B------:R-:W-:Y:S02]  /*6550*/  LEA.HI.X R11, R10, UR5, R11, 0x2, P3 ;  /* 0x000000050a0b7c11 */ /* 0x000fe400098f140b */
[----:B------:R-:W-:Y:S01]  /*6560*/  LOP3.LUT R98, R99, 0x380, RZ, 0xc0, !PT ;  /* 0x0000038063627812 */ /* 0x000fe200078ec0ff */
[----:B------:R1:W-:Y:S01]  /*6570*/  STSM.16.M88.4 [R3], R176 ;  /* 0x000000b003007844 */ /* 0x0003e20000000200 */
[----:B------:R-:W-:-:S02]  /*6580*/  LOP3.LUT R102, R103, 0x380, RZ, 0xc0, !PT ;  /* 0x0000038067667812 */ /* 0x000fc400078ec0ff */
[----:B------:R-:W-:Y:S01]  /*6590*/  LOP3.LUT R106, R107, 0x380, RZ, 0xc0, !PT ;  /* 0x000003806b6a7812 */ /* 0x000fe200078ec0ff */
[----:B------:R-:W2:Y:S01]  /*65a0*/  SHFL.IDX PT, R33, R11, RZ, 0x1c1f ;  /* 0x001c1fff0b217589 */ /* 0x000ea200000e0000 */
[----:B0-----:R-:W0:Y:S08]  /*65b0*/  @P2 LDC R4, c[0x0][0xbec] ;  /* 0x0002fb00ff042b82 */ /* 0x001e300000000800 */
[----:B------:R-:W-:Y:S01]  /*65c0*/  BAR.SYNC.DEFER_BLOCKING 0x1, 0x100 ;  /* 0x0044000000007b1d */ /* 0x000fe20000010000 */
[----:B------:R-:W-:Y:S01]  /*65d0*/  IMAD R0, R19, 0x20, R200 ;  /* 0x0000002013007824 */ /* 0x000fe200078e02c8 */
[----:B------:R-:W-:Y:S01]  /*65e0*/  UIMAD UR6, UR11, UR8, URZ ;  /* 0x000000080b0672a4 */ /* 0x000fe2000f8e023f */
[----:B------:R-:W-:Y:S01]  /*65f0*/  SHF.R.U64 R98, R98, 0x3, RZ ;  /* 0x0000000362627819 */ /* 0x000fe200000012ff */
[----:B------:R-:W-:Y:S01]  /*6600*/  UIMAD.WIDE.U32 UR4, UR10, UR8, URZ ;  /* 0x000000080a0472a5 */ /* 0x000fe2000f8e003f */
[----:B------:R-:W-:-:S03]  /*6610*/  SHF.R.U64 R102, R102, 0x3, RZ ;  /* 0x0000000366667819 */ /* 0x000fc600000012ff */
[----:B-1----:R-:W1:Y:S01]  /*6620*/  @P2 LDC R3, c[0x0][0xbf0] ;  /* 0x0002fc00ff032b82 */ /* 0x002e620000000800 */
[----:B------:R-:W3:Y:S01]  /*6630*/  SHFL.IDX PT, R35, R11, 0x1, 0x1c1f ;  /* 0x003c1f000b237f89 */ /* 0x000ee200000e0000 */
[----:B------:R-:W-:Y:S01]  /*6640*/  UIMAD UR6, UR10, UR9, UR6 ;  /* 0x000000090a0672a4 */ /* 0x000fe2000f8e0206 */
[----:B------:R-:W-:Y:S02]  /*6650*/  SHF.R.U64 R106, R106, 0x3, RZ ;  /* 0x000000036a6a7819 */ /* 0x000fe400000012ff */
[----:B------:R-:W-:Y:S01]  /*6660*/  ULDC.64 UR8, c[0x0][0xaf0] ;  /* 0x0002bc0000087ab9 */ /* 0x000fe20000000a00 */
[----:B--2---:R-:W-:Y:S01]  /*6670*/  @!P1 ST.E desc[UR48][R32.64], R6 ;  /* 0x0000000620009985 */ /* 0x004fe2000c101930 */
[----:B------:R-:W-:Y:S01]  /*6680*/  UIADD3 UR5, UR5, UR6, URZ ;  /* 0x0000000605057290 */ /* 0x000fe2000fffe03f */
[----:B------:R-:W-:Y:S02]  /*6690*/  LOP3.LUT R98, R98, R99, RZ, 0x3c, !PT ;  /* 0x0000006362627212 */ /* 0x000fe400078e3cff */
[----:B------:R-:W-:-:S02]  /*66a0*/  LOP3.LUT R102, R102, R103, RZ, 0x3c, !PT ;  /* 0x0000006766667212 */ /* 0x000fc400078e3cff */
[----:B------:R-:W-:Y:S01]  /*66b0*/  LOP3.LUT R106, R106, R107, RZ, 0x3c, !PT ;  /* 0x0000006b6a6a7212 */ /* 0x000fe200078e3cff */
[----:B---3--:R2:W-:Y:S01]  /*66c0*/  @!P0 ST.E desc[UR48][R34.64], R5 ;  /* 0x0000000522008985 */ /* 0x0085e2000c101930 */
[----:B------:R-:W-:Y:S01]  /*66d0*/  UIMAD UR6, UR7, UR8, URZ ;  /* 0x00000008070672a4 */ /* 0x000fe2000f8e023f */
[--C-:B------:R-:W-:Y:S02]  /*66e0*/  IMAD.X R99, RZ, RZ, R9.reuse, P4 ;  /* 0x000000ffff637224 */ /* 0x100fe400020e0609 */
[----:B------:R3:W5:Y:S01]  /*66f0*/  LD.E.128 R24, desc[UR48][R12.64] ;  /* 0x000000300c187980 */ /* 0x000762000c101d00 */
[----:B------:R-:W-:Y:S01]  /*6700*/  UIMAD.WIDE.U32 UR4, UR43, UR8, UR4 ;  /* 0x000000082b0472a5 */ /* 0x000fe2000f8e0004 */
[--C-:B------:R-:W-:Y:S02]  /*6710*/  IMAD.X R103, RZ, RZ, R9.reuse, P5 ;  /* 0x000000ffff677224 */ /* 0x100fe400028e0609 */
[----:B------:R-:W-:Y:S02]  /*6720*/  IMAD.X R107, RZ, RZ, R9, P6 ;  /* 0x000000ffff6b7224 */ /* 0x000fe400030e0609 */
[----:B--2---:R-:W-:Y:S01]  /*6730*/  IMAD R5, R127, 0x80, R0 ;  /* 0x000000807f057824 */ /* 0x004fe200078e0200 */
[----:B------:R-:W-:Y:S01]  /*6740*/  UIMAD UR6, UR43, UR9, UR6 ;  /* 0x000000092b0672a4 */ /* 0x000fe2000f8e0206 */
[----:B---3--:R-:W2:Y:S01]  /*6750*/  LDC.64 R12, c[0x0][0xae0] ;  /* 0x0002b800ff0c7b82 */ /* 0x008ea20000000a00 */
[----:B------:R-:W5:Y:S01]  /*6760*/  LD.E.128 R8, desc[UR48][R8.64] ;  /* 0x0000003008087980 */ /* 0x000f62000c101d00 */
[----:B0-----:R-:W-:-:S03]  /*6770*/  @P2 IMAD.HI.U32 R0, R5, R4, RZ ;  /* 0x0000000405002227 */ /* 0x001fc600078e00ff */
[----:B------:R0:W5:Y:S01]  /*6780*/  LD.E.128 R28, desc[UR48][R14.64] ;  /* 0x000000300e1c7980 */ /* 0x000162000c101d00 */
[--C-:B------:R-:W-:Y:S01]  /*6790*/  IMAD.MOV.U32 R4, RZ, RZ, R5.reuse ;  /* 0x000000ffff047224 */ /* 0x100fe200078e0005 */
[----:B-1----:R-:W-:Y:S02]  /*67a0*/  @P2 SHF.R.U32.HI R4, RZ, R3, R0 ;  /* 0x00000003ff042219 */ /* 0x002fe40000011600 */
[----:B------:R-:W5:Y:S02]  /*67b0*/  LD.E.128 R52, desc[UR48][R52.64] ;  /* 0x0000003034347980 */ /* 0x000f64000c101d00 */
[--C-:B------:R-:W-:Y:S01]  /*67c0*/  SHF.R.S32.HI R3, RZ, 0x1f, R4.reuse ;  /* 0x0000001fff037819 */ /* 0x100fe20000011404 */
[----:B------:R-:W-:Y:S01]  /*67d0*/  IMAD.MOV R0, RZ, RZ, -R4 ;  /* 0x000000ffff007224 */ /* 0x000fe200078e0a04 */
[----:B------:R-:W-:Y:S01]  /*67e0*/  UIADD3 UR5, UR5, UR6, URZ ;  /* 0x0000000605057290 */ /* 0x000fe2000fffe03f */
[----:B------:R-:W5:Y:S02]  /*67f0*/  LD.E.128 R56, desc[UR48][R56.64] ;  /* 0x0000003038387980 */ /* 0x000f64000c101d00 */
[----:B------:R-:W-:Y:S01]  /*6800*/  IMAD R211, R211, R0, R5 ;  /* 0x00000000d3d37224 */ /* 0x000fe200078e0205 */
[----:B------:R-:W-:Y:S01]  /*6810*/  ULDC.64 UR6, c[0x0][0xad8] ;  /* 0x0002b60000067ab9 */ /* 0x000fe20000000a00 */
[----:B------:R-:W5:Y:S04]  /*6820*/  LD.E.128 R60, desc[UR48][R60.64] ;  /* 0x000000303c3c7980 */ /* 0x000f68000c101d00 */
[----:B------:R-:W5:Y:S01]  /*6830*/  LD.E.128 R64, desc[UR48][R64.64] ;  /* 0x0000003040407980 */ /* 0x000f62000c101d00 */
[----:B--2---:R-:W-:-:S03]  /*6840*/  IMAD R3, R3, R12, RZ ;  /* 0x0000000c03037224 */ /* 0x004fc600078e02ff */
[----:B------:R-:W5:Y:S01]  /*6850*/  LD.E.128 R68, desc[UR48][R68.64] ;  /* 0x0000003044447980 */ /* 0x000f62000c101d00 */
[----:B------:R-:W-:Y:S01]  /*6860*/  SHF.R.S32.HI R0, RZ, 0x1f, R211 ;  /* 0x0000001fff007819 */ /* 0x000fe200000114d3 */
[C---:B------:R-:W-:Y:S02]  /*6870*/  IMAD R3, R4.reuse, R13, R3 ;  /* 0x0000000d04037224 */ /* 0x040fe400078e0203 */
[----:B------:R-:W5:Y:S01]  /*6880*/  LD.E.128 R72, desc[UR48][R72.64] ;  /* 0x0000003048487980 */ /* 0x000f62000c101d00 */
[----:B------:R-:W-:-:S03]  /*6890*/  IMAD.WIDE.U32 R4, R4, R12, UR4 ;  /* 0x0000000404047e25 */ /* 0x000fc6000f8e000c */
[----:B------:R-:W5:Y:S04]  /*68a0*/  LD.E.128 R96, desc[UR48][R98.64] ;  /* 0x0000003062607980 */ /* 0x000f68000c101d00 */
[----:B------:R-:W5:Y:S04]  /*68b0*/  LD.E.128 R100, desc[UR48][R102.64] ;  /* 0x0000003066647980 */ /* 0x000f68000c101d00 */
[----:B------:R-:W5:Y:S04]  /*68c0*/  LD.E.128 R104, desc[UR48][R106.64] ;  /* 0x000000306a687980 */ /* 0x000f68000c101d00 */
[----:B------:R-:W5:Y:S04]  /*68d0*/  LD.E.128 R108, desc[UR48][R110.64] ;  /* 0x000000306e6c7980 */ /* 0x000f68000c101d00 */
[----:B------:R-:W5:Y:S04]  /*68e0*/  LD.E.128 R112, desc[UR48][R114.64] ;  /* 0x0000003072707980 */ /* 0x000f68000c101d00 */
[----:B------:R-:W5:Y:S04]  /*68f0*/  LD.E.128 R116, desc[UR48][R118.64] ;  /* 0x0000003076747980 */ /* 0x000f68000c101d00 */
[----:B------:R-:W5:Y:S01]  /*6900*/  LD.E.128 R120, desc[UR48][R122.64] ;  /* 0x000000307a787980 */ /* 0x000f62000c101d00 */
[----:B------:R-:W-:Y:S01]  /*6910*/  @!PT LDS RZ, [RZ] ;  /* 0x00000000fffff984 */ /* 0x000fe20000000800 */
[----:B------:R-:W-:Y:S01]  /*6920*/  @!PT LDS RZ, [RZ] ;  /* 0x00000000fffff984 */ /* 0x000fe20000000800 */
[----:B------:R-:W-:Y:S01]  /*6930*/  @!PT LDS RZ, [RZ] ;  /* 0x00000000fffff984 */ /* 0x000fe20000000800 */
[----:B------:R-:W-:Y:S01]  /*6940*/  @!PT LDS RZ, [RZ] ;  /* 0x00000000fffff984 */ /* 0x000fe20000000800 */
[----:B------:R1:W-:Y:S06]  /*6950*/  MEMBAR.ALL.CTA ;  /* 0x0000000000007992 */ /* 0x0003ec0000008000 */
[----:B-1----:R-:W1:Y:S01]  /*6960*/  FENCE.VIEW.ASYNC.S ;  /* 0x00000000000073c6 */ /* 0x002e620000000000 */
[----:B------:R-:W-:-:S02]  /*6970*/  IMAD.IADD R5, R5, 0x1, R3 ;  /* 0x0000000105057824 */ /* 0x000fc400078e0203 */
[----:B------:R-:W-:Y:S02]  /*6980*/  IMAD R6, R0, UR6, RZ ;  /* 0x0000000600067c24 */ /* 0x000fe4000f8e02ff */
[----:B------:R-:W-:Y:S01]  /*6990*/  IMAD R32, R127, 0x80, R200 ;  /* 0x000000807f207824 */ /* 0x000fe200078e02c8 */
[----:B------:R-:W-:Y:S01]  /*69a0*/  UIADD3 UR22, UR22, 0x22820, URZ ;  /* 0x0002282016167890 */ /* 0x000fe2000fffe03f */
[C---:B------:R-:W-:Y:S02]  /*69b0*/  IMAD R3, R211.reuse, UR7, R6 ;  /* 0x00000007d3037c24 */ /* 0x040fe4000f8e0206 */
[----:B------:R-:W-:Y:S01]  /*69c0*/  IMAD.WIDE.U32 R4, R211, UR6, R4 ;  /* 0x00000006d3047c25 */ /* 0x000fe2000f8e0004 */
[----:B------:R-:W-:Y:S01]  /*69d0*/  UIADD3 UR37, UR37, 0x1, URZ ;  /* 0x0000000125257890 */ /* 0x000fe2000fffe03f */
[----:B------:R-:W-:Y:S01]  /*69e0*/  ISETP.GE.AND P2, PT, R32, R7, PT ;  /* 0x000000072000720c */ /* 0x000fe20003f46270 */
[----:B------:R-:W-:Y:S01]  /*69f0*/  ULDC.64 UR6, c[0x0][0xa80] ;  /* 0x0002a00000067ab9 */ /* 0x000fe20000000a00 */
[----:B------:R-:W-:Y:S01]  /*6a00*/  IMAD.IADD R3, R5, 0x1, R3 ;  /* 0x0000000105037824 */ /* 0x000fe200078e0203 */
[----:B------:R-:W-:Y:S01]  /*6a10*/  UPRMT UR22, URZ, 0x654, UR22 ;  /* 0x000006543f167896 */ /* 0x000fe20008000016 */
[----:B------:R-:W-:Y:S01]  /*6a20*/  LEA R6, P3, R4, UR6, 0x1 ;  /* 0x0000000604067c11 */ /* 0x000fe2000f8608ff */
[----:B------:R-:W-:Y:S01]  /*6a30*/  VIADD R0, R32, 0x20 ;  /* 0x0000002020007836 */ /* 0x000fe20000000000 */
[----:B------:R-:W-:-:S02]  /*6a40*/  UISETP.NE.AND UP0, UPT, UR37, 0x2, UPT ;  /* 0x000000022500788c */ /* 0x000fc4000bf05270 */
[----:B------:R-:W-:Y:S02]  /*6a50*/  LEA.HI.X R3, R4, UR7, R3, 0x1, P3 ;  /* 0x0000000704037c11 */ /* 0x000fe400098f0c03 */
[----:B------:R-:W-:Y:S01]  /*6a60*/  USEL UR5, URZ, 0x1, UP0 ;  /* 0x000000013f057887 */ /* 0x000fe20008000000 */
[-C--:B------:R-:W-:Y:S01]  /*6a70*/  ISETP.GE.AND P1, PT, R0, R7.reuse, PT ;  /* 0x000000070000720c */ /* 0x080fe20003f26270 */
[----:B------:R-:W-:Y:S01]  /*6a80*/  ULDC UR4, c[0x0][0xc] ;  /* 0x0000030000047ab9 */ /* 0x000fe20000000800 */
[----:B------:R-:W-:Y:S01]  /*6a90*/  VIADD R0, R32, 0x40 ;  /* 0x0000004020007836 */ /* 0x000fe20000000000 */
[----:B------:R-:W-:Y:S01]  /*6aa0*/  UIADD3 UR45, UR4, UR45, URZ ;  /* 0x0000002d042d7290 */ /* 0x000fe2000fffe03f */
[----:B-1----:R0:W1:Y:S01]  /*6ab0*/  SHFL.IDX PT, R12, R6, RZ, 0x181f ;  /* 0x00181fff060c7589 */ /* 0x00206200000e0000 */
[----:B------:R-:W-:Y:S01]  /*6ac0*/  USEL UR37, UR37, URZ, UP0 ;  /* 0x0000003f25257287 */ /* 0x000fe20008000000 */
[----:B------:R-:W-:Y:S01]  /*6ad0*/  SYNCS.ARRIVE.TRANS64.RED.A1T0 RZ, [UR22], RZ ;  /* 0x000000ffffff79a7 */ /* 0x000fe20008100416 */
[----:B------:R-:W-:Y:S01]  /*6ae0*/  ULOP3.LUT UR36, UR36, UR5, URZ, 0x3c, !UPT ;  /* 0x0000000524247292 */ /* 0x000fe2000f8e3c3f */
[----:B------:R0:W2:Y:S01]  /*6af0*/  SHFL.IDX PT, R13, R3, RZ, 0x181f ;  /* 0x00181fff030d7589 */ /* 0x0000a200000e0000 */
[----:B------:R-:W-:Y:S01]  /*6b00*/  BSSY B0, `(.L_x_9060) ;  /* 0x0000013000007945 */ /* 0x000fe20003800000 */
[----:B------:R-:W-:-:S03]  /*6b10*/  ISETP.GE.AND P0, PT, R0, R7, PT ;  /* 0x000000070000720c */ /* 0x000fc60003f06270 */
[----:B------:R-:W-:Y:S10]  /*6b20*/  @P2 BRA `(.L_x_9061) ;  /* 0x0000000000402947 */ /* 0x000ff40003800000 */
[----:B------:R-:W-:Y:S02]  /*6b30*/  ULDC UR4, c[0x0][0xac8] ;  /* 0x0002b20000047ab9 */ /* 0x000fe40000000800 */
[----:B------:R-:W-:Y:S02]  /*6b40*/  ISETP.GE.AND P4, PT, R18, UR4, PT ;  /* 0x0000000412007c0c */ /* 0x000fe4000bf86270 */
[----:B------:R-:W-:Y:S02]  /*6b50*/  ISETP.GE.AND P3, PT, R17, UR4, PT ;  /* 0x0000000411007c0c */ /* 0x000fe4000bf66270 */
[----:B------:R-:W-:Y:S02]  /*6b60*/  ISETP.GE.AND P2, PT, R16, UR4, PT ;  /* 0x0000000410007c0c */ /* 0x000fe4000bf46270 */
[----:B------:R-:W-:-:S07]  /*6b70*/  ISETP.GE.AND P5, PT, R2, UR4, PT ;  /* 0x0000000402007c0c */ /* 0x000fce000bfa6270 */
[----:B01----:R-:W-:-:S04]  /*6b80*/  @!P4 LEA R14, P6, R18, R12, 0x1 ;  /* 0x0000000c120ec211 */ /* 0x003fc800078c08ff */
[----:B--2---:R-:W-:Y:S02]  /*6b90*/  @!P4 LEA.HI.X R15, R18, R13, R214, 0x1, P6 ;  /* 0x0000000d120fc211 */ /* 0x004fe400030f0cd6 */
[----:B------:R-:W-:Y:S01]  /*6ba0*/  @!P3 LEA R20, P6, R17, R12, 0x1 ;  /* 0x0000000c1114b211 */ /* 0x000fe200078c08ff */
[----:B------:R-:W-:-:S03]  /*6bb0*/  @!P5 IMAD.WIDE R4, R2, 0x2, R12 ;  /* 0x000000020204d825 */ /* 0x000fc600078e020c */
[-C--:B------:R-:W-:Y:S02]  /*6bc0*/  @!P3 LEA.HI.X R21, R17, R13.reuse, R213, 0x1, P6 ;  /* 0x0000000d1115b211 */ /* 0x080fe400030f0cd5 */
[C---:B------:R-:W-:Y:S01]  /*6bd0*/  @!P2 LEA R22, P6, R16.reuse, R12, 0x1 ;  /* 0x0000000c1016a211 */ /* 0x040fe200078c08ff */
[----:B-----5:R3:W-:Y:S03]  /*6be0*/  @!P5 ST.E.128 desc[UR48][R4.64], R8 ;  /* 0x000000080400d985 */ /* 0x0207e6000c101d30 */
[----:B------:R-:W-:Y:S01]  /*6bf0*/  @!P2 LEA.HI.X R23, R16, R13, R212, 0x1, P6 ;  /* 0x0000000d1017a211 */ /* 0x000fe200030f0cd4 */
[----:B------:R3:W-:Y:S04]  /*6c00*/  @!P4 ST.E.128 desc[UR48][R14.64], R56 ;  /* 0x000000380e00c985 */ /* 0x0007e8000c101d30 */
[----:B------:R3:W-:Y:S04]  /*6c10*/  @!P3 ST.E.128 desc[UR48][R20.64], R72 ;  /* 0x000000481400b985 */ /* 0x0007e8000c101d30 */
[----:B------:R3:W-:Y:S02]  /*6c20*/  @!P2 ST.E.128 desc[UR48][R22.64], R108 ;  /* 0x0000006c1600a985 */ /* 0x0007e4000c101d30 */
.L_x_9061:
[----:B------:R-:W-:Y:S05]  /*6c30*/  BSYNC B0 ;  /* 0x0000000000007941 */ /* 0x000fea0003800000 */
.L_x_9060:
[----:B---3-5:R3:W4:Y:S01]  /*6c40*/  SHFL.IDX PT, R9, R3, 0x1, 0x181f ;  /* 0x00381f0003097f89 */ /* 0x02872200000e0000 */
[----:B------:R-:W-:Y:S03]  /*6c50*/  BSSY B0, `(.L_x_9062) ;  /* 0x0000013000007945 */ /* 0x000fe60003800000 */
[----:B------:R3:W0:Y:S01]  /*6c60*/  SHFL.IDX PT, R8, R6, 0x1, 0x181f ;  /* 0x00381f0006087f89 */ /* 0x00062200000e0000 */
[----:B------:R-:W-:Y:S05]  /*6c70*/  @P1 BRA `(.L_x_9063) ;  /* 0x0000000000401947 */ /* 0x000fea0003800000 */
[----:B------:R-:W-:Y:S02]  /*6c80*/  ULDC UR4, c[0x0][0xac8] ;  /* 0x0002b20000047ab9 */ /* 0x000fe40000000800 */
[----:B------:R-:W-:Y:S02]  /*6c90*/  ISETP.GE.AND P3, PT, R18, UR4, PT ;  /* 0x0000000412007c0c */ /* 0x000fe4000bf66270 */
[----:B------:R-:W-:Y:S02]  /*6ca0*/  ISETP.GE.AND P2, PT, R17, UR4, PT ;  /* 0x0000000411007c0c */ /* 0x000fe4000bf46270 */
[----:B------:R-:W-:Y:S02]  /*6cb0*/  ISETP.GE.AND P1, PT, R16, UR4, PT ;  /* 0x0000000410007c0c */ /* 0x000fe4000bf26270 */
[----:B------:R-:W-:-:S07]  /*6cc0*/  ISETP.GE.AND P4, PT, R2, UR4, PT ;  /* 0x0000000402007c0c */ /* 0x000fce000bf86270 */
[CC--:B0-----:R-:W-:Y:S02]  /*6cd0*/  @!P3 LEA R10, P6, R18.reuse, R8.reuse, 0x1 ;  /* 0x00000008120ab211 */ /* 0x0c1fe400078c08ff */
[CC--:B-1----:R-:W-:Y:S02]  /*6ce0*/  @!P2 LEA R12, P5, R17.reuse, R8.reuse, 0x1 ;  /* 0x00000008110ca211 */ /* 0x0c2fe400078a08ff */
[-C--:B----4-:R-:W-:Y:S02]  /*6cf0*/  @!P3 LEA.HI.X R11, R18, R9.reuse, R214, 0x1, P6 ;  /* 0x00000009120bb211 */ /* 0x090fe400030f0cd6 */
[----:B------:R-:W-:Y:S01]  /*6d00*/  @!P1 LEA R14, P6, R16, R8, 0x1 ;  /* 0x00000008100e9211 */ /* 0x000fe200078c08ff */
[----:B------:R-:W-:Y:S01]  /*6d10*/  @!P4 IMAD.WIDE R4, R2, 0x2, R8 ;  /* 0x000000020204c825 */ /* 0x000fe200078e0208 */
[-C--:B--2---:R-:W-:Y:S02]  /*6d20*/  @!P2 LEA.HI.X R13, R17, R9.reuse, R213, 0x1, P5 ;  /* 0x00000009110da211 */ /* 0x084fe400028f0cd5 */
[----:B------:R-:W-:-:S02]  /*6d30*/  @!P1 LEA.HI.X R15, R16, R9, R212, 0x1, P6 ;  /* 0x00000009100f9211 */ /* 0x000fc400030f0cd4 */
[----:B------:R0:W-:Y:S04]  /*6d40*/  @!P4 ST.E.128 desc[UR48][R4.64], R24 ;  /* 0x000000180400c985 */ /* 0x0001e8000c101d30 */
[----:B------:R0:W-:Y:S04]  /*6d50*/  @!P3 ST.E.128 desc[UR48][R10.64], R60 ;  /* 0x0000003c0a00b985 */ /* 0x0001e8000c101d30 */
[----:B------:R0:W-:Y:S04]  /*6d60*/  @!P2 ST.E.128 desc[UR48][R12.64], R96 ;  /* 0x000000600c00a985 */ /* 0x0001e8000c101d30 */
[----:B------:R0:W-:Y:S02]  /*6d70*/  @!P1 ST.E.128 desc[UR48][R14.64], R112 ;  /* 0x000000700e009985 */ /* 0x0001e4000c101d30 */
.L_x_9063:
[----:B------:R-:W-:Y:S05]  /*6d80*/  BSYNC B0 ;  /* 0x0000000000007941 */ /* 0x000fea0003800000 */
.L_x_9062:
[----:B----4-:R4:W1:Y:S01]  /*6d90*/  SHFL.IDX PT, R9, R3, 0x2, 0x181f ;  /* 0x00581f0003097f89 */ /* 0x01086200000e0000 */
[----:B------:R-:W-:Y:S03]  /*6da0*/  BSSY B0, `(.L_x_9064) ;  /* 0x0000013000007945 */ /* 0x000fe60003800000 */
[----:B0-----:R4:W0:Y:S01]  /*6db0*/  SHFL.IDX PT, R8, R6, 0x2, 0x181f ;  /* 0x00581f0006087f89 */ /* 0x00182200000e0000 */
[----:B------:R-:W-:Y:S05]  /*6dc0*/  @P0 BRA `(.L_x_9065) ;  /* 0x0000000000400947 */ /* 0x000fea0003800000 */
[----:B------:R-:W-:Y:S02]  /*6dd0*/  ULDC UR4, c[0x0][0xac8] ;  /* 0x0002b20000047ab9 */ /* 0x000fe40000000800 */
[----:B------:R-:W-:Y:S02]  /*6de0*/  ISETP.GE.AND P4, PT, R18, UR4, PT ;  /* 0x0000000412007c0c */ /* 0x000fe4000bf86270 */
[----:B------:R-:W-:Y:S02]  /*6df0*/  ISETP.GE.AND P5, PT, R17, UR4, PT ;  /* 0x0000000411007c0c */ /* 0x000fe4000bfa6270 */
[----:B------:R-:W-:Y:S02]  /*6e00*/  ISETP.GE.AND P6, PT, R16, UR4, PT ;  /* 0x0000000410007c0c */ /* 0x000fe4000bfc6270 */
[----:B------:R-:W-:-:S07]  /*6e10*/  ISETP.GE.AND P3, PT, R2, UR4, PT ;  /* 0x0000000402007c0c */ /* 0x000fce000bf66270 */
[-C--:B0-----:R-:W-:Y:S02]  /*6e20*/  @!P4 LEA R10, P0, R18, R8.reuse, 0x1 ;  /* 0x00000008120ac211 */ /* 0x081fe400078008ff */
[CC--:B-1----:R-:W-:Y:S02]  /*6e30*/  @!P5 LEA R12, P1, R17.reuse, R8.reuse, 0x1 ;  /* 0x00000008110cd211 */ /* 0x0c2fe400078208ff */
[----:B------:R-:W-:Y:S02]  /*6e40*/  @!P6 LEA R14, P2, R16, R8, 0x1 ;  /* 0x00000008100ee211 */ /* 0x000fe400078408ff */
[----:B------:R-:W-:Y:S01]  /*6e50*/  @!P3 IMAD.WIDE R4, R2, 0x2, R8 ;  /* 0x000000020204b825 */ /* 0x000fe200078e0208 */
[-C--:B------:R-:W-:Y:S02]  /*6e60*/  @!P4 LEA.HI.X R11, R18, R9.reuse, R214, 0x1, P0 ;  /* 0x00000009120bc211 */ /* 0x080fe400000f0cd6 */
[-C--:B--2---:R-:W-:Y:S02]  /*6e70*/  @!P5 LEA.HI.X R13, R17, R9.reuse, R213, 0x1, P1 ;  /* 0x00000009110dd211 */ /* 0x084fe400008f0cd5 */
[----:B------:R-:W-:Y:S01]  /*6e80*/  @!P6 LEA.HI.X R15, R16, R9, R212, 0x1, P2 ;  /* 0x00000009100fe211 */ /* 0x000fe200010f0cd4 */
[----:B------:R0:W-:Y:S04]  /*6e90*/  @!P3 ST.E.128 desc[UR48][R4.64], R28 ;  /* 0x0000001c0400b985 */ /* 0x0001e8000c101d30 */
[----:B------:R0:W-:Y:S04]  /*6ea0*/  @!P4 ST.E.128 desc[UR48][R10.64], R64 ;  /* 0x000000400a00c985 */ /* 0x0001e8000c101d30 */
[----:B------:R0:W-:Y:S04]  /*6eb0*/  @!P5 ST.E.128 desc[UR48][R12.64], R100 ;  /* 0x000000640c00d985 */ /* 0x0001e8000c101d30 */
[----:B------:R0:W-:Y:S02]  /*6ec0*/  @!P6 ST.E.128 desc[UR48][R14.64], R116 ;  /* 0x000000740e00e985 */ /* 0x0001e4000c101d30 */
.L_x_9065:
[----:B------:R-:W-:Y:S05]  /*6ed0*/  BSYNC B0 ;  /* 0x0000000000007941 */ /* 0x000fea0003800000 */
.L_x_9064:
[----:B------:R-:W-:Y:S01]  /*6ee0*/  VIADD R0, R32, 0x60 ;  /* 0x0000006020007836 */ /* 0x000fe20000000000 */
[----:B-1----:R1:W1:Y:S01]  /*6ef0*/  SHFL.IDX PT, R9, R3, 0x3, 0x181f ;  /* 0x00781f0003097f89 */ /* 0x00226200000e0000 */
[----:B------:R-:W-:Y:S01]  /*6f00*/  UIADD3 UR46, UR46, 0x1, URZ ;  /* 0x000000012e2e7890 */ /* 0x000fe2000fffe03f */
[----:B------:R-:W-:Y:S02]  /*6f10*/  BSSY B0, `(.L_x_9066) ;  /* 0x0000014000007945 */ /* 0x000fe40003800000 */
[----:B------:R-:W-:Y:S01]  /*6f20*/  ISETP.GE.AND P0, PT, R0, R7, PT ;  /* 0x000000070000720c */ /* 0x000fe20003f06270 */
[----:B0-----:R0:W0:-:S12]  /*6f30*/  SHFL.IDX PT, R8, R6, 0x3, 0x181f ;  /* 0x00781f0006087f89 */ /* 0x00101800000e0000 */
[----:B------:R-:W-:Y:S05]  /*6f40*/  @P0 BRA `(.L_x_9067) ;  /* 0x0000000000400947 */ /* 0x000fea0003800000 */
[----:B------:R-:W-:Y:S02]  /*6f50*/  ULDC UR4, c[0x0][0xac8] ;  /* 0x0002b20000047ab9 */ /* 0x000fe40000000800 */
[----:B------:R-:W-:Y:S02]  /*6f60*/  ISETP.GE.AND P4, PT, R18, UR4, PT ;  /* 0x0000000412007c0c */ /* 0x000fe4000bf86270 */
[----:B------:R-:W-:Y:S02]  /*6f70*/  ISETP.GE.AND P5, PT, R17, UR4, PT ;  /* 0x0000000411007c0c */ /* 0x000fe4000bfa6270 */
[----:B------:R-:W-:Y:S02]  /*6f80*/  ISETP.GE.AND P6, PT, R16, UR4, PT ;  /* 0x0000000410007c0c */ /* 0x000fe4000bfc6270 */
[----:B------:R-:W-:-:S07]  /*6f90*/  ISETP.GE.AND P3, PT, R2, UR4, PT ;  /* 0x0000000402007c0c */ /* 0x000fce000bf66270 */
[-C--:B0--34-:R-:W-:Y:S02]  /*6fa0*/  @!P4 LEA R6, P0, R18, R8.reuse, 0x1 ;  /* 0x000000081206c211 */ /* 0x099fe400078008ff */
[CC--:B------:R-:W-:Y:S02]  /*6fb0*/  @!P5 LEA R10, P1, R17.reuse, R8.reuse, 0x1 ;  /* 0x00000008110ad211 */ /* 0x0c0fe400078208ff */
[----:B------:R-:W-:Y:S02]  /*6fc0*/  @!P6 LEA R12, P2, R16, R8, 0x1 ;  /* 0x00000008100ce211 */ /* 0x000fe400078408ff */
[----:B-1----:R-:W-:Y:S01]  /*6fd0*/  @!P3 IMAD.WIDE R4, R2, 0x2, R8 ;  /* 0x000000020204b825 */ /* 0x002fe200078e0208 */
[-C--:B------:R-:W-:Y:S02]  /*6fe0*/  @!P4 LEA.HI.X R7, R18, R9.reuse, R214, 0x1, P0 ;  /* 0x000000091207c211 */ /* 0x080fe400000f0cd6 */
[-C--:B------:R-:W-:Y:S02]  /*6ff0*/  @!P5 LEA.HI.X R11, R17, R9.reuse, R213, 0x1, P1 ;  /* 0x00000009110bd211 */ /* 0x080fe400008f0cd5 */
[----:B--2---:R-:W-:Y:S01]  /*7000*/  @!P6 LEA.HI.X R13, R16, R9, R212, 0x1, P2 ;  /* 0x00000009100de211 */ /* 0x004fe200010f0cd4 */
[----:B------:R0:W-:Y:S04]  /*7010*/  @!P3 ST.E.128 desc[UR48][R4.64], R52 ;  /* 0x000000340400b985 */ /* 0x0001e8000c101d30 */
[----:B------:R0:W-:Y:S04]  /*7020*/  @!P4 ST.E.128 desc[UR48][R6.64], R68 ;  /* 0x000000440600c985 */ /* 0x0001e8000c101d30 */
[----:B------:R0:W-:Y:S04]  /*7030*/  @!P5 ST.E.128 desc[UR48][R10.64], R104 ;  /* 0x000000680a00d985 */ /* 0x0001e8000c101d30 */
[----:B------:R0:W-:Y:S02]  /*7040*/  @!P6 ST.E.128 desc[UR48][R12.64], R120 ;  /* 0x000000780c00e985 */ /* 0x0001e4000c101d30 */
.L_x_9067:
[----:B------:R-:W-:Y:S05]  /*7050*/  BSYNC B0 ;  /* 0x0000000000007941 */ /* 0x000fea0003800000 */
.L_x_9066:
[----:B------:R-:W5:Y:S02]  /*7060*/  LDC R0, c[0x0][0xc34] ;  /* 0x00030d00ff007b82 */ /* 0x000f640000000800 */
[----:B-----5:R-:W-:-:S13]  /*7070*/  ISETP.LE.AND P0, PT, R0, UR45, PT ;  /* 0x0000002d00007c0c */ /* 0x020fda000bf03270 */
[----:B------:R-:W-:Y:S05]  /*7080*/  @!P0 BRA `(.L_x_9068) ;  /* 0xffffff9c00148947 */ /* 0x000fea000383ffff */
[----:B------:R-:W-:Y:S05]  /*7090*/  EXIT ;  /* 0x000000000000794d */ /* 0x000fea0003800000 */
.L_x_9034:
        /* <DEDUP_REMOVED lines=10> */
[----:B------:R-:W-:Y:S01]  /*7140*/  ULDC.64 UR4, c[0x0][0x418] ;  /* 0x0001060000047ab9 */ /* 0x000fe20000000a00 */
[----:B------:R-:W-:Y:S01]  /*7150*/  ULDC UR9, c[0x0][0x320] ;  /* 0x0000c80000097ab9 */ /* 0x000fe20000000800 */
[----:B------:R-:W-:Y:S01]  /*7160*/  UISETP.NE.U32.AND UP0, UPT, UR4, URZ, UPT ;  /* 0x0000003f0400728c */ /* 0x000fe2000bf05070 */
[----:B------:R-:W0:Y:S01]  /*7170*/  S2UR UR8, SR_CgaCtaId ;  /* 0x00000000000879c3 */ /* 0x000e220000008800 */
[----:B------:R-:W-:Y:S01]  /*7180*/  LOP3.LUT R5, R31, 0x38, RZ, 0xc0, !PT ;  /* 0x000000381f057812 */ /* 0x000fe200078ec0ff */
[----:B------:R-:W-:Y:S01]  /*7190*/  ULDC UR4, c[0x0][0x424] ;  /* 0x0001090000047ab9 */ /* 0x000fe20000000800 */
[----:B------:R-:W-:Y:S01]  /*71a0*/  UISETP.NE.AND.EX UP0, UPT, UR5, URZ, UPT, UP0 ;  /* 0x0000003f0500728c */ /* 0x000fe2000bf05300 */
[----:B------:R-:W-:Y:S01]  /*71b0*/  LOP3.LUT R16, R16, 0xffffffef, RZ, 0xc0, !PT ;  /* 0xffffffef10107812 */ /* 0x000fe200078ec0ff */
[----:B------:R-:W-:Y:S01]  /*71c0*/  ULDC.64 UR6, c[0x0][0x2f0] ;  /* 0x0000bc0000067ab9 */ /* 0x000fe20000000a00 */
[C---:B------:R-:W-:Y:S01]  /*71d0*/  LOP3.LUT R0, R5.reuse, 0x40, RZ, 0xfc, !PT ;  /* 0x0000004005007812 */ /* 0x040fe200078efcff */
[----:B------:R-:W-:Y:S01]  /*71e0*/  USEL UR4, UR4, 0x1, UP0 ;  /* 0x0000000104047887 */ /* 0x000fe20008000000 */
[C---:B------:R-:W-:Y:S01]  /*71f0*/  LOP3.LUT R2, R5.reuse, 0x80, RZ, 0xfc, !PT ;  /* 0x0000008005027812 */ /* 0x040fe200078efcff */
[----:B------:R-:W-:Y:S01]  /*7200*/  UMOV UR37, 0x400 ;  /* 0x0000040000257882 */ /* 0x000fe20000000000 */
[----:B------:R-:W-:Y:S01]  /*7210*/  ISETP.GE.AND P2, PT, R0, UR9, PT ;  /* 0x0000000900007c0c */ /* 0x000fe2000bf46270 */
[----:B------:R-:W-:Y:S01]  /*7220*/  UIMAD UR36, UR4, UR6, URZ ;  /* 0x00000006042472a4 */ /* 0x000fe2000f8e023f */
[----:B------:R-:W-:Y:S01]  /*7230*/  ISETP.GE.AND P1, PT, R2, UR9, PT ;  /* 0x0000000902007c0c */ /* 0x000fe2000bf26270 */
[----:B------:R1:W-:Y:S01]  /*7240*/  STL [R1+0x4], RZ ;  /* 0x000004ff01007387 */ /* 0x0003e20000100800 */
[C---:B------:R-:W-:Y:S01]  /*7250*/  ISETP.GE.AND P3, PT, R5.reuse, UR9, PT ;  /* 0x0000000905007c0c */ /* 0x040fe2000bf66270 */
[----:B------:R-:W-:Y:S01]  /*7260*/  UIADD3 UR4, UR36, 0x5f, URZ ;  /* 0x0000005f24047890 */ /* 0x000fe2000fffe03f */
[----:B------:R-:W-:Y:S01]  /*7270*/  LOP3.LUT R0, R5, 0xc0, RZ, 0xfc, !PT ;  /* 0x000000c005007812 */ /* 0x000fe200078efcff */
[----:B------:R-:W-:Y:S01]  /*7280*/  ULDC UR10, c[0x0][0x2b8] ;  /* 0x0000ae00000a7ab9 */ /* 0x000fe20000000800 */
[----:B------:R-:W-:Y:S01]  /*7290*/  SHF.R.U32.HI R36, RZ, 0x3, R19 ;  /* 0x00000003ff247819 */ /* 0x000fe20000011613 */
[----:B------:R-:W-:Y:S01]  /*72a0*/  UIMAD.WIDE UR4, UR4, 0x2aaaaaab, URZ ;  /* 0x2aaaaaab040478a5 */ /* 0x000fe2000f8e023f */
[----:B------:R-:W-:Y:S01]  /*72b0*/  ISETP.GE.AND P0, PT, R0, UR9, PT ;  /* 0x0000000900007c0c */ /* 0x000fe2000bf06270 */
[----:B------:R-:W-:Y:S01]  /*72c0*/  IMAD.U32 R37, RZ, RZ, UR11 ;  /* 0x0000000bff257e24 */ /* 0x000fe2000f8e00ff */
[----:B------:R-:W-:Y:S01]  /*72d0*/  SEL R4, RZ, 0x1, P3 ;  /* 0x00000001ff047807 */ /* 0x000fe20001800000 */
[----:B------:R-:W-:Y:S01]  /*72e0*/  USHF.R.U32.HI UR6, URZ, 0x1f, UR5 ;  /* 0x0000001f3f067899 */ /* 0x000fe20008011605 */
[----:B------:R-:W-:Y:S01]  /*72f0*/  @P2 LOP3.LUT R16, R16, 0x10, RZ, 0xfc, !PT ;  /* 0x0000001010102812 */ /* 0x000fe200078efcff */
[----:B0-----:R-:W-:Y:S01]  /*7300*/  ULEA UR37, UR8, UR37, 0x18 ;  /* 0x0000002508257291 */ /* 0x001fe2000f8ec03f */
[----:B------:R-:W-:Y:S01]  /*7310*/  SEL R2, RZ, 0x2, P2 ;  /* 0x00000002ff027807 */ /* 0x000fe20001000000 */
[----:B------:R-:W-:Y:S01]  /*7320*/  ULEA.HI.SX32 UR6, UR5, UR6, 0x1c ;  /* 0x0000000605067291 */ /* 0x000fe2000f8fe23f */
[----:B------:R-:W-:Y:S01]  /*7330*/  LOP3.LUT R16, R16, 0xfffffff7, RZ, 0xc0, !PT ;  /* 0xfffffff710107812 */ /* 0x000fe200078ec0ff */
[----:B------:R-:W-:Y:S01]  /*7340*/  IMAD.MOV.U32 R27, RZ, RZ, 0x1 ;  /* 0x00000001ff1b7424 */ /* 0x000fe200078e00ff */
[----:B------:R-:W-:Y:S01]  /*7350*/  SEL R3, RZ, 0x4, P1 ;  /* 0x00000004ff037807 */ /* 0x000fe20000800000 */
[----:B------:R-:W-:Y:S01]  /*7360*/  UIADD3 UR5, UR6, -0x1, URZ ;  /* 0xffffffff06057890 */ /* 0x000fe2000fffe03f */
[----:B------:R-:W-:Y:S01]  /*7370*/  @P1 LOP3.LUT R16, R16, 0x8, RZ, 0xfc, !PT ;  /* 0x0000000810101812 */ /* 0x000fe200078efcff */
[----:B------:R-:W-:Y:S01]  /*7380*/  ULDC UR39, c[0x0][0x448] ;  /* 0x0001120000277ab9 */ /* 0x000fe20000000800 */
[----:B------:R-:W-:Y:S01]  /*7390*/  LOP3.LUT R36, R36, 0xf, RZ, 0xc0, !PT ;  /* 0x0000000f24247812 */ /* 0x000fe200078ec0ff */
[----:B------:R-:W-:Y:S01]  /*73a0*/  UIMAD UR8, UR5, -0x60, UR36 ;  /* 0xffffffa0050878a4 */ /* 0x000fe2000f8e0224 */
[----:B------:R-:W-:Y:S01]  /*73b0*/  LOP3.LUT R16, R16, 0xfffffffd, RZ, 0xc0, !PT ;  /* 0xfffffffd10107812 */ /* 0x000fe200078ec0ff */
[----:B------:R-:W-:Y:S01]  /*73c0*/  ULDC UR4, c[0x0][0x288] ;  /* 0x0000a20000047ab9 */ /* 0x000fe20000000800 */
[----:B------:R-:W-:Y:S01]  /*73d0*/  IADD3 R3, R3, R2, R4 ;  /* 0x0000000203037210 */ /* 0x000fe20007ffe004 */
[----:B------:R-:W-:Y:S01]  /*73e0*/  ULOP3.LUT UR41, UR38, 0x2, URZ, 0xfc, !UPT ;  /* 0x0000000226297892 */ /* 0x000fe2000f8efc3f */
[----:B------:R-:W-:Y:S01]  /*73f0*/  @P3 LOP3.LUT R16, R16, 0x2, RZ, 0xfc, !PT ;  /* 0x0000000210103812 */ /* 0x000fe200078efcff */
[----:B------:R-:W-:Y:S01]  /*7400*/  ULDC UR42, c[0x0][0xc] ;  /* 0x00000300002a7ab9 */ /* 0x000fe20000000800 */
[----:B------:R-:W-:Y:S01]  /*7410*/  SEL R2, RZ, 0x8, P0 ;  /* 0x00000008ff027807 */ /* 0x000fe20000000000 */
[----:B------:R-:W-:Y:S01]  /*7420*/  UIMAD UR39, UR39, UR4, URZ ;  /* 0x00000004272772a4 */ /* 0x000fe2000f8e023f */
[----:B------:R-:W-:Y:S01]  /*7430*/  LOP3.LUT R16, R16, 0xfffffffb, RZ, 0xc0, !PT ;  /* 0xfffffffb10107812 */ /* 0x000fe200078ec0ff */
[----:B------:R-:W-:Y:S01]  /*7440*/  UIADD3 UR40, UR6, -0x2, URZ ;  /* 0xfffffffe06287890 */ /* 0x000fe2000fffe03f */
[----:B------:R-:W-:Y:S01]  /*7450*/  IADD3 R34, -R36, UR8, RZ ;  /* 0x0000000824227c10 */ /* 0x000fe2000fffe1ff */
[----:B------:R-:W-:Y:S01]  /*7460*/  IMAD.IADD R2, R2, 0x1, R3 ;  /* 0x0000000102027824 */ /* 0x000fe200078e0203 */
[----:B------:R-:W-:Y:S01]  /*7470*/  @P0 LOP3.LUT R16, R16, 0x4, RZ, 0xfc, !PT ;  /* 0x0000000410100812 */ /* 0x000fe200078efcff */
[----:B------:R-:W-:Y:S01]  /*7480*/  IMAD.SHL.U32 R3, R19, 0x10, RZ ;  /* 0x0000001013037824 */ /* 0x000fe200078e00ff */
[----:B------:R-:W-:-:S02]  /*7490*/  ISETP.GE.AND P0, PT, R5, UR9, PT ;  /* 0x0000000905007c0c */ /* 0x000fc4000bf06270 */
[----:B------:R-:W-:Y:S02]  /*74a0*/  LOP3.LUT R35, R35, 0xfffffffb, RZ, 0xc0, !PT ;  /* 0xfffffffb23237812 */ /* 0x000fe400078ec0ff */
[C---:B------:R-:W-:Y:S02]  /*74b0*/  ISETP.LT.OR P3, PT, R34.reuse, 0x1, P0 ;  /* 0x000000012200780c */ /* 0x040fe40000761670 */
[C---:B------:R-:W-:Y:S02]  /*74c0*/  ISETP.LT.OR P2, PT, R34.reuse, 0x11, P0 ;  /* 0x000000112200780c */ /* 0x040fe40000741670 */
[----:B------:R-:W-:Y:S02]  /*74d0*/  ISETP.LT.OR P1, PT, R34, 0x21, P0 ;  /* 0x000000212200780c */ /* 0x000fe40000721670 */
[----:B------:R-:W-:Y:S02]  /*74e0*/  LOP3.LUT R16, R16, 0xefffffff, RZ, 0xc0, !PT ;  /* 0xefffffff10107812 */ /* 0x000fe400078ec0ff */
[----:B------:R-:W-:-:S02]  /*74f0*/  LOP3.LUT R0, R31, 0x1f8, RZ, 0xc0, !PT ;  /* 0x000001f81f007812 */ /* 0x000fc400078ec0ff */
[----:B------:R-:W-:Y:S01]  /*7500*/  LOP3.LUT R28, R36, 0x70, R3, 0xf8, !PT ;  /* 0x00000070241c7812 */ /* 0x000fe200078ef803 */
[----:B------:R-:W-:Y:S01]  /*7510*/  IMAD.U32 R3, RZ, RZ, UR5 ;  /* 0x00000005ff037e24 */ /* 0x000fe2000f8e00ff */
[----:B------:R-:W-:Y:S02]  /*7520*/  LOP3.LUT R0, R0, 0x38, R19, 0x78, !PT ;  /* 0x0000003800007812 */ /* 0x000fe400078e7813 */
[----:B------:R-:W-:Y:S02]  /*7530*/  @P3 LOP3.LUT R35, R35, 0x4, RZ, 0xfc, !PT ;  /* 0x0000000423233812 */ /* 0x000fe400078efcff */
[----:B------:R-:W-:Y:S02]  /*7540*/  ISETP.LT.OR P3, PT, R34, 0x31, P0 ;  /* 0x000000312200780c */ /* 0x000fe40000761670 */
[----:B------:R-:W-:Y:S02]  /*7550*/  LOP3.LUT R35, R35, 0xfffffffd, RZ, 0xc0, !PT ;  /* 0xfffffffd23237812 */ /* 0x000fe400078ec0ff */
[----:B------:R-:W-:Y:S01]  /*7560*/  LOP3.LUT R31, R0, 0x200, R31, 0xf8, !PT ;  /* 0x00000200001f7812 */ /* 0x000fe200078ef81f */
[----:B------:R-:W-:Y:S01]  /*7570*/  IMAD R0, R3, 0x60, R28 ;  /* 0x0000006003007824 */ /* 0x000fe200078e021c */
[----:B------:R-:W-:-:S02]  /*7580*/  @P2 LOP3.LUT R35, R35, 0x2, RZ, 0xfc, !PT ;  /* 0x0000000223232812 */ /* 0x000fc400078efcff */
[C---:B------:R-:W-:Y:S02]  /*7590*/  ISETP.LT.OR P2, PT, R34.reuse, 0x41, P0 ;  /* 0x000000412200780c */ /* 0x040fe40000741670 */
[----:B------:R-:W-:Y:S01]  /*75a0*/  LOP3.LUT R35, R35, 0xfffffffe, RZ, 0xc0, !PT ;  /* 0xfffffffe23237812 */ /* 0x000fe200078ec0ff */
[----:B------:R1:W-:Y:S01]  /*75b0*/  STL [R1+0x8], R0 ;  /* 0x0000080001007387 */ /* 0x0003e20000100800 */
[----:B------:R-:W-:Y:S02]  /*75c0*/  MOV R17, RZ ;  /* 0x000000ff00117202 */ /* 0x000fe40000000f00 */
[----:B------:R-:W-:Y:S02]  /*75d0*/  @P1 LOP3.LUT R35, R35, 0x1, RZ, 0xfc, !PT ;  /* 0x0000000123231812 */ /* 0x000fe400078efcff */
[----:B------:R-:W-:Y:S02]  /*75e0*/  ISETP.LT.OR P1, PT, R34, 0x51, P0 ;  /* 0x000000512200780c */ /* 0x000fe40000721670 */
[----:B------:R-:W-:-:S02]  /*75f0*/  LOP3.LUT P0, RZ, R2, 0x2, RZ, 0xc0, !PT ;  /* 0x0000000202ff7812 */ /* 0x000fc4000780c0ff */
[----:B------:R-:W-:Y:S02]  /*7600*/  @P3 LOP3.LUT R16, R16, 0x10000000, RZ, 0xfc, !PT ;  /* 0x1000000010103812 */ /* 0x000fe400078efcff */
[----:B------:R-:W-:Y:S02]  /*7610*/  ISETP.LT.OR P3, PT, R34, 0x1, !P0 ;  /* 0x000000012200780c */ /* 0x000fe40004761670 */
[----:B------:R-:W-:Y:S02]  /*7620*/  LOP3.LUT R16, R16, 0xffbfffff, RZ, 0xc0, !PT ;  /* 0xffbfffff10107812 */ /* 0x000fe400078ec0ff */
[----:B------:R-:W-:Y:S02]  /*7630*/  LOP3.LUT R35, R35, 0xffffffbf, RZ, 0xc0, !PT ;  /* 0xffffffbf23237812 */ /* 0x000fe400078ec0ff */
[----:B------:R-:W-:Y:S02]  /*7640*/  @P2 LOP3.LUT R16, R16, 0x400000, RZ, 0xfc, !PT ;  /* 0x0040000010102812 */ /* 0x000fe400078efcff */
[----:B------:R-:W-:-:S02]  /*7650*/  ISETP.LT.OR P2, PT, R34, 0x11, !P0 ;  /* 0x000000112200780c */ /* 0x000fc40004741670 */
[----:B------:R-:W-:Y:S02]  /*7660*/  LOP3.LUT R16, R16, 0x7fffffff, RZ, 0xc0, !PT ;  /* 0x7fffffff10107812 */ /* 0x000fe400078ec0ff */
[----:B------:R-:W-:Y:S02]  /*7670*/  @P1 LOP3.LUT R35, R35, 0x40, RZ, 0xfc, !PT ;  /* 0x0000004023231812 */ /* 0x000fe400078efcff */
[----:B------:R-:W-:Y:S02]  /*7680*/  @P3 LOP3.LUT R16, R16, 0x80000000, RZ, 0xfc, !PT ;  /* 0x8000000010103812 */ /* 0x000fe400078efcff */
[----:B------:R-:W-:Y:S02]  /*7690*/  ISETP.LT.OR P1, PT, R34, 0x21, !P0 ;  /* 0x000000212200780c */ /* 0x000fe40004721670 */
[----:B------:R-:W-:Y:S02]  /*76a0*/  LOP3.LUT R16, R16, 0xbfffffff, RZ, 0xc0, !PT ;  /* 0xbfffffff10107812 */ /* 0x000fe400078ec0ff */
[----:B------:R-:W-:-:S02]  /*76b0*/  ISETP.LT.OR P3, PT, R34, 0x31, !P0 ;  /* 0x000000312200780c */ /* 0x000fc40004761670 */
[----:B------:R-:W-:Y:S02]  /*76c0*/  @P2 LOP3.LUT R16, R16, 0x40000000, RZ, 0xfc, !PT ;  /* 0x4000000010102812 */ /* 0x000fe400078efcff */
[----:B------:R-:W-:Y:S02]  /*76d0*/  ISETP.LT.OR P2, PT, R34, 0x41, !P0 ;  /* 0x000000412200780c */ /* 0x000fe40004741670 */
[----:B------:R-:W-:Y:S02]  /*76e0*/  LOP3.LUT R16, R16, 0xdfffffff, RZ, 0xc0, !PT ;  /* 0xdfffffff10107812 */ /* 0x000fe400078ec0ff */
[----:B------:R-:W-:Y:S02]  /*76f0*/  LOP3.LUT R35, R35, 0xffffffdf, RZ, 0xc0, !PT ;  /* 0xffffffdf23237812 */ /* 0x000fe400078ec0ff */
[----:B------:R-:W-:Y:S02]  /*7700*/  @P1 LOP3.LUT R16, R16, 0x20000000, RZ, 0xfc, !PT ;  /* 0x2000000010101812 */ /* 0x000fe400078efcff */
[----:B------:R-:W-:-:S02]  /*7710*/  ISETP.LT.OR P1, PT, R34, 0x51, !P0 ;  /* 0x000000512200780c */ /* 0x000fc40004721670 */
[----:B------:R-:W-:Y:S02]  /*7720*/  LOP3.LUT R16, R16, 0xf7ffffff, RZ, 0xc0, !PT ;  /* 0xf7ffffff10107812 */ /* 0x000fe400078ec0ff */
[----:B------:R-:W-:Y:S02]  /*7730*/  LOP3.LUT P0, RZ, R2, 0x4, RZ, 0xc0, !PT ;  /* 0x0000000402ff7812 */ /* 0x000fe4000780c0ff */
[----:B------:R-:W-:Y:S02]  /*7740*/  @P3 LOP3.LUT R16, R16, 0x8000000, RZ, 0xfc, !PT ;  /* 0x0800000010103812 */ /* 0x000fe400078efcff */
[----:B------:R-:W-:Y:S02]  /*7750*/  ISETP.LT.OR P3, PT, R34, 0x1, !P0 ;  /* 0x000000012200780c */ /* 0x000fe40004761670 */
[----:B------:R-:W-:Y:S02]  /*7760*/  LOP3.LUT R16, R16, 0xfffdffff, RZ, 0xc0, !PT ;  /* 0xfffdffff10107812 */ /* 0x000fe400078ec0ff */
[----:B------:R-:W-:-:S02]  /*7770*/  LEA R4, R31, UR37, 0x1 ;  /* 0x000000251f047c11 */ /* 0x000fc4000f8e08ff */
[----:B------:R-:W-:Y:S02]  /*7780*/  @P2 LOP3.LUT R16, R16, 0x20000, RZ, 0xfc, !PT ;  /* 0x0002000010102812 */ /* 0x000fe400078efcff */
[----:B------:R-:W-:Y:S02]  /*7790*/  ISETP.LT.OR P2, PT, R34, 0x11, !P0 ;  /* 0x000000112200780c */ /* 0x000fe40004741670 */
[----:B------:R-:W-:Y:S02]  /*77a0*/  LOP3.LUT R16, R16, 0xfbffffff, RZ, 0xc0, !PT ;  /* 0xfbffffff10107812 */ /* 0x000fe400078ec0ff */
[----:B------:R-:W-:Y:S02]  /*77b0*/  @P1 LOP3.LUT R35, R35, 0x20, RZ, 0xfc, !PT ;  /* 0x0000002023231812 */ /* 0x000fe400078efcff */
[----:B------:R-:W-:Y:S02]  /*77c0*/  @P3 LOP3.LUT R16, R16, 0x4000000, RZ, 0xfc, !PT ;  /* 0x0400000010103812 */ /* 0x000fe400078efcff */
[----:B------:R-:W-:-:S02]  /*77d0*/  ISETP.LT.OR P1, PT, R34, 0x21, !P0 ;  /* 0x000000212200780c */ /* 0x000fc40004721670 */
[----:B------:R-:W-:Y:S02]  /*77e0*/  LOP3.LUT R16, R16, 0xfdffffff, RZ, 0xc0, !PT ;  /* 0xfdffffff10107812 */ /* 0x000fe400078ec0ff */
[----:B------:R-:W-:Y:S02]  /*77f0*/  ISETP.LT.OR P3, PT, R34, 0x31, !P0 ;  /* 0x000000312200780c */ /* 0x000fe40004761670 */
[----:B------:R-:W-:Y:S02]  /*7800*/  @P2 LOP3.LUT R16, R16, 0x2000000, RZ, 0xfc, !PT ;  /* 0x0200000010102812 */ /* 0x000fe400078efcff */
[----:B------:R-:W-:Y:S02]  /*7810*/  ISETP.LT.OR P2, PT, R34, 0x41, !P0 ;  /* 0x000000412200780c */ /* 0x000fe40004741670 */
[----:B------:R-:W-:Y:S02]  /*7820*/  LOP3.LUT R16, R16, 0xfeffffff, RZ, 0xc0, !PT ;  /* 0xfeffffff10107812 */ /* 0x000fe400078ec0ff */
[----:B------:R-:W-:-:S02]  /*7830*/  LOP3.LUT R35, R35, 0xffffffef, RZ, 0xc0, !PT ;  /* 0xffffffef23237812 */ /* 0x000fc400078ec0ff */
        /* <DEDUP_REMOVED lines=9> */
[----:B------:R-:W-:Y:S02]  /*78d0*/  ISETP.LT.OR P2, PT, R34, 0x11, !P0 ;  /* 0x000000112200780c */ /* 0x000fe40004741670 */
[----:B------:R-:W-:Y:S02]  /*78e0*/  LOP3.LUT R16, R16, 0xffdfffff, RZ, 0xc0, !PT ;  /* 0xffdfffff10107812 */ /* 0x000fe400078ec0ff */
[----:B------:R-:W-:Y:S02]  /*78f0*/  ISETP.LT.OR P1, PT, R34, 0x21, !P0 ;  /* 0x000000212200780c */ /* 0x000fe40004721670 */
[----:B------:R-:W-:-:S02]  /*7900*/  @P3 LOP3.LUT R16, R16, 0x200000, RZ, 0xfc, !PT ;  /* 0x0020000010103812 */ /* 0x000fc400078efcff */
[----:B------:R-:W-:Y:S02]  /*7910*/  ISETP.LT.OR P3, PT, R34, 0x31, !P0 ;  /* 0x000000312200780c */ /* 0x000fe40004761670 */
[----:B------:R-:W-:Y:S02]  /*7920*/  LOP3.LUT R16, R16, 0xffefffff, RZ, 0xc0, !PT ;  /* 0xffefffff10107812 */ /* 0x000fe400078ec0ff */
[----:B------:R-:W-:Y:S02]  /*7930*/  LOP3.LUT R35, R35, 0xfffffff7, RZ, 0xc0, !PT ;  /* 0xfffffff723237812 */ /* 0x000fe400078ec0ff */
[----:B------:R-:W-:Y:S02]  /*7940*/  @P2 LOP3.LUT R16, R16, 0x100000, RZ, 0xfc, !PT ;  /* 0x0010000010102812 */ /* 0x000fe400078efcff */
[----:B------:R-:W-:Y:S02]  /*7950*/  ISETP.LT.OR P2, PT, R34, 0x41, !P0 ;  /* 0x000000412200780c */ /* 0x000fe40004741670 */
[----:B------:R-:W-:-:S04]  /*7960*/  LOP3.LUT R16, R16, 0xfff7ffff, RZ, 0xc0, !PT ;  /* 0xfff7ffff10107812 */ /* 0x000fc800078ec0ff */
        /* <DEDUP_REMOVED lines=9> */
[----:B------:R-:W-:Y:S02]  /*7a00*/  ISETP.GE.AND P1, PT, R34, 0x1, PT ;  /* 0x000000012200780c */ /* 0x000fe40003f26270 */
[----:B------:R-:W-:Y:S02]  /*7a10*/  LOP3.LUT R16, R16, 0xffffff7f, RZ, 0xc0, !PT ;  /* 0xffffff7f10107812 */ /* 0x000fe400078ec0ff */
[----:B------:R-:W-:-:S07]  /*7a20*/  ISETP.GE.AND P0, PT, R34, 0x11, PT ;  /* 0x000000112200780c */ /* 0x000fce0003f06270 */
[----:B------:R-:W-:Y:S02]  /*7a30*/  @P2 LOP3.LUT R16, R16, 0x80, RZ, 0xfc, !PT ;  /* 0x0000008010102812 */ /* 0x000fe400078efcff */
[----:B------:R-:W-:Y:S02]  /*7a40*/  ISETP.GE.AND P2, PT, R34, 0x21, PT ;  /* 0x000000212200780c */ /* 0x000fe40003f46270 */
[----:B------:R-:W-:-:S04]  /*7a50*/  LOP3.LUT R16, R16, 0xffffefff, RZ, 0xc0, !PT ;  /* 0xffffefff10107812 */ /* 0x000fc800078ec0ff */
        /* <DEDUP_REMOVED lines=20> */
.L_x_9104:
[----:B0-----:R-:W0:Y:S01]  /*7ba0*/  LDC R0, c[0x0][0xc38] ;  /* 0x00030e00ff007b82 */ /* 0x001e220000000800 */
[----:B------:R-:W-:Y:S01]  /*7bb0*/  IMAD.MOV.U32 R23, RZ, RZ, R37 ;  /* 0x000000ffff177224 */ /* 0x000fe200078e0025 */
[----:B------:R-:W-:Y:S05]  /*7bc0*/  YIELD ;  /* 0x0000000000007946 */ /* 0x000fea0003800000 */
[----:B------:R-:W-:Y:S01]  /*7bd0*/  ULDC.64 UR4, c[0x0][0xa28] ;  /* 0x00028a0000047ab9 */ /* 0x000fe20000000a00 */
[----:B------:R-:W-:Y:S01]  /*7be0*/  IMAD.MOV.U32 R32, RZ, RZ, RZ ;  /* 0x000000ffff207224 */ /* 0x000fe200078e00ff */
[----:B0-----:R-:W-:-:S13]  /*7bf0*/  ISETP.NE.AND P0, PT, R0, 0x1, PT ;  /* 0x000000010000780c */ /* 0x001fda0003f05270 */
[----:B------:R-:W0:Y:S08]  /*7c00*/  @P0 LDC R0, c[0x0][0xc3c] ;  /* 0x00030f00ff000b82 */ /* 0x000e300000000800 */
[----:B-1----:R-:W1:Y:S01]  /*7c10*/  @P0 LDC R3, c[0x0][0xc40] ;  /* 0x00031000ff030b82 */ /* 0x002e620000000800 */
[----:B0-----:R-:W-:-:S05]  /*7c20*/  @P0 IMAD.HI.U32 R0, R37, R0, RZ ;  /* 0x0000000025000227 */ /* 0x001fca00078e00ff */
[----:B-1----:R-:W-:Y:S02]  /*7c30*/  @P0 SHF.R.U32.HI R23, RZ, R3, R0 ;  /* 0x00000003ff170219 */ /* 0x002fe40000011600 */
[----:B------:R-:W0:Y:S03]  /*7c40*/  LDC R0, c[0x0][0xc44] ;  /* 0x00031100ff007b82 */ /* 0x000e260000000800 */
[----:B--2---:R-:W-:Y:S01]  /*7c50*/  IMAD.MOV.U32 R18, RZ, RZ, R23 ;  /* 0x000000ffff127224 */ /* 0x004fe200078e0017 */
        /* <DEDUP_REMOVED lines=29> */
.L_x_9070:
[----:B------:R-:W-:-:S04]  /*7e30*/  UIADD3 UR4, UR37, 0x400, URZ ;  /* 0x0000040025047890 */ /* 0x000fc8000fffe03f */
[----:B------:R-:W-:-:S06]  /*7e40*/  ULOP3.LUT UP0, URZ, UR4, 0x3ff, URZ, 0xc0, !UPT ;  /* 0x000003ff043f7892 */ /* 0x000fcc000f80c03f */
[----:B------:R-:W-:-:S13]  /*7e50*/  PLOP3.LUT P0, PT, PT, PT, UP0, 0x80, 0x0 ;  /* 0x000000000000781c */ /* 0x000fda0003f0f008 */
        /* <DEDUP_REMOVED lines=17> */
.L_x_9072:
        /* <DEDUP_REMOVED lines=15> */
.L_x_9071:
        /* <DEDUP_REMOVED lines=13> */
.L_x_9121:
[----:B------:R-:W2:Y:S01]  /*8130*/  LDL R4, [R1+0x8] ;  /* 0x0000080001047983 */ /* 0x000ea20000100800 */
[----:B------:R-:W-:Y:S02]  /*8140*/  ISETP.NE.AND P0, PT, R8, 0x1, PT ;  /* 0x000000010800780c */ /* 0x000fe40003f05270 */
[C---:B------:R-:W-:Y:S02]  /*8150*/  LOP3.LUT P1, RZ, R16.reuse, 0x80, RZ, 0xc0, !PT ;  /* 0x0000008010ff7812 */ /* 0x040fe4000782c0ff */
[----:B-----5:R-:W-:Y:S02]  /*8160*/  SHF.R.S32.HI R33, RZ, 0x1f, R30 ;  /* 0x0000001fff217819 */ /* 0x020fe4000001141e */
[----:B------:R-:W-:Y:S02]  /*8170*/  LOP3.LUT R16, R16, 0xffffffbf, RZ, 0xc0, !PT ;  /* 0xffffffbf10107812 */ /* 0x000fe400078ec0ff */
[----:B------:R-:W-:-:S05]  /*8180*/  MOV R24, RZ ;  /* 0x000000ff00187202 */ /* 0x000fca0000000f00 */
[----:B------:R-:W0:Y:S01]  /*8190*/  @P0 LDC R0, c[0x0][0x434] ;  /* 0x00010d00ff000b82 */ /* 0x000e220000000800 */
[----:B------:R-:W-:-:S07]  /*81a0*/  @P0 LOP3.LUT R16, R16, 0x40, RZ, 0xfc, !PT ;  /* 0x0000004010100812 */ /* 0x000fce00078efcff */
[----:B-1----:R-:W1:Y:S08]  /*81b0*/  @P0 LDC R3, c[0x0][0x438] ;  /* 0x00010e00ff030b82 */ /* 0x002e700000000800 */
[----:B------:R-:W3:Y:S01]  /*81c0*/  @P1 LDC.64 R6, c[0x0][0x428] ;  /* 0x00010a00ff061b82 */ /* 0x000ee20000000a00 */
[----:B--2---:R-:W-:-:S07]  /*81d0*/  IMAD.IADD R25, R4, 0x1, R32 ;  /* 0x0000000104197824 */ /* 0x004fce00078e0220 */
[----:B------:R-:W2:Y:S01]  /*81e0*/  @P1 LDC.64 R4, c[0x0][0x418] ;  /* 0x00010600ff041b82 */ /* 0x000ea20000000a00 */
[----:B0-----:R-:W-:-:S04]  /*81f0*/  @P0 IMAD.HI.U32 R0, R25, R0, RZ ;  /* 0x0000000019000227 */ /* 0x001fc800078e00ff */
[----:B------:R-:W-:Y:S01]  /*8200*/  IMAD.MOV.U32 R9, RZ, RZ, R25 ;  /* 0x000000ffff097224 */ /* 0x000fe200078e0019 */
[----:B-1----:R-:W-:Y:S01]  /*8210*/  @P0 SHF.R.U32.HI R9, RZ, R3, R0 ;  /* 0x00000003ff090219 */ /* 0x002fe20000011600 */
[----:B---3--:R-:W-:-:S03]  /*8220*/  @P1 IMAD R0, R33, R6, RZ ;  /* 0x0000000621001224 */ /* 0x008fc600078e02ff */
[--C-:B------:R-:W-:Y:S01]  /*8230*/  @P1 SHF.R.S32.HI R3, RZ, 0x1f, R9.reuse ;  /* 0x0000001fff031819 */ /* 0x100fe20000011409 */
[----:B------:R-:W-:Y:S02]  /*8240*/  @P1 IMAD.MOV.U32 R2, RZ, RZ, R9 ;  /* 0x000000ffff021224 */ /* 0x000fe400078e0009 */
[C---:B------:R-:W-:Y:S02]  /*8250*/  @P1 IMAD R7, R30.reuse, R7, R0 ;  /* 0x000000071e071224 */ /* 0x040fe400078e0200 */
[----:B------:R-:W-:-:S04]  /*8260*/  @P1 IMAD.WIDE.U32 R2, R30, R6, R2 ;  /* 0x000000061e021225 */ /* 0x000fc800078e0002 */
[----:B------:R-:W-:Y:S01]  /*8270*/  @P1 IMAD.IADD R0, R3, 0x1, R7 ;  /* 0x0000000103001824 */ /* 0x000fe200078e0207 */
[----:B--2---:R-:W-:-:S04]  /*8280*/  @P1 LEA R4, P0, R2, R4, 0x2 ;  /* 0x0000000402041211 */ /* 0x004fc800078010ff */
[----:B------:R-:W-:-:S05]  /*8290*/  @P1 LEA.HI.X R5, R2, R5, R0, 0x2, P0 ;  /* 0x0000000502051211 */ /* 0x000fca00000f1400 */
[----:B------:R0:W5:Y:S01]  /*82a0*/  @P1 LDG.E R24, desc[UR48][R4.64] ;  /* 0x0000003004181981 */ /* 0x000162000c1e1900 */
[----:B------:R-:W-:Y:S01]  /*82b0*/  IMAD.U32 R2, RZ, RZ, UR41 ;  /* 0x00000029ff027e24 */ /* 0x000fe2000f8e00ff */
[----:B------:R-:W-:Y:S01]  /*82c0*/  LOP3.LUT R16, R16, 0xffffffdf, RZ, 0xc0, !PT ;  /* 0xffffffdf10107812 */ /* 0x000fe200078ec0ff */
[----:B------:R-:W-:Y:S01]  /*82d0*/  IMAD.MOV R0, RZ, RZ, -R9 ;  /* 0x000000ffff007224 */ /* 0x000fe200078e0a09 */
[----:B------:R-:W-:Y:S02]  /*82e0*/  SHF.R.S32.HI R29, RZ, 0x1f, R19 ;  /* 0x0000001fff1d7819 */ /* 0x000fe40000011413 */
[----:B------:R-:W-:Y:S01]  /*82f0*/  ISETP.NE.AND P0, PT, R2, 0x3, PT ;  /* 0x000000030200780c */ /* 0x000fe20003f05270 */
[----:B------:R-:W-:-:S12]  /*8300*/  IMAD R25, R8, R0, R25 ;  /* 0x0000000008197224 */ /* 0x000fd800078e0219 */
[----:B------:R-:W-:Y:S01]  /*8310*/  @P0 LOP3.LUT R16, R16, 0x20, RZ, 0xfc, !PT ;  /* 0x0000002010100812 */ /* 0x000fe200078efcff */
[----:B0-----:R-:W-:Y:S06]  /*8320*/  @!P0 BRA `(.L_x_9074) ;  /* 0x0000000000048947 */ /* 0x001fec0003800000 */
[----:B------:R-:W-:Y:S01]  /*8330*/  BPT.TRAP 0x1 ;  /* 0x000000040000795c */ /* 0x000fe20000300000 */
.L_x_9074:
[----:B------:R-:W-:Y:S01]  /*8340*/  LEA R22, R17, UR37, 0x3 ;  /* 0x0000002511167c11 */ /* 0x000fe2000f8e18ff */
[----:B------:R-:W-:Y:S01]  /*8350*/  BSSY B0, `(.L_x_9075) ;  /* 0x0000004000007945 */ /* 0x000fe20003800000 */
[----:B------:R-:W-:-:S04]  /*8360*/  SHF.L.U32 R3, R27, 0x1f, RZ ;  /* 0x0000001f1b037819 */ /* 0x000fc800000006ff */
[----:B------:R-:W0:Y:S02]  /*8370*/  SYNCS.PHASECHK.TRANS64.TRYWAIT P0, [R22+URZ+0x22840], R3 ;  /* 0x02284003160075a7 */ /* 0x000e24000800017f */
[----:B0-----:R-:W-:Y:S05]  /*8380*/  @!P0 BRA `(.L_x_9076) ;  /* 0x0000002c00608947 */ /* 0x001fea0003800000 */
.L_x_9122:
[----:B------:R-:W-:Y:S05]  /*8390*/  BSYNC B0 ;  /* 0x0000000000007941 */ /* 0x000fea0003800000 */
.L_x_9075:
[----:B------:R-:W-:Y:S01]  /*83a0*/  SHF.R.S32.HI R26, RZ, 0x1f, R25 ;  /* 0x0000001fff1a7819 */ /* 0x000fe20000011419 */
[----:B------:R-:W1:Y:S01]  /*83b0*/  S2R R20, SR_TID.X ;  /* 0x0000000000147919 */ /* 0x000e620000002100 */
[----:B------:R-:W-:Y:S01]  /*83c0*/  ULDC.64 UR4, c[0x0][0x300] ;  /* 0x0000c00000047ab9 */ /* 0x000fe20000000a00 */
[----:B-----5:R-:W-:Y:S01]  /*83d0*/  SHF.R.S32.HI R4, RZ, 0x1f, R24 ;  /* 0x0000001fff047819 */ /* 0x020fe20000011418 */
[----:B0-----:R-:W-:Y:S01]  /*83e0*/  IMAD.WIDE.U32 R2, R25, UR4, RZ ;  /* 0x0000000419027c25 */ /* 0x001fe2000f8e00ff */
[----:B------:R-:W-:-:S03]  /*83f0*/  LOP3.LUT P1, RZ, R16, 0x1, RZ, 0xc0, !PT ;  /* 0x0000000110ff7812 */ /* 0x000fc6000782c0ff */
[----:B------:R-:W-:Y:S01]  /*8400*/  IMAD R0, R26, UR4, RZ ;  /* 0x000000041a007c24 */ /* 0x000fe2000f8e02ff */
        /* <DEDUP_REMOVED lines=25> */
[C---:B------:R-:W-:Y:S02]  /*85a0*/  ISETP.GE.AND P4, PT, R34.reuse, 0x21, PT ;  /* 0x000000212200780c */ /* 0x040fe40003f86270 */
[----:B------:R-:W-:Y:S01]  /*85b0*/  ISETP.GE.AND P3, PT, R34, 0x31, PT ;  /* 0x000000312200780c */ /* 0x000fe20003f66270 */
[----:B------:R-:W-:Y:S04]  /*85c0*/  SHFL.IDX PT, R6, R5, 0x1, 0x181f ;  /* 0x00381f0005067f89 */ /* 0x000fe800000e0000 */
[----:B------:R-:W-:Y:S02]  /*85d0*/  SHFL.IDX PT, R9, R5, 0x2, 0x181f ;  /* 0x00581f0005097f89 */ /* 0x000fe400000e0000 */
[----:B------:R-:W-:-:S02]  /*85e0*/  @P2 LEA R7, R4, UR37, 0x1 ;  /* 0x0000002504072c11 */ /* 0x000fc4000f8e08ff */
[----:B------:R-:W-:Y:S02]  /*85f0*/  @P5 LEA R12, R4, UR37, 0x1 ;  /* 0x00000025040c5c11 */ /* 0x000fe4000f8e08ff */
[----:B0-----:R-:W-:Y:S02]  /*8600*/  @P2 LEA R2, P0, R20, R14, 0x1 ;  /* 0x0000000e14022211 */ /* 0x001fe400078008ff */
[----:B------:R-:W0:Y:S03]  /*8610*/  SHFL.IDX PT, R14, R0, 0x1, 0x181f ;  /* 0x00381f00000e7f89 */ /* 0x000e2600000e0000 */
[----:B-1----:R-:W-:-:S05]  /*8620*/  @P2 IMAD.X R3, RZ, RZ, R3, P0 ;  /* 0x000000ffff032224 */ /* 0x002fca00000e0603 */
[----:B------:R1:W-:Y:S01]  /*8630*/  @P2 LDGSTS.E.BYPASS.LTC128B.128 [R7+0x1c400], desc[UR48][R2.64], !P1 ;  /* 0x1c40000002072fae */ /* 0x0003e2000c901d70 */
[----:B------:R-:W-:-:S03]  /*8640*/  ISETP.GE.AND P2, PT, R34, 0x41, PT ;  /* 0x000000412200780c */ /* 0x000fc60003f46270 */
[----:B-1----:R-:W-:Y:S01]  /*8650*/  SHFL.IDX PT, R7, R5, 0x3, 0x181f ;  /* 0x00781f0005077f89 */ /* 0x002fe200000e0000 */
[----:B0-----:R-:W-:-:S03]  /*8660*/  @P5 LEA R11, P0, R20, R14, 0x1 ;  /* 0x0000000e140b5211 */ /* 0x001fc600078008ff */
[----:B------:R-:W0:Y:S02]  /*8670*/  SHFL.IDX PT, R14, R0, 0x2, 0x181f ;  /* 0x00581f00000e7f89 */ /* 0x000e2400000e0000 */
[----:B------:R-:W-:Y:S02]  /*8680*/  @P5 IMAD.X R6, RZ, RZ, R6, P0 ;  /* 0x000000ffff065224 */ /* 0x000fe400000e0606 */
[----:B------:R-:W-:Y:S02]  /*8690*/  @P5 IMAD.MOV.U32 R2, RZ, RZ, R11 ;  /* 0x000000ffff025224 */ /* 0x000fe400078e000b */
[----:B------:R-:W-:-:S05]  /*86a0*/  @P5 IMAD.MOV.U32 R3, RZ, RZ, R6 ;  /* 0x000000ffff035224 */ /* 0x000fca00078e0006 */
[----:B------:R1:W-:Y:S01]  /*86b0*/  @P5 LDGSTS.E.BYPASS.LTC128B.128 [R12+0x1cc00], desc[UR48][R2.64], !P1 ;  /* 0x1cc00000020c5fae */ /* 0x0003e2000c901d70 */
[----:B0-----:R-:W-:-:S03]  /*86c0*/  @P4 LEA R10, P0, R20, R14, 0x1 ;  /* 0x0000000e140a4211 */ /* 0x001fc600078008ff */
[----:B-1----:R-:W-:Y:S01]  /*86d0*/  SHFL.IDX PT, R2, R5, 0x4, 0x181f ;  /* 0x00981f0005027f89 */ /* 0x002fe200000e0000 */
[----:B------:R-:W-:-:S03]  /*86e0*/  @P4 LEA R12, R4, UR37, 0x1 ;  /* 0x00000025040c4c11 */ /* 0x000fc6000f8e08ff */
[----:B------:R-:W0:Y:S01]  /*86f0*/  SHFL.IDX PT, R14, R0, 0x3, 0x181f ;  /* 0x00781f00000e7f89 */ /* 0x000e2200000e0000 */
[----:B------:R-:W-:-:S03]  /*8700*/  @P4 IMAD.X R9, RZ, RZ, R9, P0 ;  /* 0x000000ffff094224 */ /* 0x000fc600000e0609 */
[----:B------:R-:W-:Y:S01]  /*8710*/  SHFL.IDX PT, R5, R5, 0x5, 0x181f ;  /* 0x00b81f0005057f89 */ /* 0x000fe200000e0000 */
[----:B------:R-:W-:Y:S01]  /*8720*/  @P4 IMAD.MOV.U32 R3, RZ, RZ, R9 ;  /* 0x000000ffff034224 */ /* 0x000fe200078e0009 */
[----:B------:R-:W-:Y:S02]  /*8730*/  @P3 LEA R9, R4, UR37, 0x1 ;  /* 0x0000002504093c11 */ /* 0x000fe4000f8e08ff */
[C---:B0-----:R-:W-:Y:S02]  /*8740*/  @P3 LEA R8, P0, R20.reuse, R14, 0x1 ;  /* 0x0000000e14083211 */ /* 0x041fe400078008ff */
[----:B------:R-:W0:Y:S03]  /*8750*/  SHFL.IDX PT, R14, R0, 0x4, 0x181f ;  /* 0x00981f00000e7f89 */ /* 0x000e2600000e0000 */
[----:B------:R-:W-:Y:S01]  /*8760*/  @P3 IMAD.X R7, RZ, RZ, R7, P0 ;  /* 0x000000ffff073224 */ /* 0x000fe200000e0607 */
[----:B0-----:R-:W-:-:S02]  /*8770*/  @P2 LEA R6, P0, R20, R14, 0x1 ;  /* 0x0000000e14062211 */ /* 0x001fc400078008ff */
[----:B------:R0:W1:Y:S03]  /*8780*/  SHFL.IDX PT, R14, R0, 0x5, 0x181f ;  /* 0x00b81f00000e7f89 */ /* 0x00006600000e0000 */
[----:B------:R-:W-:Y:S02]  /*8790*/  @P2 IMAD.X R11, RZ, RZ, R2, P0 ;  /* 0x000000ffff0b2224 */ /* 0x000fe400000e0602 */
[----:B------:R-:W-:-:S05]  /*87a0*/  @P4 IMAD.MOV.U32 R2, RZ, RZ, R10 ;  /* 0x000000ffff024224 */ /* 0x000fca00078e000a */
[----:B------:R2:W-:Y:S02]  /*87b0*/  @P4 LDGSTS.E.BYPASS.LTC128B.128 [R12+0x1d400], desc[UR48][R2.64], !P1 ;  /* 0x1d400000020c4fae */ /* 0x0005e4000c901d70 */
[----:B--2---:R-:W-:Y:S02]  /*87c0*/  @P3 IMAD.MOV.U32 R2, RZ, RZ, R8 ;  /* 0x000000ffff023224 */ /* 0x004fe400078e0008 */
[----:B------:R-:W-:Y:S01]  /*87d0*/  @P3 IMAD.MOV.U32 R3, RZ, RZ, R7 ;  /* 0x000000ffff033224 */ /* 0x000fe200078e0007 */
[----:B------:R-:W-:-:S04]  /*87e0*/  @P2 LEA R7, R4, UR37, 0x1 ;  /* 0x0000002504072c11 */ /* 0x000fc8000f8e08ff */
[----:B------:R2:W-:Y:S02]  /*87f0*/  @P3 LDGSTS.E.BYPASS.LTC128B.128 [R9+0x1dc00], desc[UR48][R2.64], !P1 ;  /* 0x1dc0000002093fae */ /* 0x0005e4000c901d70 */
[----:B--2---:R-:W-:Y:S01]  /*8800*/  @P2 IMAD.MOV.U32 R2, RZ, RZ, R6 ;  /* 0x000000ffff022224 */ /* 0x004fe200078e0006 */
[----:B------:R-:W-:-:S05]  /*8810*/  @P2 MOV R3, R11 ;  /* 0x0000000b00032202 */ /* 0x000fca0000000f00 */
[----:B-1----:R0:W-:Y:S02]  /*8820*/  @P2 LDGSTS.E.BYPASS.LTC128B.128 [R7+0x1e400], desc[UR48][R2.64], !P1 ;  /* 0x1e40000002072fae */ /* 0x0021e4000c901d70 */
.L_x_9136:
        /* <DEDUP_REMOVED lines=10> */
.L_x_9078:
        /* <DEDUP_REMOVED lines=11> */
.L_x_9079:
        /* <DEDUP_REMOVED lines=23> */
.L_x_9080:
[----:B0-----:R-:W0:Y:S01]  /*8af0*/  LDC R5, c[0x0][0x448] ;  /* 0x00011200ff057b82 */ /* 0x001e220000000800 */
[----:B------:R-:W-:Y:S01]  /*8b00*/  IMAD.MOV R0, RZ, RZ, -R23 ;  /* 0x000000ffff007224 */ /* 0x000fe200078e0a17 */
[----:B------:R-:W-:Y:S01]  /*8b10*/  ULDC UR4, c[0x0][0xc38] ;  /* 0x00030e0000047ab9 */ /* 0x000fe20000000800 */
[----:B------:R-:W2:Y:S01]  /*8b20*/  S2R R21, SR_TID.X ;  /* 0x0000000000157919 */ /* 0x000ea20000002100 */
[----:B------:R-:W-:Y:S01]  /*8b30*/  LOP3.LUT P5, RZ, R16, 0x2000, RZ, 0xc0, !PT ;  /* 0x0000200010ff7812 */ /* 0x000fe200078ac0ff */
[----:B------:R-:W-:Y:S01]  /*8b40*/  IMAD R0, R0, UR4, R37 ;  /* 0x0000000400007c24 */ /* 0x000fe2000f8e0225 */
[----:B------:R-:W-:Y:S01]  /*8b50*/  ULDC.64 UR4, c[0x0][0x2d8] ;  /* 0x0000b60000047ab9 */ /* 0x000fe20000000a00 */
[----:B------:R-:W-:Y:S02]  /*8b60*/  LEA R20, R31, UR37, 0x1 ;  /* 0x000000251f147c11 */ /* 0x000fe4000f8e08ff */
[----:B------:R-:W-:-:S05]  /*8b70*/  IMAD.SHL.U32 R0, R0, 0x80, RZ ;  /* 0x0000008000007824 */ /* 0x000fca00078e00ff */
[----:B------:R-:W-:-:S05]  /*8b80*/  LOP3.LUT R6, R28, R0, RZ, 0xfc, !PT ;  /* 0x000000001c067212 */ /* 0x000fca00078efcff */
[----:B------:R-:W-:Y:S01]  /*8b90*/  IMAD.MOV.U32 R4, RZ, RZ, R6 ;  /* 0x000000ffff047224 */ /* 0x000fe200078e0006 */
[----:B0-----:R-:W-:Y:S01]  /*8ba0*/  ISETP.NE.AND P0, PT, R5, 0x1, PT ;  /* 0x000000010500780c */ /* 0x001fe20003f05270 */
[----:B--2---:R-:W-:-:S12]  /*8bb0*/  IMAD.SHL.U32 R21, R21, 0x8, RZ ;  /* 0x0000000815157824 */ /* 0x004fd800078e00ff */
[----:B------:R-:W0:Y:S01]  /*8bc0*/  @P0 LDC R3, c[0x0][0x44c] ;  /* 0x00011300ff030b82 */ /* 0x000e220000000800 */
[----:B------:R-:W-:-:S07]  /*8bd0*/  LOP3.LUT R21, R21, 0x38, RZ, 0xc0, !PT ;  /* 0x0000003815157812 */ /* 0x000fce00078ec0ff */
[----:B------:R-:W2:Y:S01]  /*8be0*/  @P0 LDC R7, c[0x0][0x450] ;  /* 0x00011400ff070b82 */ /* 0x000ea20000000800 */
[----:B0-----:R-:W-:-:S05]  /*8bf0*/  @P0 IMAD.HI.U32 R2, R6, R3, RZ ;  /* 0x0000000306020227 */ /* 0x001fca00078e00ff */
[----:B--2---:R-:W-:Y:S01]  /*8c00*/  @P0 SHF.R.U32.HI R4, RZ, R7, R2 ;  /* 0x00000007ff040219 */ /* 0x004fe20000011602 */
[----:B------:R-:W-:Y:S01]  /*8c10*/  IMAD R2, R29, UR4, RZ ;  /* 0x000000041d027c24 */ /* 0x000fe2000f8e02ff */
[----:B------:R-:W-:-:S03]  /*8c20*/  SHF.R.S32.HI R7, RZ, 0x1f, R18 ;  /* 0x0000001fff077819 */ /* 0x000fc60000011412 */
[C---:B------:R-:W-:Y:S02]  /*8c30*/  IMAD R9, R19.reuse, UR5, R2 ;  /* 0x0000000513097c24 */ /* 0x040fe4000f8e0202 */
[----:B------:R-:W-:Y:S01]  /*8c40*/  IMAD.WIDE.U32 R2, R19, UR4, RZ ;  /* 0x0000000413027c25 */ /* 0x000fe2000f8e00ff */
[----:B------:R-:W-:-:S03]  /*8c50*/  ULDC.64 UR4, c[0x0][0x2e0] ;  /* 0x0000b80000047ab9 */ /* 0x000fc60000000a00 */
[----:B------:R-:W-:Y:S02]  /*8c60*/  IMAD.MOV R8, RZ, RZ, -R4 ;  /* 0x000000ffff087224 */ /* 0x000fe400078e0a04 */
[----:B------:R-:W-:Y:S02]  /*8c70*/  IMAD.IADD R3, R3, 0x1, R9 ;  /* 0x0000000103037824 */ /* 0x000fe400078e0209 */
[----:B------:R-:W-:Y:S02]  /*8c80*/  IMAD R7, R7, UR4, RZ ;  /* 0x0000000407077c24 */ /* 0x000fe4000f8e02ff */
[----:B------:R-:W-:Y:S01]  /*8c90*/  IMAD R5, R5, R8, R6 ;  /* 0x0000000805057224 */ /* 0x000fe200078e0206 */
[----:B------:R-:W-:Y:S01]  /*8ca0*/  SHF.R.S32.HI R6, RZ, 0x1f, R4 ;  /* 0x0000001fff067819 */ /* 0x000fe20000011404 */
        /* <DEDUP_REMOVED lines=21> */
[----:B------:R-:W2:Y:S01]  /*8e00*/  SHFL.IDX PT, R2, R5, RZ, 0x181f ;  /* 0x00181fff05027589 */ /* 0x000ea200000e0000 */
[C---:B------:R-:W-:Y:S01]  /*8e10*/  VIADD R7, R0.reuse, 0x10 ;  /* 0x0000001000077836 */ /* 0x040fe20000000000 */
[----:B------:R-:W-:Y:S02]  /*8e20*/  ISETP.GE.AND P0, PT, R0, UR39, PT ;  /* 0x0000002700007c0c */ /* 0x000fe4000bf06270 */
[----:B------:R-:W-:Y:S11]  /*8e30*/  SHFL.IDX PT, R6, R5, 0x1, 0x181f ;  /* 0x00381f0005067f89 */ /* 0x000ff600000e0000 */
[----:B0-----:R-:W-:-:S05]  /*8e40*/  @!P0 LEA R14, P1, R21, R14, 0x1 ;  /* 0x0000000e150e8211 */ /* 0x001fca00078208ff */
[----:B--2---:R-:W-:Y:S02]  /*8e50*/  @!P0 IMAD.X R3, RZ, RZ, R2, P1 ;  /* 0x000000ffff038224 */ /* 0x004fe400008e0602 */
[----:B------:R-:W-:Y:S02]  /*8e60*/  @!P0 IMAD.MOV.U32 R2, RZ, RZ, R14 ;  /* 0x000000ffff028224 */ /* 0x000fe400078e000e */
        /* <DEDUP_REMOVED lines=9> */
[----:B------:R-:W-:Y:S01]  /*8f00*/  ISETP.GE.AND P0, PT, R7, UR39, PT ;  /* 0x0000002707007c0c */ /* 0x000fe2000bf06270 */
[----:B------:R-:W-:-:S12]  /*8f10*/  VIADD R7, R0, 0x30 ;  /* 0x0000003000077836 */ /* 0x000fd80000000000 */
[----:B0-----:R-:W-:Y:S02]  /*8f20*/  @!P0 LEA R2, P1, R21, R14, 0x1 ;  /* 0x0000000e15028211 */ /* 0x001fe400078208ff */
[----:B------:R-:W0:Y:S03]  /*8f30*/  SHFL.IDX PT, R14, R4, 0x3, 0x181f ;  /* 0x00781f00040e7f89 */ /* 0x000e2600000e0000 */
[----:B--2---:R-:W-:Y:S02]  /*8f40*/  @!P0 IMAD.X R3, RZ, RZ, R6, P1 ;  /* 0x000000ffff038224 */ /* 0x004fe400008e0606 */
        /* <DEDUP_REMOVED lines=23> */
[----:B------:R-:W-:-:S13]  /*90c0*/  ISETP.GE.AND P0, PT, R7, UR39, PT ;  /* 0x0000002707007c0c */ /* 0x000fda000bf06270 */
[----:B0-----:R-:W-:Y:S02]  /*90d0*/  @!P0 LEA R2, P1, R21, R14, 0x1 ;  /* 0x0000000e15028211 */ /* 0x001fe400078208ff */
[----:B------:R0:W3:Y:S03]  /*90e0*/  SHFL.IDX PT, R14, R4, 0x7, 0x181f ;  /* 0x00f81f00040e7f89 */ /* 0x0000e600000e0000 */
[----:B--2---:R-:W-:Y:S02]  /*90f0*/  @!P0 IMAD.X R3, RZ, RZ, R6, P1 ;  /* 0x000000ffff038224 */ /* 0x004fe400008e0606 */
[----:B------:R0:W2:Y:S04]  /*9100*/  SHFL.IDX PT, R6, R5, 0x7, 0x181f ;  /* 0x00f81f0005067f89 */ /* 0x0000a800000e0000 */
[----:B------:R0:W-:Y:S02]  /*9110*/  @!P0 LDGSTS.E.BYPASS.LTC128B.128 [R20+0x1b400], desc[UR48][R2.64], !P5 ;  /* 0x1b40000002148fae */ /* 0x0001e4000e901d70 */
.L_x_9153:
[----:B0-----:R-:W4:Y:S01]  /*9120*/  LDL R5, [R1+0x4] ;  /* 0x0000040001057983 */ /* 0x001f220000100800 */
[----:B------:R-:W-:-:S05]  /*9130*/  VIADD R0, R0, 0x70 ;  /* 0x0000007000007836 */ /* 0x000fca0000000000 */
[----:B------:R-:W-:-:S13]  /*9140*/  ISETP.GE.AND P0, PT, R0, UR39, PT ;  /* 0x0000002700007c0c */ /* 0x000fda000bf06270 */
[----:B---3--:R-:W-:-:S05]  /*9150*/  @!P0 LEA R2, P1, R21, R14, 0x1 ;  /* 0x0000000e15028211 */ /* 0x008fca00078208ff */
[----:B--2---:R-:W-:-:S05]  /*9160*/  @!P0 IMAD.X R3, RZ, RZ, R6, P1 ;  /* 0x000000ffff038224 */ /* 0x004fca00008e0606 */
[----:B------:R-:W-:Y:S01]  /*9170*/  @!PT LDS RZ, [RZ] ;  /* 0x00000000fffff984 */ /* 0x000fe20000000800 */
[----:B------:R-:W-:Y:S01]  /*9180*/  @!PT LDS RZ, [RZ] ;  /* 0x00000000fffff984 */ /* 0x000fe20000000800 */
[----:B------:R-:W-:Y:S01]  /*9190*/  @!PT LDS RZ, [RZ] ;  /* 0x00000000fffff984 */ /* 0x000fe20000000800 */
[----:B------:R0:W-:Y:S01]  /*91a0*/  @!P0 LDGSTS.E.BYPASS.LTC128B.128 [R20+0x1bc00], desc[UR48][R2.64], !P5 ;  /* 0x1bc0000002148fae */ /* 0x0001e2000e901d70 */
[----:B------:R-:W-:Y:S01]  /*91b0*/  NOP ;  /* 0x0000000000007918 */ /* 0x000fe20000000000 */
[----:B------:R-:W-:Y:S02]  /*91c0*/  SYNCS.ARRIVE.TRANS64.RED.A0T1 RZ, [UR37+0x22800], RZ ;  /* 0x022800ffffff79a7 */ /* 0x000fe40008200425 */
[----:B------:R-:W-:Y:S01]  /*91d0*/  ARRIVES.LDGSTSBAR.64.TRANSCNT [UR37+0x22800] ;  /* 0x02280000ff0079b0 */ /* 0x000fe20008000aa5 */
[----:B----4-:R-:W-:-:S04]  /*91e0*/  LOP3.LUT R0, R5, 0x1, RZ, 0xc, !PT ;  /* 0x0000000105007812 */ /* 0x010fc800078e0cff */
[----:B------:R-:W-:Y:S01]  /*91f0*/  SHF.L.U32 R0, R0, 0x1f, RZ ;  /* 0x0000001f00007819 */ /* 0x000fe200000006ff */
[----:B------:R-:W-:Y:S01]  /*9200*/  NOP ;  /* 0x0000000000007918 */ /* 0x000fe20000000000 */
[----:B------:R-:W-:Y:S01]  /*9210*/  SYNCS.ARRIVE.TRANS64.A1T0 RZ, [UR37+0x22800], RZ ;  /* 0x022800ffffff79a7 */ /* 0x000fe20008100025 */
[----:B------:R-:W-:Y:S01]  /*9220*/  BSSY B0, `(.L_x_9082) ;  /* 0x0000003000007945 */ /* 0x000fe20003800000 */
[----:B------:R-:W2:Y:S03]  /*9230*/  SYNCS.PHASECHK.TRANS64.TRYWAIT P0, [UR37+0x22820], R0 ;  /* 0x02282000ff0075a7 */ /* 0x000ea60008000165 */
[----:B0-2---:R-:W-:Y:S05]  /*9240*/  @!P0 BRA `(.L_x_9083) ;  /* 0x0000002c00cc8947 */ /* 0x005fea0003800000 */
.L_x_9154:
[----:B------:R-:W-:Y:S05]  /*9250*/  BSYNC B0 ;  /* 0x0000000000007941 */ /* 0x000fea0003800000 */
.L_x_9082:
[----:B------:R-:W-:-:S04]  /*9260*/  MOV R2, UR41 ;  /* 0x0000002900027c02 */ /* 0x000fc80008000f00 */
[----:B------:R-:W-:-:S13]  /*9270*/  ISETP.NE.AND P0, PT, R2, 0x3, PT ;  /* 0x000000030200780c */ /* 0x000fda0003f05270 */
[----:B------:R-:W-:Y:S05]  /*9280*/  @!P0 BRA `(.L_x_9084) ;  /* 0x0000000000048947 */ /* 0x000fea0003800000 */
[----:B------:R-:W-:Y:S01]  /*9290*/  BPT.TRAP 0x1 ;  /* 0x000000040000795c */ /* 0x000fe20000300000 */
.L_x_9084:
[----:B0-----:R-:W-:Y:S01]  /*92a0*/  SHF.L.U32 R3, R27, 0x1f, RZ ;  /* 0x0000001f1b037819 */ /* 0x001fe200000006ff */
[----:B------:R-:W-:Y:S03]  /*92b0*/  BSSY B0, `(.L_x_9085) ;  /* 0x0000003000007945 */ /* 0x000fe60003800000 */
[----:B------:R-:W0:Y:S02]  /*92c0*/  SYNCS.PHASECHK.TRANS64.TRYWAIT P0, [R22+URZ+0x22860], R3 ;  /* 0x02286003160075a7 */ /* 0x000e24000800017f */
[----:B0-----:R-:W-:Y:S05]  /*92d0*/  @!P0 BRA `(.L_x_9086) ;  /* 0x0000002c00c08947 */ /* 0x001fea0003800000 */
.L_x_9155:
[----:B------:R-:W-:Y:S05]  /*92e0*/  BSYNC B0 ;  /* 0x0000000000007941 */ /* 0x000fea0003800000 */
.L_x_9085:
[----:B------:R-:W2:Y:S01]  /*92f0*/  LDL.LU R0, [R1] ;  /* 0x0000000001007983 */ /* 0x000ea20000300800 */
[----:B------:R-:W-:Y:S01]  /*9300*/  ULDC.64 UR4, c[0x0][0x328] ;  /* 0x0000ca0000047ab9 */ /* 0x000fe20000000a00 */
[----:B------:R-:W-:Y:S02]  /*9310*/  IMAD R6, R17, 0x6000, R31 ;  /* 0x0000600011067824 */ /* 0x000fe400078e021f */
[----:B------:R-:W-:Y:S02]  /*9320*/  IMAD R26, R26, UR4, RZ ;  /* 0x000000041a1a7c24 */ /* 0x000fe4000f8e02ff */
[----:B0-----:R-:W-:-:S04]  /*9330*/  IMAD.WIDE.U32 R2, R25, UR4, RZ ;  /* 0x0000000419027c25 */ /* 0x001fc8000f8e00ff */
[----:B------:R-:W-:Y:S01]  /*9340*/  IMAD R5, R25, UR5, R26 ;  /* 0x0000000519057c24 */ /* 0x000fe2000f8e021a */
[----:B------:R-:W-:-:S03]  /*9350*/  ULDC.64 UR4, c[0x0][0x338] ;  /* 0x0000ce0000047ab9 */ /* 0x000fc60000000a00 */
[----:B------:R-:W-:Y:S02]  /*9360*/  IMAD.IADD R3, R3, 0x1, R5 ;  /* 0x0000000103037824 */ /* 0x000fe400078e0205 */
[----:B------:R-:W-:-:S04]  /*9370*/  IMAD.WIDE.U32 R2, R24, UR4, R2 ;  /* 0x0000000418027c25 */ /* 0x000fc8000f8e0002 */
[----:B--2---:R-:W-:-:S04]  /*9380*/  IMAD R5, R0, UR4, RZ ;  /* 0x0000000400057c24 */ /* 0x004fc8000f8e02ff */
        /* <DEDUP_REMOVED lines=12> */
[----:B------:R-:W-:Y:S01]  /*9450*/  LOP3.LUT P6, RZ, R16, 0x800000, RZ, 0xc0, !PT ;  /* 0x0080000010ff7812 */ /* 0x000fe200078cc0ff */
[----:B------:R-:W0:Y:S01]  /*9460*/  S2R R4, SR_TID.X ;  /* 0x0000000000047919 */ /* 0x000e220000002100 */
[----:B------:R-:W-:Y:S02]  /*9470*/  LEA R6, R6, UR37, 0x1 ;  /* 0x0000002506067c11 */ /* 0x000fe4000f8e08ff */
[----:B------:R-:W-:Y:S01]  /*9480*/  P2R R20, PR, RZ, 0x40 ;  /* 0x00000040ff147803 */ /* 0x000fe20000000000 */
[----:B------:R-:W2:Y:S01]  /*9490*/  SHFL.IDX PT, R2, R8, RZ, 0x181f ;  /* 0x00181fff08027589 */ /* 0x000ea200000e0000 */
        /* <DEDUP_REMOVED lines=11> */
[----:B------:R3:W-:Y:S01]  /*9550*/  STL [R1+0xc], R17 ;  /* 0x00000c1101007387 */ /* 0x0007e20000100800 */
[----:B------:R-:W-:-:S02]  /*9560*/  P2R R9, PR, RZ, 0x40 ;  /* 0x00000040ff097803 */ /* 0x000fc40000000000 */
[C---:B------:R-:W-:Y:S01]  /*9570*/  LOP3.LUT P6, RZ, R16.reuse, 0x20000000, RZ, 0xc0, !PT ;  /* 0x2000000010ff7812 */ /* 0x040fe200078cc0ff */
[----:B------:R-:W4:Y:S01]  /*9580*/  SHFL.IDX PT, R3, R7, RZ, 0x181f ;  /* 0x00181fff07037589 */ /* 0x000f2200000e0000 */
[C---:B------:R-:W-:Y:S02]  /*9590*/  LOP3.LUT P2, RZ, R16.reuse, 0x10000, RZ, 0xc0, !PT ;  /* 0x0001000010ff7812 */ /* 0x040fe4000784c0ff */
[----:B------:R-:W-:Y:S02]  /*95a0*/  P2R R23, PR, RZ, 0x40 ;  /* 0x00000040ff177803 */ /* 0x000fe40000000000 */
[----:B------:R-:W-:Y:S02]  /*95b0*/  LOP3.LUT P6, RZ, R35, 0x1, RZ, 0xc0, !PT ;  /* 0x0000000123ff7812 */ /* 0x000fe400078cc0ff */
[----:B------:R-:W-:Y:S01]  /*95c0*/  LOP3.LUT P1, RZ, R16, 0x8000, RZ, 0xc0, !PT ;  /* 0x0000800010ff7812 */ /* 0x000fe2000782c0ff */
[----:B0-----:R-:W-:Y:S01]  /*95d0*/  IMAD.SHL.U32 R4, R4, 0x8, RZ ;  /* 0x0000000804047824 */ /* 0x001fe200078e00ff */
[----:B------:R-:W-:-:S02]  /*95e0*/  P2R R24, PR, RZ, 0x40 ;  /* 0x00000040ff187803 */ /* 0x000fc40000000000 */
[----:B------:R-:W-:Y:S02]  /*95f0*/  LOP3.LUT P6, RZ, R16, 0x100000, RZ, 0xc0, !PT ;  /* 0x0010000010ff7812 */ /* 0x000fe400078cc0ff */
[----:B------:R-:W-:Y:S02]  /*9600*/  LOP3.LUT R4, R4, 0x38, RZ, 0xc0, !PT ;  /* 0x0000003804047812 */ /* 0x000fe400078ec0ff */
[----:B------:R-:W-:Y:S02]  /*9610*/  P2R R25, PR, RZ, 0x40 ;  /* 0x00000040ff197803 */ /* 0x000fe40000000000 */
[----:B------:R-:W-:-:S04]  /*9620*/  LOP3.LUT P6, RZ, R16, 0x2000000, RZ, 0xc0, !PT ;  /* 0x0200000010ff7812 */ /* 0x000fc800078cc0ff */
[----:B------:R-:W-:Y:S02]  /*9630*/  P2R R26, PR, RZ, 0x40 ;  /* 0x00000040ff1a7803 */ /* 0x000fe40000000000 */
[----:B------:R-:W-:-:S04]  /*9640*/  LOP3.LUT P6, RZ, R16, 0x40000000, RZ, 0xc0, !PT ;  /* 0x4000000010ff7812 */ /* 0x000fc800078cc0ff */
[----:B------:R-:W-:Y:S02]  /*9650*/  P2R R0, PR, RZ, 0x40 ;  /* 0x00000040ff007803 */ /* 0x000fe40000000000 */
[----:B------:R-:W-:-:S03]  /*9660*/  LOP3.LUT P6, RZ, R35, 0x2, RZ, 0xc0, !PT ;  /* 0x0000000223ff7812 */ /* 0x000fc600078cc0ff */
[----:B------:R0:W-:Y:S01]  /*9670*/  STL [R1], R0 ;  /* 0x0000000001007387 */ /* 0x0001e20000100800 */
[----:B---3--:R-:W-:Y:S02]  /*9680*/  P2R R17, PR, RZ, 0x40 ;  /* 0x00000040ff117803 */ /* 0x008fe40000000000 */
[----:B------:R-:W-:-:S04]  /*9690*/  LOP3.LUT P6, RZ, R16, 0x200000, RZ, 0xc0, !PT ;  /* 0x0020000010ff7812 */ /* 0x000fc800078cc0ff */
[----:B------:R-:W-:Y:S02]  /*96a0*/  P2R R19, PR, RZ, 0x40 ;  /* 0x00000040ff137803 */ /* 0x000fe40000000000 */
[----:B------:R-:W-:Y:S01]  /*96b0*/  LOP3.LUT P6, RZ, R16, 0x4000000, RZ, 0xc0, !PT ;  /* 0x0400000010ff7812 */ /* 0x000fe200078cc0ff */
[----:B0-----:R-:W-:-:S03]  /*96c0*/  IMAD.SHL.U32 R0, R4, 0x2, RZ ;  /* 0x0000000204007824 */ /* 0x001fc600078e00ff */
[----:B-1----:R-:W-:Y:S02]  /*96d0*/  P2R R22, PR, RZ, 0x40 ;  /* 0x00000040ff167803 */ /* 0x002fe40000000000 */
[----:B------:R-:W-:Y:S02]  /*96e0*/  LOP3.LUT P6, RZ, R16, 0x80000000, RZ, 0xc0, !PT ;  /* 0x8000000010ff7812 */ /* 0x000fe400078cc0ff */
[----:B--2---:R-:W-:Y:S02]  /*96f0*/  IADD3 R14, P0, R2, R0, RZ ;  /* 0x00000000020e7210 */ /* 0x004fe40007f1e0ff */
[----:B------:R-:W-:Y:S01]  /*9700*/  P2R R27, PR, RZ, 0x40 ;  /* 0x00000040ff1b7803 */ /* 0x000fe20000000000 */
[----:B------:R-:W0:Y:S01]  /*9710*/  SHFL.IDX PT, R2, R8, 0x1, 0x181f ;  /* 0x00381f0008027f89 */ /* 0x000e2200000e0000 */
[----:B------:R-:W-:Y:S01]  /*9720*/  LOP3.LUT P6, RZ, R35, 0x4, RZ, 0xc0, !PT ;  /* 0x0000000423ff7812 */ /* 0x000fe200078cc0ff */
[----:B----4-:R-:W-:Y:S02]  /*9730*/  IMAD.X R15, RZ, RZ, R3, P0 ;  /* 0x000000ffff0f7224 */ /* 0x010fe400000e0603 */
[----:B------:R-:W1:Y:S10]  /*9740*/  SHFL.IDX PT, R3, R7, 0x1, 0x181f ;  /* 0x00381f0007037f89 */ /* 0x000e7400000e0000 */
[----:B------:R-:W-:Y:S01]  /*9750*/  LDGSTS.E.BYPASS.LTC128B.128 [R6+0x400], desc[UR48][R14.64], !P6 ;  /* 0x004000000e067fae */ /* 0x000fe2000f101d70 */
[----:B------:R-:W-:-:S03]  /*9760*/  ISETP.NE.AND P6, PT, R27, RZ, PT ;  /* 0x000000ff1b00720c */ /* 0x000fc60003fc5270 */
[----:B------:R-:W5:Y:S01]  /*9770*/  LDL.LU R27, [R1+0x18] ;  /* 0x00001800011b7983 */ /* 0x000f620000300800 */
[----:B0-----:R-:W-:-:S03]  /*9780*/  IADD3 R12, P0, R2, R0, RZ ;  /* 0x00000000020c7210 */ /* 0x001fc60007f1e0ff */
[----:B------:R-:W0:Y:S02]  /*9790*/  SHFL.IDX PT, R2, R8, 0x2, 0x181f ;  /* 0x00581f0008027f89 */ /* 0x000e2400000e0000 */
[----:B-1----:R-:W-:-:S04]  /*97a0*/  IMAD.X R13, RZ, RZ, R3, P0 ;  /* 0x000000ffff0d7224 */ /* 0x002fc800000e0603 */
[----:B------:R-:W-:Y:S01]  /*97b0*/  LDGSTS.E.BYPASS.LTC128B.128 [R6+0x3400], desc[UR48][R14.64+0x80], !P6 ;  /* 0x034000800e067fae */ /* 0x000fe2000f101d70 */
[----:B------:R-:W-:-:S03]  /*97c0*/  ISETP.NE.AND P6, PT, R22, RZ, PT ;  /* 0x000000ff1600720c */ /* 0x000fc60003fc5270 */
[----:B------:R-:W5:Y:S04]  /*97d0*/  LDL.LU R22, [R1+0x14] ;  /* 0x0000140001167983 */ /* 0x000f680000300800 */
[----:B------:R-:W1:Y:S06]  /*97e0*/  SHFL.IDX PT, R3, R7, 0x2, 0x181f ;  /* 0x00581f0007037f89 */ /* 0x000e6c00000e0000 */
[----:B------:R-:W-:Y:S01]  /*97f0*/  LDGSTS.E.BYPASS.LTC128B.128 [R6+0x6400], desc[UR48][R14.64+0x100], !P6 ;  /* 0x064001000e067fae */ /* 0x000fe2000f101d70 */
[----:B------:R-:W-:-:S03]  /*9800*/  ISETP.NE.AND P6, PT, R19, RZ, PT ;  /* 0x000000ff1300720c */ /* 0x000fc60003fc5270 */
[----:B------:R-:W5:Y:S01]  /*9810*/  LDL.LU R19, [R1+0x10] ;  /* 0x0000100001137983 */ /* 0x000f620000300800 */
[----:B0-----:R-:W-:-:S03]  /*9820*/  IADD3 R10, P0, R2, R0, RZ ;  /* 0x00000000020a7210 */ /* 0x001fc60007f1e0ff */
[----:B------:R-:W0:Y:S06]  /*9830*/  SHFL.IDX PT, R2, R8, 0x3, 0x181f ;  /* 0x00781f0008027f89 */ /* 0x000e2c00000e0000 */
[----:B------:R2:W-:Y:S01]  /*9840*/  LDGSTS.E.BYPASS.LTC128B.128 [R6+0x9400], desc[UR48][R14.64+0x180], !P6 ;  /* 0x094001800e067fae */ /* 0x0005e2000f101d70 */
[----:B-1----:R-:W-:-:S03]  /*9850*/  IMAD.X R11, RZ, RZ, R3, P0 ;  /* 0x000000ffff0b7224 */ /* 0x002fc600000e0603 */
[----:B------:R-:W3:Y:S01]  /*9860*/  LDL.LU R15, [R1] ;  /* 0x00000000010f7983 */ /* 0x000ee20000300800 */
[----:B------:R-:W-:-:S03]  /*9870*/  ISETP.NE.AND P6, PT, R17, RZ, PT ;  /* 0x000000ff1100720c */ /* 0x000fc60003fc5270 */
[----:B------:R1:W5:Y:S01]  /*9880*/  LDL.LU R17, [R1+0xc] ;  /* 0x00000c0001117983 */ /* 0x0003620000300800 */
[----:B0-----:R-:W-:-:S03]  /*9890*/  IADD3 R4, P0, R2, R0, RZ ;  /* 0x0000000002047210 */ /* 0x001fc60007f1e0ff */
[----:B------:R-:W0:Y:S04]  /*98a0*/  SHFL.IDX PT, R3, R7, 0x3, 0x181f ;  /* 0x00781f0007037f89 */ /* 0x000e2800000e0000 */
[----:B------:R-:W4:Y:S04]  /*98b0*/  SHFL.IDX PT, R2, R8, 0x4, 0x181f ;  /* 0x00981f0008027f89 */ /* 0x000f2800000e0000 */
[----:B------:R1:W-:Y:S01]  /*98c0*/  LDGSTS.E.BYPASS.LTC128B.128 [R6+0xc00], desc[UR48][R12.64], !P6 ;  /* 0x00c000000c067fae */ /* 0x0003e2000f101d70 */
[----:B0-----:R-:W-:-:S03]  /*98d0*/  IMAD.X R5, RZ, RZ, R3, P0 ;  /* 0x000000ffff057224 */ /* 0x001fc600000e0603 */
[----:B------:R-:W0:Y:S01]  /*98e0*/  SHFL.IDX PT, R3, R7, 0x4, 0x181f ;  /* 0x00981f0007037f89 */ /* 0x000e2200000e0000 */
[----:B----4-:R-:W-:-:S03]  /*98f0*/  IADD3 R2, P0, R2, R0, RZ ;  /* 0x0000000002027210 */ /* 0x010fc60007f1e0ff */
[----:B--2---:R1:W2:Y:S02]  /*9900*/  SHFL.IDX PT, R14, R8, 0x5, 0x181f ;  /* 0x00b81f00080e7f89 */ /* 0x0042a400000e0000 */
[----:B0-----:R-:W-:Y:S01]  /*9910*/  IMAD.X R3, RZ, RZ, R3, P0 ;  /* 0x000000ffff037224 */ /* 0x001fe200000e0603 */
[----:B------:R-:W-:Y:S01]  /*9920*/  LOP3.LUT P0, RZ, R16, 0x8000000, RZ, 0xc0, !PT ;  /* 0x0800000010ff7812 */ /* 0x000fe2000780c0ff */
[----:B------:R-:W0:Y:S01]  /*9930*/  SHFL.IDX PT, R7, R7, 0x5, 0x181f ;  /* 0x00b81f0007077f89 */ /* 0x000e2200000e0000 */
[----:B---3--:R-:W-:-:S13]  /*9940*/  ISETP.NE.AND P6, PT, R15, RZ, PT ;  /* 0x000000ff0f00720c */ /* 0x008fda0003fc5270 */
        /* <DEDUP_REMOVED lines=16> */
[----:B------:R1:W-:Y:S10]  /*9a50*/  LDGSTS.E.BYPASS.LTC128B.128 [R6+0x4c00], desc[UR48][R4.64+0x80], !P0 ;  /* 0x04c0008004067fae */ /* 0x0003f4000c101d70 */
[----:B------:R1:W-:Y:S04]  /*9a60*/  LDGSTS.E.BYPASS.LTC128B.128 [R6+0x7c00], desc[UR48][R4.64+0x100], !P6 ;  /* 0x07c0010004067fae */ /* 0x0003e8000f101d70 */
[----:B------:R1:W-:Y:S04]  /*9a70*/  LDGSTS.E.BYPASS.LTC128B.128 [R6+0xac00], desc[UR48][R4.64+0x180], !P5 ;  /* 0x0ac0018004067fae */ /* 0x0003e8000e901d70 */
[----:B------:R1:W-:Y:S04]  /*9a80*/  LDGSTS.E.BYPASS.LTC128B.128 [R6+0x2400], desc[UR48][R2.64], !P4 ;  /* 0x0240000002067fae */ /* 0x0003e8000e101d70 */
[----:B------:R1:W-:Y:S04]  /*9a90*/  LDGSTS.E.BYPASS.LTC128B.128 [R6+0x5400], desc[UR48][R2.64+0x80], !P3 ;  /* 0x0540008002067fae */ /* 0x0003e8000d901d70 */
[----:B------:R1:W-:Y:S04]  /*9aa0*/  LDGSTS.E.BYPASS.LTC128B.128 [R6+0x8400], desc[UR48][R2.64+0x100], !P2 ;  /* 0x0840010002067fae */ /* 0x0003e8000d101d70 */
[----:B0-2---:R1:W-:Y:S02]  /*9ab0*/  LDGSTS.E.BYPASS.LTC128B.128 [R6+0xb400], desc[UR48][R2.64+0x180], !P1 ;  /* 0x0b40018002067fae */ /* 0x0053e4000c901d70 */
.L_x_9169:
[C---:B------:R-:W-:Y:S02]  /*9ac0*/  LOP3.LUT P4, RZ, R35.reuse, 0x40, RZ, 0xc0, !PT ;  /* 0x0000004023ff7812 */ /* 0x040fe4000788c0ff */
[C---:B------:R-:W-:Y:S02]  /*9ad0*/  LOP3.LUT P3, RZ, R35.reuse, 0x20, RZ, 0xc0, !PT ;  /* 0x0000002023ff7812 */ /* 0x040fe4000786c0ff */
[C---:B------:R-:W-:Y:S02]  /*9ae0*/  LOP3.LUT P2, RZ, R35.reuse, 0x10, RZ, 0xc0, !PT ;  /* 0x0000001023ff7812 */ /* 0x040fe4000784c0ff */
[----:B------:R-:W-:Y:S02]  /*9af0*/  LOP3.LUT P1, RZ, R35, 0x8, RZ, 0xc0, !PT ;  /* 0x0000000823ff7812 */ /* 0x000fe4000782c0ff */
[----:B-1----:R-:W-:-:S05]  /*9b00*/  IADD3 R2, P0, R14, R0, RZ ;  /* 0x000000000e027210 */ /* 0x002fca0007f1e0ff */
[----:B------:R-:W-:Y:S01]  /*9b10*/  IMAD.X R3, RZ, RZ, R7, P0 ;  /* 0x000000ffff037224 */ /* 0x000fe200000e0607 */
[----:B------:R-:W-:-:S04]  /*9b20*/  PLOP3.LUT P0, PT, PT, PT, PT, 0x80, 0x0 ;  /* 0x000000000000781c */ /* 0x000fc80003f0f070 */
[----:B------:R-:W-:Y:S01]  /*9b30*/  @!PT LDS RZ, [RZ] ;  /* 0x00000000fffff984 */ /* 0x000fe20000000800 */
[----:B------:R-:W-:Y:S01]  /*9b40*/  @!PT LDS RZ, [RZ] ;  /* 0x00000000fffff984 */ /* 0x000fe20000000800 */
[----:B------:R-:W-:Y:S01]  /*9b50*/  @!PT LDS RZ, [RZ] ;  /* 0x00000000fffff984 */ /* 0x000fe20000000800 */
[----:B------:R0:W-:Y:S04]  /*9b60*/  LDGSTS.E.BYPASS.LTC128B.128 [R6+0x2c00], desc[UR48][R2.64], !P4 ;  /* 0x02c0000002067fae */ /* 0x0001e8000e101d70 */
[----:B------:R0:W-:Y:S04]  /*9b70*/  LDGSTS.E.BYPASS.LTC128B.128 [R6+0x5c00], desc[UR48][R2.64+0x80], !P3 ;  /* 0x05c0008002067fae */ /* 0x0001e8000d901d70 */
[----:B------:R0:W-:Y:S04]  /*9b80*/  LDGSTS.E.BYPASS.LTC128B.128 [R6+0x8c00], desc[UR48][R2.64+0x100], !P2 ;  /* 0x08c0010002067fae */ /* 0x0001e8000d101d70 */
[----:B------:R0:W-:Y:S01]  /*9b90*/  LDGSTS.E.BYPASS.LTC128B.128 [R6+0xbc00], desc[UR48][R2.64+0x180], !P1 ;  /* 0x0bc0018002067fae */ /* 0x0001e2000c901d70 */
[----:B------:R-:W-:Y:S01]  /*9ba0*/  NOP ;  /* 0x0000000000007918 */ /* 0x000fe20000000000 */
.L_x_9088:
        /* <DEDUP_REMOVED lines=11> */
.L_x_9089:
        /* <DEDUP_REMOVED lines=11> */
.L_x_9103:
[----:B------:R-:W0:Y:S01]  /*9d10*/  LDC R2, c[0x0][0x430] ;  /* 0x00010c00ff027b82 */ /* 0x000e220000000800 */
[----:B------:R-:W-:Y:S01]  /*9d20*/  ISETP.GT.U32.AND P0, PT, R28, 0x5f, PT ;  /* 0x0000005f1c00780c */ /* 0x000fe20003f04070 */
[----:B------:R-:W-:Y:S01]  /*9d30*/  IMAD R3, R20, 0x60, R32 ;  /* 0x0000006014037824 */ /* 0x000fe200078e0220 */
[----:B------:R-:W-:Y:S01]  /*9d40*/  MOV R10, UR41 ;  /* 0x00000029000a7c02 */ /* 0x000fe20008000f00 */
[----:B------:R-:W-:Y:S02]  /*9d50*/  ULDC UR4, c[0x0][0x430] ;  /* 0x00010c0000047ab9 */ /* 0x000fe40000000800 */
[----:B------:R-:W-:-:S04]  /*9d60*/  IMAD.IADD R8, R28, 0x1, R3 ;  /* 0x000000011c087824 */ /* 0x000fc800078e0203 */
[----:B------:R-:W-:-:S04]  /*9d70*/  IMAD.MOV.U32 R9, RZ, RZ, R8 ;  /* 0x000000ffff097224 */ /* 0x000fc800078e0008 */
[----:B-1----:R-:W1:Y:S01]  /*9d80*/  @!P0 LDC.64 R4, c[0x0][0x428] ;  /* 0x00010a00ff048b82 */ /* 0x002e620000000a00 */
[----:B0-----:R-:W-:-:S13]  /*9d90*/  ISETP.NE.AND P1, PT, R2, 0x1, PT ;  /* 0x000000010200780c */ /* 0x001fda0003f25270 */
[----:B------:R-:W0:Y:S08]  /*9da0*/  @P1 LDC R7, c[0x0][0x434] ;  /* 0x00010d00ff071b82 */ /* 0x000e300000000800 */
[----:B--2---:R-:W2:Y:S01]  /*9db0*/  @P1 LDC R3, c[0x0][0x438] ;  /* 0x00010e00ff031b82 */ /* 0x004ea20000000800 */
[----:B0-----:R-:W-:-:S07]  /*9dc0*/  @P1 IMAD.HI.U32 R2, R8, R7, RZ ;  /* 0x0000000708021227 */ /* 0x001fce00078e00ff */
[----:B------:R-:W0:Y:S01]  /*9dd0*/  @!P0 LDC.64 R6, c[0x0][0x418] ;  /* 0x00010600ff068b82 */ /* 0x000e220000000a00 */
[----:B--2---:R-:W-:Y:S01]  /*9de0*/  @P1 SHF.R.U32.HI R9, RZ, R3, R2 ;  /* 0x00000003ff091219 */ /* 0x004fe20000011602 */
[----:B-1----:R-:W-:-:S03]  /*9df0*/  @!P0 IMAD R2, R33, R4, RZ ;  /* 0x0000000421028224 */ /* 0x002fc600078e02ff */
[--C-:B------:R-:W-:Y:S01]  /*9e00*/  @!P0 SHF.R.S32.HI R3, RZ, 0x1f, R9.reuse ;  /* 0x0000001fff038819 */ /* 0x100fe20000011409 */
        /* <DEDUP_REMOVED lines=8> */
[----:B------:R-:W-:Y:S01]  /*9e90*/  ISETP.NE.AND P2, PT, R10, 0x3, PT ;  /* 0x000000030a00780c */ /* 0x000fe20003f45270 */
[----:B------:R-:W-:-:S04]  /*9ea0*/  IMAD.MOV R5, RZ, RZ, -R9 ;  /* 0x000000ffff057224 */ /* 0x000fc800078e0a09 */
[----:B------:R-:W-:-:S08]  /*9eb0*/  IMAD R5, R5, UR4, R8 ;  /* 0x0000000405057c24 */ /* 0x000fd0000f8e0208 */
[----:B0-----:R-:W-:Y:S05]  /*9ec0*/  @!P2 BRA `(.L_x_9091) ;  /* 0x000000000004a947 */ /* 0x001fea0003800000 */
[----:B------:R-:W-:Y:S01]  /*9ed0*/  BPT.TRAP 0x1 ;  /* 0x000000040000795c */ /* 0x000fe20000300000 */
.L_x_9091:
[----:B------:R-:W-:Y:S01]  /*9ee0*/  LEA R18, R17, UR37, 0x3 ;  /* 0x0000002511127c11 */ /* 0x000fe2000f8e18ff */
[----:B------:R-:W-:Y:S01]  /*9ef0*/  BSSY B1, `(.L_x_9092) ;  /* 0x0000005000017945 */ /* 0x000fe20003800000 */
[----:B------:R-:W-:Y:S02]  /*9f00*/  SHF.L.U32 R26, R27, 0x1f, RZ ;  /* 0x0000001f1b1a7819 */ /* 0x000fe400000006ff */
[----:B------:R-:W-:Y:S02]  /*9f10*/  SHF.R.S32.HI R23, RZ, 0x1f, R5 ;  /* 0x0000001fff177819 */ /* 0x000fe40000011405 */
[----:B------:R-:W0:Y:S02]  /*9f20*/  SYNCS.PHASECHK.TRANS64.TRYWAIT P0, [R18+URZ+0x22840], R26 ;  /* 0x0228401a120075a7 */ /* 0x000e24000800017f */
[----:B0-----:R-:W-:Y:S05]  /*9f30*/  @!P0 BRA `(.L_x_9093) ;  /* 0x0000002800f88947 */ /* 0x001fea0003800000 */
.L_x_9170:
[----:B------:R-:W-:Y:S05]  /*9f40*/  BSYNC B1 ;  /* 0x0000000000017941 */ /* 0x000fea0003800000 */
.L_x_9092:
        /* <DEDUP_REMOVED lines=24> */
[----:B------:R-:W-:-:S03]  /*a0d0*/  LEA R22, R22, UR37, 0x1 ;  /* 0x0000002516167c11 */ /* 0x000fc6000f8e08ff */
[----:B------:R-:W2:Y:S04]  /*a0e0*/  SHFL.IDX PT, R3, R24, RZ, 0x181f ;  /* 0x00181fff18037589 */ /* 0x000ea800000e0000 */
[----:B------:R-:W-:Y:S04]  /*a0f0*/  SHFL.IDX PT, R6, R24, 0x1, 0x181f ;  /* 0x00381f0018067f89 */ /* 0x000fe800000e0000 */
[----:B------:R-:W-:Y:S01]  /*a100*/  SHFL.IDX PT, R10, R21, 0x2, 0x181f ;  /* 0x00581f00150a7f89 */ /* 0x000fe200000e0000 */
[----:B-1----:R-:W-:-:S03]  /*a110*/  IADD3 R2, P0, R14, R0, RZ ;  /* 0x000000000e027210 */ /* 0x002fc60007f1e0ff */
[----:B------:R-:W1:Y:S02]  /*a120*/  SHFL.IDX PT, R14, R21, 0x1, 0x181f ;  /* 0x00381f00150e7f89 */ /* 0x000e6400000e0000 */
[----:B--2---:R-:W-:-:S05]  /*a130*/  IMAD.X R3, RZ, RZ, R3, P0 ;  /* 0x000000ffff037224 */ /* 0x004fca00000e0603 */
[----:B------:R2:W-:Y:S04]  /*a140*/  LDGSTS.E.BYPASS.LTC128B.128 [R22+0x1c400], desc[UR48][R2.64], !P1 ;  /* 0x1c40000002167fae */ /* 0x0005e8000c901d70 */
[----:B--2---:R-:W-:Y:S01]  /*a150*/  SHFL.IDX PT, R2, R21, 0x3, 0x181f ;  /* 0x00781f0015027f89 */ /* 0x004fe200000e0000 */
[----:B-1----:R-:W-:-:S03]  /*a160*/  IADD3 R8, P0, R14, R0, RZ ;  /* 0x000000000e087210 */ /* 0x002fc60007f1e0ff */
[----:B------:R-:W-:Y:S02]  /*a170*/  SHFL.IDX PT, R3, R24, 0x3, 0x181f ;  /* 0x00781f0018037f89 */ /* 0x000fe400000e0000 */
[----:B------:R-:W-:Y:S01]  /*a180*/  IMAD.X R9, RZ, RZ, R6, P0 ;  /* 0x000000ffff097224 */ /* 0x000fe200000e0606 */
[-C--:B------:R-:W-:Y:S01]  /*a190*/  IADD3 R10, P0, R10, R0.reuse, RZ ;  /* 0x000000000a0a7210 */ /* 0x080fe20007f1e0ff */
[----:B------:R-:W1:Y:S04]  /*a1a0*/  SHFL.IDX PT, R6, R24, 0x2, 0x181f ;  /* 0x00581f0018067f89 */ /* 0x000e6800000e0000 */
[----:B------:R2:W-:Y:S04]  /*a1b0*/  LDGSTS.E.BYPASS.LTC128B.128 [R22+0x1cc00], desc[UR48][R8.64], !P1 ;  /* 0x1cc0000008167fae */ /* 0x0005e8000c901d70 */
[----:B------:R-:W-:Y:S01]  /*a1c0*/  SHFL.IDX PT, R14, R21, 0x5, 0x181f ;  /* 0x00b81f00150e7f89 */ /* 0x000fe200000e0000 */
[----:B-1----:R-:W-:Y:S01]  /*a1d0*/  IMAD.X R11, RZ, RZ, R6, P0 ;  /* 0x000000ffff0b7224 */ /* 0x002fe200000e0606 */
[----:B------:R-:W-:-:S02]  /*a1e0*/  IADD3 R6, P0, R2, R0, RZ ;  /* 0x0000000002067210 */ /* 0x000fc40007f1e0ff */
[----:B------:R-:W1:Y:S03]  /*a1f0*/  SHFL.IDX PT, R2, R21, 0x4, 0x181f ;  /* 0x00981f0015027f89 */ /* 0x000e6600000e0000 */
[----:B------:R-:W-:Y:S01]  /*a200*/  IMAD.X R7, RZ, RZ, R3, P0 ;  /* 0x000000ffff077224 */ /* 0x000fe200000e0603 */
[----:B------:R2:W-:Y:S04]  /*a210*/  LDGSTS.E.BYPASS.LTC128B.128 [R22+0x1d400], desc[UR48][R10.64], !P1 ;  /* 0x1d4000000a167fae */ /* 0x0005e8000c901d70 */
[----:B------:R-:W3:Y:S04]  /*a220*/  SHFL.IDX PT, R3, R24, 0x4, 0x181f ;  /* 0x00981f0018037f89 */ /* 0x000ee800000e0000 */
[----:B------:R2:W-:Y:S04]  /*a230*/  LDGSTS.E.BYPASS.LTC128B.128 [R22+0x1dc00], desc[UR48][R6.64], !P1 ;  /* 0x1dc0000006167fae */ /* 0x0005e8000c901d70 */
[----:B------:R-:W4:Y:S01]  /*a240*/  SHFL.IDX PT, R24, R24, 0x5, 0x181f ;  /* 0x00b81f0018187f89 */ /* 0x000f2200000e0000 */
[----:B-1----:R-:W-:-:S05]  /*a250*/  IADD3 R2, P0, R2, R0, RZ ;  /* 0x0000000002027210 */ /* 0x002fca0007f1e0ff */
[----:B---3--:R-:W-:-:S05]  /*a260*/  IMAD.X R3, RZ, RZ, R3, P0 ;  /* 0x000000ffff037224 */ /* 0x008fca00000e0603 */
[----:B------:R2:W-:Y:S03]  /*a270*/  LDGSTS.E.BYPASS.LTC128B.128 [R22+0x1e400], desc[UR48][R2.64], !P1 ;  /* 0x1e40000002167fae */ /* 0x0005e6000c901d70 */
.L_x_9184:
        /* <DEDUP_REMOVED lines=8> */
.L_x_9095:
        /* <DEDUP_REMOVED lines=11> */
.L_x_9096:
[----:B------:R1:W-:Y:S01]  /*a3b0*/  SYNCS.ARRIVE.TRANS64.A1T0 RZ, [R18+URZ+0x22830], RZ ;  /* 0x022830ff12ff79a7 */ /* 0x0003e2000810003f */
[----:B------:R-:W-:Y:S05]  /*a3c0*/  @!P2 BRA `(.L_x_9097) ;  /* 0x000000000004a947 */ /* 0x000fea0003800000 */
[----:B------:R-:W-:Y:S01]  /*a3d0*/  BPT.TRAP 0x1 ;  /* 0x000000040000795c */ /* 0x000fe20000300000 */
.L_x_9097:
[----:B------:R-:W2:Y:S01]  /*a3e0*/  SYNCS.PHASECHK.TRANS64.TRYWAIT P0, [R18+URZ+0x22860], R26 ;  /* 0x0228601a120075a7 */ /* 0x000ea2000800017f */
[----:B------:R-:W-:Y:S04]  /*a3f0*/  BSSY B1, `(.L_x_9098) ;  /* 0x0000002000017945 */ /* 0x000fe80003800000 */
[----:B--2---:R-:W-:Y:S05]  /*a400*/  @!P0 BRA `(.L_x_9099) ;  /* 0x0000002c00708947 */ /* 0x004fea0003800000 */
.L_x_9185:
[----:B------:R-:W-:Y:S05]  /*a410*/  BSYNC B1 ;  /* 0x0000000000017941 */ /* 0x000fea0003800000 */
.L_x_9098:
[----:B------:R-:W-:Y:S01]  /*a420*/  ULDC.64 UR4, c[0x0][0x328] ;  /* 0x0000ca0000047ab9 */ /* 0x000fe20000000a00 */
[C---:B------:R-:W-:Y:S01]  /*a430*/  LOP3.LUT P4, RZ, R16.reuse, 0x2, RZ, 0xc0, !PT ;  /* 0x0000000210ff7812 */ /* 0x040fe2000788c0ff */
[----:B------:R-:W-:Y:S01]  /*a440*/  IMAD R2, R23, UR4, RZ ;  /* 0x0000000417027c24 */ /* 0x000fe2000f8e02ff */
[C---:B------:R-:W-:Y:S01]  /*a450*/  LOP3.LUT P3, RZ, R16.reuse, 0x10, RZ, 0xc0, !PT ;  /* 0x0000001010ff7812 */ /* 0x040fe2000786c0ff */
[----:B------:R-:W-:Y:S01]  /*a460*/  IMAD R22, R17, 0x6000, R31 ;  /* 0x0000600011167824 */ /* 0x000fe200078e021f */
[C---:B------:R-:W-:Y:S01]  /*a470*/  LOP3.LUT P2, RZ, R16.reuse, 0x8, RZ, 0xc0, !PT ;  /* 0x0000000810ff7812 */ /* 0x040fe2000784c0ff */
[C---:B------:R-:W-:Y:S01]  /*a480*/  IMAD R7, R5.reuse, UR5, R2 ;  /* 0x0000000505077c24 */ /* 0x040fe2000f8e0202 */
[----:B------:R-:W-:Y:S01]  /*a490*/  LOP3.LUT P1, RZ, R16, 0x4, RZ, 0xc0, !PT ;  /* 0x0000000410ff7812 */ /* 0x000fe2000782c0ff */
        /* <DEDUP_REMOVED lines=17> */
[----:B------:R-:W3:Y:S01]  /*a5b0*/  SHFL.IDX PT, R14, R21, RZ, 0x181f ;  /* 0x00181fff150e7589 */ /* 0x000ee200000e0000 */
[----:B------:R-:W-:-:S03]  /*a5c0*/  LEA R22, R22, UR37, 0x1 ;  /* 0x0000002516167c11 */ /* 0x000fc6000f8e08ff */
[----:B------:R-:W4:Y:S04]  /*a5d0*/  SHFL.IDX PT, R3, R23, RZ, 0x181f ;  /* 0x00181fff17037589 */ /* 0x000f2800000e0000 */
[----:B------:R-:W-:Y:S01]  /*a5e0*/  SHFL.IDX PT, R2, R21, 0x4, 0x181f ;  /* 0x00981f0015027f89 */ /* 0x000fe200000e0000 */
[----:B---3--:R-:W-:-:S03]  /*a5f0*/  IADD3 R10, P0, R14, R0, RZ ;  /* 0x000000000e0a7210 */ /* 0x008fc60007f1e0ff */
[----:B------:R-:W3:Y:S02]  /*a600*/  SHFL.IDX PT, R14, R21, 0x1, 0x181f ;  /* 0x00381f00150e7f89 */ /* 0x000ee400000e0000 */
[----:B----4-:R-:W-:Y:S02]  /*a610*/  IMAD.X R11, RZ, RZ, R3, P0 ;  /* 0x000000ffff0b7224 */ /* 0x010fe400000e0603 */
[----:B------:R-:W4:Y:S04]  /*a620*/  SHFL.IDX PT, R3, R23, 0x1, 0x181f ;  /* 0x00381f0017037f89 */ /* 0x000f2800000e0000 */
[----:B------:R0:W-:Y:S04]  /*a630*/  LDGSTS.E.BYPASS.LTC128B.128 [R22+0x400], desc[UR48][R10.64], !P4 ;  /* 0x004000000a167fae */ /* 0x0001e8000e101d70 */
[----:B------:R0:W-:Y:S04]  /*a640*/  LDGSTS.E.BYPASS.LTC128B.128 [R22+0x3400], desc[UR48][R10.64+0x80], !P3 ;  /* 0x034000800a167fae */ /* 0x0001e8000d901d70 */
[----:B------:R0:W-:Y:S04]  /*a650*/  LDGSTS.E.BYPASS.LTC128B.128 [R22+0x6400], desc[UR48][R10.64+0x100], !P2 ;  /* 0x064001000a167fae */ /* 0x0001e8000d101d70 */
[----:B------:R0:W-:Y:S01]  /*a660*/  LDGSTS.E.BYPASS.LTC128B.128 [R22+0x9400], desc[UR48][R10.64+0x180], !P1 ;  /* 0x094001800a167fae */ /* 0x0001e2000c901d70 */
        /* <DEDUP_REMOVED lines=17> */
[----:B------:R-:W-:Y:S01]  /*a780*/  SHFL.IDX PT, R14, R21, 0x5, 0x181f ;  /* 0x00b81f00150e7f89 */ /* 0x000fe200000e0000 */
[----:B----4-:R-:W-:-:S03]  /*a790*/  IADD3.X R5, RZ, R3, RZ, P0, !PT ;  /* 0x00000003ff057210 */ /* 0x010fc600007fe4ff */
[----:B------:R-:W3:Y:S01]  /*a7a0*/  SHFL.IDX PT, R3, R23, 0x4, 0x181f ;  /* 0x00981f0017037f89 */ /* 0x000ee200000e0000 */
[----:B------:R-:W-:-:S03]  /*a7b0*/  IADD3 R2, P0, R2, R0, RZ ;  /* 0x0000000002027210 */ /* 0x000fc60007f1e0ff */
[----:B------:R0:W-:Y:S04]  /*a7c0*/  LDGSTS.E.BYPASS.LTC128B.128 [R22+0x1c00], desc[UR48][R4.64], !P4 ;  /* 0x01c0000004167fae */ /* 0x0001e8000e101d70 */
[----:B------:R0:W-:Y:S04]  /*a7d0*/  LDGSTS.E.BYPASS.LTC128B.128 [R22+0x4c00], desc[UR48][R4.64+0x80], !P3 ;  /* 0x04c0008004167fae */ /* 0x0001e8000d901d70 */
[----:B------:R0:W-:Y:S04]  /*a7e0*/  LDGSTS.E.BYPASS.LTC128B.128 [R22+0x7c00], desc[UR48][R4.64+0x100], !P2 ;  /* 0x07c0010004167fae */ /* 0x0001e8000d101d70 */
[----:B------:R0:W-:Y:S04]  /*a7f0*/  LDGSTS.E.BYPASS.LTC128B.128 [R22+0xac00], desc[UR48][R4.64+0x180], !P1 ;  /* 0x0ac0018004167fae */ /* 0x0001e8000c901d70 */
[----:B------:R-:W4:Y:S01]  /*a800*/  SHFL.IDX PT, R23, R23, 0x5, 0x181f ;  /* 0x00b81f0017177f89 */ /* 0x000f2200000e0000 */
[----:B---3--:R-:W-:-:S05]  /*a810*/  IMAD.X R3, RZ, RZ, R3, P0 ;  /* 0x000000ffff037224 */ /* 0x008fca00000e0603 */
[----:B------:R0:W-:Y:S04]  /*a820*/  LDGSTS.E.BYPASS.LTC128B.128 [R22+0x2400], desc[UR48][R2.64], !P4 ;  /* 0x0240000002167fae */ /* 0x0001e8000e101d70 */
[----:B------:R0:W-:Y:S04]  /*a830*/  LDGSTS.E.BYPASS.LTC128B.128 [R22+0x5400], desc[UR48][R2.64+0x80], !P3 ;  /* 0x0540008002167fae */ /* 0x0001e8000d901d70 */
[----:B------:R0:W-:Y:S04]  /*a840*/  LDGSTS.E.BYPASS.LTC128B.128 [R22+0x8400], desc[UR48][R2.64+0x100], !P2 ;  /* 0x0840010002167fae */ /* 0x0001e8000d101d70 */
[----:B------:R0:W-:Y:S02]  /*a850*/  LDGSTS.E.BYPASS.LTC128B.128 [R22+0xb400], desc[UR48][R2.64+0x180], !P1 ;  /* 0x0b40018002167fae */ /* 0x0001e4000c901d70 */
.L_x_9199:
[----:B0-----:R-:W-:-:S05]  /*a860*/  IADD3 R2, P0, R14, R0, RZ ;  /* 0x000000000e027210 */ /* 0x001fca0007f1e0ff */
[----:B----4-:R-:W-:Y:S01]  /*a870*/  IMAD.X R3, RZ, RZ, R23, P0 ;  /* 0x000000ffff037224 */ /* 0x010fe200000e0617 */
        /* <DEDUP_REMOVED lines=9> */
.L_x_9101:
        /* <DEDUP_REMOVED lines=11> */
.L_x_9102:
[----:B------:R-:W-:Y:S01]  /*a9c0*/  VIADD R17, R17, 0x1 ;  /* 0x0000000111117836 */ /* 0x000fe20000000000 */
[----:B------:R0:W-:Y:S04]  /*a9d0*/  SYNCS.ARRIVE.TRANS64.A1T0 RZ, [R18+URZ+0x22850], RZ ;  /* 0x022850ff12ff79a7 */ /* 0x0001e8000810003f */
[----:B------:R-:W-:-:S04]  /*a9e0*/  ISETP.NE.AND P0, PT, R17, 0x2, PT ;  /* 0x000000021100780c */ /* 0x000fc80003f05270 */
[----:B------:R-:W-:Y:S02]  /*a9f0*/  SEL R17, R17, RZ, P0 ;  /* 0x000000ff11117207 */ /* 0x000fe40000000000 */
[----:B------:R-:W-:Y:S02]  /*aa00*/  SEL R2, RZ, 0x1, P0 ;  /* 0x00000001ff027807 */ /* 0x000fe40000000000 */
[C---:B------:R-:W-:Y:S02]  /*aa10*/  ISETP.GT.AND P0, PT, R20.reuse, RZ, PT ;  /* 0x000000ff1400720c */ /* 0x040fe40003f04270 */
[----:B------:R-:W-:Y:S01]  /*aa20*/  LOP3.LUT R27, R27, R2, RZ, 0x3c, !PT ;  /* 0x000000021b1b7212 */ /* 0x000fe200078e3cff */
[----:B------:R-:W-:-:S04]  /*aa30*/  VIADD R2, R20, 0xffffffff ;  /* 0xffffffff14027836 */ /* 0x000fc80000000000 */
[----:B------:R-:W-:-:S06]  /*aa40*/  IMAD.MOV.U32 R20, RZ, RZ, R2 ;  /* 0x000000ffff147224 */ /* 0x000fcc00078e0002 */
[----:B0-----:R-:W-:Y:S05]  /*aa50*/  @P0 BRA `(.L_x_9103) ;  /* 0xfffffff000ac0947 */ /* 0x001fea000383ffff */
[----:B------:R-:W-:Y:S05]  /*aa60*/  BSYNC B0 ;  /* 0x0000000000007941 */ /* 0x000fea0003800000 */
.L_x_9090:
[----:B------:R-:W3:Y:S01]  /*aa70*/  LDL.LU R0, [R1+0x4] ;  /* 0x0000040001007983 */ /* 0x000ee20000300800 */
[----:B------:R-:W-:Y:S01]  /*aa80*/  VIADD R37, R37, UR42 ;  /* 0x0000002a25257c36 */ /* 0x000fe20008000000 */
[----:B------:R-:W-:-:S04]  /*aa90*/  ULDC UR4, c[0x0][0xc34] ;  /* 0x00030d0000047ab9 */ /* 0x000fc80000000800 */
[----:B------:R-:W-:Y:S01]  /*aaa0*/  ISETP.GE.AND P0, PT, R37, UR4, PT ;  /* 0x0000000425007c0c */ /* 0x000fe2000bf06270 */
[----:B---3--:R-:W-:-:S05]  /*aab0*/  VIADD R0, R0, 0x1 ;  /* 0x0000000100007836 */ /* 0x008fca0000000000 */
[----:B------:R0:W-:Y:S07]  /*aac0*/  STL [R1+0x4], R0 ;  /* 0x0000040001007387 */ /* 0x0001ee0000100800 */
[----:B------:R-:W-:Y:S05]  /*aad0*/  @!P0 BRA `(.L_x_9104) ;  /* 0xffffffd000308947 */ /* 0x000fea000383ffff */
[----:B0-----:R-:W-:-:S07]  /*aae0*/  LOP3.LUT R0, R0, 0x1, RZ, 0xc, !PT ;  /* 0x0000000100007812 */ /* 0x001fce00078e0cff */
.L_x_9069:
[----:B------:R-:W0:Y:S01]  /*aaf0*/  S2R R3, SR_CgaCtaId ;  /* 0x0000000000037919 */ /* 0x000e220000008800 */
[----:B------:R-:W-:Y:S01]  /*ab00*/  MOV R2, 0x400 ;  /* 0x0000040000027802 */ /* 0x000fe20000000f00 */
[----:B------:R-:W-:Y:S01]  /*ab10*/  BSSY B0, `(.L_x_9105) ;  /* 0x0000005000007945 */ /* 0x000fe20003800000 */
[----:B------:R-:W-:Y:S02]  /*ab20*/  SHF.L.U32 R0, R0, 0x1f, RZ ;  /* 0x0000001f00007819 */ /* 0x000fe400000006ff */
[----:B0-----:R-:W-:-:S04]  /*ab30*/  LEA R4, R3, R2, 0x18 ;  /* 0x0000000203047211 */ /* 0x001fc800078ec0ff */
[----:B------:R-:W0:Y:S02]  /*ab40*/  SYNCS.PHASECHK.TRANS64.TRYWAIT P0, [R4+URZ+0x22820], R0 ;  /* 0x02282000040075a7 */ /* 0x000e24000800017f */
[----:B0-----:R-:W-:Y:S05]  /*ab50*/  @!P0 BRA `(.L_x_9106) ;  /* 0x0000002c007c8947 */ /* 0x001fea0003800000 */
.L_x_9200:
[----:B------:R-:W-:Y:S05]  /*ab60*/  BSYNC B0 ;  /* 0x0000000000007941 */ /* 0x000fea0003800000 */
.L_x_9105:
[----:B------:R-:W-:-:S03]  /*ab70*/  UMOV UR4, 0xffffffff ;  /* 0xffffffff00047882 */ /* 0x000fc60000000000 */
[----:B------:R-:W-:Y:S05]  /*ab80*/  BRA.DIV UR4, `(.L_x_9107) ;  /* 0x0000002e04847947 */ /* 0x000fea000b800000 */
[----:B0-----:R-:W0:Y:S02]  /*ab90*/  S2R R0, SR_TID.X ;  /* 0x0000000000007919 */ /* 0x001e240000002100 */
[----:B0-----:R-:W-:-:S04]  /*aba0*/  SHF.R.U32.HI R0, RZ, 0x5, R0 ;  /* 0x00000005ff007819 */ /* 0x001fc80000011600 */
[----:B------:R-:W-:-:S05]  /*abb0*/  LOP3.LUT R0, R0, 0x3, RZ, 0xc0, !PT ;  /* 0x0000000300007812 */ /* 0x000fca00078ec0ff */
[----:B------:R0:W3:Y:S02]  /*abc0*/  SHFL.IDX PT, R14, R0, RZ, 0x1f ;  /* 0x00001fff000e7589 */ /* 0x0000e400000e0000 */
.L_x_9203:
[----:B---3--:R-:W-:Y:S01]  /*abd0*/  ISETP.NE.AND P0, PT, R14, RZ, PT ;  /* 0x000000ff0e00720c */ /* 0x008fe20003f05270 */
[----:B------:R-:W-:-:S12]  /*abe0*/  BSSY B0, `(.L_x_9108) ;  /* 0x0000024000007945 */ /* 0x000fd80003800000 */
[----:B------:R-:W-:Y:S05]  /*abf0*/  @P0 BRA `(.L_x_9109) ;  /* 0x0000000000880947 */ /* 0x000fea0003800000 */
[----:B------:R-:W-:-:S03]  /*ac00*/  UMOV UR4, 0xffffffff ;  /* 0xffffffff00047882 */ /* 0x000fc60000000000 */
[----:B------:R-:W-:Y:S05]  /*ac10*/  BRA.DIV UR4, `(.L_x_9110) ;  /* 0x0000002e04947947 */ /* 0x000fea000b800000 */
[----:B------:R-:W-:-:S13]  /*ac20*/  ELECT P6, URZ, PT ;  /* 0x00000000003f782f */ /* 0x000fda00038c0000 */
.L_x_9206:
[----:B------:R-:W-:Y:S05]  /*ac30*/  @!P6 BRA `(.L_x_9109) ;  /* 0x000000000078e947 */ /* 0x000fea0003800000 */
[----:B------:R-:W-:-:S06]  /*ac40*/  ULOP3.LUT UR4, UR38, 0x2, URZ, 0xfc, !UPT ;  /* 0x0000000226047892 */ /* 0x000fcc000f8efc3f */
[----:B0-----:R-:W-:-:S05]  /*ac50*/  IMAD.U32 R0, RZ, RZ, UR4 ;  /* 0x00000004ff007e24 */ /* 0x001fca000f8e00ff */
[----:B------:R-:W-:-:S13]  /*ac60*/  ISETP.NE.AND P0, PT, R0, 0x3, PT ;  /* 0x000000030000780c */ /* 0x000fda0003f05270 */
[----:B------:R-:W-:Y:S05]  /*ac70*/  @!P0 BRA `(.L_x_9111) ;  /* 0x0000000000048947 */ /* 0x000fea0003800000 */
[----:B------:R-:W-:Y:S01]  /*ac80*/  BPT.TRAP 0x1 ;  /* 0x000000040000795c */ /* 0x000fe20000300000 */
.L_x_9111:
[----:B------:R-:W-:Y:S01]  /*ac90*/  IMAD R3, R17, 0x8, R4 ;  /* 0x0000000811037824 */ /* 0x000fe200078e0204 */
[----:B------:R-:W-:Y:S01]  /*aca0*/  SHF.L.U32 R2, R27, 0x1f, RZ ;  /* 0x0000001f1b027819 */ /* 0x000fe200000006ff */
[----:B------:R-:W-:-:S03]  /*acb0*/  VIADD R17, R17, 0x1 ;  /* 0x0000000111117836 */ /* 0x000fc60000000000 */
[----:B------:R-:W0:Y:S02]  /*acc0*/  SYNCS.PHASECHK.TRANS64.TRYWAIT P1, [R3+URZ+0x22840], R2 ;  /* 0x02284002030075a7 */ /* 0x000e24000802017f */
[----:B------:R-:W-:-:S04]  /*acd0*/  ISETP.NE.AND P2, PT, R17, 0x2, PT ;  /* 0x000000021100780c */ /* 0x000fc80003f45270 */
[----:B------:R-:W-:Y:S01]  /*ace0*/  SEL R0, RZ, 0x1, P2 ;  /* 0x00000001ff007807 */ /* 0x000fe20001000000 */
[----:B0-----:R-:W-:Y:S08]  /*acf0*/  @!P1 BRA `(.L_x_9112) ;  /* 0x0000002c007c9947 */ /* 0x001ff00003800000 */
.L_x_9207:
[----:B------:R-:W-:Y:S02]  /*ad00*/  SEL R17, R17, RZ, P2 ;  /* 0x000000ff11117207 */ /* 0x000fe40001000000 */
[----:B------:R-:W-:Y:S01]  /*ad10*/  LOP3.LUT R0, R27, R0, RZ, 0x3c, !PT ;  /* 0x000000001b007212 */ /* 0x000fe200078e3cff */
[----:B------:R-:W-:Y:S06]  /*ad20*/  @!P0 BRA `(.L_x_9113) ;  /* 0x0000000000048947 */ /* 0x000fec0003800000 */
[----:B------:R-:W-:Y:S01]  /*ad30*/  BPT.TRAP 0x1 ;  /* 0x000000040000795c */ /* 0x000fe20000300000 */
.L_x_9113:
[----:B------:R-:W-:Y:S01]  /*ad40*/  IMAD R17, R17, 0x8, R4 ;  /* 0x0000000811117824 */ /* 0x000fe200078e0204 */
[----:B------:R-:W-:-:S04]  /*ad50*/  SHF.L.U32 R0, R0, 0x1f, RZ ;  /* 0x0000001f00007819 */ /* 0x000fc800000006ff */
[----:B------:R-:W3:Y:S02]  /*ad60*/  SYNCS.PHASECHK.TRANS64.TRYWAIT P1, [R17+URZ+0x22840], R0 ;  /* 0x02284000110075a7 */ /* 0x000ee4000802017f */
[----:B---3--:R-:W-:Y:S05]  /*ad70*/  @!P1 BRA `(.L_x_9114) ;  /* 0x0000002c00709947 */ /* 0x008fea0003800000 */
.L_x_9208:
[----:B------:R-:W-:Y:S05]  /*ad80*/  @!P0 BRA `(.L_x_9115) ;  /* 0x0000000000048947 */ /* 0x000fea0003800000 */
[----:B------:R-:W-:Y:S01]  /*ad90*/  BPT.TRAP 0x1 ;  /* 0x000000040000795c */ /* 0x000fe20000300000 */
.L_x_9115:
[----:B------:R-:W4:Y:S02]  /*ada0*/  SYNCS.PHASECHK.TRANS64.TRYWAIT P1, [R3+URZ+0x22860], R2 ;  /* 0x02286002030075a7 */ /* 0x000f24000802017f */
[----:B----4-:R-:W-:Y:S05]  /*adb0*/  @!P1 BRA `(.L_x_9116) ;  /* 0x0000002c00749947 */ /* 0x010fea0003800000 */
.L_x_9209:
[----:B------:R-:W-:Y:S05]  /*adc0*/  @!P0 BRA `(.L_x_9117) ;  /* 0x0000000000048947 */ /* 0x000fea0003800000 */
[----:B------:R-:W-:Y:S01]  /*add0*/  BPT.TRAP 0x1 ;  /* 0x000000040000795c */ /* 0x000fe20000300000 */
.L_x_9117:
[----:B------:R0:W0:Y:S02]  /*ade0*/  SYNCS.PHASECHK.TRANS64.TRYWAIT P0, [R17+URZ+0x22860], R0 ;  /* 0x02286000110075a7 */ /* 0x000024000800017f */
[----:B0-----:R-:W-:Y:S05]  /*adf0*/  @!P0 NANOSLEEP.SYNCS 0x989680 ;  /* 0x009896800000895d */ /* 0x001fea0003900000 */
[----:B------:R-:W0:Y:S02]  /*ae00*/  @!P0 SYNCS.PHASECHK.TRANS64 P0, [R17+URZ+0x22860], R0 ;  /* 0x02286000110085a7 */ /* 0x000e24000800007f */
[----:B0-----:R-:W-:Y:S05]  /*ae10*/  @!P0 BRA `(.L_x_9117) ;  /* 0xfffffffc00f08947 */ /* 0x001fea000383ffff */
.L_x_9109:
[----:B------:R-:W-:Y:S05]  /*ae20*/  BSYNC B0 ;  /* 0x0000000000007941 */ /* 0x000fea0003800000 */
.L_x_9108:
[----:B------:R-:W-:Y:S05]  /*ae30*/  EXIT ;  /* 0x000000000000794d */ /* 0x000fea0003800000 */
.L_x_9037:
[----:B0-----:R-:W-:-:S04]  /*ae40*/  IMAD.U32 R3, RZ, RZ, UR41 ;  /* 0x00000029ff037e24 */ /* 0x001fc8000f8e00ff */
[----:B------:R0:W1:Y:S03]  /*ae50*/  SYNCS.PHASECHK.TRANS64.TRYWAIT P0, [R3+URZ+0x22800], R0 ;  /* 0x02280000030075a7 */ /* 0x000066000800017f */
[----:B-1----:R-:W-:Y:S05]  /*ae60*/  @!P0 NANOSLEEP.SYNCS 0x989680 ;  /* 0x009896800000895d */ /* 0x002fea0003900000 */
[----:B------:R-:W1:Y:S02]  /*ae70*/  @!P0 SYNCS.PHASECHK.TRANS64 P0, [R3+URZ+0x22800], R0 ;  /* 0x02280000030085a7 */ /* 0x000e64000800007f */
[----:B-1----:R-:W-:Y:S05]  /*ae80*/  @!P0 BRA `(.L_x_9037) ;  /* 0xfffffffc00ec8947 */ /* 0x002fea000383ffff */
[----:B------:R-:W-:Y:S05]  /*ae90*/  BRA `(.L_x_9118) ;  /* 0xffffff60008c7947 */ /* 0x000fea000383ffff */
.L_x_9041:
[----:B-1----:R-:W-:-:S04]  /*aea0*/  IMAD.U32 R3, RZ, RZ, UR22 ;  /* 0x00000016ff037e24 */ /* 0x002fc8000f8e00ff */
[----:B------:R1:W2:Y:S03]  /*aeb0*/  SYNCS.PHASECHK.TRANS64.TRYWAIT P1, [R3+URZ+0x22830], R8 ;  /* 0x02283008030075a7 */ /* 0x0002a6000802017f */
[----:B--2---:R-:W-:Y:S05]  /*aec0*/  @!P1 NANOSLEEP.SYNCS 0x989680 ;  /* 0x009896800000995d */ /* 0x004fea0003900000 */
[----:B------:R-:W2:Y:S02]  /*aed0*/  @!P1 SYNCS.PHASECHK.TRANS64 P1, [R3+URZ+0x22830], R8 ;  /* 0x02283008030095a7 */ /* 0x000ea4000802007f */
[----:B--2---:R-:W-:Y:S05]  /*aee0*/  @!P1 BRA `(.L_x_9041) ;  /* 0xfffffffc00ec9947 */ /* 0x004fea000383ffff */
[----:B------:R-:W-:Y:S05]  /*aef0*/  BRA `(.L_x_9040) ;  /* 0xffffff6000b07947 */ /* 0x000fea000383ffff */
.L_x_9046:
[----:B---3--:R-:W-:-:S04]  /*af00*/  IMAD.U32 R9, RZ, RZ, UR22 ;  /* 0x00000016ff097e24 */ /* 0x008fc8000f8e00ff */
[----:B------:R3:W4:Y:S03]  /*af10*/  SYNCS.PHASECHK.TRANS64.TRYWAIT P1, [R9+URZ+0x22850], R8 ;  /* 0x02285008090075a7 */ /* 0x000726000802017f */
[----:B----4-:R-:W-:Y:S05]  /*af20*/  @!P1 NANOSLEEP.SYNCS 0x989680 ;  /* 0x009896800000995d */ /* 0x010fea0003900000 */
[----:B------:R-:W4:Y:S02]  /*af30*/  @!P1 SYNCS.PHASECHK.TRANS64 P1, [R9+URZ+0x22850], R8 ;  /* 0x02285008090095a7 */ /* 0x000f24000802007f */
[----:B----4-:R-:W-:Y:S05]  /*af40*/  @!P1 BRA `(.L_x_9046) ;  /* 0xfffffffc00ec9947 */ /* 0x010fea000383ffff */
[----:B------:R-:W-:Y:S05]  /*af50*/  BRA `(.L_x_9045) ;  /* 0xffffff7800207947 */ /* 0x000fea000383ffff */
.L_x_9052:
[----:B--2---:R-:W-:Y:S02]  /*af60*/  IMAD.U32 R0, RZ, RZ, UR25 ;  /* 0x00000019ff007e24 */ /* 0x004fe4000f8e00ff */
[----:B------:R-:W-:-:S04]  /*af70*/  IMAD.U32 R3, RZ, RZ, UR26 ;  /* 0x0000001aff037e24 */ /* 0x000fc8000f8e00ff */
[----:B------:R2:W4:Y:S03]  /*af80*/  SYNCS.PHASECHK.TRANS64.TRYWAIT P2, [R0+URZ+0x22830], R3 ;  /* 0x02283003000075a7 */ /* 0x000526000804017f */
[----:B----4-:R-:W-:Y:S05]  /*af90*/  @!P2 NANOSLEEP.SYNCS 0x989680 ;  /* 0x009896800000a95d */ /* 0x010fea0003900000 */
[----:B------:R-:W4:Y:S02]  /*afa0*/  @!P2 SYNCS.PHASECHK.TRANS64 P2, [R0+URZ+0x22830], R3 ;  /* 0x022830030000a5a7 */ /* 0x000f24000804007f */
[----:B----4-:R-:W-:Y:S05]  /*afb0*/  @!P2 BRA `(.L_x_9052) ;  /* 0xfffffffc00e8a947 */ /* 0x010fea000383ffff */
[----:B------:R-:W-:Y:S05]  /*afc0*/  BRA `(.L_x_9051) ;  /* 0xffffff7c00487947 */ /* 0x000fea000383ffff */
.L_x_9057:
[----:B0-----:R-:W-:Y:S01]  /*afd0*/  IMAD.U32 R8, RZ, RZ, UR25 ;  /* 0x00000019ff087e24 */ /* 0x001fe2000f8e00ff */
[----:B------:R-:W-:-:S04]  /*afe0*/  MOV R9, UR26 ;  /* 0x0000001a00097c02 */ /* 0x000fc80008000f00 */
[----:B------:R0:W1:Y:S03]  /*aff0*/  SYNCS.PHASECHK.TRANS64.TRYWAIT P2, [R8+URZ+0x22850], R9 ;  /* 0x02285009080075a7 */ /* 0x000066000804017f */
[----:B-1----:R-:W-:Y:S05]  /*b000*/  @!P2 NANOSLEEP.SYNCS 0x989680 ;  /* 0x009896800000a95d */ /* 0x002fea0003900000 */
[----:B------:R-:W1:Y:S02]  /*b010*/  @!P2 SYNCS.PHASECHK.TRANS64 P2, [R8+URZ+0x22850], R9 ;  /* 0x022850090800a5a7 */ /* 0x000e64000804007f */
[----:B-1----:R-:W-:Y:S05]  /*b020*/  @!P2 BRA `(.L_x_9057) ;  /* 0xfffffffc00e8a947 */ /* 0x002fea000383ffff */
[----:B------:R-:W-:Y:S05]  /*b030*/  BRA `(.L_x_9056) ;  /* 0xffffff9400707947 */ /* 0x000fea000383ffff */
.L_x_9073:
        /* <DEDUP_REMOVED lines=11> */
.L_x_9120:
[----:B------:R-:W-:Y:S05]  /*b0f0*/  BSYNC B0 ;  /* 0x0000000000007941 */ /* 0x000fea0003800000 */
.L_x_9119:
[----:B------:R-:W-:Y:S05]  /*b100*/  BRA `(.L_x_9121) ;  /* 0xffffffd000087947 */ /* 0x000fea000383ffff */
.L_x_9076:
[----:B0-----:R0:W1:Y:S02]  /*b110*/  SYNCS.PHASECHK.TRANS64.TRYWAIT P0, [R22+URZ+0x22840], R3 ;  /* 0x02284003160075a7 */ /* 0x001064000800017f */
[----:B-1----:R-:W-:Y:S05]  /*b120*/  @!P0 NANOSLEEP.SYNCS 0x989680 ;  /* 0x009896800000895d */ /* 0x002fea0003900000 */
[----:B------:R-:W1:Y:S02]  /*b130*/  @!P0 SYNCS.PHASECHK.TRANS64 P0, [R22+URZ+0x22840], R3 ;  /* 0x02284003160085a7 */ /* 0x000e64000800007f */
[----:B-1----:R-:W-:Y:S05]  /*b140*/  @!P0 BRA `(.L_x_9076) ;  /* 0xfffffffc00f08947 */ /* 0x002fea000383ffff */
[----:B------:R-:W-:Y:S05]  /*b150*/  BRA `(.L_x_9122) ;  /* 0xffffffd0008c7947 */ /* 0x000fea000383ffff */
.L_x_9077:
        /* <DEDUP_REMOVED lines=8> */
.L_x_9124:
[----:B------:R-:W-:Y:S05]  /*b1e0*/  BSYNC B0 ;  /* 0x0000000000007941 */ /* 0x000fea0003800000 */
.L_x_9123:
        /* <DEDUP_REMOVED lines=9> */
.L_x_9125:
[----:B------:R-:W-:Y:S01]  /*b280*/  @P2 LEA R7, R4, UR37, 0x1 ;  /* 0x0000002504072c11 */ /* 0x000fe2000f8e08ff */
[----:B------:R-:W-:Y:S02]  /*b290*/  IMAD.MOV.U32 R13, RZ, RZ, R5 ;  /* 0x000000ffff0d7224 */ /* 0x000fe400078e0005 */
[----:B------:R-:W-:Y:S01]  /*b2a0*/  IMAD.MOV.U32 R12, RZ, RZ, 0x1 ;  /* 0x00000001ff0c7424 */ /* 0x000fe200078e00ff */
[----:B------:R-:W-:-:S13]  /*b2b0*/  @P2 LEA R2, P0, R20, R14, 0x1 ;  /* 0x0000000e14022211 */ /* 0x000fda00078008ff */
[----:B------:R-:W-:Y:S05]  /*b2c0*/  WARPSYNC.COLLECTIVE R15, `(.L_x_9126) ;  /* 0x000000000f087348 */ /* 0x000fea0003c00000 */
[----:B------:R0:W1:Y:S02]  /*b2d0*/  SHFL.IDX P6, R14, R13, R12, R11 ;  /* 0x0000000c0d0e7389 */ /* 0x00006400000c000b */
[----:B01----:R-:W-:Y:S01]  /*b2e0*/  ENDCOLLECTIVE ;  /* 0x000000000000791b */ /* 0x003fe20003800000 */
.L_x_9126:
[----:B------:R-:W-:-:S05]  /*b2f0*/  @P2 IMAD.X R3, RZ, RZ, R3, P0 ;  /* 0x000000ffff032224 */ /* 0x000fca00000e0603 */
[----:B------:R-:W-:Y:S01]  /*b300*/  @!PT LDS RZ, [RZ] ;  /* 0x00000000fffff984 */ /* 0x000fe20000000800 */
[----:B------:R-:W-:Y:S01]  /*b310*/  @!PT LDS RZ, [RZ] ;  /* 0x00000000fffff984 */ /* 0x000fe20000000800 */
[----:B------:R-:W-:Y:S01]  /*b320*/  @!PT LDS RZ, [RZ] ;  /* 0x00000000fffff984 */ /* 0x000fe20000000800 */
[----:B------:R0:W-:Y:S01]  /*b330*/  @P2 LDGSTS.E.BYPASS.LTC128B.128 [R7+0x1c400], desc[UR48][R2.64], !P1 ;  /* 0x1c40000002072fae */ /* 0x0001e2000c901d70 */
[----:B------:R-:W-:Y:S01]  /*b340*/  ISETP.GE.AND P2, PT, R34, 0x11, PT ;  /* 0x000000112200780c */ /* 0x000fe20003f46270 */
[----:B------:R-:W-:Y:S02]  /*b350*/  IMAD.MOV.U32 R13, RZ, RZ, R0 ;  /* 0x000000ffff0d7224 */ /* 0x000fe400078e0000 */
[----:B------:R-:W-:-:S10]  /*b360*/  IMAD.MOV.U32 R6, RZ, RZ, R14 ;  /* 0x000000ffff067224 */ /* 0x000fd400078e000e */
[----:B0-----:R-:W-:Y:S05]  /*b370*/  WARPSYNC.COLLECTIVE R15, `(.L_x_9127) ;  /* 0x000000000f087348 */ /* 0x001fea0003c00000 */
[----:B------:R1:W2:Y:S02]  /*b380*/  SHFL.IDX P6, R14, R13, R12, R11 ;  /* 0x0000000c0d0e7389 */ /* 0x0002a400000c000b */
[----:B012---:R-:W-:Y:S01]  /*b390*/  ENDCOLLECTIVE ;  /* 0x000000000000791b */ /* 0x007fe20003800000 */
.L_x_9127:
[----:B------:R-:W-:Y:S01]  /*b3a0*/  @P2 LEA R12, R4, UR37, 0x1 ;  /* 0x00000025040c2c11 */ /* 0x000fe2000f8e08ff */
[----:B------:R-:W-:Y:S01]  /*b3b0*/  IMAD.MOV.U32 R13, RZ, RZ, R5 ;  /* 0x000000ffff0d7224 */ /* 0x000fe200078e0005 */
[----:B------:R-:W-:-:S04]  /*b3c0*/  @P2 LEA R11, P0, R20, R14, 0x1 ;  /* 0x0000000e140b2211 */ /* 0x000fc800078008ff */
[----:B------:R-:W-:Y:S01]  /*b3d0*/  @P2 IADD3.X R6, RZ, R6, RZ, P0, !PT ;  /* 0x00000006ff062210 */ /* 0x000fe200007fe4ff */
[----:B------:R-:W-:Y:S02]  /*b3e0*/  @P2 IMAD.MOV.U32 R2, RZ, RZ, R11 ;  /* 0x000000ffff022224 */ /* 0x000fe400078e000b */
[----:B------:R-:W-:Y:S02]  /*b3f0*/  IMAD.MOV.U32 R11, RZ, RZ, 0x181f ;  /* 0x0000181fff0b7424 */ /* 0x000fe400078e00ff */
[----:B------:R-:W-:-:S05]  /*b400*/  @P2 IMAD.MOV.U32 R3, RZ, RZ, R6 ;  /* 0x000000ffff032224 */ /* 0x000fca00078e0006 */
[----:B------:R-:W-:Y:S01]  /*b410*/  @!PT LDS RZ, [RZ] ;  /* 0x00000000fffff984 */ /* 0x000fe20000000800 */
[----:B------:R-:W-:Y:S01]  /*b420*/  @!PT LDS RZ, [RZ] ;  /* 0x00000000fffff984 */ /* 0x000fe20000000800 */
[----:B------:R-:W-:Y:S01]  /*b430*/  @!PT LDS RZ, [RZ] ;  /* 0x00000000fffff984 */ /* 0x000fe20000000800 */
[----:B------:R0:W-:Y:S01]  /*b440*/  @P2 LDGSTS.E.BYPASS.LTC128B.128 [R12+0x1cc00], desc[UR48][R2.64], !P1 ;  /* 0x1cc00000020c2fae */ /* 0x0001e2000c901d70 */
[----:B------:R-:W-:Y:S01]  /*b450*/  ISETP.GE.AND P2, PT, R34, 0x21, PT ;  /* 0x000000212200780c */ /* 0x000fe20003f46270 */
[----:B0-----:R-:W-:-:S12]  /*b460*/  IMAD.MOV.U32 R12, RZ, RZ, 0x2 ;  /* 0x00000002ff0c7424 */ /* 0x001fd800078e00ff */
[----:B------:R-:W-:Y:S05]  /*b470*/  WARPSYNC.COLLECTIVE R15, `(.L_x_9128) ;  /* 0x000000000f087348 */ /* 0x000fea0003c00000 */
[----:B------:R0:W1:Y:S02]  /*b480*/  SHFL.IDX P6, R14, R13, R12, R11 ;  /* 0x0000000c0d0e7389 */ /* 0x00006400000c000b */
[----:B01----:R-:W-:Y:S01]  /*b490*/  ENDCOLLECTIVE ;  /* 0x000000000000791b */ /* 0x003fe20003800000 */
.L_x_9128:
[----:B------:R-:W-:Y:S02]  /*b4a0*/  IMAD.MOV.U32 R13, RZ, RZ, R0 ;  /* 0x000000ffff0d7224 */ /* 0x000fe400078e0000 */
[----:B------:R-:W-:-:S07]  /*b4b0*/  IMAD.MOV.U32 R9, RZ, RZ, R14 ;  /* 0x000000ffff097224 */ /* 0x000fce00078e000e */
[----:B------:R-:W-:Y:S05]  /*b4c0*/  WARPSYNC.COLLECTIVE R15, `(.L_x_9129) ;  /* 0x000000000f087348 */ /* 0x000fea0003c00000 */
[----:B------:R0:W1:Y:S02]  /*b4d0*/  SHFL.IDX P6, R14, R13, R12, R11 ;  /* 0x0000000c0d0e7389 */ /* 0x00006400000c000b */
[----:B01----:R-:W-:Y:S01]  /*b4e0*/  ENDCOLLECTIVE ;  /* 0x000000000000791b */ /* 0x003fe20003800000 */
.L_x_9129:
[----:B------:R-:W-:Y:S01]  /*b4f0*/  @P2 LEA R12, R4, UR37, 0x1 ;  /* 0x00000025040c2c11 */ /* 0x000fe2000f8e08ff */
[----:B------:R-:W-:Y:S01]  /*b500*/  IMAD.MOV.U32 R13, RZ, RZ, R5 ;  /* 0x000000ffff0d7224 */ /* 0x000fe200078e0005 */
[----:B------:R-:W-:-:S05]  /*b510*/  @P2 LEA R10, P0, R20, R14, 0x1 ;  /* 0x0000000e140a2211 */ /* 0x000fca00078008ff */
[----:B------:R-:W-:Y:S02]  /*b520*/  @P2 IMAD.X R9, RZ, RZ, R9, P0 ;  /* 0x000000ffff092224 */ /* 0x000fe400000e0609 */
[----:B------:R-:W-:Y:S02]  /*b530*/  @P2 IMAD.MOV.U32 R2, RZ, RZ, R10 ;  /* 0x000000ffff022224 */ /* 0x000fe400078e000a */
[----:B------:R-:W-:-:S05]  /*b540*/  @P2 IMAD.MOV.U32 R3, RZ, RZ, R9 ;  /* 0x000000ffff032224 */ /* 0x000fca00078e0009 */
[----:B------:R-:W-:Y:S01]  /*b550*/  @!PT LDS RZ, [RZ] ;  /* 0x00000000fffff984 */ /* 0x000fe20000000800 */
[----:B------:R-:W-:Y:S01]  /*b560*/  @!PT LDS RZ, [RZ] ;  /* 0x00000000fffff984 */ /* 0x000fe20000000800 */
[----:B------:R-:W-:Y:S01]  /*b570*/  @!PT LDS RZ, [RZ] ;  /* 0x00000000fffff984 */ /* 0x000fe20000000800 */
[----:B------:R0:W-:Y:S01]  /*b580*/  @P2 LDGSTS.E.BYPASS.LTC128B.128 [R12+0x1d400], desc[UR48][R2.64], !P1 ;  /* 0x1d400000020c2fae */ /* 0x0001e2000c901d70 */
[----:B------:R-:W-:Y:S01]  /*b590*/  ISETP.GE.AND P2, PT, R34, 0x31, PT ;  /* 0x000000312200780c */ /* 0x000fe20003f46270 */
[----:B0-----:R-:W-:-:S12]  /*b5a0*/  IMAD.MOV.U32 R12, RZ, RZ, 0x3 ;  /* 0x00000003ff0c7424 */ /* 0x001fd800078e00ff */
[----:B------:R-:W-:-:S07]  /*b5b0*/  @P2 LEA R9, R4, UR37, 0x1 ;  /* 0x0000002504092c11 */ /* 0x000fce000f8e08ff */
[----:B------:R-:W-:Y:S05]  /*b5c0*/  WARPSYNC.COLLECTIVE R15, `(.L_x_9130) ;  /* 0x000000000f087348 */ /* 0x000fea0003c00000 */
[----:B------:R0:W1:Y:S02]  /*b5d0*/  SHFL.IDX P6, R14, R13, R12, R11 ;  /* 0x0000000c0d0e7389 */ /* 0x00006400000c000b */
[----:B01----:R-:W-:Y:S01]  /*b5e0*/  ENDCOLLECTIVE ;  /* 0x000000000000791b */ /* 0x003fe20003800000 */
.L_x_9130:
[----:B------:R-:W-:Y:S02]  /*b5f0*/  IMAD.MOV.U32 R13, RZ, RZ, R0 ;  /* 0x000000ffff0d7224 */ /* 0x000fe400078e0000 */
[----:B------:R-:W-:-:S07]  /*b600*/  IMAD.MOV.U32 R7, RZ, RZ, R14 ;  /* 0x000000ffff077224 */ /* 0x000fce00078e000e */
[----:B------:R-:W-:Y:S05]  /*b610*/  WARPSYNC.COLLECTIVE R15, `(.L_x_9131) ;  /* 0x000000000f087348 */ /* 0x000fea0003c00000 */
[----:B------:R0:W1:Y:S02]  /*b620*/  SHFL.IDX P6, R14, R13, R12, R11 ;  /* 0x0000000c0d0e7389 */ /* 0x00006400000c000b */
[----:B01----:R-:W-:Y:S01]  /*b630*/  ENDCOLLECTIVE ;  /* 0x000000000000791b */ /* 0x003fe20003800000 */
.L_x_9131:
[----:B------:R-:W-:Y:S01]  /*b640*/  IMAD.MOV.U32 R13, RZ, RZ, R5 ;  /* 0x000000ffff0d7224 */ /* 0x000fe200078e0005 */
[----:B------:R-:W-:Y:S02]  /*b650*/  MOV R12, 0x4 ;  /* 0x00000004000c7802 */ /* 0x000fe40000000f00 */
[----:B------:R-:W-:-:S13]  /*b660*/  @P2 LEA R8, P0, R20, R14, 0x1 ;  /* 0x0000000e14082211 */ /* 0x000fda00078008ff */
[----:B------:R-:W-:Y:S05]  /*b670*/  WARPSYNC.COLLECTIVE R15, `(.L_x_9132) ;  /* 0x000000000f087348 */ /* 0x000fea0003c00000 */
[----:B------:R0:W1:Y:S02]  /*b680*/  SHFL.IDX P6, R14, R13, R12, R11 ;  /* 0x0000000c0d0e7389 */ /* 0x00006400000c000b */
[----:B01----:R-:W-:Y:S01]  /*b690*/  ENDCOLLECTIVE ;  /* 0x000000000000791b */ /* 0x003fe20003800000 */
.L_x_9132:
        /* <DEDUP_REMOVED lines=13> */
.L_x_9133:
[----:B------:R-:W-:Y:S01]  /*b770*/  @P2 LEA R7, R4, UR37, 0x1 ;  /* 0x0000002504072c11 */ /* 0x000fe2000f8e08ff */
[----:B------:R-:W-:Y:S02]  /*b780*/  IMAD.MOV.U32 R13, RZ, RZ, R5 ;  /* 0x000000ffff0d7224 */ /* 0x000fe400078e0005 */
[----:B------:R-:W-:Y:S01]  /*b790*/  IMAD.MOV.U32 R12, RZ, RZ, 0x5 ;  /* 0x00000005ff0c7424 */ /* 0x000fe200078e00ff */
[----:B------:R-:W-:-:S05]  /*b7a0*/  @P2 LEA R6, P0, R20, R14, 0x1 ;  /* 0x0000000e14062211 */ /* 0x000fca00078008ff */
[----:B------:R-:W-:Y:S02]  /*b7b0*/  @P2 IMAD.X R11, RZ, RZ, R2, P0 ;  /* 0x000000ffff0b2224 */ /* 0x000fe400000e0602 */
[----:B------:R-:W-:Y:S02]  /*b7c0*/  @P2 IMAD.MOV.U32 R2, RZ, RZ, R6 ;  /* 0x000000ffff022224 */ /* 0x000fe400078e0006 */
[----:B------:R-:W-:Y:S02]  /*b7d0*/  @P2 IMAD.MOV.U32 R3, RZ, RZ, R11 ;  /* 0x000000ffff032224 */ /* 0x000fe400078e000b */
[----:B------:R-:W-:-:S03]  /*b7e0*/  IMAD.MOV.U32 R11, RZ, RZ, 0x181f ;  /* 0x0000181fff0b7424 */ /* 0x000fc600078e00ff */
[----:B------:R-:W-:Y:S01]  /*b7f0*/  @!PT LDS RZ, [RZ] ;  /* 0x00000000fffff984 */ /* 0x000fe20000000800 */
[----:B------:R-:W-:Y:S01]  /*b800*/  @!PT LDS RZ, [RZ] ;  /* 0x00000000fffff984 */ /* 0x000fe20000000800 */
[----:B------:R-:W-:Y:S01]  /*b810*/  @!PT LDS RZ, [RZ] ;  /* 0x00000000fffff984 */ /* 0x000fe20000000800 */
[----:B------:R0:W-:Y:S04]  /*b820*/  @P2 LDGSTS.E.BYPASS.LTC128B.128 [R7+0x1e400], desc[UR48][R2.64], !P1 ;  /* 0x1e40000002072fae */ /* 0x0001e8000c901d70 */
[----:B0-----:R-:W-:Y:S05]  /*b830*/  WARPSYNC.COLLECTIVE R15, `(.L_x_9134) ;  /* 0x000000000f087348 */ /* 0x001fea0003c00000 */
[----:B------:R1:W2:Y:S02]  /*b840*/  SHFL.IDX P6, R14, R13, R12, R11 ;  /* 0x0000000c0d0e7389 */ /* 0x0002a400000c000b */
[----:B012---:R-:W-:Y:S01]  /*b850*/  ENDCOLLECTIVE ;  /* 0x000000000000791b */ /* 0x007fe20003800000 */
.L_x_9134:
[----:B------:R-:W-:Y:S02]  /*b860*/  IMAD.MOV.U32 R13, RZ, RZ, R0 ;  /* 0x000000ffff0d7224 */ /* 0x000fe400078e0000 */
[----:B------:R-:W-:-:S07]  /*b870*/  IMAD.MOV.U32 R5, RZ, RZ, R14 ;  /* 0x000000ffff057224 */ /* 0x000fce00078e000e */
[----:B------:R-:W-:Y:S05]  /*b880*/  WARPSYNC.COLLECTIVE R15, `(.L_x_9135) ;  /* 0x000000000f087348 */ /* 0x000fea0003c00000 */
[----:B------:R0:W1:Y:S02]  /*b890*/  SHFL.IDX P6, R14, R13, R12, R11 ;  /* 0x0000000c0d0e7389 */ /* 0x00006400000c000b */
[----:B01----:R-:W-:Y:S01]  /*b8a0*/  ENDCOLLECTIVE ;  /* 0x000000000000791b */ /* 0x003fe20003800000 */
.L_x_9135:
[----:B------:R-:W-:Y:S05]  /*b8b0*/  BRA `(.L_x_9136) ;  /* 0xffffffcc00dc7947 */ /* 0x000fea000383ffff */
.L_x_9081:
[----:B------:R-:W-:Y:S02]  /*b8c0*/  IMAD.MOV.U32 R13, RZ, RZ, R5 ;  /* 0x000000ffff0d7224 */ /* 0x000fe400078e0005 */
[----:B------:R-:W-:Y:S02]  /*b8d0*/  IMAD.MOV.U32 R12, RZ, RZ, RZ ;  /* 0x000000ffff0c7224 */ /* 0x000fe400078e00ff */
[----:B------:R-:W-:Y:S02]  /*b8e0*/  IMAD.MOV.U32 R11, RZ, RZ, 0x181f ;  /* 0x0000181fff0b7424 */ /* 0x000fe400078e00ff */
[----:B------:R-:W-:Y:S02]  /*b8f0*/  IMAD.MOV.U32 R15, RZ, RZ, -0x1 ;  /* 0xffffffffff0f7424 */ /* 0x000fe400078e00ff */
[----:B------:R-:W-:-:S07]  /*b900*/  IMAD.IADD R0, R36, 0x1, R0 ;  /* 0x0000000124007824 */ /* 0x000fce00078e0200 */
[----:B-1----:R-:W-:Y:S05]  /*b910*/  WARPSYNC.COLLECTIVE R15, `(.L_x_9137) ;  /* 0x000000000f087348 */ /* 0x002fea0003c00000 */
[----:B------:R0:W2:Y:S02]  /*b920*/  SHFL.IDX P6, R14, R13, R12, R11 ;  /* 0x0000000c0d0e7389 */ /* 0x0000a400000c000b */
[----:B012---:R-:W-:Y:S01]  /*b930*/  ENDCOLLECTIVE ;  /* 0x000000000000791b */ /* 0x007fe20003800000 */
.L_x_9137:
[C---:B------:R-:W-:Y:S01]  /*b940*/  VIADD R6, R0.reuse, 0x10 ;  /* 0x0000001000067836 */ /* 0x040fe20000000000 */
[----:B------:R-:W-:Y:S01]  /*b950*/  ISETP.GE.AND P0, PT, R0, UR39, PT ;  /* 0x0000002700007c0c */ /* 0x000fe2000bf06270 */
[----:B------:R-:W-:Y:S02]  /*b960*/  IMAD.MOV.U32 R13, RZ, RZ, R4 ;  /* 0x000000ffff0d7224 */ /* 0x000fe400078e0004 */
[----:B------:R-:W-:-:S10]  /*b970*/  IMAD.MOV.U32 R2, RZ, RZ, R14 ;  /* 0x000000ffff027224 */ /* 0x000fd400078e000e */
[----:B------:R-:W-:Y:S05]  /*b980*/  WARPSYNC.COLLECTIVE R15, `(.L_x_9138) ;  /* 0x000000000f087348 */ /* 0x000fea0003c00000 */
[----:B------:R0:W1:Y:S02]  /*b990*/  SHFL.IDX P6, R14, R13, R12, R11 ;  /* 0x0000000c0d0e7389 */ /* 0x00006400000c000b */
[----:B01----:R-:W-:Y:S01]  /*b9a0*/  ENDCOLLECTIVE ;  /* 0x000000000000791b */ /* 0x003fe20003800000 */
.L_x_9138:
        /* <DEDUP_REMOVED lines=8> */
.L_x_9139:
[----:B------:R-:W-:Y:S01]  /*ba30*/  @!PT LDS RZ, [RZ] ;  /* 0x00000000fffff984 */ /* 0x000fe20000000800 */
[----:B------:R-:W-:Y:S01]  /*ba40*/  @!PT LDS RZ, [RZ] ;  /* 0x00000000fffff984 */ /* 0x000fe20000000800 */
[----:B------:R-:W-:Y:S01]  /*ba50*/  @!PT LDS RZ, [RZ] ;  /* 0x00000000fffff984 */ /* 0x000fe20000000800 */
[----:B------:R0:W-:Y:S01]  /*ba60*/  @!P0 LDGSTS.E.BYPASS.LTC128B.128 [R20+0x18400], desc[UR48][R2.64], !P5 ;  /* 0x1840000002148fae */ /* 0x0001e2000e901d70 */
[----:B------:R-:W-:Y:S01]  /*ba70*/  ISETP.GE.AND P0, PT, R6, UR39, PT ;  /* 0x0000002706007c0c */ /* 0x000fe2000bf06270 */
[----:B------:R-:W-:Y:S02]  /*ba80*/  IMAD.MOV.U32 R13, RZ, RZ, R4 ;  /* 0x000000ffff0d7224 */ /* 0x000fe400078e0004 */
[----:B------:R-:W-:-:S10]  /*ba90*/  IMAD.MOV.U32 R6, RZ, RZ, R14 ;  /* 0x000000ffff067224 */ /* 0x000fd400078e000e */
[----:B0-----:R-:W-:Y:S05]  /*baa0*/  WARPSYNC.COLLECTIVE R15, `(.L_x_9140) ;  /* 0x000000000f087348 */ /* 0x001fea0003c00000 */
[----:B------:R1:W2:Y:S02]  /*bab0*/  SHFL.IDX P6, R14, R13, R12, R11 ;  /* 0x0000000c0d0e7389 */ /* 0x0002a400000c000b */
[----:B012---:R-:W-:Y:S01]  /*bac0*/  ENDCOLLECTIVE ;  /* 0x000000000000791b */ /* 0x007fe20003800000 */
.L_x_9140:
[----:B------:R-:W-:Y:S02]  /*bad0*/  IMAD.MOV.U32 R13, RZ, RZ, R5 ;  /* 0x000000ffff0d7224 */ /* 0x000fe400078e0005 */
[----:B------:R-:W-:Y:S01]  /*bae0*/  IMAD.MOV.U32 R12, RZ, RZ, 0x2 ;  /* 0x00000002ff0c7424 */ /* 0x000fe200078e00ff */
[----:B------:R-:W-:-:S13]  /*baf0*/  @!P0 LEA R2, P1, R21, R14, 0x1 ;  /* 0x0000000e15028211 */ /* 0x000fda00078208ff */
[----:B------:R-:W-:Y:S05]  /*bb00*/  WARPSYNC.COLLECTIVE R15, `(.L_x_9141) ;  /* 0x000000000f087348 */ /* 0x000fea0003c00000 */
[----:B------:R0:W1:Y:S02]  /*bb10*/  SHFL.IDX P6, R14, R13, R12, R11 ;  /* 0x0000000c0d0e7389 */ /* 0x00006400000c000b */
[----:B01----:R-:W-:Y:S01]  /*bb20*/  ENDCOLLECTIVE ;  /* 0x000000000000791b */ /* 0x003fe20003800000 */
.L_x_9141:
        /* <DEDUP_REMOVED lines=12> */
.L_x_9142:
[----:B------:R-:W-:Y:S02]  /*bbf0*/  IMAD.MOV.U32 R13, RZ, RZ, R5 ;  /* 0x000000ffff0d7224 */ /* 0x000fe400078e0005 */
[----:B------:R-:W-:Y:S01]  /*bc00*/  IMAD.MOV.U32 R12, RZ, RZ, 0x3 ;  /* 0x00000003ff0c7424 */ /* 0x000fe200078e00ff */
[----:B------:R-:W-:-:S13]  /*bc10*/  @!P0 LEA R2, P1, R21, R14, 0x1 ;  /* 0x0000000e15028211 */ /* 0x000fda00078208ff */
[----:B------:R-:W-:Y:S05]  /*bc20*/  WARPSYNC.COLLECTIVE R15, `(.L_x_9143) ;  /* 0x000000000f087348 */ /* 0x000fea0003c00000 */
[----:B------:R0:W1:Y:S02]  /*bc30*/  SHFL.IDX P6, R14, R13, R12, R11 ;  /* 0x0000000c0d0e7389 */ /* 0x00006400000c000b */
[----:B01----:R-:W-:Y:S01]  /*bc40*/  ENDCOLLECTIVE ;  /* 0x000000000000791b */ /* 0x003fe20003800000 */
.L_x_9143:
[----:B------:R-:W-:Y:S02]  /*bc50*/  @!P0 IMAD.X R3, RZ, RZ, R6, P1 ;  /* 0x000000ffff038224 */ /* 0x000fe400008e0606 */
[----:B------:R-:W-:-:S03]  /*bc60*/  VIADD R6, R0, 0x30 ;  /* 0x0000003000067836 */ /* 0x000fc60000000000 */
[----:B------:R-:W-:Y:S01]  /*bc70*/  @!PT LDS RZ, [RZ] ;  /* 0x00000000fffff984 */ /* 0x000fe20000000800 */
[----:B------:R-:W-:Y:S01]  /*bc80*/  @!PT LDS RZ, [RZ] ;  /* 0x00000000fffff984 */ /* 0x000fe20000000800 */
[----:B------:R-:W-:Y:S01]  /*bc90*/  @!PT LDS RZ, [RZ] ;  /* 0x00000000fffff984 */ /* 0x000fe20000000800 */
[----:B------:R0:W-:Y:S02]  /*bca0*/  @!P0 LDGSTS.E.BYPASS.LTC128B.128 [R20+0x19400], desc[UR48][R2.64], !P5 ;  /* 0x1940000002148fae */ /* 0x0001e4000e901d70 */
[----:B------:R-:W-:Y:S02]  /*bcb0*/  ISETP.GE.AND P0, PT, R6, UR39, PT ;  /* 0x0000002706007c0c */ /* 0x000fe4000bf06270 */
[----:B------:R-:W-:Y:S01]  /*bcc0*/  MOV R13, R4 ;  /* 0x00000004000d7202 */ /* 0x000fe20000000f00 */
[----:B------:R-:W-:-:S10]  /*bcd0*/  IMAD.MOV.U32 R6, RZ, RZ, R14 ;  /* 0x000000ffff067224 */ /* 0x000fd400078e000e */
[----:B0-----:R-:W-:Y:S05]  /*bce0*/  WARPSYNC.COLLECTIVE R15, `(.L_x_9144) ;  /* 0x000000000f087348 */ /* 0x001fea0003c00000 */
[----:B------:R1:W2:Y:S02]  /*bcf0*/  SHFL.IDX P6, R14, R13, R12, R11 ;  /* 0x0000000c0d0e7389 */ /* 0x0002a400000c000b */
[----:B012---:R-:W-:Y:S01]  /*bd00*/  ENDCOLLECTIVE ;  /* 0x000000000000791b */ /* 0x007fe20003800000 */
.L_x_9144:
[----:B------:R-:W-:Y:S02]  /*bd10*/  IMAD.MOV.U32 R13, RZ, RZ, R5 ;  /* 0x000000ffff0d7224 */ /* 0x000fe400078e0005 */
[----:B------:R-:W-:Y:S01]  /*bd20*/  IMAD.MOV.U32 R12, RZ, RZ, 0x4 ;  /* 0x00000004ff0c7424 */ /* 0x000fe200078e00ff */
[----:B------:R-:W-:-:S13]  /*bd30*/  @!P0 LEA R2, P1, R21, R14, 0x1 ;  /* 0x0000000e15028211 */ /* 0x000fda00078208ff */
[----:B------:R-:W-:Y:S05]  /*bd40*/  WARPSYNC.COLLECTIVE R15, `(.L_x_9145) ;  /* 0x000000000f087348 */ /* 0x000fea0003c00000 */
[----:B------:R0:W1:Y:S02]  /*bd50*/  SHFL.IDX P6, R14, R13, R12, R11 ;  /* 0x0000000c0d0e7389 */ /* 0x00006400000c000b */
[----:B01----:R-:W-:Y:S01]  /*bd60*/  ENDCOLLECTIVE ;  /* 0x000000000000791b */ /* 0x003fe20003800000 */
.L_x_9145:
        /* <DEDUP_REMOVED lines=12> */
.L_x_9146:
[----:B------:R-:W-:Y:S02]  /*be30*/  IMAD.MOV.U32 R13, RZ, RZ, R5 ;  /* 0x000000ffff0d7224 */ /* 0x000fe400078e0005 */
[----:B------:R-:W-:Y:S01]  /*be40*/  IMAD.MOV.U32 R12, RZ, RZ, 0x5 ;  /* 0x00000005ff0c7424 */ /* 0x000fe200078e00ff */
[----:B------:R-:W-:-:S13]  /*be50*/  @!P0 LEA R2, P1, R21, R14, 0x1 ;  /* 0x0000000e15028211 */ /* 0x000fda00078208ff */
[----:B------:R-:W-:Y:S05]  /*be60*/  WARPSYNC.COLLECTIVE R15, `(.L_x_9147) ;  /* 0x000000000f087348 */ /* 0x000fea0003c00000 */
[----:B------:R0:W1:Y:S02]  /*be70*/  SHFL.IDX P6, R14, R13, R12, R11 ;  /* 0x0000000c0d0e7389 */ /* 0x00006400000c000b */
[----:B01----:R-:W-:Y:S01]  /*be80*/  ENDCOLLECTIVE ;  /* 0x000000000000791b */ /* 0x003fe20003800000 */
.L_x_9147:
        /* <DEDUP_REMOVED lines=12> */
.L_x_9148:
[----:B------:R-:W-:Y:S02]  /*bf50*/  IMAD.MOV.U32 R13, RZ, RZ, R5 ;  /* 0x000000ffff0d7224 */ /* 0x000fe400078e0005 */
[----:B------:R-:W-:Y:S01]  /*bf60*/  IMAD.MOV.U32 R12, RZ, RZ, 0x6 ;  /* 0x00000006ff0c7424 */ /* 0x000fe200078e00ff */
[----:B------:R-:W-:-:S13]  /*bf70*/  @!P0 LEA R2, P1, R21, R14, 0x1 ;  /* 0x0000000e15028211 */ /* 0x000fda00078208ff */
[----:B------:R-:W-:Y:S05]  /*bf80*/  WARPSYNC.COLLECTIVE R15, `(.L_x_9149) ;  /* 0x000000000f087348 */ /* 0x000fea0003c00000 */
[----:B------:R0:W1:Y:S02]  /*bf90*/  SHFL.IDX P6, R14, R13, R12, R11 ;  /* 0x0000000c0d0e7389 */ /* 0x00006400000c000b */
[----:B01----:R-:W-:Y:S01]  /*bfa0*/  ENDCOLLECTIVE ;  /* 0x000000000000791b */ /* 0x003fe20003800000 */
.L_x_9149:
        /* <DEDUP_REMOVED lines=12> */
.L_x_9150:
[----:B------:R-:W-:Y:S02]  /*c070*/  IMAD.MOV.U32 R13, RZ, RZ, R5 ;  /* 0x000000ffff0d7224 */ /* 0x000fe400078e0005 */
[----:B------:R-:W-:Y:S01]  /*c080*/  IMAD.MOV.U32 R12, RZ, RZ, 0x7 ;  /* 0x00000007ff0c7424 */ /* 0x000fe200078e00ff */
[----:B------:R-:W-:-:S13]  /*c090*/  @!P0 LEA R2, P1, R21, R14, 0x1 ;  /* 0x0000000e15028211 */ /* 0x000fda00078208ff */
[----:B------:R-:W-:Y:S05]  /*c0a0*/  WARPSYNC.COLLECTIVE R15, `(.L_x_9151) ;  /* 0x000000000f087348 */ /* 0x000fea0003c00000 */
[----:B------:R0:W1:Y:S02]  /*c0b0*/  SHFL.IDX P6, R14, R13, R12, R11 ;  /* 0x0000000c0d0e7389 */ /* 0x00006400000c000b */
[----:B01----:R-:W-:Y:S01]  /*c0c0*/  ENDCOLLECTIVE ;  /* 0x000000000000791b */ /* 0x003fe20003800000 */
.L_x_9151:
[----:B------:R-:W-:-:S05]  /*c0d0*/  @!P0 IMAD.X R3, RZ, RZ, R6, P1 ;  /* 0x000000ffff038224 */ /* 0x000fca00008e0606 */
        /* <DEDUP_REMOVED lines=9> */
.L_x_9152:
[----:B------:R-:W-:Y:S05]  /*c170*/  BRA `(.L_x_9153) ;  /* 0xffffffcc00e87947 */ /* 0x000fea000383ffff */
.L_x_9083:
[----:B0-----:R-:W-:-:S04]  /*c180*/  IMAD.U32 R3, RZ, RZ, UR37 ;  /* 0x00000025ff037e24 */ /* 0x001fc8000f8e00ff */
[----:B------:R0:W2:Y:S03]  /*c190*/  SYNCS.PHASECHK.TRANS64.TRYWAIT P0, [R3+URZ+0x22820], R0 ;  /* 0x02282000030075a7 */ /* 0x0000a6000800017f */
[----:B--2---:R-:W-:Y:S05]  /*c1a0*/  @!P0 NANOSLEEP.SYNCS 0x989680 ;  /* 0x009896800000895d */ /* 0x004fea0003900000 */
[----:B------:R-:W2:Y:S02]  /*c1b0*/  @!P0 SYNCS.PHASECHK.TRANS64 P0, [R3+URZ+0x22820], R0 ;  /* 0x02282000030085a7 */ /* 0x000ea4000800007f */
[----:B--2---:R-:W-:Y:S05]  /*c1c0*/  @!P0 BRA `(.L_x_9083) ;  /* 0xfffffffc00ec8947 */ /* 0x004fea000383ffff */
[----:B------:R-:W-:Y:S05]  /*c1d0*/  BRA `(.L_x_9154) ;  /* 0xffffffd0001c7947 */ /* 0x000fea000383ffff */
.L_x_9086:
[----:B0-----:R0:W2:Y:S02]  /*c1e0*/  SYNCS.PHASECHK.TRANS64.TRYWAIT P0, [R22+URZ+0x22860], R3 ;  /* 0x02286003160075a7 */ /* 0x0010a4000800017f */
[----:B--2---:R-:W-:Y:S05]  /*c1f0*/  @!P0 NANOSLEEP.SYNCS 0x989680 ;  /* 0x009896800000895d */ /* 0x004fea0003900000 */
[----:B------:R-:W2:Y:S02]  /*c200*/  @!P0 SYNCS.PHASECHK.TRANS64 P0, [R22+URZ+0x22860], R3 ;  /* 0x02286003160085a7 */ /* 0x000ea4000800007f */
[----:B--2---:R-:W-:Y:S05]  /*c210*/  @!P0 BRA `(.L_x_9086) ;  /* 0xfffffffc00f08947 */ /* 0x004fea000383ffff */
[----:B------:R-:W-:Y:S05]  /*c220*/  BRA `(.L_x_9155) ;  /* 0xffffffd0002c7947 */ /* 0x000fea000383ffff */
.L_x_9087:
        /* <DEDUP_REMOVED lines=8> */
.L_x_9157:
[----:B------:R-:W-:Y:S05]  /*c2b0*/  BSYNC B0 ;  /* 0x0000000000007941 */ /* 0x000fea0003800000 */
.L_x_9156:
[----:B------:R-:W0:Y:S01]  /*c2c0*/  S2R R4, SR_TID.X ;  /* 0x0000000000047919 */ /* 0x000e220000002100 */
[----:B------:R-:W-:Y:S01]  /*c2d0*/  IMAD.MOV.U32 R13, RZ, RZ, R8 ;  /* 0x000000ffff0d7224 */ /* 0x000fe200078e0008 */
[----:B------:R-:W-:Y:S01]  /*c2e0*/  LOP3.LUT P3, RZ, R35, 0x4, RZ, 0xc0, !PT ;  /* 0x0000000423ff7812 */ /* 0x000fe2000786c0ff */
[----:B------:R-:W-:Y:S01]  /*c2f0*/  IMAD.MOV.U32 R12, RZ, RZ, RZ ;  /* 0x000000ffff0c7224 */ /* 0x000fe200078e00ff */
[C---:B------:R-:W-:Y:S01]  /*c300*/  LOP3.LUT P2, RZ, R16.reuse, 0x80000000, RZ, 0xc0, !PT ;  /* 0x8000000010ff7812 */ /* 0x040fe2000784c0ff */
[----:B------:R-:W-:Y:S01]  /*c310*/  IMAD.MOV.U32 R11, RZ, RZ, 0x181f ;  /* 0x0000181fff0b7424 */ /* 0x000fe200078e00ff */
[C---:B------:R-:W-:Y:S01]  /*c320*/  LOP3.LUT P1, RZ, R16.reuse, 0x4000000, RZ, 0xc0, !PT ;  /* 0x0400000010ff7812 */ /* 0x040fe2000782c0ff */
[----:B------:R-:W-:Y:S01]  /*c330*/  IMAD.MOV.U32 R15, RZ, RZ, -0x1 ;  /* 0xffffffffff0f7424 */ /* 0x000fe200078e00ff */
[----:B------:R-:W-:Y:S01]  /*c340*/  LOP3.LUT P4, RZ, R16, 0x200000, RZ, 0xc0, !PT ;  /* 0x0020000010ff7812 */ /* 0x000fe2000788c0ff */
[----:B------:R-:W-:Y:S01]  /*c350*/  IMAD.MOV.U32 R3, RZ, RZ, R14 ;  /* 0x000000ffff037224 */ /* 0x000fe200078e000e */
[----:B------:R-:W-:-:S11]  /*c360*/  LEA R6, R6, UR37, 0x1 ;  /* 0x0000002506067c11 */ /* 0x000fd6000f8e08ff */
[----:B0-----:R-:W-:Y:S05]  /*c370*/  WARPSYNC.COLLECTIVE R15, `(.L_x_9158) ;  /* 0x000000000f087348 */ /* 0x001fea0003c00000 */
[----:B------:R1:W2:Y:S02]  /*c380*/  SHFL.IDX P6, R14, R13, R12, R11 ;  /* 0x0000000c0d0e7389 */ /* 0x0002a400000c000b */
[----:B012---:R-:W-:Y:S01]  /*c390*/  ENDCOLLECTIVE ;  /* 0x000000000000791b */ /* 0x007fe20003800000 */
.L_x_9158:
[----:B------:R-:W-:Y:S01]  /*c3a0*/  LOP3.LUT P5, RZ, R16, 0x40000, RZ, 0xc0, !PT ;  /* 0x0004000010ff7812 */ /* 0x000fe200078ac0ff */
        /* <DEDUP_REMOVED lines=8> */
.L_x_9159:
[----:B------:R-:W-:-:S04]  /*c430*/  SHF.L.U32 R0, R4, 0x1, RZ ;  /* 0x0000000104007819 */ /* 0x000fc800000006ff */
[----:B------:R-:W-:-:S05]  /*c440*/  IADD3 R2, P0, R2, R0, RZ ;  /* 0x0000000002027210 */ /* 0x000fca0007f1e0ff */
[----:B------:R-:W-:Y:S02]  /*c450*/  IMAD.X R3, RZ, RZ, R3, P0 ;  /* 0x000000ffff037224 */ /* 0x000fe400000e0603 */
[----:B------:R-:W-:-:S03]  /*c460*/  IMAD.MOV.U32 R13, RZ, RZ, R8 ;  /* 0x000000ffff0d7224 */ /* 0x000fc600078e0008 */
[----:B------:R-:W-:Y:S01]  /*c470*/  @!PT LDS RZ, [RZ] ;  /* 0x00000000fffff984 */ /* 0x000fe20000000800 */
[----:B------:R-:W-:Y:S01]  /*c480*/  @!PT LDS RZ, [RZ] ;  /* 0x00000000fffff984 */ /* 0x000fe20000000800 */
[----:B------:R-:W-:Y:S01]  /*c490*/  @!PT LDS RZ, [RZ] ;  /* 0x00000000fffff984 */ /* 0x000fe20000000800 */
[----:B------:R-:W-:Y:S01]  /*c4a0*/  LDGSTS.E.BYPASS.LTC128B.128 [R6+0x400], desc[UR48][R2.64], !P3 ;  /* 0x0040000002067fae */ /* 0x000fe2000d901d70 */
[----:B------:R-:W-:-:S03]  /*c4b0*/  LOP3.LUT P3, RZ, R35, 0x2, RZ, 0xc0, !PT ;  /* 0x0000000223ff7812 */ /* 0x000fc6000786c0ff */
[----:B------:R-:W-:Y:S01]  /*c4c0*/  LDGSTS.E.BYPASS.LTC128B.128 [R6+0x3400], desc[UR48][R2.64+0x80], !P2 ;  /* 0x0340008002067fae */ /* 0x000fe2000d101d70 */
[----:B------:R-:W-:-:S03]  /*c4d0*/  LOP3.LUT P2, RZ, R16, 0x40000000, RZ, 0xc0, !PT ;  /* 0x4000000010ff7812 */ /* 0x000fc6000784c0ff */
        /* <DEDUP_REMOVED lines=8> */
.L_x_9160:
[----:B------:R-:W-:Y:S02]  /*c560*/  IMAD.MOV.U32 R13, RZ, RZ, R7 ;  /* 0x000000ffff0d7224 */ /* 0x000fe400078e0007 */
[----:B------:R-:W-:Y:S02]  /*c570*/  IMAD.MOV.U32 R12, RZ, RZ, 0x2 ;  /* 0x00000002ff0c7424 */ /* 0x000fe400078e00ff */
[----:B------:R-:W-:-:S07]  /*c580*/  IMAD.MOV.U32 R2, RZ, RZ, R14 ;  /* 0x000000ffff027224 */ /* 0x000fce00078e000e */
[----:B------:R-:W-:Y:S05]  /*c590*/  WARPSYNC.COLLECTIVE R15, `(.L_x_9161) ;  /* 0x000000000f087348 */ /* 0x000fea0003c00000 */
[----:B------:R0:W1:Y:S02]  /*c5a0*/  SHFL.IDX P6, R14, R13, R12, R11 ;  /* 0x0000000c0d0e7389 */ /* 0x00006400000c000b */
[----:B01----:R-:W-:Y:S01]  /*c5b0*/  ENDCOLLECTIVE ;  /* 0x000000000000791b */ /* 0x003fe20003800000 */
.L_x_9161:
[----:B------:R-:W-:-:S05]  /*c5c0*/  IADD3 R2, P0, R2, R0, RZ ;  /* 0x0000000002027210 */ /* 0x000fca0007f1e0ff */
[----:B------:R-:W-:-:S05]  /*c5d0*/  IMAD.X R3, RZ, RZ, R3, P0 ;  /* 0x000000ffff037224 */ /* 0x000fca00000e0603 */
[----:B------:R-:W-:Y:S01]  /*c5e0*/  @!PT LDS RZ, [RZ] ;  /* 0x00000000fffff984 */ /* 0x000fe20000000800 */
[----:B------:R-:W-:Y:S01]  /*c5f0*/  @!PT LDS RZ, [RZ] ;  /* 0x00000000fffff984 */ /* 0x000fe20000000800 */
[----:B------:R-:W-:Y:S01]  /*c600*/  @!PT LDS RZ, [RZ] ;  /* 0x00000000fffff984 */ /* 0x000fe20000000800 */
[----:B------:R-:W-:Y:S01]  /*c610*/  LDGSTS.E.BYPASS.LTC128B.128 [R6+0xc00], desc[UR48][R2.64], !P3 ;  /* 0x00c0000002067fae */ /* 0x000fe2000d901d70 */
[----:B------:R-:W-:Y:S01]  /*c620*/  IMAD.MOV.U32 R13, RZ, RZ, R8 ;  /* 0x000000ffff0d7224 */ /* 0x000fe200078e0008 */
[----:B------:R-:W-:Y:S02]  /*c630*/  LOP3.LUT P3, RZ, R35, 0x1, RZ, 0xc0, !PT ;  /* 0x0000000123ff7812 */ /* 0x000fe4000786c0ff */
        /* <DEDUP_REMOVED lines=10> */
.L_x_9162:
[----:B------:R-:W-:Y:S02]  /*c6e0*/  IMAD.MOV.U32 R13, RZ, RZ, R7 ;  /* 0x000000ffff0d7224 */ /* 0x000fe400078e0007 */
[----:B------:R-:W-:Y:S02]  /*c6f0*/  IMAD.MOV.U32 R12, RZ, RZ, 0x3 ;  /* 0x00000003ff0c7424 */ /* 0x000fe400078e00ff */
[----:B------:R-:W-:-:S07]  /*c700*/  IMAD.MOV.U32 R2, RZ, RZ, R14 ;  /* 0x000000ffff027224 */ /* 0x000fce00078e000e */
[----:B------:R-:W-:Y:S05]  /*c710*/  WARPSYNC.COLLECTIVE R15, `(.L_x_9163) ;  /* 0x000000000f087348 */ /* 0x000fea0003c00000 */
[----:B------:R0:W1:Y:S02]  /*c720*/  SHFL.IDX P6, R14, R13, R12, R11 ;  /* 0x0000000c0d0e7389 */ /* 0x00006400000c000b */
[----:B01----:R-:W-:Y:S01]  /*c730*/  ENDCOLLECTIVE ;  /* 0x000000000000791b */ /* 0x003fe20003800000 */
.L_x_9163:
[----:B------:R-:W-:-:S05]  /*c740*/  IADD3 R2, P0, R2, R0, RZ ;  /* 0x0000000002027210 */ /* 0x000fca0007f1e0ff */
[----:B------:R-:W-:-:S05]  /*c750*/  IMAD.X R3, RZ, RZ, R3, P0 ;  /* 0x000000ffff037224 */ /* 0x000fca00000e0603 */
[----:B------:R-:W-:Y:S01]  /*c760*/  @!PT LDS RZ, [RZ] ;  /* 0x00000000fffff984 */ /* 0x000fe20000000800 */
[----:B------:R-:W-:Y:S01]  /*c770*/  @!PT LDS RZ, [RZ] ;  /* 0x00000000fffff984 */ /* 0x000fe20000000800 */
[----:B------:R-:W-:Y:S01]  /*c780*/  @!PT LDS RZ, [RZ] ;  /* 0x00000000fffff984 */ /* 0x000fe20000000800 */
[----:B------:R-:W-:Y:S01]  /*c790*/  LDGSTS.E.BYPASS.LTC128B.128 [R6+0x1400], desc[UR48][R2.64], !P3 ;  /* 0x0140000002067fae */ /* 0x000fe2000d901d70 */
[----:B------:R-:W-:Y:S01]  /*c7a0*/  IMAD.MOV.U32 R13, RZ, RZ, R8 ;  /* 0x000000ffff0d7224 */ /* 0x000fe200078e0008 */
[C---:B------:R-:W-:Y:S02]  /*c7b0*/  LOP3.LUT P3, RZ, R16.reuse, 0x10000000, RZ, 0xc0, !PT ;  /* 0x1000000010ff7812 */ /* 0x040fe4000786c0ff */
        /* <DEDUP_REMOVED lines=10> */
.L_x_9164:
[----:B------:R-:W-:Y:S02]  /*c860*/  IMAD.MOV.U32 R13, RZ, RZ, R7 ;  /* 0x000000ffff0d7224 */ /* 0x000fe400078e0007 */
[----:B------:R-:W-:Y:S01]  /*c870*/  IMAD.MOV.U32 R12, RZ, RZ, 0x4 ;  /* 0x00000004ff0c7424 */ /* 0x000fe200078e00ff */
[----:B------:R-:W-:-:S07]  /*c880*/  MOV R2, R14 ;  /* 0x0000000e00027202 */ /* 0x000fce0000000f00 */
[----:B------:R-:W-:Y:S05]  /*c890*/  WARPSYNC.COLLECTIVE R15, `(.L_x_9165) ;  /* 0x000000000f087348 */ /* 0x000fea0003c00000 */
[----:B------:R0:W1:Y:S02]  /*c8a0*/  SHFL.IDX P6, R14, R13, R12, R11 ;  /* 0x0000000c0d0e7389 */ /* 0x00006400000c000b */
[----:B01----:R-:W-:Y:S01]  /*c8b0*/  ENDCOLLECTIVE ;  /* 0x000000000000791b */ /* 0x003fe20003800000 */
.L_x_9165:
[----:B------:R-:W-:-:S05]  /*c8c0*/  IADD3 R2, P0, R2, R0, RZ ;  /* 0x0000000002027210 */ /* 0x000fca0007f1e0ff */
[----:B------:R-:W-:-:S05]  /*c8d0*/  IMAD.X R3, RZ, RZ, R3, P0 ;  /* 0x000000ffff037224 */ /* 0x000fca00000e0603 */
[----:B------:R-:W-:Y:S01]  /*c8e0*/  @!PT LDS RZ, [RZ] ;  /* 0x00000000fffff984 */ /* 0x000fe20000000800 */
[----:B------:R-:W-:Y:S01]  /*c8f0*/  @!PT LDS RZ, [RZ] ;  /* 0x00000000fffff984 */ /* 0x000fe20000000800 */
[----:B------:R-:W-:Y:S01]  /*c900*/  @!PT LDS RZ, [RZ] ;  /* 0x00000000fffff984 */ /* 0x000fe20000000800 */
[----:B------:R-:W-:Y:S01]  /*c910*/  LDGSTS.E.BYPASS.LTC128B.128 [R6+0x1c00], desc[UR48][R2.64], !P3 ;  /* 0x01c0000002067fae */ /* 0x000fe2000d901d70 */
[C---:B------:R-:W-:Y:S01]  /*c920*/  LOP3.LUT P3, RZ, R16.reuse, 0x20000, RZ, 0xc0, !PT ;  /* 0x0002000010ff7812 */ /* 0x040fe2000786c0ff */
[----:B------:R-:W-:Y:S02]  /*c930*/  IMAD.MOV.U32 R13, RZ, RZ, R8 ;  /* 0x000000ffff0d7224 */ /* 0x000fe400078e0008 */
[----:B------:R-:W-:Y:S01]  /*c940*/  LDGSTS.E.BYPASS.LTC128B.128 [R6+0x4c00], desc[UR48][R2.64+0x80], !P2 ;  /* 0x04c0008002067fae */ /* 0x000fe2000d101d70 */
[----:B------:R-:W-:-:S03]  /*c950*/  LOP3.LUT P2, RZ, R16, 0x10000, RZ, 0xc0, !PT ;  /* 0x0001000010ff7812 */ /* 0x000fc6000784c0ff */
[----:B------:R-:W-:Y:S01]  /*c960*/  LDGSTS.E.BYPASS.LTC128B.128 [R6+0x7c00], desc[UR48][R2.64+0x100], !P1 ;  /* 0x07c0010002067fae */ /* 0x000fe2000c901d70 */
[----:B------:R-:W-:-:S03]  /*c970*/  LOP3.LUT P1, RZ, R16, 0x8000, RZ, 0xc0, !PT ;  /* 0x0000800010ff7812 */ /* 0x000fc6000782c0ff */
[----:B------:R0:W-:Y:S02]  /*c980*/  LDGSTS.E.BYPASS.LTC128B.128 [R6+0xac00], desc[UR48][R2.64+0x180], !P5 ;  /* 0x0ac0018002067fae */ /* 0x0001e4000e901d70 */
[----:B0-----:R-:W-:-:S08]  /*c990*/  IMAD.MOV.U32 R3, RZ, RZ, R14 ;  /* 0x000000ffff037224 */ /* 0x001fd000078e000e */
[----:B------:R-:W-:Y:S05]  /*c9a0*/  WARPSYNC.COLLECTIVE R15, `(.L_x_9166) ;  /* 0x000000000f087348 */ /* 0x000fea0003c00000 */
[----:B------:R0:W1:Y:S02]  /*c9b0*/  SHFL.IDX P6, R14, R13, R12, R11 ;  /* 0x0000000c0d0e7389 */ /* 0x00006400000c000b */
[----:B01----:R-:W-:Y:S01]  /*c9c0*/  ENDCOLLECTIVE ;  /* 0x000000000000791b */ /* 0x003fe20003800000 */
.L_x_9166:
[----:B------:R-:W-:Y:S02]  /*c9d0*/  IMAD.MOV.U32 R13, RZ, RZ, R7 ;  /* 0x000000ffff0d7224 */ /* 0x000fe400078e0007 */
[----:B------:R-:W-:Y:S02]  /*c9e0*/  IMAD.MOV.U32 R12, RZ, RZ, 0x5 ;  /* 0x00000005ff0c7424 */ /* 0x000fe400078e00ff */
[----:B------:R-:W-:-:S07]  /*c9f0*/  IMAD.MOV.U32 R2, RZ, RZ, R14 ;  /* 0x000000ffff027224 */ /* 0x000fce00078e000e */
[----:B------:R-:W-:Y:S05]  /*ca00*/  WARPSYNC.COLLECTIVE R15, `(.L_x_9167) ;  /* 0x000000000f087348 */ /* 0x000fea0003c00000 */
[----:B------:R0:W1:Y:S02]  /*ca10*/  SHFL.IDX P6, R14, R13, R12, R11 ;  /* 0x0000000c0d0e7389 */ /* 0x00006400000c000b */
[----:B01----:R-:W-:Y:S01]  /*ca20*/  ENDCOLLECTIVE ;  /* 0x000000000000791b */ /* 0x003fe20003800000 */
.L_x_9167:
        /* <DEDUP_REMOVED lines=9> */
[----:B------:R-:W-:-:S03]  /*cac0*/  IMAD.MOV.U32 R7, RZ, RZ, R14 ;  /* 0x000000ffff077224 */ /* 0x000fc600078e000e */
[----:B------:R0:W-:Y:S04]  /*cad0*/  LDGSTS.E.BYPASS.LTC128B.128 [R6+0xb400], desc[UR48][R2.64+0x180], !P1 ;  /* 0x0b40018002067fae */ /* 0x0001e8000c901d70 */
[----:B0-----:R-:W-:Y:S05]  /*cae0*/  WARPSYNC.COLLECTIVE R15, `(.L_x_9168) ;  /* 0x000000000f087348 */ /* 0x001fea0003c00000 */
[----:B------:R1:W2:Y:S02]  /*caf0*/  SHFL.IDX P6, R14, R13, R12, R11 ;  /* 0x0000000c0d0e7389 */ /* 0x0002a400000c000b */
[----:B012---:R-:W-:Y:S01]  /*cb00*/  ENDCOLLECTIVE ;  /* 0x000000000000791b */ /* 0x007fe20003800000 */
.L_x_9168:
[----:B------:R-:W-:Y:S05]  /*cb10*/  BRA `(.L_x_9169) ;  /* 0xffffffcc00e87947 */ /* 0x000fea000383ffff */
.L_x_9093:
[----:B0-----:R0:W1:Y:S02]  /*cb20*/  SYNCS.PHASECHK.TRANS64.TRYWAIT P0, [R18+URZ+0x22840], R26 ;  /* 0x0228401a120075a7 */ /* 0x001064000800017f */
[----:B-1----:R-:W-:Y:S05]  /*cb30*/  @!P0 NANOSLEEP.SYNCS 0x989680 ;  /* 0x009896800000895d */ /* 0x002fea0003900000 */
[----:B------:R-:W1:Y:S02]  /*cb40*/  @!P0 SYNCS.PHASECHK.TRANS64 P0, [R18+URZ+0x22840], R26 ;  /* 0x0228401a120085a7 */ /* 0x000e64000800007f */
[----:B-1----:R-:W-:Y:S05]  /*cb50*/  @!P0 BRA `(.L_x_9093) ;  /* 0xfffffffc00f08947 */ /* 0x002fea000383ffff */
[----:B------:R-:W-:Y:S05]  /*cb60*/  BRA `(.L_x_9170) ;  /* 0xffffffd000f47947 */ /* 0x000fea000383ffff */
.L_x_9094:
        /* <DEDUP_REMOVED lines=8> */
.L_x_9172:
[----:B------:R-:W-:Y:S05]  /*cbf0*/  BSYNC B1 ;  /* 0x0000000000017941 */ /* 0x000fea0003800000 */
.L_x_9171:
[----:B------:R-:W-:Y:S01]  /*cc00*/  IMAD.MOV.U32 R13, RZ, RZ, R21 ;  /* 0x000000ffff0d7224 */ /* 0x000fe200078e0015 */
[----:B------:R-:W-:Y:S01]  /*cc10*/  MOV R12, RZ ;  /* 0x000000ff000c7202 */ /* 0x000fe20000000f00 */
[----:B------:R-:W-:Y:S01]  /*cc20*/  IMAD.MOV.U32 R11, RZ, RZ, 0x181f ;  /* 0x0000181fff0b7424 */ /* 0x000fe200078e00ff */
[----:B------:R-:W-:Y:S01]  /*cc30*/  LEA R22, R22, UR37, 0x1 ;  /* 0x0000002516167c11 */ /* 0x000fe2000f8e08ff */
[----:B------:R-:W-:Y:S02]  /*cc40*/  IMAD.MOV.U32 R15, RZ, RZ, -0x1 ;  /* 0xffffffffff0f7424 */ /* 0x000fe400078e00ff */
[----:B------:R-:W-:-:S07]  /*cc50*/  IMAD.MOV.U32 R3, RZ, RZ, R14 ;  /* 0x000000ffff037224 */ /* 0x000fce00078e000e */
[----:B------:R-:W-:Y:S05]  /*cc60*/  WARPSYNC.COLLECTIVE R15, `(.L_x_9173) ;  /* 0x000000000f087348 */ /* 0x000fea0003c00000 */
[----:B------:R0:W1:Y:S02]  /*cc70*/  SHFL.IDX P6, R14, R13, R12, R11 ;  /* 0x0000000c0d0e7389 */ /* 0x00006400000c000b */
[----:B01----:R-:W-:Y:S01]  /*cc80*/  ENDCOLLECTIVE ;  /* 0x000000000000791b */ /* 0x003fe20003800000 */
.L_x_9173:
[----:B------:R-:W-:Y:S02]  /*cc90*/  IMAD.MOV.U32 R13, RZ, RZ, R24 ;  /* 0x000000ffff0d7224 */ /* 0x000fe400078e0018 */
[----:B------:R-:W-:Y:S01]  /*cca0*/  IMAD.MOV.U32 R12, RZ, RZ, 0x1 ;  /* 0x00000001ff0c7424 */ /* 0x000fe200078e00ff */
[----:B------:R-:W-:-:S13]  /*ccb0*/  IADD3 R2, P0, R14, R0, RZ ;  /* 0x000000000e027210 */ /* 0x000fda0007f1e0ff */
[----:B------:R-:W-:Y:S05]  /*ccc0*/  WARPSYNC.COLLECTIVE R15, `(.L_x_9174) ;  /* 0x000000000f087348 */ /* 0x000fea0003c00000 */
[----:B------:R0:W1:Y:S02]  /*ccd0*/  SHFL.IDX P6, R14, R13, R12, R11 ;  /* 0x0000000c0d0e7389 */ /* 0x00006400000c000b */
[----:B01----:R-:W-:Y:S01]  /*cce0*/  ENDCOLLECTIVE ;  /* 0x000000000000791b */ /* 0x003fe20003800000 */
.L_x_9174:
        /* <DEDUP_REMOVED lines=10> */
.L_x_9175:
[----:B------:R-:W-:Y:S02]  /*cd90*/  IMAD.MOV.U32 R13, RZ, RZ, R24 ;  /* 0x000000ffff0d7224 */ /* 0x000fe400078e0018 */
[----:B------:R-:W-:Y:S01]  /*cda0*/  IMAD.MOV.U32 R12, RZ, RZ, 0x2 ;  /* 0x00000002ff0c7424 */ /* 0x000fe200078e00ff */
[----:B------:R-:W-:-:S13]  /*cdb0*/  IADD3 R2, P0, R14, R0, RZ ;  /* 0x000000000e027210 */ /* 0x000fda0007f1e0ff */
[----:B------:R-:W-:Y:S05]  /*cdc0*/  WARPSYNC.COLLECTIVE R15, `(.L_x_9176) ;  /* 0x000000000f087348 */ /* 0x000fea0003c00000 */
[----:B------:R0:W1:Y:S02]  /*cdd0*/  SHFL.IDX P6, R14, R13, R12, R11 ;  /* 0x0000000c0d0e7389 */ /* 0x00006400000c000b */
[----:B01----:R-:W-:Y:S01]  /*cde0*/  ENDCOLLECTIVE ;  /* 0x000000000000791b */ /* 0x003fe20003800000 */
.L_x_9176:
        /* <DEDUP_REMOVED lines=10> */
.L_x_9177:
[----:B------:R-:W-:Y:S02]  /*ce90*/  IMAD.MOV.U32 R13, RZ, RZ, R24 ;  /* 0x000000ffff0d7224 */ /* 0x000fe400078e0018 */
[----:B------:R-:W-:Y:S02]  /*cea0*/  IMAD.MOV.U32 R12, RZ, RZ, 0x3 ;  /* 0x00000003ff0c7424 */ /* 0x000fe400078e00ff */
[----:B------:R-:W-:-:S07]  /*ceb0*/  IMAD.MOV.U32 R10, RZ, RZ, R14 ;  /* 0x000000ffff0a7224 */ /* 0x000fce00078e000e */
[----:B------:R-:W-:Y:S05]  /*cec0*/  WARPSYNC.COLLECTIVE R15, `(.L_x_9178) ;  /* 0x000000000f087348 */ /* 0x000fea0003c00000 */
[----:B------:R0:W1:Y:S02]  /*ced0*/  SHFL.IDX P6, R14, R13, R12, R11 ;  /* 0x0000000c0d0e7389 */ /* 0x00006400000c000b */
[----:B01----:R-:W-:Y:S01]  /*cee0*/  ENDCOLLECTIVE ;  /* 0x000000000000791b */ /* 0x003fe20003800000 */
.L_x_9178:
        /* <DEDUP_REMOVED lines=11> */
.L_x_9179:
[----:B------:R-:W-:Y:S02]  /*cfa0*/  IMAD.MOV.U32 R13, RZ, RZ, R24 ;  /* 0x000000ffff0d7224 */ /* 0x000fe400078e0018 */
[----:B------:R-:W-:Y:S02]  /*cfb0*/  IMAD.MOV.U32 R12, RZ, RZ, 0x4 ;  /* 0x00000004ff0c7424 */ /* 0x000fe400078e00ff */
[----:B------:R-:W-:-:S07]  /*cfc0*/  IMAD.MOV.U32 R2, RZ, RZ, R14 ;  /* 0x000000ffff027224 */ /* 0x000fce00078e000e */
[----:B------:R-:W-:Y:S05]  /*cfd0*/  WARPSYNC.COLLECTIVE R15, `(.L_x_9180) ;  /* 0x000000000f087348 */ /* 0x000fea0003c00000 */
[----:B------:R0:W1:Y:S02]  /*cfe0*/  SHFL.IDX P6, R14, R13, R12, R11 ;  /* 0x0000000c0d0e7389 */ /* 0x00006400000c000b */
[----:B01----:R-:W-:Y:S01]  /*cff0*/  ENDCOLLECTIVE ;  /* 0x000000000000791b */ /* 0x003fe20003800000 */
.L_x_9180:
        /* <DEDUP_REMOVED lines=11> */
.L_x_9181:
[----:B------:R-:W-:Y:S02]  /*d0b0*/  IMAD.MOV.U32 R13, RZ, RZ, R24 ;  /* 0x000000ffff0d7224 */ /* 0x000fe400078e0018 */
[----:B------:R-:W-:Y:S02]  /*d0c0*/  IMAD.MOV.U32 R12, RZ, RZ, 0x5 ;  /* 0x00000005ff0c7424 */ /* 0x000fe400078e00ff */
[----:B------:R-:W-:-:S07]  /*d0d0*/  IMAD.MOV.U32 R2, RZ, RZ, R14 ;  /* 0x000000ffff027224 */ /* 0x000fce00078e000e */
[----:B------:R-:W-:Y:S05]  /*d0e0*/  WARPSYNC.COLLECTIVE R15, `(.L_x_9182) ;  /* 0x000000000f087348 */ /* 0x000fea0003c00000 */
[----:B------:R0:W1:Y:S02]  /*d0f0*/  SHFL.IDX P6, R14, R13, R12, R11 ;  /* 0x0000000c0d0e7389 */ /* 0x00006400000c000b */
[----:B01----:R-:W-:Y:S01]  /*d100*/  ENDCOLLECTIVE ;  /* 0x000000000000791b */ /* 0x003fe20003800000 */
.L_x_9182:
        /* <DEDUP_REMOVED lines=11> */
.L_x_9183:
[----:B------:R-:W-:Y:S05]  /*d1c0*/  BRA `(.L_x_9184) ;  /* 0xffffffd0002c7947 */ /* 0x000fea000383ffff */
.L_x_9099:
[----:B--2---:R2:W3:Y:S02]  /*d1d0*/  SYNCS.PHASECHK.TRANS64.TRYWAIT P0, [R18+URZ+0x22860], R26 ;  /* 0x0228601a120075a7 */ /* 0x0044e4000800017f */
[----:B---3--:R-:W-:Y:S05]  /*d1e0*/  @!P0 NANOSLEEP.SYNCS 0x989680 ;  /* 0x009896800000895d */ /* 0x008fea0003900000 */
[----:B------:R-:W3:Y:S02]  /*d1f0*/  @!P0 SYNCS.PHASECHK.TRANS64 P0, [R18+URZ+0x22860], R26 ;  /* 0x0228601a120085a7 */ /* 0x000ee4000800007f */
[----:B---3--:R-:W-:Y:S05]  /*d200*/  @!P0 BRA `(.L_x_9099) ;  /* 0xfffffffc00f08947 */ /* 0x008fea000383ffff */
[----:B------:R-:W-:Y:S05]  /*d210*/  BRA `(.L_x_9185) ;  /* 0xffffffd0007c7947 */ /* 0x000fea000383ffff */
.L_x_9100:
[----:B------:R-:W-:Y:S01]  /*d220*/  BSSY B1, `(.L_x_9186) ;  /* 0x0000008000017945 */ /* 0x000fe20003800000 */
[----:B------:R-:W-:Y:S02]  /*d230*/  IMAD.MOV.U32 R13, RZ, RZ, R23 ;  /* 0x000000ffff0d7224 */ /* 0x000fe400078e0017 */
[----:B------:R-:W-:Y:S02]  /*d240*/  IMAD.MOV.U32 R12, RZ, RZ, RZ ;  /* 0x000000ffff0c7224 */ /* 0x000fe400078e00ff */
[----:B------:R-:W-:Y:S02]  /*d250*/  IMAD.MOV.U32 R11, RZ, RZ, 0x181f ;  /* 0x0000181fff0b7424 */ /* 0x000fe400078e00ff */
[----:B------:R-:W-:-:S07]  /*d260*/  IMAD.MOV.U32 R15, RZ, RZ, -0x1 ;  /* 0xffffffffff0f7424 */ /* 0x000fce00078e00ff */
[----:B012---:R-:W-:Y:S05]  /*d270*/  WARPSYNC.COLLECTIVE R15, `(.L_x_9187) ;  /* 0x000000000f087348 */ /* 0x007fea0003c00000 */
[----:B------:R3:W4:Y:S02]  /*d280*/  SHFL.IDX P6, R14, R13, R12, R11 ;  /* 0x0000000c0d0e7389 */ /* 0x00072400000c000b */
[----:B01234-:R-:W-:Y:S01]  /*d290*/  ENDCOLLECTIVE ;  /* 0x000000000000791b */ /* 0x01ffe20003800000 */
.L_x_9187:
[----:B------:R-:W-:Y:S05]  /*d2a0*/  BSYNC B1 ;  /* 0x0000000000017941 */ /* 0x000fea0003800000 */
.L_x_9186:
[----:B------:R-:W-:Y:S01]  /*d2b0*/  MOV R13, R21 ;  /* 0x00000015000d7202 */ /* 0x000fe20000000f00 */
[----:B------:R-:W-:Y:S01]  /*d2c0*/  IMAD.MOV.U32 R12, RZ, RZ, RZ ;  /* 0x000000ffff0c7224 */ /* 0x000fe200078e00ff */
[----:B------:R-:W-:Y:S01]  /*d2d0*/  LEA R22, R22, UR37, 0x1 ;  /* 0x0000002516167c11 */ /* 0x000fe2000f8e08ff */
[----:B------:R-:W-:Y:S02]  /*d2e0*/  IMAD.MOV.U32 R11, RZ, RZ, 0x181f ;  /* 0x0000181fff0b7424 */ /* 0x000fe400078e00ff */
[----:B------:R-:W-:Y:S02]  /*d2f0*/  IMAD.MOV.U32 R15, RZ, RZ, -0x1 ;  /* 0xffffffffff0f7424 */ /* 0x000fe400078e00ff */
[----:B------:R-:W-:-:S07]  /*d300*/  IMAD.MOV.U32 R3, RZ, RZ, R14 ;  /* 0x000000ffff037224 */ /* 0x000fce00078e000e */
[----:B------:R-:W-:Y:S05]  /*d310*/  WARPSYNC.COLLECTIVE R15, `(.L_x_9188) ;  /* 0x000000000f087348 */ /* 0x000fea0003c00000 */
[----:B------:R0:W1:Y:S02]  /*d320*/  SHFL.IDX P6, R14, R13, R12, R11 ;  /* 0x0000000c0d0e7389 */ /* 0x00006400000c000b */
[----:B01----:R-:W-:Y:S01]  /*d330*/  ENDCOLLECTIVE ;  /* 0x000000000000791b */ /* 0x003fe20003800000 */
.L_x_9188:
[----:B------:R-:W-:Y:S02]  /*d340*/  IMAD.MOV.U32 R13, RZ, RZ, R23 ;  /* 0x000000ffff0d7224 */ /* 0x000fe400078e0017 */
[----:B------:R-:W-:Y:S01]  /*d350*/  IMAD.MOV.U32 R12, RZ, RZ, 0x1 ;  /* 0x00000001ff0c7424 */ /* 0x000fe200078e00ff */
[----:B------:R-:W-:-:S13]  /*d360*/  IADD3 R2, P0, R14, R0, RZ ;  /* 0x000000000e027210 */ /* 0x000fda0007f1e0ff */
[----:B------:R-:W-:Y:S05]  /*d370*/  WARPSYNC.COLLECTIVE R15, `(.L_x_9189) ;  /* 0x000000000f087348 */ /* 0x000fea0003c00000 */
[----:B------:R0:W1:Y:S02]  /*d380*/  SHFL.IDX P6, R14, R13, R12, R11 ;  /* 0x0000000c0d0e7389 */ /* 0x00006400000c000b */
[----:B01----:R-:W-:Y:S01]  /*d390*/  ENDCOLLECTIVE ;  /* 0x000000000000791b */ /* 0x003fe20003800000 */
.L_x_9189:
[----:B------:R-:W-:-:S05]  /*d3a0*/  IMAD.X R3, RZ, RZ, R3, P0 ;  /* 0x000000ffff037224 */ /* 0x000fca00000e0603 */
[----:B------:R-:W-:Y:S01]  /*d3b0*/  @!PT LDS RZ, [RZ] ;  /* 0x00000000fffff984 */ /* 0x000fe20000000800 */
[----:B------:R-:W-:Y:S01]  /*d3c0*/  @!PT LDS RZ, [RZ] ;  /* 0x00000000fffff984 */ /* 0x000fe20000000800 */
[----:B------:R-:W-:Y:S01]  /*d3d0*/  @!PT LDS RZ, [RZ] ;  /* 0x00000000fffff984 */ /* 0x000fe20000000800 */
[----:B------:R-:W-:Y:S04]  /*d3e0*/  LDGSTS.E.BYPASS.LTC128B.128 [R22+0x400], desc[UR48][R2.64], !P4 ;  /* 0x0040000002167fae */ /* 0x000fe8000e101d70 */
[----:B------:R-:W-:Y:S01]  /*d3f0*/  LDGSTS.E.BYPASS.LTC128B.128 [R22+0x3400], desc[UR48][R2.64+0x80], !P3 ;  /* 0x0340008002167fae */ /* 0x000fe2000d901d70 */
[----:B------:R-:W-:-:S03]  /*d400*/  IMAD.MOV.U32 R13, RZ, RZ, R21 ;  /* 0x000000ffff0d7224 */ /* 0x000fc600078e0015 */
[----:B------:R-:W-:Y:S04]  /*d410*/  LDGSTS.E.BYPASS.LTC128B.128 [R22+0x6400], desc[UR48][R2.64+0x100], !P2 ;  /* 0x0640010002167fae */ /* 0x000fe8000d101d70 */
[----:B------:R0:W-:Y:S02]  /*d420*/  LDGSTS.E.BYPASS.LTC128B.128 [R22+0x9400], desc[UR48][R2.64+0x180], !P1 ;  /* 0x0940018002167fae */ /* 0x0001e4000c901d70 */
[----:B0-----:R-:W-:-:S07]  /*d430*/  IMAD.MOV.U32 R3, RZ, RZ, R14 ;  /* 0x000000ffff037224 */ /* 0x001fce00078e000e */
[----:B------:R-:W-:Y:S05]  /*d440*/  WARPSYNC.COLLECTIVE R15, `(.L_x_9190) ;  /* 0x000000000f087348 */ /* 0x000fea0003c00000 */
[----:B------:R0:W1:Y:S02]  /*d450*/  SHFL.IDX P6, R14, R13, R12, R11 ;  /* 0x0000000c0d0e7389 */ /* 0x00006400000c000b */
[----:B01----:R-:W-:Y:S01]  /*d460*/  ENDCOLLECTIVE ;  /* 0x000000000000791b */ /* 0x003fe20003800000 */
.L_x_9190:
[----:B------:R-:W-:Y:S02]  /*d470*/  IMAD.MOV.U32 R13, RZ, RZ, R23 ;  /* 0x000000ffff0d7224 */ /* 0x000fe400078e0017 */
[----:B------:R-:W-:Y:S01]  /*d480*/  IMAD.MOV.U32 R12, RZ, RZ, 0x2 ;  /* 0x00000002ff0c7424 */ /* 0x000fe200078e00ff */
[----:B------:R-:W-:-:S13]  /*d490*/  IADD3 R2, P0, R14, R0, RZ ;  /* 0x000000000e027210 */ /* 0x000fda0007f1e0ff */
[----:B------:R-:W-:Y:S05]  /*d4a0*/  WARPSYNC.COLLECTIVE R15, `(.L_x_9191) ;  /* 0x000000000f087348 */ /* 0x000fea0003c00000 */
[----:B------:R0:W1:Y:S02]  /*d4b0*/  SHFL.IDX P6, R14, R13, R12, R11 ;  /* 0x0000000c0d0e7389 */ /* 0x00006400000c000b */
[----:B01----:R-:W-:Y:S01]  /*d4c0*/  ENDCOLLECTIVE ;  /* 0x000000000000791b */ /* 0x003fe20003800000 */
.L_x_9191:
        /* <DEDUP_REMOVED lines=13> */
.L_x_9192:
[----:B------:R-:W-:Y:S02]  /*d5a0*/  IMAD.MOV.U32 R13, RZ, RZ, R23 ;  /* 0x000000ffff0d7224 */ /* 0x000fe400078e0017 */
[----:B------:R-:W-:Y:S01]  /*d5b0*/  IMAD.MOV.U32 R12, RZ, RZ, 0x3 ;  /* 0x00000003ff0c7424 */ /* 0x000fe200078e00ff */
[----:B------:R-:W-:-:S13]  /*d5c0*/  IADD3 R2, P0, R14, R0, RZ ;  /* 0x000000000e027210 */ /* 0x000fda0007f1e0ff */
[----:B------:R-:W-:Y:S05]  /*d5d0*/  WARPSYNC.COLLECTIVE R15, `(.L_x_9193) ;  /* 0x000000000f087348 */ /* 0x000fea0003c00000 */
[----:B------:R0:W1:Y:S02]  /*d5e0*/  SHFL.IDX P6, R14, R13, R12, R11 ;  /* 0x0000000c0d0e7389 */ /* 0x00006400000c000b */
[----:B01----:R-:W-:Y:S01]  /*d5f0*/  ENDCOLLECTIVE ;  /* 0x000000000000791b */ /* 0x003fe20003800000 */
.L_x_9193:
[----:B------:R-:W-:-:S05]  /*d600*/  IMAD.X R3, RZ, RZ, R3, P0 ;  /* 0x000000ffff037224 */ /* 0x000fca00000e0603 */
[----:B------:R-:W-:Y:S01]  /*d610*/  @!PT LDS RZ, [RZ] ;  /* 0x00000000fffff984 */ /* 0x000fe20000000800 */
[----:B------:R-:W-:Y:S01]  /*d620*/  @!PT LDS RZ, [RZ] ;  /* 0x00000000fffff984 */ /* 0x000fe20000000800 */
[----:B------:R-:W-:Y:S01]  /*d630*/  @!PT LDS RZ, [RZ] ;  /* 0x00000000fffff984 */ /* 0x000fe20000000800 */
[----:B------:R-:W-:Y:S04]  /*d640*/  LDGSTS.E.BYPASS.LTC128B.128 [R22+0x1400], desc[UR48][R2.64], !P4 ;  /* 0x0140000002167fae */ /* 0x000fe8000e101d70 */
[----:B------:R-:W-:Y:S01]  /*d650*/  LDGSTS.E.BYPASS.LTC128B.128 [R22+0x4400], desc[UR48][R2.64+0x80], !P3 ;  /* 0x0440008002167fae */ /* 0x000fe2000d901d70 */
[----:B------:R-:W-:-:S03]  /*d660*/  MOV R13, R21 ;  /* 0x00000015000d7202 */ /* 0x000fc60000000f00 */
[----:B------:R-:W-:Y:S04]  /*d670*/  LDGSTS.E.BYPASS.LTC128B.128 [R22+0x7400], desc[UR48][R2.64+0x100], !P2 ;  /* 0x0740010002167fae */ /* 0x000fe8000d101d70 */
[----:B------:R0:W-:Y:S02]  /*d680*/  LDGSTS.E.BYPASS.LTC128B.128 [R22+0xa400], desc[UR48][R2.64+0x180], !P1 ;  /* 0x0a40018002167fae */ /* 0x0001e4000c901d70 */
[----:B0-----:R-:W-:-:S07]  /*d690*/  IMAD.MOV.U32 R3, RZ, RZ, R14 ;  /* 0x000000ffff037224 */ /* 0x001fce00078e000e */
[----:B------:R-:W-:Y:S05]  /*d6a0*/  WARPSYNC.COLLECTIVE R15, `(.L_x_9194) ;  /* 0x000000000f087348 */ /* 0x000fea0003c00000 */
[----:B------:R0:W1:Y:S02]  /*d6b0*/  SHFL.IDX P6, R14, R13, R12, R11 ;  /* 0x0000000c0d0e7389 */ /* 0x00006400000c000b */
[----:B01----:R-:W-:Y:S01]  /*d6c0*/  ENDCOLLECTIVE ;  /* 0x000000000000791b */ /* 0x003fe20003800000 */
.L_x_9194:
[----:B------:R-:W-:Y:S02]  /*d6d0*/  IMAD.MOV.U32 R13, RZ, RZ, R23 ;  /* 0x000000ffff0d7224 */ /* 0x000fe400078e0017 */
[----:B------:R-:W-:Y:S01]  /*d6e0*/  IMAD.MOV.U32 R12, RZ, RZ, 0x4 ;  /* 0x00000004ff0c7424 */ /* 0x000fe200078e00ff */
[----:B------:R-:W-:-:S13]  /*d6f0*/  IADD3 R2, P0, R14, R0, RZ ;  /* 0x000000000e027210 */ /* 0x000fda0007f1e0ff */
[----:B------:R-:W-:Y:S05]  /*d700*/  WARPSYNC.COLLECTIVE R15, `(.L_x_9195) ;  /* 0x000000000f087348 */ /* 0x000fea0003c00000 */
[----:B------:R0:W1:Y:S02]  /*d710*/  SHFL.IDX P6, R14, R13, R12, R11 ;  /* 0x0000000c0d0e7389 */ /* 0x00006400000c000b */
[----:B01----:R-:W-:Y:S01]  /*d720*/  ENDCOLLECTIVE ;  /* 0x000000000000791b */ /* 0x003fe20003800000 */
.L_x_9195:
        /* <DEDUP_REMOVED lines=13> */
.L_x_9196:
[----:B------:R-:W-:Y:S02]  /*d800*/  IMAD.MOV.U32 R13, RZ, RZ, R23 ;  /* 0x000000ffff0d7224 */ /* 0x000fe400078e0017 */
[----:B------:R-:W-:Y:S02]  /*d810*/  IMAD.MOV.U32 R12, RZ, RZ, 0x5 ;  /* 0x00000005ff0c7424 */ /* 0x000fe400078e00ff */
[----:B------:R-:W-:-:S07]  /*d820*/  IMAD.MOV.U32 R2, RZ, RZ, R14 ;  /* 0x000000ffff027224 */ /* 0x000fce00078e000e */
[----:B------:R-:W-:Y:S05]  /*d830*/  WARPSYNC.COLLECTIVE R15, `(.L_x_9197) ;  /* 0x000000000f087348 */ /* 0x000fea0003c00000 */
[----:B------:R0:W1:Y:S02]  /*d840*/  SHFL.IDX P6, R14, R13, R12, R11 ;  /* 0x0000000c0d0e7389 */ /* 0x00006400000c000b */
[----:B01----:R-:W-:Y:S01]  /*d850*/  ENDCOLLECTIVE ;  /* 0x000000000000791b */ /* 0x003fe20003800000 */
.L_x_9197:
        /* <DEDUP_REMOVED lines=14> */
.L_x_9198:
[----:B------:R-:W-:Y:S05]  /*d940*/  BRA `(.L_x_9199) ;  /* 0xffffffcc00c47947 */ /* 0x000fea000383ffff */
.L_x_9106:
[----:B0-----:R0:W3:Y:S02]  /*d950*/  SYNCS.PHASECHK.TRANS64.TRYWAIT P0, [R4+URZ+0x22820], R0 ;  /* 0x02282000040075a7 */ /* 0x0010e4000800017f */
[----:B---3--:R-:W-:Y:S05]  /*d960*/  @!P0 NANOSLEEP.SYNCS 0x989680 ;  /* 0x009896800000895d */ /* 0x008fea0003900000 */
[----:B------:R-:W3:Y:S02]  /*d970*/  @!P0 SYNCS.PHASECHK.TRANS64 P0, [R4+URZ+0x22820], R0 ;  /* 0x02282000040085a7 */ /* 0x000ee4000800007f */
[----:B---3--:R-:W-:Y:S05]  /*d980*/  @!P0 BRA `(.L_x_9106) ;  /* 0xfffffffc00f08947 */ /* 0x008fea000383ffff */
[----:B------:R-:W-:Y:S05]  /*d990*/  BRA `(.L_x_9200) ;  /* 0xffffffd000707947 */ /* 0x000fea000383ffff */
.L_x_9107:
        /* <DEDUP_REMOVED lines=11> */
.L_x_9202:
[----:B------:R-:W-:Y:S05]  /*da50*/  BSYNC B0 ;  /* 0x0000000000007941 */ /* 0x000fea0003800000 */
.L_x_9201:
[----:B------:R-:W-:Y:S05]  /*da60*/  BRA `(.L_x_9203) ;  /* 0xffffffd000587947 */ /* 0x000fea000383ffff */
.L_x_9110:
[----:B------:R-:W-:Y:S01]  /*da70*/  BSSY B1, `(.L_x_9204) ;  /* 0x0000006000017945 */ /* 0x000fe20003800000 */
[----:B------:R-:W-:-:S07]  /*da80*/  IMAD.MOV.U32 R15, RZ, RZ, -0x1 ;  /* 0xffffffffff0f7424 */ /* 0x000fce00078e00ff */
[----:B012---:R-:W-:Y:S05]  /*da90*/  WARPSYNC.COLLECTIVE R15, `(.L_x_9205) ;  /* 0x000000000f0c7348 */ /* 0x007fea0003c00000 */
[----:B------:R-:W-:Y:S02]  /*daa0*/  ELECT P6, UR62, PT ;  /* 0x00000000003e782f */ /* 0x000fe400038c0000 */
[----:B------:R-:W-:Y:S01]  /*dab0*/  MOV R14, UR62 ;  /* 0x0000003e000e7c02 */ /* 0x000fe20008000f00 */
[----:B012---:R-:W-:Y:S10]  /*dac0*/  ENDCOLLECTIVE ;  /* 0x000000000000791b */ /* 0x007ff40003800000 */
.L_x_9205:
[----:B------:R-:W-:Y:S05]  /*dad0*/  BSYNC B1 ;  /* 0x0000000000017941 */ /* 0x000fea0003800000 */
.L_x_9204:
[----:B------:R-:W-:Y:S05]  /*dae0*/  BRA `(.L_x_9206) ;  /* 0xffffffd000507947 */ /* 0x000fea000383ffff */
.L_x_9112:
[----:B0-----:R0:W3:Y:S02]  /*daf0*/  SYNCS.PHASECHK.TRANS64.TRYWAIT P1, [R3+URZ+0x22840], R2 ;  /* 0x02284002030075a7 */ /* 0x0010e4000802017f */
[----:B---3--:R-:W-:Y:S05]  /*db00*/  @!P1 NANOSLEEP.SYNCS 0x989680 ;  /* 0x009896800000995d */ /* 0x008fea0003900000 */
[----:B------:R-:W3:Y:S02]  /*db10*/  @!P1 SYNCS.PHASECHK.TRANS64 P1, [R3+URZ+0x22840], R2 ;  /* 0x02284002030095a7 */ /* 0x000ee4000802007f */
[----:B---3--:R-:W-:Y:S05]  /*db20*/  @!P1 BRA `(.L_x_9112) ;  /* 0xfffffffc00f09947 */ /* 0x008fea000383ffff */
[----:B------:R-:W-:Y:S05]  /*db30*/  BRA `(.L_x_9207) ;  /* 0xffffffd000707947 */ /* 0x000fea000383ffff */
.L_x_9114:
[----:B---3--:R3:W4:Y:S02]  /*db40*/  SYNCS.PHASECHK.TRANS64.TRYWAIT P1, [R17+URZ+0x22840], R0 ;  /* 0x02284000110075a7 */ /* 0x008724000802017f */
[----:B----4-:R-:W-:Y:S05]  /*db50*/  @!P1 NANOSLEEP.SYNCS 0x989680 ;  /* 0x009896800000995d */ /* 0x010fea0003900000 */
[----:B------:R-:W4:Y:S02]  /*db60*/  @!P1 SYNCS.PHASECHK.TRANS64 P1, [R17+URZ+0x22840], R0 ;  /* 0x02284000110095a7 */ /* 0x000f24000802007f */
[----:B----4-:R-:W-:Y:S05]  /*db70*/  @!P1 BRA `(.L_x_9114) ;  /* 0xfffffffc00f09947 */ /* 0x010fea000383ffff */
[----:B------:R-:W-:Y:S05]  /*db80*/  BRA `(.L_x_9208) ;  /* 0xffffffd0007c7947 */ /* 0x000fea000383ffff */
.L_x_9116:
[----:B----4-:R4:W0:Y:S02]  /*db90*/  SYNCS.PHASECHK.TRANS64.TRYWAIT P1, [R3+URZ+0x22860], R2 ;  /* 0x02286002030075a7 */ /* 0x010824000802017f */
[----:B0-----:R-:W-:Y:S05]  /*dba0*/  @!P1 NANOSLEEP.SYNCS 0x989680 ;  /* 0x009896800000995d */ /* 0x001fea0003900000 */
[----:B------:R-:W0:Y:S02]  /*dbb0*/  @!P1 SYNCS.PHASECHK.TRANS64 P1, [R3+URZ+0x22860], R2 ;  /* 0x02286002030095a7 */ /* 0x000e24000802007f */
[----:B0-----:R-:W-:Y:S05]  /*dbc0*/  @!P1 BRA `(.L_x_9116) ;  /* 0xfffffffc00f09947 */ /* 0x001fea000383ffff */
[----:B------:R-:W-:Y:S05]  /*dbd0*/  BRA `(.L_x_9209) ;  /* 0xffffffd000787947 */ /* 0x000fea000383ffff */
.L_x_9210:
        /* <DEDUP_REMOVED lines=10> */
.L_x_15551:


//--------------------- .text._ZN7cutlass13device_kernelIN5flash11enable_sm90INS1_16FlashAttnFwdSm90INS1_25CollectiveMainloopFwdSm90ILi2EN4cute5tupleIJNS5_1CILi1EEES8_S8_EEENS6_IJNS7_ILi128EEENS7_ILi96EEENS7_ILi64EEEEEELi256ENS_10bfloat16_tEfNS_4arch4Sm90ELb0ELb0ELb0ELb0ELb1ELb0ELb1ELb1ELb0ELb1ELb0ELb0EEENS1_21CollectiveEpilogueFwdINS6_IJSA_NS7_ILi256EEESB_EEES9_SE_SG_Li256ELb0ELb1ELb0ELb0EEENS1_29StaticPersistentTileSchedulerILb0EEEEEEEEEvNT_6ParamsE --------------------------
	.section	.text._ZN7cutlass13device_kernelIN5flash11enable_sm90INS1_16FlashAttnFwdSm90INS1_25CollectiveMainloopFwdSm90ILi2EN4cute5tupleIJNS5_1CILi1EEES8_S8_EEENS6_IJNS7_ILi128EEENS7_ILi96EEENS7_ILi64EEEEEELi256ENS_10bfloat16_tEfNS_4arch4Sm90ELb0ELb0ELb0ELb0ELb1ELb0ELb1ELb1ELb0ELb1ELb0ELb0EEENS1_21CollectiveEpilogueFwdINS6_IJSA_NS7_ILi256EEESB_EEES9_SE_SG_Li256ELb0ELb1ELb0ELb0EEENS1_29StaticPersistentTileSchedulerILb0EEEEEEEEEvNT_6ParamsE,"ax",@progbits
	.align	128
.text._ZN7cutlass13device_kernelIN5flash11enable_sm90INS1_16FlashAttnFwdSm90INS1_25CollectiveMainloopFwdSm90ILi2EN4cute5tupleIJNS5_1CILi1EEES8_S8_EEENS6_IJNS7_ILi128EEENS7_ILi96EEENS7_ILi64EEEEEELi256ENS_10bfloat16_tEfNS_4arch4Sm90ELb0ELb0ELb0ELb0ELb1ELb0ELb1ELb1ELb0ELb1ELb0ELb0EEENS1_21CollectiveEpilogueFwdINS6_IJSA_NS7_ILi256EEESB_EEES9_SE_SG_Li256ELb0ELb1ELb0ELb0EEENS1_29StaticPersistentTileSchedulerILb0EEEEEEEEEvNT_6ParamsE:
        .type           _ZN7cutlass13device_kernelIN5flash11enable_sm90INS1_16FlashAttnFwdSm90INS1_25CollectiveMainloopFwdSm90ILi2EN4cute5tupleIJNS5_1CILi1EEES8_S8_EEENS6_IJNS7_ILi128EEENS7_ILi96EEENS7_ILi64EEEEEELi256ENS_10bfloat16_tEfNS_4arch4Sm90ELb0ELb0ELb0ELb0ELb1ELb0ELb1ELb1ELb0ELb1ELb0ELb0EEENS1_21CollectiveEpilogueFwdINS6_IJSA_NS7_ILi256EEESB_EEES9_SE_SG_Li256ELb0ELb1ELb0ELb0EEENS1_29StaticPersistentTileSchedulerILb0EEEEEEEEEvNT_6ParamsE,@function
        .size           _ZN7cutlass13device_kernelIN5flash11enable_sm90INS1_16FlashAttnFwdSm90INS1_25CollectiveMainloopFwdSm90ILi2EN4cute5tupleIJNS5_1CILi1EEES8_S8_EEENS6_IJNS7_ILi128EEENS7_ILi96EEENS7_ILi64EEEEEELi256ENS_10bfloat16_tEfNS_4arch4Sm90ELb0ELb0ELb0ELb0ELb1ELb0ELb1ELb1ELb0ELb1ELb0ELb0EEENS1_21CollectiveEpilogueFwdINS6_IJSA_NS7_ILi256EEESB_EEES9_SE_SG_Li256ELb0ELb1ELb0ELb0EEENS1_29StaticPersistentTileSchedulerILb0EEEEEEEEEvNT_6ParamsE,(.L_x_15552 - _ZN7cutlass13device_kernelIN5flash11enable_sm90INS1_16FlashAttnFwdSm90INS1_25CollectiveMainloopFwdSm90ILi2EN4cute5tupleIJNS5_1CILi1EEES8_S8_EEENS6_IJNS7_ILi128EEENS7_ILi96EEENS7_ILi64EEEEEELi256ENS_10bfloat16_tEfNS_4arch4Sm90ELb0ELb0ELb0ELb0ELb1ELb0ELb1ELb1ELb0ELb1ELb0ELb0EEENS1_21CollectiveEpilogueFwdINS6_IJSA_NS7_ILi256EEESB_EEES9_SE_SG_Li256ELb0ELb1ELb0ELb0EEENS1_29StaticPersistentTileSchedulerILb0EEEEEEEEEvNT_6ParamsE)
        .other          _ZN7cutlass13device_kernelIN5flash11enable_sm90INS1_16FlashAttnFwdSm90INS1_25CollectiveMainloopFwdSm90ILi2EN4cute5tupleIJNS5_1CILi1EEES8_S8_EEENS6_IJNS7_ILi128EEENS7_ILi96EEENS7_ILi64EEEEEELi256ENS_10bfloat16_tEfNS_4arch4Sm90ELb0ELb0ELb0ELb0ELb1ELb0ELb1ELb1ELb0ELb1ELb0ELb0EEENS1_21CollectiveEpilogueFwdINS6_IJSA_NS7_ILi256EEESB_EEES9_SE_SG_Li256ELb0ELb1ELb0ELb0EEENS1_29StaticPersistentTileSchedulerILb0EEEEEEEEEvNT_6ParamsE,@"STO_CUDA_ENTRY STV_DEFAULT"
_ZN7cutlass13device_kernelIN5flash11enable_sm90INS1_16FlashAttnFwdSm90INS1_25CollectiveMainloopFwdSm90ILi2EN4cute5tupleIJNS5_1CILi1EEES8_S8_EEENS6_IJNS7_ILi128EEENS7_ILi96EEENS7_ILi64EEEEEELi256ENS_10bfloat16_tEfNS_4arch4Sm90ELb0ELb0ELb0ELb0ELb1ELb0ELb1ELb1ELb0ELb1ELb0ELb0EEENS1_21CollectiveEpilogueFwdINS6_IJSA_NS7_ILi256EEESB_EEES9_SE_SG_Li256ELb0ELb1ELb0ELb0EEENS1_29StaticPersistentTileSchedulerILb0EEEEEEEEEvNT_6ParamsE:
        /* <DEDUP_REMOVED lines=43> */
[----:B------:R0:W0:Y:S01]  /*02b0*/  SYNCS.EXCH.64 URZ, [UR8+0x32440], UR6 ;  /* 0x03244006083f75b2 */ /* 0x0000220008000100 */
[----:B------:R0:W0:Y:S01]  /*02c0*/  SYNCS.EXCH.64 URZ, [UR8+0x32438], UR4 ;  /* 0x03243804083f75b2 */ /* 0x0000220008000100 */
[----:B------:R0:W0:Y:S01]  /*02d0*/  SYNCS.EXCH.64 URZ, [UR8+0x32448], UR6 ;  /* 0x03244806083f75b2 */ /* 0x0000220008000100 */
[----:B------:R-:W-:Y:S01]  /*02e0*/  NOP ;  /* 0x0000000000007918 */ /* 0x000fe20000000000 */
.L_x_9211:
        /* <DEDUP_REMOVED lines=22> */
.L_x_9212:
        /* <DEDUP_REMOVED lines=18> */
.L_x_9213:
        /* <DEDUP_REMOVED lines=22> */
.L_x_9214:
        /* <DEDUP_REMOVED lines=23> */
.L_x_9215:
        /* <DEDUP_REMOVED lines=8> */
.L_x_9217:
        /* <DEDUP_REMOVED lines=23> */
[----:B------:R-:W-:Y:S01]  /*0a30*/  LEA.HI R200, R0, R19, RZ, 0x3 ;  /* 0x0000001300c87211 */ /* 0x000fe200078f18ff */
[----:B------:R-:W-:Y:S01]  /*0a40*/  IMAD.IADD R206, R19, 0x1, -R206 ;  /* 0x0000000113ce7824 */ /* 0x000fe200078e0ace */
[----:B------:R-:W-:-:S02]  /*0a50*/  LOP3.LUT R4, R2, 0x3fffff0, RZ, 0xc0, !PT ;  /* 0x03fffff002047812 */ /* 0x000fc400078ec0ff */
[----:B------:R-:W-:Y:S02]  /*0a60*/  SHF.R.S32.HI R5, RZ, 0x4, R2 ;  /* 0x00000004ff057819 */ /* 0x000fe40000011402 */
[----:B------:R-:W-:Y:S01]  /*0a70*/  SHF.R.S32.HI R9, RZ, 0x1f, R206 ;  /* 0x0000001fff097819 */ /* 0x000fe200000114ce */
[----:B------:R-:W-:Y:S01]  /*0a80*/  IMAD.IADD R4, R19, 0x1, -R4 ;  /* 0x0000000113047824 */ /* 0x000fe200078e0a04 */
[----:B------:R-:W-:Y:S02]  /*0a90*/  LOP3.LUT R7, R6, 0xfffffc00, RZ, 0xc0, !PT ;  /* 0xfffffc0006077812 */ /* 0x000fe400078ec0ff */
[----:B------:R-:W-:Y:S02]  /*0aa0*/  LEA.HI R8, R9, R206, RZ, 0x2 ;  /* 0x000000ce09087211 */ /* 0x000fe400078f10ff */
[----:B------:R-:W-:Y:S01]  /*0ab0*/  LEA.HI R6, R0, R19, RZ, 0x2 ;  /* 0x0000001300067211 */ /* 0x000fe200078f10ff */
[----:B------:R-:W-:Y:S01]  /*0ac0*/  IMAD R7, R4, 0x40, R7 ;  /* 0x0000004004077824 */ /* 0x000fe200078e0207 */
[----:B------:R-:W-:-:S02]  /*0ad0*/  SHF.R.S32.HI R10, RZ, 0x2, R8 ;  /* 0x00000002ff0a7819 */ /* 0x000fc40000011408 */
[----:B------:R-:W-:Y:S02]  /*0ae0*/  SHF.R.S32.HI R11, RZ, 0x1f, R8 ;  /* 0x0000001fff0b7819 */ /* 0x000fe40000011408 */
[----:B------:R-:W-:Y:S02]  /*0af0*/  LEA.HI R2, R2, R5, RZ, 0x1 ;  /* 0x0000000502027211 */ /* 0x000fe400078f08ff */
[----:B------:R-:W-:Y:S02]  /*0b00*/  LEA.HI R11, R11, R10, RZ, 0x3 ;  /* 0x0000000a0b0b7211 */ /* 0x000fe400078f18ff */
[----:B------:R-:W-:Y:S02]  /*0b10*/  LOP3.LUT R6, R6, 0xfffffffc, RZ, 0xc0, !PT ;  /* 0xfffffffc06067812 */ /* 0x000fe400078ec0ff */
[----:B------:R-:W-:Y:S02]  /*0b20*/  SHF.R.S32.HI R208, RZ, 0x7, R3 ;  /* 0x00000007ffd07819 */ /* 0x000fe40000011403 */
        /* <DEDUP_REMOVED lines=11> */
[----:B------:R-:W-:Y:S02]  /*0be0*/  LOP3.LUT R3, R3, 0x3fffffe, RZ, 0xc0, !PT ;  /* 0x03fffffe03037812 */ /* 0x000fe400078ec0ff */
[----:B------:R-:W-:Y:S01]  /*0bf0*/  LEA.HI R0, R6, R6, RZ, 0x1 ;  /* 0x0000000606007211 */ /* 0x000fe200078f08ff */
[----:B------:R-:W-:Y:S01]  /*0c00*/  IMAD R10, R9, 0x10, R10 ;  /* 0x00000010090a7824 */ /* 0x000fe200078e020a */
[----:B------:R-:W-:Y:S01]  /*0c10*/  SHF.L.U32 R2, R19, 0x3, RZ ;  /* 0x0000000313027819 */ /* 0x000fe200000006ff */
[----:B------:R-:W-:Y:S01]  /*0c20*/  IMAD.IADD R3, R208, 0x1, -R3 ;  /* 0x00000001d0037824 */ /* 0x000fe200078e0a03 */
[----:B------:R-:W-:-:S02]  /*0c30*/  LOP3.LUT R5, R0, 0x1ffffffe, RZ, 0xc0, !PT ;  /* 0x1ffffffe00057812 */ /* 0x000fc400078ec0ff */
[----:B------:R-:W-:Y:S01]  /*0c40*/  SHF.R.S32.HI R200, RZ, 0x3, R200 ;  /* 0x00000003ffc87819 */ /* 0x000fe200000114c8 */
[----:B------:R-:W-:Y:S01]  /*0c50*/  IMAD R209, R3, 0x40, R10 ;  /* 0x0000004003d17824 */ /* 0x000fe200078e020a */
[----:B------:R-:W-:Y:S01]  /*0c60*/  LOP3.LUT R3, R8, 0x7ffffffc, RZ, 0xc0, !PT ;  /* 0x7ffffffc08037812 */ /* 0x000fe200078ec0ff */
[C---:B------:R-:W-:Y:S02]  /*0c70*/  VIADD R18, R2.reuse, 0x40 ;  /* 0x0000004002127836 */ /* 0x040fe40000000000 */
[C---:B------:R-:W-:Y:S02]  /*0c80*/  VIADD R17, R2.reuse, 0x80 ;  /* 0x0000008002117836 */ /* 0x040fe40000000000 */
[----:B------:R-:W-:Y:S01]  /*0c90*/  VIADD R16, R2, 0xc0 ;  /* 0x000000c002107836 */ /* 0x000fe20000000000 */
[----:B------:R-:W-:Y:S01]  /*0ca0*/  SHF.R.S32.HI R216, RZ, 0x1f, R18 ;  /* 0x0000001fffd87819 */ /* 0x000fe20000011412 */
[----:B------:R-:W-:Y:S01]  /*0cb0*/  IMAD.IADD R6, R6, 0x1, -R5 ;  /* 0x0000000106067824 */ /* 0x000fe200078e0a05 */
[----:B------:R-:W-:Y:S01]  /*0cc0*/  SHF.R.S32.HI R215, RZ, 0x1f, R17 ;  /* 0x0000001fffd77819 */ /* 0x000fe20000011411 */
[----:B------:R-:W-:Y:S01]  /*0cd0*/  IMAD.IADD R210, R206, 0x1, -R3 ;  /* 0x00000001ced27824 */ /* 0x000fe200078e0a03 */
[----:B------:R-:W-:Y:S01]  /*0ce0*/  SHF.R.S32.HI R214, RZ, 0x1f, R16 ;  /* 0x0000001fffd67819 */ /* 0x000fe20000011410 */
[----:B------:R-:W-:-:S07]  /*0cf0*/  IMAD R211, R6, 0x8, R209 ;  /* 0x0000000806d37824 */ /* 0x000fce00078e02d1 */
.L_x_9251:
[----:B------:R-:W0:Y:S01]  /*0d00*/  SHFL.IDX PT, R0, R208, RZ, 0x1f ;  /* 0x00001fffd0007589 */ /* 0x000e2200000e0000 */
[----:B------:R-:W1:Y:S01]  /*0d10*/  S2UR UR45, SR_CgaCtaId ;  /* 0x00000000002d79c3 */ /* 0x000e620000008800 */
[----:B------:R-:W-:Y:S01]  /*0d20*/  ULDC UR4, c[0x0][0xd38] ;  /* 0x00034e0000047ab9 */ /* 0x000fe20000000800 */
[----:B------:R-:W-:Y:S01]  /*0d30*/  ULDC.64 UR6, c[0x0][0x418] ;  /* 0x0001060000067ab9 */ /* 0x000fe20000000a00 */
[----:B------:R-:W-:Y:S02]  /*0d40*/  UISETP.NE.AND UP1, UPT, UR4, 0x1, UPT ;  /* 0x000000010400788c */ /* 0x000fe4000bf25270 */
[----:B------:R-:W-:Y:S01]  /*0d50*/  UISETP.NE.U32.AND UP0, UPT, UR6, URZ, UPT ;  /* 0x0000003f0600728c */ /* 0x000fe2000bf05070 */
[----:B------:R-:W-:Y:S01]  /*0d60*/  UMOV UR51, 0x400 ;  /* 0x0000040000337882 */ /* 0x000fe20000000000 */
[----:B------:R-:W-:Y:S02]  /*0d70*/  ULDC UR4, c[0x0][0xd44] ;  /* 0x0003510000047ab9 */ /* 0x000fe40000000800 */
[----:B------:R-:W-:Y:S01]  /*0d80*/  UISETP.NE.AND.EX UP0, UPT, UR7, URZ, UPT, UP0 ;  /* 0x0000003f0700728c */ /* 0x000fe2000bf05300 */
[----:B------:R-:W-:Y:S01]  /*0d90*/  ULDC UR47, c[0x0][0x424] ;  /* 0x00010900002f7ab9 */ /* 0x000fe20000000800 */
[----:B------:R-:W-:-:S02]  /*0da0*/  UISETP.NE.AND UP2, UPT, UR4, 0x1, UPT ;  /* 0x000000010400788c */ /* 0x000fc4000bf45270 */
[----:B------:R-:W-:Y:S01]  /*0db0*/  USEL UR47, UR47, 0x1, UP0 ;  /* 0x000000012f2f7887 */ /* 0x000fe20008000000 */
[----:B------:R-:W-:Y:S01]  /*0dc0*/  @UP1 ULDC UR4, c[0x0][0xd3c] ;  /* 0x00034f0000041ab9 */ /* 0x000fe20000000800 */
[----:B------:R-:W-:Y:S01]  /*0dd0*/  ULDC UR7, c[0x0][0x2f0] ;  /* 0x0000bc0000077ab9 */ /* 0x000fe20000000800 */
[----:B------:R-:W-:Y:S02]  /*0de0*/  UIMAD.WIDE.U32 UR4, UR44, UR4, URZ ;  /* 0x000000042c0472a5 */ /* 0x000fe4000f8e003f */
[----:B------:R-:W-:Y:S01]  /*0df0*/  UIMAD UR47, UR47, UR7, URZ ;  /* 0x000000072f2f72a4 */ /* 0x000fe2000f8e023f */
[----:B------:R-:W-:Y:S01]  /*0e00*/  @UP1 ULDC UR8, c[0x0][0xd40] ;  /* 0x0003500000081ab9 */ /* 0x000fe20000000800 */
        /* <DEDUP_REMOVED lines=17> */
[----:B------:R-:W-:Y:S02]  /*0f20*/  UIADD3 UR8, UR8, 0x22400, URZ ;  /* 0x0002240008087890 */ /* 0x000fe4000fffe03f */
[----:B------:R-:W-:-:S02]  /*0f30*/  USHF.R.U32.HI UR46, URZ, 0x1f, UR7 ;  /* 0x0000001f3f2e7899 */ /* 0x000fc40008011607 */
[----:B------:R-:W-:Y:S02]  /*0f40*/  USHF.R.U32.HI UR8, URZ, 0x4, UR8 ;  /* 0x000000043f087899 */ /* 0x000fe40008011608 */
[----:B------:R-:W-:Y:S02]  /*0f50*/  ULEA.HI.SX32 UR46, UR7, UR46, 0x1c ;  /* 0x0000002e072e7291 */ /* 0x000fe4000f8fe23f */
[----:B------:R-:W-:Y:S01]  /*0f60*/  ULOP3.LUT UR50, UR8, 0x3fff, URZ, 0xc0, !UPT ;  /* 0x00003fff08327892 */ /* 0x000fe2000f8ec03f */
[----:B---3-5:R-:W-:Y:S11]  /*0f70*/  @!P0 BRA `(.L_x_9218) ;  /* 0x0000000000408947 */ /* 0x028ff60003800000 */
        /* <DEDUP_REMOVED lines=16> */
.L_x_9218:
[----:B------:R-:W-:Y:S01]  /*1080*/  ULOP3.LUT UR4, UR38, 0x1, URZ, 0xc0, !UPT ;  /* 0x0000000126047892 */ /* 0x000fe2000f8ec03f */
[----:B------:R-:W0:Y:S05]  /*1090*/  S2R R20, SR_TID.X ;  /* 0x0000000000147919 */ /* 0x000e2a0000002100 */
[----:B------:R-:W-:-:S04]  /*10a0*/  MOV R0, UR4 ;  /* 0x0000000400007c02 */ /* 0x000fc80008000f00 */
[----:B------:R-:W-:-:S04]  /*10b0*/  SHF.L.U32 R0, R0, 0x1f, RZ ;  /* 0x0000001f00007819 */ /* 0x000fc800000006ff */
[----:B------:R-:W1:Y:S01]  /*10c0*/  SYNCS.PHASECHK.TRANS64.TRYWAIT P0, [UR51+0x32400], R0 ;  /* 0x03240000ff0075a7 */ /* 0x000e620008000173 */
[----:B0-----:R-:W-:-:S05]  /*10d0*/  SHF.R.U32.HI R20, RZ, 0x7, R20 ;  /* 0x00000007ff147819 */ /* 0x001fca0000011614 */
[----:B------:R-:W-:Y:S01]  /*10e0*/  VIADD R192, R20, 0x8 ;  /* 0x0000000814c07836 */ /* 0x000fe20000000000 */
[----:B-1----:R-:W-:Y:S06]  /*10f0*/  @!P0 BRA `(.L_x_9219) ;  /* 0x000000b8003c8947 */ /* 0x002fec0003800000 */
.L_x_9303:
[----:B0-----:R-:W-:Y:S01]  /*1100*/  IMAD.U32 R3, RZ, RZ, UR40 ;  /* 0x00000028ff037e24 */ /* 0x001fe2000f8e00ff */
[----:B------:R-:W-:Y:S05]  /*1110*/  WARPSYNC.ALL ;  /* 0x0000000000007948 */ /* 0x000fea0003800000 */
[----:B------:R0:W-:Y:S01]  /*1120*/  BAR.SYNC.DEFER_BLOCKING R192, 0x100 ;  /* 0x000400c00000751d */ /* 0x0001e20000010000 */
[----:B------:R-:W-:-:S13]  /*1130*/  ISETP.NE.AND P0, PT, R3, 0x3, PT ;  /* 0x000000030300780c */ /* 0x000fda0003f05270 */
[----:B0-----:R-:W-:Y:S05]  /*1140*/  @!P0 BRA `(.L_x_9220) ;  /* 0x0000000000048947 */ /* 0x001fea0003800000 */
[----:B------:R-:W-:Y:S01]  /*1150*/  BPT.TRAP 0x1 ;  /* 0x000000040000795c */ /* 0x000fe20000300000 */
.L_x_9220:
[----:B------:R-:W-:Y:S01]  /*1160*/  ULEA UR27, UR37, UR51, 0x3 ;  /* 0x00000033251b7291 */ /* 0x000fe2000f8e183f */
[----:B------:R-:W-:-:S05]  /*1170*/  IMAD.U32 R3, RZ, RZ, UR36 ;  /* 0x00000024ff037e24 */ /* 0x000fca000f8e00ff */
[----:B------:R-:W-:-:S04]  /*1180*/  SHF.L.U32 R3, R3, 0x1f, RZ ;  /* 0x0000001f03037819 */ /* 0x000fc800000006ff */
[----:B------:R0:W1:Y:S01]  /*1190*/  SYNCS.PHASECHK.TRANS64.TRYWAIT P1, [UR27+0x32430], R3 ;  /* 0x03243003ff0075a7 */ /* 0x000062000802015b */
[----:B------:R-:W-:Y:S05]  /*11a0*/  @!P0 BRA `(.L_x_9221) ;  /* 0x0000000000048947 */ /* 0x000fea0003800000 */
[----:B------:R-:W-:Y:S01]  /*11b0*/  BPT.TRAP 0x1 ;  /* 0x000000040000795c */ /* 0x000fe20000300000 */
.L_x_9221:
[----:B-1----:R-:W-:Y:S05]  /*11c0*/  @P1 BRA `(.L_x_9222) ;  /* 0x0000000000081947 */ /* 0x002fea0003800000 */
[----:B------:R-:W1:Y:S02]  /*11d0*/  SYNCS.PHASECHK.TRANS64.TRYWAIT P1, [UR27+0x32430], R3 ;  /* 0x03243003ff0075a7 */ /* 0x000e64000802015b */
[----:B-1----:R-:W-:Y:S05]  /*11e0*/  @!P1 BRA `(.L_x_9223) ;  /* 0x000000b800189947 */ /* 0x002fea0003800000 */
.L_x_9222:
[----:B------:R-:W-:Y:S01]  /*11f0*/  ULEA UR4, UR42, UR51, 0xd ;  /* 0x000000332a047291 */ /* 0x000fe2000f8e683f */
[----:B------:R-:W-:Y:S01]  /*1200*/  WARPGROUP.ARRIVE ;  /* 0x00000000000079c5 */ /* 0x000fe20000000000 */
[----:B------:R-:W-:Y:S02]  /*1210*/  UIADD3 UR5, UR51, 0x1c400, URZ ;  /* 0x0001c40033057890 */ /* 0x000fe4000fffe03f */
[----:B------:R-:W-:Y:S02]  /*1220*/  UIADD3 UR4, UR4, 0x18400, URZ ;  /* 0x0001840004047890 */ /* 0x000fe4000fffe03f */
[----:B------:R-:W-:Y:S02]  /*1230*/  USHF.R.U32.HI UR5, URZ, 0x4, UR5 ;  /* 0x000000043f057899 */ /* 0x000fe40008011605 */
[----:B------:R-:W-:Y:S02]  /*1240*/  USHF.R.U32.HI UR4, URZ, 0x4, UR4 ;  /* 0x000000043f047899 */ /* 0x000fe40008011604 */
[----:B------:R-:W-:-:S02]  /*1250*/  ULOP3.LUT UR5, UR5, 0x3fff, URZ, 0xc0, !UPT ;  /* 0x00003fff05057892 */ /* 0x000fc4000f8ec03f */
[----:B------:R-:W-:Y:S02]  /*1260*/  ULOP3.LUT UR4, UR4, 0x3fff, URZ, 0xc0, !UPT ;  /* 0x00003fff04047892 */ /* 0x000fe4000f8ec03f */
[----:B------:R-:W-:Y:S02]  /*1270*/  ULOP3.LUT UR24, UR5, 0x10000, URZ, 0xfc, !UPT ;  /* 0x0001000005187892 */ /* 0x000fe4000f8efc3f */
[----:B------:R-:W-:Y:S02]  /*1280*/  ULOP3.LUT UR4, UR4, 0x10000, URZ, 0xfc, !UPT ;  /* 0x0001000004047892 */ /* 0x000fe4000f8efc3f */
[----:B------:R-:W-:Y:S01]  /*1290*/  UIMAD UR6, UR37, 0x300, UR24 ;  /* 0x00000300250678a4 */ /* 0x000fe2000f8e0218 */
[----:B------:R-:W-:Y:S01]  /*12a0*/  UMOV UR5, 0x40000040 ;  /* 0x4000004000057882 */ /* 0x000fe20000000000 */
[----:B------:R-:W-:Y:S01]  /*12b0*/  UMOV UR7, 0x40000040 ;  /* 0x4000004000077882 */ /* 0x000fe20000000000 */
[----:B------:R-:W-:Y:S02]  /*12c0*/  UIADD3 UR8, UR4, 0x2, URZ ;  /* 0x0000000204087890 */ /* 0x000fe4000fffe03f */
[----:B------:R-:W-:Y:S01]  /*12d0*/  UIADD3 UR10, UR6, 0x2, URZ ;  /* 0x00000002060a7890 */ /* 0x000fe2000fffe03f */
[----:B------:R-:W-:-:S03]  /*12e0*/  UMOV UR9, 0x40000040 ;  /* 0x4000004000097882 */ /* 0x000fc60000000000 */
[----:B------:R-:W-:Y:S01]  /*12f0*/  HGMMA.64x96x16.F32.BF16 R24, gdesc[UR4], RZ, !UPT, gsb0 ;  /* 0x01600000041879f0 */ /* 0x000fe2000c0018ff */
        /* <DEDUP_REMOVED lines=19> */
[----:B------:R-:W2:Y:S02]  /*1430*/  SYNCS.PHASECHK.TRANS64.TRYWAIT P1, [UR51+0x32410], R0 ;  /* 0x03241000ff0075a7 */ /* 0x000ea40008020173 */
[----:B--2---:R-:W-:Y:S05]  /*1440*/  @!P1 BRA `(.L_x_9224) ;  /* 0x000000b400989947 */ /* 0x004fea0003800000 */
.L_x_9304:
[----:B------:R-:W-:Y:S05]  /*1450*/  @!P0 BRA `(.L_x_9225) ;  /* 0x0000000000048947 */ /* 0x000fea0003800000 */
[----:B------:R-:W-:Y:S01]  /*1460*/  BPT.TRAP 0x1 ;  /* 0x000000040000795c */ /* 0x000fe20000300000 */
.L_x_9225:
[----:B------:R3:W4:Y:S01]  /*1470*/  SYNCS.PHASECHK.TRANS64.TRYWAIT P1, [UR27+0x32450], R3 ;  /* 0x03245003ff0075a7 */ /* 0x000722000802015b */
[----:B------:R-:W-:Y:S05]  /*1480*/  @!P0 BRA `(.L_x_9226) ;  /* 0x0000000000048947 */ /* 0x000fea0003800000 */
[----:B------:R-:W-:Y:S01]  /*1490*/  BPT.TRAP 0x1 ;  /* 0x000000040000795c */ /* 0x000fe20000300000 */
.L_x_9226:
[----:B----4-:R-:W-:Y:S05]  /*14a0*/  @P1 BRA `(.L_x_9227) ;  /* 0x0000000000081947 */ /* 0x010fea0003800000 */
[----:B------:R-:W4:Y:S02]  /*14b0*/  SYNCS.PHASECHK.TRANS64.TRYWAIT P1, [UR27+0x32450], R3 ;  /* 0x03245003ff0075a7 */ /* 0x000f24000802015b */
[----:B----4-:R-:W-:Y:S05]  /*14c0*/  @!P1 BRA `(.L_x_9228) ;  /* 0x000000b400909947 */ /* 0x010fea0003800000 */
.L_x_9227:
[----:B------:R-:W-:Y:S01]  /*14d0*/  UIADD3 UR51, UR51, 0x400, URZ ;  /* 0x0000040033337890 */ /* 0x000fe2000fffe03f */
[----:B------:R-:W-:Y:S01]  /*14e0*/  WARPGROUP.ARRIVE ;  /* 0x00000000000079c5 */ /* 0x000fe20000000000 */
[----:B------:R-:W-:-:S05]  /*14f0*/  ULOP3.LUT UR6, UR50, 0x10000, URZ, 0xfc, !UPT ;  /* 0x0001000032067892 */ /* 0x000fca000f8efc3f */
[----:B--2---:R-:W2:Y:S01]  /*1500*/  S2R R0, SR_TID.X ;  /* 0x0000000000007919 */ /* 0x004ea20000002100 */
[----:B------:R-:W-:Y:S01]  /*1510*/  USHF.R.U32.HI UR26, URZ, 0x4, UR51 ;  /* 0x000000043f1a7899 */ /* 0x000fe20008011633 */
[----:B------:R-:W-:Y:S01]  /*1520*/  UMOV UR21, 0x40000040 ;  /* 0x4000004000157882 */ /* 0x000fe20000000000 */
[----:B------:R-:W-:Y:S02]  /*1530*/  UMOV UR23, 0x40000040 ;  /* 0x4000004000177882 */ /* 0x000fe40000000000 */
[----:B------:R-:W-:Y:S01]  /*1540*/  ULOP3.LUT UR26, UR26, 0x3fff, URZ, 0xc0, !UPT ;  /* 0x00003fff1a1a7892 */ /* 0x000fe2000f8ec03f */
[----:B------:R-:W-:-:S03]  /*1550*/  UMOV UR20, UR6 ;  /* 0x0000000600147c82 */ /* 0x000fc60008000000 */
[----:B------:R-:W-:-:S04]  /*1560*/  ULOP3.LUT UR25, UR26, 0x10000, URZ, 0xfc, !UPT ;  /* 0x000100001a197892 */ /* 0x000fc8000f8efc3f */
[----:B------:R-:W-:-:S07]  /*1570*/  UIMAD UR7, UR37, 0xc00, UR25 ;  /* 0x00000c00250778a4 */ /* 0x000fce000f8e0219 */
[----:B------:R-:W-:Y:S02]  /*1580*/  UMOV UR22, UR7 ;  /* 0x0000000700167c82 */ /* 0x000fe40008000000 */
[----:B------:R-:W-:Y:S01]  /*1590*/  HGMMA.64x96x16.F32.BF16 R24, gdesc[UR20], R24, gsb0 ;  /* 0x01600000141879f0 */ /* 0x000fe20008001818 */
        /* <DEDUP_REMOVED lines=108> */
[----:B------:R2:W-:Y:S06]  /*1c60*/  BAR.ARV R0, 0x100 ;  /* 0x000400000000751d */ /* 0x0005ec0000002000 */
[----:B------:R-:W-:Y:S05]  /*1c70*/  @!P0 BRA `(.L_x_9229) ;  /* 0x0000000000048947 */ /* 0x000fea0003800000 */
[----:B------:R-:W-:Y:S01]  /*1c80*/  BPT.TRAP 0x1 ;  /* 0x000000040000795c */ /* 0x000fe20000300000 */
.L_x_9229:
[----:B------:R-:W-:Y:S01]  /*1c90*/  UIMAD UR6, UR46, -0x60, UR47 ;  /* 0xffffffa02e0678a4 */ /* 0x000fe2000f8e022f */
[----:B------:R-:W-:Y:S01]  /*1ca0*/  ULDC UR10, c[0x0][0xa80] ;  /* 0x0002a000000a7ab9 */ /* 0x000fe20000000800 */
[----:B------:R-:W-:Y:S02]  /*1cb0*/  ULOP3.LUT UR26, UR26, 0x3000000, URZ, 0xfc, !UPT ;  /* 0x030000001a1a7892 */ /* 0x000fe4000f8efc3f */
[----:B------:R-:W-:Y:S02]  /*1cc0*/  UIADD3 UR6, UR6, 0x60, URZ ;  /* 0x0000006006067890 */ /* 0x000fe4000fffe03f */
[----:B------:R-:W-:Y:S01]  /*1cd0*/  UIMAD UR11, UR37, 0xc00, UR26 ;  /* 0x00000c00250b78a4 */ /* 0x000fe2000f8e021a */
[----:B------:R-:W-:-:S03]  /*1ce0*/  UMOV UR7, 0x40000040 ;  /* 0x4000004000077882 */ /* 0x000fc60000000000 */
[----:B01-3--:R-:W-:Y:S01]  /*1cf0*/  IMAD.U32 R3, RZ, RZ, UR6 ;  /* 0x00000006ff037e24 */ /* 0x00bfe2000f8e00ff */
[----:B------:R-:W-:-:S03]  /*1d00*/  UIADD3 UR6, UR27, 0x32440, URZ ;  /* 0x000324401b067890 */ /* 0x000fc6000fffe03f */
[----:B------:R-:W-:Y:S01]  /*1d10*/  IMAD R3, R210, -0x2, R3 ;  /* 0xfffffffed2037824 */ /* 0x000fe200078e0203 */
[----:B------:R-:W-:-:S04]  /*1d20*/  UPRMT UR6, UR45, 0x654, UR6 ;  /* 0x000006542d067896 */ /* 0x000fc80008000006 */
[C---:B------:R-:W-:Y:S02]  /*1d30*/  ISETP.GT.AND P2, PT, R3.reuse, RZ, PT ;  /* 0x000000ff0300720c */ /* 0x040fe40003f44270 */
[C---:B------:R-:W-:Y:S02]  /*1d40*/  ISETP.GT.AND P1, PT, R3.reuse, 0x1, PT ;  /* 0x000000010300780c */ /* 0x040fe40003f24270 */
[----:B------:R-:W-:Y:S01]  /*1d50*/  ISETP.GT.AND P6, PT, R3, 0x8, PT ;  /* 0x000000080300780c */ /* 0x000fe20003fc4270 */
[----:B------:R-:W-:Y:S01]  /*1d60*/  SYNCS.ARRIVE.TRANS64.RED.A1T0 RZ, [UR6], RZ ;  /* 0x000000ffffff79a7 */ /* 0x000fe20008100406 */
[----:B------:R-:W-:Y:S01]  /*1d70*/  FSEL R75, R24, -INF , P2 ;  /* 0xff800000184b7808 */ /* 0x000fe20001000000 */
[----:B------:R-:W-:Y:S01]  /*1d80*/  UMOV UR6, UR11 ;  /* 0x0000000b00067c82 */ /* 0x000fe20008000000 */
        /* <DEDUP_REMOVED lines=19> */
[----:B------:R-:W-:-:S02]  /*1ec0*/  FMNMX.FTZ R4, R73, R27, !PT ;  /* 0x0000001b49047209 */ /* 0x000fc40007810000 */
[----:B------:R-:W-:Y:S02]  /*1ed0*/  ISETP.GT.AND P6, PT, R3, 0x20, PT ;  /* 0x000000200300780c */ /* 0x000fe40003fc4270 */
[----:B------:R-:W-:Y:S02]  /*1ee0*/  FSEL R15, R37, -INF , P1 ;  /* 0xff800000250f7808 */ /* 0x000fe40000800000 */
[----:B------:R-:W-:Y:S02]  /*1ef0*/  FMNMX.FTZ R22, R11, R22, !PT ;  /* 0x000000160b167209 */ /* 0x000fe40007810000 */
[----:B------:R-:W-:Y:S02]  /*1f00*/  FSEL R31, R31, -INF , P5 ;  /* 0xff8000001f1f7808 */ /* 0x000fe40002800000 */
[----:B------:R-:W-:Y:S02]  /*1f10*/  FMNMX.FTZ R4, R77, R4, !PT ;  /* 0x000000044d047209 */ /* 0x000fe40007810000 */
[----:B------:R-:W-:-:S02]  /*1f20*/  ISETP.GT.AND P5, PT, R3, 0x21, PT ;  /* 0x000000210300780c */ /* 0x000fc40003fa4270 */
[----:B------:R-:W-:Y:S02]  /*1f30*/  FSEL R12, R40, -INF , P6 ;  /* 0xff800000280c7808 */ /* 0x000fe40003000000 */
[----:B------:R-:W-:Y:S02]  /*1f40*/  FMNMX.FTZ R33, R15, R22, !PT ;  /* 0x000000160f217209 */ /* 0x000fe40007810000 */
[----:B------:R-:W-:Y:S02]  /*1f50*/  FSEL R5, R34, -INF , P4 ;  /* 0xff80000022057808 */ /* 0x000fe40002000000 */
[----:B------:R-:W-:Y:S02]  /*1f60*/  FMNMX.FTZ R4, R31, R4, !PT ;  /* 0x000000041f047209 */ /* 0x000fe40007810000 */
[----:B------:R-:W-:Y:S02]  /*1f70*/  ISETP.GT.AND P4, PT, R3, 0x28, PT ;  /* 0x000000280300780c */ /* 0x000fe40003f84270 */
[----:B------:R-:W-:-:S02]  /*1f80*/  FSEL R20, R41, -INF , P5 ;  /* 0xff80000029147808 */ /* 0x000fc40002800000 */
[----:B------:R-:W-:Y:S02]  /*1f90*/  FMNMX.FTZ R33, R12, R33, !PT ;  /* 0x000000210c217209 */ /* 0x000fe40007810000 */
        /* <DEDUP_REMOVED lines=42> */
[----:B------:R-:W-:Y:S02]  /*2240*/  FSEL R162, R54, -INF , P6 ;  /* 0xff80000036a27808 */ /* 0x000fe40003000000 */
[----:B------:R-:W-:Y:S02]  /*2250*/  ISETP.GT.AND P6, PT, R3, 0x49, PT ;  /* 0x000000490300780c */ /* 0x000fe40003fc4270 */
[----:B------:R-:W-:Y:S02]  /*2260*/  FSEL R167, R60, -INF , P2 ;  /* 0xff8000003ca77808 */ /* 0x000fe40001000000 */
[----:B------:R-:W-:Y:S02]  /*2270*/  FMNMX.FTZ R4, R164, R35, !PT ;  /* 0x00000023a4047209 */ /* 0x000fe40007810000 */
[----:B------:R-:W-:-:S02]  /*2280*/  FMNMX.FTZ R33, R158, R33, !PT ;  /* 0x000000219e217209 */ /* 0x000fc40007810000 */
[----:B------:R-:W-:Y:S02]  /*2290*/  ISETP.GT.AND P1, PT, R3, 0x50, PT ;  /* 0x000000500300780c */ /* 0x000fe40003f24270 */
[----:B------:R-:W-:Y:S02]  /*22a0*/  FSEL R171, R61, -INF , P6 ;  /* 0xff8000003dab7808 */ /* 0x000fe40003000000 */
[----:B------:R-:W-:Y:S02]  /*22b0*/  FMNMX.FTZ R4, R167, R4, !PT ;  /* 0x00000004a7047209 */ /* 0x000fe40007810000 */
[----:B------:R-:W-:Y:S02]  /*22c0*/  FSEL R170, R55, -INF , P5 ;  /* 0xff80000037aa7808 */ /* 0x000fe40002800000 */
[----:B------:R-:W-:Y:S02]  /*22d0*/  FMNMX.FTZ R33, R162, R33, !PT ;  /* 0x00000021a2217209 */ /* 0x000fe40007810000 */
[----:B------:R-:W-:-:S02]  /*22e0*/  FSEL R165, R64, -INF , P1 ;  /* 0xff80000040a57808 */ /* 0x000fc40000800000 */
[----:B------:R-:W-:Y:S02]  /*22f0*/  FMNMX.FTZ R4, R171, R4, !PT ;  /* 0x00000004ab047209 */ /* 0x000fe40007810000 */
[----:B------:R-:W-:Y:S02]  /*2300*/  FSEL R168, R58, -INF , P4 ;  /* 0xff8000003aa87808 */ /* 0x000fe40002000000 */
[----:B------:R-:W-:Y:S02]  /*2310*/  FMNMX.FTZ R33, R170, R33, !PT ;  /* 0x00000021aa217209 */ /* 0x000fe40007810000 */
[----:B------:R-:W-:Y:S02]  /*2320*/  FMNMX.FTZ R24, R165, R4, !PT ;  /* 0x00000004a5187209 */ /* 0x000fe40007810000 */
[----:B------:R-:W-:Y:S02]  /*2330*/  FSEL R173, R59, -INF , P3 ;  /* 0xff8000003bad7808 */ /* 0x000fe40001800000 */
[----:B------:R-:W-:Y:S01]  /*2340*/  FMNMX.FTZ R4, R168, R33, !PT ;  /* 0x00000021a8047209 */ /* 0x000fe20007810000 */
[----:B------:R0:W-:Y:S01]  /*2350*/  BAR.SYNC.DEFER_BLOCKING R192, 0x100 ;  /* 0x000400c00000751d */ /* 0x0001e20000010000 */
[----:B------:R-:W-:-:S02]  /*2360*/  ISETP.GT.AND P5, PT, R3, 0x51, PT ;  /* 0x000000510300780c */ /* 0x000fc40003fa4270 */
[C---:B------:R-:W-:Y:S02]  /*2370*/  ISETP.GT.AND P4, PT, R3.reuse, 0x58, PT ;  /* 0x000000580300780c */ /* 0x040fe40003f84270 */
[----:B------:R-:W-:Y:S02]  /*2380*/  ISETP.GT.AND P3, PT, R3, 0x59, PT ;  /* 0x000000590300780c */ /* 0x000fe40003f64270 */
[----:B------:R-:W-:Y:S02]  /*2390*/  FSEL R184, R62, -INF , P2 ;  /* 0xff8000003eb87808 */ /* 0x000fe40001000000 */
[----:B------:R-:W-:Y:S02]  /*23a0*/  FMNMX.FTZ R3, R173, R4, !PT ;  /* 0x00000004ad037209 */ /* 0x000fe40007810000 */
[----:B------:R-:W-:Y:S02]  /*23b0*/  FSEL R187, R63, -INF , P6 ;  /* 0xff8000003fbb7808 */ /* 0x000fe40003000000 */
[----:B------:R-:W-:-:S02]  /*23c0*/  FMNMX.FTZ R4, R184, R3, !PT ;  /* 0x00000003b8047209 */ /* 0x000fc40007810000 */
[----:B------:R-:W-:Y:S02]  /*23d0*/  FSEL R169, R65, -INF , P5 ;  /* 0xff80000041a97808 */ /* 0x000fe40002800000 */
        /* <DEDUP_REMOVED lines=10> */
[----:B------:R-:W-:-:S02]  /*2480*/  FMNMX.FTZ R33, R174, R33, !PT ;  /* 0x00000021ae217209 */ /* 0x000fc40007810000 */
[----:B------:R-:W-:Y:S02]  /*2490*/  FSEL R189, R71, -INF , P3 ;  /* 0xff80000047bd7808 */ /* 0x000fe40001800000 */
[----:B------:R-:W-:Y:S01]  /*24a0*/  FMNMX.FTZ R4, R186, R3, !PT ;  /* 0x00000003ba047209 */ /* 0x000fe20007810000 */
[----:B------:R-:W1:Y:S03]  /*24b0*/  SHFL.BFLY PT, R24, R33, 0x2, 0x1f ;  /* 0x0c401f0021187f89 */ /* 0x000e6600000e0000 */
[----:B------:R-:W-:-:S05]  /*24c0*/  FMNMX.FTZ R4, R189, R4, !PT ;  /* 0x00000004bd047209 */ /* 0x000fca0007810000 */
[----:B------:R-:W3:Y:S01]  /*24d0*/  SHFL.BFLY PT, R35, R4, 0x2, 0x1f ;  /* 0x0c401f0004237f89 */ /* 0x000ee200000e0000 */
[----:B-1----:R-:W-:-:S05]  /*24e0*/  FMNMX.FTZ R24, R33, R24, !PT ;  /* 0x0000001821187209 */ /* 0x002fca0007810000 */
[----:B------:R-:W1:Y:S01]  /*24f0*/  SHFL.BFLY PT, R3, R24, 0x1, 0x1f ;  /* 0x0c201f0018037f89 */ /* 0x000e6200000e0000 */
[----:B---3--:R-:W-:-:S05]  /*2500*/  FMNMX.FTZ R35, R4, R35, !PT ;  /* 0x0000002304237209 */ /* 0x008fca0007810000 */
[----:B------:R-:W3:Y:S01]  /*2510*/  SHFL.BFLY PT, R26, R35, 0x1, 0x1f ;  /* 0x0c201f00231a7f89 */ /* 0x000ee200000e0000 */
[----:B-1----:R-:W-:-:S04]  /*2520*/  FMNMX.FTZ R3, R24, R3, !PT ;  /* 0x0000000318037209 */ /* 0x002fc80007810000 */
[C---:B------:R-:W-:Y:S01]  /*2530*/  FSETP.NEU.FTZ.AND P1, PT, R3.reuse, -INF , PT ;  /* 0xff8000000300780b */ /* 0x040fe20003f3d000 */
[----:B------:R-:W-:Y:S01]  /*2540*/  FMUL.FTZ R188, R3, UR10 ;  /* 0x0000000a03bc7c20 */ /* 0x000fe20008410000 */
[----:B---3--:R-:W-:-:S04]  /*2550*/  FMNMX.FTZ R4, R35, R26, !PT ;  /* 0x0000001a23047209 */ /* 0x008fc80007810000 */
[----:B------:R-:W-:Y:S02]  /*2560*/  FSEL R188, R188, RZ, P1 ;  /* 0x000000ffbcbc7208 */ /* 0x000fe40000800000 */
[C---:B------:R-:W-:Y:S01]  /*2570*/  FSETP.NEU.FTZ.AND P1, PT, R4.reuse, -INF , PT ;  /* 0xff8000000400780b */ /* 0x040fe20003f3d000 */
[----:B------:R-:W-:Y:S02]  /*2580*/  FMUL.FTZ R190, R4, UR10 ;  /* 0x0000000a04be7c20 */ /* 0x000fe40008410000 */
[--C-:B------:R-:W-:Y:S01]  /*2590*/  FFMA.FTZ R176, R75, UR10, -R188.reuse ;  /* 0x0000000a4bb07c23 */ /* 0x100fe200080108bc */
[--C-:B------:R-:W-:Y:S01]  /*25a0*/  FFMA.FTZ R175, R25, UR10, -R188.reuse ;  /* 0x0000000a19af7c23 */ /* 0x100fe200080108bc */
[--C-:B------:R-:W-:Y:S01]  /*25b0*/  FFMA.FTZ R178, R79, UR10, -R188.reuse ;  /* 0x0000000a4fb27c23 */ /* 0x100fe200080108bc */
[----:B------:R-:W-:Y:S01]  /*25c0*/  FSEL R190, R190, RZ, P1 ;  /* 0x000000ffbebe7208 */ /* 0x000fe20000800000 */
[--C-:B------:R-:W-:Y:S01]  /*25d0*/  FFMA.FTZ R181, R29, UR10, -R188.reuse ;  /* 0x0000000a1db57c23 */ /* 0x100fe200080108bc */
[--C-:B------:R-:W-:Y:S01]  /*25e0*/  FFMA.FTZ R191, R8, UR10, -R188.reuse ;  /* 0x0000000a08bf7c23 */ /* 0x100fe200080108bc */
[----:B------:R-:W-:Y:S01]  /*25f0*/  MUFU.EX2 R176, R176 ;  /* 0x000000b000b07308 */ /* 0x000fe20000000800 */
[----:B------:R-:W-:Y:S01]  /*2600*/  FFMA.FTZ R8, R11, UR10, -R188 ;  /* 0x0000000a0b087c23 */ /* 0x000fe200080108bc */
[--C-:B------:R-:W-:Y:S01]  /*2610*/  FFMA.FTZ R177, R73, UR10, -R190.reuse ;  /* 0x0000000a49b17c23 */ /* 0x100fe200080108be */
[--C-:B------:R-:W-:Y:S01]  /*2620*/  FFMA.FTZ R182, R27, UR10, -R190.reuse ;  /* 0x0000000a1bb67c23 */ /* 0x100fe200080108be */
[--C-:B------:R-:W-:Y:S01]  /*2630*/  FFMA.FTZ R179, R77, UR10, -R190.reuse ;  /* 0x0000000a4db37c23 */ /* 0x100fe200080108be */
[--C-:B------:R-:W-:Y:S01]  /*2640*/  FFMA.FTZ R180, R31, UR10, -R190.reuse ;  /* 0x0000000a1fb47c23 */ /* 0x100fe200080108be */
[----:B0-----:R-:W-:Y:S01]  /*2650*/  FFMA.FTZ R192, R7, UR10, -R190 ;  /* 0x0000000a07c07c23 */ /* 0x001fe200080108be */
[--C-:B------:R-:W-:Y:S01]  /*2660*/  FFMA.FTZ R6, R6, UR10, -R188.reuse ;  /* 0x0000000a06067c23 */ /* 0x100fe200080108bc */
[----:B------:R-:W0:Y:S01]  /*2670*/  MUFU.EX2 R175, R175 ;  /* 0x000000af00af7308 */ /* 0x000e220000000800 */
[----:B------:R-:W-:Y:S01]  /*2680*/  FFMA.FTZ R11, R15, UR10, -R188 ;  /* 0x0000000a0f0b7c23 */ /* 0x000fe200080108bc */
[--C-:B------:R-:W-:Y:S01]  /*2690*/  FFMA.FTZ R5, R5, UR10, -R190.reuse ;  /* 0x0000000a05057c23 */ /* 0x100fe200080108be */
[--C-:B------:R-:W-:Y:S01]  /*26a0*/  FFMA.FTZ R7, R9, UR10, -R190.reuse ;  /* 0x0000000a09077c23 */ /* 0x100fe200080108be */
[----:B------:R-:W-:Y:S01]  /*26b0*/  FFMA.FTZ R194, R13, UR10, -R190 ;  /* 0x0000000a0dc27c23 */ /* 0x000fe200080108be */
[----:B------:R-:W-:Y:S01]  /*26c0*/  FFMA.FTZ R9, R12, UR10, -R188 ;  /* 0x0000000a0c097c23 */ /* 0x000fe200080108bc */
[----:B------:R-:W-:Y:S01]  /*26d0*/  FFMA.FTZ R15, R14, UR10, -R190 ;  /* 0x0000000a0e0f7c23 */ /* 0x000fe200080108be */
[----:B------:R-:W-:Y:S01]  /*26e0*/  FFMA.FTZ R12, R20, UR10, -R188 ;  /* 0x0000000a140c7c23 */ /* 0x000fe200080108bc */
[----:B------:R-:W-:Y:S01]  /*26f0*/  MUFU.EX2 R178, R178 ;  /* 0x000000b200b27308 */ /* 0x000fe20000000800 */
[----:B------:R-:W-:Y:S01]  /*2700*/  FFMA.FTZ R14, R21, UR10, -R190 ;  /* 0x0000000a150e7c23 */ /* 0x000fe200080108be */
[--C-:B------:R-:W-:Y:S01]  /*2710*/  FFMA.FTZ R13, R23, UR10, -R188.reuse ;  /* 0x0000000a170d7c23 */ /* 0x100fe200080108bc */
[----:B------:R-:W-:Y:S01]  /*2720*/  FFMA.FTZ R20, R159, UR10, -R188 ;  /* 0x0000000a9f147c23 */ /* 0x000fe200080108bc */
[--C-:B------:R-:W-:Y:S01]  /*2730*/  FFMA.FTZ R10, R10, UR10, -R190.reuse ;  /* 0x0000000a0a0a7c23 */ /* 0x100fe200080108be */
[----:B------:R-:W-:Y:S01]  /*2740*/  FFMA.FTZ R21, R157, UR10, -R190 ;  /* 0x0000000a9d157c23 */ /* 0x000fe200080108be */
[--C-:B------:R-:W-:Y:S01]  /*2750*/  FFMA.FTZ R23, R156, UR10, -R188.reuse ;  /* 0x0000000a9c177c23 */ /* 0x100fe200080108bc */
[--C-:B------:R-:W-:Y:S01]  /*2760*/  FFMA.FTZ R156, R160, UR10, -R188.reuse ;  /* 0x0000000aa09c7c23 */ /* 0x100fe200080108bc */
[----:B------:R-:W1:Y:S01]  /*2770*/  MUFU.EX2 R181, R181 ;  /* 0x000000b500b57308 */ /* 0x000e620000000800 */
[----:B0-----:R-:W-:Y:S01]  /*2780*/  F2FP.BF16.F32.PACK_AB R152, R175, R176 ;  /* 0x000000b0af98723e */ /* 0x001fe200000010ff */
[----:B------:R-:W-:Y:S01]  /*2790*/  FFMA.FTZ R157, R163, UR10, -R188 ;  /* 0x0000000aa39d7c23 */ /* 0x000fe200080108bc */
[----:B------:R-:W-:Y:S01]  /*27a0*/  FFMA.FTZ R159, R158, UR10, -R190 ;  /* 0x0000000a9e9f7c23 */ /* 0x000fe200080108be */
[----:B------:R-:W-:Y:S01]  /*27b0*/  FFMA.FTZ R160, R166, UR10, -R188 ;  /* 0x0000000aa6a07c23 */ /* 0x000fe200080108bc */
[--C-:B------:R-:W-:Y:S01]  /*27c0*/  FFMA.FTZ R22, R22, UR10, -R190.reuse ;  /* 0x0000000a16167c23 */ /* 0x100fe200080108be */
[--C-:B------:R-:W-:Y:S01]  /*27d0*/  FFMA.FTZ R158, R162, UR10, -R190.reuse ;  /* 0x0000000aa29e7c23 */ /* 0x100fe200080108be */
[----:B------:R-:W-:Y:S01]  /*27e0*/  FFMA.FTZ R163, R170, UR10, -R190 ;  /* 0x0000000aaaa37c23 */ /* 0x000fe200080108be */
[----:B------:R-:W-:Y:S01]  /*27f0*/  MUFU.EX2 R177, R177 ;  /* 0x000000b100b17308 */ /* 0x000fe20000000800 */
[--C-:B------:R-:W-:Y:S01]  /*2800*/  FFMA.FTZ R162, R164, UR10, -R188.reuse ;  /* 0x0000000aa4a27c23 */ /* 0x100fe200080108bc */
[--C-:B------:R-:W-:Y:S01]  /*2810*/  FFMA.FTZ R164, R167, UR10, -R188.reuse ;  /* 0x0000000aa7a47c23 */ /* 0x100fe200080108bc */
[----:B------:R-:W-:Y:S01]  /*2820*/  FFMA.FTZ R167, R171, UR10, -R188 ;  /* 0x0000000aaba77c23 */ /* 0x000fe200080108bc */
[--C-:B------:R-:W-:Y:S01]  /*2830*/  FFMA.FTZ R166, R168, UR10, -R190.reuse ;  /* 0x0000000aa8a67c23 */ /* 0x100fe200080108be */
[----:B------:R-:W-:Y:S01]  /*2840*/  FFMA.FTZ R171, R173, UR10, -R190 ;  /* 0x0000000aadab7c23 */ /* 0x000fe200080108be */
[----:B------:R-:W-:Y:S01]  /*2850*/  FFMA.FTZ R161, R161, UR10, -R188 ;  /* 0x0000000aa1a17c23 */ /* 0x000fe200080108bc */
[--C-:B------:R-:W-:Y:S01]  /*2860*/  FFMA.FTZ R168, R184, UR10, -R190.reuse ;  /* 0x0000000ab8a87c23 */ /* 0x100fe200080108be */
[----:B------:R-:W0:Y:S01]  /*2870*/  MUFU.EX2 R182, R182 ;  /* 0x000000b600b67308 */ /* 0x000e220000000800 */
[----:B-1----:R-:W-:Y:S01]  /*2880*/  F2FP.BF16.F32.PACK_AB R154, R181, R178 ;  /* 0x000000b2b59a723e */ /* 0x002fe200000010ff */
[----:B------:R-:W-:Y:S01]  /*2890*/  FFMA.FTZ R173, R187, UR10, -R190 ;  /* 0x0000000abbad7c23 */ /* 0x000fe200080108be */
[--C-:B------:R-:W-:Y:S01]  /*28a0*/  FFMA.FTZ R170, R169, UR10, -R188.reuse ;  /* 0x0000000aa9aa7c23 */ /* 0x100fe200080108bc */
[--C-:B------:R-:W-:Y:S01]  /*28b0*/  FFMA.FTZ R169, R172, UR10, -R188.reuse ;  /* 0x0000000aaca97c23 */ /* 0x100fe200080108bc */
[----:B------:R-:W-:Y:S01]  /*28c0*/  FFMA.FTZ R172, R174, UR10, -R188 ;  /* 0x0000000aaeac7c23 */ /* 0x000fe200080108bc */
[--C-:B------:R-:W-:Y:S01]  /*28d0*/  FFMA.FTZ R174, R183, UR10, -R190.reuse ;  /* 0x0000000ab7ae7c23 */ /* 0x100fe200080108be */
[----:B------:R-:W-:Y:S01]  /*28e0*/  FFMA.FTZ R183, R185, UR10, -R190 ;  /* 0x0000000ab9b77c23 */ /* 0x000fe200080108be */
[----:B------:R-:W-:Y:S01]  /*28f0*/  MUFU.EX2 R179, R179 ;  /* 0x000000b300b37308 */ /* 0x000fe20000000800 */
[----:B------:R-:W-:Y:S01]  /*2900*/  FFMA.FTZ R165, R165, UR10, -R188 ;  /* 0x0000000aa5a57c23 */ /* 0x000fe200080108bc */
[--C-:B------:R-:W-:Y:S01]  /*2910*/  FFMA.FTZ R184, R186, UR10, -R190.reuse ;  /* 0x0000000abab87c23 */ /* 0x100fe200080108be */
[----:B------:R-:W-:Y:S01]  /*2920*/  FFMA.FTZ R185, R189, UR10, -R190 ;  /* 0x0000000abdb97c23 */ /* 0x000fe200080108be */
[----:B------:R-:W-:-:S04]  /*2930*/  FADD.FTZ R175, R176, R175 ;  /* 0x000000afb0af7221 */ /* 0x000fc80000010000 */
[----:B------:R-:W1:Y:S01]  /*2940*/  MUFU.EX2 R180, R180 ;  /* 0x000000b400b47308 */ /* 0x000e620000000800 */
[----:B0-----:R-:W-:Y:S01]  /*2950*/  F2FP.BF16.F32.PACK_AB R153, R182, R177 ;  /* 0x000000b1b699723e */ /* 0x001fe200000010ff */
[----:B------:R-:W-:Y:S01]  /*2960*/  FADD.FTZ R182, R177, R182 ;  /* 0x000000b6b1b67221 */ /* 0x000fe20000010000 */
[----:B------:R-:W-:-:S04]  /*2970*/  FADD.FTZ R178, R178, R175 ;  /* 0x000000afb2b27221 */ /* 0x000fc80000010000 */
[----:B------:R-:W-:Y:S01]  /*2980*/  FADD.FTZ R181, R181, R178 ;  /* 0x000000b2b5b57221 */ /* 0x000fe20000010000 */
[----:B------:R-:W-:Y:S08]  /*2990*/  MUFU.EX2 R6, R6 ;  /* 0x0000000600067308 */ /* 0x000ff00000000800 */
[----:B------:R-:W0:Y:S01]  /*29a0*/  MUFU.EX2 R191, R191 ;  /* 0x000000bf00bf7308 */ /* 0x000e220000000800 */
[----:B-1----:R-:W-:Y:S01]  /*29b0*/  F2FP.BF16.F32.PACK_AB R155, R180, R179 ;  /* 0x000000b3b49b723e */ /* 0x002fe200000010ff */
[----:B------:R-:W-:-:S03]  /*29c0*/  FADD.FTZ R179, R179, R182 ;  /* 0x000000b6b3b37221 */ /* 0x000fc60000010000 */
[----:B------:R-:W-:Y:S01]  /*29d0*/  WARPGROUP.ARRIVE ;  /* 0x00000000000079c5 */ /* 0x000fe20000000000 */
[----:B------:R-:W-:Y:S02]  /*29e0*/  FADD.FTZ R180, R180, R179 ;  /* 0x000000b3b4b47221 */ /* 0x000fe40000010000 */
[----:B------:R-:W-:Y:S03]  /*29f0*/  MUFU.EX2 R8, R8 ;  /* 0x0000000800087308 */ /* 0x000fe60000000800 */
[----:B------:R-:W-:Y:S01]  /*2a00*/  HGMMA.64x256x16.F32.BF16 R24, R152, gdesc[UR4].tnspB, RZ, !UPT, gsb0 ;  /* 0x43e0000498187df0 */ /* 0x000fe2000c0018ff */
[----:B------:R-:W-:Y:S01]  /*2a10*/  UIADD3 UR6, UR11, 0x80, URZ ;  /* 0x000000800b067890 */ /* 0x000fe2000fffe03f */
[----:B------:R-:W-:-:S03]  /*2a20*/  UMOV UR7, 0x40000040 ;  /* 0x4000004000077882 */ /* 0x000fc60000000000 */
[----:B------:R-:W-:Y:S08]  /*2a30*/  MUFU.EX2 R11, R11 ;  /* 0x0000000b000b7308 */ /* 0x000ff00000000800 */
[----:B------:R-:W-:Y:S08]  /*2a40*/  MUFU.EX2 R5, R5 ;  /* 0x0000000500057308 */ /* 0x000ff00000000800 */
[----:B------:R-:W1:Y:S08]  /*2a50*/  MUFU.EX2 R192, R192 ;  /* 0x000000c000c07308 */ /* 0x000e700000000800 */
[----:B------:R-:W-:Y:S08]  /*2a60*/  MUFU.EX2 R7, R7 ;  /* 0x0000000700077308 */ /* 0x000ff00000000800 */
[----:B------:R-:W3:Y:S08]  /*2a70*/  MUFU.EX2 R194, R194 ;  /* 0x000000c200c27308 */ /* 0x000ef00000000800 */
[----:B------:R-:W-:Y:S08]  /*2a80*/  MUFU.EX2 R9, R9 ;  /* 0x0000000900097308 */ /* 0x000ff00000000800 */
[----:B------:R-:W4:Y:S08]  /*2a90*/  MUFU.EX2 R12, R12 ;  /* 0x0000000c000c7308 */ /* 0x000f300000000800 */
[----:B------:R-:W-:Y:S08]  /*2aa0*/  MUFU.EX2 R13, R13 ;  /* 0x0000000d000d7308 */ /* 0x000ff00000000800 */
[----:B------:R-:W-:Y:S08]  /*2ab0*/  MUFU.EX2 R20, R20 ;  /* 0x0000001400147308 */ /* 0x000ff00000000800 */
[----:B------:R-:W-:Y:S08]  /*2ac0*/  MUFU.EX2 R10, R10 ;  /* 0x0000000a000a7308 */ /* 0x000ff00000000800 */
[----:B------:R-:W5:Y:S08]  /*2ad0*/  MUFU.EX2 R15, R15 ;  /* 0x0000000f000f7308 */ /* 0x000f700000000800 */
[----:B------:R-:W-:Y:S08]  /*2ae0*/  MUFU.EX2 R14, R14 ;  /* 0x0000000e000e7308 */ /* 0x000ff00000000800 */
[----:B------:R-:W2:Y:S08]  /*2af0*/  MUFU.EX2 R21, R21 ;  /* 0x0000001500157308 */ /* 0x000eb00000000800 */
[----:B------:R-:W-:Y:S08]  /*2b00*/  MUFU.EX2 R23, R23 ;  /* 0x0000001700177308 */ /* 0x000ff00000000800 */
[----:B------:R-:W2:Y:S08]  /*2b10*/  MUFU.EX2 R156, R156 ;  /* 0x0000009c009c7308 */ /* 0x000eb00000000800 */
[----:B------:R-:W-:Y:S08]  /*2b20*/  MUFU.EX2 R157, R157 ;  /* 0x0000009d009d7308 */ /* 0x000ff00000000800 */
[----:B------:R-:W-:Y:S08]  /*2b30*/  MUFU.EX2 R160, R160 ;  /* 0x000000a000a07308 */ /* 0x000ff00000000800 */
[----:B------:R-:W-:Y:S08]  /*2b40*/  MUFU.EX2 R22, R22 ;  /* 0x0000001600167308 */ /* 0x000ff00000000800 */
[----:B------:R-:W2:Y:S08]  /*2b50*/  MUFU.EX2 R159, R159 ;  /* 0x0000009f009f7308 */ /* 0x000eb00000000800 */
        /* <DEDUP_REMOVED lines=14> */
[----:B------:R-:W-:Y:S01]  /*2c40*/  MUFU.EX2 R174, R174 ;  /* 0x000000ae00ae7308 */ /* 0x000fe20000000800 */
[----:B------:R-:W-:-:S02]  /*2c50*/  WARPGROUP.DEPBAR.LE gsb0, 0x0 ;  /* 0x00008000000079c5 */ /* 0x000fc40000010000 */
[----:B0-----:R-:W-:Y:S01]  /*2c60*/  F2FP.BF16.F32.PACK_AB R152, R191, R6 ;  /* 0x00000006bf98723e */ /* 0x001fe200000010ff */
[----:B------:R-:W-:Y:S01]  /*2c70*/  FADD.FTZ R6, R6, R181 ;  /* 0x000000b506067221 */ /* 0x000fe20000010000 */
[----:B-1----:R-:W-:Y:S01]  /*2c80*/  F2FP.BF16.F32.PACK_AB R153, R192, R5 ;  /* 0x00000005c099723e */ /* 0x002fe200000010ff */
[----:B------:R-:W-:Y:S01]  /*2c90*/  FADD.FTZ R5, R5, R180 ;  /* 0x000000b405057221 */ /* 0x000fe20000010000 */
[----:B------:R-:W-:Y:S01]  /*2ca0*/  F2FP.BF16.F32.PACK_AB R154, R11, R8 ;  /* 0x000000080b9a723e */ /* 0x000fe200000010ff */
[----:B------:R-:W0:Y:S01]  /*2cb0*/  MUFU.EX2 R183, R183 ;  /* 0x000000b700b77308 */ /* 0x000e220000000800 */
[----:B---3--:R-:W-:Y:S01]  /*2cc0*/  F2FP.BF16.F32.PACK_AB R155, R194, R7 ;  /* 0x00000007c29b723e */ /* 0x008fe200000010ff */
[----:B------:R-:W-:Y:S01]  /*2cd0*/  FADD.FTZ R191, R191, R6 ;  /* 0x00000006bfbf7221 */ /* 0x000fe20000010000 */
[----:B------:R-:W-:Y:S02]  /*2ce0*/  FADD.FTZ R192, R192, R5 ;  /* 0x00000005c0c07221 */ /* 0x000fe40000010000 */
[----:B------:R-:W-:Y:S01]  /*2cf0*/  WARPGROUP.ARRIVE ;  /* 0x00000000000079c5 */ /* 0x000fe20000000000 */
[----:B------:R-:W-:Y:S01]  /*2d00*/  FADD.FTZ R8, R8, R191 ;  /* 0x000000bf08087221 */ /* 0x000fe20000010000 */
[----:B------:R-:W-:Y:S01]  /*2d10*/  FADD.FTZ R7, R7, R192 ;  /* 0x000000c007077221 */ /* 0x000fe20000010000 */
[----:B------:R-:W-:Y:S02]  /*2d20*/  MUFU.EX2 R184, R184 ;  /* 0x000000b800b87308 */ /* 0x000fe40000000800 */
[----:B------:R-:W-:Y:S01]  /*2d30*/  FADD.FTZ R8, R11, R8 ;  /* 0x000000080b087221 */ /* 0x000fe20000010000 */
[----:B------:R-:W-:Y:S01]  /*2d40*/  HGMMA.64x256x16.F32.BF16 R24, R152, gdesc[UR4].tnspB, R24, gsb0 ;  /* 0x43e0000498187df0 */ /* 0x000fe20008001818 */
[----:B------:R-:W-:Y:S01]  /*2d50*/  UIADD3 UR6, UR11, 0x100, URZ ;  /* 0x000001000b067890 */ /* 0x000fe2000fffe03f */
[----:B------:R-:W-:Y:S01]  /*2d60*/  FADD.FTZ R7, R194, R7 ;  /* 0x00000007c2077221 */ /* 0x000fe20000010000 */
[----:B------:R-:W-:-:S02]  /*2d70*/  UMOV UR7, 0x40000040 ;  /* 0x4000004000077882 */ /* 0x000fc40000000000 */
[----:B------:R-:W1:Y:S01]  /*2d80*/  MUFU.EX2 R185, R185 ;  /* 0x000000b900b97308 */ /* 0x000e620000000800 */
[----:B------:R-:W-:Y:S02]  /*2d90*/  WARPGROUP.DEPBAR.LE gsb0, 0x0 ;  /* 0x00008000000079c5 */ /* 0x000fe40000010000 */
[----:B----4-:R-:W-:Y:S01]  /*2da0*/  F2FP.BF16.F32.PACK_AB R152, R12, R9 ;  /* 0x000000090c98723e */ /* 0x010fe200000010ff */
[----:B------:R-:W-:Y:S01]  /*2db0*/  FADD.FTZ R9, R9, R8 ;  /* 0x0000000809097221 */ /* 0x000fe20000010000 */
[----:B-----5:R-:W-:Y:S01]  /*2dc0*/  F2FP.BF16.F32.PACK_AB R153, R15, R10 ;  /* 0x0000000a0f99723e */ /* 0x020fe200000010ff */
[----:B------:R-:W-:Y:S01]  /*2dd0*/  FADD.FTZ R10, R10, R7 ;  /* 0x000000070a0a7221 */ /* 0x000fe20000010000 */
[----:B------:R-:W-:Y:S01]  /*2de0*/  F2FP.BF16.F32.PACK_AB R154, R20, R13 ;  /* 0x0000000d149a723e */ /* 0x000fe200000010ff */
[----:B------:R-:W-:Y:S01]  /*2df0*/  FADD.FTZ R12, R12, R9 ;  /* 0x000000090c0c7221 */ /* 0x000fe20000010000 */
[----:B--2---:R-:W-:Y:S01]  /*2e00*/  F2FP.BF16.F32.PACK_AB R155, R21, R14 ;  /* 0x0000000e159b723e */ /* 0x004fe200000010ff */
[----:B------:R-:W-:-:S02]  /*2e10*/  FADD.FTZ R15, R15, R10 ;  /* 0x0000000a0f0f7221 */ /* 0x000fc40000010000 */
[----:B------:R-:W-:Y:S01]  /*2e20*/  FADD.FTZ R13, R13, R12 ;  /* 0x0000000c0d0d7221 */ /* 0x000fe20000010000 */
[----:B------:R-:W-:Y:S01]  /*2e30*/  WARPGROUP.ARRIVE ;  /* 0x00000000000079c5 */ /* 0x000fe20000000000 */
[----:B------:R-:W-:Y:S02]  /*2e40*/  FADD.FTZ R14, R14, R15 ;  /* 0x0000000f0e0e7221 */ /* 0x000fe40000010000 */
[----:B------:R-:W-:Y:S02]  /*2e50*/  FADD.FTZ R20, R20, R13 ;  /* 0x0000000d14147221 */ /* 0x000fe40000010000 */
[----:B------:R-:W-:-:S05]  /*2e60*/  FADD.FTZ R21, R21, R14 ;  /* 0x0000000e15157221 */ /* 0x000fca0000010000 */
[----:B------:R-:W-:Y:S01]  /*2e70*/  HGMMA.64x256x16.F32.BF16 R24, R152, gdesc[UR4].tnspB, R24, gsb0 ;  /* 0x43e0000498187df0 */ /* 0x000fe20008001818 */
[----:B------:R-:W-:Y:S01]  /*2e80*/  UIADD3 UR6, UR11, 0x180, URZ ;  /* 0x000001800b067890 */ /* 0x000fe2000fffe03f */
[----:B------:R-:W-:Y:S01]  /*2e90*/  UMOV UR7, 0x40000040 ;  /* 0x4000004000077882 */ /* 0x000fe20000000000 */
[----:B------:R-:W-:Y:S02]  /*2ea0*/  WARPGROUP.DEPBAR.LE gsb0, 0x0 ;  /* 0x00008000000079c5 */ /* 0x000fe40000010000 */
[----:B------:R-:W-:Y:S01]  /*2eb0*/  F2FP.BF16.F32.PACK_AB R152, R156, R23 ;  /* 0x000000179c98723e */ /* 0x000fe200000010ff */
[----:B------:R-:W-:Y:S01]  /*2ec0*/  FADD.FTZ R23, R23, R20 ;  /* 0x0000001417177221 */ /* 0x000fe20000010000 */
[----:B------:R-:W-:Y:S01]  /*2ed0*/  F2FP.BF16.F32.PACK_AB R153, R159, R22 ;  /* 0x000000169f99723e */ /* 0x000fe200000010ff */
[----:B------:R-:W-:Y:S01]  /*2ee0*/  FADD.FTZ R22, R22, R21 ;  /* 0x0000001516167221 */ /* 0x000fe20000010000 */
[----:B------:R-:W-:Y:S01]  /*2ef0*/  F2FP.BF16.F32.PACK_AB R154, R160, R157 ;  /* 0x0000009da09a723e */ /* 0x000fe200000010ff */
[----:B------:R-:W-:Y:S01]  /*2f00*/  FADD.FTZ R156, R156, R23 ;  /* 0x000000179c9c7221 */ /* 0x000fe20000010000 */
[----:B------:R-:W-:Y:S01]  /*2f10*/  F2FP.BF16.F32.PACK_AB R155, R163, R158 ;  /* 0x0000009ea39b723e */ /* 0x000fe200000010ff */
[----:B------:R-:W-:-:S02]  /*2f20*/  FADD.FTZ R159, R159, R22 ;  /* 0x000000169f9f7221 */ /* 0x000fc40000010000 */
[----:B------:R-:W-:Y:S01]  /*2f30*/  FADD.FTZ R157, R157, R156 ;  /* 0x0000009c9d9d7221 */ /* 0x000fe20000010000 */
[----:B------:R-:W-:Y:S01]  /*2f40*/  WARPGROUP.ARRIVE ;  /* 0x00000000000079c5 */ /* 0x000fe20000000000 */
[----:B------:R-:W-:Y:S02]  /*2f50*/  FADD.FTZ R158, R158, R159 ;  /* 0x0000009f9e9e7221 */ /* 0x000fe40000010000 */
[----:B------:R-:W-:Y:S02]  /*2f60*/  FADD.FTZ R160, R160, R157 ;  /* 0x0000009da0a07221 */ /* 0x000fe40000010000 */
[----:B------:R-:W-:-:S08]  /*2f70*/  FADD.FTZ R163, R163, R158 ;  /* 0x0000009ea3a37221 */ /* 0x000fd00000010000 */
        /* <DEDUP_REMOVED lines=23> */
[----:B0-----:R-:W-:Y:S01]  /*30f0*/  F2FP.BF16.F32.PACK_AB R153, R183, R174 ;  /* 0x000000aeb799723e */ /* 0x001fe200000010ff */
[----:B------:R-:W-:Y:S01]  /*3100*/  FADD.FTZ R174, R174, R173 ;  /* 0x000000adaeae7221 */ /* 0x000fe20000010000 */
[----:B------:R-:W-:Y:S01]  /*3110*/  F2FP.BF16.F32.PACK_AB R154, R172, R169 ;  /* 0x000000a9ac9a723e */ /* 0x000fe200000010ff */
[----:B------:R-:W-:Y:S01]  /*3120*/  FADD.FTZ R170, R170, R165 ;  /* 0x000000a5aaaa7221 */ /* 0x000fe20000010000 */
[----:B-1----:R-:W-:Y:S01]  /*3130*/  F2FP.BF16.F32.PACK_AB R155, R185, R184 ;  /* 0x000000b8b99b723e */ /* 0x002fe200000010ff */
[----:B------:R-:W-:-:S02]  /*3140*/  FADD.FTZ R183, R183, R174 ;  /* 0x000000aeb7b77221 */ /* 0x000fc40000010000 */
[----:B------:R-:W-:Y:S01]  /*3150*/  FADD.FTZ R5, R169, R170 ;  /* 0x000000aaa9057221 */ /* 0x000fe20000010000 */
[----:B------:R-:W-:Y:S01]  /*3160*/  WARPGROUP.ARRIVE ;  /* 0x00000000000079c5 */ /* 0x000fe20000000000 */
[----:B------:R-:W-:Y:S02]  /*3170*/  FADD.FTZ R184, R184, R183 ;  /* 0x000000b7b8b87221 */ /* 0x000fe40000010000 */
[----:B------:R-:W-:Y:S02]  /*3180*/  FADD.FTZ R5, R172, R5 ;  /* 0x00000005ac057221 */ /* 0x000fe40000010000 */
[----:B------:R-:W-:-:S08]  /*3190*/  FADD.FTZ R7, R185, R184 ;  /* 0x000000b8b9077221 */ /* 0x000fd00000010000 */
[----:B------:R-:W-:Y:S03]  /*31a0*/  HGMMA.64x256x16.F32.BF16 R24, R152, gdesc[UR4].tnspB, R24, gsb0 ;  /* 0x43e0000498187df0 */ /* 0x000fe60008001818 */
[----:B------:R-:W-:Y:S02]  /*31b0*/  WARPGROUP.DEPBAR.LE gsb0, 0x0 ;  /* 0x00008000000079c5 */ /* 0x000fe40000010000 */
[----:B------:R-:W-:Y:S05]  /*31c0*/  @!P0 BRA `(.L_x_9230) ;  /* 0x0000000000048947 */ /* 0x000fea0003800000 */
[----:B------:R-:W-:Y:S01]  /*31d0*/  BPT.TRAP 0x1 ;  /* 0x000000040000795c */ /* 0x000fe20000300000 */
.L_x_9230:
[----:B------:R-:W-:Y:S02]  /*31e0*/  UISETP.GE.AND UP0, UPT, UR47, 0x61, UPT ;  /* 0x000000612f00788c */ /* 0x000fe4000bf06270 */
[----:B------:R-:W-:-:S04]  /*31f0*/  UIADD3 UR27, UR27, 0x32460, URZ ;  /* 0x000324601b1b7890 */ /* 0x000fc8000fffe03f */
[----:B------:R-:W-:Y:S01]  /*3200*/  PLOP3.LUT P1, PT, PT, PT, UP0, 0x80, 0x0 ;  /* 0x000000000000781c */ /* 0x000fe20003f2f008 */
[----:B------:R-:W-:-:S09]  /*3210*/  UPRMT UR27, UR45, 0x654, UR27 ;  /* 0x000006542d1b7896 */ /* 0x000fd2000800001b */
[----:B------:R-:W-:Y:S03]  /*3220*/  SYNCS.ARRIVE.TRANS64.RED.A1T0 RZ, [UR27], RZ ;  /* 0x000000ffffff79a7 */ /* 0x000fe6000810041b */
[----:B------:R-:W-:Y:S05]  /*3230*/  @!P1 BRA `(.L_x_9231) ;  /* 0x00000024001c9947 */ /* 0x000fea0003800000 */
[----:B------:R-:W-:Y:S01]  /*3240*/  IMAD.MOV.U32 R11, RZ, RZ, R4 ;  /* 0x000000ffff0b7224 */ /* 0x000fe200078e0004 */
[----:B------:R-:W-:Y:S01]  /*3250*/  UIADD3 UR46, UR46, -0x2, URZ ;  /* 0xfffffffe2e2e7890 */ /* 0x000fe2000fffe03f */
[----:B------:R-:W-:Y:S01]  /*3260*/  IMAD.MOV.U32 R6, RZ, RZ, R3 ;  /* 0x000000ffff067224 */ /* 0x000fe200078e0003 */
[----:B------:R-:W-:-:S10]  /*3270*/  ULDC UR27, c[0x0][0xa80] ;  /* 0x0002a000001b7ab9 */ /* 0x000fd40000000800 */
.L_x_9242:
        /* <DEDUP_REMOVED lines=8> */
[----:B------:R-:W-:Y:S11]  /*3300*/  @!P0 BRA `(.L_x_9232) ;  /* 0x0000000000048947 */ /* 0x000ff60003800000 */
[----:B------:R-:W-:Y:S01]  /*3310*/  BPT.TRAP 0x1 ;  /* 0x000000040000795c */ /* 0x000fe20000300000 */
.L_x_9232:
        /* <DEDUP_REMOVED lines=9> */
.L_x_9233:
[----:B-1----:R-:W-:Y:S05]  /*33b0*/  @P2 BRA `(.L_x_9234) ;  /* 0x0000000000082947 */ /* 0x002fea0003800000 */
[----:B------:R-:W1:Y:S02]  /*33c0*/  SYNCS.PHASECHK.TRANS64.TRYWAIT P2, [UR28+0x32430], R0 ;  /* 0x03243000ff0075a7 */ /* 0x000e64000804015c */
[----:B-1----:R-:W-:Y:S05]  /*33d0*/  @!P2 BRA `(.L_x_9235) ;  /* 0x0000009400e4a947 */ /* 0x002fea0003800000 */
.L_x_9234:
[----:B------:R-:W-:Y:S01]  /*33e0*/  UIMAD UR6, UR37, 0x300, UR24 ;  /* 0x00000300250678a4 */ /* 0x000fe2000f8e0218 */
[----:B------:R-:W-:Y:S01]  /*33f0*/  WARPGROUP.ARRIVE ;  /* 0x00000000000079c5 */ /* 0x000fe20000000000 */
[----:B------:R-:W-:Y:S01]  /*3400*/  UMOV UR7, 0x40000040 ;  /* 0x4000004000077882 */ /* 0x000fe20000000000 */
[----:B------:R-:W-:Y:S01]  /*3410*/  UMOV UR11, 0x40000040 ;  /* 0x40000040000b7882 */ /* 0x000fe20000000000 */
[----:B------:R-:W-:Y:S02]  /*3420*/  UIADD3 UR10, UR6, 0x2, URZ ;  /* 0x00000002060a7890 */ /* 0x000fe4000fffe03f */
[----:B------:R-:W-:Y:S01]  /*3430*/  UIADD3 UR14, UR6, 0x4, URZ ;  /* 0x00000004060e7890 */ /* 0x000fe2000fffe03f */
[----:B------:R-:W-:Y:S02]  /*3440*/  UMOV UR15, 0x40000040 ;  /* 0x40000040000f7882 */ /* 0x000fe40000000000 */
[----:B------:R-:W-:Y:S01]  /*3450*/  HGMMA.64x96x16.F32.BF16 R152, gdesc[UR4], RZ, !UPT, gsb0 ;  /* 0x01600000049879f0 */ /* 0x000fe2000c0018ff */
[----:B------:R-:W-:Y:S01]  /*3460*/  UIADD3 UR18, UR6, 0x6, URZ ;  /* 0x0000000606127890 */ /* 0x000fe2000fffe03f */
        /* <DEDUP_REMOVED lines=13> */
.L_x_9236:
[----:B------:R2:W3:Y:S01]  /*3540*/  SYNCS.PHASECHK.TRANS64.TRYWAIT P2, [UR28+0x32450], R0 ;  /* 0x03245000ff0075a7 */ /* 0x0004e2000804015c */
[----:B------:R-:W-:Y:S05]  /*3550*/  @!P0 BRA `(.L_x_9237) ;  /* 0x0000000000048947 */ /* 0x000fea0003800000 */
[----:B------:R-:W-:Y:S01]  /*3560*/  BPT.TRAP 0x1 ;  /* 0x000000040000795c */ /* 0x000fe20000300000 */
.L_x_9237:
[----:B---3--:R-:W-:Y:S05]  /*3570*/  @P2 BRA `(.L_x_9238) ;  /* 0x0000000000082947 */ /* 0x008fea0003800000 */
[----:B------:R-:W3:Y:S02]  /*3580*/  SYNCS.PHASECHK.TRANS64.TRYWAIT P2, [UR28+0x32450], R0 ;  /* 0x03245000ff0075a7 */ /* 0x000ee4000804015c */
[----:B---3--:R-:W-:Y:S05]  /*3590*/  @!P2 BRA `(.L_x_9239) ;  /* 0x00000094008ca947 */ /* 0x008fea0003800000 */
.L_x_9238:
[----:B------:R-:W-:Y:S01]  /*35a0*/  ULEA UR20, UR42, UR20, 0xd ;  /* 0x000000142a147291 */ /* 0x000fe2000f8e683f */
[----:B------:R-:W-:Y:S01]  /*35b0*/  WARPGROUP.ARRIVE ;  /* 0x00000000000079c5 */ /* 0x000fe20000000000 */
[----:B------:R-:W-:-:S05]  /*35c0*/  UIMAD UR7, UR37, 0xc00, UR25 ;  /* 0x00000c00250778a4 */ /* 0x000fca000f8e0219 */
[----:B------:R-:W3:Y:S01]  /*35d0*/  S2R R21, SR_TID.X ;  /* 0x0000000000157919 */ /* 0x000ee20000002100 */
[----:B------:R-:W-:Y:S01]  /*35e0*/  UIADD3 UR20, UR20, 0x22400, URZ ;  /* 0x0002240014147890 */ /* 0x000fe2000fffe03f */
[----:B------:R-:W-:Y:S01]  /*35f0*/  UMOV UR23, 0x40000040 ;  /* 0x4000004000177882 */ /* 0x000fe20000000000 */
[----:B------:R-:W-:Y:S02]  /*3600*/  UMOV UR21, 0x40000040 ;  /* 0x4000004000157882 */ /* 0x000fe40000000000 */
[----:B------:R-:W-:Y:S01]  /*3610*/  USHF.R.U32.HI UR20, URZ, 0x4, UR20 ;  /* 0x000000043f147899 */ /* 0x000fe20008011614 */
[----:B------:R-:W-:-:S03]  /*3620*/  UMOV UR22, UR7 ;  /* 0x0000000700167c82 */ /* 0x000fc60008000000 */
[----:B------:R-:W-:-:S04]  /*3630*/  ULOP3.LUT UR6, UR20, 0x3fff, URZ, 0xc0, !UPT ;  /* 0x00003fff14067892 */ /* 0x000fc8000f8ec03f */
[----:B------:R-:W-:-:S07]  /*3640*/  ULOP3.LUT UR6, UR6, 0x10000, URZ, 0xfc, !UPT ;  /* 0x0001000006067892 */ /* 0x000fce000f8efc3f */
[----:B------:R-:W-:Y:S02]  /*3650*/  UMOV UR20, UR6 ;  /* 0x0000000600147c82 */ /* 0x000fe40008000000 */
[----:B------:R-:W-:Y:S01]  /*3660*/  HGMMA.64x96x16.F32.BF16 R152, gdesc[UR20], R152, gsb0 ;  /* 0x01600000149879f0 */ /* 0x000fe20008001898 */
[----:B------:R-:W-:Y:S02]  /*3670*/  UIADD3 UR22, UR7, 0x2, URZ ;  /* 0x0000000207167890 */ /* 0x000fe4000fffe03f */
[----:B------:R-:W-:Y:S01]  /*3680*/  UIADD3 UR20, UR6, 0x2, URZ ;  /* 0x0000000206147890 */ /* 0x000fe2000fffe03f */
[----:B------:R-:W-:Y:S01]  /*3690*/  UMOV UR23, 0x40000040 ;  /* 0x4000004000177882 */ /* 0x000fe20000000000 */
[----:B------:R-:W-:Y:S01]  /*36a0*/  UMOV UR21, 0x40000040 ;  /* 0x4000004000157882 */ /* 0x000fe20000000000 */
[----:B---3--:R-:W-:-:S04]  /*36b0*/  SHF.R.U32.HI R21, RZ, 0x7, R21 ;  /* 0x00000007ff157819 */ /* 0x008fc80000011615 */
[----:B012---:R-:W-:Y:S01]  /*36c0*/  IADD3 R0, -R21, 0xb, RZ ;  /* 0x0000000b15007810 */ /* 0x007fe20007ffe1ff */
        /* <DEDUP_REMOVED lines=105> */
.L_x_9240:
[----:B------:R-:W-:Y:S01]  /*3d60*/  FMNMX.FTZ R4, R152, R6, !PT ;  /* 0x0000000698047209 */ /* 0x000fe20007810000 */
[----:B------:R-:W-:Y:S01]  /*3d70*/  UIADD3 UR6, UR28, 0x32440, URZ ;  /* 0x000324401c067890 */ /* 0x000fe2000fffe03f */
[----:B------:R-:W-:Y:S01]  /*3d80*/  VIADD R23, R21, 0x8 ;  /* 0x0000000815177836 */ /* 0x000fe20000000000 */
[----:B------:R-:W-:Y:S01]  /*3d90*/  UMOV UR10, UR27 ;  /* 0x0000001b000a7c82 */ /* 0x000fe20008000000 */
[----:B------:R-:W-:Y:S01]  /*3da0*/  FMNMX.FTZ R3, R153, R4, !PT ;  /* 0x0000000499037209 */ /* 0x000fe20007810000 */
[----:B------:R-:W-:Y:S02]  /*3db0*/  UPRMT UR6, UR29, 0x654, UR6 ;  /* 0x000006541d067896 */ /* 0x000fe40008000006 */
[----:B------:R-:W-:Y:S01]  /*3dc0*/  UIMAD UR11, UR37, 0xc00, UR26 ;  /* 0x00000c00250b78a4 */ /* 0x000fe2000f8e021a */
[----:B------:R-:W-:Y:S01]  /*3dd0*/  FMNMX.FTZ R4, R156, R3, !PT ;  /* 0x000000039c047209 */ /* 0x000fe20007810000 */
[----:B------:R-:W-:-:S03]  /*3de0*/  UMOV UR7, 0x40000040 ;  /* 0x4000004000077882 */ /* 0x000fc60000000000 */
[----:B------:R-:W-:Y:S02]  /*3df0*/  FMNMX.FTZ R3, R157, R4, !PT ;  /* 0x000000049d037209 */ /* 0x000fe40007810000 */
[----:B------:R-:W-:Y:S01]  /*3e00*/  SYNCS.ARRIVE.TRANS64.RED.A1T0 RZ, [UR6], RZ ;  /* 0x000000ffffff79a7 */ /* 0x000fe20008100406 */
[----:B------:R-:W-:Y:S01]  /*3e10*/  UMOV UR6, UR11 ;  /* 0x0000000b00067c82 */ /* 0x000fe20008000000 */
[----:B------:R-:W-:-:S04]  /*3e20*/  FMNMX.FTZ R4, R160, R3, !PT ;  /* 0x00000003a0047209 */ /* 0x000fc80007810000 */
        /* <DEDUP_REMOVED lines=38> */
[----:B------:R-:W1:Y:S01]  /*4090*/  SHFL.BFLY PT, R9, R8, 0x2, 0x1f ;  /* 0x0c401f0008097f89 */ /* 0x000e6200000e0000 */
[----:B------:R-:W-:-:S04]  /*40a0*/  FMNMX.FTZ R3, R191, R4, !PT ;  /* 0x00000004bf037209 */ /* 0x000fc80007810000 */
[----:B------:R-:W-:-:S04]  /*40b0*/  FMNMX.FTZ R4, R194, R3, !PT ;  /* 0x00000003c2047209 */ /* 0x000fc80007810000 */
[----:B------:R-:W-:-:S04]  /*40c0*/  FMNMX.FTZ R3, R195, R4, !PT ;  /* 0x00000004c3037209 */ /* 0x000fc80007810000 */
[----:B------:R-:W-:-:S04]  /*40d0*/  FMNMX.FTZ R4, R198, R3, !PT ;  /* 0x00000003c6047209 */ /* 0x000fc80007810000 */
[----:B------:R-:W-:Y:S02]  /*40e0*/  FMNMX.FTZ R4, R199, R4, !PT ;  /* 0x00000004c7047209 */ /* 0x000fe40007810000 */
[----:B-1----:R-:W-:-:S03]  /*40f0*/  FMNMX.FTZ R10, R8, R9, !PT ;  /* 0x00000009080a7209 */ /* 0x002fc60007810000 */
[----:B------:R-:W1:Y:S04]  /*4100*/  SHFL.BFLY PT, R9, R4, 0x2, 0x1f ;  /* 0x0c401f0004097f89 */ /* 0x000e6800000e0000 */
[----:B------:R-:W2:Y:S01]  /*4110*/  SHFL.BFLY PT, R3, R10, 0x1, 0x1f ;  /* 0x0c201f000a037f89 */ /* 0x000ea200000e0000 */
[----:B-1----:R-:W-:Y:S02]  /*4120*/  FMNMX.FTZ R12, R4, R9, !PT ;  /* 0x00000009040c7209 */ /* 0x002fe40007810000 */
[----:B--2---:R-:W-:-:S03]  /*4130*/  FMNMX.FTZ R3, R10, R3, !PT ;  /* 0x000000030a037209 */ /* 0x004fc60007810000 */
[----:B------:R-:W1:Y:S02]  /*4140*/  SHFL.BFLY PT, R15, R12, 0x1, 0x1f ;  /* 0x0c201f000c0f7f89 */ /* 0x000e6400000e0000 */
[C---:B------:R-:W-:Y:S01]  /*4150*/  FADD.FTZ R6, -R3.reuse, R6 ;  /* 0x0000000603067221 */ /* 0x040fe20000010100 */
[----:B------:R-:W-:Y:S01]  /*4160*/  FMUL.FTZ R13, R3, UR10 ;  /* 0x0000000a030d7c20 */ /* 0x000fe20008410000 */
[----:B------:R2:W-:Y:S02]  /*4170*/  BAR.SYNC.DEFER_BLOCKING R23, 0x100 ;  /* 0x000400170000751d */ /* 0x0005e40000010000 */
[----:B------:R-:W-:Y:S01]  /*4180*/  FMUL.FTZ R6, R6, UR10 ;  /* 0x0000000a06067c20 */ /* 0x000fe20008410000 */
[--C-:B------:R-:W-:Y:S01]  /*4190*/  FFMA.FTZ R9, R152, UR10, -R13.reuse ;  /* 0x0000000a98097c23 */ /* 0x100fe2000801080d */
[--C-:B------:R-:W-:Y:S01]  /*41a0*/  FFMA.FTZ R8, R153, UR10, -R13.reuse ;  /* 0x0000000a99087c23 */ /* 0x100fe2000801080d */
[--C-:B------:R-:W-:Y:S01]  /*41b0*/  FFMA.FTZ R10, R156, UR10, -R13.reuse ;  /* 0x0000000a9c0a7c23 */ /* 0x100fe2000801080d */
[--C-:B------:R-:W-:Y:S01]  /*41c0*/  FFMA.FTZ R157, R157, UR10, -R13.reuse ;  /* 0x0000000a9d9d7c23 */ /* 0x100fe2000801080d */
[--C-:B------:R-:W-:Y:S01]  /*41d0*/  FFMA.FTZ R156, R161, UR10, -R13.reuse ;  /* 0x0000000aa19c7c23 */ /* 0x100fe2000801080d */
[----:B------:R-:W3:Y:S01]  /*41e0*/  MUFU.EX2 R6, R6 ;  /* 0x0000000600067308 */ /* 0x000ee20000000800 */
[----:B--2---:R-:W-:-:S07]  /*41f0*/  FFMA.FTZ R23, R160, UR10, -R13 ;  /* 0x0000000aa0177c23 */ /* 0x004fce000801080d */
[----:B------:R-:W-:Y:S01]  /*4200*/  MUFU.EX2 R9, R9 ;  /* 0x0000000900097308 */ /* 0x000fe20000000800 */
[----:B-1----:R-:W-:-:S05]  /*4210*/  FMNMX.FTZ R4, R12, R15, !PT ;  /* 0x0000000f0c047209 */ /* 0x002fca0007810000 */
[C---:B------:R-:W-:Y:S01]  /*4220*/  FADD.FTZ R12, -R4.reuse, R11 ;  /* 0x0000000b040c7221 */ /* 0x040fe20000010100 */
[----:B------:R-:W-:Y:S01]  /*4230*/  FMUL.FTZ R22, R4, UR10 ;  /* 0x0000000a04167c20 */ /* 0x000fe20008410000 */
[----:B------:R-:W-:Y:S01]  /*4240*/  MUFU.EX2 R8, R8 ;  /* 0x0000000800087308 */ /* 0x000fe20000000800 */
[-C--:B---3--:R-:W-:Y:S01]  /*4250*/  FMUL.FTZ R24, R24, R6.reuse ;  /* 0x0000000618187220 */ /* 0x088fe20000410000 */
[----:B------:R-:W-:Y:S01]  /*4260*/  FMUL.FTZ R12, R12, UR10 ;  /* 0x0000000a0c0c7c20 */ /* 0x000fe20008410000 */
[--C-:B------:R-:W-:Y:S01]  /*4270*/  FFMA.FTZ R15, R154, UR10, -R22.reuse ;  /* 0x0000000a9a0f7c23 */ /* 0x100fe20008010816 */
[--C-:B------:R-:W-:Y:S01]  /*4280*/  FFMA.FTZ R14, R155, UR10, -R22.reuse ;  /* 0x0000000a9b0e7c23 */ /* 0x100fe20008010816 */
[--C-:B------:R-:W-:Y:S01]  /*4290*/  FFMA.FTZ R20, R158, UR10, -R22.reuse ;  /* 0x0000000a9e147c23 */ /* 0x100fe20008010816 */
[--C-:B------:R-:W-:Y:S01]  /*42a0*/  FFMA.FTZ R21, R159, UR10, -R22.reuse ;  /* 0x0000000a9f157c23 */ /* 0x100fe20008010816 */
        /* <DEDUP_REMOVED lines=134> */
[----:B------:R-:W-:Y:S01]  /*4b10*/  F2FP.BF16.F32.PACK_AB R152, R8, R9 ;  /* 0x000000090898723e */ /* 0x000fe200000010ff */
[--C-:B------:R-:W-:Y:S01]  /*4b20*/  FFMA.FTZ R159, R162, UR10, -R22.reuse ;  /* 0x0000000aa29f7c23 */ /* 0x100fe20008010816 */
[----:B--2---:R-:W-:Y:S01]  /*4b30*/  F2FP.BF16.F32.PACK_AB R154, R11, R10 ;  /* 0x0000000a0b9a723e */ /* 0x004fe200000010ff */
[--C-:B------:R-:W-:Y:S01]  /*4b40*/  FFMA.FTZ R157, R164, UR10, -R13.reuse ;  /* 0x0000000aa49d7c23 */ /* 0x100fe2000801080d */
[----:B---3--:R-:W-:Y:S01]  /*4b50*/  F2FP.BF16.F32.PACK_AB R153, R14, R15 ;  /* 0x0000000f0e99723e */ /* 0x008fe200000010ff */
[--C-:B------:R-:W-:Y:S01]  /*4b60*/  FFMA.FTZ R158, R165, UR10, -R13.reuse ;  /* 0x0000000aa59e7c23 */ /* 0x100fe2000801080d */
[----:B----4-:R-:W-:Y:S01]  /*4b70*/  F2FP.BF16.F32.PACK_AB R155, R21, R20 ;  /* 0x00000014159b723e */ /* 0x010fe200000010ff */
[--C-:B------:R-:W-:Y:S01]  /*4b80*/  FFMA.FTZ R160, R163, UR10, -R22.reuse ;  /* 0x0000000aa3a07c23 */ /* 0x100fe20008010816 */
[--C-:B------:R-:W-:Y:S01]  /*4b90*/  FFMA.FTZ R161, R166, UR10, -R22.reuse ;  /* 0x0000000aa6a17c23 */ /* 0x100fe20008010816 */
[--C-:B------:R-:W-:Y:S01]  /*4ba0*/  FFMA.FTZ R162, R167, UR10, -R22.reuse ;  /* 0x0000000aa7a27c23 */ /* 0x100fe20008010816 */
[----:B------:R-:W-:Y:S01]  /*4bb0*/  WARPGROUP.ARRIVE ;  /* 0x00000000000079c5 */ /* 0x000fe20000000000 */
[----:B------:R-:W-:Y:S01]  /*4bc0*/  MUFU.EX2 R23, R23 ;  /* 0x0000001700177308 */ /* 0x000fe20000000800 */
[--C-:B------:R-:W-:Y:S01]  /*4bd0*/  FFMA.FTZ R163, R168, UR10, -R13.reuse ;  /* 0x0000000aa8a37c23 */ /* 0x100fe2000801080d */
[--C-:B------:R-:W-:Y:S01]  /*4be0*/  FFMA.FTZ R164, R169, UR10, -R13.reuse ;  /* 0x0000000aa9a47c23 */ /* 0x100fe2000801080d */
[--C-:B------:R-:W-:Y:S01]  /*4bf0*/  FFMA.FTZ R167, R170, UR10, -R22.reuse ;  /* 0x0000000aaaa77c23 */ /* 0x100fe20008010816 */
[--C-:B------:R-:W-:Y:S01]  /*4c00*/  FFMA.FTZ R165, R172, UR10, -R13.reuse ;  /* 0x0000000aaca57c23 */ /* 0x100fe2000801080d */
[----:B------:R-:W-:Y:S01]  /*4c10*/  HGMMA.64x256x16.F32.BF16 R24, R152, gdesc[UR4].tnspB, R24, gsb0 ;  /* 0x43e0000498187df0 */ /* 0x000fe20008001818 */
[----:B------:R-:W-:Y:S01]  /*4c20*/  UIADD3 UR6, UR11, 0x80, URZ ;  /* 0x000000800b067890 */ /* 0x000fe2000fffe03f */
[--C-:B------:R-:W-:Y:S01]  /*4c30*/  FFMA.FTZ R166, R173, UR10, -R13.reuse ;  /* 0x0000000aada67c23 */ /* 0x100fe2000801080d */
[----:B------:R-:W1:Y:S01]  /*4c40*/  MUFU.EX2 R156, R156 ;  /* 0x0000009c009c7308 */ /* 0x000e620000000800 */
[----:B------:R-:W-:Y:S01]  /*4c50*/  UMOV UR7, 0x40000040 ;  /* 0x4000004000077882 */ /* 0x000fe20000000000 */
        /* <DEDUP_REMOVED lines=26> */
[--C-:B------:R-:W-:Y:S01]  /*4e00*/  FFMA.FTZ R13, R194, UR10, -R22.reuse ;  /* 0x0000000ac20d7c23 */ /* 0x100fe20008010816 */
[--C-:B------:R-:W-:Y:S01]  /*4e10*/  FFMA.FTZ R192, R195, UR10, -R22.reuse ;  /* 0x0000000ac3c07c23 */ /* 0x100fe20008010816 */
[--C-:B------:R-:W-:Y:S01]  /*4e20*/  FFMA.FTZ R191, R198, UR10, -R22.reuse ;  /* 0x0000000ac6bf7c23 */ /* 0x100fe20008010816 */
[----:B------:R-:W-:Y:S01]  /*4e30*/  FFMA.FTZ R22, R199, UR10, -R22 ;  /* 0x0000000ac7167c23 */ /* 0x000fe20008010816 */
[----:B------:R-:W2:Y:S01]  /*4e40*/  MUFU.EX2 R160, R160 ;  /* 0x000000a000a07308 */ /* 0x000ea20000000800 */
[----:B------:R-:W-:Y:S01]  /*4e50*/  FFMA.FTZ R5, R6, R5, R9 ;  /* 0x0000000506057223 */ /* 0x000fe20000010009 */
[----:B------:R-:W-:-:S03]  /*4e60*/  FFMA.FTZ R7, R12, R7, R15 ;  /* 0x000000070c077223 */ /* 0x000fc6000001000f */
[----:B------:R-:W-:Y:S01]  /*4e70*/  FADD.FTZ R5, R8, R5 ;  /* 0x0000000508057221 */ /* 0x000fe20000010000 */
[----:B------:R-:W-:Y:S02]  /*4e80*/  FADD.FTZ R7, R14, R7 ;  /* 0x000000070e077221 */ /* 0x000fe40000010000 */
[----:B------:R-:W-:Y:S01]  /*4e90*/  MUFU.EX2 R161, R161 ;  /* 0x000000a100a17308 */ /* 0x000fe20000000800 */
[----:B------:R-:W-:Y:S01]  /*4ea0*/  FADD.FTZ R10, R10, R5 ;  /* 0x000000050a0a7221 */ /* 0x000fe20000010000 */
[----:B------:R-:W-:-:S03]  /*4eb0*/  FADD.FTZ R20, R20, R7 ;  /* 0x0000000714147221 */ /* 0x000fc60000010000 */
[----:B------:R-:W-:Y:S01]  /*4ec0*/  FADD.FTZ R10, R11, R10 ;  /* 0x0000000a0b0a7221 */ /* 0x000fe20000010000 */
[----:B------:R-:W-:Y:S02]  /*4ed0*/  FADD.FTZ R20, R21, R20 ;  /* 0x0000001415147221 */ /* 0x000fe40000010000 */
        /* <DEDUP_REMOVED lines=8> */
[----:B------:R-:W0:Y:S08]  /*4f60*/  MUFU.EX2 R170, R170 ;  /* 0x000000aa00aa7308 */ /* 0x000e300000000800 */
[----:B------:R-:W-:Y:S08]  /*4f70*/  MUFU.EX2 R171, R171 ;  /* 0x000000ab00ab7308 */ /* 0x000ff00000000800 */
[----:B------:R-:W0:Y:S08]  /*4f80*/  MUFU.EX2 R172, R172 ;  /* 0x000000ac00ac7308 */ /* 0x000e300000000800 */
[----:B------:R-:W-:Y:S08]  /*4f90*/  MUFU.EX2 R173, R173 ;  /* 0x000000ad00ad7308 */ /* 0x000ff00000000800 */
[----:B------:R-:W-:Y:S08]  /*4fa0*/  MUFU.EX2 R174, R174 ;  /* 0x000000ae00ae7308 */ /* 0x000ff00000000800 */
[----:B------:R-:W-:Y:S08]  /*4fb0*/  MUFU.EX2 R175, R175 ;  /* 0x000000af00af7308 */ /* 0x000ff00000000800 */
[----:B------:R-:W0:Y:S08]  /*4fc0*/  MUFU.EX2 R176, R176 ;  /* 0x000000b000b07308 */ /* 0x000e300000000800 */
        /* <DEDUP_REMOVED lines=12> */
[----:B------:R-:W-:Y:S01]  /*5090*/  MUFU.EX2 R189, R189 ;  /* 0x000000bd00bd7308 */ /* 0x000fe20000000800 */
[----:B------:R-:W-:-:S02]  /*50a0*/  WARPGROUP.DEPBAR.LE gsb0, 0x0 ;  /* 0x00008000000079c5 */ /* 0x000fc40000010000 */
[----:B-1----:R-:W-:Y:S01]  /*50b0*/  F2FP.BF16.F32.PACK_AB R152, R156, R23 ;  /* 0x000000179c98723e */ /* 0x002fe200000010ff */
[----:B------:R-:W-:Y:S01]  /*50c0*/  FADD.FTZ R23, R23, R10 ;  /* 0x0000000a17177221 */ /* 0x000fe20000010000 */
[----:B--2---:R-:W-:-:S03]  /*50d0*/  F2FP.BF16.F32.PACK_AB R153, R160, R159 ;  /* 0x0000009fa099723e */ /* 0x004fc600000010ff */
[----:B------:R-:W-:Y:S01]  /*50e0*/  MUFU.EX2 R190, R190 ;  /* 0x000000be00be7308 */ /* 0x000fe20000000800 */
[----:B------:R-:W-:Y:S01]  /*50f0*/  F2FP.BF16.F32.PACK_AB R154, R158, R157 ;  /* 0x0000009d9e9a723e */ /* 0x000fe200000010ff */
[----:B------:R-:W-:Y:S01]  /*5100*/  FADD.FTZ R159, R159, R20 ;  /* 0x000000149f9f7221 */ /* 0x000fe20000010000 */
[----:B---3--:R-:W-:Y:S01]  /*5110*/  F2FP.BF16.F32.PACK_AB R155, R162, R161 ;  /* 0x000000a1a29b723e */ /* 0x008fe200000010ff */
[----:B------:R-:W-:Y:S02]  /*5120*/  FADD.FTZ R156, R156, R23 ;  /* 0x000000179c9c7221 */ /* 0x000fe40000010000 */
[----:B------:R-:W-:Y:S01]  /*5130*/  FADD.FTZ R160, R160, R159 ;  /* 0x0000009fa0a07221 */ /* 0x000fe20000010000 */
[----:B------:R-:W-:Y:S01]  /*5140*/  WARPGROUP.ARRIVE ;  /* 0x00000000000079c5 */ /* 0x000fe20000000000 */
[----:B------:R-:W-:Y:S01]  /*5150*/  MUFU.EX2 R13, R13 ;  /* 0x0000000d000d7308 */ /* 0x000fe20000000800 */
[----:B------:R-:W-:Y:S01]  /*5160*/  FADD.FTZ R157, R157, R156 ;  /* 0x0000009c9d9d7221 */ /* 0x000fe20000010000 */
[----:B------:R-:W-:-:S03]  /*5170*/  FADD.FTZ R161, R161, R160 ;  /* 0x000000a0a1a17221 */ /* 0x000fc60000010000 */
[----:B------:R-:W-:Y:S01]  /*5180*/  HGMMA.64x256x16.F32.BF16 R24, R152, gdesc[UR4].tnspB, R24, gsb0 ;  /* 0x43e0000498187df0 */ /* 0x000fe20008001818 */
[----:B------:R-:W-:Y:S01]  /*5190*/  UIADD3 UR6, UR11, 0x100, URZ ;  /* 0x000001000b067890 */ /* 0x000fe2000fffe03f */
[----:B------:R-:W-:Y:S01]  /*51a0*/  FADD.FTZ R158, R158, R157 ;  /* 0x0000009d9e9e7221 */ /* 0x000fe20000010000 */
[----:B------:R-:W-:Y:S01]  /*51b0*/  UMOV UR7, 0x40000040 ;  /* 0x4000004000077882 */ /* 0x000fe20000000000 */
[----:B------:R-:W1:Y:S01]  /*51c0*/  MUFU.EX2 R192, R192 ;  /* 0x000000c000c07308 */ /* 0x000e620000000800 */
[----:B------:R-:W-:-:S07]  /*51d0*/  FADD.FTZ R162, R162, R161 ;  /* 0x000000a1a2a27221 */ /* 0x000fce0000010000 */
[----:B------:R-:W-:Y:S08]  /*51e0*/  MUFU.EX2 R191, R191 ;  /* 0x000000bf00bf7308 */ /* 0x000ff00000000800 */
[----:B------:R-:W2:Y:S01]  /*51f0*/  MUFU.EX2 R22, R22 ;  /* 0x0000001600167308 */ /* 0x000ea20000000800 */
[----:B------:R-:W-:Y:S02]  /*5200*/  WARPGROUP.DEPBAR.LE gsb0, 0x0 ;  /* 0x00008000000079c5 */ /* 0x000fe40000010000 */
[----:B----4-:R-:W-:Y:S01]  /*5210*/  F2FP.BF16.F32.PACK_AB R152, R164, R163 ;  /* 0x000000a3a498723e */ /* 0x010fe200000010ff */
[----:B------:R-:W-:Y:S01]  /*5220*/  FADD.FTZ R163, R163, R158 ;  /* 0x0000009ea3a37221 */ /* 0x000fe20000010000 */
[----:B-----5:R-:W-:Y:S01]  /*5230*/  F2FP.BF16.F32.PACK_AB R153, R168, R167 ;  /* 0x000000a7a899723e */ /* 0x020fe200000010ff */
[----:B------:R-:W-:Y:S01]  /*5240*/  FADD.FTZ R167, R167, R162 ;  /* 0x000000a2a7a77221 */ /* 0x000fe20000010000 */
[----:B------:R-:W-:Y:S01]  /*5250*/  F2FP.BF16.F32.PACK_AB R154, R166, R165 ;  /* 0x000000a5a69a723e */ /* 0x000fe200000010ff */
[----:B------:R-:W-:Y:S01]  /*5260*/  FADD.FTZ R164, R164, R163 ;  /* 0x000000a3a4a47221 */ /* 0x000fe20000010000 */
[----:B0-----:R-:W-:Y:S01]  /*5270*/  F2FP.BF16.F32.PACK_AB R155, R170, R169 ;  /* 0x000000a9aa9b723e */ /* 0x001fe200000010ff */
[----:B------:R-:W-:-:S02]  /*5280*/  FADD.FTZ R168, R168, R167 ;  /* 0x000000a7a8a87221 */ /* 0x000fc40000010000 */
[----:B------:R-:W-:Y:S01]  /*5290*/  FADD.FTZ R165, R165, R164 ;  /* 0x000000a4a5a57221 */ /* 0x000fe20000010000 */
[----:B------:R-:W-:Y:S01]  /*52a0*/  WARPGROUP.ARRIVE ;  /* 0x00000000000079c5 */ /* 0x000fe20000000000 */
[----:B------:R-:W-:Y:S02]  /*52b0*/  FADD.FTZ R169, R169, R168 ;  /* 0x000000a8a9a97221 */ /* 0x000fe40000010000 */
[----:B------:R-:W-:Y:S02]  /*52c0*/  FADD.FTZ R166, R166, R165 ;  /* 0x000000a5a6a67221 */ /* 0x000fe40000010000 */
[----:B------:R-:W-:Y:S01]  /*52d0*/  FADD.FTZ R170, R170, R169 ;  /* 0x000000a9aaaa7221 */ /* 0x000fe20000010000 */
[----:B------:R-:W-:Y:S01]  /*52e0*/  HGMMA.64x256x16.F32.BF16 R24, R152, gdesc[UR4].tnspB, R24, gsb0 ;  /* 0x43e0000498187df0 */ /* 0x000fe20008001818 */
[----:B------:R-:W-:Y:S01]  /*52f0*/  UIADD3 UR6, UR11, 0x180, URZ ;  /* 0x000001800b067890 */ /* 0x000fe2000fffe03f */
[----:B------:R-:W-:Y:S01]  /*5300*/  UMOV UR7, 0x40000040 ;  /* 0x4000004000077882 */ /* 0x000fe20000000000 */
[----:B------:R-:W-:-:S02]  /*5310*/  WARPGROUP.DEPBAR.LE gsb0, 0x0 ;  /* 0x00008000000079c5 */ /* 0x000fc40000010000 */
[----:B------:R-:W-:Y:S01]  /*5320*/  F2FP.BF16.F32.PACK_AB R152, R172, R171 ;  /* 0x000000abac98723e */ /* 0x000fe200000010ff */
[----:B------:R-:W-:Y:S01]  /*5330*/  FADD.FTZ R171, R171, R166 ;  /* 0x000000a6abab7221 */ /* 0x000fe20000010000 */
[----:B------:R-:W-:Y:S01]  /*5340*/  F2FP.BF16.F32.PACK_AB R153, R176, R175 ;  /* 0x000000afb099723e */ /* 0x000fe200000010ff */
[----:B------:R-:W-:Y:S01]  /*5350*/  FADD.FTZ R175, R175, R170 ;  /* 0x000000aaafaf7221 */ /* 0x000fe20000010000 */
[----:B------:R-:W-:Y:S01]  /*5360*/  F2FP.BF16.F32.PACK_AB R154, R174, R173 ;  /* 0x000000adae9a723e */ /* 0x000fe200000010ff */
[----:B------:R-:W-:Y:S01]  /*5370*/  FADD.FTZ R172, R172, R171 ;  /* 0x000000abacac7221 */ /* 0x000fe20000010000 */
[----:B------:R-:W-:Y:S01]  /*5380*/  F2FP.BF16.F32.PACK_AB R155, R178, R177 ;  /* 0x000000b1b29b723e */ /* 0x000fe200000010ff */
[----:B------:R-:W-:Y:S02]  /*5390*/  FADD.FTZ R176, R176, R175 ;  /* 0x000000afb0b07221 */ /* 0x000fe40000010000 */
[----:B------:R-:W-:Y:S01]  /*53a0*/  FADD.FTZ R173, R173, R172 ;  /* 0x000000acadad7221 */ /* 0x000fe20000010000 */
[----:B------:R-:W-:Y:S01]  /*53b0*/  WARPGROUP.ARRIVE ;  /* 0x00000000000079c5 */ /* 0x000fe20000000000 */
[----:B------:R-:W-:-:S02]  /*53c0*/  FADD.FTZ R177, R177, R176 ;  /* 0x000000b0b1b17221 */ /* 0x000fc40000010000 */
        /* <DEDUP_REMOVED lines=25> */
[----:B-1----:R-:W-:Y:S01]  /*5560*/  F2FP.BF16.F32.PACK_AB R153, R192, R13 ;  /* 0x0000000dc099723e */ /* 0x002fe200000010ff */
        /* <DEDUP_REMOVED lines=14> */
.L_x_9241:
[----:B------:R-:W-:Y:S01]  /*5650*/  UIADD3 UR28, UR28, 0x32460, URZ ;  /* 0x000324601c1c7890 */ /* 0x000fe2000fffe03f */
[----:B------:R-:W-:Y:S02]  /*5660*/  IMAD.MOV.U32 R11, RZ, RZ, R4 ;  /* 0x000000ffff0b7224 */ /* 0x000fe400078e0004 */
[----:B------:R-:W-:Y:S01]  /*5670*/  IMAD.MOV.U32 R6, RZ, RZ, R3 ;  /* 0x000000ffff067224 */ /* 0x000fe200078e0003 */
[----:B------:R-:W-:-:S09]  /*5680*/  UPRMT UR28, UR29, 0x654, UR28 ;  /* 0x000006541d1c7896 */ /* 0x000fd2000800001c */
[----:B------:R-:W-:Y:S01]  /*5690*/  SYNCS.ARRIVE.TRANS64.RED.A1T0 RZ, [UR28], RZ ;  /* 0x000000ffffff79a7 */ /* 0x000fe2000810041c */
[----:B------:R-:W-:Y:S05]  /*56a0*/  @P1 BRA `(.L_x_9242) ;  /* 0xffffffd800f41947 */ /* 0x000fea000383ffff */
.L_x_9231:
[----:B------:R-:W0:Y:S01]  /*56b0*/  SHFL.BFLY PT, R6, R5, 0x2, 0x1f ;  /* 0x0c401f0005067f89 */ /* 0x000e2200000e0000 */
[----:B------:R-:W-:Y:S01]  /*56c0*/  MOV R207, 0x400 ;  /* 0x0000040000cf7802 */ /* 0x000fe20000000f00 */
[----:B------:R-:W-:Y:S01]  /*56d0*/  IMAD.U32 R22, RZ, RZ, UR10 ;  /* 0x0000000aff167e24 */ /* 0x000fe2000f8e00ff */
[----:B------:R-:W1:Y:S01]  /*56e0*/  LDC R213, c[0x0][0xce8] ;  /* 0x00033a00ffd57b82 */ /* 0x000e620000000800 */
[----:B------:R-:W2:Y:S01]  /*56f0*/  SHFL.BFLY PT, R8, R7, 0x2, 0x1f ;  /* 0x0c401f0007087f89 */ /* 0x000ea200000e0000 */
[----:B------:R-:W-:Y:S01]  /*5700*/  UIADD3 UR4, -UR43, URZ, URZ ;  /* 0x0000003f2b047290 */ /* 0x000fe2000fffe13f */
[----:B------:R-:W-:Y:S01]  /*5710*/  ULDC.64 UR6, c[0x0][0xc90] ;  /* 0x0003240000067ab9 */ /* 0x000fe20000000a00 */
[----:B------:R-:W3:Y:S01]  /*5720*/  S2R R10, SR_CgaCtaId ;  /* 0x00000000000a7919 */ /* 0x000ee20000008800 */
[----:B------:R-:W-:Y:S01]  /*5730*/  ULDC.64 UR8, c[0x0][0xbe8] ;  /* 0x0002fa0000087ab9 */ /* 0x000fe20000000a00 */
[----:B------:R-:W4:Y:S02]  /*5740*/  S2R R14, SR_SWINHI ;  /* 0x00000000000e7919 */ /* 0x000f240000002f00 */
[----:B------:R2:W-:Y:S06]  /*5750*/  BAR.ARV R0, 0x100 ;  /* 0x000400000000751d */ /* 0x0005ec0000002000 */
[----:B0-----:R-:W-:Y:S01]  /*5760*/  FADD.FTZ R6, R6, R5 ;  /* 0x0000000506067221 */ /* 0x001fe20000010000 */
[----:B------:R-:W-:Y:S01]  /*5770*/  IMAD.MOV.U32 R5, RZ, RZ, RZ ;  /* 0x000000ffff057224 */ /* 0x000fe200078e00ff */
[----:B------:R-:W-:Y:S06]  /*5780*/  BAR.ARV 0x8, 0x180 ;  /* 0x0206000000007b1d */ /* 0x000fec0000002000 */
[----:B--2---:R-:W-:Y:S01]  /*5790*/  FADD.FTZ R8, R8, R7 ;  /* 0x0000000708087221 */ /* 0x004fe20000010000 */
[----:B------:R-:W-:Y:S01]  /*57a0*/  IMAD R7, R200, 0x40, R2 ;  /* 0x00000040c8077824 */ /* 0x000fe200078e0202 */
[----:B------:R-:W0:Y:S01]  /*57b0*/  SHFL.BFLY PT, R9, R6, 0x1, 0x1f ;  /* 0x0c201f0006097f89 */ /* 0x000e2200000e0000 */
[----:B------:R-:W-:-:S03]  /*57c0*/  IMAD.MOV.U32 R0, RZ, RZ, -0x800000 ;  /* 0xff800000ff007424 */ /* 0x000fc600078e00ff */
[----:B------:R-:W2:Y:S01]  /*57d0*/  SHFL.BFLY PT, R11, R8, 0x1, 0x1f ;  /* 0x0c201f00080b7f89 */ /* 0x000ea200000e0000 */
[----:B---3--:R-:W-:Y:S01]  /*57e0*/  LEA R207, R10, R207, 0x18 ;  /* 0x000000cf0acf7211 */ /* 0x008fe200078ec0ff */
[----:B------:R-:W-:Y:S01]  /*57f0*/  BAR.SYNC.DEFER_BLOCKING 0x1, 0x100 ;  /* 0x0044000000007b1d */ /* 0x000fe20000010000 */
[----:B0-----:R-:W-:Y:S01]  /*5800*/  FADD.FTZ R15, R6, R9 ;  /* 0x00000009060f7221 */ /* 0x001fe20000010000 */
[----:B------:R-:W-:Y:S02]  /*5810*/  IMAD.MOV.U32 R9, RZ, RZ, RZ ;  /* 0x000000ffff097224 */ /* 0x000fe400078e00ff */
[----:B------:R-:W-:Y:S02]  /*5820*/  IMAD.MOV.U32 R6, RZ, RZ, -0x800000 ;  /* 0xff800000ff067424 */ /* 0x000fe400078e00ff */
[----:B--2---:R-:W-:Y:S01]  /*5830*/  FADD.FTZ R12, R8, R11 ;  /* 0x0000000b080c7221 */ /* 0x004fe20000010000 */
[----:B------:R-:W-:Y:S02]  /*5840*/  FSETP.NE.FTZ.AND P0, PT, R15, RZ, PT ;  /* 0x000000ff0f00720b */ /* 0x000fe40003f15000 */
[----:B------:R-:W-:-:S02]  /*5850*/  MOV R10, R207 ;  /* 0x000000cf000a7202 */ /* 0x000fc40000000f00 */
[----:B----4-:R-:W-:Y:S02]  /*5860*/  MOV R11, R14 ;  /* 0x0000000e000b7202 */ /* 0x010fe40000000f00 */
[----:B------:R-:W-:Y:S02]  /*5870*/  FSETP.NE.FTZ.AND P1, PT, R12, RZ, PT ;  /* 0x000000ff0c00720b */ /* 0x000fe40003f35000 */
[----:B------:R-:W-:Y:S01]  /*5880*/  MOV R14, UR10 ;  /* 0x0000000a000e7c02 */ /* 0x000fe20008000f00 */
[----:B------:R-:W-:Y:S02]  /*5890*/  ULDC UR10, c[0x0][0xd44] ;  /* 0x00035100000a7ab9 */ /* 0x000fe40000000800 */
[----:B------:R-:W-:Y:S02]  /*58a0*/  UIMAD UR10, UR10, UR4, UR41 ;  /* 0x000000040a0a72a4 */ /* 0x000fe4000f8e0229 */
[----:B------:R-:W0:Y:S01]  /*58b0*/  @P0 MUFU.RCP R9, R15 ;  /* 0x0000000f00090308 */ /* 0x000e220000001000 */
[----:B------:R-:W-:Y:S01]  /*58c0*/  @P0 FMUL.FTZ R14, R14, 0.69314718246459960938 ;  /* 0x3f3172180e0e0820 */ /* 0x000fe20000410000 */
[----:B------:R-:W-:-:S04]  /*58d0*/  USHF.R.S32.HI UR11, URZ, 0x1f, UR10 ;  /* 0x0000001f3f0b7899 */ /* 0x000fc8000801140a */
[----:B------:R-:W-:Y:S01]  /*58e0*/  @P1 FMUL.FTZ R22, R22, 0.69314718246459960938 ;  /* 0x3f31721816161820 */ /* 0x000fe20000410000 */
[----:B------:R-:W-:Y:S02]  /*58f0*/  UIMAD.WIDE.U32 UR4, UR10, UR6, URZ ;  /* 0x000000060a0472a5 */ /* 0x000fe4000f8e003f */
[----:B------:R-:W-:Y:S01]  /*5900*/  UIMAD UR6, UR11, UR6, URZ ;  /* 0x000000060b0672a4 */ /* 0x000fe2000f8e023f */
[----:B------:R-:W2:Y:S03]  /*5910*/  @P1 MUFU.RCP R5, R12 ;  /* 0x0000000c00051308 */ /* 0x000ea60000001000 */
[----:B------:R-:W-:Y:S02]  /*5920*/  UIMAD UR6, UR10, UR7, UR6 ;  /* 0x000000070a0672a4 */ /* 0x000fe4000f8e0206 */
[----:B------:R-:W-:-:S03]  /*5930*/  USHF.R.S32.HI UR7, URZ, 0x1f, UR43 ;  /* 0x0000001f3f077899 */ /* 0x000fc6000801142b */
[----:B------:R-:W3:Y:S01]  /*5940*/  @P0 MUFU.LG2 R15, R15 ;  /* 0x0000000f000f0308 */ /* 0x000ee20000000c00 */
        /* <DEDUP_REMOVED lines=66> */
[----:B--2---:R-:W-:Y:S01]  /*5d70*/  FMUL.FTZ R169, R126, R5 ;  /* 0x000000057ea97220 */ /* 0x004fe20000410000 */
[----:B---3--:R-:W-:Y:S01]  /*5d80*/  @P0 FMUL.FTZ R15, R15, 0.69314718246459960938 ;  /* 0x3f3172180f0f0820 */ /* 0x008fe20000410000 */
[----:B0-----:R-:W-:Y:S01]  /*5d90*/  @P1 FMUL.FTZ R21, R12, 0.69314718246459960938 ;  /* 0x3f3172180c151820 */ /* 0x001fe20000410000 */
[----:B------:R-:W-:-:S04]  /*5da0*/  IMAD.WIDE R10, R212, 0x2, R10 ;  /* 0x00000002d40a7825 */ /* 0x000fc800078e020a */
[-C--:B------:R-:W-:Y:S01]  /*5db0*/  FMUL.FTZ R27, R27, R5.reuse ;  /* 0x000000051b1b7220 */ /* 0x080fe20000410000 */
[-C--:B------:R-:W-:Y:S01]  /*5dc0*/  FMUL.FTZ R26, R26, R5.reuse ;  /* 0x000000051a1a7220 */ /* 0x080fe20000410000 */
[-C--:B------:R-:W-:Y:S01]  /*5dd0*/  FMUL.FTZ R31, R31, R5.reuse ;  /* 0x000000051f1f7220 */ /* 0x080fe20000410000 */
[-C--:B------:R-:W-:Y:S01]  /*5de0*/  FMUL.FTZ R30, R30, R5.reuse ;  /* 0x000000051e1e7220 */ /* 0x080fe20000410000 */
[----:B------:R-:W-:Y:S01]  /*5df0*/  IADD3 R13, P3, R10, 0xc060, RZ ;  /* 0x0000c0600a0d7810 */ /* 0x000fe20007f7e0ff */
[-C--:B------:R-:W-:Y:S01]  /*5e00*/  FMUL.FTZ R35, R35, R5.reuse ;  /* 0x0000000523237220 */ /* 0x080fe20000410000 */
[-C--:B------:R-:W-:Y:S01]  /*5e10*/  FMUL.FTZ R34, R34, R5.reuse ;  /* 0x0000000522227220 */ /* 0x080fe20000410000 */
[-C--:B------:R-:W-:Y:S01]  /*5e20*/  FMUL.FTZ R39, R39, R5.reuse ;  /* 0x0000000527277220 */ /* 0x080fe20000410000 */
[----:B------:R-:W-:Y:S01]  /*5e30*/  LOP3.LUT R20, R13, 0x380, RZ, 0xc0, !PT ;  /* 0x000003800d147812 */ /* 0x000fe200078ec0ff */
[-C--:B------:R-:W-:Y:S01]  /*5e40*/  FMUL.FTZ R38, R38, R5.reuse ;  /* 0x0000000526267220 */ /* 0x080fe20000410000 */
[-C--:B------:R-:W-:Y:S01]  /*5e50*/  FMUL.FTZ R43, R43, R5.reuse ;  /* 0x000000052b2b7220 */ /* 0x080fe20000410000 */
[-C--:B------:R-:W-:Y:S01]  /*5e60*/  FMUL.FTZ R42, R42, R5.reuse ;  /* 0x000000052a2a7220 */ /* 0x080fe20000410000 */
[----:B------:R-:W-:Y:S01]  /*5e70*/  SHF.R.U64 R126, R20, 0x3, RZ ;  /* 0x00000003147e7819 */ /* 0x000fe200000012ff */
        /* <DEDUP_REMOVED lines=55> */
[----:B------:R-:W-:Y:S01]  /*61f0*/  LOP3.LUT R126, R126, R13, RZ, 0x3c, !PT ;  /* 0x0000000d7e7e7212 */ /* 0x000fe200078e3cff */
[----:B------:R-:W-:Y:S01]  /*6200*/  IMAD.X R127, RZ, RZ, R11, P3 ;  /* 0x000000ffff7f7224 */ /* 0x000fe200018e060b */
[----:B------:R-:W-:-:S02]  /*6210*/  LOP3.LUT R5, R10, 0x380, RZ, 0xc0, !PT ;  /* 0x000003800a057812 */ /* 0x000fc400078ec0ff */
        /* <DEDUP_REMOVED lines=12> */
[----:B------:R-:W-:Y:S01]  /*62e0*/  SHF.R.U64 R5, R5, 0x3, RZ ;  /* 0x0000000305057819 */ /* 0x000fe200000012ff */
[--C-:B------:R-:W-:Y:S01]  /*62f0*/  IMAD.X R151, RZ, RZ, R11.reuse, P2 ;  /* 0x000000ffff977224 */ /* 0x100fe200010e060b */
[----:B------:R-:W-:Y:S01]  /*6300*/  LOP3.LUT R4, R61, 0x380, RZ, 0xc0, !PT ;  /* 0x000003803d047812 */ /* 0x000fe200078ec0ff */
[----:B------:R-:W-:Y:S01]  /*6310*/  IMAD.X R153, RZ, RZ, R11, P3 ;  /* 0x000000ffff997224 */ /* 0x000fe200018e060b */
[----:B------:R-:W-:-:S02]  /*6320*/  IADD3 R23, P4, R10, 0x8000, RZ ;  /* 0x000080000a177810 */ /* 0x000fc40007f9e0ff */
[C---:B------:R-:W-:Y:S02]  /*6330*/  IADD3 R20, P5, R10.reuse, 0x4060, RZ ;  /* 0x000040600a147810 */ /* 0x040fe40007fbe0ff */
[C---:B------:R-:W-:Y:S01]  /*6340*/  IADD3 R15, P6, R10.reuse, 0x40, RZ ;  /* 0x000000400a0f7810 */ /* 0x040fe20007fde0ff */
[--C-:B------:R-:W-:Y:S01]  /*6350*/  IMAD.X R155, RZ, RZ, R11.reuse, P4 ;  /* 0x000000ffff9b7224 */ /* 0x100fe200020e060b */
[C---:B------:R-:W-:Y:S01]  /*6360*/  IADD3 R14, P0, R10.reuse, 0x4040, RZ ;  /* 0x000040400a0e7810 */ /* 0x040fe20007f1e0ff */
[--C-:B------:R-:W-:Y:S01]  /*6370*/  IMAD.X R157, RZ, RZ, R11.reuse, P5 ;  /* 0x000000ffff9d7224 */ /* 0x100fe200028e060b */
[C---:B------:R-:W-:Y:S01]  /*6380*/  IADD3 R12, P1, R10.reuse, 0x4020, RZ ;  /* 0x000040200a0c7810 */ /* 0x040fe20007f3e0ff */
[--C-:B------:R-:W-:Y:S01]  /*6390*/  IMAD.X R159, RZ, RZ, R11.reuse, P6 ;  /* 0x000000ffff9f7224 */ /* 0x100fe200030e060b */
[C---:B------:R-:W-:Y:S02]  /*63a0*/  IADD3 R21, P2, R10.reuse, 0x4000, RZ ;  /* 0x000040000a157810 */ /* 0x040fe40007f5e0ff */
[----:B------:R-:W-:Y:S01]  /*63b0*/  IADD3 R3, P3, R10, 0x60, RZ ;  /* 0x000000600a037810 */ /* 0x000fe20007f7e0ff */
[--C-:B------:R-:W-:Y:S01]  /*63c0*/  IMAD.X R163, RZ, RZ, R11.reuse, P1 ;  /* 0x000000ffffa37224 */ /* 0x100fe200008e060b */
[----:B------:R-:W-:Y:S01]  /*63d0*/  LOP3.LUT R10, R5, R10, RZ, 0x3c, !PT ;  /* 0x0000000a050a7212 */ /* 0x000fe200078e3cff */
[--C-:B------:R-:W-:Y:S01]  /*63e0*/  IMAD.X R165, RZ, RZ, R11.reuse, P2 ;  /* 0x000000ffffa57224 */ /* 0x100fe200010e060b */
[----:B------:R-:W-:Y:S01]  /*63f0*/  SHF.R.U64 R4, R4, 0x3, RZ ;  /* 0x0000000304047819 */ /* 0x000fe200000012ff */
[----:B------:R-:W-:Y:S01]  /*6400*/  IMAD.X R167, RZ, RZ, R11, P3 ;  /* 0x000000ffffa77224 */ /* 0x000fe200018e060b */
[----:B------:R-:W-:-:S02]  /*6410*/  LOP3.LUT R5, R22, 0x380, RZ, 0xc0, !PT ;  /* 0x0000038016057812 */ /* 0x000fc400078ec0ff */
[----:B------:R-:W-:Y:S02]  /*6420*/  LOP3.LUT R138, R4, R61, RZ, 0x3c, !PT ;  /* 0x0000003d048a7212 */ /* 0x000fe400078e3cff */
[----:B------:R-:W-:Y:S02]  /*6430*/  SHF.R.U64 R5, R5, 0x3, RZ ;  /* 0x0000000305057819 */ /* 0x000fe400000012ff */
[----:B------:R-:W-:Y:S02]  /*6440*/  LOP3.LUT R4, R13, 0x380, RZ, 0xc0, !PT ;  /* 0x000003800d047812 */ /* 0x000fe400078ec0ff */
[----:B------:R-:W-:Y:S02]  /*6450*/  LOP3.LUT R142, R5, R22, RZ, 0x3c, !PT ;  /* 0x00000016058e7212 */ /* 0x000fe400078e3cff */
[----:B------:R-:W-:Y:S02]  /*6460*/  SHF.R.U64 R4, R4, 0x3, RZ ;  /* 0x0000000304047819 */ /* 0x000fe400000012ff */
[----:B------:R-:W-:-:S02]  /*6470*/  LOP3.LUT R5, R23, 0x380, RZ, 0xc0, !PT ;  /* 0x0000038017057812 */ /* 0x000fc400078ec0ff */
[----:B------:R-:W-:Y:S02]  /*6480*/  LOP3.LUT R146, R4, R13, RZ, 0x3c, !PT ;  /* 0x0000000d04927212 */ /* 0x000fe400078e3cff */
[----:B------:R-:W-:Y:S02]  /*6490*/  SHF.R.U64 R4, R5, 0x3, RZ ;  /* 0x0000000305047819 */ /* 0x000fe400000012ff */
[----:B------:R-:W-:Y:S02]  /*64a0*/  LOP3.LUT R5, R20, 0x380, RZ, 0xc0, !PT ;  /* 0x0000038014057812 */ /* 0x000fe400078ec0ff */
[----:B------:R-:W-:Y:S02]  /*64b0*/  LOP3.LUT R13, R14, 0x380, RZ, 0xc0, !PT ;  /* 0x000003800e0d7812 */ /* 0x000fe400078ec0ff */
[----:B------:R-:W-:Y:S02]  /*64c0*/  SHF.R.U64 R5, R5, 0x3, RZ ;  /* 0x0000000305057819 */ /* 0x000fe400000012ff */
[----:B------:R-:W-:-:S02]  /*64d0*/  LOP3.LUT R154, R4, R23, RZ, 0x3c, !PT ;  /* 0x00000017049a7212 */ /* 0x000fc400078e3cff */
[----:B------:R-:W-:Y:S02]  /*64e0*/  LOP3.LUT R156, R5, R20, RZ, 0x3c, !PT ;  /* 0x00000014059c7212 */ /* 0x000fe400078e3cff */
[----:B------:R-:W-:Y:S02]  /*64f0*/  LOP3.LUT R5, R12, 0x380, RZ, 0xc0, !PT ;  /* 0x000003800c057812 */ /* 0x000fe400078ec0ff */
[----:B------:R-:W-:Y:S02]  /*6500*/  SHF.R.U64 R13, R13, 0x3, RZ ;  /* 0x000000030d0d7819 */ /* 0x000fe400000012ff */
[----:B------:R-:W-:Y:S02]  /*6510*/  LOP3.LUT R52, R65, 0x380, RZ, 0xc0, !PT ;  /* 0x0000038041347812 */ /* 0x000fe400078ec0ff */
[----:B------:R-:W-:Y:S02]  /*6520*/  LOP3.LUT R4, R15, 0x380, RZ, 0xc0, !PT ;  /* 0x000003800f047812 */ /* 0x000fe400078ec0ff */
[----:B------:R-:W-:-:S02]  /*6530*/  IADD3 R61, P2, R8, 0x7000, RZ ;  /* 0x00007000083d7810 */ /* 0x000fc40007f5e0ff */
[----:B------:R-:W-:Y:S02]  /*6540*/  SHF.R.U64 R5, R5, 0x3, RZ ;  /* 0x0000000305057819 */ /* 0x000fe400000012ff */
[----:B------:R-:W-:Y:S02]  /*6550*/  LOP3.LUT R160, R13, R14, RZ, 0x3c, !PT ;  /* 0x0000000e0da07212 */ /* 0x000fe400078e3cff */
[----:B------:R-:W-:Y:S02]  /*6560*/  SHF.R.U64 R52, R52, 0x3, RZ ;  /* 0x0000000334347819 */ /* 0x000fe400000012ff */
[----:B------:R-:W-:Y:S02]  /*6570*/  LOP3.LUT R22, R53, 0x380, RZ, 0xc0, !PT ;  /* 0x0000038035167812 */ /* 0x000fe400078ec0ff */
[----:B------:R-:W-:Y:S02]  /*6580*/  SHF.R.U64 R4, R4, 0x3, RZ ;  /* 0x0000000304047819 */ /* 0x000fe400000012ff */
[----:B------:R-:W-:-:S02]  /*6590*/  IADD3 R13, P3, R8, 0x1000, RZ ;  /* 0x00001000080d7810 */ /* 0x000fc40007f7e0ff */
[----:B------:R-:W-:Y:S02]  /*65a0*/  LOP3.LUT R60, R61, 0x380, RZ, 0xc0, !PT ;  /* 0x000003803d3c7812 */ /* 0x000fe400078ec0ff */
[----:B------:R-:W-:Y:S01]  /*65b0*/  LOP3.LUT R162, R5, R12, RZ, 0x3c, !PT ;  /* 0x0000000c05a27212 */ /* 0x000fe200078e3cff */
[----:B------:R-:W-:Y:S01]  /*65c0*/  IMAD.U32 R5, RZ, RZ, UR5 ;  /* 0x00000005ff057e24 */ /* 0x000fe2000f8e00ff */
[----:B------:R-:W-:Y:S02]  /*65d0*/  LOP3.LUT R134, R52, R65, RZ, 0x3c, !PT ;  /* 0x0000004134867212 */ /* 0x000fe400078e3cff */
[----:B------:R-:W-:Y:S02]  /*65e0*/  SHF.R.U64 R22, R22, 0x3, RZ ;  /* 0x0000000316167819 */ /* 0x000fe400000012ff */
[----:B------:R-:W-:Y:S02]  /*65f0*/  LOP3.LUT R158, R4, R15, RZ, 0x3c, !PT ;  /* 0x0000000f049e7212 */ /* 0x000fe400078e3cff */
[----:B------:R-:W-:-:S02]  /*6600*/  LOP3.LUT R12, R13, 0x380, RZ, 0xc0, !PT ;  /* 0x000003800d0c7812 */ /* 0x000fc400078ec0ff */
[----:B------:R-:W-:Y:S02]  /*6610*/  SHF.R.U64 R60, R60, 0x3, RZ ;  /* 0x000000033c3c7819 */ /* 0x000fe400000012ff */
[----:B------:R-:W-:Y:S02]  /*6620*/  LOP3.LUT R52, R57, 0x380, RZ, 0xc0, !PT ;  /* 0x0000038039347812 */ /* 0x000fe400078ec0ff */
[----:B------:R-:W-:Y:S02]  /*6630*/  LOP3.LUT R4, R21, 0x380, RZ, 0xc0, !PT ;  /* 0x0000038015047812 */ /* 0x000fe400078ec0ff */
[----:B------:R-:W-:Y:S02]  /*6640*/  LOP3.LUT R152, R22, R53, RZ, 0x3c, !PT ;  /* 0x0000003516987212 */ /* 0x000fe400078e3cff */
[----:B------:R-:W-:Y:S02]  /*6650*/  SHF.R.U64 R12, R12, 0x3, RZ ;  /* 0x000000030c0c7819 */ /* 0x000fe400000012ff */
[----:B------:R-:W-:Y:S01]  /*6660*/  LOP3.LUT R60, R60, R61, RZ, 0x3c, !PT ;  /* 0x0000003d3c3c7212 */ /* 0x000fe200078e3cff */
[----:B------:R-:W-:Y:S01]  /*6670*/  IMAD.X R61, RZ, RZ, R9, P2 ;  /* 0x000000ffff3d7224 */ /* 0x000fe200010e0609 */
[----:B------:R-:W-:-:S02]  /*6680*/  LOP3.LUT R56, R69, 0x380, RZ, 0xc0, !PT ;  /* 0x0000038045387812 */ /* 0x000fc400078ec0ff */
[----:B------:R-:W-:Y:S02]  /*6690*/  SHF.R.U64 R52, R52, 0x3, RZ ;  /* 0x0000000334347819 */ /* 0x000fe400000012ff */
[----:B------:R-:W-:Y:S02]  /*66a0*/  SHF.R.U64 R4, R4, 0x3, RZ ;  /* 0x0000000304047819 */ /* 0x000fe400000012ff */
[----:B------:R-:W-:Y:S02]  /*66b0*/  LOP3.LUT R22, R3, 0x380, RZ, 0xc0, !PT ;  /* 0x0000038003167812 */ /* 0x000fe400078ec0ff */
[----:B------:R-:W-:Y:S02]  /*66c0*/  IADD3 R115, P2, R8, 0xe000, RZ ;  /* 0x0000e00008737810 */ /* 0x000fe40007f5e0ff */
[----:B------:R-:W-:Y:S01]  /*66d0*/  LOP3.LUT R12, R12, R13, RZ, 0x3c, !PT ;  /* 0x0000000d0c0c7212 */ /* 0x000fe200078e3cff */
[----:B------:R-:W-:Y:S01]  /*66e0*/  IMAD.X R13, RZ, RZ, R9, P3 ;  /* 0x000000ffff0d7224 */ /* 0x000fe200018e0609 */
[----:B------:R-:W-:-:S02]  /*66f0*/  IADD3.X R161, RZ, R11, RZ, P0, !PT ;  /* 0x0000000bffa17210 */ /* 0x000fc400007fe4ff */
[----:B------:R-:W-:Y:S02]  /*6700*/  SHF.R.U64 R56, R56, 0x3, RZ ;  /* 0x0000000338387819 */ /* 0x000fe400000012ff */
[----:B------:R-:W-:Y:S02]  /*6710*/  LOP3.LUT R150, R52, R57, RZ, 0x3c, !PT ;  /* 0x0000003934967212 */ /* 0x000fe400078e3cff */
[----:B------:R-:W-:Y:S01]  /*6720*/  LOP3.LUT R164, R4, R21, RZ, 0x3c, !PT ;  /* 0x0000001504a47212 */ /* 0x000fe200078e3cff */
[----:B------:R-:W-:Y:S01]  /*6730*/  IMAD.U32 R4, RZ, RZ, UR4 ;  /* 0x00000004ff047e24 */ /* 0x000fe2000f8e00ff */
[----:B------:R-:W-:Y:S01]  /*6740*/  SHF.R.U64 R22, R22, 0x3, RZ ;  /* 0x0000000316167819 */ /* 0x000fe200000012ff */
[----:B------:R-:W-:Y:S01]  /*6750*/  UIADD3 UR4, UR5, UR6, URZ ;  /* 0x0000000605047290 */ /* 0x000fe2000fffe03f */
[C---:B------:R-:W-:Y:S02]  /*6760*/  IADD3 R15, P4, R8.reuse, 0x2000, RZ ;  /* 0x00002000080f7810 */ /* 0x040fe40007f9e0ff */
[C---:B------:R-:W-:Y:S01]  /*6770*/  IADD3 R21, P5, R8.reuse, 0x3000, RZ ;  /* 0x0000300008157810 */ /* 0x040fe20007fbe0ff */
[----:B------:R-:W-:Y:S01]  /*6780*/  ULDC UR6, c[0x0][0xb88] ;  /* 0x0002e20000067ab9 */ /* 0x000fe20000000800 */
[C---:B------:R-:W-:Y:S01]  /*6790*/  IADD3 R23, P6, R8.reuse, 0x4000, RZ ;  /* 0x0000400008177810 */ /* 0x040fe20007fde0ff */
[----:B------:R-:W-:Y:S01]  /*67a0*/  IMAD.U32 R5, RZ, RZ, UR4 ;  /* 0x00000004ff057e24 */ /* 0x000fe2000f8e00ff */
[C---:B------:R-:W-:Y:S01]  /*67b0*/  IADD3 R53, P0, R8.reuse, 0x5000, RZ ;  /* 0x0000500008357810 */ /* 0x040fe20007f1e0ff */
[----:B------:R-:W-:Y:S01]  /*67c0*/  ULDC.64 UR4, c[0x0][0xc88] ;  /* 0x0003220000047ab9 */ /* 0x000fe20000000a00 */
[----:B------:R-:W-:-:S02]  /*67d0*/  IADD3 R57, P1, R8, 0x6000, RZ ;  /* 0x0000600008397810 */ /* 0x000fc40007f3e0ff */
[----:B------:R-:W-:Y:S02]  /*67e0*/  IADD3 R65, P3, R8, 0x8000, RZ ;  /* 0x0000800008417810 */ /* 0x000fe40007f7e0ff */
[----:B------:R-:W-:Y:S02]  /*67f0*/  LOP3.LUT R114, R115, 0x380, RZ, 0xc0, !PT ;  /* 0x0000038073727812 */ /* 0x000fe400078ec0ff */
[----:B------:R-:W-:Y:S02]  /*6800*/  LOP3.LUT R130, R56, R69, RZ, 0x3c, !PT ;  /* 0x0000004538827212 */ /* 0x000fe400078e3cff */
[----:B------:R-:W-:Y:S01]  /*6810*/  LOP3.LUT R166, R22, R3, RZ, 0x3c, !PT ;  /* 0x0000000316a67212 */ /* 0x000fe200078e3cff */
[----:B------:R-:W-:Y:S01]  /*6820*/  IMAD R3, RZ, RZ, -UR41 ;  /* 0x80000029ff037e24 */ /* 0x000fe2000f8e02ff */
[----:B------:R-:W-:Y:S02]  /*6830*/  LOP3.LUT R14, R15, 0x380, RZ, 0xc0, !PT ;  /* 0x000003800f0e7812 */ /* 0x000fe400078ec0ff */
[----:B------:R-:W-:-:S02]  /*6840*/  LOP3.LUT R20, R21, 0x380, RZ, 0xc0, !PT ;  /* 0x0000038015147812 */ /* 0x000fc400078ec0ff */
[----:B------:R-:W-:Y:S02]  /*6850*/  LOP3.LUT R22, R23, 0x380, RZ, 0xc0, !PT ;  /* 0x0000038017167812 */ /* 0x000fe400078ec0ff */
        /* <DEDUP_REMOVED lines=10> */
[----:B------:R-:W-:Y:S01]  /*6900*/  LOP3.LUT R114, R114, R115, RZ, 0x3c, !PT ;  /* 0x0000007372727212 */ /* 0x000fe200078e3cff */
[----:B------:R-:W-:Y:S01]  /*6910*/  IMAD.X R115, RZ, RZ, R9, P2 ;  /* 0x000000ffff737224 */ /* 0x000fe200010e0609 */
[----:B-1----:R-:W-:-:S02]  /*6920*/  ISETP.NE.AND P2, PT, R213, 0x1, PT ;  /* 0x00000001d500780c */ /* 0x002fc40003f45270 */
        /* <DEDUP_REMOVED lines=12> */
[----:B------:R-:W-:-:S02]  /*69f0*/  F2FP.BF16.F32.PACK_AB R24, R25, R24 ;  /* 0x000000181918723e */ /* 0x000fc400000010ff */
[----:B------:R-:W-:Y:S02]  /*6a00*/  F2FP.BF16.F32.PACK_AB R25, R27, R26 ;  /* 0x0000001a1b19723e */ /* 0x000fe400000010ff */
[C---:B------:R-:W-:Y:S02]  /*6a10*/  IADD3 R69, P4, R8.reuse, 0x9000, RZ ;  /* 0x0000900008457810 */ /* 0x040fe40007f9e0ff */
[C---:B------:R-:W-:Y:S02]  /*6a20*/  IADD3 R99, P5, R8.reuse, 0xa000, RZ ;  /* 0x0000a00008637810 */ /* 0x040fe40007fbe0ff */
[C---:B------:R-:W-:Y:S02]  /*6a30*/  IADD3 R103, P6, R8.reuse, 0xb000, RZ ;  /* 0x0000b00008677810 */ /* 0x040fe40007fde0ff */
[C---:B------:R-:W-:Y:S02]  /*6a40*/  IADD3 R107, P0, R8.reuse, 0xc000, RZ ;  /* 0x0000c000086b7810 */ /* 0x040fe40007f1e0ff */
[----:B------:R-:W-:-:S02]  /*6a50*/  IADD3 R111, P1, R8, 0xd000, RZ ;  /* 0x0000d000086f7810 */ /* 0x000fc40007f3e0ff */
[C---:B------:R-:W-:Y:S02]  /*6a60*/  IADD3 R119, P3, R8.reuse, 0xf000, RZ ;  /* 0x0000f00008777810 */ /* 0x040fe40007f7e0ff */
[----:B------:R-:W-:Y:S02]  /*6a70*/  LOP3.LUT R123, R8, 0x380, RZ, 0xc0, !PT ;  /* 0x00000380087b7812 */ /* 0x000fe400078ec0ff */
[----:B------:R-:W-:Y:S02]  /*6a80*/  F2FP.BF16.F32.PACK_AB R26, R184, R28 ;  /* 0x0000001cb81a723e */ /* 0x000fe400000010ff */
[----:B------:R-:W0:Y:S01]  /*6a90*/  LDC R28, c[0x0][0xd38] ;  /* 0x00034e00ff1c7b82 */ /* 0x000e220000000800 */
        /* <DEDUP_REMOVED lines=11> */
[----:B------:R-:W-:Y:S01]  /*6b50*/  SHF.R.U64 R110, R110, 0x3, RZ ;  /* 0x000000036e6e7819 */ /* 0x000fe200000012ff */
[----:B0-----:R-:W-:Y:S01]  /*6b60*/  IMAD R3, R28, R3, UR44 ;  /* 0x0000002c1c037e24 */ /* 0x001fe2000f8e0203 */
[----:B------:R-:W-:Y:S02]  /*6b70*/  SHF.R.U64 R118, R118, 0x3, RZ ;  /* 0x0000000376767819 */ /* 0x000fe400000012ff */
[----:B------:R-:W-:Y:S01]  /*6b80*/  LOP3.LUT R122, R123, R8, RZ, 0x3c, !PT ;  /* 0x000000087b7a7212 */ /* 0x000fe200078e3cff */
[----:B------:R-:W-:Y:S01]  /*6b90*/  IMAD.MOV.U32 R123, RZ, RZ, R9 ;  /* 0x000000ffff7b7224 */ /* 0x000fe200078e0009 */
[----:B------:R-:W0:Y:S01]  /*6ba0*/  @P2 LDC R8, c[0x0][0xcec] ;  /* 0x00033b00ff082b82 */ /* 0x000e220000000800 */
        /* <DEDUP_REMOVED lines=12> */
[----:B------:R-:W1:Y:S01]  /*6c70*/  @P2 LDC R9, c[0x0][0xcf0] ;  /* 0x00033c00ff092b82 */ /* 0x000e620000000800 */
[----:B------:R-:W-:Y:S02]  /*6c80*/  F2FP.BF16.F32.PACK_AB R27, R31, R30 ;  /* 0x0000001e1f1b723e */ /* 0x000fe400000010ff */
[----:B------:R-:W-:Y:S02]  /*6c90*/  F2FP.BF16.F32.PACK_AB R40, R41, R40 ;  /* 0x000000282928723e */ /* 0x000fe400000010ff */
[----:B------:R-:W-:Y:S02]  /*6ca0*/  F2FP.BF16.F32.PACK_AB R41, R43, R42 ;  /* 0x0000002a2b29723e */ /* 0x000fe400000010ff */
[----:B------:R-:W-:Y:S01]  /*6cb0*/  F2FP.BF16.F32.PACK_AB R43, R47, R46 ;  /* 0x0000002e2f2b723e */ /* 0x000fe200000010ff */
[----:B------:R-:W2:Y:S01]  /*6cc0*/  LDC.64 R30, c[0x0][0xc98] ;  /* 0x00032600ff1e7b82 */ /* 0x000ea20000000a00 */
[----:B------:R-:W-:Y:S01]  /*6cd0*/  IMAD R47, R3, 0x80, R211 ;  /* 0x00000080032f7824 */ /* 0x000fe200078e02d3 */
[----:B------:R-:W-:-:S02]  /*6ce0*/  F2FP.BF16.F32.PACK_AB R32, R33, R32 ;  /* 0x000000202120723e */ /* 0x000fc400000010ff */
[----:B------:R-:W-:Y:S01]  /*6cf0*/  F2FP.BF16.F32.PACK_AB R33, R35, R34 ;  /* 0x000000222321723e */ /* 0x000fe200000010ff */
[----:B0-----:R-:W-:Y:S01]  /*6d00*/  @P2 IMAD.HI.U32 R8, R47, R8, RZ ;  /* 0x000000082f082227 */ /* 0x001fe200078e00ff */
[----:B------:R-:W-:Y:S02]  /*6d10*/  MOV R10, R10 ;  /* 0x0000000a000a7202 */ /* 0x000fe40000000f00 */
[----:B------:R-:W-:Y:S01]  /*6d20*/  F2FP.BF16.F32.PACK_AB R35, R39, R38 ;  /* 0x000000262723723e */ /* 0x000fe200000010ff */
[----:B------:R-:W-:Y:S01]  /*6d30*/  IMAD.MOV.U32 R39, RZ, RZ, R47 ;  /* 0x000000ffff277224 */ /* 0x000fe200078e002f */
[----:B------:R-:W-:Y:S01]  /*6d40*/  MOV R146, R146 ;  /* 0x0000009200927202 */ /* 0x000fe20000000f00 */
[----:B------:R-:W-:Y:S01]  /*6d50*/  STSM.16.M88.4 [R10], R24 ;  /* 0x000000180a007844 */ /* 0x000fe20000000200 */
[----:B------:R-:W-:Y:S02]  /*6d60*/  F2FP.BF16.F32.PACK_AB R34, R183, R36 ;  /* 0x00000024b722723e */ /* 0x000fe400000010ff */
[----:B------:R-:W-:-:S02]  /*6d70*/  F2FP.BF16.F32.PACK_AB R48, R49, R48 ;  /* 0x000000303130723e */ /* 0x000fc400000010ff */
[----:B-1----:R-:W-:Y:S01]  /*6d80*/  @P2 SHF.R.U32.HI R39, RZ, R9, R8 ;  /* 0x00000009ff272219 */ /* 0x002fe20000011608 */
[----:B------:R0:W-:Y:S01]  /*6d90*/  STSM.16.M88.4 [R146], R32 ;  /* 0x0000002092007844 */ /* 0x0001e20000000200 */
[----:B------:R-:W-:Y:S02]  /*6da0*/  MOV R158, R158 ;  /* 0x0000009e009e7202 */ /* 0x000fe40000000f00 */
[----:B------:R-:W-:Y:S02]  /*6db0*/  F2FP.BF16.F32.PACK_AB R42, R182, R44 ;  /* 0x0000002cb62a723e */ /* 0x000fe400000010ff */
[----:B------:R-:W-:Y:S02]  /*6dc0*/  F2FP.BF16.F32.PACK_AB R49, R51, R50 ;  /* 0x000000323331723e */ /* 0x000fe400000010ff */
[----:B------:R-:W-:Y:S01]  /*6dd0*/  MOV R166, R166 ;  /* 0x000000a600a67202 */ /* 0x000fe20000000f00 */
[C---:B--2---:R-:W-:Y:S01]  /*6de0*/  IMAD R28, R30.reuse, UR7, RZ ;  /* 0x000000071e1c7c24 */ /* 0x044fe2000f8e02ff */
[----:B------:R-:W-:Y:S01]  /*6df0*/  F2FP.BF16.F32.PACK_AB R50, R205, R189 ;  /* 0x000000bdcd32723e */ /* 0x000fe200000010ff */
[----:B------:R-:W-:Y:S01]  /*6e00*/  IMAD.WIDE.U32 R4, R30, UR43, R4 ;  /* 0x0000002b1e047c25 */ /* 0x000fe2000f8e0004 */
[----:B------:R-:W-:Y:S01]  /*6e10*/  F2FP.BF16.F32.PACK_AB R51, R55, R54 ;  /* 0x000000363733723e */ /* 0x000fe200000010ff */
[----:B------:R-:W-:Y:S01]  /*6e20*/  STSM.16.M88.4 [R158], R40 ;  /* 0x000000289e007844 */ /* 0x000fe20000000200 */
[----:B------:R-:W-:-:S02]  /*6e30*/  MOV R164, R164 ;  /* 0x000000a400a47202 */ /* 0x000fc40000000f00 */
[----:B------:R-:W-:Y:S01]  /*6e40*/  F2FP.BF16.F32.PACK_AB R8, R204, R188 ;  /* 0x000000bccc08723e */ /* 0x000fe200000010ff */
[----:B0-----:R-:W-:Y:S01]  /*6e50*/  IMAD.MOV R32, RZ, RZ, -R39 ;  /* 0x000000ffff207224 */ /* 0x001fe200078e0a27 */
[----:B------:R-:W-:Y:S01]  /*6e60*/  F2FP.BF16.F32.PACK_AB R9, R59, R58 ;  /* 0x0000003a3b09723e */ /* 0x000fe200000010ff */
[----:B------:R-:W-:Y:S01]  /*6e70*/  STSM.16.M88.4 [R166], R48 ;  /* 0x00000030a6007844 */ /* 0x000fe20000000200 */
[----:B------:R-:W-:Y:S01]  /*6e80*/  F2FP.BF16.F32.PACK_AB R10, R203, R187 ;  /* 0x000000bbcb0a723e */ /* 0x000fe200000010ff */
[----:B------:R-:W-:Y:S01]  /*6e90*/  IMAD R33, R213, R32, R47 ;  /* 0x00000020d5217224 */ /* 0x000fe200078e022f */
[----:B------:R-:W-:Y:S01]  /*6ea0*/  F2FP.BF16.F32.PACK_AB R11, R63, R62 ;  /* 0x0000003e3f0b723e */ /* 0x000fe200000010ff */
[----:B------:R-:W-:Y:S01]  /*6eb0*/  IMAD R32, R31, UR43, R28 ;  /* 0x0000002b1f207c24 */ /* 0x000fe2000f8e021c */
[----:B------:R-:W-:Y:S02]  /*6ec0*/  F2FP.BF16.F32.PACK_AB R29, R7, R29 ;  /* 0x0000001d071d723e */ /* 0x000fe400000010ff */
[----:B------:R-:W-:Y:S01]  /*6ed0*/  SHF.R.S32.HI R7, RZ, 0x1f, R33 ;  /* 0x0000001fff077819 */ /* 0x000fe20000011421 */
[----:B------:R0:W-:Y:S01]  /*6ee0*/  STSM.16.M88.4 [R164], R8 ;  /* 0x00000008a4007844 */ /* 0x0001e20000000200 */
[----:B------:R-:W-:-:S02]  /*6ef0*/  F2FP.BF16.F32.PACK_AB R72, R73, R72 ;  /* 0x000000484948723e */ /* 0x000fc400000010ff */
[----:B------:R-:W-:Y:S02]  /*6f00*/  MOV R162, R162 ;  /* 0x000000a200a27202 */ /* 0x000fe40000000f00 */
[----:B------:R-:W-:Y:S02]  /*6f10*/  F2FP.BF16.F32.PACK_AB R24, R202, R186 ;  /* 0x000000baca18723e */ /* 0x000fe400000010ff */
[----:B------:R-:W-:Y:S02]  /*6f20*/  F2FP.BF16.F32.PACK_AB R25, R67, R66 ;  /* 0x000000424319723e */ /* 0x000fe400000010ff */
[----:B------:R-:W-:Y:S02]  /*6f30*/  F2FP.BF16.F32.PACK_AB R26, R201, R185 ;  /* 0x000000b9c91a723e */ /* 0x000fe400000010ff */
[----:B------:R-:W-:Y:S02]  /*6f40*/  F2FP.BF16.F32.PACK_AB R27, R71, R70 ;  /* 0x00000046471b723e */ /* 0x000fe400000010ff */
[----:B------:R-:W-:-:S02]  /*6f50*/  F2FP.BF16.F32.PACK_AB R73, R75, R74 ;  /* 0x0000004a4b49723e */ /* 0x000fc400000010ff */
[----:B------:R-:W-:Y:S01]  /*6f60*/  F2FP.BF16.F32.PACK_AB R80, R81, R80 ;  /* 0x000000505150723e */ /* 0x000fe200000010ff */
[----:B0-----:R-:W-:Y:S01]  /*6f70*/  IMAD R11, R3, 0x80, R209 ;  /* 0x00000080030b7824 */ /* 0x001fe200078e02d1 */
[----:B------:R-:W-:Y:S01]  /*6f80*/  SHF.R.S32.HI R9, RZ, 0x1f, R39 ;  /* 0x0000001fff097819 */ /* 0x000fe20000011427 */
[----:B------:R0:W-:Y:S01]  /*6f90*/  STSM.16.M88.4 [R162], R24 ;  /* 0x00000018a2007844 */ /* 0x0001e20000000200 */
[----:B------:R-:W-:Y:S01]  /*6fa0*/  IADD3 R8, P0, R39, R4, RZ ;  /* 0x0000000427087210 */ /* 0x000fe20007f1e0ff */
[----:B------:R-:W-:Y:S01]  /*6fb0*/  IMAD R4, R7, UR4, RZ ;  /* 0x0000000407047c24 */ /* 0x000fe2000f8e02ff */
[----:B------:R-:W-:Y:S02]  /*6fc0*/  MOV R160, R160 ;  /* 0x000000a000a07202 */ /* 0x000fe40000000f00 */
[----:B------:R-:W-:Y:S01]  /*6fd0*/  IADD3.X R9, R9, R5, R32, P0, !PT ;  /* 0x0000000509097210 */ /* 0x000fe200007fe420 */
[----:B------:R-:W-:Y:S01]  /*6fe0*/  IMAD R7, R33, UR5, R4 ;  /* 0x0000000521077c24 */ /* 0x000fe2000f8e0204 */
[----:B------:R-:W-:Y:S01]  /*6ff0*/  F2FP.BF16.F32.PACK_AB R74, R199, R76 ;  /* 0x0000004cc74a723e */ /* 0x000fe200000010ff */
[----:B------:R-:W-:Y:S01]  /*7000*/  IMAD R4, R213, UR6, RZ ;  /* 0x00000006d5047c24 */ /* 0x000fe2000f8e02ff */
[----:B------:R-:W-:Y:S01]  /*7010*/  F2FP.BF16.F32.PACK_AB R75, R79, R78 ;  /* 0x0000004e4f4b723e */ /* 0x000fe200000010ff */
[----:B------:R-:W-:Y:S01]  /*7020*/  IMAD.WIDE.U32 R8, R33, UR4, R8 ;  /* 0x0000000421087c25 */ /* 0x000fe2000f8e0008 */
[----:B------:R-:W-:Y:S01]  /*7030*/  F2FP.BF16.F32.PACK_AB R81, R83, R82 ;  /* 0x000000525351723e */ /* 0x000fe200000010ff */
[----:B------:R-:W-:Y:S01]  /*7040*/  ULDC.64 UR4, c[0x0][0xc50] ;  /* 0x0003140000047ab9 */ /* 0x000fe20000000a00 */
[----:B------:R-:W-:Y:S01]  /*7050*/  F2FP.BF16.F32.PACK_AB R88, R89, R88 ;  /* 0x000000585958723e */ /* 0x000fe200000010ff */
[----:B------:R-:W-:Y:S01]  /*7060*/  IMAD.IADD R7, R9, 0x1, R7 ;  /* 0x0000000109077824 */ /* 0x000fe200078e0207 */
[----:B------:R-:W-:Y:S01]  /*7070*/  MOV R156, R156 ;  /* 0x0000009c009c7202 */ /* 0x000fe20000000f00 */
[----:B------:R-:W-:Y:S01]  /*7080*/  STSM.16.M88.4 [R160], R72 ;  /* 0x00000048a0007844 */ /* 0x000fe20000000200 */
[----:B------:R-:W-:Y:S01]  /*7090*/  F2FP.BF16.F32.PACK_AB R82, R198, R84 ;  /* 0x00000054c652723e */ /* 0x000fe200000010ff */
[----:B------:R-:W-:Y:S01]  /*70a0*/  VIADD R5, R11, 0x8 ;  /* 0x000000080b057836 */ /* 0x000fe20000000000 */
[----:B------:R-:W-:-:S02]  /*70b0*/  F2FP.BF16.F32.PACK_AB R83, R87, R86 ;  /* 0x000000565753723e */ /* 0x000fc400000010ff */
[----:B------:R-:W-:Y:S02]  /*70c0*/  F2FP.BF16.F32.PACK_AB R89, R91, R90 ;  /* 0x0000005a5b59723e */ /* 0x000fe400000010ff */
[----:B------:R-:W-:Y:S01]  /*70d0*/  MOV R154, R154 ;  /* 0x0000009a009a7202 */ /* 0x000fe20000000f00 */
[----:B------:R-:W-:Y:S01]  /*70e0*/  STSM.16.M88.4 [R156], R80 ;  /* 0x000000509c007844 */ /* 0x000fe20000000200 */
[----:B------:R-:W-:Y:S02]  /*70f0*/  F2FP.BF16.F32.PACK_AB R90, R197, R92 ;  /* 0x0000005cc55a723e */ /* 0x000fe400000010ff */
[----:B------:R-:W-:Y:S02]  /*7100*/  F2FP.BF16.F32.PACK_AB R91, R95, R94 ;  /* 0x0000005e5f5b723e */ /* 0x000fe400000010ff */
[----:B------:R-:W-:Y:S02]  /*7110*/  LOP3.LUT P0, RZ, R206, 0x3, RZ, 0xc0, !PT ;  /* 0x00000003ceff7812 */ /* 0x000fe4000780c0ff */
[----:B------:R-:W-:Y:S01]  /*7120*/  LEA R34, P3, R8, UR4, 0x2 ;  /* 0x0000000408227c11 */ /* 0x000fe2000f8610ff */
[----:B------:R-:W-:Y:S01]  /*7130*/  STSM.16.M88.4 [R154], R88 ;  /* 0x000000589a007844 */ /* 0x000fe20000000200 */
[----:B------:R-:W-:-:S02]  /*7140*/  MOV R152, R152 ;  /* 0x0000009800987202 */ /* 0x000fc40000000f00 */
[----:B------:R-:W-:Y:S01]  /*7150*/  F2FP.BF16.F32.PACK_AB R28, R196, R96 ;  /* 0x00000060c41c723e */ /* 0x000fe200000010ff */
[----:B------:R-:W-:Y:S01]  /*7160*/  SHFL.IDX PT, R44, R34, RZ, 0x1c1f ;  /* 0x001c1fff222c7589 */ /* 0x000fe200000e0000 */
[----:B------:R-:W-:Y:S02]  /*7170*/  F2FP.BF16.F32.PACK_AB R30, R195, R100 ;  /* 0x00000064c31e723e */ /* 0x000fe400000010ff */
[----:B------:R-:W-:Y:S01]  /*7180*/  F2FP.BF16.F32.PACK_AB R31, R37, R45 ;  /* 0x0000002d251f723e */ /* 0x000fe200000010ff */
[----:B------:R-:W-:Y:S01]  /*7190*/  SHFL.IDX PT, R46, R34, 0x1, 0x1c1f ;  /* 0x003c1f00222e7f89 */ /* 0x000fe200000e0000 */
[----:B------:R-:W-:Y:S02]  /*71a0*/  MOV R150, R150 ;  /* 0x0000009600967202 */ /* 0x000fe40000000f00 */
[----:B------:R-:W-:Y:S01]  /*71b0*/  F2FP.BF16.F32.PACK_AB R76, R194, R104 ;  /* 0x00000068c24c723e */ /* 0x000fe200000010ff */
[----:B------:R1:W-:Y:S01]  /*71c0*/  STSM.16.M88.4 [R152], R28 ;  /* 0x0000001c98007844 */ /* 0x0003e20000000200 */
[----:B------:R-:W-:-:S02]  /*71d0*/  F2FP.BF16.F32.PACK_AB R77, R77, R85 ;  /* 0x000000554d4d723e */ /* 0x000fc400000010ff */
[----:B------:R-:W-:Y:S02]  /*71e0*/  F2FP.BF16.F32.PACK_AB R78, R193, R108 ;  /* 0x0000006cc14e723e */ /* 0x000fe400000010ff */
[----:B------:R-:W-:Y:S02]  /*71f0*/  F2FP.BF16.F32.PACK_AB R79, R93, R97 ;  /* 0x000000615d4f723e */ /* 0x000fe400000010ff */
[----:B------:R-:W-:Y:S02]  /*7200*/  ISETP.GE.OR P1, PT, R11, R4, P0 ;  /* 0x000000040b00720c */ /* 0x000fe40000726670 */
[----:B------:R-:W-:Y:S01]  /*7210*/  LEA.HI.X R7, R8, UR5, R7, 0x2, P3 ;  /* 0x0000000508077c11 */ /* 0x000fe200098f1407 */
[----:B------:R-:W-:Y:S01]  /*7220*/  STSM.16.M88.4 [R150], R76 ;  /* 0x0000004c96007844 */ /* 0x000fe20000000200 */
[----:B------:R-:W-:Y:S02]  /*7230*/  MOV R142, R142 ;  /* 0x0000008e008e7202 */ /* 0x000fe40000000f00 */
[----:B------:R-:W-:Y:S01]  /*7240*/  F2FP.BF16.F32.PACK_AB R8, R192, R112 ;  /* 0x00000070c008723e */ /* 0x000fe200000010ff */
[----:B------:R-:W2:Y:S01]  /*7250*/  SHFL.IDX PT, R45, R7, RZ, 0x1c1f ;  /* 0x001c1fff072d7589 */ /* 0x000ea200000e0000 */
[----:B------:R-:W-:-:S02]  /*7260*/  F2FP.BF16.F32.PACK_AB R9, R101, R105 ;  /* 0x000000696509723e */ /* 0x000fc400000010ff */
[----:B------:R-:W-:Y:S01]  /*7270*/  F2FP.BF16.F32.PACK_AB R10, R191, R116 ;  /* 0x00000074bf0a723e */ /* 0x000fe200000010ff */
[----:B------:R-:W3:Y:S01]  /*7280*/  SHFL.IDX PT, R47, R7, 0x1, 0x1c1f ;  /* 0x003c1f00072f7f89 */ /* 0x000ee200000e0000 */
[----:B------:R-:W-:Y:S02]  /*7290*/  F2FP.BF16.F32.PACK_AB R11, R109, R113 ;  /* 0x000000716d0b723e */ /* 0x000fe400000010ff */
[----:B------:R-:W-:Y:S02]  /*72a0*/  MOV R138, R138 ;  /* 0x0000008a008a7202 */ /* 0x000fe40000000f00 */
[----:B0-----:R-:W-:Y:S01]  /*72b0*/  F2FP.BF16.F32.PACK_AB R24, R190, R120 ;  /* 0x00000078be18723e */ /* 0x001fe200000010ff */
[----:B------:R-:W-:Y:S01]  /*72c0*/  STSM.16.M88.4 [R142], R8 ;  /* 0x000000088e007844 */ /* 0x000fe20000000200 */
[----:B------:R-:W-:Y:S02]  /*72d0*/  F2FP.BF16.F32.PACK_AB R25, R117, R121 ;  /* 0x000000797519723e */ /* 0x000fe400000010ff */
[----:B------:R-:W-:-:S02]  /*72e0*/  F2FP.BF16.F32.PACK_AB R26, R125, R124 ;  /* 0x0000007c7d1a723e */ /* 0x000fc400000010ff */
[----:B------:R-:W-:Y:S02]  /*72f0*/  F2FP.BF16.F32.PACK_AB R27, R168, R169 ;  /* 0x000000a9a81b723e */ /* 0x000fe400000010ff */
[----:B------:R-:W-:Y:S02]  /*7300*/  MOV R134, R134 ;  /* 0x0000008600867202 */ /* 0x000fe40000000f00 */
[----:B-1----:R-:W-:Y:S01]  /*7310*/  F2FP.BF16.F32.PACK_AB R28, R129, R128 ;  /* 0x00000080811c723e */ /* 0x002fe200000010ff */
[----:B------:R-:W-:Y:S01]  /*7320*/  STSM.16.M88.4 [R138], R24 ;  /* 0x000000188a007844 */ /* 0x000fe20000000200 */
[----:B------:R-:W-:Y:S02]  /*7330*/  F2FP.BF16.F32.PACK_AB R29, R170, R171 ;  /* 0x000000abaa1d723e */ /* 0x000fe400000010ff */
[----:B------:R-:W-:Y:S02]  /*7340*/  F2FP.BF16.F32.PACK_AB R30, R133, R132 ;  /* 0x00000084851e723e */ /* 0x000fe400000010ff */
[----:B------:R-:W-:-:S02]  /*7350*/  F2FP.BF16.F32.PACK_AB R31, R172, R173 ;  /* 0x000000adac1f723e */ /* 0x000fc400000010ff */
[----:B------:R-:W-:Y:S02]  /*7360*/  MOV R130, R130 ;  /* 0x0000008200827202 */ /* 0x000fe40000000f00 */
[----:B------:R-:W-:Y:S01]  /*7370*/  F2FP.BF16.F32.PACK_AB R32, R137, R136 ;  /* 0x000000888920723e */ /* 0x000fe200000010ff */
[----:B------:R-:W-:Y:S01]  /*7380*/  STSM.16.M88.4 [R134], R28 ;  /* 0x0000001c86007844 */ /* 0x000fe20000000200 */
[----:B------:R-:W-:Y:S02]  /*7390*/  F2FP.BF16.F32.PACK_AB R33, R174, R175 ;  /* 0x000000afae21723e */ /* 0x000fe400000010ff */
[----:B------:R-:W-:Y:S02]  /*73a0*/  F2FP.BF16.F32.PACK_AB R34, R141, R140 ;  /* 0x0000008c8d22723e */ /* 0x000fe400000010ff */
[----:B------:R-:W-:Y:S02]  /*73b0*/  F2FP.BF16.F32.PACK_AB R35, R176, R177 ;  /* 0x000000b1b023723e */ /* 0x000fe400000010ff */
[----:B------:R-:W-:-:S02]  /*73c0*/  F2FP.BF16.F32.PACK_AB R144, R145, R144 ;  /* 0x000000909190723e */ /* 0x000fc400000010ff */
[----:B------:R-:W-:Y:S01]  /*73d0*/  MOV R126, R126 ;  /* 0x0000007e007e7202 */ /* 0x000fe20000000f00 */
[----:B------:R-:W-:Y:S01]  /*73e0*/  STSM.16.M88.4 [R130], R32 ;  /* 0x0000002082007844 */ /* 0x000fe20000000200 */
[----:B------:R-:W-:Y:S02]  /*73f0*/  F2FP.BF16.F32.PACK_AB R145, R178, R179 ;  /* 0x000000b3b291723e */ /* 0x000fe400000010ff */
[----:B------:R-:W-:Y:S02]  /*7400*/  F2FP.BF16.F32.PACK_AB R146, R149, R148 ;  /* 0x000000949592723e */ /* 0x000fe400000010ff */
[----:B------:R-:W-:Y:S02]  /*7410*/  F2FP.BF16.F32.PACK_AB R147, R180, R181 ;  /* 0x000000b5b493723e */ /* 0x000fe400000010ff */
[----:B------:R-:W-:-:S03]  /*7420*/  ISETP.GE.OR P0, PT, R5, R4, P0 ;  /* 0x000000040500720c */ /* 0x000fc60000706670 */
[----:B------:R-:W-:Y:S01]  /*7430*/  STSM.16.M88.4 [R126], R144 ;  /* 0x000000907e007844 */ /* 0x000fe20000000200 */
[----:B------:R-:W-:Y:S06]  /*7440*/  BAR.SYNC.DEFER_BLOCKING 0x1, 0x100 ;  /* 0x0044000000007b1d */ /* 0x000fec0000010000 */
[----:B--2---:R0:W-:Y:S04]  /*7450*/  @!P1 ST.E desc[UR48][R44.64], R6 ;  /* 0x000000062c009985 */ /* 0x0041e8000c101930 */
[----:B---3--:R1:W-:Y:S04]  /*7460*/  @!P0 ST.E desc[UR48][R46.64], R0 ;  /* 0x000000002e008985 */ /* 0x0083e8000c101930 */
[----:B------:R2:W5:Y:S04]  /*7470*/  LD.E.128 R36, desc[UR48][R12.64] ;  /* 0x000000300c247980 */ /* 0x000568000c101d00 */
[----:B------:R3:W5:Y:S01]  /*7480*/  LD.E.128 R40, desc[UR48][R14.64] ;  /* 0x000000300e287980 */ /* 0x000762000c101d00 */
[----:B0-----:R-:W0:Y:S01]  /*7490*/  LDC.64 R6, c[0x0][0xbe0] ;  /* 0x0002f800ff067b82 */ /* 0x001e220000000a00 */
[----:B-1----:R-:W-:Y:S01]  /*74a0*/  LEA R0, R19, R200, 0x5 ;  /* 0x000000c813007211 */ /* 0x002fe200078e28ff */
[----:B------:R-:W-:-:S02]  /*74b0*/  UIMAD UR6, UR11, UR8, URZ ;  /* 0x000000080b0672a4 */ /* 0x000fc4000f8e023f */
[----:B------:R-:W-:Y:S01]  /*74c0*/  UIMAD.WIDE.U32 UR4, UR10, UR8, URZ ;  /* 0x000000080a0472a5 */ /* 0x000fe2000f8e003f */
[----:B------:R-:W-:-:S03]  /*74d0*/  IMAD R29, R3, 0x80, R200 ;  /* 0x00000080031d7824 */ /* 0x000fc600078e02c8 */
[----:B--2---:R-:W1:Y:S01]  /*74e0*/  @P2 LDC R12, c[0x0][0xcec] ;  /* 0x00033b00ff0c2b82 */ /* 0x004e620000000800 */
[----:B------:R-:W5:Y:S04]  /*74f0*/  LD.E.128 R120, desc[UR48][R122.64] ;  /* 0x000000307a787980 */ /* 0x000f68000c101d00 */
[----:B------:R2:W5:Y:S03]  /*7500*/  LD.E.128 R8, desc[UR48][R20.64] ;  /* 0x0000003014087980 */ /* 0x000566000c101d00 */
[----:B---3--:R-:W3:Y:S01]  /*7510*/  @P2 LDC R14, c[0x0][0xcf0] ;  /* 0x00033c00ff0e2b82 */ /* 0x008ee20000000800 */
[----:B------:R-:W-:Y:S01]  /*7520*/  IMAD R13, R3, 0x80, R0 ;  /* 0x00000080030d7824 */ /* 0x000fe200078e0200 */
[----:B------:R-:W-:Y:S01]  /*7530*/  UIMAD UR6, UR10, UR9, UR6 ;  /* 0x000000090a0672a4 */ /* 0x000fe2000f8e0206 */
[----:B------:R2:W5:Y:S02]  /*7540*/  LD.E.128 R24, desc[UR48][R22.64] ;  /* 0x0000003016187980 */ /* 0x000564000c101d00 */
[----:B------:R-:W-:Y:S01]  /*7550*/  ULDC.64 UR8, c[0x0][0xbf0] ;  /* 0x0002fc0000087ab9 */ /* 0x000fe20000000a00 */
[----:B------:R-:W-:Y:S01]  /*7560*/  IMAD.MOV.U32 R0, RZ, RZ, R13 ;  /* 0x000000ffff007224 */ /* 0x000fe200078e000d */
[----:B------:R-:W-:Y:S01]  /*7570*/  UIMAD UR7, UR7, UR8, URZ ;  /* 0x00000008070772a4 */ /* 0x000fe2000f8e023f */
[----:B------:R-:W5:Y:S01]  /*7580*/  LD.E.128 R52, desc[UR48][R52.64] ;  /* 0x0000003034347980 */ /* 0x000f62000c101d00 */
[----:B------:R-:W-:-:S03]  /*7590*/  UIADD3 UR5, UR5, UR6, URZ ;  /* 0x0000000605057290 */ /* 0x000fc6000fffe03f */
[----:B------:R-:W5:Y:S01]  /*75a0*/  LD.E.128 R56, desc[UR48][R56.64] ;  /* 0x0000003038387980 */ /* 0x000f62000c101d00 */
[----:B-1----:R-:W-:Y:S01]  /*75b0*/  @P2 IMAD.HI.U32 R5, R13, R12, RZ ;  /* 0x0000000c0d052227 */ /* 0x002fe200078e00ff */
[----:B------:R-:W-:Y:S02]  /*75c0*/  UIMAD UR7, UR43, UR9, UR7 ;  /* 0x000000092b0772a4 */ /* 0x000fe4000f8e0207 */
[----:B------:R-:W5:Y:S01]  /*75d0*/  LD.E.128 R60, desc[UR48][R60.64] ;  /* 0x000000303c3c7980 */ /* 0x000f62000c101d00 */
[----:B------:R-:W-:-:S03]  /*75e0*/  UIMAD.WIDE.U32 UR4, UR43, UR8, UR4 ;  /* 0x000000082b0472a5 */ /* 0x000fc6000f8e0004 */
[----:B------:R-:W5:Y:S01]  /*75f0*/  LD.E.128 R64, desc[UR48][R64.64] ;  /* 0x0000003040407980 */ /* 0x000f62000c101d00 */
[----:B---3--:R-:W-:-:S03]  /*7600*/  @P2 SHF.R.U32.HI R0, RZ, R14, R5 ;  /* 0x0000000eff002219 */ /* 0x008fc60000011605 */
[----:B------:R-:W5:Y:S01]  /*7610*/  LD.E.128 R68, desc[UR48][R68.64] ;  /* 0x0000003044447980 */ /* 0x000f62000c101d00 */
[----:B------:R-:W-:Y:S01]  /*7620*/  VIADD R3, R29, 0x20 ;  /* 0x000000201d037836 */ /* 0x000fe20000000000 */
[--C-:B------:R-:W-:Y:S01]  /*7630*/  SHF.R.S32.HI R5, RZ, 0x1f, R0.reuse ;  /* 0x0000001fff057819 */ /* 0x100fe20000011400 */
[----:B------:R-:W-:Y:S01]  /*7640*/  IMAD.MOV R12, RZ, RZ, -R0 ;  /* 0x000000ffff0c7224 */ /* 0x000fe200078e0a00 */
[----:B------:R-:W-:Y:S01]  /*7650*/  UIADD3 UR5, UR5, UR7, URZ ;  /* 0x0000000705057290 */ /* 0x000fe2000fffe03f */
[----:B------:R-:W5:Y:S01]  /*7660*/  LD.E.128 R96, desc[UR48][R98.64] ;  /* 0x0000003062607980 */ /* 0x000f62000c101d00 */
[----:B------:R-:W-:Y:S01]  /*7670*/  UIADD3 UR37, UR37, 0x1, URZ ;  /* 0x0000000125257890 */ /* 0x000fe2000fffe03f */
[----:B0-----:R-:W-:Y:S01]  /*7680*/  IMAD R5, R5, R6, RZ ;  /* 0x0000000605057224 */ /* 0x001fe200078e02ff */
[----:B------:R-:W-:Y:S01]  /*7690*/  ULDC.64 UR6, c[0x0][0xbd8] ;  /* 0x0002f60000067ab9 */ /* 0x000fe20000000a00 */
[----:B------:R-:W-:Y:S01]  /*76a0*/  IMAD R213, R213, R12, R13 ;  /* 0x0000000cd5d57224 */ /* 0x000fe200078e020d */
[----:B------:R-:W5:Y:S01]  /*76b0*/  LD.E.128 R100, desc[UR48][R102.64] ;  /* 0x0000003066647980 */ /* 0x000f62000c101d00 */
[C---:B------:R-:W-:Y:S01]  /*76c0*/  IMAD R5, R0.reuse, R7, R5 ;  /* 0x0000000700057224 */ /* 0x040fe200078e0205 */
[----:B------:R-:W-:Y:S01]  /*76d0*/  ULDC.64 UR8, c[0x0][0xb80] ;  /* 0x0002e00000087ab9 */ /* 0x000fe20000000a00 */
[----:B------:R-:W-:Y:S01]  /*76e0*/  IMAD.WIDE.U32 R6, R0, R6, UR4 ;  /* 0x0000000400067e25 */ /* 0x000fe2000f8e0006 */
[----:B------:R-:W5:Y:S01]  /*76f0*/  LD.E.128 R104, desc[UR48][R106.64] ;  /* 0x000000306a687980 */ /* 0x000f62000c101d00 */
[----:B------:R-:W-:-:S03]  /*7700*/  SHF.R.S32.HI R0, RZ, 0x1f, R213 ;  /* 0x0000001fff007819 */ /* 0x000fc600000114d5 */
        /* <DEDUP_REMOVED lines=8> */
[----:B0-----:R-:W0:Y:S01]  /*7790*/  FENCE.VIEW.ASYNC.S ;  /* 0x00000000000073c6 */ /* 0x001e220000000000 */
[----:B------:R-:W-:Y:S01]  /*77a0*/  IMAD.IADD R7, R7, 0x1, R5 ;  /* 0x0000000107077824 */ /* 0x000fe200078e0205 */
[----:B------:R-:W-:Y:S01]  /*77b0*/  ISETP.GE.AND P1, PT, R3, R4, PT ;  /* 0x000000040300720c */ /* 0x000fe20003f26270 */
[----:B------:R-:W-:-:S02]  /*77c0*/  IMAD R0, R0, UR6, RZ ;  /* 0x0000000600007c24 */ /* 0x000fc4000f8e02ff */
[----:B------:R-:W-:Y:S02]  /*77d0*/  VIADD R3, R29, 0x40 ;  /* 0x000000401d037836 */ /* 0x000fe40000000000 */
[C---:B------:R-:W-:Y:S02]  /*77e0*/  IMAD R5, R213.reuse, UR7, R0 ;  /* 0x00000007d5057c24 */ /* 0x040fe4000f8e0200 */
[----:B------:R-:W-:Y:S01]  /*77f0*/  IMAD.WIDE.U32 R6, R213, UR6, R6 ;  /* 0x00000006d5067c25 */ /* 0x000fe2000f8e0006 */
[-C--:B------:R-:W-:Y:S02]  /*7800*/  ISETP.GE.AND P2, PT, R29, R4.reuse, PT ;  /* 0x000000041d00720c */ /* 0x080fe40003f46270 */
[----:B------:R-:W-:Y:S01]  /*7810*/  ISETP.GE.AND P0, PT, R3, R4, PT ;  /* 0x000000040300720c */ /* 0x000fe20003f06270 */
[----:B------:R-:W-:Y:S01]  /*7820*/  IMAD.IADD R3, R7, 0x1, R5 ;  /* 0x0000000107037824 */ /* 0x000fe200078e0205 */
[C---:B------:R-:W-:Y:S01]  /*7830*/  LEA R0, P3, R6.reuse, UR8, 0x1 ;  /* 0x0000000806007c11 */ /* 0x040fe2000f8608ff */
[----:B------:R-:W-:Y:S01]  /*7840*/  VIADD R207, R207, 0x32420 ;  /* 0x00032420cfcf7836 */ /* 0x000fe20000000000 */
[----:B------:R-:W-:Y:S01]  /*7850*/  UISETP.NE.AND UP0, UPT, UR37, 0x2, UPT ;  /* 0x000000022500788c */ /* 0x000fe2000bf05270 */
[----:B------:R-:W-:Y:S01]  /*7860*/  ULDC UR4, c[0x0][0xc] ;  /* 0x0000030000047ab9 */ /* 0x000fe20000000800 */
[----:B------:R-:W-:Y:S01]  /*7870*/  LEA.HI.X R5, R6, UR9, R3, 0x1, P3 ;  /* 0x0000000906057c11 */ /* 0x000fe200098f0c03 */
[----:B------:R-:W-:Y:S01]  /*7880*/  UIADD3 UR44, UR4, UR44, URZ ;  /* 0x0000002c042c7290 */ /* 0x000fe2000fffe03f */
[----:B------:R-:W-:Y:S01]  /*7890*/  PRMT R207, RZ, 0x654, R207 ;  /* 0x00000654ffcf7816 */ /* 0x000fe200000000cf */
[----:B------:R-:W-:Y:S01]  /*78a0*/  USEL UR4, URZ, 0x1, UP0 ;  /* 0x000000013f047887 */ /* 0x000fe20008000000 */
[----:B0-----:R2:W0:Y:S01]  /*78b0*/  SHFL.IDX PT, R12, R0, RZ, 0x181f ;  /* 0x00181fff000c7589 */ /* 0x00142200000e0000 */
[----:B------:R-:W-:Y:S01]  /*78c0*/  USEL UR37, UR37, URZ, UP0 ;  /* 0x0000003f25257287 */ /* 0x000fe20008000000 */
[----:B------:R2:W-:Y:S01]  /*78d0*/  SYNCS.ARRIVE.TRANS64.RED.A1T0 RZ, [R207+URZ], RZ ;  /* 0x000000ffcfff79a7 */ /* 0x0005e2000810043f */
[----:B------:R-:W-:Y:S01]  /*78e0*/  ULOP3.LUT UR36, UR36, UR4, URZ, 0x3c, !UPT ;  /* 0x0000000424247292 */ /* 0x000fe2000f8e3c3f */
[----:B------:R2:W1:Y:S01]  /*78f0*/  SHFL.IDX PT, R13, R5, RZ, 0x181f ;  /* 0x00181fff050d7589 */ /* 0x00046200000e0000 */
[----:B------:R-:W-:Y:S04]  /*7900*/  BSSY B0, `(.L_x_9243) ;  /* 0x0000012000007945 */ /* 0x000fe80003800000 */
[----:B------:R-:W-:Y:S06]  /*7910*/  @P2 BRA `(.L_x_9244) ;  /* 0x0000000000402947 */ /* 0x000fec0003800000 */
[----:B------:R-:W-:Y:S02]  /*7920*/  ULDC UR4, c[0x0][0xbc8] ;  /* 0x0002f20000047ab9 */ /* 0x000fe40000000800 */
[----:B------:R-:W-:Y:S02]  /*7930*/  ISETP.GE.AND P4, PT, R18, UR4, PT ;  /* 0x0000000412007c0c */ /* 0x000fe4000bf86270 */
[----:B------:R-:W-:Y:S02]  /*7940*/  ISETP.GE.AND P3, PT, R17, UR4, PT ;  /* 0x0000000411007c0c */ /* 0x000fe4000bf66270 */
[----:B------:R-:W-:Y:S02]  /*7950*/  ISETP.GE.AND P2, PT, R16, UR4, PT ;  /* 0x0000000410007c0c */ /* 0x000fe4000bf46270 */
[----:B------:R-:W-:-:S07]  /*7960*/  ISETP.GE.AND P5, PT, R2, UR4, PT ;  /* 0x0000000402007c0c */ /* 0x000fce000bfa6270 */
[----:B0-----:R-:W-:-:S04]  /*7970*/  @!P4 LEA R14, P6, R18, R12, 0x1 ;  /* 0x0000000c120ec211 */ /* 0x001fc800078c08ff */
[----:B-1----:R-:W-:Y:S02]  /*7980*/  @!P4 LEA.HI.X R15, R18, R13, R216, 0x1, P6 ;  /* 0x0000000d120fc211 */ /* 0x002fe400030f0cd8 */
[----:B--2---:R-:W-:Y:S01]  /*7990*/  @!P3 LEA R20, P6, R17, R12, 0x1 ;  /* 0x0000000c1114b211 */ /* 0x004fe200078c08ff */
        /* <DEDUP_REMOVED lines=8> */
.L_x_9244:
[----:B------:R-:W-:Y:S05]  /*7a20*/  BSYNC B0 ;  /* 0x0000000000007941 */ /* 0x000fea0003800000 */
.L_x_9243:
[----:B-1----:R1:W4:Y:S01]  /*7a30*/  SHFL.IDX PT, R13, R5, 0x1, 0x181f ;  /* 0x00381f00050d7f89 */ /* 0x00232200000e0000 */
        /* <DEDUP_REMOVED lines=8> */
[CC--:B0--3--:R-:W-:Y:S02]  /*7ac0*/  @!P3 LEA R14, P6, R18.reuse, R12.reuse, 0x1 ;  /* 0x0000000c120eb211 */ /* 0x0c9fe400078c08ff */
[CC--:B--2---:R-:W-:Y:S02]  /*7ad0*/  @!P2 LEA R20, P5, R17.reuse, R12.reuse, 0x1 ;  /* 0x0000000c1114a211 */ /* 0x0c4fe400078a08ff */
[-C--:B----4-:R-:W-:Y:S02]  /*7ae0*/  @!P3 LEA.HI.X R15, R18, R13.reuse, R216, 0x1, P6 ;  /* 0x0000000d120fb211 */ /* 0x090fe400030f0cd8 */
[----:B------:R-:W-:Y:S01]  /*7af0*/  @!P1 LEA R22, P6, R16, R12, 0x1 ;  /* 0x0000000c10169211 */ /* 0x000fe200078c08ff */
[----:B------:R-:W-:Y:S01]  /*7b00*/  @!P4 IMAD.WIDE R6, R2, 0x2, R12 ;  /* 0x000000020206c825 */ /* 0x000fe200078e020c */
[-C--:B------:R-:W-:Y:S02]  /*7b10*/  @!P2 LEA.HI.X R21, R17, R13.reuse, R215, 0x1, P5 ;  /* 0x0000000d1115a211 */ /* 0x080fe400028f0cd7 */
[----:B------:R-:W-:-:S02]  /*7b20*/  @!P1 LEA.HI.X R23, R16, R13, R214, 0x1, P6 ;  /* 0x0000000d10179211 */ /* 0x000fc400030f0cd6 */
[----:B-----5:R0:W-:Y:S04]  /*7b30*/  @!P4 ST.E.128 desc[UR48][R6.64], R36 ;  /* 0x000000240600c985 */ /* 0x0201e8000c101d30 */
[----:B------:R0:W-:Y:S04]  /*7b40*/  @!P3 ST.E.128 desc[UR48][R14.64], R52 ;  /* 0x000000340e00b985 */ /* 0x0001e8000c101d30 */
[----:B------:R0:W-:Y:S04]  /*7b50*/  @!P2 ST.E.128 desc[UR48][R20.64], R68 ;  /* 0x000000441400a985 */ /* 0x0001e8000c101d30 */
[----:B------:R0:W-:Y:S02]  /*7b60*/  @!P1 ST.E.128 desc[UR48][R22.64], R108 ;  /* 0x0000006c16009985 */ /* 0x0001e4000c101d30 */
.L_x_9246:
[----:B------:R-:W-:Y:S05]  /*7b70*/  BSYNC B0 ;  /* 0x0000000000007941 */ /* 0x000fea0003800000 */
.L_x_9245:
        /* <DEDUP_REMOVED lines=9> */
[-C--:B0--3--:R-:W-:Y:S02]  /*7c10*/  @!P4 LEA R14, P0, R18, R12.reuse, 0x1 ;  /* 0x0000000c120ec211 */ /* 0x089fe400078008ff */
[CC--:B--2---:R-:W-:Y:S02]  /*7c20*/  @!P5 LEA R20, P1, R17.reuse, R12.reuse, 0x1 ;  /* 0x0000000c1114d211 */ /* 0x0c4fe400078208ff */
[----:B------:R-:W-:Y:S02]  /*7c30*/  @!P6 LEA R22, P2, R16, R12, 0x1 ;  /* 0x0000000c1016e211 */ /* 0x000fe400078408ff */
[----:B-1----:R-:W-:Y:S01]  /*7c40*/  @!P3 IMAD.WIDE R6, R2, 0x2, R12 ;  /* 0x000000020206b825 */ /* 0x002fe200078e020c */
[-C--:B------:R-:W-:Y:S02]  /*7c50*/  @!P4 LEA.HI.X R15, R18, R13.reuse, R216, 0x1, P0 ;  /* 0x0000000d120fc211 */ /* 0x080fe400000f0cd8 */
[-C--:B------:R-:W-:Y:S02]  /*7c60*/  @!P5 LEA.HI.X R21, R17, R13.reuse, R215, 0x1, P1 ;  /* 0x0000000d1115d211 */ /* 0x080fe400008f0cd7 */
[----:B------:R-:W-:Y:S01]  /*7c70*/  @!P6 LEA.HI.X R23, R16, R13, R214, 0x1, P2 ;  /* 0x0000000d1017e211 */ /* 0x000fe200010f0cd6 */
[----:B-----5:R0:W-:Y:S04]  /*7c80*/  @!P3 ST.E.128 desc[UR48][R6.64], R40 ;  /* 0x000000280600b985 */ /* 0x0201e8000c101d30 */
[----:B------:R0:W-:Y:S04]  /*7c90*/  @!P4 ST.E.128 desc[UR48][R14.64], R56 ;  /* 0x000000380e00c985 */ /* 0x0001e8000c101d30 */
[----:B------:R0:W-:Y:S04]  /*7ca0*/  @!P5 ST.E.128 desc[UR48][R20.64], R96 ;  /* 0x000000601400d985 */ /* 0x0001e8000c101d30 */
[----:B------:R0:W-:Y:S02]  /*7cb0*/  @!P6 ST.E.128 desc[UR48][R22.64], R112 ;  /* 0x000000701600e985 */ /* 0x0001e4000c101d30 */
.L_x_9248:
[----:B------:R-:W-:Y:S05]  /*7cc0*/  BSYNC B0 ;  /* 0x0000000000007941 */ /* 0x000fea0003800000 */
.L_x_9247:
[----:B------:R-:W-:Y:S01]  /*7cd0*/  VIADD R3, R29, 0x60 ;  /* 0x000000601d037836 */ /* 0x000fe20000000000 */
[----:B0--3--:R0:W3:Y:S01]  /*7ce0*/  SHFL.IDX PT, R7, R5, 0x3, 0x181f ;  /* 0x00781f0005077f89 */ /* 0x0090e200000e0000 */
[----:B------:R-:W-:Y:S01]  /*7cf0*/  UIADD3 UR38, UR38, 0x1, URZ ;  /* 0x0000000126267890 */ /* 0x000fe2000fffe03f */
[----:B------:R-:W-:Y:S02]  /*7d00*/  BSSY B0, `(.L_x_9249) ;  /* 0x0000014000007945 */ /* 0x000fe40003800000 */
[----:B------:R-:W-:Y:S01]  /*7d10*/  ISETP.GE.AND P0, PT, R3, R4, PT ;  /* 0x000000040300720c */ /* 0x000fe20003f06270 */
[----:B------:R0:W0:-:S12]  /*7d20*/  SHFL.IDX PT, R6, R0, 0x3, 0x181f ;  /* 0x00781f0000067f89 */ /* 0x00001800000e0000 */
[----:B------:R-:W-:Y:S05]  /*7d30*/  @P0 BRA `(.L_x_9250) ;  /* 0x0000000000400947 */ /* 0x000fea0003800000 */
[----:B------:R-:W-:Y:S02]  /*7d40*/  ULDC UR4, c[0x0][0xbc8] ;  /* 0x0002f20000047ab9 */ /* 0x000fe40000000800 */
[----:B------:R-:W-:Y:S02]  /*7d50*/  ISETP.GE.AND P4, PT, R18, UR4, PT ;  /* 0x0000000412007c0c */ /* 0x000fe4000bf86270 */
[----:B------:R-:W-:Y:S02]  /*7d60*/  ISETP.GE.AND P5, PT, R17, UR4, PT ;  /* 0x0000000411007c0c */ /* 0x000fe4000bfa6270 */
[----:B------:R-:W-:Y:S02]  /*7d70*/  ISETP.GE.AND P6, PT, R16, UR4, PT ;  /* 0x0000000410007c0c */ /* 0x000fe4000bfc6270 */
[----:B------:R-:W-:-:S07]  /*7d80*/  ISETP.GE.AND P3, PT, R2, UR4, PT ;  /* 0x0000000402007c0c */ /* 0x000fce000bf66270 */
[-C--:B0-----:R-:W-:Y:S02]  /*7d90*/  @!P4 LEA R12, P0, R18, R6.reuse, 0x1 ;  /* 0x00000006120cc211 */ /* 0x081fe400078008ff */
[CC--:B------:R-:W-:Y:S02]  /*7da0*/  @!P5 LEA R14, P1, R17.reuse, R6.reuse, 0x1 ;  /* 0x00000006110ed211 */ /* 0x0c0fe400078208ff */
[----:B--2---:R-:W-:Y:S02]  /*7db0*/  @!P6 LEA R20, P2, R16, R6, 0x1 ;  /* 0x000000061014e211 */ /* 0x004fe400078408ff */
[----:B-1-34-:R-:W-:Y:S01]  /*7dc0*/  @!P3 IMAD.WIDE R4, R2, 0x2, R6 ;  /* 0x000000020204b825 */ /* 0x01afe200078e0206 */
[-C--:B------:R-:W-:Y:S02]  /*7dd0*/  @!P4 LEA.HI.X R13, R18, R7.reuse, R216, 0x1, P0 ;  /* 0x00000007120dc211 */ /* 0x080fe400000f0cd8 */
[-C--:B------:R-:W-:Y:S02]  /*7de0*/  @!P5 LEA.HI.X R15, R17, R7.reuse, R215, 0x1, P1 ;  /* 0x00000007110fd211 */ /* 0x080fe400008f0cd7 */
[----:B------:R-:W-:Y:S01]  /*7df0*/  @!P6 LEA.HI.X R21, R16, R7, R214, 0x1, P2 ;  /* 0x000000071015e211 */ /* 0x000fe200010f0cd6 */
[----:B-----5:R0:W-:Y:S04]  /*7e00*/  @!P3 ST.E.128 desc[UR48][R4.64], R8 ;  /* 0x000000080400b985 */ /* 0x0201e8000c101d30 */
[----:B------:R0:W-:Y:S04]  /*7e10*/  @!P4 ST.E.128 desc[UR48][R12.64], R60 ;  /* 0x0000003c0c00c985 */ /* 0x0001e8000c101d30 */
[----:B------:R0:W-:Y:S04]  /*7e20*/  @!P5 ST.E.128 desc[UR48][R14.64], R100 ;  /* 0x000000640e00d985 */ /* 0x0001e8000c101d30 */
[----:B------:R0:W-:Y:S02]  /*7e30*/  @!P6 ST.E.128 desc[UR48][R20.64], R116 ;  /* 0x000000741400e985 */ /* 0x0001e4000c101d30 */
.L_x_9250:
[----:B------:R-:W-:Y:S05]  /*7e40*/  BSYNC B0 ;  /* 0x0000000000007941 */ /* 0x000fea0003800000 */
.L_x_9249:
[----:B012-4-:R-:W0:Y:S02]  /*7e50*/  LDC R0, c[0x0][0xd34] ;  /* 0x00034d00ff007b82 */ /* 0x017e240000000800 */
[----:B0-----:R-:W-:-:S13]  /*7e60*/  ISETP.LE.AND P0, PT, R0, UR44, PT ;  /* 0x0000002c00007c0c */ /* 0x001fda000bf03270 */
[----:B------:R-:W-:Y:S05]  /*7e70*/  @!P0 BRA `(.L_x_9251) ;  /* 0xffffff8c00a08947 */ /* 0x000fea000383ffff */
[----:B------:R-:W-:Y:S05]  /*7e80*/  EXIT ;  /* 0x000000000000794d */ /* 0x000fea0003800000 */
.L_x_9216:
        /* <DEDUP_REMOVED lines=11> */
[----:B------:R-:W-:Y:S01]  /*7f40*/  ULDC.64 UR4, c[0x0][0x418] ;  /* 0x0001060000047ab9 */ /* 0x000fe20000000a00 */
[----:B------:R-:W-:Y:S01]  /*7f50*/  LOP3.LUT R16, R16, 0xfffffffd, RZ, 0xc0, !PT ;  /* 0xfffffffd10107812 */ /* 0x000fe200078ec0ff */
[----:B------:R-:W-:Y:S01]  /*7f60*/  UISETP.NE.U32.AND UP0, UPT, UR4, URZ, UPT ;  /* 0x0000003f0400728c */ /* 0x000fe2000bf05070 */
[----:B------:R-:W-:Y:S01]  /*7f70*/  LOP3.LUT R7, R27, 0x38, RZ, 0xc0, !PT ;  /* 0x000000381b077812 */ /* 0x000fe200078ec0ff */
[----:B------:R-:W-:Y:S01]  /*7f80*/  ULDC.64 UR6, c[0x0][0x2f0] ;  /* 0x0000bc0000067ab9 */ /* 0x000fe20000000a00 */
[----:B------:R-:W-:Y:S01]  /*7f90*/  ULDC UR4, c[0x0][0x424] ;  /* 0x0001090000047ab9 */ /* 0x000fe20000000800 */
[----:B------:R-:W-:Y:S01]  /*7fa0*/  UISETP.NE.AND.EX UP0, UPT, UR5, URZ, UPT, UP0 ;  /* 0x0000003f0500728c */ /* 0x000fe2000bf05300 */
[C---:B------:R-:W-:Y:S01]  /*7fb0*/  ISETP.GE.AND P2, PT, R7.reuse, UR9, PT ;  /* 0x0000000907007c0c */ /* 0x040fe2000bf46270 */
[----:B------:R-:W0:Y:S01]  /*7fc0*/  S2UR UR8, SR_CgaCtaId ;  /* 0x00000000000879c3 */ /* 0x000e220000008800 */
[C---:B------:R-:W-:Y:S01]  /*7fd0*/  LOP3.LUT R4, R7.reuse, 0x40, RZ, 0xfc, !PT ;  /* 0x0000004007047812 */ /* 0x040fe200078efcff */
[----:B------:R-:W-:Y:S01]  /*7fe0*/  USEL UR4, UR4, 0x1, UP0 ;  /* 0x0000000104047887 */ /* 0x000fe20008000000 */
[----:B------:R-:W-:Y:S01]  /*7ff0*/  LOP3.LUT R5, R7, 0x80, RZ, 0xfc, !PT ;  /* 0x0000008007057812 */ /* 0x000fe200078efcff */
[----:B------:R-:W-:Y:S01]  /*8000*/  UMOV UR37, 0x400 ;  /* 0x0000040000257882 */ /* 0x000fe20000000000 */
[----:B------:R-:W-:Y:S01]  /*8010*/  ISETP.GE.AND P1, PT, R4, UR9, PT ;  /* 0x0000000904007c0c */ /* 0x000fe2000bf26270 */
[----:B------:R-:W-:Y:S01]  /*8020*/  UIMAD UR36, UR4, UR6, URZ ;  /* 0x00000006042472a4 */ /* 0x000fe2000f8e023f */
[----:B------:R-:W-:Y:S01]  /*8030*/  ISETP.GE.AND P0, PT, R5, UR9, PT ;  /* 0x0000000905007c0c */ /* 0x000fe2000bf06270 */
[----:B------:R-:W-:Y:S01]  /*8040*/  ULDC UR11, c[0x0][0x3b8] ;  /* 0x0000ee00000b7ab9 */ /* 0x000fe20000000800 */
[----:B------:R-:W-:Y:S01]  /*8050*/  LOP3.LUT R6, R7, 0xc0, RZ, 0xfc, !PT ;  /* 0x000000c007067812 */ /* 0x000fe200078efcff */
[----:B------:R-:W-:Y:S01]  /*8060*/  UIADD3 UR4, UR36, 0x5f, URZ ;  /* 0x0000005f24047890 */ /* 0x000fe2000fffe03f */
[----:B------:R-:W-:Y:S01]  /*8070*/  SEL R3, RZ, 0x4, P0 ;  /* 0x00000004ff037807 */ /* 0x000fe20000000000 */
[----:B------:R1:W-:Y:S01]  /*8080*/  STL [R1+0x8], RZ ;  /* 0x000008ff01007387 */ /* 0x0003e20000100800 */
[----:B------:R-:W-:Y:S01]  /*8090*/  @P2 LOP3.LUT R16, R16, 0x2, RZ, 0xfc, !PT ;  /* 0x0000000210102812 */ /* 0x000fe200078efcff */
[----:B------:R-:W-:Y:S01]  /*80a0*/  UIMAD.WIDE UR4, UR4, 0x2aaaaaab, URZ ;  /* 0x2aaaaaab040478a5 */ /* 0x000fe2000f8e023f */
[----:B------:R-:W-:Y:S01]  /*80b0*/  SHF.R.U32.HI R36, RZ, 0x3, R19 ;  /* 0x00000003ff247819 */ /* 0x000fe20000011613 */
[----:B------:R-:W-:Y:S01]  /*80c0*/  ULDC UR10, c[0x0][0x2b8] ;  /* 0x0000ae00000a7ab9 */ /* 0x000fe20000000800 */
[----:B------:R-:W-:Y:S01]  /*80d0*/  LOP3.LUT R16, R16, 0xffffffef, RZ, 0xc0, !PT ;  /* 0xffffffef10107812 */ /* 0x000fe200078ec0ff */
[----:B------:R-:W-:Y:S01]  /*80e0*/  USHF.R.U32.HI UR4, URZ, 0x1f, UR5 ;  /* 0x0000001f3f047899 */ /* 0x000fe20008011605 */
[----:B------:R-:W-:Y:S01]  /*80f0*/  SEL R2, RZ, 0x1, P2 ;  /* 0x00000001ff027807 */ /* 0x000fe20001000000 */
[----:B------:R-:W-:Y:S01]  /*8100*/  IMAD.U32 R37, RZ, RZ, UR12 ;  /* 0x0000000cff257e24 */ /* 0x000fe2000f8e00ff */
[----:B------:R-:W-:Y:S01]  /*8110*/  @P1 LOP3.LUT R16, R16, 0x10, RZ, 0xfc, !PT ;  /* 0x0000001010101812 */ /* 0x000fe200078efcff */
[----:B------:R-:W-:Y:S01]  /*8120*/  ULEA.HI.SX32 UR4, UR5, UR4, 0x1c ;  /* 0x0000000405047291 */ /* 0x000fe2000f8fe23f */
[----:B------:R-:W-:Y:S01]  /*8130*/  SEL R0, RZ, 0x2, P1 ;  /* 0x00000002ff007807 */ /* 0x000fe20000800000 */
[----:B0-----:R-:W-:Y:S01]  /*8140*/  ULEA UR37, UR8, UR37, 0x18 ;  /* 0x0000002508257291 */ /* 0x001fe2000f8ec03f */
[----:B------:R-:W-:Y:S01]  /*8150*/  LOP3.LUT R16, R16, 0xfffffff7, RZ, 0xc0, !PT ;  /* 0xfffffff710107812 */ /* 0x000fe200078ec0ff */
[----:B------:R-:W-:Y:S01]  /*8160*/  UIADD3 UR5, UR4, -0x1, URZ ;  /* 0xffffffff04057890 */ /* 0x000fe2000fffe03f */
[----:B------:R-:W-:Y:S01]  /*8170*/  LOP3.LUT R36, R36, 0xf, RZ, 0xc0, !PT ;  /* 0x0000000f24247812 */ /* 0x000fe200078ec0ff */
[----:B------:R-:W-:Y:S01]  /*8180*/  IMAD.MOV.U32 R28, RZ, RZ, 0x1 ;  /* 0x00000001ff1c7424 */ /* 0x000fe200078e00ff */
[----:B------:R-:W-:Y:S01]  /*8190*/  @P0 LOP3.LUT R16, R16, 0x8, RZ, 0xfc, !PT ;  /* 0x0000000810100812 */ /* 0x000fe200078efcff */
[----:B------:R-:W-:Y:S01]  /*81a0*/  UIMAD UR8, UR5, -0x60, UR36 ;  /* 0xffffffa0050878a4 */ /* 0x000fe2000f8e0224 */
[----:B------:R-:W-:Y:S01]  /*81b0*/  ISETP.GE.AND P0, PT, R6, UR9, PT ;  /* 0x0000000906007c0c */ /* 0x000fe2000bf06270 */
[----:B------:R-:W-:Y:S01]  /*81c0*/  IMAD.MOV.U32 R18, RZ, RZ, RZ ;  /* 0x000000ffff127224 */ /* 0x000fe200078e00ff */
[----:B------:R-:W-:Y:S01]  /*81d0*/  LOP3.LUT R16, R16, 0xfffffffb, RZ, 0xc0, !PT ;  /* 0xfffffffb10107812 */ /* 0x000fe200078ec0ff */
[----:B------:R-:W-:Y:S01]  /*81e0*/  ULDC UR38, c[0x0][0x448] ;  /* 0x0001120000267ab9 */ /* 0x000fe20000000800 */
[----:B------:R-:W-:Y:S01]  /*81f0*/  IADD3 R3, R3, R0, R2 ;  /* 0x0000000003037210 */ /* 0x000fe20007ffe002 */
[----:B------:R-:W-:Y:S01]  /*8200*/  ULDC UR6, c[0x0][0x288] ;  /* 0x0000a20000067ab9 */ /* 0x000fe20000000800 */
[----:B------:R-:W-:Y:S01]  /*8210*/  SEL R2, RZ, 0x8, P0 ;  /* 0x00000008ff027807 */ /* 0x000fe20000000000 */
[----:B------:R-:W-:Y:S01]  /*8220*/  ULOP3.LUT UR41, UR39, 0x2, URZ, 0xfc, !UPT ;  /* 0x0000000227297892 */ /* 0x000fe2000f8efc3f */
[----:B------:R-:W-:Y:S01]  /*8230*/  IADD3 R35, -R36, UR8, RZ ;  /* 0x0000000824237c10 */ /* 0x000fe2000fffe1ff */
[----:B------:R-:W-:Y:S01]  /*8240*/  ULDC UR42, c[0x0][0xc] ;  /* 0x00000300002a7ab9 */ /* 0x000fe20000000800 */
[----:B------:R-:W-:Y:S01]  /*8250*/  LOP3.LUT R29, R29, 0xffff7fff, RZ, 0xc0, !PT ;  /* 0xffff7fff1d1d7812 */ /* 0x000fe200078ec0ff */
[----:B------:R-:W-:Y:S01]  /*8260*/  UIMAD UR38, UR38, UR6, URZ ;  /* 0x00000006262672a4 */ /* 0x000fe2000f8e023f */
[----:B------:R-:W-:Y:S01]  /*8270*/  IADD3 R2, R2, R3, RZ ;  /* 0x0000000302027210 */ /* 0x000fe20007ffe0ff */
[----:B------:R-:W-:Y:S01]  /*8280*/  IMAD.SHL.U32 R3, R19, 0x10, RZ ;  /* 0x0000001013037824 */ /* 0x000fe200078e00ff */
[----:B------:R-:W-:Y:S01]  /*8290*/  @P0 LOP3.LUT R16, R16, 0x4, RZ, 0xfc, !PT ;  /* 0x0000000410100812 */ /* 0x000fe200078efcff */
[----:B------:R-:W-:Y:S01]  /*82a0*/  UIADD3 UR40, UR4, -0x2, URZ ;  /* 0xfffffffe04287890 */ /* 0x000fe2000fffe03f */
[----:B------:R-:W-:-:S02]  /*82b0*/  ISETP.GE.AND P0, PT, R7, UR9, PT ;  /* 0x0000000907007c0c */ /* 0x000fc4000bf06270 */
[----:B------:R-:W-:Y:S02]  /*82c0*/  LOP3.LUT R16, R16, 0xbfffffff, RZ, 0xc0, !PT ;  /* 0xbfffffff10107812 */ /* 0x000fe400078ec0ff */
[C---:B------:R-:W-:Y:S02]  /*82d0*/  ISETP.LT.OR P3, PT, R35.reuse, 0x1, P0 ;  /* 0x000000012300780c */ /* 0x040fe40000761670 */
[C---:B------:R-:W-:Y:S02]  /*82e0*/  ISETP.LT.OR P2, PT, R35.reuse, 0x11, P0 ;  /* 0x000000112300780c */ /* 0x040fe40000741670 */
[----:B------:R-:W-:Y:S02]  /*82f0*/  ISETP.LT.OR P1, PT, R35, 0x21, P0 ;  /* 0x000000212300780c */ /* 0x000fe40000721670 */
[----:B------:R-:W-:Y:S02]  /*8300*/  LOP3.LUT R0, R27, 0x1f8, RZ, 0xc0, !PT ;  /* 0x000001f81b007812 */ /* 0x000fe400078ec0ff */
[----:B------:R-:W-:Y:S01]  /*8310*/  LOP3.LUT R30, R36, 0x70, R3, 0xf8, !PT ;  /* 0x00000070241e7812 */ /* 0x000fe200078ef803 */
[----:B------:R-:W-:Y:S01]  /*8320*/  IMAD.U32 R3, RZ, RZ, UR5 ;  /* 0x00000005ff037e24 */ /* 0x000fe2000f8e00ff */
[----:B------:R-:W-:-:S03]  /*8330*/  LOP3.LUT R0, R0, 0x38, R19, 0x78, !PT ;  /* 0x0000003800007812 */ /* 0x000fc600078e7813 */
[----:B------:R-:W-:Y:S02]  /*8340*/  @P3 LOP3.LUT R29, R29, 0x8000, RZ, 0xfc, !PT ;  /* 0x000080001d1d3812 */ /* 0x000fe400078efcff */
[----:B------:R-:W-:Y:S02]  /*8350*/  ISETP.LT.OR P3, PT, R35, 0x31, P0 ;  /* 0x000000312300780c */ /* 0x000fe40000761670 */
[----:B------:R-:W-:Y:S02]  /*8360*/  LOP3.LUT R29, R29, 0xffffbfff, RZ, 0xc0, !PT ;  /* 0xffffbfff1d1d7812 */ /* 0x000fe400078ec0ff */
[----:B------:R-:W-:Y:S01]  /*8370*/  LOP3.LUT R27, R0, 0x200, R27, 0xf8, !PT ;  /* 0x00000200001b7812 */ /* 0x000fe200078ef81b */
[----:B------:R-:W-:Y:S01]  /*8380*/  IMAD R0, R3, 0x60, R30 ;  /* 0x0000006003007824 */ /* 0x000fe200078e021e */
[----:B------:R-:W-:Y:S02]  /*8390*/  @P2 LOP3.LUT R29, R29, 0x4000, RZ, 0xfc, !PT ;  /* 0x000040001d1d2812 */ /* 0x000fe400078efcff */
[----:B------:R-:W-:-:S02]  /*83a0*/  ISETP.LT.OR P2, PT, R35, 0x41, P0 ;  /* 0x000000412300780c */ /* 0x000fc40000741670 */
[----:B------:R-:W-:Y:S01]  /*83b0*/  LOP3.LUT R29, R29, 0xffffdfff, RZ, 0xc0, !PT ;  /* 0xffffdfff1d1d7812 */ /* 0x000fe200078ec0ff */
[----:B------:R1:W-:Y:S01]  /*83c0*/  STL [R1+0xc], R0 ;  /* 0x00000c0001007387 */ /* 0x0003e20000100800 */
[----:B------:R-:W-:Y:S02]  /*83d0*/  LEA R8, R27, UR37, 0x1 ;  /* 0x000000251b087c11 */ /* 0x000fe4000f8e08ff */
[----:B------:R-:W-:Y:S02]  /*83e0*/  @P1 LOP3.LUT R29, R29, 0x2000, RZ, 0xfc, !PT ;  /* 0x000020001d1d1812 */ /* 0x000fe400078efcff */
[----:B------:R-:W-:Y:S02]  /*83f0*/  ISETP.LT.OR P1, PT, R35, 0x51, P0 ;  /* 0x000000512300780c */ /* 0x000fe40000721670 */
[----:B------:R-:W-:Y:S02]  /*8400*/  LOP3.LUT R29, R29, 0xfffffdff, RZ, 0xc0, !PT ;  /* 0xfffffdff1d1d7812 */ /* 0x000fe400078ec0ff */
[----:B------:R-:W-:-:S02]  /*8410*/  LOP3.LUT P0, RZ, R2, 0x2, RZ, 0xc0, !PT ;  /* 0x0000000202ff7812 */ /* 0x000fc4000780c0ff */
        /* <DEDUP_REMOVED lines=52> */
[----:B------:R-:W-:-:S03]  /*8760*/  LOP3.LUT R29, R29, 0xfffffffe, RZ, 0xc0, !PT ;  /* 0xfffffffe1d1d7812 */ /* 0x000fc600078ec0ff */
[----:B------:R-:W-:Y:S02]  /*8770*/  @P3 LOP3.LUT R16, R16, 0x80000000, RZ, 0xfc, !PT ;  /* 0x8000000010103812 */ /* 0x000fe400078efcff */
[----:B------:R-:W-:Y:S02]  /*8780*/  @P1 LOP3.LUT R29, R29, 0x1, RZ, 0xfc, !PT ;  /* 0x000000011d1d1812 */ /* 0x000fe400078efcff */
[----:B------:R-:W-:Y:S02]  /*8790*/  ISETP.LT.OR P1, PT, R35, 0x51, !P0 ;  /* 0x000000512300780c */ /* 0x000fe40004721670 */
[----:B------:R-:W-:Y:S02]  /*87a0*/  ISETP.GE.AND P0, PT, R0, UR36, PT ;  /* 0x0000002400007c0c */ /* 0x000fe4000bf06270 */
[----:B------:R-:W-:Y:S02]  /*87b0*/  LOP3.LUT R16, R16, 0xefffffff, RZ, 0xc0, !PT ;  /* 0xefffffff10107812 */ /* 0x000fe400078ec0ff */
[----:B------:R-:W-:-:S02]  /*87c0*/  ISETP.LT.U32.AND P0, PT, R30, 0x60, !P0 ;  /* 0x000000601e00780c */ /* 0x000fc40004701070 */
[----:B------:R-:W-:Y:S02]  /*87d0*/  @P2 LOP3.LUT R16, R16, 0x10000000, RZ, 0xfc, !PT ;  /* 0x1000000010102812 */ /* 0x000fe400078efcff */
[----:B------:R-:W-:Y:S02]  /*87e0*/  ISETP.GE.AND P2, PT, R4, UR11, PT ;  /* 0x0000000b04007c0c */ /* 0x000fe4000bf46270 */
[----:B------:R-:W-:Y:S02]  /*87f0*/  LOP3.LUT R16, R16, 0xffefffff, RZ, 0xc0, !PT ;  /* 0xffefffff10107812 */ /* 0x000fe400078ec0ff */
[----:B------:R-:W-:-:S04]  /*8800*/  LOP3.LUT R29, R29, 0xfffeffff, RZ, 0xc0, !PT ;  /* 0xfffeffff1d1d7812 */ /* 0x000fc800078ec0ff */
[----:B------:R-:W-:Y:S02]  /*8810*/  @P1 LOP3.LUT R29, R29, 0x10000, RZ, 0xfc, !PT ;  /* 0x000100001d1d1812 */ /* 0x000fe400078efcff */
[----:B------:R-:W-:Y:S02]  /*8820*/  @P0 LOP3.LUT R16, R16, 0x100000, RZ, 0xfc, !PT ;  /* 0x0010000010100812 */ /* 0x000fe400078efcff */
[----:B------:R-:W-:Y:S02]  /*8830*/  ISETP.GE.AND P1, PT, R5, UR11, PT ;  /* 0x0000000b05007c0c */ /* 0x000fe4000bf26270 */
[----:B------:R-:W-:Y:S02]  /*8840*/  LOP3.LUT R16, R16, 0xfffdffff, RZ, 0xc0, !PT ;  /* 0xfffdffff10107812 */ /* 0x000fe400078ec0ff */
[----:B------:R-:W-:Y:S02]  /*8850*/  ISETP.GE.AND P0, PT, R6, UR11, PT ;  /* 0x0000000b06007c0c */ /* 0x000fe4000bf06270 */
[----:B------:R-:W-:-:S02]  /*8860*/  @P2 LOP3.LUT R16, R16, 0x20000, RZ, 0xfc, !PT ;  /* 0x0002000010102812 */ /* 0x000fc400078efcff */
        /* <DEDUP_REMOVED lines=31> */
.L_x_9289:
        /* <DEDUP_REMOVED lines=24> */
[----:B0-2---:R-:W-:Y:S05]  /*8be0*/  @!P0 BRA `(.L_x_9253) ;  /* 0x0000000000408947 */ /* 0x005fea0003800000 */
[----:B------:R-:W-:Y:S01]  /*8bf0*/  MOV R2, 0x0 ;  /* 0x0000000000027802 */ /* 0x000fe20000000f00 */
[----:B------:R-:W-:Y:S01]  /*8c00*/  ULDC.64 UR4, c[0x4][0xf0] ;  /* 0x01003c0000047ab9 */ /* 0x000fe20000000a00 */
[----:B------:R-:W-:Y:S01]  /*8c10*/  ULDC.64 UR6, c[0x4][0xf8] ;  /* 0x01003e0000067ab9 */ /* 0x000fe20000000a00 */
[----:B------:R-:W-:Y:S01]  /*8c20*/  IMAD.U32 R4, RZ, RZ, UR4 ;  /* 0x00000004ff047e24 */ /* 0x000fe2000f8e00ff */
[----:B------:R-:W-:Y:S01]  /*8c30*/  MOV R8, 0x70 ;  /* 0x0000007000087802 */ /* 0x000fe20000000f00 */
        /* <DEDUP_REMOVED lines=8> */
[----:B------:R-:W-:-:S07]  /*8cc0*/  IMAD.MOV.U32 R13, RZ, RZ, RZ ;  /* 0x000000ffff0d7224 */ /* 0x000fce00078e00ff */
[----:B------:R-:W-:-:S07]  /*8cd0*/  LEPC R20, `(.L_x_9253) ;  /* 0x000000001014794e */ /* 0x000fce0000000000 */
[----:B0----5:R-:W-:Y:S05]  /*8ce0*/  CALL.ABS.NOINC R2 ;  /* 0x0000000002007343 */ /* 0x021fea0003c00000 */
.L_x_9253:
        /* <DEDUP_REMOVED lines=20> */
.L_x_9255:
        /* <DEDUP_REMOVED lines=15> */
.L_x_9254:
        /* <DEDUP_REMOVED lines=13> */
.L_x_9307:
        /* <DEDUP_REMOVED lines=33> */
.L_x_9257:
[----:B------:R-:W-:Y:S01]  /*9200*/  LEA R17, R18, UR37, 0x3 ;  /* 0x0000002512117c11 */ /* 0x000fe2000f8e18ff */
[----:B------:R-:W-:Y:S01]  /*9210*/  BSSY B0, `(.L_x_9258) ;  /* 0x0000004000007945 */ /* 0x000fe20003800000 */
[----:B------:R-:W-:-:S04]  /*9220*/  SHF.L.U32 R0, R28, 0x1f, RZ ;  /* 0x0000001f1c007819 */ /* 0x000fc800000006ff */
[----:B------:R-:W0:Y:S02]  /*9230*/  SYNCS.PHASECHK.TRANS64.TRYWAIT P0, [R17+URZ+0x32440], R0 ;  /* 0x03244000110075a7 */ /* 0x000e24000800017f */
[----:B0-----:R-:W-:Y:S05]  /*9240*/  @!P0 BRA `(.L_x_9259) ;  /* 0x0000003800ac8947 */ /* 0x001fea0003800000 */
.L_x_9308:
[----:B------:R-:W-:Y:S05]  /*9250*/  BSYNC B0 ;  /* 0x0000000000007941 */ /* 0x000fea0003800000 */
.L_x_9258:
[----:B0-----:R-:W-:Y:S01]  /*9260*/  SHF.R.S32.HI R0, RZ, 0x1f, R25 ;  /* 0x0000001fff007819 */ /* 0x001fe20000011419 */
[----:B------:R-:W0:Y:S01]  /*9270*/  S2R R20, SR_TID.X ;  /* 0x0000000000147919 */ /* 0x000e220000002100 */
[----:B------:R-:W-:Y:S01]  /*9280*/  ULDC.64 UR4, c[0x0][0x300] ;  /* 0x0000c00000047ab9 */ /* 0x000fe20000000a00 */
[----:B-----5:R-:W-:Y:S01]  /*9290*/  SHF.R.S32.HI R4, RZ, 0x1f, R23 ;  /* 0x0000001fff047819 */ /* 0x020fe20000011417 */
[----:B------:R-:W-:Y:S01]  /*92a0*/  IMAD.WIDE.U32 R2, R25, UR4, RZ ;  /* 0x0000000419027c25 */ /* 0x000fe2000f8e00ff */
[----:B------:R1:W-:Y:S01]  /*92b0*/  STL [R1], R0 ;  /* 0x0000000001007387 */ /* 0x0003e20000100800 */
[----:B------:R-:W-:-:S03]  /*92c0*/  LOP3.LUT P1, RZ, R16, 0x1, RZ, 0xc0, !PT ;  /* 0x0000000110ff7812 */ /* 0x000fc6000782c0ff */
[----:B------:R2:W-:Y:S01]  /*92d0*/  STL [R1+0x4], R4 ;  /* 0x0000040401007387 */ /* 0x0005e20000100800 */
[----:B-1----:R-:W-:-:S04]  /*92e0*/  IMAD R0, R0, UR4, RZ ;  /* 0x0000000400007c24 */ /* 0x002fc8000f8e02ff */
[----:B------:R-:W-:Y:S01]  /*92f0*/  IMAD R5, R25, UR5, R0 ;  /* 0x0000000519057c24 */ /* 0x000fe2000f8e0200 */
[----:B------:R-:W-:Y:S02]  /*9300*/  ULDC.64 UR4, c[0x0][0x310] ;  /* 0x0000c40000047ab9 */ /* 0x000fe40000000a00 */
[----:B------:R-:W-:Y:S02]  /*9310*/  IMAD R0, R4, UR4, RZ ;  /* 0x0000000404007c24 */ /* 0x000fe4000f8e02ff */
[----:B------:R-:W-:Y:S01]  /*9320*/  IADD3 R3, R3, R5, RZ ;  /* 0x0000000503037210 */ /* 0x000fe20007ffe0ff */
[----:B--2---:R-:W-:Y:S02]  /*9330*/  IMAD R4, R18, 0x1800, R27 ;  /* 0x0000180012047824 */ /* 0x004fe400078e021b */
        /* <DEDUP_REMOVED lines=57> */
[----:B--2---:R-:W-:Y:S01]  /*96d0*/  @P2 MOV R2, R6 ;  /* 0x0000000600022202 */ /* 0x004fe20000000f00 */
[----:B------:R-:W-:-:S05]  /*96e0*/  @P2 IMAD.MOV.U32 R3, RZ, RZ, R11 ;  /* 0x000000ffff032224 */ /* 0x000fca00078e000b */
[----:B-1----:R0:W-:Y:S02]  /*96f0*/  @P2 LDGSTS.E.BYPASS.LTC128B.128 [R7+0x1e400], desc[UR48][R2.64], !P1 ;  /* 0x1e40000002072fae */ /* 0x0021e4000c901d70 */
.L_x_9322:
        /* <DEDUP_REMOVED lines=10> */
.L_x_9261:
        /* <DEDUP_REMOVED lines=11> */
.L_x_9262:
[----:B------:R1:W-:Y:S02]  /*9850*/  SYNCS.ARRIVE.TRANS64.A1T0 RZ, [R17+URZ+0x32430], RZ ;  /* 0x032430ff11ff79a7 */ /* 0x0003e4000810003f */
[----:B------:R-:W-:Y:S05]  /*9860*/  WARPSYNC.ALL ;  /* 0x0000000000007948 */ /* 0x000fea0003800000 */
[----:B------:R-:W-:Y:S01]  /*9870*/  UIADD3 UR4, UR37, 0x18400, URZ ;  /* 0x0001840025047890 */ /* 0x000fe2000fffe03f */
[----:B------:R-:W-:-:S03]  /*9880*/  SHF.R.S32.HI R26, RZ, 0x1f, R22 ;  /* 0x0000001fff1a7819 */ /* 0x000fc60000011416 */
        /* <DEDUP_REMOVED lines=20> */
.L_x_9263:
[----:B------:R-:W2:Y:S01]  /*99d0*/  LDC R6, c[0x0][0x448] ;  /* 0x00011200ff067b82 */ /* 0x000ea20000000800 */
[----:B------:R-:W-:Y:S01]  /*99e0*/  IMAD.MOV R0, RZ, RZ, -R24 ;  /* 0x000000ffff007224 */ /* 0x000fe200078e0a18 */
[----:B------:R-:W-:Y:S01]  /*99f0*/  ULDC UR4, c[0x0][0xd38] ;  /* 0x00034e0000047ab9 */ /* 0x000fe20000000800 */
[----:B------:R-:W-:Y:S02]  /*9a00*/  LOP3.LUT R16, R16, 0xfff7ffff, RZ, 0xc0, !PT ;  /* 0xfff7ffff10107812 */ /* 0x000fe400078ec0ff */
[----:B------:R-:W-:Y:S01]  /*9a10*/  IMAD R0, R0, UR4, R37 ;  /* 0x0000000400007c24 */ /* 0x000fe2000f8e0225 */
[----:B------:R-:W-:-:S03]  /*9a20*/  ULDC.64 UR4, c[0x0][0x2d8] ;  /* 0x0000b60000047ab9 */ /* 0x000fc60000000a00 */
[----:B------:R-:W-:-:S05]  /*9a30*/  IMAD.SHL.U32 R0, R0, 0x80, RZ ;  /* 0x0000008000007824 */ /* 0x000fca00078e00ff */
[----:B------:R-:W-:-:S04]  /*9a40*/  LOP3.LUT R24, R30, R0, RZ, 0xfc, !PT ;  /* 0x000000001e187212 */ /* 0x000fc800078efcff */
[----:B------:R-:W-:Y:S02]  /*9a50*/  MOV R4, R24 ;  /* 0x0000001800047202 */ /* 0x000fe40000000f00 */
[----:B--2---:R-:W-:-:S13]  /*9a60*/  ISETP.NE.AND P0, PT, R6, 0x1, PT ;  /* 0x000000010600780c */ /* 0x004fda0003f05270 */
[----:B0-----:R-:W0:Y:S01]  /*9a70*/  @P0 LDC R3, c[0x0][0x44c] ;  /* 0x00011300ff030b82 */ /* 0x001e220000000800 */
[----:B------:R-:W-:-:S04]  /*9a80*/  @P0 LOP3.LUT R16, R16, 0x80000, RZ, 0xfc, !PT ;  /* 0x0008000010100812 */ /* 0x000fc800078efcff */
[----:B------:R-:W-:-:S03]  /*9a90*/  LOP3.LUT P1, RZ, R16, 0x4000000, RZ, 0xc0, !PT ;  /* 0x0400000010ff7812 */ /* 0x000fc6000782c0ff */
[----:B------:R-:W2:Y:S01]  /*9aa0*/  @P0 LDC R5, c[0x0][0x450] ;  /* 0x00011400ff050b82 */ /* 0x000ea20000000800 */
[----:B0-----:R-:W-:-:S05]  /*9ab0*/  @P0 IMAD.HI.U32 R2, R24, R3, RZ ;  /* 0x0000000318020227 */ /* 0x001fca00078e00ff */
[----:B--2---:R-:W-:Y:S01]  /*9ac0*/  @P0 SHF.R.U32.HI R4, RZ, R5, R2 ;  /* 0x00000005ff040219 */ /* 0x004fe20000011602 */
        /* <DEDUP_REMOVED lines=10> */
[----:B------:R-:W-:Y:S02]  /*9b70*/  IMAD.MOV R5, RZ, RZ, -R4 ;  /* 0x000000ffff057224 */ /* 0x000fe400078e0a04 */
[----:B------:R-:W-:-:S04]  /*9b80*/  IMAD.WIDE.U32 R2, R4, UR4, R2 ;  /* 0x0000000404027c25 */ /* 0x000fc8000f8e0002 */
[----:B------:R-:W-:Y:S01]  /*9b90*/  IMAD R5, R6, R5, R24 ;  /* 0x0000000506057224 */ /* 0x000fe200078e0218 */
        /* <DEDUP_REMOVED lines=15> */
[----:B------:R1:W-:Y:S01]  /*9c90*/  STL [R1+0x10], R17 ;  /* 0x0000101101007387 */ /* 0x0003e20000100800 */
[----:B------:R-:W-:Y:S01]  /*9ca0*/  IMAD.IADD R0, R36, 0x1, R0 ;  /* 0x0000000124007824 */ /* 0x000fe200078e0200 */
[----:B------:R-:W-:Y:S02]  /*9cb0*/  LOP3.LUT R16, R16, 0xfffff7ff, RZ, 0xc0, !PT ;  /* 0xfffff7ff10107812 */ /* 0x000fe400078ec0ff */
[----:B------:R-:W0:Y:S01]  /*9cc0*/  SHFL.IDX PT, R14, R4, RZ, 0x181f ;  /* 0x00181fff040e7589 */ /* 0x000e2200000e0000 */
[C---:B------:R-:W-:Y:S01]  /*9cd0*/  VIADD R6, R0.reuse, 0x10 ;  /* 0x0000001000067836 */ /* 0x040fe20000000000 */
[C---:B------:R-:W-:Y:S02]  /*9ce0*/  ISETP.GE.AND P2, PT, R0.reuse, UR38, PT ;  /* 0x0000002600007c0c */ /* 0x040fe4000bf46270 */
[----:B------:R-:W2:Y:S01]  /*9cf0*/  SHFL.IDX PT, R3, R5, RZ, 0x181f ;  /* 0x00181fff05037589 */ /* 0x000ea200000e0000 */
[----:B------:R-:W-:Y:S02]  /*9d00*/  IADD3 R13, R0, 0x40, RZ ;  /* 0x00000040000d7810 */ /* 0x000fe40007ffe0ff */
[----:B------:R-:W-:Y:S01]  /*9d10*/  LOP3.LUT R29, R29, 0xffefffff, RZ, 0xc0, !PT ;  /* 0xffefffff1d1d7812 */ /* 0x000fe200078ec0ff */
[----:B-1----:R-:W1:Y:S01]  /*9d20*/  S2R R17, SR_TID.X ;  /* 0x0000000000117919 */ /* 0x002e620000002100 */
[----:B------:R-:W-:Y:S01]  /*9d30*/  ISETP.GE.AND P4, PT, R13, UR38, PT ;  /* 0x000000260d007c0c */ /* 0x000fe2000bf86270 */
[----:B------:R-:W3:Y:S05]  /*9d40*/  SHFL.IDX PT, R10, R4, 0x1, 0x181f ;  /* 0x00381f00040a7f89 */ /* 0x000eea00000e0000 */
[----:B------:R-:W-:Y:S01]  /*9d50*/  @P2 LOP3.LUT R16, R16, 0x800, RZ, 0xfc, !PT ;  /* 0x0000080010102812 */ /* 0x000fe200078efcff */
[----:B------:R-:W4:Y:S03]  /*9d60*/  SHFL.IDX PT, R2, R5, 0x1, 0x181f ;  /* 0x00381f0005027f89 */ /* 0x000f2600000e0000 */
[----:B------:R-:W-:Y:S01]  /*9d70*/  LOP3.LUT R16, R16, 0xfffffbff, RZ, 0xc0, !PT ;  /* 0xfffffbff10107812 */ /* 0x000fe200078ec0ff */
[----:B------:R-:W4:Y:S04]  /*9d80*/  SHFL.IDX PT, R9, R4, 0x2, 0x181f ;  /* 0x00581f0004097f89 */ /* 0x000f2800000e0000 */
[----:B------:R-:W4:Y:S04]  /*9d90*/  SHFL.IDX PT, R8, R5, 0x2, 0x181f ;  /* 0x00581f0005087f89 */ /* 0x000f2800000e0000 */
[----:B------:R-:W4:Y:S04]  /*9da0*/  SHFL.IDX PT, R7, R4, 0x3, 0x181f ;  /* 0x00781f0004077f89 */ /* 0x000f2800000e0000 */
[----:B------:R-:W-:Y:S04]  /*9db0*/  SHFL.IDX PT, R21, R4, 0x5, 0x181f ;  /* 0x00b81f0004157f89 */ /* 0x000fe800000e0000 */
[----:B------:R-:W-:Y:S01]  /*9dc0*/  SHFL.IDX PT, R15, R4, 0x6, 0x181f ;  /* 0x00d81f00040f7f89 */ /* 0x000fe200000e0000 */
[----:B-1----:R-:W-:-:S05]  /*9dd0*/  IMAD.SHL.U32 R17, R17, 0x8, RZ ;  /* 0x0000000811117824 */ /* 0x002fca00078e00ff */
[----:B------:R-:W-:-:S04]  /*9de0*/  LOP3.LUT R17, R17, 0x38, RZ, 0xc0, !PT ;  /* 0x0000003811117812 */ /* 0x000fc800078ec0ff */
[C---:B0-----:R-:W-:Y:S02]  /*9df0*/  @!P2 LEA R12, P0, R17.reuse, R14, 0x1 ;  /* 0x0000000e110ca211 */ /* 0x041fe400078008ff */
[----:B------:R-:W-:Y:S03]  /*9e00*/  SHFL.IDX PT, R14, R4, 0x4, 0x181f ;  /* 0x00981f00040e7f89 */ /* 0x000fe600000e0000 */
[----:B--2---:R-:W-:Y:S01]  /*9e10*/  @!P2 IMAD.X R3, RZ, RZ, R3, P0 ;  /* 0x000000ffff03a224 */ /* 0x004fe200000e0603 */
[----:B------:R-:W-:Y:S02]  /*9e20*/  ISETP.GE.AND P2, PT, R6, UR38, PT ;  /* 0x0000002606007c0c */ /* 0x000fe4000bf46270 */
[----:B------:R-:W0:Y:S11]  /*9e30*/  SHFL.IDX PT, R6, R5, 0x3, 0x181f ;  /* 0x00781f0005067f89 */ /* 0x000e3600000e0000 */
[----:B---3--:R-:W-:-:S02]  /*9e40*/  @!P2 LEA R10, P0, R17, R10, 0x1 ;  /* 0x0000000a110aa211 */ /* 0x008fc400078008ff */
[----:B------:R-:W-:-:S03]  /*9e50*/  @P2 LOP3.LUT R16, R16, 0x400, RZ, 0xfc, !PT ;  /* 0x0000040010102812 */ /* 0x000fc600078efcff */
[----:B----4-:R-:W-:Y:S01]  /*9e60*/  @!P2 IMAD.X R11, RZ, RZ, R2, P0 ;  /* 0x000000ffff0ba224 */ /* 0x010fe200000e0602 */
[----:B------:R-:W-:Y:S01]  /*9e70*/  LOP3.LUT R16, R16, 0xfffffdff, RZ, 0xc0, !PT ;  /* 0xfffffdff10107812 */ /* 0x000fe200078ec0ff */
[----:B------:R-:W-:-:S05]  /*9e80*/  VIADD R2, R0, 0x20 ;  /* 0x0000002000027836 */ /* 0x000fca0000000000 */
[----:B------:R-:W-:Y:S01]  /*9e90*/  ISETP.GE.AND P6, PT, R2, UR38, PT ;  /* 0x0000002602007c0c */ /* 0x000fe2000bfc6270 */
[----:B------:R-:W-:-:S05]  /*9ea0*/  VIADD R2, R0, 0x30 ;  /* 0x0000003000027836 */ /* 0x000fca0000000000 */
[----:B------:R-:W-:Y:S02]  /*9eb0*/  ISETP.GE.AND P5, PT, R2, UR38, PT ;  /* 0x0000002602007c0c */ /* 0x000fe4000bfa6270 */
[----:B------:R-:W1:Y:S05]  /*9ec0*/  SHFL.IDX PT, R2, R5, 0x4, 0x181f ;  /* 0x00981f0005027f89 */ /* 0x000e6a00000e0000 */
[----:B------:R-:W-:Y:S02]  /*9ed0*/  @!P6 LEA R9, P0, R17, R9, 0x1 ;  /* 0x000000091109e211 */ /* 0x000fe400078008ff */
[----:B------:R-:W-:Y:S02]  /*9ee0*/  @P6 LOP3.LUT R16, R16, 0x200, RZ, 0xfc, !PT ;  /* 0x0000020010106812 */ /* 0x000fe400078efcff */
[----:B------:R-:W-:Y:S01]  /*9ef0*/  @P6 LOP3.LUT R29, R29, 0x100000, RZ, 0xfc, !PT ;  /* 0x001000001d1d6812 */ /* 0x000fe200078efcff */
[----:B------:R-:W-:Y:S01]  /*9f00*/  @!P6 IMAD.X R8, RZ, RZ, R8, P0 ;  /* 0x000000ffff08e224 */ /* 0x000fe200000e0608 */
[----:B------:R-:W-:-:S02]  /*9f10*/  @!P5 LEA R7, P0, R17, R7, 0x1 ;  /* 0x000000071107d211 */ /* 0x000fc400078008ff */
[C---:B------:R-:W-:Y:S02]  /*9f20*/  LOP3.LUT P6, RZ, R16.reuse, 0x800, RZ, 0xc0, !PT ;  /* 0x0000080010ff7812 */ /* 0x040fe400078cc0ff */
[----:B------:R-:W-:Y:S01]  /*9f30*/  LOP3.LUT R16, R16, 0xfffffeff, RZ, 0xc0, !PT ;  /* 0xfffffeff10107812 */ /* 0x000fe200078ec0ff */
[----:B0-----:R-:W-:Y:S01]  /*9f40*/  @!P5 IMAD.X R6, RZ, RZ, R6, P0 ;  /* 0x000000ffff06d224 */ /* 0x001fe200000e0606 */
[----:B------:R-:W-:Y:S02]  /*9f50*/  @!P4 LEA R14, P0, R17, R14, 0x1 ;  /* 0x0000000e110ec211 */ /* 0x000fe400078008ff */
[----:B------:R-:W-:-:S04]  /*9f60*/  @P5 LOP3.LUT R16, R16, 0x100, RZ, 0xfc, !PT ;  /* 0x0000010010105812 */ /* 0x000fc800078efcff */
[----:B------:R-:W-:Y:S01]  /*9f70*/  LOP3.LUT R16, R16, 0xffffff7f, RZ, 0xc0, !PT ;  /* 0xffffff7f10107812 */ /* 0x000fe200078ec0ff */
[----:B-1----:R-:W-:Y:S02]  /*9f80*/  @!P4 IMAD.X R13, RZ, RZ, R2, P0 ;  /* 0x000000ffff0dc224 */ /* 0x002fe400000e0602 */
[----:B------:R-:W-:Y:S01]  /*9f90*/  VIADD R2, R0, 0x50 ;  /* 0x0000005000027836 */ /* 0x000fe20000000000 */
[----:B------:R-:W-:-:S04]  /*9fa0*/  @P4 LOP3.LUT R16, R16, 0x80, RZ, 0xfc, !PT ;  /* 0x0000008010104812 */ /* 0x000fc800078efcff */
[----:B------:R-:W-:Y:S01]  /*9fb0*/  ISETP.GE.AND P3, PT, R2, UR38, PT ;  /* 0x0000002602007c0c */ /* 0x000fe2000bf66270 */
[----:B------:R-:W-:Y:S01]  /*9fc0*/  VIADD R2, R0, 0x60 ;  /* 0x0000006000027836 */ /* 0x000fe20000000000 */
[----:B------:R-:W-:-:S04]  /*9fd0*/  LOP3.LUT R16, R16, 0xffffffbf, RZ, 0xc0, !PT ;  /* 0xffffffbf10107812 */ /* 0x000fc800078ec0ff */
[----:B------:R-:W-:Y:S02]  /*9fe0*/  ISETP.GE.AND P2, PT, R2, UR38, PT ;  /* 0x0000002602007c0c */ /* 0x000fe4000bf46270 */
[----:B------:R-:W0:Y:S05]  /*9ff0*/  SHFL.IDX PT, R2, R5, 0x5, 0x181f ;  /* 0x00b81f0005027f89 */ /* 0x000e2a00000e0000 */
[----:B------:R-:W-:Y:S02]  /*a000*/  @!P3 LEA R21, P0, R17, R21, 0x1 ;  /* 0x000000151115b211 */ /* 0x000fe400078008ff */
[----:B------:R-:W-:-:S04]  /*a010*/  @P3 LOP3.LUT R16, R16, 0x40, RZ, 0xfc, !PT ;  /* 0x0000004010103812 */ /* 0x000fc800078efcff */
[----:B------:R-:W-:-:S04]  /*a020*/  LOP3.LUT R16, R16, 0xffffffdf, RZ, 0xc0, !PT ;  /* 0xffffffdf10107812 */ /* 0x000fc800078ec0ff */
[----:B------:R-:W-:Y:S01]  /*a030*/  @P2 LOP3.LUT R16, R16, 0x20, RZ, 0xfc, !PT ;  /* 0x0000002010102812 */ /* 0x000fe200078efcff */
[----:B0-----:R-:W-:Y:S01]  /*a040*/  @!P3 IMAD.X R20, RZ, RZ, R2, P0 ;  /* 0x000000ffff14b224 */ /* 0x001fe200000e0602 */
[----:B------:R-:W-:Y:S01]  /*a050*/  @!P2 LEA R17, P0, R17, R15, 0x1 ;  /* 0x0000000f1111a211 */ /* 0x000fe200078008ff */
[----:B------:R-:W0:Y:S04]  /*a060*/  SHFL.IDX PT, R2, R5, 0x6, 0x181f ;  /* 0x00d81f0005027f89 */ /* 0x000e2800000e0000 */
[----:B0-----:R-:W-:Y:S01]  /*a070*/  @!P2 IMAD.X R15, RZ, RZ, R2, P0 ;  /* 0x000000ffff0fa224 */ /* 0x001fe200000e0602 */
[----:B------:R-:W-:Y:S01]  /*a080*/  LOP3.LUT P0, RZ, R16, 0x400, RZ, 0xc0, !PT ;  /* 0x0000040010ff7812 */ /* 0x000fe2000780c0ff */
[----:B------:R-:W-:Y:S01]  /*a090*/  @!P6 IMAD.MOV.U32 R2, RZ, RZ, R12 ;  /* 0x000000ffff02e224 */ /* 0x000fe200078e000c */
[----:B------:R-:W-:-:S05]  /*a0a0*/  LEA R12, R27, UR37, 0x1 ;  /* 0x000000251b0c7c11 */ /* 0x000fca000f8e08ff */
[----:B------:R0:W-:Y:S01]  /*a0b0*/  @!P6 LDGSTS.E.BYPASS.LTC128B.128 [R12+0x18400], desc[UR48][R2.64], !P1 ;  /* 0x18400000020cefae */ /* 0x0001e2000c901d70 */
[----:B------:R-:W-:-:S05]  /*a0c0*/  LOP3.LUT P6, RZ, R29, 0x100000, RZ, 0xc0, !PT ;  /* 0x001000001dff7812 */ /* 0x000fca00078cc0ff */
[----:B0-----:R-:W-:Y:S02]  /*a0d0*/  @!P0 IMAD.MOV.U32 R2, RZ, RZ, R10 ;  /* 0x000000ffff028224 */ /* 0x001fe400078e000a */
[----:B------:R-:W-:-:S05]  /*a0e0*/  @!P0 IMAD.MOV.U32 R3, RZ, RZ, R11 ;  /* 0x000000ffff038224 */ /* 0x000fca00078e000b */
[----:B------:R0:W-:Y:S02]  /*a0f0*/  @!P0 LDGSTS.E.BYPASS.LTC128B.128 [R12+0x18c00], desc[UR48][R2.64], !P1 ;  /* 0x18c00000020c8fae */ /* 0x0001e4000c901d70 */
        /* <DEDUP_REMOVED lines=9> */
[----:B0-----:R-:W-:Y:S01]  /*a190*/  @!P3 MOV R2, R21 ;  /* 0x000000150002b202 */ /* 0x001fe20000000f00 */
[----:B------:R-:W-:-:S05]  /*a1a0*/  @!P3 IMAD.MOV.U32 R3, RZ, RZ, R20 ;  /* 0x000000ffff03b224 */ /* 0x000fca00078e0014 */
[----:B------:R0:W-:Y:S02]  /*a1b0*/  @!P3 LDGSTS.E.BYPASS.LTC128B.128 [R12+0x1ac00], desc[UR48][R2.64], !P1 ;  /* 0x1ac00000020cbfae */ /* 0x0001e4000c901d70 */
[----:B0-----:R-:W-:Y:S02]  /*a1c0*/  @!P2 IMAD.MOV.U32 R2, RZ, RZ, R17 ;  /* 0x000000ffff02a224 */ /* 0x001fe400078e0011 */
[----:B------:R0:W5:Y:S01]  /*a1d0*/  LDL.LU R17, [R1+0x10] ;  /* 0x0000100001117983 */ /* 0x0001620000300800 */
[----:B------:R-:W-:-:S03]  /*a1e0*/  @!P2 IMAD.MOV.U32 R3, RZ, RZ, R15 ;  /* 0x000000ffff03a224 */ /* 0x000fc600078e000f */
[----:B------:R0:W1:Y:S04]  /*a1f0*/  SHFL.IDX PT, R14, R4, 0x7, 0x181f ;  /* 0x00f81f00040e7f89 */ /* 0x00006800000e0000 */
[----:B------:R0:W-:Y:S04]  /*a200*/  @!P2 LDGSTS.E.BYPASS.LTC128B.128 [R12+0x1b400], desc[UR48][R2.64], !P1 ;  /* 0x1b400000020cafae */ /* 0x0001e8000c901d70 */
[----:B------:R-:W2:Y:S02]  /*a210*/  SHFL.IDX PT, R5, R5, 0x7, 0x181f ;  /* 0x00f81f0005057f89 */ /* 0x000ea400000e0000 */
.L_x_9339:
[----:B0-----:R-:W0:Y:S01]  /*a220*/  S2R R2, SR_TID.X ;  /* 0x0000000000027919 */ /* 0x001e220000002100 */
[----:B------:R-:W-:Y:S01]  /*a230*/  VIADD R0, R0, 0x70 ;  /* 0x0000007000007836 */ /* 0x000fe20000000000 */
[----:B------:R-:W-:Y:S02]  /*a240*/  LEA R4, R27, UR37, 0x1 ;  /* 0x000000251b047c11 */ /* 0x000fe4000f8e08ff */
[----:B------:R-:W-:Y:S02]  /*a250*/  LOP3.LUT R16, R16, 0xffffdfff, RZ, 0xc0, !PT ;  /* 0xffffdfff10107812 */ /* 0x000fe400078ec0ff */
[----:B------:R-:W-:-:S13]  /*a260*/  ISETP.GE.AND P2, PT, R0, UR38, PT ;  /* 0x0000002600007c0c */ /* 0x000fda000bf46270 */
[----:B------:R-:W-:Y:S01]  /*a270*/  @P2 LOP3.LUT R16, R16, 0x2000, RZ, 0xfc, !PT ;  /* 0x0000200010102812 */ /* 0x000fe200078efcff */
[----:B0-----:R-:W-:-:S05]  /*a280*/  IMAD.SHL.U32 R2, R2, 0x8, RZ ;  /* 0x0000000802027824 */ /* 0x001fca00078e00ff */
[----:B------:R-:W-:-:S04]  /*a290*/  LOP3.LUT R2, R2, 0x38, RZ, 0xc0, !PT ;  /* 0x0000003802027812 */ /* 0x000fc800078ec0ff */
[----:B-1----:R-:W-:-:S05]  /*a2a0*/  @!P2 LEA R2, P0, R2, R14, 0x1 ;  /* 0x0000000e0202a211 */ /* 0x002fca00078008ff */
        /* <DEDUP_REMOVED lines=18> */
[----:B------:R-:W-:Y:S01]  /*a3d0*/  IMAD.U32 R4, RZ, RZ, UR6 ;  /* 0x00000006ff047e24 */ /* 0x000fe2000f8e00ff */
[----:B------:R-:W-:Y:S01]  /*a3e0*/  MOV R13, RZ ;  /* 0x000000ff000d7202 */ /* 0x000fe20000000f00 */
[----:B------:R-:W0:Y:S01]  /*a3f0*/  LDC.64 R2, c[0x4][R2] ;  /* 0x0100000002027b82 */ /* 0x000e220000000a00 */
        /* <DEDUP_REMOVED lines=8> */
[----:B0----5:R-:W-:Y:S05]  /*a480*/  CALL.ABS.NOINC R2 ;  /* 0x0000000002007343 */ /* 0x021fea0003c00000 */
.L_x_9265:
[----:B------:R-:W0:Y:S01]  /*a490*/  LDC R2, c[0x0][0x448] ;  /* 0x00011200ff027b82 */ /* 0x000e220000000800 */
[----:B------:R-:W-:Y:S01]  /*a4a0*/  IMAD.MOV.U32 R0, RZ, RZ, R24 ;  /* 0x000000ffff007224 */ /* 0x000fe200078e0018 */
[----:B------:R-:W-:Y:S01]  /*a4b0*/  ULDC.64 UR4, c[0x0][0x3d8] ;  /* 0x0000f60000047ab9 */ /* 0x000fe20000000a00 */
[----:B------:R-:W1:Y:S01]  /*a4c0*/  S2R R21, SR_TID.X ;  /* 0x0000000000157919 */ /* 0x000e620000002100 */
[----:B------:R-:W-:Y:S01]  /*a4d0*/  ULDC UR6, c[0x0][0x448] ;  /* 0x0001120000067ab9 */ /* 0x000fe20000000800 */
[C---:B------:R-:W-:Y:S02]  /*a4e0*/  LOP3.LUT P5, RZ, R16.reuse, 0x40000, RZ, 0xc0, !PT ;  /* 0x0004000010ff7812 */ /* 0x040fe400078ac0ff */
[C---:B------:R-:W-:Y:S02]  /*a4f0*/  LOP3.LUT P4, RZ, R16.reuse, 0x20000, RZ, 0xc0, !PT ;  /* 0x0002000010ff7812 */ /* 0x040fe4000788c0ff */
[C---:B------:R-:W-:Y:S02]  /*a500*/  LOP3.LUT P3, RZ, R16.reuse, 0x10000, RZ, 0xc0, !PT ;  /* 0x0001000010ff7812 */ /* 0x040fe4000786c0ff */
[----:B------:R-:W-:-:S02]  /*a510*/  LOP3.LUT P1, RZ, R16, 0x8000, RZ, 0xc0, !PT ;  /* 0x0000800010ff7812 */ /* 0x000fc4000782c0ff */
[----:B------:R-:W-:Y:S02]  /*a520*/  LEA R20, R27, UR37, 0x1 ;  /* 0x000000251b147c11 */ /* 0x000fe4000f8e08ff */
[----:B0-----:R-:W-:Y:S01]  /*a530*/  ISETP.NE.AND P6, PT, R2, 0x1, PT ;  /* 0x000000010200780c */ /* 0x001fe20003fc5270 */
[----:B-1----:R-:W-:-:S12]  /*a540*/  IMAD.SHL.U32 R21, R21, 0x8, RZ ;  /* 0x0000000815157824 */ /* 0x002fd800078e00ff */
[----:B------:R-:W0:Y:S01]  /*a550*/  @P6 LDC R3, c[0x0][0x44c] ;  /* 0x00011300ff036b82 */ /* 0x000e220000000800 */
[----:B------:R-:W-:-:S07]  /*a560*/  LOP3.LUT R21, R21, 0x38, RZ, 0xc0, !PT ;  /* 0x0000003815157812 */ /* 0x000fce00078ec0ff */
[----:B------:R-:W1:Y:S01]  /*a570*/  @P6 LDC R2, c[0x0][0x450] ;  /* 0x00011400ff026b82 */ /* 0x000e620000000800 */
[----:B0-----:R-:W-:-:S05]  /*a580*/  @P6 IMAD.HI.U32 R3, R24, R3, RZ ;  /* 0x0000000318036227 */ /* 0x001fca00078e00ff */
[----:B-1----:R-:W-:Y:S01]  /*a590*/  @P6 SHF.R.U32.HI R0, RZ, R2, R3 ;  /* 0x00000002ff006219 */ /* 0x002fe20000011603 */
[----:B------:R-:W-:-:S03]  /*a5a0*/  IMAD R2, R31, UR4, RZ ;  /* 0x000000041f027c24 */ /* 0x000fc6000f8e02ff */
[----:B------:R-:W-:Y:S01]  /*a5b0*/  SHF.R.S32.HI R4, RZ, 0x1f, R0 ;  /* 0x0000001fff047819 */ /* 0x000fe20000011400 */
        /* <DEDUP_REMOVED lines=10> */
[----:B------:R-:W-:Y:S02]  /*a660*/  IMAD.MOV R5, RZ, RZ, -R0 ;  /* 0x000000ffff057224 */ /* 0x000fe400078e0a00 */
[----:B------:R-:W-:Y:S02]  /*a670*/  IMAD R7, R0, UR5, R7 ;  /* 0x0000000500077c24 */ /* 0x000fe4000f8e0207 */
[----:B------:R-:W-:-:S02]  /*a680*/  IMAD R5, R5, UR6, R24 ;  /* 0x0000000605057c24 */ /* 0x000fc4000f8e0218 */
[----:B------:R-:W-:Y:S01]  /*a690*/  IMAD.WIDE.U32 R2, R0, UR4, R2 ;  /* 0x0000000400027c25 */ /* 0x000fe2000f8e0002 */
[----:B------:R-:W-:Y:S02]  /*a6a0*/  ULDC.64 UR4, c[0x0][0x3c8] ;  /* 0x0000f20000047ab9 */ /* 0x000fe40000000a00 */
[----:B------:R-:W-:Y:S01]  /*a6b0*/  SHF.R.S32.HI R0, RZ, 0x1f, R5 ;  /* 0x0000001fff007819 */ /* 0x000fe20000011405 */
[----:B------:R-:W-:-:S04]  /*a6c0*/  IMAD.IADD R3, R3, 0x1, R7 ;  /* 0x0000000103037824 */ /* 0x000fc800078e0207 */
        /* <DEDUP_REMOVED lines=10> */
[C---:B------:R-:W-:Y:S02]  /*a770*/  LOP3.LUT P6, RZ, R16.reuse, 0x800, RZ, 0xc0, !PT ;  /* 0x0000080010ff7812 */ /* 0x040fe400078cc0ff */
[----:B------:R-:W-:Y:S01]  /*a780*/  LOP3.LUT P2, RZ, R16, 0x400, RZ, 0xc0, !PT ;  /* 0x0000040010ff7812 */ /* 0x000fe2000784c0ff */
[----:B------:R-:W1:Y:S04]  /*a790*/  SHFL.IDX PT, R2, R4, RZ, 0x181f ;  /* 0x00181fff04027589 */ /* 0x000e6800000e0000 */
[----:B------:R-:W-:Y:S06]  /*a7a0*/  SHFL.IDX PT, R5, R4, 0x1, 0x181f ;  /* 0x00381f0004057f89 */ /* 0x000fec00000e0000 */
[----:B0-----:R-:W-:-:S05]  /*a7b0*/  @!P6 LEA R14, P0, R21, R14, 0x1 ;  /* 0x0000000e150ee211 */ /* 0x001fca00078008ff */
[----:B-1----:R-:W-:Y:S02]  /*a7c0*/  @!P6 IMAD.X R3, RZ, RZ, R2, P0 ;  /* 0x000000ffff03e224 */ /* 0x002fe400000e0602 */
[----:B------:R-:W-:Y:S02]  /*a7d0*/  @!P6 IMAD.MOV.U32 R2, RZ, RZ, R14 ;  /* 0x000000ffff02e224 */ /* 0x000fe400078e000e */
[----:B------:R-:W0:Y:S04]  /*a7e0*/  SHFL.IDX PT, R14, R0, 0x1, 0x181f ;  /* 0x00381f00000e7f89 */ /* 0x000e2800000e0000 */
[----:B------:R-:W-:Y:S04]  /*a7f0*/  @!P6 LDGSTS.E.BYPASS.LTC128B.128 [R20+0x22400], desc[UR48][R2.64], !P5 ;  /* 0x224000000214efae */ /* 0x000fe8000e901d70 */
[----:B------:R-:W-:Y:S04]  /*a800*/  @!P6 LDGSTS.E.BYPASS.LTC128B.128 [R20+0x26400], desc[UR48][R2.64+0x80], !P4 ;  /* 0x264000800214efae */ /* 0x000fe8000e101d70 */
[----:B------:R-:W-:Y:S04]  /*a810*/  @!P6 LDGSTS.E.BYPASS.LTC128B.128 [R20+0x2a400], desc[UR48][R2.64+0x100], !P3 ;  /* 0x2a4001000214efae */ /* 0x000fe8000d901d70 */
[----:B------:R1:W-:Y:S01]  /*a820*/  @!P6 LDGSTS.E.BYPASS.LTC128B.128 [R20+0x2e400], desc[UR48][R2.64+0x180], !P1 ;  /* 0x2e4001800214efae */ /* 0x0003e2000c901d70 */
[----:B------:R-:W-:-:S04]  /*a830*/  LOP3.LUT P6, RZ, R16, 0x40, RZ, 0xc0, !PT ;  /* 0x0000004010ff7812 */ /* 0x000fc800078cc0ff */
[----:B------:R-:W-:Y:S02]  /*a840*/  P2R R7, PR, RZ, 0x40 ;  /* 0x00000040ff077803 */ /* 0x000fe40000000000 */
[----:B------:R-:W-:Y:S02]  /*a850*/  LOP3.LUT P6, RZ, R16, 0x100, RZ, 0xc0, !PT ;  /* 0x0000010010ff7812 */ /* 0x000fe400078cc0ff */
[----:B0-----:R-:W-:-:S05]  /*a860*/  @!P2 LEA R14, P0, R21, R14, 0x1 ;  /* 0x0000000e150ea211 */ /* 0x001fca00078008ff */
[----:B------:R-:W-:Y:S02]  /*a870*/  @!P2 IMAD.X R5, RZ, RZ, R5, P0 ;  /* 0x000000ffff05a224 */ /* 0x000fe400000e0605 */
[----:B-1----:R-:W-:Y:S02]  /*a880*/  @!P2 IMAD.MOV.U32 R2, RZ, RZ, R14 ;  /* 0x000000ffff02a224 */ /* 0x002fe400078e000e */
[----:B------:R-:W-:Y:S01]  /*a890*/  @!P2 IMAD.MOV.U32 R3, RZ, RZ, R5 ;  /* 0x000000ffff03a224 */ /* 0x000fe200078e0005 */
[----:B------:R-:W0:Y:S04]  /*a8a0*/  SHFL.IDX PT, R14, R0, 0x2, 0x181f ;  /* 0x00581f00000e7f89 */ /* 0x000e2800000e0000 */
[----:B------:R-:W-:Y:S04]  /*a8b0*/  @!P2 LDGSTS.E.BYPASS.LTC128B.128 [R20+0x22c00], desc[UR48][R2.64], !P5 ;  /* 0x22c000000214afae */ /* 0x000fe8000e901d70 */
[----:B------:R-:W-:Y:S04]  /*a8c0*/  @!P2 LDGSTS.E.BYPASS.LTC128B.128 [R20+0x26c00], desc[UR48][R2.64+0x80], !P4 ;  /* 0x26c000800214afae */ /* 0x000fe8000e101d70 */
[----:B------:R-:W-:Y:S04]  /*a8d0*/  @!P2 LDGSTS.E.BYPASS.LTC128B.128 [R20+0x2ac00], desc[UR48][R2.64+0x100], !P3 ;  /* 0x2ac001000214afae */ /* 0x000fe8000d901d70 */
[----:B------:R1:W-:Y:S01]  /*a8e0*/  @!P2 LDGSTS.E.BYPASS.LTC128B.128 [R20+0x2ec00], desc[UR48][R2.64+0x180], !P1 ;  /* 0x2ec001800214afae */ /* 0x0003e2000c901d70 */
[----:B------:R-:W-:-:S03]  /*a8f0*/  LOP3.LUT P2, RZ, R16, 0x20, RZ, 0xc0, !PT ;  /* 0x0000002010ff7812 */ /* 0x000fc6000784c0ff */
[----:B------:R-:W2:Y:S01]  /*a900*/  SHFL.IDX PT, R5, R4, 0x2, 0x181f ;  /* 0x00581f0004057f89 */ /* 0x000ea200000e0000 */
[----:B------:R-:W-:Y:S02]  /*a910*/  P2R R6, PR, RZ, 0x4 ;  /* 0x00000004ff067803 */ /* 0x000fe40000000000 */
[----:B------:R-:W-:-:S04]  /*a920*/  LOP3.LUT P2, RZ, R16, 0x80, RZ, 0xc0, !PT ;  /* 0x0000008010ff7812 */ /* 0x000fc8000784c0ff */
[----:B------:R-:W-:Y:S02]  /*a930*/  P2R R8, PR, RZ, 0x4 ;  /* 0x00000004ff087803 */ /* 0x000fe40000000000 */
[----:B------:R-:W-:-:S13]  /*a940*/  LOP3.LUT P2, RZ, R16, 0x200, RZ, 0xc0, !PT ;  /* 0x0000020010ff7812 */ /* 0x000fda000784c0ff */
[----:B0-----:R-:W-:-:S05]  /*a950*/  @!P2 LEA R14, P0, R21, R14, 0x1 ;  /* 0x0000000e150ea211 */ /* 0x001fca00078008ff */
[----:B--2---:R-:W-:Y:S02]  /*a960*/  @!P2 IMAD.X R5, RZ, RZ, R5, P0 ;  /* 0x000000ffff05a224 */ /* 0x004fe400000e0605 */
[----:B-1----:R-:W-:Y:S02]  /*a970*/  @!P2 IMAD.MOV.U32 R2, RZ, RZ, R14 ;  /* 0x000000ffff02a224 */ /* 0x002fe400078e000e */
[----:B------:R-:W0:Y:S01]  /*a980*/  SHFL.IDX PT, R14, R0, 0x3, 0x181f ;  /* 0x00781f00000e7f89 */ /* 0x000e2200000e0000 */
[----:B------:R-:W-:-:S03]  /*a990*/  @!P2 MOV R3, R5 ;  /* 0x000000050003a202 */ /* 0x000fc60000000f00 */
[----:B------:R-:W1:Y:S04]  /*a9a0*/  SHFL.IDX PT, R5, R4, 0x3, 0x181f ;  /* 0x00781f0004057f89 */ /* 0x000e6800000e0000 */
[----:B------:R-:W-:Y:S04]  /*a9b0*/  @!P2 LDGSTS.E.BYPASS.LTC128B.128 [R20+0x23400], desc[UR48][R2.64], !P5 ;  /* 0x234000000214afae */ /* 0x000fe8000e901d70 */
[----:B------:R-:W-:Y:S04]  /*a9c0*/  @!P2 LDGSTS.E.BYPASS.LTC128B.128 [R20+0x27400], desc[UR48][R2.64+0x80], !P4 ;  /* 0x274000800214afae */ /* 0x000fe8000e101d70 */
[----:B------:R-:W-:Y:S04]  /*a9d0*/  @!P2 LDGSTS.E.BYPASS.LTC128B.128 [R20+0x2b400], desc[UR48][R2.64+0x100], !P3 ;  /* 0x2b4001000214afae */ /* 0x000fe8000d901d70 */
[----:B------:R2:W-:Y:S01]  /*a9e0*/  @!P2 LDGSTS.E.BYPASS.LTC128B.128 [R20+0x2f400], desc[UR48][R2.64+0x180], !P1 ;  /* 0x2f4001800214afae */ /* 0x0005e2000c901d70 */
[----:B------:R-:W-:-:S02]  /*a9f0*/  ISETP.NE.AND P2, PT, R8, RZ, PT ;  /* 0x000000ff0800720c */ /* 0x000fc40003f45270 */
[----:B0-----:R-:W-:-:S05]  /*aa00*/  @!P6 LEA R14, P0, R21, R14, 0x1 ;  /* 0x0000000e150ee211 */ /* 0x001fca00078008ff */
[----:B-1----:R-:W-:Y:S02]  /*aa10*/  @!P6 IMAD.X R5, RZ, RZ, R5, P0 ;  /* 0x000000ffff05e224 */ /* 0x002fe400000e0605 */
[----:B--2---:R-:W-:Y:S02]  /*aa20*/  @!P6 IMAD.MOV.U32 R2, RZ, RZ, R14 ;  /* 0x000000ffff02e224 */ /* 0x004fe400078e000e */
[----:B------:R-:W0:Y:S01]  /*aa30*/  SHFL.IDX PT, R14, R0, 0x4, 0x181f ;  /* 0x00981f00000e7f89 */ /* 0x000e2200000e0000 */
[----:B------:R-:W-:-:S03]  /*aa40*/  @!P6 IMAD.MOV.U32 R3, RZ, RZ, R5 ;  /* 0x000000ffff03e224 */ /* 0x000fc600078e0005 */
        /* <DEDUP_REMOVED lines=27> */
[----:B0-----:R-:W-:-:S05]  /*ac00*/  @!P2 LEA R14, P0, R21, R14, 0x1 ;  /* 0x0000000e150ea211 */ /* 0x001fca00078008ff */
[----:B-1----:R-:W-:Y:S02]  /*ac10*/  @!P2 IMAD.X R5, RZ, RZ, R5, P0 ;  /* 0x000000ffff05a224 */ /* 0x002fe400000e0605 */
[----:B--2---:R-:W-:Y:S02]  /*ac20*/  @!P2 IMAD.MOV.U32 R2, RZ, RZ, R14 ;  /* 0x000000ffff02a224 */ /* 0x004fe400078e000e */
[----:B------:R-:W-:Y:S01]  /*ac30*/  @!P2 IMAD.MOV.U32 R3, RZ, RZ, R5 ;  /* 0x000000ffff03a224 */ /* 0x000fe200078e0005 */
[----:B------:R0:W1:Y:S04]  /*ac40*/  SHFL.IDX PT, R14, R0, 0x7, 0x181f ;  /* 0x00f81f00000e7f89 */ /* 0x00006800000e0000 */
[----:B------:R0:W-:Y:S04]  /*ac50*/  @!P2 LDGSTS.E.BYPASS.LTC128B.128 [R20+0x25400], desc[UR48][R2.64], !P5 ;  /* 0x254000000214afae */ /* 0x0001e8000e901d70 */
[----:B------:R0:W-:Y:S04]  /*ac60*/  @!P2 LDGSTS.E.BYPASS.LTC128B.128 [R20+0x29400], desc[UR48][R2.64+0x80], !P4 ;  /* 0x294000800214afae */ /* 0x0001e8000e101d70 */
[----:B------:R0:W-:Y:S04]  /*ac70*/  @!P2 LDGSTS.E.BYPASS.LTC128B.128 [R20+0x2d400], desc[UR48][R2.64+0x100], !P3 ;  /* 0x2d4001000214afae */ /* 0x0001e8000d901d70 */
[----:B------:R0:W-:Y:S04]  /*ac80*/  @!P2 LDGSTS.E.BYPASS.LTC128B.128 [R20+0x31400], desc[UR48][R2.64+0x180], !P1 ;  /* 0x314001800214afae */ /* 0x0001e8000c901d70 */
[----:B------:R0:W2:Y:S02]  /*ac90*/  SHFL.IDX PT, R5, R4, 0x7, 0x181f ;  /* 0x00f81f0004057f89 */ /* 0x0000a400000e0000 */
.L_x_9357:
[----:B0-----:R-:W3:Y:S01]  /*aca0*/  LDL R0, [R1+0x8] ;  /* 0x0000080001007983 */ /* 0x001ee20000100800 */
[----:B------:R-:W-:-:S13]  /*acb0*/  LOP3.LUT P2, RZ, R16, 0x2000, RZ, 0xc0, !PT ;  /* 0x0000200010ff7812 */ /* 0x000fda000784c0ff */
[----:B-1----:R-:W-:-:S05]  /*acc0*/  @!P2 LEA R2, P0, R21, R14, 0x1 ;  /* 0x0000000e1502a211 */ /* 0x002fca00078008ff */
[----:B--2---:R-:W-:-:S05]  /*acd0*/  @!P2 IMAD.X R3, RZ, RZ, R5, P0 ;  /* 0x000000ffff03a224 */ /* 0x004fca00000e0605 */
[----:B------:R-:W-:Y:S01]  /*ace0*/  @!PT LDS RZ, [RZ] ;  /* 0x00000000fffff984 */ /* 0x000fe20000000800 */
[----:B------:R-:W-:Y:S01]  /*acf0*/  @!PT LDS RZ, [RZ] ;  /* 0x00000000fffff984 */ /* 0x000fe20000000800 */
[----:B------:R-:W-:Y:S01]  /*ad00*/  @!PT LDS RZ, [RZ] ;  /* 0x00000000fffff984 */ /* 0x000fe20000000800 */
[----:B------:R0:W-:Y:S04]  /*ad10*/  @!P2 LDGSTS.E.BYPASS.LTC128B.128 [R20+0x25c00], desc[UR48][R2.64], !P5 ;  /* 0x25c000000214afae */ /* 0x0001e8000e901d70 */
        /* <DEDUP_REMOVED lines=13> */
.L_x_9358:
[----:B------:R-:W-:Y:S05]  /*adf0*/  BSYNC B0 ;  /* 0x0000000000007941 */ /* 0x000fea0003800000 */
.L_x_9267:
[----:B------:R-:W-:-:S05]  /*ae00*/  IMAD.U32 R2, RZ, RZ, UR41 ;  /* 0x00000029ff027e24 */ /* 0x000fca000f8e00ff */
[----:B------:R-:W-:-:S13]  /*ae10*/  ISETP.NE.AND P0, PT, R2, 0x3, PT ;  /* 0x000000030200780c */ /* 0x000fda0003f05270 */
[----:B------:R-:W-:Y:S05]  /*ae20*/  @!P0 BRA `(.L_x_9269) ;  /* 0x0000000000048947 */ /* 0x000fea0003800000 */
[----:B------:R-:W-:Y:S01]  /*ae30*/  BPT.TRAP 0x1 ;  /* 0x000000040000795c */ /* 0x000fe20000300000 */
.L_x_9269:
[----:B0-----:R-:W-:Y:S01]  /*ae40*/  SHF.L.U32 R0, R28, 0x1f, RZ ;  /* 0x0000001f1c007819 */ /* 0x001fe200000006ff */
[----:B------:R-:W-:Y:S03]  /*ae50*/  BSSY B0, `(.L_x_9270) ;  /* 0x0000003000007945 */ /* 0x000fe60003800000 */
[----:B-----5:R-:W0:Y:S02]  /*ae60*/  SYNCS.PHASECHK.TRANS64.TRYWAIT P0, [R17+URZ+0x32460], R0 ;  /* 0x03246000110075a7 */ /* 0x020e24000800017f */
[----:B0-----:R-:W-:Y:S05]  /*ae70*/  @!P0 BRA `(.L_x_9271) ;  /* 0x0000003c00248947 */ /* 0x001fea0003800000 */
.L_x_9359:
[----:B------:R-:W-:Y:S05]  /*ae80*/  BSYNC B0 ;  /* 0x0000000000007941 */ /* 0x000fea0003800000 */
.L_x_9270:
[----:B------:R-:W0:Y:S01]  /*ae90*/  LDL.LU R2, [R1] ;  /* 0x0000000001027983 */ /* 0x000e220000300800 */
[----:B------:R-:W-:-:S03]  /*aea0*/  ULDC.64 UR4, c[0x0][0x328] ;  /* 0x0000ca0000047ab9 */ /* 0x000fc60000000a00 */
[----:B------:R-:W2:Y:S01]  /*aeb0*/  LDL.LU R4, [R1+0x4] ;  /* 0x0000040001047983 */ /* 0x000ea20000300800 */
[----:B------:R-:W-:Y:S02]  /*aec0*/  IMAD R6, R18, 0x6000, R27 ;  /* 0x0000600012067824 */ /* 0x000fe400078e021b */
[----:B0-----:R-:W-:Y:S02]  /*aed0*/  IMAD R0, R2, UR4, RZ ;  /* 0x0000000402007c24 */ /* 0x001fe4000f8e02ff */
[----:B------:R-:W-:-:S04]  /*aee0*/  IMAD.WIDE.U32 R2, R25, UR4, RZ ;  /* 0x0000000419027c25 */ /* 0x000fc8000f8e00ff */
[----:B------:R-:W-:Y:S01]  /*aef0*/  IMAD R5, R25, UR5, R0 ;  /* 0x0000000519057c24 */ /* 0x000fe2000f8e0200 */
[----:B------:R-:W-:Y:S02]  /*af00*/  ULDC.64 UR4, c[0x0][0x338] ;  /* 0x0000ce0000047ab9 */ /* 0x000fe40000000a00 */
[----:B--2---:R-:W-:Y:S02]  /*af10*/  IMAD R0, R4, UR4, RZ ;  /* 0x0000000404007c24 */ /* 0x004fe4000f8e02ff */
[----:B------:R-:W-:Y:S02]  /*af20*/  IADD3 R3, R3, R5, RZ ;  /* 0x0000000503037210 */ /* 0x000fe40007ffe0ff */
        /* <DEDUP_REMOVED lines=13> */
[C---:B------:R-:W-:Y:S01]  /*b000*/  LOP3.LUT P6, RZ, R29.reuse, 0x10, RZ, 0xc0, !PT ;  /* 0x000000101dff7812 */ /* 0x040fe200078cc0ff */
[----:B------:R-:W0:Y:S01]  /*b010*/  S2R R4, SR_TID.X ;  /* 0x0000000000047919 */ /* 0x000e220000002100 */
[----:B------:R-:W-:Y:S02]  /*b020*/  LEA R6, R6, UR37, 0x1 ;  /* 0x0000002506067c11 */ /* 0x000fe4000f8e08ff */
[----:B------:R-:W-:Y:S01]  /*b030*/  P2R R21, PR, RZ, 0x40 ;  /* 0x00000040ff157803 */ /* 0x000fe20000000000 */
[----:B------:R-:W1:Y:S01]  /*b040*/  SHFL.IDX PT, R2, R8, RZ, 0x181f ;  /* 0x00181fff08027589 */ /* 0x000e6200000e0000 */
        /* <DEDUP_REMOVED lines=9> */
[----:B------:R-:W-:Y:S02]  /*b0e0*/  LOP3.LUT P6, RZ, R29, 0x20, RZ, 0xc0, !PT ;  /* 0x000000201dff7812 */ /* 0x000fe400078cc0ff */
[----:B------:R-:W-:Y:S01]  /*b0f0*/  LOP3.LUT P3, RZ, R16, 0x40000000, RZ, 0xc0, !PT ;  /* 0x4000000010ff7812 */ /* 0x000fe2000786c0ff */
[----:B------:R2:W-:Y:S01]  /*b100*/  STL [R1+0x10], R17 ;  /* 0x0000101101007387 */ /* 0x0005e20000100800 */
[----:B------:R-:W-:-:S02]  /*b110*/  P2R R9, PR, RZ, 0x40 ;  /* 0x00000040ff097803 */ /* 0x000fc40000000000 */
[C---:B------:R-:W-:Y:S01]  /*b120*/  LOP3.LUT P6, RZ, R29.reuse, 0x400, RZ, 0xc0, !PT ;  /* 0x000004001dff7812 */ /* 0x040fe200078cc0ff */
[----:B------:R-:W3:Y:S01]  /*b130*/  SHFL.IDX PT, R3, R7, RZ, 0x181f ;  /* 0x00181fff07037589 */ /* 0x000ee200000e0000 */
[C---:B------:R-:W-:Y:S02]  /*b140*/  LOP3.LUT P2, RZ, R16.reuse, 0x20000000, RZ, 0xc0, !PT ;  /* 0x2000000010ff7812 */ /* 0x040fe4000784c0ff */
[----:B------:R-:W-:Y:S02]  /*b150*/  P2R R23, PR, RZ, 0x40 ;  /* 0x00000040ff177803 */ /* 0x000fe40000000000 */
[----:B------:R-:W-:Y:S02]  /*b160*/  LOP3.LUT P6, RZ, R29, 0x2000, RZ, 0xc0, !PT ;  /* 0x000020001dff7812 */ /* 0x000fe400078cc0ff */
[----:B------:R-:W-:Y:S01]  /*b170*/  LOP3.LUT P1, RZ, R16, 0x10000000, RZ, 0xc0, !PT ;  /* 0x1000000010ff7812 */ /* 0x000fe2000782c0ff */
[----:B0-----:R-:W-:Y:S01]  /*b180*/  IMAD.SHL.U32 R4, R4, 0x8, RZ ;  /* 0x0000000804047824 */ /* 0x001fe200078e00ff */
[----:B------:R-:W-:-:S02]  /*b190*/  P2R R24, PR, RZ, 0x40 ;  /* 0x00000040ff187803 */ /* 0x000fc40000000000 */
[C---:B------:R-:W-:Y:S02]  /*b1a0*/  LOP3.LUT P6, RZ, R29.reuse, 0x2, RZ, 0xc0, !PT ;  /* 0x000000021dff7812 */ /* 0x040fe400078cc0ff */
        /* <DEDUP_REMOVED lines=8> */
[----:B--2---:R-:W-:Y:S02]  /*b230*/  P2R R17, PR, RZ, 0x40 ;  /* 0x00000040ff117803 */ /* 0x004fe40000000000 */
[----:B------:R-:W-:-:S04]  /*b240*/  LOP3.LUT P6, RZ, R29, 0x4, RZ, 0xc0, !PT ;  /* 0x000000041dff7812 */ /* 0x000fc800078cc0ff */
[----:B------:R-:W-:Y:S02]  /*b250*/  P2R R18, PR, RZ, 0x40 ;  /* 0x00000040ff127803 */ /* 0x000fe40000000000 */
[----:B------:R-:W-:Y:S01]  /*b260*/  LOP3.LUT P6, RZ, R29, 0x80, RZ, 0xc0, !PT ;  /* 0x000000801dff7812 */ /* 0x000fe200078cc0ff */
[----:B0-----:R-:W-:-:S03]  /*b270*/  IMAD.SHL.U32 R0, R4, 0x2, RZ ;  /* 0x0000000204007824 */ /* 0x001fc600078e00ff */
[----:B------:R-:W-:Y:S02]  /*b280*/  P2R R19, PR, RZ, 0x40 ;  /* 0x00000040ff137803 */ /* 0x000fe40000000000 */
[C---:B------:R-:W-:Y:S02]  /*b290*/  LOP3.LUT P6, RZ, R29.reuse, 0x1000, RZ, 0xc0, !PT ;  /* 0x000010001dff7812 */ /* 0x040fe400078cc0ff */
[----:B-1----:R-:W-:Y:S02]  /*b2a0*/  IADD3 R14, P0, R2, R0, RZ ;  /* 0x00000000020e7210 */ /* 0x002fe40007f1e0ff */
[----:B------:R-:W-:Y:S01]  /*b2b0*/  P2R R27, PR, RZ, 0x40 ;  /* 0x00000040ff1b7803 */ /* 0x000fe20000000000 */
[----:B------:R-:W0:Y:S01]  /*b2c0*/  SHFL.IDX PT, R2, R8, 0x1, 0x181f ;  /* 0x00381f0008027f89 */ /* 0x000e2200000e0000 */
[----:B------:R-:W-:Y:S01]  /*b2d0*/  LOP3.LUT P6, RZ, R29, 0x8000, RZ, 0xc0, !PT ;  /* 0x000080001dff7812 */ /* 0x000fe200078cc0ff */
[----:B---3--:R-:W-:Y:S02]  /*b2e0*/  IMAD.X R15, RZ, RZ, R3, P0 ;  /* 0x000000ffff0f7224 */ /* 0x008fe400000e0603 */
        /* <DEDUP_REMOVED lines=56> */
.L_x_9373:
        /* <DEDUP_REMOVED lines=15> */
.L_x_9273:
        /* <DEDUP_REMOVED lines=11> */
.L_x_9274:
        /* <DEDUP_REMOVED lines=11> */
.L_x_9288:
[----:B------:R-:W0:Y:S01]  /*b8c0*/  LDC R2, c[0x0][0x430] ;  /* 0x00010c00ff027b82 */ /* 0x000e220000000800 */
[----:B------:R-:W-:Y:S01]  /*b8d0*/  ISETP.GT.U32.AND P0, PT, R30, 0x5f, PT ;  /* 0x0000005f1e00780c */ /* 0x000fe20003f04070 */
[----:B------:R-:W-:Y:S01]  /*b8e0*/  IMAD R3, R20, 0x60, R33 ;  /* 0x0000006014037824 */ /* 0x000fe200078e0221 */
[----:B------:R-:W-:Y:S01]  /*b8f0*/  ULDC UR4, c[0x0][0x430] ;  /* 0x00010c0000047ab9 */ /* 0x000fe20000000800 */
[----:B------:R-:W-:Y:S02]  /*b900*/  IMAD.U32 R10, RZ, RZ, UR41 ;  /* 0x00000029ff0a7e24 */ /* 0x000fe4000f8e00ff */
[----:B------:R-:W-:-:S05]  /*b910*/  IMAD.IADD R8, R30, 0x1, R3 ;  /* 0x000000011e087824 */ /* 0x000fca00078e0203 */
[----:B------:R-:W-:-:S03]  /*b920*/  MOV R9, R8 ;  /* 0x0000000800097202 */ /* 0x000fc60000000f00 */
        /* <DEDUP_REMOVED lines=22> */
.L_x_9276:
[----:B------:R-:W-:Y:S01]  /*ba90*/  LEA R17, R18, UR37, 0x3 ;  /* 0x0000002512117c11 */ /* 0x000fe2000f8e18ff */
[----:B------:R-:W-:Y:S01]  /*baa0*/  BSSY B1, `(.L_x_9277) ;  /* 0x0000005000017945 */ /* 0x000fe20003800000 */
[----:B------:R-:W-:Y:S02]  /*bab0*/  SHF.L.U32 R26, R28, 0x1f, RZ ;  /* 0x0000001f1c1a7819 */ /* 0x000fe400000006ff */
[----:B------:R-:W-:Y:S02]  /*bac0*/  SHF.R.S32.HI R23, RZ, 0x1f, R5 ;  /* 0x0000001fff177819 */ /* 0x000fe40000011405 */
[----:B------:R-:W0:Y:S02]  /*bad0*/  SYNCS.PHASECHK.TRANS64.TRYWAIT P0, [R17+URZ+0x32440], R26 ;  /* 0x0324401a110075a7 */ /* 0x000e24000800017f */
[----:B0-----:R-:W-:Y:S05]  /*bae0*/  @!P0 BRA `(.L_x_9278) ;  /* 0x0000003800588947 */ /* 0x001fea0003800000 */
.L_x_9374:
[----:B------:R-:W-:Y:S05]  /*baf0*/  BSYNC B1 ;  /* 0x0000000000017941 */ /* 0x000fea0003800000 */
.L_x_9277:
        /* <DEDUP_REMOVED lines=51> */
.L_x_9388:
        /* <DEDUP_REMOVED lines=8> */
.L_x_9280:
[----:B------:R-:W-:Y:S02]  /*beb0*/  PLOP3.LUT P1, PT, P1, P0, PT, 0xa2, 0x0 ;  /* 0x000000000000781c */ /* 0x000fe40000f21472 */
[----:B------:R-:W-:-:S08]  /*bec0*/  @P0 R2UR P1, UR4, R17 ;  /* 0x00000000110402ca */ /* 0x000fd00000020000 */
[----:B------:R-:W-:-:S05]  /*bed0*/  @P0 PLOP3.LUT P0, PT, P1, PT, PT, 0x80, 0x0 ;  /* 0x000000000000081c */ /* 0x000fca0000f0f070 */
[----:B------:R-:W-:Y:S01]  /*bee0*/  @!P1 SYNCS.ARRIVE.TRANS64.RED.A0T1 RZ, [UR4+0x32430], RZ ;  /* 0x032430ffffff99a7 */ /* 0x000fe20008200404 */
[----:B------:R-:W-:Y:S07]  /*bef0*/  @!P1 ARRIVES.LDGSTSBAR.64.TRANSCNT [UR4+0x32430] ;  /* 0x03243000ff0099b0 */ /* 0x000fee0008000a84 */
[----:B------:R-:W-:Y:S05]  /*bf00*/  @P0 BRA.U.ANY `(.L_x_9280) ;  /* 0xfffffffd00e80947 */ /* 0x000fea000393ffff */
[----:B------:R-:W-:Y:S01]  /*bf10*/  NOP ;  /* 0x0000000000007918 */ /* 0x000fe20000000000 */
[----:B-1----:R-:W-:-:S04]  /*bf20*/  MOV R2, UR41 ;  /* 0x0000002900027c02 */ /* 0x002fc80008000f00 */
[----:B------:R-:W-:-:S13]  /*bf30*/  ISETP.NE.AND P2, PT, R2, 0x3, PT ;  /* 0x000000030200780c */ /* 0x000fda0003f45270 */
[----:B------:R-:W-:Y:S05]  /*bf40*/  @!P2 BRA `(.L_x_9281) ;  /* 0x000000000004a947 */ /* 0x000fea0003800000 */
[----:B------:R-:W-:Y:S01]  /*bf50*/  BPT.TRAP 0x1 ;  /* 0x000000040000795c */ /* 0x000fe20000300000 */
.L_x_9281:
[----:B------:R1:W-:Y:S01]  /*bf60*/  SYNCS.ARRIVE.TRANS64.A1T0 RZ, [R17+URZ+0x32430], RZ ;  /* 0x032430ff11ff79a7 */ /* 0x0003e2000810003f */
[----:B------:R-:W-:Y:S05]  /*bf70*/  @!P2 BRA `(.L_x_9282) ;  /* 0x000000000004a947 */ /* 0x000fea0003800000 */
[----:B------:R-:W-:Y:S01]  /*bf80*/  BPT.TRAP 0x1 ;  /* 0x000000040000795c */ /* 0x000fe20000300000 */
.L_x_9282:
[----:B------:R-:W2:Y:S01]  /*bf90*/  SYNCS.PHASECHK.TRANS64.TRYWAIT P0, [R17+URZ+0x32460], R26 ;  /* 0x0324601a110075a7 */ /* 0x000ea2000800017f */
[----:B------:R-:W-:Y:S04]  /*bfa0*/  BSSY B1, `(.L_x_9283) ;  /* 0x0000002000017945 */ /* 0x000fe80003800000 */
[----:B--2---:R-:W-:Y:S05]  /*bfb0*/  @!P0 BRA `(.L_x_9284) ;  /* 0x0000003800d08947 */ /* 0x004fea0003800000 */
.L_x_9389:
[----:B------:R-:W-:Y:S05]  /*bfc0*/  BSYNC B1 ;  /* 0x0000000000017941 */ /* 0x000fea0003800000 */
.L_x_9283:
[----:B------:R-:W-:Y:S01]  /*bfd0*/  ULDC.64 UR4, c[0x0][0x328] ;  /* 0x0000ca0000047ab9 */ /* 0x000fe20000000a00 */
[C---:B------:R-:W-:Y:S01]  /*bfe0*/  LOP3.LUT P4, RZ, R16.reuse, 0x2, RZ, 0xc0, !PT ;  /* 0x0000000210ff7812 */ /* 0x040fe2000788c0ff */
[----:B------:R-:W-:Y:S01]  /*bff0*/  IMAD R2, R23, UR4, RZ ;  /* 0x0000000417027c24 */ /* 0x000fe2000f8e02ff */
[----:B------:R-:W-:Y:S01]  /*c000*/  LOP3.LUT P3, RZ, R16, 0x10, RZ, 0xc0, !PT ;  /* 0x0000001010ff7812 */ /* 0x000fe2000786c0ff */
        /* <DEDUP_REMOVED lines=50> */
[----:B------:R-:W-:Y:S02]  /*c330*/  SHFL.IDX PT, R14, R21, 0x5, 0x181f ;  /* 0x00b81f00150e7f89 */ /* 0x000fe400000e0000 */
[----:B----4-:R-:W-:Y:S01]  /*c340*/  IMAD.X R5, RZ, RZ, R3, P0 ;  /* 0x000000ffff057224 */ /* 0x010fe200000e0603 */
[----:B------:R-:W-:Y:S01]  /*c350*/  IADD3 R2, P0, R2, R0, RZ ;  /* 0x0000000002027210 */ /* 0x000fe20007f1e0ff */
[----:B------:R-:W3:Y:S04]  /*c360*/  SHFL.IDX PT, R3, R23, 0x4, 0x181f ;  /* 0x00981f0017037f89 */ /* 0x000ee800000e0000 */
        /* <DEDUP_REMOVED lines=10> */
.L_x_9403:
        /* <DEDUP_REMOVED lines=11> */
.L_x_9286:
        /* <DEDUP_REMOVED lines=11> */
.L_x_9287:
        /* <DEDUP_REMOVED lines=11> */
.L_x_9275:
[----:B------:R-:W3:Y:S01]  /*c620*/  LDL.LU R0, [R1+0x8] ;  /* 0x0000080001007983 */ /* 0x000ee20000300800 */
[----:B------:R-:W-:Y:S01]  /*c630*/  VIADD R37, R37, UR42 ;  /* 0x0000002a25257c36 */ /* 0x000fe20008000000 */
[----:B------:R-:W-:-:S04]  /*c640*/  ULDC UR4, c[0x0][0xd34] ;  /* 0x00034d0000047ab9 */ /* 0x000fc80000000800 */
[----:B------:R-:W-:Y:S02]  /*c650*/  ISETP.GE.AND P0, PT, R37, UR4, PT ;  /* 0x0000000425007c0c */ /* 0x000fe4000bf06270 */
[----:B---3--:R-:W-:-:S05]  /*c660*/  IADD3 R0, R0, 0x1, RZ ;  /* 0x0000000100007810 */ /* 0x008fca0007ffe0ff */
[----:B------:R0:W-:Y:S06]  /*c670*/  STL [R1+0x8], R0 ;  /* 0x0000080001007387 */ /* 0x0001ec0000100800 */
[----:B------:R-:W-:Y:S05]  /*c680*/  @!P0 BRA `(.L_x_9289) ;  /* 0xffffffc000f48947 */ /* 0x000fea000383ffff */
[----:B0-----:R-:W-:-:S07]  /*c690*/  LOP3.LUT R0, R0, 0x1, RZ, 0xc, !PT ;  /* 0x0000000100007812 */ /* 0x001fce00078e0cff */
.L_x_9252:
[----:B------:R-:W0:Y:S01]  /*c6a0*/  S2R R3, SR_CgaCtaId ;  /* 0x0000000000037919 */ /* 0x000e220000008800 */
[----:B------:R-:W-:Y:S01]  /*c6b0*/  MOV R2, 0x400 ;  /* 0x0000040000027802 */ /* 0x000fe20000000f00 */
[----:B------:R-:W-:Y:S01]  /*c6c0*/  BSSY B0, `(.L_x_9290) ;  /* 0x0000005000007945 */ /* 0x000fe20003800000 */
[----:B------:R-:W-:Y:S02]  /*c6d0*/  SHF.L.U32 R0, R0, 0x1f, RZ ;  /* 0x0000001f00007819 */ /* 0x000fe400000006ff */
[----:B0-----:R-:W-:-:S04]  /*c6e0*/  LEA R7, R3, R2, 0x18 ;  /* 0x0000000203077211 */ /* 0x001fc800078ec0ff */
[----:B------:R-:W0:Y:S02]  /*c6f0*/  SYNCS.PHASECHK.TRANS64.TRYWAIT P0, [R7+URZ+0x32420], R0 ;  /* 0x03242000070075a7 */ /* 0x000e24000800017f */
[----:B0-----:R-:W-:Y:S05]  /*c700*/  @!P0 BRA `(.L_x_9291) ;  /* 0x0000003800dc8947 */ /* 0x001fea0003800000 */
.L_x_9404:
[----:B------:R-:W-:Y:S05]  /*c710*/  BSYNC B0 ;  /* 0x0000000000007941 */ /* 0x000fea0003800000 */
.L_x_9290:
[----:B------:R-:W-:-:S03]  /*c720*/  UMOV UR4, 0xffffffff ;  /* 0xffffffff00047882 */ /* 0x000fc60000000000 */
[----:B------:R-:W-:Y:S05]  /*c730*/  BRA.DIV UR4, `(.L_x_9292) ;  /* 0x0000003a04e47947 */ /* 0x000fea000b800000 */
[----:B0-----:R-:W0:Y:S02]  /*c740*/  S2R R0, SR_TID.X ;  /* 0x0000000000007919 */ /* 0x001e240000002100 */
[----:B0-----:R-:W-:-:S04]  /*c750*/  SHF.R.U32.HI R0, RZ, 0x5, R0 ;  /* 0x00000005ff007819 */ /* 0x001fc80000011600 */
[----:B------:R-:W-:-:S05]  /*c760*/  LOP3.LUT R0, R0, 0x3, RZ, 0xc0, !PT ;  /* 0x0000000300007812 */ /* 0x000fca00078ec0ff */
[----:B------:R0:W3:Y:S02]  /*c770*/  SHFL.IDX PT, R14, R0, RZ, 0x1f ;  /* 0x00001fff000e7589 */ /* 0x0000e400000e0000 */
.L_x_9407:
[----:B---3--:R-:W-:Y:S01]  /*c780*/  ISETP.NE.AND P0, PT, R14, RZ, PT ;  /* 0x000000ff0e00720c */ /* 0x008fe20003f05270 */
[----:B------:R-:W-:-:S12]  /*c790*/  BSSY B0, `(.L_x_9293) ;  /* 0x0000024000007945 */ /* 0x000fd80003800000 */
[----:B------:R-:W-:Y:S05]  /*c7a0*/  @P0 BRA `(.L_x_9294) ;  /* 0x0000000000880947 */ /* 0x000fea0003800000 */
[----:B------:R-:W-:-:S03]  /*c7b0*/  UMOV UR4, 0xffffffff ;  /* 0xffffffff00047882 */ /* 0x000fc60000000000 */
[----:B------:R-:W-:Y:S05]  /*c7c0*/  BRA.DIV UR4, `(.L_x_9295) ;  /* 0x0000003a04f47947 */ /* 0x000fea000b800000 */
[----:B------:R-:W-:-:S13]  /*c7d0*/  ELECT P6, URZ, PT ;  /* 0x00000000003f782f */ /* 0x000fda00038c0000 */
.L_x_9410:
[----:B------:R-:W-:Y:S05]  /*c7e0*/  @!P6 BRA `(.L_x_9294) ;  /* 0x000000000078e947 */ /* 0x000fea0003800000 */
[----:B------:R-:W-:-:S06]  /*c7f0*/  ULOP3.LUT UR4, UR39, 0x2, URZ, 0xfc, !UPT ;  /* 0x0000000227047892 */ /* 0x000fcc000f8efc3f */
[----:B0-----:R-:W-:-:S05]  /*c800*/  IMAD.U32 R0, RZ, RZ, UR4 ;  /* 0x00000004ff007e24 */ /* 0x001fca000f8e00ff */
[----:B------:R-:W-:-:S13]  /*c810*/  ISETP.NE.AND P0, PT, R0, 0x3, PT ;  /* 0x000000030000780c */ /* 0x000fda0003f05270 */
[----:B------:R-:W-:Y:S05]  /*c820*/  @!P0 BRA `(.L_x_9296) ;  /* 0x0000000000048947 */ /* 0x000fea0003800000 */
[----:B------:R-:W-:Y:S01]  /*c830*/  BPT.TRAP 0x1 ;  /* 0x000000040000795c */ /* 0x000fe20000300000 */
.L_x_9296:
[----:B------:R-:W-:Y:S01]  /*c840*/  IMAD R5, R18, 0x8, R7 ;  /* 0x0000000812057824 */ /* 0x000fe200078e0207 */
[----:B------:R-:W-:Y:S01]  /*c850*/  SHF.L.U32 R0, R28, 0x1f, RZ ;  /* 0x0000001f1c007819 */ /* 0x000fe200000006ff */
[----:B------:R-:W-:-:S03]  /*c860*/  VIADD R18, R18, 0x1 ;  /* 0x0000000112127836 */ /* 0x000fc60000000000 */
[----:B------:R-:W0:Y:S02]  /*c870*/  SYNCS.PHASECHK.TRANS64.TRYWAIT P1, [R5+URZ+0x32440], R0 ;  /* 0x03244000050075a7 */ /* 0x000e24000802017f */
[----:B------:R-:W-:-:S04]  /*c880*/  ISETP.NE.AND P2, PT, R18, 0x2, PT ;  /* 0x000000021200780c */ /* 0x000fc80003f45270 */
[----:B------:R-:W-:Y:S01]  /*c890*/  SEL R3, RZ, 0x1, P2 ;  /* 0x00000001ff037807 */ /* 0x000fe20001000000 */
[----:B0-----:R-:W-:Y:S08]  /*c8a0*/  @!P1 BRA `(.L_x_9297) ;  /* 0x0000003800dc9947 */ /* 0x001ff00003800000 */
.L_x_9411:
[----:B------:R-:W-:Y:S02]  /*c8b0*/  SEL R18, R18, RZ, P2 ;  /* 0x000000ff12127207 */ /* 0x000fe40001000000 */
[----:B------:R-:W-:Y:S01]  /*c8c0*/  LOP3.LUT R2, R28, R3, RZ, 0x3c, !PT ;  /* 0x000000031c027212 */ /* 0x000fe200078e3cff */
[----:B------:R-:W-:Y:S06]  /*c8d0*/  @!P0 BRA `(.L_x_9298) ;  /* 0x0000000000048947 */ /* 0x000fec0003800000 */
[----:B------:R-:W-:Y:S01]  /*c8e0*/  BPT.TRAP 0x1 ;  /* 0x000000040000795c */ /* 0x000fe20000300000 */
.L_x_9298:
[----:B------:R-:W-:Y:S01]  /*c8f0*/  IMAD R3, R18, 0x8, R7 ;  /* 0x0000000812037824 */ /* 0x000fe200078e0207 */
[----:B------:R-:W-:-:S04]  /*c900*/  SHF.L.U32 R2, R2, 0x1f, RZ ;  /* 0x0000001f02027819 */ /* 0x000fc800000006ff */
[----:B------:R-:W3:Y:S02]  /*c910*/  SYNCS.PHASECHK.TRANS64.TRYWAIT P1, [R3+URZ+0x32440], R2 ;  /* 0x03244002030075a7 */ /* 0x000ee4000802017f */
[----:B---3--:R-:W-:Y:S05]  /*c920*/  @!P1 BRA `(.L_x_9299) ;  /* 0x0000003800d09947 */ /* 0x008fea0003800000 */
.L_x_9412:
[----:B------:R-:W-:Y:S05]  /*c930*/  @!P0 BRA `(.L_x_9300) ;  /* 0x0000000000048947 */ /* 0x000fea0003800000 */
[----:B------:R-:W-:Y:S01]  /*c940*/  BPT.TRAP 0x1 ;  /* 0x000000040000795c */ /* 0x000fe20000300000 */
.L_x_9300:
[----:B------:R-:W4:Y:S02]  /*c950*/  SYNCS.PHASECHK.TRANS64.TRYWAIT P1, [R5+URZ+0x32460], R0 ;  /* 0x03246000050075a7 */ /* 0x000f24000802017f */
[----:B----4-:R-:W-:Y:S05]  /*c960*/  @!P1 BRA `(.L_x_9301) ;  /* 0x0000003800d49947 */ /* 0x010fea0003800000 */
.L_x_9413:
[----:B------:R-:W-:Y:S05]  /*c970*/  @!P0 BRA `(.L_x_9302) ;  /* 0x0000000000048947 */ /* 0x000fea0003800000 */
[----:B------:R-:W-:Y:S01]  /*c980*/  BPT.TRAP 0x1 ;  /* 0x000000040000795c */ /* 0x000fe20000300000 */
.L_x_9302:
[----:B------:R0:W0:Y:S02]  /*c990*/  SYNCS.PHASECHK.TRANS64.TRYWAIT P0, [R3+URZ+0x32460], R2 ;  /* 0x03246002030075a7 */ /* 0x000024000800017f */
[----:B0-----:R-:W-:Y:S05]  /*c9a0*/  @!P0 NANOSLEEP.SYNCS 0x989680 ;  /* 0x009896800000895d */ /* 0x001fea0003900000 */
[----:B------:R-:W0:Y:S02]  /*c9b0*/  @!P0 SYNCS.PHASECHK.TRANS64 P0, [R3+URZ+0x32460], R2 ;  /* 0x03246002030085a7 */ /* 0x000e24000800007f */
[----:B0-----:R-:W-:Y:S05]  /*c9c0*/  @!P0 BRA `(.L_x_9302) ;  /* 0xfffffffc00f08947 */ /* 0x001fea000383ffff */
.L_x_9294:
[----:B------:R-:W-:Y:S05]  /*c9d0*/  BSYNC B0 ;  /* 0x0000000000007941 */ /* 0x000fea0003800000 */
.L_x_9293:
[----:B------:R-:W-:Y:S05]  /*c9e0*/  EXIT ;  /* 0x000000000000794d */ /* 0x000fea0003800000 */
.L_x_9219:
[----:B0-----:R-:W-:-:S04]  /*c9f0*/  IMAD.U32 R3, RZ, RZ, UR51 ;  /* 0x00000033ff037e24 */ /* 0x001fc8000f8e00ff */
[----:B------:R0:W1:Y:S03]  /*ca00*/  SYNCS.PHASECHK.TRANS64.TRYWAIT P0, [R3+URZ+0x32400], R0 ;  /* 0x03240000030075a7 */ /* 0x000066000800017f */
[----:B-1----:R-:W-:Y:S05]  /*ca10*/  @!P0 NANOSLEEP.SYNCS 0x989680 ;  /* 0x009896800000895d */ /* 0x002fea0003900000 */
[----:B------:R-:W1:Y:S02]  /*ca20*/  @!P0 SYNCS.PHASECHK.TRANS64 P0, [R3+URZ+0x32400], R0 ;  /* 0x03240000030085a7 */ /* 0x000e64000800007f */
[----:B-1----:R-:W-:Y:S05]  /*ca30*/  @!P0 BRA `(.L_x_9219) ;  /* 0xfffffffc00ec8947 */ /* 0x002fea000383ffff */
[----:B------:R-:W-:Y:S05]  /*ca40*/  BRA `(.L_x_9303) ;  /* 0xffffff4400ac7947 */ /* 0x000fea000383ffff */
.L_x_9223:
[----:B-1----:R-:W-:-:S04]  /*ca50*/  IMAD.U32 R4, RZ, RZ, UR27 ;  /* 0x0000001bff047e24 */ /* 0x002fc8000f8e00ff */
[----:B------:R1:W2:Y:S03]  /*ca60*/  SYNCS.PHASECHK.TRANS64.TRYWAIT P1, [R4+URZ+0x32430], R3 ;  /* 0x03243003040075a7 */ /* 0x0002a6000802017f */
[----:B--2---:R-:W-:Y:S05]  /*ca70*/  @!P1 NANOSLEEP.SYNCS 0x989680 ;  /* 0x009896800000995d */ /* 0x004fea0003900000 */
[----:B------:R-:W2:Y:S02]  /*ca80*/  @!P1 SYNCS.PHASECHK.TRANS64 P1, [R4+URZ+0x32430], R3 ;  /* 0x03243003040095a7 */ /* 0x000ea4000802007f */
[----:B--2---:R-:W-:Y:S05]  /*ca90*/  @!P1 BRA `(.L_x_9223) ;  /* 0xfffffffc00ec9947 */ /* 0x004fea000383ffff */
[----:B------:R-:W-:Y:S05]  /*caa0*/  BRA `(.L_x_9222) ;  /* 0xffffff4400d07947 */ /* 0x000fea000383ffff */
.L_x_9224:
[----:B--2---:R-:W-:-:S04]  /*cab0*/  IMAD.U32 R5, RZ, RZ, UR51 ;  /* 0x00000033ff057e24 */ /* 0x004fc8000f8e00ff */
[----:B------:R2:W3:Y:S03]  /*cac0*/  SYNCS.PHASECHK.TRANS64.TRYWAIT P1, [R5+URZ+0x32410], R0 ;  /* 0x03241000050075a7 */ /* 0x0004e6000802017f */
[----:B---3--:R-:W-:Y:S05]  /*cad0*/  @!P1 NANOSLEEP.SYNCS 0x989680 ;  /* 0x009896800000995d */ /* 0x008fea0003900000 */
[----:B------:R-:W3:Y:S02]  /*cae0*/  @!P1 SYNCS.PHASECHK.TRANS64 P1, [R5+URZ+0x32410], R0 ;  /* 0x03241000050095a7 */ /* 0x000ee4000802007f */
[----:B---3--:R-:W-:Y:S05]  /*caf0*/  @!P1 BRA `(.L_x_9224) ;  /* 0xfffffffc00ec9947 */ /* 0x008fea000383ffff */
[----:B------:R-:W-:Y:S05]  /*cb00*/  BRA `(.L_x_9304) ;  /* 0xffffff4800507947 */ /* 0x000fea000383ffff */
.L_x_9228:
[----:B--2---:R-:W-:-:S04]  /*cb10*/  IMAD.U32 R0, RZ, RZ, UR27 ;  /* 0x0000001bff007e24 */ /* 0x004fc8000f8e00ff */
[----:B------:R2:W4:Y:S03]  /*cb20*/  SYNCS.PHASECHK.TRANS64.TRYWAIT P1, [R0+URZ+0x32450], R3 ;  /* 0x03245003000075a7 */ /* 0x000526000802017f */
[----:B----4-:R-:W-:Y:S05]  /*cb30*/  @!P1 NANOSLEEP.SYNCS 0x989680 ;  /* 0x009896800000995d */ /* 0x010fea0003900000 */
[----:B------:R-:W4:Y:S02]  /*cb40*/  @!P1 SYNCS.PHASECHK.TRANS64 P1, [R0+URZ+0x32450], R3 ;  /* 0x03245003000095a7 */ /* 0x000f24000802007f */
[----:B----4-:R-:W-:Y:S05]  /*cb50*/  @!P1 BRA `(.L_x_9228) ;  /* 0xfffffffc00ec9947 */ /* 0x010fea000383ffff */
[----:B------:R-:W-:Y:S05]  /*cb60*/  BRA `(.L_x_9227) ;  /* 0xffffff4800587947 */ /* 0x000fea000383ffff */
.L_x_9235:
[----:B-1----:R-:W-:-:S04]  /*cb70*/  IMAD.U32 R3, RZ, RZ, UR28 ;  /* 0x0000001cff037e24 */ /* 0x002fc8000f8e00ff */
[----:B------:R1:W2:Y:S03]  /*cb80*/  SYNCS.PHASECHK.TRANS64.TRYWAIT P2, [R3+URZ+0x32430], R0 ;  /* 0x03243000030075a7 */ /* 0x0002a6000804017f */
[----:B--2---:R-:W-:Y:S05]  /*cb90*/  @!P2 NANOSLEEP.SYNCS 0x989680 ;  /* 0x009896800000a95d */ /* 0x004fea0003900000 */
[----:B------:R-:W2:Y:S02]  /*cba0*/  @!P2 SYNCS.PHASECHK.TRANS64 P2, [R3+URZ+0x32430], R0 ;  /* 0x032430000300a5a7 */ /* 0x000ea4000804007f */
[----:B--2---:R-:W-:Y:S05]  /*cbb0*/  @!P2 BRA `(.L_x_9235) ;  /* 0xfffffffc00eca947 */ /* 0x004fea000383ffff */
[----:B------:R-:W-:Y:S05]  /*cbc0*/  BRA `(.L_x_9234) ;  /* 0xffffff6800047947 */ /* 0x000fea000383ffff */
.L_x_9239:
[----:B-1----:R-:W-:-:S04]  /*cbd0*/  IMAD.U32 R3, RZ, RZ, UR28 ;  /* 0x0000001cff037e24 */ /* 0x002fc8000f8e00ff */
[----:B------:R1:W3:Y:S03]  /*cbe0*/  SYNCS.PHASECHK.TRANS64.TRYWAIT P2, [R3+URZ+0x32450], R0 ;  /* 0x03245000030075a7 */ /* 0x0002e6000804017f */
[----:B---3--:R-:W-:Y:S05]  /*cbf0*/  @!P2 NANOSLEEP.SYNCS 0x989680 ;  /* 0x009896800000a95d */ /* 0x008fea0003900000 */
[----:B------:R-:W3:Y:S02]  /*cc00*/  @!P2 SYNCS.PHASECHK.TRANS64 P2, [R3+URZ+0x32450], R0 ;  /* 0x032450000300a5a7 */ /* 0x000ee4000804007f */
[----:B---3--:R-:W-:Y:S05]  /*cc10*/  @!P2 BRA `(.L_x_9239) ;  /* 0xfffffffc00eca947 */ /* 0x008fea000383ffff */
[----:B------:R-:W-:Y:S05]  /*cc20*/  BRA `(.L_x_9238) ;  /* 0xffffff68005c7947 */ /* 0x000fea000383ffff */
.L_x_9256:
        /* <DEDUP_REMOVED lines=11> */
.L_x_9306:
[----:B------:R-:W-:Y:S05]  /*cce0*/  BSYNC B0 ;  /* 0x0000000000007941 */ /* 0x000fea0003800000 */
.L_x_9305:
[----:B------:R-:W-:Y:S05]  /*ccf0*/  BRA `(.L_x_9307) ;  /* 0xffffffc000bc7947 */ /* 0x000fea000383ffff */
.L_x_9259:
[----:B0-----:R0:W1:Y:S02]  /*cd00*/  SYNCS.PHASECHK.TRANS64.TRYWAIT P0, [R17+URZ+0x32440], R0 ;  /* 0x03244000110075a7 */ /* 0x001064000800017f */
[----:B-1----:R-:W-:Y:S05]  /*cd10*/  @!P0 NANOSLEEP.SYNCS 0x989680 ;  /* 0x009896800000895d */ /* 0x002fea0003900000 */
[----:B------:R-:W1:Y:S02]  /*cd20*/  @!P0 SYNCS.PHASECHK.TRANS64 P0, [R17+URZ+0x32440], R0 ;  /* 0x03244000110085a7 */ /* 0x000e64000800007f */
[----:B-1----:R-:W-:Y:S05]  /*cd30*/  @!P0 BRA `(.L_x_9259) ;  /* 0xfffffffc00f08947 */ /* 0x002fea000383ffff */
[----:B------:R-:W-:Y:S05]  /*cd40*/  BRA `(.L_x_9308) ;  /* 0xffffffc400407947 */ /* 0x000fea000383ffff */
.L_x_9260:
        /* <DEDUP_REMOVED lines=8> */
.L_x_9310:
[----:B------:R-:W-:Y:S05]  /*cdd0*/  BSYNC B0 ;  /* 0x0000000000007941 */ /* 0x000fea0003800000 */
.L_x_9309:
        /* <DEDUP_REMOVED lines=9> */
.L_x_9311:
[----:B------:R-:W-:Y:S01]  /*ce70*/  @P2 LEA R7, R4, UR37, 0x1 ;  /* 0x0000002504072c11 */ /* 0x000fe2000f8e08ff */
[----:B------:R-:W-:Y:S02]  /*ce80*/  IMAD.MOV.U32 R13, RZ, RZ, R5 ;  /* 0x000000ffff0d7224 */ /* 0x000fe400078e0005 */
[----:B------:R-:W-:Y:S01]  /*ce90*/  IMAD.MOV.U32 R12, RZ, RZ, 0x1 ;  /* 0x00000001ff0c7424 */ /* 0x000fe200078e00ff */
[----:B------:R-:W-:-:S13]  /*cea0*/  @P2 LEA R2, P0, R20, R14, 0x1 ;  /* 0x0000000e14022211 */ /* 0x000fda00078008ff */
[----:B------:R-:W-:Y:S05]  /*ceb0*/  WARPSYNC.COLLECTIVE R15, `(.L_x_9312) ;  /* 0x000000000f087348 */ /* 0x000fea0003c00000 */
[----:B------:R0:W1:Y:S02]  /*cec0*/  SHFL.IDX P6, R14, R13, R12, R11 ;  /* 0x0000000c0d0e7389 */ /* 0x00006400000c000b */
[----:B01----:R-:W-:Y:S01]  /*ced0*/  ENDCOLLECTIVE ;  /* 0x000000000000791b */ /* 0x003fe20003800000 */
.L_x_9312:
        /* <DEDUP_REMOVED lines=11> */
.L_x_9313:
[----:B------:R-:W-:Y:S01]  /*cf90*/  @P2 LEA R12, R4, UR37, 0x1 ;  /* 0x00000025040c2c11 */ /* 0x000fe2000f8e08ff */
[----:B------:R-:W-:Y:S01]  /*cfa0*/  IMAD.MOV.U32 R13, RZ, RZ, R5 ;  /* 0x000000ffff0d7224 */ /* 0x000fe200078e0005 */
[----:B------:R-:W-:-:S04]  /*cfb0*/  @P2 LEA R11, P0, R20, R14, 0x1 ;  /* 0x0000000e140b2211 */ /* 0x000fc800078008ff */
[----:B------:R-:W-:Y:S01]  /*cfc0*/  @P2 MOV R2, R11 ;  /* 0x0000000b00022202 */ /* 0x000fe20000000f00 */
[----:B------:R-:W-:Y:S02]  /*cfd0*/  @P2 IMAD.X R6, RZ, RZ, R6, P0 ;  /* 0x000000ffff062224 */ /* 0x000fe400000e0606 */
        /* <DEDUP_REMOVED lines=11> */
.L_x_9314:
[----:B------:R-:W-:Y:S02]  /*d090*/  IMAD.MOV.U32 R13, RZ, RZ, R0 ;  /* 0x000000ffff0d7224 */ /* 0x000fe400078e0000 */
[----:B------:R-:W-:-:S07]  /*d0a0*/  IMAD.MOV.U32 R9, RZ, RZ, R14 ;  /* 0x000000ffff097224 */ /* 0x000fce00078e000e */
[----:B------:R-:W-:Y:S05]  /*d0b0*/  WARPSYNC.COLLECTIVE R15, `(.L_x_9315) ;  /* 0x000000000f087348 */ /* 0x000fea0003c00000 */
[----:B------:R0:W1:Y:S02]  /*d0c0*/  SHFL.IDX P6, R14, R13, R12, R11 ;  /* 0x0000000c0d0e7389 */ /* 0x00006400000c000b */
[----:B01----:R-:W-:Y:S01]  /*d0d0*/  ENDCOLLECTIVE ;  /* 0x000000000000791b */ /* 0x003fe20003800000 */
.L_x_9315:
        /* <DEDUP_REMOVED lines=16> */
.L_x_9316:
[----:B------:R-:W-:Y:S02]  /*d1e0*/  IMAD.MOV.U32 R13, RZ, RZ, R0 ;  /* 0x000000ffff0d7224 */ /* 0x000fe400078e0000 */
[----:B------:R-:W-:-:S07]  /*d1f0*/  IMAD.MOV.U32 R7, RZ, RZ, R14 ;  /* 0x000000ffff077224 */ /* 0x000fce00078e000e */
[----:B------:R-:W-:Y:S05]  /*d200*/  WARPSYNC.COLLECTIVE R15, `(.L_x_9317) ;  /* 0x000000000f087348 */ /* 0x000fea0003c00000 */
[----:B------:R0:W1:Y:S02]  /*d210*/  SHFL.IDX P6, R14, R13, R12, R11 ;  /* 0x0000000c0d0e7389 */ /* 0x00006400000c000b */
[----:B01----:R-:W-:Y:S01]  /*d220*/  ENDCOLLECTIVE ;  /* 0x000000000000791b */ /* 0x003fe20003800000 */
.L_x_9317:
[----:B------:R-:W-:Y:S02]  /*d230*/  IMAD.MOV.U32 R13, RZ, RZ, R5 ;  /* 0x000000ffff0d7224 */ /* 0x000fe400078e0005 */
[----:B------:R-:W-:Y:S01]  /*d240*/  IMAD.MOV.U32 R12, RZ, RZ, 0x4 ;  /* 0x00000004ff0c7424 */ /* 0x000fe200078e00ff */
[----:B------:R-:W-:-:S13]  /*d250*/  @P2 LEA R8, P0, R20, R14, 0x1 ;  /* 0x0000000e14082211 */ /* 0x000fda00078008ff */
[----:B------:R-:W-:Y:S05]  /*d260*/  WARPSYNC.COLLECTIVE R15, `(.L_x_9318) ;  /* 0x000000000f087348 */ /* 0x000fea0003c00000 */
[----:B------:R0:W1:Y:S02]  /*d270*/  SHFL.IDX P6, R14, R13, R12, R11 ;  /* 0x0000000c0d0e7389 */ /* 0x00006400000c000b */
[----:B01----:R-:W-:Y:S01]  /*d280*/  ENDCOLLECTIVE ;  /* 0x000000000000791b */ /* 0x003fe20003800000 */
.L_x_9318:
[----:B------:R-:W-:Y:S01]  /*d290*/  @P2 MOV R2, R8 ;  /* 0x0000000800022202 */ /* 0x000fe20000000f00 */
[----:B------:R-:W-:-:S04]  /*d2a0*/  @P2 IMAD.X R7, RZ, RZ, R7, P0 ;  /* 0x000000ffff072224 */ /* 0x000fc800000e0607 */
        /* <DEDUP_REMOVED lines=11> */
.L_x_9319:
        /* <DEDUP_REMOVED lines=15> */
.L_x_9320:
[----:B------:R-:W-:Y:S02]  /*d450*/  IMAD.MOV.U32 R13, RZ, RZ, R0 ;  /* 0x000000ffff0d7224 */ /* 0x000fe400078e0000 */
[----:B------:R-:W-:-:S07]  /*d460*/  IMAD.MOV.U32 R5, RZ, RZ, R14 ;  /* 0x000000ffff057224 */ /* 0x000fce00078e000e */
[----:B------:R-:W-:Y:S05]  /*d470*/  WARPSYNC.COLLECTIVE R15, `(.L_x_9321) ;  /* 0x000000000f087348 */ /* 0x000fea0003c00000 */
[----:B------:R0:W1:Y:S02]  /*d480*/  SHFL.IDX P6, R14, R13, R12, R11 ;  /* 0x0000000c0d0e7389 */ /* 0x00006400000c000b */
[----:B01----:R-:W-:Y:S01]  /*d490*/  ENDCOLLECTIVE ;  /* 0x000000000000791b */ /* 0x003fe20003800000 */
.L_x_9321:
[----:B------:R-:W-:Y:S05]  /*d4a0*/  BRA `(.L_x_9322) ;  /* 0xffffffc000947947 */ /* 0x000fea000383ffff */
.L_x_9264:
[----:B------:R-:W-:Y:S01]  /*d4b0*/  IMAD.MOV.U32 R13, RZ, RZ, R5 ;  /* 0x000000ffff0d7224 */ /* 0x000fe200078e0005 */
[----:B------:R-:W-:Y:S01]  /*d4c0*/  MOV R12, RZ ;  /* 0x000000ff000c7202 */ /* 0x000fe20000000f00 */
[----:B------:R-:W-:Y:S01]  /*d4d0*/  IMAD.MOV.U32 R11, RZ, RZ, 0x181f ;  /* 0x0000181fff0b7424 */ /* 0x000fe200078e00ff */
[----:B------:R-:W0:Y:S01]  /*d4e0*/  S2R R20, SR_TID.X ;  /* 0x0000000000147919 */ /* 0x000e220000002100 */
[----:B------:R-:W-:Y:S01]  /*d4f0*/  IMAD.MOV.U32 R15, RZ, RZ, -0x1 ;  /* 0xffffffffff0f7424 */ /* 0x000fe200078e00ff */
[----:B------:R-:W-:Y:S01]  /*d500*/  LEA R8, R27, UR37, 0x1 ;  /* 0x000000251b087c11 */ /* 0x000fe2000f8e08ff */
[----:B------:R-:W-:Y:S01]  /*d510*/  IMAD.IADD R0, R36, 0x1, R0 ;  /* 0x0000000124007824 */ /* 0x000fe200078e0200 */
[----:B------:R-:W-:-:S07]  /*d520*/  LOP3.LUT R16, R16, 0xfffff7ff, RZ, 0xc0, !PT ;  /* 0xfffff7ff10107812 */ /* 0x000fce00078ec0ff */
[----:B01----:R-:W-:Y:S05]  /*d530*/  WARPSYNC.COLLECTIVE R15, `(.L_x_9323) ;  /* 0x000000000f087348 */ /* 0x003fea0003c00000 */
[----:B------:R2:W3:Y:S02]  /*d540*/  SHFL.IDX P6, R14, R13, R12, R11 ;  /* 0x0000000c0d0e7389 */ /* 0x0004e400000c000b */
[----:B0123--:R-:W-:Y:S01]  /*d550*/  ENDCOLLECTIVE ;  /* 0x000000000000791b */ /* 0x00ffe20003800000 */
.L_x_9323:
[C---:B------:R-:W-:Y:S01]  /*d560*/  VIADD R6, R0.reuse, 0x10 ;  /* 0x0000001000067836 */ /* 0x040fe20000000000 */
        /* <DEDUP_REMOVED lines=8> */
.L_x_9324:
[----:B------:R-:W-:-:S05]  /*d5f0*/  IMAD.SHL.U32 R20, R20, 0x8, RZ ;  /* 0x0000000814147824 */ /* 0x000fca00078e00ff */
[----:B------:R-:W-:Y:S01]  /*d600*/  LOP3.LUT R20, R20, 0x38, RZ, 0xc0, !PT ;  /* 0x0000003814147812 */ /* 0x000fe200078ec0ff */
[----:B------:R-:W-:-:S03]  /*d610*/  IMAD.MOV.U32 R13, RZ, RZ, R5 ;  /* 0x000000ffff0d7224 */ /* 0x000fc600078e0005 */
[----:B------:R-:W-:-:S05]  /*d620*/  @!P2 LEA R12, P0, R20, R14, 0x1 ;  /* 0x0000000e140ca211 */ /* 0x000fca00078008ff */
[----:B------:R-:W-:Y:S02]  /*d630*/  @!P2 IMAD.MOV.U32 R2, RZ, RZ, R12 ;  /* 0x000000ffff02a224 */ /* 0x000fe400078e000c */
[----:B------:R-:W-:Y:S02]  /*d640*/  IMAD.MOV.U32 R12, RZ, RZ, 0x1 ;  /* 0x00000001ff0c7424 */ /* 0x000fe400078e00ff */
[----:B------:R-:W-:-:S07]  /*d650*/  @!P2 IMAD.X R3, RZ, RZ, R3, P0 ;  /* 0x000000ffff03a224 */ /* 0x000fce00000e0603 */
[----:B------:R-:W-:Y:S05]  /*d660*/  WARPSYNC.COLLECTIVE R15, `(.L_x_9325) ;  /* 0x000000000f087348 */ /* 0x000fea0003c00000 */
[----:B------:R0:W1:Y:S02]  /*d670*/  SHFL.IDX P6, R14, R13, R12, R11 ;  /* 0x0000000c0d0e7389 */ /* 0x00006400000c000b */
[----:B01----:R-:W-:Y:S01]  /*d680*/  ENDCOLLECTIVE ;  /* 0x000000000000791b */ /* 0x003fe20003800000 */
.L_x_9325:
[----:B------:R-:W-:Y:S01]  /*d690*/  @!PT LDS RZ, [RZ] ;  /* 0x00000000fffff984 */ /* 0x000fe20000000800 */
[----:B------:R-:W-:Y:S01]  /*d6a0*/  @!PT LDS RZ, [RZ] ;  /* 0x00000000fffff984 */ /* 0x000fe20000000800 */
[----:B------:R-:W-:Y:S01]  /*d6b0*/  @!PT LDS RZ, [RZ] ;  /* 0x00000000fffff984 */ /* 0x000fe20000000800 */
[----:B------:R0:W-:Y:S01]  /*d6c0*/  @!P2 LDGSTS.E.BYPASS.LTC128B.128 [R8+0x18400], desc[UR48][R2.64], !P1 ;  /* 0x184000000208afae */ /* 0x0001e2000c901d70 */
[----:B------:R-:W-:Y:S01]  /*d6d0*/  ISETP.GE.AND P2, PT, R6, UR38, PT ;  /* 0x0000002606007c0c */ /* 0x000fe2000bf46270 */
[----:B------:R-:W-:Y:S02]  /*d6e0*/  VIADD R6, R0, 0x20 ;  /* 0x0000002000067836 */ /* 0x000fe40000000000 */
[----:B------:R-:W-:-:S10]  /*d6f0*/  IMAD.MOV.U32 R13, RZ, RZ, R4 ;  /* 0x000000ffff0d7224 */ /* 0x000fd400078e0004 */
[----:B------:R-:W-:-:S04]  /*d700*/  @P2 LOP3.LUT R16, R16, 0x400, RZ, 0xfc, !PT ;  /* 0x0000040010102812 */ /* 0x000fc800078efcff */
[----:B------:R-:W-:Y:S01]  /*d710*/  LOP3.LUT R16, R16, 0xfffffdff, RZ, 0xc0, !PT ;  /* 0xfffffdff10107812 */ /* 0x000fe200078ec0ff */
[----:B0-----:R-:W-:-:S07]  /*d720*/  IMAD.MOV.U32 R2, RZ, RZ, R14 ;  /* 0x000000ffff027224 */ /* 0x001fce00078e000e */
[----:B------:R-:W-:Y:S05]  /*d730*/  WARPSYNC.COLLECTIVE R15, `(.L_x_9326) ;  /* 0x000000000f087348 */ /* 0x000fea0003c00000 */
[----:B------:R0:W1:Y:S02]  /*d740*/  SHFL.IDX P6, R14, R13, R12, R11 ;  /* 0x0000000c0d0e7389 */ /* 0x00006400000c000b */
[----:B01----:R-:W-:Y:S01]  /*d750*/  ENDCOLLECTIVE ;  /* 0x000000000000791b */ /* 0x003fe20003800000 */
.L_x_9326:
[----:B------:R-:W-:Y:S02]  /*d760*/  IMAD.MOV.U32 R13, RZ, RZ, R5 ;  /* 0x000000ffff0d7224 */ /* 0x000fe400078e0005 */
[----:B------:R-:W-:Y:S02]  /*d770*/  IMAD.MOV.U32 R12, RZ, RZ, 0x2 ;  /* 0x00000002ff0c7424 */ /* 0x000fe400078e00ff */
[----:B------:R-:W-:-:S05]  /*d780*/  IMAD.MOV.U32 R10, RZ, RZ, R14 ;  /* 0x000000ffff0a7224 */ /* 0x000fca00078e000e */
[----:B------:R-:W-:-:S04]  /*d790*/  @!P2 LEA R10, P0, R20, R10, 0x1 ;  /* 0x0000000a140aa211 */ /* 0x000fc800078008ff */
[----:B------:R-:W-:Y:S01]  /*d7a0*/  @!P2 IADD3.X R11, RZ, R2, RZ, P0, !PT ;  /* 0x00000002ff0ba210 */ /* 0x000fe200007fe4ff */
[----:B------:R-:W-:Y:S01]  /*d7b0*/  @!P2 IMAD.MOV.U32 R2, RZ, RZ, R10 ;  /* 0x000000ffff02a224 */ /* 0x000fe200078e000a */
[----:B------:R-:W-:-:S03]  /*d7c0*/  LEA R10, R27, UR37, 0x1 ;  /* 0x000000251b0a7c11 */ /* 0x000fc6000f8e08ff */
[----:B------:R-:W-:Y:S02]  /*d7d0*/  @!P2 IMAD.MOV.U32 R3, RZ, RZ, R11 ;  /* 0x000000ffff03a224 */ /* 0x000fe400078e000b */
[----:B------:R-:W-:-:S03]  /*d7e0*/  IMAD.MOV.U32 R11, RZ, RZ, 0x181f ;  /* 0x0000181fff0b7424 */ /* 0x000fc600078e00ff */
[----:B------:R-:W-:Y:S01]  /*d7f0*/  @!PT LDS RZ, [RZ] ;  /* 0x00000000fffff984 */ /* 0x000fe20000000800 */
[----:B------:R-:W-:Y:S01]  /*d800*/  @!PT LDS RZ, [RZ] ;  /* 0x00000000fffff984 */ /* 0x000fe20000000800 */
[----:B------:R-:W-:Y:S01]  /*d810*/  @!PT LDS RZ, [RZ] ;  /* 0x00000000fffff984 */ /* 0x000fe20000000800 */
[----:B------:R0:W-:Y:S01]  /*d820*/  @!P2 LDGSTS.E.BYPASS.LTC128B.128 [R10+0x18c00], desc[UR48][R2.64], !P1 ;  /* 0x18c00000020aafae */ /* 0x0001e2000c901d70 */
[----:B------:R-:W-:Y:S01]  /*d830*/  ISETP.GE.AND P2, PT, R6, UR38, PT ;  /* 0x0000002606007c0c */ /* 0x000fe2000bf46270 */
[----:B------:R-:W-:-:S12]  /*d840*/  VIADD R6, R0, 0x30 ;  /* 0x0000003000067836 */ /* 0x000fd80000000000 */
[----:B0-----:R-:W-:Y:S05]  /*d850*/  WARPSYNC.COLLECTIVE R15, `(.L_x_9327) ;  /* 0x000000000f087348 */ /* 0x001fea0003c00000 */
[----:B------:R1:W2:Y:S02]  /*d860*/  SHFL.IDX P6, R14, R13, R12, R11 ;  /* 0x0000000c0d0e7389 */ /* 0x0002a400000c000b */
[----:B012---:R-:W-:Y:S01]  /*d870*/  ENDCOLLECTIVE ;  /* 0x000000000000791b */ /* 0x007fe20003800000 */
.L_x_9327:
[----:B------:R-:W-:Y:S01]  /*d880*/  @P2 LOP3.LUT R16, R16, 0x200, RZ, 0xfc, !PT ;  /* 0x0000020010102812 */ /* 0x000fe200078efcff */
[----:B------:R-:W-:-:S03]  /*d890*/  IMAD.MOV.U32 R13, RZ, RZ, R4 ;  /* 0x000000ffff0d7224 */ /* 0x000fc600078e0004 */
[----:B------:R-:W-:Y:S01]  /*d8a0*/  LOP3.LUT R16, R16, 0xfffffeff, RZ, 0xc0, !PT ;  /* 0xfffffeff10107812 */ /* 0x000fe200078ec0ff */
[----:B------:R-:W-:-:S07]  /*d8b0*/  IMAD.MOV.U32 R8, RZ, RZ, R14 ;  /* 0x000000ffff087224 */ /* 0x000fce00078e000e */
[----:B------:R-:W-:Y:S05]  /*d8c0*/  WARPSYNC.COLLECTIVE R15, `(.L_x_9328) ;  /* 0x000000000f087348 */ /* 0x000fea0003c00000 */
[----:B------:R0:W1:Y:S02]  /*d8d0*/  SHFL.IDX P6, R14, R13, R12, R11 ;  /* 0x0000000c0d0e7389 */ /* 0x00006400000c000b */
[----:B01----:R-:W-:Y:S01]  /*d8e0*/  ENDCOLLECTIVE ;  /* 0x000000000000791b */ /* 0x003fe20003800000 */
.L_x_9328:
[----:B------:R-:W-:Y:S01]  /*d8f0*/  IMAD.MOV.U32 R13, RZ, RZ, R5 ;  /* 0x000000ffff0d7224 */ /* 0x000fe200078e0005 */
[----:B------:R-:W-:Y:S01]  /*d900*/  MOV R12, 0x3 ;  /* 0x00000003000c7802 */ /* 0x000fe20000000f00 */
[----:B------:R-:W-:-:S07]  /*d910*/  IMAD.MOV.U32 R9, RZ, RZ, R14 ;  /* 0x000000ffff097224 */ /* 0x000fce00078e000e */
[----:B------:R-:W-:Y:S05]  /*d920*/  WARPSYNC.COLLECTIVE R15, `(.L_x_9329) ;  /* 0x000000000f087348 */ /* 0x000fea0003c00000 */
[----:B------:R0:W1:Y:S02]  /*d930*/  SHFL.IDX P6, R14, R13, R12, R11 ;  /* 0x0000000c0d0e7389 */ /* 0x00006400000c000b */
[----:B01----:R-:W-:Y:S01]  /*d940*/  ENDCOLLECTIVE ;  /* 0x000000000000791b */ /* 0x003fe20003800000 */
.L_x_9329:
[----:B------:R-:W-:-:S05]  /*d950*/  @!P2 LEA R9, P0, R20, R9, 0x1 ;  /* 0x000000091409a211 */ /* 0x000fca00078008ff */
[----:B------:R-:W-:Y:S02]  /*d960*/  @!P2 IMAD.X R8, RZ, RZ, R8, P0 ;  /* 0x000000ffff08a224 */ /* 0x000fe400000e0608 */
[----:B------:R-:W-:Y:S02]  /*d970*/  @!P2 IMAD.MOV.U32 R2, RZ, RZ, R9 ;  /* 0x000000ffff02a224 */ /* 0x000fe400078e0009 */
[----:B------:R-:W-:Y:S02]  /*d980*/  @!P2 IMAD.MOV.U32 R3, RZ, RZ, R8 ;  /* 0x000000ffff03a224 */ /* 0x000fe400078e0008 */
[----:B------:R-:W0:Y:S01]  /*d990*/  S2R R8, SR_TID.X ;  /* 0x0000000000087919 */ /* 0x000e220000002100 */
[----:B------:R-:W-:Y:S02]  /*d9a0*/  IMAD.MOV.U32 R13, RZ, RZ, R4 ;  /* 0x000000ffff0d7224 */ /* 0x000fe400078e0004 */
[----:B------:R-:W-:Y:S01]  /*d9b0*/  @!PT LDS RZ, [RZ] ;  /* 0x00000000fffff984 */ /* 0x000fe20000000800 */
[----:B------:R-:W-:Y:S01]  /*d9c0*/  @!PT LDS RZ, [RZ] ;  /* 0x00000000fffff984 */ /* 0x000fe20000000800 */
[----:B------:R-:W-:Y:S01]  /*d9d0*/  @!PT LDS RZ, [RZ] ;  /* 0x00000000fffff984 */ /* 0x000fe20000000800 */
[----:B------:R1:W-:Y:S01]  /*d9e0*/  @!P2 LDGSTS.E.BYPASS.LTC128B.128 [R10+0x19400], desc[UR48][R2.64], !P1 ;  /* 0x19400000020aafae */ /* 0x0003e2000c901d70 */
[----:B------:R-:W-:Y:S01]  /*d9f0*/  ISETP.GE.AND P2, PT, R6, UR38, PT ;  /* 0x0000002606007c0c */ /* 0x000fe2000bf46270 */
[----:B------:R-:W-:-:S12]  /*da00*/  IMAD.MOV.U32 R6, RZ, RZ, R14 ;  /* 0x000000ffff067224 */ /* 0x000fd800078e000e */
[----:B01----:R-:W-:Y:S05]  /*da10*/  WARPSYNC.COLLECTIVE R15, `(.L_x_9330) ;  /* 0x000000000f087348 */ /* 0x003fea0003c00000 */
[----:B------:R2:W3:Y:S02]  /*da20*/  SHFL.IDX P6, R14, R13, R12, R11 ;  /* 0x0000000c0d0e7389 */ /* 0x0004e400000c000b */
[----:B0123--:R-:W-:Y:S01]  /*da30*/  ENDCOLLECTIVE ;  /* 0x000000000000791b */ /* 0x00ffe20003800000 */
.L_x_9330:
[----:B------:R-:W-:-:S04]  /*da40*/  @P2 LOP3.LUT R16, R16, 0x100, RZ, 0xfc, !PT ;  /* 0x0000010010102812 */ /* 0x000fc800078efcff */
[----:B------:R-:W-:Y:S01]  /*da50*/  LOP3.LUT R16, R16, 0xffffff7f, RZ, 0xc0, !PT ;  /* 0xffffff7f10107812 */ /* 0x000fe200078ec0ff */
        /* <DEDUP_REMOVED lines=8> */
.L_x_9331:
        /* <DEDUP_REMOVED lines=9> */
[----:B------:R0:W-:Y:S04]  /*db70*/  @!P2 LDGSTS.E.BYPASS.LTC128B.128 [R10+0x19c00], desc[UR48][R2.64], !P1 ;  /* 0x19c00000020aafae */ /* 0x0001e8000c901d70 */
[----:B------:R-:W-:Y:S01]  /*db80*/  ISETP.GE.AND P2, PT, R6, UR38, PT ;  /* 0x0000002606007c0c */ /* 0x000fe2000bf46270 */
[----:B------:R-:W-:-:S02]  /*db90*/  VIADD R6, R0, 0x50 ;  /* 0x0000005000067836 */ /* 0x000fc40000000000 */
[----:B0-----:R-:W-:-:S10]  /*dba0*/  IMAD.MOV.U32 R2, RZ, RZ, R14 ;  /* 0x000000ffff027224 */ /* 0x001fd400078e000e */
[----:B------:R-:W-:Y:S05]  /*dbb0*/  WARPSYNC.COLLECTIVE R15, `(.L_x_9332) ;  /* 0x000000000f087348 */ /* 0x000fea0003c00000 */
[----:B------:R0:W1:Y:S02]  /*dbc0*/  SHFL.IDX P6, R14, R13, R12, R11 ;  /* 0x0000000c0d0e7389 */ /* 0x00006400000c000b */
[----:B01----:R-:W-:Y:S01]  /*dbd0*/  ENDCOLLECTIVE ;  /* 0x000000000000791b */ /* 0x003fe20003800000 */
.L_x_9332:
[----:B------:R-:W-:-:S04]  /*dbe0*/  @P2 LOP3.LUT R16, R16, 0x80, RZ, 0xfc, !PT ;  /* 0x0000008010102812 */ /* 0x000fc800078efcff */
[----:B------:R-:W-:Y:S01]  /*dbf0*/  LOP3.LUT R16, R16, 0xffffffbf, RZ, 0xc0, !PT ;  /* 0xffffffbf10107812 */ /* 0x000fe200078ec0ff */
[----:B------:R-:W-:Y:S01]  /*dc00*/  IMAD.MOV.U32 R12, RZ, RZ, 0x5 ;  /* 0x00000005ff0c7424 */ /* 0x000fe200078e00ff */
        /* <DEDUP_REMOVED lines=8> */
[----:B------:R0:W-:Y:S01]  /*dc90*/  @!P2 LDGSTS.E.BYPASS.LTC128B.128 [R10+0x1a400], desc[UR48][R2.64], !P1 ;  /* 0x1a400000020aafae */ /* 0x0001e2000c901d70 */
[----:B------:R-:W-:-:S13]  /*dca0*/  ISETP.GE.AND P2, PT, R6, UR38, PT ;  /* 0x0000002606007c0c */ /* 0x000fda000bf46270 */
[----:B0-----:R-:W-:Y:S05]  /*dcb0*/  WARPSYNC.COLLECTIVE R15, `(.L_x_9333) ;  /* 0x000000000f087348 */ /* 0x001fea0003c00000 */
[----:B------:R1:W2:Y:S02]  /*dcc0*/  SHFL.IDX P6, R14, R13, R12, R11 ;  /* 0x0000000c0d0e7389 */ /* 0x0002a400000c000b */
[----:B012---:R-:W-:Y:S01]  /*dcd0*/  ENDCOLLECTIVE ;  /* 0x000000000000791b */ /* 0x007fe20003800000 */
.L_x_9333:
[----:B------:R-:W-:Y:S01]  /*dce0*/  @P2 LOP3.LUT R16, R16, 0x40, RZ, 0xfc, !PT ;  /* 0x0000004010102812 */ /* 0x000fe200078efcff */
[----:B------:R-:W-:-:S03]  /*dcf0*/  IMAD.MOV.U32 R13, RZ, RZ, R4 ;  /* 0x000000ffff0d7224 */ /* 0x000fc600078e0004 */
[----:B------:R-:W-:Y:S01]  /*dd00*/  LOP3.LUT R16, R16, 0xffffffdf, RZ, 0xc0, !PT ;  /* 0xffffffdf10107812 */ /* 0x000fe200078ec0ff */
[----:B------:R-:W-:-:S07]  /*dd10*/  IMAD.MOV.U32 R2, RZ, RZ, R14 ;  /* 0x000000ffff027224 */ /* 0x000fce00078e000e */
[----:B------:R-:W-:Y:S05]  /*dd20*/  WARPSYNC.COLLECTIVE R15, `(.L_x_9334) ;  /* 0x000000000f087348 */ /* 0x000fea0003c00000 */
[----:B------:R0:W1:Y:S02]  /*dd30*/  SHFL.IDX P6, R14, R13, R12, R11 ;  /* 0x0000000c0d0e7389 */ /* 0x00006400000c000b */
[----:B01----:R-:W-:Y:S01]  /*dd40*/  ENDCOLLECTIVE ;  /* 0x000000000000791b */ /* 0x003fe20003800000 */
.L_x_9334:
[----:B------:R-:W-:Y:S02]  /*dd50*/  IMAD.MOV.U32 R13, RZ, RZ, R5 ;  /* 0x000000ffff0d7224 */ /* 0x000fe400078e0005 */
[----:B------:R-:W-:Y:S02]  /*dd60*/  IMAD.MOV.U32 R12, RZ, RZ, 0x6 ;  /* 0x00000006ff0c7424 */ /* 0x000fe400078e00ff */
[----:B------:R-:W-:-:S07]  /*dd70*/  IMAD.MOV.U32 R21, RZ, RZ, R14 ;  /* 0x000000ffff157224 */ /* 0x000fce00078e000e */
[----:B------:R-:W-:Y:S05]  /*dd80*/  WARPSYNC.COLLECTIVE R15, `(.L_x_9335) ;  /* 0x000000000f087348 */ /* 0x000fea0003c00000 */
[----:B------:R0:W1:Y:S02]  /*dd90*/  SHFL.IDX P6, R14, R13, R12, R11 ;  /* 0x0000000c0d0e7389 */ /* 0x00006400000c000b */
[----:B01----:R-:W-:Y:S01]  /*dda0*/  ENDCOLLECTIVE ;  /* 0x000000000000791b */ /* 0x003fe20003800000 */
.L_x_9335:
        /* <DEDUP_REMOVED lines=8> */
[----:B------:R0:W-:Y:S02]  /*de30*/  @!P2 LDGSTS.E.BYPASS.LTC128B.128 [R10+0x1ac00], desc[UR48][R2.64], !P1 ;  /* 0x1ac00000020aafae */ /* 0x0001e4000c901d70 */
[----:B0-----:R-:W-:Y:S01]  /*de40*/  IMAD.MOV.U32 R2, RZ, RZ, R14 ;  /* 0x000000ffff027224 */ /* 0x001fe200078e000e */
[----:B------:R-:W-:-:S07]  /*de50*/  IADD3 R3, R0, 0x60, RZ ;  /* 0x0000006000037810 */ /* 0x000fce0007ffe0ff */
[----:B------:R-:W-:Y:S05]  /*de60*/  WARPSYNC.COLLECTIVE R15, `(.L_x_9336) ;  /* 0x000000000f087348 */ /* 0x000fea0003c00000 */
[----:B------:R0:W1:Y:S02]  /*de70*/  SHFL.IDX P6, R14, R13, R12, R11 ;  /* 0x0000000c0d0e7389 */ /* 0x00006400000c000b */
[----:B01----:R-:W-:Y:S01]  /*de80*/  ENDCOLLECTIVE ;  /* 0x000000000000791b */ /* 0x003fe20003800000 */
.L_x_9336:
[----:B------:R-:W-:Y:S01]  /*de90*/  ISETP.GE.AND P2, PT, R3, UR38, PT ;  /* 0x0000002603007c0c */ /* 0x000fe2000bf46270 */
[----:B------:R-:W-:Y:S02]  /*dea0*/  IMAD.MOV.U32 R13, RZ, RZ, R5 ;  /* 0x000000ffff0d7224 */ /* 0x000fe400078e0005 */
[----:B------:R-:W-:-:S10]  /*deb0*/  IMAD.MOV.U32 R12, RZ, RZ, 0x7 ;  /* 0x00000007ff0c7424 */ /* 0x000fd400078e00ff */
[----:B------:R-:W-:Y:S01]  /*dec0*/  @P2 LOP3.LUT R16, R16, 0x20, RZ, 0xfc, !PT ;  /* 0x0000002010102812 */ /* 0x000fe200078efcff */
[----:B------:R-:W-:-:S05]  /*ded0*/  IMAD.MOV.U32 R15, RZ, RZ, R14 ;  /* 0x000000ffff0f7224 */ /* 0x000fca00078e000e */
[----:B------:R-:W-:-:S05]  /*dee0*/  @!P2 LEA R6, P0, R8, R15, 0x1 ;  /* 0x0000000f0806a211 */ /* 0x000fca00078008ff */
[----:B------:R-:W-:Y:S02]  /*def0*/  @!P2 IMAD.X R15, RZ, RZ, R2, P0 ;  /* 0x000000ffff0fa224 */ /* 0x000fe400000e0602 */
[----:B------:R-:W-:Y:S02]  /*df00*/  @!P2 IMAD.MOV.U32 R2, RZ, RZ, R6 ;  /* 0x000000ffff02a224 */ /* 0x000fe400078e0006 */
[----:B------:R-:W-:Y:S02]  /*df10*/  @!P2 IMAD.MOV.U32 R3, RZ, RZ, R15 ;  /* 0x000000ffff03a224 */ /* 0x000fe400078e000f */
[----:B------:R-:W-:-:S03]  /*df20*/  IMAD.MOV.U32 R15, RZ, RZ, -0x1 ;  /* 0xffffffffff0f7424 */ /* 0x000fc600078e00ff */
[----:B------:R-:W-:Y:S01]  /*df30*/  @!PT LDS RZ, [RZ] ;  /* 0x00000000fffff984 */ /* 0x000fe20000000800 */
[----:B------:R-:W-:Y:S01]  /*df40*/  @!PT LDS RZ, [RZ] ;  /* 0x00000000fffff984 */ /* 0x000fe20000000800 */
[----:B------:R-:W-:Y:S01]  /*df50*/  @!PT LDS RZ, [RZ] ;  /* 0x00000000fffff984 */ /* 0x000fe20000000800 */
[----:B------:R0:W-:Y:S04]  /*df60*/  @!P2 LDGSTS.E.BYPASS.LTC128B.128 [R10+0x1b400], desc[UR48][R2.64], !P1 ;  /* 0x1b400000020aafae */ /* 0x0001e8000c901d70 */
[----:B0-----:R-:W-:Y:S05]  /*df70*/  WARPSYNC.COLLECTIVE R15, `(.L_x_9337) ;  /* 0x000000000f087348 */ /* 0x001fea0003c00000 */
[----:B------:R1:W2:Y:S02]  /*df80*/  SHFL.IDX P6, R14, R13, R12, R11 ;  /* 0x0000000c0d0e7389 */ /* 0x0002a400000c000b */
[----:B012---:R-:W-:Y:S01]  /*df90*/  ENDCOLLECTIVE ;  /* 0x000000000000791b */ /* 0x007fe20003800000 */
.L_x_9337:
[----:B------:R-:W-:Y:S02]  /*dfa0*/  IMAD.MOV.U32 R13, RZ, RZ, R4 ;  /* 0x000000ffff0d7224 */ /* 0x000fe400078e0004 */
[----:B------:R-:W-:-:S07]  /*dfb0*/  IMAD.MOV.U32 R5, RZ, RZ, R14 ;  /* 0x000000ffff057224 */ /* 0x000fce00078e000e */
[----:B------:R-:W-:Y:S05]  /*dfc0*/  WARPSYNC.COLLECTIVE R15, `(.L_x_9338) ;  /* 0x000000000f087348 */ /* 0x000fea0003c00000 */
[----:B------:R0:W1:Y:S02]  /*dfd0*/  SHFL.IDX P6, R14, R13, R12, R11 ;  /* 0x0000000c0d0e7389 */ /* 0x00006400000c000b */
[----:B01----:R-:W-:Y:S01]  /*dfe0*/  ENDCOLLECTIVE ;  /* 0x000000000000791b */ /* 0x003fe20003800000 */
.L_x_9338:
[----:B------:R-:W-:Y:S05]  /*dff0*/  BRA `(.L_x_9339) ;  /* 0xffffffc000887947 */ /* 0x000fea000383ffff */
.L_x_9266:
        /* <DEDUP_REMOVED lines=8> */
.L_x_9341:
[----:B------:R-:W-:Y:S05]  /*e080*/  BSYNC B0 ;  /* 0x0000000000007941 */ /* 0x000fea0003800000 */
.L_x_9340:
[----:B------:R-:W-:Y:S01]  /*e090*/  IMAD.MOV.U32 R13, RZ, RZ, R0 ;  /* 0x000000ffff0d7224 */ /* 0x000fe200078e0000 */
[----:B------:R-:W-:Y:S01]  /*e0a0*/  MOV R12, RZ ;  /* 0x000000ff000c7202 */ /* 0x000fe20000000f00 */
[----:B------:R-:W-:Y:S01]  /*e0b0*/  IMAD.MOV.U32 R11, RZ, RZ, 0x181f ;  /* 0x0000181fff0b7424 */ /* 0x000fe200078e00ff */
[----:B------:R-:W-:Y:S01]  /*e0c0*/  LOP3.LUT P2, RZ, R16, 0x800, RZ, 0xc0, !PT ;  /* 0x0000080010ff7812 */ /* 0x000fe2000784c0ff */
[----:B------:R-:W-:Y:S02]  /*e0d0*/  IMAD.MOV.U32 R15, RZ, RZ, -0x1 ;  /* 0xffffffffff0f7424 */ /* 0x000fe400078e00ff */
[----:B------:R-:W-:-:S10]  /*e0e0*/  IMAD.MOV.U32 R2, RZ, RZ, R14 ;  /* 0x000000ffff027224 */ /* 0x000fd400078e000e */
[----:B------:R-:W-:Y:S05]  /*e0f0*/  WARPSYNC.COLLECTIVE R15, `(.L_x_9342) ;  /* 0x000000000f087348 */ /* 0x000fea0003c00000 */
[----:B------:R0:W1:Y:S02]  /*e100*/  SHFL.IDX P6, R14, R13, R12, R11 ;  /* 0x0000000c0d0e7389 */ /* 0x00006400000c000b */
[----:B01----:R-:W-:Y:S01]  /*e110*/  ENDCOLLECTIVE ;  /* 0x000000000000791b */ /* 0x003fe20003800000 */
.L_x_9342:
        /* <DEDUP_REMOVED lines=8> */
.L_x_9343:
[----:B------:R-:W-:Y:S01]  /*e1a0*/  @!PT LDS RZ, [RZ] ;  /* 0x00000000fffff984 */ /* 0x000fe20000000800 */
[----:B------:R-:W-:Y:S01]  /*e1b0*/  @!PT LDS RZ, [RZ] ;  /* 0x00000000fffff984 */ /* 0x000fe20000000800 */
[----:B------:R-:W-:Y:S01]  /*e1c0*/  @!PT LDS RZ, [RZ] ;  /* 0x00000000fffff984 */ /* 0x000fe20000000800 */
[----:B------:R0:W-:Y:S04]  /*e1d0*/  @!P2 LDGSTS.E.BYPASS.LTC128B.128 [R20+0x22400], desc[UR48][R2.64], !P5 ;  /* 0x224000000214afae */ /* 0x0001e8000e901d70 */
[----:B------:R0:W-:Y:S04]  /*e1e0*/  @!P2 LDGSTS.E.BYPASS.LTC128B.128 [R20+0x26400], desc[UR48][R2.64+0x80], !P4 ;  /* 0x264000800214afae */ /* 0x0001e8000e101d70 */
[----:B------:R0:W-:Y:S01]  /*e1f0*/  @!P2 LDGSTS.E.BYPASS.LTC128B.128 [R20+0x2a400], desc[UR48][R2.64+0x100], !P3 ;  /* 0x2a4001000214afae */ /* 0x0001e2000d901d70 */
[----:B------:R-:W-:-:S03]  /*e200*/  IMAD.MOV.U32 R13, RZ, RZ, R0 ;  /* 0x000000ffff0d7224 */ /* 0x000fc600078e0000 */
[----:B------:R0:W-:Y:S01]  /*e210*/  @!P2 LDGSTS.E.BYPASS.LTC128B.128 [R20+0x2e400], desc[UR48][R2.64+0x180], !P1 ;  /* 0x2e4001800214afae */ /* 0x0001e2000c901d70 */
[----:B------:R-:W-:Y:S01]  /*e220*/  LOP3.LUT P2, RZ, R16, 0x200, RZ, 0xc0, !PT ;  /* 0x0000020010ff7812 */ /* 0x000fe2000784c0ff */
[----:B------:R-:W-:-:S12]  /*e230*/  IMAD.MOV.U32 R5, RZ, RZ, R14 ;  /* 0x000000ffff057224 */ /* 0x000fd800078e000e */
[----:B0-----:R-:W-:Y:S05]  /*e240*/  WARPSYNC.COLLECTIVE R15, `(.L_x_9344) ;  /* 0x000000000f087348 */ /* 0x001fea0003c00000 */
[----:B------:R1:W2:Y:S02]  /*e250*/  SHFL.IDX P6, R14, R13, R12, R11 ;  /* 0x0000000c0d0e7389 */ /* 0x0002a400000c000b */
[----:B012---:R-:W-:Y:S01]  /*e260*/  ENDCOLLECTIVE ;  /* 0x000000000000791b */ /* 0x007fe20003800000 */
.L_x_9344:
[----:B------:R-:W-:Y:S02]  /*e270*/  IMAD.MOV.U32 R13, RZ, RZ, R4 ;  /* 0x000000ffff0d7224 */ /* 0x000fe400078e0004 */
[----:B------:R-:W-:Y:S01]  /*e280*/  IMAD.MOV.U32 R12, RZ, RZ, 0x2 ;  /* 0x00000002ff0c7424 */ /* 0x000fe200078e00ff */
[----:B------:R-:W-:-:S13]  /*e290*/  LOP3.LUT P6, RZ, R16, 0x400, RZ, 0xc0, !PT ;  /* 0x0000040010ff7812 */ /* 0x000fda00078cc0ff */
[----:B------:R-:W-:-:S05]  /*e2a0*/  @!P6 LEA R14, P0, R21, R14, 0x1 ;  /* 0x0000000e150ee211 */ /* 0x000fca00078008ff */
[----:B------:R-:W-:Y:S02]  /*e2b0*/  @!P6 IMAD.X R5, RZ, RZ, R5, P0 ;  /* 0x000000ffff05e224 */ /* 0x000fe400000e0605 */
[----:B------:R-:W-:Y:S02]  /*e2c0*/  @!P6 IMAD.MOV.U32 R2, RZ, RZ, R14 ;  /* 0x000000ffff02e224 */ /* 0x000fe400078e000e */
[----:B------:R-:W-:-:S05]  /*e2d0*/  @!P6 IMAD.MOV.U32 R3, RZ, RZ, R5 ;  /* 0x000000ffff03e224 */ /* 0x000fca00078e0005 */
[----:B------:R-:W-:Y:S01]  /*e2e0*/  @!PT LDS RZ, [RZ] ;  /* 0x00000000fffff984 */ /* 0x000fe20000000800 */
[----:B------:R-:W-:Y:S01]  /*e2f0*/  @!PT LDS RZ, [RZ] ;  /* 0x00000000fffff984 */ /* 0x000fe20000000800 */
[----:B------:R-:W-:Y:S01]  /*e300*/  @!PT LDS RZ, [RZ] ;  /* 0x00000000fffff984 */ /* 0x000fe20000000800 */
[----:B------:R0:W-:Y:S04]  /*e310*/  @!P6 LDGSTS.E.BYPASS.LTC128B.128 [R20+0x22c00], desc[UR48][R2.64], !P5 ;  /* 0x22c000000214efae */ /* 0x0001e8000e901d70 */
[----:B------:R0:W-:Y:S04]  /*e320*/  @!P6 LDGSTS.E.BYPASS.LTC128B.128 [R20+0x26c00], desc[UR48][R2.64+0x80], !P4 ;  /* 0x26c000800214efae */ /* 0x0001e8000e101d70 */
[----:B------:R0:W-:Y:S04]  /*e330*/  @!P6 LDGSTS.E.BYPASS.LTC128B.128 [R20+0x2ac00], desc[UR48][R2.64+0x100], !P3 ;  /* 0x2ac001000214efae */ /* 0x0001e8000d901d70 */
[----:B------:R0:W-:Y:S02]  /*e340*/  @!P6 LDGSTS.E.BYPASS.LTC128B.128 [R20+0x2ec00], desc[UR48][R2.64+0x180], !P1 ;  /* 0x2ec001800214efae */ /* 0x0001e4000c901d70 */
[----:B0-----:R-:W-:Y:S05]  /*e350*/  WARPSYNC.COLLECTIVE R15, `(.L_x_9345) ;  /* 0x000000000f087348 */ /* 0x001fea0003c00000 */
[----:B------:R1:W2:Y:S02]  /*e360*/  SHFL.IDX P6, R14, R13, R12, R11 ;  /* 0x0000000c0d0e7389 */ /* 0x0002a400000c000b */
[----:B012---:R-:W-:Y:S01]  /*e370*/  ENDCOLLECTIVE ;  /* 0x000000000000791b */ /* 0x007fe20003800000 */
.L_x_9345:
[----:B------:R-:W-:Y:S01]  /*e380*/  MOV R13, R0 ;  /* 0x00000000000d7202 */ /* 0x000fe20000000f00 */
[----:B------:R-:W-:-:S07]  /*e390*/  IMAD.MOV.U32 R5, RZ, RZ, R14 ;  /* 0x000000ffff057224 */ /* 0x000fce00078e000e */
[----:B------:R-:W-:Y:S05]  /*e3a0*/  WARPSYNC.COLLECTIVE R15, `(.L_x_9346) ;  /* 0x000000000f087348 */ /* 0x000fea0003c00000 */
[----:B------:R0:W1:Y:S02]  /*e3b0*/  SHFL.IDX P6, R14, R13, R12, R11 ;  /* 0x0000000c0d0e7389 */ /* 0x00006400000c000b */
[----:B01----:R-:W-:Y:S01]  /*e3c0*/  ENDCOLLECTIVE ;  /* 0x000000000000791b */ /* 0x003fe20003800000 */
.L_x_9346:
[----:B------:R-:W-:Y:S02]  /*e3d0*/  IMAD.MOV.U32 R13, RZ, RZ, R4 ;  /* 0x000000ffff0d7224 */ /* 0x000fe400078e0004 */
[----:B------:R-:W-:Y:S01]  /*e3e0*/  IMAD.MOV.U32 R12, RZ, RZ, 0x3 ;  /* 0x00000003ff0c7424 */ /* 0x000fe200078e00ff */
[----:B------:R-:W-:-:S05]  /*e3f0*/  @!P2 LEA R14, P0, R21, R14, 0x1 ;  /* 0x0000000e150ea211 */ /* 0x000fca00078008ff */
[----:B------:R-:W-:-:S08]  /*e400*/  @!P2 IMAD.MOV.U32 R2, RZ, RZ, R14 ;  /* 0x000000ffff02a224 */ /* 0x000fd000078e000e */
[----:B------:R-:W-:Y:S05]  /*e410*/  WARPSYNC.COLLECTIVE R15, `(.L_x_9347) ;  /* 0x000000000f087348 */ /* 0x000fea0003c00000 */
[----:B------:R0:W1:Y:S02]  /*e420*/  SHFL.IDX P6, R14, R13, R12, R11 ;  /* 0x0000000c0d0e7389 */ /* 0x00006400000c000b */
[----:B01----:R-:W-:Y:S01]  /*e430*/  ENDCOLLECTIVE ;  /* 0x000000000000791b */ /* 0x003fe20003800000 */
.L_x_9347:
        /* <DEDUP_REMOVED lines=8> */
[----:B------:R0:W-:Y:S04]  /*e4c0*/  @!P2 LDGSTS.E.BYPASS.LTC128B.128 [R20+0x2b400], desc[UR48][R2.64+0x100], !P3 ;  /* 0x2b4001000214afae */ /* 0x0001e8000d901d70 */
[----:B------:R0:W-:Y:S01]  /*e4d0*/  @!P2 LDGSTS.E.BYPASS.LTC128B.128 [R20+0x2f400], desc[UR48][R2.64+0x180], !P1 ;  /* 0x2f4001800214afae */ /* 0x0001e2000c901d70 */
[----:B------:R-:W-:Y:S01]  /*e4e0*/  IMAD.MOV.U32 R5, RZ, RZ, R14 ;  /* 0x000000ffff057224 */ /* 0x000fe200078e000e */
[----:B------:R-:W-:-:S13]  /*e4f0*/  LOP3.LUT P2, RZ, R16, 0x80, RZ, 0xc0, !PT ;  /* 0x0000008010ff7812 */ /* 0x000fda000784c0ff */
[----:B0-----:R-:W-:Y:S05]  /*e500*/  WARPSYNC.COLLECTIVE R15, `(.L_x_9348) ;  /* 0x000000000f087348 */ /* 0x001fea0003c00000 */
[----:B------:R1:W2:Y:S02]  /*e510*/  SHFL.IDX P6, R14, R13, R12, R11 ;  /* 0x0000000c0d0e7389 */ /* 0x0002a400000c000b */
[----:B012---:R-:W-:Y:S01]  /*e520*/  ENDCOLLECTIVE ;  /* 0x000000000000791b */ /* 0x007fe20003800000 */
.L_x_9348:
        /* <DEDUP_REMOVED lines=17> */
.L_x_9349:
[----:B------:R-:W-:Y:S02]  /*e640*/  IMAD.MOV.U32 R13, RZ, RZ, R0 ;  /* 0x000000ffff0d7224 */ /* 0x000fe400078e0000 */
[----:B------:R-:W-:-:S07]  /*e650*/  IMAD.MOV.U32 R5, RZ, RZ, R14 ;  /* 0x000000ffff057224 */ /* 0x000fce00078e000e */
[----:B------:R-:W-:Y:S05]  /*e660*/  WARPSYNC.COLLECTIVE R15, `(.L_x_9350) ;  /* 0x000000000f087348 */ /* 0x000fea0003c00000 */
[----:B------:R0:W1:Y:S02]  /*e670*/  SHFL.IDX P6, R14, R13, R12, R11 ;  /* 0x0000000c0d0e7389 */ /* 0x00006400000c000b */
[----:B01----:R-:W-:Y:S01]  /*e680*/  ENDCOLLECTIVE ;  /* 0x000000000000791b */ /* 0x003fe20003800000 */
.L_x_9350:
        /* <DEDUP_REMOVED lines=8> */
.L_x_9351:
[----:B------:R-:W-:-:S05]  /*e710*/  @!P2 IMAD.MOV.U32 R3, RZ, RZ, R5 ;  /* 0x000000ffff03a224 */ /* 0x000fca00078e0005 */
[----:B------:R-:W-:Y:S01]  /*e720*/  @!PT LDS RZ, [RZ] ;  /* 0x00000000fffff984 */ /* 0x000fe20000000800 */
[----:B------:R-:W-:Y:S01]  /*e730*/  @!PT LDS RZ, [RZ] ;  /* 0x00000000fffff984 */ /* 0x000fe20000000800 */
[----:B------:R-:W-:Y:S01]  /*e740*/  @!PT LDS RZ, [RZ] ;  /* 0x00000000fffff984 */ /* 0x000fe20000000800 */
[----:B------:R0:W-:Y:S04]  /*e750*/  @!P2 LDGSTS.E.BYPASS.LTC128B.128 [R20+0x24400], desc[UR48][R2.64], !P5 ;  /* 0x244000000214afae */ /* 0x0001e8000e901d70 */
[----:B------:R0:W-:Y:S01]  /*e760*/  @!P2 LDGSTS.E.BYPASS.LTC128B.128 [R20+0x28400], desc[UR48][R2.64+0x80], !P4 ;  /* 0x284000800214afae */ /* 0x0001e2000e101d70 */
[----:B------:R-:W-:-:S03]  /*e770*/  IMAD.MOV.U32 R13, RZ, RZ, R0 ;  /* 0x000000ffff0d7224 */ /* 0x000fc600078e0000 */
[----:B------:R0:W-:Y:S04]  /*e780*/  @!P2 LDGSTS.E.BYPASS.LTC128B.128 [R20+0x2c400], desc[UR48][R2.64+0x100], !P3 ;  /* 0x2c4001000214afae */ /* 0x0001e8000d901d70 */
[----:B------:R0:W-:Y:S01]  /*e790*/  @!P2 LDGSTS.E.BYPASS.LTC128B.128 [R20+0x30400], desc[UR48][R2.64+0x180], !P1 ;  /* 0x304001800214afae */ /* 0x0001e2000c901d70 */
[----:B------:R-:W-:Y:S01]  /*e7a0*/  LOP3.LUT P2, RZ, R16, 0x20, RZ, 0xc0, !PT ;  /* 0x0000002010ff7812 */ /* 0x000fe2000784c0ff */
[----:B------:R-:W-:-:S12]  /*e7b0*/  IMAD.MOV.U32 R5, RZ, RZ, R14 ;  /* 0x000000ffff057224 */ /* 0x000fd800078e000e */
[----:B0-----:R-:W-:Y:S05]  /*e7c0*/  WARPSYNC.COLLECTIVE R15, `(.L_x_9352) ;  /* 0x000000000f087348 */ /* 0x001fea0003c00000 */
[----:B------:R1:W2:Y:S02]  /*e7d0*/  SHFL.IDX P6, R14, R13, R12, R11 ;  /* 0x0000000c0d0e7389 */ /* 0x0002a400000c000b */
[----:B012---:R-:W-:Y:S01]  /*e7e0*/  ENDCOLLECTIVE ;  /* 0x000000000000791b */ /* 0x007fe20003800000 */
.L_x_9352:
        /* <DEDUP_REMOVED lines=17> */
.L_x_9353:
[----:B------:R-:W-:Y:S02]  /*e900*/  IMAD.MOV.U32 R13, RZ, RZ, R0 ;  /* 0x000000ffff0d7224 */ /* 0x000fe400078e0000 */
[----:B------:R-:W-:-:S07]  /*e910*/  IMAD.MOV.U32 R5, RZ, RZ, R14 ;  /* 0x000000ffff057224 */ /* 0x000fce00078e000e */
[----:B------:R-:W-:Y:S05]  /*e920*/  WARPSYNC.COLLECTIVE R15, `(.L_x_9354) ;  /* 0x000000000f087348 */ /* 0x000fea0003c00000 */
[----:B------:R0:W1:Y:S02]  /*e930*/  SHFL.IDX P6, R14, R13, R12, R11 ;  /* 0x0000000c0d0e7389 */ /* 0x00006400000c000b */
[----:B01----:R-:W-:Y:S01]  /*e940*/  ENDCOLLECTIVE ;  /* 0x000000000000791b */ /* 0x003fe20003800000 */
.L_x_9354:
[----:B------:R-:W-:Y:S02]  /*e950*/  IMAD.MOV.U32 R13, RZ, RZ, R4 ;  /* 0x000000ffff0d7224 */ /* 0x000fe400078e0004 */
[----:B------:R-:W-:Y:S01]  /*e960*/  IMAD.MOV.U32 R12, RZ, RZ, 0x7 ;  /* 0x00000007ff0c7424 */ /* 0x000fe200078e00ff */
[----:B------:R-:W-:-:S04]  /*e970*/  @!P2 LEA R14, P0, R21, R14, 0x1 ;  /* 0x0000000e150ea211 */ /* 0x000fc800078008ff */
[----:B------:R-:W-:Y:S01]  /*e980*/  @!P2 MOV R2, R14 ;  /* 0x0000000e0002a202 */ /* 0x000fe20000000f00 */
[----:B------:R-:W-:-:S08]  /*e990*/  @!P2 IMAD.X R5, RZ, RZ, R5, P0 ;  /* 0x000000ffff05a224 */ /* 0x000fd000000e0605 */
[----:B------:R-:W-:Y:S05]  /*e9a0*/  WARPSYNC.COLLECTIVE R15, `(.L_x_9355) ;  /* 0x000000000f087348 */ /* 0x000fea0003c00000 */
[----:B------:R0:W1:Y:S02]  /*e9b0*/  SHFL.IDX P6, R14, R13, R12, R11 ;  /* 0x0000000c0d0e7389 */ /* 0x00006400000c000b */
[----:B01----:R-:W-:Y:S01]  /*e9c0*/  ENDCOLLECTIVE ;  /* 0x000000000000791b */ /* 0x003fe20003800000 */
.L_x_9355:
        /* <DEDUP_REMOVED lines=13> */
.L_x_9356:
[----:B------:R-:W-:Y:S05]  /*eaa0*/  BRA `(.L_x_9357) ;  /* 0xffffffc0007c7947 */ /* 0x000fea000383ffff */
.L_x_9268:
[----:B0-----:R-:W-:-:S04]  /*eab0*/  IMAD.U32 R3, RZ, RZ, UR37 ;  /* 0x00000025ff037e24 */ /* 0x001fc8000f8e00ff */
[----:B------:R0:W1:Y:S03]  /*eac0*/  SYNCS.PHASECHK.TRANS64.TRYWAIT P0, [R3+URZ+0x32420], R0 ;  /* 0x03242000030075a7 */ /* 0x000066000800017f */
[----:B-1----:R-:W-:Y:S05]  /*ead0*/  @!P0 NANOSLEEP.SYNCS 0x989680 ;  /* 0x009896800000895d */ /* 0x002fea0003900000 */
[----:B------:R-:W1:Y:S02]  /*eae0*/  @!P0 SYNCS.PHASECHK.TRANS64 P0, [R3+URZ+0x32420], R0 ;  /* 0x03242000030085a7 */ /* 0x000e64000800007f */
[----:B-1----:R-:W-:Y:S05]  /*eaf0*/  @!P0 BRA `(.L_x_9268) ;  /* 0xfffffffc00ec8947 */ /* 0x002fea000383ffff */
[----:B------:R-:W-:Y:S05]  /*eb00*/  BRA `(.L_x_9358) ;  /* 0xffffffc000b87947 */ /* 0x000fea000383ffff */
.L_x_9271:
[----:B0-----:R0:W1:Y:S02]  /*eb10*/  SYNCS.PHASECHK.TRANS64.TRYWAIT P0, [R17+URZ+0x32460], R0 ;  /* 0x03246000110075a7 */ /* 0x001064000800017f */
[----:B-1----:R-:W-:Y:S05]  /*eb20*/  @!P0 NANOSLEEP.SYNCS 0x989680 ;  /* 0x009896800000895d */ /* 0x002fea0003900000 */
[----:B------:R-:W1:Y:S02]  /*eb30*/  @!P0 SYNCS.PHASECHK.TRANS64 P0, [R17+URZ+0x32460], R0 ;  /* 0x03246000110085a7 */ /* 0x000e64000800007f */
[----:B-1----:R-:W-:Y:S05]  /*eb40*/  @!P0 BRA `(.L_x_9271) ;  /* 0xfffffffc00f08947 */ /* 0x002fea000383ffff */
[----:B------:R-:W-:Y:S05]  /*eb50*/  BRA `(.L_x_9359) ;  /* 0xffffffc000c87947 */ /* 0x000fea000383ffff */
.L_x_9272:
        /* <DEDUP_REMOVED lines=8> */
.L_x_9361:
[----:B------:R-:W-:Y:S05]  /*ebe0*/  BSYNC B0 ;  /* 0x0000000000007941 */ /* 0x000fea0003800000 */
.L_x_9360:
[----:B------:R-:W0:Y:S01]  /*ebf0*/  S2R R4, SR_TID.X ;  /* 0x0000000000047919 */ /* 0x000e220000002100 */
[----:B------:R-:W-:Y:S01]  /*ec00*/  IMAD.MOV.U32 R13, RZ, RZ, R8 ;  /* 0x000000ffff0d7224 */ /* 0x000fe200078e0008 */
[----:B------:R-:W-:Y:S01]  /*ec10*/  MOV R11, 0x181f ;  /* 0x0000181f000b7802 */ /* 0x000fe20000000f00 */
[----:B------:R-:W-:Y:S01]  /*ec20*/  IMAD.MOV.U32 R12, RZ, RZ, RZ ;  /* 0x000000ffff0c7224 */ /* 0x000fe200078e00ff */
[C---:B------:R-:W-:Y:S01]  /*ec30*/  LOP3.LUT P3, RZ, R29.reuse, 0x8000, RZ, 0xc0, !PT ;  /* 0x000080001dff7812 */ /* 0x040fe2000786c0ff */
[----:B------:R-:W-:Y:S01]  /*ec40*/  IMAD.MOV.U32 R15, RZ, RZ, -0x1 ;  /* 0xffffffffff0f7424 */ /* 0x000fe200078e00ff */
[C---:B------:R-:W-:Y:S01]  /*ec50*/  LOP3.LUT P2, RZ, R29.reuse, 0x1000, RZ, 0xc0, !PT ;  /* 0x000010001dff7812 */ /* 0x040fe2000784c0ff */
[----:B------:R-:W-:Y:S01]  /*ec60*/  IMAD.MOV.U32 R3, RZ, RZ, R14 ;  /* 0x000000ffff037224 */ /* 0x000fe200078e000e */
[----:B------:R-:W-:-:S13]  /*ec70*/  LOP3.LUT P1, RZ, R29, 0x80, RZ, 0xc0, !PT ;  /* 0x000000801dff7812 */ /* 0x000fda000782c0ff */
[----:B0-----:R-:W-:Y:S05]  /*ec80*/  WARPSYNC.COLLECTIVE R15, `(.L_x_9362) ;  /* 0x000000000f087348 */ /* 0x001fea0003c00000 */
[----:B------:R1:W2:Y:S02]  /*ec90*/  SHFL.IDX P6, R14, R13, R12, R11 ;  /* 0x0000000c0d0e7389 */ /* 0x0002a400000c000b */
[----:B012---:R-:W-:Y:S01]  /*eca0*/  ENDCOLLECTIVE ;  /* 0x000000000000791b */ /* 0x007fe20003800000 */
.L_x_9362:
[----:B------:R-:W-:Y:S02]  /*ecb0*/  LOP3.LUT P4, RZ, R29, 0x4, RZ, 0xc0, !PT ;  /* 0x000000041dff7812 */ /* 0x000fe4000788c0ff */
[----:B------:R-:W-:Y:S02]  /*ecc0*/  LEA R6, R6, UR37, 0x1 ;  /* 0x0000002506067c11 */ /* 0x000fe4000f8e08ff */
[----:B------:R-:W-:Y:S01]  /*ecd0*/  LOP3.LUT P5, RZ, R16, 0x80000000, RZ, 0xc0, !PT ;  /* 0x8000000010ff7812 */ /* 0x000fe200078ac0ff */
[----:B------:R-:W-:Y:S02]  /*ece0*/  IMAD.MOV.U32 R13, RZ, RZ, R7 ;  /* 0x000000ffff0d7224 */ /* 0x000fe400078e0007 */
[----:B------:R-:W-:Y:S02]  /*ecf0*/  IMAD.MOV.U32 R12, RZ, RZ, 0x1 ;  /* 0x00000001ff0c7424 */ /* 0x000fe400078e00ff */
[----:B------:R-:W-:Y:S02]  /*ed00*/  IMAD.SHL.U32 R4, R4, 0x8, RZ ;  /* 0x0000000804047824 */ /* 0x000fe400078e00ff */
[----:B------:R-:W-:-:S07]  /*ed10*/  IMAD.MOV.U32 R2, RZ, RZ, R14 ;  /* 0x000000ffff027224 */ /* 0x000fce00078e000e */
[----:B------:R-:W-:Y:S05]  /*ed20*/  WARPSYNC.COLLECTIVE R15, `(.L_x_9363) ;  /* 0x000000000f087348 */ /* 0x000fea0003c00000 */
[----:B------:R0:W1:Y:S02]  /*ed30*/  SHFL.IDX P6, R14, R13, R12, R11 ;  /* 0x0000000c0d0e7389 */ /* 0x00006400000c000b */
[----:B01----:R-:W-:Y:S01]  /*ed40*/  ENDCOLLECTIVE ;  /* 0x000000000000791b */ /* 0x003fe20003800000 */
.L_x_9363:
        /* <DEDUP_REMOVED lines=20> */
.L_x_9364:
[----:B------:R-:W-:Y:S02]  /*ee90*/  IMAD.MOV.U32 R13, RZ, RZ, R7 ;  /* 0x000000ffff0d7224 */ /* 0x000fe400078e0007 */
[----:B------:R-:W-:Y:S02]  /*eea0*/  IMAD.MOV.U32 R12, RZ, RZ, 0x2 ;  /* 0x00000002ff0c7424 */ /* 0x000fe400078e00ff */
[----:B------:R-:W-:-:S07]  /*eeb0*/  IMAD.MOV.U32 R2, RZ, RZ, R14 ;  /* 0x000000ffff027224 */ /* 0x000fce00078e000e */
[----:B------:R-:W-:Y:S05]  /*eec0*/  WARPSYNC.COLLECTIVE R15, `(.L_x_9365) ;  /* 0x000000000f087348 */ /* 0x000fea0003c00000 */
[----:B------:R0:W1:Y:S02]  /*eed0*/  SHFL.IDX P6, R14, R13, R12, R11 ;  /* 0x0000000c0d0e7389 */ /* 0x00006400000c000b */
[----:B01----:R-:W-:Y:S01]  /*eee0*/  ENDCOLLECTIVE ;  /* 0x000000000000791b */ /* 0x003fe20003800000 */
.L_x_9365:
        /* <DEDUP_REMOVED lines=18> */
.L_x_9366:
[----:B------:R-:W-:Y:S02]  /*f010*/  IMAD.MOV.U32 R13, RZ, RZ, R7 ;  /* 0x000000ffff0d7224 */ /* 0x000fe400078e0007 */
[----:B------:R-:W-:Y:S02]  /*f020*/  IMAD.MOV.U32 R12, RZ, RZ, 0x3 ;  /* 0x00000003ff0c7424 */ /* 0x000fe400078e00ff */
[----:B------:R-:W-:-:S07]  /*f030*/  IMAD.MOV.U32 R2, RZ, RZ, R14 ;  /* 0x000000ffff027224 */ /* 0x000fce00078e000e */
[----:B------:R-:W-:Y:S05]  /*f040*/  WARPSYNC.COLLECTIVE R15, `(.L_x_9367) ;  /* 0x000000000f087348 */ /* 0x000fea0003c00000 */
[----:B------:R0:W1:Y:S02]  /*f050*/  SHFL.IDX P6, R14, R13, R12, R11 ;  /* 0x0000000c0d0e7389 */ /* 0x00006400000c000b */
[----:B01----:R-:W-:Y:S01]  /*f060*/  ENDCOLLECTIVE ;  /* 0x000000000000791b */ /* 0x003fe20003800000 */
.L_x_9367:
        /* <DEDUP_REMOVED lines=18> */
.L_x_9368:
[----:B------:R-:W-:Y:S02]  /*f190*/  IMAD.MOV.U32 R13, RZ, RZ, R7 ;  /* 0x000000ffff0d7224 */ /* 0x000fe400078e0007 */
[----:B------:R-:W-:Y:S02]  /*f1a0*/  IMAD.MOV.U32 R12, RZ, RZ, 0x4 ;  /* 0x00000004ff0c7424 */ /* 0x000fe400078e00ff */
[----:B------:R-:W-:-:S07]  /*f1b0*/  IMAD.MOV.U32 R2, RZ, RZ, R14 ;  /* 0x000000ffff027224 */ /* 0x000fce00078e000e */
[----:B------:R-:W-:Y:S05]  /*f1c0*/  WARPSYNC.COLLECTIVE R15, `(.L_x_9369) ;  /* 0x000000000f087348 */ /* 0x000fea0003c00000 */
[----:B------:R0:W1:Y:S02]  /*f1d0*/  SHFL.IDX P6, R14, R13, R12, R11 ;  /* 0x0000000c0d0e7389 */ /* 0x00006400000c000b */
[----:B01----:R-:W-:Y:S01]  /*f1e0*/  ENDCOLLECTIVE ;  /* 0x000000000000791b */ /* 0x003fe20003800000 */
.L_x_9369:
        /* <DEDUP_REMOVED lines=17> */
.L_x_9370:
[----:B------:R-:W-:Y:S02]  /*f300*/  IMAD.MOV.U32 R13, RZ, RZ, R7 ;  /* 0x000000ffff0d7224 */ /* 0x000fe400078e0007 */
[----:B------:R-:W-:Y:S01]  /*f310*/  IMAD.MOV.U32 R12, RZ, RZ, 0x5 ;  /* 0x00000005ff0c7424 */ /* 0x000fe200078e00ff */
[----:B------:R-:W-:-:S07]  /*f320*/  MOV R2, R14 ;  /* 0x0000000e00027202 */ /* 0x000fce0000000f00 */
[----:B------:R-:W-:Y:S05]  /*f330*/  WARPSYNC.COLLECTIVE R15, `(.L_x_9371) ;  /* 0x000000000f087348 */ /* 0x000fea0003c00000 */
[----:B------:R0:W1:Y:S02]  /*f340*/  SHFL.IDX P6, R14, R13, R12, R11 ;  /* 0x0000000c0d0e7389 */ /* 0x00006400000c000b */
[----:B01----:R-:W-:Y:S01]  /*f350*/  ENDCOLLECTIVE ;  /* 0x000000000000791b */ /* 0x003fe20003800000 */
.L_x_9371:
        /* <DEDUP_REMOVED lines=14> */
.L_x_9372:
[----:B------:R-:W-:Y:S05]  /*f440*/  BRA `(.L_x_9373) ;  /* 0xffffffc000887947 */ /* 0x000fea000383ffff */
.L_x_9278:
[----:B0-----:R0:W1:Y:S02]  /*f450*/  SYNCS.PHASECHK.TRANS64.TRYWAIT P0, [R17+URZ+0x32440], R26 ;  /* 0x0324401a110075a7 */ /* 0x001064000800017f */
[----:B-1----:R-:W-:Y:S05]  /*f460*/  @!P0 NANOSLEEP.SYNCS 0x989680 ;  /* 0x009896800000895d */ /* 0x002fea0003900000 */
[----:B------:R-:W1:Y:S02]  /*f470*/  @!P0 SYNCS.PHASECHK.TRANS64 P0, [R17+URZ+0x32440], R26 ;  /* 0x0324401a110085a7 */ /* 0x000e64000800007f */
[----:B-1----:R-:W-:Y:S05]  /*f480*/  @!P0 BRA `(.L_x_9278) ;  /* 0xfffffffc00f08947 */ /* 0x002fea000383ffff */
[----:B------:R-:W-:Y:S05]  /*f490*/  BRA `(.L_x_9374) ;  /* 0xffffffc400947947 */ /* 0x000fea000383ffff */
.L_x_9279:
        /* <DEDUP_REMOVED lines=8> */
.L_x_9376:
[----:B------:R-:W-:Y:S05]  /*f520*/  BSYNC B1 ;  /* 0x0000000000017941 */ /* 0x000fea0003800000 */
.L_x_9375:
[----:B------:R-:W-:Y:S01]  /*f530*/  IMAD.MOV.U32 R13, RZ, RZ, R21 ;  /* 0x000000ffff0d7224 */ /* 0x000fe200078e0015 */
[----:B------:R-:W-:Y:S01]  /*f540*/  MOV R15, 0xffffffff ;  /* 0xffffffff000f7802 */ /* 0x000fe20000000f00 */
[----:B------:R-:W-:Y:S01]  /*f550*/  IMAD.MOV.U32 R12, RZ, RZ, RZ ;  /* 0x000000ffff0c7224 */ /* 0x000fe200078e00ff */
[----:B------:R-:W-:Y:S01]  /*f560*/  LEA R22, R22, UR37, 0x1 ;  /* 0x0000002516167c11 */ /* 0x000fe2000f8e08ff */
[----:B------:R-:W-:Y:S02]  /*f570*/  IMAD.MOV.U32 R11, RZ, RZ, 0x181f ;  /* 0x0000181fff0b7424 */ /* 0x000fe400078e00ff */
[----:B------:R-:W-:-:S07]  /*f580*/  IMAD.MOV.U32 R3, RZ, RZ, R14 ;  /* 0x000000ffff037224 */ /* 0x000fce00078e000e */
[----:B------:R-:W-:Y:S05]  /*f590*/  WARPSYNC.COLLECTIVE R15, `(.L_x_9377) ;  /* 0x000000000f087348 */ /* 0x000fea0003c00000 */
[----:B------:R0:W1:Y:S02]  /*f5a0*/  SHFL.IDX P6, R14, R13, R12, R11 ;  /* 0x0000000c0d0e7389 */ /* 0x00006400000c000b */
[----:B01----:R-:W-:Y:S01]  /*f5b0*/  ENDCOLLECTIVE ;  /* 0x000000000000791b */ /* 0x003fe20003800000 */
.L_x_9377:
[----:B------:R-:W-:Y:S02]  /*f5c0*/  IMAD.MOV.U32 R13, RZ, RZ, R24 ;  /* 0x000000ffff0d7224 */ /* 0x000fe400078e0018 */
[----:B------:R-:W-:Y:S01]  /*f5d0*/  IMAD.MOV.U32 R12, RZ, RZ, 0x1 ;  /* 0x00000001ff0c7424 */ /* 0x000fe200078e00ff */
[----:B------:R-:W-:-:S13]  /*f5e0*/  IADD3 R2, P0, R14, R0, RZ ;  /* 0x000000000e027210 */ /* 0x000fda0007f1e0ff */
[----:B------:R-:W-:Y:S05]  /*f5f0*/  WARPSYNC.COLLECTIVE R15, `(.L_x_9378) ;  /* 0x000000000f087348 */ /* 0x000fea0003c00000 */
[----:B------:R0:W1:Y:S02]  /*f600*/  SHFL.IDX P6, R14, R13, R12, R11 ;  /* 0x0000000c0d0e7389 */ /* 0x00006400000c000b */
[----:B01----:R-:W-:Y:S01]  /*f610*/  ENDCOLLECTIVE ;  /* 0x000000000000791b */ /* 0x003fe20003800000 */
.L_x_9378:
        /* <DEDUP_REMOVED lines=10> */
.L_x_9379:
[----:B------:R-:W-:Y:S02]  /*f6c0*/  IMAD.MOV.U32 R13, RZ, RZ, R24 ;  /* 0x000000ffff0d7224 */ /* 0x000fe400078e0018 */
[----:B------:R-:W-:Y:S01]  /*f6d0*/  IMAD.MOV.U32 R12, RZ, RZ, 0x2 ;  /* 0x00000002ff0c7424 */ /* 0x000fe200078e00ff */
[----:B------:R-:W-:-:S13]  /*f6e0*/  IADD3 R2, P0, R14, R0, RZ ;  /* 0x000000000e027210 */ /* 0x000fda0007f1e0ff */
[----:B------:R-:W-:Y:S05]  /*f6f0*/  WARPSYNC.COLLECTIVE R15, `(.L_x_9380) ;  /* 0x000000000f087348 */ /* 0x000fea0003c00000 */
[----:B------:R0:W1:Y:S02]  /*f700*/  SHFL.IDX P6, R14, R13, R12, R11 ;  /* 0x0000000c0d0e7389 */ /* 0x00006400000c000b */
[----:B01----:R-:W-:Y:S01]  /*f710*/  ENDCOLLECTIVE ;  /* 0x000000000000791b */ /* 0x003fe20003800000 */
.L_x_9380:
        /* <DEDUP_REMOVED lines=10> */
.L_x_9381:
[----:B------:R-:W-:Y:S01]  /*f7c0*/  IMAD.MOV.U32 R13, RZ, RZ, R24 ;  /* 0x000000ffff0d7224 */ /* 0x000fe200078e0018 */
[----:B------:R-:W-:Y:S01]  /*f7d0*/  MOV R12, 0x3 ;  /* 0x00000003000c7802 */ /* 0x000fe20000000f00 */
[----:B------:R-:W-:-:S07]  /*f7e0*/  IMAD.MOV.U32 R10, RZ, RZ, R14 ;  /* 0x000000ffff0a7224 */ /* 0x000fce00078e000e */
[----:B------:R-:W-:Y:S05]  /*f7f0*/  WARPSYNC.COLLECTIVE R15, `(.L_x_9382) ;  /* 0x000000000f087348 */ /* 0x000fea0003c00000 */
[----:B------:R0:W1:Y:S02]  /*f800*/  SHFL.IDX P6, R14, R13, R12, R11 ;  /* 0x0000000c0d0e7389 */ /* 0x00006400000c000b */
[----:B01----:R-:W-:Y:S01]  /*f810*/  ENDCOLLECTIVE ;  /* 0x000000000000791b */ /* 0x003fe20003800000 */
.L_x_9382:
        /* <DEDUP_REMOVED lines=11> */
.L_x_9383:
[----:B------:R-:W-:Y:S02]  /*f8d0*/  IMAD.MOV.U32 R13, RZ, RZ, R24 ;  /* 0x000000ffff0d7224 */ /* 0x000fe400078e0018 */
[----:B------:R-:W-:Y:S02]  /*f8e0*/  IMAD.MOV.U32 R12, RZ, RZ, 0x4 ;  /* 0x00000004ff0c7424 */ /* 0x000fe400078e00ff */
[----:B------:R-:W-:-:S07]  /*f8f0*/  IMAD.MOV.U32 R2, RZ, RZ, R14 ;  /* 0x000000ffff027224 */ /* 0x000fce00078e000e */
[----:B------:R-:W-:Y:S05]  /*f900*/  WARPSYNC.COLLECTIVE R15, `(.L_x_9384) ;  /* 0x000000000f087348 */ /* 0x000fea0003c00000 */
[----:B------:R0:W1:Y:S02]  /*f910*/  SHFL.IDX P6, R14, R13, R12, R11 ;  /* 0x0000000c0d0e7389 */ /* 0x00006400000c000b */
[----:B01----:R-:W-:Y:S01]  /*f920*/  ENDCOLLECTIVE ;  /* 0x000000000000791b */ /* 0x003fe20003800000 */
.L_x_9384:
        /* <DEDUP_REMOVED lines=11> */
.L_x_9385:
[----:B------:R-:W-:Y:S02]  /*f9e0*/  IMAD.MOV.U32 R13, RZ, RZ, R24 ;  /* 0x000000ffff0d7224 */ /* 0x000fe400078e0018 */
[----:B------:R-:W-:Y:S02]  /*f9f0*/  IMAD.MOV.U32 R12, RZ, RZ, 0x5 ;  /* 0x00000005ff0c7424 */ /* 0x000fe400078e00ff */
[----:B------:R-:W-:-:S07]  /*fa00*/  IMAD.MOV.U32 R2, RZ, RZ, R14 ;  /* 0x000000ffff027224 */ /* 0x000fce00078e000e */
[----:B------:R-:W-:Y:S05]  /*fa10*/  WARPSYNC.COLLECTIVE R15, `(.L_x_9386) ;  /* 0x000000000f087348 */ /* 0x000fea0003c00000 */
[----:B------:R0:W1:Y:S02]  /*fa20*/  SHFL.IDX P6, R14, R13, R12, R11 ;  /* 0x0000000c0d0e7389 */ /* 0x00006400000c000b */
[----:B01----:R-:W-:Y:S01]  /*fa30*/  ENDCOLLECTIVE ;  /* 0x000000000000791b */ /* 0x003fe20003800000 */
.L_x_9386:
[----:B------:R-:W-:-:S05]  /*fa40*/  IADD3 R2, P0, R2, R0, RZ ;  /* 0x0000000002027210 */ /* 0x000fca0007f1e0ff */
[----:B------:R-:W-:-:S05]  /*fa50*/  IMAD.X R3, RZ, RZ, R3, P0 ;  /* 0x000000ffff037224 */ /* 0x000fca00000e0603 */
[----:B------:R-:W-:Y:S01]  /*fa60*/  @!PT LDS RZ, [RZ] ;  /* 0x00000000fffff984 */ /* 0x000fe20000000800 */
[----:B------:R-:W-:Y:S01]  /*fa70*/  @!PT LDS RZ, [RZ] ;  /* 0x00000000fffff984 */ /* 0x000fe20000000800 */
[----:B------:R-:W-:Y:S01]  /*fa80*/  @!PT LDS RZ, [RZ] ;  /* 0x00000000fffff984 */ /* 0x000fe20000000800 */
[----:B------:R0:W-:Y:S01]  /*fa90*/  LDGSTS.E.BYPASS.LTC128B.128 [R22+0x1e400], desc[UR48][R2.64], !P1 ;  /* 0x1e40000002167fae */ /* 0x0001e2000c901d70 */
[----:B------:R-:W-:Y:S01]  /*faa0*/  MOV R13, R21 ;  /* 0x00000015000d7202 */ /* 0x000fe20000000f00 */
[----:B------:R-:W-:-:S07]  /*fab0*/  IMAD.MOV.U32 R24, RZ, RZ, R14 ;  /* 0x000000ffff187224 */ /* 0x000fce00078e000e */
[----:B0-----:R-:W-:Y:S05]  /*fac0*/  WARPSYNC.COLLECTIVE R15, `(.L_x_9387) ;  /* 0x000000000f087348 */ /* 0x001fea0003c00000 */
[----:B------:R1:W2:Y:S02]  /*fad0*/  SHFL.IDX P6, R14, R13, R12, R11 ;  /* 0x0000000c0d0e7389 */ /* 0x0002a400000c000b */
[----:B012---:R-:W-:Y:S01]  /*fae0*/  ENDCOLLECTIVE ;  /* 0x000000000000791b */ /* 0x007fe20003800000 */
.L_x_9387:
[----:B------:R-:W-:Y:S05]  /*faf0*/  BRA `(.L_x_9388) ;  /* 0xffffffc000cc7947 */ /* 0x000fea000383ffff */
.L_x_9284:
[----:B--2---:R2:W3:Y:S02]  /*fb00*/  SYNCS.PHASECHK.TRANS64.TRYWAIT P0, [R17+URZ+0x32460], R26 ;  /* 0x0324601a110075a7 */ /* 0x0044e4000800017f */
[----:B---3--:R-:W-:Y:S05]  /*fb10*/  @!P0 NANOSLEEP.SYNCS 0x989680 ;  /* 0x009896800000895d */ /* 0x008fea0003900000 */
[----:B------:R-:W3:Y:S02]  /*fb20*/  @!P0 SYNCS.PHASECHK.TRANS64 P0, [R17+URZ+0x32460], R26 ;  /* 0x0324601a110085a7 */ /* 0x000ee4000800007f */
[----:B---3--:R-:W-:Y:S05]  /*fb30*/  @!P0 BRA `(.L_x_9284) ;  /* 0xfffffffc00f08947 */ /* 0x008fea000383ffff */
[----:B------:R-:W-:Y:S05]  /*fb40*/  BRA `(.L_x_9389) ;  /* 0xffffffc4001c7947 */ /* 0x000fea000383ffff */
.L_x_9285:
        /* <DEDUP_REMOVED lines=8> */
.L_x_9391:
[----:B------:R-:W-:Y:S05]  /*fbd0*/  BSYNC B1 ;  /* 0x0000000000017941 */ /* 0x000fea0003800000 */
.L_x_9390:
[----:B------:R-:W-:Y:S01]  /*fbe0*/  IMAD.MOV.U32 R13, RZ, RZ, R21 ;  /* 0x000000ffff0d7224 */ /* 0x000fe200078e0015 */
[----:B------:R-:W-:Y:S01]  /*fbf0*/  LEA R22, R22, UR37, 0x1 ;  /* 0x0000002516167c11 */ /* 0x000fe2000f8e08ff */
[----:B------:R-:W-:Y:S02]  /*fc00*/  IMAD.MOV.U32 R12, RZ, RZ, RZ ;  /* 0x000000ffff0c7224 */ /* 0x000fe400078e00ff */
[----:B------:R-:W-:Y:S02]  /*fc10*/  IMAD.MOV.U32 R11, RZ, RZ, 0x181f ;  /* 0x0000181fff0b7424 */ /* 0x000fe400078e00ff */
[----:B------:R-:W-:Y:S02]  /*fc20*/  IMAD.MOV.U32 R15, RZ, RZ, -0x1 ;  /* 0xffffffffff0f7424 */ /* 0x000fe400078e00ff */
[----:B------:R-:W-:-:S07]  /*fc30*/  IMAD.MOV.U32 R3, RZ, RZ, R14 ;  /* 0x000000ffff037224 */ /* 0x000fce00078e000e */
[----:B------:R-:W-:Y:S05]  /*fc40*/  WARPSYNC.COLLECTIVE R15, `(.L_x_9392) ;  /* 0x000000000f087348 */ /* 0x000fea0003c00000 */
[----:B------:R0:W1:Y:S02]  /*fc50*/  SHFL.IDX P6, R14, R13, R12, R11 ;  /* 0x0000000c0d0e7389 */ /* 0x00006400000c000b */
[----:B01----:R-:W-:Y:S01]  /*fc60*/  ENDCOLLECTIVE ;  /* 0x000000000000791b */ /* 0x003fe20003800000 */
.L_x_9392:
[----:B------:R-:W-:Y:S02]  /*fc70*/  IMAD.MOV.U32 R13, RZ, RZ, R23 ;  /* 0x000000ffff0d7224 */ /* 0x000fe400078e0017 */
[----:B------:R-:W-:Y:S01]  /*fc80*/  IMAD.MOV.U32 R12, RZ, RZ, 0x1 ;  /* 0x00000001ff0c7424 */ /* 0x000fe200078e00ff */
[----:B------:R-:W-:-:S13]  /*fc90*/  IADD3 R2, P0, R14, R0, RZ ;  /* 0x000000000e027210 */ /* 0x000fda0007f1e0ff */
[----:B------:R-:W-:Y:S05]  /*fca0*/  WARPSYNC.COLLECTIVE R15, `(.L_x_9393) ;  /* 0x000000000f087348 */ /* 0x000fea0003c00000 */
[----:B------:R0:W1:Y:S02]  /*fcb0*/  SHFL.IDX P6, R14, R13, R12, R11 ;  /* 0x0000000c0d0e7389 */ /* 0x00006400000c000b */
[----:B01----:R-:W-:Y:S01]  /*fcc0*/  ENDCOLLECTIVE ;  /* 0x000000000000791b */ /* 0x003fe20003800000 */
.L_x_9393:
        /* <DEDUP_REMOVED lines=13> */
.L_x_9394:
[----:B------:R-:W-:Y:S02]  /*fda0*/  IMAD.MOV.U32 R13, RZ, RZ, R23 ;  /* 0x000000ffff0d7224 */ /* 0x000fe400078e0017 */
[----:B------:R-:W-:Y:S01]  /*fdb0*/  IMAD.MOV.U32 R12, RZ, RZ, 0x2 ;  /* 0x00000002ff0c7424 */ /* 0x000fe200078e00ff */
[----:B------:R-:W-:-:S13]  /*fdc0*/  IADD3 R2, P0, R14, R0, RZ ;  /* 0x000000000e027210 */ /* 0x000fda0007f1e0ff */
[----:B------:R-:W-:Y:S05]  /*fdd0*/  WARPSYNC.COLLECTIVE R15, `(.L_x_9395) ;  /* 0x000000000f087348 */ /* 0x000fea0003c00000 */
[----:B------:R0:W1:Y:S02]  /*fde0*/  SHFL.IDX P6, R14, R13, R12, R11 ;  /* 0x0000000c0d0e7389 */ /* 0x00006400000c000b */
[----:B01----:R-:W-:Y:S01]  /*fdf0*/  ENDCOLLECTIVE ;  /* 0x000000000000791b */ /* 0x003fe20003800000 */
.L_x_9395:
        /* <DEDUP_REMOVED lines=13> */
.L_x_9396:
[----:B------:R-:W-:Y:S02]  /*fed0*/  IMAD.MOV.U32 R13, RZ, RZ, R23 ;  /* 0x000000ffff0d7224 */ /* 0x000fe400078e0017 */
[----:B------:R-:W-:Y:S01]  /*fee0*/  IMAD.MOV.U32 R12, RZ, RZ, 0x3 ;  /* 0x00000003ff0c7424 */ /* 0x000fe200078e00ff */
[----:B------:R-:W-:-:S13]  /*fef0*/  IADD3 R2, P0, R14, R0, RZ ;  /* 0x000000000e027210 */ /* 0x000fda0007f1e0ff */
[----:B------:R-:W-:Y:S05]  /*ff00*/  WARPSYNC.COLLECTIVE R15, `(.L_x_9397) ;  /* 0x000000000f087348 */ /* 0x000fea0003c00000 */
[----:B------:R0:W1:Y:S02]  /*ff10*/  SHFL.IDX P6, R14, R13, R12, R11 ;  /* 0x0000000c0d0e7389 */ /* 0x00006400000c000b */
[----:B01----:R-:W-:Y:S01]  /*ff20*/  ENDCOLLECTIVE ;  /* 0x000000000000791b */ /* 0x003fe20003800000 */
.L_x_9397:
        /* <DEDUP_REMOVED lines=13> */
.L_x_9398:
[----:B------:R-:W-:Y:S02]  /*10000*/  IMAD.MOV.U32 R13, RZ, RZ, R23 ;  /* 0x000000ffff0d7224 */ /* 0x000fe400078e0017 */
[----:B------:R-:W-:Y:S01]  /*10010*/  IMAD.MOV.U32 R12, RZ, RZ, 0x4 ;  /* 0x00000004ff0c7424 */ /* 0x000fe200078e00ff */
[----:B------:R-:W-:-:S13]  /*10020*/  IADD3 R2, P0, R14, R0, RZ ;  /* 0x000000000e027210 */ /* 0x000fda0007f1e0ff */
[----:B------:R-:W-:Y:S05]  /*10030*/  WARPSYNC.COLLECTIVE R15, `(.L_x_9399) ;  /* 0x000000000f087348 */ /* 0x000fea0003c00000 */
[----:B------:R0:W1:Y:S02]  /*10040*/  SHFL.IDX P6, R14, R13, R12, R11 ;  /* 0x0000000c0d0e7389 */ /* 0x00006400000c000b */
[----:B01----:R-:W-:Y:S01]  /*10050*/  ENDCOLLECTIVE ;  /* 0x000000000000791b */ /* 0x003fe20003800000 */
.L_x_9399:
        /* <DEDUP_REMOVED lines=9> */
[----:B0-----:R-:W-:-:S07]  /*100f0*/  MOV R3, R14 ;  /* 0x0000000e00037202 */ /* 0x001fce0000000f00 */
[----:B------:R-:W-:Y:S05]  /*10100*/  WARPSYNC.COLLECTIVE R15, `(.L_x_9400) ;  /* 0x000000000f087348 */ /* 0x000fea0003c00000 */
[----:B------:R0:W1:Y:S02]  /*10110*/  SHFL.IDX P6, R14, R13, R12, R11 ;  /* 0x0000000c0d0e7389 */ /* 0x00006400000c000b */
[----:B01----:R-:W-:Y:S01]  /*10120*/  ENDCOLLECTIVE ;  /* 0x000000000000791b */ /* 0x003fe20003800000 */
.L_x_9400:
[----:B------:R-:W-:Y:S02]  /*10130*/  IMAD.MOV.U32 R13, RZ, RZ, R23 ;  /* 0x000000ffff0d7224 */ /* 0x000fe400078e0017 */
[----:B------:R-:W-:Y:S02]  /*10140*/  IMAD.MOV.U32 R12, RZ, RZ, 0x5 ;  /* 0x00000005ff0c7424 */ /* 0x000fe400078e00ff */
[----:B------:R-:W-:-:S07]  /*10150*/  IMAD.MOV.U32 R2, RZ, RZ, R14 ;  /* 0x000000ffff027224 */ /* 0x000fce00078e000e */
[----:B------:R-:W-:Y:S05]  /*10160*/  WARPSYNC.COLLECTIVE R15, `(.L_x_9401) ;  /* 0x000000000f087348 */ /* 0x000fea0003c00000 */
[----:B------:R0:W1:Y:S02]  /*10170*/  SHFL.IDX P6, R14, R13, R12, R11 ;  /* 0x0000000c0d0e7389 */ /* 0x00006400000c000b */
[----:B01----:R-:W-:Y:S01]  /*10180*/  ENDCOLLECTIVE ;  /* 0x000000000000791b */ /* 0x003fe20003800000 */
.L_x_9401:
        /* <DEDUP_REMOVED lines=14> */
.L_x_9402:
[----:B------:R-:W-:Y:S05]  /*10270*/  BRA `(.L_x_9403) ;  /* 0xffffffc000647947 */ /* 0x000fea000383ffff */
.L_x_9291:
[----:B0-----:R0:W3:Y:S02]  /*10280*/  SYNCS.PHASECHK.TRANS64.TRYWAIT P0, [R7+URZ+0x32420], R0 ;  /* 0x03242000070075a7 */ /* 0x0010e4000800017f */
[----:B---3--:R-:W-:Y:S05]  /*10290*/  @!P0 NANOSLEEP.SYNCS 0x989680 ;  /* 0x009896800000895d */ /* 0x008fea0003900000 */
[----:B------:R-:W3:Y:S02]  /*102a0*/  @!P0 SYNCS.PHASECHK.TRANS64 P0, [R7+URZ+0x32420], R0 ;  /* 0x03242000070085a7 */ /* 0x000ee4000800007f */
[----:B---3--:R-:W-:Y:S05]  /*102b0*/  @!P0 BRA `(.L_x_9291) ;  /* 0xfffffffc00f08947 */ /* 0x008fea000383ffff */
[----:B------:R-:W-:Y:S05]  /*102c0*/  BRA `(.L_x_9404) ;  /* 0xffffffc400107947 */ /* 0x000fea000383ffff */
.L_x_9292:
        /* <DEDUP_REMOVED lines=11> */
.L_x_9406:
[----:B------:R-:W-:Y:S05]  /*10380*/  BSYNC B0 ;  /* 0x0000000000007941 */ /* 0x000fea0003800000 */
.L_x_9405:
[----:B------:R-:W-:Y:S05]  /*10390*/  BRA `(.L_x_9407) ;  /* 0xffffffc000f87947 */ /* 0x000fea000383ffff */
.L_x_9295:
[----:B------:R-:W-:Y:S01]  /*103a0*/  BSSY B1, `(.L_x_9408) ;  /* 0x0000006000017945 */ /* 0x000fe20003800000 */
[----:B------:R-:W-:-:S07]  /*103b0*/  IMAD.MOV.U32 R15, RZ, RZ, -0x1 ;  /* 0xffffffffff0f7424 */ /* 0x000fce00078e00ff */
[----:B012---:R-:W-:Y:S05]  /*103c0*/  WARPSYNC.COLLECTIVE R15, `(.L_x_9409) ;  /* 0x000000000f0c7348 */ /* 0x007fea0003c00000 */
[----:B------:R-:W-:Y:S02]  /*103d0*/  ELECT P6, UR62, PT ;  /* 0x00000000003e782f */ /* 0x000fe400038c0000 */
[----:B------:R-:W-:Y:S01]  /*103e0*/  MOV R14, UR62 ;  /* 0x0000003e000e7c02 */ /* 0x000fe20008000f00 */
[----:B012---:R-:W-:Y:S10]  /*103f0*/  ENDCOLLECTIVE ;  /* 0x000000000000791b */ /* 0x007ff40003800000 */
.L_x_9409:
[----:B------:R-:W-:Y:S05]  /*10400*/  BSYNC B1 ;  /* 0x0000000000017941 */ /* 0x000fea0003800000 */
.L_x_9408:
[----:B------:R-:W-:Y:S05]  /*10410*/  BRA `(.L_x_9410) ;  /* 0xffffffc000f07947 */ /* 0x000fea000383ffff */
.L_x_9297:
[----:B0-----:R0:W3:Y:S02]  /*10420*/  SYNCS.PHASECHK.TRANS64.TRYWAIT P1, [R5+URZ+0x32440], R0 ;  /* 0x03244000050075a7 */ /* 0x0010e4000802017f */
[----:B---3--:R-:W-:Y:S05]  /*10430*/  @!P1 NANOSLEEP.SYNCS 0x989680 ;  /* 0x009896800000995d */ /* 0x008fea0003900000 */
[----:B------:R-:W3:Y:S02]  /*10440*/  @!P1 SYNCS.PHASECHK.TRANS64 P1, [R5+URZ+0x32440], R0 ;  /* 0x03244000050095a7 */ /* 0x000ee4000802007f */
[----:B---3--:R-:W-:Y:S05]  /*10450*/  @!P1 BRA `(.L_x_9297) ;  /* 0xfffffffc00f09947 */ /* 0x008fea000383ffff */
[----:B------:R-:W-:Y:S05]  /*10460*/  BRA `(.L_x_9411) ;  /* 0xffffffc400107947 */ /* 0x000fea000383ffff */
.L_x_9299:
[----:B---3--:R3:W4:Y:S02]  /*10470*/  SYNCS.PHASECHK.TRANS64.TRYWAIT P1, [R3+URZ+0x32440], R2 ;  /* 0x03244002030075a7 */ /* 0x008724000802017f */
[----:B----4-:R-:W-:Y:S05]  /*10480*/  @!P1 NANOSLEEP.SYNCS 0x989680 ;  /* 0x009896800000995d */ /* 0x010fea0003900000 */
[----:B------:R-:W4:Y:S02]  /*10490*/  @!P1 SYNCS.PHASECHK.TRANS64 P1, [R3+URZ+0x32440], R2 ;  /* 0x03244002030095a7 */ /* 0x000f24000802007f */
[----:B----4-:R-:W-:Y:S05]  /*104a0*/  @!P1 BRA `(.L_x_9299) ;  /* 0xfffffffc00f09947 */ /* 0x010fea000383ffff */
[----:B------:R-:W-:Y:S05]  /*104b0*/  BRA `(.L_x_9412) ;  /* 0xffffffc4001c7947 */ /* 0x000fea000383ffff */
.L_x_9301:
[----:B----4-:R4:W0:Y:S02]  /*104c0*/  SYNCS.PHASECHK.TRANS64.TRYWAIT P1, [R5+URZ+0x32460], R0 ;  /* 0x03246000050075a7 */ /* 0x010824000802017f */
[----:B0-----:R-:W-:Y:S05]  /*104d0*/  @!P1 NANOSLEEP.SYNCS 0x989680 ;  /* 0x009896800000995d */ /* 0x001fea0003900000 */
[----:B------:R-:W0:Y:S02]  /*104e0*/  @!P1 SYNCS.PHASECHK.TRANS64 P1, [R5+URZ+0x32460], R0 ;  /* 0x03246000050095a7 */ /* 0x000e24000802007f */
[----:B0-----:R-:W-:Y:S05]  /*104f0*/  @!P1 BRA `(.L_x_9301) ;  /* 0xfffffffc00f09947 */ /* 0x001fea000383ffff */
[----:B------:R-:W-:Y:S05]  /*10500*/  BRA `(.L_x_9413) ;  /* 0xffffffc400187947 */ /* 0x000fea000383ffff */
.L_x_9414:
        /* <DEDUP_REMOVED lines=15> */
.L_x_15552:


//--------------------- .text._ZN7cutlass13device_kernelIN5flash11enable_sm90INS1_16FlashAttnFwdSm90INS1_25CollectiveMainloopFwdSm90ILi2EN4cute5tupleIJNS5_1CILi1EEES8_S8_EEENS6_IJNS7_ILi128EEENS7_ILi96EEENS7_ILi64EEEEEELi256ENS_10bfloat16_tEfNS_4arch4Sm90ELb0ELb0ELb0ELb1ELb1ELb0ELb0ELb1ELb0ELb1ELb0ELb0EEENS1_21CollectiveEpilogueFwdINS6_IJSA_NS7_ILi256EEESB_EEES9_SE_SG_Li256ELb1ELb1ELb0ELb0EEENS1_36VarlenDynamicPersistentTileSchedulerILi128ELi96ELi256ELi128ELb0ELb1ELb1ELb0ELb1ELb1EEEEEEEEEvNT_6ParamsE --------------------------
	.section	.text._ZN7cutlass13device_kernelIN5flash11enable_sm90INS1_16FlashAttnFwdSm90INS1_25CollectiveMainloopFwdSm90ILi2EN4cute5tupleIJNS5_1CILi1EEES8_S8_EEENS6_IJNS7_ILi128EEENS7_ILi96EEENS7_ILi64EEEEEELi256ENS_10bfloat16_tEfNS_4arch4Sm90ELb0ELb0ELb0ELb1ELb1ELb0ELb0ELb1ELb0ELb1ELb0ELb0EEENS1_21CollectiveEpilogueFwdINS6_IJSA_NS7_ILi256EEESB_EEES9_SE_SG_Li256ELb1ELb1ELb0ELb0EEENS1_36VarlenDynamicPersistentTileSchedulerILi128ELi96ELi256ELi128ELb0ELb1ELb1ELb0ELb1ELb1EEEEEEEEEvNT_6ParamsE,"ax",@progbits
	.align	128
.text._ZN7cutlass13device_kernelIN5flash11enable_sm90INS1_16FlashAttnFwdSm90INS1_25CollectiveMainloopFwdSm90ILi2EN4cute5tupleIJNS5_1CILi1EEES8_S8_EEENS6_IJNS7_ILi128EEENS7_ILi96EEENS7_ILi64EEEEEELi256ENS_10bfloat16_tEfNS_4arch4Sm90ELb0ELb0ELb0ELb1ELb1ELb0ELb0ELb1ELb0ELb1ELb0ELb0EEENS1_21CollectiveEpilogueFwdINS6_IJSA_NS7_ILi256EEESB_EEES9_SE_SG_Li256ELb1ELb1ELb0ELb0EEENS1_36VarlenDynamicPersistentTileSchedulerILi128ELi96ELi256ELi128ELb0ELb1ELb1ELb0ELb1ELb1EEEEEEEEEvNT_6ParamsE:
        .type           _ZN7cutlass13device_kernelIN5flash11enable_sm90INS1_16FlashAttnFwdSm90INS1_25CollectiveMainloopFwdSm90ILi2EN4cute5tupleIJNS5_1CILi1EEES8_S8_EEENS6_IJNS7_ILi128EEENS7_ILi96EEENS7_ILi64EEEEEELi256ENS_10bfloat16_tEfNS_4arch4Sm90ELb0ELb0ELb0ELb1ELb1ELb0ELb0ELb1ELb0ELb1ELb0ELb0EEENS1_21CollectiveEpilogueFwdINS6_IJSA_NS7_ILi256EEESB_EEES9_SE_SG_Li256ELb1ELb1ELb0ELb0EEENS1_36VarlenDynamicPersistentTileSchedulerILi128ELi96ELi256ELi128ELb0ELb1ELb1ELb0ELb1ELb1EEEEEEEEEvNT_6ParamsE,@function
        .size           _ZN7cutlass13device_kernelIN5flash11enable_sm90INS1_16FlashAttnFwdSm90INS1_25CollectiveMainloopFwdSm90ILi2EN4cute5tupleIJNS5_1CILi1EEES8_S8_EEENS6_IJNS7_ILi128EEENS7_ILi96EEENS7_ILi64EEEEEELi256ENS_10bfloat16_tEfNS_4arch4Sm90ELb0ELb0ELb0ELb1ELb1ELb0ELb0ELb1ELb0ELb1ELb0ELb0EEENS1_21CollectiveEpilogueFwdINS6_IJSA_NS7_ILi256EEESB_EEES9_SE_SG_Li256ELb1ELb1ELb0ELb0EEENS1_36VarlenDynamicPersistentTileSchedulerILi128ELi96ELi256ELi128ELb0ELb1ELb1ELb0ELb1ELb1EEEEEEEEEvNT_6ParamsE,(.L_x_15553 - _ZN7cutlass13device_kernelIN5flash11enable_sm90INS1_16FlashAttnFwdSm90INS1_25CollectiveMainloopFwdSm90ILi2EN4cute5tupleIJNS5_1CILi1EEES8_S8_EEENS6_IJNS7_ILi128EEENS7_ILi96EEENS7_ILi64EEEEEELi256ENS_10bfloat16_tEfNS_4arch4Sm90ELb0ELb0ELb0ELb1ELb1ELb0ELb0ELb1ELb0ELb1ELb0ELb0EEENS1_21CollectiveEpilogueFwdINS6_IJSA_NS7_ILi256EEESB_EEES9_SE_SG_Li256ELb1ELb1ELb0ELb0EEENS1_36VarlenDynamicPersistentTileSchedulerILi128ELi96ELi256ELi128ELb0ELb1ELb1ELb0ELb1ELb1EEEEEEEEEvNT_6ParamsE)
        .other          _ZN7cutlass13device_kernelIN5flash11enable_sm90INS1_16FlashAttnFwdSm90INS1_25CollectiveMainloopFwdSm90ILi2EN4cute5tupleIJNS5_1CILi1EEES8_S8_EEENS6_IJNS7_ILi128EEENS7_ILi96EEENS7_ILi64EEEEEELi256ENS_10bfloat16_tEfNS_4arch4Sm90ELb0ELb0ELb0ELb1ELb1ELb0ELb0ELb1ELb0ELb1ELb0ELb0EEENS1_21CollectiveEpilogueFwdINS6_IJSA_NS7_ILi256EEESB_EEES9_SE_SG_Li256ELb1ELb1ELb0ELb0EEENS1_36VarlenDynamicPersistentTileSchedulerILi128ELi96ELi256ELi128ELb0ELb1ELb1ELb0ELb1ELb1EEEEEEEEEvNT_6ParamsE,@"STO_CUDA_ENTRY STV_DEFAULT"
_ZN7cutlass13device_kernelIN5flash11enable_sm90INS1_16FlashAttnFwdSm90INS1_25CollectiveMainloopFwdSm90ILi2EN4cute5tupleIJNS5_1CILi1EEES8_S8_EEENS6_IJNS7_ILi128EEENS7_ILi96EEENS7_ILi64EEEEEELi256ENS_10bfloat16_tEfNS_4arch4Sm90ELb0ELb0ELb0ELb1ELb1ELb0ELb0ELb1ELb0ELb1ELb0ELb0EEENS1_21CollectiveEpilogueFwdINS6_IJSA_NS7_ILi256EEESB_EEES9_SE_SG_Li256ELb1ELb1ELb0ELb0EEENS1_36VarlenDynamicPersistentTileSchedulerILi128ELi96ELi256ELi128ELb0ELb1ELb1ELb0ELb1ELb1EEEEEEEEEvNT_6ParamsE:
        /* <DEDUP_REMOVED lines=45> */
.L_x_9415:
        /* <DEDUP_REMOVED lines=22> */
.L_x_9416:
        /* <DEDUP_REMOVED lines=18> */
.L_x_9417:
        /* <DEDUP_REMOVED lines=22> */
.L_x_9418:
        /* <DEDUP_REMOVED lines=23> */
.L_x_9419:
        /* <DEDUP_REMOVED lines=8> */
.L_x_9421:
[----:B------:R-:W-:-:S08]  /*08a0*/  NOP ;  /* 0x0000000000007918 */ /* 0x000fd00000000000 */
[----:B------:R-:W0:Y:S02]  /*08b0*/  USETMAXREG.TRY_ALLOC.CTAPOOL UP0, 0xe8 ;  /* 0x000000e8000079c8 */ /* 0x000e240008000600 */
[----:B0-----:R-:W-:-:S13]  /*08c0*/  PLOP3.LUT P0, PT, PT, PT, UP0, 0x80, 0x0 ;  /* 0x000000000000781c */ /* 0x001fda0003f0f008 */
[----:B------:R-:W-:Y:S05]  /*08d0*/  @!P0 BRA `(.L_x_9421) ;  /* 0xfffffffc00f08947 */ /* 0x000fea000383ffff */
[----:B------:R-:W0:Y:S01]  /*08e0*/  S2R R0, SR_TID.X ;  /* 0x0000000000007919 */ /* 0x000e220000002100 */
[----:B------:R-:W1:Y:S01]  /*08f0*/  S2UR UR5, SR_CgaCtaId ;  /* 0x00000000000579c3 */ /* 0x000e620000008800 */
[----:B------:R-:W-:-:S07]  /*0900*/  UMOV UR4, 0x400 ;  /* 0x0000040000047882 */ /* 0x000fce0000000000 */
[----:B------:R-:W-:Y:S06]  /*0910*/  BAR.ARV 0x8, 0x180 ;  /* 0x0206000000007b1d */ /* 0x000fec0000002000 */
[----:B-1----:R-:W-:Y:S01]  /*0920*/  ULEA UR4, UR5, UR4, 0x18 ;  /* 0x0000000405047291 */ /* 0x002fe2000f8ec03f */
[----:B0-----:R-:W-:-:S04]  /*0930*/  SHF.R.U32.HI R0, RZ, 0x7, R0 ;  /* 0x00000007ff007819 */ /* 0x001fc80000011600 */
[----:B------:R-:W-:-:S13]  /*0940*/  ISETP.NE.AND P0, PT, R0, 0x1, PT ;  /* 0x000000010000780c */ /* 0x000fda0003f05270 */
[----:B------:R-:W-:Y:S08]  /*0950*/  @!P0 BAR.ARV 0x9, 0x100 ;  /* 0x0244000000008b1d */ /* 0x000ff00000002000 */
[----:B------:R-:W-:Y:S06]  /*0960*/  BAR.SYNC.DEFER_BLOCKING 0x5, 0x180 ;  /* 0x0146000000007b1d */ /* 0x000fec0000010000 */
[----:B------:R-:W0:Y:S01]  /*0970*/  LDS.128 R12, [UR4+0x228d0] ;  /* 0x0228d004ff0c7984 */ /* 0x000e220008000c00 */
[----:B------:R-:W-:Y:S01]  /*0980*/  ULDC UR4, c[0x0][0xc3c] ;  /* 0x00030f0000047ab9 */ /* 0x000fe20000000800 */
[----:B------:R-:W-:Y:S06]  /*0990*/  BAR.ARV 0x4, 0x180 ;  /* 0x0106000000007b1d */ /* 0x000fec0000002000 */
[----:B0-----:R-:W-:-:S13]  /*09a0*/  ISETP.GE.AND P0, PT, R15, UR4, PT ;  /* 0x000000040f007c0c */ /* 0x001fda000bf06270 */
[----:B------:R-:W-:Y:S05]  /*09b0*/  @P0 EXIT ;  /* 0x000000000000094d */ /* 0x000fea0003800000 */
[----:B------:R-:W0:Y:S01]  /*09c0*/  S2R R0, SR_TID.X ;  /* 0x0000000000007919 */ /* 0x000e220000002100 */
[----:B------:R-:W-:Y:S01]  /*09d0*/  R2UR UR5, R13 ;  /* 0x000000000d0572ca */ /* 0x000fe200000e0000 */
[----:B------:R-:W-:Y:S01]  /*09e0*/  ULOP3.LUT UR48, UR37, 0x1, URZ, 0xfc, !UPT ;  /* 0x0000000125307892 */ /* 0x000fe2000f8efc3f */
[----:B------:R-:W-:Y:S01]  /*09f0*/  R2UR UR6, R14 ;  /* 0x000000000e0672ca */ /* 0x000fe200000e0000 */
[----:B------:R-:W-:Y:S01]  /*0a00*/  UMOV UR47, URZ ;  /* 0x0000003f002f7c82 */ /* 0x000fe20008000000 */
[----:B------:R-:W-:Y:S01]  /*0a10*/  UMOV UR46, URZ ;  /* 0x0000003f002e7c82 */ /* 0x000fe20008000000 */
[----:B------:R-:W-:Y:S01]  /*0a20*/  UMOV UR36, URZ ;  /* 0x0000003f00247c82 */ /* 0x000fe20008000000 */
[----:B0-----:R-:W-:-:S05]  /*0a30*/  VIADD R209, R0, 0xffffff80 ;  /* 0xffffff8000d17836 */ /* 0x001fca0000000000 */
[----:B------:R-:W-:-:S04]  /*0a40*/  SHF.R.S32.HI R0, RZ, 0x1f, R209 ;  /* 0x0000001fff007819 */ /* 0x000fc800000114d1 */
[CC--:B------:R-:W-:Y:S02]  /*0a50*/  LEA.HI R3, R0.reuse, R209.reuse, RZ, 0x7 ;  /* 0x000000d100037211 */ /* 0x0c0fe400078f38ff */
[-C--:B------:R-:W-:Y:S02]  /*0a60*/  LEA.HI R4, R0, R209.reuse, RZ, 0x5 ;  /* 0x000000d100047211 */ /* 0x080fe400078f28ff */
[----:B------:R-:W-:Y:S02]  /*0a70*/  LOP3.LUT R2, R3, 0xffffff80, RZ, 0xc0, !PT ;  /* 0xffffff8003027812 */ /* 0x000fe400078ec0ff */
[----:B------:R-:W-:Y:S01]  /*0a80*/  SHF.R.S32.HI R200, RZ, 0x7, R3 ;  /* 0x00000007ffc87819 */ /* 0x000fe20000011403 */
[----:B------:R-:W-:Y:S02]  /*0a90*/  IMAD.SHL.U32 R6, R4, 0x20, RZ ;  /* 0x0000002004067824 */ /* 0x000fe400078e00ff */
        /* <DEDUP_REMOVED lines=15> */
[----:B------:R-:W-:Y:S01]  /*0b90*/  LEA.HI R11, R11, R10, RZ, 0x3 ;  /* 0x0000000a0b0b7211 */ /* 0x000fe200078f18ff */
[----:B------:R-:W-:Y:S01]  /*0ba0*/  IMAD.IADD R6, R209, 0x1, -R6 ;  /* 0x00000001d1067824 */ /* 0x000fe200078e0a06 */
[----:B------:R-:W-:-:S02]  /*0bb0*/  LOP3.LUT R2, R2, 0x1ffffffe, RZ, 0xc0, !PT ;  /* 0x1ffffffe02027812 */ /* 0x000fc400078ec0ff */
[----:B------:R-:W-:Y:S02]  /*0bc0*/  LOP3.LUT R4, R0, 0xfffffff8, RZ, 0xc0, !PT ;  /* 0xfffffff800047812 */ /* 0x000fe400078ec0ff */
        /* <DEDUP_REMOVED lines=25> */
[----:B------:R-:W-:-:S02]  /*0d60*/  IMAD.MOV.U32 R7, RZ, RZ, R15 ;  /* 0x000000ffff077224 */ /* 0x000fc400078e000f */
[----:B------:R-:W-:Y:S02]  /*0d70*/  IMAD.IADD R202, R23, 0x1, -R202 ;  /* 0x0000000117ca7824 */ /* 0x000fe400078e0aca */
[----:B------:R-:W-:-:S07]  /*0d80*/  IMAD R203, R6, 0x8, R201 ;  /* 0x0000000806cb7824 */ /* 0x000fce00078e02c9 */
.L_x_9467:
[----:B012---:R-:W0:Y:S01]  /*0d90*/  LDC.64 R4, c[0x0][0xc88] ;  /* 0x00032200ff047b82 */ /* 0x007e220000000a00 */
[----:B------:R-:W-:Y:S01]  /*0da0*/  ULDC.64 UR8, c[0x0][0xa28] ;  /* 0x00028a0000087ab9 */ /* 0x000fe20000000a00 */
[----:B------:R-:W-:Y:S01]  /*0db0*/  ULDC.64 UR10, c[0x0][0xa20] ;  /* 0x00028800000a7ab9 */ /* 0x000fe20000000a00 */
[----:B------:R-:W-:Y:S01]  /*0dc0*/  ULDC UR4, c[0x0][0x424] ;  /* 0x0001090000047ab9 */ /* 0x000fe20000000800 */
[----:B0-----:R-:W-:-:S06]  /*0dd0*/  IMAD.WIDE R4, R7, 0x4, R4 ;  /* 0x0000000407047825 */ /* 0x001fcc00078e0204 */
        /* <DEDUP_REMOVED lines=14> */
[----:B----4-:R-:W-:-:S02]  /*0ec0*/  IMAD.U32 R6, RZ, RZ, UR10 ;  /* 0x0000000aff067e24 */ /* 0x010fc4000f8e00ff */
[----:B------:R-:W-:Y:S01]  /*0ed0*/  IMAD.U32 R5, RZ, RZ, UR9 ;  /* 0x00000009ff057e24 */ /* 0x000fe2000f8e00ff */
[----:B------:R-:W-:Y:S01]  /*0ee0*/  ULDC.64 UR8, c[0x0][0x418] ;  /* 0x0001060000087ab9 */ /* 0x000fe20000000a00 */
[----:B------:R-:W-:-:S03]  /*0ef0*/  IMAD.U32 R7, RZ, RZ, UR11 ;  /* 0x0000000bff077e24 */ /* 0x000fc6000f8e00ff */
[----:B------:R-:W2:Y:S04]  /*0f00*/  @P0 LDG.E R4, desc[UR50][R4.64] ;  /* 0x0000003204040981 */ /* 0x000ea8000c1e1900 */
[----:B---3--:R-:W3:Y:S01]  /*0f10*/  @P1 LDG.E R6, desc[UR50][R6.64] ;  /* 0x0000003206061981 */ /* 0x008ee2000c1e1900 */
        /* <DEDUP_REMOVED lines=10> */
[----:B------:R-:W-:-:S02]  /*0fc0*/  CS2R R148, SRZ ;  /* 0x0000000000947805 */ /* 0x000fc4000001ff00 */
[----:B------:R-:W-:Y:S01]  /*0fd0*/  CS2R R146, SRZ ;  /* 0x0000000000927805 */ /* 0x000fe2000001ff00 */
[----:B------:R-:W-:Y:S01]  /*0fe0*/  UIMAD UR4, UR4, UR5, URZ ;  /* 0x00000005040472a4 */ /* 0x000fe2000f8e023f */
        /* <DEDUP_REMOVED lines=55> */
[----:B------:R-:W-:Y:S02]  /*1360*/  PLOP3.LUT P0, PT, PT, PT, PT, 0x80, 0x0 ;  /* 0x000000000000781c */ /* 0x000fe40003f0f070 */
        /* <DEDUP_REMOVED lines=15> */
.L_x_9422:
[----:B------:R-:W-:Y:S01]  /*1460*/  UIADD3 UR42, -UR42, UR4, URZ ;  /* 0x000000042a2a7290 */ /* 0x000fe2000fffe13f */
[----:B------:R-:W-:Y:S01]  /*1470*/  IMAD.MOV.U32 R40, RZ, RZ, RZ ;  /* 0x000000ffff287224 */ /* 0x000fe200078e00ff */
[----:B------:R-:W-:Y:S02]  /*1480*/  MOV R161, RZ ;  /* 0x000000ff00a17202 */ /* 0x000fe40000000f00 */
[----:B------:R-:W-:Y:S01]  /*1490*/  CS2R R34, SRZ ;  /* 0x0000000000227805 */ /* 0x000fe2000001ff00 */
[----:B------:R-:W-:Y:S01]  /*14a0*/  UISETP.GE.AND UP0, UPT, UR42, 0x1, UPT ;  /* 0x000000012a00788c */ /* 0x000fe2000bf06270 */
[----:B------:R-:W-:Y:S01]  /*14b0*/  CS2R R36, SRZ ;  /* 0x0000000000247805 */ /* 0x000fe2000001ff00 */
[----:B------:R-:W-:Y:S01]  /*14c0*/  UIADD3 UR4, UR42, 0x5f, URZ ;  /* 0x0000005f2a047890 */ /* 0x000fe2000fffe03f */
[----:B------:R-:W-:Y:S01]  /*14d0*/  IMAD.MOV.U32 R162, RZ, RZ, RZ ;  /* 0x000000ffffa27224 */ /* 0x000fe200078e00ff */
[----:B------:R-:W-:Y:S01]  /*14e0*/  CS2R R32, SRZ ;  /* 0x0000000000207805 */ /* 0x000fe2000001ff00 */
[----:B------:R-:W-:Y:S01]  /*14f0*/  IMAD.MOV.U32 R10, RZ, RZ, RZ ;  /* 0x000000ffff0a7224 */ /* 0x000fe200078e00ff */
[----:B------:R-:W-:Y:S01]  /*1500*/  PLOP3.LUT P1, PT, PT, PT, UP0, 0x80, 0x0 ;  /* 0x000000000000781c */ /* 0x000fe20003f2f008 */
[----:B------:R-:W-:Y:S01]  /*1510*/  UIMAD.WIDE UR4, UR4, 0x2aaaaaab, URZ ;  /* 0x2aaaaaab040478a5 */ /* 0x000fe2000f8e023f */
[----:B------:R-:W-:-:S02]  /*1520*/  CS2R R26, SRZ ;  /* 0x00000000001a7805 */ /* 0x000fc4000001ff00 */
[----:B------:R-:W-:Y:S01]  /*1530*/  CS2R R28, SRZ ;  /* 0x00000000001c7805 */ /* 0x000fe2000001ff00 */
[----:B------:R-:W-:Y:S01]  /*1540*/  IMAD.MOV.U32 R12, RZ, RZ, RZ ;  /* 0x000000ffff0c7224 */ /* 0x000fe200078e00ff */
[----:B------:R-:W-:Y:S01]  /*1550*/  USHF.R.U32.HI UR43, URZ, 0x1f, UR5 ;  /* 0x0000001f3f2b7899 */ /* 0x000fe20008011605 */
[----:B------:R-:W-:-:S03]  /*1560*/  CS2R R24, SRZ ;  /* 0x0000000000187805 */ /* 0x000fc6000001ff00 */
[----:B------:R-:W-:-:S03]  /*1570*/  ULEA.HI.SX32 UR43, UR5, UR43, 0x1c ;  /* 0x0000002b052b7291 */ /* 0x000fc6000f8fe23f */
[----:B------:R-:W-:Y:S09]  /*1580*/  @!P1 BRA `(.L_x_9423) ;  /* 0x0000004400149947 */ /* 0x000ff20003800000 */
        /* <DEDUP_REMOVED lines=31> */
.L_x_9424:
[----:B------:R-:W-:Y:S01]  /*1780*/  ULEA.HI UR4, UR47, UR47, URZ, 0x1 ;  /* 0x0000002f2f047291 */ /* 0x000fe2000f8f083f */
[----:B------:R-:W0:Y:S03]  /*1790*/  S2R R20, SR_TID.X ;  /* 0x0000000000147919 */ /* 0x000e260000002100 */
[----:B------:R-:W-:-:S04]  /*17a0*/  ULOP3.LUT UR4, UR4, 0xfffffffe, URZ, 0xc0, !UPT ;  /* 0xfffffffe04047892 */ /* 0x000fc8000f8ec03f */
[----:B------:R-:W-:-:S06]  /*17b0*/  UIADD3 UR4, UR47, -UR4, URZ ;  /* 0x800000042f047290 */ /* 0x000fcc000fffe03f */
[----:B------:R-:W-:-:S05]  /*17c0*/  IMAD.U32 R0, RZ, RZ, UR4 ;  /* 0x00000004ff007e24 */ /* 0x000fca000f8e00ff */
[----:B------:R-:W-:-:S04]  /*17d0*/  SHF.L.U32 R0, R0, 0x1f, RZ ;  /* 0x0000001f00007819 */ /* 0x000fc800000006ff */
[----:B------:R-:W1:Y:S01]  /*17e0*/  SYNCS.PHASECHK.TRANS64.TRYWAIT P0, [UR45+0x22800], R0 ;  /* 0x02280000ff0075a7 */ /* 0x000e62000800016d */
[----:B0-----:R-:W-:-:S05]  /*17f0*/  SHF.R.U32.HI R20, RZ, 0x7, R20 ;  /* 0x00000007ff147819 */ /* 0x001fca0000011614 */
[----:B------:R-:W-:Y:S01]  /*1800*/  VIADD R7, R20, 0x8 ;  /* 0x0000000814077836 */ /* 0x000fe20000000000 */
[----:B-1----:R-:W-:Y:S06]  /*1810*/  @!P0 BRA `(.L_x_9425) ;  /* 0x000000c0008c8947 */ /* 0x002fec0003800000 */
.L_x_9552:
[----:B0-----:R-:W-:Y:S01]  /*1820*/  IMAD.U32 R0, RZ, RZ, UR48 ;  /* 0x00000030ff007e24 */ /* 0x001fe2000f8e00ff */
[----:B------:R-:W-:Y:S05]  /*1830*/  WARPSYNC.ALL ;  /* 0x0000000000007948 */ /* 0x000fea0003800000 */
[----:B------:R0:W-:Y:S01]  /*1840*/  BAR.SYNC.DEFER_BLOCKING R7, 0x100 ;  /* 0x000400070000751d */ /* 0x0001e20000010000 */
[----:B------:R-:W-:-:S13]  /*1850*/  ISETP.NE.AND P0, PT, R0, 0x3, PT ;  /* 0x000000030000780c */ /* 0x000fda0003f05270 */
[----:B0-----:R-:W-:Y:S05]  /*1860*/  @!P0 BRA `(.L_x_9426) ;  /* 0x0000000000048947 */ /* 0x001fea0003800000 */
[----:B------:R-:W-:Y:S01]  /*1870*/  BPT.TRAP 0x1 ;  /* 0x000000040000795c */ /* 0x000fe20000300000 */
.L_x_9426:
[----:B------:R-:W-:Y:S01]  /*1880*/  ULEA UR22, UR36, UR45, 0x3 ;  /* 0x0000002d24167291 */ /* 0x000fe2000f8e183f */
[----:B------:R-:W-:-:S05]  /*1890*/  IMAD.U32 R8, RZ, RZ, UR46 ;  /* 0x0000002eff087e24 */ /* 0x000fca000f8e00ff */
[----:B------:R-:W-:-:S04]  /*18a0*/  SHF.L.U32 R8, R8, 0x1f, RZ ;  /* 0x0000001f08087819 */ /* 0x000fc800000006ff */
[----:B------:R0:W1:Y:S01]  /*18b0*/  SYNCS.PHASECHK.TRANS64.TRYWAIT P1, [UR22+0x22830], R8 ;  /* 0x02283008ff0075a7 */ /* 0x0000620008020156 */
[----:B------:R-:W-:Y:S05]  /*18c0*/  @!P0 BRA `(.L_x_9427) ;  /* 0x0000000000048947 */ /* 0x000fea0003800000 */
[----:B------:R-:W-:Y:S01]  /*18d0*/  BPT.TRAP 0x1 ;  /* 0x000000040000795c */ /* 0x000fe20000300000 */
.L_x_9427:
[----:B-1----:R-:W-:Y:S05]  /*18e0*/  @P1 BRA `(.L_x_9428) ;  /* 0x0000000000081947 */ /* 0x002fea0003800000 */
[----:B------:R-:W1:Y:S02]  /*18f0*/  SYNCS.PHASECHK.TRANS64.TRYWAIT P1, [UR22+0x22830], R8 ;  /* 0x02283008ff0075a7 */ /* 0x000e640008020156 */
[----:B-1----:R-:W-:Y:S05]  /*1900*/  @!P1 BRA `(.L_x_9429) ;  /* 0x000000c000689947 */ /* 0x002fea0003800000 */
.L_x_9428:
        /* <DEDUP_REMOVED lines=38> */
.L_x_9430:
        /* <DEDUP_REMOVED lines=310> */
.L_x_9431:
[----:B------:R1:W3:Y:S01]  /*2ed0*/  SYNCS.PHASECHK.TRANS64.TRYWAIT P1, [UR22+0x22850], R8 ;  /* 0x02285008ff0075a7 */ /* 0x0002e20008020156 */
[----:B------:R-:W-:Y:S05]  /*2ee0*/  @!P0 BRA `(.L_x_9432) ;  /* 0x0000000000048947 */ /* 0x000fea0003800000 */
[----:B------:R-:W-:Y:S01]  /*2ef0*/  BPT.TRAP 0x1 ;  /* 0x000000040000795c */ /* 0x000fe20000300000 */
.L_x_9432:
[----:B---3--:R-:W-:Y:S05]  /*2f00*/  @P1 BRA `(.L_x_9433) ;  /* 0x0000000000081947 */ /* 0x008fea0003800000 */
[----:B------:R-:W3:Y:S02]  /*2f10*/  SYNCS.PHASECHK.TRANS64.TRYWAIT P1, [UR22+0x22850], R8 ;  /* 0x02285008ff0075a7 */ /* 0x000ee40008020156 */
[----:B---3--:R-:W-:Y:S05]  /*2f20*/  @!P1 BRA `(.L_x_9434) ;  /* 0x000000a800f89947 */ /* 0x008fea0003800000 */
.L_x_9433:
        /* <DEDUP_REMOVED lines=43> */
.L_x_9435:
[----:B------:R-:W4:Y:S01]  /*31e0*/  S2UR UR6, SR_CgaCtaId ;  /* 0x00000000000679c3 */ /* 0x000f220000008800 */
[----:B------:R-:W-:Y:S02]  /*31f0*/  UISETP.GE.AND UP0, UPT, UR42, 0x61, UPT ;  /* 0x000000612a00788c */ /* 0x000fe4000bf06270 */
[----:B------:R-:W-:-:S04]  /*3200*/  UIADD3 UR22, UR22, 0x22860, URZ ;  /* 0x0002286016167890 */ /* 0x000fc8000fffe03f */
[----:B------:R-:W-:Y:S01]  /*3210*/  PLOP3.LUT P1, PT, PT, PT, UP0, 0x80, 0x0 ;  /* 0x000000000000781c */ /* 0x000fe20003f2f008 */
[----:B----4-:R-:W-:-:S09]  /*3220*/  UPRMT UR22, UR6, 0x654, UR22 ;  /* 0x0000065406167896 */ /* 0x010fd20008000016 */
[----:B------:R-:W-:Y:S03]  /*3230*/  SYNCS.ARRIVE.TRANS64.RED.A1T0 RZ, [UR22], RZ ;  /* 0x000000ffffff79a7 */ /* 0x000fe60008100416 */
[----:B------:R-:W-:Y:S05]  /*3240*/  @!P1 BRA `(.L_x_9436) ;  /* 0x0000001c00589947 */ /* 0x000fea0003800000 */
[----:B------:R-:W-:Y:S01]  /*3250*/  IMAD.MOV.U32 R213, RZ, RZ, R4 ;  /* 0x000000ffffd57224 */ /* 0x000fe200078e0004 */
[----:B------:R-:W-:Y:S01]  /*3260*/  UIADD3 UR43, UR43, -0x2, URZ ;  /* 0xfffffffe2b2b7890 */ /* 0x000fe2000fffe03f */
[----:B------:R-:W-:Y:S01]  /*3270*/  IMAD.MOV.U32 R7, RZ, RZ, R3 ;  /* 0x000000ffff077224 */ /* 0x000fe200078e0003 */
[----:B------:R-:W-:-:S10]  /*3280*/  ULDC UR22, c[0x0][0x988] ;  /* 0x0002620000167ab9 */ /* 0x000fd40000000800 */
.L_x_9447:
        /* <DEDUP_REMOVED lines=8> */
[----:B-1----:R-:W-:Y:S11]  /*3310*/  @!P0 BRA `(.L_x_9437) ;  /* 0x0000000000048947 */ /* 0x002ff60003800000 */
[----:B------:R-:W-:Y:S01]  /*3320*/  BPT.TRAP 0x1 ;  /* 0x000000040000795c */ /* 0x000fe20000300000 */
.L_x_9437:
[----:B------:R-:W2:Y:S01]  /*3330*/  S2UR UR23, SR_CgaCtaId ;  /* 0x00000000001779c3 */ /* 0x000ea20000008800 */
[----:B------:R-:W-:Y:S01]  /*3340*/  UMOV UR6, 0x400 ;  /* 0x0000040000067882 */ /* 0x000fe20000000000 */
[----:B01-3--:R-:W-:-:S05]  /*3350*/  IMAD.U32 R8, RZ, RZ, UR46 ;  /* 0x0000002eff087e24 */ /* 0x00bfca000f8e00ff */
[----:B------:R-:W-:Y:S01]  /*3360*/  SHF.L.U32 R8, R8, 0x1f, RZ ;  /* 0x0000001f08087819 */ /* 0x000fe200000006ff */
[----:B--2---:R-:W-:-:S04]  /*3370*/  ULEA UR6, UR23, UR6, 0x18 ;  /* 0x0000000617067291 */ /* 0x004fc8000f8ec03f */
[----:B------:R-:W-:-:S09]  /*3380*/  ULEA UR24, UR36, UR6, 0x3 ;  /* 0x0000000624187291 */ /* 0x000fd2000f8e183f */
[----:B------:R0:W1:Y:S01]  /*3390*/  SYNCS.PHASECHK.TRANS64.TRYWAIT P2, [UR24+0x22830], R8 ;  /* 0x02283008ff0075a7 */ /* 0x0000620008040158 */
[----:B------:R-:W-:Y:S05]  /*33a0*/  @!P0 BRA `(.L_x_9438) ;  /* 0x0000000000048947 */ /* 0x000fea0003800000 */
[----:B------:R-:W-:Y:S01]  /*33b0*/  BPT.TRAP 0x1 ;  /* 0x000000040000795c */ /* 0x000fe20000300000 */
.L_x_9438:
[----:B-1----:R-:W-:Y:S05]  /*33c0*/  @P2 BRA `(.L_x_9439) ;  /* 0x0000000000082947 */ /* 0x002fea0003800000 */
[----:B------:R-:W1:Y:S02]  /*33d0*/  SYNCS.PHASECHK.TRANS64.TRYWAIT P2, [UR24+0x22830], R8 ;  /* 0x02283008ff0075a7 */ /* 0x000e640008040158 */
[----:B-1----:R-:W-:Y:S05]  /*33e0*/  @!P2 BRA `(.L_x_9440) ;  /* 0x000000a400e0a947 */ /* 0x002fea0003800000 */
.L_x_9439:
[----:B------:R-:W-:Y:S01]  /*33f0*/  UIMAD UR6, UR36, 0x300, UR20 ;  /* 0x00000300240678a4 */ /* 0x000fe2000f8e0214 */
[----:B------:R-:W-:Y:S01]  /*3400*/  WARPGROUP.ARRIVE ;  /* 0x00000000000079c5 */ /* 0x000fe20000000000 */
[----:B------:R-:W-:Y:S01]  /*3410*/  UMOV UR7, 0x40000040 ;  /* 0x4000004000077882 */ /* 0x000fe20000000000 */
[----:B------:R-:W-:Y:S01]  /*3420*/  UMOV UR11, 0x40000040 ;  /* 0x40000040000b7882 */ /* 0x000fe20000000000 */
[----:B------:R-:W-:-:S03]  /*3430*/  UIADD3 UR10, UR6, 0x2, URZ ;  /* 0x00000002060a7890 */ /* 0x000fc6000fffe03f */
[----:B------:R-:W2:Y:S01]  /*3440*/  S2R R0, SR_TID.X ;  /* 0x0000000000007919 */ /* 0x000ea20000002100 */
[----:B------:R-:W-:Y:S01]  /*3450*/  UIADD3 UR14, UR6, 0x4, URZ ;  /* 0x00000004060e7890 */ /* 0x000fe2000fffe03f */
[----:B------:R-:W-:Y:S01]  /*3460*/  UMOV UR15, 0x40000040 ;  /* 0x40000040000f7882 */ /* 0x000fe20000000000 */
[----:B------:R-:W-:Y:S01]  /*3470*/  HGMMA.64x96x16.F32.BF16 R152, gdesc[UR4], RZ, !UPT, gsb0 ;  /* 0x01600000049879f0 */ /* 0x000fe2000c0018ff */
[----:B------:R-:W-:Y:S01]  /*3480*/  UIADD3 UR18, UR6, 0x6, URZ ;  /* 0x0000000606127890 */ /* 0x000fe2000fffe03f */
        /* <DEDUP_REMOVED lines=16> */
.L_x_9441:
[----:B------:R-:W-:Y:S01]  /*3590*/  FMNMX.FTZ R4, R152, R7, !PT ;  /* 0x0000000798047209 */ /* 0x000fe20007810000 */
[----:B------:R-:W-:Y:S01]  /*35a0*/  UMOV UR10, UR22 ;  /* 0x00000016000a7c82 */ /* 0x000fe20008000000 */
[----:B------:R-:W-:Y:S02]  /*35b0*/  UIADD3 UR6, UR24, 0x22840, URZ ;  /* 0x0002284018067890 */ /* 0x000fe4000fffe03f */
[----:B-1----:R-:W-:Y:S02]  /*35c0*/  FMNMX.FTZ R3, R153, R4, !PT ;  /* 0x0000000499037209 */ /* 0x002fe40007810000 */
        /* <DEDUP_REMOVED lines=24> */
[----:B------:R-:W1:Y:S02]  /*3750*/  SHFL.BFLY PT, R4, R9, 0x2, 0x1f ;  /* 0x0c401f0009047f89 */ /* 0x000e6400000e0000 */
[----:B-1----:R-:W-:-:S05]  /*3760*/  FMNMX.FTZ R10, R9, R4, !PT ;  /* 0x00000004090a7209 */ /* 0x002fca0007810000 */
[----:B------:R-:W1:Y:S02]  /*3770*/  SHFL.BFLY PT, R3, R10, 0x1, 0x1f ;  /* 0x0c201f000a037f89 */ /* 0x000e6400000e0000 */
[----:B-1----:R-:W-:-:S05]  /*3780*/  FMNMX.FTZ R3, R10, R3, !PT ;  /* 0x000000030a037209 */ /* 0x002fca0007810000 */
        /* <DEDUP_REMOVED lines=34> */
[----:B------:R-:W-:Y:S01]  /*39b0*/  FFMA.FTZ R176, R197, UR10, -R20 ;  /* 0x0000000ac5b07c23 */ /* 0x000fe20008010814 */
[----:B------:R-:W-:Y:S01]  /*39c0*/  FMNMX.FTZ R4, R170, R9, !PT ;  /* 0x00000009aa047209 */ /* 0x000fe20007810000 */
[----:B------:R-:W1:Y:S03]  /*39d0*/  MUFU.EX2 R7, R7 ;  /* 0x0000000700077308 */ /* 0x000e660000000800 */
[----:B------:R-:W-:-:S04]  /*39e0*/  FMNMX.FTZ R9, R171, R4, !PT ;  /* 0x00000004ab097209 */ /* 0x000fc80007810000 */
[----:B------:R-:W-:Y:S01]  /*39f0*/  FMNMX.FTZ R4, R174, R9, !PT ;  /* 0x00000009ae047209 */ /* 0x000fe20007810000 */
[----:B------:R-:W3:Y:S03]  /*3a00*/  MUFU.EX2 R152, R152 ;  /* 0x0000009800987308 */ /* 0x000ee60000000800 */
[----:B------:R-:W-:-:S04]  /*3a10*/  FMNMX.FTZ R9, R175, R4, !PT ;  /* 0x00000004af097209 */ /* 0x000fc80007810000 */
[----:B------:R-:W-:Y:S01]  /*3a20*/  FMNMX.FTZ R4, R178, R9, !PT ;  /* 0x00000009b2047209 */ /* 0x000fe20007810000 */
[----:B------:R-:W4:Y:S01]  /*3a30*/  MUFU.EX2 R153, R153 ;  /* 0x0000009900997308 */ /* 0x000f220000000800 */
[-C--:B-1----:R-:W-:Y:S01]  /*3a40*/  FMUL.FTZ R24, R24, R7.reuse ;  /* 0x0000000718187220 */ /* 0x082fe20000410000 */
[-C--:B------:R-:W-:Y:S01]  /*3a50*/  FMUL.FTZ R25, R25, R7.reuse ;  /* 0x0000000719197220 */ /* 0x080fe20000410000 */
[----:B------:R-:W-:Y:S01]  /*3a60*/  FMNMX.FTZ R9, R179, R4, !PT ;  /* 0x00000004b3097209 */ /* 0x000fe20007810000 */
[-C--:B------:R-:W-:Y:S01]  /*3a70*/  FMUL.FTZ R28, R28, R7.reuse ;  /* 0x000000071c1c7220 */ /* 0x080fe20000410000 */
[-C--:B------:R-:W-:Y:S01]  /*3a80*/  FMUL.FTZ R29, R29, R7.reuse ;  /* 0x000000071d1d7220 */ /* 0x080fe20000410000 */
[----:B------:R-:W-:Y:S01]  /*3a90*/  FMUL.FTZ R32, R32, R7 ;  /* 0x0000000720207220 */ /* 0x000fe20000410000 */
[----:B------:R-:W-:Y:S01]  /*3aa0*/  FMNMX.FTZ R4, R182, R9, !PT ;  /* 0x00000009b6047209 */ /* 0x000fe20007810000 */
[----:B------:R-:W1:Y:S01]  /*3ab0*/  MUFU.EX2 R212, R212 ;  /* 0x000000d400d47308 */ /* 0x000e620000000800 */
[----:B---3--:R-:W-:Y:S01]  /*3ac0*/  FFMA.FTZ R6, R7, R6, R152 ;  /* 0x0000000607067223 */ /* 0x008fe20000010098 */
[-C--:B------:R-:W-:Y:S01]  /*3ad0*/  FMUL.FTZ R33, R33, R7.reuse ;  /* 0x0000000721217220 */ /* 0x080fe20000410000 */
[----:B------:R-:W-:Y:S01]  /*3ae0*/  FMNMX.FTZ R9, R183, R4, !PT ;  /* 0x00000004b7097209 */ /* 0x000fe20007810000 */
[-C--:B------:R-:W-:Y:S01]  /*3af0*/  FMUL.FTZ R36, R36, R7.reuse ;  /* 0x0000000724247220 */ /* 0x080fe20000410000 */
[-C--:B------:R-:W-:Y:S01]  /*3b00*/  FMUL.FTZ R37, R37, R7.reuse ;  /* 0x0000000725257220 */ /* 0x080fe20000410000 */
[----:B------:R-:W-:Y:S01]  /*3b10*/  FMUL.FTZ R40, R40, R7 ;  /* 0x0000000728287220 */ /* 0x000fe20000410000 */
[----:B------:R-:W-:Y:S01]  /*3b20*/  FMNMX.FTZ R4, R186, R9, !PT ;  /* 0x00000009ba047209 */ /* 0x000fe20007810000 */
[----:B------:R-:W3:Y:S01]  /*3b30*/  MUFU.EX2 R157, R157 ;  /* 0x0000009d009d7308 */ /* 0x000ee20000000800 */
[C---:B----4-:R-:W-:Y:S01]  /*3b40*/  FADD.FTZ R181, R153.reuse, R6 ;  /* 0x0000000699b57221 */ /* 0x050fe20000010000 */
[----:B------:R-:W-:Y:S01]  /*3b50*/  F2FP.BF16.F32.PACK_AB R152, R153, R152 ;  /* 0x000000989998723e */ /* 0x000fe200000010ff */
[-C--:B------:R-:W-:Y:S01]  /*3b60*/  FMUL.FTZ R41, R41, R7.reuse ;  /* 0x0000000729297220 */ /* 0x080fe20000410000 */
[----:B------:R-:W-:Y:S01]  /*3b70*/  FMNMX.FTZ R9, R187, R4, !PT ;  /* 0x00000004bb097209 */ /* 0x000fe20007810000 */
[-C--:B------:R-:W-:Y:S01]  /*3b80*/  FMUL.FTZ R44, R44, R7.reuse ;  /* 0x000000072c2c7220 */ /* 0x080fe20000410000 */
[-C--:B------:R-:W-:Y:S01]  /*3b90*/  FMUL.FTZ R45, R45, R7.reuse ;  /* 0x000000072d2d7220 */ /* 0x080fe20000410000 */
[----:B------:R-:W-:Y:S01]  /*3ba0*/  FMUL.FTZ R48, R48, R7 ;  /* 0x0000000730307220 */ /* 0x000fe20000410000 */
[----:B------:R-:W-:Y:S01]  /*3bb0*/  FMNMX.FTZ R4, R190, R9, !PT ;  /* 0x00000009be047209 */ /* 0x000fe20007810000 */
[----:B------:R-:W-:Y:S01]  /*3bc0*/  MUFU.EX2 R156, R156 ;  /* 0x0000009c009c7308 */ /* 0x000fe20000000800 */
[-C--:B------:R-:W-:Y:S01]  /*3bd0*/  FMUL.FTZ R49, R49, R7.reuse ;  /* 0x0000000731317220 */ /* 0x080fe20000410000 */
        /* <DEDUP_REMOVED lines=20> */
[-C--:B------:R-:W-:Y:S01]  /*3d20*/  FMUL.FTZ R77, R77, R7.reuse ;  /* 0x000000074d4d7220 */ /* 0x080fe20000410000 */
[-C--:B------:R-:W-:Y:S01]  /*3d30*/  FMUL.FTZ R80, R80, R7.reuse ;  /* 0x0000000750507220 */ /* 0x080fe20000410000 */
[----:B------:R-:W4:Y:S01]  /*3d40*/  SHFL.BFLY PT, R9, R4, 0x2, 0x1f ;  /* 0x0c401f0004097f89 */ /* 0x000f2200000e0000 */
        /* <DEDUP_REMOVED lines=23> */
[----:B----4-:R-:W-:Y:S01]  /*3ec0*/  FMNMX.FTZ R9, R4, R9, !PT ;  /* 0x0000000904097209 */ /* 0x010fe20007810000 */
[----:B------:R-:W-:Y:S01]  /*3ed0*/  MUFU.EX2 R12, R12 ;  /* 0x0000000c000c7308 */ /* 0x000fe20000000800 */
        /* <DEDUP_REMOVED lines=17> */
[----:B------:R-:W-:-:S06]  /*3ff0*/  FMUL.FTZ R149, R149, R7 ;  /* 0x0000000795957220 */ /* 0x000fcc0000410000 */
[----:B------:R-:W-:Y:S01]  /*4000*/  MUFU.EX2 R211, R211 ;  /* 0x000000d300d37308 */ /* 0x000fe20000000800 */
[----:B----4-:R-:W-:-:S07]  /*4010*/  FMNMX.FTZ R4, R9, R4, !PT ;  /* 0x0000000409047209 */ /* 0x010fce0007810000 */
        /* <DEDUP_REMOVED lines=9> */
[----:B------:R-:W4:Y:S01]  /*40b0*/  MUFU.EX2 R20, R20 ;  /* 0x0000001400147308 */ /* 0x000f220000000800 */
[--C-:B------:R-:W-:Y:S01]  /*40c0*/  FFMA.FTZ R162, R167, UR10, -R180.reuse ;  /* 0x0000000aa7a27c23 */ /* 0x100fe200080108b4 */
[--C-:B------:R-:W-:Y:S01]  /*40d0*/  FFMA.FTZ R163, R163, UR10, -R180.reuse ;  /* 0x0000000aa3a37c23 */ /* 0x100fe200080108b4 */
[--C-:B------:R-:W-:Y:S01]  /*40e0*/  FFMA.FTZ R167, R171, UR10, -R180.reuse ;  /* 0x0000000aaba77c23 */ /* 0x100fe200080108b4 */
[--C-:B------:R-:W-:Y:S01]  /*40f0*/  FFMA.FTZ R171, R175, UR10, -R180.reuse ;  /* 0x0000000aafab7c23 */ /* 0x100fe200080108b4 */
[--C-:B------:R-:W-:Y:S01]  /*4100*/  FFMA.FTZ R175, R179, UR10, -R180.reuse ;  /* 0x0000000ab3af7c23 */ /* 0x100fe200080108b4 */
[--C-:B------:R-:W-:Y:S01]  /*4110*/  FFMA.FTZ R159, R166, UR10, -R180.reuse ;  /* 0x0000000aa69f7c23 */ /* 0x100fe200080108b4 */
[--C-:B------:R-:W-:Y:S01]  /*4120*/  FFMA.FTZ R166, R170, UR10, -R180.reuse ;  /* 0x0000000aaaa67c23 */ /* 0x100fe200080108b4 */
[----:B------:R-:W5:Y:S01]  /*4130*/  MUFU.EX2 R161, R161 ;  /* 0x000000a100a17308 */ /* 0x000f620000000800 */
[--C-:B------:R-:W-:Y:S01]  /*4140*/  FFMA.FTZ R170, R174, UR10, -R180.reuse ;  /* 0x0000000aaeaa7c23 */ /* 0x100fe200080108b4 */
[--C-:B------:R-:W-:Y:S01]  /*4150*/  FFMA.FTZ R174, R178, UR10, -R180.reuse ;  /* 0x0000000ab2ae7c23 */ /* 0x100fe200080108b4 */
[----:B-1----:R-:W-:Y:S01]  /*4160*/  FADD.FTZ R178, R212, R181 ;  /* 0x000000b5d4b27221 */ /* 0x002fe20000010000 */
[--C-:B------:R-:W-:Y:S01]  /*4170*/  FFMA.FTZ R182, R182, UR10, -R180.reuse ;  /* 0x0000000ab6b67c23 */ /* 0x100fe200080108b4 */
[--C-:B------:R-:W-:Y:S01]  /*4180*/  FFMA.FTZ R6, R183, UR10, -R180.reuse ;  /* 0x0000000ab7067c23 */ /* 0x100fe200080108b4 */
[----:B------:R-:W-:Y:S01]  /*4190*/  FFMA.FTZ R194, R194, UR10, -R180 ;  /* 0x0000000ac2c27c23 */ /* 0x000fe200080108b4 */
[----:B---3--:R-:W-:Y:S01]  /*41a0*/  FADD.FTZ R181, R157, R178 ;  /* 0x000000b29db57221 */ /* 0x008fe20000010000 */
[----:B------:R-:W1:Y:S01]  /*41b0*/  MUFU.EX2 R184, R184 ;  /* 0x000000b800b87308 */ /* 0x000e620000000800 */
[--C-:B------:R-:W-:Y:S01]  /*41c0*/  FFMA.FTZ R178, R186, UR10, -R180.reuse ;  /* 0x0000000abab27c23 */ /* 0x100fe200080108b4 */
[--C-:B------:R-:W-:Y:S01]  /*41d0*/  FFMA.FTZ R195, R195, UR10, -R180.reuse ;  /* 0x0000000ac3c37c23 */ /* 0x100fe200080108b4 */
[----:B------:R-:W-:Y:S01]  /*41e0*/  FFMA.FTZ R198, R198, UR10, -R180 ;  /* 0x0000000ac6c67c23 */ /* 0x000fe200080108b4 */
[-C--:B----4-:R-:W-:Y:S01]  /*41f0*/  FMUL.FTZ R26, R26, R20.reuse ;  /* 0x000000141a1a7220 */ /* 0x090fe20000410000 */
[-C--:B------:R-:W-:Y:S01]  /*4200*/  FMUL.FTZ R27, R27, R20.reuse ;  /* 0x000000141b1b7220 */ /* 0x080fe20000410000 */
[-C--:B------:R-:W-:Y:S01]  /*4210*/  FMUL.FTZ R30, R30, R20.reuse ;  /* 0x000000141e1e7220 */ /* 0x080fe20000410000 */
[-C--:B------:R-:W-:Y:S01]  /*4220*/  FMUL.FTZ R31, R31, R20.reuse ;  /* 0x000000141f1f7220 */ /* 0x080fe20000410000 */
[----:B------:R-:W3:Y:S01]  /*4230*/  MUFU.EX2 R155, R155 ;  /* 0x0000009b009b7308 */ /* 0x000ee20000000800 */
[----:B-----5:R-:W-:Y:S01]  /*4240*/  FFMA.FTZ R179, R20, R5, R161 ;  /* 0x0000000514b37223 */ /* 0x020fe200000100a1 */
[-C--:B------:R-:W-:Y:S01]  /*4250*/  FMUL.FTZ R34, R34, R20.reuse ;  /* 0x0000001422227220 */ /* 0x080fe20000410000 */
[-C--:B------:R-:W-:Y:S01]  /*4260*/  FMUL.FTZ R35, R35, R20.reuse ;  /* 0x0000001423237220 */ /* 0x080fe20000410000 */
[-C--:B------:R-:W-:Y:S01]  /*4270*/  FMUL.FTZ R38, R38, R20.reuse ;  /* 0x0000001426267220 */ /* 0x080fe20000410000 */
[-C--:B------:R-:W-:Y:S01]  /*4280*/  FMUL.FTZ R39, R39, R20.reuse ;  /* 0x0000001427277220 */ /* 0x080fe20000410000 */
[-C--:B------:R-:W-:Y:S01]  /*4290*/  FMUL.FTZ R42, R42, R20.reuse ;  /* 0x000000142a2a7220 */ /* 0x080fe20000410000 */
[-C--:B------:R-:W-:Y:S01]  /*42a0*/  FMUL.FTZ R43, R43, R20.reuse ;  /* 0x000000142b2b7220 */ /* 0x080fe20000410000 */
[----:B------:R-:W4:Y:S01]  /*42b0*/  MUFU.EX2 R188, R188 ;  /* 0x000000bc00bc7308 */ /* 0x000f220000000800 */
        /* <DEDUP_REMOVED lines=8> */
[----:B---3--:R-:W-:Y:S01]  /*4340*/  FADD.FTZ R179, R155, R154 ;  /* 0x0000009a9bb37221 */ /* 0x008fe20000010000 */
[----:B------:R-:W-:Y:S01]  /*4350*/  FADD.FTZ R154, R156, R181 ;  /* 0x000000b59c9a7221 */ /* 0x000fe20000010000 */
[----:B------:R-:W-:Y:S01]  /*4360*/  FFMA.FTZ R181, R190, UR10, -R180 ;  /* 0x0000000abeb57c23 */ /* 0x000fe200080108b4 */
[C---:B------:R-:W-:Y:S01]  /*4370*/  F2FP.BF16.F32.PACK_AB R156, R15.reuse, R156 ;  /* 0x0000009c0f9c723e */ /* 0x040fe200000010ff */
[-C--:B------:R-:W-:Y:S01]  /*4380*/  FMUL.FTZ R58, R58, R20.reuse ;  /* 0x000000143a3a7220 */ /* 0x080fe20000410000 */
[----:B------:R-:W-:Y:S01]  /*4390*/  FADD.FTZ R154, R15, R154 ;  /* 0x0000009a0f9a7221 */ /* 0x000fe20000010000 */
[-C--:B------:R-:W-:Y:S01]  /*43a0*/  FMUL.FTZ R59, R59, R20.reuse ;  /* 0x000000143b3b7220 */ /* 0x080fe20000410000 */
[----:B------:R-:W3:Y:S01]  /*43b0*/  MUFU.EX2 R163, R163 ;  /* 0x000000a300a37308 */ /* 0x000ee20000000800 */
[C---:B----4-:R-:W-:Y:S01]  /*43c0*/  FADD.FTZ R183, R188.reuse, R179 ;  /* 0x000000b3bcb77221 */ /* 0x050fe20000010000 */
[----:B------:R-:W-:Y:S01]  /*43d0*/  FFMA.FTZ R179, R187, UR10, -R180 ;  /* 0x0000000abbb37c23 */ /* 0x000fe200080108b4 */
[----:B------:R-:W-:Y:S01]  /*43e0*/  F2FP.BF16.F32.PACK_AB R155, R188, R155 ;  /* 0x0000009bbc9b723e */ /* 0x000fe200000010ff */
        /* <DEDUP_REMOVED lines=37> */
[----:B-1----:R-:W-:Y:S01]  /*4640*/  FADD.FTZ R182, R158, R183 ;  /* 0x000000b79eb67221 */ /* 0x002fe20000010000 */
[----:B------:R-:W-:Y:S01]  /*4650*/  FADD.FTZ R183, R13, R154 ;  /* 0x0000009a0db77221 */ /* 0x000fe20000010000 */
[-C--:B------:R-:W-:Y:S01]  /*4660*/  FMUL.FTZ R126, R126, R20.reuse ;  /* 0x000000147e7e7220 */ /* 0x080fe20000410000 */
[----:B------:R-:W-:Y:S01]  /*4670*/  FMUL.FTZ R127, R127, R20 ;  /* 0x000000147f7f7220 */ /* 0x000fe20000410000 */
[----:B---3--:R-:W-:Y:S01]  /*4680*/  FADD.FTZ R186, R163, R182 ;  /* 0x000000b6a3ba7221 */ /* 0x008fe20000010000 */
[----:B------:R-:W-:Y:S01]  /*4690*/  FADD.FTZ R183, R210, R183 ;  /* 0x000000b7d2b77221 */ /* 0x000fe20000010000 */
[----:B------:R-:W-:Y:S01]  /*46a0*/  FFMA.FTZ R182, R191, UR10, -R180 ;  /* 0x0000000abfb67c23 */ /* 0x000fe200080108b4 */
[----:B------:R-:W1:Y:S01]  /*46b0*/  MUFU.EX2 R170, R170 ;  /* 0x000000aa00aa7308 */ /* 0x000e620000000800 */
[----:B----4-:R-:W-:Y:S01]  /*46c0*/  FADD.FTZ R185, R159, R186 ;  /* 0x000000ba9fb97221 */ /* 0x010fe20000010000 */
[----:B------:R-:W-:Y:S01]  /*46d0*/  FADD.FTZ R154, R160, R183 ;  /* 0x000000b7a09a7221 */ /* 0x000fe20000010000 */
[C---:B-----5:R-:W-:Y:S01]  /*46e0*/  F2FP.BF16.F32.PACK_AB R159, R162.reuse, R159 ;  /* 0x0000009fa29f723e */ /* 0x060fe200000010ff */
[----:B------:R-:W-:Y:S01]  /*46f0*/  FFMA.FTZ R180, R199, UR10, -R180 ;  /* 0x0000000ac7b47c23 */ /* 0x000fe200080108b4 */
[----:B------:R-:W-:Y:S01]  /*4700*/  FADD.FTZ R185, R162, R185 ;  /* 0x000000b9a2b97221 */ /* 0x000fe20000010000 */
[----:B------:R-:W-:Y:S01]  /*4710*/  FADD.FTZ R153, R21, R154 ;  /* 0x0000009a15997221 */ /* 0x000fe20000010000 */
[----:B------:R-:W-:Y:S01]  /*4720*/  F2FP.BF16.F32.PACK_AB R154, R157, R212 ;  /* 0x000000d49d9a723e */ /* 0x000fe200000010ff */
[----:B------:R-:W3:Y:S01]  /*4730*/  MUFU.EX2 R171, R171 ;  /* 0x000000ab00ab7308 */ /* 0x000ee20000000800 */
[----:B0-----:R-:W-:Y:S01]  /*4740*/  FADD.FTZ R186, R166, R185 ;  /* 0x000000b9a6ba7221 */ /* 0x001fe20000010000 */
[----:B------:R-:W-:Y:S01]  /*4750*/  F2FP.BF16.F32.PACK_AB R162, R165, R12 ;  /* 0x0000000ca5a2723e */ /* 0x000fe200000010ff */
[----:B------:R-:W-:Y:S01]  /*4760*/  FMUL.FTZ R130, R130, R20 ;  /* 0x0000001482827220 */ /* 0x000fe20000410000 */
[----:B------:R-:W-:Y:S01]  /*4770*/  F2FP.BF16.F32.PACK_AB R160, R21, R160 ;  /* 0x000000a015a0723e */ /* 0x000fe200000010ff */
[----:B--2---:R-:W-:Y:S01]  /*4780*/  FADD.FTZ R183, R167, R186 ;  /* 0x000000baa7b77221 */ /* 0x004fe20000010000 */
[----:B------:R-:W-:Y:S01]  /*4790*/  FADD.FTZ R186, R12, R153 ;  /* 0x000000990cba7221 */ /* 0x000fe20000010000 */
[----:B------:R-:W-:Y:S01]  /*47a0*/  F2FP.BF16.F32.PACK_AB R153, R184, R161 ;  /* 0x000000a1b899723e */ /* 0x000fe200000010ff */
[----:B------:R-:W0:Y:S01]  /*47b0*/  MUFU.EX2 R174, R174 ;  /* 0x000000ae00ae7308 */ /* 0x000e220000000800 */
[----:B-1----:R-:W-:Y:S01]  /*47c0*/  FADD.FTZ R184, R170, R183 ;  /* 0x000000b7aab87221 */ /* 0x002fe20000010000 */
[----:B------:R-:W-:Y:S01]  /*47d0*/  FADD.FTZ R157, R165, R186 ;  /* 0x000000baa59d7221 */ /* 0x000fe20000010000 */
        /* <DEDUP_REMOVED lines=8> */
[----:B------:R-:W-:Y:S01]  /*4860*/  F2FP.BF16.F32.PACK_AB R157, R163, R158 ;  /* 0x0000009ea39d723e */ /* 0x000fe200000010ff */
[----:B------:R-:W-:Y:S01]  /*4870*/  FMUL.FTZ R142, R142, R20 ;  /* 0x000000148e8e7220 */ /* 0x000fe20000410000 */
[----:B------:R-:W-:Y:S01]  /*4880*/  F2FP.BF16.F32.PACK_AB R158, R210, R13 ;  /* 0x0000000dd29e723e */ /* 0x000fe200000010ff */
[----:B------:R-:W-:Y:S01]  /*4890*/  FADD.FTZ R184, R211, R184 ;  /* 0x000000b8d3b87221 */ /* 0x000fe20000010000 */
[----:B------:R-:W-:Y:S01]  /*48a0*/  F2FP.BF16.F32.PACK_AB R163, R171, R170 ;  /* 0x000000aaaba3723e */ /* 0x000fe200000010ff */
[----:B------:R-:W2:Y:S01]  /*48b0*/  MUFU.EX2 R14, R14 ;  /* 0x0000000e000e7308 */ /* 0x000ea20000000800 */
[----:B0-----:R-:W-:Y:S01]  /*48c0*/  FADD.FTZ R186, R174, R161 ;  /* 0x000000a1aeba7221 */ /* 0x001fe20000010000 */
[----:B------:R-:W-:Y:S01]  /*48d0*/  FADD.FTZ R13, R11, R184 ;  /* 0x000000b80b0d7221 */ /* 0x000fe20000010000 */
[----:B------:R-:W-:Y:S01]  /*48e0*/  F2FP.BF16.F32.PACK_AB R161, R167, R166 ;  /* 0x000000a6a7a1723e */ /* 0x000fe200000010ff */
[----:B------:R-:W-:Y:S01]  /*48f0*/  FMUL.FTZ R143, R143, R20 ;  /* 0x000000148f8f7220 */ /* 0x000fe20000410000 */
[----:B------:R-:W-:Y:S01]  /*4900*/  F2FP.BF16.F32.PACK_AB R164, R211, R164 ;  /* 0x000000a4d3a4723e */ /* 0x000fe200000010ff */
        /* <DEDUP_REMOVED lines=22> */
[----:B------:R-:W-:Y:S02]  /*4a70*/  F2FP.BF16.F32.PACK_AB R166, R14, R11 ;  /* 0x0000000b0ea6723e */ /* 0x000fe400000010ff */
[----:B------:R-:W-:-:S04]  /*4a80*/  F2FP.BF16.F32.PACK_AB R169, R179, R178 ;  /* 0x000000b2b3a9723e */ /* 0x000fc800000010ff */
        /* <DEDUP_REMOVED lines=23> */
[----:B--2---:R-:W-:Y:S01]  /*4c00*/  FADD.FTZ R11, R9, R6 ;  /* 0x00000006090b7221 */ /* 0x004fe20000010000 */
[C---:B0-----:R-:W-:Y:S01]  /*4c10*/  FADD.FTZ R5, R175.reuse, R10 ;  /* 0x0000000aaf057221 */ /* 0x041fe20000010000 */
[----:B------:R-:W-:Y:S02]  /*4c20*/  F2FP.BF16.F32.PACK_AB R175, R175, R198 ;  /* 0x000000c6afaf723e */ /* 0x000fe400000010ff */
[C---:B-1----:R-:W-:Y:S01]  /*4c30*/  FADD.FTZ R6, R176.reuse, R11 ;  /* 0x0000000bb0067221 */ /* 0x042fe20000010000 */
[----:B------:R-:W-:Y:S01]  /*4c40*/  F2FP.BF16.F32.PACK_AB R174, R176, R9 ;  /* 0x00000009b0ae723e */ /* 0x000fe200000010ff */
[----:B------:R-:W-:Y:S06]  /*4c50*/  @!P0 BRA `(.L_x_9442) ;  /* 0x0000000000048947 */ /* 0x000fec0003800000 */
[----:B------:R-:W-:Y:S01]  /*4c60*/  BPT.TRAP 0x1 ;  /* 0x000000040000795c */ /* 0x000fe20000300000 */
.L_x_9442:
[----:B------:R0:W1:Y:S01]  /*4c70*/  SYNCS.PHASECHK.TRANS64.TRYWAIT P2, [UR24+0x22850], R8 ;  /* 0x02285008ff0075a7 */ /* 0x0000620008040158 */
[----:B------:R-:W-:Y:S05]  /*4c80*/  @!P0 BRA `(.L_x_9443) ;  /* 0x0000000000048947 */ /* 0x000fea0003800000 */
[----:B------:R-:W-:Y:S01]  /*4c90*/  BPT.TRAP 0x1 ;  /* 0x000000040000795c */ /* 0x000fe20000300000 */
.L_x_9443:
[----:B------:R-:W-:Y:S01]  /*4ca0*/  VIADD R7, R214, 0x8 ;  /* 0x00000008d6077836 */ /* 0x000fe20000000000 */
[----:B-1----:R-:W-:Y:S06]  /*4cb0*/  @P2 BRA `(.L_x_9444) ;  /* 0x0000000000082947 */ /* 0x002fec0003800000 */
[----:B------:R-:W1:Y:S02]  /*4cc0*/  SYNCS.PHASECHK.TRANS64.TRYWAIT P2, [UR24+0x22850], R8 ;  /* 0x02285008ff0075a7 */ /* 0x000e640008040158 */
[----:B-1----:R-:W-:Y:S05]  /*4cd0*/  @!P2 BRA `(.L_x_9445) ;  /* 0x0000008c00bca947 */ /* 0x002fea0003800000 */
.L_x_9444:
        /* <DEDUP_REMOVED lines=37> */
[----:B--2---:R-:W-:Y:S05]  /*4f30*/  @!P0 BRA `(.L_x_9446) ;  /* 0x0000000000048947 */ /* 0x004fea0003800000 */
[----:B------:R-:W-:Y:S01]  /*4f40*/  BPT.TRAP 0x1 ;  /* 0x000000040000795c */ /* 0x000fe20000300000 */
.L_x_9446:
[----:B------:R-:W-:Y:S01]  /*4f50*/  UIADD3 UR24, UR24, 0x22860, URZ ;  /* 0x0002286018187890 */ /* 0x000fe2000fffe03f */
[----:B------:R-:W-:Y:S02]  /*4f60*/  IMAD.MOV.U32 R213, RZ, RZ, R4 ;  /* 0x000000ffffd57224 */ /* 0x000fe400078e0004 */
[----:B------:R-:W-:Y:S01]  /*4f70*/  IMAD.MOV.U32 R7, RZ, RZ, R3 ;  /* 0x000000ffff077224 */ /* 0x000fe200078e0003 */
[----:B------:R-:W-:-:S09]  /*4f80*/  UPRMT UR24, UR23, 0x654, UR24 ;  /* 0x0000065417187896 */ /* 0x000fd20008000018 */
[----:B------:R-:W-:Y:S01]  /*4f90*/  SYNCS.ARRIVE.TRANS64.RED.A1T0 RZ, [UR24], RZ ;  /* 0x000000ffffff79a7 */ /* 0x000fe20008100418 */
[----:B------:R-:W-:Y:S05]  /*4fa0*/  @P1 BRA `(.L_x_9447) ;  /* 0xffffffe000b81947 */ /* 0x000fea000383ffff */
.L_x_9436:
[----:B------:R-:W4:Y:S01]  /*4fb0*/  SHFL.BFLY PT, R7, R6, 0x2, 0x1f ;  /* 0x0c401f0006077f89 */ /* 0x000f2200000e0000 */
[----:B------:R-:W-:Y:S01]  /*4fc0*/  UIADD3 UR36, UR36, 0x1, URZ ;  /* 0x0000000124247890 */ /* 0x000fe2000fffe03f */
[----:B------:R-:W-:Y:S01]  /*4fd0*/  IMAD.U32 R14, RZ, RZ, UR10 ;  /* 0x0000000aff0e7e24 */ /* 0x000fe2000f8e00ff */
[----:B------:R2:W-:Y:S06]  /*4fe0*/  BAR.ARV R0, 0x100 ;  /* 0x000400000000751d */ /* 0x0005ec0000002000 */
[----:B------:R-:W-:Y:S02]  /*4ff0*/  UISETP.NE.AND UP0, UPT, UR36, 0x2, UPT ;  /* 0x000000022400788c */ /* 0x000fe4000bf05270 */
[----:B------:R-:W-:Y:S06]  /*5000*/  BAR.ARV 0x8, 0x180 ;  /* 0x0206000000007b1d */ /* 0x000fec0000002000 */
[----:B--2---:R-:W-:Y:S01]  /*5010*/  IMAD.MOV.U32 R0, RZ, RZ, RZ ;  /* 0x000000ffff007224 */ /* 0x004fe200078e00ff */
[----:B------:R-:W-:Y:S01]  /*5020*/  USEL UR4, URZ, 0x1, UP0 ;  /* 0x000000013f047887 */ /* 0x000fe20008000000 */
[----:B------:R-:W2:Y:S01]  /*5030*/  SHFL.BFLY PT, R10, R5, 0x2, 0x1f ;  /* 0x0c401f00050a7f89 */ /* 0x000ea200000e0000 */
[----:B------:R-:W-:Y:S01]  /*5040*/  PLOP3.LUT P0, PT, PT, PT, PT, 0x8, 0x0 ;  /* 0x000000000000781c */ /* 0x000fe20003f0e170 */
[----:B------:R-:W-:Y:S01]  /*5050*/  UIADD3 UR47, UR47, 0x1, URZ ;  /* 0x000000012f2f7890 */ /* 0x000fe2000fffe03f */
[----:B----4-:R-:W-:Y:S01]  /*5060*/  FADD.FTZ R7, R7, R6 ;  /* 0x0000000607077221 */ /* 0x010fe20000010000 */
[----:B------:R-:W-:Y:S01]  /*5070*/  IMAD.U32 R6, RZ, RZ, UR10 ;  /* 0x0000000aff067e24 */ /* 0x000fe2000f8e00ff */
[----:B------:R-:W-:-:S02]  /*5080*/  USEL UR36, UR36, URZ, UP0 ;  /* 0x0000003f24247287 */ /* 0x000fc40008000000 */
[----:B------:R-:W-:Y:S01]  /*5090*/  ULOP3.LUT UR46, UR46, UR4, URZ, 0x3c, !UPT ;  /* 0x000000042e2e7292 */ /* 0x000fe2000f8e3c3f */
[----:B01-3--:R-:W0:Y:S01]  /*50a0*/  SHFL.BFLY PT, R8, R7, 0x1, 0x1f ;  /* 0x0c201f0007087f89 */ /* 0x00be2200000e0000 */
[----:B--2---:R-:W-:-:S05]  /*50b0*/  FADD.FTZ R10, R10, R5 ;  /* 0x000000050a0a7221 */ /* 0x004fca0000010000 */
[----:B------:R-:W1:Y:S01]  /*50c0*/  SHFL.BFLY PT, R9, R10, 0x1, 0x1f ;  /* 0x0c201f000a097f89 */ /* 0x000e6200000e0000 */
[----:B0-----:R-:W-:Y:S01]  /*50d0*/  FADD.FTZ R11, R7, R8 ;  /* 0x00000008070b7221 */ /* 0x001fe20000010000 */
[----:B------:R-:W-:-:S04]  /*50e0*/  IMAD.MOV.U32 R8, RZ, RZ, RZ ;  /* 0x000000ffff087224 */ /* 0x000fc800078e00ff */
[----:B------:R-:W-:-:S13]  /*50f0*/  FSETP.NE.FTZ.AND P1, PT, R11, RZ, PT ;  /* 0x000000ff0b00720b */ /* 0x000fda0003f35000 */
[----:B------:R-:W0:Y:S01]  /*5100*/  @P1 MUFU.LG2 R5, R11 ;  /* 0x0000000b00051308 */ /* 0x000e220000000c00 */
[----:B------:R-:W-:Y:S01]  /*5110*/  @P1 FMUL.FTZ R6, R6, 0.69314718246459960938 ;  /* 0x3f31721806061820 */ /* 0x000fe20000410000 */
[----:B-1----:R-:W-:Y:S01]  /*5120*/  FADD.FTZ R13, R10, R9 ;  /* 0x000000090a0d7221 */ /* 0x002fe20000010000 */
[----:B------:R-:W-:-:S04]  /*5130*/  IMAD.MOV.U32 R9, RZ, RZ, -0x800000 ;  /* 0xff800000ff097424 */ /* 0x000fc800078e00ff */
[----:B------:R-:W-:Y:S01]  /*5140*/  FSETP.NE.FTZ.AND P2, PT, R13, RZ, PT ;  /* 0x000000ff0d00720b */ /* 0x000fe20003f55000 */
[----:B------:R-:W1:Y:S01]  /*5150*/  @P1 MUFU.RCP R8, R11 ;  /* 0x0000000b00081308 */ /* 0x000e620000001000 */
[----:B0-----:R-:W-:-:S11]  /*5160*/  @P1 FMUL.FTZ R5, R5, 0.69314718246459960938 ;  /* 0x3f31721805051820 */ /* 0x001fd60000410000 */
[----:B------:R-:W0:Y:S01]  /*5170*/  @P2 MUFU.LG2 R7, R13 ;  /* 0x0000000d00072308 */ /* 0x000e220000000c00 */
[----:B------:R-:W-:Y:S01]  /*5180*/  @P2 FMUL.FTZ R14, R14, 0.69314718246459960938 ;  /* 0x3f3172180e0e2820 */ /* 0x000fe20000410000 */
[----:B------:R-:W-:Y:S01]  /*5190*/  @P1 FFMA.FTZ R9, R6, R3, R5 ;  /* 0x0000000306091223 */ /* 0x000fe20000010005 */
[-C--:B-1----:R-:W-:Y:S01]  /*51a0*/  FMUL.FTZ R24, R24, R8.reuse ;  /* 0x0000000818187220 */ /* 0x082fe20000410000 */
[-C--:B------:R-:W-:Y:S01]  /*51b0*/  FMUL.FTZ R25, R25, R8.reuse ;  /* 0x0000000819197220 */ /* 0x080fe20000410000 */
[----:B------:R-:W-:-:S03]  /*51c0*/  FMUL.FTZ R28, R28, R8 ;  /* 0x000000081c1c7220 */ /* 0x000fc60000410000 */
[----:B------:R-:W1:Y:S01]  /*51d0*/  @P2 MUFU.RCP R0, R13 ;  /* 0x0000000d00002308 */ /* 0x000e620000001000 */
        /* <DEDUP_REMOVED lines=15> */
[----:B------:R-:W-:Y:S01]  /*52d0*/  FMUL.FTZ R57, R57, R8 ;  /* 0x0000000839397220 */ /* 0x000fe20000410000 */
[----:B-1----:R-:W-:Y:S01]  /*52e0*/  FMUL.FTZ R152, R75, R0 ;  /* 0x000000004b987220 */ /* 0x002fe20000410000 */
        /* <DEDUP_REMOVED lines=110> */
[----:B------:R-:W-:-:S07]  /*59d0*/  @P2 FFMA.FTZ R8, R14, R4, R7 ;  /* 0x000000040e082223 */ /* 0x000fce0000010007 */
.L_x_9423:
        /* <DEDUP_REMOVED lines=41> */
[C---:B------:R-:W-:Y:S01]  /*5c70*/  IADD3 R179, P4, R114.reuse, 0x60, RZ ;  /* 0x0000006072b37810 */ /* 0x040fe20007f9e0ff */
[--C-:B------:R-:W-:Y:S01]  /*5c80*/  IMAD.X R15, RZ, RZ, R115.reuse, P1 ;  /* 0x000000ffff0f7224 */ /* 0x100fe200008e0673 */
[C---:B------:R-:W-:Y:S01]  /*5c90*/  IADD3 R183, P6, R114.reuse, 0x4020, RZ ;  /* 0x0000402072b77810 */ /* 0x040fe20007fde0ff */
[--C-:B------:R-:W-:Y:S01]  /*5ca0*/  IMAD.X R21, RZ, RZ, R115.reuse, P0 ;  /* 0x000000ffff157224 */ /* 0x100fe200000e0673 */
[C---:B------:R-:W-:Y:S01]  /*5cb0*/  LOP3.LUT R11, R114.reuse, 0x380, RZ, 0xc0, !PT ;  /* 0x00000380720b7812 */ /* 0x040fe200078ec0ff */
[--C-:B------:R-:W-:Y:S01]  /*5cc0*/  IMAD.X R31, RZ, RZ, R115.reuse, P4 ;  /* 0x000000ffff1f7224 */ /* 0x100fe200020e0673 */
[C---:B------:R-:W-:Y:S01]  /*5cd0*/  IADD3 R181, P3, R114.reuse, 0x4000, RZ ;  /* 0x0000400072b57810 */ /* 0x040fe20007f7e0ff */
[----:B------:R-:W-:Y:S01]  /*5ce0*/  IMAD.X R47, RZ, RZ, R115, P6 ;  /* 0x000000ffff2f7224 */ /* 0x000fe200030e0673 */
[----:B------:R-:W-:-:S02]  /*5cf0*/  IADD3 R185, P5, R114, 0x4040, RZ ;  /* 0x0000404072b97810 */ /* 0x000fc40007fbe0ff */
[C---:B------:R-:W-:Y:S02]  /*5d00*/  IADD3 R187, P2, R114.reuse, 0x4060, RZ ;  /* 0x0000406072bb7810 */ /* 0x040fe40007f5e0ff */
[C---:B------:R-:W-:Y:S01]  /*5d10*/  IADD3 R189, P1, R114.reuse, 0x8000, RZ ;  /* 0x0000800072bd7810 */ /* 0x040fe20007f3e0ff */
[--C-:B------:R-:W-:Y:S01]  /*5d20*/  IMAD.X R55, RZ, RZ, R115.reuse, P5 ;  /* 0x000000ffff377224 */ /* 0x100fe200028e0673 */
[----:B------:R-:W-:Y:S01]  /*5d30*/  LOP3.LUT R14, R175, 0x380, RZ, 0xc0, !PT ;  /* 0x00000380af0e7812 */ /* 0x000fe200078ec0ff */
[--C-:B------:R-:W-:Y:S01]  /*5d40*/  IMAD.X R63, RZ, RZ, R115.reuse, P2 ;  /* 0x000000ffff3f7224 */ /* 0x100fe200010e0673 */
[----:B------:R-:W-:Y:S01]  /*5d50*/  LOP3.LUT R20, R177, 0x380, RZ, 0xc0, !PT ;  /* 0x00000380b1147812 */ /* 0x000fe200078ec0ff */
[----:B------:R-:W-:Y:S01]  /*5d60*/  IMAD.X R71, RZ, RZ, R115, P1 ;  /* 0x000000ffff477224 */ /* 0x000fe200008e0673 */
[----:B------:R-:W-:Y:S02]  /*5d70*/  LOP3.LUT R30, R179, 0x380, RZ, 0xc0, !PT ;  /* 0x00000380b31e7812 */ /* 0x000fe400078ec0ff */
[----:B------:R-:W-:-:S02]  /*5d80*/  IADD3 R193, P4, R114, 0x8040, RZ ;  /* 0x0000804072c17810 */ /* 0x000fc40007f9e0ff */
[----:B------:R-:W-:Y:S02]  /*5d90*/  SHF.R.U64 R11, R11, 0x3, RZ ;  /* 0x000000030b0b7819 */ /* 0x000fe400000012ff */
[----:B------:R-:W-:Y:S01]  /*5da0*/  LOP3.LUT R38, R181, 0x380, RZ, 0xc0, !PT ;  /* 0x00000380b5267812 */ /* 0x000fe200078ec0ff */
[--C-:B------:R-:W-:Y:S01]  /*5db0*/  IMAD.X R99, RZ, RZ, R115.reuse, P4 ;  /* 0x000000ffff637224 */ /* 0x100fe200020e0673 */
[C---:B------:R-:W-:Y:S02]  /*5dc0*/  IADD3 R191, P0, R114.reuse, 0x8020, RZ ;  /* 0x0000802072bf7810 */ /* 0x040fe40007f1e0ff */
[----:B------:R-:W-:Y:S02]  /*5dd0*/  IADD3 R197, P6, R114, 0xc000, RZ ;  /* 0x0000c00072c57810 */ /* 0x000fe40007fde0ff */
[----:B------:R-:W-:Y:S01]  /*5de0*/  SHF.R.U64 R14, R14, 0x3, RZ ;  /* 0x000000030e0e7819 */ /* 0x000fe200000012ff */
[--C-:B------:R-:W-:Y:S01]  /*5df0*/  IMAD.X R95, RZ, RZ, R115.reuse, P0 ;  /* 0x000000ffff5f7224 */ /* 0x100fe200000e0673 */
[----:B------:R-:W-:Y:S01]  /*5e00*/  LOP3.LUT R46, R183, 0x380, RZ, 0xc0, !PT ;  /* 0x00000380b72e7812 */ /* 0x000fe200078ec0ff */
[----:B------:R-:W-:Y:S01]  /*5e10*/  IMAD.X R107, RZ, RZ, R115, P6 ;  /* 0x000000ffff6b7224 */ /* 0x000fe200030e0673 */
[----:B------:R-:W-:-:S02]  /*5e20*/  IADD3.X R39, RZ, R115, RZ, P3, !PT ;  /* 0x00000073ff277210 */ /* 0x000fc40001ffe4ff */
[----:B------:R-:W-:Y:S02]  /*5e30*/  SHF.R.U64 R20, R20, 0x3, RZ ;  /* 0x0000000314147819 */ /* 0x000fe400000012ff */
[----:B------:R-:W-:Y:S02]  /*5e40*/  LOP3.LUT R54, R185, 0x380, RZ, 0xc0, !PT ;  /* 0x00000380b9367812 */ /* 0x000fe400078ec0ff */
[C---:B------:R-:W-:Y:S02]  /*5e50*/  IADD3 R195, P3, R114.reuse, 0x8060, RZ ;  /* 0x0000806072c37810 */ /* 0x040fe40007f7e0ff */
[C---:B------:R-:W-:Y:S02]  /*5e60*/  IADD3 R6, P5, R114.reuse, 0xc020, RZ ;  /* 0x0000c02072067810 */ /* 0x040fe40007fbe0ff */
[C---:B------:R-:W-:Y:S01]  /*5e70*/  IADD3 R151, P2, R114.reuse, 0xc040, RZ ;  /* 0x0000c04072977810 */ /* 0x040fe20007f5e0ff */
[--C-:B------:R-:W-:Y:S01]  /*5e80*/  IMAD.X R103, RZ, RZ, R115.reuse, P3 ;  /* 0x000000ffff677224 */ /* 0x100fe200018e0673 */
[----:B------:R-:W-:Y:S01]  /*5e90*/  IADD3 R174, P1, R114, 0xc060, RZ ;  /* 0x0000c06072ae7810 */ /* 0x000fe20007f3e0ff */
[----:B------:R-:W-:Y:S01]  /*5ea0*/  IMAD.X R111, RZ, RZ, R115, P5 ;  /* 0x000000ffff6f7224 */ /* 0x000fe200028e0673 */
[----:B------:R-:W-:-:S02]  /*5eb0*/  SHF.R.U64 R30, R30, 0x3, RZ ;  /* 0x000000031e1e7819 */ /* 0x000fc400000012ff */
[----:B------:R-:W-:Y:S01]  /*5ec0*/  LOP3.LUT R62, R187, 0x380, RZ, 0xc0, !PT ;  /* 0x00000380bb3e7812 */ /* 0x000fe200078ec0ff */
[--C-:B------:R-:W-:Y:S01]  /*5ed0*/  IMAD.X R13, RZ, RZ, R115.reuse, P1 ;  /* 0x000000ffff0d7224 */ /* 0x100fe200008e0673 */
[----:B------:R-:W-:Y:S01]  /*5ee0*/  LOP3.LUT R114, R11, R114, RZ, 0x3c, !PT ;  /* 0x000000720b727212 */ /* 0x000fe200078e3cff */
[----:B------:R-:W-:Y:S01]  /*5ef0*/  IMAD.X R11, RZ, RZ, R115, P2 ;  /* 0x000000ffff0b7224 */ /* 0x000fe200010e0673 */
[----:B------:R-:W-:Y:S02]  /*5f00*/  SHF.R.U64 R38, R38, 0x3, RZ ;  /* 0x0000000326267819 */ /* 0x000fe400000012ff */
[----:B------:R-:W-:Y:S02]  /*5f10*/  LOP3.LUT R70, R189, 0x380, RZ, 0xc0, !PT ;  /* 0x00000380bd467812 */ /* 0x000fe400078ec0ff */
[----:B------:R-:W-:Y:S02]  /*5f20*/  LOP3.LUT R98, R193, 0x380, RZ, 0xc0, !PT ;  /* 0x00000380c1627812 */ /* 0x000fe400078ec0ff */
[----:B------:R-:W-:-:S02]  /*5f30*/  LOP3.LUT R14, R14, R175, RZ, 0x3c, !PT ;  /* 0x000000af0e0e7212 */ /* 0x000fc400078e3cff */
[----:B------:R-:W-:Y:S02]  /*5f40*/  SHF.R.U64 R46, R46, 0x3, RZ ;  /* 0x000000032e2e7819 */ /* 0x000fe400000012ff */
[----:B------:R-:W-:Y:S02]  /*5f50*/  LOP3.LUT R94, R191, 0x380, RZ, 0xc0, !PT ;  /* 0x00000380bf5e7812 */ /* 0x000fe400078ec0ff */
[----:B------:R-:W-:Y:S02]  /*5f60*/  LOP3.LUT R106, R197, 0x380, RZ, 0xc0, !PT ;  /* 0x00000380c56a7812 */ /* 0x000fe400078ec0ff */
[----:B------:R-:W-:Y:S02]  /*5f70*/  LOP3.LUT R20, R20, R177, RZ, 0x3c, !PT ;  /* 0x000000b114147212 */ /* 0x000fe400078e3cff */
[----:B------:R-:W-:Y:S02]  /*5f80*/  SHF.R.U64 R54, R54, 0x3, RZ ;  /* 0x0000000336367819 */ /* 0x000fe400000012ff */
[----:B------:R-:W-:-:S02]  /*5f90*/  LOP3.LUT R30, R30, R179, RZ, 0x3c, !PT ;  /* 0x000000b31e1e7212 */ /* 0x000fc400078e3cff */
[----:B------:R-:W-:Y:S02]  /*5fa0*/  SHF.R.U64 R62, R62, 0x3, RZ ;  /* 0x000000033e3e7819 */ /* 0x000fe400000012ff */
[----:B------:R-:W-:Y:S02]  /*5fb0*/  LOP3.LUT R102, R195, 0x380, RZ, 0xc0, !PT ;  /* 0x00000380c3667812 */ /* 0x000fe400078ec0ff */
[----:B------:R-:W-:Y:S02]  /*5fc0*/  LOP3.LUT R38, R38, R181, RZ, 0x3c, !PT ;  /* 0x000000b526267212 */ /* 0x000fe400078e3cff */
[----:B------:R-:W-:Y:S02]  /*5fd0*/  SHF.R.U64 R70, R70, 0x3, RZ ;  /* 0x0000000346467819 */ /* 0x000fe400000012ff */
[----:B------:R-:W-:Y:S02]  /*5fe0*/  SHF.R.U64 R98, R98, 0x3, RZ ;  /* 0x0000000362627819 */ /* 0x000fe400000012ff */
[----:B------:R-:W-:Y:S01]  /*5ff0*/  MOV R114, R114 ;  /* 0x0000007200727202 */ /* 0x000fe20000000f00 */
[----:B------:R-:W-:Y:S01]  /*6000*/  BAR.SYNC.DEFER_BLOCKING 0x1, 0x100 ;  /* 0x0044000000007b1d */ /* 0x000fe20000010000 */
[----:B------:R-:W-:-:S02]  /*6010*/  LOP3.LUT R12, R6, 0x380, RZ, 0xc0, !PT ;  /* 0x00000380060c7812 */ /* 0x000fc400078ec0ff */
[----:B------:R-:W-:Y:S02]  /*6020*/  LOP3.LUT R46, R46, R183, RZ, 0x3c, !PT ;  /* 0x000000b72e2e7212 */ /* 0x000fe400078e3cff */
[----:B------:R-:W-:Y:S02]  /*6030*/  SHF.R.U64 R94, R94, 0x3, RZ ;  /* 0x000000035e5e7819 */ /* 0x000fe400000012ff */
[----:B------:R-:W-:Y:S02]  /*6040*/  SHF.R.U64 R106, R106, 0x3, RZ ;  /* 0x000000036a6a7819 */ /* 0x000fe400000012ff */
[----:B------:R-:W-:Y:S02]  /*6050*/  LOP3.LUT R110, R151, 0x380, RZ, 0xc0, !PT ;  /* 0x00000380976e7812 */ /* 0x000fe400078ec0ff */
[----:B------:R-:W-:Y:S02]  /*6060*/  MOV R28, R14 ;  /* 0x0000000e001c7202 */ /* 0x000fe40000000f00 */
[----:B------:R-:W-:-:S02]  /*6070*/  LOP3.LUT R54, R54, R185, RZ, 0x3c, !PT ;  /* 0x000000b936367212 */ /* 0x000fc400078e3cff */
[----:B------:R-:W-:Y:S02]  /*6080*/  LOP3.LUT R115, R174, 0x380, RZ, 0xc0, !PT ;  /* 0x00000380ae737812 */ /* 0x000fe400078ec0ff */
[----:B------:R-:W-:Y:S02]  /*6090*/  MOV R20, R20 ;  /* 0x0000001400147202 */ /* 0x000fe40000000f00 */
[----:B------:R-:W-:Y:S02]  /*60a0*/  LOP3.LUT R62, R62, R187, RZ, 0x3c, !PT ;  /* 0x000000bb3e3e7212 */ /* 0x000fe400078e3cff */
[----:B------:R-:W-:Y:S02]  /*60b0*/  SHF.R.U64 R102, R102, 0x3, RZ ;  /* 0x0000000366667819 */ /* 0x000fe400000012ff */
[----:B------:R-:W-:Y:S01]  /*60c0*/  MOV R30, R30 ;  /* 0x0000001e001e7202 */ /* 0x000fe20000000f00 */
[----:B------:R-:W-:Y:S01]  /*60d0*/  STSM.16.M88.4 [R114], R24 ;  /* 0x0000001872007844 */ /* 0x000fe20000000200 */
[----:B------:R-:W-:-:S02]  /*60e0*/  LOP3.LUT R70, R70, R189, RZ, 0x3c, !PT ;  /* 0x000000bd46467212 */ /* 0x000fc400078e3cff */
[----:B------:R-:W-:Y:S01]  /*60f0*/  LOP3.LUT R98, R98, R193, RZ, 0x3c, !PT ;  /* 0x000000c162627212 */ /* 0x000fe200078e3cff */
[----:B------:R-:W-:Y:S01]  /*6100*/  STSM.16.M88.4 [R28], R32 ;  /* 0x000000201c007844 */ /* 0x000fe20000000200 */
[----:B------:R-:W-:Y:S02]  /*6110*/  SHF.R.U64 R29, R12, 0x3, RZ ;  /* 0x000000030c1d7819 */ /* 0x000fe400000012ff */
[----:B------:R-:W-:Y:S01]  /*6120*/  MOV R38, R38 ;  /* 0x0000002600267202 */ /* 0x000fe20000000f00 */
[----:B------:R-:W-:Y:S01]  /*6130*/  STSM.16.M88.4 [R20], R40 ;  /* 0x0000002814007844 */ /* 0x000fe20000000200 */
[----:B------:R-:W-:Y:S02]  /*6140*/  F2FP.BF16.F32.PACK_AB R59, R155, R59 ;  /* 0x0000003b9b3b723e */ /* 0x000fe400000010ff */
[----:B------:R-:W-:Y:S01]  /*6150*/  F2FP.BF16.F32.PACK_AB R65, R154, R66 ;  /* 0x000000429a41723e */ /* 0x000fe200000010ff */
[----:B------:R-:W-:Y:S01]  /*6160*/  STSM.16.M88.4 [R30], R48 ;  /* 0x000000301e007844 */ /* 0x000fe20000000200 */
[----:B------:R-:W-:-:S02]  /*6170*/  F2FP.BF16.F32.PACK_AB R72, R73, R72 ;  /* 0x000000484948723e */ /* 0x000fc400000010ff */
[----:B------:R-:W-:Y:S01]  /*6180*/  LOP3.LUT R94, R94, R191, RZ, 0x3c, !PT ;  /* 0x000000bf5e5e7212 */ /* 0x000fe200078e3cff */
[----:B------:R-:W-:Y:S01]  /*6190*/  STSM.16.M88.4 [R38], R56 ;  /* 0x0000003826007844 */ /* 0x000fe20000000200 */
[----:B------:R-:W-:Y:S02]  /*61a0*/  LOP3.LUT R106, R106, R197, RZ, 0x3c, !PT ;  /* 0x000000c56a6a7212 */ /* 0x000fe400078e3cff */
[----:B------:R-:W-:Y:S02]  /*61b0*/  SHF.R.U64 R12, R110, 0x3, RZ ;  /* 0x000000036e0c7819 */ /* 0x000fe400000012ff */
[----:B------:R-:W-:Y:S02]  /*61c0*/  MOV R46, R46 ;  /* 0x0000002e002e7202 */ /* 0x000fe40000000f00 */
[----:B------:R-:W-:Y:S02]  /*61d0*/  F2FP.BF16.F32.PACK_AB R66, R69, R68 ;  /* 0x000000444542723e */ /* 0x000fe400000010ff */
[----:B------:R-:W-:-:S02]  /*61e0*/  F2FP.BF16.F32.PACK_AB R67, R153, R67 ;  /* 0x000000439943723e */ /* 0x000fc400000010ff */
[----:B------:R-:W-:Y:S02]  /*61f0*/  F2FP.BF16.F32.PACK_AB R73, R152, R74 ;  /* 0x0000004a9849723e */ /* 0x000fe400000010ff */
[----:B------:R-:W-:Y:S01]  /*6200*/  F2FP.BF16.F32.PACK_AB R80, R81, R80 ;  /* 0x000000505150723e */ /* 0x000fe200000010ff */
[----:B------:R-:W-:Y:S01]  /*6210*/  STSM.16.M88.4 [R46], R64 ;  /* 0x000000402e007844 */ /* 0x000fe20000000200 */
[----:B------:R-:W-:Y:S02]  /*6220*/  SHF.R.U64 R115, R115, 0x3, RZ ;  /* 0x0000000373737819 */ /* 0x000fe400000012ff */
[----:B------:R-:W-:Y:S02]  /*6230*/  MOV R54, R54 ;  /* 0x0000003600367202 */ /* 0x000fe40000000f00 */
        /* <DEDUP_REMOVED lines=8> */
[----:B------:R-:W-:-:S02]  /*62c0*/  MOV R70, R70 ;  /* 0x0000004600467202 */ /* 0x000fc40000000f00 */
[----:B------:R-:W-:Y:S01]  /*62d0*/  MOV R15, R98 ;  /* 0x00000062000f7202 */ /* 0x000fe20000000f00 */
[----:B------:R0:W-:Y:S01]  /*62e0*/  STSM.16.M88.4 [R62], R80 ;  /* 0x000000503e007844 */ /* 0x0001e20000000200 */
[----:B------:R-:W-:Y:S02]  /*62f0*/  F2FP.BF16.F32.PACK_AB R76, R89, R88 ;  /* 0x00000058594c723e */ /* 0x000fe400000010ff */
[----:B------:R-:W-:Y:S02]  /*6300*/  F2FP.BF16.F32.PACK_AB R77, R91, R90 ;  /* 0x0000005a5b4d723e */ /* 0x000fe400000010ff */
[----:B------:R-:W-:Y:S02]  /*6310*/  F2FP.BF16.F32.PACK_AB R78, R93, R92 ;  /* 0x0000005c5d4e723e */ /* 0x000fe400000010ff */
[----:B------:R-:W-:Y:S02]  /*6320*/  F2FP.BF16.F32.PACK_AB R79, R163, R79 ;  /* 0x0000004fa34f723e */ /* 0x000fe400000010ff */
[----:B------:R-:W-:-:S02]  /*6330*/  F2FP.BF16.F32.PACK_AB R96, R97, R96 ;  /* 0x000000606160723e */ /* 0x000fc400000010ff */
[----:B------:R-:W-:Y:S01]  /*6340*/  LOP3.LUT R110, R29, R6, RZ, 0x3c, !PT ;  /* 0x000000061d6e7212 */ /* 0x000fe200078e3cff */
[----:B------:R-:W-:Y:S01]  /*6350*/  STSM.16.M88.4 [R70], R76 ;  /* 0x0000004c46007844 */ /* 0x000fe20000000200 */
[----:B------:R-:W-:Y:S02]  /*6360*/  LOP3.LUT R10, R12, R151, RZ, 0x3c, !PT ;  /* 0x000000970c0a7212 */ /* 0x000fe400078e3cff */
[----:B------:R-:W-:Y:S02]  /*6370*/  MOV R94, R94 ;  /* 0x0000005e005e7202 */ /* 0x000fe40000000f00 */
[----:B------:R-:W-:Y:S02]  /*6380*/  F2FP.BF16.F32.PACK_AB R104, R105, R104 ;  /* 0x000000686968723e */ /* 0x000fe400000010ff */
[----:B------:R-:W-:Y:S02]  /*6390*/  F2FP.BF16.F32.PACK_AB R112, R113, R112 ;  /* 0x000000707170723e */ /* 0x000fe400000010ff */
[----:B------:R-:W-:-:S02]  /*63a0*/  F2FP.BF16.F32.PACK_AB R120, R121, R120 ;  /* 0x000000787978723e */ /* 0x000fc400000010ff */
[----:B------:R-:W-:Y:S02]  /*63b0*/  F2FP.BF16.F32.PACK_AB R128, R129, R128 ;  /* 0x000000808180723e */ /* 0x000fe400000010ff */
[----:B------:R-:W-:Y:S02]  /*63c0*/  F2FP.BF16.F32.PACK_AB R136, R137, R136 ;  /* 0x000000888988723e */ /* 0x000fe400000010ff */
[----:B------:R-:W-:Y:S01]  /*63d0*/  F2FP.BF16.F32.PACK_AB R144, R145, R144 ;  /* 0x000000909190723e */ /* 0x000fe200000010ff */
[----:B------:R-:W-:Y:S01]  /*63e0*/  ULDC UR7, c[0x0][0xa88] ;  /* 0x0002a20000077ab9 */ /* 0x000fe20000000800 */
[----:B------:R-:W-:Y:S01]  /*63f0*/  MOV R14, R106 ;  /* 0x0000006a000e7202 */ /* 0x000fe20000000f00 */
[----:B------:R-:W-:Y:S01]  /*6400*/  UMOV UR4, URZ ;  /* 0x0000003f00047c82 */ /* 0x000fe20008000000 */
[----:B------:R-:W-:Y:S01]  /*6410*/  F2FP.BF16.F32.PACK_AB R97, R165, R164 ;  /* 0x000000a4a561723e */ /* 0x000fe200000010ff */
[----:B0-----:R-:W0:Y:S01]  /*6420*/  LDC R81, c[0x0][0xbe8] ;  /* 0x0002fa00ff517b82 */ /* 0x001e220000000800 */
[----:B------:R-:W-:-:S02]  /*6430*/  F2FP.BF16.F32.PACK_AB R98, R101, R100 ;  /* 0x000000646562723e */ /* 0x000fc400000010ff */
[----:B------:R-:W-:Y:S02]  /*6440*/  F2FP.BF16.F32.PACK_AB R99, R167, R166 ;  /* 0x000000a6a763723e */ /* 0x000fe400000010ff */
[----:B------:R-:W-:Y:S02]  /*6450*/  LOP3.LUT R12, R115, R174, RZ, 0x3c, !PT ;  /* 0x000000ae730c7212 */ /* 0x000fe400078e3cff */
        /* <DEDUP_REMOVED lines=14> */
[----:B------:R-:W-:Y:S01]  /*6540*/  MOV R110, R110 ;  /* 0x0000006e006e7202 */ /* 0x000fe20000000f00 */
[----:B------:R-:W-:Y:S01]  /*6550*/  STSM.16.M88.4 [R14], R120 ;  /* 0x000000780e007844 */ /* 0x000fe20000000200 */
[----:B------:R-:W-:Y:S02]  /*6560*/  F2FP.BF16.F32.PACK_AB R130, R133, R132 ;  /* 0x000000848582723e */ /* 0x000fe400000010ff */
[----:B------:R-:W-:Y:S02]  /*6570*/  F2FP.BF16.F32.PACK_AB R131, R135, R134 ;  /* 0x000000868783723e */ /* 0x000fe400000010ff */
[----:B------:R-:W-:Y:S02]  /*6580*/  F2FP.BF16.F32.PACK_AB R137, R139, R138 ;  /* 0x0000008a8b89723e */ /* 0x000fe400000010ff */
[----:B------:R-:W-:Y:S01]  /*6590*/  MOV R6, R10 ;  /* 0x0000000a00067202 */ /* 0x000fe20000000f00 */
[----:B------:R-:W-:Y:S01]  /*65a0*/  STSM.16.M88.4 [R110], R128 ;  /* 0x000000806e007844 */ /* 0x000fe20000000200 */
[----:B------:R-:W-:Y:S01]  /*65b0*/  F2FP.BF16.F32.PACK_AB R138, R141, R140 ;  /* 0x0000008c8d8a723e */ /* 0x000fe200000010ff */
[----:B------:R-:W-:Y:S01]  /*65c0*/  IMAD.U32 R10, RZ, RZ, UR8 ;  /* 0x00000008ff0a7e24 */ /* 0x000fe2000f8e00ff */
[----:B------:R-:W-:Y:S01]  /*65d0*/  F2FP.BF16.F32.PACK_AB R139, R143, R142 ;  /* 0x0000008e8f8b723e */ /* 0x000fe200000010ff */
[----:B------:R-:W-:Y:S01]  /*65e0*/  IMAD.U32 R11, RZ, RZ, UR9 ;  /* 0x00000009ff0b7e24 */ /* 0x000fe2000f8e00ff */
[----:B------:R-:W-:Y:S01]  /*65f0*/  F2FP.BF16.F32.PACK_AB R145, R147, R146 ;  /* 0x000000929391723e */ /* 0x000fe200000010ff */
[----:B------:R-:W-:Y:S01]  /*6600*/  ULDC.64 UR8, c[0x0][0xc08] ;  /* 0x0003020000087ab9 */ /* 0x000fe20000000a00 */
[----:B------:R-:W-:Y:S01]  /*6610*/  MOV R12, R12 ;  /* 0x0000000c000c7202 */ /* 0x000fe20000000f00 */
[----:B------:R-:W-:Y:S01]  /*6620*/  STSM.16.M88.4 [R6], R136 ;  /* 0x0000008806007844 */ /* 0x000fe20000000200 */
[----:B------:R-:W-:-:S02]  /*6630*/  F2FP.BF16.F32.PACK_AB R146, R149, R148 ;  /* 0x000000949592723e */ /* 0x000fc400000010ff */
[----:B------:R-:W-:Y:S02]  /*6640*/  F2FP.BF16.F32.PACK_AB R147, R0, R150 ;  /* 0x000000960093723e */ /* 0x000fe400000010ff */
[----:B------:R-:W-:-:S03]  /*6650*/  PLOP3.LUT P0, PT, PT, PT, UP0, 0x80, 0x0 ;  /* 0x000000000000781c */ /* 0x000fc60003f0f008 */
[----:B------:R1:W-:Y:S01]  /*6660*/  STSM.16.M88.4 [R12], R144 ;  /* 0x000000900c007844 */ /* 0x0003e20000000200 */
[----:B------:R-:W-:Y:S09]  /*6670*/  BAR.SYNC.DEFER_BLOCKING 0x1, 0x100 ;  /* 0x0044000000007b1d */ /* 0x000ff20000010000 */
[----:B------:R-:W2:Y:S01]  /*6680*/  @P0 LDG.E R0, desc[UR50][R10.64] ;  /* 0x000000320a000981 */ /* 0x000ea2000c1e1900 */
[----:B------:R-:W-:Y:S01]  /*6690*/  UISETP.NE.U32.AND UP1, UPT, UR8, URZ, UPT ;  /* 0x0000003f0800728c */ /* 0x000fe2000bf25070 */
[----:B0-----:R-:W-:Y:S01]  /*66a0*/  ISETP.NE.AND P1, PT, R81, 0x1, PT ;  /* 0x000000015100780c */ /* 0x001fe20003f25270 */
[----:B-1----:R-:W-:-:S02]  /*66b0*/  IMAD.U32 R12, RZ, RZ, UR40 ;  /* 0x00000028ff0c7e24 */ /* 0x002fc4000f8e00ff */
[----:B------:R-:W-:-:S06]  /*66c0*/  UISETP.NE.AND.EX UP1, UPT, UR9, URZ, UPT, UP1 ;  /* 0x0000003f0900728c */ /* 0x000fcc000bf25310 */
[----:B------:R-:W-:-:S04]  /*66d0*/  PLOP3.LUT P2, PT, PT, PT, UP1, 0x80, 0x0 ;  /* 0x000000000000781c */ /* 0x000fc80003f4f018 */
[----:B------:R-:W0:Y:S01]  /*66e0*/  @P1 LDC R13, c[0x0][0xbec] ;  /* 0x0002fb00ff0d1b82 */ /* 0x000e220000000800 */
[----:B------:R-:W-:-:S04]  /*66f0*/  @UP1 ULEA UR8, UP2, UR38, UR8, 0x2 ;  /* 0x0000000826081291 */ /* 0x000fc8000f84103f */
[----:B------:R-:W-:Y:S02]  /*6700*/  @UP1 ULEA.HI.X UR9, UR38, UR9, UR39, 0x2, UP2 ;  /* 0x0000000926091291 */ /* 0x000fe400090f1427 */
[----:B------:R-:W-:Y:S01]  /*6710*/  IMAD.U32 R20, RZ, RZ, UR8 ;  /* 0x00000008ff147e24 */ /* 0x000fe2000f8e00ff */
[----:B------:R-:W1:Y:S03]  /*6720*/  @P1 LDC R15, c[0x0][0xbf0] ;  /* 0x0002fc00ff0f1b82 */ /* 0x000e660000000800 */
[----:B------:R-:W-:Y:S01]  /*6730*/  IMAD.U32 R21, RZ, RZ, UR9 ;  /* 0x00000009ff157e24 */ /* 0x000fe2000f8e00ff */
[----:B--2---:R-:W-:Y:S01]  /*6740*/  @P0 R2UR UR4, R0 ;  /* 0x00000000000402ca */ /* 0x004fe200000e0000 */
[----:B------:R-:W-:-:S06]  /*6750*/  IMAD.U32 R0, RZ, RZ, UR7 ;  /* 0x00000007ff007e24 */ /* 0x000fcc000f8e00ff */
[----:B------:R2:W5:Y:S01]  /*6760*/  @P2 LDG.E R0, desc[UR50][R20.64] ;  /* 0x0000003214002981 */ /* 0x000562000c1e1900 */
[----:B01----:R-:W-:Y:S07]  /*6770*/  @P2 BRA `(.L_x_9450) ;  /* 0x0000000000102947 */ /* 0x003fee0003800000 */
[----:B------:R-:W-:Y:S05]  /*6780*/  @!P0 BRA `(.L_x_9450) ;  /* 0x00000000000c8947 */ /* 0x000fea0003800000 */
[----:B--2---:R-:W2:Y:S04]  /*6790*/  LDG.E R21, desc[UR50][R10.64] ;  /* 0x000000320a157981 */ /* 0x004ea8000c1e1900 */
[----:B-----5:R-:W2:Y:S02]  /*67a0*/  LDG.E R0, desc[UR50][R10.64+0x4] ;  /* 0x000004320a007981 */ /* 0x020ea4000c1e1900 */
[----:B--2---:R-:W-:-:S07]  /*67b0*/  IMAD.IADD R0, R0, 0x1, -R21 ;  /* 0x0000000100007824 */ /* 0x004fce00078e0a15 */
.L_x_9450:
[----:B------:R-:W-:Y:S01]  /*67c0*/  USHF.R.S32.HI UR14, URZ, 0x1f, UR41 ;  /* 0x0000001f3f0e7899 */ /* 0x000fe20008011429 */
[----:B------:R-:W-:Y:S01]  /*67d0*/  IMAD R12, R12, 0x80, R203 ;  /* 0x000000800c0c7824 */ /* 0x000fe200078e02cb */
[----:B------:R-:W-:Y:S01]  /*67e0*/  ULDC.64 UR12, c[0x0][0xb90] ;  /* 0x0002e400000c7ab9 */ /* 0x000fe20000000a00 */
[----:B------:R-:W-:Y:S01]  /*67f0*/  USHF.R.S32.HI UR11, URZ, 0x1f, UR4 ;  /* 0x0000001f3f0b7899 */ /* 0x000fe20008011404 */
[----:B------:R-:W-:Y:S01]  /*6800*/  IMAD R11, R22, 0x40, R2 ;  /* 0x00000040160b7824 */ /* 0x000fe200078e0202 */
[----:B------:R-:W-:Y:S01]  /*6810*/  UIMAD UR7, UR14, UR12, URZ ;  /* 0x0000000c0e0772a4 */ /* 0x000fe2000f8e023f */
[----:B------:R-:W-:Y:S01]  /*6820*/  @P1 IMAD.HI.U32 R6, R12, R13, RZ ;  /* 0x0000000d0c061227 */ /* 0x000fe200078e00ff */
[----:B------:R-:W-:Y:S01]  /*6830*/  UMOV UR10, UR4 ;  /* 0x00000004000a7c82 */ /* 0x000fe20008000000 */
[----:B------:R-:W-:Y:S01]  /*6840*/  USEL UR39, UR39, URZ, !UP0 ;  /* 0x0000003f27277287 */ /* 0x000fe2000c000000 */
[----:B------:R-:W0:Y:S01]  /*6850*/  @P1 LDC R83, c[0x0][0xbf0] ;  /* 0x0002fc00ff531b82 */ /* 0x000e220000000800 */
[----:B------:R-:W-:Y:S01]  /*6860*/  UIMAD.WIDE.U32 UR8, UR41, UR12, UR10 ;  /* 0x0000000c290872a5 */ /* 0x000fe2000f8e000a */
[----:B------:R-:W-:Y:S01]  /*6870*/  IMAD.MOV.U32 R10, RZ, RZ, R12 ;  /* 0x000000ffff0a7224 */ /* 0x000fe200078e000c */
[----:B------:R-:W-:Y:S01]  /*6880*/  UIMAD UR7, UR41, UR13, UR7 ;  /* 0x0000000d290772a4 */ /* 0x000fe2000f8e0207 */
[----:B------:R-:W-:Y:S01]  /*6890*/  @P1 SHF.R.U32.HI R10, RZ, R15, R6 ;  /* 0x0000000fff0a1219 */ /* 0x000fe20000011606 */
[----:B------:R-:W-:Y:S01]  /*68a0*/  USEL UR38, UR38, URZ, !UP0 ;  /* 0x0000003f26267287 */ /* 0x000fe2000c000000 */
[----:B------:R-:W-:Y:S01]  /*68b0*/  IMAD.WIDE R4, R11, 0x2, R4 ;  /* 0x000000020b047825 */ /* 0x000fe200078e0204 */
[----:B------:R-:W-:Y:S01]  /*68c0*/  ULDC.64 UR12, c[0x0][0xb98] ;  /* 0x0002e600000c7ab9 */ /* 0x000fe20000000a00 */
[----:B------:R-:W-:-:S02]  /*68d0*/  UIADD3 UR9, UR9, UR7, URZ ;  /* 0x0000000709097290 */ /* 0x000fc4000fffe03f */
[----:B------:R-:W-:Y:S01]  /*68e0*/  UIMAD UR7, UR39, UR12, URZ ;  /* 0x0000000c270772a4 */ /* 0x000fe2000f8e023f */
[----:B------:R-:W-:Y:S01]  /*68f0*/  IMAD.MOV R6, RZ, RZ, -R10 ;  /* 0x000000ffff067224 */ /* 0x000fe200078e0a0a */
[----:B------:R-:W-:Y:S01]  /*6900*/  UIMAD.WIDE.U32 UR8, UR38, UR12, UR8 ;  /* 0x0000000c260872a5 */ /* 0x000fe2000f8e0008 */
[----:B------:R-:W-:Y:S01]  /*6910*/  IADD3 R37, P2, R4, 0x5000, RZ ;  /* 0x0000500004257810 */ /* 0x000fe20007f5e0ff */
[----:B------:R-:W-:Y:S01]  /*6920*/  UIMAD UR7, UR38, UR13, UR7 ;  /* 0x0000000d260772a4 */ /* 0x000fe2000f8e0207 */
[----:B------:R-:W-:Y:S01]  /*6930*/  IMAD R13, R81, R6, R12 ;  /* 0x00000006510d7224 */ /* 0x000fe200078e020c */
[----:B------:R-:W-:Y:S01]  /*6940*/  SHF.R.S32.HI R6, RZ, 0x1f, R10 ;  /* 0x0000001fff067819 */ /* 0x000fe2000001140a */
[----:B------:R-:W-:Y:S01]  /*6950*/  IMAD.U32 R26, RZ, RZ, UR40 ;  /* 0x00000028ff1a7e24 */ /* 0x000fe2000f8e00ff */
[----:B------:R-:W-:Y:S01]  /*6960*/  IADD3 R10, P0, R10, UR8, RZ ;  /* 0x000000080a0a7c10 */ /* 0x000fe2000ff1e0ff */
[----:B-----5:R-:W-:Y:S01]  /*6970*/  IMAD R85, R0, R81, RZ ;  /* 0x0000005100557224 */ /* 0x020fe200078e02ff */
[C---:B------:R-:W-:Y:S01]  /*6980*/  IADD3 R25, P5, R4.reuse, 0x1000, RZ ;  /* 0x0000100004197810 */ /* 0x040fe20007fbe0ff */
[----:B------:R-:W-:Y:S01]  /*6990*/  IMAD.U32 R11, RZ, RZ, UR7 ;  /* 0x00000007ff0b7e24 */ /* 0x000fe2000f8e00ff */
[C---:B------:R-:W-:Y:S01]  /*69a0*/  IADD3 R29, P4, R4.reuse, 0x2000, RZ ;  /* 0x00002000041d7810 */ /* 0x040fe20007f9e0ff */
[----:B------:R-:W-:Y:S01]  /*69b0*/  ULDC.64 UR12, c[0x0][0xaa0] ;  /* 0x0002a800000c7ab9 */ /* 0x000fe20000000a00 */
[----:B------:R-:W-:-:S02]  /*69c0*/  IADD3 R57, P3, R4, 0x4000, RZ ;  /* 0x0000400004397810 */ /* 0x000fc40007f7e0ff */
[----:B------:R-:W-:Y:S01]  /*69d0*/  IADD3.X R11, R6, UR9, R11, P0, !PT ;  /* 0x00000009060b7c10 */ /* 0x000fe200087fe40b */
[----:B------:R-:W-:Y:S01]  /*69e0*/  ULDC.64 UR8, c[0x0][0xb88] ;  /* 0x0002e20000087ab9 */ /* 0x000fe20000000a00 */
[----:B------:R-:W-:Y:S02]  /*69f0*/  SHF.R.S32.HI R6, RZ, 0x1f, R13 ;  /* 0x0000001fff067819 */ /* 0x000fe4000001140d */
[----:B------:R-:W-:Y:S01]  /*6a00*/  IADD3 R33, P0, R4, 0x3000, RZ ;  /* 0x0000300004217810 */ /* 0x000fe20007f1e0ff */
[----:B------:R-:W-:Y:S01]  /*6a10*/  IMAD.WIDE.U32 R10, R13, UR8, R10 ;  /* 0x000000080d0a7c25 */ /* 0x000fe2000f8e000a */
[----:B------:R-:W-:Y:S02]  /*6a20*/  LOP3.LUT R36, R37, 0x380, RZ, 0xc0, !PT ;  /* 0x0000038025247812 */ /* 0x000fe400078ec0ff */
[----:B------:R-:W-:Y:S01]  /*6a30*/  LOP3.LUT R32, R33, 0x380, RZ, 0xc0, !PT ;  /* 0x0000038021207812 */ /* 0x000fe200078ec0ff */
[----:B------:R-:W-:Y:S01]  /*6a40*/  IMAD R6, R6, UR8, RZ ;  /* 0x0000000806067c24 */ /* 0x000fe2000f8e02ff */
[----:B------:R-:W-:-:S02]  /*6a50*/  LOP3.LUT R24, R25, 0x380, RZ, 0xc0, !PT ;  /* 0x0000038019187812 */ /* 0x000fc400078ec0ff */
[----:B------:R-:W-:Y:S01]  /*6a60*/  SHF.R.U64 R32, R32, 0x3, RZ ;  /* 0x0000000320207819 */ /* 0x000fe200000012ff */
[----:B------:R-:W-:Y:S01]  /*6a70*/  IMAD R15, R13, UR9, R6 ;  /* 0x000000090d0f7c24 */ /* 0x000fe2000f8e0206 */
[----:B------:R-:W-:Y:S01]  /*6a80*/  LOP3.LUT R28, R29, 0x380, RZ, 0xc0, !PT ;  /* 0x000003801d1c7812 */ /* 0x000fe200078ec0ff */
[----:B------:R-:W-:Y:S01]  /*6a90*/  ULDC.64 UR8, c[0x0][0xb50] ;  /* 0x0002d40000087ab9 */ /* 0x000fe20000000a00 */
[----:B------:R-:W-:Y:S01]  /*6aa0*/  LOP3.LUT R56, R57, 0x380, RZ, 0xc0, !PT ;  /* 0x0000038039387812 */ /* 0x000fe200078ec0ff */
[----:B------:R-:W-:Y:S01]  /*6ab0*/  IMAD.IADD R11, R11, 0x1, R15 ;  /* 0x000000010b0b7824 */ /* 0x000fe200078e020f */
[----:B------:R-:W-:Y:S02]  /*6ac0*/  LEA R12, P6, R10, UR8, 0x2 ;  /* 0x000000080a0c7c11 */ /* 0x000fe4000f8c10ff */
[----:B------:R-:W-:Y:S01]  /*6ad0*/  LOP3.LUT R32, R32, R33, RZ, 0x3c, !PT ;  /* 0x0000002120207212 */ /* 0x000fe200078e3cff */
[----:B------:R-:W-:Y:S01]  /*6ae0*/  IMAD.X R33, RZ, RZ, R5, P0 ;  /* 0x000000ffff217224 */ /* 0x000fe200000e0605 */
[----:B------:R-:W-:Y:S01]  /*6af0*/  SHF.R.U64 R36, R36, 0x3, RZ ;  /* 0x0000000324247819 */ /* 0x000fe200000012ff */
[----:B--2---:R-:W-:Y:S01]  /*6b00*/  SHFL.IDX PT, R20, R12, RZ, 0x1c1f ;  /* 0x001c1fff0c147589 */ /* 0x004fe200000e0000 */
[----:B------:R-:W-:-:S02]  /*6b10*/  SHF.R.U64 R24, R24, 0x3, RZ ;  /* 0x0000000318187819 */ /* 0x000fc400000012ff */
[----:B------:R-:W-:Y:S01]  /*6b20*/  SHF.R.U64 R28, R28, 0x3, RZ ;  /* 0x000000031c1c7819 */ /* 0x000fe200000012ff */
[----:B------:R-:W-:Y:S01]  /*6b30*/  SHFL.IDX PT, R50, R12, 0x1, 0x1c1f ;  /* 0x003c1f000c327f89 */ /* 0x000fe200000e0000 */
[----:B------:R-:W-:Y:S02]  /*6b40*/  SHF.R.U64 R56, R56, 0x3, RZ ;  /* 0x0000000338387819 */ /* 0x000fe400000012ff */
[----:B------:R-:W-:Y:S02]  /*6b50*/  IADD3 R61, P0, R4, 0x9000, RZ ;  /* 0x00009000043d7810 */ /* 0x000fe40007f1e0ff */
[----:B------:R-:W-:Y:S02]  /*6b60*/  LEA.HI.X R14, R10, UR9, R11, 0x2, P6 ;  /* 0x000000090a0e7c11 */ /* 0x000fe4000b0f140b */
        /* <DEDUP_REMOVED lines=8> */
[----:B------:R-:W-:Y:S01]  /*6bf0*/  LOP3.LUT R60, R61, 0x380, RZ, 0xc0, !PT ;  /* 0x000003803d3c7812 */ /* 0x000fe200078ec0ff */
[----:B------:R-:W1:Y:S01]  /*6c00*/  SHFL.IDX PT, R21, R14, RZ, 0x1c1f ;  /* 0x001c1fff0e157589 */ /* 0x000e6200000e0000 */
[----:B------:R-:W-:-:S02]  /*6c10*/  IADD3 R49, P2, R4, 0xb000, RZ ;  /* 0x0000b00004317810 */ /* 0x000fc40007f5e0ff */
[C---:B------:R-:W-:Y:S01]  /*6c20*/  IADD3 R41, P6, R4.reuse, 0x6000, RZ ;  /* 0x0000600004297810 */ /* 0x040fe20007fde0ff */
[----:B------:R-:W2:Y:S01]  /*6c30*/  SHFL.IDX PT, R51, R14, 0x1, 0x1c1f ;  /* 0x003c1f000e337f89 */ /* 0x000ea200000e0000 */
[C---:B------:R-:W-:Y:S02]  /*6c40*/  IADD3 R45, P5, R4.reuse, 0x7000, RZ ;  /* 0x00007000042d7810 */ /* 0x040fe40007fbe0ff */
[C---:B------:R-:W-:Y:S02]  /*6c50*/  IADD3 R69, P4, R4.reuse, 0x8000, RZ ;  /* 0x0000800004457810 */ /* 0x040fe40007f9e0ff */
[----:B------:R-:W-:Y:S02]  /*6c60*/  IADD3 R11, P3, R4, 0xa000, RZ ;  /* 0x0000a000040b7810 */ /* 0x000fe40007f7e0ff */
[----:B------:R-:W-:Y:S02]  /*6c70*/  SHF.R.U64 R60, R60, 0x3, RZ ;  /* 0x000000033c3c7819 */ /* 0x000fe400000012ff */
[----:B------:R-:W-:-:S02]  /*6c80*/  LOP3.LUT R48, R49, 0x380, RZ, 0xc0, !PT ;  /* 0x0000038031307812 */ /* 0x000fc400078ec0ff */
[----:B------:R-:W-:Y:S02]  /*6c90*/  LEA R26, R26, R201, 0x7 ;  /* 0x000000c91a1a7211 */ /* 0x000fe400078e38ff */
[----:B------:R-:W-:Y:S02]  /*6ca0*/  LOP3.LUT R40, R41, 0x380, RZ, 0xc0, !PT ;  /* 0x0000038029287812 */ /* 0x000fe400078ec0ff */
[----:B------:R-:W-:Y:S01]  /*6cb0*/  LOP3.LUT R44, R45, 0x380, RZ, 0xc0, !PT ;  /* 0x000003802d2c7812 */ /* 0x000fe200078ec0ff */
[----:B------:R-:W-:Y:S01]  /*6cc0*/  VIADD R6, R26, 0x8 ;  /* 0x000000081a067836 */ /* 0x000fe20000000000 */
[----:B------:R-:W-:Y:S02]  /*6cd0*/  LOP3.LUT R68, R69, 0x380, RZ, 0xc0, !PT ;  /* 0x0000038045447812 */ /* 0x000fe400078ec0ff */
[----:B------:R-:W-:Y:S02]  /*6ce0*/  LOP3.LUT R10, R11, 0x380, RZ, 0xc0, !PT ;  /* 0x000003800b0a7812 */ /* 0x000fe400078ec0ff */
[----:B------:R-:W-:Y:S01]  /*6cf0*/  LOP3.LUT R60, R60, R61, RZ, 0x3c, !PT ;  /* 0x0000003d3c3c7212 */ /* 0x000fe200078e3cff */
[----:B------:R-:W-:Y:S01]  /*6d00*/  IMAD.X R61, RZ, RZ, R5, P0 ;  /* 0x000000ffff3d7224 */ /* 0x000fe200000e0605 */
[----:B------:R-:W-:-:S02]  /*6d10*/  SHF.R.U64 R48, R48, 0x3, RZ ;  /* 0x0000000330307819 */ /* 0x000fc400000012ff */
[----:B------:R-:W-:Y:S02]  /*6d20*/  SHF.R.U64 R40, R40, 0x3, RZ ;  /* 0x0000000328287819 */ /* 0x000fe400000012ff */
[----:B------:R-:W-:Y:S02]  /*6d30*/  SHF.R.U64 R44, R44, 0x3, RZ ;  /* 0x000000032c2c7819 */ /* 0x000fe400000012ff */
[----:B------:R-:W-:Y:S02]  /*6d40*/  SHF.R.U64 R68, R68, 0x3, RZ ;  /* 0x0000000344447819 */ /* 0x000fe400000012ff */
[----:B------:R-:W-:Y:S02]  /*6d50*/  SHF.R.U64 R10, R10, 0x3, RZ ;  /* 0x000000030a0a7819 */ /* 0x000fe400000012ff */
[----:B------:R-:W-:Y:S02]  /*6d60*/  LOP3.LUT P0, RZ, R23, 0x3, RZ, 0xc0, !PT ;  /* 0x0000000317ff7812 */ /* 0x000fe4000780c0ff */
        /* <DEDUP_REMOVED lines=10> */
[----:B------:R-:W-:-:S02]  /*6e10*/  ISETP.GE.OR P2, PT, R26, R85, P0 ;  /* 0x000000551a00720c */ /* 0x000fc40000746670 */
[----:B------:R-:W-:Y:S02]  /*6e20*/  ISETP.GE.OR P0, PT, R6, R85, P0 ;  /* 0x000000550600720c */ /* 0x000fe40000706670 */
[C---:B------:R-:W-:Y:S02]  /*6e30*/  IADD3 R77, P6, R4.reuse, 0xc000, RZ ;  /* 0x0000c000044d7810 */ /* 0x040fe40007fde0ff */
[C---:B------:R-:W-:Y:S02]  /*6e40*/  IADD3 R73, P5, R4.reuse, 0xd000, RZ ;  /* 0x0000d00004497810 */ /* 0x040fe40007fbe0ff */
[C---:B------:R-:W-:Y:S02]  /*6e50*/  IADD3 R65, P4, R4.reuse, 0xe000, RZ ;  /* 0x0000e00004417810 */ /* 0x040fe40007f9e0ff */
[C---:B------:R-:W-:Y:S02]  /*6e60*/  LOP3.LUT R15, R4.reuse, 0x380, RZ, 0xc0, !PT ;  /* 0x00000380040f7812 */ /* 0x040fe400078ec0ff */
[----:B------:R-:W-:Y:S01]  /*6e70*/  IADD3 R13, P3, R4, 0xf000, RZ ;  /* 0x0000f000040d7810 */ /* 0x000fe20007f7e0ff */
[----:B-1----:R1:W-:Y:S01]  /*6e80*/  @!P2 ST.E desc[UR50][R20.64], R9 ;  /* 0x000000091400a985 */ /* 0x0023e2000c101932 */
[----:B------:R-:W-:-:S02]  /*6e90*/  LOP3.LUT R76, R77, 0x380, RZ, 0xc0, !PT ;  /* 0x000003804d4c7812 */ /* 0x000fc400078ec0ff */
[----:B------:R-:W-:Y:S01]  /*6ea0*/  LOP3.LUT R72, R73, 0x380, RZ, 0xc0, !PT ;  /* 0x0000038049487812 */ /* 0x000fe200078ec0ff */
[----:B--2---:R2:W-:Y:S01]  /*6eb0*/  @!P0 ST.E desc[UR50][R50.64], R8 ;  /* 0x0000000832008985 */ /* 0x0045e2000c101932 */
[----:B------:R-:W-:Y:S01]  /*6ec0*/  LOP3.LUT R64, R65, 0x380, RZ, 0xc0, !PT ;  /* 0x0000038041407812 */ /* 0x000fe200078ec0ff */
[----:B------:R-:W-:Y:S01]  /*6ed0*/  IMAD.X R53, RZ, RZ, R5, P3 ;  /* 0x000000ffff357224 */ /* 0x000fe200018e0605 */
[----:B------:R-:W-:Y:S01]  /*6ee0*/  SHF.R.U64 R15, R15, 0x3, RZ ;  /* 0x000000030f0f7819 */ /* 0x000fe200000012ff */
[----:B------:R-:W-:Y:S01]  /*6ef0*/  UIMAD UR7, UR11, UR12, URZ ;  /* 0x0000000c0b0772a4 */ /* 0x000fe2000f8e023f */
[----:B------:R-:W-:Y:S01]  /*6f00*/  LOP3.LUT R0, R13, 0x380, RZ, 0xc0, !PT ;  /* 0x000003800d007812 */ /* 0x000fe200078ec0ff */
[----:B------:R-:W-:Y:S01]  /*6f10*/  UIMAD.WIDE.U32 UR8, UR4, UR12, URZ ;  /* 0x0000000c040872a5 */ /* 0x000fe2000f8e003f */
[----:B------:R-:W-:Y:S01]  /*6f20*/  SHF.R.U64 R76, R76, 0x3, RZ ;  /* 0x000000034c4c7819 */ /* 0x000fe200000012ff */
[----:B------:R-:W-:Y:S01]  /*6f30*/  ULDC.64 UR10, c[0x0][0xae8] ;  /* 0x0002ba00000a7ab9 */ /* 0x000fe20000000a00 */
[----:B------:R-:W-:Y:S01]  /*6f40*/  SHF.R.U64 R72, R72, 0x3, RZ ;  /* 0x0000000348487819 */ /* 0x000fe200000012ff */
[----:B-1----:R-:W-:Y:S01]  /*6f50*/  IMAD.U32 R21, RZ, RZ, UR40 ;  /* 0x00000028ff157e24 */ /* 0x002fe2000f8e00ff */
[----:B------:R-:W-:Y:S01]  /*6f60*/  SHF.R.U64 R64, R64, 0x3, RZ ;  /* 0x0000000340407819 */ /* 0x000fe200000012ff */
[----:B------:R-:W5:Y:S01]  /*6f70*/  LD.E.128 R24, desc[UR50][R24.64] ;  /* 0x0000003218187980 */ /* 0x000f62000c101d00 */
[----:B------:R-:W-:-:S02]  /*6f80*/  LOP3.LUT R4, R15, R4, RZ, 0x3c, !PT ;  /* 0x000000040f047212 */ /* 0x000fc400078e3cff */
[----:B------:R-:W-:Y:S01]  /*6f90*/  SHF.R.U64 R0, R0, 0x3, RZ ;  /* 0x0000000300007819 */ /* 0x000fe200000012ff */
[----:B------:R-:W5:Y:S01]  /*6fa0*/  LD.E.128 R28, desc[UR50][R28.64] ;  /* 0x000000321c1c7980 */ /* 0x000f62000c101d00 */
[----:B------:R-:W-:Y:S01]  /*6fb0*/  LOP3.LUT R76, R76, R77, RZ, 0x3c, !PT ;  /* 0x0000004d4c4c7212 */ /* 0x000fe200078e3cff */
[--C-:B------:R-:W-:Y:S01]  /*6fc0*/  IMAD.X R77, RZ, RZ, R5.reuse, P6 ;  /* 0x000000ffff4d7224 */ /* 0x100fe200030e0605 */
[----:B------:R-:W-:Y:S01]  /*6fd0*/  LOP3.LUT R72, R72, R73, RZ, 0x3c, !PT ;  /* 0x0000004948487212 */ /* 0x000fe200078e3cff */
[--C-:B------:R-:W-:Y:S01]  /*6fe0*/  IMAD.X R73, RZ, RZ, R5.reuse, P5 ;  /* 0x000000ffff497224 */ /* 0x100fe200028e0605 */
[----:B------:R-:W-:Y:S01]  /*6ff0*/  LOP3.LUT R64, R64, R65, RZ, 0x3c, !PT ;  /* 0x0000004140407212 */ /* 0x000fe200078e3cff */
[----:B------:R-:W-:Y:S01]  /*7000*/  IMAD.X R65, RZ, RZ, R5, P4 ;  /* 0x000000ffff417224 */ /* 0x000fe200020e0605 */
[----:B------:R-:W-:Y:S01]  /*7010*/  LOP3.LUT R52, R0, R13, RZ, 0x3c, !PT ;  /* 0x0000000d00347212 */ /* 0x000fe200078e3cff */
[----:B------:R-:W-:Y:S01]  /*7020*/  UIMAD UR7, UR4, UR13, UR7 ;  /* 0x0000000d040772a4 */ /* 0x000fe2000f8e0207 */
[----:B------:R1:W5:Y:S01]  /*7030*/  LD.E.128 R12, desc[UR50][R4.64] ;  /* 0x00000032040c7980 */ /* 0x000362000c101d00 */
[----:B------:R-:W-:-:S03]  /*7040*/  IMAD R0, R19, 0x20, R22 ;  /* 0x0000002013007824 */ /* 0x000fc600078e0216 */
[----:B------:R-:W5:Y:S04]  /*7050*/  LD.E.128 R32, desc[UR50][R32.64] ;  /* 0x0000003220207980 */ /* 0x000f68000c101d00 */
[----:B------:R-:W5:Y:S01]  /*7060*/  LD.E.128 R56, desc[UR50][R56.64] ;  /* 0x0000003238387980 */ /* 0x000f62000c101d00 */
[----:B-1----:R-:W1:Y:S01]  /*7070*/  @P1 LDC R5, c[0x0][0xbec] ;  /* 0x0002fb00ff051b82 */ /* 0x002e620000000800 */
[----:B------:R-:W-:Y:S02]  /*7080*/  UIADD3 UR9, UR9, UR7, URZ ;  /* 0x0000000709097290 */ /* 0x000fe4000fffe03f */
[----:B------:R-:W5:Y:S01]  /*7090*/  LD.E.128 R36, desc[UR50][R36.64] ;  /* 0x0000003224247980 */ /* 0x000f62000c101d00 */
[----:B------:R-:W-:Y:S01]  /*70a0*/  UIMAD UR4, UR14, UR10, URZ ;  /* 0x0000000a0e0472a4 */ /* 0x000fe2000f8e023f */
[----:B------:R-:W-:Y:S01]  /*70b0*/  IMAD R20, R21, 0x80, R0 ;  /* 0x0000008015147824 */ /* 0x000fe200078e0200 */
[----:B------:R-:W-:Y:S01]  /*70c0*/  UIMAD.WIDE.U32 UR8, UR41, UR10, UR8 ;  /* 0x0000000a290872a5 */ /* 0x000fe2000f8e0008 */
[----:B------:R-:W5:Y:S01]  /*70d0*/  LD.E.128 R40, desc[UR50][R40.64] ;  /* 0x0000003228287980 */ /* 0x000f62000c101d00 */
[----:B------:R-:W-:-:S03]  /*70e0*/  UIMAD UR4, UR41, UR11, UR4 ;  /* 0x0000000b290472a4 */ /* 0x000fc6000f8e0204 */
[----:B------:R-:W-:Y:S01]  /*70f0*/  ULDC.64 UR10, c[0x0][0xaf0] ;  /* 0x0002bc00000a7ab9 */ /* 0x000fe20000000a00 */
[----:B------:R-:W-:Y:S01]  /*7100*/  UIADD3 UR9, UR9, UR4, URZ ;  /* 0x0000000409097290 */ /* 0x000fe2000fffe03f */
[----:B------:R-:W5:Y:S01]  /*7110*/  LD.E.128 R44, desc[UR50][R44.64] ;  /* 0x000000322c2c7980 */ /* 0x000f62000c101d00 */
[----:B------:R-:W-:Y:S01]  /*7120*/  UIMAD UR4, UR39, UR10, URZ ;  /* 0x0000000a270472a4 */ /* 0x000fe2000f8e023f */
[----:B------:R-:W-:Y:S01]  /*7130*/  IMAD.MOV.U32 R21, RZ, RZ, R20 ;  /* 0x000000ffff157224 */ /* 0x000fe200078e0014 */
[----:B------:R-:W-:Y:S01]  /*7140*/  UIMAD.WIDE.U32 UR8, UR38, UR10, UR8 ;  /* 0x0000000a260872a5 */ /* 0x000fe2000f8e0008 */
[----:B------:R-:W5:Y:S01]  /*7150*/  LD.E.128 R68, desc[UR50][R68.64] ;  /* 0x0000003244447980 */ /* 0x000f62000c101d00 */
[----:B------:R-:W-:-:S03]  /*7160*/  UIMAD UR4, UR38, UR11, UR4 ;  /* 0x0000000b260472a4 */ /* 0x000fc6000f8e0204 */
[----:B------:R-:W5:Y:S01]  /*7170*/  LD.E.128 R60, desc[UR50][R60.64] ;  /* 0x000000323c3c7980 */ /* 0x000f62000c101d00 */
[----:B-1----:R-:W-:-:S03]  /*7180*/  @P1 IMAD.HI.U32 R0, R20, R5, RZ ;  /* 0x0000000514001227 */ /* 0x002fc600078e00ff */
[----:B--2---:R-:W5:Y:S02]  /*7190*/  LD.E.128 R8, desc[UR50][R10.64] ;  /* 0x000000320a087980 */ /* 0x004f64000c101d00 */
[----:B0-----:R-:W-:Y:S01]  /*71a0*/  @P1 SHF.R.U32.HI R21, RZ, R83, R0 ;  /* 0x00000053ff151219 */ /* 0x001fe20000011600 */
[----:B------:R-:W-:Y:S01]  /*71b0*/  UIADD3 UR4, UR9, UR4, URZ ;  /* 0x0000000409047290 */ /* 0x000fe2000fffe03f */
[----:B------:R-:W-:Y:S01]  /*71c0*/  IMAD.U32 R4, RZ, RZ, UR8 ;  /* 0x00000008ff047e24 */ /* 0x000fe2000f8e00ff */
[----:B------:R-:W5:Y:S01]  /*71d0*/  LD.E.128 R48, desc[UR50][R48.64] ;  /* 0x0000003230307980 */ /* 0x000f62000c101d00 */
[--C-:B------:R-:W-:Y:S01]  /*71e0*/  SHF.R.S32.HI R0, RZ, 0x1f, R21.reuse ;  /* 0x0000001fff007819 */ /* 0x100fe20000011415 */
[----:B------:R-:W-:Y:S02]  /*71f0*/  IMAD.MOV R6, RZ, RZ, -R21 ;  /* 0x000000ffff067224 */ /* 0x000fe400078e0a15 */
[----:B------:R-:W-:Y:S01]  /*7200*/  IMAD.U32 R5, RZ, RZ, UR9 ;  /* 0x00000009ff057e24 */ /* 0x000fe2000f8e00ff */
[----:B------:R-:W-:Y:S01]  /*7210*/  ULDC.64 UR8, c[0x0][0xae0] ;  /* 0x0002b80000087ab9 */ /* 0x000fe20000000a00 */
[----:B------:R-:W-:Y:S01]  /*7220*/  IMAD R81, R81, R6, R20 ;  /* 0x0000000651517224 */ /* 0x000fe200078e0214 */
[----:B------:R-:W5:Y:S01]  /*7230*/  LD.E.128 R76, desc[UR50][R76.64] ;  /* 0x000000324c4c7980 */ /* 0x000f62000c101d00 */
[----:B------:R-:W-:-:S02]  /*7240*/  IMAD R0, R0, UR8, RZ ;  /* 0x0000000800007c24 */ /* 0x000fc4000f8e02ff */
[----:B------:R-:W-:Y:S01]  /*7250*/  IMAD.U32 R5, RZ, RZ, UR4 ;  /* 0x00000004ff057e24 */ /* 0x000fe2000f8e00ff */
[----:B------:R-:W5:Y:S01]  /*7260*/  LD.E.128 R72, desc[UR50][R72.64] ;  /* 0x0000003248487980 */ /* 0x000f62000c101d00 */
[----:B------:R-:W-:-:S03]  /*7270*/  IMAD R83, R21, UR9, R0 ;  /* 0x0000000915537c24 */ /* 0x000fc6000f8e0200 */
[----:B------:R-:W5:Y:S01]  /*7280*/  LD.E.128 R64, desc[UR50][R64.64] ;  /* 0x0000003240407980 */ /* 0x000f62000c101d00 */
[----:B------:R-:W-:-:S03]  /*7290*/  SHF.R.S32.HI R0, RZ, 0x1f, R81 ;  /* 0x0000001fff007819 */ /* 0x000fc60000011451 */
[----:B------:R-:W5:Y:S01]  /*72a0*/  LD.E.128 R52, desc[UR50][R52.64] ;  /* 0x0000003234347980 */ /* 0x000f62000c101d00 */
[----:B------:R-:W-:Y:S01]  /*72b0*/  IMAD.WIDE.U32 R4, R21, UR8, R4 ;  /* 0x0000000815047c25 */ /* 0x000fe2000f8e0004 */
[----:B------:R-:W-:Y:S01]  /*72c0*/  ULDC.64 UR8, c[0x0][0xad8] ;  /* 0x0002b60000087ab9 */ /* 0x000fe20000000a00 */
[----:B------:R-:W-:Y:S01]  /*72d0*/  @!PT LDS RZ, [RZ] ;  /* 0x00000000fffff984 */ /* 0x000fe20000000800 */
[----:B------:R-:W-:Y:S01]  /*72e0*/  @!PT LDS RZ, [RZ] ;  /* 0x00000000fffff984 */ /* 0x000fe20000000800 */
[----:B------:R-:W-:Y:S01]  /*72f0*/  @!PT LDS RZ, [RZ] ;  /* 0x00000000fffff984 */ /* 0x000fe20000000800 */
[----:B------:R-:W-:Y:S01]  /*7300*/  @!PT LDS RZ, [RZ] ;  /* 0x00000000fffff984 */ /* 0x000fe20000000800 */
[----:B------:R0:W-:Y:S06]  /*7310*/  MEMBAR.ALL.CTA ;  /* 0x0000000000007992 */ /* 0x0001ec0000008000 */
[----:B0-----:R-:W0:Y:S01]  /*7320*/  FENCE.VIEW.ASYNC.S ;  /* 0x00000000000073c6 */ /* 0x001e220000000000 */
[----:B------:R-:W-:-:S02]  /*7330*/  IMAD.U32 R87, RZ, RZ, UR40 ;  /* 0x00000028ff577e24 */ /* 0x000fc4000f8e00ff */
[----:B------:R-:W-:Y:S02]  /*7340*/  IMAD.IADD R5, R5, 0x1, R83 ;  /* 0x0000000105057824 */ /* 0x000fe400078e0253 */
[----:B------:R-:W-:Y:S02]  /*7350*/  IMAD R6, R0, UR8, RZ ;  /* 0x0000000800067c24 */ /* 0x000fe4000f8e02ff */
[----:B------:R-:W-:Y:S02]  /*7360*/  IMAD R86, R87, 0x80, R22 ;  /* 0x0000008057567824 */ /* 0x000fe400078e0216 */
[C---:B------:R-:W-:Y:S02]  /*7370*/  IMAD R21, R81.reuse, UR9, R6 ;  /* 0x0000000951157c24 */ /* 0x040fe4000f8e0206 */
[----:B------:R-:W-:Y:S01]  /*7380*/  IMAD.WIDE.U32 R4, R81, UR8, R4 ;  /* 0x0000000851047c25 */ /* 0x000fe2000f8e0004 */
[----:B------:R-:W-:Y:S01]  /*7390*/  ISETP.GE.AND P2, PT, R86, R85, PT ;  /* 0x000000555600720c */ /* 0x000fe20003f46270 */
[----:B------:R-:W-:-:S02]  /*73a0*/  ULDC.64 UR8, c[0x0][0xa80] ;  /* 0x0002a00000087ab9 */ /* 0x000fc40000000a00 */
[----:B------:R-:W-:Y:S01]  /*73b0*/  VIADD R3, R3, 0x22820 ;  /* 0x0002282003037836 */ /* 0x000fe20000000000 */
[----:B------:R-:W-:Y:S01]  /*73c0*/  LEA R6, P3, R4, UR8, 0x1 ;  /* 0x0000000804067c11 */ /* 0x000fe2000f8608ff */
[----:B------:R-:W-:Y:S02]  /*73d0*/  IMAD.IADD R5, R5, 0x1, R21 ;  /* 0x0000000105057824 */ /* 0x000fe400078e0215 */
[----:B------:R-:W-:Y:S01]  /*73e0*/  VIADD R0, R86, 0x20 ;  /* 0x0000002056007836 */ /* 0x000fe20000000000 */
[----:B------:R-:W-:Y:S02]  /*73f0*/  PRMT R3, RZ, 0x654, R3 ;  /* 0x00000654ff037816 */ /* 0x000fe40000000003 */
[----:B------:R-:W-:Y:S02]  /*7400*/  LEA.HI.X R84, R4, UR9, R5, 0x1, P3 ;  /* 0x0000000904547c11 */ /* 0x000fe400098f0c05 */
[-C--:B------:R-:W-:Y:S01]  /*7410*/  ISETP.GE.AND P1, PT, R0, R85.reuse, PT ;  /* 0x000000550000720c */ /* 0x080fe20003f26270 */
[----:B------:R-:W-:Y:S01]  /*7420*/  VIADD R0, R86, 0x40 ;  /* 0x0000004056007836 */ /* 0x000fe20000000000 */
[----:B0-----:R0:W-:Y:S01]  /*7430*/  SYNCS.ARRIVE.TRANS64.RED.A1T0 RZ, [R3+URZ], RZ ;  /* 0x000000ff03ff79a7 */ /* 0x0011e2000810043f */
[----:B------:R1:W2:Y:S01]  /*7440*/  SHFL.IDX PT, R83, R6, RZ, 0x181f ;  /* 0x00181fff06537589 */ /* 0x0002a200000e0000 */
[----:B------:R-:W-:Y:S02]  /*7450*/  BSSY B1, `(.L_x_9451) ;  /* 0x0000015000017945 */ /* 0x000fe40003800000 */
[----:B------:R-:W-:Y:S01]  /*7460*/  ISETP.GE.AND P0, PT, R0, R85, PT ;  /* 0x000000550000720c */ /* 0x000fe20003f06270 */
[----:B0-----:R1:W0:Y:S01]  /*7470*/  SHFL.IDX PT, R3, R84, RZ, 0x181f ;  /* 0x00181fff54037589 */ /* 0x00122200000e0000 */
[----:B------:R-:W-:Y:S11]  /*7480*/  @P2 BRA `(.L_x_9452) ;  /* 0x0000000000442947 */ /* 0x000ff60003800000 */
[----:B------:R-:W-:Y:S02]  /*7490*/  ULDC UR4, c[0x0][0xac8] ;  /* 0x0002b20000047ab9 */ /* 0x000fe40000000800 */
[----:B------:R-:W-:Y:S02]  /*74a0*/  ISETP.GE.AND P5, PT, R2, UR4, PT ;  /* 0x0000000402007c0c */ /* 0x000fe4000bfa6270 */
[----:B------:R-:W-:Y:S02]  /*74b0*/  ISETP.GE.AND P4, PT, R17, UR4, PT ;  /* 0x0000000411007c0c */ /* 0x000fe4000bf86270 */
[----:B------:R-:W-:Y:S02]  /*74c0*/  ISETP.GE.AND P3, PT, R16, UR4, PT ;  /* 0x0000000410007c0c */ /* 0x000fe4000bf66270 */
[----:B------:R-:W-:-:S07]  /*74d0*/  ISETP.GE.AND P2, PT, R18, UR4, PT ;  /* 0x0000000412007c0c */ /* 0x000fce000bf46270 */
[----:B--2---:R-:W-:-:S04]  /*74e0*/  @!P5 LEA R4, P6, R2, R83, 0x1 ;  /* 0x000000530204d211 */ /* 0x004fc800078c08ff */
[----:B0-----:R-:W-:Y:S02]  /*74f0*/  @!P5 LEA.HI.X R5, R2, R3, R208, 0x1, P6 ;  /* 0x000000030205d211 */ /* 0x001fe400030f0cd0 */
[----:B------:R-:W-:-:S03]  /*7500*/  @!P4 LEA R20, P6, R17, R83, 0x1 ;  /* 0x000000531114c211 */ /* 0x000fc600078c08ff */
[----:B-----5:R3:W-:Y:S01]  /*7510*/  @!P5 ST.E.128 desc[UR50][R4.64], R12 ;  /* 0x0000000c0400d985 */ /* 0x0207e2000c101d32 */
[----:B------:R-:W-:Y:S02]  /*7520*/  @!P4 LEA.HI.X R21, R17, R3, R207, 0x1, P6 ;  /* 0x000000031115c211 */ /* 0x000fe400030f0ccf */
[----:B------:R-:W-:-:S03]  /*7530*/  @!P3 LEA R80, P6, R16, R83, 0x1 ;  /* 0x000000531050b211 */ /* 0x000fc600078c08ff */
[----:B------:R3:W-:Y:S01]  /*7540*/  @!P4 ST.E.128 desc[UR50][R20.64], R56 ;  /* 0x000000381400c985 */ /* 0x0007e2000c101d32 */
[----:B------:R-:W-:Y:S02]  /*7550*/  @!P3 LEA.HI.X R81, R16, R3, R206, 0x1, P6 ;  /* 0x000000031051b211 */ /* 0x000fe400030f0cce */
[----:B------:R-:W-:-:S03]  /*7560*/  @!P2 LEA R82, P6, R18, R83, 0x1 ;  /* 0x000000531252a211 */ /* 0x000fc600078c08ff */
[----:B------:R3:W-:Y:S01]  /*7570*/  @!P3 ST.E.128 desc[UR50][R80.64], R68 ;  /* 0x000000445000b985 */ /* 0x0007e2000c101d32 */
[----:B------:R-:W-:-:S05]  /*7580*/  @!P2 LEA.HI.X R83, R18, R3, R205, 0x1, P6 ;  /* 0x000000031253a211 */ /* 0x000fca00030f0ccd */
[----:B------:R3:W-:Y:S04]  /*7590*/  @!P2 ST.E.128 desc[UR50][R82.64], R76 ;  /* 0x0000004c5200a985 */ /* 0x0007e8000c101d32 */
.L_x_9452:
[----:B------:R-:W-:Y:S05]  /*75a0*/  BSYNC B1 ;  /* 0x0000000000017941 */ /* 0x000fea0003800000 */
.L_x_9451:
[----:B0-----:R0:W4:Y:S01]  /*75b0*/  SHFL.IDX PT, R3, R84, 0x1, 0x181f ;  /* 0x00381f0054037f89 */ /* 0x00112200000e0000 */
[----:B------:R-:W-:Y:S03]  /*75c0*/  BSSY B1, `(.L_x_9453) ;  /* 0x0000014000017945 */ /* 0x000fe60003800000 */
[----:B---3--:R0:W3:Y:S01]  /*75d0*/  SHFL.IDX PT, R21, R6, 0x1, 0x181f ;  /* 0x00381f0006157f89 */ /* 0x0080e200000e0000 */
[----:B------:R-:W-:Y:S05]  /*75e0*/  @P1 BRA `(.L_x_9454) ;  /* 0x0000000000441947 */ /* 0x000fea0003800000 */
[----:B------:R-:W-:Y:S02]  /*75f0*/  ULDC UR4, c[0x0][0xac8] ;  /* 0x0002b20000047ab9 */ /* 0x000fe40000000800 */
[----:B------:R-:W-:Y:S02]  /*7600*/  ISETP.GE.AND P4, PT, R2, UR4, PT ;  /* 0x0000000402007c0c */ /* 0x000fe4000bf86270 */
[----:B------:R-:W-:Y:S02]  /*7610*/  ISETP.GE.AND P3, PT, R17, UR4, PT ;  /* 0x0000000411007c0c */ /* 0x000fe4000bf66270 */
[----:B------:R-:W-:Y:S02]  /*7620*/  ISETP.GE.AND P2, PT, R16, UR4, PT ;  /* 0x0000000410007c0c */ /* 0x000fe4000bf46270 */
[----:B------:R-:W-:-:S07]  /*7630*/  ISETP.GE.AND P1, PT, R18, UR4, PT ;  /* 0x0000000412007c0c */ /* 0x000fce000bf26270 */
[CC--:B---3--:R-:W-:Y:S02]  /*7640*/  @!P4 LEA R4, P6, R2.reuse, R21.reuse, 0x1 ;  /* 0x000000150204c211 */ /* 0x0c8fe400078c08ff */
[C---:B-----5:R-:W-:Y:S02]  /*7650*/  @!P3 LEA R12, P5, R17.reuse, R21, 0x1 ;  /* 0x00000015110cb211 */ /* 0x060fe400078a08ff */
[----:B----4-:R-:W-:Y:S02]  /*7660*/  @!P4 LEA.HI.X R5, R2, R3, R208, 0x1, P6 ;  /* 0x000000030205c211 */ /* 0x010fe400030f0cd0 */
[----:B------:R-:W-:Y:S02]  /*7670*/  @!P2 LEA R14, P6, R16, R21, 0x1 ;  /* 0x00000015100ea211 */ /* 0x000fe400078c08ff */
[----:B------:R-:W-:Y:S01]  /*7680*/  @!P3 LEA.HI.X R13, R17, R3, R207, 0x1, P5 ;  /* 0x00000003110db211 */ /* 0x000fe200028f0ccf */
[----:B------:R3:W-:Y:S01]  /*7690*/  @!P4 ST.E.128 desc[UR50][R4.64], R24 ;  /* 0x000000180400c985 */ /* 0x0007e2000c101d32 */
[----:B------:R-:W-:-:S02]  /*76a0*/  @!P1 LEA R20, P5, R18, R21, 0x1 ;  /* 0x0000001512149211 */ /* 0x000fc400078a08ff */
[-C--:B------:R-:W-:Y:S01]  /*76b0*/  @!P2 LEA.HI.X R15, R16, R3.reuse, R206, 0x1, P6 ;  /* 0x00000003100fa211 */ /* 0x080fe200030f0cce */
[----:B------:R3:W-:Y:S01]  /*76c0*/  @!P3 ST.E.128 desc[UR50][R12.64], R36 ;  /* 0x000000240c00b985 */ /* 0x0007e2000c101d32 */
[----:B------:R-:W-:-:S03]  /*76d0*/  @!P1 LEA.HI.X R21, R18, R3, R205, 0x1, P5 ;  /* 0x0000000312159211 */ /* 0x000fc600028f0ccd */
[----:B------:R3:W-:Y:S04]  /*76e0*/  @!P2 ST.E.128 desc[UR50][R14.64], R60 ;  /* 0x0000003c0e00a985 */ /* 0x0007e8000c101d32 */
[----:B------:R3:W-:Y:S02]  /*76f0*/  @!P1 ST.E.128 desc[UR50][R20.64], R72 ;  /* 0x0000004814009985 */ /* 0x0007e4000c101d32 */
.L_x_9454:
[----:B------:R-:W-:Y:S05]  /*7700*/  BSYNC B1 ;  /* 0x0000000000017941 */ /* 0x000fea0003800000 */
.L_x_9453:
[----:B----4-:R4:W0:Y:S01]  /*7710*/  SHFL.IDX PT, R3, R84, 0x2, 0x181f ;  /* 0x00581f0054037f89 */ /* 0x01082200000e0000 */
        /* <DEDUP_REMOVED lines=8> */
[-C--:B---3--:R-:W-:Y:S02]  /*77a0*/  @!P3 LEA R4, P6, R2, R21.reuse, 0x1 ;  /* 0x000000150204b211 */ /* 0x088fe400078c08ff */
[CC--:B-----5:R-:W-:Y:S02]  /*77b0*/  @!P2 LEA R12, P5, R17.reuse, R21.reuse, 0x1 ;  /* 0x00000015110ca211 */ /* 0x0e0fe400078a08ff */
[----:B------:R-:W-:Y:S02]  /*77c0*/  @!P1 LEA R14, P4, R16, R21, 0x1 ;  /* 0x00000015100e9211 */ /* 0x000fe400078808ff */
[----:B0-----:R-:W-:Y:S02]  /*77d0*/  @!P3 LEA.HI.X R5, R2, R3, R208, 0x1, P6 ;  /* 0x000000030205b211 */ /* 0x001fe400030f0cd0 */
[----:B------:R-:W-:Y:S02]  /*77e0*/  @!P0 LEA R20, P6, R18, R21, 0x1 ;  /* 0x0000001512148211 */ /* 0x000fe400078c08ff */
[-C--:B------:R-:W-:Y:S01]  /*77f0*/  @!P2 LEA.HI.X R13, R17, R3.reuse, R207, 0x1, P5 ;  /* 0x00000003110da211 */ /* 0x080fe200028f0ccf */
[----:B------:R0:W-:Y:S01]  /*7800*/  @!P3 ST.E.128 desc[UR50][R4.64], R28 ;  /* 0x0000001c0400b985 */ /* 0x0001e2000c101d32 */
[----:B------:R-:W-:-:S02]  /*7810*/  @!P1 LEA.HI.X R15, R16, R3, R206, 0x1, P4 ;  /* 0x00000003100f9211 */ /* 0x000fc400020f0cce */
[----:B------:R-:W-:Y:S01]  /*7820*/  @!P0 LEA.HI.X R21, R18, R3, R205, 0x1, P6 ;  /* 0x0000000312158211 */ /* 0x000fe200030f0ccd */
[----:B------:R0:W-:Y:S04]  /*7830*/  @!P2 ST.E.128 desc[UR50][R12.64], R40 ;  /* 0x000000280c00a985 */ /* 0x0001e8000c101d32 */
[----:B------:R0:W-:Y:S04]  /*7840*/  @!P1 ST.E.128 desc[UR50][R14.64], R8 ;  /* 0x000000080e009985 */ /* 0x0001e8000c101d32 */
[----:B------:R0:W-:Y:S02]  /*7850*/  @!P0 ST.E.128 desc[UR50][R20.64], R64 ;  /* 0x0000004014008985 */ /* 0x0001e4000c101d32 */
.L_x_9456:
[----:B------:R-:W-:Y:S05]  /*7860*/  BSYNC B1 ;  /* 0x0000000000017941 */ /* 0x000fea0003800000 */
.L_x_9455:
[----:B------:R-:W-:Y:S01]  /*7870*/  VIADD R0, R86, 0x60 ;  /* 0x0000006056007836 */ /* 0x000fe20000000000 */
[----:B0-----:R0:W0:Y:S04]  /*7880*/  SHFL.IDX PT, R3, R84, 0x3, 0x181f ;  /* 0x00781f0054037f89 */ /* 0x00102800000e0000 */
[----:B------:R-:W-:Y:S01]  /*7890*/  ISETP.GE.AND P0, PT, R0, R85, PT ;  /* 0x000000550000720c */ /* 0x000fe20003f06270 */
[----:B-----5:R0:W0:-:S12]  /*78a0*/  SHFL.IDX PT, R13, R6, 0x3, 0x181f ;  /* 0x00781f00060d7f89 */ /* 0x02001800000e0000 */
[----:B------:R-:W-:Y:S05]  /*78b0*/  @P0 BRA `(.L_x_9457) ;  /* 0x0000000c00bc0947 */ /* 0x000fea0003800000 */
[----:B------:R-:W-:Y:S02]  /*78c0*/  ULDC UR4, c[0x0][0xac8] ;  /* 0x0002b20000047ab9 */ /* 0x000fe40000000800 */
[----:B------:R-:W-:Y:S02]  /*78d0*/  ISETP.GE.AND P3, PT, R2, UR4, PT ;  /* 0x0000000402007c0c */ /* 0x000fe4000bf66270 */
[----:B------:R-:W-:Y:S02]  /*78e0*/  ISETP.GE.AND P4, PT, R17, UR4, PT ;  /* 0x0000000411007c0c */ /* 0x000fe4000bf86270 */
[----:B------:R-:W-:-:S09]  /*78f0*/  ISETP.GE.AND P5, PT, R16, UR4, PT ;  /* 0x0000000410007c0c */ /* 0x000fd2000bfa6270 */
[-C--:B0-----:R-:W-:Y:S02]  /*7900*/  @!P3 LEA R4, P0, R2, R13.reuse, 0x1 ;  /* 0x0000000d0204b211 */ /* 0x081fe400078008ff */
[CC--:B------:R-:W-:Y:S02]  /*7910*/  @!P4 LEA R8, P1, R17.reuse, R13.reuse, 0x1 ;  /* 0x0000000d1108c211 */ /* 0x0c0fe400078208ff */
[----:B------:R-:W-:Y:S02]  /*7920*/  @!P5 LEA R10, P2, R16, R13, 0x1 ;  /* 0x0000000d100ad211 */ /* 0x000fe400078408ff */
[-C--:B------:R-:W-:Y:S02]  /*7930*/  @!P3 LEA.HI.X R5, R2, R3.reuse, R208, 0x1, P0 ;  /* 0x000000030205b211 */ /* 0x080fe400000f0cd0 */
[-C--:B------:R-:W-:Y:S02]  /*7940*/  @!P4 LEA.HI.X R9, R17, R3.reuse, R207, 0x1, P1 ;  /* 0x000000031109c211 */ /* 0x080fe400008f0ccf */
[----:B------:R-:W-:Y:S01]  /*7950*/  @!P5 LEA.HI.X R11, R16, R3, R206, 0x1, P2 ;  /* 0x00000003100bd211 */ /* 0x000fe200010f0cce */
[----:B------:R0:W-:Y:S01]  /*7960*/  @!P3 ST.E.128 desc[UR50][R4.64], R32 ;  /* 0x000000200400b985 */ /* 0x0001e2000c101d32 */
[----:B------:R-:W-:-:S03]  /*7970*/  ISETP.GE.AND P0, PT, R18, UR4, PT ;  /* 0x0000000412007c0c */ /* 0x000fc6000bf06270 */
[----:B------:R0:W-:Y:S04]  /*7980*/  @!P4 ST.E.128 desc[UR50][R8.64], R44 ;  /* 0x0000002c0800c985 */ /* 0x0001e8000c101d32 */
[----:B------:R0:W-:Y:S06]  /*7990*/  @!P5 ST.E.128 desc[UR50][R10.64], R48 ;  /* 0x000000300a00d985 */ /* 0x0001ec000c101d32 */
[----:B------:R-:W-:Y:S05]  /*79a0*/  @P0 BRA `(.L_x_9457) ;  /* 0x0000000c00800947 */ /* 0x000fea0003800000 */
[----:B0-----:R-:W-:-:S04]  /*79b0*/  LEA R4, P0, R18, R13, 0x1 ;  /* 0x0000000d12047211 */ /* 0x001fc800078008ff */
[----:B------:R-:W-:-:S05]  /*79c0*/  LEA.HI.X R5, R18, R3, R205, 0x1, P0 ;  /* 0x0000000312057211 */ /* 0x000fca00000f0ccd */
[----:B------:R0:W-:Y:S01]  /*79d0*/  ST.E.128 desc[UR50][R4.64], R52 ;  /* 0x0000003404007985 */ /* 0x0001e2000c101d32 */
[----:B------:R-:W-:Y:S05]  /*79e0*/  BRA `(.L_x_9457) ;  /* 0x0000000c00707947 */ /* 0x000fea0003800000 */
.L_x_9449:
        /* <DEDUP_REMOVED lines=23> */
[----:B0-----:R-:W-:Y:S01]  /*7b60*/  ISETP.NE.AND P0, PT, R13, 0x1, PT ;  /* 0x000000010d00780c */ /* 0x001fe20003f05270 */
[----:B------:R-:W-:Y:S01]  /*7b70*/  UMOV UR4, URZ ;  /* 0x0000003f00047c82 */ /* 0x000fe20008000000 */
[----:B------:R-:W-:Y:S01]  /*7b80*/  USHF.R.S32.HI UR11, URZ, 0x1f, UR41 ;  /* 0x0000001f3f0b7899 */ /* 0x000fe20008011429 */
[----:B------:R-:W-:-:S10]  /*7b90*/  ISETP.GE.AND P1, PT, R209, 0x80, PT ;  /* 0x00000080d100780c */ /* 0x000fd40003f26270 */
[----:B------:R-:W0:Y:S01]  /*7ba0*/  @P0 LDC R11, c[0x0][0xbec] ;  /* 0x0002fb00ff0b0b82 */ /* 0x000e220000000800 */
[----:B--2---:R-:W-:-:S13]  /*7bb0*/  @P2 R2UR UR4, R3 ;  /* 0x00000000030422ca */ /* 0x004fda00000e0000 */
[----:B------:R-:W-:Y:S01]  /*7bc0*/  USHF.R.S32.HI UR10, URZ, 0x1f, UR4 ;  /* 0x0000001f3f0a7899 */ /* 0x000fe20008011404 */
[----:B01----:R-:W-:Y:S11]  /*7bd0*/  @P3 BRA `(.L_x_9458) ;  /* 0x0000000000103947 */ /* 0x003ff60003800000 */
[----:B------:R-:W-:Y:S05]  /*7be0*/  @!P2 BRA `(.L_x_9458) ;  /* 0x00000000000ca947 */ /* 0x000fea0003800000 */
[----:B------:R-:W2:Y:S04]  /*7bf0*/  LDG.E R3, desc[UR50][R4.64] ;  /* 0x0000003204037981 */ /* 0x000ea8000c1e1900 */
[----:B-----5:R-:W2:Y:S02]  /*7c00*/  LDG.E R0, desc[UR50][R4.64+0x4] ;  /* 0x0000043204007981 */ /* 0x020ea4000c1e1900 */
[----:B--2---:R-:W-:-:S07]  /*7c10*/  IMAD.IADD R0, R0, 0x1, -R3 ;  /* 0x0000000100007824 */ /* 0x004fce00078e0a03 */
.L_x_9458:
[----:B------:R-:W-:Y:S01]  /*7c20*/  USEL UR38, UR38, URZ, !UP0 ;  /* 0x0000003f26267287 */ /* 0x000fe2000c000000 */
[----:B------:R-:W-:Y:S01]  /*7c30*/  BSSY B1, `(.L_x_9459) ;  /* 0x000002d000017945 */ /* 0x000fe20003800000 */
[----:B------:R-:W-:-:S03]  /*7c40*/  USEL UR39, UR39, URZ, !UP0 ;  /* 0x0000003f27277287 */ /* 0x000fc6000c000000 */
[----:B------:R-:W-:Y:S09]  /*7c50*/  @P1 BRA `(.L_x_9460) ;  /* 0x0000000000a81947 */ /* 0x000ff20003800000 */
[----:B------:R-:W0:Y:S01]  /*7c60*/  S2R R4, SR_TID.X ;  /* 0x0000000000047919 */ /* 0x000e220000002100 */
[----:B------:R-:W1:Y:S01]  /*7c70*/  LDC R6, c[0x0][0xbe8] ;  /* 0x0002fa00ff067b82 */ /* 0x000e620000000800 */
[----:B------:R-:W-:-:S04]  /*7c80*/  IMAD.U32 R3, RZ, RZ, UR40 ;  /* 0x00000028ff037e24 */ /* 0x000fc8000f8e00ff */
[----:B0-----:R-:W-:Y:S02]  /*7c90*/  IMAD R3, R3, 0x80, R4 ;  /* 0x0000008003037824 */ /* 0x001fe400078e0204 */
[----:B-1---5:R-:W-:-:S03]  /*7ca0*/  IMAD R4, R0, R6, RZ ;  /* 0x0000000600047224 */ /* 0x022fc600078e02ff */
[----:B------:R-:W-:-:S04]  /*7cb0*/  IADD3 R5, R3, -0x80, RZ ;  /* 0xffffff8003057810 */ /* 0x000fc80007ffe0ff */
        /* <DEDUP_REMOVED lines=36> */
.L_x_9460:
[----:B------:R-:W-:Y:S05]  /*7f00*/  BSYNC B1 ;  /* 0x0000000000017941 */ /* 0x000fea0003800000 */
.L_x_9459:
[----:B------:R-:W1:Y:S01]  /*7f10*/  @P0 LDC R5, c[0x0][0xbf0] ;  /* 0x0002fc00ff050b82 */ /* 0x000e620000000800 */
[----:B------:R-:W-:Y:S01]  /*7f20*/  ULDC.64 UR12, c[0x0][0xaa0] ;  /* 0x0002a800000c7ab9 */ /* 0x000fe20000000a00 */
[----:B0-----:R-:W-:Y:S01]  /*7f30*/  IMAD R3, R19, 0x20, R22 ;  /* 0x0000002013037824 */ /* 0x001fe200078e0216 */
[----:B------:R-:W-:Y:S01]  /*7f40*/  UIMAD UR7, UR10, UR12, URZ ;  /* 0x0000000c0a0772a4 */ /* 0x000fe2000f8e023f */
[----:B------:R-:W-:Y:S01]  /*7f50*/  IMAD.U32 R8, RZ, RZ, UR40 ;  /* 0x00000028ff087e24 */ /* 0x000fe2000f8e00ff */
[----:B------:R-:W-:Y:S01]  /*7f60*/  UIMAD.WIDE.U32 UR8, UR4, UR12, URZ ;  /* 0x0000000c040872a5 */ /* 0x000fe2000f8e003f */
[----:B------:R-:W-:Y:S01]  /*7f70*/  IMAD.U32 R15, RZ, RZ, UR40 ;  /* 0x00000028ff0f7e24 */ /* 0x000fe2000f8e00ff */
[----:B------:R-:W-:Y:S01]  /*7f80*/  UIMAD UR7, UR4, UR13, UR7 ;  /* 0x0000000d040772a4 */ /* 0x000fe2000f8e0207 */
[----:B------:R-:W-:Y:S01]  /*7f90*/  IMAD R8, R8, 0x80, R3 ;  /* 0x0000008008087824 */ /* 0x000fe200078e0203 */
[----:B------:R-:W-:Y:S01]  /*7fa0*/  BSSY B1, `(.L_x_9461) ;  /* 0x000003e000017945 */ /* 0x000fe20003800000 */
[----:B------:R-:W-:Y:S01]  /*7fb0*/  ULDC.64 UR12, c[0x0][0xae8] ;  /* 0x0002ba00000c7ab9 */ /* 0x000fe20000000a00 */
[----:B------:R-:W-:Y:S01]  /*7fc0*/  UIADD3 UR9, UR9, UR7, URZ ;  /* 0x0000000709097290 */ /* 0x000fe2000fffe03f */
[----:B------:R-:W-:Y:S01]  /*7fd0*/  @P0 IMAD.HI.U32 R4, R8, R11, RZ ;  /* 0x0000000b08040227 */ /* 0x000fe200078e00ff */
[----:B------:R-:W-:-:S02]  /*7fe0*/  UIMAD UR4, UR11, UR12, URZ ;  /* 0x0000000c0b0472a4 */ /* 0x000fc4000f8e023f */
[----:B------:R-:W-:Y:S01]  /*7ff0*/  UIMAD.WIDE.U32 UR8, UR41, UR12, UR8 ;  /* 0x0000000c290872a5 */ /* 0x000fe2000f8e0008 */
[----:B------:R-:W-:Y:S01]  /*8000*/  IMAD.MOV.U32 R3, RZ, RZ, R8 ;  /* 0x000000ffff037224 */ /* 0x000fe200078e0008 */
[----:B------:R-:W-:Y:S01]  /*8010*/  UIMAD UR4, UR41, UR13, UR4 ;  /* 0x0000000d290472a4 */ /* 0x000fe2000f8e0204 */
[----:B------:R-:W-:-:S03]  /*8020*/  ULDC.64 UR10, c[0x0][0xaf0] ;  /* 0x0002bc00000a7ab9 */ /* 0x000fc60000000a00 */
[----:B------:R-:W-:Y:S02]  /*8030*/  UIADD3 UR9, UR9, UR4, URZ ;  /* 0x0000000409097290 */ /* 0x000fe4000fffe03f */
[----:B------:R-:W-:Y:S01]  /*8040*/  UIMAD UR4, UR39, UR10, URZ ;  /* 0x0000000a270472a4 */ /* 0x000fe2000f8e023f */
[----:B-1----:R-:W-:Y:S01]  /*8050*/  @P0 SHF.R.U32.HI R3, RZ, R5, R4 ;  /* 0x00000005ff030219 */ /* 0x002fe20000011604 */
[----:B------:R-:W-:Y:S02]  /*8060*/  UIMAD.WIDE.U32 UR8, UR38, UR10, UR8 ;  /* 0x0000000a260872a5 */ /* 0x000fe4000f8e0008 */
[----:B------:R-:W-:Y:S01]  /*8070*/  UIMAD UR4, UR38, UR11, UR4 ;  /* 0x0000000b260472a4 */ /* 0x000fe2000f8e0204 */
[--C-:B------:R-:W-:Y:S01]  /*8080*/  SHF.R.S32.HI R4, RZ, 0x1f, R3.reuse ;  /* 0x0000001fff047819 */ /* 0x100fe20000011403 */
[----:B------:R-:W-:Y:S01]  /*8090*/  IMAD.MOV R9, RZ, RZ, -R3 ;  /* 0x000000ffff097224 */ /* 0x000fe200078e0a03 */
[----:B------:R-:W-:Y:S01]  /*80a0*/  ULDC.64 UR10, c[0x0][0xae0] ;  /* 0x0002b800000a7ab9 */ /* 0x000fe20000000a00 */
[----:B------:R-:W-:-:S02]  /*80b0*/  UIADD3 UR4, UR9, UR4, URZ ;  /* 0x0000000409047290 */ /* 0x000fc4000fffe03f */
[----:B------:R-:W-:Y:S02]  /*80c0*/  IMAD.U32 R5, RZ, RZ, UR9 ;  /* 0x00000009ff057e24 */ /* 0x000fe4000f8e00ff */
[----:B------:R-:W-:Y:S02]  /*80d0*/  IMAD R6, R4, UR10, RZ ;  /* 0x0000000a04067c24 */ /* 0x000fe4000f8e02ff */
[----:B------:R-:W-:Y:S01]  /*80e0*/  IMAD.U32 R4, RZ, RZ, UR8 ;  /* 0x00000008ff047e24 */ /* 0x000fe2000f8e00ff */
[----:B------:R-:W-:Y:S01]  /*80f0*/  ULDC.64 UR8, c[0x0][0xad8] ;  /* 0x0002b60000087ab9 */ /* 0x000fe20000000a00 */
[----:B------:R-:W-:Y:S02]  /*8100*/  IMAD.U32 R5, RZ, RZ, UR4 ;  /* 0x00000004ff057e24 */ /* 0x000fe4000f8e00ff */
[----:B------:R-:W-:Y:S02]  /*8110*/  IMAD R9, R13, R9, R8 ;  /* 0x000000090d097224 */ /* 0x000fe400078e0208 */
[----:B------:R-:W-:-:S02]  /*8120*/  IMAD R11, R3, UR11, R6 ;  /* 0x0000000b030b7c24 */ /* 0x000fc4000f8e0206 */
[----:B------:R-:W-:Y:S01]  /*8130*/  IMAD.WIDE.U32 R4, R3, UR10, R4 ;  /* 0x0000000a03047c25 */ /* 0x000fe2000f8e0004 */
[----:B------:R-:W-:-:S03]  /*8140*/  SHF.R.S32.HI R3, RZ, 0x1f, R9 ;  /* 0x0000001fff037819 */ /* 0x000fc60000011409 */
[----:B------:R-:W-:Y:S02]  /*8150*/  IMAD.IADD R5, R5, 0x1, R11 ;  /* 0x0000000105057824 */ /* 0x000fe400078e020b */
[----:B------:R-:W-:Y:S02]  /*8160*/  IMAD R6, R3, UR8, RZ ;  /* 0x0000000803067c24 */ /* 0x000fe4000f8e02ff */
[----:B------:R-:W-:Y:S02]  /*8170*/  IMAD R8, R15, 0x80, R22 ;  /* 0x000000800f087824 */ /* 0x000fe400078e0216 */
[----:B-----5:R-:W-:Y:S02]  /*8180*/  IMAD R13, R0, R13, RZ ;  /* 0x0000000d000d7224 */ /* 0x020fe400078e02ff */
[C---:B------:R-:W-:Y:S02]  /*8190*/  IMAD R3, R9.reuse, UR9, R6 ;  /* 0x0000000909037c24 */ /* 0x040fe4000f8e0206 */
[----:B------:R-:W-:Y:S01]  /*81a0*/  IMAD.WIDE.U32 R4, R9, UR8, R4 ;  /* 0x0000000809047c25 */ /* 0x000fe2000f8e0004 */
[----:B------:R-:W-:Y:S01]  /*81b0*/  ISETP.GE.AND P2, PT, R8, R13, PT ;  /* 0x0000000d0800720c */ /* 0x000fe20003f46270 */
[----:B------:R-:W-:-:S02]  /*81c0*/  ULDC.64 UR8, c[0x0][0xa80] ;  /* 0x0002a00000087ab9 */ /* 0x000fc40000000a00 */
[----:B------:R-:W-:Y:S01]  /*81d0*/  IMAD.IADD R3, R5, 0x1, R3 ;  /* 0x0000000105037824 */ /* 0x000fe200078e0203 */
[----:B------:R-:W-:Y:S01]  /*81e0*/  LEA R6, P3, R4, UR8, 0x1 ;  /* 0x0000000804067c11 */ /* 0x000fe2000f8608ff */
[----:B------:R-:W-:-:S03]  /*81f0*/  VIADD R0, R8, 0x20 ;  /* 0x0000002008007836 */ /* 0x000fc60000000000 */
[----:B------:R-:W-:Y:S01]  /*8200*/  LEA.HI.X R3, R4, UR9, R3, 0x1, P3 ;  /* 0x0000000904037c11 */ /* 0x000fe200098f0c03 */
[----:B------:R0:W1:Y:S01]  /*8210*/  SHFL.IDX PT, R9, R6, RZ, 0x181f ;  /* 0x00181fff06097589 */ /* 0x00006200000e0000 */
[-C--:B------:R-:W-:Y:S01]  /*8220*/  ISETP.GE.AND P1, PT, R0, R13.reuse, PT ;  /* 0x0000000d0000720c */ /* 0x080fe20003f26270 */
[----:B------:R-:W-:Y:S02]  /*8230*/  VIADD R0, R8, 0x40 ;  /* 0x0000004008007836 */ /* 0x000fe40000000000 */
[----:B------:R0:W2:Y:S03]  /*8240*/  SHFL.IDX PT, R5, R3, RZ, 0x181f ;  /* 0x00181fff03057589 */ /* 0x0000a600000e0000 */
[----:B------:R-:W-:Y:S01]  /*8250*/  ISETP.GE.AND P0, PT, R0, R13, PT ;  /* 0x0000000d0000720c */ /* 0x000fe20003f06270 */
[----:B------:R-:W-:-:S12]  /*8260*/  @P2 BRA `(.L_x_9462) ;  /* 0x0000000000442947 */ /* 0x000fd80003800000 */
[----:B------:R-:W-:Y:S02]  /*8270*/  ULDC UR4, c[0x0][0xac8] ;  /* 0x0002b20000047ab9 */ /* 0x000fe40000000800 */
[----:B------:R-:W-:Y:S02]  /*8280*/  ISETP.GE.AND P5, PT, R2, UR4, PT ;  /* 0x0000000402007c0c */ /* 0x000fe4000bfa6270 */
[----:B------:R-:W-:Y:S02]  /*8290*/  ISETP.GE.AND P4, PT, R17, UR4, PT ;  /* 0x0000000411007c0c */ /* 0x000fe4000bf86270 */
[----:B------:R-:W-:Y:S02]  /*82a0*/  ISETP.GE.AND P3, PT, R16, UR4, PT ;  /* 0x0000000410007c0c */ /* 0x000fe4000bf66270 */
[----:B------:R-:W-:-:S07]  /*82b0*/  ISETP.GE.AND P2, PT, R18, UR4, PT ;  /* 0x0000000412007c0c */ /* 0x000fce000bf46270 */
[----:B-1----:R-:W-:-:S04]  /*82c0*/  @!P5 LEA R10, P6, R2, R9, 0x1 ;  /* 0x00000009020ad211 */ /* 0x002fc800078c08ff */
[----:B--2---:R-:W-:Y:S02]  /*82d0*/  @!P5 LEA.HI.X R11, R2, R5, R208, 0x1, P6 ;  /* 0x00000005020bd211 */ /* 0x004fe400030f0cd0 */
[----:B------:R-:W-:-:S03]  /*82e0*/  @!P4 LEA R14, P6, R17, R9, 0x1 ;  /* 0x00000009110ec211 */ /* 0x000fc600078c08ff */
[----:B------:R3:W-:Y:S01]  /*82f0*/  @!P5 ST.E.128 desc[UR50][R10.64], RZ ;  /* 0x000000ff0a00d985 */ /* 0x0007e2000c101d32 */
[----:B------:R-:W-:Y:S02]  /*8300*/  @!P4 LEA.HI.X R15, R17, R5, R207, 0x1, P6 ;  /* 0x00000005110fc211 */ /* 0x000fe400030f0ccf */
[----:B------:R-:W-:-:S03]  /*8310*/  @!P3 LEA R20, P6, R16, R9, 0x1 ;  /* 0x000000091014b211 */ /* 0x000fc600078c08ff */
[----:B------:R3:W-:Y:S01]  /*8320*/  @!P4 ST.E.128 desc[UR50][R14.64], RZ ;  /* 0x000000ff0e00c985 */ /* 0x0007e2000c101d32 */
[----:B------:R-:W-:Y:S02]  /*8330*/  @!P3 LEA.HI.X R21, R16, R5, R206, 0x1, P6 ;  /* 0x000000051015b211 */ /* 0x000fe400030f0cce */
[----:B------:R-:W-:-:S03]  /*8340*/  @!P2 LEA R4, P6, R18, R9, 0x1 ;  /* 0x000000091204a211 */ /* 0x000fc600078c08ff */
[----:B------:R3:W-:Y:S01]  /*8350*/  @!P3 ST.E.128 desc[UR50][R20.64], RZ ;  /* 0x000000ff1400b985 */ /* 0x0007e2000c101d32 */
[----:B------:R-:W-:-:S05]  /*8360*/  @!P2 LEA.HI.X R5, R18, R5, R205, 0x1, P6 ;  /* 0x000000051205a211 */ /* 0x000fca00030f0ccd */
[----:B------:R3:W-:Y:S04]  /*8370*/  @!P2 ST.E.128 desc[UR50][R4.64], RZ ;  /* 0x000000ff0400a985 */ /* 0x0007e8000c101d32 */
.L_x_9462:
[----:B------:R-:W-:Y:S05]  /*8380*/  BSYNC B1 ;  /* 0x0000000000017941 */ /* 0x000fea0003800000 */
.L_x_9461:
[----:B--23--:R2:W3:Y:S01]  /*8390*/  SHFL.IDX PT, R5, R3, 0x1, 0x181f ;  /* 0x00381f0003057f89 */ /* 0x00c4e200000e0000 */
[----:B------:R-:W-:Y:S03]  /*83a0*/  BSSY B1, `(.L_x_9463) ;  /* 0x0000014000017945 */ /* 0x000fe60003800000 */
[----:B-1----:R2:W1:Y:S01]  /*83b0*/  SHFL.IDX PT, R9, R6, 0x1, 0x181f ;  /* 0x00381f0006097f89 */ /* 0x00246200000e0000 */
[----:B------:R-:W-:Y:S05]  /*83c0*/  @P1 BRA `(.L_x_9464) ;  /* 0x0000000000441947 */ /* 0x000fea0003800000 */
[----:B------:R-:W-:Y:S02]  /*83d0*/  ULDC UR4, c[0x0][0xac8] ;  /* 0x0002b20000047ab9 */ /* 0x000fe40000000800 */
[----:B------:R-:W-:Y:S02]  /*83e0*/  ISETP.GE.AND P4, PT, R2, UR4, PT ;  /* 0x0000000402007c0c */ /* 0x000fe4000bf86270 */
[----:B------:R-:W-:Y:S02]  /*83f0*/  ISETP.GE.AND P3, PT, R17, UR4, PT ;  /* 0x0000000411007c0c */ /* 0x000fe4000bf66270 */
[----:B------:R-:W-:Y:S02]  /*8400*/  ISETP.GE.AND P2, PT, R16, UR4, PT ;  /* 0x0000000410007c0c */ /* 0x000fe4000bf46270 */
[----:B------:R-:W-:-:S07]  /*8410*/  ISETP.GE.AND P1, PT, R18, UR4, PT ;  /* 0x0000000412007c0c */ /* 0x000fce000bf26270 */
[CC--:B-1----:R-:W-:Y:S02]  /*8420*/  @!P4 LEA R10, P6, R2.reuse, R9.reuse, 0x1 ;  /* 0x00000009020ac211 */ /* 0x0c2fe400078c08ff */
[C---:B------:R-:W-:Y:S02]  /*8430*/  @!P3 LEA R14, P5, R17.reuse, R9, 0x1 ;  /* 0x00000009110eb211 */ /* 0x040fe400078a08ff */
[----:B---3--:R-:W-:Y:S02]  /*8440*/  @!P4 LEA.HI.X R11, R2, R5, R208, 0x1, P6 ;  /* 0x00000005020bc211 */ /* 0x008fe400030f0cd0 */
[----:B------:R-:W-:Y:S02]  /*8450*/  @!P2 LEA R20, P6, R16, R9, 0x1 ;  /* 0x000000091014a211 */ /* 0x000fe400078c08ff */
[----:B------:R-:W-:Y:S01]  /*8460*/  @!P3 LEA.HI.X R15, R17, R5, R207, 0x1, P5 ;  /* 0x00000005110fb211 */ /* 0x000fe200028f0ccf */
[----:B------:R4:W-:Y:S01]  /*8470*/  @!P4 ST.E.128 desc[UR50][R10.64], RZ ;  /* 0x000000ff0a00c985 */ /* 0x0009e2000c101d32 */
[----:B------:R-:W-:-:S02]  /*8480*/  @!P1 LEA R4, P5, R18, R9, 0x1 ;  /* 0x0000000912049211 */ /* 0x000fc400078a08ff */
[-C--:B------:R-:W-:Y:S01]  /*8490*/  @!P2 LEA.HI.X R21, R16, R5.reuse, R206, 0x1, P6 ;  /* 0x000000051015a211 */ /* 0x080fe200030f0cce */
[----:B------:R4:W-:Y:S01]  /*84a0*/  @!P3 ST.E.128 desc[UR50][R14.64], RZ ;  /* 0x000000ff0e00b985 */ /* 0x0009e2000c101d32 */
[----:B------:R-:W-:-:S03]  /*84b0*/  @!P1 LEA.HI.X R5, R18, R5, R205, 0x1, P5 ;  /* 0x0000000512059211 */ /* 0x000fc600028f0ccd */
[----:B------:R4:W-:Y:S04]  /*84c0*/  @!P2 ST.E.128 desc[UR50][R20.64], RZ ;  /* 0x000000ff1400a985 */ /* 0x0009e8000c101d32 */
[----:B------:R4:W-:Y:S02]  /*84d0*/  @!P1 ST.E.128 desc[UR50][R4.64], RZ ;  /* 0x000000ff04009985 */ /* 0x0009e4000c101d32 */
.L_x_9464:
[----:B------:R-:W-:Y:S05]  /*84e0*/  BSYNC B1 ;  /* 0x0000000000017941 */ /* 0x000fea0003800000 */
.L_x_9463:
[----:B---34-:R3:W4:Y:S01]  /*84f0*/  SHFL.IDX PT, R5, R3, 0x2, 0x181f ;  /* 0x00581f0003057f89 */ /* 0x01872200000e0000 */
        /* <DEDUP_REMOVED lines=8> */
[-C--:B-1----:R-:W-:Y:S02]  /*8580*/  @!P3 LEA R10, P6, R2, R9.reuse, 0x1 ;  /* 0x00000009020ab211 */ /* 0x082fe400078c08ff */
[CC--:B------:R-:W-:Y:S02]  /*8590*/  @!P2 LEA R14, P5, R17.reuse, R9.reuse, 0x1 ;  /* 0x00000009110ea211 */ /* 0x0c0fe400078a08ff */
[----:B------:R-:W-:Y:S02]  /*85a0*/  @!P1 LEA R20, P4, R16, R9, 0x1 ;  /* 0x0000000910149211 */ /* 0x000fe400078808ff */
[----:B----4-:R-:W-:Y:S02]  /*85b0*/  @!P3 LEA.HI.X R11, R2, R5, R208, 0x1, P6 ;  /* 0x00000005020bb211 */ /* 0x010fe400030f0cd0 */
[----:B------:R-:W-:Y:S02]  /*85c0*/  @!P0 LEA R4, P6, R18, R9, 0x1 ;  /* 0x0000000912048211 */ /* 0x000fe400078c08ff */
[-C--:B------:R-:W-:Y:S01]  /*85d0*/  @!P2 LEA.HI.X R15, R17, R5.reuse, R207, 0x1, P5 ;  /* 0x00000005110fa211 */ /* 0x080fe200028f0ccf */
[----:B------:R1:W-:Y:S01]  /*85e0*/  @!P3 ST.E.128 desc[UR50][R10.64], RZ ;  /* 0x000000ff0a00b985 */ /* 0x0003e2000c101d32 */
[----:B------:R-:W-:-:S02]  /*85f0*/  @!P1 LEA.HI.X R21, R16, R5, R206, 0x1, P4 ;  /* 0x0000000510159211 */ /* 0x000fc400020f0cce */
[----:B------:R-:W-:Y:S01]  /*8600*/  @!P0 LEA.HI.X R5, R18, R5, R205, 0x1, P6 ;  /* 0x0000000512058211 */ /* 0x000fe200030f0ccd */
[----:B------:R1:W-:Y:S04]  /*8610*/  @!P2 ST.E.128 desc[UR50][R14.64], RZ ;  /* 0x000000ff0e00a985 */ /* 0x0003e8000c101d32 */
[----:B------:R1:W-:Y:S04]  /*8620*/  @!P1 ST.E.128 desc[UR50][R20.64], RZ ;  /* 0x000000ff14009985 */ /* 0x0003e8000c101d32 */
[----:B------:R1:W-:Y:S02]  /*8630*/  @!P0 ST.E.128 desc[UR50][R4.64], RZ ;  /* 0x000000ff04008985 */ /* 0x0003e4000c101d32 */
.L_x_9466:
[----:B------:R-:W-:Y:S05]  /*8640*/  BSYNC B1 ;  /* 0x0000000000017941 */ /* 0x000fea0003800000 */
.L_x_9465:
[----:B------:R-:W-:Y:S01]  /*8650*/  VIADD R0, R8, 0x60 ;  /* 0x0000006008007836 */ /* 0x000fe20000000000 */
[----:B0-23--:R-:W0:Y:S04]  /*8660*/  SHFL.IDX PT, R3, R3, 0x3, 0x181f ;  /* 0x00781f0003037f89 */ /* 0x00de2800000e0000 */
[----:B------:R-:W-:Y:S01]  /*8670*/  ISETP.GE.AND P0, PT, R0, R13, PT ;  /* 0x0000000d0000720c */ /* 0x000fe20003f06270 */
[----:B-1--4-:R1:W2:-:S12]  /*8680*/  SHFL.IDX PT, R5, R6, 0x3, 0x181f ;  /* 0x00781f0006057f89 */ /* 0x01229800000e0000 */
[----:B-1----:R-:W-:Y:S05]  /*8690*/  @P0 BRA `(.L_x_9457) ;  /* 0x0000000000440947 */ /* 0x002fea0003800000 */
[----:B------:R-:W-:Y:S02]  /*86a0*/  ULDC UR4, c[0x0][0xac8] ;  /* 0x0002b20000047ab9 */ /* 0x000fe40000000800 */
[----:B------:R-:W-:Y:S02]  /*86b0*/  ISETP.GE.AND P3, PT, R2, UR4, PT ;  /* 0x0000000402007c0c */ /* 0x000fe4000bf66270 */
[----:B------:R-:W-:Y:S02]  /*86c0*/  ISETP.GE.AND P2, PT, R17, UR4, PT ;  /* 0x0000000411007c0c */ /* 0x000fe4000bf46270 */
[----:B------:R-:W-:Y:S02]  /*86d0*/  ISETP.GE.AND P1, PT, R16, UR4, PT ;  /* 0x0000000410007c0c */ /* 0x000fe4000bf26270 */
[----:B------:R-:W-:-:S07]  /*86e0*/  ISETP.GE.AND P0, PT, R18, UR4, PT ;  /* 0x0000000412007c0c */ /* 0x000fce000bf06270 */
[-C--:B--2---:R-:W-:Y:S02]  /*86f0*/  @!P3 LEA R8, P6, R2, R5.reuse, 0x1 ;  /* 0x000000050208b211 */ /* 0x084fe400078c08ff */
[CC--:B------:R-:W-:Y:S02]  /*8700*/  @!P2 LEA R10, P5, R17.reuse, R5.reuse, 0x1 ;  /* 0x00000005110aa211 */ /* 0x0c0fe400078a08ff */
[----:B------:R-:W-:Y:S02]  /*8710*/  @!P1 LEA R12, P4, R16, R5, 0x1 ;  /* 0x00000005100c9211 */ /* 0x000fe400078808ff */
[----:B0-----:R-:W-:Y:S02]  /*8720*/  @!P3 LEA.HI.X R9, R2, R3, R208, 0x1, P6 ;  /* 0x000000030209b211 */ /* 0x001fe400030f0cd0 */
        /* <DEDUP_REMOVED lines=8> */
.L_x_9457:
[----:B------:R-:W-:Y:S05]  /*87b0*/  BSYNC B0 ;  /* 0x0000000000007941 */ /* 0x000fea0003800000 */
.L_x_9448:
[----:B------:R-:W-:Y:S02]  /*87c0*/  ULDC UR4, c[0x0][0xc3c] ;  /* 0x00030f0000047ab9 */ /* 0x000fe40000000800 */
[----:B------:R-:W-:-:S13]  /*87d0*/  ISETP.GE.AND P0, PT, R7, UR4, PT ;  /* 0x0000000407007c0c */ /* 0x000fda000bf06270 */
[----:B------:R-:W-:Y:S05]  /*87e0*/  @!P0 BRA `(.L_x_9467) ;  /* 0xffffff8400688947 */ /* 0x000fea000383ffff */
[----:B------:R-:W-:Y:S05]  /*87f0*/  EXIT ;  /* 0x000000000000794d */ /* 0x000fea0003800000 */
.L_x_9420:
        /* <DEDUP_REMOVED lines=16> */
.L_x_9468:
        /* <DEDUP_REMOVED lines=40> */
.L_x_9474:
        /* <DEDUP_REMOVED lines=12> */
.L_x_9473:
[----:B------:R-:W-:Y:S05]  /*8c40*/  BSYNC B0 ;  /* 0x0000000000007941 */ /* 0x000fea0003800000 */
.L_x_9472:
        /* <DEDUP_REMOVED lines=21> */
.L_x_9470:
        /* <DEDUP_REMOVED lines=15> */
.L_x_9475:
        /* <DEDUP_REMOVED lines=28> */
.L_x_9471:
[----:B------:R-:W-:Y:S01]  /*9050*/  ULDC UR4, c[0x0][0xc3c] ;  /* 0x00030f0000047ab9 */ /* 0x000fe20000000800 */
[----:B------:R-:W-:Y:S02]  /*9060*/  IMAD.MOV.U32 R17, RZ, RZ, RZ ;  /* 0x000000ffff117224 */ /* 0x000fe400078e00ff */
[----:B------:R-:W-:Y:S02]  /*9070*/  IMAD.U32 R16, RZ, RZ, UR6 ;  /* 0x00000006ff107e24 */ /* 0x000fe4000f8e00ff */
[----:B------:R-:W-:Y:S02]  /*9080*/  IMAD.MOV.U32 R18, RZ, RZ, RZ ;  /* 0x000000ffff127224 */ /* 0x000fe400078e00ff */
[----:B------:R-:W-:-:S07]  /*9090*/  IMAD.U32 R19, RZ, RZ, UR4 ;  /* 0x00000004ff137e24 */ /* 0x000fce000f8e00ff */
.L_x_9476:
[----:B------:R-:W-:-:S13]  /*90a0*/  ISETP.NE.AND P0, PT, R5, RZ, PT ;  /* 0x000000ff0500720c */ /* 0x000fda0003f05270 */
[----:B------:R-:W0:Y:S01]  /*90b0*/  @!P0 S2R R3, SR_CgaCtaId ;  /* 0x0000000000038919 */ /* 0x000e220000008800 */
[----:B------:R-:W-:-:S04]  /*90c0*/  @!P0 MOV R0, 0x400 ;  /* 0x0000040000008802 */ /* 0x000fc80000000f00 */
[----:B0-----:R-:W-:-:S05]  /*90d0*/  @!P0 LEA R0, R3, R0, 0x18 ;  /* 0x0000000003008211 */ /* 0x001fca00078ec0ff */
[----:B------:R0:W-:Y:S01]  /*90e0*/  @!P0 STS.128 [R0+0x228d0], R16 ;  /* 0x0228d01000008388 */ /* 0x0001e20000000c00 */
[----:B------:R-:W-:Y:S06]  /*90f0*/  BAR.ARV 0x5, 0x180 ;  /* 0x0146000000007b1d */ /* 0x000fec0000002000 */
.L_x_9469:
        /* <DEDUP_REMOVED lines=23> */
[----:B------:R-:W-:Y:S02]  /*9270*/  LOP3.LUT R29, R29, 0x200, R0, 0xf8, !PT ;  /* 0x000002001d1d7812 */ /* 0x000fe400078ef800 */
[----:B------:R-:W-:Y:S02]  /*9280*/  LOP3.LUT R3, R0, 0x38, RZ, 0xc0, !PT ;  /* 0x0000003800037812 */ /* 0x000fe400078ec0ff */
[----:B------:R-:W-:Y:S01]  /*9290*/  LOP3.LUT R0, R4, 0x70, R2, 0xf8, !PT ;  /* 0x0000007004007812 */ /* 0x000fe200078ef802 */
[----:B------:R-:W-:Y:S01]  /*92a0*/  IMAD R37, R29, 0x2, R22 ;  /* 0x000000021d257824 */ /* 0x000fe200078e0216 */
[----:B------:R-:W-:-:S02]  /*92b0*/  LOP3.LUT R4, R3, 0x40, RZ, 0xfc, !PT ;  /* 0x0000004003047812 */ /* 0x000fc400078efcff */
[C---:B------:R-:W-:Y:S02]  /*92c0*/  LOP3.LUT R2, R3.reuse, 0x80, RZ, 0xfc, !PT ;  /* 0x0000008003027812 */ /* 0x040fe400078efcff */
[----:B---3--:R-:W-:-:S07]  /*92d0*/  LOP3.LUT R0, R3, 0xc0, RZ, 0xfc, !PT ;  /* 0x000000c003007812 */ /* 0x008fce00078efcff */
.L_x_9538:
[----:B0-----:R-:W0:Y:S02]  /*92e0*/  LDC.64 R2, c[0x0][0xc88] ;  /* 0x00032200ff027b82 */ /* 0x001e240000000a00 */
[----:B0-----:R-:W-:-:S05]  /*92f0*/  IMAD.WIDE R2, R19, 0x4, R2 ;  /* 0x0000000413027825 */ /* 0x001fca00078e0202 */
[----:B--2---:R-:W2:Y:S01]  /*9300*/  LDG.E R25, desc[UR50][R2.64] ;  /* 0x0000003202197981 */ /* 0x004ea2000c1e1900 */
[----:B------:R-:W-:Y:S05]  /*9310*/  YIELD ;  /* 0x0000000000007946 */ /* 0x000fea0003800000 */
[----:B------:R-:W-:Y:S01]  /*9320*/  ULDC.64 UR4, c[0x0][0xa28] ;  /* 0x00028a0000047ab9 */ /* 0x000fe20000000a00 */
[----:B------:R-:W-:Y:S01]  /*9330*/  MOV R30, RZ ;  /* 0x000000ff001e7202 */ /* 0x000fe20000000f00 */
[----:B------:R-:W-:Y:S01]  /*9340*/  ULDC.64 UR6, c[0x0][0xa18] ;  /* 0x0002860000067ab9 */ /* 0x000fe20000000a00 */
[----:B------:R-:W-:-:S04]  /*9350*/  ISETP.NE.U32.AND P0, PT, RZ, UR4, PT ;  /* 0x00000004ff007c0c */ /* 0x000fc8000bf05070 */
[----:B------:R-:W-:Y:S02]  /*9360*/  ISETP.NE.AND.EX P0, PT, RZ, UR5, PT, P0 ;  /* 0x00000005ff007c0c */ /* 0x000fe4000bf05300 */
        /* <DEDUP_REMOVED lines=18> */
[----:B------:R-:W2:Y:S05]  /*9490*/  @P2 LDG.E R0, desc[UR50][R2.64] ;  /* 0x0000003202002981 */ /* 0x000eaa000c1e1900 */
        /* <DEDUP_REMOVED lines=12> */
[----:B---3--:R-:W-:Y:S05]  /*9560*/  @P0 BRA `(.L_x_9478) ;  /* 0x0000000000200947 */ /* 0x008fea0003800000 */
        /* <DEDUP_REMOVED lines=8> */
.L_x_9478:
        /* <DEDUP_REMOVED lines=9> */
.L_x_9479:
[----:B------:R-:W-:Y:S02]  /*9680*/  ULDC.64 UR4, c[0x0][0xa08] ;  /* 0x0002820000047ab9 */ /* 0x000fe40000000a00 */
[----:B------:R-:W-:-:S04]  /*9690*/  ISETP.NE.U32.AND P0, PT, RZ, UR4, PT ;  /* 0x00000004ff007c0c */ /* 0x000fc8000bf05070 */
[----:B------:R-:W-:-:S13]  /*96a0*/  ISETP.NE.AND.EX P0, PT, RZ, UR5, PT, P0 ;  /* 0x00000005ff007c0c */ /* 0x000fda000bf05300 */
[----:B------:R-:W-:Y:S05]  /*96b0*/  @!P0 BRA `(.L_x_9480) ;  /* 0x0000000000148947 */ /* 0x000fea0003800000 */
[----:B------:R-:W3:Y:S02]  /*96c0*/  LDC.64 R2, c[0x0][0xa08] ;  /* 0x00028200ff027b82 */ /* 0x000ee40000000a00 */
[----:B---3--:R-:W-:-:S05]  /*96d0*/  IMAD.WIDE R2, R28, 0x4, R2 ;  /* 0x000000041c027825 */ /* 0x008fca00078e0202 */
[----:B------:R-:W3:Y:S04]  /*96e0*/  LDG.E R7, desc[UR50][R2.64] ;  /* 0x0000003202077981 */ /* 0x000ee8000c1e1900 */
[----:B012---:R-:W3:Y:S02]  /*96f0*/  LDG.E R0, desc[UR50][R2.64+0x4] ;  /* 0x0000043202007981 */ /* 0x007ee4000c1e1900 */
[----:B---3--:R-:W-:-:S07]  /*9700*/  IMAD.IADD R7, R0, 0x1, -R7 ;  /* 0x0000000100077824 */ /* 0x008fce00078e0a07 */
.L_x_9480:
[----:B-----5:R-:W-:Y:S01]  /*9710*/  IMAD.IADD R36, R7, 0x1, -R30 ;  /* 0x0000000107247824 */ /* 0x020fe200078e0a1e */
[----:B------:R-:W-:Y:S03]  /*9720*/  BSSY B7, `(.L_x_9481) ;  /* 0x0000359000077945 */ /* 0x000fe60003800000 */
[C---:B012---:R-:W-:Y:S01]  /*9730*/  VIADD R0, R36.reuse, 0x5f ;  /* 0x0000005f24007836 */ /* 0x047fe20000000000 */
        /* <DEDUP_REMOVED lines=23> */
.L_x_9482:
        /* <DEDUP_REMOVED lines=20> */
.L_x_9485:
[----:B------:R-:W-:Y:S05]  /*99f0*/  BSYNC B6 ;  /* 0x0000000000067941 */ /* 0x000fea0003800000 */
.L_x_9484:
        /* <DEDUP_REMOVED lines=20> */
.L_x_9488:
        /* <DEDUP_REMOVED lines=15> */
.L_x_9487:
[----:B------:R-:W-:Y:S05]  /*9c30*/  BSYNC B6 ;  /* 0x0000000000067941 */ /* 0x000fea0003800000 */
.L_x_9486:
[----:B------:R-:W-:Y:S01]  /*9c40*/  ULDC.64 UR4, c[0x0][0x9f8] ;  /* 0x00027e0000047ab9 */ /* 0x000fe20000000a00 */
[----:B------:R-:W1:Y:S01]  /*9c50*/  S2R R20, SR_TID.X ;  /* 0x0000000000147919 */ /* 0x000e620000002100 */
[----:B------:R-:W-:Y:S01]  /*9c60*/  ISETP.NE.U32.AND P0, PT, RZ, UR4, PT ;  /* 0x00000004ff007c0c */ /* 0x000fe2000bf05070 */
[----:B------:R-:W2:Y:S03]  /*9c70*/  LDC R9, c[0x0][0x430] ;  /* 0x00010c00ff097b82 */ /* 0x000ea60000000800 */
[----:B------:R-:W-:-:S13]  /*9c80*/  ISETP.NE.AND.EX P0, PT, RZ, UR5, PT, P0 ;  /* 0x00000005ff007c0c */ /* 0x000fda000bf05300 */
[----:B------:R-:W-:Y:S01]  /*9c90*/  @P0 IADD3 R2, P1, R27, UR4, RZ ;  /* 0x000000041b020c10 */ /* 0x000fe2000ff3e0ff */
[----:B------:R-:W3:Y:S01]  /*9ca0*/  S2R R21, SR_TID.X ;  /* 0x0000000000157919 */ /* 0x000ee20000002100 */
[----:B------:R-:W-:Y:S01]  /*9cb0*/  VIADD R8, R33, 0xffffffff ;  /* 0xffffffff21087836 */ /* 0x000fe20000000000 */
[----:B------:R-:W-:Y:S01]  /*9cc0*/  ULDC UR4, c[0x0][0x320] ;  /* 0x0000c80000047ab9 */ /* 0x000fe20000000800 */
[----:B------:R-:W-:-:S05]  /*9cd0*/  @P0 IADD3.X R3, R31, UR5, RZ, P1, !PT ;  /* 0x000000051f030c10 */ /* 0x000fca0008ffe4ff */
[----:B------:R4:W4:Y:S01]  /*9ce0*/  @P0 LDG.E R28, desc[UR50][R2.64] ;  /* 0x00000032021c0981 */ /* 0x000922000c1e1900 */
[----:B--2---:R-:W-:Y:S01]  /*9cf0*/  ISETP.NE.AND P2, PT, R9, 0x1, PT ;  /* 0x000000010900780c */ /* 0x004fe20003f45270 */
[----:B------:R-:W-:Y:S01]  /*9d00*/  IMAD.MOV.U32 R34, RZ, RZ, RZ ;  /* 0x000000ffff227224 */ /* 0x000fe200078e00ff */
[----:B------:R-:W-:Y:S02]  /*9d10*/  LOP3.LUT R23, R23, 0xffffff7f, RZ, 0xc0, !PT ;  /* 0xffffff7f17177812 */ /* 0x000fe400078ec0ff */
[----:B-1----:R-:W-:-:S04]  /*9d20*/  LOP3.LUT R20, R20, 0x7f, RZ, 0xc0, !PT ;  /* 0x0000007f14147812 */ /* 0x002fc800078ec0ff */
[----:B------:R-:W-:-:S05]  /*9d30*/  SHF.R.U32.HI R32, RZ, 0x3, R20 ;  /* 0x00000003ff207819 */ /* 0x000fca0000011614 */
[----:B------:R-:W1:Y:S01]  /*9d40*/  @P2 LDC R4, c[0x0][0x434] ;  /* 0x00010d00ff042b82 */ /* 0x000e620000000800 */
[----:B------:R-:W-:-:S07]  /*9d50*/  @P2 LOP3.LUT R23, R23, 0x80, RZ, 0xfc, !PT ;  /* 0x0000008017172812 */ /* 0x000fce00078efcff */
[----:B------:R-:W2:Y:S01]  /*9d60*/  @P2 LDC R5, c[0x0][0x438] ;  /* 0x00010e00ff052b82 */ /* 0x000ea20000000800 */
[----:B---3--:R-:W-:-:S05]  /*9d70*/  IMAD.SHL.U32 R20, R21, 0x10, RZ ;  /* 0x0000001015147824 */ /* 0x008fca00078e00ff */
[----:B------:R-:W-:Y:S02]  /*9d80*/  LOP3.LUT R20, R32, 0x70, R20, 0xf8, !PT ;  /* 0x0000007020147812 */ /* 0x000fe400078ef814 */
[----:B------:R-:W3:Y:S03]  /*9d90*/  S2R R32, SR_TID.X ;  /* 0x0000000000207919 */ /* 0x000ee60000002100 */
[----:B------:R-:W-:-:S05]  /*9da0*/  IMAD R35, R8, 0x60, R20 ;  /* 0x0000006008237824 */ /* 0x000fca00078e0214 */
[C---:B------:R-:W-:Y:S01]  /*9db0*/  ISETP.GE.AND P0, PT, R35.reuse, R36, PT ;  /* 0x000000242300720c */ /* 0x040fe20003f06270 */
[----:B------:R-:W-:-:S03]  /*9dc0*/  IMAD.IADD R35, R35, 0x1, R30 ;  /* 0x0000000123237824 */ /* 0x000fc600078e021e */
[----:B------:R-:W-:Y:S01]  /*9dd0*/  ISETP.GT.U32.OR P0, PT, R20, 0x5f, P0 ;  /* 0x0000005f1400780c */ /* 0x000fe20000704470 */
[----:B-1----:R-:W-:-:S04]  /*9de0*/  @P2 IMAD.HI.U32 R4, R35, R4, RZ ;  /* 0x0000000423042227 */ /* 0x002fc800078e00ff */
[----:B------:R-:W-:Y:S01]  /*9df0*/  IMAD.MOV.U32 R0, RZ, RZ, R35 ;  /* 0x000000ffff007224 */ /* 0x000fe200078e0023 */
[----:B--2---:R-:W-:-:S07]  /*9e00*/  @P2 SHF.R.U32.HI R0, RZ, R5, R4 ;  /* 0x00000005ff002219 */ /* 0x004fce0000011604 */
[----:B------:R-:W1:Y:S01]  /*9e10*/  @!P0 LDC.64 R4, c[0x0][0x428] ;  /* 0x00010a00ff048b82 */ /* 0x000e620000000a00 */
[--C-:B----4-:R-:W-:Y:S01]  /*9e20*/  @!P0 SHF.R.S32.HI R3, RZ, 0x1f, R0.reuse ;  /* 0x0000001fff038819 */ /* 0x110fe20000011400 */
[----:B------:R-:W-:-:S06]  /*9e30*/  @!P0 IMAD.MOV.U32 R2, RZ, RZ, R0 ;  /* 0x000000ffff028224 */ /* 0x000fcc00078e0000 */
[----:B------:R-:W2:Y:S01]  /*9e40*/  @!P0 LDC.64 R6, c[0x0][0x418] ;  /* 0x00010600ff068b82 */ /* 0x000ea20000000a00 */
[----:B---3--:R-:W-:-:S05]  /*9e50*/  IMAD.SHL.U32 R32, R32, 0x8, RZ ;  /* 0x0000000820207824 */ /* 0x008fca00078e00ff */
[----:B------:R-:W-:-:S04]  /*9e60*/  LOP3.LUT R32, R32, 0x38, RZ, 0xc0, !PT ;  /* 0x0000003820207812 */ /* 0x000fc800078ec0ff */
[----:B------:R-:W-:-:S04]  /*9e70*/  LOP3.LUT R11, R32, 0x40, RZ, 0xfc, !PT ;  /* 0x00000040200b7812 */ /* 0x000fc800078efcff */
[----:B------:R-:W-:Y:S02]  /*9e80*/  ISETP.GE.AND P3, PT, R11, UR4, PT ;  /* 0x000000040b007c0c */ /* 0x000fe4000bf66270 */
[C---:B------:R-:W-:Y:S02]  /*9e90*/  LOP3.LUT R10, R32.reuse, 0x80, RZ, 0xfc, !PT ;  /* 0x00000080200a7812 */ /* 0x040fe400078efcff */
[----:B------:R-:W-:Y:S01]  /*9ea0*/  LOP3.LUT R23, R23, 0xfffffff7, RZ, 0xc0, !PT ;  /* 0xfffffff717177812 */ /* 0x000fe200078ec0ff */
[----:B------:R-:W-:Y:S01]  /*9eb0*/  IMAD.MOV R0, RZ, RZ, -R0 ;  /* 0x000000ffff007224 */ /* 0x000fe200078e0a00 */
[----:B------:R-:W-:-:S07]  /*9ec0*/  ISETP.GE.AND P2, PT, R32, UR4, PT ;  /* 0x0000000420007c0c */ /* 0x000fce000bf46270 */
[----:B------:R-:W-:Y:S01]  /*9ed0*/  @P3 LOP3.LUT R23, R23, 0x8, RZ, 0xfc, !PT ;  /* 0x0000000817173812 */ /* 0x000fe200078efcff */
[----:B------:R-:W-:-:S03]  /*9ee0*/  IMAD R35, R9, R0, R35 ;  /* 0x0000000009237224 */ /* 0x000fc600078e0223 */
[----:B------:R-:W-:Y:S02]  /*9ef0*/  LOP3.LUT R23, R23, 0xffffffef, RZ, 0xc0, !PT ;  /* 0xffffffef17177812 */ /* 0x000fe400078ec0ff */
[----:B------:R-:W-:Y:S02]  /*9f00*/  LOP3.LUT R9, R32, 0xc0, RZ, 0xfc, !PT ;  /* 0x000000c020097812 */ /* 0x000fe400078efcff */
[----:B------:R-:W-:Y:S01]  /*9f10*/  LOP3.LUT R23, R23, 0xfffffffb, RZ, 0xc0, !PT ;  /* 0xfffffffb17177812 */ /* 0x000fe200078ec0ff */
[----:B------:R-:W-:Y:S01]  /*9f20*/  UMOV UR5, 0xffffffff ;  /* 0xffffffff00057882 */ /* 0x000fe20000000000 */
[----:B------:R-:W-:Y:S01]  /*9f30*/  SHF.R.S32.HI R31, RZ, 0x1f, R28 ;  /* 0x0000001fff1f7819 */ /* 0x000fe2000001141c */
[----:B-1----:R-:W-:-:S04]  /*9f40*/  @!P0 IMAD.WIDE.U32 R2, R28, R4, R2 ;  /* 0x000000041c028225 */ /* 0x002fc800078e0002 */
[----:B------:R-:W-:Y:S01]  /*9f50*/  @!P0 IMAD R4, R31, R4, RZ ;  /* 0x000000041f048224 */ /* 0x000fe200078e02ff */
[----:B--2---:R-:W-:-:S03]  /*9f60*/  @!P0 LEA R6, P1, R2, R6, 0x2 ;  /* 0x0000000602068211 */ /* 0x004fc600078210ff */
[----:B------:R-:W-:-:S04]  /*9f70*/  @!P0 IMAD R5, R28, R5, R4 ;  /* 0x000000051c058224 */ /* 0x000fc800078e0204 */
[----:B------:R-:W-:-:S05]  /*9f80*/  @!P0 IMAD.IADD R5, R3, 0x1, R5 ;  /* 0x0000000103058824 */ /* 0x000fca00078e0205 */
[----:B------:R-:W-:Y:S02]  /*9f90*/  @!P0 LEA.HI.X R7, R2, R7, R5, 0x2, P1 ;  /* 0x0000000702078211 */ /* 0x000fe400008f1405 */
[----:B------:R-:W-:-:S03]  /*9fa0*/  ISETP.GE.AND P1, PT, R10, UR4, PT ;  /* 0x000000040a007c0c */ /* 0x000fc6000bf26270 */
[----:B------:R1:W5:Y:S01]  /*9fb0*/  @!P0 LDG.E R34, desc[UR50][R6.64] ;  /* 0x0000003206228981 */ /* 0x000362000c1e1900 */
[----:B------:R-:W-:-:S09]  /*9fc0*/  ISETP.GE.AND P0, PT, R9, UR4, PT ;  /* 0x0000000409007c0c */ /* 0x000fd2000bf06270 */
[----:B------:R-:W-:-:S04]  /*9fd0*/  @P1 LOP3.LUT R23, R23, 0x4, RZ, 0xfc, !PT ;  /* 0x0000000417171812 */ /* 0x000fc800078efcff */
[----:B------:R-:W-:-:S04]  /*9fe0*/  @P2 LOP3.LUT R23, R23, 0x10, RZ, 0xfc, !PT ;  /* 0x0000001017172812 */ /* 0x000fc800078efcff */
[----:B------:R-:W-:-:S04]  /*9ff0*/  LOP3.LUT R23, R23, 0xfffffffd, RZ, 0xc0, !PT ;  /* 0xfffffffd17177812 */ /* 0x000fc800078ec0ff */
[----:B------:R-:W-:Y:S01]  /*a000*/  @P0 LOP3.LUT R23, R23, 0x2, RZ, 0xfc, !PT ;  /* 0x0000000217170812 */ /* 0x000fe200078efcff */
[----:B-1----:R-:W-:Y:S06]  /*a010*/  BRA.DIV UR5, `(.L_x_9489) ;  /* 0x0000003e05047947 */ /* 0x002fec000b800000 */
.L_x_9555:
[----:B------:R-:W-:Y:S01]  /*a020*/  IMAD.U32 R0, RZ, RZ, UR36 ;  /* 0x00000024ff007e24 */ /* 0x000fe2000f8e00ff */
[----:B------:R-:W-:Y:S02]  /*a030*/  ISETP.GT.U32.AND P1, PT, R20, 0x5f, PT ;  /* 0x0000005f1400780c */ /* 0x000fe40003f24070 */
[----:B------:R-:W-:Y:S02]  /*a040*/  LOP3.LUT R23, R23, 0xffffffbf, RZ, 0xc0, !PT ;  /* 0xffffffbf17177812 */ /* 0x000fe400078ec0ff */
[----:B------:R-:W-:Y:S02]  /*a050*/  ISETP.NE.AND P0, PT, R0, 0x3, PT ;  /* 0x000000030000780c */ /* 0x000fe40003f05270 */
[----:B------:R-:W-:Y:S02]  /*a060*/  SHF.R.S32.HI R27, RZ, 0x1f, R18 ;  /* 0x0000001fff1b7819 */ /* 0x000fe40000011412 */
[----:B------:R-:W-:-:S09]  /*a070*/  SEL R6, RZ, 0x1, P2 ;  /* 0x00000001ff067807 */ /* 0x000fd20001000000 */
[----:B------:R-:W-:-:S04]  /*a080*/  @P0 LOP3.LUT R23, R23, 0x40, RZ, 0xfc, !PT ;  /* 0x0000004017170812 */ /* 0x000fc800078efcff */
[----:B------:R-:W-:-:S04]  /*a090*/  LOP3.LUT R23, R23, 0xffffffdf, RZ, 0xc0, !PT ;  /* 0xffffffdf17177812 */ /* 0x000fc800078ec0ff */
[----:B------:R-:W-:Y:S01]  /*a0a0*/  @P1 LOP3.LUT R23, R23, 0x20, RZ, 0xfc, !PT ;  /* 0x0000002017171812 */ /* 0x000fe200078efcff */
[----:B------:R-:W-:Y:S06]  /*a0b0*/  @!P0 BRA `(.L_x_9490) ;  /* 0x0000000000048947 */ /* 0x000fec0003800000 */
[----:B------:R-:W-:Y:S01]  /*a0c0*/  BPT.TRAP 0x1 ;  /* 0x000000040000795c */ /* 0x000fe20000300000 */
.L_x_9490:
[----:B0-----:R-:W-:Y:S01]  /*a0d0*/  IMAD R33, R24, 0x8, R22 ;  /* 0x0000000818217824 */ /* 0x001fe200078e0216 */
[----:B------:R-:W-:Y:S01]  /*a0e0*/  SHF.L.U32 R0, R26, 0x1f, RZ ;  /* 0x0000001f1a007819 */ /* 0x000fe200000006ff */
[----:B------:R-:W-:Y:S03]  /*a0f0*/  BSSY B0, `(.L_x_9491) ;  /* 0x0000003000007945 */ /* 0x000fe60003800000 */
[----:B------:R-:W0:Y:S02]  /*a100*/  SYNCS.PHASECHK.TRANS64.TRYWAIT P0, [R33+URZ+0x22840], R0 ;  /* 0x02284000210075a7 */ /* 0x000e24000800017f */
[----:B0-----:R-:W-:Y:S05]  /*a110*/  @!P0 BRA `(.L_x_9492) ;  /* 0x0000003800f48947 */ /* 0x001fea0003800000 */
.L_x_9556:
[----:B------:R-:W-:Y:S05]  /*a120*/  BSYNC B0 ;  /* 0x0000000000007941 */ /* 0x000fea0003800000 */
.L_x_9491:
[----:B0-----:R-:W-:Y:S01]  /*a130*/  SHF.R.S32.HI R0, RZ, 0x1f, R35 ;  /* 0x0000001fff007819 */ /* 0x001fe20000011423 */
[----:B------:R-:W-:Y:S01]  /*a140*/  ULDC.64 UR4, c[0x0][0x300] ;  /* 0x0000c00000047ab9 */ /* 0x000fe20000000a00 */
[----:B-----5:R-:W-:Y:S01]  /*a150*/  SHF.R.S32.HI R4, RZ, 0x1f, R34 ;  /* 0x0000001fff047819 */ /* 0x020fe20000011422 */
[----:B------:R-:W-:Y:S01]  /*a160*/  IMAD.WIDE.U32 R2, R35, UR4, RZ ;  /* 0x0000000423027c25 */ /* 0x000fe2000f8e00ff */
[----:B------:R-:W-:Y:S01]  /*a170*/  LOP3.LUT R23, R23, 0xfffffffe, RZ, 0xc0, !PT ;  /* 0xfffffffe17177812 */ /* 0x000fe200078ec0ff */
[----:B------:R0:W-:Y:S02]  /*a180*/  STL [R1+0x1c], R0 ;  /* 0x00001c0001007387 */ /* 0x0001e40000100800 */
[----:B------:R-:W-:Y:S02]  /*a190*/  IMAD R32, R8, -0x60, R36 ;  /* 0xffffffa008207824 */ /* 0x000fe400078e0224 */
        /* <DEDUP_REMOVED lines=23> */
[----:B------:R-:W-:-:S05]  /*a310*/  IMAD.IADD R32, R32, 0x1, -R7 ;  /* 0x0000000120207824 */ /* 0x000fca00078e0a07 */
        /* <DEDUP_REMOVED lines=59> */
.L_x_9570:
[----:B------:R-:W-:-:S13]  /*a6d0*/  ISETP.GE.AND P0, PT, R32, 0x51, PT ;  /* 0x000000512000780c */ /* 0x000fda0003f06270 */
[----:B01----:R-:W-:Y:S02]  /*a6e0*/  @P0 LEA R2, P1, R9, R0, 0x1 ;  /* 0x0000000009020211 */ /* 0x003fe400078208ff */
[----:B------:R-:W-:-:S03]  /*a6f0*/  @P0 LEA R5, R5, R22, 0x1 ;  /* 0x0000001605050211 */ /* 0x000fc600078e08ff */
[----:B------:R-:W-:-:S05]  /*a700*/  @P0 IMAD.X R3, RZ, RZ, R4, P1 ;  /* 0x000000ffff030224 */ /* 0x000fca00008e0604 */
[----:B------:R-:W-:Y:S01]  /*a710*/  @!PT LDS RZ, [RZ] ;  /* 0x00000000fffff984 */ /* 0x000fe20000000800 */
[----:B------:R-:W-:Y:S01]  /*a720*/  @!PT LDS RZ, [RZ] ;  /* 0x00000000fffff984 */ /* 0x000fe20000000800 */
[----:B------:R-:W-:Y:S01]  /*a730*/  @!PT LDS RZ, [RZ] ;  /* 0x00000000fffff984 */ /* 0x000fe20000000800 */
[----:B------:R0:W-:Y:S01]  /*a740*/  @P0 LDGSTS.E.BYPASS.LTC128B.128 [R5+0x1ec00], desc[UR50][R2.64], !P2 ;  /* 0x1ec0000002050fae */ /* 0x0001e2000d101d72 */
[----:B------:R-:W-:Y:S01]  /*a750*/  PLOP3.LUT P0, PT, PT, PT, PT, 0x80, 0x0 ;  /* 0x000000000000781c */ /* 0x000fe20003f0f070 */
[----:B------:R-:W-:-:S12]  /*a760*/  NOP ;  /* 0x0000000000007918 */ /* 0x000fd80000000000 */
.L_x_9494:
        /* <DEDUP_REMOVED lines=11> */
.L_x_9495:
[----:B------:R1:W5:Y:S01]  /*a820*/  LDL.LU R4, [R1+0x4] ;  /* 0x0000040001047983 */ /* 0x0003620000300800 */
[C---:B------:R-:W-:Y:S01]  /*a830*/  LOP3.LUT P3, RZ, R23.reuse, 0x8, RZ, 0xc0, !PT ;  /* 0x0000000817ff7812 */ /* 0x040fe2000786c0ff */
[----:B------:R1:W-:Y:S02]  /*a840*/  SYNCS.ARRIVE.TRANS64.A1T0 RZ, [R33+URZ+0x22830], RZ ;  /* 0x022830ff21ff79a7 */ /* 0x0003e4000810003f */
[----:B0-----:R1:W5:Y:S01]  /*a850*/  LDL.LU R3, [R1] ;  /* 0x0000000001037983 */ /* 0x0013620000300800 */
[----:B------:R-:W-:-:S13]  /*a860*/  LOP3.LUT P2, RZ, R23, 0x4, RZ, 0xc0, !PT ;  /* 0x0000000417ff7812 */ /* 0x000fda000784c0ff */
[----:B------:R-:W-:Y:S05]  /*a870*/  WARPSYNC.ALL ;  /* 0x0000000000007948 */ /* 0x000fea0003800000 */
[----:B------:R-:W-:Y:S01]  /*a880*/  BAR.SYNC.DEFER_BLOCKING 0x8, 0x180 ;  /* 0x0206000000007b1d */ /* 0x000fe20000010000 */
[C---:B------:R-:W-:Y:S02]  /*a890*/  LOP3.LUT P1, RZ, R23.reuse, 0x100, RZ, 0xc0, !PT ;  /* 0x0000010017ff7812 */ /* 0x040fe4000782c0ff */
[----:B------:R-:W-:Y:S02]  /*a8a0*/  LOP3.LUT P0, RZ, R23, 0x2, RZ, 0xc0, !PT ;  /* 0x0000000217ff7812 */ /* 0x000fe4000780c0ff */
[----:B------:R-:W-:Y:S01]  /*a8b0*/  SEL R0, RZ, 0x2, P3 ;  /* 0x00000002ff007807 */ /* 0x000fe20001800000 */
[----:B------:R-:W-:Y:S01]  /*a8c0*/  ULDC.64 UR4, c[0x0][0x298] ;  /* 0x0000a60000047ab9 */ /* 0x000fe20000000a00 */
[----:B------:R-:W-:Y:S01]  /*a8d0*/  SEL R2, RZ, 0x4, P2 ;  /* 0x00000004ff027807 */ /* 0x000fe20001000000 */
[----:B------:R-:W-:Y:S01]  /*a8e0*/  BSSY B6, `(.L_x_9496) ;  /* 0x0000022000067945 */ /* 0x000fe20003800000 */
[----:B------:R-:W-:-:S02]  /*a8f0*/  SEL R5, R25, RZ, !P1 ;  /* 0x000000ff19057207 */ /* 0x000fc40004800000 */
[----:B------:R-:W-:Y:S02]  /*a900*/  IADD3 R0, R2, R0, R6 ;  /* 0x0000000002007210 */ /* 0x000fe40007ffe006 */
[----:B------:R-:W-:Y:S01]  /*a910*/  SEL R25, RZ, 0x8, P0 ;  /* 0x00000008ff197807 */ /* 0x000fe20000000000 */
[----:B------:R0:W-:Y:S04]  /*a920*/  STL [R1+0x18], R5 ;  /* 0x0000180501007387 */ /* 0x0001e80000100800 */
[----:B------:R-:W-:Y:S01]  /*a930*/  IMAD.IADD R25, R0, 0x1, R25 ;  /* 0x0000000100197824 */ /* 0x000fe200078e0219 */
[----:B-----5:R-:W-:Y:S02]  /*a940*/  SEL R2, R4, RZ, !P1 ;  /* 0x000000ff04027207 */ /* 0x020fe40004800000 */
[----:B------:R-:W-:Y:S01]  /*a950*/  SHF.R.S32.HI R0, RZ, 0x1f, R3 ;  /* 0x0000001fff007819 */ /* 0x000fe20000011403 */
[----:B0-----:R-:W-:-:S02]  /*a960*/  IMAD.WIDE.U32 R4, R3, UR4, RZ ;  /* 0x0000000403047c25 */ /* 0x001fc4000f8e00ff */
[----:B------:R0:W-:Y:S02]  /*a970*/  STL [R1+0x4], R2 ;  /* 0x0000040201007387 */ /* 0x0001e40000100800 */
[----:B------:R-:W-:Y:S02]  /*a980*/  IMAD R0, R0, UR4, RZ ;  /* 0x0000000400007c24 */ /* 0x000fe4000f8e02ff */
[----:B------:R2:W-:Y:S02]  /*a990*/  STL.64 [R1+0x10], R4 ;  /* 0x0000100401007387 */ /* 0x0005e40000100a00 */
[----:B------:R-:W-:Y:S02]  /*a9a0*/  IMAD R0, R3, UR5, R0 ;  /* 0x0000000503007c24 */ /* 0x000fe4000f8e0200 */
[----:B0-----:R-:W-:Y:S02]  /*a9b0*/  VIADD R2, R22, 0x18400 ;  /* 0x0001840016027836 */ /* 0x001fe40000000000 */
[----:B------:R-:W-:-:S03]  /*a9c0*/  IMAD.IADD R0, R5, 0x1, R0 ;  /* 0x0000000105007824 */ /* 0x000fc600078e0200 */
[----:B------:R-:W-:Y:S02]  /*a9d0*/  LOP3.LUT P0, RZ, R2, 0x3ff, RZ, 0xc0, !PT ;  /* 0x000003ff02ff7812 */ /* 0x000fe4000780c0ff */
[----:B------:R2:W-:Y:S11]  /*a9e0*/  STL [R1], R0 ;  /* 0x0000000001007387 */ /* 0x0005f60000100800 */
        /* <DEDUP_REMOVED lines=17> */
.L_x_9497:
[----:B------:R-:W-:Y:S05]  /*ab00*/  BSYNC B6 ;  /* 0x0000000000067941 */ /* 0x000fea0003800000 */
.L_x_9496:
[----:B------:R-:W2:Y:S01]  /*ab10*/  LDL.LU R20, [R1] ;  /* 0x0000000001147983 */ /* 0x000ea20000300800 */
[----:B------:R-:W0:Y:S01]  /*ab20*/  LDC R7, c[0x0][0x448] ;  /* 0x00011200ff077b82 */ /* 0x000e220000000800 */
[----:B------:R-:W-:Y:S02]  /*ab30*/  ULDC.64 UR4, c[0x0][0x2d8] ;  /* 0x0000b60000047ab9 */ /* 0x000fe40000000a00 */
[----:B------:R-:W2:Y:S04]  /*ab40*/  LDL.LU.64 R2, [R1+0x10] ;  /* 0x0000100001027983 */ /* 0x000ea80000300a00 */
[----:B------:R-:W3:Y:S04]  /*ab50*/  LDL.LU R4, [R1+0x4] ;  /* 0x0000040001047983 */ /* 0x000ee80000300800 */
[----:B------:R-:W4:Y:S01]  /*ab60*/  LDL.LU R21, [R1+0x18] ;  /* 0x0000180001157983 */ /* 0x000f220000300800 */
[----:B------:R-:W-:-:S02]  /*ab70*/  IMAD R0, R27, UR4, RZ ;  /* 0x000000041b007c24 */ /* 0x000fc4000f8e02ff */
[----:B------:R-:W-:Y:S01]  /*ab80*/  IMAD.SHL.U32 R17, R17, 0x80, RZ ;  /* 0x0000008011117824 */ /* 0x000fe200078e00ff */
[----:B------:R0:W5:Y:S01]  /*ab90*/  LDL R10, [R1+0x8] ;  /* 0x00000800010a7983 */ /* 0x0001620000100800 */
[----:B------:R-:W-:Y:S01]  /*aba0*/  IMAD R0, R18, UR5, R0 ;  /* 0x0000000512007c24 */ /* 0x000fe2000f8e0200 */
[----:B0-----:R-:W-:Y:S01]  /*abb0*/  ISETP.NE.AND P0, PT, R7, 0x1, PT ;  /* 0x000000010700780c */ /* 0x001fe20003f05270 */
[----:B------:R-:W0:Y:S02]  /*abc0*/  S2R R9, SR_TID.X ;  /* 0x0000000000097919 */ /* 0x000e240000002100 */
[----:B0-----:R-:W-:-:S05]  /*abd0*/  IMAD.SHL.U32 R8, R9, 0x8, RZ ;  /* 0x0000000809087824 */ /* 0x001fca00078e00ff */
[----:B------:R-:W-:Y:S01]  /*abe0*/  LOP3.LUT R8, R8, 0x38, RZ, 0xc0, !PT ;  /* 0x0000003808087812 */ /* 0x000fe200078ec0ff */
[----:B--2---:R-:W-:Y:S02]  /*abf0*/  IMAD.MOV.U32 R3, RZ, RZ, R20 ;  /* 0x000000ffff037224 */ /* 0x004fe400078e0014 */
[----:B------:R-:W0:Y:S01]  /*ac00*/  S2R R20, SR_TID.X ;  /* 0x0000000000147919 */ /* 0x000e220000002100 */
[----:B------:R-:W-:Y:S01]  /*ac10*/  IMAD.WIDE.U32 R2, R18, UR4, R2 ;  /* 0x0000000412027c25 */ /* 0x000fe2000f8e0002 */
[----:B------:R-:W-:-:S03]  /*ac20*/  ULDC.64 UR4, c[0x0][0x2e0] ;  /* 0x0000b80000047ab9 */ /* 0x000fc60000000a00 */
[----:B------:R-:W-:Y:S02]  /*ac30*/  IMAD.IADD R3, R3, 0x1, R0 ;  /* 0x0000000103037824 */ /* 0x000fe400078e0200 */
[----:B---3--:R-:W-:Y:S02]  /*ac40*/  IMAD R0, R4, UR4, RZ ;  /* 0x0000000404007c24 */ /* 0x008fe4000f8e02ff */
[C---:B----4-:R-:W-:Y:S01]  /*ac50*/  IMAD.WIDE.U32 R2, R21.reuse, UR4, R2 ;  /* 0x0000000415027c25 */ /* 0x050fe2000f8e0002 */
[----:B------:R-:W2:Y:S03]  /*ac60*/  @P0 LDC R4, c[0x0][0x44c] ;  /* 0x00011300ff040b82 */ /* 0x000ea60000000800 */
[----:B------:R-:W-:Y:S01]  /*ac70*/  IMAD R0, R21, UR5, R0 ;  /* 0x0000000515007c24 */ /* 0x000fe2000f8e0200 */
[----:B------:R-:W-:-:S03]  /*ac80*/  ULDC.64 UR4, c[0x0][0x2d0] ;  /* 0x0000b40000047ab9 */ /* 0x000fc60000000a00 */
[----:B------:R-:W-:Y:S02]  /*ac90*/  IMAD.IADD R3, R3, 0x1, R0 ;  /* 0x0000000103037824 */ /* 0x000fe400078e0200 */
        /* <DEDUP_REMOVED lines=8> */
[----:B---3--:R-:W-:-:S05]  /*ad20*/  @P0 SHF.R.U32.HI R4, RZ, R0, R6 ;  /* 0x00000000ff040219 */ /* 0x008fca0000011606 */
        /* <DEDUP_REMOVED lines=23> */
[----:B-----5:R-:W-:Y:S02]  /*aea0*/  IMAD R5, R10, R7, RZ ;  /* 0x000000070a057224 */ /* 0x020fe400078e02ff */
[----:B------:R-:W-:Y:S01]  /*aeb0*/  IMAD.IADD R17, R9, 0x1, R17 ;  /* 0x0000000109117824 */ /* 0x000fe200078e0211 */
[----:B------:R-:W2:Y:S03]  /*aec0*/  SHFL.IDX PT, R2, R4, RZ, 0x181f ;  /* 0x00181fff04027589 */ /* 0x000ea600000e0000 */
[C---:B------:R-:W-:Y:S01]  /*aed0*/  VIADD R6, R17.reuse, 0x10 ;  /* 0x0000001011067836 */ /* 0x040fe20000000000 */
[----:B------:R-:W-:-:S13]  /*aee0*/  ISETP.GE.AND P0, PT, R17, R5, PT ;  /* 0x000000051100720c */ /* 0x000fda0003f06270 */
[----:B0-----:R-:W-:-:S05]  /*aef0*/  @!P0 LEA R3, P2, R8, R3, 0x1 ;  /* 0x0000000308038211 */ /* 0x001fca00078408ff */
[----:B--2---:R-:W-:-:S05]  /*af00*/  @!P0 IMAD.X R2, RZ, RZ, R2, P2 ;  /* 0x000000ffff028224 */ /* 0x004fca00010e0602 */
[----:B------:R-:W-:-:S04]  /*af10*/  @!P0 LOP3.LUT R3, R3, R2, RZ, 0x3c, !PT ;  /* 0x0000000203038212 */ /* 0x000fc800078e3cff */
[----:B------:R-:W-:-:S04]  /*af20*/  @!P0 LOP3.LUT R2, R3, R2, RZ, 0x3c, !PT ;  /* 0x0000000203028212 */ /* 0x000fc800078e3cff */
[----:B------:R-:W-:-:S05]  /*af30*/  @!P0 LOP3.LUT R3, R3, R2, RZ, 0x3c, !PT ;  /* 0x0000000203038212 */ /* 0x000fca00078e3cff */
[----:B------:R-:W-:Y:S01]  /*af40*/  @!PT LDS RZ, [RZ] ;  /* 0x00000000fffff984 */ /* 0x000fe20000000800 */
[----:B------:R0:W-:Y:S01]  /*af50*/  @!P0 LDGSTS.E.BYPASS.LTC128B.128 [R37+0x18400], desc[UR50][R2.64], !P1 ;  /* 0x1840000002258fae */ /* 0x0001e2000c901d72 */
[----:B------:R-:W-:Y:S01]  /*af60*/  ISETP.GE.AND P0, PT, R6, R5, PT ;  /* 0x000000050600720c */ /* 0x000fe20003f06270 */
[----:B------:R-:W-:Y:S02]  /*af70*/  VIADD R6, R17, 0x20 ;  /* 0x0000002011067836 */ /* 0x000fe40000000000 */
[----:B0-----:R-:W0:Y:S04]  /*af80*/  SHFL.IDX PT, R3, R0, 0x1, 0x181f ;  /* 0x00381f0000037f89 */ /* 0x001e2800000e0000 */
[----:B------:R-:W2:Y:S06]  /*af90*/  SHFL.IDX PT, R2, R4, 0x1, 0x181f ;  /* 0x00381f0004027f89 */ /* 0x000eac00000e0000 */
[----:B0-----:R-:W-:-:S05]  /*afa0*/  @!P0 LEA R3, P2, R8, R3, 0x1 ;  /* 0x0000000308038211 */ /* 0x001fca00078408ff */
[----:B--2---:R-:W-:-:S05]  /*afb0*/  @!P0 IMAD.X R2, RZ, RZ, R2, P2 ;  /* 0x000000ffff028224 */ /* 0x004fca00010e0602 */
[----:B------:R-:W-:-:S04]  /*afc0*/  @!P0 LOP3.LUT R3, R3, R2, RZ, 0x3c, !PT ;  /* 0x0000000203038212 */ /* 0x000fc800078e3cff */
[----:B------:R-:W-:-:S04]  /*afd0*/  @!P0 LOP3.LUT R2, R3, R2, RZ, 0x3c, !PT ;  /* 0x0000000203028212 */ /* 0x000fc800078e3cff */
[----:B------:R-:W-:-:S05]  /*afe0*/  @!P0 LOP3.LUT R3, R3, R2, RZ, 0x3c, !PT ;  /* 0x0000000203038212 */ /* 0x000fca00078e3cff */
        /* <DEDUP_REMOVED lines=25> */
[----:B0-----:R-:W-:-:S04]  /*b180*/  @!P0 LEA R3, P2, R8, R3, 0x1 ;  /* 0x0000000308038211 */ /* 0x001fc800078408ff */
[----:B--2---:R-:W-:-:S04]  /*b190*/  @!P0 IADD3.X R2, RZ, R2, RZ, P2, !PT ;  /* 0x00000002ff028210 */ /* 0x004fc800017fe4ff */
        /* <DEDUP_REMOVED lines=14> */
[----:B------:R-:W-:-:S03]  /*b280*/  ISETP.GE.AND P0, PT, R6, R5, PT ;  /* 0x000000050600720c */ /* 0x000fc60003f06270 */
[----:B0-----:R-:W0:Y:S04]  /*b290*/  SHFL.IDX PT, R3, R0, 0x6, 0x181f ;  /* 0x00d81f0000037f89 */ /* 0x001e2800000e0000 */
[----:B------:R-:W2:Y:S04]  /*b2a0*/  SHFL.IDX PT, R2, R4, 0x6, 0x181f ;  /* 0x00d81f0004027f89 */ /* 0x000ea800000e0000 */
[----:B------:R-:W3:Y:S04]  /*b2b0*/  SHFL.IDX PT, R4, R4, 0x7, 0x181f ;  /* 0x00f81f0004047f89 */ /* 0x000ee800000e0000 */
[----:B------:R-:W4:Y:S01]  /*b2c0*/  SHFL.IDX PT, R0, R0, 0x7, 0x181f ;  /* 0x00f81f0000007f89 */ /* 0x000f2200000e0000 */
[----:B0-----:R-:W-:-:S05]  /*b2d0*/  @!P0 LEA R3, P2, R8, R3, 0x1 ;  /* 0x0000000308038211 */ /* 0x001fca00078408ff */
[----:B--2---:R-:W-:-:S05]  /*b2e0*/  @!P0 IMAD.X R2, RZ, RZ, R2, P2 ;  /* 0x000000ffff028224 */ /* 0x004fca00010e0602 */
[----:B------:R-:W-:-:S04]  /*b2f0*/  @!P0 LOP3.LUT R3, R3, R2, RZ, 0x3c, !PT ;  /* 0x0000000203038212 */ /* 0x000fc800078e3cff */
[----:B------:R-:W-:-:S04]  /*b300*/  @!P0 LOP3.LUT R2, R3, R2, RZ, 0x3c, !PT ;  /* 0x0000000203028212 */ /* 0x000fc800078e3cff */
[----:B------:R-:W-:-:S05]  /*b310*/  @!P0 LOP3.LUT R3, R3, R2, RZ, 0x3c, !PT ;  /* 0x0000000203038212 */ /* 0x000fca00078e3cff */
[----:B---34-:R0:W-:Y:S02]  /*b320*/  @!P0 LDGSTS.E.BYPASS.LTC128B.128 [R37+0x1b400], desc[UR50][R2.64], !P1 ;  /* 0x1b40000002258fae */ /* 0x0181e4000c901d72 */
.L_x_9587:
        /* <DEDUP_REMOVED lines=10> */
.L_x_9499:
        /* <DEDUP_REMOVED lines=18> */
.L_x_9588:
[----:B------:R-:W-:Y:S05]  /*b4f0*/  BSYNC B0 ;  /* 0x0000000000007941 */ /* 0x000fea0003800000 */
.L_x_9500:
[----:B------:R-:W-:-:S05]  /*b500*/  IMAD.U32 R0, RZ, RZ, UR36 ;  /* 0x00000024ff007e24 */ /* 0x000fca000f8e00ff */
[----:B------:R-:W-:-:S13]  /*b510*/  ISETP.NE.AND P0, PT, R0, 0x3, PT ;  /* 0x000000030000780c */ /* 0x000fda0003f05270 */
[----:B------:R-:W-:Y:S05]  /*b520*/  @!P0 BRA `(.L_x_9502) ;  /* 0x0000000000048947 */ /* 0x000fea0003800000 */
[----:B------:R-:W-:Y:S01]  /*b530*/  BPT.TRAP 0x1 ;  /* 0x000000040000795c */ /* 0x000fe20000300000 */
.L_x_9502:
[----:B------:R-:W-:Y:S01]  /*b540*/  SHF.L.U32 R0, R26, 0x1f, RZ ;  /* 0x0000001f1a007819 */ /* 0x000fe200000006ff */
[----:B------:R-:W-:Y:S03]  /*b550*/  BSSY B0, `(.L_x_9503) ;  /* 0x0000003000007945 */ /* 0x000fe60003800000 */
[----:B------:R-:W2:Y:S02]  /*b560*/  SYNCS.PHASECHK.TRANS64.TRYWAIT P0, [R33+URZ+0x22860], R0 ;  /* 0x02286000210075a7 */ /* 0x000ea4000800017f */
[----:B--2---:R-:W-:Y:S05]  /*b570*/  @!P0 BRA `(.L_x_9504) ;  /* 0x0000003800a88947 */ /* 0x004fea0003800000 */
.L_x_9589:
[----:B------:R-:W-:Y:S05]  /*b580*/  BSYNC B0 ;  /* 0x0000000000007941 */ /* 0x000fea0003800000 */
.L_x_9503:
[----:B------:R-:W2:Y:S01]  /*b590*/  LDL.LU R2, [R1+0x1c] ;  /* 0x00001c0001027983 */ /* 0x000ea20000300800 */
[----:B------:R-:W-:-:S03]  /*b5a0*/  ULDC.64 UR4, c[0x0][0x328] ;  /* 0x0000ca0000047ab9 */ /* 0x000fc60000000a00 */
[----:B------:R-:W3:Y:S01]  /*b5b0*/  LDL.LU R4, [R1+0x20] ;  /* 0x0000200001047983 */ /* 0x000ee20000300800 */
[----:B--2---:R-:W-:Y:S02]  /*b5c0*/  IMAD R0, R2, UR4, RZ ;  /* 0x0000000402007c24 */ /* 0x004fe4000f8e02ff */
[----:B0-----:R-:W-:-:S04]  /*b5d0*/  IMAD.WIDE.U32 R2, R35, UR4, RZ ;  /* 0x0000000423027c25 */ /* 0x001fc8000f8e00ff */
[----:B------:R-:W-:Y:S01]  /*b5e0*/  IMAD R5, R35, UR5, R0 ;  /* 0x0000000523057c24 */ /* 0x000fe2000f8e0200 */
        /* <DEDUP_REMOVED lines=15> */
[----:B------:R-:W-:Y:S01]  /*b6e0*/  LEA.HI.X R6, R2, UR5, R3, 0x1, P0 ;  /* 0x0000000502067c11 */ /* 0x000fe200080f0c03 */
[----:B------:R-:W-:Y:S08]  /*b6f0*/  BRA.DIV UR4, `(.L_x_9505) ;  /* 0x0000003a045c7947 */ /* 0x000ff0000b800000 */
[----:B------:R-:W0:Y:S01]  /*b700*/  S2R R2, SR_TID.X ;  /* 0x0000000000027919 */ /* 0x000e220000002100 */
[C---:B------:R-:W-:Y:S01]  /*b710*/  LOP3.LUT R7, R25.reuse, 0x1, RZ, 0xc0, !PT ;  /* 0x0000000119077812 */ /* 0x040fe200078ec0ff */
[----:B------:R-:W-:Y:S01]  /*b720*/  IMAD R4, R4, 0x2, R22 ;  /* 0x0000000204047824 */ /* 0x000fe200078e0216 */
[----:B------:R-:W-:Y:S01]  /*b730*/  LOP3.LUT P2, RZ, R25, 0x2, RZ, 0xc0, !PT ;  /* 0x0000000219ff7812 */ /* 0x000fe2000784c0ff */
[----:B------:R-:W2:Y:S01]  /*b740*/  SHFL.IDX PT, R14, R5, RZ, 0x181f ;  /* 0x00181fff050e7589 */ /* 0x000ea200000e0000 */
[----:B------:R-:W-:Y:S02]  /*b750*/  ISETP.NE.U32.AND P3, PT, R7, 0x1, PT ;  /* 0x000000010700780c */ /* 0x000fe40003f65070 */
[----:B------:R-:W-:Y:S01]  /*b760*/  LOP3.LUT P1, RZ, R25, 0x4, RZ, 0xc0, !PT ;  /* 0x0000000419ff7812 */ /* 0x000fe2000782c0ff */
[----:B------:R-:W3:Y:S01]  /*b770*/  SHFL.IDX PT, R3, R6, RZ, 0x181f ;  /* 0x00181fff06037589 */ /* 0x000ee200000e0000 */
[----:B0-----:R-:W-:-:S05]  /*b780*/  IMAD.SHL.U32 R2, R2, 0x8, RZ ;  /* 0x0000000802027824 */ /* 0x001fca00078e00ff */
[----:B------:R-:W-:-:S05]  /*b790*/  LOP3.LUT R2, R2, 0x38, RZ, 0xc0, !PT ;  /* 0x0000003802027812 */ /* 0x000fca00078ec0ff */
[----:B------:R-:W-:-:S05]  /*b7a0*/  IMAD.SHL.U32 R0, R2, 0x2, RZ ;  /* 0x0000000202007824 */ /* 0x000fca00078e00ff */
[----:B--2---:R-:W-:Y:S02]  /*b7b0*/  IADD3 R2, P0, R14, R0, RZ ;  /* 0x000000000e027210 */ /* 0x004fe40007f1e0ff */
[----:B------:R-:W0:Y:S03]  /*b7c0*/  SHFL.IDX PT, R14, R5, 0x1, 0x181f ;  /* 0x00381f00050e7f89 */ /* 0x000e2600000e0000 */
[----:B---3--:R-:W-:Y:S01]  /*b7d0*/  IMAD.X R3, RZ, RZ, R3, P0 ;  /* 0x000000ffff037224 */ /* 0x008fe200000e0603 */
[----:B------:R-:W-:-:S13]  /*b7e0*/  ISETP.LT.OR P0, PT, R32, 0x1, P3 ;  /* 0x000000012000780c */ /* 0x000fda0001f01670 */
[----:B------:R-:W-:Y:S01]  /*b7f0*/  LDGSTS.E.BYPASS.LTC128B.128 [R4+0x400], desc[UR50][R2.64], !P0 ;  /* 0x0040000002047fae */ /* 0x000fe2000c101d72 */
[----:B------:R-:W-:-:S13]  /*b800*/  ISETP.LT.OR P0, PT, R32, 0x1, !P2 ;  /* 0x000000012000780c */ /* 0x000fda0005701670 */
[----:B------:R-:W-:Y:S01]  /*b810*/  LDGSTS.E.BYPASS.LTC128B.128 [R4+0x3400], desc[UR50][R2.64+0x80], !P0 ;  /* 0x0340008002047fae */ /* 0x000fe2000c101d72 */
[----:B------:R-:W-:-:S13]  /*b820*/  ISETP.LT.OR P0, PT, R32, 0x1, !P1 ;  /* 0x000000012000780c */ /* 0x000fda0004f01670 */
[----:B------:R-:W-:Y:S01]  /*b830*/  LDGSTS.E.BYPASS.LTC128B.128 [R4+0x6400], desc[UR50][R2.64+0x100], !P0 ;  /* 0x0640010002047fae */ /* 0x000fe2000c101d72 */
[----:B------:R-:W-:-:S04]  /*b840*/  LOP3.LUT P0, RZ, R25, 0x8, RZ, 0xc0, !PT ;  /* 0x0000000819ff7812 */ /* 0x000fc8000780c0ff */
[----:B------:R-:W-:-:S13]  /*b850*/  ISETP.LT.OR P4, PT, R32, 0x1, !P0 ;  /* 0x000000012000780c */ /* 0x000fda0004781670 */
[----:B------:R2:W-:Y:S04]  /*b860*/  LDGSTS.E.BYPASS.LTC128B.128 [R4+0x9400], desc[UR50][R2.64+0x180], !P4 ;  /* 0x0940018002047fae */ /* 0x0005e8000e101d72 */
[----:B--2---:R-:W2:Y:S01]  /*b870*/  SHFL.IDX PT, R3, R6, 0x1, 0x181f ;  /* 0x00381f0006037f89 */ /* 0x004ea200000e0000 */
[----:B0-----:R-:W-:-:S03]  /*b880*/  IADD3 R2, P4, R14, R0, RZ ;  /* 0x000000000e027210 */ /* 0x001fc60007f9e0ff */
[----:B------:R-:W0:Y:S02]  /*b890*/  SHFL.IDX PT, R14, R5, 0x2, 0x181f ;  /* 0x00581f00050e7f89 */ /* 0x000e2400000e0000 */
[----:B--2---:R-:W-:Y:S01]  /*b8a0*/  IMAD.X R3, RZ, RZ, R3, P4 ;  /* 0x000000ffff037224 */ /* 0x004fe200020e0603 */
[----:B------:R-:W-:-:S13]  /*b8b0*/  ISETP.LT.OR P4, PT, R32, 0x11, P3 ;  /* 0x000000112000780c */ /* 0x000fda0001f81670 */
[----:B------:R-:W-:Y:S01]  /*b8c0*/  LDGSTS.E.BYPASS.LTC128B.128 [R4+0xc00], desc[UR50][R2.64], !P4 ;  /* 0x00c0000002047fae */ /* 0x000fe2000e101d72 */
[----:B------:R-:W-:-:S13]  /*b8d0*/  ISETP.LT.OR P4, PT, R32, 0x11, !P2 ;  /* 0x000000112000780c */ /* 0x000fda0005781670 */
[----:B------:R-:W-:Y:S01]  /*b8e0*/  LDGSTS.E.BYPASS.LTC128B.128 [R4+0x3c00], desc[UR50][R2.64+0x80], !P4 ;  /* 0x03c0008002047fae */ /* 0x000fe2000e101d72 */
[----:B------:R-:W-:-:S13]  /*b8f0*/  ISETP.LT.OR P4, PT, R32, 0x11, !P1 ;  /* 0x000000112000780c */ /* 0x000fda0004f81670 */
[----:B------:R-:W-:Y:S01]  /*b900*/  LDGSTS.E.BYPASS.LTC128B.128 [R4+0x6c00], desc[UR50][R2.64+0x100], !P4 ;  /* 0x06c0010002047fae */ /* 0x000fe2000e101d72 */
[----:B------:R-:W-:-:S13]  /*b910*/  ISETP.LT.OR P4, PT, R32, 0x11, !P0 ;  /* 0x000000112000780c */ /* 0x000fda0004781670 */
[----:B------:R2:W-:Y:S01]  /*b920*/  LDGSTS.E.BYPASS.LTC128B.128 [R4+0x9c00], desc[UR50][R2.64+0x180], !P4 ;  /* 0x09c0018002047fae */ /* 0x0005e2000e101d72 */
[----:B0-----:R-:W-:-:S03]  /*b930*/  IADD3 R8, P4, R14, R0, RZ ;  /* 0x000000000e087210 */ /* 0x001fc60007f9e0ff */
[----:B------:R-:W-:Y:S04]  /*b940*/  SHFL.IDX PT, R14, R5, 0x3, 0x181f ;  /* 0x00781f00050e7f89 */ /* 0x000fe800000e0000 */
[----:B--2---:R-:W0:Y:S02]  /*b950*/  SHFL.IDX PT, R3, R6, 0x2, 0x181f ;  /* 0x00581f0006037f89 */ /* 0x004e2400000e0000 */
[----:B0-----:R-:W-:Y:S01]  /*b960*/  IMAD.X R9, RZ, RZ, R3, P4 ;  /* 0x000000ffff097224 */ /* 0x001fe200020e0603 */
[----:B------:R-:W-:Y:S01]  /*b970*/  ISETP.LT.OR P4, PT, R32, 0x21, P3 ;  /* 0x000000212000780c */ /* 0x000fe20001f81670 */
[----:B------:R-:W0:-:S12]  /*b980*/  SHFL.IDX PT, R3, R6, 0x3, 0x181f ;  /* 0x00781f0006037f89 */ /* 0x000e1800000e0000 */
[----:B------:R-:W-:Y:S01]  /*b990*/  LDGSTS.E.BYPASS.LTC128B.128 [R4+0x1400], desc[UR50][R8.64], !P4 ;  /* 0x0140000008047fae */ /* 0x000fe2000e101d72 */
[----:B------:R-:W-:-:S13]  /*b9a0*/  ISETP.LT.OR P4, PT, R32, 0x21, !P2 ;  /* 0x000000212000780c */ /* 0x000fda0005781670 */
[----:B------:R-:W-:Y:S01]  /*b9b0*/  LDGSTS.E.BYPASS.LTC128B.128 [R4+0x4400], desc[UR50][R8.64+0x80], !P4 ;  /* 0x0440008008047fae */ /* 0x000fe2000e101d72 */
[----:B------:R-:W-:-:S13]  /*b9c0*/  ISETP.LT.OR P4, PT, R32, 0x21, !P1 ;  /* 0x000000212000780c */ /* 0x000fda0004f81670 */
[----:B------:R-:W-:Y:S01]  /*b9d0*/  LDGSTS.E.BYPASS.LTC128B.128 [R4+0x7400], desc[UR50][R8.64+0x100], !P4 ;  /* 0x0740010008047fae */ /* 0x000fe2000e101d72 */
[----:B------:R-:W-:-:S13]  /*b9e0*/  ISETP.LT.OR P4, PT, R32, 0x21, !P0 ;  /* 0x000000212000780c */ /* 0x000fda0004781670 */
[----:B------:R-:W-:Y:S01]  /*b9f0*/  LDGSTS.E.BYPASS.LTC128B.128 [R4+0xa400], desc[UR50][R8.64+0x180], !P4 ;  /* 0x0a40018008047fae */ /* 0x000fe2000e101d72 */
[----:B------:R-:W-:-:S03]  /*ba00*/  IADD3 R2, P4, R14, R0, RZ ;  /* 0x000000000e027210 */ /* 0x000fc60007f9e0ff */
[----:B------:R-:W2:Y:S02]  /*ba10*/  SHFL.IDX PT, R14, R5, 0x4, 0x181f ;  /* 0x00981f00050e7f89 */ /* 0x000ea400000e0000 */
[----:B0-----:R-:W-:Y:S01]  /*ba20*/  IMAD.X R3, RZ, RZ, R3, P4 ;  /* 0x000000ffff037224 */ /* 0x001fe200020e0603 */
[----:B------:R-:W-:-:S13]  /*ba30*/  ISETP.LT.OR P4, PT, R32, 0x31, P3 ;  /* 0x000000312000780c */ /* 0x000fda0001f81670 */
[----:B------:R-:W-:Y:S01]  /*ba40*/  LDGSTS.E.BYPASS.LTC128B.128 [R4+0x1c00], desc[UR50][R2.64], !P4 ;  /* 0x01c0000002047fae */ /* 0x000fe2000e101d72 */
[----:B------:R-:W-:-:S13]  /*ba50*/  ISETP.LT.OR P4, PT, R32, 0x31, !P2 ;  /* 0x000000312000780c */ /* 0x000fda0005781670 */
[----:B------:R-:W-:Y:S01]  /*ba60*/  LDGSTS.E.BYPASS.LTC128B.128 [R4+0x4c00], desc[UR50][R2.64+0x80], !P4 ;  /* 0x04c0008002047fae */ /* 0x000fe2000e101d72 */
[----:B------:R-:W-:-:S13]  /*ba70*/  ISETP.LT.OR P4, PT, R32, 0x31, !P1 ;  /* 0x000000312000780c */ /* 0x000fda0004f81670 */
[----:B------:R-:W-:Y:S01]  /*ba80*/  LDGSTS.E.BYPASS.LTC128B.128 [R4+0x7c00], desc[UR50][R2.64+0x100], !P4 ;  /* 0x07c0010002047fae */ /* 0x000fe2000e101d72 */
[----:B------:R-:W-:-:S13]  /*ba90*/  ISETP.LT.OR P4, PT, R32, 0x31, !P0 ;  /* 0x000000312000780c */ /* 0x000fda0004781670 */
[----:B------:R0:W-:Y:S04]  /*baa0*/  LDGSTS.E.BYPASS.LTC128B.128 [R4+0xac00], desc[UR50][R2.64+0x180], !P4 ;  /* 0x0ac0018002047fae */ /* 0x0001e8000e101d72 */
[----:B0-----:R-:W0:Y:S01]  /*bab0*/  SHFL.IDX PT, R3, R6, 0x4, 0x181f ;  /* 0x00981f0006037f89 */ /* 0x001e2200000e0000 */
[----:B--2---:R-:W-:-:S03]  /*bac0*/  IADD3 R2, P4, R14, R0, RZ ;  /* 0x000000000e027210 */ /* 0x004fc60007f9e0ff */
[----:B------:R-:W2:Y:S04]  /*bad0*/  SHFL.IDX PT, R6, R6, 0x5, 0x181f ;  /* 0x00b81f0006067f89 */ /* 0x000ea800000e0000 */
[----:B------:R3:W4:Y:S01]  /*bae0*/  SHFL.IDX PT, R14, R5, 0x5, 0x181f ;  /* 0x00b81f00050e7f89 */ /* 0x00072200000e0000 */
[----:B0-----:R-:W-:Y:S01]  /*baf0*/  IMAD.X R3, RZ, RZ, R3, P4 ;  /* 0x000000ffff037224 */ /* 0x001fe200020e0603 */
[----:B------:R-:W-:-:S13]  /*bb00*/  ISETP.LT.OR P4, PT, R32, 0x41, P3 ;  /* 0x000000412000780c */ /* 0x000fda0001f81670 */
[----:B------:R3:W-:Y:S01]  /*bb10*/  LDGSTS.E.BYPASS.LTC128B.128 [R4+0x2400], desc[UR50][R2.64], !P4 ;  /* 0x0240000002047fae */ /* 0x0007e2000e101d72 */
[----:B------:R-:W-:-:S13]  /*bb20*/  ISETP.LT.OR P4, PT, R32, 0x41, !P2 ;  /* 0x000000412000780c */ /* 0x000fda0005781670 */
[----:B------:R3:W-:Y:S01]  /*bb30*/  LDGSTS.E.BYPASS.LTC128B.128 [R4+0x5400], desc[UR50][R2.64+0x80], !P4 ;  /* 0x0540008002047fae */ /* 0x0007e2000e101d72 */
[----:B------:R-:W-:-:S13]  /*bb40*/  ISETP.LT.OR P4, PT, R32, 0x41, !P1 ;  /* 0x000000412000780c */ /* 0x000fda0004f81670 */
[----:B------:R3:W-:Y:S01]  /*bb50*/  LDGSTS.E.BYPASS.LTC128B.128 [R4+0x8400], desc[UR50][R2.64+0x100], !P4 ;  /* 0x0840010002047fae */ /* 0x0007e2000e101d72 */
[----:B------:R-:W-:-:S13]  /*bb60*/  ISETP.LT.OR P4, PT, R32, 0x41, !P0 ;  /* 0x000000412000780c */ /* 0x000fda0004781670 */
[----:B--2-4-:R3:W-:Y:S02]  /*bb70*/  LDGSTS.E.BYPASS.LTC128B.128 [R4+0xb400], desc[UR50][R2.64+0x180], !P4 ;  /* 0x0b40018002047fae */ /* 0x0147e4000e101d72 */
.L_x_9603:
[C---:B------:R-:W-:Y:S02]  /*bb80*/  ISETP.LT.OR P3, PT, R32.reuse, 0x51, P3 ;  /* 0x000000512000780c */ /* 0x040fe40001f61670 */
[C---:B------:R-:W-:Y:S02]  /*bb90*/  ISETP.LT.OR P2, PT, R32.reuse, 0x51, !P2 ;  /* 0x000000512000780c */ /* 0x040fe40005741670 */
[----:B------:R-:W-:Y:S02]  /*bba0*/  ISETP.LT.OR P1, PT, R32, 0x51, !P1 ;  /* 0x000000512000780c */ /* 0x000fe40004f21670 */
[----:B0--3--:R-:W-:Y:S02]  /*bbb0*/  IADD3 R2, P4, R14, R0, RZ ;  /* 0x000000000e027210 */ /* 0x009fe40007f9e0ff */
[----:B------:R-:W-:-:S03]  /*bbc0*/  ISETP.LT.OR P0, PT, R32, 0x51, !P0 ;  /* 0x000000512000780c */ /* 0x000fc60004701670 */
[----:B------:R-:W-:-:S05]  /*bbd0*/  IMAD.X R3, RZ, RZ, R6, P4 ;  /* 0x000000ffff037224 */ /* 0x000fca00020e0606 */
[----:B------:R-:W-:Y:S01]  /*bbe0*/  @!PT LDS RZ, [RZ] ;  /* 0x00000000fffff984 */ /* 0x000fe20000000800 */
[----:B------:R-:W-:Y:S01]  /*bbf0*/  @!PT LDS RZ, [RZ] ;  /* 0x00000000fffff984 */ /* 0x000fe20000000800 */
[----:B------:R-:W-:Y:S01]  /*bc00*/  @!PT LDS RZ, [RZ] ;  /* 0x00000000fffff984 */ /* 0x000fe20000000800 */
[----:B------:R0:W-:Y:S04]  /*bc10*/  LDGSTS.E.BYPASS.LTC128B.128 [R4+0x2c00], desc[UR50][R2.64], !P3 ;  /* 0x02c0000002047fae */ /* 0x0001e8000d901d72 */
[----:B------:R0:W-:Y:S04]  /*bc20*/  LDGSTS.E.BYPASS.LTC128B.128 [R4+0x5c00], desc[UR50][R2.64+0x80], !P2 ;  /* 0x05c0008002047fae */ /* 0x0001e8000d101d72 */
[----:B------:R0:W-:Y:S04]  /*bc30*/  LDGSTS.E.BYPASS.LTC128B.128 [R4+0x8c00], desc[UR50][R2.64+0x100], !P1 ;  /* 0x08c0010002047fae */ /* 0x0001e8000c901d72 */
[----:B------:R0:W-:Y:S01]  /*bc40*/  LDGSTS.E.BYPASS.LTC128B.128 [R4+0xbc00], desc[UR50][R2.64+0x180], !P0 ;  /* 0x0bc0018002047fae */ /* 0x0001e2000c101d72 */
[----:B------:R-:W-:Y:S01]  /*bc50*/  PLOP3.LUT P0, PT, PT, PT, PT, 0x80, 0x0 ;  /* 0x000000000000781c */ /* 0x000fe20003f0f070 */
[----:B------:R-:W-:-:S12]  /*bc60*/  NOP ;  /* 0x0000000000007918 */ /* 0x000fd80000000000 */
.L_x_9506:
        /* <DEDUP_REMOVED lines=11> */
.L_x_9507:
[----:B------:R-:W-:Y:S01]  /*bd20*/  ISETP.GE.AND P0, PT, R36, 0x61, PT ;  /* 0x000000612400780c */ /* 0x000fe20003f06270 */
[----:B------:R0:W-:Y:S01]  /*bd30*/  SYNCS.ARRIVE.TRANS64.A1T0 RZ, [R33+URZ+0x22850], RZ ;  /* 0x022850ff21ff79a7 */ /* 0x0001e2000810003f */
[----:B------:R-:W-:Y:S11]  /*bd40*/  BSSY B0, `(.L_x_9508) ;  /* 0x00000df000007945 */ /* 0x000ff60003800000 */
[----:B0-----:R-:W-:Y:S05]  /*bd50*/  @!P0 BRA `(.L_x_9509) ;  /* 0x0000000c00748947 */ /* 0x001fea0003800000 */
[----:B------:R-:W2:Y:S02]  /*bd60*/  LDL.LU R2, [R1+0x28] ;  /* 0x0000280001027983 */ /* 0x000ea40000300800 */
[----:B--2---:R-:W-:-:S07]  /*bd70*/  VIADD R21, R2, 0xfffffffe ;  /* 0xfffffffe02157836 */ /* 0x004fce0000000000 */
.L_x_9522:
[----:B0-----:R-:W0:Y:S01]  /*bd80*/  S2R R2, SR_TID.X ;  /* 0x0000000000027919 */ /* 0x001e220000002100 */
[----:B------:R-:W-:Y:S02]  /*bd90*/  IMAD R8, R21, 0x60, R30 ;  /* 0x0000006015087824 */ /* 0x000fe400078e021e */
        /* <DEDUP_REMOVED lines=9> */
[----:B--2---:R-:W2:Y:S01]  /*be30*/  @!P1 LDC.64 R4, c[0x0][0x428] ;  /* 0x00010a00ff049b82 */ /* 0x004ea20000000a00 */
[----:B0-----:R-:W-:-:S13]  /*be40*/  ISETP.NE.AND P0, PT, R3, 0x1, PT ;  /* 0x000000010300780c */ /* 0x001fda0003f05270 */
[----:B------:R-:W0:Y:S08]  /*be50*/  @P0 LDC R3, c[0x0][0x434] ;  /* 0x00010d00ff030b82 */ /* 0x000e300000000800 */
[----:B------:R-:W3:Y:S01]  /*be60*/  @P0 LDC R7, c[0x0][0x438] ;  /* 0x00010e00ff070b82 */ /* 0x000ee20000000800 */
[----:B0-----:R-:W-:-:S05]  /*be70*/  @P0 IMAD.HI.U32 R2, R8, R3, RZ ;  /* 0x0000000308020227 */ /* 0x001fca00078e00ff */
[----:B---3--:R-:W-:Y:S01]  /*be80*/  @P0 SHF.R.U32.HI R9, RZ, R7, R2 ;  /* 0x00000007ff090219 */ /* 0x008fe20000011602 */
[----:B--2---:R-:W-:Y:S01]  /*be90*/  @!P1 IMAD R2, R31, R4, RZ ;  /* 0x000000041f029224 */ /* 0x004fe200078e02ff */
[----:B------:R-:W0:Y:S02]  /*bea0*/  @!P1 LDC.64 R6, c[0x0][0x418] ;  /* 0x00010600ff069b82 */ /* 0x000e240000000a00 */
[--C-:B------:R-:W-:Y:S01]  /*beb0*/  @!P1 SHF.R.S32.HI R3, RZ, 0x1f, R9.reuse ;  /* 0x0000001fff039819 */ /* 0x100fe20000011409 */
[----:B------:R-:W-:Y:S02]  /*bec0*/  @!P1 IMAD R5, R28, R5, R2 ;  /* 0x000000051c059224 */ /* 0x000fe400078e0202 */
[----:B------:R-:W-:-:S04]  /*bed0*/  @!P1 IMAD.MOV.U32 R2, RZ, RZ, R9 ;  /* 0x000000ffff029224 */ /* 0x000fc800078e0009 */
[----:B------:R-:W-:-:S04]  /*bee0*/  @!P1 IMAD.WIDE.U32 R2, R28, R4, R2 ;  /* 0x000000041c029225 */ /* 0x000fc800078e0002 */
[----:B------:R-:W-:Y:S02]  /*bef0*/  @!P1 IMAD.IADD R3, R5, 0x1, R3 ;  /* 0x0000000105039824 */ /* 0x000fe400078e0203 */
[----:B------:R-:W-:Y:S02]  /*bf00*/  IMAD.MOV.U32 R4, RZ, RZ, RZ ;  /* 0x000000ffff047224 */ /* 0x000fe400078e00ff */
[----:B------:R-:W-:Y:S01]  /*bf10*/  IMAD.U32 R10, RZ, RZ, UR36 ;  /* 0x00000024ff0a7e24 */ /* 0x000fe2000f8e00ff */
[----:B0-----:R-:W-:-:S04]  /*bf20*/  @!P1 LEA R6, P0, R2, R6, 0x2 ;  /* 0x0000000602069211 */ /* 0x001fc800078010ff */
[----:B------:R-:W-:Y:S01]  /*bf30*/  @!P1 LEA.HI.X R7, R2, R7, R3, 0x2, P0 ;  /* 0x0000000702079211 */ /* 0x000fe200000f1403 */
[----:B------:R-:W-:Y:S01]  /*bf40*/  IMAD.MOV R5, RZ, RZ, -R9 ;  /* 0x000000ffff057224 */ /* 0x000fe200078e0a09 */
[----:B------:R-:W-:-:S03]  /*bf50*/  ISETP.NE.AND P0, PT, R24, 0x2, PT ;  /* 0x000000021800780c */ /* 0x000fc60003f05270 */
[----:B------:R0:W5:Y:S01]  /*bf60*/  @!P1 LDG.E R4, desc[UR50][R6.64] ;  /* 0x0000003206049981 */ /* 0x000162000c1e1900 */
[----:B------:R-:W-:Y:S01]  /*bf70*/  ISETP.NE.AND P1, PT, R10, 0x3, PT ;  /* 0x000000030a00780c */ /* 0x000fe20003f25270 */
[----:B------:R-:W-:Y:S05]  /*bf80*/  YIELD ;  /* 0x0000000000007946 */ /* 0x000fea0003800000 */
[----:B------:R-:W-:Y:S01]  /*bf90*/  ULDC UR4, c[0x0][0x430] ;  /* 0x00010c0000047ab9 */ /* 0x000fe20000000800 */
[----:B------:R-:W-:Y:S01]  /*bfa0*/  SEL R3, RZ, 0x1, P0 ;  /* 0x00000001ff037807 */ /* 0x000fe20000000000 */
[----:B------:R-:W-:Y:S01]  /*bfb0*/  IMAD R5, R5, UR4, R8 ;  /* 0x0000000405057c24 */ /* 0x000fe2000f8e0208 */
[----:B------:R-:W-:Y:S01]  /*bfc0*/  MOV R2, R21 ;  /* 0x0000001500027202 */ /* 0x000fe20000000f00 */
[----:B------:R-:W-:Y:S01]  /*bfd0*/  VIADD R21, R21, 0xffffffff ;  /* 0xffffffff15157836 */ /* 0x000fe20000000000 */
[----:B------:R-:W-:-:S02]  /*bfe0*/  SEL R24, R24, RZ, P0 ;  /* 0x000000ff18187207 */ /* 0x000fc40000000000 */
[----:B------:R-:W-:Y:S02]  /*bff0*/  LOP3.LUT R26, R26, R3, RZ, 0x3c, !PT ;  /* 0x000000031a1a7212 */ /* 0x000fe400078e3cff */
[----:B------:R-:W-:Y:S01]  /*c000*/  ISETP.GT.AND P2, PT, R2, RZ, PT ;  /* 0x000000ff0200720c */ /* 0x000fe20003f44270 */
[----:B0-----:R-:W-:-:S12]  /*c010*/  @!P1 BRA `(.L_x_9510) ;  /* 0x0000000000049947 */ /* 0x001fd80003800000 */
[----:B------:R-:W-:Y:S01]  /*c020*/  BPT.TRAP 0x1 ;  /* 0x000000040000795c */ /* 0x000fe20000300000 */
.L_x_9510:
[----:B------:R-:W-:Y:S01]  /*c030*/  IMAD R10, R24, 0x8, R22 ;  /* 0x00000008180a7824 */ /* 0x000fe200078e0216 */
[----:B------:R-:W-:Y:S01]  /*c040*/  SHF.L.U32 R20, R26, 0x1f, RZ ;  /* 0x0000001f1a147819 */ /* 0x000fe200000006ff */
[----:B------:R-:W-:Y:S01]  /*c050*/  BSSY B1, `(.L_x_9511) ;  /* 0x0000004000017945 */ /* 0x000fe20003800000 */
[----:B------:R-:W-:Y:S02]  /*c060*/  SHF.R.S32.HI R9, RZ, 0x1f, R5 ;  /* 0x0000001fff097819 */ /* 0x000fe40000011405 */
[----:B------:R-:W0:Y:S02]  /*c070*/  SYNCS.PHASECHK.TRANS64.TRYWAIT P0, [R10+URZ+0x22840], R20 ;  /* 0x022840140a0075a7 */ /* 0x000e24000800017f */
[----:B0-----:R-:W-:Y:S05]  /*c080*/  @!P0 BRA `(.L_x_9512) ;  /* 0x0000003800408947 */ /* 0x001fea0003800000 */
.L_x_9604:
[----:B------:R-:W-:Y:S05]  /*c090*/  BSYNC B1 ;  /* 0x0000000000017941 */ /* 0x000fea0003800000 */
.L_x_9511:
        /* <DEDUP_REMOVED lines=24> */
[----:B------:R-:W-:-:S03]  /*c220*/  IMAD R7, R7, 0x2, R22 ;  /* 0x0000000207077824 */ /* 0x000fc600078e0216 */
[----:B------:R-:W3:Y:S04]  /*c230*/  SHFL.IDX PT, R3, R8, RZ, 0x181f ;  /* 0x00181fff08037589 */ /* 0x000ee800000e0000 */
[----:B------:R-:W-:Y:S01]  /*c240*/  SHFL.IDX PT, R14, R6, 0x5, 0x181f ;  /* 0x00b81f00060e7f89 */ /* 0x000fe200000e0000 */
[----:B--2---:R-:W-:-:S05]  /*c250*/  IADD3 R2, P0, R2, R0, RZ ;  /* 0x0000000002027210 */ /* 0x004fca0007f1e0ff */
[----:B---3--:R-:W-:-:S05]  /*c260*/  IMAD.X R3, RZ, RZ, R3, P0 ;  /* 0x000000ffff037224 */ /* 0x008fca00000e0603 */
[----:B------:R2:W-:Y:S04]  /*c270*/  LDGSTS.E.BYPASS.LTC128B.128 [R7+0x1c400], desc[UR50][R2.64], !P1 ;  /* 0x1c40000002077fae */ /* 0x0005e8000c901d72 */
[----:B--2---:R-:W2:Y:S04]  /*c280*/  SHFL.IDX PT, R2, R6, 0x1, 0x181f ;  /* 0x00381f0006027f89 */ /* 0x004ea800000e0000 */
[----:B------:R-:W3:Y:S01]  /*c290*/  SHFL.IDX PT, R3, R8, 0x1, 0x181f ;  /* 0x00381f0008037f89 */ /* 0x000ee200000e0000 */
        /* <DEDUP_REMOVED lines=18> */
[----:B----4-:R2:W-:Y:S03]  /*c3c0*/  LDGSTS.E.BYPASS.LTC128B.128 [R7+0x1e400], desc[UR50][R2.64], !P1 ;  /* 0x1e40000002077fae */ /* 0x0105e6000c901d72 */
.L_x_9618:
        /* <DEDUP_REMOVED lines=8> */
.L_x_9514:
        /* <DEDUP_REMOVED lines=11> */
.L_x_9515:
[----:B------:R2:W-:Y:S01]  /*c500*/  SYNCS.ARRIVE.TRANS64.A1T0 RZ, [R10+URZ+0x22830], RZ ;  /* 0x022830ff0aff79a7 */ /* 0x0005e2000810003f */
[----:B------:R-:W-:Y:S05]  /*c510*/  @!P3 BRA `(.L_x_9516) ;  /* 0x000000000004b947 */ /* 0x000fea0003800000 */
[----:B------:R-:W-:Y:S01]  /*c520*/  BPT.TRAP 0x1 ;  /* 0x000000040000795c */ /* 0x000fe20000300000 */
.L_x_9516:
[----:B------:R-:W3:Y:S01]  /*c530*/  SYNCS.PHASECHK.TRANS64.TRYWAIT P0, [R10+URZ+0x22860], R20 ;  /* 0x022860140a0075a7 */ /* 0x000ee2000800017f */
[----:B------:R-:W-:Y:S04]  /*c540*/  BSSY B1, `(.L_x_9517) ;  /* 0x0000002000017945 */ /* 0x000fe80003800000 */
[----:B---3--:R-:W-:Y:S05]  /*c550*/  @!P0 BRA `(.L_x_9518) ;  /* 0x0000003800c08947 */ /* 0x008fea0003800000 */
.L_x_9619:
[----:B------:R-:W-:Y:S05]  /*c560*/  BSYNC B1 ;  /* 0x0000000000017941 */ /* 0x000fea0003800000 */
.L_x_9517:
[----:B------:R-:W-:Y:S01]  /*c570*/  ULDC.64 UR4, c[0x0][0x328] ;  /* 0x0000ca0000047ab9 */ /* 0x000fe20000000a00 */
[----:B------:R-:W-:Y:S01]  /*c580*/  LOP3.LUT P5, RZ, R23, 0x10, RZ, 0xc0, !PT ;  /* 0x0000001017ff7812 */ /* 0x000fe200078ac0ff */
[----:B------:R-:W-:Y:S01]  /*c590*/  IMAD R2, R9, UR4, RZ ;  /* 0x0000000409027c24 */ /* 0x000fe2000f8e02ff */
[C---:B------:R-:W-:Y:S01]  /*c5a0*/  LOP3.LUT P4, RZ, R23.reuse, 0x8, RZ, 0xc0, !PT ;  /* 0x0000000817ff7812 */ /* 0x040fe2000788c0ff */
[----:B0--3--:R-:W-:Y:S01]  /*c5b0*/  IMAD R20, R24, 0x6000, R29 ;  /* 0x0000600018147824 */ /* 0x009fe200078e021d */
[----:B------:R-:W-:Y:S01]  /*c5c0*/  LOP3.LUT P3, RZ, R23, 0x4, RZ, 0xc0, !PT ;  /* 0x0000000417ff7812 */ /* 0x000fe2000786c0ff */
[----:B------:R-:W-:Y:S01]  /*c5d0*/  IMAD R7, R5, UR5, R2 ;  /* 0x0000000505077c24 */ /* 0x000fe2000f8e0202 */
        /* <DEDUP_REMOVED lines=19> */
[----:B------:R-:W-:-:S03]  /*c710*/  IMAD R20, R20, 0x2, R22 ;  /* 0x0000000214147824 */ /* 0x000fc600078e0216 */
[----:B------:R-:W3:Y:S04]  /*c720*/  SHFL.IDX PT, R3, R25, RZ, 0x181f ;  /* 0x00181fff19037589 */ /* 0x000ee800000e0000 */
[----:B------:R-:W-:Y:S04]  /*c730*/  SHFL.IDX PT, R4, R25, 0x1, 0x181f ;  /* 0x00381f0019047f89 */ /* 0x000fe800000e0000 */
[----:B------:R-:W-:Y:S04]  /*c740*/  SHFL.IDX PT, R8, R17, 0x2, 0x181f ;  /* 0x00581f0011087f89 */ /* 0x000fe800000e0000 */
[----:B------:R-:W-:Y:S01]  /*c750*/  SHFL.IDX PT, R5, R25, 0x3, 0x181f ;  /* 0x00781f0019057f89 */ /* 0x000fe200000e0000 */
[----:B0-----:R-:W-:-:S03]  /*c760*/  IADD3 R2, P0, R14, R0, RZ ;  /* 0x000000000e027210 */ /* 0x001fc60007f1e0ff */
[----:B------:R-:W0:Y:S02]  /*c770*/  SHFL.IDX PT, R14, R17, 0x1, 0x181f ;  /* 0x00381f00110e7f89 */ /* 0x000e2400000e0000 */
[----:B---3--:R-:W-:-:S05]  /*c780*/  IMAD.X R3, RZ, RZ, R3, P0 ;  /* 0x000000ffff037224 */ /* 0x008fca00000e0603 */
[----:B------:R-:W-:Y:S04]  /*c790*/  LDGSTS.E.BYPASS.LTC128B.128 [R20+0x400], desc[UR50][R2.64], !P5 ;  /* 0x0040000002147fae */ /* 0x000fe8000e901d72 */
[----:B------:R-:W-:Y:S04]  /*c7a0*/  LDGSTS.E.BYPASS.LTC128B.128 [R20+0x3400], desc[UR50][R2.64+0x80], !P4 ;  /* 0x0340008002147fae */ /* 0x000fe8000e101d72 */
[----:B------:R-:W-:Y:S04]  /*c7b0*/  LDGSTS.E.BYPASS.LTC128B.128 [R20+0x6400], desc[UR50][R2.64+0x100], !P3 ;  /* 0x0640010002147fae */ /* 0x000fe8000d901d72 */
[----:B------:R3:W-:Y:S01]  /*c7c0*/  LDGSTS.E.BYPASS.LTC128B.128 [R20+0x9400], desc[UR50][R2.64+0x180], !P1 ;  /* 0x0940018002147fae */ /* 0x0007e2000c901d72 */
[----:B0-----:R-:W-:-:S03]  /*c7d0*/  IADD3 R6, P0, R14, R0, RZ ;  /* 0x000000000e067210 */ /* 0x001fc60007f1e0ff */
[----:B------:R-:W-:Y:S02]  /*c7e0*/  SHFL.IDX PT, R14, R17, 0x3, 0x181f ;  /* 0x00781f00110e7f89 */ /* 0x000fe400000e0000 */
[----:B------:R-:W-:Y:S01]  /*c7f0*/  IMAD.X R7, RZ, RZ, R4, P0 ;  /* 0x000000ffff077224 */ /* 0x000fe200000e0604 */
[-C--:B------:R-:W-:Y:S01]  /*c800*/  IADD3 R8, P0, R8, R0.reuse, RZ ;  /* 0x0000000008087210 */ /* 0x080fe20007f1e0ff */
[----:B------:R-:W0:Y:S04]  /*c810*/  SHFL.IDX PT, R4, R25, 0x2, 0x181f ;  /* 0x00581f0019047f89 */ /* 0x000e2800000e0000 */
[----:B---3--:R-:W-:Y:S04]  /*c820*/  SHFL.IDX PT, R3, R25, 0x4, 0x181f ;  /* 0x00981f0019037f89 */ /* 0x008fe800000e0000 */
[----:B------:R3:W-:Y:S04]  /*c830*/  LDGSTS.E.BYPASS.LTC128B.128 [R20+0xc00], desc[UR50][R6.64], !P5 ;  /* 0x00c0000006147fae */ /* 0x0007e8000e901d72 */
[----:B------:R3:W-:Y:S04]  /*c840*/  LDGSTS.E.BYPASS.LTC128B.128 [R20+0x3c00], desc[UR50][R6.64+0x80], !P4 ;  /* 0x03c0008006147fae */ /* 0x0007e8000e101d72 */
[----:B------:R3:W-:Y:S04]  /*c850*/  LDGSTS.E.BYPASS.LTC128B.128 [R20+0x6c00], desc[UR50][R6.64+0x100], !P3 ;  /* 0x06c0010006147fae */ /* 0x0007e8000d901d72 */
[----:B------:R3:W-:Y:S01]  /*c860*/  LDGSTS.E.BYPASS.LTC128B.128 [R20+0x9c00], desc[UR50][R6.64+0x180], !P1 ;  /* 0x09c0018006147fae */ /* 0x0007e2000c901d72 */
[----:B0-----:R-:W-:Y:S01]  /*c870*/  IMAD.X R9, RZ, RZ, R4, P0 ;  /* 0x000000ffff097224 */ /* 0x001fe200000e0604 */
[----:B------:R-:W-:-:S02]  /*c880*/  IADD3 R4, P0, R14, R0, RZ ;  /* 0x000000000e047210 */ /* 0x000fc40007f1e0ff */
[----:B------:R-:W-:Y:S04]  /*c890*/  SHFL.IDX PT, R25, R25, 0x5, 0x181f ;  /* 0x00b81f0019197f89 */ /* 0x000fe800000e0000 */
[----:B------:R-:W0:Y:S01]  /*c8a0*/  SHFL.IDX PT, R14, R17, 0x4, 0x181f ;  /* 0x00981f00110e7f89 */ /* 0x000e2200000e0000 */
[----:B------:R-:W-:-:S03]  /*c8b0*/  IMAD.X R5, RZ, RZ, R5, P0 ;  /* 0x000000ffff057224 */ /* 0x000fc600000e0605 */
[----:B------:R3:W-:Y:S04]  /*c8c0*/  LDGSTS.E.BYPASS.LTC128B.128 [R20+0x1400], desc[UR50][R8.64], !P5 ;  /* 0x0140000008147fae */ /* 0x0007e8000e901d72 */
[----:B------:R3:W-:Y:S04]  /*c8d0*/  LDGSTS.E.BYPASS.LTC128B.128 [R20+0x4400], desc[UR50][R8.64+0x80], !P4 ;  /* 0x0440008008147fae */ /* 0x0007e8000e101d72 */
[----:B------:R3:W-:Y:S04]  /*c8e0*/  LDGSTS.E.BYPASS.LTC128B.128 [R20+0x7400], desc[UR50][R8.64+0x100], !P3 ;  /* 0x0740010008147fae */ /* 0x0007e8000d901d72 */
[----:B------:R3:W-:Y:S04]  /*c8f0*/  LDGSTS.E.BYPASS.LTC128B.128 [R20+0xa400], desc[UR50][R8.64+0x180], !P1 ;  /* 0x0a40018008147fae */ /* 0x0007e8000c901d72 */
[----:B------:R3:W-:Y:S01]  /*c900*/  LDGSTS.E.BYPASS.LTC128B.128 [R20+0x1c00], desc[UR50][R4.64], !P5 ;  /* 0x01c0000004147fae */ /* 0x0007e2000e901d72 */
[----:B0-----:R-:W-:-:S03]  /*c910*/  IADD3 R2, P0, R14, R0, RZ ;  /* 0x000000000e027210 */ /* 0x001fc60007f1e0ff */
[----:B------:R3:W-:Y:S02]  /*c920*/  LDGSTS.E.BYPASS.LTC128B.128 [R20+0x4c00], desc[UR50][R4.64+0x80], !P4 ;  /* 0x04c0008004147fae */ /* 0x0007e4000e101d72 */
[----:B------:R-:W-:Y:S02]  /*c930*/  IMAD.X R3, RZ, RZ, R3, P0 ;  /* 0x000000ffff037224 */ /* 0x000fe400000e0603 */
[----:B------:R3:W-:Y:S04]  /*c940*/  LDGSTS.E.BYPASS.LTC128B.128 [R20+0x7c00], desc[UR50][R4.64+0x100], !P3 ;  /* 0x07c0010004147fae */ /* 0x0007e8000d901d72 */
[----:B------:R3:W-:Y:S04]  /*c950*/  LDGSTS.E.BYPASS.LTC128B.128 [R20+0xac00], desc[UR50][R4.64+0x180], !P1 ;  /* 0x0ac0018004147fae */ /* 0x0007e8000c901d72 */
[----:B------:R3:W-:Y:S04]  /*c960*/  LDGSTS.E.BYPASS.LTC128B.128 [R20+0x2400], desc[UR50][R2.64], !P5 ;  /* 0x0240000002147fae */ /* 0x0007e8000e901d72 */
[----:B------:R3:W-:Y:S04]  /*c970*/  LDGSTS.E.BYPASS.LTC128B.128 [R20+0x5400], desc[UR50][R2.64+0x80], !P4 ;  /* 0x0540008002147fae */ /* 0x0007e8000e101d72 */
[----:B------:R3:W-:Y:S04]  /*c980*/  LDGSTS.E.BYPASS.LTC128B.128 [R20+0x8400], desc[UR50][R2.64+0x100], !P3 ;  /* 0x0840010002147fae */ /* 0x0007e8000d901d72 */
[----:B------:R3:W-:Y:S04]  /*c990*/  LDGSTS.E.BYPASS.LTC128B.128 [R20+0xb400], desc[UR50][R2.64+0x180], !P1 ;  /* 0x0b40018002147fae */ /* 0x0007e8000c901d72 */
[----:B------:R3:W0:Y:S02]  /*c9a0*/  SHFL.IDX PT, R14, R17, 0x5, 0x181f ;  /* 0x00b81f00110e7f89 */ /* 0x00062400000e0000 */
.L_x_9633:
[----:B0--3--:R-:W-:-:S05]  /*c9b0*/  IADD3 R2, P0, R14, R0, RZ ;  /* 0x000000000e027210 */ /* 0x009fca0007f1e0ff */
        /* <DEDUP_REMOVED lines=10> */
.L_x_9520:
        /* <DEDUP_REMOVED lines=11> */
.L_x_9521:
[----:B------:R0:W-:Y:S01]  /*cb10*/  SYNCS.ARRIVE.TRANS64.A1T0 RZ, [R10+URZ+0x22850], RZ ;  /* 0x022850ff0aff79a7 */ /* 0x0001e2000810003f */
[----:B------:R-:W-:Y:S05]  /*cb20*/  @P2 BRA `(.L_x_9522) ;  /* 0xfffffff000942947 */ /* 0x000fea000383ffff */
.L_x_9509:
[----:B------:R-:W-:Y:S05]  /*cb30*/  BSYNC B0 ;  /* 0x0000000000007941 */ /* 0x000fea0003800000 */
.L_x_9508:
[----:B------:R-:W3:Y:S01]  /*cb40*/  S2R R2, SR_TID.X ;  /* 0x0000000000027919 */ /* 0x000ee20000002100 */
[----:B------:R-:W-:Y:S01]  /*cb50*/  VIADD R24, R24, 0x1 ;  /* 0x0000000118187836 */ /* 0x000fe20000000000 */
[----:B------:R-:W-:Y:S04]  /*cb60*/  BSSY B0, `(.L_x_9523) ;  /* 0x0000012000007945 */ /* 0x000fe80003800000 */
[----:B------:R-:W-:-:S04]  /*cb70*/  ISETP.NE.AND P0, PT, R24, 0x2, PT ;  /* 0x000000021800780c */ /* 0x000fc80003f05270 */
[----:B------:R-:W-:Y:S02]  /*cb80*/  SEL R5, RZ, 0x1, P0 ;  /* 0x00000001ff057807 */ /* 0x000fe40000000000 */
[----:B---3--:R-:W-:-:S04]  /*cb90*/  LOP3.LUT R2, R2, 0x7f, RZ, 0xc0, !PT ;  /* 0x0000007f02027812 */ /* 0x008fc800078ec0ff */
[----:B------:R-:W-:-:S13]  /*cba0*/  ISETP.NE.AND P1, PT, R2, RZ, PT ;  /* 0x000000ff0200720c */ /* 0x000fda0003f25270 */
[----:B------:R-:W-:Y:S05]  /*cbb0*/  @P1 BRA `(.L_x_9524) ;  /* 0x0000000000301947 */ /* 0x000fea0003800000 */
[----:B------:R-:W3:Y:S01]  /*cbc0*/  S2R R7, SR_LANEID ;  /* 0x0000000000077919 */ /* 0x000ee20000000000 */
[----:B------:R-:W-:Y:S01]  /*cbd0*/  VOTEU.ANY UR4, UPT, PT ;  /* 0x0000000000047886 */ /* 0x000fe200038e0100 */
[----:B------:R-:W4:Y:S01]  /*cbe0*/  LDC.64 R2, c[0x0][0xc60] ;  /* 0x00031800ff027b82 */ /* 0x000f220000000a00 */
[----:B------:R-:W3:Y:S02]  /*cbf0*/  FLO.U32 R0, UR4 ;  /* 0x0000000400007d00 */ /* 0x000ee400080e0000 */
[----:B---3--:R-:W-:-:S06]  /*cc00*/  ISETP.EQ.U32.AND P1, PT, R0, R7, PT ;  /* 0x000000070000720c */ /* 0x008fcc0003f22070 */
[----:B------:R-:W4:Y:S07]  /*cc10*/  POPC R7, UR4 ;  /* 0x0000000400077d09 */ /* 0x000f2e0008000000 */
[----:B----4-:R-:W3:Y:S01]  /*cc20*/  @P1 ATOMG.E.ADD.STRONG.GPU PT, R3, desc[UR50][R2.64], R7 ;  /* 0x00000007020319a8 */ /* 0x010ee200081ee1f2 */
[----:B------:R-:W4:Y:S02]  /*cc30*/  S2R R4, SR_LTMASK ;  /* 0x0000000000047919 */ /* 0x000f240000003900 */
[----:B----4-:R-:W-:-:S04]  /*cc40*/  LOP3.LUT R4, R4, UR4, RZ, 0xc0, !PT ;  /* 0x0000000404047c12 */ /* 0x010fc8000f8ec0ff */
[----:B------:R-:W4:Y:S01]  /*cc50*/  POPC R9, R4 ;  /* 0x0000000400097309 */ /* 0x000f220000000000 */
[----:B---3--:R-:W4:Y:S02]  /*cc60*/  SHFL.IDX PT, R0, R3, R0, 0x1f ;  /* 0x00001f0003007589 */ /* 0x008f2400000e0000 */
[----:B----4-:R-:W-:-:S07]  /*cc70*/  IADD3 R16, R0, UR38, R9 ;  /* 0x0000002600107c10 */ /* 0x010fce000fffe009 */
.L_x_9524:
[----:B------:R-:W-:Y:S05]  /*cc80*/  BSYNC B0 ;  /* 0x0000000000007941 */ /* 0x000fea0003800000 */
.L_x_9523:
[----:B------:R-:W-:Y:S02]  /*cc90*/  SEL R24, R24, RZ, P0 ;  /* 0x000000ff18187207 */ /* 0x000fe40000000000 */
[----:B------:R-:W-:-:S07]  /*cca0*/  LOP3.LUT R26, R26, R5, RZ, 0x3c, !PT ;  /* 0x000000051a1a7212 */ /* 0x000fce00078e3cff */
.L_x_9483:
[----:B------:R-:W-:Y:S05]  /*ccb0*/  BSYNC B7 ;  /* 0x0000000000077941 */ /* 0x000fea0003800000 */
.L_x_9481:
        /* <DEDUP_REMOVED lines=8> */
[----:B------:R3:W4:Y:S01]  /*cd40*/  LDS.128 R16, [R22+0x228d0] ;  /* 0x0228d00016107984 */ /* 0x0007220000000c00 */
[----:B------:R-:W-:Y:S06]  /*cd50*/  BAR.ARV 0x4, 0x180 ;  /* 0x0106000000007b1d */ /* 0x000fec0000002000 */
[----:B------:R-:W-:Y:S05]  /*cd60*/  BRA `(.L_x_9526) ;  /* 0x0000000800407947 */ /* 0x000fea0003800000 */
.L_x_9525:
[----:B------:R-:W3:Y:S01]  /*cd70*/  S2R R0, SR_TID.X ;  /* 0x0000000000007919 */ /* 0x000ee20000002100 */
[----:B------:R-:W-:Y:S01]  /*cd80*/  UMOV UR4, 0xffffffff ;  /* 0xffffffff00047882 */ /* 0x000fe20000000000 */
[----:B---3--:R-:W-:-:S04]  /*cd90*/  LOP3.LUT R8, R0, 0x1f, RZ, 0xc0, !PT ;  /* 0x0000001f00087812 */ /* 0x008fc800078ec0ff */
[----:B------:R-:W-:Y:S01]  /*cda0*/  ISETP.NE.AND P0, PT, R8, 0x1f, PT ;  /* 0x0000001f0800780c */ /* 0x000fe20003f05270 */
[----:B------:R-:W-:-:S12]  /*cdb0*/  BRA.DIV UR4, `(.L_x_9527) ;  /* 0x0000003a04887947 */ /* 0x000fd8000b800000 */
[----:B------:R-:W-:Y:S01]  /*cdc0*/  IMAD.IADD R5, R19, 0x1, R8 ;  /* 0x0000000113057824 */ /* 0x000fe200078e0208 */
[----:B------:R-:W-:-:S04]  /*cdd0*/  ULDC UR4, c[0x0][0xc3c] ;  /* 0x00030f0000047ab9 */ /* 0x000fc80000000800 */
[----:B------:R-:W-:-:S13]  /*cde0*/  ISETP.GE.OR P1, PT, R5, UR4, !P0 ;  /* 0x0000000405007c0c */ /* 0x000fda000c726670 */
[----:B------:R-:W3:Y:S02]  /*cdf0*/  @!P1 LDC.64 R2, c[0x0][0xc80] ;  /* 0x00032000ff029b82 */ /* 0x000ee40000000a00 */
[----:B---3--:R-:W-:-:S06]  /*ce00*/  @!P1 IMAD.WIDE R2, R5, 0x4, R2 ;  /* 0x0000000405029825 */ /* 0x008fcc00078e0202 */
[----:B------:R-:W3:Y:S01]  /*ce10*/  @!P1 LDG.E R2, desc[UR50][R2.64] ;  /* 0x0000003202029981 */ /* 0x000ee2000c1e1900 */
[----:B------:R-:W-:Y:S01]  /*ce20*/  IMAD.MOV.U32 R4, RZ, RZ, RZ ;  /* 0x000000ffff047224 */ /* 0x000fe200078e00ff */
[C---:B------:R-:W-:Y:S02]  /*ce30*/  ISETP.GE.U32.AND P2, PT, R8.reuse, 0x2, PT ;  /* 0x000000020800780c */ /* 0x040fe40003f46070 */
[C---:B------:R-:W-:Y:S01]  /*ce40*/  ISETP.GE.U32.AND P3, PT, R8.reuse, 0x4, PT ;  /* 0x000000040800780c */ /* 0x040fe20003f66070 */
[----:B------:R-:W-:Y:S01]  /*ce50*/  SHFL.IDX PT, R0, R16, 0x1, 0x1f ;  /* 0x00201f0010007f89 */ /* 0x000fe200000e0000 */
[C---:B------:R-:W-:Y:S02]  /*ce60*/  ISETP.GE.U32.AND P4, PT, R8.reuse, 0x8, PT ;  /* 0x000000080800780c */ /* 0x040fe40003f86070 */
[C---:B------:R-:W-:Y:S01]  /*ce70*/  ISETP.GE.U32.AND P5, PT, R8.reuse, 0x10, PT ;  /* 0x000000100800780c */ /* 0x040fe20003fa6070 */
[----:B---3--:R-:W-:Y:S01]  /*ce80*/  @!P1 IMAD.MOV.U32 R4, RZ, RZ, R2 ;  /* 0x000000ffff049224 */ /* 0x008fe200078e0002 */
[----:B------:R-:W-:-:S04]  /*ce90*/  ISETP.NE.AND P1, PT, R8, RZ, PT ;  /* 0x000000ff0800720c */ /* 0x000fc80003f25270 */
[----:B------:R-:W3:Y:S02]  /*cea0*/  SHFL.UP PT, R14, R4, 0x1, RZ ;  /* 0x04200000040e7989 */ /* 0x000ee400000e00ff */
[----:B---3--:R-:W-:-:S05]  /*ceb0*/  SEL R5, R14, RZ, P1 ;  /* 0x000000ff0e057207 */ /* 0x008fca0000800000 */
[----:B------:R-:W-:Y:S02]  /*cec0*/  IMAD.IADD R6, R4, 0x1, R5 ;  /* 0x0000000104067824 */ /* 0x000fe400078e0205 */
[----:B------:R-:W-:Y:S04]  /*ced0*/  SHFL.IDX PT, R5, R16, RZ, 0x1f ;  /* 0x00001fff10057589 */ /* 0x000fe800000e0000 */
[----:B------:R-:W3:Y:S02]  /*cee0*/  SHFL.UP PT, R14, R6, 0x2, RZ ;  /* 0x04400000060e7989 */ /* 0x000ee400000e00ff */
[----:B---3--:R-:W-:-:S05]  /*cef0*/  SEL R7, R14, RZ, P2 ;  /* 0x000000ff0e077207 */ /* 0x008fca0001000000 */
[----:B------:R-:W-:-:S05]  /*cf00*/  IMAD.IADD R7, R6, 0x1, R7 ;  /* 0x0000000106077824 */ /* 0x000fca00078e0207 */
[----:B------:R-:W3:Y:S02]  /*cf10*/  SHFL.UP PT, R14, R7, 0x4, RZ ;  /* 0x04800000070e7989 */ /* 0x000ee400000e00ff */
[----:B---3--:R-:W-:-:S05]  /*cf20*/  SEL R2, R14, RZ, P3 ;  /* 0x000000ff0e027207 */ /* 0x008fca0001800000 */
[----:B------:R-:W-:-:S05]  /*cf30*/  IMAD.IADD R2, R7, 0x1, R2 ;  /* 0x0000000107027824 */ /* 0x000fca00078e0202 */
[----:B------:R-:W3:Y:S02]  /*cf40*/  SHFL.UP PT, R14, R2, 0x8, RZ ;  /* 0x05000000020e7989 */ /* 0x000ee400000e00ff */
[----:B---3--:R-:W-:-:S04]  /*cf50*/  SEL R3, R14, RZ, P4 ;  /* 0x000000ff0e037207 */ /* 0x008fc80002000000 */
[----:B------:R-:W-:-:S05]  /*cf60*/  IADD3 R3, R2, R3, RZ ;  /* 0x0000000302037210 */ /* 0x000fca0007ffe0ff */
[----:B------:R-:W3:Y:S02]  /*cf70*/  SHFL.UP PT, R14, R3, 0x10, RZ ;  /* 0x06000000030e7989 */ /* 0x000ee400000e00ff */
[----:B---3--:R-:W-:-:S05]  /*cf80*/  SEL R6, R14, RZ, P5 ;  /* 0x000000ff0e067207 */ /* 0x008fca0002800000 */
[----:B------:R-:W-:-:S05]  /*cf90*/  IMAD.IADD R6, R3, 0x1, R6 ;  /* 0x0000000103067824 */ /* 0x000fca00078e0206 */
[----:B------:R3:W4:Y:S02]  /*cfa0*/  SHFL.IDX PT, R14, R6, 0x1f, 0x1f ;  /* 0x03e01f00060e7f89 */ /* 0x00072400000e0000 */
.L_x_9643:
[----:B------:R-:W-:Y:S02]  /*cfb0*/  ULDC UR4, c[0x0][0xc38] ;  /* 0x00030e0000047ab9 */ /* 0x000fe40000000800 */
[----:B------:R-:W-:-:S04]  /*cfc0*/  IMAD.U32 R7, RZ, RZ, UR4 ;  /* 0x00000004ff077e24 */ /* 0x000fc8000f8e00ff */
[----:B----4-:R-:W-:-:S04]  /*cfd0*/  IMAD R3, R14, R7, RZ ;  /* 0x000000070e037224 */ /* 0x010fc800078e02ff */
[----:B------:R-:W-:-:S05]  /*cfe0*/  IMAD.IADD R8, R0, 0x1, R3 ;  /* 0x0000000100087824 */ /* 0x000fca00078e0203 */
[----:B------:R-:W-:-:S13]  /*cff0*/  ISETP.GT.AND P6, PT, R8, R5, PT ;  /* 0x000000050800720c */ /* 0x000fda0003fc4270 */
[----:B------:R-:W-:Y:S05]  /*d000*/  @P6 BRA `(.L_x_9528) ;  /* 0x00000000009c6947 */ /* 0x000fea0003800000 */
.L_x_9533:
[----:B------:R-:W4:Y:S01]  /*d010*/  LDC R0, c[0x0][0xc3c] ;  /* 0x00030f00ff007b82 */ /* 0x000f220000000800 */
[----:B------:R-:W-:-:S05]  /*d020*/  VIADD R19, R19, 0x1f ;  /* 0x0000001f13137836 */ /* 0x000fca0000000000 */
[----:B----4-:R-:W-:-:S13]  /*d030*/  ISETP.GE.AND P6, PT, R19, R0, PT ;  /* 0x000000001300720c */ /* 0x010fda0003fc6270 */
[----:B0-----:R-:W-:Y:S05]  /*d040*/  @P6 BRA `(.L_x_9529) ;  /* 0x0000000400446947 */ /* 0x001fea0003800000 */
[----:B------:R-:W4:Y:S01]  /*d050*/  S2R R2, SR_TID.X ;  /* 0x0000000000027919 */ /* 0x000f220000002100 */
[----:B------:R-:W-:Y:S01]  /*d060*/  BSSY B0, `(.L_x_9530) ;  /* 0x0000009000007945 */ /* 0x000fe20003800000 */
[----:B------:R-:W-:Y:S01]  /*d070*/  IMAD.MOV.U32 R4, RZ, RZ, RZ ;  /* 0x000000ffff047224 */ /* 0x000fe200078e00ff */
[----:B----4-:R-:W-:-:S05]  /*d080*/  LOP3.LUT R2, R2, 0x1f, RZ, 0xc0, !PT ;  /* 0x0000001f02027812 */ /* 0x010fca00078ec0ff */
[----:B------:R-:W-:-:S05]  /*d090*/  IMAD.IADD R7, R19, 0x1, R2 ;  /* 0x0000000113077824 */ /* 0x000fca00078e0202 */
[----:B------:R-:W-:-:S13]  /*d0a0*/  ISETP.GE.OR P6, PT, R7, R0, !P0 ;  /* 0x000000000700720c */ /* 0x000fda00047c6670 */
[----:B------:R-:W-:Y:S05]  /*d0b0*/  @P6 BRA `(.L_x_9531) ;  /* 0x00000000000c6947 */ /* 0x000fea0003800000 */
[----:B------:R-:W4:Y:S02]  /*d0c0*/  LDC.64 R2, c[0x0][0xc80] ;  /* 0x00032000ff027b82 */ /* 0x000f240000000a00 */
[----:B----4-:R-:W-:-:S05]  /*d0d0*/  IMAD.WIDE R2, R7, 0x4, R2 ;  /* 0x0000000407027825 */ /* 0x010fca00078e0202 */
[----:B------:R4:W5:Y:S02]  /*d0e0*/  LDG.E R4, desc[UR50][R2.64] ;  /* 0x0000003202047981 */ /* 0x000964000c1e1900 */
.L_x_9531:
[----:B------:R-:W-:Y:S05]  /*d0f0*/  BSYNC B0 ;  /* 0x0000000000007941 */ /* 0x000fea0003800000 */
.L_x_9530:
[----:B------:R-:W-:-:S03]  /*d100*/  UMOV UR4, 0xffffffff ;  /* 0xffffffff00047882 */ /* 0x000fc60000000000 */
[----:B------:R-:W-:Y:S05]  /*d110*/  BRA.DIV UR4, `(.L_x_9532) ;  /* 0x0000003a04d47947 */ /* 0x000fea000b800000 */
[----:B-----5:R-:W0:Y:S02]  /*d120*/  SHFL.UP PT, R14, R4, 0x1, RZ ;  /* 0x04200000040e7989 */ /* 0x020e2400000e00ff */
[----:B0-----:R-:W-:-:S05]  /*d130*/  SEL R13, R14, RZ, P1 ;  /* 0x000000ff0e0d7207 */ /* 0x001fca0000800000 */
[----:B------:R-:W-:-:S05]  /*d140*/  IMAD.IADD R13, R4, 0x1, R13 ;  /* 0x00000001040d7824 */ /* 0x000fca00078e020d */
[----:B------:R-:W0:Y:S02]  /*d150*/  SHFL.UP PT, R14, R13, 0x2, RZ ;  /* 0x044000000d0e7989 */ /* 0x000e2400000e00ff */
[----:B0-----:R-:W-:-:S05]  /*d160*/  SEL R0, R14, RZ, P2 ;  /* 0x000000ff0e007207 */ /* 0x001fca0001000000 */
[----:B------:R-:W-:-:S05]  /*d170*/  IMAD.IADD R0, R13, 0x1, R0 ;  /* 0x000000010d007824 */ /* 0x000fca00078e0200 */
[----:B------:R-:W4:Y:S02]  /*d180*/  SHFL.UP PT, R14, R0, 0x4, RZ ;  /* 0x04800000000e7989 */ /* 0x000f2400000e00ff */
[----:B----4-:R-:W-:-:S05]  /*d190*/  SEL R3, R14, RZ, P3 ;  /* 0x000000ff0e037207 */ /* 0x010fca0001800000 */
[----:B------:R-:W-:-:S05]  /*d1a0*/  IMAD.IADD R2, R0, 0x1, R3 ;  /* 0x0000000100027824 */ /* 0x000fca00078e0203 */
[----:B------:R-:W0:Y:S02]  /*d1b0*/  SHFL.UP PT, R14, R2, 0x8, RZ ;  /* 0x05000000020e7989 */ /* 0x000e2400000e00ff */
[----:B0-----:R-:W-:-:S05]  /*d1c0*/  SEL R3, R14, RZ, P4 ;  /* 0x000000ff0e037207 */ /* 0x001fca0002000000 */
[----:B------:R-:W-:-:S05]  /*d1d0*/  IMAD.IADD R3, R2, 0x1, R3 ;  /* 0x0000000102037824 */ /* 0x000fca00078e0203 */
[----:B------:R-:W3:Y:S02]  /*d1e0*/  SHFL.UP PT, R14, R3, 0x10, RZ ;  /* 0x06000000030e7989 */ /* 0x000ee400000e00ff */
[----:B---3--:R-:W-:-:S05]  /*d1f0*/  SEL R6, R14, RZ, P5 ;  /* 0x000000ff0e067207 */ /* 0x008fca0002800000 */
[----:B------:R-:W-:-:S05]  /*d200*/  IMAD.IADD R6, R3, 0x1, R6 ;  /* 0x0000000103067824 */ /* 0x000fca00078e0206 */
[----:B------:R0:W3:Y:S02]  /*d210*/  SHFL.IDX PT, R14, R6, 0x1f, 0x1f ;  /* 0x03e01f00060e7f89 */ /* 0x0000e400000e0000 */
.L_x_9651:
[----:B------:R-:W-:Y:S02]  /*d220*/  ULDC UR4, c[0x0][0xc38] ;  /* 0x00030e0000047ab9 */ /* 0x000fe40000000800 */
[----:B------:R-:W-:-:S04]  /*d230*/  IMAD.U32 R7, RZ, RZ, UR4 ;  /* 0x00000004ff077e24 */ /* 0x000fc8000f8e00ff */
[----:B---3--:R-:W-:-:S04]  /*d240*/  IMAD R3, R14, R7, RZ ;  /* 0x000000070e037224 */ /* 0x008fc800078e02ff */
[----:B------:R-:W-:-:S05]  /*d250*/  IMAD.IADD R8, R3, 0x1, R8 ;  /* 0x0000000103087824 */ /* 0x000fca00078e0208 */
[----:B------:R-:W-:-:S13]  /*d260*/  ISETP.GT.AND P6, PT, R8, R5, PT ;  /* 0x000000050800720c */ /* 0x000fda0003fc4270 */
[----:B------:R-:W-:Y:S05]  /*d270*/  @!P6 BRA `(.L_x_9533) ;  /* 0xfffffffc0064e947 */ /* 0x000fea000383ffff */
.L_x_9528:
[----:B------:R-:W-:Y:S01]  /*d280*/  IMAD.IADD R8, R8, 0x1, -R3 ;  /* 0x0000000108087824 */ /* 0x000fe200078e0a03 */
[----:B------:R-:W-:-:S03]  /*d290*/  UMOV UR4, 0xffffffff ;  /* 0xffffffff00047882 */ /* 0x000fc60000000000 */
[----:B------:R-:W-:-:S05]  /*d2a0*/  IMAD R0, R6, R7, R8 ;  /* 0x0000000706007224 */ /* 0x000fca00078e0208 */
[----:B------:R-:W-:Y:S01]  /*d2b0*/  ISETP.GT.AND P6, PT, R0, R5, PT ;  /* 0x000000050000720c */ /* 0x000fe20003fc4270 */
[----:B------:R-:W-:-:S12]  /*d2c0*/  BRA.DIV UR4, `(.L_x_9534) ;  /* 0x0000003e04247947 */ /* 0x000fd8000b800000 */
[----:B------:R-:W-:-:S04]  /*d2d0*/  VOTE.ANY R2, PT, !P6 ;  /* 0x0000000000027806 */ /* 0x000fc800070e0100 */
[----:B------:R-:W4:Y:S02]  /*d2e0*/  POPC R0, R2 ;  /* 0x0000000200007309 */ /* 0x000f240000000000 */
[----:B----4-:R4:W0:Y:S02]  /*d2f0*/  SHFL.IDX PT, R4, R4, R0, 0x1f ;  /* 0x00001f0004047589 */ /* 0x01082400000e0000 */
.L_x_9655:
[----:B------:R-:W-:Y:S01]  /*d300*/  ISETP.NE.AND P0, PT, R2, RZ, PT ;  /* 0x000000ff0200720c */ /* 0x000fe20003f05270 */
[----:B------:R-:W-:-:S12]  /*d310*/  IMAD.MOV.U32 R14, RZ, RZ, RZ ;  /* 0x000000ffff0e7224 */ /* 0x000fd800078e00ff */
[----:B------:R-:W-:Y:S05]  /*d320*/  @!P0 BRA `(.L_x_9535) ;  /* 0x0000000000108947 */ /* 0x000fea0003800000 */
[----:B------:R-:W-:Y:S01]  /*d330*/  UMOV UR4, 0xffffffff ;  /* 0xffffffff00047882 */ /* 0x000fe20000000000 */
[----:B------:R-:W-:Y:S02]  /*d340*/  VIADD R12, R0, 0xffffffff ;  /* 0xffffffff000c7836 */ /* 0x000fe40000000000 */
[----:B------:R-:W-:Y:S05]  /*d350*/  BRA.DIV UR4, `(.L_x_9536) ;  /* 0x0000003e04487947 */ /* 0x000fea000b800000 */
[----:B------:R0:W0:Y:S02]  /*d360*/  SHFL.IDX PT, R14, R6, R12, 0x1f ;  /* 0x00001f0c060e7589 */ /* 0x00002400000e0000 */
.L_x_9535:
[----:B0--3--:R-:W-:Y:S01]  /*d370*/  IABS R6, R4 ;  /* 0x0000000400067213 */ /* 0x009fe20000000000 */
[----:B------:R-:W-:Y:S02]  /*d380*/  IMAD R16, R14, R7, R8 ;  /* 0x000000070e107224 */ /* 0x000fe400078e0208 */
[----:B------:R-:W-:Y:S01]  /*d390*/  IMAD.IADD R19, R0, 0x1, R19 ;  /* 0x0000000100137824 */ /* 0x000fe200078e0213 */
[----:B------:R-:W0:Y:S08]  /*d3a0*/  I2F.RP R9, R6 ;  /* 0x0000000600097306 */ /* 0x000e300000209400 */
[----:B0-----:R-:W0:Y:S02]  /*d3b0*/  MUFU.RCP R9, R9 ;  /* 0x0000000900097308 */ /* 0x001e240000001000 */
[----:B0-----:R-:W-:-:S06]  /*d3c0*/  VIADD R2, R9, 0xffffffe ;  /* 0x0ffffffe09027836 */ /* 0x001fcc0000000000 */
[----:B------:R0:W3:Y:S02]  /*d3d0*/  F2I.FTZ.U32.TRUNC.NTZ R3, R2 ;  /* 0x0000000200037305 */ /* 0x0000e4000021f000 */
[----:B0-----:R-:W-:Y:S02]  /*d3e0*/  IMAD.MOV.U32 R2, RZ, RZ, RZ ;  /* 0x000000ffff027224 */ /* 0x001fe400078e00ff */
[----:B---3--:R-:W-:-:S04]  /*d3f0*/  IMAD.MOV R7, RZ, RZ, -R3 ;  /* 0x000000ffff077224 */ /* 0x008fc800078e0a03 */
        /* <DEDUP_REMOVED lines=22> */
.L_x_9529:
[----:B------:R-:W-:Y:S01]  /*d560*/  UMOV UR4, URZ ;  /* 0x0000003f00047c82 */ /* 0x000fe20008000000 */
[----:B------:R-:W-:Y:S01]  /*d570*/  UMOV UR5, URZ ;  /* 0x0000003f00057c82 */ /* 0x000fe20008000000 */
[----:B------:R-:W-:Y:S01]  /*d580*/  ULDC UR6, c[0x0][0xc3c] ;  /* 0x00030f0000067ab9 */ /* 0x000fe20000000800 */
[----:B------:R-:W-:Y:S02]  /*d590*/  IMAD.MOV.U32 R16, RZ, RZ, R5 ;  /* 0x000000ffff107224 */ /* 0x000fe400078e0005 */
[----:B------:R-:W-:Y:S02]  /*d5a0*/  IMAD.U32 R17, RZ, RZ, UR4 ;  /* 0x00000004ff117e24 */ /* 0x000fe4000f8e00ff */
[----:B------:R-:W-:Y:S02]  /*d5b0*/  IMAD.U32 R18, RZ, RZ, UR5 ;  /* 0x00000005ff127e24 */ /* 0x000fe4000f8e00ff */
[----:B------:R-:W-:-:S07]  /*d5c0*/  IMAD.U32 R19, RZ, RZ, UR6 ;  /* 0x00000006ff137e24 */ /* 0x000fce000f8e00ff */
.L_x_9537:
[----:B----4-:R-:W4:Y:S01]  /*d5d0*/  S2R R0, SR_TID.X ;  /* 0x0000000000007919 */ /* 0x010f220000002100 */
[----:B------:R-:W-:Y:S05]  /*d5e0*/  WARPSYNC.ALL ;  /* 0x0000000000007948 */ /* 0x000fea0003800000 */
[----:B------:R-:W-:Y:S01]  /*d5f0*/  BAR.SYNC.DEFER_BLOCKING 0x4, 0x180 ;  /* 0x0106000000007b1d */ /* 0x000fe20000010000 */
[----:B----4-:R-:W-:-:S04]  /*d600*/  LOP3.LUT R0, R0, 0x1f, RZ, 0xc0, !PT ;  /* 0x0000001f00007812 */ /* 0x010fc800078ec0ff */
[----:B------:R-:W-:-:S13]  /*d610*/  ISETP.NE.AND P0, PT, R0, RZ, PT ;  /* 0x000000ff0000720c */ /* 0x000fda0003f05270 */
[----:B------:R-:W4:Y:S01]  /*d620*/  @!P0 S2R R3, SR_CgaCtaId ;  /* 0x0000000000038919 */ /* 0x000f220000008800 */
[----:B------:R-:W-:-:S04]  /*d630*/  @!P0 MOV R0, 0x400 ;  /* 0x0000040000008802 */ /* 0x000fc80000000f00 */
[----:B----4-:R-:W-:-:S05]  /*d640*/  @!P0 LEA R22, R3, R0, 0x18 ;  /* 0x0000000003168211 */ /* 0x010fca00078ec0ff */
[----:B------:R4:W-:Y:S01]  /*d650*/  @!P0 STS.128 [R22+0x228d0], R16 ;  /* 0x0228d01016008388 */ /* 0x0009e20000000c00 */
[----:B------:R-:W-:Y:S06]  /*d660*/  BAR.ARV 0x5, 0x180 ;  /* 0x0146000000007b1d */ /* 0x000fec0000002000 */
.L_x_9526:
[----:B------:R-:W-:Y:S02]  /*d670*/  ULDC UR4, c[0x0][0xc3c] ;  /* 0x00030f0000047ab9 */ /* 0x000fe40000000800 */
[----:B----4-:R-:W-:-:S13]  /*d680*/  ISETP.GE.AND P0, PT, R19, UR4, PT ;  /* 0x0000000413007c0c */ /* 0x010fda000bf06270 */
[----:B------:R-:W-:Y:S05]  /*d690*/  @!P0 BRA `(.L_x_9538) ;  /* 0xffffffbc00108947 */ /* 0x000fea000383ffff */
[----:B------:R-:W-:Y:S05]  /*d6a0*/  BSYNC B8 ;  /* 0x0000000000087941 */ /* 0x000fea0003800000 */
.L_x_9477:
[----:B0-----:R-:W4:Y:S01]  /*d6b0*/  LDL.LU R0, [R1+0x24] ;  /* 0x0000240001007983 */ /* 0x001f220000300800 */
[----:B------:R-:W-:Y:S01]  /*d6c0*/  BSSY B0, `(.L_x_9539) ;  /* 0x000000b000007945 */ /* 0x000fe20003800000 */
[----:B------:R-:W0:Y:S01]  /*d6d0*/  S2R R5, SR_CgaCtaId ;  /* 0x0000000000057919 */ /* 0x000e220000008800 */
[----:B----4-:R-:W-:-:S04]  /*d6e0*/  IADD3 R0, R0, 0x1, RZ ;  /* 0x0000000100007810 */ /* 0x010fc80007ffe0ff */
        /* <DEDUP_REMOVED lines=8> */
.L_x_9658:
[----:B------:R-:W-:Y:S05]  /*d770*/  BSYNC B0 ;  /* 0x0000000000007941 */ /* 0x000fea0003800000 */
.L_x_9539:
[----:B------:R-:W-:-:S03]  /*d780*/  UMOV UR4, 0xffffffff ;  /* 0xffffffff00047882 */ /* 0x000fc60000000000 */
[----:B------:R-:W-:Y:S05]  /*d790*/  BRA.DIV UR4, `(.L_x_9541) ;  /* 0x0000003a04707947 */ /* 0x000fea000b800000 */
[----:B0-----:R-:W0:Y:S02]  /*d7a0*/  S2R R0, SR_TID.X ;  /* 0x0000000000007919 */ /* 0x001e240000002100 */
[----:B0-----:R-:W-:-:S04]  /*d7b0*/  SHF.R.U32.HI R0, RZ, 0x5, R0 ;  /* 0x00000005ff007819 */ /* 0x001fc80000011600 */
[----:B------:R-:W-:-:S05]  /*d7c0*/  LOP3.LUT R0, R0, 0x3, RZ, 0xc0, !PT ;  /* 0x0000000300007812 */ /* 0x000fca00078ec0ff */
[----:B------:R0:W4:Y:S02]  /*d7d0*/  SHFL.IDX PT, R14, R0, RZ, 0x1f ;  /* 0x00001fff000e7589 */ /* 0x00012400000e0000 */
.L_x_9661:
[----:B----4-:R-:W-:Y:S01]  /*d7e0*/  ISETP.NE.AND P0, PT, R14, RZ, PT ;  /* 0x000000ff0e00720c */ /* 0x010fe20003f05270 */
[----:B------:R-:W-:-:S12]  /*d7f0*/  BSSY B0, `(.L_x_9542) ;  /* 0x0000024000007945 */ /* 0x000fd80003800000 */
[----:B------:R-:W-:Y:S05]  /*d800*/  @P0 BRA `(.L_x_9543) ;  /* 0x0000000000880947 */ /* 0x000fea0003800000 */
[----:B------:R-:W-:-:S03]  /*d810*/  UMOV UR4, 0xffffffff ;  /* 0xffffffff00047882 */ /* 0x000fc60000000000 */
[----:B------:R-:W-:Y:S05]  /*d820*/  BRA.DIV UR4, `(.L_x_9544) ;  /* 0x0000003a04807947 */ /* 0x000fea000b800000 */
[----:B------:R-:W-:-:S13]  /*d830*/  ELECT P6, URZ, PT ;  /* 0x00000000003f782f */ /* 0x000fda00038c0000 */
.L_x_9664:
[----:B------:R-:W-:Y:S05]  /*d840*/  @!P6 BRA `(.L_x_9543) ;  /* 0x000000000078e947 */ /* 0x000fea0003800000 */
[----:B------:R-:W-:-:S06]  /*d850*/  ULOP3.LUT UR4, UR37, 0x2, URZ, 0xfc, !UPT ;  /* 0x0000000225047892 */ /* 0x000fcc000f8efc3f */
[----:B0-----:R-:W-:-:S05]  /*d860*/  IMAD.U32 R0, RZ, RZ, UR4 ;  /* 0x00000004ff007e24 */ /* 0x001fca000f8e00ff */
[----:B------:R-:W-:-:S13]  /*d870*/  ISETP.NE.AND P0, PT, R0, 0x3, PT ;  /* 0x000000030000780c */ /* 0x000fda0003f05270 */
[----:B------:R-:W-:Y:S05]  /*d880*/  @!P0 BRA `(.L_x_9545) ;  /* 0x0000000000048947 */ /* 0x000fea0003800000 */
[----:B------:R-:W-:Y:S01]  /*d890*/  BPT.TRAP 0x1 ;  /* 0x000000040000795c */ /* 0x000fe20000300000 */
.L_x_9545:
[----:B------:R-:W-:Y:S01]  /*d8a0*/  IMAD R5, R24, 0x8, R7 ;  /* 0x0000000818057824 */ /* 0x000fe200078e0207 */
[----:B------:R-:W-:Y:S01]  /*d8b0*/  SHF.L.U32 R0, R26, 0x1f, RZ ;  /* 0x0000001f1a007819 */ /* 0x000fe200000006ff */
[----:B------:R-:W-:-:S03]  /*d8c0*/  VIADD R24, R24, 0x1 ;  /* 0x0000000118187836 */ /* 0x000fc60000000000 */
[----:B------:R-:W0:Y:S02]  /*d8d0*/  SYNCS.PHASECHK.TRANS64.TRYWAIT P1, [R5+URZ+0x22840], R0 ;  /* 0x02284000050075a7 */ /* 0x000e24000802017f */
[----:B------:R-:W-:-:S04]  /*d8e0*/  ISETP.NE.AND P2, PT, R24, 0x2, PT ;  /* 0x000000021800780c */ /* 0x000fc80003f45270 */
[----:B------:R-:W-:Y:S01]  /*d8f0*/  SEL R3, RZ, 0x1, P2 ;  /* 0x00000001ff037807 */ /* 0x000fe20001000000 */
[----:B0-----:R-:W-:Y:S08]  /*d900*/  @!P1 BRA `(.L_x_9546) ;  /* 0x0000003800689947 */ /* 0x001ff00003800000 */
.L_x_9665:
[----:B------:R-:W-:Y:S02]  /*d910*/  SEL R24, R24, RZ, P2 ;  /* 0x000000ff18187207 */ /* 0x000fe40001000000 */
[----:B------:R-:W-:Y:S01]  /*d920*/  LOP3.LUT R2, R26, R3, RZ, 0x3c, !PT ;  /* 0x000000031a027212 */ /* 0x000fe200078e3cff */
[----:B------:R-:W-:Y:S06]  /*d930*/  @!P0 BRA `(.L_x_9547) ;  /* 0x0000000000048947 */ /* 0x000fec0003800000 */
[----:B------:R-:W-:Y:S01]  /*d940*/  BPT.TRAP 0x1 ;  /* 0x000000040000795c */ /* 0x000fe20000300000 */
.L_x_9547:
[----:B------:R-:W-:Y:S01]  /*d950*/  IMAD R3, R24, 0x8, R7 ;  /* 0x0000000818037824 */ /* 0x000fe200078e0207 */
[----:B------:R-:W-:-:S04]  /*d960*/  SHF.L.U32 R2, R2, 0x1f, RZ ;  /* 0x0000001f02027819 */ /* 0x000fc800000006ff */
[----:B------:R-:W4:Y:S02]  /*d970*/  SYNCS.PHASECHK.TRANS64.TRYWAIT P1, [R3+URZ+0x22840], R2 ;  /* 0x02284002030075a7 */ /* 0x000f24000802017f */
[----:B----4-:R-:W-:Y:S05]  /*d980*/  @!P1 BRA `(.L_x_9548) ;  /* 0x00000038005c9947 */ /* 0x010fea0003800000 */
.L_x_9666:
[----:B------:R-:W-:Y:S05]  /*d990*/  @!P0 BRA `(.L_x_9549) ;  /* 0x0000000000048947 */ /* 0x000fea0003800000 */
[----:B------:R-:W-:Y:S01]  /*d9a0*/  BPT.TRAP 0x1 ;  /* 0x000000040000795c */ /* 0x000fe20000300000 */
.L_x_9549:
[----:B------:R-:W5:Y:S02]  /*d9b0*/  SYNCS.PHASECHK.TRANS64.TRYWAIT P1, [R5+URZ+0x22860], R0 ;  /* 0x02286000050075a7 */ /* 0x000f64000802017f */
[----:B-----5:R-:W-:Y:S05]  /*d9c0*/  @!P1 BRA `(.L_x_9550) ;  /* 0x0000003800609947 */ /* 0x020fea0003800000 */
.L_x_9667:
[----:B------:R-:W-:Y:S05]  /*d9d0*/  @!P0 BRA `(.L_x_9551) ;  /* 0x0000000000048947 */ /* 0x000fea0003800000 */
[----:B------:R-:W-:Y:S01]  /*d9e0*/  BPT.TRAP 0x1 ;  /* 0x000000040000795c */ /* 0x000fe20000300000 */
.L_x_9551:
[----:B------:R0:W0:Y:S02]  /*d9f0*/  SYNCS.PHASECHK.TRANS64.TRYWAIT P0, [R3+URZ+0x22860], R2 ;  /* 0x02286002030075a7 */ /* 0x000024000800017f */
[----:B0-----:R-:W-:Y:S05]  /*da00*/  @!P0 NANOSLEEP.SYNCS 0x989680 ;  /* 0x009896800000895d */ /* 0x001fea0003900000 */
[----:B------:R-:W0:Y:S02]  /*da10*/  @!P0 SYNCS.PHASECHK.TRANS64 P0, [R3+URZ+0x22860], R2 ;  /* 0x02286002030085a7 */ /* 0x000e24000800007f */
[----:B0-----:R-:W-:Y:S05]  /*da20*/  @!P0 BRA `(.L_x_9551) ;  /* 0xfffffffc00f08947 */ /* 0x001fea000383ffff */
.L_x_9543:
[----:B------:R-:W-:Y:S05]  /*da30*/  BSYNC B0 ;  /* 0x0000000000007941 */ /* 0x000fea0003800000 */
.L_x_9542:
[----:B------:R-:W-:Y:S05]  /*da40*/  EXIT ;  /* 0x000000000000794d */ /* 0x000fea0003800000 */
.L_x_9425:
[----:B0-----:R-:W-:-:S04]  /*da50*/  IMAD.U32 R3, RZ, RZ, UR45 ;  /* 0x0000002dff037e24 */ /* 0x001fc8000f8e00ff */
[----:B------:R0:W1:Y:S03]  /*da60*/  SYNCS.PHASECHK.TRANS64.TRYWAIT P0, [R3+URZ+0x22800], R0 ;  /* 0x02280000030075a7 */ /* 0x000066000800017f */
[----:B-1----:R-:W-:Y:S05]  /*da70*/  @!P0 NANOSLEEP.SYNCS 0x989680 ;  /* 0x009896800000895d */ /* 0x002fea0003900000 */
[----:B------:R-:W1:Y:S02]  /*da80*/  @!P0 SYNCS.PHASECHK.TRANS64 P0, [R3+URZ+0x22800], R0 ;  /* 0x02280000030085a7 */ /* 0x000e64000800007f */
[----:B-1----:R-:W-:Y:S05]  /*da90*/  @!P0 BRA `(.L_x_9425) ;  /* 0xfffffffc00ec8947 */ /* 0x002fea000383ffff */
[----:B------:R-:W-:Y:S05]  /*daa0*/  BRA `(.L_x_9552) ;  /* 0xffffff3c005c7947 */ /* 0x000fea000383ffff */
.L_x_9429:
[----:B-1----:R-:W-:-:S04]  /*dab0*/  IMAD.U32 R3, RZ, RZ, UR22 ;  /* 0x00000016ff037e24 */ /* 0x002fc8000f8e00ff */
[----:B------:R1:W2:Y:S03]  /*dac0*/  SYNCS.PHASECHK.TRANS64.TRYWAIT P1, [R3+URZ+0x22830], R8 ;  /* 0x02283008030075a7 */ /* 0x0002a6000802017f */
[----:B--2---:R-:W-:Y:S05]  /*dad0*/  @!P1 NANOSLEEP.SYNCS 0x989680 ;  /* 0x009896800000995d */ /* 0x004fea0003900000 */
[----:B------:R-:W2:Y:S02]  /*dae0*/  @!P1 SYNCS.PHASECHK.TRANS64 P1, [R3+URZ+0x22830], R8 ;  /* 0x02283008030095a7 */ /* 0x000ea4000802007f */
[----:B--2---:R-:W-:Y:S05]  /*daf0*/  @!P1 BRA `(.L_x_9429) ;  /* 0xfffffffc00ec9947 */ /* 0x004fea000383ffff */
[----:B------:R-:W-:Y:S05]  /*db00*/  BRA `(.L_x_9428) ;  /* 0xffffff3c00807947 */ /* 0x000fea000383ffff */
.L_x_9434:
[----:B---3--:R-:W-:-:S04]  /*db10*/  IMAD.U32 R9, RZ, RZ, UR22 ;  /* 0x00000016ff097e24 */ /* 0x008fc8000f8e00ff */
[----:B------:R3:W4:Y:S03]  /*db20*/  SYNCS.PHASECHK.TRANS64.TRYWAIT P1, [R9+URZ+0x22850], R8 ;  /* 0x02285008090075a7 */ /* 0x000726000802017f */
[----:B----4-:R-:W-:Y:S05]  /*db30*/  @!P1 NANOSLEEP.SYNCS 0x989680 ;  /* 0x009896800000995d */ /* 0x010fea0003900000 */
[----:B------:R-:W4:Y:S02]  /*db40*/  @!P1 SYNCS.PHASECHK.TRANS64 P1, [R9+URZ+0x22850], R8 ;  /* 0x02285008090095a7 */ /* 0x000f24000802007f */
[----:B----4-:R-:W-:Y:S05]  /*db50*/  @!P1 BRA `(.L_x_9434) ;  /* 0xfffffffc00ec9947 */ /* 0x010fea000383ffff */
[----:B------:R-:W-:Y:S05]  /*db60*/  BRA `(.L_x_9433) ;  /* 0xffffff5000f07947 */ /* 0x000fea000383ffff */
.L_x_9440:
[----:B-1----:R-:W-:-:S04]  /*db70*/  IMAD.U32 R3, RZ, RZ, UR24 ;  /* 0x00000018ff037e24 */ /* 0x002fc8000f8e00ff */
[----:B------:R1:W2:Y:S03]  /*db80*/  SYNCS.PHASECHK.TRANS64.TRYWAIT P2, [R3+URZ+0x22830], R8 ;  /* 0x02283008030075a7 */ /* 0x0002a6000804017f */
[----:B--2---:R-:W-:Y:S05]  /*db90*/  @!P2 NANOSLEEP.SYNCS 0x989680 ;  /* 0x009896800000a95d */ /* 0x004fea0003900000 */
[----:B------:R-:W2:Y:S02]  /*dba0*/  @!P2 SYNCS.PHASECHK.TRANS64 P2, [R3+URZ+0x22830], R8 ;  /* 0x022830080300a5a7 */ /* 0x000ea4000804007f */
[----:B--2---:R-:W-:Y:S05]  /*dbb0*/  @!P2 BRA `(.L_x_9440) ;  /* 0xfffffffc00eca947 */ /* 0x004fea000383ffff */
[----:B------:R-:W-:Y:S05]  /*dbc0*/  BRA `(.L_x_9439) ;  /* 0xffffff5800087947 */ /* 0x000fea000383ffff */
.L_x_9445:
[----:B-1----:R-:W-:-:S04]  /*dbd0*/  IMAD.U32 R9, RZ, RZ, UR24 ;  /* 0x00000018ff097e24 */ /* 0x002fc8000f8e00ff */
[----:B------:R1:W2:Y:S03]  /*dbe0*/  SYNCS.PHASECHK.TRANS64.TRYWAIT P2, [R9+URZ+0x22850], R8 ;  /* 0x02285008090075a7 */ /* 0x0002a6000804017f */
[----:B--2---:R-:W-:Y:S05]  /*dbf0*/  @!P2 NANOSLEEP.SYNCS 0x989680 ;  /* 0x009896800000a95d */ /* 0x004fea0003900000 */
[----:B------:R-:W2:Y:S02]  /*dc00*/  @!P2 SYNCS.PHASECHK.TRANS64 P2, [R9+URZ+0x22850], R8 ;  /* 0x022850080900a5a7 */ /* 0x000ea4000804007f */
[----:B--2---:R-:W-:Y:S05]  /*dc10*/  @!P2 BRA `(.L_x_9445) ;  /* 0xfffffffc00eca947 */ /* 0x004fea000383ffff */
[----:B------:R-:W-:Y:S05]  /*dc20*/  BRA `(.L_x_9444) ;  /* 0xffffff70002c7947 */ /* 0x000fea000383ffff */
.L_x_9489:
        /* <DEDUP_REMOVED lines=10> */
.L_x_9554:
[----:B------:R-:W-:Y:S05]  /*dcd0*/  BSYNC B0 ;  /* 0x0000000000007941 */ /* 0x000fea0003800000 */
.L_x_9553:
[----:B------:R-:W-:Y:S05]  /*dce0*/  BRA `(.L_x_9555) ;  /* 0xffffffc000cc7947 */ /* 0x000fea000383ffff */
.L_x_9492:
[----:B0-----:R0:W1:Y:S02]  /*dcf0*/  SYNCS.PHASECHK.TRANS64.TRYWAIT P0, [R33+URZ+0x22840], R0 ;  /* 0x02284000210075a7 */ /* 0x001064000800017f */
[----:B-1----:R-:W-:Y:S05]  /*dd00*/  @!P0 NANOSLEEP.SYNCS 0x989680 ;  /* 0x009896800000895d */ /* 0x002fea0003900000 */
[----:B------:R-:W1:Y:S02]  /*dd10*/  @!P0 SYNCS.PHASECHK.TRANS64 P0, [R33+URZ+0x22840], R0 ;  /* 0x02284000210085a7 */ /* 0x000e64000800007f */
[----:B-1----:R-:W-:Y:S05]  /*dd20*/  @!P0 BRA `(.L_x_9492) ;  /* 0xfffffffc00f08947 */ /* 0x002fea000383ffff */
[----:B------:R-:W-:Y:S05]  /*dd30*/  BRA `(.L_x_9556) ;  /* 0xffffffc000f87947 */ /* 0x000fea000383ffff */
.L_x_9493:
        /* <DEDUP_REMOVED lines=8> */
.L_x_9558:
[----:B------:R-:W-:Y:S05]  /*ddc0*/  BSYNC B0 ;  /* 0x0000000000007941 */ /* 0x000fea0003800000 */
.L_x_9557:
        /* <DEDUP_REMOVED lines=9> */
.L_x_9559:
[----:B------:R-:W-:Y:S02]  /*de60*/  IMAD.MOV.U32 R13, RZ, RZ, R4 ;  /* 0x000000ffff0d7224 */ /* 0x000fe400078e0004 */
[----:B------:R-:W-:Y:S02]  /*de70*/  IMAD.MOV.U32 R12, RZ, RZ, 0x1 ;  /* 0x00000001ff0c7424 */ /* 0x000fe400078e00ff */
[----:B------:R-:W-:-:S07]  /*de80*/  IMAD.MOV.U32 R3, RZ, RZ, R14 ;  /* 0x000000ffff037224 */ /* 0x000fce00078e000e */
[----:B------:R-:W-:Y:S05]  /*de90*/  WARPSYNC.COLLECTIVE R15, `(.L_x_9560) ;  /* 0x000000000f087348 */ /* 0x000fea0003c00000 */
[----:B------:R0:W1:Y:S02]  /*dea0*/  SHFL.IDX P6, R14, R13, R12, R11 ;  /* 0x0000000c0d0e7389 */ /* 0x00006400000c000b */
[----:B01----:R-:W-:Y:S01]  /*deb0*/  ENDCOLLECTIVE ;  /* 0x000000000000791b */ /* 0x003fe20003800000 */
.L_x_9560:
        /* <DEDUP_REMOVED lines=15> */
.L_x_9561:
[----:B------:R-:W-:Y:S01]  /*dfb0*/  @P0 LEA R7, R5, R22, 0x1 ;  /* 0x0000001605070211 */ /* 0x000fe200078e08ff */
[----:B------:R-:W-:Y:S02]  /*dfc0*/  IMAD.MOV.U32 R13, RZ, RZ, R4 ;  /* 0x000000ffff0d7224 */ /* 0x000fe400078e0004 */
[----:B------:R-:W-:Y:S02]  /*dfd0*/  IMAD.MOV.U32 R12, RZ, RZ, 0x2 ;  /* 0x00000002ff0c7424 */ /* 0x000fe400078e00ff */
[----:B------:R-:W-:-:S07]  /*dfe0*/  IMAD.MOV.U32 R3, RZ, RZ, R14 ;  /* 0x000000ffff037224 */ /* 0x000fce00078e000e */
[----:B------:R-:W-:Y:S05]  /*dff0*/  WARPSYNC.COLLECTIVE R15, `(.L_x_9562) ;  /* 0x000000000f087348 */ /* 0x000fea0003c00000 */
[----:B------:R0:W1:Y:S02]  /*e000*/  SHFL.IDX P6, R14, R13, R12, R11 ;  /* 0x0000000c0d0e7389 */ /* 0x00006400000c000b */
[----:B01----:R-:W-:Y:S01]  /*e010*/  ENDCOLLECTIVE ;  /* 0x000000000000791b */ /* 0x003fe20003800000 */
.L_x_9562:
        /* <DEDUP_REMOVED lines=15> */
.L_x_9563:
[----:B------:R-:W-:Y:S02]  /*e110*/  @P0 IMAD R7, R5, 0x2, R22 ;  /* 0x0000000205070824 */ /* 0x000fe400078e0216 */
[----:B------:R-:W-:Y:S02]  /*e120*/  IMAD.MOV.U32 R13, RZ, RZ, R4 ;  /* 0x000000ffff0d7224 */ /* 0x000fe400078e0004 */
[----:B------:R-:W-:Y:S02]  /*e130*/  IMAD.MOV.U32 R12, RZ, RZ, 0x3 ;  /* 0x00000003ff0c7424 */ /* 0x000fe400078e00ff */
[----:B------:R-:W-:-:S07]  /*e140*/  IMAD.MOV.U32 R3, RZ, RZ, R14 ;  /* 0x000000ffff037224 */ /* 0x000fce00078e000e */
[----:B------:R-:W-:Y:S05]  /*e150*/  WARPSYNC.COLLECTIVE R15, `(.L_x_9564) ;  /* 0x000000000f087348 */ /* 0x000fea0003c00000 */
[----:B------:R0:W1:Y:S02]  /*e160*/  SHFL.IDX P6, R14, R13, R12, R11 ;  /* 0x0000000c0d0e7389 */ /* 0x00006400000c000b */
[----:B01----:R-:W-:Y:S01]  /*e170*/  ENDCOLLECTIVE ;  /* 0x000000000000791b */ /* 0x003fe20003800000 */
.L_x_9564:
        /* <DEDUP_REMOVED lines=15> */
.L_x_9565:
[----:B------:R-:W-:Y:S02]  /*e270*/  @P0 IMAD R7, R5, 0x2, R22 ;  /* 0x0000000205070824 */ /* 0x000fe400078e0216 */
[----:B------:R-:W-:Y:S02]  /*e280*/  IMAD.MOV.U32 R13, RZ, RZ, R4 ;  /* 0x000000ffff0d7224 */ /* 0x000fe400078e0004 */
[----:B------:R-:W-:Y:S02]  /*e290*/  IMAD.MOV.U32 R12, RZ, RZ, 0x4 ;  /* 0x00000004ff0c7424 */ /* 0x000fe400078e00ff */
[----:B------:R-:W-:-:S07]  /*e2a0*/  IMAD.MOV.U32 R3, RZ, RZ, R14 ;  /* 0x000000ffff037224 */ /* 0x000fce00078e000e */
[----:B------:R-:W-:Y:S05]  /*e2b0*/  WARPSYNC.COLLECTIVE R15, `(.L_x_9566) ;  /* 0x000000000f087348 */ /* 0x000fea0003c00000 */
[----:B------:R0:W1:Y:S02]  /*e2c0*/  SHFL.IDX P6, R14, R13, R12, R11 ;  /* 0x0000000c0d0e7389 */ /* 0x00006400000c000b */
[----:B01----:R-:W-:Y:S01]  /*e2d0*/  ENDCOLLECTIVE ;  /* 0x000000000000791b */ /* 0x003fe20003800000 */
.L_x_9566:
        /* <DEDUP_REMOVED lines=15> */
.L_x_9567:
[----:B------:R-:W-:Y:S02]  /*e3d0*/  @P0 IMAD R7, R5, 0x2, R22 ;  /* 0x0000000205070824 */ /* 0x000fe400078e0216 */
[----:B------:R-:W-:Y:S02]  /*e3e0*/  IMAD.MOV.U32 R13, RZ, RZ, R4 ;  /* 0x000000ffff0d7224 */ /* 0x000fe400078e0004 */
[----:B------:R-:W-:Y:S02]  /*e3f0*/  IMAD.MOV.U32 R12, RZ, RZ, 0x5 ;  /* 0x00000005ff0c7424 */ /* 0x000fe400078e00ff */
[----:B------:R-:W-:-:S07]  /*e400*/  IMAD.MOV.U32 R3, RZ, RZ, R14 ;  /* 0x000000ffff037224 */ /* 0x000fce00078e000e */
[----:B------:R-:W-:Y:S05]  /*e410*/  WARPSYNC.COLLECTIVE R15, `(.L_x_9568) ;  /* 0x000000000f087348 */ /* 0x000fea0003c00000 */
[----:B------:R0:W1:Y:S02]  /*e420*/  SHFL.IDX P6, R14, R13, R12, R11 ;  /* 0x0000000c0d0e7389 */ /* 0x00006400000c000b */
[----:B01----:R-:W-:Y:S01]  /*e430*/  ENDCOLLECTIVE ;  /* 0x000000000000791b */ /* 0x003fe20003800000 */
.L_x_9568:
        /* <DEDUP_REMOVED lines=10> */
.L_x_9569:
[----:B------:R-:W-:Y:S01]  /*e4e0*/  @!PT LDS RZ, [RZ] ;  /* 0x00000000fffff984 */ /* 0x000fe20000000800 */
[----:B------:R-:W-:Y:S01]  /*e4f0*/  @!PT LDS RZ, [RZ] ;  /* 0x00000000fffff984 */ /* 0x000fe20000000800 */
[----:B------:R-:W-:Y:S01]  /*e500*/  @!PT LDS RZ, [RZ] ;  /* 0x00000000fffff984 */ /* 0x000fe20000000800 */
[----:B------:R0:W-:Y:S01]  /*e510*/  @P0 LDGSTS.E.BYPASS.LTC128B.128 [R7+0x1e400], desc[UR50][R2.64], !P2 ;  /* 0x1e40000002070fae */ /* 0x0001e2000d101d72 */
[----:B------:R-:W-:Y:S01]  /*e520*/  IMAD.MOV.U32 R0, RZ, RZ, R14 ;  /* 0x000000ffff007224 */ /* 0x000fe200078e000e */
[----:B------:R-:W-:Y:S06]  /*e530*/  BRA `(.L_x_9570) ;  /* 0xffffffc000647947 */ /* 0x000fec000383ffff */
.L_x_9498:
[----:B------:R-:W-:Y:S02]  /*e540*/  IMAD.MOV.U32 R13, RZ, RZ, R4 ;  /* 0x000000ffff0d7224 */ /* 0x000fe400078e0004 */
[----:B------:R-:W-:Y:S02]  /*e550*/  IMAD.MOV.U32 R12, RZ, RZ, RZ ;  /* 0x000000ffff0c7224 */ /* 0x000fe400078e00ff */
[----:B------:R-:W-:Y:S02]  /*e560*/  IMAD.MOV.U32 R11, RZ, RZ, 0x181f ;  /* 0x0000181fff0b7424 */ /* 0x000fe400078e00ff */
[----:B------:R-:W-:Y:S02]  /*e570*/  IMAD.MOV.U32 R15, RZ, RZ, -0x1 ;  /* 0xffffffffff0f7424 */ /* 0x000fe400078e00ff */
[----:B-----5:R-:W-:Y:S02]  /*e580*/  IMAD R5, R10, R7, RZ ;  /* 0x000000070a057224 */ /* 0x020fe400078e02ff */
[----:B------:R-:W-:-:S07]  /*e590*/  IMAD.IADD R17, R9, 0x1, R17 ;  /* 0x0000000109117824 */ /* 0x000fce00078e0211 */
[----:B-1----:R-:W-:Y:S05]  /*e5a0*/  WARPSYNC.COLLECTIVE R15, `(.L_x_9571) ;  /* 0x000000000f087348 */ /* 0x002fea0003c00000 */
[----:B------:R0:W2:Y:S02]  /*e5b0*/  SHFL.IDX P6, R14, R13, R12, R11 ;  /* 0x0000000c0d0e7389 */ /* 0x0000a400000c000b */
[----:B012---:R-:W-:Y:S01]  /*e5c0*/  ENDCOLLECTIVE ;  /* 0x000000000000791b */ /* 0x007fe20003800000 */
.L_x_9571:
[C---:B------:R-:W-:Y:S01]  /*e5d0*/  VIADD R6, R17.reuse, 0x10 ;  /* 0x0000001011067836 */ /* 0x040fe20000000000 */
[----:B------:R-:W-:Y:S01]  /*e5e0*/  ISETP.GE.AND P0, PT, R17, R5, PT ;  /* 0x000000051100720c */ /* 0x000fe20003f06270 */
[----:B------:R-:W-:Y:S02]  /*e5f0*/  IMAD.MOV.U32 R13, RZ, RZ, R0 ;  /* 0x000000ffff0d7224 */ /* 0x000fe400078e0000 */
[----:B------:R-:W-:-:S10]  /*e600*/  IMAD.MOV.U32 R2, RZ, RZ, R14 ;  /* 0x000000ffff027224 */ /* 0x000fd400078e000e */
[----:B------:R-:W-:Y:S05]  /*e610*/  WARPSYNC.COLLECTIVE R15, `(.L_x_9572) ;  /* 0x000000000f087348 */ /* 0x000fea0003c00000 */
[----:B------:R0:W1:Y:S02]  /*e620*/  SHFL.IDX P6, R14, R13, R12, R11 ;  /* 0x0000000c0d0e7389 */ /* 0x00006400000c000b */
[----:B01----:R-:W-:Y:S01]  /*e630*/  ENDCOLLECTIVE ;  /* 0x000000000000791b */ /* 0x003fe20003800000 */
.L_x_9572:
[----:B------:R-:W-:Y:S02]  /*e640*/  IMAD.MOV.U32 R13, RZ, RZ, R4 ;  /* 0x000000ffff0d7224 */ /* 0x000fe400078e0004 */
[----:B------:R-:W-:Y:S01]  /*e650*/  IMAD.MOV.U32 R12, RZ, RZ, 0x1 ;  /* 0x00000001ff0c7424 */ /* 0x000fe200078e00ff */
[----:B------:R-:W-:-:S07]  /*e660*/  MOV R3, R14 ;  /* 0x0000000e00037202 */ /* 0x000fce0000000f00 */
[----:B------:R-:W-:Y:S05]  /*e670*/  WARPSYNC.COLLECTIVE R15, `(.L_x_9573) ;  /* 0x000000000f087348 */ /* 0x000fea0003c00000 */
[----:B------:R0:W1:Y:S02]  /*e680*/  SHFL.IDX P6, R14, R13, R12, R11 ;  /* 0x0000000c0d0e7389 */ /* 0x00006400000c000b */
[----:B01----:R-:W-:Y:S01]  /*e690*/  ENDCOLLECTIVE ;  /* 0x000000000000791b */ /* 0x003fe20003800000 */
.L_x_9573:
        /* <DEDUP_REMOVED lines=15> */
.L_x_9574:
[----:B------:R-:W-:Y:S02]  /*e790*/  IMAD.MOV.U32 R13, RZ, RZ, R4 ;  /* 0x000000ffff0d7224 */ /* 0x000fe400078e0004 */
[----:B------:R-:W-:Y:S02]  /*e7a0*/  IMAD.MOV.U32 R12, RZ, RZ, 0x2 ;  /* 0x00000002ff0c7424 */ /* 0x000fe400078e00ff */
[----:B------:R-:W-:-:S07]  /*e7b0*/  IMAD.MOV.U32 R3, RZ, RZ, R14 ;  /* 0x000000ffff037224 */ /* 0x000fce00078e000e */
[----:B------:R-:W-:Y:S05]  /*e7c0*/  WARPSYNC.COLLECTIVE R15, `(.L_x_9575) ;  /* 0x000000000f087348 */ /* 0x000fea0003c00000 */
[----:B------:R0:W1:Y:S02]  /*e7d0*/  SHFL.IDX P6, R14, R13, R12, R11 ;  /* 0x0000000c0d0e7389 */ /* 0x00006400000c000b */
[----:B01----:R-:W-:Y:S01]  /*e7e0*/  ENDCOLLECTIVE ;  /* 0x000000000000791b */ /* 0x003fe20003800000 */
.L_x_9575:
        /* <DEDUP_REMOVED lines=16> */
.L_x_9576:
[----:B------:R-:W-:Y:S02]  /*e8f0*/  IMAD.MOV.U32 R13, RZ, RZ, R4 ;  /* 0x000000ffff0d7224 */ /* 0x000fe400078e0004 */
[----:B------:R-:W-:Y:S02]  /*e900*/  IMAD.MOV.U32 R12, RZ, RZ, 0x3 ;  /* 0x00000003ff0c7424 */ /* 0x000fe400078e00ff */
[----:B------:R-:W-:-:S07]  /*e910*/  IMAD.MOV.U32 R3, RZ, RZ, R14 ;  /* 0x000000ffff037224 */ /* 0x000fce00078e000e */
[----:B------:R-:W-:Y:S05]  /*e920*/  WARPSYNC.COLLECTIVE R15, `(.L_x_9577) ;  /* 0x000000000f087348 */ /* 0x000fea0003c00000 */
[----:B------:R0:W1:Y:S02]  /*e930*/  SHFL.IDX P6, R14, R13, R12, R11 ;  /* 0x0000000c0d0e7389 */ /* 0x00006400000c000b */
[----:B01----:R-:W-:Y:S01]  /*e940*/  ENDCOLLECTIVE ;  /* 0x000000000000791b */ /* 0x003fe20003800000 */
.L_x_9577:
        /* <DEDUP_REMOVED lines=16> */
.L_x_9578:
[----:B------:R-:W-:Y:S02]  /*ea50*/  IMAD.MOV.U32 R13, RZ, RZ, R4 ;  /* 0x000000ffff0d7224 */ /* 0x000fe400078e0004 */
[----:B------:R-:W-:Y:S02]  /*ea60*/  IMAD.MOV.U32 R12, RZ, RZ, 0x4 ;  /* 0x00000004ff0c7424 */ /* 0x000fe400078e00ff */
[----:B------:R-:W-:-:S07]  /*ea70*/  IMAD.MOV.U32 R3, RZ, RZ, R14 ;  /* 0x000000ffff037224 */ /* 0x000fce00078e000e */
[----:B------:R-:W-:Y:S05]  /*ea80*/  WARPSYNC.COLLECTIVE R15, `(.L_x_9579) ;  /* 0x000000000f087348 */ /* 0x000fea0003c00000 */
[----:B------:R0:W1:Y:S02]  /*ea90*/  SHFL.IDX P6, R14, R13, R12, R11 ;  /* 0x0000000c0d0e7389 */ /* 0x00006400000c000b */
[----:B01----:R-:W-:Y:S01]  /*eaa0*/  ENDCOLLECTIVE ;  /* 0x000000000000791b */ /* 0x003fe20003800000 */
.L_x_9579:
        /* <DEDUP_REMOVED lines=16> */
.L_x_9580:
[----:B------:R-:W-:Y:S01]  /*ebb0*/  IMAD.MOV.U32 R13, RZ, RZ, R4 ;  /* 0x000000ffff0d7224 */ /* 0x000fe200078e0004 */
[----:B------:R-:W-:Y:S01]  /*ebc0*/  MOV R12, 0x5 ;  /* 0x00000005000c7802 */ /* 0x000fe20000000f00 */
[----:B------:R-:W-:-:S07]  /*ebd0*/  IMAD.MOV.U32 R3, RZ, RZ, R14 ;  /* 0x000000ffff037224 */ /* 0x000fce00078e000e */
[----:B------:R-:W-:Y:S05]  /*ebe0*/  WARPSYNC.COLLECTIVE R15, `(.L_x_9581) ;  /* 0x000000000f087348 */ /* 0x000fea0003c00000 */
[----:B------:R0:W1:Y:S02]  /*ebf0*/  SHFL.IDX P6, R14, R13, R12, R11 ;  /* 0x0000000c0d0e7389 */ /* 0x00006400000c000b */
[----:B01----:R-:W-:Y:S01]  /*ec00*/  ENDCOLLECTIVE ;  /* 0x000000000000791b */ /* 0x003fe20003800000 */
.L_x_9581:
        /* <DEDUP_REMOVED lines=16> */
.L_x_9582:
[----:B------:R-:W-:Y:S02]  /*ed10*/  IMAD.MOV.U32 R13, RZ, RZ, R4 ;  /* 0x000000ffff0d7224 */ /* 0x000fe400078e0004 */
[----:B------:R-:W-:Y:S02]  /*ed20*/  IMAD.MOV.U32 R12, RZ, RZ, 0x6 ;  /* 0x00000006ff0c7424 */ /* 0x000fe400078e00ff */
[----:B------:R-:W-:-:S07]  /*ed30*/  IMAD.MOV.U32 R3, RZ, RZ, R14 ;  /* 0x000000ffff037224 */ /* 0x000fce00078e000e */
[----:B------:R-:W-:Y:S05]  /*ed40*/  WARPSYNC.COLLECTIVE R15, `(.L_x_9583) ;  /* 0x000000000f087348 */ /* 0x000fea0003c00000 */
[----:B------:R0:W1:Y:S02]  /*ed50*/  SHFL.IDX P6, R14, R13, R12, R11 ;  /* 0x0000000c0d0e7389 */ /* 0x00006400000c000b */
[----:B01----:R-:W-:Y:S01]  /*ed60*/  ENDCOLLECTIVE ;  /* 0x000000000000791b */ /* 0x003fe20003800000 */
.L_x_9583:
        /* <DEDUP_REMOVED lines=16> */
.L_x_9584:
[----:B------:R-:W-:Y:S02]  /*ee70*/  IMAD.MOV.U32 R13, RZ, RZ, R4 ;  /* 0x000000ffff0d7224 */ /* 0x000fe400078e0004 */
[----:B------:R-:W-:Y:S02]  /*ee80*/  IMAD.MOV.U32 R12, RZ, RZ, 0x7 ;  /* 0x00000007ff0c7424 */ /* 0x000fe400078e00ff */
[----:B------:R-:W-:-:S07]  /*ee90*/  IMAD.MOV.U32 R3, RZ, RZ, R14 ;  /* 0x000000ffff037224 */ /* 0x000fce00078e000e */
[----:B------:R-:W-:Y:S05]  /*eea0*/  WARPSYNC.COLLECTIVE R15, `(.L_x_9585) ;  /* 0x000000000f087348 */ /* 0x000fea0003c00000 */
[----:B------:R0:W1:Y:S02]  /*eeb0*/  SHFL.IDX P6, R14, R13, R12, R11 ;  /* 0x0000000c0d0e7389 */ /* 0x00006400000c000b */
[----:B01----:R-:W-:Y:S01]  /*eec0*/  ENDCOLLECTIVE ;  /* 0x000000000000791b */ /* 0x003fe20003800000 */
.L_x_9585:
        /* <DEDUP_REMOVED lines=10> */
.L_x_9586:
[----:B------:R-:W-:Y:S01]  /*ef70*/  @!PT LDS RZ, [RZ] ;  /* 0x00000000fffff984 */ /* 0x000fe20000000800 */
[----:B------:R-:W-:Y:S01]  /*ef80*/  @!PT LDS RZ, [RZ] ;  /* 0x00000000fffff984 */ /* 0x000fe20000000800 */
[----:B------:R-:W-:Y:S01]  /*ef90*/  @!PT LDS RZ, [RZ] ;  /* 0x00000000fffff984 */ /* 0x000fe20000000800 */
[----:B------:R2:W-:Y:S01]  /*efa0*/  @!P0 LDGSTS.E.BYPASS.LTC128B.128 [R37+0x1b400], desc[UR50][R2.64], !P1 ;  /* 0x1b40000002258fae */ /* 0x0005e2000c901d72 */
[----:B------:R-:W-:Y:S01]  /*efb0*/  IMAD.MOV.U32 R0, RZ, RZ, R14 ;  /* 0x000000ffff007224 */ /* 0x000fe200078e000e */
[----:B------:R-:W-:Y:S06]  /*efc0*/  BRA `(.L_x_9587) ;  /* 0xffffffc000d87947 */ /* 0x000fec000383ffff */
.L_x_9501:
[----:B0-----:R0:W2:Y:S02]  /*efd0*/  SYNCS.PHASECHK.TRANS64.TRYWAIT P0, [R22+URZ+0x22820], R3 ;  /* 0x02282003160075a7 */ /* 0x0010a4000800017f */
[----:B--2---:R-:W-:Y:S05]  /*efe0*/  @!P0 NANOSLEEP.SYNCS 0x989680 ;  /* 0x009896800000895d */ /* 0x004fea0003900000 */
[----:B------:R-:W2:Y:S02]  /*eff0*/  @!P0 SYNCS.PHASECHK.TRANS64 P0, [R22+URZ+0x22820], R3 ;  /* 0x02282003160085a7 */ /* 0x000ea4000800007f */
[----:B--2---:R-:W-:Y:S05]  /*f000*/  @!P0 BRA `(.L_x_9501) ;  /* 0xfffffffc00f08947 */ /* 0x004fea000383ffff */
[----:B------:R-:W-:Y:S05]  /*f010*/  BRA `(.L_x_9588) ;  /* 0xffffffc400347947 */ /* 0x000fea000383ffff */
.L_x_9504:
[----:B--2---:R2:W3:Y:S02]  /*f020*/  SYNCS.PHASECHK.TRANS64.TRYWAIT P0, [R33+URZ+0x22860], R0 ;  /* 0x02286000210075a7 */ /* 0x0044e4000800017f */
[----:B---3--:R-:W-:Y:S05]  /*f030*/  @!P0 NANOSLEEP.SYNCS 0x989680 ;  /* 0x009896800000895d */ /* 0x008fea0003900000 */
[----:B------:R-:W3:Y:S02]  /*f040*/  @!P0 SYNCS.PHASECHK.TRANS64 P0, [R33+URZ+0x22860], R0 ;  /* 0x02286000210085a7 */ /* 0x000ee4000800007f */
[----:B---3--:R-:W-:Y:S05]  /*f050*/  @!P0 BRA `(.L_x_9504) ;  /* 0xfffffffc00f08947 */ /* 0x008fea000383ffff */
[----:B------:R-:W-:Y:S05]  /*f060*/  BRA `(.L_x_9589) ;  /* 0xffffffc400447947 */ /* 0x000fea000383ffff */
.L_x_9505:
        /* <DEDUP_REMOVED lines=8> */
.L_x_9591:
[----:B------:R-:W-:Y:S05]  /*f0f0*/  BSYNC B0 ;  /* 0x0000000000007941 */ /* 0x000fea0003800000 */
.L_x_9590:
[----:B------:R-:W0:Y:S01]  /*f100*/  S2R R7, SR_TID.X ;  /* 0x0000000000077919 */ /* 0x000e220000002100 */
[----:B------:R-:W-:Y:S01]  /*f110*/  IMAD.MOV.U32 R13, RZ, RZ, R5 ;  /* 0x000000ffff0d7224 */ /* 0x000fe200078e0005 */
[C---:B------:R-:W-:Y:S01]  /*f120*/  LOP3.LUT P2, RZ, R25.reuse, 0x2, RZ, 0xc0, !PT ;  /* 0x0000000219ff7812 */ /* 0x040fe2000784c0ff */
[----:B------:R-:W-:Y:S01]  /*f130*/  IMAD.MOV.U32 R12, RZ, RZ, RZ ;  /* 0x000000ffff0c7224 */ /* 0x000fe200078e00ff */
[----:B------:R-:W-:Y:S01]  /*f140*/  LOP3.LUT P1, RZ, R25, 0x4, RZ, 0xc0, !PT ;  /* 0x0000000419ff7812 */ /* 0x000fe2000782c0ff */
[----:B------:R-:W-:Y:S02]  /*f150*/  IMAD.MOV.U32 R11, RZ, RZ, 0x181f ;  /* 0x0000181fff0b7424 */ /* 0x000fe400078e00ff */
[----:B------:R-:W-:Y:S01]  /*f160*/  IMAD.MOV.U32 R15, RZ, RZ, -0x1 ;  /* 0xffffffffff0f7424 */ /* 0x000fe200078e00ff */
[----:B------:R-:W-:Y:S01]  /*f170*/  ISETP.LT.OR P4, PT, R32, 0x1, !P1 ;  /* 0x000000012000780c */ /* 0x000fe20004f81670 */
[----:B------:R-:W-:Y:S02]  /*f180*/  IMAD.MOV.U32 R3, RZ, RZ, R14 ;  /* 0x000000ffff037224 */ /* 0x000fe400078e000e */
[----:B------:R-:W-:-:S10]  /*f190*/  IMAD R4, R4, 0x2, R22 ;  /* 0x0000000204047824 */ /* 0x000fd400078e0216 */
[----:B0-----:R-:W-:Y:S05]  /*f1a0*/  WARPSYNC.COLLECTIVE R15, `(.L_x_9592) ;  /* 0x000000000f087348 */ /* 0x001fea0003c00000 */
[----:B------:R1:W2:Y:S02]  /*f1b0*/  SHFL.IDX P6, R14, R13, R12, R11 ;  /* 0x0000000c0d0e7389 */ /* 0x0002a400000c000b */
[----:B012---:R-:W-:Y:S01]  /*f1c0*/  ENDCOLLECTIVE ;  /* 0x000000000000791b */ /* 0x007fe20003800000 */
.L_x_9592:
[----:B------:R-:W-:Y:S02]  /*f1d0*/  IMAD.MOV.U32 R13, RZ, RZ, R6 ;  /* 0x000000ffff0d7224 */ /* 0x000fe400078e0006 */
[----:B------:R-:W-:Y:S02]  /*f1e0*/  IMAD.MOV.U32 R12, RZ, RZ, 0x1 ;  /* 0x00000001ff0c7424 */ /* 0x000fe400078e00ff */
[----:B------:R-:W-:Y:S01]  /*f1f0*/  IMAD.SHL.U32 R0, R7, 0x8, RZ ;  /* 0x0000000807007824 */ /* 0x000fe200078e00ff */
[----:B------:R-:W-:-:S04]  /*f200*/  LOP3.LUT R7, R25, 0x1, RZ, 0xc0, !PT ;  /* 0x0000000119077812 */ /* 0x000fc800078ec0ff */
[----:B------:R-:W-:Y:S02]  /*f210*/  LOP3.LUT R0, R0, 0x38, RZ, 0xc0, !PT ;  /* 0x0000003800007812 */ /* 0x000fe400078ec0ff */
[----:B------:R-:W-:-:S03]  /*f220*/  ISETP.NE.U32.AND P3, PT, R7, 0x1, PT ;  /* 0x000000010700780c */ /* 0x000fc60003f65070 */
[----:B------:R-:W-:-:S05]  /*f230*/  IMAD.SHL.U32 R0, R0, 0x2, RZ ;  /* 0x0000000200007824 */ /* 0x000fca00078e00ff */
[----:B------:R-:W-:-:S13]  /*f240*/  IADD3 R2, P0, R14, R0, RZ ;  /* 0x000000000e027210 */ /* 0x000fda0007f1e0ff */
[----:B------:R-:W-:Y:S05]  /*f250*/  WARPSYNC.COLLECTIVE R15, `(.L_x_9593) ;  /* 0x000000000f087348 */ /* 0x000fea0003c00000 */
[----:B------:R0:W1:Y:S02]  /*f260*/  SHFL.IDX P6, R14, R13, R12, R11 ;  /* 0x0000000c0d0e7389 */ /* 0x00006400000c000b */
[----:B01----:R-:W-:Y:S01]  /*f270*/  ENDCOLLECTIVE ;  /* 0x000000000000791b */ /* 0x003fe20003800000 */
.L_x_9593:
[----:B------:R-:W-:Y:S01]  /*f280*/  IMAD.X R3, RZ, RZ, R3, P0 ;  /* 0x000000ffff037224 */ /* 0x000fe200000e0603 */
[----:B------:R-:W-:Y:S02]  /*f290*/  ISETP.LT.OR P0, PT, R32, 0x1, P3 ;  /* 0x000000012000780c */ /* 0x000fe40001f01670 */
[----:B------:R-:W-:-:S11]  /*f2a0*/  MOV R13, R5 ;  /* 0x00000005000d7202 */ /* 0x000fd60000000f00 */
[----:B------:R-:W-:Y:S01]  /*f2b0*/  @!PT LDS RZ, [RZ] ;  /* 0x00000000fffff984 */ /* 0x000fe20000000800 */
[----:B------:R-:W-:Y:S01]  /*f2c0*/  @!PT LDS RZ, [RZ] ;  /* 0x00000000fffff984 */ /* 0x000fe20000000800 */
[----:B------:R-:W-:Y:S01]  /*f2d0*/  @!PT LDS RZ, [RZ] ;  /* 0x00000000fffff984 */ /* 0x000fe20000000800 */
[----:B------:R-:W-:Y:S01]  /*f2e0*/  LDGSTS.E.BYPASS.LTC128B.128 [R4+0x400], desc[UR50][R2.64], !P0 ;  /* 0x0040000002047fae */ /* 0x000fe2000c101d72 */
[----:B------:R-:W-:-:S13]  /*f2f0*/  ISETP.LT.OR P0, PT, R32, 0x1, !P2 ;  /* 0x000000012000780c */ /* 0x000fda0005701670 */
[----:B------:R-:W-:Y:S01]  /*f300*/  LDGSTS.E.BYPASS.LTC128B.128 [R4+0x3400], desc[UR50][R2.64+0x80], !P0 ;  /* 0x0340008002047fae */ /* 0x000fe2000c101d72 */
[----:B------:R-:W-:-:S03]  /*f310*/  LOP3.LUT P0, RZ, R25, 0x8, RZ, 0xc0, !PT ;  /* 0x0000000819ff7812 */ /* 0x000fc6000780c0ff */
[----:B------:R-:W-:Y:S01]  /*f320*/  LDGSTS.E.BYPASS.LTC128B.128 [R4+0x6400], desc[UR50][R2.64+0x100], !P4 ;  /* 0x0640010002047fae */ /* 0x000fe2000e101d72 */
[----:B------:R-:W-:-:S13]  /*f330*/  ISETP.LT.OR P4, PT, R32, 0x1, !P0 ;  /* 0x000000012000780c */ /* 0x000fda0004781670 */
[----:B------:R0:W-:Y:S02]  /*f340*/  LDGSTS.E.BYPASS.LTC128B.128 [R4+0x9400], desc[UR50][R2.64+0x180], !P4 ;  /* 0x0940018002047fae */ /* 0x0001e4000e101d72 */
[----:B0-----:R-:W-:-:S07]  /*f350*/  IMAD.MOV.U32 R3, RZ, RZ, R14 ;  /* 0x000000ffff037224 */ /* 0x001fce00078e000e */
[----:B------:R-:W-:Y:S05]  /*f360*/  WARPSYNC.COLLECTIVE R15, `(.L_x_9594) ;  /* 0x000000000f087348 */ /* 0x000fea0003c00000 */
[----:B------:R0:W1:Y:S02]  /*f370*/  SHFL.IDX P6, R14, R13, R12, R11 ;  /* 0x0000000c0d0e7389 */ /* 0x00006400000c000b */
[----:B01----:R-:W-:Y:S01]  /*f380*/  ENDCOLLECTIVE ;  /* 0x000000000000791b */ /* 0x003fe20003800000 */
.L_x_9594:
[----:B------:R-:W-:Y:S02]  /*f390*/  IMAD.MOV.U32 R13, RZ, RZ, R6 ;  /* 0x000000ffff0d7224 */ /* 0x000fe400078e0006 */
[----:B------:R-:W-:Y:S01]  /*f3a0*/  IMAD.MOV.U32 R12, RZ, RZ, 0x2 ;  /* 0x00000002ff0c7424 */ /* 0x000fe200078e00ff */
[----:B------:R-:W-:-:S13]  /*f3b0*/  IADD3 R2, P4, R14, R0, RZ ;  /* 0x000000000e027210 */ /* 0x000fda0007f9e0ff */
[----:B------:R-:W-:Y:S05]  /*f3c0*/  WARPSYNC.COLLECTIVE R15, `(.L_x_9595) ;  /* 0x000000000f087348 */ /* 0x000fea0003c00000 */
[----:B------:R0:W1:Y:S02]  /*f3d0*/  SHFL.IDX P6, R14, R13, R12, R11 ;  /* 0x0000000c0d0e7389 */ /* 0x00006400000c000b */
[----:B01----:R-:W-:Y:S01]  /*f3e0*/  ENDCOLLECTIVE ;  /* 0x000000000000791b */ /* 0x003fe20003800000 */
.L_x_9595:
[----:B------:R-:W-:Y:S01]  /*f3f0*/  IMAD.X R3, RZ, RZ, R3, P4 ;  /* 0x000000ffff037224 */ /* 0x000fe200020e0603 */
[----:B------:R-:W-:Y:S01]  /*f400*/  ISETP.LT.OR P4, PT, R32, 0x11, P3 ;  /* 0x000000112000780c */ /* 0x000fe20001f81670 */
[----:B------:R-:W-:-:S12]  /*f410*/  IMAD.MOV.U32 R13, RZ, RZ, R5 ;  /* 0x000000ffff0d7224 */ /* 0x000fd800078e0005 */
[----:B------:R-:W-:Y:S01]  /*f420*/  @!PT LDS RZ, [RZ] ;  /* 0x00000000fffff984 */ /* 0x000fe20000000800 */
[----:B------:R-:W-:Y:S01]  /*f430*/  @!PT LDS RZ, [RZ] ;  /* 0x00000000fffff984 */ /* 0x000fe20000000800 */
[----:B------:R-:W-:Y:S01]  /*f440*/  @!PT LDS RZ, [RZ] ;  /* 0x00000000fffff984 */ /* 0x000fe20000000800 */
[----:B------:R-:W-:Y:S01]  /*f450*/  LDGSTS.E.BYPASS.LTC128B.128 [R4+0xc00], desc[UR50][R2.64], !P4 ;  /* 0x00c0000002047fae */ /* 0x000fe2000e101d72 */
[----:B------:R-:W-:-:S13]  /*f460*/  ISETP.LT.OR P4, PT, R32, 0x11, !P2 ;  /* 0x000000112000780c */ /* 0x000fda0005781670 */
[----:B------:R-:W-:Y:S01]  /*f470*/  LDGSTS.E.BYPASS.LTC128B.128 [R4+0x3c00], desc[UR50][R2.64+0x80], !P4 ;  /* 0x03c0008002047fae */ /* 0x000fe2000e101d72 */
[----:B------:R-:W-:-:S13]  /*f480*/  ISETP.LT.OR P4, PT, R32, 0x11, !P1 ;  /* 0x000000112000780c */ /* 0x000fda0004f81670 */
[----:B------:R-:W-:Y:S01]  /*f490*/  LDGSTS.E.BYPASS.LTC128B.128 [R4+0x6c00], desc[UR50][R2.64+0x100], !P4 ;  /* 0x06c0010002047fae */ /* 0x000fe2000e101d72 */
[----:B------:R-:W-:-:S13]  /*f4a0*/  ISETP.LT.OR P4, PT, R32, 0x11, !P0 ;  /* 0x000000112000780c */ /* 0x000fda0004781670 */
[----:B------:R0:W-:Y:S02]  /*f4b0*/  LDGSTS.E.BYPASS.LTC128B.128 [R4+0x9c00], desc[UR50][R2.64+0x180], !P4 ;  /* 0x09c0018002047fae */ /* 0x0001e4000e101d72 */
[----:B0-----:R-:W-:-:S07]  /*f4c0*/  IMAD.MOV.U32 R3, RZ, RZ, R14 ;  /* 0x000000ffff037224 */ /* 0x001fce00078e000e */
[----:B------:R-:W-:Y:S05]  /*f4d0*/  WARPSYNC.COLLECTIVE R15, `(.L_x_9596) ;  /* 0x000000000f087348 */ /* 0x000fea0003c00000 */
[----:B------:R0:W1:Y:S02]  /*f4e0*/  SHFL.IDX P6, R14, R13, R12, R11 ;  /* 0x0000000c0d0e7389 */ /* 0x00006400000c000b */
[----:B01----:R-:W-:Y:S01]  /*f4f0*/  ENDCOLLECTIVE ;  /* 0x000000000000791b */ /* 0x003fe20003800000 */
.L_x_9596:
[----:B------:R-:W-:Y:S02]  /*f500*/  IMAD.MOV.U32 R13, RZ, RZ, R6 ;  /* 0x000000ffff0d7224 */ /* 0x000fe400078e0006 */
[----:B------:R-:W-:Y:S01]  /*f510*/  IMAD.MOV.U32 R12, RZ, RZ, 0x3 ;  /* 0x00000003ff0c7424 */ /* 0x000fe200078e00ff */
[----:B------:R-:W-:-:S13]  /*f520*/  IADD3 R2, P4, R14, R0, RZ ;  /* 0x000000000e027210 */ /* 0x000fda0007f9e0ff */
[----:B------:R-:W-:Y:S05]  /*f530*/  WARPSYNC.COLLECTIVE R15, `(.L_x_9597) ;  /* 0x000000000f087348 */ /* 0x000fea0003c00000 */
[----:B------:R0:W1:Y:S02]  /*f540*/  SHFL.IDX P6, R14, R13, R12, R11 ;  /* 0x0000000c0d0e7389 */ /* 0x00006400000c000b */
[----:B01----:R-:W-:Y:S01]  /*f550*/  ENDCOLLECTIVE ;  /* 0x000000000000791b */ /* 0x003fe20003800000 */
.L_x_9597:
        /* <DEDUP_REMOVED lines=17> */
.L_x_9598:
[----:B------:R-:W-:Y:S02]  /*f670*/  IMAD.MOV.U32 R13, RZ, RZ, R6 ;  /* 0x000000ffff0d7224 */ /* 0x000fe400078e0006 */
[----:B------:R-:W-:Y:S01]  /*f680*/  IMAD.MOV.U32 R12, RZ, RZ, 0x4 ;  /* 0x00000004ff0c7424 */ /* 0x000fe200078e00ff */
[----:B------:R-:W-:-:S13]  /*f690*/  IADD3 R2, P4, R14, R0, RZ ;  /* 0x000000000e027210 */ /* 0x000fda0007f9e0ff */
[----:B------:R-:W-:Y:S05]  /*f6a0*/  WARPSYNC.COLLECTIVE R15, `(.L_x_9599) ;  /* 0x000000000f087348 */ /* 0x000fea0003c00000 */
[----:B------:R0:W1:Y:S02]  /*f6b0*/  SHFL.IDX P6, R14, R13, R12, R11 ;  /* 0x0000000c0d0e7389 */ /* 0x00006400000c000b */
[----:B01----:R-:W-:Y:S01]  /*f6c0*/  ENDCOLLECTIVE ;  /* 0x000000000000791b */ /* 0x003fe20003800000 */
.L_x_9599:
        /* <DEDUP_REMOVED lines=17> */
.L_x_9600:
[----:B------:R-:W-:Y:S02]  /*f7e0*/  IMAD.MOV.U32 R13, RZ, RZ, R6 ;  /* 0x000000ffff0d7224 */ /* 0x000fe400078e0006 */
[----:B------:R-:W-:Y:S01]  /*f7f0*/  IMAD.MOV.U32 R12, RZ, RZ, 0x5 ;  /* 0x00000005ff0c7424 */ /* 0x000fe200078e00ff */
[----:B------:R-:W-:-:S13]  /*f800*/  IADD3 R2, P4, R14, R0, RZ ;  /* 0x000000000e027210 */ /* 0x000fda0007f9e0ff */
[----:B------:R-:W-:Y:S05]  /*f810*/  WARPSYNC.COLLECTIVE R15, `(.L_x_9601) ;  /* 0x000000000f087348 */ /* 0x000fea0003c00000 */
[----:B------:R0:W1:Y:S02]  /*f820*/  SHFL.IDX P6, R14, R13, R12, R11 ;  /* 0x0000000c0d0e7389 */ /* 0x00006400000c000b */
[----:B01----:R-:W-:Y:S01]  /*f830*/  ENDCOLLECTIVE ;  /* 0x000000000000791b */ /* 0x003fe20003800000 */
.L_x_9601:
[----:B------:R-:W-:Y:S01]  /*f840*/  IMAD.X R3, RZ, RZ, R3, P4 ;  /* 0x000000ffff037224 */ /* 0x000fe200020e0603 */
[----:B------:R-:W-:Y:S01]  /*f850*/  ISETP.LT.OR P4, PT, R32, 0x41, P3 ;  /* 0x000000412000780c */ /* 0x000fe20001f81670 */
        /* <DEDUP_REMOVED lines=10> */
.L_x_9602:
        /* <DEDUP_REMOVED lines=8> */
[----:B------:R-:W-:Y:S05]  /*f980*/  BRA `(.L_x_9603) ;  /* 0xffffffc0007c7947 */ /* 0x000fea000383ffff */
.L_x_9512:
[----:B0-----:R0:W2:Y:S02]  /*f990*/  SYNCS.PHASECHK.TRANS64.TRYWAIT P0, [R10+URZ+0x22840], R20 ;  /* 0x022840140a0075a7 */ /* 0x0010a4000800017f */
[----:B--2---:R-:W-:Y:S05]  /*f9a0*/  @!P0 NANOSLEEP.SYNCS 0x989680 ;  /* 0x009896800000895d */ /* 0x004fea0003900000 */
[----:B------:R-:W2:Y:S02]  /*f9b0*/  @!P0 SYNCS.PHASECHK.TRANS64 P0, [R10+URZ+0x22840], R20 ;  /* 0x022840140a0085a7 */ /* 0x000ea4000800007f */
[----:B--2---:R-:W-:Y:S05]  /*f9c0*/  @!P0 BRA `(.L_x_9512) ;  /* 0xfffffffc00f08947 */ /* 0x004fea000383ffff */
[----:B------:R-:W-:Y:S05]  /*f9d0*/  BRA `(.L_x_9604) ;  /* 0xffffffc400ac7947 */ /* 0x000fea000383ffff */
.L_x_9513:
        /* <DEDUP_REMOVED lines=8> */
.L_x_9606:
[----:B------:R-:W-:Y:S05]  /*fa60*/  BSYNC B1 ;  /* 0x0000000000017941 */ /* 0x000fea0003800000 */
.L_x_9605:
        /* <DEDUP_REMOVED lines=9> */
.L_x_9607:
[----:B------:R-:W-:Y:S01]  /*fb00*/  MOV R13, R8 ;  /* 0x00000008000d7202 */ /* 0x000fe20000000f00 */
[----:B------:R-:W-:Y:S02]  /*fb10*/  IMAD.MOV.U32 R12, RZ, RZ, 0x1 ;  /* 0x00000001ff0c7424 */ /* 0x000fe400078e00ff */
[----:B------:R-:W-:-:S07]  /*fb20*/  IMAD.MOV.U32 R2, RZ, RZ, R14 ;  /* 0x000000ffff027224 */ /* 0x000fce00078e000e */
[----:B------:R-:W-:Y:S05]  /*fb30*/  WARPSYNC.COLLECTIVE R15, `(.L_x_9608) ;  /* 0x000000000f087348 */ /* 0x000fea0003c00000 */
[----:B------:R0:W1:Y:S02]  /*fb40*/  SHFL.IDX P6, R14, R13, R12, R11 ;  /* 0x0000000c0d0e7389 */ /* 0x00006400000c000b */
[----:B01----:R-:W-:Y:S01]  /*fb50*/  ENDCOLLECTIVE ;  /* 0x000000000000791b */ /* 0x003fe20003800000 */
.L_x_9608:
        /* <DEDUP_REMOVED lines=11> */
.L_x_9609:
[----:B------:R-:W-:Y:S02]  /*fc10*/  IMAD.MOV.U32 R13, RZ, RZ, R8 ;  /* 0x000000ffff0d7224 */ /* 0x000fe400078e0008 */
[----:B------:R-:W-:Y:S02]  /*fc20*/  IMAD.MOV.U32 R12, RZ, RZ, 0x2 ;  /* 0x00000002ff0c7424 */ /* 0x000fe400078e00ff */
[----:B------:R-:W-:-:S07]  /*fc30*/  IMAD.MOV.U32 R2, RZ, RZ, R14 ;  /* 0x000000ffff027224 */ /* 0x000fce00078e000e */
[----:B------:R-:W-:Y:S05]  /*fc40*/  WARPSYNC.COLLECTIVE R15, `(.L_x_9610) ;  /* 0x000000000f087348 */ /* 0x000fea0003c00000 */
[----:B------:R0:W1:Y:S02]  /*fc50*/  SHFL.IDX P6, R14, R13, R12, R11 ;  /* 0x0000000c0d0e7389 */ /* 0x00006400000c000b */
[----:B01----:R-:W-:Y:S01]  /*fc60*/  ENDCOLLECTIVE ;  /* 0x000000000000791b */ /* 0x003fe20003800000 */
.L_x_9610:
        /* <DEDUP_REMOVED lines=11> */
.L_x_9611:
[----:B------:R-:W-:Y:S02]  /*fd20*/  IMAD.MOV.U32 R13, RZ, RZ, R8 ;  /* 0x000000ffff0d7224 */ /* 0x000fe400078e0008 */
[----:B------:R-:W-:Y:S02]  /*fd30*/  IMAD.MOV.U32 R12, RZ, RZ, 0x3 ;  /* 0x00000003ff0c7424 */ /* 0x000fe400078e00ff */
[----:B------:R-:W-:-:S07]  /*fd40*/  IMAD.MOV.U32 R2, RZ, RZ, R14 ;  /* 0x000000ffff027224 */ /* 0x000fce00078e000e */
[----:B------:R-:W-:Y:S05]  /*fd50*/  WARPSYNC.COLLECTIVE R15, `(.L_x_9612) ;  /* 0x000000000f087348 */ /* 0x000fea0003c00000 */
[----:B------:R0:W1:Y:S02]  /*fd60*/  SHFL.IDX P6, R14, R13, R12, R11 ;  /* 0x0000000c0d0e7389 */ /* 0x00006400000c000b */
[----:B01----:R-:W-:Y:S01]  /*fd70*/  ENDCOLLECTIVE ;  /* 0x000000000000791b */ /* 0x003fe20003800000 */
.L_x_9612:
        /* <DEDUP_REMOVED lines=11> */
.L_x_9613:
[----:B------:R-:W-:Y:S02]  /*fe30*/  IMAD.MOV.U32 R13, RZ, RZ, R8 ;  /* 0x000000ffff0d7224 */ /* 0x000fe400078e0008 */
[----:B------:R-:W-:Y:S02]  /*fe40*/  IMAD.MOV.U32 R12, RZ, RZ, 0x4 ;  /* 0x00000004ff0c7424 */ /* 0x000fe400078e00ff */
[----:B------:R-:W-:-:S07]  /*fe50*/  IMAD.MOV.U32 R2, RZ, RZ, R14 ;  /* 0x000000ffff027224 */ /* 0x000fce00078e000e */
[----:B------:R-:W-:Y:S05]  /*fe60*/  WARPSYNC.COLLECTIVE R15, `(.L_x_9614) ;  /* 0x000000000f087348 */ /* 0x000fea0003c00000 */
[----:B------:R0:W1:Y:S02]  /*fe70*/  SHFL.IDX P6, R14, R13, R12, R11 ;  /* 0x0000000c0d0e7389 */ /* 0x00006400000c000b */
[----:B01----:R-:W-:Y:S01]  /*fe80*/  ENDCOLLECTIVE ;  /* 0x000000000000791b */ /* 0x003fe20003800000 */
.L_x_9614:
        /* <DEDUP_REMOVED lines=11> */
.L_x_9615:
[----:B------:R-:W-:Y:S02]  /*ff40*/  IMAD.MOV.U32 R13, RZ, RZ, R8 ;  /* 0x000000ffff0d7224 */ /* 0x000fe400078e0008 */
[----:B------:R-:W-:Y:S02]  /*ff50*/  IMAD.MOV.U32 R12, RZ, RZ, 0x5 ;  /* 0x00000005ff0c7424 */ /* 0x000fe400078e00ff */
[----:B------:R-:W-:-:S07]  /*ff60*/  IMAD.MOV.U32 R2, RZ, RZ, R14 ;  /* 0x000000ffff027224 */ /* 0x000fce00078e000e */
[----:B------:R-:W-:Y:S05]  /*ff70*/  WARPSYNC.COLLECTIVE R15, `(.L_x_9616) ;  /* 0x000000000f087348 */ /* 0x000fea0003c00000 */
[----:B------:R0:W1:Y:S02]  /*ff80*/  SHFL.IDX P6, R14, R13, R12, R11 ;  /* 0x0000000c0d0e7389 */ /* 0x00006400000c000b */
[----:B01----:R-:W-:Y:S01]  /*ff90*/  ENDCOLLECTIVE ;  /* 0x000000000000791b */ /* 0x003fe20003800000 */
.L_x_9616:
        /* <DEDUP_REMOVED lines=11> */
.L_x_9617:
[----:B------:R-:W-:Y:S05]  /*10050*/  BRA `(.L_x_9618) ;  /* 0xffffffc000dc7947 */ /* 0x000fea000383ffff */
.L_x_9518:
[----:B---3--:R3:W4:Y:S02]  /*10060*/  SYNCS.PHASECHK.TRANS64.TRYWAIT P0, [R10+URZ+0x22860], R20 ;  /* 0x022860140a0075a7 */ /* 0x008724000800017f */
[----:B----4-:R-:W-:Y:S05]  /*10070*/  @!P0 NANOSLEEP.SYNCS 0x989680 ;  /* 0x009896800000895d */ /* 0x010fea0003900000 */
[----:B------:R-:W4:Y:S02]  /*10080*/  @!P0 SYNCS.PHASECHK.TRANS64 P0, [R10+URZ+0x22860], R20 ;  /* 0x022860140a0085a7 */ /* 0x000f24000800007f */
[----:B----4-:R-:W-:Y:S05]  /*10090*/  @!P0 BRA `(.L_x_9518) ;  /* 0xfffffffc00f08947 */ /* 0x010fea000383ffff */
[----:B------:R-:W-:Y:S05]  /*100a0*/  BRA `(.L_x_9619) ;  /* 0xffffffc4002c7947 */ /* 0x000fea000383ffff */
.L_x_9519:
        /* <DEDUP_REMOVED lines=8> */
.L_x_9621:
[----:B------:R-:W-:Y:S05]  /*10130*/  BSYNC B1 ;  /* 0x0000000000017941 */ /* 0x000fea0003800000 */
.L_x_9620:
        /* <DEDUP_REMOVED lines=9> */
.L_x_9622:
[----:B------:R-:W-:Y:S02]  /*101d0*/  IMAD.MOV.U32 R13, RZ, RZ, R25 ;  /* 0x000000ffff0d7224 */ /* 0x000fe400078e0019 */
[----:B------:R-:W-:Y:S01]  /*101e0*/  IMAD.MOV.U32 R12, RZ, RZ, 0x1 ;  /* 0x00000001ff0c7424 */ /* 0x000fe200078e00ff */
[----:B------:R-:W-:-:S13]  /*101f0*/  IADD3 R2, P0, R14, R0, RZ ;  /* 0x000000000e027210 */ /* 0x000fda0007f1e0ff */
[----:B------:R-:W-:Y:S05]  /*10200*/  WARPSYNC.COLLECTIVE R15, `(.L_x_9623) ;  /* 0x000000000f087348 */ /* 0x000fea0003c00000 */
[----:B------:R0:W1:Y:S02]  /*10210*/  SHFL.IDX P6, R14, R13, R12, R11 ;  /* 0x0000000c0d0e7389 */ /* 0x00006400000c000b */
[----:B01----:R-:W-:Y:S01]  /*10220*/  ENDCOLLECTIVE ;  /* 0x000000000000791b */ /* 0x003fe20003800000 */
.L_x_9623:
[----:B------:R-:W-:-:S05]  /*10230*/  IMAD.X R3, RZ, RZ, R3, P0 ;  /* 0x000000ffff037224 */ /* 0x000fca00000e0603 */
[----:B------:R-:W-:Y:S01]  /*10240*/  @!PT LDS RZ, [RZ] ;  /* 0x00000000fffff984 */ /* 0x000fe20000000800 */
[----:B------:R-:W-:Y:S01]  /*10250*/  @!PT LDS RZ, [RZ] ;  /* 0x00000000fffff984 */ /* 0x000fe20000000800 */
[----:B------:R-:W-:Y:S01]  /*10260*/  @!PT LDS RZ, [RZ] ;  /* 0x00000000fffff984 */ /* 0x000fe20000000800 */
        /* <DEDUP_REMOVED lines=9> */
.L_x_9624:
[----:B------:R-:W-:Y:S02]  /*10300*/  IMAD.MOV.U32 R13, RZ, RZ, R25 ;  /* 0x000000ffff0d7224 */ /* 0x000fe400078e0019 */
[----:B------:R-:W-:Y:S01]  /*10310*/  IMAD.MOV.U32 R12, RZ, RZ, 0x2 ;  /* 0x00000002ff0c7424 */ /* 0x000fe200078e00ff */
[----:B------:R-:W-:-:S13]  /*10320*/  IADD3 R2, P0, R14, R0, RZ ;  /* 0x000000000e027210 */ /* 0x000fda0007f1e0ff */
[----:B------:R-:W-:Y:S05]  /*10330*/  WARPSYNC.COLLECTIVE R15, `(.L_x_9625) ;  /* 0x000000000f087348 */ /* 0x000fea0003c00000 */
[----:B------:R0:W1:Y:S02]  /*10340*/  SHFL.IDX P6, R14, R13, R12, R11 ;  /* 0x0000000c0d0e7389 */ /* 0x00006400000c000b */
[----:B01----:R-:W-:Y:S01]  /*10350*/  ENDCOLLECTIVE ;  /* 0x000000000000791b */ /* 0x003fe20003800000 */
.L_x_9625:
        /* <DEDUP_REMOVED lines=13> */
.L_x_9626:
[----:B------:R-:W-:Y:S02]  /*10430*/  IMAD.MOV.U32 R13, RZ, RZ, R25 ;  /* 0x000000ffff0d7224 */ /* 0x000fe400078e0019 */
[----:B------:R-:W-:Y:S02]  /*10440*/  IMAD.MOV.U32 R12, RZ, RZ, 0x3 ;  /* 0x00000003ff0c7424 */ /* 0x000fe400078e00ff */
[----:B------:R-:W-:-:S07]  /*10450*/  IMAD.MOV.U32 R8, RZ, RZ, R14 ;  /* 0x000000ffff087224 */ /* 0x000fce00078e000e */
[----:B------:R-:W-:Y:S05]  /*10460*/  WARPSYNC.COLLECTIVE R15, `(.L_x_9627) ;  /* 0x000000000f087348 */ /* 0x000fea0003c00000 */
[----:B------:R0:W1:Y:S02]  /*10470*/  SHFL.IDX P6, R14, R13, R12, R11 ;  /* 0x0000000c0d0e7389 */ /* 0x00006400000c000b */
[----:B01----:R-:W-:Y:S01]  /*10480*/  ENDCOLLECTIVE ;  /* 0x000000000000791b */ /* 0x003fe20003800000 */
.L_x_9627:
        /* <DEDUP_REMOVED lines=14> */
.L_x_9628:
[----:B------:R-:W-:Y:S02]  /*10570*/  IMAD.MOV.U32 R13, RZ, RZ, R25 ;  /* 0x000000ffff0d7224 */ /* 0x000fe400078e0019 */
[----:B------:R-:W-:Y:S01]  /*10580*/  IMAD.MOV.U32 R12, RZ, RZ, 0x4 ;  /* 0x00000004ff0c7424 */ /* 0x000fe200078e00ff */
[----:B------:R-:W-:-:S13]  /*10590*/  IADD3 R2, P0, R14, R0, RZ ;  /* 0x000000000e027210 */ /* 0x000fda0007f1e0ff */
[----:B------:R-:W-:Y:S05]  /*105a0*/  WARPSYNC.COLLECTIVE R15, `(.L_x_9629) ;  /* 0x000000000f087348 */ /* 0x000fea0003c00000 */
[----:B------:R0:W1:Y:S02]  /*105b0*/  SHFL.IDX P6, R14, R13, R12, R11 ;  /* 0x0000000c0d0e7389 */ /* 0x00006400000c000b */
[----:B01----:R-:W-:Y:S01]  /*105c0*/  ENDCOLLECTIVE ;  /* 0x000000000000791b */ /* 0x003fe20003800000 */
.L_x_9629:
        /* <DEDUP_REMOVED lines=13> */
.L_x_9630:
[----:B------:R-:W-:Y:S02]  /*106a0*/  IMAD.MOV.U32 R13, RZ, RZ, R25 ;  /* 0x000000ffff0d7224 */ /* 0x000fe400078e0019 */
[----:B------:R-:W-:Y:S01]  /*106b0*/  IMAD.MOV.U32 R12, RZ, RZ, 0x5 ;  /* 0x00000005ff0c7424 */ /* 0x000fe200078e00ff */
[----:B------:R-:W-:-:S13]  /*106c0*/  IADD3 R2, P0, R14, R0, RZ ;  /* 0x000000000e027210 */ /* 0x000fda0007f1e0ff */
[----:B------:R-:W-:Y:S05]  /*106d0*/  WARPSYNC.COLLECTIVE R15, `(.L_x_9631) ;  /* 0x000000000f087348 */ /* 0x000fea0003c00000 */
[----:B------:R0:W1:Y:S02]  /*106e0*/  SHFL.IDX P6, R14, R13, R12, R11 ;  /* 0x0000000c0d0e7389 */ /* 0x00006400000c000b */
[----:B01----:R-:W-:Y:S01]  /*106f0*/  ENDCOLLECTIVE ;  /* 0x000000000000791b */ /* 0x003fe20003800000 */
.L_x_9631:
        /* <DEDUP_REMOVED lines=13> */
.L_x_9632:
[----:B------:R-:W-:Y:S05]  /*107d0*/  BRA `(.L_x_9633) ;  /* 0xffffffc000747947 */ /* 0x000fea000383ffff */
.L_x_9527:
[----:B------:R-:W-:Y:S01]  /*107e0*/  BSSY B0, `(.L_x_9634) ;  /* 0x0000008000007945 */ /* 0x000fe20003800000 */
[----:B------:R-:W-:Y:S01]  /*107f0*/  IMAD.MOV.U32 R13, RZ, RZ, R16 ;  /* 0x000000ffff0d7224 */ /* 0x000fe200078e0010 */
[----:B------:R-:W-:Y:S01]  /*10800*/  MOV R11, 0x1f ;  /* 0x0000001f000b7802 */ /* 0x000fe20000000f00 */
[----:B------:R-:W-:Y:S02]  /*10810*/  IMAD.MOV.U32 R12, RZ, RZ, RZ ;  /* 0x000000ffff0c7224 */ /* 0x000fe400078e00ff */
[----:B------:R-:W-:-:S07]  /*10820*/  IMAD.MOV.U32 R15, RZ, RZ, -0x1 ;  /* 0xffffffffff0f7424 */ /* 0x000fce00078e00ff */
[----:B012---:R-:W-:Y:S05]  /*10830*/  WARPSYNC.COLLECTIVE R15, `(.L_x_9635) ;  /* 0x000000000f087348 */ /* 0x007fea0003c00000 */
[----:B------:R3:W4:Y:S02]  /*10840*/  SHFL.IDX P6, R14, R13, R12, R11 ;  /* 0x0000000c0d0e7389 */ /* 0x00072400000c000b */
[----:B01234-:R-:W-:Y:S01]  /*10850*/  ENDCOLLECTIVE ;  /* 0x000000000000791b */ /* 0x01ffe20003800000 */
.L_x_9635:
[----:B------:R-:W-:Y:S05]  /*10860*/  BSYNC B0 ;  /* 0x0000000000007941 */ /* 0x000fea0003800000 */
.L_x_9634:
        /* <DEDUP_REMOVED lines=9> */
.L_x_9636:
        /* <DEDUP_REMOVED lines=18> */
.L_x_9637:
[----:B------:R-:W-:Y:S01]  /*10a20*/  IMAD.MOV.U32 R12, RZ, RZ, 0x2 ;  /* 0x00000002ff0c7424 */ /* 0x000fe200078e00ff */
[----:B------:R-:W-:-:S05]  /*10a30*/  SEL R7, R14, RZ, P1 ;  /* 0x000000ff0e077207 */ /* 0x000fca0000800000 */
[----:B------:R-:W-:-:S04]  /*10a40*/  IMAD.IADD R6, R4, 0x1, R7 ;  /* 0x0000000104067824 */ /* 0x000fc800078e0207 */
[----:B------:R-:W-:-:S07]  /*10a50*/  IMAD.MOV.U32 R13, RZ, RZ, R6 ;  /* 0x000000ffff0d7224 */ /* 0x000fce00078e0006 */
[----:B------:R-:W-:Y:S05]  /*10a60*/  WARPSYNC.COLLECTIVE R15, `(.L_x_9638) ;  /* 0x000000000f087348 */ /* 0x000fea0003c00000 */
[----:B------:R0:W1:Y:S02]  /*10a70*/  SHFL.UP P6, R14, R13, R12, R11 ;  /* 0x0400000c0d0e7389 */ /* 0x00006400000c000b */
[----:B01----:R-:W-:Y:S01]  /*10a80*/  ENDCOLLECTIVE ;  /* 0x000000000000791b */ /* 0x003fe20003800000 */
.L_x_9638:
[----:B------:R-:W-:Y:S01]  /*10a90*/  IMAD.MOV.U32 R12, RZ, RZ, 0x4 ;  /* 0x00000004ff0c7424 */ /* 0x000fe200078e00ff */
[----:B------:R-:W-:-:S05]  /*10aa0*/  SEL R7, R14, RZ, P2 ;  /* 0x000000ff0e077207 */ /* 0x000fca0001000000 */
[----:B------:R-:W-:-:S04]  /*10ab0*/  IMAD.IADD R7, R6, 0x1, R7 ;  /* 0x0000000106077824 */ /* 0x000fc800078e0207 */
[----:B------:R-:W-:-:S07]  /*10ac0*/  IMAD.MOV.U32 R13, RZ, RZ, R7 ;  /* 0x000000ffff0d7224 */ /* 0x000fce00078e0007 */
[----:B------:R-:W-:Y:S05]  /*10ad0*/  WARPSYNC.COLLECTIVE R15, `(.L_x_9639) ;  /* 0x000000000f087348 */ /* 0x000fea0003c00000 */
[----:B------:R0:W1:Y:S02]  /*10ae0*/  SHFL.UP P6, R14, R13, R12, R11 ;  /* 0x0400000c0d0e7389 */ /* 0x00006400000c000b */
[----:B01----:R-:W-:Y:S01]  /*10af0*/  ENDCOLLECTIVE ;  /* 0x000000000000791b */ /* 0x003fe20003800000 */
.L_x_9639:
[----:B------:R-:W-:Y:S01]  /*10b00*/  IMAD.MOV.U32 R12, RZ, RZ, 0x8 ;  /* 0x00000008ff0c7424 */ /* 0x000fe200078e00ff */
[----:B------:R-:W-:-:S05]  /*10b10*/  SEL R2, R14, RZ, P3 ;  /* 0x000000ff0e027207 */ /* 0x000fca0001800000 */
[----:B------:R-:W-:-:S04]  /*10b20*/  IMAD.IADD R2, R7, 0x1, R2 ;  /* 0x0000000107027824 */ /* 0x000fc800078e0202 */
[----:B------:R-:W-:-:S07]  /*10b30*/  IMAD.MOV.U32 R13, RZ, RZ, R2 ;  /* 0x000000ffff0d7224 */ /* 0x000fce00078e0002 */
[----:B------:R-:W-:Y:S05]  /*10b40*/  WARPSYNC.COLLECTIVE R15, `(.L_x_9640) ;  /* 0x000000000f087348 */ /* 0x000fea0003c00000 */
[----:B------:R0:W1:Y:S02]  /*10b50*/  SHFL.UP P6, R14, R13, R12, R11 ;  /* 0x0400000c0d0e7389 */ /* 0x00006400000c000b */
[----:B01----:R-:W-:Y:S01]  /*10b60*/  ENDCOLLECTIVE ;  /* 0x000000000000791b */ /* 0x003fe20003800000 */
.L_x_9640:
[----:B------:R-:W-:Y:S01]  /*10b70*/  IMAD.MOV.U32 R12, RZ, RZ, 0x10 ;  /* 0x00000010ff0c7424 */ /* 0x000fe200078e00ff */
[----:B------:R-:W-:-:S05]  /*10b80*/  SEL R3, R14, RZ, P4 ;  /* 0x000000ff0e037207 */ /* 0x000fca0002000000 */
[----:B------:R-:W-:-:S04]  /*10b90*/  IMAD.IADD R3, R2, 0x1, R3 ;  /* 0x0000000102037824 */ /* 0x000fc800078e0203 */
[----:B------:R-:W-:-:S07]  /*10ba0*/  IMAD.MOV.U32 R13, RZ, RZ, R3 ;  /* 0x000000ffff0d7224 */ /* 0x000fce00078e0003 */
[----:B------:R-:W-:Y:S05]  /*10bb0*/  WARPSYNC.COLLECTIVE R15, `(.L_x_9641) ;  /* 0x000000000f087348 */ /* 0x000fea0003c00000 */
[----:B------:R0:W1:Y:S02]  /*10bc0*/  SHFL.UP P6, R14, R13, R12, R11 ;  /* 0x0400000c0d0e7389 */ /* 0x00006400000c000b */
[----:B01----:R-:W-:Y:S01]  /*10bd0*/  ENDCOLLECTIVE ;  /* 0x000000000000791b */ /* 0x003fe20003800000 */
.L_x_9641:
        /* <DEDUP_REMOVED lines=8> */
.L_x_9642:
[----:B------:R-:W-:Y:S05]  /*10c60*/  BRA `(.L_x_9643) ;  /* 0xffffffc000d07947 */ /* 0x000fea000383ffff */
.L_x_9532:
[----:B------:R-:W-:Y:S01]  /*10c70*/  BSSY B0, `(.L_x_9644) ;  /* 0x0000008000007945 */ /* 0x000fe20003800000 */
[----:B-----5:R-:W-:Y:S02]  /*10c80*/  IMAD.MOV.U32 R13, RZ, RZ, R4 ;  /* 0x000000ffff0d7224 */ /* 0x020fe400078e0004 */
[----:B------:R-:W-:Y:S02]  /*10c90*/  IMAD.MOV.U32 R12, RZ, RZ, 0x1 ;  /* 0x00000001ff0c7424 */ /* 0x000fe400078e00ff */
[----:B------:R-:W-:Y:S02]  /*10ca0*/  IMAD.MOV.U32 R11, RZ, RZ, RZ ;  /* 0x000000ffff0b7224 */ /* 0x000fe400078e00ff */
[----:B------:R-:W-:-:S07]  /*10cb0*/  IMAD.MOV.U32 R15, RZ, RZ, -0x1 ;  /* 0xffffffffff0f7424 */ /* 0x000fce00078e00ff */
[----:B01234-:R-:W-:Y:S05]  /*10cc0*/  WARPSYNC.COLLECTIVE R15, `(.L_x_9645) ;  /* 0x000000000f087348 */ /* 0x01ffea0003c00000 */
[----:B------:R0:W0:Y:S02]  /*10cd0*/  SHFL.UP P6, R14, R13, R12, R11 ;  /* 0x0400000c0d0e7389 */ /* 0x00002400000c000b */
[----:B01234-:R-:W-:Y:S01]  /*10ce0*/  ENDCOLLECTIVE ;  /* 0x000000000000791b */ /* 0x01ffe20003800000 */
.L_x_9645:
[----:B------:R-:W-:Y:S05]  /*10cf0*/  BSYNC B0 ;  /* 0x0000000000007941 */ /* 0x000fea0003800000 */
.L_x_9644:
[----:B------:R-:W-:Y:S01]  /*10d00*/  SEL R13, R14, RZ, P1 ;  /* 0x000000ff0e0d7207 */ /* 0x000fe20000800000 */
[----:B------:R-:W-:Y:S02]  /*10d10*/  IMAD.MOV.U32 R12, RZ, RZ, 0x2 ;  /* 0x00000002ff0c7424 */ /* 0x000fe400078e00ff */
[----:B------:R-:W-:Y:S01]  /*10d20*/  IMAD.MOV.U32 R11, RZ, RZ, RZ ;  /* 0x000000ffff0b7224 */ /* 0x000fe200078e00ff */
[----:B------:R-:W-:Y:S01]  /*10d30*/  IADD3 R13, R4, R13, RZ ;  /* 0x0000000d040d7210 */ /* 0x000fe20007ffe0ff */
[----:B------:R-:W-:-:S07]  /*10d40*/  IMAD.MOV.U32 R15, RZ, RZ, -0x1 ;  /* 0xffffffffff0f7424 */ /* 0x000fce00078e00ff */
[----:B------:R-:W-:Y:S05]  /*10d50*/  WARPSYNC.COLLECTIVE R15, `(.L_x_9646) ;  /* 0x000000000f087348 */ /* 0x000fea0003c00000 */
[----:B------:R0:W1:Y:S02]  /*10d60*/  SHFL.UP P6, R14, R13, R12, R11 ;  /* 0x0400000c0d0e7389 */ /* 0x00006400000c000b */
[----:B01----:R-:W-:Y:S01]  /*10d70*/  ENDCOLLECTIVE ;  /* 0x000000000000791b */ /* 0x003fe20003800000 */
.L_x_9646:
[----:B------:R-:W-:Y:S01]  /*10d80*/  IMAD.MOV.U32 R12, RZ, RZ, 0x4 ;  /* 0x00000004ff0c7424 */ /* 0x000fe200078e00ff */
[----:B------:R-:W-:-:S05]  /*10d90*/  SEL R0, R14, RZ, P2 ;  /* 0x000000ff0e007207 */ /* 0x000fca0001000000 */
[----:B------:R-:W-:-:S04]  /*10da0*/  IMAD.IADD R0, R13, 0x1, R0 ;  /* 0x000000010d007824 */ /* 0x000fc800078e0200 */
[----:B------:R-:W-:-:S07]  /*10db0*/  IMAD.MOV.U32 R13, RZ, RZ, R0 ;  /* 0x000000ffff0d7224 */ /* 0x000fce00078e0000 */
[----:B------:R-:W-:Y:S05]  /*10dc0*/  WARPSYNC.COLLECTIVE R15, `(.L_x_9647) ;  /* 0x000000000f087348 */ /* 0x000fea0003c00000 */
[----:B------:R0:W1:Y:S02]  /*10dd0*/  SHFL.UP P6, R14, R13, R12, R11 ;  /* 0x0400000c0d0e7389 */ /* 0x00006400000c000b */
[----:B01----:R-:W-:Y:S01]  /*10de0*/  ENDCOLLECTIVE ;  /* 0x000000000000791b */ /* 0x003fe20003800000 */
.L_x_9647:
[----:B------:R-:W-:Y:S01]  /*10df0*/  IMAD.MOV.U32 R12, RZ, RZ, 0x8 ;  /* 0x00000008ff0c7424 */ /* 0x000fe200078e00ff */
[----:B------:R-:W-:-:S05]  /*10e00*/  SEL R3, R14, RZ, P3 ;  /* 0x000000ff0e037207 */ /* 0x000fca0001800000 */
[----:B------:R-:W-:-:S04]  /*10e10*/  IMAD.IADD R2, R0, 0x1, R3 ;  /* 0x0000000100027824 */ /* 0x000fc800078e0203 */
[----:B------:R-:W-:-:S07]  /*10e20*/  IMAD.MOV.U32 R13, RZ, RZ, R2 ;  /* 0x000000ffff0d7224 */ /* 0x000fce00078e0002 */
[----:B------:R-:W-:Y:S05]  /*10e30*/  WARPSYNC.COLLECTIVE R15, `(.L_x_9648) ;  /* 0x000000000f087348 */ /* 0x000fea0003c00000 */
[----:B------:R0:W1:Y:S02]  /*10e40*/  SHFL.UP P6, R14, R13, R12, R11 ;  /* 0x0400000c0d0e7389 */ /* 0x00006400000c000b */
[----:B01----:R-:W-:Y:S01]  /*10e50*/  ENDCOLLECTIVE ;  /* 0x000000000000791b */ /* 0x003fe20003800000 */
.L_x_9648:
[----:B------:R-:W-:Y:S01]  /*10e60*/  IMAD.MOV.U32 R12, RZ, RZ, 0x10 ;  /* 0x00000010ff0c7424 */ /* 0x000fe200078e00ff */
[----:B------:R-:W-:-:S05]  /*10e70*/  SEL R3, R14, RZ, P4 ;  /* 0x000000ff0e037207 */ /* 0x000fca0002000000 */
[----:B------:R-:W-:-:S04]  /*10e80*/  IMAD.IADD R3, R2, 0x1, R3 ;  /* 0x0000000102037824 */ /* 0x000fc800078e0203 */
[----:B------:R-:W-:-:S07]  /*10e90*/  IMAD.MOV.U32 R13, RZ, RZ, R3 ;  /* 0x000000ffff0d7224 */ /* 0x000fce00078e0003 */
[----:B------:R-:W-:Y:S05]  /*10ea0*/  WARPSYNC.COLLECTIVE R15, `(.L_x_9649) ;  /* 0x000000000f087348 */ /* 0x000fea0003c00000 */
[----:B------:R0:W1:Y:S02]  /*10eb0*/  SHFL.UP P6, R14, R13, R12, R11 ;  /* 0x0400000c0d0e7389 */ /* 0x00006400000c000b */
[----:B01----:R-:W-:Y:S01]  /*10ec0*/  ENDCOLLECTIVE ;  /* 0x000000000000791b */ /* 0x003fe20003800000 */
.L_x_9649:
        /* <DEDUP_REMOVED lines=8> */
.L_x_9650:
[----:B------:R-:W-:Y:S05]  /*10f50*/  BRA `(.L_x_9651) ;  /* 0xffffffc000b07947 */ /* 0x000fea000383ffff */
.L_x_9534:
[----:B------:R-:W-:Y:S01]  /*10f60*/  BSSY B0, `(.L_x_9652) ;  /* 0x0000006000007945 */ /* 0x000fe20003800000 */
[----:B------:R-:W-:Y:S01]  /*10f70*/  PLOP3.LUT P6, PT, P6, PT, PT, 0x8, 0x0 ;  /* 0x000000000000781c */ /* 0x000fe200037ce170 */
[----:B------:R-:W-:-:S12]  /*10f80*/  IMAD.MOV.U32 R15, RZ, RZ, -0x1 ;  /* 0xffffffffff0f7424 */ /* 0x000fd800078e00ff */
[----:B0123--:R-:W-:Y:S05]  /*10f90*/  WARPSYNC.COLLECTIVE R15, `(.L_x_9653) ;  /* 0x000000000f087348 */ /* 0x00ffea0003c00000 */
[----:B------:R-:W-:Y:S01]  /*10fa0*/  VOTE.ANY R14, PT, P6 ;  /* 0x00000000000e7806 */ /* 0x000fe200030e0100 */
[----:B0123--:R-:W-:Y:S06]  /*10fb0*/  ENDCOLLECTIVE ;  /* 0x000000000000791b */ /* 0x00ffec0003800000 */
.L_x_9653:
[----:B------:R-:W-:Y:S05]  /*10fc0*/  BSYNC B0 ;  /* 0x0000000000007941 */ /* 0x000fea0003800000 */
.L_x_9652:
        /* <DEDUP_REMOVED lines=9> */
.L_x_9654:
[----:B------:R-:W-:Y:S01]  /*11060*/  IMAD.MOV.U32 R4, RZ, RZ, R14 ;  /* 0x000000ffff047224 */ /* 0x000fe200078e000e */
[----:B------:R-:W-:Y:S06]  /*11070*/  BRA `(.L_x_9655) ;  /* 0xffffffc000a07947 */ /* 0x000fec000383ffff */
.L_x_9536:
[----:B------:R-:W-:Y:S01]  /*11080*/  BSSY B0, `(.L_x_9656) ;  /* 0x0000007000007945 */ /* 0x000fe20003800000 */
[----:B------:R-:W-:Y:S02]  /*11090*/  IMAD.MOV.U32 R13, RZ, RZ, R6 ;  /* 0x000000ffff0d7224 */ /* 0x000fe400078e0006 */
[----:B------:R-:W-:Y:S02]  /*110a0*/  IMAD.MOV.U32 R11, RZ, RZ, 0x1f ;  /* 0x0000001fff0b7424 */ /* 0x000fe400078e00ff */
[----:B------:R-:W-:-:S07]  /*110b0*/  IMAD.MOV.U32 R15, RZ, RZ, -0x1 ;  /* 0xffffffffff0f7424 */ /* 0x000fce00078e00ff */
[----:B01234-:R-:W-:Y:S05]  /*110c0*/  WARPSYNC.COLLECTIVE R15, `(.L_x_9657) ;  /* 0x000000000f087348 */ /* 0x01ffea0003c00000 */
[----:B------:R0:W0:Y:S02]  /*110d0*/  SHFL.IDX P6, R14, R13, R12, R11 ;  /* 0x0000000c0d0e7389 */ /* 0x00002400000c000b */
[----:B01234-:R-:W-:Y:S01]  /*110e0*/  ENDCOLLECTIVE ;  /* 0x000000000000791b */ /* 0x01ffe20003800000 */
.L_x_9657:
[----:B------:R-:W-:Y:S05]  /*110f0*/  BSYNC B0 ;  /* 0x0000000000007941 */ /* 0x000fea0003800000 */
.L_x_9656:
[----:B------:R-:W-:Y:S05]  /*11100*/  BRA `(.L_x_9535) ;  /* 0xffffffc000987947 */ /* 0x000fea000383ffff */
.L_x_9540:
[----:B0-----:R0:W4:Y:S02]  /*11110*/  SYNCS.PHASECHK.TRANS64.TRYWAIT P0, [R7+URZ+0x22820], R0 ;  /* 0x02282000070075a7 */ /* 0x001124000800017f */
[----:B----4-:R-:W-:Y:S05]  /*11120*/  @!P0 NANOSLEEP.SYNCS 0x989680 ;  /* 0x009896800000895d */ /* 0x010fea0003900000 */
[----:B------:R-:W4:Y:S02]  /*11130*/  @!P0 SYNCS.PHASECHK.TRANS64 P0, [R7+URZ+0x22820], R0 ;  /* 0x02282000070085a7 */ /* 0x000f24000800007f */
[----:B----4-:R-:W-:Y:S05]  /*11140*/  @!P0 BRA `(.L_x_9540) ;  /* 0xfffffffc00f08947 */ /* 0x010fea000383ffff */
[----:B------:R-:W-:Y:S05]  /*11150*/  BRA `(.L_x_9658) ;  /* 0xffffffc400847947 */ /* 0x000fea000383ffff */
.L_x_9541:
        /* <DEDUP_REMOVED lines=8> */
[----:B0123--:R-:W-:Y:S05]  /*111e0*/  WARPSYNC.COLLECTIVE R15, `(.L_x_9660) ;  /* 0x000000000f087348 */ /* 0x00ffea0003c00000 */
[----:B------:R4:W0:Y:S02]  /*111f0*/  SHFL.IDX P6, R14, R13, R12, R11 ;  /* 0x0000000c0d0e7389 */ /* 0x00082400000c000b */
[----:B01234-:R-:W-:Y:S01]  /*11200*/  ENDCOLLECTIVE ;  /* 0x000000000000791b */ /* 0x01ffe20003800000 */
.L_x_9660:
[----:B------:R-:W-:Y:S05]  /*11210*/  BSYNC B0 ;  /* 0x0000000000007941 */ /* 0x000fea0003800000 */
.L_x_9659:
[----:B------:R-:W-:Y:S05]  /*11220*/  BRA `(.L_x_9661) ;  /* 0xffffffc4006c7947 */ /* 0x000fea000383ffff */
.L_x_9544:
[----:B------:R-:W-:Y:S01]  /*11230*/  BSSY B1, `(.L_x_9662) ;  /* 0x0000006000017945 */ /* 0x000fe20003800000 */
[----:B------:R-:W-:-:S07]  /*11240*/  IMAD.MOV.U32 R15, RZ, RZ, -0x1 ;  /* 0xffffffffff0f7424 */ /* 0x000fce00078e00ff */
[----:B0123--:R-:W-:Y:S05]  /*11250*/  WARPSYNC.COLLECTIVE R15, `(.L_x_9663) ;  /* 0x000000000f0c7348 */ /* 0x00ffea0003c00000 */
[----:B------:R-:W-:Y:S02]  /*11260*/  ELECT P6, UR62, PT ;  /* 0x00000000003e782f */ /* 0x000fe400038c0000 */
[----:B------:R-:W-:Y:S01]  /*11270*/  MOV R14, UR62 ;  /* 0x0000003e000e7c02 */ /* 0x000fe20008000f00 */
[----:B0123--:R-:W-:Y:S10]  /*11280*/  ENDCOLLECTIVE ;  /* 0x000000000000791b */ /* 0x00fff40003800000 */
.L_x_9663:
[----:B------:R-:W-:Y:S05]  /*11290*/  BSYNC B1 ;  /* 0x0000000000017941 */ /* 0x000fea0003800000 */
.L_x_9662:
[----:B------:R-:W-:Y:S05]  /*112a0*/  BRA `(.L_x_9664) ;  /* 0xffffffc400647947 */ /* 0x000fea000383ffff */
.L_x_9546:
[----:B0-----:R0:W4:Y:S02]  /*112b0*/  SYNCS.PHASECHK.TRANS64.TRYWAIT P1, [R5+URZ+0x22840], R0 ;  /* 0x02284000050075a7 */ /* 0x001124000802017f */
[----:B----4-:R-:W-:Y:S05]  /*112c0*/  @!P1 NANOSLEEP.SYNCS 0x989680 ;  /* 0x009896800000995d */ /* 0x010fea0003900000 */
[----:B------:R-:W4:Y:S02]  /*112d0*/  @!P1 SYNCS.PHASECHK.TRANS64 P1, [R5+URZ+0x22840], R0 ;  /* 0x02284000050095a7 */ /* 0x000f24000802007f */
[----:B----4-:R-:W-:Y:S05]  /*112e0*/  @!P1 BRA `(.L_x_9546) ;  /* 0xfffffffc00f09947 */ /* 0x010fea000383ffff */
[----:B------:R-:W-:Y:S05]  /*112f0*/  BRA `(.L_x_9665) ;  /* 0xffffffc400847947 */ /* 0x000fea000383ffff */
.L_x_9548:
[----:B----4-:R4:W0:Y:S02]  /*11300*/  SYNCS.PHASECHK.TRANS64.TRYWAIT P1, [R3+URZ+0x22840], R2 ;  /* 0x02284002030075a7 */ /* 0x010824000802017f */
[----:B0-----:R-:W-:Y:S05]  /*11310*/  @!P1 NANOSLEEP.SYNCS 0x989680 ;  /* 0x009896800000995d */ /* 0x001fea0003900000 */
[----:B------:R-:W0:Y:S02]  /*11320*/  @!P1 SYNCS.PHASECHK.TRANS64 P1, [R3+URZ+0x22840], R2 ;  /* 0x02284002030095a7 */ /* 0x000e24000802007f */
[----:B0-----:R-:W-:Y:S05]  /*11330*/  @!P1 BRA `(.L_x_9548) ;  /* 0xfffffffc00f09947 */ /* 0x001fea000383ffff */
[----:B------:R-:W-:Y:S05]  /*11340*/  BRA `(.L_x_9666) ;  /* 0xffffffc400907947 */ /* 0x000fea000383ffff */
.L_x_9550:
[----:B------:R0:W0:Y:S02]  /*11350*/  SYNCS.PHASECHK.TRANS64.TRYWAIT P1, [R5+URZ+0x22860], R0 ;  /* 0x02286000050075a7 */ /* 0x000024000802017f */
[----:B0-----:R-:W-:Y:S05]  /*11360*/  @!P1 NANOSLEEP.SYNCS 0x989680 ;  /* 0x009896800000995d */ /* 0x001fea0003900000 */
[----:B------:R-:W0:Y:S02]  /*11370*/  @!P1 SYNCS.PHASECHK.TRANS64 P1, [R5+URZ+0x22860], R0 ;  /* 0x02286000050095a7 */ /* 0x000e24000802007f */
[----:B0-----:R-:W-:Y:S05]  /*11380*/  @!P1 BRA `(.L_x_9550) ;  /* 0xfffffffc00f09947 */ /* 0x001fea000383ffff */
[----:B------:R-:W-:Y:S05]  /*11390*/  BRA `(.L_x_9667) ;  /* 0xffffffc4008c7947 */ /* 0x000fea000383ffff */
.L_x_9668:
        /* <DEDUP_REMOVED lines=14> */
.L_x_15553:


//--------------------- .text._ZN7cutlass13device_kernelIN5flash11enable_sm90INS1_16FlashAttnFwdSm90INS1_25CollectiveMainloopFwdSm90ILi2EN4cute5tupleIJNS5_1CILi1EEES8_S8_EEENS6_IJNS7_ILi128EEENS7_ILi96EEENS7_ILi64EEEEEELi256ENS_10bfloat16_tEfNS_4arch4Sm90ELb0ELb0ELb0ELb1ELb1ELb1ELb0ELb1ELb0ELb1ELb0ELb0EEENS1_21CollectiveEpilogueFwdINS6_IJSA_NS7_ILi256EEESB_EEES9_SE_SG_Li256ELb1ELb1ELb0ELb0EEENS1_36VarlenDynamicPersistentTileSchedulerILi128ELi96ELi256ELi128ELb0ELb1ELb1ELb0ELb1ELb1EEEEEEEEEvNT_6ParamsE --------------------------
	.section	.text._ZN7cutlass13device_kernelIN5flash11enable_sm90INS1_16FlashAttnFwdSm90INS1_25CollectiveMainloopFwdSm90ILi2EN4cute5tupleIJNS5_1CILi1EEES8_S8_EEENS6_IJNS7_ILi128EEENS7_ILi96EEENS7_ILi64EEEEEELi256ENS_10bfloat16_tEfNS_4arch4Sm90ELb0ELb0ELb0ELb1ELb1ELb1ELb0ELb1ELb0ELb1ELb0ELb0EEENS1_21CollectiveEpilogueFwdINS6_IJSA_NS7_ILi256EEESB_EEES9_SE_SG_Li256ELb1ELb1ELb0ELb0EEENS1_36VarlenDynamicPersistentTileSchedulerILi128ELi96ELi256ELi128ELb0ELb1ELb1ELb0ELb1ELb1EEEEEEEEEvNT_6ParamsE,"ax",@progbits
	.align	128
.text._ZN7cutlass13device_kernelIN5flash11enable_sm90INS1_16FlashAttnFwdSm90INS1_25CollectiveMainloopFwdSm90ILi2EN4cute5tupleIJNS5_1CILi1EEES8_S8_EEENS6_IJNS7_ILi128EEENS7_ILi96EEENS7_ILi64EEEEEELi256ENS_10bfloat16_tEfNS_4arch4Sm90ELb0ELb0ELb0ELb1ELb1ELb1ELb0ELb1ELb0ELb1ELb0ELb0EEENS1_21CollectiveEpilogueFwdINS6_IJSA_NS7_ILi256EEESB_EEES9_SE_SG_Li256ELb1ELb1ELb0ELb0EEENS1_36VarlenDynamicPersistentTileSchedulerILi128ELi96ELi256ELi128ELb0ELb1ELb1ELb0ELb1ELb1EEEEEEEEEvNT_6ParamsE:
        .type           _ZN7cutlass13device_kernelIN5flash11enable_sm90INS1_16FlashAttnFwdSm90INS1_25CollectiveMainloopFwdSm90ILi2EN4cute5tupleIJNS5_1CILi1EEES8_S8_EEENS6_IJNS7_ILi128EEENS7_ILi96EEENS7_ILi64EEEEEELi256ENS_10bfloat16_tEfNS_4arch4Sm90ELb0ELb0ELb0ELb1ELb1ELb1ELb0ELb1ELb0ELb1ELb0ELb0EEENS1_21CollectiveEpilogueFwdINS6_IJSA_NS7_ILi256EEESB_EEES9_SE_SG_Li256ELb1ELb1ELb0ELb0EEENS1_36VarlenDynamicPersistentTileSchedulerILi128ELi96ELi256ELi128ELb0ELb1ELb1ELb0ELb1ELb1EEEEEEEEEvNT_6ParamsE,@function
        .size           _ZN7cutlass13device_kernelIN5flash11enable_sm90INS1_16FlashAttnFwdSm90INS1_25CollectiveMainloopFwdSm90ILi2EN4cute5tupleIJNS5_1CILi1EEES8_S8_EEENS6_IJNS7_ILi128EEENS7_ILi96EEENS7_ILi64EEEEEELi256ENS_10bfloat16_tEfNS_4arch4Sm90ELb0ELb0ELb0ELb1ELb1ELb1ELb0ELb1ELb0ELb1ELb0ELb0EEENS1_21CollectiveEpilogueFwdINS6_IJSA_NS7_ILi256EEESB_EEES9_SE_SG_Li256ELb1ELb1ELb0ELb0EEENS1_36VarlenDynamicPersistentTileSchedulerILi128ELi96ELi256ELi128ELb0ELb1ELb1ELb0ELb1ELb1EEEEEEEEEvNT_6ParamsE,(.L_x_15554 - _ZN7cutlass13device_kernelIN5flash11enable_sm90INS1_16FlashAttnFwdSm90INS1_25CollectiveMainloopFwdSm90ILi2EN4cute5tupleIJNS5_1CILi1EEES8_S8_EEENS6_IJNS7_ILi128EEENS7_ILi96EEENS7_ILi64EEEEEELi256ENS_10bfloat16_tEfNS_4arch4Sm90ELb0ELb0ELb0ELb1ELb1ELb1ELb0ELb1ELb0ELb1ELb0ELb0EEENS1_21CollectiveEpilogueFwdINS6_IJSA_NS7_ILi256EEESB_EEES9_SE_SG_Li256ELb1ELb1ELb0ELb0EEENS1_36VarlenDynamicPersistentTileSchedulerILi128ELi96ELi256ELi128ELb0ELb1ELb1ELb0ELb1ELb1EEEEEEEEEvNT_6ParamsE)
        .other          _ZN7cutlass13device_kernelIN5flash11enable_sm90INS1_16FlashAttnFwdSm90INS1_25CollectiveMainloopFwdSm90ILi2EN4cute5tupleIJNS5_1CILi1EEES8_S8_EEENS6_IJNS7_ILi128EEENS7_ILi96EEENS7_ILi64EEEEEELi256ENS_10bfloat16_tEfNS_4arch4Sm90ELb0ELb0ELb0ELb1ELb1ELb1ELb0ELb1ELb0ELb1ELb0ELb0EEENS1_21CollectiveEpilogueFwdINS6_IJSA_NS7_ILi256EEESB_EEES9_SE_SG_Li256ELb1ELb1ELb0ELb0EEENS1_36VarlenDynamicPersistentTileSchedulerILi128ELi96ELi256ELi128ELb0ELb1ELb1ELb0ELb1ELb1EEEEEEEEEvNT_6ParamsE,@"STO_CUDA_ENTRY STV_DEFAULT"
_ZN7cutlass13device_kernelIN5flash11enable_sm90INS1_16FlashAttnFwdSm90INS1_25CollectiveMainloopFwdSm90ILi2EN4cute5tupleIJNS5_1CILi1EEES8_S8_EEENS6_IJNS7_ILi128EEENS7_ILi96EEENS7_ILi64EEEEEELi256ENS_10bfloat16_tEfNS_4arch4Sm90ELb0ELb0ELb0ELb1ELb1ELb1ELb0ELb1ELb0ELb1ELb0ELb0EEENS1_21CollectiveEpilogueFwdINS6_IJSA_NS7_ILi256EEESB_EEES9_SE_SG_Li256ELb1ELb1ELb0ELb0EEENS1_36VarlenDynamicPersistentTileSchedulerILi128ELi96ELi256ELi128ELb0ELb1ELb1ELb0ELb1ELb1EEEEEEEEEvNT_6ParamsE:
        /* <DEDUP_REMOVED lines=17> */
.L_x_9670:
[----:B------:R-:W-:Y:S05]  /*0110*/  BSYNC B0 ;  /* 0x0000000000007941 */ /* 0x000fea0003800000 */
.L_x_9669:
[----:B------:R-:W-:Y:S01]  /*0120*/  VOTEU.ANY UP0, P0 ;  /* 0x00000000003f7886 */ /* 0x000fe20000000100 */
[----:B------:R-:W0:Y:S01]  /*0130*/  SHFL.IDX PT, R3, R2, RZ, 0x1f ;  /* 0x00001fff02037589 */ /* 0x000e2200000e0000 */
[----:B------:R-:W-:Y:S01]  /*0140*/  UMOV UR4, 0x80 ;  /* 0x0000008000047882 */ /* 0x000fe20000000000 */
[----:B------:R-:W-:Y:S01]  /*0150*/  UMOV UR7, 0x100 ;  /* 0x0000010000077882 */ /* 0x000fe20000000000 */
[----:B------:R-:W-:Y:S01]  /*0160*/  SHF.R.U32.HI R4, RZ, 0x7, R0 ;  /* 0x00000007ff047819 */ /* 0x000fe20000011600 */
[----:B------:R-:W1:Y:S01]  /*0170*/  @UP0 S2UR UR8, SR_CgaCtaId ;  /* 0x00000000000809c3 */ /* 0x000e620000008800 */
[----:B------:R-:W-:Y:S01]  /*0180*/  @UP0 UMOV UR6, 0x400 ;  /* 0x0000040000060882 */ /* 0x000fe20000000000 */
[----:B------:R-:W-:-:S04]  /*0190*/  @UP0 UIADD3 UR4, -UR4, 0x100000, URZ ;  /* 0x0010000004040890 */ /* 0x000fc8000fffe13f */
[----:B------:R-:W-:Y:S02]  /*01a0*/  @UP0 USHF.L.U32 UR5, UR4, 0xb, URZ ;  /* 0x0000000b04050899 */ /* 0x000fe4000800063f */
[----:B------:R-:W-:Y:S01]  /*01b0*/  @UP0 USHF.L.U32 UR4, UR4, 0x1, URZ ;  /* 0x0000000104040899 */ /* 0x000fe2000800063f */
[----:B------:R-:W-:Y:S01]  /*01c0*/  VOTEU.ANY UP1, P0 ;  /* 0x00000000003f7886 */ /* 0x000fe20000020100 */
[----:B0-----:R-:W-:Y:S02]  /*01d0*/  ISETP.NE.AND P1, PT, R3, RZ, PT ;  /* 0x000000ff0300720c */ /* 0x001fe40003f25270 */
[----:B------:R0:W2:Y:S01]  /*01e0*/  SHFL.IDX PT, R3, R4, RZ, 0x1f ;  /* 0x00001fff04037589 */ /* 0x0000a200000e0000 */
[----:B-1----:R-:W-:Y:S02]  /*01f0*/  @UP0 ULEA UR8, UR8, UR6, 0x18 ;  /* 0x0000000608080291 */ /* 0x002fe4000f8ec03f */
[----:B------:R-:W-:-:S04]  /*0200*/  @UP0 UIADD3 UR6, -UR7, 0x100000, URZ ;  /* 0x0010000007060890 */ /* 0x000fc8000fffe13f */
[----:B------:R-:W-:Y:S02]  /*0210*/  @UP0 USHF.L.U32 UR7, UR6, 0xb, URZ ;  /* 0x0000000b06070899 */ /* 0x000fe4000800063f */
[----:B------:R-:W-:Y:S01]  /*0220*/  @UP0 USHF.L.U32 UR6, UR6, 0x1, URZ ;  /* 0x0000000106060899 */ /* 0x000fe2000800063f */
[----:B------:R-:W-:Y:S01]  /*0230*/  VOTEU.ANY UP0, P0 ;  /* 0x00000000003f7886 */ /* 0x000fe20000000100 */
[----:B------:R-:W1:Y:S04]  /*0240*/  FENCE.VIEW.ASYNC.S ;  /* 0x00000000000073c6 */ /* 0x000e680000000000 */
[----:B-1----:R0:W1:Y:S06]  /*0250*/  @UP0 SYNCS.EXCH.64 URZ, [UR8+0x22800], UR4 ;  /* 0x02280004083f05b2 */ /* 0x00206c0008000100 */
[----:B------:R0:W3:Y:S02]  /*0260*/  @UP1 SYNCS.EXCH.64 URZ, [UR8+0x22820], UR6 ;  /* 0x02282006083f15b2 */ /* 0x0000e40008000100 */
        /* <DEDUP_REMOVED lines=17> */
[----:B------:R0:W0:Y:S01]  /*0380*/  SYNCS.EXCH.64 URZ, [UR8+0x22848], UR6 ;  /* 0x02284806083f75b2 */ /* 0x0000220008000100 */
[----:B------:R-:W-:Y:S01]  /*0390*/  NOP ;  /* 0x0000000000007918 */ /* 0x000fe20000000000 */
.L_x_9671:
        /* <DEDUP_REMOVED lines=22> */
.L_x_9672:
        /* <DEDUP_REMOVED lines=18> */
.L_x_9673:
        /* <DEDUP_REMOVED lines=22> */
.L_x_9674:
        /* <DEDUP_REMOVED lines=22> */
.L_x_9675:
[----:B--2---:R-:W-:Y:S01]  /*08e0*/  ISETP.NE.AND P0, PT, R3, RZ, PT ;  /* 0x000000ff0300720c */ /* 0x004fe20003f05270 */
[----:B------:R-:W-:Y:S01]  /*08f0*/  IMAD.MOV.U32 R3, RZ, RZ, 0x1 ;  /* 0x00000001ff037424 */ /* 0x000fe200078e00ff */
[----:B------:R-:W-:Y:S01]  /*0900*/  NOP ;  /* 0x0000000000007918 */ /* 0x000fe20000000000 */
[----:B------:R-:W-:Y:S01]  /*0910*/  ULDC.64 UR40, c[0x0][0x208] ;  /* 0x0000820000287ab9 */ /* 0x000fe20000000a00 */
[----:B------:R-:W-:Y:S02]  /*0920*/  BSSY B9, `(.L_x_9676) ;  /* 0x00015f0000097945 */ /* 0x000fe40003800000 */
[----:B------:R-:W-:-:S05]  /*0930*/  SEL R3, R3, 0x2, !P0 ;  /* 0x0000000203037807 */ /* 0x000fca0004000000 */
[----:B------:R2:W-:Y:S01]  /*0940*/  STL [R1], R3 ;  /* 0x0000000301007387 */ /* 0x0005e20000100800 */
[----:B01-34-:R-:W-:Y:S06]  /*0950*/  BAR.SYNC.DEFER_BLOCKING 0x0 ;  /* 0x0000000000007b1d */ /* 0x01bfec0000010000 */
[----:B------:R-:W-:Y:S05]  /*0960*/  @!P0 BRA `(.L_x_9677) ;  /* 0x000000f400ec8947 */ /* 0x000fea0003800000 */
.L_x_9678:
[----:B------:R-:W-:-:S08]  /*0970*/  NOP ;  /* 0x0000000000007918 */ /* 0x000fd00000000000 */
[----:B------:R-:W0:Y:S02]  /*0980*/  USETMAXREG.TRY_ALLOC.CTAPOOL UP0, 0xe8 ;  /* 0x000000e8000079c8 */ /* 0x000e240008000600 */
[----:B0-----:R-:W-:-:S13]  /*0990*/  PLOP3.LUT P0, PT, PT, PT, UP0, 0x80, 0x0 ;  /* 0x000000000000781c */ /* 0x001fda0003f0f008 */
[----:B------:R-:W-:Y:S05]  /*09a0*/  @!P0 BRA `(.L_x_9678) ;  /* 0xfffffffc00f08947 */ /* 0x000fea000383ffff */
[----:B--2---:R-:W-:Y:S01]  /*09b0*/  SHF.R.U32.HI R3, RZ, 0x7, R0 ;  /* 0x00000007ff037819 */ /* 0x004fe20000011600 */
[----:B------:R-:W0:Y:S01]  /*09c0*/  S2R R2, SR_CgaCtaId ;  /* 0x0000000000027919 */ /* 0x000e220000008800 */
[----:B------:R-:W-:Y:S01]  /*09d0*/  MOV R19, 0x400 ;  /* 0x0000040000137802 */ /* 0x000fe20000000f00 */
[----:B------:R-:W-:Y:S01]  /*09e0*/  ULDC UR4, c[0x0][0xc3c] ;  /* 0x00030f0000047ab9 */ /* 0x000fe20000000800 */
[----:B------:R-:W-:Y:S06]  /*09f0*/  BAR.ARV 0x8, 0x180 ;  /* 0x0206000000007b1d */ /* 0x000fec0000002000 */
[----:B------:R-:W-:-:S13]  /*0a00*/  ISETP.NE.AND P0, PT, R3, 0x1, PT ;  /* 0x000000010300780c */ /* 0x000fda0003f05270 */
[----:B------:R-:W-:Y:S08]  /*0a10*/  @!P0 BAR.ARV 0x9, 0x100 ;  /* 0x0244000000008b1d */ /* 0x000ff00000002000 */
[----:B------:R-:W-:Y:S01]  /*0a20*/  BAR.SYNC.DEFER_BLOCKING 0x5, 0x180 ;  /* 0x0146000000007b1d */ /* 0x000fe20000010000 */
[----:B0-----:R-:W-:-:S05]  /*0a30*/  LEA R19, R2, R19, 0x18 ;  /* 0x0000001302137211 */ /* 0x001fca00078ec0ff */
[----:B------:R-:W0:Y:S02]  /*0a40*/  LDS.128 R32, [R19+0x228d0] ;  /* 0x0228d00013207984 */ /* 0x000e240000000c00 */
[----:B------:R-:W-:Y:S06]  /*0a50*/  BAR.ARV 0x4, 0x180 ;  /* 0x0106000000007b1d */ /* 0x000fec0000002000 */
[----:B0-----:R-:W-:-:S13]  /*0a60*/  ISETP.GE.AND P0, PT, R35, UR4, PT ;  /* 0x0000000423007c0c */ /* 0x001fda000bf06270 */
[----:B------:R-:W-:Y:S05]  /*0a70*/  @P0 BRA `(.L_x_9679) ;  /* 0x0000015c00680947 */ /* 0x000fea0003800000 */
[----:B------:R-:W2:Y:S01]  /*0a80*/  LDL.LU R12, [R1] ;  /* 0x00000000010c7983 */ /* 0x000ea20000300800 */
[----:B------:R-:W-:Y:S01]  /*0a90*/  VIADD R11, R0, 0xffffff80 ;  /* 0xffffff80000b7836 */ /* 0x000fe20000000000 */
[----:B------:R-:W-:Y:S01]  /*0aa0*/  CS2R R206, SRZ ;  /* 0x0000000000ce7805 */ /* 0x000fe2000001ff00 */
[----:B------:R-:W-:Y:S02]  /*0ab0*/  IMAD.MOV.U32 R18, RZ, RZ, RZ ;  /* 0x000000ffff127224 */ /* 0x000fe400078e00ff */
[----:B------:R-:W-:Y:S01]  /*0ac0*/  IMAD.MOV.U32 R216, RZ, RZ, RZ ;  /* 0x000000ffffd87224 */ /* 0x000fe200078e00ff */
[----:B------:R-:W-:-:S04]  /*0ad0*/  SHF.R.S32.HI R0, RZ, 0x1f, R11 ;  /* 0x0000001fff007819 */ /* 0x000fc8000001140b */
[CC--:B------:R-:W-:Y:S02]  /*0ae0*/  LEA.HI R2, R0.reuse, R11.reuse, RZ, 0x7 ;  /* 0x0000000b00027211 */ /* 0x0c0fe400078f38ff */
[----:B------:R-:W-:Y:S02]  /*0af0*/  LEA.HI R229, R0, R11, RZ, 0x5 ;  /* 0x0000000b00e57211 */ /* 0x000fe400078f28ff */
[C---:B------:R-:W-:Y:S02]  /*0b00*/  LOP3.LUT R3, R2.reuse, 0xffffff80, RZ, 0xc0, !PT ;  /* 0xffffff8002037812 */ /* 0x040fe400078ec0ff */
[----:B------:R-:W-:Y:S02]  /*0b10*/  SHF.R.S32.HI R13, RZ, 0x7, R2 ;  /* 0x00000007ff0d7819 */ /* 0x000fe40000011402 */
[----:B------:R-:W-:Y:S01]  /*0b20*/  SHF.R.S32.HI R229, RZ, 0x5, R229 ;  /* 0x00000005ffe57819 */ /* 0x000fe200000114e5 */
[----:B------:R-:W-:Y:S01]  /*0b30*/  IMAD.IADD R10, R11, 0x1, -R3 ;  /* 0x000000010b0a7824 */ /* 0x000fe200078e0a03 */
[----:B------:R-:W-:-:S04]  /*0b40*/  LEA.HI R2, R2, R13, RZ, 0x1 ;  /* 0x0000000d02027211 */ /* 0x000fc800078f08ff */
[----:B------:R-:W-:Y:S02]  /*0b50*/  SHF.R.S32.HI R5, RZ, 0x1f, R10 ;  /* 0x0000001fff057819 */ /* 0x000fe4000001140a */
[----:B------:R-:W-:Y:S02]  /*0b60*/  LOP3.LUT R2, R2, 0x3fffffe, RZ, 0xc0, !PT ;  /* 0x03fffffe02027812 */ /* 0x000fe400078ec0ff */
[CC--:B------:R-:W-:Y:S02]  /*0b70*/  LEA.HI R7, R5.reuse, R10.reuse, RZ, 0x2 ;  /* 0x0000000a05077211 */ /* 0x0c0fe400078f10ff */
[----:B------:R-:W-:Y:S01]  /*0b80*/  LEA.HI R5, R5, R10, RZ, 0x5 ;  /* 0x0000000a05057211 */ /* 0x000fe200078f28ff */
[----:B------:R-:W-:Y:S01]  /*0b90*/  IMAD.IADD R2, R13, 0x1, -R2 ;  /* 0x000000010d027824 */ /* 0x000fe200078e0a02 */
[--C-:B------:R-:W-:Y:S02]  /*0ba0*/  SHF.R.S32.HI R4, RZ, 0x2, R7.reuse ;  /* 0x00000002ff047819 */ /* 0x100fe40000011407 */
        /* <DEDUP_REMOVED lines=9> */
[----:B------:R-:W-:Y:S01]  /*0c40*/  LEA.HI R3, R3, R6, RZ, 0x1 ;  /* 0x0000000603037211 */ /* 0x000fe200078f08ff */
[----:B------:R-:W-:Y:S02]  /*0c50*/  IMAD R5, R5, 0x10, R8 ;  /* 0x0000001005057824 */ /* 0x000fe400078e0208 */
[----:B------:R-:W-:Y:S01]  /*0c60*/  IMAD.IADD R4, R11, 0x1, -R4 ;  /* 0x000000010b047824 */ /* 0x000fe200078e0a04 */
[----:B------:R-:W-:Y:S01]  /*0c70*/  LOP3.LUT R3, R3, 0x1ffffffe, RZ, 0xc0, !PT ;  /* 0x1ffffffe03037812 */ /* 0x000fe200078ec0ff */
[----:B------:R-:W-:Y:S01]  /*0c80*/  IMAD R8, R2, 0x40, R5 ;  /* 0x0000004002087824 */ /* 0x000fe200078e0205 */
[CC--:B------:R-:W-:Y:S01]  /*0c90*/  LEA.HI R2, R0.reuse, R11.reuse, RZ, 0x2 ;  /* 0x0000000b00027211 */ /* 0x0c0fe200078f10ff */
[----:B------:R-:W-:Y:S01]  /*0ca0*/  IMAD R4, R229, 0x10, R4 ;  /* 0x00000010e5047824 */ /* 0x000fe200078e0204 */
[----:B------:R-:W-:Y:S01]  /*0cb0*/  LEA.HI R0, R0, R11, RZ, 0x3 ;  /* 0x0000000b00007211 */ /* 0x000fe200078f18ff */
[----:B------:R-:W-:Y:S01]  /*0cc0*/  IMAD.IADD R3, R6, 0x1, -R3 ;  /* 0x0000000106037824 */ /* 0x000fe200078e0a03 */
[--C-:B------:R-:W-:Y:S01]  /*0cd0*/  SHF.R.S32.HI R204, RZ, 0x2, R2.reuse ;  /* 0x00000002ffcc7819 */ /* 0x100fe20000011402 */
[----:B------:R-:W-:Y:S02]  /*0ce0*/  STL [R1+0x48], R8 ;  /* 0x0000480801007387 */ /* 0x000fe40000100800 */
[----:B------:R-:W-:Y:S01]  /*0cf0*/  IMAD R6, R4, 0x8, R3 ;  /* 0x0000000804067824 */ /* 0x000fe200078e0203 */
[----:B------:R-:W-:Y:S01]  /*0d00*/  SHF.R.S32.HI R3, RZ, 0x1f, R2 ;  /* 0x0000001fff037819 */ /* 0x000fe20000011402 */
[----:B------:R-:W-:Y:S01]  /*0d10*/  VIADD R5, R204, 0x40 ;  /* 0x00000040cc057836 */ /* 0x000fe20000000000 */
[----:B------:R-:W-:Y:S01]  /*0d20*/  SHF.R.S32.HI R4, RZ, 0x3, R0 ;  /* 0x00000003ff047819 */ /* 0x000fe20000011400 */
[----:B------:R-:W-:Y:S01]  /*0d30*/  STL [R1+0x28], RZ ;  /* 0x000028ff01007387 */ /* 0x000fe20000100800 */
[----:B------:R-:W-:Y:S01]  /*0d40*/  LOP3.LUT R0, R0, 0xfffffff8, RZ, 0xc0, !PT ;  /* 0xfffffff800007812 */ /* 0x000fe200078ec0ff */
[----:B------:R-:W-:Y:S01]  /*0d50*/  IMAD.SHL.U32 R227, R5, 0x40, RZ ;  /* 0x0000004005e37824 */ /* 0x000fe200078e00ff */
[----:B------:R-:W-:Y:S01]  /*0d60*/  LOP3.LUT R2, R2, 0xfffffffc, RZ, 0xc0, !PT ;  /* 0xfffffffc02027812 */ /* 0x000fe200078ec0ff */
[----:B------:R-:W-:Y:S01]  /*0d70*/  IMAD.SHL.U32 R6, R6, 0x8, RZ ;  /* 0x0000000806067824 */ /* 0x000fe200078e00ff */
[----:B------:R-:W-:Y:S01]  /*0d80*/  LEA.HI R3, R3, R204, RZ, 0x3 ;  /* 0x000000cc03037211 */ /* 0x000fe200078f18ff */
[----:B------:R-:W-:Y:S01]  /*0d90*/  IMAD.IADD R9, R11, 0x1, -R0 ;  /* 0x000000010b097824 */ /* 0x000fe200078e0a00 */
[----:B------:R-:W-:Y:S01]  /*0da0*/  LOP3.LUT R227, R227, 0x1c0, RZ, 0xc0, !PT ;  /* 0x000001c0e3e37812 */ /* 0x000fe200078ec0ff */
[----:B------:R-:W-:Y:S01]  /*0db0*/  IMAD.IADD R4, R11, 0x1, -R2 ;  /* 0x000000010b047824 */ /* 0x000fe200078e0a02 */
[----:B------:R-:W-:Y:S01]  /*0dc0*/  LOP3.LUT R3, R3, 0xfffffff8, RZ, 0xc0, !PT ;  /* 0xfffffff803037812 */ /* 0x000fe200078ec0ff */
[----:B------:R-:W-:Y:S01]  /*0dd0*/  IMAD.SHL.U32 R217, R9, 0x8, RZ ;  /* 0x0000000809d97824 */ /* 0x000fe200078e00ff */
[----:B------:R-:W-:Y:S01]  /*0de0*/  SHF.R.S32.HI R2, RZ, 0x1f, R5 ;  /* 0x0000001fff027819 */ /* 0x000fe20000011405 */
[C---:B------:R-:W-:Y:S01]  /*0df0*/  IMAD.SHL.U32 R16, R4.reuse, 0x8, RZ ;  /* 0x0000000804107824 */ /* 0x040fe200078e00ff */
[----:B------:R-:W-:Y:S01]  /*0e00*/  LEA.HI R0, R4, R4, RZ, 0x1 ;  /* 0x0000000404007211 */ /* 0x000fe200078f08ff */
[----:B------:R-:W-:Y:S01]  /*0e10*/  IMAD.IADD R9, R204, 0x1, -R3 ;  /* 0x00000001cc097824 */ /* 0x000fe200078e0a03 */
[----:B------:R-:W-:Y:S01]  /*0e20*/  LEA.HI R3, R2, R5, RZ, 0x3 ;  /* 0x0000000502037211 */ /* 0x000fe200078f18ff */
[----:B------:R-:W-:Y:S01]  /*0e30*/  IMAD.SHL.U32 R22, R4, 0x4, RZ ;  /* 0x0000000404167824 */ /* 0x000fe200078e00ff */
[----:B------:R-:W-:Y:S01]  /*0e40*/  LOP3.LUT R0, R0, 0x1ffffffe, RZ, 0xc0, !PT ;  /* 0x1ffffffe00007812 */ /* 0x000fe200078ec0ff */
[----:B------:R-:W-:Y:S01]  /*0e50*/  VIADD R13, R217, 0x40 ;  /* 0x00000040d90d7836 */ /* 0x000fe20000000000 */
[----:B------:R0:W-:Y:S01]  /*0e60*/  STL [R1+0x30], R9 ;  /* 0x0000300901007387 */ /* 0x0001e20000100800 */
[----:B------:R-:W-:Y:S01]  /*0e70*/  IMAD.SHL.U32 R3, R3, 0x40, RZ ;  /* 0x0000004003037824 */ /* 0x000fe200078e00ff */
[----:B------:R-:W-:Y:S01]  /*0e80*/  SHF.R.S32.HI R5, RZ, 0x1f, R217 ;  /* 0x0000001fff057819 */ /* 0x000fe200000114d9 */
[----:B------:R-:W-:Y:S01]  /*0e90*/  VIADD R11, R217, 0xc0 ;  /* 0x000000c0d90b7836 */ /* 0x000fe20000000000 */
[----:B------:R-:W-:Y:S01]  /*0ea0*/  SHF.R.S32.HI R14, RZ, 0x1f, R13 ;  /* 0x0000001fff0e7819 */ /* 0x000fe2000001140d */
[----:B------:R-:W-:Y:S01]  /*0eb0*/  IMAD.IADD R0, R4, 0x1, -R0 ;  /* 0x0000000104007824 */ /* 0x000fe200078e0a00 */
[----:B------:R-:W-:Y:S01]  /*0ec0*/  LOP3.LUT R3, R3, 0xfffffe00, RZ, 0xc0, !PT ;  /* 0xfffffe0003037812 */ /* 0x000fe200078ec0ff */
[----:B------:R-:W-:Y:S01]  /*0ed0*/  VIADD R208, R22, 0x10 ;  /* 0x0000001016d07836 */ /* 0x000fe20000000000 */
[----:B------:R-:W-:Y:S01]  /*0ee0*/  LOP3.LUT R4, R227, 0x38, R16, 0xf8, !PT ;  /* 0x00000038e3047812 */ /* 0x000fe200078ef810 */
[----:B------:R-:W-:Y:S01]  /*0ef0*/  IMAD R0, R0, 0x8, R8 ;  /* 0x0000000800007824 */ /* 0x000fe200078e0208 */
[----:B0-----:R-:W-:Y:S01]  /*0f00*/  SHF.R.U32.HI R9, RZ, 0x3, R227 ;  /* 0x00000003ff097819 */ /* 0x001fe200000116e3 */
[----:B------:R0:W-:Y:S01]  /*0f10*/  STL [R1+0x4], R3 ;  /* 0x0000040301007387 */ /* 0x0001e20000100800 */
[----:B------:R-:W-:Y:S01]  /*0f20*/  SHF.R.S32.HI R5, RZ, 0x1f, R208 ;  /* 0x0000001fff057819 */ /* 0x000fe200000114d0 */
[C---:B------:R-:W-:Y:S01]  /*0f30*/  VIADD R2, R16.reuse, 0x20 ;  /* 0x0000002010027836 */ /* 0x040fe20000000000 */
[----:B------:R-:W-:Y:S01]  /*0f40*/  LOP3.LUT R4, R3, R4, R9, 0xf6, !PT ;  /* 0x0000000403047212 */ /* 0x000fe200078ef609 */
[----:B------:R-:W-:Y:S01]  /*0f50*/  VIADD R213, R16, 0x40 ;  /* 0x0000004010d57836 */ /* 0x000fe20000000000 */
[----:B------:R-:W-:Y:S01]  /*0f60*/  SHF.L.U64.HI R5, R208, 0x1, R5 ;  /* 0x00000001d0057819 */ /* 0x000fe20000010205 */
[C---:B------:R-:W-:Y:S01]  /*0f70*/  VIADD R212, R16.reuse, 0x60 ;  /* 0x0000006010d47836 */ /* 0x040fe20000000000 */
[----:B------:R-:W-:Y:S01]  /*0f80*/  SHF.R.S32.HI R17, RZ, 0x1f, R16 ;  /* 0x0000001fff117819 */ /* 0x000fe20000011410 */
[----:B------:R-:W-:Y:S01]  /*0f90*/  VIADD R211, R16, 0x80 ;  /* 0x0000008010d37836 */ /* 0x000fe20000000000 */
[----:B------:R-:W-:Y:S01]  /*0fa0*/  SHF.R.S32.HI R205, RZ, 0x1f, R2 ;  /* 0x0000001fffcd7819 */ /* 0x000fe20000011402 */
[----:B0-----:R-:W-:Y:S01]  /*0fb0*/  IMAD.IADD R3, R10, 0x1, -R7 ;  /* 0x000000010a037824 */ /* 0x001fe200078e0a07 */
        /* <DEDUP_REMOVED lines=9> */
[----:B--2---:R-:W-:Y:S01]  /*1050*/  LOP3.LUT R209, R12, 0x1, RZ, 0xfc, !PT ;  /* 0x000000010cd17812 */ /* 0x004fe200078efcff */
[----:B------:R-:W-:-:S05]  /*1060*/  VIADD R12, R217, 0x80 ;  /* 0x00000080d90c7836 */ /* 0x000fca0000000000 */
[----:B------:R-:W-:Y:S02]  /*1070*/  SHF.R.S32.HI R13, RZ, 0x1f, R12 ;  /* 0x0000001fff0d7819 */ /* 0x000fe4000001140c */
[----:B------:R-:W-:Y:S01]  /*1080*/  SHF.R.S32.HI R12, RZ, 0x1f, R11 ;  /* 0x0000001fff0c7819 */ /* 0x000fe2000001140b */
[----:B------:R-:W-:-:S05]  /*1090*/  IMAD.SHL.U32 R11, R208, 0x2, RZ ;  /* 0x00000002d00b7824 */ /* 0x000fca00078e00ff */
[----:B------:R-:W-:Y:S04]  /*10a0*/  STL [R1+0x40], R11 ;  /* 0x0000400b01007387 */ /* 0x000fe80000100800 */
[----:B------:R0:W-:Y:S04]  /*10b0*/  STL [R1+0x4c], R3 ;  /* 0x00004c0301007387 */ /* 0x0001e80000100800 */
[----:B------:R1:W-:Y:S04]  /*10c0*/  STL [R1+0x54], R6 ;  /* 0x0000540601007387 */ /* 0x0003e80000100800 */
[----:B------:R1:W-:Y:S01]  /*10d0*/  STL [R1+0x3c], R5 ;  /* 0x00003c0501007387 */ /* 0x0003e20000100800 */
[----:B0-----:R-:W-:-:S03]  /*10e0*/  IMAD R3, R4, 0x2, R19 ;  /* 0x0000000204037824 */ /* 0x001fc600078e0213 */
[----:B------:R1:W-:Y:S04]  /*10f0*/  STL [R1+0x50], R0 ;  /* 0x0000500001007387 */ /* 0x0003e80000100800 */
[----:B------:R1:W-:Y:S02]  /*1100*/  STL [R1+0x44], R3 ;  /* 0x0000440301007387 */ /* 0x0003e40000100800 */
.L_x_9822:
[----:B012---:R-:W0:Y:S02]  /*1110*/  LDC.64 R4, c[0x0][0xc88] ;  /* 0x00032200ff047b82 */ /* 0x007e240000000a00 */
[----:B0-----:R-:W-:-:S05]  /*1120*/  IMAD.WIDE R4, R35, 0x4, R4 ;  /* 0x0000000423047825 */ /* 0x001fca00078e0204 */
[----:B------:R-:W2:Y:S01]  /*1130*/  LDG.E R0, desc[UR40][R4.64] ;  /* 0x0000002804007981 */ /* 0x000ea2000c1e1900 */
[----:B------:R-:W-:Y:S05]  /*1140*/  YIELD ;  /* 0x0000000000007946 */ /* 0x000fea0003800000 */
[----:B------:R-:W-:Y:S01]  /*1150*/  ULDC.64 UR4, c[0x0][0xa28] ;  /* 0x00028a0000047ab9 */ /* 0x000fe20000000a00 */
[----:B------:R-:W-:Y:S01]  /*1160*/  ULDC.64 UR8, c[0x0][0xa18] ;  /* 0x0002860000087ab9 */ /* 0x000fe20000000a00 */
[----:B------:R-:W-:Y:S01]  /*1170*/  ISETP.NE.U32.AND P1, PT, RZ, UR4, PT ;  /* 0x00000004ff007c0c */ /* 0x000fe2000bf25070 */
[----:B------:R-:W-:Y:S01]  /*1180*/  ULDC.64 UR6, c[0x0][0xa08] ;  /* 0x0002820000067ab9 */ /* 0x000fe20000000a00 */
[----:B------:R-:W-:Y:S01]  /*1190*/  IMAD.MOV.U32 R35, RZ, RZ, RZ ;  /* 0x000000ffff237224 */ /* 0x000fe200078e00ff */
[----:B------:R-:W-:-:S02]  /*11a0*/  ISETP.NE.U32.AND P0, PT, RZ, UR6, PT ;  /* 0x00000006ff007c0c */ /* 0x000fc4000bf05070 */
[----:B------:R-:W-:Y:S02]  /*11b0*/  ISETP.NE.AND.EX P1, PT, RZ, UR5, PT, P1 ;  /* 0x00000005ff007c0c */ /* 0x000fe4000bf25310 */
[----:B------:R-:W-:Y:S02]  /*11c0*/  ISETP.NE.AND.EX P0, PT, RZ, UR7, PT, P0 ;  /* 0x00000007ff007c0c */ /* 0x000fe4000bf05300 */
[----:B--2---:R-:W-:Y:S01]  /*11d0*/  SHF.R.S32.HI R3, RZ, 0x1f, R0 ;  /* 0x0000001fff037819 */ /* 0x004fe20000011400 */
[----:B------:R-:W-:Y:S08]  /*11e0*/  STL [R1+0x24], R0 ;  /* 0x0000240001007387 */ /* 0x000ff00000100800 */
[C---:B------:R-:W-:Y:S01]  /*11f0*/  @P1 LEA R6, P2, R0.reuse, UR4, 0x2 ;  /* 0x0000000400061c11 */ /* 0x040fe2000f8410ff */
[C---:B------:R-:W-:Y:S01]  /*1200*/  IMAD.SHL.U32 R37, R0.reuse, 0x4, RZ ;  /* 0x0000000400257824 */ /* 0x040fe200078e00ff */
[C-C-:B------:R-:W-:Y:S01]  /*1210*/  SHF.L.U64.HI R36, R0.reuse, 0x2, R3.reuse ;  /* 0x0000000200247819 */ /* 0x140fe20000010203 */
[----:B------:R0:W-:Y:S01]  /*1220*/  STL [R1+0x38], R3 ;  /* 0x0000380301007387 */ /* 0x0001e20000100800 */
[----:B------:R-:W-:-:S02]  /*1230*/  @P1 LEA.HI.X R7, R0, UR5, R3, 0x2, P2 ;  /* 0x0000000500071c11 */ /* 0x000fc400090f1403 */
[----:B------:R-:W-:Y:S01]  /*1240*/  ISETP.NE.U32.AND P2, PT, RZ, UR8, PT ;  /* 0x00000008ff007c0c */ /* 0x000fe2000bf45070 */
[----:B------:R-:W-:Y:S01]  /*1250*/  ULDC UR4, c[0x0][0x288] ;  /* 0x0000a20000047ab9 */ /* 0x000fe20000000800 */
[C---:B------:R-:W-:Y:S01]  /*1260*/  IADD3 R8, P3, R37.reuse, UR6, RZ ;  /* 0x0000000625087c10 */ /* 0x040fe2000ff7e0ff */
[----:B------:R1:W-:Y:S01]  /*1270*/  STL [R1+0x1c], R37 ;  /* 0x00001c2501007387 */ /* 0x0003e20000100800 */
[----:B------:R-:W-:Y:S01]  /*1280*/  ISETP.NE.AND.EX P2, PT, RZ, UR9, PT, P2 ;  /* 0x00000009ff007c0c */ /* 0x000fe2000bf45320 */
[----:B0-----:R-:W-:Y:S01]  /*1290*/  IMAD.MOV.U32 R3, RZ, RZ, RZ ;  /* 0x000000ffff037224 */ /* 0x001fe200078e00ff */
[C---:B------:R-:W-:Y:S01]  /*12a0*/  IADD3.X R9, R36.reuse, UR7, RZ, P3, !PT ;  /* 0x0000000724097c10 */ /* 0x040fe20009ffe4ff */
[----:B------:R-:W-:Y:S01]  /*12b0*/  IMAD.U32 R31, RZ, RZ, UR4 ;  /* 0x00000004ff1f7e24 */ /* 0x000fe2000f8e00ff */
[----:B------:R-:W-:Y:S01]  /*12c0*/  ULDC.64 UR4, c[0x0][0x418] ;  /* 0x0001060000047ab9 */ /* 0x000fe20000000a00 */
[----:B------:R1:W-:Y:S04]  /*12d0*/  STL [R1+0x20], R36 ;  /* 0x0000202401007387 */ /* 0x0003e80000100800 */
[----:B------:R1:W5:Y:S04]  /*12e0*/  @P1 LDG.E R3, desc[UR40][R6.64] ;  /* 0x0000002806031981 */ /* 0x000368000c1e1900 */
[----:B------:R-:W-:Y:S01]  /*12f0*/  @P2 IADD3 R4, P1, R37, UR8, RZ ;  /* 0x0000000825042c10 */ /* 0x000fe2000ff3e0ff */
[----:B------:R1:W5:Y:S03]  /*1300*/  @P0 LDG.E R35, desc[UR40][R8.64] ;  /* 0x0000002808230981 */ /* 0x000366000c1e1900 */
[----:B------:R-:W-:-:S05]  /*1310*/  @P2 IADD3.X R5, R36, UR9, RZ, P1, !PT ;  /* 0x0000000924052c10 */ /* 0x000fca0008ffe4ff */
[----:B------:R1:W5:Y:S01]  /*1320*/  @P2 LDG.E R31, desc[UR40][R4.64] ;  /* 0x00000028041f2981 */ /* 0x000362000c1e1900 */
[----:B------:R-:W-:Y:S01]  /*1330*/  UISETP.NE.U32.AND UP0, UPT, UR4, URZ, UPT ;  /* 0x0000003f0400728c */ /* 0x000fe2000bf05070 */
[----:B------:R-:W-:Y:S02]  /*1340*/  IMAD.MOV.U32 R29, RZ, RZ, R0 ;  /* 0x000000ffff1d7224 */ /* 0x000fe400078e0000 */
[----:B------:R-:W-:Y:S01]  /*1350*/  ULDC UR4, c[0x0][0x424] ;  /* 0x0001090000047ab9 */ /* 0x000fe20000000800 */
[----:B------:R-:W-:-:S03]  /*1360*/  UISETP.NE.AND.EX UP0, UPT, UR5, URZ, UPT, UP0 ;  /* 0x0000003f0500728c */ /* 0x000fc6000bf05300 */
[----:B------:R-:W-:Y:S01]  /*1370*/  ULDC UR5, c[0x0][0x2f0] ;  /* 0x0000bc0000057ab9 */ /* 0x000fe20000000800 */
[----:B------:R-:W-:-:S04]  /*1380*/  USEL UR4, UR4, 0x1, UP0 ;  /* 0x0000000104047887 */ /* 0x000fc80008000000 */
[----:B------:R-:W-:-:S03]  /*1390*/  UIMAD UR4, UR4, UR5, URZ ;  /* 0x00000005040472a4 */ /* 0x000fc6000f8e023f */
[----:B------:R-:W-:Y:S02]  /*13a0*/  ULDC UR5, c[0x0][0x348] ;  /* 0x0000d20000057ab9 */ /* 0x000fe40000000800 */
[----:B----4-:R-:W-:Y:S02]  /*13b0*/  IMAD.U32 R30, RZ, RZ, UR5 ;  /* 0x00000005ff1e7e24 */ /* 0x010fe4000f8e00ff */
[----:B------:R-:W-:Y:S01]  /*13c0*/  IMAD.U32 R32, RZ, RZ, UR4 ;  /* 0x00000004ff207e24 */ /* 0x000fe2000f8e00ff */
[----:B-1-3--:R-:W-:Y:S06]  /*13d0*/  @P2 BRA `(.L_x_9680) ;  /* 0x0000000000242947 */ /* 0x00afec0003800000 */
        /* <DEDUP_REMOVED lines=9> */
.L_x_9680:
[----:B------:R-:W-:Y:S01]  /*1470*/  ULDC.64 UR4, c[0x0][0xa20] ;  /* 0x0002880000047ab9 */ /* 0x000fe20000000a00 */
[----:B------:R0:W-:Y:S01]  /*1480*/  STL [R1+0x2c], R33 ;  /* 0x00002c2101007387 */ /* 0x0001e20000100800 */
[----:B------:R-:W-:-:S03]  /*1490*/  ISETP.NE.U32.AND P1, PT, RZ, UR4, PT ;  /* 0x00000004ff007c0c */ /* 0x000fc6000bf25070 */
[----:B------:R0:W-:Y:S01]  /*14a0*/  STL [R1+0x18], R34 ;  /* 0x0000182201007387 */ /* 0x0001e20000100800 */
[----:B------:R-:W-:-:S13]  /*14b0*/  ISETP.NE.AND.EX P1, PT, RZ, UR5, PT, P1 ;  /* 0x00000005ff007c0c */ /* 0x000fda000bf25310 */
[----:B0-----:R-:W-:Y:S05]  /*14c0*/  @!P1 BRA `(.L_x_9681) ;  /* 0x0000000000109947 */ /* 0x001fea0003800000 */
[----:B------:R-:W-:-:S04]  /*14d0*/  IADD3 R4, P0, R37, UR4, RZ ;  /* 0x0000000425047c10 */ /* 0x000fc8000ff1e0ff */
[----:B------:R-:W-:-:S05]  /*14e0*/  IADD3.X R5, R36, UR5, RZ, P0, !PT ;  /* 0x0000000524057c10 */ /* 0x000fca00087fe4ff */
[----:B------:R0:W5:Y:S01]  /*14f0*/  LDG.E R32, desc[UR40][R4.64] ;  /* 0x0000002804207981 */ /* 0x000162000c1e1900 */
[----:B------:R-:W-:Y:S05]  /*1500*/  BRA `(.L_x_9682) ;  /* 0x0000000000107947 */ /* 0x000fea0003800000 */
.L_x_9681:
[----:B------:R-:W-:Y:S05]  /*1510*/  @!P0 BRA `(.L_x_9682) ;  /* 0x00000000000c8947 */ /* 0x000fea0003800000 */
[----:B------:R-:W2:Y:S04]  /*1520*/  LDG.E R5, desc[UR40][R8.64] ;  /* 0x0000002808057981 */ /* 0x000ea8000c1e1900 */
[----:B------:R-:W2:Y:S02]  /*1530*/  LDG.E R32, desc[UR40][R8.64+0x4] ;  /* 0x0000042808207981 */ /* 0x000ea4000c1e1900 */
[----:B--2---:R-:W-:-:S07]  /*1540*/  IMAD.IADD R32, R32, 0x1, -R5 ;  /* 0x0000000120207824 */ /* 0x004fce00078e0a05 */
.L_x_9682:
        /* <DEDUP_REMOVED lines=8> */
[----:B------:R0:W2:Y:S01]  /*15d0*/  @P0 LDG.E R9, desc[UR40][R4.64+0x4] ;  /* 0x0000042804090981 */ /* 0x0000a2000c1e1900 */
[----:B------:R-:W-:Y:S01]  /*15e0*/  ISETP.NE.U32.AND P1, PT, RZ, UR4, PT ;  /* 0x00000004ff007c0c */ /* 0x000fe2000bf25070 */
[----:B------:R-:W-:-:S03]  /*15f0*/  IMAD.MOV.U32 R28, RZ, RZ, R32 ;  /* 0x000000ffff1c7224 */ /* 0x000fc600078e0020 */
[----:B------:R-:W-:Y:S01]  /*1600*/  ISETP.NE.AND.EX P1, PT, RZ, UR5, PT, P1 ;  /* 0x00000005ff007c0c */ /* 0x000fe2000bf25310 */
[----:B0-----:R-:W-:-:S05]  /*1610*/  IMAD.MOV R4, RZ, RZ, -R11 ;  /* 0x000000ffff047224 */ /* 0x001fca00078e0a0b */
[----:B------:R-:W-:-:S07]  /*1620*/  VIMNMX R4, RZ, R4, !PT ;  /* 0x00000004ff047248 */ /* 0x000fce0007fe0100 */
        /* <DEDUP_REMOVED lines=42> */
.L_x_9685:
[----:B------:R-:W-:Y:S05]  /*18d0*/  BSYNC B6 ;  /* 0x0000000000067941 */ /* 0x000fea0003800000 */
.L_x_9684:
        /* <DEDUP_REMOVED lines=20> */
.L_x_9687:
[----:B------:R-:W-:Y:S05]  /*1a20*/  BSYNC B6 ;  /* 0x0000000000067941 */ /* 0x000fea0003800000 */
.L_x_9686:
[----:B------:R-:W-:Y:S01]  /*1a30*/  ULDC.64 UR4, c[0x0][0x9f8] ;  /* 0x00027e0000047ab9 */ /* 0x000fe20000000a00 */
[----:B------:R-:W0:Y:S01]  /*1a40*/  LDC.64 R56, c[0x0][0x3f8] ;  /* 0x0000fe00ff387b82 */ /* 0x000e220000000a00 */
[----:B------:R-:W-:Y:S01]  /*1a50*/  ISETP.NE.U32.AND P0, PT, RZ, UR4, PT ;  /* 0x00000004ff007c0c */ /* 0x000fe2000bf05070 */
[----:B------:R-:W2:Y:S03]  /*1a60*/  LDL R14, [R1+0x30] ;  /* 0x00003000010e7983 */ /* 0x000ea60000100800 */
[----:B------:R-:W-:-:S03]  /*1a70*/  ISETP.NE.AND.EX P0, PT, RZ, UR5, PT, P0 ;  /* 0x00000005ff007c0c */ /* 0x000fc6000bf05300 */
[----:B------:R-:W1:Y:S08]  /*1a80*/  LDC R67, c[0x0][0x3f4] ;  /* 0x0000fd00ff437b82 */ /* 0x000e700000000800 */
[----:B------:R-:W3:Y:S02]  /*1a90*/  LDC.64 R62, c[0x0][0x408] ;  /* 0x00010200ff3e7b82 */ /* 0x000ee40000000a00 */
[----:B------:R-:W-:Y:S01]  /*1aa0*/  @P0 IADD3 R4, P1, R37, UR4, RZ ;  /* 0x0000000425040c10 */ /* 0x000fe2000ff3e0ff */
[----:B------:R-:W-:-:S03]  /*1ab0*/  ULDC UR4, c[0x0][0x320] ;  /* 0x0000c80000047ab9 */ /* 0x000fc60000000800 */
[----:B------:R-:W-:Y:S02]  /*1ac0*/  @P0 IADD3.X R5, R36, UR5, RZ, P1, !PT ;  /* 0x0000000524050c10 */ /* 0x000fe40008ffe4ff */
[----:B------:R-:W-:-:S03]  /*1ad0*/  ISETP.GE.AND P1, PT, R2, UR4, PT ;  /* 0x0000000402007c0c */ /* 0x000fc6000bf26270 */
[----:B------:R4:W2:Y:S01]  /*1ae0*/  @P0 LDG.E R29, desc[UR40][R4.64] ;  /* 0x00000028041d0981 */ /* 0x0008a2000c1e1900 */
[----:B------:R-:W-:Y:S02]  /*1af0*/  SEL R3, RZ, 0xffffffff, P1 ;  /* 0xffffffffff037807 */ /* 0x000fe40000800000 */
[----:B------:R-:W-:-:S03]  /*1b00*/  ISETP.GE.AND P0, PT, R16, UR4, PT ;  /* 0x0000000410007c0c */ /* 0x000fc6000bf06270 */
[----:B------:R-:W-:Y:S01]  /*1b10*/  IMAD.SHL.U32 R3, R3, 0x2, RZ ;  /* 0x0000000203037824 */ /* 0x000fe200078e00ff */
[----:B------:R-:W-:Y:S02]  /*1b20*/  SEL R0, RZ, 0x1, P0 ;  /* 0x00000001ff007807 */ /* 0x000fe40000000000 */
[----:B------:R-:W-:Y:S02]  /*1b30*/  ISETP.GE.AND P0, PT, R213, UR4, PT ;  /* 0x00000004d5007c0c */ /* 0x000fe4000bf06270 */
[----:B------:R-:W-:Y:S02]  /*1b40*/  ISETP.GE.AND P1, PT, R212, UR4, PT ;  /* 0x00000004d4007c0c */ /* 0x000fe4000bf26270 */
[----:B------:R-:W-:Y:S02]  /*1b50*/  LOP3.LUT R0, R3, 0x2, R0, 0xe2, !PT ;  /* 0x0000000203007812 */ /* 0x000fe400078ee200 */
[----:B------:R-:W-:Y:S02]  /*1b60*/  SEL R3, RZ, 0x4, P0 ;  /* 0x00000004ff037807 */ /* 0x000fe40000000000 */
[----:B----4-:R-:W-:-:S02]  /*1b70*/  SEL R4, RZ, 0x8, P1 ;  /* 0x00000008ff047807 */ /* 0x010fc40000800000 */
[----:B------:R-:W-:Y:S02]  /*1b80*/  ISETP.GE.AND P0, PT, R211, UR4, PT ;  /* 0x00000004d3007c0c */ /* 0x000fe4000bf06270 */
[----:B------:R-:W-:Y:S02]  /*1b90*/  ISETP.GE.AND P1, PT, R210, UR4, PT ;  /* 0x00000004d2007c0c */ /* 0x000fe4000bf26270 */
[----:B------:R-:W-:Y:S02]  /*1ba0*/  LOP3.LUT R0, R4, R0, R3, 0xfe, !PT ;  /* 0x0000000004007212 */ /* 0x000fe400078efe03 */
[----:B------:R-:W-:Y:S02]  /*1bb0*/  SEL R3, RZ, 0x10, P0 ;  /* 0x00000010ff037807 */ /* 0x000fe40000000000 */
[----:B------:R-:W-:Y:S02]  /*1bc0*/  SEL R4, RZ, 0x20, P1 ;  /* 0x00000020ff047807 */ /* 0x000fe40000800000 */
[----:B------:R-:W-:-:S02]  /*1bd0*/  SHF.R.S32.HI R9, RZ, 0x1f, R204 ;  /* 0x0000001fff097819 */ /* 0x000fc400000114cc */
[----:B------:R-:W-:-:S03]  /*1be0*/  LOP3.LUT R3, R4, R0, R3, 0xfe, !PT ;  /* 0x0000000004037212 */ /* 0x000fc600078efe03 */
[-C--:B0-----:R-:W-:Y:S02]  /*1bf0*/  IMAD R0, R9, R56.reuse, RZ ;  /* 0x0000003809007224 */ /* 0x081fe400078e02ff */
[----:B------:R-:W-:-:S04]  /*1c00*/  IMAD.WIDE.U32 R10, R204, R56, R16 ;  /* 0x00000038cc0a7225 */ /* 0x000fc800078e0010 */
[----:B------:R-:W-:-:S04]  /*1c10*/  IMAD R15, R204, R57, R0 ;  /* 0x00000039cc0f7224 */ /* 0x000fc800078e0200 */
[----:B------:R-:W-:Y:S02]  /*1c20*/  IMAD.IADD R11, R15, 0x1, R11 ;  /* 0x000000010f0b7824 */ /* 0x000fe400078e020b */
[----:B-----5:R-:W-:-:S04]  /*1c30*/  IMAD.WIDE.U32 R20, R28, R56, R10 ;  /* 0x000000381c147225 */ /* 0x020fc800078e000a */
[----:B------:R-:W4:Y:S01]  /*1c40*/  LDL R11, [R1+0x4] ;  /* 0x00000400010b7983 */ /* 0x000f220000100800 */
[----:B------:R-:W0:Y:S01]  /*1c50*/  S2R R36, SR_TID.X ;  /* 0x0000000000247919 */ /* 0x000e220000002100 */
[----:B------:R-:W0:Y:S01]  /*1c60*/  S2R R38, SR_TID.X ;  /* 0x0000000000267919 */ /* 0x000e220000002100 */
[----:B------:R-:W-:-:S04]  /*1c70*/  ISETP.GE.AND P0, PT, R215, UR4, PT ;  /* 0x00000004d7007c0c */ /* 0x000fc8000bf06270 */
[----:B------:R-:W-:Y:S02]  /*1c80*/  SEL R6, RZ, 0x40, P0 ;  /* 0x00000040ff067807 */ /* 0x000fe40000000000 */
[----:B-1----:R-:W-:Y:S02]  /*1c90*/  ISETP.GE.AND P0, PT, R16, R67, PT ;  /* 0x000000431000720c */ /* 0x002fe40003f06270 */
[----:B------:R-:W-:Y:S02]  /*1ca0*/  ISETP.GE.AND P1, PT, R214, UR4, PT ;  /* 0x00000004d6007c0c */ /* 0x000fe4000bf26270 */
[----:B------:R-:W-:Y:S01]  /*1cb0*/  SEL R13, R67, RZ, P0 ;  /* 0x000000ff430d7207 */ /* 0x000fe20000000000 */
[----:B---3--:R-:W-:Y:S01]  /*1cc0*/  IMAD R8, R9, R62, RZ ;  /* 0x0000003e09087224 */ /* 0x008fe200078e02ff */
[----:B------:R-:W-:Y:S02]  /*1cd0*/  SHF.R.S32.HI R23, RZ, 0x1f, R22 ;  /* 0x0000001fff177819 */ /* 0x000fe40000011416 */
[----:B------:R-:W-:-:S02]  /*1ce0*/  SEL R7, RZ, 0x7fff80, P1 ;  /* 0x007fff80ff077807 */ /* 0x000fc40000800000 */
[----:B0-----:R-:W-:-:S04]  /*1cf0*/  SHF.R.U32.HI R36, RZ, 0x7, R36 ;  /* 0x00000007ff247819 */ /* 0x001fc80000011624 */
[----:B------:R-:W-:Y:S01]  /*1d00*/  ISETP.NE.AND P6, PT, R36, 0x1, PT ;  /* 0x000000012400780c */ /* 0x000fe20003fc5270 */
[----:B------:R-:W-:Y:S01]  /*1d10*/  IMAD.IADD R13, R16, 0x1, R13 ;  /* 0x00000001100d7824 */ /* 0x000fe200078e020d */
[----:B------:R-:W-:Y:S01]  /*1d20*/  LOP3.LUT R3, R7, R3, R6, 0xfe, !PT ;  /* 0x0000000307037212 */ /* 0x000fe200078efe06 */
[----:B------:R-:W-:Y:S02]  /*1d30*/  VIADD R38, R38, 0xffffff80 ;  /* 0xffffff8026267836 */ /* 0x000fe40000000000 */
[----:B------:R-:W-:Y:S01]  /*1d40*/  IMAD.WIDE.U32 R4, R204, R56, R22 ;  /* 0x00000038cc047225 */ /* 0x000fe200078e0016 */
[----:B------:R-:W-:-:S03]  /*1d50*/  SHF.R.S32.HI R12, RZ, 0x1f, R13 ;  /* 0x0000001fff0c7819 */ /* 0x000fc6000001140d */
[----:B------:R-:W-:Y:S02]  /*1d60*/  IMAD.IADD R0, R35, 0x1, R32 ;  /* 0x0000000123007824 */ /* 0x000fe400078e0220 */
[CC--:B------:R-:W-:Y:S02]  /*1d70*/  IMAD.WIDE.U32 R6, R204.reuse, R62.reuse, R22 ;  /* 0x0000003ecc067225 */ /* 0x0c0fe400078e0016 */
[----:B------:R-:W-:Y:S05]  /*1d80*/  @!P6 WARPSYNC.ALL ;  /* 0x000000000000e948 */ /* 0x000fea0003800000 */
[----:B------:R-:W-:Y:S01]  /*1d90*/  IMAD R61, R204, R63, R8 ;  /* 0x0000003fcc3d7224 */ /* 0x000fe200078e0208 */
[----:B------:R-:W-:Y:S01]  /*1da0*/  SHF.R.S32.HI R37, RZ, 0x1f, R38 ;  /* 0x0000001fff257819 */ /* 0x000fe20000011426 */
[----:B------:R-:W-:Y:S01]  /*1db0*/  IMAD.IADD R9, R5, 0x1, R15 ;  /* 0x0000000105097824 */ /* 0x000fe200078e020f */
[----:B------:R-:W-:Y:S01]  /*1dc0*/  LEA.HI R12, R12, R13, RZ, 0x3 ;  /* 0x0000000d0c0c7211 */ /* 0x000fe200078f18ff */
[----:B------:R-:W-:Y:S01]  /*1dd0*/  IMAD.MOV.U32 R8, RZ, RZ, R4 ;  /* 0x000000ffff087224 */ /* 0x000fe200078e0004 */
[----:B------:R-:W-:Y:S01]  /*1de0*/  PRMT R88, R3, 0x8880, RZ ;  /* 0x0000888003587816 */ /* 0x000fe200000000ff */
[----:B------:R-:W-:Y:S01]  /*1df0*/  IMAD.IADD R59, R7, 0x1, R61 ;  /* 0x00000001073b7824 */ /* 0x000fe200078e023d */
[----:B------:R-:W-:Y:S01]  /*1e00*/  SHF.R.S32.HI R7, RZ, 0x1f, R28 ;  /* 0x0000001fff077819 */ /* 0x000fe2000001141c */
[----:B------:R-:W-:Y:S01]  /*1e10*/  IMAD.WIDE.U32 R4, R204, R62, R16 ;  /* 0x0000003ecc047225 */ /* 0x000fe200078e0010 */
[----:B------:R-:W-:Y:S01]  /*1e20*/  LEA.HI R37, R37, R38, RZ, 0x2 ;  /* 0x0000002625257211 */ /* 0x000fe200078f10ff */
[----:B------:R-:W-:-:S02]  /*1e30*/  ULDC UR4, c[0x0][0x2f4] ;  /* 0x0000bd0000047ab9 */ /* 0x000fc40000000800 */
[----:B------:R-:W-:Y:S01]  /*1e40*/  IMAD.IADD R61, R61, 0x1, R5 ;  /* 0x000000013d3d7824 */ /* 0x000fe200078e0205 */
[----:B------:R-:W-:Y:S01]  /*1e50*/  SHF.R.S32.HI R76, RZ, 0x3, R12 ;  /* 0x00000003ff4c7819 */ /* 0x000fe2000001140c */
[C---:B------:R-:W-:Y:S01]  /*1e60*/  IMAD R5, R7.reuse, R56, RZ ;  /* 0x0000003807057224 */ /* 0x040fe200078e02ff */
[----:B------:R-:W-:Y:S01]  /*1e70*/  LOP3.LUT R77, R12, 0xfffffff8, RZ, 0xc0, !PT ;  /* 0xfffffff80c4d7812 */ /* 0x000fe200078ec0ff */
[----:B------:R-:W-:Y:S01]  /*1e80*/  IMAD R7, R7, R62, RZ ;  /* 0x0000003e07077224 */ /* 0x000fe200078e02ff */
[----:B------:R-:W-:Y:S01]  /*1e90*/  LOP3.LUT R37, R37, 0xfffffffc, RZ, 0xc0, !PT ;  /* 0xfffffffc25257812 */ /* 0x000fe200078ec0ff */
[----:B------:R-:W-:Y:S01]  /*1ea0*/  IMAD.MOV.U32 R66, RZ, RZ, 0x20 ;  /* 0x00000020ff427424 */ /* 0x000fe200078e00ff */
[----:B------:R-:W-:Y:S01]  /*1eb0*/  SHF.R.U32.HI R15, RZ, 0x3, R227 ;  /* 0x00000003ff0f7819 */ /* 0x000fe200000116e3 */
[----:B------:R-:W-:Y:S02]  /*1ec0*/  IMAD.MOV.U32 R58, RZ, RZ, R6 ;  /* 0x000000ffff3a7224 */ /* 0x000fe400078e0006 */
[----:B------:R-:W-:Y:S01]  /*1ed0*/  IMAD.MOV.U32 R60, RZ, RZ, R4 ;  /* 0x000000ffff3c7224 */ /* 0x000fe200078e0004 */
[----:B------:R-:W-:Y:S01]  /*1ee0*/  SHF.L.U64.HI R4, R56, 0x6, R57 ;  /* 0x0000000638047819 */ /* 0x000fe20000010239 */
[----:B------:R-:W-:Y:S01]  /*1ef0*/  IMAD R73, R28, R57, R5 ;  /* 0x000000391c497224 */ /* 0x000fe200078e0205 */
[----:B------:R-:W-:Y:S01]  /*1f00*/  SHF.L.U64.HI R6, R62, 0x6, R63 ;  /* 0x000000063e067819 */ /* 0x000fe2000001023f */
[----:B------:R-:W-:Y:S01]  /*1f10*/  IMAD R75, R28, R63, R7 ;  /* 0x0000003f1c4b7224 */ /* 0x000fe200078e0207 */
[----:B------:R-:W-:Y:S01]  /*1f20*/  PRMT R88, R88, 0x7710, RZ ;  /* 0x0000771058587816 */ /* 0x000fe200000000ff */
[----:B------:R-:W-:Y:S01]  /*1f30*/  IMAD R13, R57, 0x60, RZ ;  /* 0x00000060390d7824 */ /* 0x000fe200078e02ff */
[----:B------:R-:W-:Y:S01]  /*1f40*/  ISETP.GE.AND P2, PT, R2, UR4, PT ;  /* 0x0000000402007c0c */ /* 0x000fe2000bf46270 */
[----:B------:R-:W-:-:S02]  /*1f50*/  IMAD.SHL.U32 R5, R56, 0x40, RZ ;  /* 0x0000004038057824 */ /* 0x000fc400078e00ff */
[----:B------:R-:W-:-:S04]  /*1f60*/  IMAD.WIDE.U32 R8, R28, R56, R8 ;  /* 0x000000381c087225 */ /* 0x000fc800078e0008 */
[----:B------:R-:W-:Y:S02]  /*1f70*/  IMAD R69, R63, 0x60, RZ ;  /* 0x000000603f457824 */ /* 0x000fe400078e02ff */
[----:B------:R-:W-:Y:S02]  /*1f80*/  IMAD.SHL.U32 R7, R62, 0x40, RZ ;  /* 0x000000403e077824 */ /* 0x000fe400078e00ff */
[----:B------:R-:W-:-:S04]  /*1f90*/  IMAD.WIDE.U32 R58, R28, R62, R58 ;  /* 0x0000003e1c3a7225 */ /* 0x000fc800078e003a */
[----:B------:R-:W-:Y:S01]  /*1fa0*/  IMAD.WIDE.U32 R60, R28, R62, R60 ;  /* 0x0000003e1c3c7225 */ /* 0x000fe200078e003c */
[----:B------:R-:W-:-:S03]  /*1fb0*/  LOP3.LUT R82, R88, 0x1, RZ, 0xc0, !PT ;  /* 0x0000000158527812 */ /* 0x000fc600078ec0ff */
[----:B------:R-:W-:Y:S01]  /*1fc0*/  IMAD.WIDE.U32 R56, R56, 0x60, RZ ;  /* 0x0000006038387825 */ /* 0x000fe200078e00ff */
[----:B------:R-:W-:-:S03]  /*1fd0*/  LOP3.LUT R83, R88, 0x2, RZ, 0xc0, !PT ;  /* 0x0000000258537812 */ /* 0x000fc600078ec0ff */
[----:B------:R-:W-:Y:S01]  /*1fe0*/  IMAD.WIDE.U32 R62, R62, 0x60, RZ ;  /* 0x000000603e3e7825 */ /* 0x000fe200078e00ff */
[----:B------:R-:W-:-:S03]  /*1ff0*/  LOP3.LUT R84, R88, 0x4, RZ, 0xc0, !PT ;  /* 0x0000000458547812 */ /* 0x000fc600078ec0ff */
[----:B------:R-:W-:Y:S01]  /*2000*/  IMAD.IADD R37, R38, 0x1, -R37 ;  /* 0x0000000126257824 */ /* 0x000fe200078e0a25 */
[C---:B------:R-:W-:Y:S01]  /*2010*/  LOP3.LUT R85, R88.reuse, 0x8, RZ, 0xc0, !PT ;  /* 0x0000000858557812 */ /* 0x040fe200078ec0ff */
[----:B------:R-:W-:Y:S01]  /*2020*/  IMAD.IADD R72, R9, 0x1, R73 ;  /* 0x0000000109487824 */ /* 0x000fe200078e0249 */
[C---:B------:R-:W-:Y:S01]  /*2030*/  LOP3.LUT R86, R88.reuse, 0x10, RZ, 0xc0, !PT ;  /* 0x0000001058567812 */ /* 0x040fe200078ec0ff */
[----:B------:R-:W-:Y:S01]  /*2040*/  IMAD.IADD R74, R59, 0x1, R75 ;  /* 0x000000013b4a7824 */ /* 0x000fe200078e024b */
[----:B------:R-:W-:Y:S01]  /*2050*/  LOP3.LUT R87, R88, 0x20, RZ, 0xc0, !PT ;  /* 0x0000002058577812 */ /* 0x000fe200078ec0ff */
[----:B------:R-:W-:Y:S01]  /*2060*/  VIADD R64, R36, 0x8 ;  /* 0x0000000824407836 */ /* 0x000fe20000000000 */
[----:B------:R-:W-:Y:S01]  /*2070*/  SHF.R.S32.HI R32, RZ, 0x1f, R34 ;  /* 0x0000001fff207819 */ /* 0x000fe20000011422 */
[----:B------:R-:W-:Y:S01]  /*2080*/  IMAD R65, R37, 0x40, R204 ;  /* 0x0000004025417824 */ /* 0x000fe200078e02cc */
[----:B------:R-:W-:Y:S01]  /*2090*/  P2R R90, PR, RZ, 0x4 ;  /* 0x00000004ff5a7803 */ /* 0x000fe20000000000 */
[----:B------:R-:W-:Y:S01]  /*20a0*/  IMAD.SHL.U32 R67, R67, 0x2, RZ ;  /* 0x0000000243437824 */ /* 0x000fe200078e00ff */
[----:B------:R-:W-:Y:S01]  /*20b0*/  SHF.R.S32.HI R79, RZ, 0x1f, R77 ;  /* 0x0000001fff4f7819 */ /* 0x000fe2000001144d */
[----:B------:R-:W-:Y:S01]  /*20c0*/  IMAD.IADD R68, R57, 0x1, R13 ;  /* 0x0000000139447824 */ /* 0x000fe200078e020d */
[----:B------:R-:W-:Y:S01]  /*20d0*/  LOP3.LUT R88, R88, 0x40, RZ, 0xc0, !PT ;  /* 0x0000004058587812 */ /* 0x000fe200078ec0ff */
[----:B------:R-:W-:-:S02]  /*20e0*/  IMAD.IADD R69, R63, 0x1, R69 ;  /* 0x000000013f457824 */ /* 0x000fc400078e0245 */
[----:B------:R-:W-:Y:S02]  /*20f0*/  IMAD.IADD R73, R73, 0x1, R21 ;  /* 0x0000000149497824 */ /* 0x000fe400078e0215 */
[----:B------:R-:W-:Y:S02]  /*2100*/  IMAD.IADD R75, R75, 0x1, R61 ;  /* 0x000000014b4b7824 */ /* 0x000fe400078e023d */
[C---:B--2---:R-:W-:Y:S01]  /*2110*/  IMAD.SHL.U32 R10, R14.reuse, 0x40, RZ ;  /* 0x000000400e0a7824 */ /* 0x044fe200078e00ff */
[----:B------:R-:W-:Y:S01]  /*2120*/  @!P6 BAR.SYNC.DEFER_BLOCKING 0x9, 0x100 ;  /* 0x024400000000eb1d */ /* 0x000fe20000010000 */
[----:B------:R-:W-:-:S03]  /*2130*/  LOP3.LUT P1, RZ, R14, 0x4, RZ, 0xc0, !PT ;  /* 0x000000040eff7812 */ /* 0x000fc6000782c0ff */
[----:B------:R-:W-:-:S04]  /*2140*/  LOP3.LUT R10, R10, 0x1c0, RZ, 0xc0, !PT ;  /* 0x000001c00a0a7812 */ /* 0x000fc800078ec0ff */
[----:B------:R-:W-:Y:S02]  /*2150*/  SHF.R.U32.HI R35, RZ, 0x3, R10 ;  /* 0x00000003ff237819 */ /* 0x000fe4000001160a */
[----:B------:R-:W-:-:S04]  /*2160*/  LOP3.LUT R14, R10, 0x18, R16, 0xf8, !PT ;  /* 0x000000180a0e7812 */ /* 0x000fc800078ef810 */
[----:B------:R-:W-:-:S05]  /*2170*/  LOP3.LUT R14, R14, R35, RZ, 0x3c, !PT ;  /* 0x000000230e0e7212 */ /* 0x000fca00078e3cff */
[----:B------:R-:W-:Y:S01]  /*2180*/  IMAD R70, R229, 0x200, R14 ;  /* 0x00000200e5467824 */ /* 0x000fe200078e020e */
[--C-:B------:R-:W-:Y:S02]  /*2190*/  LOP3.LUT R14, R10, 0x38, R12.reuse, 0xf8, !PT ;  /* 0x000000380a0e7812 */ /* 0x100fe400078ef80c */
[----:B------:R-:W-:Y:S02]  /*21a0*/  LOP3.LUT R12, R227, 0x38, R12, 0xf8, !PT ;  /* 0x00000038e30c7812 */ /* 0x000fe400078ef80c */
[----:B------:R-:W-:Y:S02]  /*21b0*/  SEL R66, R66, 0xffffffe0, !P1 ;  /* 0xffffffe042427807 */ /* 0x000fe40004800000 */
[----:B------:R-:W-:Y:S02]  /*21c0*/  LOP3.LUT R14, R14, R35, RZ, 0x3c, !PT ;  /* 0x000000230e0e7212 */ /* 0x000fe400078e3cff */
[----:B------:R-:W-:Y:S01]  /*21d0*/  LOP3.LUT R12, R12, R15, RZ, 0x3c, !PT ;  /* 0x0000000f0c0c7212 */ /* 0x000fe200078e3cff */
[----:B------:R-:W-:Y:S01]  /*21e0*/  IMAD.IADD R71, R66, 0x1, R70 ;  /* 0x0000000142477824 */ /* 0x000fe200078e0246 */
[----:B------:R-:W-:Y:S01]  /*21f0*/  ISETP.GE.AND P1, PT, R16, UR4, PT ;  /* 0x0000000410007c0c */ /* 0x000fe2000bf26270 */
[----:B------:R-:W-:Y:S01]  /*2200*/  IMAD R80, R229, 0x200, R14 ;  /* 0x00000200e5507824 */ /* 0x000fe200078e020e */
[----:B------:R-:W-:Y:S01]  /*2210*/  SHF.R.S32.HI R78, RZ, 0x1f, R29 ;  /* 0x0000001fff4e7819 */ /* 0x000fe2000001141d */
[----:B----4-:R-:W-:-:S10]  /*2220*/  IMAD.IADD R81, R11, 0x1, R12 ;  /* 0x000000010b517824 */ /* 0x010fd400078e020c */
.L_x_9741:
[----:B------:R-:W0:Y:S01]  /*2230*/  LDC R97, c[0x0][0x430] ;  /* 0x00010c00ff617b82 */ /* 0x000e220000000800 */
        /* <DEDUP_REMOVED lines=75> */
[----:B------:R-:W-:-:S03]  /*26f0*/  CS2R R50, SRZ ;  /* 0x0000000000327805 */ /* 0x000fc6000001ff00 */
[----:B------:R-:W-:Y:S05]  /*2700*/  @P2 BRA `(.L_x_9692) ;  /* 0x0000000000502947 */ /* 0x000fea0003800000 */
[----:B------:R-:W-:Y:S01]  /*2710*/  IADD3 R11, P3, R8, R14, RZ ;  /* 0x0000000e080b7210 */ /* 0x000fe20007f7e0ff */
[----:B------:R-:W-:Y:S01]  /*2720*/  ULDC.64 UR4, c[0x0][0x3e8] ;  /* 0x0000fa0000047ab9 */ /* 0x000fe20000000a00 */
[----:B------:R-:W-:Y:S02]  /*2730*/  CS2R R48, SRZ ;  /* 0x0000000000307805 */ /* 0x000fe4000001ff00 */
[----:B------:R-:W-:Y:S01]  /*2740*/  CS2R R50, SRZ ;  /* 0x0000000000327805 */ /* 0x000fe2000001ff00 */
[----:B------:R-:W-:Y:S01]  /*2750*/  IMAD.X R40, R53, 0x1, R72, P3 ;  /* 0x0000000135287824 */ /* 0x000fe200018e0648 */
[----:B------:R-:W-:-:S04]  /*2760*/  LEA R38, P3, R11, UR4, 0x1 ;  /* 0x000000040b267c11 */ /* 0x000fc8000f8608ff */
[----:B------:R-:W-:Y:S01]  /*2770*/  LEA.HI.X R39, R11, UR5, R40, 0x1, P3 ;  /* 0x000000050b277c11 */ /* 0x000fe200098f0c28 */
[----:B------:R-:W-:Y:S01]  /*2780*/  ULDC.64 UR4, c[0x0][0x400] ;  /* 0x0001000000047ab9 */ /* 0x000fe20000000a00 */
[----:B------:R-:W-:-:S05]  /*2790*/  IADD3 R11, P3, R58, R12, RZ ;  /* 0x0000000c3a0b7210 */ /* 0x000fca0007f7e0ff */
[----:B------:R-:W-:Y:S01]  /*27a0*/  IMAD.X R42, R55, 0x1, R74, P3 ;  /* 0x00000001372a7824 */ /* 0x000fe200018e064a */
[----:B------:R-:W-:-:S04]  /*27b0*/  LEA R40, P3, R11, UR4, 0x1 ;  /* 0x000000040b287c11 */ /* 0x000fc8000f8608ff */
[----:B------:R-:W-:Y:S02]  /*27c0*/  LEA.HI.X R41, R11, UR5, R42, 0x1, P3 ;  /* 0x000000050b297c11 */ /* 0x000fe400098f0c2a */
        /* <DEDUP_REMOVED lines=8> */
.L_x_9692:
[----:B------:R-:W-:Y:S05]  /*2850*/  BSYNC B1 ;  /* 0x0000000000017941 */ /* 0x000fea0003800000 */
.L_x_9691:
[----:B------:R-:W-:Y:S01]  /*2860*/  VIADD R11, R204, 0x40 ;  /* 0x00000040cc0b7836 */ /* 0x000fe20000000000 */
[----:B------:R-:W-:Y:S01]  /*2870*/  BSSY B1, `(.L_x_9693) ;  /* 0x000001c000017945 */ /* 0x000fe20003800000 */
[----:B0-----:R-:W-:Y:S02]  /*2880*/  CS2R R40, SRZ ;  /* 0x0000000000287805 */ /* 0x001fe4000001ff00 */
[----:B------:R-:W-:Y:S01]  /*2890*/  CS2R R38, SRZ ;  /* 0x0000000000267805 */ /* 0x000fe2000001ff00 */
[----:B-----5:R-:W-:Y:S01]  /*28a0*/  IMAD.MOV.U32 R52, RZ, RZ, R44 ;  /* 0x000000ffff347224 */ /* 0x020fe200078e002c */
[----:B------:R-:W-:Y:S01]  /*28b0*/  ISETP.GE.AND P4, PT, R11, R100, PT ;  /* 0x000000640b00720c */ /* 0x000fe20003f86270 */
[----:B------:R-:W-:Y:S01]  /*28c0*/  IMAD.MOV.U32 R89, RZ, RZ, R45 ;  /* 0x000000ffff597224 */ /* 0x000fe200078e002d */
[----:B------:R-:W-:-:S11]  /*28d0*/  CS2R R42, SRZ ;  /* 0x00000000002a7805 */ /* 0x000fd6000001ff00 */
[----:B------:R-:W-:Y:S05]  /*28e0*/  @P4 BRA `(.L_x_9694) ;  /* 0x0000000000504947 */ /* 0x000fea0003800000 */
[----:B------:R-:W-:Y:S01]  /*28f0*/  IADD3 R14, P3, P5, R8, R14, R5 ;  /* 0x0000000e080e7210 */ /* 0x000fe20007d7e005 */
[----:B------:R-:W-:Y:S01]  /*2900*/  ULDC.64 UR4, c[0x0][0x3e8] ;  /* 0x0000fa0000047ab9 */ /* 0x000fe20000000a00 */
[----:B------:R-:W-:Y:S02]  /*2910*/  CS2R R40, SRZ ;  /* 0x0000000000287805 */ /* 0x000fe4000001ff00 */
[----:B------:R-:W-:Y:S02]  /*2920*/  CS2R R42, SRZ ;  /* 0x00000000002a7805 */ /* 0x000fe4000001ff00 */
[----:B------:R-:W-:Y:S02]  /*2930*/  IADD3.X R13, R72, R53, R4, P3, P5 ;  /* 0x00000035480d7210 */ /* 0x000fe40001fea404 */
[----:B------:R-:W-:-:S04]  /*2940*/  IADD3 R11, P3, P5, R58, R12, R7 ;  /* 0x0000000c3a0b7210 */ /* 0x000fc80007d7e007 */
[----:B------:R-:W-:Y:S02]  /*2950*/  IADD3.X R36, R74, R55, R6, P3, P5 ;  /* 0x000000374a247210 */ /* 0x000fe40001fea406 */
[----:B------:R-:W-:-:S04]  /*2960*/  LEA R12, P3, R14, UR4, 0x1 ;  /* 0x000000040e0c7c11 */ /* 0x000fc8000f8608ff */
[----:B------:R-:W-:Y:S01]  /*2970*/  LEA.HI.X R13, R14, UR5, R13, 0x1, P3 ;  /* 0x000000050e0d7c11 */ /* 0x000fe200098f0c0d */
[----:B------:R-:W-:Y:S02]  /*2980*/  ULDC.64 UR4, c[0x0][0x400] ;  /* 0x0001000000047ab9 */ /* 0x000fe40000000a00 */
        /* <DEDUP_REMOVED lines=10> */
.L_x_9694:
[----:B------:R-:W-:Y:S05]  /*2a30*/  BSYNC B1 ;  /* 0x0000000000017941 */ /* 0x000fea0003800000 */
.L_x_9693:
[----:B------:R-:W-:Y:S01]  /*2a40*/  IMAD.MOV.U32 R11, RZ, RZ, R48 ;  /* 0x000000ffff0b7224 */ /* 0x000fe200078e0030 */
[----:B------:R-:W-:Y:S01]  /*2a50*/  ISETP.NE.AND P3, PT, R209, 0x3, PT ;  /* 0x00000003d100780c */ /* 0x000fe20003f65270 */
[----:B0-----:R-:W-:Y:S01]  /*2a60*/  IMAD.MOV.U32 R12, RZ, RZ, R49 ;  /* 0x000000ffff0c7224 */ /* 0x001fe200078e0031 */
        /* <DEDUP_REMOVED lines=26> */
[----:B------:R-:W-:Y:S02]  /*2c10*/  PRMT R109, R13, 0x7610, R109 ;  /* 0x000076100d6d7816 */ /* 0x000fe4000000006d */
[----:B------:R-:W-:Y:S01]  /*2c20*/  PRMT R110, R14, 0x7610, R110 ;  /* 0x000076100e6e7816 */ /* 0x000fe2000000006e */
[----:B------:R-:W-:Y:S06]  /*2c30*/  @!P3 BRA `(.L_x_9695) ;  /* 0x000000000004b947 */ /* 0x000fec0003800000 */
[----:B------:R-:W-:Y:S01]  /*2c40*/  BPT.TRAP 0x1 ;  /* 0x000000040000795c */ /* 0x000fe20000300000 */
.L_x_9695:
[----:B------:R-:W-:Y:S01]  /*2c50*/  IMAD R89, R18, 0x8, R19 ;  /* 0x0000000812597824 */ /* 0x000fe200078e0213 */
[----:B------:R-:W-:Y:S01]  /*2c60*/  SHF.L.U32 R101, R207, 0x1f, RZ ;  /* 0x0000001fcf657819 */ /* 0x000fe200000006ff */
[----:B------:R-:W-:Y:S03]  /*2c70*/  BSSY B1, `(.L_x_9696) ;  /* 0x0000003000017945 */ /* 0x000fe60003800000 */
[----:B------:R-:W0:Y:S02]  /*2c80*/  SYNCS.PHASECHK.TRANS64.TRYWAIT P5, [R89+URZ+0x22890], R101 ;  /* 0x02289065590075a7 */ /* 0x000e2400080a017f */
[----:B0-----:R-:W-:Y:S05]  /*2c90*/  @!P5 BRA `(.L_x_9697) ;  /* 0x0000013800e8d947 */ /* 0x001fea0003800000 */
.L_x_9943:
[----:B------:R-:W-:Y:S05]  /*2ca0*/  BSYNC B1 ;  /* 0x0000000000017941 */ /* 0x000fea0003800000 */
.L_x_9696:
[----:B------:R-:W-:-:S03]  /*2cb0*/  UMOV UR4, 0xffffffff ;  /* 0xffffffff00047882 */ /* 0x000fc60000000000 */
[----:B------:R-:W-:Y:S05]  /*2cc0*/  BRA.DIV UR4, `(.L_x_9698) ;  /* 0x0000013a04f07947 */ /* 0x000fea000b800000 */
[----:B------:R1:W2:Y:S04]  /*2cd0*/  SHFL.IDX PT, R55, R103, RZ, 0x1c1f ;  /* 0x001c1fff67377589 */ /* 0x0002a800000e0000 */
[----:B------:R1:W3:Y:S02]  /*2ce0*/  SHFL.IDX PT, R93, R102, RZ, 0x1c1f ;  /* 0x001c1fff665d7589 */ /* 0x0002e400000e0000 */
.L_x_9947:
[----:B------:R-:W-:Y:S04]  /*2cf0*/  BSSY B1, `(.L_x_9699) ;  /* 0x0000073000017945 */ /* 0x000fe80003800000 */
[----:B------:R-:W-:Y:S05]  /*2d00*/  @P2 BRA `(.L_x_9700) ;  /* 0x0000000400c42947 */ /* 0x000fea0003800000 */
[----:B------:R-:W-:Y:S04]  /*2d10*/  BSSY B2, `(.L_x_9701) ;  /* 0x0000038000027945 */ /* 0x000fe80003800000 */
[----:B------:R-:W-:Y:S05]  /*2d20*/  @P1 BRA `(.L_x_9702) ;  /* 0x0000000000d81947 */ /* 0x000fea0003800000 */
[----:B------:R4:W0:Y:S01]  /*2d30*/  LDS.128 R12, [R94] ;  /* 0x000000005e0c7984 */ /* 0x0008220000000c00 */
[C---:B---3--:R-:W-:Y:S01]  /*2d40*/  LEA R52, P2, R16.reuse, R93, 0x1 ;  /* 0x0000005d10347211 */ /* 0x048fe200078408ff */
[----:B------:R-:W-:Y:S03]  /*2d50*/  BSSY B3, `(.L_x_9703) ;  /* 0x0000032000037945 */ /* 0x000fe60003800000 */
[----:B--2---:R-:W-:Y:S02]  /*2d60*/  LEA.HI.X R53, R16, R55, R17, 0x1, P2 ;  /* 0x0000003710357211 */ /* 0x004fe400010f0c11 */
[----:B------:R-:W-:-:S13]  /*2d70*/  ISETP.GE.AND P2, PT, R22, R54, PT ;  /* 0x000000361600720c */ /* 0x000fda0003f46270 */
[----:B----4-:R-:W-:Y:S05]  /*2d80*/  @P2 BRA `(.L_x_9704) ;  /* 0x0000000000b82947 */ /* 0x010fea0003800000 */
[----:B------:R-:W-:Y:S01]  /*2d90*/  SHF.R.U64 R11, R48, 0x10, R49 ;  /* 0x00000010300b7819 */ /* 0x000fe20000001231 */
[----:B0-----:R-:W-:Y:S01]  /*2da0*/  IMAD.U32 R48, R14, 0x10000, RZ ;  /* 0x000100000e307824 */ /* 0x001fe200078e00ff */
[--C-:B------:R-:W-:Y:S02]  /*2db0*/  SHF.R.U64 R114, R50, 0x10, R51.reuse ;  /* 0x0000001032727819 */ /* 0x100fe40000001233 */
[----:B------:R-:W-:Y:S02]  /*2dc0*/  SHF.R.U32.HI R116, RZ, 0x10, R51 ;  /* 0x00000010ff747819 */ /* 0x000fe40000011633 */
[----:B------:R-:W-:Y:S02]  /*2dd0*/  SHF.R.U32.HI R112, RZ, 0x10, R49 ;  /* 0x00000010ff707819 */ /* 0x000fe40000011631 */
[----:B------:R-:W-:Y:S01]  /*2de0*/  PRMT R51, R111, 0x5410, R11 ;  /* 0x000054106f337816 */ /* 0x000fe2000000000b */
[----:B------:R-:W-:Y:S01]  /*2df0*/  IMAD.U32 R11, R12, 0x10000, RZ ;  /* 0x000100000c0b7824 */ /* 0x000fe200078e00ff */
[----:B------:R-:W-:-:S02]  /*2e00*/  PRMT R114, R104, 0x5432, R114 ;  /* 0x0000543268727816 */ /* 0x000fc40000000072 */
[----:B------:R-:W-:Y:S02]  /*2e10*/  PRMT R116, R105, 0x5432, R116 ;  /* 0x0000543269747816 */ /* 0x000fe40000000074 */
[----:B------:R-:W-:Y:S01]  /*2e20*/  LOP3.LUT R49, R14, 0xffff0000, RZ, 0xc0, !PT ;  /* 0xffff00000e317812 */ /* 0x000fe200078ec0ff */
[----:B------:R-:W-:Y:S01]  /*2e30*/  IMAD.U32 R14, R13, 0x10000, RZ ;  /* 0x000100000d0e7824 */ /* 0x000fe200078e00ff */
        /* <DEDUP_REMOVED lines=35> */
.L_x_9704:
[----:B------:R-:W-:Y:S05]  /*3070*/  BSYNC B3 ;  /* 0x0000000000037941 */ /* 0x000fea0003800000 */
.L_x_9703:
[----:B0-----:R4:W-:Y:S02]  /*3080*/  ST.E.128 desc[UR40][R52.64], R12 ;  /* 0x0000000c34007985 */ /* 0x0019e4000c101d28 */
.L_x_9702:
[----:B------:R-:W-:Y:S05]  /*3090*/  BSYNC B2 ;  /* 0x0000000000027941 */ /* 0x000fea0003800000 */
.L_x_9701:
[----:B------:R-:W-:-:S13]  /*30a0*/  ISETP.NE.AND P2, PT, R90, RZ, PT ;  /* 0x000000ff5a00720c */ /* 0x000fda0003f45270 */
[----:B------:R-:W-:Y:S05]  /*30b0*/  @P2 BRA `(.L_x_9700) ;  /* 0x0000000000d82947 */ /* 0x000fea0003800000 */
[----:B----4-:R4:W0:Y:S01]  /*30c0*/  LDS.128 R12, [R92] ;  /* 0x000000005c0c7984 */ /* 0x0108220000000c00 */
        /* <DEDUP_REMOVED lines=34> */
[----:B------:R-:W-:Y:S01]  /*32f0*/  FFMA.FTZ R13, R44, R52, -R13 ;  /* 0x000000342c0d7223 */ /* 0x000fe2000001080d */
[----:B------:R-:W-:Y:S01]  /*3300*/  FMUL.FTZ R14, R12, R53 ;  /* 0x000000350c0e7220 */ /* 0x000fe20000410000 */
[----:B------:R-:W-:Y:S02]  /*3310*/  IMAD.U32 R15, R15, 0x10000, RZ ;  /* 0x000100000f0f7824 */ /* 0x000fe400078e00ff */
[----:B------:R-:W-:Y:S01]  /*3320*/  FFMA.FTZ R44, R44, R111, R45 ;  /* 0x0000006f2c2c7223 */ /* 0x000fe2000001002d */
        /* <DEDUP_REMOVED lines=13> */
.L_x_9706:
[----:B------:R-:W-:Y:S05]  /*3400*/  BSYNC B2 ;  /* 0x0000000000027941 */ /* 0x000fea0003800000 */
.L_x_9705:
[----:B0-----:R0:W-:Y:S02]  /*3410*/  ST.E.128 desc[UR40][R48.64], R12 ;  /* 0x0000000c30007985 */ /* 0x0011e4000c101d28 */
.L_x_9700:
[----:B------:R-:W-:Y:S05]  /*3420*/  BSYNC B1 ;  /* 0x0000000000017941 */ /* 0x000fea0003800000 */
.L_x_9699:
[----:B------:R-:W-:-:S03]  /*3430*/  UMOV UR4, 0xffffffff ;  /* 0xffffffff00047882 */ /* 0x000fc60000000000 */
[----:B------:R-:W-:Y:S05]  /*3440*/  BRA.DIV UR4, `(.L_x_9707) ;  /* 0x00000136045c7947 */ /* 0x000fea000b800000 */
[----:B-1----:R-:W1:Y:S04]  /*3450*/  SHFL.IDX PT, R103, R103, 0x1, 0x1c1f ;  /* 0x003c1f0067677f89 */ /* 0x002e6800000e0000 */
[----:B------:R0:W0:Y:S02]  /*3460*/  SHFL.IDX PT, R47, R102, 0x1, 0x1c1f ;  /* 0x003c1f00662f7f89 */ /* 0x00002400000e0000 */
.L_x_9951:
[----:B------:R-:W-:Y:S05]  /*3470*/  @P4 BRA `(.L_x_9708) ;  /* 0x0000002000004947 */ /* 0x000fea0003800000 */
[----:B------:R-:W-:Y:S04]  /*3480*/  BSSY B1, `(.L_x_9709) ;  /* 0x0000038000017945 */ /* 0x000fe80003800000 */
[----:B------:R-:W-:Y:S05]  /*3490*/  @P1 BRA `(.L_x_9710) ;  /* 0x0000000000d81947 */ /* 0x000fea0003800000 */
[----:B0---4-:R0:W4:Y:S01]  /*34a0*/  LDS.128 R12, [R94+0x2000] ;  /* 0x002000005e0c7984 */ /* 0x0111220000000c00 */
[C---:B------:R-:W-:Y:S01]  /*34b0*/  LEA R44, P2, R16.reuse, R47, 0x1 ;  /* 0x0000002f102c7211 */ /* 0x040fe200078408ff */
[----:B------:R-:W-:Y:S03]  /*34c0*/  BSSY B2, `(.L_x_9711) ;  /* 0x0000032000027945 */ /* 0x000fe60003800000 */
[----:B-1----:R-:W-:Y:S02]  /*34d0*/  LEA.HI.X R45, R16, R103, R17, 0x1, P2 ;  /* 0x00000067102d7211 */ /* 0x002fe400010f0c11 */
[----:B------:R-:W-:-:S13]  /*34e0*/  ISETP.GE.AND P2, PT, R22, R54, PT ;  /* 0x000000361600720c */ /* 0x000fda0003f46270 */
        /* <DEDUP_REMOVED lines=8> */
[----:B------:R-:W-:Y:S01]  /*3570*/  LOP3.LUT R41, R14, 0xffff0000, RZ, 0xc0, !PT ;  /* 0xffff00000e297812 */ /* 0x000fe200078ec0ff */
[C---:B------:R-:W-:Y:S01]  /*3580*/  IMAD.U32 R14, R13.reuse, 0x10000, RZ ;  /* 0x000100000d0e7824 */ /* 0x040fe200078e00ff */
[----:B------:R-:W-:Y:S02]  /*3590*/  PRMT R110, R110, 0x5410, R43 ;  /* 0x000054106e6e7816 */ /* 0x000fe4000000002b */
[----:B------:R-:W-:Y:S01]  /*35a0*/  PRMT R108, R108, 0x5410, R11 ;  /* 0x000054106c6c7816 */ /* 0x000fe2000000000b */
[----:B------:R-:W-:Y:S01]  /*35b0*/  IMAD.U32 R11, R12, 0x10000, RZ ;  /* 0x000100000c0b7824 */ /* 0x000fe200078e00ff */
        /* <DEDUP_REMOVED lines=11> */
[----:B------:R-:W-:Y:S01]  /*3670*/  IMAD.U32 R109, R109, 0x10000, RZ ;  /* 0x000100006d6d7824 */ /* 0x000fe200078e00ff */
[----:B------:R-:W-:Y:S01]  /*3680*/  LOP3.LUT R108, R108, 0xffff0000, RZ, 0xc0, !PT ;  /* 0xffff00006c6c7812 */ /* 0x000fe200078ec0ff */
[----:B------:R-:W-:Y:S01]  /*3690*/  FMUL.FTZ R41, R41, R46 ;  /* 0x0000002e29297220 */ /* 0x000fe20000410000 */
[----:B------:R-:W-:-:S02]  /*36a0*/  IMAD.U32 R107, R107, 0x10000, RZ ;  /* 0x000100006b6b7824 */ /* 0x000fc400078e00ff */
[C---:B------:R-:W-:Y:S01]  /*36b0*/  FFMA.FTZ R51, R14.reuse, R43, -R51 ;  /* 0x0000002b0e337223 */ /* 0x040fe20000010833 */
[----:B------:R-:W-:Y:S01]  /*36c0*/  FFMA.FTZ R48, R14, R48, R13 ;  /* 0x000000300e307223 */ /* 0x000fe2000001000d */
[----:B------:R-:W-:Y:S01]  /*36d0*/  FFMA.FTZ R53, R40, R46, -R53 ;  /* 0x0000002e28357223 */ /* 0x000fe20000010835 */
[----:B------:R-:W-:Y:S01]  /*36e0*/  FMUL.FTZ R14, R12, R109 ;  /* 0x0000006d0c0e7220 */ /* 0x000fe20000410000 */
[----:B------:R-:W-:Y:S02]  /*36f0*/  IMAD.U32 R15, R15, 0x10000, RZ ;  /* 0x000100000f0f7824 */ /* 0x000fe400078e00ff */
[----:B------:R-:W-:Y:S01]  /*3700*/  FFMA.FTZ R40, R40, R49, R41 ;  /* 0x0000003128287223 */ /* 0x000fe20000010029 */
        /* <DEDUP_REMOVED lines=13> */
.L_x_9712:
[----:B------:R-:W-:Y:S05]  /*37e0*/  BSYNC B2 ;  /* 0x0000000000027941 */ /* 0x000fea0003800000 */
.L_x_9711:
[----:B----4-:R0:W-:Y:S02]  /*37f0*/  ST.E.128 desc[UR40][R44.64], R12 ;  /* 0x0000000c2c007985 */ /* 0x0101e4000c101d28 */
.L_x_9710:
[----:B------:R-:W-:Y:S05]  /*3800*/  BSYNC B1 ;  /* 0x0000000000017941 */ /* 0x000fea0003800000 */
.L_x_9709:
[----:B------:R-:W-:-:S13]  /*3810*/  ISETP.NE.AND P2, PT, R90, RZ, PT ;  /* 0x000000ff5a00720c */ /* 0x000fda0003f45270 */
[----:B------:R-:W-:Y:S05]  /*3820*/  @P2 BRA `(.L_x_9708) ;  /* 0x0000001c00142947 */ /* 0x000fea0003800000 */
[----:B0---4-:R0:W4:Y:S01]  /*3830*/  LDS.128 R12, [R92+0x2000] ;  /* 0x002000005c0c7984 */ /* 0x0111220000000c00 */
[C---:B------:R-:W-:Y:S01]  /*3840*/  LEA R40, P2, R2.reuse, R47, 0x1 ;  /* 0x0000002f02287211 */ /* 0x040fe200078408ff */
[----:B------:R-:W-:Y:S03]  /*3850*/  BSSY B1, `(.L_x_9713) ;  /* 0x0000032000017945 */ /* 0x000fe60003800000 */
[----:B-1----:R-:W-:Y:S02]  /*3860*/  LEA.HI.X R41, R2, R103, R205, 0x1, P2 ;  /* 0x0000006702297211 */ /* 0x002fe400010f0ccd */
[----:B------:R-:W-:-:S13]  /*3870*/  ISETP.GE.AND P2, PT, R208, R54, PT ;  /* 0x00000036d000720c */ /* 0x000fda0003f46270 */
        /* <DEDUP_REMOVED lines=10> */
[C---:B------:R-:W-:Y:S01]  /*3920*/  IMAD.U32 R14, R13.reuse, 0x10000, RZ ;  /* 0x000100000d0e7824 */ /* 0x040fe200078e00ff */
        /* <DEDUP_REMOVED lines=11> */
[-C--:B------:R-:W-:Y:S01]  /*39e0*/  FMUL.FTZ R46, R13, R39.reuse ;  /* 0x000000270d2e7220 */ /* 0x080fe20000410000 */
[C---:B------:R-:W-:Y:S01]  /*39f0*/  FMUL.FTZ R13, R37.reuse, R44 ;  /* 0x0000002c250d7220 */ /* 0x040fe20000410000 */
[-C--:B------:R-:W-:Y:S01]  /*3a00*/  FMUL.FTZ R37, R37, R42.reuse ;  /* 0x0000002a25257220 */ /* 0x080fe20000410000 */
        /* <DEDUP_REMOVED lines=9> */
[----:B------:R-:W-:-:S02]  /*3aa0*/  IMAD.U32 R15, R15, 0x10000, RZ ;  /* 0x000100000f0f7824 */ /* 0x000fc400078e00ff */
[C---:B------:R-:W-:Y:S01]  /*3ab0*/  FMUL.FTZ R42, R38.reuse, R106 ;  /* 0x0000006a262a7220 */ /* 0x040fe20000410000 */
[-C--:B------:R-:W-:Y:S01]  /*3ac0*/  FMUL.FTZ R37, R38, R104.reuse ;  /* 0x0000006826257220 */ /* 0x080fe20000410000 */
        /* <DEDUP_REMOVED lines=10> */
.L_x_9714:
[----:B------:R-:W-:Y:S05]  /*3b70*/  BSYNC B1 ;  /* 0x0000000000017941 */ /* 0x000fea0003800000 */
.L_x_9713:
[----:B----4-:R0:W-:Y:S01]  /*3b80*/  ST.E.128 desc[UR40][R40.64], R12 ;  /* 0x0000000c28007985 */ /* 0x0101e2000c101d28 */
[----:B------:R-:W-:Y:S05]  /*3b90*/  BRA `(.L_x_9708) ;  /* 0x0000001800387947 */ /* 0x000fea0003800000 */
.L_x_9690:
[----:B------:R-:W-:Y:S01]  /*3ba0*/  VIADD R11, R204, 0x40 ;  /* 0x00000040cc0b7836 */ /* 0x000fe20000000000 */
[----:B------:R-:W-:Y:S02]  /*3bb0*/  CS2R R38, SRZ ;  /* 0x0000000000267805 */ /* 0x000fe4000001ff00 */
[----:B------:R-:W-:Y:S02]  /*3bc0*/  CS2R R42, SRZ ;  /* 0x00000000002a7805 */ /* 0x000fe4000001ff00 */
[----:B------:R-:W-:Y:S02]  /*3bd0*/  CS2R R40, SRZ ;  /* 0x0000000000287805 */ /* 0x000fe4000001ff00 */
[----:B------:R-:W-:-:S04]  /*3be0*/  ISETP.GE.AND P2, PT, R11, R100, PT ;  /* 0x000000640b00720c */ /* 0x000fc80003f46270 */
[----:B------:R-:W-:-:S13]  /*3bf0*/  ISETP.GE.OR P2, PT, R16, R54, P2 ;  /* 0x000000361000720c */ /* 0x000fda0001746670 */
[----:B------:R-:W-:Y:S01]  /*3c00*/  @!P2 IADD3 R49, P3, P4, R20, R14, R5 ;  /* 0x0000000e1431a210 */ /* 0x000fe20007c7e005 */
[----:B------:R-:W0:Y:S03]  /*3c10*/  @!P2 LDC.64 R44, c[0x0][0x3e8] ;  /* 0x0000fa00ff2cab82 */ /* 0x000e260000000a00 */
[----:B------:R-:W-:Y:S02]  /*3c20*/  @!P2 IADD3.X R50, R73, R53, R4, P3, P4 ;  /* 0x000000354932a210 */ /* 0x000fe40001fe8404 */
[----:B------:R-:W-:-:S04]  /*3c30*/  @!P2 IADD3 R11, P3, P4, R60, R12, R7 ;  /* 0x0000000c3c0ba210 */ /* 0x000fc80007c7e007 */
[----:B------:R-:W-:Y:S02]  /*3c40*/  @!P2 IADD3.X R48, R75, R55, R6, P3, P4 ;  /* 0x000000374b30a210 */ /* 0x000fe40001fe8406 */
[----:B------:R-:W-:-:S04]  /*3c50*/  ISETP.GE.AND P3, PT, R204, R100, PT ;  /* 0x00000064cc00720c */ /* 0x000fc80003f66270 */
[----:B------:R-:W-:-:S13]  /*3c60*/  ISETP.GE.OR P3, PT, R16, R54, P3 ;  /* 0x000000361000720c */ /* 0x000fda0001f66670 */
[----:B------:R-:W-:Y:S01]  /*3c70*/  @!P3 IADD3 R13, P4, R20, R14, RZ ;  /* 0x0000000e140db210 */ /* 0x000fe20007f9e0ff */
[----:B------:R-:W1:Y:S04]  /*3c80*/  @!P3 LDC.64 R46, c[0x0][0x400] ;  /* 0x00010000ff2ebb82 */ /* 0x000e680000000a00 */
[----:B------:R-:W-:-:S04]  /*3c90*/  @!P3 IMAD.X R36, R53, 0x1, R73, P4 ;  /* 0x000000013524b824 */ /* 0x000fc800020e0649 */
[----:B------:R-:W2:Y:S02]  /*3ca0*/  @!P3 LDC.64 R14, c[0x0][0x3e8] ;  /* 0x0000fa00ff0ebb82 */ /* 0x000ea40000000a00 */
[----:B--2---:R-:W-:-:S04]  /*3cb0*/  @!P3 LEA R14, P4, R13, R14, 0x1 ;  /* 0x0000000e0d0eb211 */ /* 0x004fc800078808ff */
[----:B------:R-:W-:Y:S02]  /*3cc0*/  @!P3 LEA.HI.X R15, R13, R15, R36, 0x1, P4 ;  /* 0x0000000f0d0fb211 */ /* 0x000fe400020f0c24 */
[----:B------:R-:W-:Y:S02]  /*3cd0*/  CS2R R36, SRZ ;  /* 0x0000000000247805 */ /* 0x000fe4000001ff00 */
[----:B------:R-:W-:-:S05]  /*3ce0*/  @!P3 IADD3 R12, P4, R60, R12, RZ ;  /* 0x0000000c3c0cb210 */ /* 0x000fca0007f9e0ff */
[----:B------:R-:W-:Y:S01]  /*3cf0*/  @!P3 IMAD.X R13, R55, 0x1, R75, P4 ;  /* 0x00000001370db824 */ /* 0x000fe200020e064b */
[C---:B-1----:R-:W-:Y:S01]  /*3d00*/  @!P3 LEA R46, P4, R12.reuse, R46, 0x1 ;  /* 0x0000002e0c2eb211 */ /* 0x042fe200078808ff */
[----:B------:R0:W2:Y:S03]  /*3d10*/  @!P3 LDG.E.128 R36, desc[UR40][R14.64] ;  /* 0x000000280e24b981 */ /* 0x0000a6000c1e1d00 */
[----:B------:R-:W-:Y:S02]  /*3d20*/  @!P3 LEA.HI.X R47, R12, R47, R13, 0x1, P4 ;  /* 0x0000002f0c2fb211 */ /* 0x000fe400020f0c0d */
[----:B------:R-:W1:Y:S03]  /*3d30*/  @!P2 LDC.64 R12, c[0x0][0x400] ;  /* 0x00010000ff0cab82 */ /* 0x000e660000000a00 */
[----:B------:R3:W4:Y:S01]  /*3d40*/  @!P3 LDG.E.128 R40, desc[UR40][R46.64] ;  /* 0x000000282e28b981 */ /* 0x000722000c1e1d00 */
[----:B0-----:R-:W-:-:S04]  /*3d50*/  @!P2 LEA R14, P3, R49, R44, 0x1 ;  /* 0x0000002c310ea211 */ /* 0x001fc800078608ff */
[----:B------:R-:W-:Y:S02]  /*3d60*/  @!P2 LEA.HI.X R15, R49, R45, R50, 0x1, P3 ;  /* 0x0000002d310fa211 */ /* 0x000fe400018f0c32 */
[----:B------:R-:W-:Y:S02]  /*3d70*/  CS2R R44, SRZ ;  /* 0x00000000002c7805 */ /* 0x000fe4000001ff00 */
[----:B---3--:R-:W-:Y:S02]  /*3d80*/  CS2R R46, SRZ ;  /* 0x00000000002e7805 */ /* 0x008fe4000001ff00 */
[----:B------:R-:W-:-:S04]  /*3d90*/  CS2R R50, SRZ ;  /* 0x0000000000327805 */ /* 0x000fc8000001ff00 */
[----:B------:R-:W3:Y:S01]  /*3da0*/  @!P2 LDG.E.128 R44, desc[UR40][R14.64] ;  /* 0x000000280e2ca981 */ /* 0x000ee2000c1e1d00 */
[----:B-1----:R-:W-:-:S04]  /*3db0*/  @!P2 LEA R12, P3, R11, R12, 0x1 ;  /* 0x0000000c0b0ca211 */ /* 0x002fc800078608ff */
[----:B------:R-:W-:Y:S02]  /*3dc0*/  @!P2 LEA.HI.X R13, R11, R13, R48, 0x1, P3 ;  /* 0x0000000d0b0da211 */ /* 0x000fe400018f0c30 */
[----:B------:R-:W-:-:S06]  /*3dd0*/  CS2R R48, SRZ ;  /* 0x0000000000307805 */ /* 0x000fcc000001ff00 */
[----:B------:R0:W5:Y:S01]  /*3de0*/  @!P2 LDG.E.128 R48, desc[UR40][R12.64] ;  /* 0x000000280c30a981 */ /* 0x000162000c1e1d00 */
[----:B------:R-:W-:Y:S02]  /*3df0*/  ISETP.NE.AND P3, PT, R209, 0x3, PT ;  /* 0x00000003d100780c */ /* 0x000fe40003f65270 */
[----:B------:R-:W-:Y:S01]  /*3e00*/  ISETP.GE.AND P2, PT, R16, R54, PT ;  /* 0x000000361000720c */ /* 0x000fe20003f46270 */
[----:B--2---:R-:W-:Y:S02]  /*3e10*/  IMAD.MOV.U32 R11, RZ, RZ, R38 ;  /* 0x000000ffff0b7224 */ /* 0x004fe400078e0026 */
[----:B------:R-:W-:-:S03]  /*3e20*/  IMAD.MOV.U32 R52, RZ, RZ, R39 ;  /* 0x000000ffff347224 */ /* 0x000fc600078e0027 */
[----:B------:R-:W-:Y:S01]  /*3e30*/  PRMT R116, R11, 0x7610, R116 ;  /* 0x000076100b747816 */ /* 0x000fe20000000074 */
[----:B------:R-:W-:Y:S02]  /*3e40*/  IMAD.MOV.U32 R53, RZ, RZ, R36 ;  /* 0x000000ffff357224 */ /* 0x000fe400078e0024 */
[----:B----4-:R-:W-:Y:S02]  /*3e50*/  IMAD.MOV.U32 R11, RZ, RZ, R42 ;  /* 0x000000ffff0b7224 */ /* 0x010fe400078e002a */
[----:B0-----:R-:W-:Y:S02]  /*3e60*/  IMAD.MOV.U32 R12, RZ, RZ, R43 ;  /* 0x000000ffff0c7224 */ /* 0x001fe400078e002b */
[----:B------:R-:W-:Y:S02]  /*3e70*/  IMAD.MOV.U32 R13, RZ, RZ, R40 ;  /* 0x000000ffff0d7224 */ /* 0x000fe400078e0028 */
[----:B------:R-:W-:Y:S01]  /*3e80*/  IMAD.MOV.U32 R14, RZ, RZ, R41 ;  /* 0x000000ffff0e7224 */ /* 0x000fe200078e0029 */
[----:B------:R-:W-:-:S02]  /*3e90*/  PRMT R108, R108, 0x5410, R11 ;  /* 0x000054106c6c7816 */ /* 0x000fc4000000000b */
[----:B------:R-:W-:Y:S02]  /*3ea0*/  PRMT R125, R12, 0x7610, R125 ;  /* 0x000076100c7d7816 */ /* 0x000fe4000000007d */
[----:B------:R-:W-:Y:S02]  /*3eb0*/  PRMT R124, R13, 0x7610, R124 ;  /* 0x000076100d7c7816 */ /* 0x000fe4000000007c */
[----:B------:R-:W-:Y:S02]  /*3ec0*/  PRMT R109, R109, 0x5410, R14 ;  /* 0x000054106d6d7816 */ /* 0x000fe4000000000e */
[----:B------:R-:W-:Y:S01]  /*3ed0*/  PRMT R105, R105, 0x5410, R52 ;  /* 0x0000541069697816 */ /* 0x000fe20000000034 */
[----:B---3--:R-:W-:Y:S01]  /*3ee0*/  IMAD.MOV.U32 R11, RZ, RZ, R46 ;  /* 0x000000ffff0b7224 */ /* 0x008fe200078e002e */
[----:B------:R-:W-:Y:S01]  /*3ef0*/  PRMT R107, R107, 0x5410, R53 ;  /* 0x000054106b6b7816 */ /* 0x000fe20000000035 */
[----:B------:R-:W-:Y:S02]  /*3f00*/  IMAD.MOV.U32 R12, RZ, RZ, R47 ;  /* 0x000000ffff0c7224 */ /* 0x000fe400078e002f */
[----:B------:R-:W-:-:S02]  /*3f10*/  IMAD.MOV.U32 R13, RZ, RZ, R44 ;  /* 0x000000ffff0d7224 */ /* 0x000fc400078e002c */
[----:B------:R-:W-:Y:S01]  /*3f20*/  IMAD.MOV.U32 R14, RZ, RZ, R45 ;  /* 0x000000ffff0e7224 */ /* 0x000fe200078e002d */
[----:B------:R-:W-:Y:S01]  /*3f30*/  PRMT R105, R11, 0x7610, R105 ;  /* 0x000076100b697816 */ /* 0x000fe20000000069 */
[----:B------:R-:W-:Y:S01]  /*3f40*/  IMAD.MOV.U32 R54, RZ, RZ, R37 ;  /* 0x000000ffff367224 */ /* 0x000fe200078e0025 */
[----:B------:R-:W-:Y:S02]  /*3f50*/  PRMT R107, R12, 0x7610, R107 ;  /* 0x000076100c6b7816 */ /* 0x000fe4000000006b */
[----:B------:R-:W-:Y:S02]  /*3f60*/  PRMT R108, R13, 0x7610, R108 ;  /* 0x000076100d6c7816 */ /* 0x000fe4000000006c */
[----:B------:R-:W-:Y:S01]  /*3f70*/  PRMT R109, R14, 0x7610, R109 ;  /* 0x000076100e6d7816 */ /* 0x000fe2000000006d */
[----:B-----5:R-:W-:Y:S02]  /*3f80*/  IMAD.MOV.U32 R11, RZ, RZ, R50 ;  /* 0x000000ffff0b7224 */ /* 0x020fe400078e0032 */
[----:B------:R-:W-:-:S02]  /*3f90*/  IMAD.MOV.U32 R12, RZ, RZ, R51 ;  /* 0x000000ffff0c7224 */ /* 0x000fc400078e0033 */
[----:B------:R-:W-:Y:S02]  /*3fa0*/  IMAD.MOV.U32 R13, RZ, RZ, R48 ;  /* 0x000000ffff0d7224 */ /* 0x000fe400078e0030 */
[----:B------:R-:W-:Y:S01]  /*3fb0*/  IMAD.MOV.U32 R14, RZ, RZ, R49 ;  /* 0x000000ffff0e7224 */ /* 0x000fe200078e0031 */
[----:B------:R-:W-:Y:S02]  /*3fc0*/  PRMT R121, R54, 0x7610, R121 ;  /* 0x0000761036797816 */ /* 0x000fe40000000079 */
[----:B------:R-:W-:Y:S02]  /*3fd0*/  PRMT R110, R11, 0x7610, R110 ;  /* 0x000076100b6e7816 */ /* 0x000fe4000000006e */
[----:B------:R-:W-:Y:S02]  /*3fe0*/  PRMT R111, R12, 0x7610, R111 ;  /* 0x000076100c6f7816 */ /* 0x000fe4000000006f */
[----:B------:R-:W-:Y:S02]  /*3ff0*/  PRMT R112, R13, 0x7610, R112 ;  /* 0x000076100d707816 */ /* 0x000fe40000000070 */
[----:B------:R-:W-:Y:S01]  /*4000*/  PRMT R113, R14, 0x7610, R113 ;  /* 0x000076100e717816 */ /* 0x000fe20000000071 */
[----:B------:R-:W-:Y:S06]  /*4010*/  @!P3 BRA `(.L_x_9715) ;  /* 0x000000000004b947 */ /* 0x000fec0003800000 */
[----:B------:R-:W-:Y:S01]  /*4020*/  BPT.TRAP 0x1 ;  /* 0x000000040000795c */ /* 0x000fe20000300000 */
.L_x_9715:
[----:B------:R-:W-:Y:S01]  /*4030*/  IMAD R89, R18, 0x8, R19 ;  /* 0x0000000812597824 */ /* 0x000fe200078e0213 */
[----:B------:R-:W-:Y:S01]  /*4040*/  SHF.L.U32 R101, R207, 0x1f, RZ ;  /* 0x0000001fcf657819 */ /* 0x000fe200000006ff */
[----:B------:R-:W0:Y:S01]  /*4050*/  LDC R104, c[0x0][0x2f4] ;  /* 0x0000bd00ff687b82 */ /* 0x000e220000000800 */
[----:B------:R-:W-:Y:S02]  /*4060*/  BSSY B1, `(.L_x_9716) ;  /* 0x0000003000017945 */ /* 0x000fe40003800000 */
[----:B------:R-:W1:Y:S02]  /*4070*/  SYNCS.PHASECHK.TRANS64.TRYWAIT P4, [R89+URZ+0x22890], R101 ;  /* 0x02289065590075a7 */ /* 0x000e64000808017f */
[----:B-1----:R-:W-:Y:S05]  /*4080*/  @!P4 BRA `(.L_x_9717) ;  /* 0x000001280098c947 */ /* 0x002fea0003800000 */
.L_x_9952:
[----:B------:R-:W-:Y:S05]  /*4090*/  BSYNC B1 ;  /* 0x0000000000017941 */ /* 0x000fea0003800000 */
.L_x_9716:
[----:B------:R-:W-:Y:S01]  /*40a0*/  UMOV UR4, 0xffffffff ;  /* 0xffffffff00047882 */ /* 0x000fe20000000000 */
[----:B0-----:R-:W-:Y:S02]  /*40b0*/  IMAD.IADD R106, R104, 0x1, -R67 ;  /* 0x00000001686a7824 */ /* 0x001fe400078e0a43 */
[----:B------:R-:W-:Y:S05]  /*40c0*/  BRA.DIV UR4, `(.L_x_9718) ;  /* 0x0000012a049c7947 */ /* 0x000fea000b800000 */
[----:B------:R0:W2:Y:S04]  /*40d0*/  SHFL.IDX PT, R95, R103, RZ, 0x1c1f ;  /* 0x001c1fff675f7589 */ /* 0x0000a800000e0000 */
[----:B------:R0:W3:Y:S02]  /*40e0*/  SHFL.IDX PT, R94, R102, RZ, 0x1c1f ;  /* 0x001c1fff665e7589 */ /* 0x0000e400000e0000 */
.L_x_9956:
[----:B------:R-:W-:Y:S01]  /*40f0*/  ISETP.GE.OR P4, PT, R204, R100, P1 ;  /* 0x00000064cc00720c */ /* 0x000fe20000f86670 */
[----:B------:R-:W-:-:S12]  /*4100*/  BSSY B1, `(.L_x_9719) ;  /* 0x0000074000017945 */ /* 0x000fd80003800000 */
[----:B------:R-:W-:Y:S05]  /*4110*/  @P4 BRA `(.L_x_9720) ;  /* 0x0000000400c84947 */ /* 0x000fea0003800000 */
[----:B------:R-:W-:Y:S01]  /*4120*/  SEL R11, R67, R106, !P0 ;  /* 0x0000006a430b7207 */ /* 0x000fe20004000000 */
[----:B------:R-:W-:Y:S01]  /*4130*/  BSSY B2, `(.L_x_9721) ;  /* 0x000006c000027945 */ /* 0x000fe20003800000 */
[C---:B---3--:R-:W-:Y:S02]  /*4140*/  LEA R92, P4, R77.reuse, R94, 0x1 ;  /* 0x0000005e4d5c7211 */ /* 0x048fe400078808ff */
[----:B------:R-:W-:Y:S02]  /*4150*/  SHF.R.S32.HI R12, RZ, 0x1f, R11 ;  /* 0x0000001fff0c7819 */ /* 0x000fe4000001140b */
[----:B--2---:R-:W-:Y:S02]  /*4160*/  LEA.HI.X R93, R77, R95, R79, 0x1, P4 ;  /* 0x0000005f4d5d7211 */ /* 0x004fe400020f0c4f */
[----:B------:R-:W-:-:S04]  /*4170*/  LEA.HI R11, R12, R11, RZ, 0x4 ;  /* 0x0000000b0c0b7211 */ /* 0x000fc800078f20ff */
[----:B------:R-:W-:-:S05]  /*4180*/  LEA.HI.SX32 R11, R11, R76, 0x1c ;  /* 0x0000004c0b0b7211 */ /* 0x000fca00078fe2ff */
[----:B------:R-:W-:-:S05]  /*4190*/  IMAD.SHL.U32 R11, R11, 0x8, RZ ;  /* 0x000000080b0b7824 */ /* 0x000fca00078e00ff */
[----:B------:R-:W-:-:S04]  /*41a0*/  LOP3.LUT R12, R10, 0x38, R11, 0xf8, !PT ;  /* 0x000000380a0c7812 */ /* 0x000fc800078ef80b */
[----:B------:R-:W-:-:S05]  /*41b0*/  LOP3.LUT R12, R12, R35, RZ, 0x3c, !PT ;  /* 0x000000230c0c7212 */ /* 0x000fca00078e3cff */
[----:B------:R-:W-:Y:S02]  /*41c0*/  IMAD R13, R229, 0x200, R12 ;  /* 0x00000200e50d7824 */ /* 0x000fe400078e020c */
[C---:B------:R-:W-:Y:S02]  /*41d0*/  IMAD R12, R18.reuse, 0x1800, R80 ;  /* 0x00001800120c7824 */ /* 0x040fe400078e0250 */
[----:B------:R-:W-:Y:S02]  /*41e0*/  IMAD R14, R18, 0x1800, R13 ;  /* 0x00001800120e7824 */ /* 0x000fe400078e020d */
[--C-:B------:R-:W-:Y:S02]  /*41f0*/  IMAD R12, R12, 0x2, R19.reuse ;  /* 0x000000020c0c7824 */ /* 0x100fe400078e0213 */
[----:B------:R-:W-:-:S04]  /*4200*/  IMAD R52, R14, 0x2, R19 ;  /* 0x000000020e347824 */ /* 0x000fc800078e0213 */
[----:B------:R-:W2:Y:S04]  /*4210*/  LDS.128 R12, [R12+0x1c400] ;  /* 0x01c400000c0c7984 */ /* 0x000ea80000000c00 */
[----:B------:R-:W3:Y:S01]  /*4220*/  LDS.128 R52, [R52+0x1c400] ;  /* 0x01c4000034347984 */ /* 0x000ee20000000c00 */
[----:B------:R-:W-:Y:S05]  /*4230*/  @P2 BRA `(.L_x_9722) ;  /* 0x00000004006c2947 */ /* 0x000fea0003800000 */
[----:B------:R-:W-:Y:S02]  /*4240*/  SHF.R.U32.HI R120, RZ, 0x10, R41 ;  /* 0x00000010ff787819 */ /* 0x000fe40000011629 */
[----:B------:R-:W-:Y:S02]  /*4250*/  SHF.R.U32.HI R115, RZ, 0x10, R37 ;  /* 0x00000010ff737819 */ /* 0x000fe40000011625 */
[----:B------:R-:W-:Y:S02]  /*4260*/  PRMT R120, R109, 0x5432, R120 ;  /* 0x000054326d787816 */ /* 0x000fe40000000078 */
[----:B------:R-:W-:Y:S02]  /*4270*/  SHF.R.U64 R117, R38, 0x10, R39 ;  /* 0x0000001026757819 */ /* 0x000fe40000001227 */
[----:B------:R-:W-:Y:S01]  /*4280*/  PRMT R115, R121, 0x5410, R115 ;  /* 0x0000541079737816 */ /* 0x000fe20000000073 */
[----:B------:R-:W-:Y:S01]  /*4290*/  IMAD.U32 R121, R120, 0x10000, RZ ;  /* 0x0001000078797824 */ /* 0x000fe200078e00ff */
[----:B------:R-:W-:Y:S01]  /*42a0*/  SHF.R.U64 R119, R40, 0x10, R41 ;  /* 0x0000001028777819 */ /* 0x000fe20000001229 */
[----:B---3--:R-:W-:Y:S01]  /*42b0*/  IMAD.U32 R41, R52, 0x10000, RZ ;  /* 0x0001000034297824 */ /* 0x008fe200078e00ff */
[--C-:B------:R-:W-:Y:S01]  /*42c0*/  SHF.R.U64 R122, R42, 0x10, R43.reuse ;  /* 0x000000102a7a7819 */ /* 0x100fe2000000122b */
[----:B------:R-:W-:Y:S01]  /*42d0*/  IMAD.U32 R42, R53, 0x10000, RZ ;  /* 0x00010000352a7824 */ /* 0x000fe200078e00ff */
[----:B------:R-:W-:-:S02]  /*42e0*/  SHF.R.U32.HI R123, RZ, 0x10, R43 ;  /* 0x00000010ff7b7819 */ /* 0x000fc4000001162b */
[----:B------:R-:W-:Y:S01]  /*42f0*/  PRMT R117, R116, 0x5410, R117 ;  /* 0x0000541074757816 */ /* 0x000fe20000000075 */
[----:B------:R-:W-:Y:S01]  /*4300*/  IMAD.U32 R116, R115, 0x10000, RZ ;  /* 0x0001000073747824 */ /* 0x000fe200078e00ff */
[----:B------:R-:W-:Y:S01]  /*4310*/  SHF.R.U32.HI R118, RZ, 0x10, R39 ;  /* 0x00000010ff767819 */ /* 0x000fe20000011627 */
[----:B--2---:R-:W-:Y:S01]  /*4320*/  IMAD.U32 R39, R15, 0x10000, RZ ;  /* 0x000100000f277824 */ /* 0x004fe200078e00ff */
[----:B------:R-:W-:Y:S01]  /*4330*/  SHF.R.U64 R114, R36, 0x10, R37 ;  /* 0x0000001024727819 */ /* 0x000fe20000001225 */
[----:B------:R-:W-:Y:S01]  /*4340*/  IMAD.U32 R37, R13, 0x10000, RZ ;  /* 0x000100000d257824 */ /* 0x000fe200078e00ff */
[----:B------:R-:W-:Y:S01]  /*4350*/  PRMT R119, R124, 0x5410, R119 ;  /* 0x000054107c777816 */ /* 0x000fe20000000077 */
        /* <DEDUP_REMOVED lines=8> */
[----:B------:R-:W-:-:S02]  /*43e0*/  IMAD.U32 R116, R123, 0x10000, RZ ;  /* 0x000100007b747824 */ /* 0x000fc400078e00ff */
[----:B------:R-:W-:Y:S01]  /*43f0*/  FFMA.FTZ R121, R37, R121, R42 ;  /* 0x0000007925797223 */ /* 0x000fe2000001002a */
[----:B------:R-:W-:Y:S01]  /*4400*/  LOP3.LUT R115, R115, 0xffff0000, RZ, 0xc0, !PT ;  /* 0xffff000073737812 */ /* 0x000fe200078ec0ff */
[C---:B------:R-:W-:Y:S02]  /*4410*/  IMAD.U32 R42, R118.reuse, 0x10000, RZ ;  /* 0x00010000762a7824 */ /* 0x040fe400078e00ff */
[----:B------:R-:W-:Y:S01]  /*4420*/  FMUL.FTZ R126, R53, R116 ;  /* 0x00000074357e7220 */ /* 0x000fe20000410000 */
[----:B------:R-:W-:Y:S01]  /*4430*/  LOP3.LUT R38, R13, 0xffff0000, RZ, 0xc0, !PT ;  /* 0xffff00000d267812 */ /* 0x000fe200078ec0ff */
[----:B------:R-:W-:Y:S01]  /*4440*/  FMUL.FTZ R125, R43, R120 ;  /* 0x000000782b7d7220 */ /* 0x000fe20000410000 */
[----:B------:R-:W-:Y:S01]  /*4450*/  LOP3.LUT R55, R55, 0xffff0000, RZ, 0xc0, !PT ;  /* 0xffff000037377812 */ /* 0x000fe200078ec0ff */
[-C--:B------:R-:W-:Y:S01]  /*4460*/  FMUL.FTZ R53, R53, R42.reuse ;  /* 0x0000002a35357220 */ /* 0x080fe20000410000 */
[----:B------:R-:W-:Y:S01]  /*4470*/  LOP3.LUT R123, R123, 0xffff0000, RZ, 0xc0, !PT ;  /* 0xffff00007b7b7812 */ /* 0x000fe200078ec0ff */
[-C--:B------:R-:W-:Y:S01]  /*4480*/  FMUL.FTZ R43, R43, R115.reuse ;  /* 0x000000732b2b7220 */ /* 0x080fe20000410000 */
[----:B------:R-:W-:Y:S01]  /*4490*/  PRMT R114, R107, 0x5432, R114 ;  /* 0x000054326b727816 */ /* 0x000fe20000000072 */
[C---:B------:R-:W-:Y:S01]  /*44a0*/  FFMA.FTZ R126, R39.reuse, R42, -R126 ;  /* 0x0000002a277e7223 */ /* 0x040fe2000001087e */
[----:B------:R-:W-:Y:S01]  /*44b0*/  LOP3.LUT R118, R118, 0xffff0000, RZ, 0xc0, !PT ;  /* 0xffff000076767812 */ /* 0x000fe200078ec0ff */
[----:B------:R-:W-:Y:S01]  /*44c0*/  FFMA.FTZ R53, R39, R116, R53 ;  /* 0x0000007427357223 */ /* 0x000fe20000010035 */
[----:B------:R-:W-:Y:S01]  /*44d0*/  LOP3.LUT R40, R15, 0xffff0000, RZ, 0xc0, !PT ;  /* 0xffff00000f287812 */ /* 0x000fe200078ec0ff */
[C---:B------:R-:W-:Y:S01]  /*44e0*/  FFMA.FTZ R125, R38.reuse, R115, -R125 ;  /* 0x00000073267d7223 */ /* 0x040fe2000001087d */
[----:B------:R-:W-:Y:S01]  /*44f0*/  FFMA.FTZ R120, R38, R120, R43 ;  /* 0x0000007826787223 */ /* 0x000fe2000001002b */
[----:B------:R-:W-:Y:S01]  /*4500*/  FMUL.FTZ R39, R55, R123 ;  /* 0x0000007b37277220 */ /* 0x000fe20000410000 */
[----:B------:R-:W-:-:S02]  /*4510*/  IMAD.U32 R38, R119, 0x10000, RZ ;  /* 0x0001000077267824 */ /* 0x000fc400078e00ff */
[-C--:B------:R-:W-:Y:S01]  /*4520*/  FMUL.FTZ R43, R55, R118.reuse ;  /* 0x00000076372b7220 */ /* 0x080fe20000410000 */
[----:B------:R-:W-:Y:S01]  /*4530*/  IMAD.U32 R37, R114, 0x10000, RZ ;  /* 0x0001000072257824 */ /* 0x000fe200078e00ff */
[----:B------:R-:W-:Y:S01]  /*4540*/  LOP3.LUT R52, R52, 0xffff0000, RZ, 0xc0, !PT ;  /* 0xffff000034347812 */ /* 0x000fe200078ec0ff */
[----:B------:R-:W-:Y:S01]  /*4550*/  FFMA.FTZ R55, R40, R118, -R39 ;  /* 0x0000007628377223 */ /* 0x000fe20000010827 */
[----:B------:R-:W-:Y:S01]  /*4560*/  LOP3.LUT R119, R119, 0xffff0000, RZ, 0xc0, !PT ;  /* 0xffff000077777812 */ /* 0x000fe200078ec0ff */
[C---:B------:R-:W-:Y:S01]  /*4570*/  FMUL.FTZ R39, R41.reuse, R38 ;  /* 0x0000002629277220 */ /* 0x040fe20000410000 */
[----:B------:R-:W-:Y:S01]  /*4580*/  LOP3.LUT R114, R114, 0xffff0000, RZ, 0xc0, !PT ;  /* 0xffff000072727812 */ /* 0x000fe200078ec0ff */
[----:B------:R-:W-:Y:S01]  /*4590*/  IMAD.U32 R36, R12, 0x10000, RZ ;  /* 0x000100000c247824 */ /* 0x000fe200078e00ff */
[----:B------:R-:W-:Y:S01]  /*45a0*/  PRMT R122, R108, 0x5432, R122 ;  /* 0x000054326c7a7816 */ /* 0x000fe2000000007a */
[----:B------:R-:W-:Y:S01]  /*45b0*/  FMUL.FTZ R41, R41, R37 ;  /* 0x0000002529297220 */ /* 0x000fe20000410000 */
[----:B------:R-:W-:Y:S01]  /*45c0*/  LOP3.LUT R13, R12, 0xffff0000, RZ, 0xc0, !PT ;  /* 0xffff00000c0d7812 */ /* 0x000fe200078ec0ff */
[----:B------:R-:W-:Y:S01]  /*45d0*/  FFMA.FTZ R116, R40, R123, R43 ;  /* 0x0000007b28747223 */ /* 0x000fe2000001002b */
[----:B------:R-:W-:Y:S01]  /*45e0*/  FMUL.FTZ R42, R52, R119 ;  /* 0x00000077342a7220 */ /* 0x000fe20000410000 */
[----:B------:R-:W-:-:S02]  /*45f0*/  IMAD.U32 R15, R54, 0x10000, RZ ;  /* 0x00010000360f7824 */ /* 0x000fc400078e00ff */
[C---:B------:R-:W-:Y:S01]  /*4600*/  FFMA.FTZ R40, R36.reuse, R37, -R39 ;  /* 0x0000002524287223 */ /* 0x040fe20000010827 */
[----:B------:R-:W-:Y:S01]  /*4610*/  FFMA.FTZ R41, R36, R38, R41 ;  /* 0x0000002624297223 */ /* 0x000fe20000010029 */
[-C--:B------:R-:W-:Y:S01]  /*4620*/  FMUL.FTZ R52, R52, R114.reuse ;  /* 0x0000007234347220 */ /* 0x080fe20000410000 */
[----:B------:R-:W-:Y:S01]  /*4630*/  LOP3.LUT R54, R54, 0xffff0000, RZ, 0xc0, !PT ;  /* 0xffff000036367812 */ /* 0x000fe200078ec0ff */
[C---:B------:R-:W-:Y:S01]  /*4640*/  IMAD.U32 R37, R122.reuse, 0x10000, RZ ;  /* 0x000100007a257824 */ /* 0x040fe200078e00ff */
[----:B------:R-:W-:Y:S01]  /*4650*/  LOP3.LUT R39, R122, 0xffff0000, RZ, 0xc0, !PT ;  /* 0xffff00007a277812 */ /* 0x000fe200078ec0ff */
[C---:B------:R-:W-:Y:S01]  /*4660*/  IMAD.U32 R36, R117.reuse, 0x10000, RZ ;  /* 0x0001000075247824 */ /* 0x040fe200078e00ff */
[----:B------:R-:W-:Y:S01]  /*4670*/  LOP3.LUT R117, R117, 0xffff0000, RZ, 0xc0, !PT ;  /* 0xffff000075757812 */ /* 0x000fe200078ec0ff */
[C---:B------:R-:W-:Y:S02]  /*4680*/  IMAD.U32 R12, R14.reuse, 0x10000, RZ ;  /* 0x000100000e0c7824 */ /* 0x040fe400078e00ff */
        /* <DEDUP_REMOVED lines=21> */
[----:B------:R-:W-:-:S07]  /*47e0*/  F2FP.BF16.F32.PACK_AB R54, R39, R38 ;  /* 0x000000262736723e */ /* 0x000fce00000010ff */
.L_x_9722:
[----:B------:R-:W-:Y:S05]  /*47f0*/  BSYNC B2 ;  /* 0x0000000000027941 */ /* 0x000fea0003800000 */
.L_x_9721:
[----:B------:R-:W-:Y:S01]  /*4800*/  ISETP.GE.AND P4, PT, R11, R104, PT ;  /* 0x000000680b00720c */ /* 0x000fe20003f86270 */
[----:B--2---:R4:W-:-:S12]  /*4810*/  ST.E.128 desc[UR40][R92.64], R12 ;  /* 0x0000000c5c007985 */ /* 0x0049d8000c101d28 */
[----:B------:R-:W-:-:S05]  /*4820*/  @!P4 IMAD.WIDE R94, R11, 0x2, R94 ;  /* 0x000000020b5ec825 */ /* 0x000fca00078e025e */
[----:B---3--:R4:W-:Y:S02]  /*4830*/  @!P4 ST.E.128 desc[UR40][R94.64], R52 ;  /* 0x000000345e00c985 */ /* 0x0089e4000c101d28 */
.L_x_9720:
[----:B------:R-:W-:Y:S05]  /*4840*/  BSYNC B1 ;  /* 0x0000000000017941 */ /* 0x000fea0003800000 */
.L_x_9719:
[----:B------:R-:W-:-:S03]  /*4850*/  UMOV UR4, 0xffffffff ;  /* 0xffffffff00047882 */ /* 0x000fc60000000000 */
[----:B------:R-:W-:Y:S05]  /*4860*/  BRA.DIV UR4, `(.L_x_9723) ;  /* 0x0000012604007947 */ /* 0x000fea000b800000 */
[----:B------:R1:W1:Y:S04]  /*4870*/  SHFL.IDX PT, R42, R103, 0x1, 0x1c1f ;  /* 0x003c1f00672a7f89 */ /* 0x00026800000e0000 */
[----:B0-----:R-:W0:Y:S02]  /*4880*/  SHFL.IDX PT, R102, R102, 0x1, 0x1c1f ;  /* 0x003c1f0066667f89 */ /* 0x001e2400000e0000 */
.L_x_9960:
[----:B------:R-:W-:-:S05]  /*4890*/  VIADD R11, R204, 0x40 ;  /* 0x00000040cc0b7836 */ /* 0x000fca0000000000 */
[----:B------:R-:W-:-:S13]  /*48a0*/  ISETP.GE.OR P4, PT, R11, R100, P1 ;  /* 0x000000640b00720c */ /* 0x000fda0000f86670 */
[----:B------:R-:W-:Y:S05]  /*48b0*/  @P4 BRA `(.L_x_9708) ;  /* 0x0000000800f04947 */ /* 0x000fea0003800000 */
[----:B----4-:R-:W4:Y:S01]  /*48c0*/  LDL R13, [R1+0x4] ;  /* 0x00000400010d7983 */ /* 0x010f220000100800 */
[----:B------:R-:W-:Y:S01]  /*48d0*/  SEL R106, R67, R106, !P0 ;  /* 0x0000006a436a7207 */ /* 0x000fe20004000000 */
[----:B------:R-:W-:Y:S01]  /*48e0*/  BSSY B1, `(.L_x_9724) ;  /* 0x000006d000017945 */ /* 0x000fe20003800000 */
[----:B------:R-:W-:Y:S02]  /*48f0*/  SHF.R.U32.HI R14, RZ, 0x3, R227 ;  /* 0x00000003ff0e7819 */ /* 0x000fe400000116e3 */
[----:B------:R-:W-:Y:S02]  /*4900*/  SHF.R.S32.HI R11, RZ, 0x1f, R106 ;  /* 0x0000001fff0b7819 */ /* 0x000fe4000001146a */
[----:B0-----:R-:W-:Y:S02]  /*4910*/  LEA R40, P4, R77, R102, 0x1 ;  /* 0x000000664d287211 */ /* 0x001fe400078808ff */
[----:B------:R-:W-:Y:S02]  /*4920*/  LEA.HI R11, R11, R106, RZ, 0x4 ;  /* 0x0000006a0b0b7211 */ /* 0x000fe400078f20ff */
[----:B-1----:R-:W-:-:S02]  /*4930*/  LEA.HI.X R41, R77, R42, R79, 0x1, P4 ;  /* 0x0000002a4d297211 */ /* 0x002fc400020f0c4f */
[----:B------:R-:W-:-:S05]  /*4940*/  LEA.HI.SX32 R11, R11, R76, 0x1c ;  /* 0x0000004c0b0b7211 */ /* 0x000fca00078fe2ff */
[----:B------:R-:W-:-:S05]  /*4950*/  IMAD.SHL.U32 R11, R11, 0x8, RZ ;  /* 0x000000080b0b7824 */ /* 0x000fca00078e00ff */
[----:B------:R-:W-:-:S04]  /*4960*/  LOP3.LUT R12, R227, 0x38, R11, 0xf8, !PT ;  /* 0x00000038e30c7812 */ /* 0x000fc800078ef80b */
[----:B------:R-:W-:-:S05]  /*4970*/  LOP3.LUT R12, R12, R14, RZ, 0x3c, !PT ;  /* 0x0000000e0c0c7212 */ /* 0x000fca00078e3cff */
[----:B----4-:R-:W-:Y:S02]  /*4980*/  IMAD.IADD R13, R13, 0x1, R12 ;  /* 0x000000010d0d7824 */ /* 0x010fe400078e020c */
[C---:B------:R-:W-:Y:S02]  /*4990*/  IMAD R12, R18.reuse, 0x1800, R81 ;  /* 0x00001800120c7824 */ /* 0x040fe400078e0251 */
[----:B------:R-:W-:Y:S02]  /*49a0*/  IMAD R14, R18, 0x1800, R13 ;  /* 0x00001800120e7824 */ /* 0x000fe400078e020d */
[--C-:B------:R-:W-:Y:S02]  /*49b0*/  IMAD R12, R12, 0x2, R19.reuse ;  /* 0x000000020c0c7824 */ /* 0x100fe400078e0213 */
[----:B------:R-:W-:-:S04]  /*49c0*/  IMAD R36, R14, 0x2, R19 ;  /* 0x000000020e247824 */ /* 0x000fc800078e0213 */
[----:B------:R-:W0:Y:S04]  /*49d0*/  LDS.128 R12, [R12+0x1c400] ;  /* 0x01c400000c0c7984 */ /* 0x000e280000000c00 */
[----:B------:R-:W1:Y:S01]  /*49e0*/  LDS.128 R36, [R36+0x1c400] ;  /* 0x01c4000024247984 */ /* 0x000e620000000c00 */
[----:B------:R-:W-:Y:S05]  /*49f0*/  @P2 BRA `(.L_x_9725) ;  /* 0x00000004006c2947 */ /* 0x000fea0003800000 */
[----:B------:R-:W-:Y:S01]  /*4a00*/  SHF.R.U32.HI R106, RZ, 0x10, R45 ;  /* 0x00000010ff6a7819 */ /* 0x000fe2000001162d */
[----:B0-----:R-:W-:Y:S01]  /*4a10*/  IMAD.U32 R43, R13, 0x10000, RZ ;  /* 0x000100000d2b7824 */ /* 0x001fe200078e00ff */
[----:B------:R-:W-:Y:S02]  /*4a20*/  SHF.R.U32.HI R52, RZ, 0x10, R49 ;  /* 0x00000010ff347819 */ /* 0x000fe40000011631 */
[--C-:B------:R-:W-:Y:S02]  /*4a30*/  SHF.R.U64 R54, R46, 0x10, R47.reuse ;  /* 0x000000102e367819 */ /* 0x100fe4000000122f */
[----:B------:R-:W-:Y:S02]  /*4a40*/  PRMT R109, R109, 0x5410, R106 ;  /* 0x000054106d6d7816 */ /* 0x000fe4000000006a */
[----:B------:R-:W-:Y:S02]  /*4a50*/  PRMT R113, R113, 0x5410, R52 ;  /* 0x0000541071717816 */ /* 0x000fe40000000034 */
[----:B------:R-:W-:Y:S01]  /*4a60*/  SHF.R.U32.HI R92, RZ, 0x10, R47 ;  /* 0x00000010ff5c7819 */ /* 0x000fe2000001162f */
[----:B-1----:R-:W-:Y:S01]  /*4a70*/  IMAD.U32 R47, R37, 0x10000, RZ ;  /* 0x00010000252f7824 */ /* 0x002fe200078e00ff */
[----:B---3--:R-:W-:Y:S01]  /*4a80*/  SHF.R.U32.HI R94, RZ, 0x10, R51 ;  /* 0x00000010ff5e7819 */ /* 0x008fe20000011633 */
[----:B------:R-:W-:Y:S01]  /*4a90*/  IMAD.U32 R52, R109, 0x10000, RZ ;  /* 0x000100006d347824 */ /* 0x000fe200078e00ff */
[----:B------:R-:W-:Y:S01]  /*4aa0*/  PRMT R105, R105, 0x5410, R54 ;  /* 0x0000541069697816 */ /* 0x000fe20000000036 */
[----:B------:R-:W-:Y:S01]  /*4ab0*/  IMAD.U32 R54, R113, 0x10000, RZ ;  /* 0x0001000071367824 */ /* 0x000fe200078e00ff */
[----:B------:R-:W-:-:S02]  /*4ac0*/  PRMT R107, R107, 0x5410, R92 ;  /* 0x000054106b6b7816 */ /* 0x000fc4000000005c */
[----:B------:R-:W-:Y:S01]  /*4ad0*/  PRMT R111, R111, 0x5410, R94 ;  /* 0x000054106f6f7816 */ /* 0x000fe2000000005e */
[C---:B------:R-:W-:Y:S01]  /*4ae0*/  FMUL.FTZ R92, R47.reuse, R54 ;  /* 0x000000362f5c7220 */ /* 0x040fe20000410000 */
[-C--:B------:R-:W-:Y:S01]  /*4af0*/  FMUL.FTZ R94, R47, R52.reuse ;  /* 0x000000342f5e7220 */ /* 0x080fe20000410000 */
[----:B------:R-:W-:Y:S01]  /*4b00*/  SHF.R.U64 R55, R48, 0x10, R49 ;  /* 0x0000001030377819 */ /* 0x000fe20000001231 */
[----:B------:R-:W-:Y:S01]  /*4b10*/  IMAD.U32 R49, R39, 0x10000, RZ ;  /* 0x0001000027317824 */ /* 0x000fe200078e00ff */
[----:B------:R-:W-:Y:S01]  /*4b20*/  SHF.R.U64 R53, R50, 0x10, R51 ;  /* 0x0000001032357819 */ /* 0x000fe20000001233 */
[----:B------:R-:W-:Y:S01]  /*4b30*/  FFMA.FTZ R92, R43, R52, -R92 ;  /* 0x000000342b5c7223 */ /* 0x000fe2000001085c */
[----:B------:R-:W-:Y:S01]  /*4b40*/  LOP3.LUT R48, R37, 0xffff0000, RZ, 0xc0, !PT ;  /* 0xffff000025307812 */ /* 0x000fe200078ec0ff */
[----:B------:R-:W-:Y:S01]  /*4b50*/  FFMA.FTZ R94, R43, R54, R94 ;  /* 0x000000362b5e7223 */ /* 0x000fe2000001005e */
[----:B------:R-:W-:Y:S01]  /*4b60*/  LOP3.LUT R113, R113, 0xffff0000, RZ, 0xc0, !PT ;  /* 0xffff000071717812 */ /* 0x000fe200078ec0ff */
[----:B------:R-:W-:Y:S01]  /*4b70*/  IMAD.U32 R43, R107, 0x10000, RZ ;  /* 0x000100006b2b7824 */ /* 0x000fe200078e00ff */
[----:B------:R-:W-:Y:S01]  /*4b80*/  LOP3.LUT R109, R109, 0xffff0000, RZ, 0xc0, !PT ;  /* 0xffff00006d6d7812 */ /* 0x000fe200078ec0ff */
[----:B------:R-:W-:Y:S01]  /*4b90*/  IMAD.U32 R47, R111, 0x10000, RZ ;  /* 0x000100006f2f7824 */ /* 0x000fe200078e00ff */
[----:B------:R-:W-:Y:S01]  /*4ba0*/  SHF.R.U64 R93, R44, 0x10, R45 ;  /* 0x000000102c5d7819 */ /* 0x000fe2000000122d */
[----:B------:R-:W-:Y:S01]  /*4bb0*/  IMAD.U32 R45, R36, 0x10000, RZ ;  /* 0x00010000242d7824 */ /* 0x000fe200078e00ff */
[----:B------:R-:W-:Y:S01]  /*4bc0*/  PRMT R110, R110, 0x5410, R53 ;  /* 0x000054106e6e7816 */ /* 0x000fe20000000035 */
[----:B------:R-:W-:Y:S01]  /*4bd0*/  FMUL.FTZ R51, R48, R113 ;  /* 0x0000007130337220 */ /* 0x000fe20000410000 */
[----:B------:R-:W-:Y:S01]  /*4be0*/  LOP3.LUT R46, R36, 0xffff0000, RZ, 0xc0, !PT ;  /* 0xffff0000242e7812 */ /* 0x000fe200078ec0ff */
[----:B------:R-:W-:Y:S01]  /*4bf0*/  FMUL.FTZ R53, R48, R109 ;  /* 0x0000006d30357220 */ /* 0x000fe20000410000 */
[----:B------:R-:W-:Y:S01]  /*4c00*/  LOP3.LUT R44, R13, 0xffff0000, RZ, 0xc0, !PT ;  /* 0xffff00000d2c7812 */ /* 0x000fe200078ec0ff */
[----:B------:R-:W-:Y:S01]  /*4c10*/  IMAD.U32 R36, R15, 0x10000, RZ ;  /* 0x000100000f247824 */ /* 0x000fe200078e00ff */
[----:B------:R-:W-:Y:S01]  /*4c20*/  LOP3.LUT R50, R39, 0xffff0000, RZ, 0xc0, !PT ;  /* 0xffff000027327812 */ /* 0x000fe200078ec0ff */
[----:B------:R-:W-:Y:S01]  /*4c30*/  FMUL.FTZ R48, R49, R43 ;  /* 0x0000002b31307220 */ /* 0x000fe20000410000 */
[----:B------:R-:W-:Y:S01]  /*4c40*/  LOP3.LUT R111, R111, 0xffff0000, RZ, 0xc0, !PT ;  /* 0xffff00006f6f7812 */ /* 0x000fe200078ec0ff */
[----:B------:R-:W-:Y:S01]  /*4c50*/  FFMA.FTZ R51, R44, R109, -R51 ;  /* 0x0000006d2c337223 */ /* 0x000fe20000010833 */
[----:B------:R-:W-:Y:S01]  /*4c60*/  PRMT R112, R112, 0x5410, R55 ;  /* 0x0000541070707816 */ /* 0x000fe20000000037 */
[-C--:B------:R-:W-:Y:S01]  /*4c70*/  FMUL.FTZ R55, R49, R47.reuse ;  /* 0x0000002f31377220 */ /* 0x080fe20000410000 */
[----:B------:R-:W-:Y:S01]  /*4c80*/  PRMT R108, R108, 0x5410, R93 ;  /* 0x000054106c6c7816 */ /* 0x000fe2000000005d */
[----:B------:R-:W-:Y:S01]  /*4c90*/  FFMA.FTZ R52, R36, R47, R48 ;  /* 0x0000002f24347223 */ /* 0x000fe20000010030 */
[----:B------:R-:W-:Y:S01]  /*4ca0*/  LOP3.LUT R107, R107, 0xffff0000, RZ, 0xc0, !PT ;  /* 0xffff00006b6b7812 */ /* 0x000fe200078ec0ff */
[----:B------:R-:W-:Y:S01]  /*4cb0*/  FFMA.FTZ R53, R44, R113, R53 ;  /* 0x000000712c357223 */ /* 0x000fe20000010035 */
[----:B------:R-:W-:Y:S01]  /*4cc0*/  LOP3.LUT R37, R15, 0xffff0000, RZ, 0xc0, !PT ;  /* 0xffff00000f257812 */ /* 0x000fe200078ec0ff */
[----:B------:R-:W-:Y:S01]  /*4cd0*/  FMUL.FTZ R48, R50, R111 ;  /* 0x0000006f32307220 */ /* 0x000fe20000410000 */
[----:B------:R-:W-:Y:S01]  /*4ce0*/  FFMA.FTZ R55, R36, R43, -R55 ;  /* 0x0000002b24377223 */ /* 0x000fe20000010837 */
[----:B------:R-:W-:-:S02]  /*4cf0*/  IMAD.U32 R44, R112, 0x10000, RZ ;  /* 0x00010000702c7824 */ /* 0x000fc400078e00ff */
[-C--:B------:R-:W-:Y:S01]  /*4d00*/  FMUL.FTZ R54, R50, R107.reuse ;  /* 0x0000006b32367220 */ /* 0x080fe20000410000 */
[----:B------:R-:W-:Y:S02]  /*4d10*/  IMAD.U32 R36, R108, 0x10000, RZ ;  /* 0x000100006c247824 */ /* 0x000fe400078e00ff */
[----:B------:R-:W-:Y:S01]  /*4d20*/  FFMA.FTZ R50, R37, R107, -R48 ;  /* 0x0000006b25327223 */ /* 0x000fe20000010830 */
[C---:B------:R-:W-:Y:S01]  /*4d30*/  FMUL.FTZ R48, R45.reuse, R44 ;  /* 0x0000002c2d307220 */ /* 0x040fe20000410000 */
[----:B------:R-:W-:Y:S01]  /*4d40*/  IMAD.U32 R13, R12, 0x10000, RZ ;  /* 0x000100000c0d7824 */ /* 0x000fe200078e00ff */
[----:B------:R-:W-:Y:S01]  /*4d50*/  LOP3.LUT R47, R112, 0xffff0000, RZ, 0xc0, !PT ;  /* 0xffff0000702f7812 */ /* 0x000fe200078ec0ff */
[-C--:B------:R-:W-:Y:S01]  /*4d60*/  FMUL.FTZ R45, R45, R36.reuse ;  /* 0x000000242d2d7220 */ /* 0x080fe20000410000 */
[----:B------:R-:W-:Y:S01]  /*4d70*/  LOP3.LUT R12, R12, 0xffff0000, RZ, 0xc0, !PT ;  /* 0xffff00000c0c7812 */ /* 0x000fe200078ec0ff */
[----:B------:R-:W-:Y:S01]  /*4d80*/  IMAD.U32 R39, R38, 0x10000, RZ ;  /* 0x0001000026277824 */ /* 0x000fe200078e00ff */
[----:B------:R-:W-:Y:S01]  /*4d90*/  LOP3.LUT R43, R108, 0xffff0000, RZ, 0xc0, !PT ;  /* 0xffff00006c2b7812 */ /* 0x000fe200078ec0ff */
        /* <DEDUP_REMOVED lines=9> */
[----:B------:R-:W-:-:S02]  /*4e30*/  IMAD.U32 R15, R14, 0x10000, RZ ;  /* 0x000100000e0f7824 */ /* 0x000fc400078e00ff */
        /* <DEDUP_REMOVED lines=10> */
[C---:B------:R-:W-:Y:S01]  /*4ee0*/  FFMA.FTZ R38, R14.reuse, R13, R38 ;  /* 0x0000000d0e267223 */ /* 0x040fe20000010026 */
[----:B------:R-:W-:Y:S01]  /*4ef0*/  FFMA.FTZ R43, R14, R105, -R43 ;  /* 0x000000690e2b7223 */ /* 0x000fe2000001082b */
        /* <DEDUP_REMOVED lines=11> */
.L_x_9725:
[----:B------:R-:W-:Y:S05]  /*4fb0*/  BSYNC B1 ;  /* 0x0000000000017941 */ /* 0x000fea0003800000 */
.L_x_9724:
[----:B------:R-:W-:Y:S01]  /*4fc0*/  ISETP.GE.AND P2, PT, R11, R104, PT ;  /* 0x000000680b00720c */ /* 0x000fe20003f46270 */
[----:B0-----:R0:W-:Y:S02]  /*4fd0*/  ST.E.128 desc[UR40][R40.64], R12 ;  /* 0x0000000c28007985 */ /* 0x0011e4000c101d28 */
[----:B0-----:R-:W-:Y:S02]  /*4fe0*/  IMAD.MOV.U32 R12, RZ, RZ, R102 ;  /* 0x000000ffff0c7224 */ /* 0x001fe400078e0066 */
[----:B------:R-:W-:-:S08]  /*4ff0*/  IMAD.MOV.U32 R13, RZ, RZ, R42 ;  /* 0x000000ffff0d7224 */ /* 0x000fd000078e002a */
[----:B------:R-:W-:Y:S05]  /*5000*/  @P2 BRA `(.L_x_9708) ;  /* 0x00000004001c2947 */ /* 0x000fea0003800000 */
[----:B------:R-:W-:-:S05]  /*5010*/  IMAD.WIDE R12, R11, 0x2, R12 ;  /* 0x000000020b0c7825 */ /* 0x000fca00078e020c */
[----:B-1----:R0:W-:Y:S01]  /*5020*/  ST.E.128 desc[UR40][R12.64], R36 ;  /* 0x000000240c007985 */ /* 0x0021e2000c101d28 */
[----:B------:R-:W-:Y:S05]  /*5030*/  BRA `(.L_x_9708) ;  /* 0x0000000400107947 */ /* 0x000fea0003800000 */
.L_x_9689:
[----:B------:R-:W-:-:S13]  /*5040*/  ISETP.NE.AND P3, PT, R209, 0x3, PT ;  /* 0x00000003d100780c */ /* 0x000fda0003f65270 */
[----:B------:R-:W-:Y:S05]  /*5050*/  @!P3 BRA `(.L_x_9726) ;  /* 0x000000000004b947 */ /* 0x000fea0003800000 */
[----:B------:R-:W-:Y:S01]  /*5060*/  BPT.TRAP 0x1 ;  /* 0x000000040000795c */ /* 0x000fe20000300000 */
.L_x_9726:
[----:B------:R-:W-:Y:S01]  /*5070*/  IMAD R89, R18, 0x8, R19 ;  /* 0x0000000812597824 */ /* 0x000fe200078e0213 */
[----:B------:R-:W-:Y:S01]  /*5080*/  SHF.L.U32 R101, R207, 0x1f, RZ ;  /* 0x0000001fcf657819 */ /* 0x000fe200000006ff */
[----:B------:R-:W-:Y:S01]  /*5090*/  BSSY B1, `(.L_x_9727) ;  /* 0x0000004000017945 */ /* 0x000fe20003800000 */
[----:B------:R-:W-:Y:S02]  /*50a0*/  SHF.R.S32.HI R98, RZ, 0x1f, R97 ;  /* 0x0000001fff627819 */ /* 0x000fe40000011461 */
[----:B------:R-:W0:Y:S02]  /*50b0*/  SYNCS.PHASECHK.TRANS64.TRYWAIT P2, [R89+URZ+0x22890], R101 ;  /* 0x02289065590075a7 */ /* 0x000e24000804017f */
[----:B0-----:R-:W-:Y:S05]  /*50c0*/  @!P2 BRA `(.L_x_9728) ;  /* 0x0000011c0034a947 */ /* 0x001fea0003800000 */
.L_x_9961:
[----:B------:R-:W-:Y:S05]  /*50d0*/  BSYNC B1 ;  /* 0x0000000000017941 */ /* 0x000fea0003800000 */
.L_x_9727:
        /* <DEDUP_REMOVED lines=20> */
[----:B------:R-:W-:Y:S01]  /*5220*/  IMAD.IADD R42, R100, 0x1, -R204 ;  /* 0x00000001642a7824 */ /* 0x000fe200078e0acc */
[----:B------:R-:W-:Y:S02]  /*5230*/  UMOV UR4, 0xffffffff ;  /* 0xffffffff00047882 */ /* 0x000fe40000000000 */
[----:B------:R-:W-:Y:S02]  /*5240*/  LEA.HI.X R41, R12, UR5, R11, 0x1, P2 ;  /* 0x000000050c297c11 */ /* 0x000fe400090f0c0b */
[----:B------:R-:W-:Y:S01]  /*5250*/  ISETP.GE.AND P2, PT, R42, 0x1, PT ;  /* 0x000000012a00780c */ /* 0x000fe20003f46270 */
[----:B------:R-:W-:-:S12]  /*5260*/  BRA.DIV UR4, `(.L_x_9729) ;  /* 0x0000011a04e07947 */ /* 0x000fd8000b800000 */
[----:B------:R1:W2:Y:S04]  /*5270*/  SHFL.IDX PT, R37, R41, RZ, 0x1c1f ;  /* 0x001c1fff29257589 */ /* 0x0002a800000e0000 */
[----:B------:R1:W3:Y:S02]  /*5280*/  SHFL.IDX PT, R14, R40, RZ, 0x1c1f ;  /* 0x001c1fff280e7589 */ /* 0x0002e400000e0000 */
.L_x_9965:
[----:B------:R-:W-:Y:S04]  /*5290*/  BSSY B1, `(.L_x_9730) ;  /* 0x000000d000017945 */ /* 0x000fe80003800000 */
[----:B------:R-:W-:Y:S05]  /*52a0*/  @!P2 BRA `(.L_x_9731) ;  /* 0x00000000002ca947 */ /* 0x000fea0003800000 */
[----:B------:R-:W-:Y:S02]  /*52b0*/  ULDC UR4, c[0x0][0x2f4] ;  /* 0x0000bd0000047ab9 */ /* 0x000fe40000000800 */
[----:B------:R-:W-:-:S13]  /*52c0*/  ISETP.GE.AND P2, PT, R16, UR4, PT ;  /* 0x0000000410007c0c */ /* 0x000fda000bf46270 */
[----:B---3--:R-:W-:-:S04]  /*52d0*/  @!P2 LEA R38, P4, R16, R14, 0x1 ;  /* 0x0000000e1026a211 */ /* 0x008fc800078808ff */
[----:B--2---:R-:W-:Y:S02]  /*52e0*/  @!P2 LEA.HI.X R39, R16, R37, R17, 0x1, P4 ;  /* 0x000000251027a211 */ /* 0x004fe400020f0c11 */
[----:B------:R-:W-:-:S13]  /*52f0*/  ISETP.GE.AND P4, PT, R2, UR4, PT ;  /* 0x0000000402007c0c */ /* 0x000fda000bf86270 */
[C---:B------:R-:W-:Y:S02]  /*5300*/  @!P4 LEA R36, P5, R2.reuse, R14, 0x1 ;  /* 0x0000000e0224c211 */ /* 0x040fe400078a08ff */
[----:B------:R-:W2:Y:S02]  /*5310*/  @!P2 LDS.128 R12, [R94] ;  /* 0x000000005e0ca984 */ /* 0x000ea40000000c00 */
[----:B------:R-:W-:Y:S02]  /*5320*/  @!P4 LEA.HI.X R37, R2, R37, R205, 0x1, P5 ;  /* 0x000000250225c211 */ /* 0x000fe400028f0ccd */
[----:B--2---:R-:W-:Y:S04]  /*5330*/  @!P2 ST.E.128 desc[UR40][R38.64], R12 ;  /* 0x0000000c2600a985 */ /* 0x004fe8000c101d28 */
[----:B------:R-:W2:Y:S04]  /*5340*/  @!P4 LDS.128 R12, [R92] ;  /* 0x000000005c0cc984 */ /* 0x000ea80000000c00 */
[----:B--2---:R4:W-:Y:S02]  /*5350*/  @!P4 ST.E.128 desc[UR40][R36.64], R12 ;  /* 0x0000000c2400c985 */ /* 0x0049e4000c101d28 */
.L_x_9731:
[----:B------:R-:W-:Y:S05]  /*5360*/  BSYNC B1 ;  /* 0x0000000000017941 */ /* 0x000fea0003800000 */
.L_x_9730:
[----:B------:R-:W-:-:S03]  /*5370*/  UMOV UR4, 0xffffffff ;  /* 0xffffffff00047882 */ /* 0x000fc60000000000 */
[----:B------:R-:W-:Y:S05]  /*5380*/  BRA.DIV UR4, `(.L_x_9732) ;  /* 0x0000011a04e07947 */ /* 0x000fea000b800000 */
[----:B--2-4-:R2:W4:Y:S04]  /*5390*/  SHFL.IDX PT, R37, R41, 0x1, 0x1c1f ;  /* 0x003c1f0029257f89 */ /* 0x01452800000e0000 */
[----:B---3--:R2:W3:Y:S02]  /*53a0*/  SHFL.IDX PT, R14, R40, 0x1, 0x1c1f ;  /* 0x003c1f00280e7f89 */ /* 0x0084e400000e0000 */
.L_x_9969:
[----:B------:R-:W-:-:S13]  /*53b0*/  ISETP.GE.AND P2, PT, R42, 0x41, PT ;  /* 0x000000412a00780c */ /* 0x000fda0003f46270 */
[----:B------:R-:W-:Y:S05]  /*53c0*/  @!P2 BRA `(.L_x_9708) ;  /* 0x00000000002ca947 */ /* 0x000fea0003800000 */
[----:B------:R-:W-:Y:S02]  /*53d0*/  ULDC UR4, c[0x0][0x2f4] ;  /* 0x0000bd0000047ab9 */ /* 0x000fe40000000800 */
[----:B------:R-:W-:-:S13]  /*53e0*/  ISETP.GE.AND P2, PT, R16, UR4, PT ;  /* 0x0000000410007c0c */ /* 0x000fda000bf46270 */
[----:B---3--:R-:W-:-:S04]  /*53f0*/  @!P2 LEA R38, P4, R16, R14, 0x1 ;  /* 0x0000000e1026a211 */ /* 0x008fc800078808ff */
[----:B----4-:R-:W-:Y:S02]  /*5400*/  @!P2 LEA.HI.X R39, R16, R37, R17, 0x1, P4 ;  /* 0x000000251027a211 */ /* 0x010fe400020f0c11 */
[----:B------:R-:W-:-:S13]  /*5410*/  ISETP.GE.AND P4, PT, R2, UR4, PT ;  /* 0x0000000402007c0c */ /* 0x000fda000bf86270 */
[C---:B------:R-:W-:Y:S02]  /*5420*/  @!P4 LEA R36, P5, R2.reuse, R14, 0x1 ;  /* 0x0000000e0224c211 */ /* 0x040fe400078a08ff */
[----:B------:R-:W3:Y:S02]  /*5430*/  @!P2 LDS.128 R12, [R94+0x2000] ;  /* 0x002000005e0ca984 */ /* 0x000ee40000000c00 */
[----:B------:R-:W-:Y:S02]  /*5440*/  @!P4 LEA.HI.X R37, R2, R37, R205, 0x1, P5 ;  /* 0x000000250225c211 */ /* 0x000fe400028f0ccd */
[----:B---3--:R-:W-:Y:S04]  /*5450*/  @!P2 ST.E.128 desc[UR40][R38.64], R12 ;  /* 0x0000000c2600a985 */ /* 0x008fe8000c101d28 */
[----:B------:R-:W3:Y:S04]  /*5460*/  @!P4 LDS.128 R12, [R92+0x2000] ;  /* 0x002000005c0cc984 */ /* 0x000ee80000000c00 */
[----:B---3--:R3:W-:Y:S02]  /*5470*/  @!P4 ST.E.128 desc[UR40][R36.64], R12 ;  /* 0x0000000c2400c985 */ /* 0x0087e4000c101d28 */
.L_x_9708:
[----:B------:R-:W-:Y:S05]  /*5480*/  BSYNC B0 ;  /* 0x0000000000007941 */ /* 0x000fea0003800000 */
.L_x_9688:
[----:B------:R-:W5:Y:S01]  /*5490*/  S2R R11, SR_TID.X ;  /* 0x00000000000b7919 */ /* 0x000f620000002100 */
        /* <DEDUP_REMOVED lines=8> */
[----:B-----5:R-:W-:Y:S01]  /*5520*/  LOP3.LUT R11, R11, 0x7f, RZ, 0xc0, !PT ;  /* 0x0000007f0b0b7812 */ /* 0x020fe200078ec0ff */
[----:B--2---:R2:W-:Y:S03]  /*5530*/  BAR.SYNC.DEFER_BLOCKING R64, 0x80 ;  /* 0x000200400000751d */ /* 0x0045e60000010000 */
[----:B------:R-:W-:-:S13]  /*5540*/  ISETP.NE.AND P2, PT, R11, RZ, PT ;  /* 0x000000ff0b00720c */ /* 0x000fda0003f45270 */
[----:B------:R-:W-:-:S05]  /*5550*/  @!P2 VIADD R11, R89, 0x228a0 ;  /* 0x000228a0590ba836 */ /* 0x000fca0000000000 */
[----:B------:R-:W-:-:S04]  /*5560*/  @!P2 PRMT R11, RZ, 0x654, R11 ;  /* 0x00000654ff0ba816 */ /* 0x000fc8000000000b */
[----:B------:R2:W-:Y:S01]  /*5570*/  @!P2 SYNCS.ARRIVE.TRANS64.RED.A1T0 RZ, [R11+URZ], RZ ;  /* 0x000000ff0bffa9a7 */ /* 0x0005e2000810043f */
[----:B------:R-:W-:Y:S05]  /*5580*/  @!P3 BRA `(.L_x_9734) ;  /* 0x000000000004b947 */ /* 0x000fea0003800000 */
[----:B------:R-:W-:Y:S01]  /*5590*/  BPT.TRAP 0x1 ;  /* 0x000000040000795c */ /* 0x000fe20000300000 */
.L_x_9734:
[----:B------:R-:W-:Y:S05]  /*55a0*/  BSYNC B0 ;  /* 0x0000000000007941 */ /* 0x000fea0003800000 */
.L_x_9733:
[----:B------:R-:W5:Y:S01]  /*55b0*/  SYNCS.PHASECHK.TRANS64.TRYWAIT P3, [R89+URZ+0x228b0], R101 ;  /* 0x0228b065590075a7 */ /* 0x000f62000806017f */
[----:B------:R-:W-:Y:S04]  /*55c0*/  BSSY B0, `(.L_x_9735) ;  /* 0x0000002000007945 */ /* 0x000fe80003800000 */
[----:B-----5:R-:W-:Y:S05]  /*55d0*/  @!P3 BRA `(.L_x_9736) ;  /* 0x000001180094b947 */ /* 0x020fea0003800000 */
.L_x_9970:
[----:B------:R-:W-:Y:S05]  /*55e0*/  BSYNC B0 ;  /* 0x0000000000007941 */ /* 0x000fea0003800000 */
.L_x_9735:
[----:B------:R-:W-:Y:S01]  /*55f0*/  ULDC.64 UR4, c[0x0][0x328] ;  /* 0x0000ca0000047ab9 */ /* 0x000fe20000000a00 */
[----:B------:R-:W-:Y:S01]  /*5600*/  IMAD.IADD R100, R100, 0x1, -R204 ;  /* 0x0000000164647824 */ /* 0x000fe200078e0acc */
[----:B------:R-:W-:Y:S01]  /*5610*/  BSSY B0, `(.L_x_9737) ;  /* 0x0000043000007945 */ /* 0x000fe20003800000 */
[----:B------:R-:W-:Y:S02]  /*5620*/  IMAD R98, R98, UR4, RZ ;  /* 0x0000000462627c24 */ /* 0x000fe4000f8e02ff */
[----:B0--34-:R-:W-:-:S04]  /*5630*/  IMAD.WIDE.U32 R12, R97, UR4, RZ ;  /* 0x00000004610c7c25 */ /* 0x019fc8000f8e00ff */
[----:B------:R-:W-:Y:S01]  /*5640*/  IMAD R97, R97, UR5, R98 ;  /* 0x0000000561617c24 */ /* 0x000fe2000f8e0262 */
[----:B------:R-:W-:Y:S02]  /*5650*/  ULDC.64 UR4, c[0x0][0x338] ;  /* 0x0000ce0000047ab9 */ /* 0x000fe40000000a00 */
[----:B------:R-:W-:Y:S02]  /*5660*/  IMAD R99, R99, UR4, RZ ;  /* 0x0000000463637c24 */ /* 0x000fe4000f8e02ff */
[----:B------:R-:W-:Y:S02]  /*5670*/  IMAD.IADD R13, R13, 0x1, R97 ;  /* 0x000000010d0d7824 */ /* 0x000fe400078e0261 */
[C---:B------:R-:W-:Y:S02]  /*5680*/  IMAD R99, R96.reuse, UR5, R99 ;  /* 0x0000000560637c24 */ /* 0x040fe4000f8e0263 */
[----:B------:R-:W-:Y:S01]  /*5690*/  IMAD.WIDE.U32 R12, R96, UR4, R12 ;  /* 0x00000004600c7c25 */ /* 0x000fe2000f8e000c */
[----:B------:R-:W-:-:S03]  /*56a0*/  ULDC.64 UR4, c[0x0][0x330] ;  /* 0x0000cc0000047ab9 */ /* 0x000fc60000000a00 */
[----:B--2---:R-:W-:Y:S02]  /*56b0*/  IMAD R11, R32, UR4, RZ ;  /* 0x00000004200b7c24 */ /* 0x004fe4000f8e02ff */
[----:B------:R-:W-:Y:S02]  /*56c0*/  IMAD.IADD R13, R13, 0x1, R99 ;  /* 0x000000010d0d7824 */ /* 0x000fe400078e0263 */
[C---:B------:R-:W-:Y:S02]  /*56d0*/  IMAD R11, R34.reuse, UR5, R11 ;  /* 0x00000005220b7c24 */ /* 0x040fe4000f8e020b */
[----:B------:R-:W-:Y:S01]  /*56e0*/  IMAD.WIDE.U32 R12, R34, UR4, R12 ;  /* 0x00000004220c7c25 */ /* 0x000fe2000f8e000c */
[----:B------:R-:W-:-:S03]  /*56f0*/  ULDC.64 UR4, c[0x0][0x318] ;  /* 0x0000c60000047ab9 */ /* 0x000fc60000000a00 */
[----:B------:R-:W-:Y:S01]  /*5700*/  IMAD.IADD R13, R13, 0x1, R11 ;  /* 0x000000010d0d7824 */ /* 0x000fe200078e020b */
[----:B-1----:R-:W-:Y:S01]  /*5710*/  LEA R42, P3, R12, UR4, 0x1 ;  /* 0x000000040c2a7c11 */ /* 0x002fe2000f8608ff */
[----:B------:R-:W-:-:S03]  /*5720*/  IMAD R11, R18, 0x6000, R70 ;  /* 0x00006000120b7824 */ /* 0x000fc600078e0246 */
[----:B------:R-:W-:Y:S01]  /*5730*/  LEA.HI.X R43, R12, UR5, R13, 0x1, P3 ;  /* 0x000000050c2b7c11 */ /* 0x000fe200098f0c0d */
[----:B------:R-:W-:Y:S01]  /*5740*/  IMAD.IADD R13, R66, 0x1, R11 ;  /* 0x00000001420d7824 */ /* 0x000fe200078e020b */
[----:B------:R-:W-:Y:S01]  /*5750*/  ISETP.GE.AND P3, PT, R100, 0x1, PT ;  /* 0x000000016400780c */ /* 0x000fe20003f66270 */
[----:B------:R0:W1:Y:S01]  /*5760*/  SHFL.IDX PT, R47, R42, RZ, 0x1c1f ;  /* 0x001c1fff2a2f7589 */ /* 0x00006200000e0000 */
[--C-:B------:R-:W-:Y:S02]  /*5770*/  IMAD R44, R11, 0x2, R24.reuse ;  /* 0x000000020b2c7824 */ /* 0x100fe400078e0218 */
[----:B------:R-:W-:Y:S01]  /*5780*/  IMAD R46, R13, 0x2, R24 ;  /* 0x000000020d2e7824 */ /* 0x000fe200078e0218 */
[----:B------:R0:W2:Y:S08]  /*5790*/  SHFL.IDX PT, R45, R43, RZ, 0x1c1f ;  /* 0x001c1fff2b2d7589 */ /* 0x0000b000000e0000 */
[----:B0-----:R-:W-:Y:S05]  /*57a0*/  @!P3 BRA `(.L_x_9738) ;  /* 0x0000000000a4b947 */ /* 0x001fea0003800000 */
[----:B------:R-:W-:Y:S02]  /*57b0*/  ISETP.NE.AND P5, PT, R82, RZ, PT ;  /* 0x000000ff5200720c */ /* 0x000fe40003fa5270 */
[----:B------:R-:W-:Y:S02]  /*57c0*/  ISETP.NE.AND P4, PT, R83, RZ, PT ;  /* 0x000000ff5300720c */ /* 0x000fe40003f85270 */
[----:B------:R-:W-:-:S09]  /*57d0*/  PRMT R11, R3, 0x8880, RZ ;  /* 0x00008880030b7816 */ /* 0x000fd200000000ff */
[----:B------:R-:W0:Y:S01]  /*57e0*/  @P5 LDS.128 R12, [R44] ;  /* 0x000000002c0c5984 */ /* 0x000e220000000c00 */
[----:B-1----:R-:W-:-:S04]  /*57f0*/  @P5 LEA R40, P3, R16, R47, 0x1 ;  /* 0x0000002f10285211 */ /* 0x002fc800078608ff */
[----:B--2---:R-:W-:Y:S02]  /*5800*/  @P5 LEA.HI.X R41, R16, R45, R17, 0x1, P3 ;  /* 0x0000002d10295211 */ /* 0x004fe400018f0c11 */
[----:B------:R-:W-:-:S04]  /*5810*/  @P4 LEA R38, P3, R2, R47, 0x1 ;  /* 0x0000002f02264211 */ /* 0x000fc800078608ff */
[----:B------:R-:W-:Y:S02]  /*5820*/  @P4 LEA.HI.X R39, R2, R45, R205, 0x1, P3 ;  /* 0x0000002d02274211 */ /* 0x000fe400018f0ccd */
[----:B------:R-:W-:-:S13]  /*5830*/  ISETP.NE.AND P3, PT, R84, RZ, PT ;  /* 0x000000ff5400720c */ /* 0x000fda0003f65270 */
[----:B------:R-:W-:-:S04]  /*5840*/  @P3 LEA R36, P6, R213, R47, 0x1 ;  /* 0x0000002fd5243211 */ /* 0x000fc800078c08ff */
[----:B------:R-:W-:Y:S01]  /*5850*/  @P3 LEA.HI.X R37, R213, R45, R223, 0x1, P6 ;  /* 0x0000002dd5253211 */ /* 0x000fe200030f0cdf */
[----:B0-----:R0:W-:Y:S01]  /*5860*/  @P5 ST.E.128 desc[UR40][R40.64], R12 ;  /* 0x0000000c28005985 */ /* 0x0011e2000c101d28 */
[----:B------:R-:W-:-:S03]  /*5870*/  ISETP.NE.AND P5, PT, R85, RZ, PT ;  /* 0x000000ff5500720c */ /* 0x000fc60003fa5270 */
[----:B------:R-:W1:Y:S10]  /*5880*/  @P4 LDS.128 R12, [R46] ;  /* 0x000000002e0c4984 */ /* 0x000e740000000c00 */
[----:B0-----:R-:W-:-:S04]  /*5890*/  @P5 LEA R40, P6, R212, R47, 0x1 ;  /* 0x0000002fd4285211 */ /* 0x001fc800078c08ff */
[----:B------:R-:W-:Y:S01]  /*58a0*/  @P5 LEA.HI.X R41, R212, R45, R222, 0x1, P6 ;  /* 0x0000002dd4295211 */ /* 0x000fe200030f0cde */
[----:B-1----:R0:W-:Y:S01]  /*58b0*/  @P4 ST.E.128 desc[UR40][R38.64], R12 ;  /* 0x0000000c26004985 */ /* 0x0021e2000c101d28 */
[----:B------:R-:W-:-:S03]  /*58c0*/  ISETP.NE.AND P4, PT, R86, RZ, PT ;  /* 0x000000ff5600720c */ /* 0x000fc60003f85270 */
[----:B------:R-:W1:Y:S10]  /*58d0*/  @P3 LDS.128 R12, [R44+0x3000] ;  /* 0x003000002c0c3984 */ /* 0x000e740000000c00 */
        /* <DEDUP_REMOVED lines=13> */
[----:B------:R-:W-:-:S03]  /*59b0*/  ISETP.GT.AND P4, PT, R11, -0x1, PT ;  /* 0xffffffff0b00780c */ /* 0x000fc60003f84270 */
[----:B------:R-:W1:Y:S10]  /*59c0*/  @P3 LDS.128 R12, [R46+0x6000] ;  /* 0x006000002e0c3984 */ /* 0x000e740000000c00 */
[----:B0-----:R-:W-:-:S04]  /*59d0*/  @!P4 LEA R38, P6, R214, R47, 0x1 ;  /* 0x0000002fd626c211 */ /* 0x001fc800078c08ff */
[----:B------:R-:W-:Y:S01]  /*59e0*/  @!P4 LEA.HI.X R39, R214, R45, R218, 0x1, P6 ;  /* 0x0000002dd627c211 */ /* 0x000fe200030f0cda */
[----:B-1----:R-:W-:Y:S04]  /*59f0*/  @P3 ST.E.128 desc[UR40][R36.64], R12 ;  /* 0x0000000c24003985 */ /* 0x002fe8000c101d28 */
[----:B------:R-:W0:Y:S04]  /*5a00*/  @P5 LDS.128 R12, [R44+0x9000] ;  /* 0x009000002c0c5984 */ /* 0x000e280000000c00 */
[----:B0-----:R-:W-:Y:S04]  /*5a10*/  @P5 ST.E.128 desc[UR40][R40.64], R12 ;  /* 0x0000000c28005985 */ /* 0x001fe8000c101d28 */
[----:B------:R-:W0:Y:S04]  /*5a20*/  @!P4 LDS.128 R12, [R46+0x9000] ;  /* 0x009000002e0cc984 */ /* 0x000e280000000c00 */
[----:B0-----:R0:W-:Y:S02]  /*5a30*/  @!P4 ST.E.128 desc[UR40][R38.64], R12 ;  /* 0x0000000c2600c985 */ /* 0x0011e4000c101d28 */
.L_x_9738:
[----:B------:R-:W-:Y:S05]  /*5a40*/  BSYNC B0 ;  /* 0x0000000000007941 */ /* 0x000fea0003800000 */
.L_x_9737:
[----:B------:R-:W-:Y:S01]  /*5a50*/  ISETP.GE.AND P3, PT, R100, 0x41, PT ;  /* 0x000000416400780c */ /* 0x000fe20003f66270 */
[----:B------:R-:W3:Y:S01]  /*5a60*/  SHFL.IDX PT, R43, R43, 0x1, 0x1c1f ;  /* 0x003c1f002b2b7f89 */ /* 0x000ee200000e0000 */
[----:B------:R-:W-:Y:S03]  /*5a70*/  BSSY B0, `(.L_x_9739) ;  /* 0x000002c000007945 */ /* 0x000fe60003800000 */
[----:B------:R4:W0:Y:S08]  /*5a80*/  SHFL.IDX PT, R11, R42, 0x1, 0x1c1f ;  /* 0x003c1f002a0b7f89 */ /* 0x00083000000e0000 */
[----:B----4-:R-:W-:Y:S05]  /*5a90*/  @!P3 BRA `(.L_x_9740) ;  /* 0x0000000000a4b947 */ /* 0x010fea0003800000 */
[----:B------:R-:W-:Y:S02]  /*5aa0*/  ISETP.NE.AND P5, PT, R82, RZ, PT ;  /* 0x000000ff5200720c */ /* 0x000fe40003fa5270 */
[----:B------:R-:W-:Y:S02]  /*5ab0*/  ISETP.NE.AND P4, PT, R83, RZ, PT ;  /* 0x000000ff5300720c */ /* 0x000fe40003f85270 */
[----:B------:R-:W-:-:S09]  /*5ac0*/  PRMT R42, R3, 0x8880, RZ ;  /* 0x00008880032a7816 */ /* 0x000fd200000000ff */
[----:B0-----:R-:W0:Y:S01]  /*5ad0*/  @P5 LDS.128 R12, [R44+0x2000] ;  /* 0x002000002c0c5984 */ /* 0x001e220000000c00 */
[----:B------:R-:W-:-:S04]  /*5ae0*/  @P5 LEA R40, P3, R16, R11, 0x1 ;  /* 0x0000000b10285211 */ /* 0x000fc800078608ff */
[----:B---3--:R-:W-:Y:S02]  /*5af0*/  @P5 LEA.HI.X R41, R16, R43, R17, 0x1, P3 ;  /* 0x0000002b10295211 */ /* 0x008fe400018f0c11 */
[----:B------:R-:W-:-:S04]  /*5b00*/  @P4 LEA R38, P3, R2, R11, 0x1 ;  /* 0x0000000b02264211 */ /* 0x000fc800078608ff */
[----:B------:R-:W-:Y:S02]  /*5b10*/  @P4 LEA.HI.X R39, R2, R43, R205, 0x1, P3 ;  /* 0x0000002b02274211 */ /* 0x000fe400018f0ccd */
[----:B------:R-:W-:-:S13]  /*5b20*/  ISETP.NE.AND P3, PT, R84, RZ, PT ;  /* 0x000000ff5400720c */ /* 0x000fda0003f65270 */
[----:B------:R-:W-:-:S04]  /*5b30*/  @P3 LEA R36, P6, R213, R11, 0x1 ;  /* 0x0000000bd5243211 */ /* 0x000fc800078c08ff */
[----:B------:R-:W-:Y:S01]  /*5b40*/  @P3 LEA.HI.X R37, R213, R43, R223, 0x1, P6 ;  /* 0x0000002bd5253211 */ /* 0x000fe200030f0cdf */
[----:B0-----:R0:W-:Y:S01]  /*5b50*/  @P5 ST.E.128 desc[UR40][R40.64], R12 ;  /* 0x0000000c28005985 */ /* 0x0011e2000c101d28 */
[----:B------:R-:W-:-:S03]  /*5b60*/  ISETP.NE.AND P5, PT, R85, RZ, PT ;  /* 0x000000ff5500720c */ /* 0x000fc60003fa5270 */
[----:B------:R-:W3:Y:S10]  /*5b70*/  @P4 LDS.128 R12, [R46+0x2000] ;  /* 0x002000002e0c4984 */ /* 0x000ef40000000c00 */
[----:B0-----:R-:W-:-:S04]  /*5b80*/  @P5 LEA R40, P6, R212, R11, 0x1 ;  /* 0x0000000bd4285211 */ /* 0x001fc800078c08ff */
[----:B------:R-:W-:Y:S01]  /*5b90*/  @P5 LEA.HI.X R41, R212, R43, R222, 0x1, P6 ;  /* 0x0000002bd4295211 */ /* 0x000fe200030f0cde */
[----:B---3--:R0:W-:Y:S01]  /*5ba0*/  @P4 ST.E.128 desc[UR40][R38.64], R12 ;  /* 0x0000000c26004985 */ /* 0x0081e2000c101d28 */
        /* <DEDUP_REMOVED lines=15> */
[----:B------:R-:W-:-:S03]  /*5ca0*/  ISETP.GT.AND P4, PT, R42, -0x1, PT ;  /* 0xffffffff2a00780c */ /* 0x000fc60003f84270 */
[----:B------:R-:W3:Y:S10]  /*5cb0*/  @P3 LDS.128 R12, [R46+0x8000] ;  /* 0x008000002e0c3984 */ /* 0x000ef40000000c00 */
[----:B0-----:R-:W-:-:S04]  /*5cc0*/  @!P4 LEA R38, P6, R214, R11, 0x1 ;  /* 0x0000000bd626c211 */ /* 0x001fc800078c08ff */
[----:B------:R-:W-:Y:S01]  /*5cd0*/  @!P4 LEA.HI.X R39, R214, R43, R218, 0x1, P6 ;  /* 0x0000002bd627c211 */ /* 0x000fe200030f0cda */
[----:B---3--:R-:W-:Y:S04]  /*5ce0*/  @P3 ST.E.128 desc[UR40][R36.64], R12 ;  /* 0x0000000c24003985 */ /* 0x008fe8000c101d28 */
[----:B------:R-:W0:Y:S04]  /*5cf0*/  @P5 LDS.128 R12, [R44+0xb000] ;  /* 0x00b000002c0c5984 */ /* 0x000e280000000c00 */
[----:B0-----:R-:W-:Y:S04]  /*5d00*/  @P5 ST.E.128 desc[UR40][R40.64], R12 ;  /* 0x0000000c28005985 */ /* 0x001fe8000c101d28 */
[----:B------:R-:W0:Y:S04]  /*5d10*/  @!P4 LDS.128 R12, [R46+0xb000] ;  /* 0x00b000002e0cc984 */ /* 0x000e280000000c00 */
[----:B0-----:R4:W-:Y:S02]  /*5d20*/  @!P4 ST.E.128 desc[UR40][R38.64], R12 ;  /* 0x0000000c2600c985 */ /* 0x0019e4000c101d28 */
.L_x_9740:
[----:B------:R-:W-:Y:S05]  /*5d30*/  BSYNC B0 ;  /* 0x0000000000007941 */ /* 0x000fea0003800000 */
.L_x_9739:
[----:B------:R-:W-:Y:S01]  /*5d40*/  @!PT LDS RZ, [RZ] ;  /* 0x00000000fffff984 */ /* 0x000fe20000000800 */
[----:B------:R-:W-:Y:S01]  /*5d50*/  @!PT LDS RZ, [RZ] ;  /* 0x00000000fffff984 */ /* 0x000fe20000000800 */
[----:B------:R-:W-:Y:S01]  /*5d60*/  @!PT LDS RZ, [RZ] ;  /* 0x00000000fffff984 */ /* 0x000fe20000000800 */
[----:B------:R-:W-:Y:S01]  /*5d70*/  @!PT LDS RZ, [RZ] ;  /* 0x00000000fffff984 */ /* 0x000fe20000000800 */
[----:B------:R5:W-:Y:S06]  /*5d80*/  MEMBAR.ALL.CTA ;  /* 0x0000000000007992 */ /* 0x000bec0000008000 */
[----:B-----5:R-:W5:Y:S01]  /*5d90*/  FENCE.VIEW.ASYNC.S ;  /* 0x00000000000073c6 */ /* 0x020f620000000000 */
[----:B------:R-:W-:Y:S01]  /*5da0*/  @!P2 VIADD R89, R89, 0x228c0 ;  /* 0x000228c05959a836 */ /* 0x000fe20000000000 */
[----:B-----5:R0:W-:Y:S01]  /*5db0*/  BAR.SYNC.DEFER_BLOCKING R64, 0x80 ;  /* 0x000200400000751d */ /* 0x0201e20000010000 */
[----:B------:R-:W-:Y:S01]  /*5dc0*/  ISETP.NE.AND P3, PT, R91, RZ, PT ;  /* 0x000000ff5b00720c */ /* 0x000fe20003f65270 */
[----:B------:R-:W-:-:S02]  /*5dd0*/  VIADD R18, R18, 0x1 ;  /* 0x0000000112127836 */ /* 0x000fc40000000000 */
[----:B------:R-:W-:-:S04]  /*5de0*/  @!P2 PRMT R89, RZ, 0x654, R89 ;  /* 0x00000654ff59a816 */ /* 0x000fc80000000059 */
[----:B------:R1:W-:Y:S01]  /*5df0*/  @!P2 SYNCS.ARRIVE.TRANS64.RED.A1T0 RZ, [R89+URZ], RZ ;  /* 0x000000ff59ffa9a7 */ /* 0x0003e2000810043f */
[----:B------:R-:W-:-:S04]  /*5e00*/  ISETP.NE.AND P2, PT, R18, 0x2, PT ;  /* 0x000000021200780c */ /* 0x000fc80003f45270 */
[----:B0---4-:R-:W-:Y:S02]  /*5e10*/  SEL R12, RZ, 0x1, P2 ;  /* 0x00000001ff0c7807 */ /* 0x011fe40001000000 */
[----:B------:R-:W-:Y:S02]  /*5e20*/  SEL R18, R18, RZ, P2 ;  /* 0x000000ff12127207 */ /* 0x000fe40001000000 */
[----:B------:R-:W-:Y:S01]  /*5e30*/  LOP3.LUT R207, R207, R12, RZ, 0x3c, !PT ;  /* 0x0000000ccfcf7212 */ /* 0x000fe200078e3cff */
[----:B-1----:R-:W-:Y:S06]  /*5e40*/  @P3 BRA `(.L_x_9741) ;  /* 0xffffffc000f83947 */ /* 0x002fec000383ffff */
[----:B------:R-:W0:Y:S01]  /*5e50*/  S2R R11, SR_TID.X ;  /* 0x00000000000b7919 */ /* 0x000e220000002100 */
[----:B------:R-:W-:Y:S02]  /*5e60*/  PLOP3.LUT P0, PT, PT, PT, PT, 0x8, 0x0 ;  /* 0x000000000000781c */ /* 0x000fe40003f0e170 */
[----:B0-----:R-:W-:-:S04]  /*5e70*/  SHF.R.U32.HI R11, RZ, 0x7, R11 ;  /* 0x00000007ff0b7819 */ /* 0x001fc8000001160b */
[----:B------:R-:W-:-:S13]  /*5e80*/  ISETP.NE.AND P3, PT, R11, 0x1, PT ;  /* 0x000000010b00780c */ /* 0x000fda0003f65270 */
[----:B------:R-:W-:Y:S06]  /*5e90*/  @!P3 BAR.ARV 0x9, 0x100 ;  /* 0x024400000000bb1d */ /* 0x000fec0000002000 */
.L_x_9683:
        /* <DEDUP_REMOVED lines=37> */
[----:B--2---:R-:W-:-:S02]  /*60f0*/  CS2R R44, SRZ ;  /* 0x00000000002c7805 */ /* 0x004fc4000001ff00 */
        /* <DEDUP_REMOVED lines=23> */
[----:B---3--:R-:W-:Y:S01]  /*6270*/  IMAD.MOV.U32 R43, RZ, RZ, RZ ;  /* 0x000000ffff2b7224 */ /* 0x008fe200078e00ff */
[----:B------:R-:W-:-:S02]  /*6280*/  CS2R R8, SRZ ;  /* 0x0000000000087805 */ /* 0x000fc4000001ff00 */
[----:B------:R-:W-:Y:S01]  /*6290*/  CS2R R40, SRZ ;  /* 0x0000000000287805 */ /* 0x000fe2000001ff00 */
[----:B------:R-:W-:Y:S01]  /*62a0*/  IMAD.MOV.U32 R7, RZ, RZ, RZ ;  /* 0x000000ffff077224 */ /* 0x000fe200078e00ff */
[----:B------:R-:W-:Y:S01]  /*62b0*/  CS2R R152, SRZ ;  /* 0x0000000000987805 */ /* 0x000fe2000001ff00 */
[----:B------:R-:W-:Y:S01]  /*62c0*/  IMAD.MOV.U32 R0, RZ, RZ, RZ ;  /* 0x000000ffff007224 */ /* 0x000fe200078e00ff */
[----:B------:R-:W-:Y:S01]  /*62d0*/  CS2R R4, SRZ ;  /* 0x0000000000047805 */ /* 0x000fe2000001ff00 */
[----:B------:R-:W-:Y:S01]  /*62e0*/  IMAD.MOV.U32 R29, RZ, RZ, RZ ;  /* 0x000000ffff1d7224 */ /* 0x000fe200078e00ff */
[----:B------:R-:W-:Y:S06]  /*62f0*/  @P0 BRA `(.L_x_9742) ;  /* 0x00000000000c0947 */ /* 0x000fec0003800000 */
[----:B------:R-:W0:Y:S01]  /*6300*/  FENCE.VIEW.ASYNC.G ;  /* 0x00000000000073c6 */ /* 0x000e220000000100 */
[----:B------:R-:W-:Y:S05]  /*6310*/  WARPSYNC.ALL ;  /* 0x0000000000007948 */ /* 0x000fea0003800000 */
[----:B0-----:R-:W-:Y:S06]  /*6320*/  BAR.ARV 0xc, 0x180 ;  /* 0x0306000000007b1d */ /* 0x001fec0000002000 */
.L_x_9742:
[----:B------:R-:W-:Y:S01]  /*6330*/  CS2R R24, SRZ ;  /* 0x0000000000187805 */ /* 0x000fe2000001ff00 */
[----:B------:R-:W-:Y:S06]  /*6340*/  @!P2 BRA `(.L_x_9743) ;  /* 0x0000006800e4a947 */ /* 0x000fec0003800000 */
[----:B------:R-:W-:-:S03]  /*6350*/  UMOV UR4, 0xffffffff ;  /* 0xffffffff00047882 */ /* 0x000fc60000000000 */
[----:B------:R-:W-:Y:S05]  /*6360*/  BRA.DIV UR4, `(.L_x_9744) ;  /* 0x0000010e04447947 */ /* 0x000fea000b800000 */
[----:B------:R-:W0:Y:S02]  /*6370*/  S2R R3, SR_TID.X ;  /* 0x0000000000037919 */ /* 0x000e240000002100 */
[----:B0-----:R-:W-:-:S05]  /*6380*/  VIADD R3, R3, 0xffffff80 ;  /* 0xffffff8003037836 */ /* 0x001fca0000000000 */
[----:B------:R-:W-:-:S04]  /*6390*/  SHF.R.S32.HI R0, RZ, 0x1f, R3 ;  /* 0x0000001fff007819 */ /* 0x000fc80000011403 */
[----:B------:R-:W-:-:S04]  /*63a0*/  LEA.HI R0, R0, R3, RZ, 0x7 ;  /* 0x0000000300007211 */ /* 0x000fc800078f38ff */
[----:B------:R-:W-:-:S05]  /*63b0*/  SHF.R.S32.HI R0, RZ, 0x7, R0 ;  /* 0x00000007ff007819 */ /* 0x000fca0000011400 */
[----:B------:R0:W1:Y:S02]  /*63c0*/  SHFL.IDX PT, R14, R0, RZ, 0x1f ;  /* 0x00001fff000e7589 */ /* 0x00006400000e0000 */
.L_x_9973:
[----:B01----:R-:W-:Y:S01]  /*63d0*/  LEA.HI R0, R14, R14, RZ, 0x1 ;  /* 0x0000000e0e007211 */ /* 0x003fe200078f08ff */
[----:B------:R-:W-:Y:S01]  /*63e0*/  VIADD R24, R19, 0x18400 ;  /* 0x0001840013187836 */ /* 0x000fe20000000000 */
[----:B------:R-:W-:Y:S02]  /*63f0*/  BSSY B6, `(.L_x_9745) ;  /* 0x0000018000067945 */ /* 0x000fe40003800000 */
[----:B------:R-:W-:Y:S02]  /*6400*/  LOP3.LUT R3, R0, 0x1e, RZ, 0xc0, !PT ;  /* 0x0000001e00037812 */ /* 0x000fe400078ec0ff */
[----:B------:R-:W-:-:S03]  /*6410*/  LOP3.LUT P0, RZ, R24, 0x1bf, RZ, 0xc0, !PT ;  /* 0x000001bf18ff7812 */ /* 0x000fc6000780c0ff */
[----:B------:R-:W-:-:S04]  /*6420*/  IMAD.IADD R3, R14, 0x1, -R3 ;  /* 0x000000010e037824 */ /* 0x000fc800078e0a03 */
[----:B------:R-:W-:-:S05]  /*6430*/  IMAD R3, R3, 0x2000, R24 ;  /* 0x0000200003037824 */ /* 0x000fca00078e0218 */
[----:B------:R-:W-:-:S04]  /*6440*/  SHF.R.U32.HI R3, RZ, 0x4, R3 ;  /* 0x00000004ff037819 */ /* 0x000fc80000011603 */
        /* <DEDUP_REMOVED lines=18> */
.L_x_9746:
[----:B------:R-:W-:Y:S05]  /*6570*/  BSYNC B6 ;  /* 0x0000000000067941 */ /* 0x000fea0003800000 */
.L_x_9745:
        /* <DEDUP_REMOVED lines=13> */
.L_x_9750:
[----:B-1----:R1:W2:Y:S02]  /*6650*/  SYNCS.PHASECHK.TRANS64.TRYWAIT P0, [R19+URZ+0x22800], R0 ;  /* 0x02280000130075a7 */ /* 0x0022a4000800017f */
[----:B--2---:R-:W-:Y:S05]  /*6660*/  @!P0 NANOSLEEP.SYNCS 0x989680 ;  /* 0x009896800000895d */ /* 0x004fea0003900000 */
[----:B------:R-:W2:Y:S02]  /*6670*/  @!P0 SYNCS.PHASECHK.TRANS64 P0, [R19+URZ+0x22800], R0 ;  /* 0x02280000130085a7 */ /* 0x000ea4000800007f */
[----:B--2---:R-:W-:Y:S05]  /*6680*/  @!P0 BRA `(.L_x_9750) ;  /* 0xfffffffc00f08947 */ /* 0x004fea000383ffff */
.L_x_9749:
[----:B------:R-:W-:Y:S05]  /*6690*/  BSYNC B0 ;  /* 0x0000000000007941 */ /* 0x000fea0003800000 */
.L_x_9748:
[----:B------:R-:W-:Y:S05]  /*66a0*/  BRA `(.L_x_9751) ;  /* 0x0000002000a47947 */ /* 0x000fea0003800000 */
.L_x_9747:
[----:B-----5:R-:W-:Y:S01]  /*66b0*/  SHF.R.S32.HI R0, RZ, 0x1f, R28 ;  /* 0x0000001fff007819 */ /* 0x020fe2000001141c */
[----:B------:R-:W-:Y:S01]  /*66c0*/  ULDC.64 UR4, c[0x0][0x3f8] ;  /* 0x0000fe0000047ab9 */ /* 0x000fe20000000a00 */
[----:B------:R-:W-:Y:S01]  /*66d0*/  ULDC.64 UR6, c[0x0][0x408] ;  /* 0x0001020000067ab9 */ /* 0x000fe20000000a00 */
[----:B------:R-:W-:Y:S01]  /*66e0*/  LOP3.LUT P0, RZ, R24, 0x3ff, RZ, 0xc0, !PT ;  /* 0x000003ff18ff7812 */ /* 0x000fe2000780c0ff */
[----:B------:R-:W-:Y:S01]  /*66f0*/  IMAD.WIDE.U32 R4, R28, UR4, RZ ;  /* 0x000000041c047c25 */ /* 0x000fe2000f8e00ff */
[----:B------:R-:W-:Y:S03]  /*6700*/  BSSY B6, `(.L_x_9752) ;  /* 0x000001f000067945 */ /* 0x000fe60003800000 */
        /* <DEDUP_REMOVED lines=30> */
.L_x_9753:
[----:B------:R-:W-:Y:S05]  /*68f0*/  BSYNC B6 ;  /* 0x0000000000067941 */ /* 0x000fea0003800000 */
.L_x_9752:
        /* <DEDUP_REMOVED lines=11> */
.L_x_9979:
[----:B------:R-:W5:Y:S01]  /*69b0*/  LDL R9, [R1+0x28] ;  /* 0x0000280001097983 */ /* 0x000f620000100800 */
[----:B------:R-:W-:-:S03]  /*69c0*/  ULDC UR4, c[0x0][0x448] ;  /* 0x0001120000047ab9 */ /* 0x000fc60000000800 */
[----:B------:R-:W2:Y:S01]  /*69d0*/  LDL R30, [R1+0x30] ;  /* 0x00003000011e7983 */ /* 0x000ea20000100800 */
[----:B------:R-:W-:Y:S01]  /*69e0*/  IMAD R31, R31, UR4, RZ ;  /* 0x000000041f1f7c24 */ /* 0x000fe2000f8e02ff */
[----:B------:R-:W-:Y:S01]  /*69f0*/  BSSY B1, `(.L_x_9757) ;  /* 0x0000021000017945 */ /* 0x000fe20003800000 */
[----:B------:R-:W-:Y:S02]  /*6a00*/  CS2R R10, SRZ ;  /* 0x00000000000a7805 */ /* 0x000fe4000001ff00 */
[----:B------:R-:W-:Y:S02]  /*6a10*/  CS2R R12, SRZ ;  /* 0x00000000000c7805 */ /* 0x000fe4000001ff00 */
[----:B------:R-:W-:Y:S02]  /*6a20*/  ISETP.GE.AND P0, PT, R4, R31, PT ;  /* 0x0000001f0400720c */ /* 0x000fe40003f06270 */
[----:B-----5:R-:W-:-:S04]  /*6a30*/  LEA.HI R6, R9, R9, RZ, 0x1 ;  /* 0x0000000909067211 */ /* 0x020fc800078f08ff */
[----:B------:R-:W-:Y:S01]  /*6a40*/  LOP3.LUT R8, R6, 0xfffffffe, RZ, 0xc0, !PT ;  /* 0xfffffffe06087812 */ /* 0x000fe200078ec0ff */
[----:B--2---:R-:W-:Y:S01]  /*6a50*/  IMAD.SHL.U32 R4, R30, 0x40, RZ ;  /* 0x000000401e047824 */ /* 0x004fe200078e00ff */
[----:B------:R-:W-:-:S03]  /*6a60*/  CS2R R6, SRZ ;  /* 0x0000000000067805 */ /* 0x000fc6000001ff00 */
[----:B0-----:R-:W-:Y:S01]  /*6a70*/  IMAD.IADD R26, R9, 0x1, -R8 ;  /* 0x00000001091a7824 */ /* 0x001fe200078e0a08 */
[----:B------:R-:W-:Y:S02]  /*6a80*/  CS2R R8, SRZ ;  /* 0x0000000000087805 */ /* 0x000fe4000001ff00 */
[----:B------:R-:W-:Y:S02]  /*6a90*/  LOP3.LUT R27, R4, 0x1c0, RZ, 0xc0, !PT ;  /* 0x000001c0041b7812 */ /* 0x000fe400078ec0ff */
[----:B------:R-:W-:Y:S01]  /*6aa0*/  SHF.L.U32 R26, R26, 0x1f, RZ ;  /* 0x0000001f1a1a7819 */ /* 0x000fe200000006ff */
[----:B------:R-:W-:Y:S06]  /*6ab0*/  @P0 BRA `(.L_x_9758) ;  /* 0x0000000000500947 */ /* 0x000fec0003800000 */
[----:B------:R-:W2:Y:S01]  /*6ac0*/  LDL R32, [R1+0x40] ;  /* 0x0000400001207983 */ /* 0x000ea20000100800 */
[----:B------:R-:W-:-:S03]  /*6ad0*/  ULDC UR4, c[0x0][0x3f4] ;  /* 0x0000fd0000047ab9 */ /* 0x000fc60000000800 */
[----:B------:R-:W4:Y:S01]  /*6ae0*/  LDL R28, [R1+0x3c] ;  /* 0x00003c00011c7983 */ /* 0x000f220000100800 */
[----:B------:R-:W-:Y:S01]  /*6af0*/  ISETP.GE.AND P3, PT, R208, UR4, PT ;  /* 0x00000004d0007c0c */ /* 0x000fe2000bf66270 */
[----:B------:R-:W-:Y:S01]  /*6b00*/  IMAD.MOV.U32 R6, RZ, RZ, R0 ;  /* 0x000000ffff067224 */ /* 0x000fe200078e0000 */
[----:B------:R-:W-:Y:S01]  /*6b10*/  ISETP.GE.AND P2, PT, R22, UR4, PT ;  /* 0x0000000416007c0c */ /* 0x000fe2000bf46270 */
[----:B-1----:R-:W-:Y:S02]  /*6b20*/  IMAD.MOV.U32 R7, RZ, RZ, R3 ;  /* 0x000000ffff077224 */ /* 0x002fe400078e0003 */
[----:B---3--:R-:W-:Y:S01]  /*6b30*/  IMAD.MOV.U32 R15, RZ, RZ, R5 ;  /* 0x000000ffff0f7224 */ /* 0x008fe200078e0005 */
[----:B------:R-:W-:-:S09]  /*6b40*/  CS2R R10, SRZ ;  /* 0x00000000000a7805 */ /* 0x000fd2000001ff00 */
[----:B------:R-:W-:Y:S01]  /*6b50*/  @!P2 IMAD.WIDE R20, R22, 0x2, R6 ;  /* 0x000000021614a825 */ /* 0x000fe200078e0206 */
[----:B------:R-:W-:-:S04]  /*6b60*/  CS2R R6, SRZ ;  /* 0x0000000000067805 */ /* 0x000fc8000001ff00 */
[----:B------:R0:W5:Y:S01]  /*6b70*/  @!P2 LD.E.64 R8, desc[UR40][R20.64] ;  /* 0x000000281408a980 */ /* 0x000162000c101b00 */
[-C--:B--2---:R-:W-:Y:S02]  /*6b80*/  @!P3 IADD3 R24, P0, R0, R32.reuse, RZ ;  /* 0x000000200018b210 */ /* 0x084fe40007f1e0ff */
[----:B----4-:R-:W-:Y:S01]  /*6b90*/  @!P3 IADD3 R4, P1, R14, R32, RZ ;  /* 0x000000200e04b210 */ /* 0x010fe20007f3e0ff */
[----:B------:R-:W-:-:S04]  /*6ba0*/  @!P2 IMAD.WIDE R14, R22, 0x2, R14 ;  /* 0x00000002160ea825 */ /* 0x000fc800078e020e */
[--C-:B------:R-:W-:Y:S01]  /*6bb0*/  @!P3 IMAD.X R25, R3, 0x1, R28.reuse, P0 ;  /* 0x000000010319b824 */ /* 0x100fe200000e061c */
[----:B------:R0:W5:Y:S01]  /*6bc0*/  @!P2 LD.E.64 R12, desc[UR40][R14.64] ;  /* 0x000000280e0ca980 */ /* 0x000162000c101b00 */
[----:B------:R-:W-:-:S03]  /*6bd0*/  @!P3 IMAD.X R5, R5, 0x1, R28, P1 ;  /* 0x000000010505b824 */ /* 0x000fc600008e061c */
[----:B------:R0:W5:Y:S04]  /*6be0*/  @!P3 LD.E.64 R6, desc[UR40][R24.64] ;  /* 0x000000281806b980 */ /* 0x000168000c101b00 */
[----:B------:R0:W5:Y:S02]  /*6bf0*/  @!P3 LD.E.64 R10, desc[UR40][R4.64] ;  /* 0x00000028040ab980 */ /* 0x000164000c101b00 */
.L_x_9758:
[----:B------:R-:W-:Y:S05]  /*6c00*/  BSYNC B1 ;  /* 0x0000000000017941 */ /* 0x000fea0003800000 */
.L_x_9757:
[----:B------:R-:W2:Y:S01]  /*6c10*/  SYNCS.PHASECHK.TRANS64.TRYWAIT P0, [R19+URZ+0x22800], R26 ;  /* 0x0228001a130075a7 */ /* 0x000ea2000800017f */
[----:B-1----:R-:W-:Y:S01]  /*6c20*/  LOP3.LUT R3, R27, 0x18, R16, 0xf8, !PT ;  /* 0x000000181b037812 */ /* 0x002fe200078ef810 */
[----:B0--3-5:R-:W-:Y:S01]  /*6c30*/  IMAD.MOV.U32 R5, RZ, RZ, R8 ;  /* 0x000000ffff057224 */ /* 0x029fe200078e0008 */
[----:B------:R-:W-:Y:S01]  /*6c40*/  SHF.R.U32.HI R4, RZ, 0x3, R27 ;  /* 0x00000003ff047819 */ /* 0x000fe2000001161b */
[----:B------:R-:W-:Y:S01]  /*6c50*/  IMAD R0, R33, -0x80, R31 ;  /* 0xffffff8021007824 */ /* 0x000fe200078e021f */
[--C-:B------:R-:W-:Y:S01]  /*6c60*/  SHF.R.U64 R8, R8, 0x10, R9.reuse ;  /* 0x0000001008087819 */ /* 0x100fe20000001209 */
[--C-:B----4-:R-:W-:Y:S01]  /*6c70*/  IMAD.MOV.U32 R14, RZ, RZ, R9.reuse ;  /* 0x000000ffff0e7224 */ /* 0x110fe200078e0009 */
[----:B------:R-:W-:Y:S01]  /*6c80*/  LOP3.LUT R28, R3, R4, RZ, 0x3c, !PT ;  /* 0x00000004031c7212 */ /* 0x000fe200078e3cff */
[----:B------:R-:W-:Y:S01]  /*6c90*/  IMAD.MOV.U32 R3, RZ, RZ, R6 ;  /* 0x000000ffff037224 */ /* 0x000fe200078e0006 */
[----:B------:R-:W-:Y:S01]  /*6ca0*/  SHF.R.U32.HI R25, RZ, 0x10, R9 ;  /* 0x00000010ff197819 */ /* 0x000fe20000011609 */
[--C-:B------:R-:W-:Y:S01]  /*6cb0*/  IMAD.MOV.U32 R4, RZ, RZ, R7.reuse ;  /* 0x000000ffff047224 */ /* 0x100fe200078e0007 */
[--C-:B------:R-:W-:Y:S01]  /*6cc0*/  SHF.R.U64 R24, R6, 0x10, R7.reuse ;  /* 0x0000001006187819 */ /* 0x100fe20000001207 */
[----:B------:R-:W-:Y:S01]  /*6cd0*/  IMAD R28, R229, 0x200, R28 ;  /* 0x00000200e51c7824 */ /* 0x000fe200078e021c */
[----:B------:R-:W-:Y:S01]  /*6ce0*/  SHF.R.U32.HI R21, RZ, 0x10, R7 ;  /* 0x00000010ff157819 */ /* 0x000fe20000011607 */
[----:B------:R-:W-:Y:S01]  /*6cf0*/  IMAD.MOV.U32 R9, RZ, RZ, R12 ;  /* 0x000000ffff097224 */ /* 0x000fe200078e000c */
[----:B------:R-:W-:Y:S01]  /*6d00*/  PRMT R27, R5, 0x5410, R8 ;  /* 0x00005410051b7816 */ /* 0x000fe20000000008 */
[----:B------:R-:W-:Y:S01]  /*6d10*/  IMAD R8, R28, 0x2, R19 ;  /* 0x000000021c087824 */ /* 0x000fe200078e0213 */
[--C-:B------:R-:W-:Y:S01]  /*6d20*/  SHF.R.U64 R20, R12, 0x10, R13.reuse ;  /* 0x000000100c147819 */ /* 0x100fe2000000120d */
[----:B------:R-:W-:Y:S01]  /*6d30*/  BSSY B1, `(.L_x_9759) ;  /* 0x0000011000017945 */ /* 0x000fe20003800000 */
[----:B------:R-:W-:Y:S01]  /*6d40*/  VIMNMX R35, R0, 0x80, PT ;  /* 0x0000008000237848 */ /* 0x000fe20003fe0100 */
[--C-:B------:R-:W-:Y:S01]  /*6d50*/  IMAD.MOV.U32 R15, RZ, RZ, R13.reuse ;  /* 0x000000ffff0f7224 */ /* 0x100fe200078e000d */
[----:B------:R-:W-:Y:S01]  /*6d60*/  LOP3.LUT P2, RZ, R30, 0x4, RZ, 0xc0, !PT ;  /* 0x000000041eff7812 */ /* 0x000fe2000784c0ff */
[----:B------:R-:W-:Y:S01]  /*6d70*/  IMAD.MOV.U32 R6, RZ, RZ, R10 ;  /* 0x000000ffff067224 */ /* 0x000fe200078e000a */
[----:B------:R-:W-:Y:S01]  /*6d80*/  SHF.R.U32.HI R12, RZ, 0x10, R13 ;  /* 0x00000010ff0c7819 */ /* 0x000fe2000001160d */
[--C-:B------:R-:W-:Y:S01]  /*6d90*/  IMAD.MOV.U32 R7, RZ, RZ, R11.reuse ;  /* 0x000000ffff077224 */ /* 0x100fe200078e000b */
[----:B------:R-:W-:Y:S01]  /*6da0*/  PRMT R30, R3, 0x5410, R24 ;  /* 0x00005410031e7816 */ /* 0x000fe20000000018 */
[----:B------:R-:W-:Y:S01]  /*6db0*/  VIADD R0, R8, 0x18440 ;  /* 0x0001844008007836 */ /* 0x000fe20000000000 */
[----:B------:R-:W-:-:S02]  /*6dc0*/  SHF.R.U64 R13, R10, 0x10, R11 ;  /* 0x000000100a0d7819 */ /* 0x000fc4000000120b */
[----:B------:R-:W-:Y:S01]  /*6dd0*/  PRMT R3, R4, 0x5410, R21 ;  /* 0x0000541004037816 */ /* 0x000fe20000000015 */
[----:B------:R-:W-:Y:S01]  /*6de0*/  VIADD R4, R8, 0x18400 ;  /* 0x0001840008047836 */ /* 0x000fe20000000000 */
[----:B------:R-:W-:Y:S02]  /*6df0*/  SHF.R.U32.HI R10, RZ, 0x10, R11 ;  /* 0x00000010ff0a7819 */ /* 0x000fe4000001160b */
[----:B------:R-:W-:Y:S02]  /*6e00*/  ISETP.GE.AND P1, PT, R204, R35, PT ;  /* 0x00000023cc00720c */ /* 0x000fe40003f26270 */
[----:B------:R-:W-:Y:S02]  /*6e10*/  PRMT R28, R14, 0x5410, R25 ;  /* 0x000054100e1c7816 */ /* 0x000fe40000000019 */
[----:B------:R-:W-:Y:S01]  /*6e20*/  PRMT R31, R9, 0x5410, R20 ;  /* 0x00005410091f7816 */ /* 0x000fe20000000014 */
[----:B--2---:R-:W-:Y:S08]  /*6e30*/  @!P0 BRA `(.L_x_9760) ;  /* 0x00000104003c8947 */ /* 0x004ff00003800000 */
.L_x_9980:
[----:B------:R-:W-:Y:S05]  /*6e40*/  BSYNC B1 ;  /* 0x0000000000017941 */ /* 0x000fea0003800000 */
.L_x_9759:
        /* <DEDUP_REMOVED lines=12> */
[----:B------:R-:W-:Y:S01]  /*6f10*/  IMAD.U32 R15, R31, 0x10000, RZ ;  /* 0x000100001f0f7824 */ /* 0x000fe200078e00ff */
[C---:B------:R-:W-:Y:S01]  /*6f20*/  LOP3.LUT R14, R27.reuse, 0xffff0000, RZ, 0xc0, !PT ;  /* 0xffff00001b0e7812 */ /* 0x040fe200078ec0ff */
[----:B------:R-:W-:Y:S01]  /*6f30*/  IMAD.U32 R13, R27, 0x10000, RZ ;  /* 0x000100001b0d7824 */ /* 0x000fe200078e00ff */
        /* <DEDUP_REMOVED lines=24> */
[----:B0-----:R-:W-:Y:S01]  /*70c0*/  FMUL.FTZ R26, R7, R5 ;  /* 0x00000005071a7220 */ /* 0x001fe20000410000 */
        /* <DEDUP_REMOVED lines=9> */
.L_x_9764:
[----:B------:R-:W-:Y:S05]  /*7160*/  BSYNC B2 ;  /* 0x0000000000027941 */ /* 0x000fea0003800000 */
.L_x_9763:
[----:B------:R-:W-:Y:S05]  /*7170*/  @P1 BRA `(.L_x_9762) ;  /* 0x0000000000981947 */ /* 0x000fea0003800000 */
[----:B-1----:R-:W1:Y:S01]  /*7180*/  LDS.128 R4, [R0] ;  /* 0x0000000000047984 */ /* 0x002e620000000c00 */
[C---:B------:R-:W-:Y:S01]  /*7190*/  IMAD.U32 R15, R33.reuse, 0x10000, RZ ;  /* 0x00010000210f7824 */ /* 0x040fe200078e00ff */
        /* <DEDUP_REMOVED lines=36> */
.L_x_9762:
[----:B------:R-:W-:Y:S05]  /*73e0*/  BSYNC B1 ;  /* 0x0000000000017941 */ /* 0x000fea0003800000 */
.L_x_9761:
        /* <DEDUP_REMOVED lines=10> */
[----:B0-----:R-:W-:Y:S01]  /*7490*/  LOP3.LUT R26, R31, 0xffff0000, RZ, 0xc0, !PT ;  /* 0xffff00001f1a7812 */ /* 0x001fe200078ec0ff */
        /* <DEDUP_REMOVED lines=35> */
.L_x_9767:
[----:B------:R-:W-:Y:S05]  /*76d0*/  BSYNC B1 ;  /* 0x0000000000017941 */ /* 0x000fea0003800000 */
.L_x_9766:
[----:B------:R-:W-:Y:S05]  /*76e0*/  @P1 BRA `(.L_x_9765) ;  /* 0x0000001000701947 */ /* 0x000fea0003800000 */
[----:B-1----:R-:W1:Y:S01]  /*76f0*/  LDS.128 R4, [R0+0x2000] ;  /* 0x0020000000047984 */ /* 0x002e620000000c00 */
[C---:B------:R-:W-:Y:S01]  /*7700*/  IMAD.U32 R14, R30.reuse, 0x10000, RZ ;  /* 0x000100001e0e7824 */ /* 0x040fe200078e00ff */
[----:B------:R-:W-:Y:S01]  /*7710*/  LOP3.LUT R21, R30, 0xffff0000, RZ, 0xc0, !PT ;  /* 0xffff00001e157812 */ /* 0x000fe200078ec0ff */
[C---:B------:R-:W-:Y:S01]  /*7720*/  IMAD.U32 R20, R33.reuse, 0x10000, RZ ;  /* 0x0001000021147824 */ /* 0x040fe200078e00ff */
[----:B------:R-:W-:Y:S01]  /*7730*/  LOP3.LUT R33, R33, 0xffff0000, RZ, 0xc0, !PT ;  /* 0xffff000021217812 */ /* 0x000fe200078ec0ff */
[----:B------:R-:W-:Y:S02]  /*7740*/  IMAD.U32 R24, R34, 0x10000, RZ ;  /* 0x0001000022187824 */ /* 0x000fe400078e00ff */
        /* <DEDUP_REMOVED lines=14> */
[----:B------:R-:W-:Y:S01]  /*7830*/  LOP3.LUT R7, R7, 0xffff0000, RZ, 0xc0, !PT ;  /* 0xffff000007077812 */ /* 0x000fe200078ec0ff */
[----:B------:R-:W-:Y:S01]  /*7840*/  IMAD.U32 R20, R3, 0x10000, RZ ;  /* 0x0001000003147824 */ /* 0x000fe200078e00ff */
[----:B------:R-:W-:Y:S01]  /*7850*/  LOP3.LUT R21, R34, 0xffff0000, RZ, 0xc0, !PT ;  /* 0xffff000022157812 */ /* 0x000fe200078ec0ff */
[----:B------:R-:W-:Y:S01]  /*7860*/  FFMA.FTZ R8, R33, R9, R8 ;  /* 0x0000000921087223 */ /* 0x000fe20000010008 */
[----:B------:R-:W-:Y:S01]  /*7870*/  LOP3.LUT R13, R3, 0xffff0000, RZ, 0xc0, !PT ;  /* 0xffff0000030d7812 */ /* 0x000fe200078ec0ff */
[-C--:B------:R-:W-:Y:S01]  /*7880*/  FMUL.FTZ R3, R24, R6.reuse ;  /* 0x0000000618037220 */ /* 0x080fe20000410000 */
[C---:B------:R-:W-:Y:S01]  /*7890*/  FMUL.FTZ R9, R20.reuse, R6 ;  /* 0x0000000614097220 */ /* 0x040fe20000410000 */
[-C--:B------:R-:W-:Y:S01]  /*78a0*/  FMUL.FTZ R12, R21, R7.reuse ;  /* 0x00000007150c7220 */ /* 0x080fe20000410000 */
[----:B------:R-:W-:Y:S01]  /*78b0*/  F2FP.BF16.F32.PACK_AB R4, R15, R4 ;  /* 0x000000040f04723e */ /* 0x000fe200000010ff */
[C---:B------:R-:W-:Y:S01]  /*78c0*/  FMUL.FTZ R14, R13.reuse, R7 ;  /* 0x000000070d0e7220 */ /* 0x040fe20000410000 */
        /* <DEDUP_REMOVED lines=9> */
.L_x_9755:
[----:B------:R-:W-:-:S03]  /*7960*/  UMOV UR4, 0xffffffff ;  /* 0xffffffff00047882 */ /* 0x000fc60000000000 */
[----:B------:R-:W-:Y:S05]  /*7970*/  BRA.DIV UR4, `(.L_x_9768) ;  /* 0x000000fa04807947 */ /* 0x000fea000b800000 */
[----:B------:R0:W1:Y:S04]  /*7980*/  SHFL.IDX PT, R0, R25, RZ, 0x1c1f ;  /* 0x001c1fff19007589 */ /* 0x00006800000e0000 */
[----:B------:R0:W2:Y:S04]  /*7990*/  SHFL.IDX PT, R3, R24, RZ, 0x1c1f ;  /* 0x001c1fff18037589 */ /* 0x0000a800000e0000 */
[----:B------:R0:W3:Y:S04]  /*79a0*/  SHFL.IDX PT, R20, R27, RZ, 0x1c1f ;  /* 0x001c1fff1b147589 */ /* 0x0000e800000e0000 */
[----:B------:R0:W4:Y:S02]  /*79b0*/  SHFL.IDX PT, R14, R26, RZ, 0x1c1f ;  /* 0x001c1fff1a0e7589 */ /* 0x00012400000e0000 */
.L_x_9986:
[----:B------:R-:W5:Y:S01]  /*79c0*/  LDL R6, [R1+0x28] ;  /* 0x0000280001067983 */ /* 0x000f620000100800 */
[----:B------:R-:W-:Y:S01]  /*79d0*/  ULDC UR4, c[0x0][0x448] ;  /* 0x0001120000047ab9 */ /* 0x000fe20000000800 */
[----:B------:R-:W0:Y:S01]  /*79e0*/  LDC R47, c[0x0][0x3f4] ;  /* 0x0000fd00ff2f7b82 */ /* 0x000e220000000800 */
[----:B------:R-:W-:Y:S01]  /*79f0*/  IMAD R31, R31, UR4, RZ ;  /* 0x000000041f1f7c24 */ /* 0x000fe2000f8e02ff */
[----:B------:R-:W-:Y:S01]  /*7a00*/  BSSY B1, `(.L_x_9769) ;  /* 0x0000017000017945 */ /* 0x000fe20003800000 */
[----:B------:R-:W-:Y:S02]  /*7a10*/  CS2R R8, SRZ ;  /* 0x0000000000087805 */ /* 0x000fe4000001ff00 */
[----:B------:R-:W-:Y:S02]  /*7a20*/  CS2R R10, SRZ ;  /* 0x00000000000a7805 */ /* 0x000fe4000001ff00 */
[----:B------:R-:W-:Y:S02]  /*7a30*/  ISETP.GE.AND P0, PT, R4, R31, PT ;  /* 0x0000001f0400720c */ /* 0x000fe40003f06270 */
[----:B-----5:R-:W-:-:S04]  /*7a40*/  LEA.HI R5, R6, R6, RZ, 0x1 ;  /* 0x0000000606057211 */ /* 0x020fc800078f08ff */
[----:B------:R-:W-:-:S05]  /*7a50*/  LOP3.LUT R5, R5, 0xfffffffe, RZ, 0xc0, !PT ;  /* 0xfffffffe05057812 */ /* 0x000fca00078ec0ff */
[----:B0-----:R-:W-:Y:S01]  /*7a60*/  IMAD.IADD R24, R6, 0x1, -R5 ;  /* 0x0000000106187824 */ /* 0x001fe200078e0a05 */
[----:B------:R-:W-:Y:S02]  /*7a70*/  CS2R R4, SRZ ;  /* 0x0000000000047805 */ /* 0x000fe4000001ff00 */
[----:B------:R-:W-:Y:S02]  /*7a80*/  CS2R R6, SRZ ;  /* 0x0000000000067805 */ /* 0x000fe4000001ff00 */
[----:B------:R-:W-:Y:S01]  /*7a90*/  SHF.L.U32 R24, R24, 0x1f, RZ ;  /* 0x0000001f18187819 */ /* 0x000fe200000006ff */
[----:B------:R-:W-:Y:S06]  /*7aa0*/  @P0 BRA `(.L_x_9770) ;  /* 0x0000000000300947 */ /* 0x000fec0003800000 */
        /* <DEDUP_REMOVED lines=12> */
.L_x_9770:
[----:B------:R-:W-:Y:S05]  /*7b70*/  BSYNC B1 ;  /* 0x0000000000017941 */ /* 0x000fea0003800000 */
.L_x_9769:
[----:B------:R-:W4:Y:S01]  /*7b80*/  SYNCS.PHASECHK.TRANS64.TRYWAIT P1, [R19+URZ+0x22800], R24 ;  /* 0x02280018130075a7 */ /* 0x000f22000802017f */
[----:B-1----:R-:W-:Y:S01]  /*7b90*/  IMAD R0, R33, -0x80, R31 ;  /* 0xffffff8021007824 */ /* 0x002fe200078e021f */
[--C-:B-----5:R-:W-:Y:S01]  /*7ba0*/  SHF.R.U64 R26, R4, 0x10, R5.reuse ;  /* 0x00000010041a7819 */ /* 0x120fe20000001205 */
[----:B--2---:R-:W-:Y:S01]  /*7bb0*/  IMAD.MOV.U32 R3, RZ, RZ, R4 ;  /* 0x000000ffff037224 */ /* 0x004fe200078e0004 */
[--C-:B------:R-:W-:Y:S01]  /*7bc0*/  SHF.R.U32.HI R25, RZ, 0x10, R5.reuse ;  /* 0x00000010ff197819 */ /* 0x100fe20000011605 */
[----:B0-----:R-:W-:Y:S01]  /*7bd0*/  IMAD.MOV.U32 R12, RZ, RZ, R5 ;  /* 0x000000ffff0c7224 */ /* 0x001fe200078e0005 */
[--C-:B------:R-:W-:Y:S01]  /*7be0*/  SHF.R.U64 R21, R6, 0x10, R7.reuse ;  /* 0x0000001006157819 */ /* 0x100fe20000001207 */
[----:B------:R-:W-:Y:S01]  /*7bf0*/  IMAD.MOV.U32 R4, RZ, RZ, R6 ;  /* 0x000000ffff047224 */ /* 0x000fe200078e0006 */
[--C-:B---3--:R-:W-:Y:S01]  /*7c00*/  SHF.R.U32.HI R20, RZ, 0x10, R7.reuse ;  /* 0x00000010ff147819 */ /* 0x108fe20000011607 */
[----:B------:R-:W-:Y:S01]  /*7c10*/  IMAD.MOV.U32 R5, RZ, RZ, R7 ;  /* 0x000000ffff057224 */ /* 0x000fe200078e0007 */
[--C-:B------:R-:W-:Y:S01]  /*7c20*/  SHF.R.U64 R15, R8, 0x10, R9.reuse ;  /* 0x00000010080f7819 */ /* 0x100fe20000001209 */
[----:B------:R-:W-:Y:S01]  /*7c30*/  IMAD.MOV.U32 R6, RZ, RZ, R8 ;  /* 0x000000ffff067224 */ /* 0x000fe200078e0008 */
[--C-:B----4-:R-:W-:Y:S01]  /*7c40*/  SHF.R.U32.HI R14, RZ, 0x10, R9.reuse ;  /* 0x00000010ff0e7819 */ /* 0x110fe20000011609 */
[----:B------:R-:W-:Y:S01]  /*7c50*/  IMAD.MOV.U32 R7, RZ, RZ, R9 ;  /* 0x000000ffff077224 */ /* 0x000fe200078e0009 */
[----:B------:R-:W-:Y:S01]  /*7c60*/  ISETP.GE.AND P0, PT, R16, R47, PT ;  /* 0x0000002f1000720c */ /* 0x000fe20003f06270 */
[----:B------:R-:W-:Y:S01]  /*7c70*/  IMAD.MOV.U32 R8, RZ, RZ, R10 ;  /* 0x000000ffff087224 */ /* 0x000fe200078e000a */
[----:B------:R-:W-:Y:S01]  /*7c80*/  VIMNMX R27, R0, 0x80, PT ;  /* 0x00000080001b7848 */ /* 0x000fe20003fe0100 */
[--C-:B------:R-:W-:Y:S01]  /*7c90*/  IMAD.MOV.U32 R13, RZ, RZ, R11.reuse ;  /* 0x000000ffff0d7224 */ /* 0x100fe200078e000b */
[--C-:B------:R-:W-:Y:S01]  /*7ca0*/  SHF.R.U64 R9, R10, 0x10, R11.reuse ;  /* 0x000000100a097819 */ /* 0x100fe2000000120b */
[----:B------:R-:W-:Y:S01]  /*7cb0*/  VIADD R28, R204, 0x40 ;  /* 0x00000040cc1c7836 */ /* 0x000fe20000000000 */
[----:B------:R-:W-:Y:S01]  /*7cc0*/  SHF.R.U32.HI R10, RZ, 0x10, R11 ;  /* 0x00000010ff0a7819 */ /* 0x000fe2000001160b */
[----:B------:R-:W-:Y:S01]  /*7cd0*/  BSSY B1, `(.L_x_9771) ;  /* 0x000000c000017945 */ /* 0x000fe20003800000 */
[----:B------:R-:W-:-:S02]  /*7ce0*/  PRMT R40, R3, 0x5410, R26 ;  /* 0x0000541003287816 */ /* 0x000fc4000000001a */
[-C--:B------:R-:W-:Y:S02]  /*7cf0*/  ISETP.GE.OR P2, PT, R204, R27.reuse, P0 ;  /* 0x0000001bcc00720c */ /* 0x080fe40000746670 */
[----:B------:R-:W-:Y:S02]  /*7d00*/  PRMT R0, R12, 0x5410, R25 ;  /* 0x000054100c007816 */ /* 0x000fe40000000019 */
[----:B------:R-:W-:Y:S02]  /*7d10*/  ISETP.GE.OR P0, PT, R28, R27, P0 ;  /* 0x0000001b1c00720c */ /* 0x000fe40000706670 */
[----:B------:R-:W-:Y:S02]  /*7d20*/  PRMT R42, R4, 0x5410, R21 ;  /* 0x00005410042a7816 */ /* 0x000fe40000000015 */
[----:B------:R-:W-:Y:S02]  /*7d30*/  PRMT R3, R5, 0x5410, R20 ;  /* 0x0000541005037816 */ /* 0x000fe40000000014 */
[----:B------:R-:W-:-:S02]  /*7d40*/  PRMT R44, R6, 0x5410, R15 ;  /* 0x00005410062c7816 */ /* 0x000fc4000000000f */
[----:B------:R-:W-:Y:S02]  /*7d50*/  PRMT R12, R7, 0x5410, R14 ;  /* 0x00005410070c7816 */ /* 0x000fe4000000000e */
[----:B------:R-:W-:Y:S02]  /*7d60*/  PRMT R46, R8, 0x5410, R9 ;  /* 0x00005410082e7816 */ /* 0x000fe40000000009 */
[----:B------:R-:W-:Y:S01]  /*7d70*/  PRMT R13, R13, 0x5410, R10 ;  /* 0x000054100d0d7816 */ /* 0x000fe2000000000a */
[----:B------:R-:W-:Y:S06]  /*7d80*/  @!P1 BRA `(.L_x_9772) ;  /* 0x000000f400ec9947 */ /* 0x000fec0003800000 */
.L_x_9987:
[----:B------:R-:W-:Y:S05]  /*7d90*/  BSYNC B1 ;  /* 0x0000000000017941 */ /* 0x000fea0003800000 */
.L_x_9771:
[----:B------:R-:W-:Y:S04]  /*7da0*/  BSSY B1, `(.L_x_9773) ;  /* 0x000005b000017945 */ /* 0x000fe80003800000 */
[----:B------:R-:W-:Y:S05]  /*7db0*/  @P2 BRA `(.L_x_9774) ;  /* 0x0000000400642947 */ /* 0x000fea0003800000 */
[----:B------:R-:W2:Y:S01]  /*7dc0*/  LDL R4, [R1+0x30] ;  /* 0x0000300001047983 */ /* 0x000ea20000100800 */
[----:B------:R-:W-:Y:S01]  /*7dd0*/  IMAD.IADD R5, R16, 0x1, R47 ;  /* 0x0000000110057824 */ /* 0x000fe200078e022f */
[C---:B------:R-:W-:Y:S01]  /*7de0*/  LOP3.LUT R35, R44.reuse, 0xffff0000, RZ, 0xc0, !PT ;  /* 0xffff00002c237812 */ /* 0x040fe200078ec0ff */
[----:B------:R-:W-:Y:S02]  /*7df0*/  IMAD.U32 R33, R44, 0x10000, RZ ;  /* 0x000100002c217824 */ /* 0x000fe400078e00ff */
[----:B------:R-:W-:Y:S02]  /*7e00*/  IMAD.U32 R31, R40, 0x10000, RZ ;  /* 0x00010000281f7824 */ /* 0x000fe400078e00ff */
[----:B--2---:R-:W-:-:S05]  /*7e10*/  IMAD.SHL.U32 R4, R4, 0x40, RZ ;  /* 0x0000004004047824 */ /* 0x004fca00078e00ff */
[----:B------:R-:W-:-:S04]  /*7e20*/  LOP3.LUT R6, R4, 0x1c0, RZ, 0xc0, !PT ;  /* 0x000001c004067812 */ /* 0x000fc800078ec0ff */
[----:B------:R-:W-:Y:S02]  /*7e30*/  SHF.R.U32.HI R7, RZ, 0x3, R6 ;  /* 0x00000003ff077819 */ /* 0x000fe40000011606 */
[C---:B------:R-:W-:Y:S02]  /*7e40*/  LOP3.LUT R5, R6.reuse, 0x38, R5, 0xf8, !PT ;  /* 0x0000003806057812 */ /* 0x040fe400078ef805 */
[----:B------:R-:W-:Y:S02]  /*7e50*/  LOP3.LUT R4, R6, 0x38, R16, 0xf8, !PT ;  /* 0x0000003806047812 */ /* 0x000fe400078ef810 */
[-C--:B------:R-:W-:Y:S02]  /*7e60*/  LOP3.LUT R6, R5, R7.reuse, RZ, 0x3c, !PT ;  /* 0x0000000705067212 */ /* 0x080fe400078e3cff */
[----:B------:R-:W-:-:S03]  /*7e70*/  LOP3.LUT R4, R4, R7, RZ, 0x3c, !PT ;  /* 0x0000000704047212 */ /* 0x000fc600078e3cff */
[C---:B------:R-:W-:Y:S02]  /*7e80*/  IMAD R8, R229.reuse, 0x200, R6 ;  /* 0x00000200e5087824 */ /* 0x040fe400078e0206 */
[----:B------:R-:W-:Y:S02]  /*7e90*/  IMAD R4, R229, 0x200, R4 ;  /* 0x00000200e5047824 */ /* 0x000fe400078e0204 */
[--C-:B------:R-:W-:Y:S02]  /*7ea0*/  IMAD R38, R8, 0x2, R19.reuse ;  /* 0x0000000208267824 */ /* 0x100fe400078e0213 */
        /* <DEDUP_REMOVED lines=9> */
[----:B------:R-:W-:Y:S01]  /*7f40*/  FMUL.FTZ R39, R24, R31 ;  /* 0x0000001f18277220 */ /* 0x000fe20000410000 */
[----:B------:R-:W-:Y:S01]  /*7f50*/  LOP3.LUT R4, R4, 0xffff0000, RZ, 0xc0, !PT ;  /* 0xffff000004047812 */ /* 0x000fe200078ec0ff */
[----:B------:R-:W-:Y:S01]  /*7f60*/  FMUL.FTZ R41, R8, R35 ;  /* 0x0000002308297220 */ /* 0x000fe20000410000 */
[----:B------:R-:W-:Y:S01]  /*7f70*/  FFMA.FTZ R24, R14, R31, -R37 ;  /* 0x0000001f0e187223 */ /* 0x000fe20000010825 */
[----:B------:R-:W-:Y:S01]  /*7f80*/  LOP3.LUT R31, R40, 0xffff0000, RZ, 0xc0, !PT ;  /* 0xffff0000281f7812 */ /* 0x000fe200078ec0ff */
[----:B------:R-:W-:-:S02]  /*7f90*/  IMAD.U32 R37, R46, 0x10000, RZ ;  /* 0x000100002e257824 */ /* 0x000fc400078e00ff */
[----:B------:R-:W-:Y:S01]  /*7fa0*/  FFMA.FTZ R28, R14, R33, R39 ;  /* 0x000000210e1c7223 */ /* 0x000fe20000010027 */
[----:B------:R-:W-:Y:S01]  /*7fb0*/  IMAD.U32 R33, R42, 0x10000, RZ ;  /* 0x000100002a217824 */ /* 0x000fe200078e00ff */
[----:B------:R-:W-:Y:S01]  /*7fc0*/  LOP3.LUT R39, R46, 0xffff0000, RZ, 0xc0, !PT ;  /* 0xffff00002e277812 */ /* 0x000fe200078ec0ff */
[-C--:B------:R-:W-:Y:S01]  /*7fd0*/  FMUL.FTZ R43, R8, R31.reuse ;  /* 0x0000001f082b7220 */ /* 0x080fe20000410000 */
[----:B------:R-:W-:Y:S01]  /*7fe0*/  FFMA.FTZ R41, R4, R31, -R41 ;  /* 0x0000001f04297223 */ /* 0x000fe20000010829 */
[----:B------:R-:W-:Y:S02]  /*7ff0*/  IMAD.U32 R20, R6, 0x10000, RZ ;  /* 0x0001000006147824 */ /* 0x000fe400078e00ff */
[C---:B------:R-:W-:Y:S01]  /*8000*/  FMUL.FTZ R31, R26.reuse, R37 ;  /* 0x000000251a1f7220 */ /* 0x040fe20000410000 */
[----:B------:R-:W-:Y:S01]  /*8010*/  FMUL.FTZ R26, R26, R33 ;  /* 0x000000211a1a7220 */ /* 0x000fe20000410000 */
[----:B------:R-:W-:Y:S01]  /*8020*/  LOP3.LUT R6, R6, 0xffff0000, RZ, 0xc0, !PT ;  /* 0xffff000006067812 */ /* 0x000fe200078ec0ff */
[----:B------:R-:W-:Y:S01]  /*8030*/  FFMA.FTZ R43, R4, R35, R43 ;  /* 0x00000023042b7223 */ /* 0x000fe2000001002b */
[----:B------:R-:W-:Y:S01]  /*8040*/  FFMA.FTZ R33, R20, R33, -R31 ;  /* 0x0000002114217223 */ /* 0x000fe2000001081f */
[----:B------:R-:W-:Y:S01]  /*8050*/  LOP3.LUT R31, R42, 0xffff0000, RZ, 0xc0, !PT ;  /* 0xffff00002a1f7812 */ /* 0x000fe200078ec0ff */
[----:B------:R-:W-:-:S02]  /*8060*/  IMAD.U32 R25, R9, 0x10000, RZ ;  /* 0x0001000009197824 */ /* 0x000fc400078e00ff */
[----:B------:R-:W-:Y:S01]  /*8070*/  FMUL.FTZ R35, R10, R39 ;  /* 0x000000270a237220 */ /* 0x000fe20000410000 */
[----:B------:R-:W-:Y:S02]  /*8080*/  IMAD.U32 R14, R12, 0x10000, RZ ;  /* 0x000100000c0e7824 */ /* 0x000fe400078e00ff */
[----:B------:R-:W-:Y:S01]  /*8090*/  FFMA.FTZ R37, R20, R37, R26 ;  /* 0x0000002514257223 */ /* 0x000fe2000001001a */
[-C--:B------:R-:W-:Y:S01]  /*80a0*/  FMUL.FTZ R45, R10, R31.reuse ;  /* 0x0000001f0a2d7220 */ /* 0x080fe20000410000 */
[----:B------:R-:W-:Y:S02]  /*80b0*/  IMAD.U32 R27, R11, 0x10000, RZ ;  /* 0x000100000b1b7824 */ /* 0x000fe400078e00ff */
[----:B------:R-:W-:Y:S01]  /*80c0*/  FFMA.FTZ R30, R6, R31, -R35 ;  /* 0x0000001f061e7223 */ /* 0x000fe20000010823 */
[----:B------:R-:W-:Y:S02]  /*80d0*/  IMAD.U32 R4, R0, 0x10000, RZ ;  /* 0x0001000000047824 */ /* 0x000fe400078e00ff */
[----:B------:R-:W-:Y:S01]  /*80e0*/  FMUL.FTZ R20, R25, R14 ;  /* 0x0000000e19147220 */ /* 0x000fe20000410000 */
[----:B------:R-:W-:-:S02]  /*80f0*/  IMAD.U32 R10, R13, 0x10000, RZ ;  /* 0x000100000d0a7824 */ /* 0x000fc400078e00ff */
[----:B------:R-:W-:Y:S01]  /*8100*/  FFMA.FTZ R32, R6, R39, R45 ;  /* 0x0000002706207223 */ /* 0x000fe2000001002d */
[----:B------:R-:W-:Y:S02]  /*8110*/  IMAD.U32 R8, R3, 0x10000, RZ ;  /* 0x0001000003087824 */ /* 0x000fe400078e00ff */
[----:B------:R-:W-:Y:S01]  /*8120*/  FMUL.FTZ R25, R25, R4 ;  /* 0x0000000419197220 */ /* 0x000fe20000410000 */
[----:B------:R-:W-:Y:S02]  /*8130*/  IMAD.U32 R15, R5, 0x10000, RZ ;  /* 0x00010000050f7824 */ /* 0x000fe400078e00ff */
[----:B------:R-:W-:Y:S01]  /*8140*/  FMUL.FTZ R6, R27, R10 ;  /* 0x0000000a1b067220 */ /* 0x000fe20000410000 */
[----:B------:R-:W-:Y:S02]  /*8150*/  IMAD.U32 R21, R7, 0x10000, RZ ;  /* 0x0001000007157824 */ /* 0x000fe400078e00ff */
[----:B------:R-:W-:Y:S01]  /*8160*/  FMUL.FTZ R26, R27, R8 ;  /* 0x000000081b1a7220 */ /* 0x000fe20000410000 */
[----:B------:R-:W-:Y:S01]  /*8170*/  FFMA.FTZ R25, R15, R14, R25 ;  /* 0x0000000e0f197223 */ /* 0x000fe20000010019 */
[----:B------:R-:W-:Y:S01]  /*8180*/  LOP3.LUT R9, R9, 0xffff0000, RZ, 0xc0, !PT ;  /* 0xffff000009097812 */ /* 0x000fe200078ec0ff */
[----:B------:R-:W-:Y:S01]  /*8190*/  FFMA.FTZ R27, R21, R8, -R6 ;  /* 0x00000008151b7223 */ /* 0x000fe20000010806 */
[----:B------:R-:W-:Y:S01]  /*81a0*/  LOP3.LUT R11, R11, 0xffff0000, RZ, 0xc0, !PT ;  /* 0xffff00000b0b7812 */ /* 0x000fe200078ec0ff */
[----:B------:R-:W-:Y:S01]  /*81b0*/  FFMA.FTZ R20, R15, R4, -R20 ;  /* 0x000000040f147223 */ /* 0x000fe20000010814 */
        /* <DEDUP_REMOVED lines=25> */
.L_x_9774:
[----:B------:R-:W-:Y:S05]  /*8350*/  BSYNC B1 ;  /* 0x0000000000017941 */ /* 0x000fea0003800000 */
.L_x_9773:
[----:B------:R-:W-:Y:S05]  /*8360*/  @P0 BRA `(.L_x_9765) ;  /* 0x0000000400500947 */ /* 0x000fea0003800000 */
[----:B-1----:R-:W2:Y:S01]  /*8370*/  LDL R5, [R1+0x4] ;  /* 0x0000040001057983 */ /* 0x002ea20000100800 */
[----:B------:R-:W-:-:S03]  /*8380*/  SHF.R.U32.HI R6, RZ, 0x3, R227 ;  /* 0x00000003ff067819 */ /* 0x000fc600000116e3 */
[----:B------:R-:W3:Y:S01]  /*8390*/  LDL R38, [R1+0x44] ;  /* 0x0000440001267983 */ /* 0x000ee20000100800 */
[----:B------:R-:W-:Y:S01]  /*83a0*/  IMAD.IADD R4, R16, 0x1, R47 ;  /* 0x0000000110047824 */ /* 0x000fe200078e022f */
[----:B------:R-:W-:Y:S01]  /*83b0*/  LOP3.LUT R41, R12, 0xffff0000, RZ, 0xc0, !PT ;  /* 0xffff00000c297812 */ /* 0x000fe200078ec0ff */
[C---:B------:R-:W-:Y:S01]  /*83c0*/  IMAD.U32 R33, R44.reuse, 0x10000, RZ ;  /* 0x000100002c217824 */ /* 0x040fe200078e00ff */
[----:B------:R-:W-:Y:S01]  /*83d0*/  LOP3.LUT R44, R44, 0xffff0000, RZ, 0xc0, !PT ;  /* 0xffff00002c2c7812 */ /* 0x000fe200078ec0ff */
[----:B------:R-:W-:Y:S01]  /*83e0*/  IMAD.U32 R31, R40, 0x10000, RZ ;  /* 0x00010000281f7824 */ /* 0x000fe200078e00ff */
[----:B------:R-:W-:Y:S01]  /*83f0*/  LOP3.LUT R4, R227, 0x38, R4, 0xf8, !PT ;  /* 0x00000038e3047812 */ /* 0x000fe200078ef804 */
[----:B------:R-:W-:Y:S01]  /*8400*/  IMAD.U32 R36, R12, 0x10000, RZ ;  /* 0x000100000c247824 */ /* 0x000fe200078e00ff */
[----:B------:R-:W-:Y:S01]  /*8410*/  LOP3.LUT R40, R40, 0xffff0000, RZ, 0xc0, !PT ;  /* 0xffff000028287812 */ /* 0x000fe200078ec0ff */
[----:B------:R-:W-:Y:S01]  /*8420*/  IMAD.U32 R34, R0, 0x10000, RZ ;  /* 0x0001000000227824 */ /* 0x000fe200078e00ff */
[----:B------:R-:W-:Y:S01]  /*8430*/  LOP3.LUT R4, R4, R6, RZ, 0x3c, !PT ;  /* 0x0000000604047212 */ /* 0x000fe200078e3cff */
[C---:B------:R-:W-:Y:S01]  /*8440*/  IMAD.U32 R37, R46.reuse, 0x10000, RZ ;  /* 0x000100002e257824 */ /* 0x040fe200078e00ff */
[----:B------:R-:W-:Y:S01]  /*8450*/  LOP3.LUT R46, R46, 0xffff0000, RZ, 0xc0, !PT ;  /* 0xffff00002e2e7812 */ /* 0x000fe200078ec0ff */
[C---:B------:R-:W-:Y:S01]  /*8460*/  IMAD.U32 R35, R42.reuse, 0x10000, RZ ;  /* 0x000100002a237824 */ /* 0x040fe200078e00ff */
[----:B------:R-:W-:-:S02]  /*8470*/  LOP3.LUT R42, R42, 0xffff0000, RZ, 0xc0, !PT ;  /* 0xffff00002a2a7812 */ /* 0x000fc400078ec0ff */
[----:B------:R-:W-:Y:S01]  /*8480*/  LOP3.LUT R39, R0, 0xffff0000, RZ, 0xc0, !PT ;  /* 0xffff000000277812 */ /* 0x000fe200078ec0ff */
[----:B--2---:R-:W-:-:S04]  /*8490*/  IMAD.IADD R8, R5, 0x1, R4 ;  /* 0x0000000105087824 */ /* 0x004fc800078e0204 */
[----:B------:R-:W-:Y:S01]  /*84a0*/  IMAD R14, R8, 0x2, R19 ;  /* 0x00000002080e7824 */ /* 0x000fe200078e0213 */
[----:B---3--:R-:W1:Y:S04]  /*84b0*/  LDS.128 R4, [R38+0x18400] ;  /* 0x0184000026047984 */ /* 0x008e680000000c00 */
[----:B------:R-:W2:Y:S01]  /*84c0*/  LDS.128 R8, [R14+0x18400] ;  /* 0x018400000e087984 */ /* 0x000ea20000000c00 */
[C---:B-1----:R-:W-:Y:S01]  /*84d0*/  IMAD.U32 R15, R4.reuse, 0x10000, RZ ;  /* 0x00010000040f7824 */ /* 0x042fe200078e00ff */
[----:B------:R-:W-:Y:S01]  /*84e0*/  LOP3.LUT R4, R4, 0xffff0000, RZ, 0xc0, !PT ;  /* 0xffff000004047812 */ /* 0x000fe200078ec0ff */
[C---:B------:R-:W-:Y:S01]  /*84f0*/  IMAD.U32 R20, R5.reuse, 0x10000, RZ ;  /* 0x0001000005147824 */ /* 0x040fe200078e00ff */
[----:B------:R-:W-:Y:S01]  /*8500*/  LOP3.LUT R5, R5, 0xffff0000, RZ, 0xc0, !PT ;  /* 0xffff000005057812 */ /* 0x000fe200078ec0ff */
[C---:B--2---:R-:W-:Y:S01]  /*8510*/  IMAD.U32 R25, R8.reuse, 0x10000, RZ ;  /* 0x0001000008197824 */ /* 0x044fe200078e00ff */
        /* <DEDUP_REMOVED lines=13> */
[----:B------:R-:W-:Y:S01]  /*85f0*/  FFMA.FTZ R15, R44, R4, R15 ;  /* 0x000000042c0f7223 */ /* 0x000fe2000001000f */
[----:B------:R-:W-:Y:S02]  /*8600*/  IMAD.U32 R21, R6, 0x10000, RZ ;  /* 0x0001000006157824 */ /* 0x000fe400078e00ff */
[-C--:B------:R-:W-:Y:S01]  /*8610*/  FMUL.FTZ R4, R37, R27.reuse ;  /* 0x0000001b25047220 */ /* 0x080fe20000410000 */
[----:B------:R-:W-:Y:S01]  /*8620*/  LOP3.LUT R10, R10, 0xffff0000, RZ, 0xc0, !PT ;  /* 0xffff00000a0a7812 */ /* 0x000fe200078ec0ff */
[-C--:B------:R-:W-:Y:S01]  /*8630*/  FFMA.FTZ R31, R34, R20.reuse, -R31 ;  /* 0x00000014221f7223 */ /* 0x080fe2000001081f */
[----:B------:R-:W-:Y:S01]  /*8640*/  FFMA.FTZ R33, R36, R20, R33 ;  /* 0x0000001424217223 */ /* 0x000fe20000010021 */
[C---:B------:R-:W-:Y:S01]  /*8650*/  FMUL.FTZ R20, R35.reuse, R27 ;  /* 0x0000001b23147220 */ /* 0x040fe20000410000 */
[----:B------:R-:W-:Y:S01]  /*8660*/  FFMA.FTZ R8, R35, R21, -R4 ;  /* 0x0000001523087223 */ /* 0x000fe20000010804 */
[----:B------:R-:W-:Y:S01]  /*8670*/  IMAD.U32 R28, R11, 0x10000, RZ ;  /* 0x000100000b1c7824 */ /* 0x000fe200078e00ff */
[----:B------:R-:W-:Y:S01]  /*8680*/  LOP3.LUT R6, R6, 0xffff0000, RZ, 0xc0, !PT ;  /* 0xffff000006067812 */ /* 0x000fe200078ec0ff */
[----:B------:R-:W-:-:S02]  /*8690*/  IMAD.U32 R26, R13, 0x10000, RZ ;  /* 0x000100000d1a7824 */ /* 0x000fc400078e00ff */
[-C--:B------:R-:W-:Y:S01]  /*86a0*/  FMUL.FTZ R27, R46, R10.reuse ;  /* 0x0000000a2e1b7220 */ /* 0x080fe20000410000 */
[----:B------:R-:W-:Y:S02]  /*86b0*/  IMAD.U32 R4, R3, 0x10000, RZ ;  /* 0x0001000003047824 */ /* 0x000fe400078e00ff */
[----:B------:R-:W-:Y:S01]  /*86c0*/  FMUL.FTZ R35, R42, R10 ;  /* 0x0000000a2a237220 */ /* 0x000fe20000410000 */
[----:B------:R-:W-:Y:S01]  /*86d0*/  LOP3.LUT R11, R11, 0xffff0000, RZ, 0xc0, !PT ;  /* 0xffff00000b0b7812 */ /* 0x000fe200078ec0ff */
[----:B------:R-:W-:Y:S01]  /*86e0*/  FFMA.FTZ R10, R37, R21, R20 ;  /* 0x00000015250a7223 */ /* 0x000fe20000010014 */
[----:B------:R-:W-:Y:S01]  /*86f0*/  LOP3.LUT R13, R13, 0xffff0000, RZ, 0xc0, !PT ;  /* 0xffff00000d0d7812 */ /* 0x000fe200078ec0ff */
[----:B0-----:R-:W-:Y:S02]  /*8700*/  IMAD.U32 R24, R7, 0x10000, RZ ;  /* 0x0001000007187824 */ /* 0x001fe400078e00ff */
[-C--:B------:R-:W-:Y:S01]  /*8710*/  FMUL.FTZ R21, R26, R28.reuse ;  /* 0x0000001c1a157220 */ /* 0x080fe20000410000 */
[----:B------:R-:W-:Y:S01]  /*8720*/  FMUL.FTZ R37, R4, R28 ;  /* 0x0000001c04257220 */ /* 0x000fe20000410000 */
[----:B------:R-:W-:Y:S01]  /*8730*/  LOP3.LUT R3, R3, 0xffff0000, RZ, 0xc0, !PT ;  /* 0xffff000003037812 */ /* 0x000fe200078ec0ff */
[-C--:B------:R-:W-:Y:S01]  /*8740*/  FFMA.FTZ R27, R42, R6.reuse, -R27 ;  /* 0x000000062a1b7223 */ /* 0x080fe2000001081b */
[----:B------:R-:W-:Y:S01]  /*8750*/  LOP3.LUT R7, R7, 0xffff0000, RZ, 0xc0, !PT ;  /* 0xffff000007077812 */ /* 0x000fe200078ec0ff */
        /* <DEDUP_REMOVED lines=21> */
.L_x_9765:
[----:B------:R-:W-:Y:S05]  /*88b0*/  BSYNC B0 ;  /* 0x0000000000007941 */ /* 0x000fea0003800000 */
.L_x_9754:
        /* <DEDUP_REMOVED lines=8> */
.L_x_9751:
[----:B012---:R-:W0:Y:S01]  /*8940*/  S2R R0, SR_TID.X ;  /* 0x0000000000007919 */ /* 0x007e220000002100 */
[----:B------:R-:W-:Y:S01]  /*8950*/  ISETP.NE.AND P0, PT, R209, 0x3, PT ;  /* 0x00000003d100780c */ /* 0x000fe20003f05270 */
[----:B------:R-:W-:Y:S05]  /*8960*/  WARPSYNC.ALL ;  /* 0x0000000000007948 */ /* 0x000fea0003800000 */
[----:B0-----:R-:W-:-:S05]  /*8970*/  SHF.R.U32.HI R0, RZ, 0x7, R0 ;  /* 0x00000007ff007819 */ /* 0x001fca0000011600 */
[----:B---3--:R-:W-:-:S05]  /*8980*/  VIADD R9, R0, 0x8 ;  /* 0x0000000800097836 */ /* 0x008fca0000000000 */
[----:B------:R0:W-:Y:S06]  /*8990*/  BAR.SYNC.DEFER_BLOCKING R9, 0x100 ;  /* 0x000400090000751d */ /* 0x0001ec0000010000 */
[----:B------:R-:W-:Y:S05]  /*89a0*/  @!P0 BRA `(.L_x_9775) ;  /* 0x0000000000048947 */ /* 0x000fea0003800000 */
[----:B------:R-:W-:Y:S01]  /*89b0*/  BPT.TRAP 0x1 ;  /* 0x000000040000795c */ /* 0x000fe20000300000 */
.L_x_9775:
[----:B------:R-:W-:Y:S01]  /*89c0*/  IMAD R8, R206, 0x8, R19 ;  /* 0x00000008ce087824 */ /* 0x000fe200078e0213 */
[----:B------:R-:W-:-:S04]  /*89d0*/  SHF.L.U32 R73, R216, 0x1f, RZ ;  /* 0x0000001fd8497819 */ /* 0x000fc800000006ff */
[----:B------:R1:W2:Y:S01]  /*89e0*/  SYNCS.PHASECHK.TRANS64.TRYWAIT P1, [R8+URZ+0x22830], R73 ;  /* 0x02283049080075a7 */ /* 0x0002a2000802017f */
[----:B------:R-:W-:Y:S05]  /*89f0*/  @!P0 BRA `(.L_x_9776) ;  /* 0x0000000000048947 */ /* 0x000fea0003800000 */
[----:B------:R-:W-:Y:S01]  /*8a00*/  BPT.TRAP 0x1 ;  /* 0x000000040000795c */ /* 0x000fe20000300000 */
.L_x_9776:
[----:B------:R-:W-:Y:S01]  /*8a10*/  VIADD R0, R19, 0x1c400 ;  /* 0x0001c40013007836 */ /* 0x000fe20000000000 */
[----:B------:R-:W-:Y:S01]  /*8a20*/  LOP3.LUT R4, R29, 0x10000, RZ, 0xfc, !PT ;  /* 0x000100001d047812 */ /* 0x000fe200078efcff */
[----:B------:R-:W-:-:S03]  /*8a30*/  IMAD.MOV.U32 R5, RZ, RZ, 0x40000040 ;  /* 0x40000040ff057424 */ /* 0x000fc600078e00ff */
[----:B------:R-:W-:-:S04]  /*8a40*/  SHF.R.U32.HI R0, RZ, 0x4, R0 ;  /* 0x00000004ff007819 */ /* 0x000fc80000011600 */
[----:B------:R-:W-:-:S04]  /*8a50*/  LOP3.LUT R0, R0, 0x3fff, RZ, 0xc0, !PT ;  /* 0x00003fff00007812 */ /* 0x000fc800078ec0ff */
[----:B------:R-:W-:-:S05]  /*8a60*/  LOP3.LUT R0, R0, 0x10000, RZ, 0xfc, !PT ;  /* 0x0001000000007812 */ /* 0x000fca00078efcff */
[----:B------:R3:W-:Y:S01]  /*8a70*/  STL [R1], R0 ;  /* 0x0000000001007387 */ /* 0x0007e20000100800 */
[----:B--2---:R-:W-:Y:S05]  /*8a80*/  @P1 BRA `(.L_x_9777) ;  /* 0x0000000000081947 */ /* 0x004fea0003800000 */
[----:B------:R-:W2:Y:S02]  /*8a90*/  SYNCS.PHASECHK.TRANS64.TRYWAIT P1, [R8+URZ+0x22830], R73 ;  /* 0x02283049080075a7 */ /* 0x000ea4000802017f */
[----:B--2---:R-:W-:Y:S05]  /*8aa0*/  @!P1 BRA `(.L_x_9778) ;  /* 0x000000e800b89947 */ /* 0x004fea0003800000 */
.L_x_9777:
[----:B---3--:R-:W3:Y:S01]  /*8ab0*/  LDL R0, [R1] ;  /* 0x0000000001007983 */ /* 0x008ee20000100800 */
[----:B------:R-:W-:Y:S01]  /*8ac0*/  IMAD.MOV.U32 R7, RZ, RZ, 0x40000040 ;  /* 0x40000040ff077424 */ /* 0x000fe200078e00ff */
[----:B------:R-:W-:Y:S05]  /*8ad0*/  WARPSYNC.ALL ;  /* 0x0000000000007948 */ /* 0x000fea0003800000 */
[C---:B------:R-:W-:Y:S01]  /*8ae0*/  R2UR UR4, R4.reuse ;  /* 0x00000000040472ca */ /* 0x040fe200000e0000 */
[----:B-----5:R-:W-:Y:S01]  /*8af0*/  WARPGROUP.ARRIVE ;  /* 0x00000000000079c5 */ /* 0x020fe20000000000 */
[----:B------:R-:W-:Y:S01]  /*8b00*/  R2UR UR5, R5 ;  /* 0x00000000050572ca */ /* 0x000fe200000e0000 */
        /* <DEDUP_REMOVED lines=8> */
[----:B------:R-:W-:-:S02]  /*8b90*/  IMAD.MOV.U32 R7, RZ, RZ, 0x40000040 ;  /* 0x40000040ff077424 */ /* 0x000fc400078e00ff */
[----:B---3--:R-:W-:Y:S02]  /*8ba0*/  IMAD R6, R206, 0x300, R0 ;  /* 0x00000300ce067824 */ /* 0x008fe400078e0200 */
[----:B------:R-:W3:Y:S02]  /*8bb0*/  S2R R0, SR_TID.X ;  /* 0x0000000000007919 */ /* 0x000ee40000002100 */
[C---:B------:R-:W-:Y:S01]  /*8bc0*/  VIADD R10, R6.reuse, 0x2 ;  /* 0x00000002060a7836 */ /* 0x040fe20000000000 */
[----:B------:R-:W-:-:S13]  /*8bd0*/  R2UR UR6, R6 ;  /* 0x00000000060672ca */ /* 0x000fda00000e0000 */
[----:B------:R-:W-:Y:S01]  /*8be0*/  HGMMA.64x96x16.F32.BF16 R24, gdesc[UR4], RZ, !UPT, gsb0 ;  /* 0x01600000041879f0 */ /* 0x000fe2000c0018ff */
[----:B------:R-:W-:Y:S02]  /*8bf0*/  R2UR UR4, R20 ;  /* 0x00000000140472ca */ /* 0x000fe400000e0000 */
[----:B------:R-:W-:Y:S02]  /*8c00*/  R2UR UR5, R21 ;  /* 0x00000000150572ca */ /* 0x000fe400000e0000 */
[----:B------:R-:W-:Y:S01]  /*8c10*/  R2UR UR6, R10 ;  /* 0x000000000a0672ca */ /* 0x000fe200000e0000 */
[C---:B------:R-:W-:Y:S01]  /*8c20*/  VIADD R10, R6.reuse, 0x4 ;  /* 0x00000004060a7836 */ /* 0x040fe20000000000 */
[----:B------:R-:W-:Y:S01]  /*8c30*/  R2UR UR7, R11 ;  /* 0x000000000b0772ca */ /* 0x000fe200000e0000 */
[----:B------:R-:W-:Y:S02]  /*8c40*/  IMAD.MOV.U32 R11, RZ, RZ, 0x40000040 ;  /* 0x40000040ff0b7424 */ /* 0x000fe400078e00ff */
[----:B------:R-:W-:Y:S01]  /*8c50*/  VIADD R6, R6, 0x6 ;  /* 0x0000000606067836 */ /* 0x000fe20000000000 */
[----:B---3--:R-:W-:Y:S01]  /*8c60*/  SHF.R.U32.HI R0, RZ, 0x7, R0 ;  /* 0x00000007ff007819 */ /* 0x008fe20000011600 */
[----:B------:R-:W-:-:S02]  /*8c70*/  WARPGROUP.DEPBAR.LE gsb0, 0x0 ;  /* 0x00008000000079c5 */ /* 0x000fc40000010000 */
[----:B------:R-:W-:-:S06]  /*8c80*/  WARPGROUP.ARRIVE ;  /* 0x00000000000079c5 */ /* 0x000fcc0000000000 */
[----:B------:R-:W-:Y:S01]  /*8c90*/  HGMMA.64x96x16.F32.BF16 R24, gdesc[UR4], R24, gsb0 ;  /* 0x01600000041879f0 */ /* 0x000fe20008001818 */
[----:B------:R-:W-:Y:S02]  /*8ca0*/  R2UR UR4, R14 ;  /* 0x000000000e0472ca */ /* 0x000fe400000e0000 */
[----:B------:R-:W-:Y:S02]  /*8cb0*/  R2UR UR5, R15 ;  /* 0x000000000f0572ca */ /* 0x000fe400000e0000 */
[----:B------:R-:W-:Y:S02]  /*8cc0*/  R2UR UR6, R10 ;  /* 0x000000000a0672ca */ /* 0x000fe400000e0000 */
[----:B------:R-:W-:Y:S02]  /*8cd0*/  R2UR UR7, R11 ;  /* 0x000000000b0772ca */ /* 0x000fe400000e0000 */
[----:B------:R-:W-:Y:S01]  /*8ce0*/  IADD3 R11, -R0, 0xb, RZ ;  /* 0x0000000b000b7810 */ /* 0x000fe20007ffe1ff */
[----:B------:R-:W-:-:S02]  /*8cf0*/  WARPGROUP.DEPBAR.LE gsb0, 0x0 ;  /* 0x00008000000079c5 */ /* 0x000fc40000010000 */
[----:B------:R-:W-:-:S08]  /*8d00*/  WARPGROUP.ARRIVE ;  /* 0x00000000000079c5 */ /* 0x000fd00000000000 */
[----:B------:R-:W-:Y:S01]  /*8d10*/  HGMMA.64x96x16.F32.BF16 R24, gdesc[UR4], R24, gsb0 ;  /* 0x01600000041879f0 */ /* 0x000fe20008001818 */
[----:B------:R-:W-:Y:S02]  /*8d20*/  R2UR UR4, R12 ;  /* 0x000000000c0472ca */ /* 0x000fe400000e0000 */
[----:B------:R-:W-:Y:S02]  /*8d30*/  R2UR UR5, R13 ;  /* 0x000000000d0572ca */ /* 0x000fe400000e0000 */
[----:B------:R-:W-:Y:S02]  /*8d40*/  R2UR UR6, R6 ;  /* 0x00000000060672ca */ /* 0x000fe400000e0000 */
[----:B------:R-:W-:Y:S01]  /*8d50*/  R2UR UR7, R7 ;  /* 0x00000000070772ca */ /* 0x000fe200000e0000 */
[----:B------:R-:W-:Y:S02]  /*8d60*/  WARPGROUP.DEPBAR.LE gsb0, 0x0 ;  /* 0x00008000000079c5 */ /* 0x000fe40000010000 */
[----:B------:R-:W-:-:S10]  /*8d70*/  WARPGROUP.ARRIVE ;  /* 0x00000000000079c5 */ /* 0x000fd40000000000 */
[----:B------:R-:W-:Y:S03]  /*8d80*/  HGMMA.64x96x16.F32.BF16 R24, gdesc[UR4], R24, gsb0 ;  /* 0x01600000041879f0 */ /* 0x000fe60008001818 */
[----:B------:R-:W-:Y:S02]  /*8d90*/  WARPGROUP.DEPBAR.LE gsb0, 0x0 ;  /* 0x00008000000079c5 */ /* 0x000fe40000010000 */
[----:B------:R3:W-:Y:S06]  /*8da0*/  BAR.ARV R11, 0x100 ;  /* 0x0004000b0000751d */ /* 0x0007ec0000002000 */
[----:B------:R-:W-:Y:S05]  /*8db0*/  @!P0 BRA `(.L_x_9779) ;  /* 0x0000000000048947 */ /* 0x000fea0003800000 */
[----:B------:R-:W-:Y:S01]  /*8dc0*/  BPT.TRAP 0x1 ;  /* 0x000000040000795c */ /* 0x000fe20000300000 */
.L_x_9779:
[----:B------:R-:W4:Y:S01]  /*8dd0*/  LDL R3, [R1+0x4c] ;  /* 0x00004c0001037983 */ /* 0x000f220000100800 */
[----:B------:R-:W-:Y:S01]  /*8de0*/  IMAD R0, R178, -0x60, R177 ;  /* 0xffffffa0b2007824 */ /* 0x000fe200078e02b1 */
[----:B------:R-:W-:Y:S01]  /*8df0*/  ULDC UR4, c[0x0][0x988] ;  /* 0x0002620000047ab9 */ /* 0x000fe20000000800 */
[----:B------:R-:W5:Y:S02]  /*8e00*/  S2R R72, SR_CgaCtaId ;  /* 0x0000000000487919 */ /* 0x000f640000008800 */
[----:B------:R-:W-:-:S04]  /*8e10*/  VIADD R0, R0, 0x60 ;  /* 0x0000006000007836 */ /* 0x000fc80000000000 */
[----:B----4-:R-:W-:-:S05]  /*8e20*/  IMAD R0, R3, -0x2, R0 ;  /* 0xfffffffe03007824 */ /* 0x010fca00078e0200 */
        /* <DEDUP_REMOVED lines=84> */
[----:B------:R-:W-:Y:S01]  /*9370*/  ISETP.GT.AND P5, PT, R0, 0x59, PT ;  /* 0x000000590000780c */ /* 0x000fe20003fa4270 */
[----:B------:R-:W-:Y:S01]  /*9380*/  IMAD.U32 R0, RZ, RZ, UR4 ;  /* 0x00000004ff007e24 */ /* 0x000fe2000f8e00ff */
[----:B------:R-:W-:Y:S02]  /*9390*/  FSEL R117, R68, -INF , P4 ;  /* 0xff80000044757808 */ /* 0x000fe40002000000 */
[----:B------:R-:W-:Y:S02]  /*93a0*/  FMNMX.FTZ R10, R115, R10, !PT ;  /* 0x0000000a730a7209 */ /* 0x000fe40007810000 */
[----:B------:R-:W-:Y:S02]  /*93b0*/  FSEL R119, R69, -INF , P5 ;  /* 0xff80000045777808 */ /* 0x000fe40002800000 */
[----:B------:R-:W-:-:S04]  /*93c0*/  FMNMX.FTZ R10, R117, R10, !PT ;  /* 0x0000000a750a7209 */ /* 0x000fc80007810000 */
[----:B------:R-:W-:-:S05]  /*93d0*/  FMNMX.FTZ R24, R119, R10, !PT ;  /* 0x0000000a77187209 */ /* 0x000fca0007810000 */
[----:B------:R-:W4:Y:S02]  /*93e0*/  SHFL.BFLY PT, R3, R24, 0x2, 0x1f ;  /* 0x0c401f0018037f89 */ /* 0x000f2400000e0000 */
[----:B----4-:R-:W-:-:S05]  /*93f0*/  FMNMX.FTZ R26, R24, R3, !PT ;  /* 0x00000003181a7209 */ /* 0x010fca0007810000 */
[----:B------:R-:W4:Y:S02]  /*9400*/  SHFL.BFLY PT, R3, R26, 0x1, 0x1f ;  /* 0x0c201f001a037f89 */ /* 0x000f2400000e0000 */
[----:B----4-:R-:W-:-:S04]  /*9410*/  FMNMX.FTZ R3, R26, R3, !PT ;  /* 0x000000031a037209 */ /* 0x010fc80007810000 */
[C---:B------:R-:W-:Y:S01]  /*9420*/  FSETP.NEU.FTZ.AND P6, PT, R3.reuse, -INF , PT ;  /* 0xff8000000300780b */ /* 0x040fe20003fdd000 */
[----:B------:R-:W-:-:S05]  /*9430*/  FMUL.FTZ R10, R3, R0 ;  /* 0x00000000030a7220 */ /* 0x000fca0000410000 */
[----:B------:R-:W-:Y:S02]  /*9440*/  FSEL R28, R10, RZ, P6 ;  /* 0x000000ff0a1c7208 */ /* 0x000fe40003000000 */
[----:B------:R-:W-:-:S03]  /*9450*/  FMNMX.FTZ R10, R7, R27, !PT ;  /* 0x0000001b070a7209 */ /* 0x000fc60007810000 */
        /* <DEDUP_REMOVED lines=14> */
[----:B------:R-:W-:Y:S01]  /*9540*/  MUFU.EX2 R200, R200 ;  /* 0x000000c800c87308 */ /* 0x000fe20000000800 */
[----:B------:R-:W-:Y:S01]  /*9550*/  FSEL R81, R70, -INF , P4 ;  /* 0xff80000046517808 */ /* 0x000fe20002000000 */
[--C-:B------:R-:W-:Y:S01]  /*9560*/  FFMA.FTZ R154, R85, R0, -R28.reuse ;  /* 0x00000000559a7223 */ /* 0x100fe2000001081c */
[----:B------:R-:W-:Y:S01]  /*9570*/  FMNMX.FTZ R10, R33, R10, !PT ;  /* 0x0000000a210a7209 */ /* 0x000fe20007810000 */
[-CC-:B------:R-:W-:Y:S01]  /*9580*/  FFMA.FTZ R87, R87, R0.reuse, -R28.reuse ;  /* 0x0000000057577223 */ /* 0x180fe2000001081c */
[----:B------:R-:W-:Y:S01]  /*9590*/  FSEL R83, R71, -INF , P5 ;  /* 0xff80000047537808 */ /* 0x000fe20002800000 */
[--C-:B------:R-:W-:Y:S01]  /*95a0*/  FFMA.FTZ R67, R91, R0, -R28.reuse ;  /* 0x000000005b437223 */ /* 0x100fe2000001081c */
[----:B------:R-:W-:Y:S01]  /*95b0*/  FMNMX.FTZ R10, R39, R10, !PT ;  /* 0x0000000a270a7209 */ /* 0x000fe20007810000 */
[----:B------:R-:W4:Y:S01]  /*95c0*/  MUFU.EX2 R61, R61 ;  /* 0x0000003d003d7308 */ /* 0x000f220000000800 */
[-CC-:B------:R-:W-:Y:S01]  /*95d0*/  FFMA.FTZ R158, R93, R0.reuse, -R28.reuse ;  /* 0x000000005d9e7223 */ /* 0x180fe2000001081c */
[--C-:B------:R-:W-:Y:S01]  /*95e0*/  FFMA.FTZ R71, R95, R0, -R28.reuse ;  /* 0x000000005f477223 */ /* 0x100fe2000001081c */
[----:B------:R-:W-:Y:S01]  /*95f0*/  FMNMX.FTZ R10, R37, R10, !PT ;  /* 0x0000000a250a7209 */ /* 0x000fe20007810000 */
[-CC-:B------:R-:W-:Y:S01]  /*9600*/  FFMA.FTZ R160, R97, R0.reuse, -R28.reuse ;  /* 0x0000000061a07223 */ /* 0x180fe2000001081c */
[-CC-:B------:R-:W-:Y:S01]  /*9610*/  FFMA.FTZ R85, R99, R0.reuse, -R28.reuse ;  /* 0x0000000063557223 */ /* 0x180fe2000001081c */
[--C-:B------:R-:W-:Y:S01]  /*9620*/  FFMA.FTZ R162, R101, R0, -R28.reuse ;  /* 0x0000000065a27223 */ /* 0x100fe2000001081c */
[----:B------:R-:W-:Y:S01]  /*9630*/  FMNMX.FTZ R10, R43, R10, !PT ;  /* 0x0000000a2b0a7209 */ /* 0x000fe20007810000 */
[----:B------:R-:W0:Y:S01]  /*9640*/  MUFU.EX2 R202, R202 ;  /* 0x000000ca00ca7308 */ /* 0x000e220000000800 */
[-CC-:B------:R-:W-:Y:S01]  /*9650*/  FFMA.FTZ R164, R105, R0.reuse, -R28.reuse ;  /* 0x0000000069a47223 */ /* 0x180fe2000001081c */
[--C-:B------:R-:W-:Y:S01]  /*9660*/  FFMA.FTZ R166, R109, R0, -R28.reuse ;  /* 0x000000006da67223 */ /* 0x100fe2000001081c */
[----:B------:R-:W-:Y:S01]  /*9670*/  FMNMX.FTZ R10, R41, R10, !PT ;  /* 0x0000000a290a7209 */ /* 0x000fe20007810000 */
[-CC-:B------:R-:W-:Y:S01]  /*9680*/  FFMA.FTZ R91, R111, R0.reuse, -R28.reuse ;  /* 0x000000006f5b7223 */ /* 0x180fe2000001081c */
[-CC-:B------:R-:W-:Y:S01]  /*9690*/  FFMA.FTZ R168, R113, R0.reuse, -R28.reuse ;  /* 0x0000000071a87223 */ /* 0x180fe2000001081c */
[--C-:B------:R-:W-:Y:S01]  /*96a0*/  FFMA.FTZ R93, R115, R0, -R28.reuse ;  /* 0x00000000735d7223 */ /* 0x100fe2000001081c */
[----:B------:R-:W-:Y:S01]  /*96b0*/  FMNMX.FTZ R10, R47, R10, !PT ;  /* 0x0000000a2f0a7209 */ /* 0x000fe20007810000 */
[----:B------:R-:W1:Y:S01]  /*96c0*/  MUFU.EX2 R65, R65 ;  /* 0x0000004100417308 */ /* 0x000e620000000800 */
[-CC-:B------:R-:W-:Y:S01]  /*96d0*/  FFMA.FTZ R170, R117, R0.reuse, -R28.reuse ;  /* 0x0000000075aa7223 */ /* 0x180fe2000001081c */
[----:B------:R-:W-:Y:S01]  /*96e0*/  FFMA.FTZ R95, R119, R0, -R28 ;  /* 0x00000000775f7223 */ /* 0x000fe2000001081c */
[----:B------:R-:W-:-:S04]  /*96f0*/  FMNMX.FTZ R10, R45, R10, !PT ;  /* 0x0000000a2d0a7209 */ /* 0x000fc80007810000 */
[----:B------:R-:W-:Y:S01]  /*9700*/  FMNMX.FTZ R10, R51, R10, !PT ;  /* 0x0000000a330a7209 */ /* 0x000fe20007810000 */
[----:B------:R-:W2:Y:S03]  /*9710*/  MUFU.EX2 R152, R152 ;  /* 0x0000009800987308 */ /* 0x000ea60000000800 */
[----:B------:R-:W-:-:S04]  /*9720*/  FMNMX.FTZ R10, R49, R10, !PT ;  /* 0x0000000a310a7209 */ /* 0x000fc80007810000 */
[----:B------:R-:W-:Y:S01]  /*9730*/  FMNMX.FTZ R10, R55, R10, !PT ;  /* 0x0000000a370a7209 */ /* 0x000fe20007810000 */
[----:B------:R-:W3:Y:S03]  /*9740*/  MUFU.EX2 R69, R69 ;  /* 0x0000004500457308 */ /* 0x000ee60000000800 */
[----:B------:R-:W-:-:S04]  /*9750*/  FMNMX.FTZ R10, R53, R10, !PT ;  /* 0x0000000a350a7209 */ /* 0x000fc80007810000 */
[----:B------:R-:W-:Y:S01]  /*9760*/  FMNMX.FTZ R10, R59, R10, !PT ;  /* 0x0000000a3b0a7209 */ /* 0x000fe20007810000 */
[----:B------:R-:W5:Y:S03]  /*9770*/  MUFU.EX2 R154, R154 ;  /* 0x0000009a009a7308 */ /* 0x000f660000000800 */
[----:B------:R-:W-:-:S04]  /*9780*/  FMNMX.FTZ R10, R57, R10, !PT ;  /* 0x0000000a390a7209 */ /* 0x000fc80007810000 */
[----:B------:R-:W-:Y:S01]  /*9790*/  FMNMX.FTZ R10, R75, R10, !PT ;  /* 0x0000000a4b0a7209 */ /* 0x000fe20007810000 */
[----:B------:R4:W5:Y:S03]  /*97a0*/  MUFU.EX2 R63, R87 ;  /* 0x00000057003f7308 */ /* 0x0009660000000800 */
[----:B------:R-:W-:-:S04]  /*97b0*/  FMNMX.FTZ R10, R77, R10, !PT ;  /* 0x0000000a4d0a7209 */ /* 0x000fc80007810000 */
[----:B------:R-:W-:Y:S01]  /*97c0*/  FMNMX.FTZ R10, R79, R10, !PT ;  /* 0x0000000a4f0a7209 */ /* 0x000fe20007810000 */
[----:B------:R-:W-:Y:S01]  /*97d0*/  MUFU.EX2 R156, R156 ;  /* 0x0000009c009c7308 */ /* 0x000fe20000000800 */
[----:B----4-:R-:W-:Y:S02]  /*97e0*/  FFMA.FTZ R87, R103, R0, -R28 ;  /* 0x0000000067577223 */ /* 0x010fe4000001081c */
[----:B------:R-:W-:-:S04]  /*97f0*/  FMNMX.FTZ R10, R81, R10, !PT ;  /* 0x0000000a510a7209 */ /* 0x000fc80007810000 */
[----:B------:R-:W-:Y:S01]  /*9800*/  FMNMX.FTZ R10, R83, R10, !PT ;  /* 0x0000000a530a7209 */ /* 0x000fe20007810000 */
[----:B------:R-:W-:Y:S04]  /*9810*/  MUFU.EX2 R67, R67 ;  /* 0x0000004300437308 */ /* 0x000fe80000000800 */
[----:B------:R-:W4:Y:S04]  /*9820*/  SHFL.BFLY PT, R89, R10, 0x2, 0x1f ;  /* 0x0c401f000a597f89 */ /* 0x000f2800000e0000 */
[----:B------:R-:W-:Y:S08]  /*9830*/  MUFU.EX2 R158, R158 ;  /* 0x0000009e009e7308 */ /* 0x000ff00000000800 */
[----:B------:R-:W-:Y:S08]  /*9840*/  MUFU.EX2 R71, R71 ;  /* 0x0000004700477308 */ /* 0x000ff00000000800 */
[----:B------:R-:W-:Y:S01]  /*9850*/  MUFU.EX2 R160, R160 ;  /* 0x000000a000a07308 */ /* 0x000fe20000000800 */
[----:B----4-:R-:W-:Y:S01]  /*9860*/  FMNMX.FTZ R6, R10, R89, !PT ;  /* 0x000000590a067209 */ /* 0x010fe20007810000 */
[----:B------:R-:W-:-:S06]  /*9870*/  FFMA.FTZ R89, R107, R0, -R28 ;  /* 0x000000006b597223 */ /* 0x000fcc000001081c */
[----:B------:R-:W-:Y:S01]  /*9880*/  MUFU.EX2 R85, R85 ;  /* 0x0000005500557308 */ /* 0x000fe20000000800 */
[----:B------:R-:W4:Y:S07]  /*9890*/  SHFL.BFLY PT, R173, R6, 0x1, 0x1f ;  /* 0x0c201f0006ad7f89 */ /* 0x000f2e00000e0000 */
[----:B------:R-:W-:Y:S08]  /*98a0*/  MUFU.EX2 R162, R162 ;  /* 0x000000a200a27308 */ /* 0x000ff00000000800 */
[----:B------:R-:W-:Y:S08]  /*98b0*/  MUFU.EX2 R87, R87 ;  /* 0x0000005700577308 */ /* 0x000ff00000000800 */
[----:B------:R-:W-:Y:S01]  /*98c0*/  MUFU.EX2 R164, R164 ;  /* 0x000000a400a47308 */ /* 0x000fe20000000800 */
[----:B----4-:R-:W-:-:S04]  /*98d0*/  FMNMX.FTZ R173, R6, R173, !PT ;  /* 0x000000ad06ad7209 */ /* 0x010fc80007810000 */
[C---:B------:R-:W-:Y:S01]  /*98e0*/  FSETP.NEU.FTZ.AND P1, PT, R173.reuse, -INF , PT ;  /* 0xff800000ad00780b */ /* 0x040fe20003f3d000 */
[----:B------:R-:W-:Y:S02]  /*98f0*/  FMUL.FTZ R6, R173, R0 ;  /* 0x00000000ad067220 */ /* 0x000fe40000410000 */
[----:B------:R-:W-:Y:S03]  /*9900*/  MUFU.EX2 R89, R89 ;  /* 0x0000005900597308 */ /* 0x000fe60000000800 */
[----:B------:R-:W-:-:S05]  /*9910*/  FSEL R24, R6, RZ, P1 ;  /* 0x000000ff06187208 */ /* 0x000fca0000800000 */
[-CC-:B------:R-:W-:Y:S01]  /*9920*/  FFMA.FTZ R201, R7, R0.reuse, -R24.reuse ;  /* 0x0000000007c97223 */ /* 0x180fe20000010818 */
[-CC-:B------:R-:W-:Y:S01]  /*9930*/  FFMA.FTZ R10, R27, R0.reuse, -R24.reuse ;  /* 0x000000001b0a7223 */ /* 0x180fe20000010818 */
[-CC-:B------:R-:W-:Y:S01]  /*9940*/  FFMA.FTZ R25, R25, R0.reuse, -R24.reuse ;  /* 0x0000000019197223 */ /* 0x180fe20000010818 */
[-CC-:B------:R-:W-:Y:S01]  /*9950*/  FFMA.FTZ R31, R31, R0.reuse, -R24.reuse ;  /* 0x000000001f1f7223 */ /* 0x180fe20000010818 */
[-CC-:B------:R-:W-:Y:S01]  /*9960*/  FFMA.FTZ R29, R29, R0.reuse, -R24.reuse ;  /* 0x000000001d1d7223 */ /* 0x180fe20000010818 */
[----:B------:R-:W-:Y:S01]  /*9970*/  FADD.FTZ R7, R200, R61 ;  /* 0x0000003dc8077221 */ /* 0x000fe20000010000 */
[----:B------:R-:W-:Y:S01]  /*9980*/  MUFU.EX2 R201, R201 ;  /* 0x000000c900c97308 */ /* 0x000fe20000000800 */
[-CC-:B------:R-:W-:Y:S01]  /*9990*/  FFMA.FTZ R35, R35, R0.reuse, -R24.reuse ;  /* 0x0000000023237223 */ /* 0x180fe20000010818 */
[-CC-:B------:R-:W-:Y:S01]  /*99a0*/  FFMA.FTZ R33, R33, R0.reuse, -R24.reuse ;  /* 0x0000000021217223 */ /* 0x180fe20000010818 */
[----:B0-----:R-:W-:Y:S01]  /*99b0*/  FADD.FTZ R6, R202, R7 ;  /* 0x00000007ca067221 */ /* 0x001fe20000010000 */
[-CC-:B------:R-:W-:Y:S01]  /*99c0*/  FFMA.FTZ R39, R39, R0.reuse, -R24.reuse ;  /* 0x0000000027277223 */ /* 0x180fe20000010818 */
[-CC-:B------:R-:W-:Y:S01]  /*99d0*/  FFMA.FTZ R37, R37, R0.reuse, -R24.reuse ;  /* 0x0000000025257223 */ /* 0x180fe20000010818 */
[-C--:B------:R-:W-:Y:S01]  /*99e0*/  FFMA.FTZ R43, R43, R0.reuse, -R24 ;  /* 0x000000002b2b7223 */ /* 0x080fe20000010818 */
[----:B-1----:R-:W-:Y:S01]  /*99f0*/  FADD.FTZ R7, R65, R6 ;  /* 0x0000000641077221 */ /* 0x002fe20000010000 */
[----:B------:R-:W0:Y:S01]  /*9a00*/  MUFU.EX2 R10, R10 ;  /* 0x0000000a000a7308 */ /* 0x000e220000000800 */
[-CC-:B------:R-:W-:Y:S01]  /*9a10*/  FFMA.FTZ R41, R41, R0.reuse, -R24.reuse ;  /* 0x0000000029297223 */ /* 0x180fe20000010818 */
[-CC-:B------:R-:W-:Y:S01]  /*9a20*/  FFMA.FTZ R47, R47, R0.reuse, -R24.reuse ;  /* 0x000000002f2f7223 */ /* 0x180fe20000010818 */
[----:B--2---:R-:W-:Y:S01]  /*9a30*/  FADD.FTZ R38, R152, R7 ;  /* 0x0000000798267221 */ /* 0x004fe20000010000 */
[-CC-:B------:R-:W-:Y:S01]  /*9a40*/  FFMA.FTZ R45, R45, R0.reuse, -R24.reuse ;  /* 0x000000002d2d7223 */ /* 0x180fe20000010818 */
[-CC-:B------:R-:W-:Y:S01]  /*9a50*/  FFMA.FTZ R51, R51, R0.reuse, -R24.reuse ;  /* 0x0000000033337223 */ /* 0x180fe20000010818 */
[-C--:B------:R-:W-:Y:S01]  /*9a60*/  FFMA.FTZ R49, R49, R0.reuse, -R24 ;  /* 0x0000000031317223 */ /* 0x080fe20000010818 */
[----:B---3--:R-:W-:Y:S01]  /*9a70*/  FADD.FTZ R27, R69, R38 ;  /* 0x00000026451b7221 */ /* 0x008fe20000010000 */
[----:B------:R-:W1:Y:S01]  /*9a80*/  MUFU.EX2 R25, R25 ;  /* 0x0000001900197308 */ /* 0x000e620000000800 */
[-CC-:B------:R-:W-:Y:S01]  /*9a90*/  FFMA.FTZ R55, R55, R0.reuse, -R24.reuse ;  /* 0x0000000037377223 */ /* 0x180fe20000010818 */
[-CC-:B------:R-:W-:Y:S01]  /*9aa0*/  FFMA.FTZ R53, R53, R0.reuse, -R24.reuse ;  /* 0x0000000035357223 */ /* 0x180fe20000010818 */
[----:B-----5:R-:W-:Y:S01]  /*9ab0*/  FADD.FTZ R40, R154, R27 ;  /* 0x0000001b9a287221 */ /* 0x020fe20000010000 */
[-CC-:B------:R-:W-:Y:S01]  /*9ac0*/  FFMA.FTZ R59, R59, R0.reuse, -R24.reuse ;  /* 0x000000003b3b7223 */ /* 0x180fe20000010818 */
[-CC-:B------:R-:W-:Y:S01]  /*9ad0*/  FFMA.FTZ R57, R57, R0.reuse, -R24.reuse ;  /* 0x0000000039397223 */ /* 0x180fe20000010818 */
[-C--:B------:R-:W-:Y:S01]  /*9ae0*/  FFMA.FTZ R75, R75, R0.reuse, -R24 ;  /* 0x000000004b4b7223 */ /* 0x080fe20000010818 */
[----:B------:R-:W-:Y:S01]  /*9af0*/  FADD.FTZ R27, R63, R40 ;  /* 0x000000283f1b7221 */ /* 0x000fe20000010000 */
[----:B------:R-:W2:Y:S01]  /*9b00*/  MUFU.EX2 R26, R31 ;  /* 0x0000001f001a7308 */ /* 0x000ea20000000800 */
[----:B0-----:R-:W-:Y:S01]  /*9b10*/  FADD.FTZ R6, R201, R10 ;  /* 0x0000000ac9067221 */ /* 0x001fe20000010000 */
[-CC-:B------:R-:W-:Y:S01]  /*9b20*/  FFMA.FTZ R77, R77, R0.reuse, -R24.reuse ;  /* 0x000000004d4d7223 */ /* 0x180fe20000010818 */
[-CC-:B------:R-:W-:Y:S01]  /*9b30*/  FFMA.FTZ R79, R79, R0.reuse, -R24.reuse ;  /* 0x000000004f4f7223 */ /* 0x180fe20000010818 */
[-CC-:B------:R-:W-:Y:S01]  /*9b40*/  FFMA.FTZ R81, R81, R0.reuse, -R24.reuse ;  /* 0x0000000051517223 */ /* 0x180fe20000010818 */
[----:B------:R-:W-:Y:S01]  /*9b50*/  FFMA.FTZ R83, R83, R0, -R24 ;  /* 0x0000000053537223 */ /* 0x000fe20000010818 */
[----:B------:R-:W-:-:S02]  /*9b60*/  F2FP.BF16.F32.PACK_AB R201, R10, R201 ;  /* 0x000000c90ac9723e */ /* 0x000fc400000010ff */
[----:B------:R-:W0:Y:S01]  /*9b70*/  MUFU.EX2 R29, R29 ;  /* 0x0000001d001d7308 */ /* 0x000e220000000800 */
[----:B-1----:R-:W-:Y:S01]  /*9b80*/  FADD.FTZ R7, R25, R6 ;  /* 0x0000000619077221 */ /* 0x002fe20000010000 */
[----:B------:R-:W-:Y:S02]  /*9b90*/  F2FP.BF16.F32.PACK_AB R200, R61, R200 ;  /* 0x000000c83dc8723e */ /* 0x000fe400000010ff */
[----:B------:R-:W-:Y:S02]  /*9ba0*/  F2FP.BF16.F32.PACK_AB R202, R65, R202 ;  /* 0x000000ca41ca723e */ /* 0x000fe400000010ff */
[----:B------:R-:W-:Y:S02]  /*9bb0*/  F2FP.BF16.F32.PACK_AB R152, R69, R152 ;  /* 0x000000984598723e */ /* 0x000fe400000010ff */
[----:B------:R-:W1:Y:S01]  /*9bc0*/  MUFU.EX2 R28, R35 ;  /* 0x00000023001c7308 */ /* 0x000e620000000800 */
[----:B--2---:R-:W-:Y:S01]  /*9bd0*/  FADD.FTZ R6, R26, R7 ;  /* 0x000000071a067221 */ /* 0x004fe20000010000 */
[----:B------:R-:W-:-:S02]  /*9be0*/  F2FP.BF16.F32.PACK_AB R154, R63, R154 ;  /* 0x0000009a3f9a723e */ /* 0x000fc400000010ff */
[----:B------:R-:W-:-:S04]  /*9bf0*/  F2FP.BF16.F32.PACK_AB R203, R26, R25 ;  /* 0x000000191acb723e */ /* 0x000fc800000010ff */
[----:B------:R-:W2:Y:S01]  /*9c00*/  MUFU.EX2 R33, R33 ;  /* 0x0000002100217308 */ /* 0x000ea20000000800 */
[----:B0-----:R-:W-:Y:S01]  /*9c10*/  FADD.FTZ R7, R29, R6 ;  /* 0x000000061d077221 */ /* 0x001fe20000010000 */
[----:B------:R-:W-:Y:S01]  /*9c20*/  FADD.FTZ R6, R156, R27 ;  /* 0x0000001b9c067221 */ /* 0x000fe20000010000 */
[----:B------:R-:W-:-:S03]  /*9c30*/  F2FP.BF16.F32.PACK_AB R156, R67, R156 ;  /* 0x0000009c439c723e */ /* 0x000fc600000010ff */
[----:B------:R-:W-:Y:S01]  /*9c40*/  FADD.FTZ R27, R67, R6 ;  /* 0x00000006431b7221 */ /* 0x000fe20000010000 */
[----:B------:R-:W-:Y:S01]  /*9c50*/  VIADD R6, R8, 0x22840 ;  /* 0x0002284008067836 */ /* 0x000fe20000000000 */
[----:B------:R-:W0:Y:S01]  /*9c60*/  MUFU.EX2 R30, R39 ;  /* 0x00000027001e7308 */ /* 0x000e220000000800 */
[----:B-1----:R-:W-:Y:S01]  /*9c70*/  FADD.FTZ R40, R28, R7 ;  /* 0x000000071c287221 */ /* 0x002fe20000010000 */
[----:B------:R-:W-:Y:S01]  /*9c80*/  FADD.FTZ R44, R158, R27 ;  /* 0x0000001b9e2c7221 */ /* 0x000fe20000010000 */
[C---:B------:R-:W-:Y:S02]  /*9c90*/  F2FP.BF16.F32.PACK_AB R158, R71.reuse, R158 ;  /* 0x0000009e479e723e */ /* 0x040fe400000010ff */
[----:B------:R-:W-:Y:S01]  /*9ca0*/  PRMT R6, R72, 0x654, R6 ;  /* 0x0000065448067816 */ /* 0x000fe20000000006 */
[----:B------:R-:W-:Y:S01]  /*9cb0*/  FADD.FTZ R27, R71, R44 ;  /* 0x0000002c471b7221 */ /* 0x000fe20000010000 */
[----:B------:R-:W-:Y:S01]  /*9cc0*/  F2FP.BF16.F32.PACK_AB R153, R28, R29 ;  /* 0x0000001d1c99723e */ /* 0x000fe200000010ff */
[----:B------:R-:W1:Y:S01]  /*9cd0*/  MUFU.EX2 R37, R37 ;  /* 0x0000002500257308 */ /* 0x000e620000000800 */
[----:B--2---:R-:W-:Y:S01]  /*9ce0*/  FADD.FTZ R7, R33, R40 ;  /* 0x0000002821077221 */ /* 0x004fe20000010000 */
[----:B------:R2:W-:Y:S06]  /*9cf0*/  SYNCS.ARRIVE.TRANS64.RED.A1T0 RZ, [R6+URZ], RZ ;  /* 0x000000ff06ff79a7 */ /* 0x0005ec000810043f */
[----:B------:R-:W2:Y:S01]  /*9d00*/  MUFU.EX2 R32, R43 ;  /* 0x0000002b00207308 */ /* 0x000ea20000000800 */
[C---:B0-----:R-:W-:Y:S01]  /*9d10*/  FADD.FTZ R42, R30.reuse, R7 ;  /* 0x000000071e2a7221 */ /* 0x041fe20000010000 */
[----:B------:R-:W-:-:S06]  /*9d20*/  F2FP.BF16.F32.PACK_AB R155, R30, R33 ;  /* 0x000000211e9b723e */ /* 0x000fcc00000010ff */
[----:B------:R-:W0:Y:S01]  /*9d30*/  MUFU.EX2 R41, R41 ;  /* 0x0000002900297308 */ /* 0x000e220000000800 */
[----:B-1----:R-:W-:Y:S01]  /*9d40*/  FADD.FTZ R7, R37, R42 ;  /* 0x0000002a25077221 */ /* 0x002fe20000010000 */
[----:B------:R-:W-:Y:S01]  /*9d50*/  FADD.FTZ R42, R160, R27 ;  /* 0x0000001ba02a7221 */ /* 0x000fe20000010000 */
[----:B------:R-:W-:-:S03]  /*9d60*/  F2FP.BF16.F32.PACK_AB R160, R85, R160 ;  /* 0x000000a055a0723e */ /* 0x000fc600000010ff */
[----:B------:R-:W-:Y:S02]  /*9d70*/  FADD.FTZ R27, R85, R42 ;  /* 0x0000002a551b7221 */ /* 0x000fe40000010000 */
[----:B------:R-:W1:Y:S01]  /*9d80*/  MUFU.EX2 R34, R47 ;  /* 0x0000002f00227308 */ /* 0x000e620000000800 */
[----:B--2---:R-:W-:Y:S01]  /*9d90*/  FADD.FTZ R6, R32, R7 ;  /* 0x0000000720067221 */ /* 0x004fe20000010000 */
[----:B------:R-:W-:Y:S01]  /*9da0*/  FADD.FTZ R44, R162, R27 ;  /* 0x0000001ba22c7221 */ /* 0x000fe20000010000 */
[C---:B------:R-:W-:Y:S02]  /*9db0*/  F2FP.BF16.F32.PACK_AB R162, R87.reuse, R162 ;  /* 0x000000a257a2723e */ /* 0x040fe400000010ff */
[----:B------:R-:W-:Y:S01]  /*9dc0*/  F2FP.BF16.F32.PACK_AB R157, R32, R37 ;  /* 0x00000025209d723e */ /* 0x000fe200000010ff */
[----:B------:R-:W-:Y:S02]  /*9dd0*/  FADD.FTZ R27, R87, R44 ;  /* 0x0000002c571b7221 */ /* 0x000fe40000010000 */
[----:B------:R-:W2:Y:S01]  /*9de0*/  MUFU.EX2 R45, R45 ;  /* 0x0000002d002d7308 */ /* 0x000ea20000000800 */
[----:B0-----:R-:W-:Y:S01]  /*9df0*/  FADD.FTZ R7, R41, R6 ;  /* 0x0000000629077221 */ /* 0x001fe20000010000 */
[----:B------:R-:W-:Y:S01]  /*9e00*/  FADD.FTZ R24, R164, R27 ;  /* 0x0000001ba4187221 */ /* 0x000fe20000010000 */
[----:B------:R-:W-:-:S03]  /*9e10*/  F2FP.BF16.F32.PACK_AB R164, R89, R164 ;  /* 0x000000a459a4723e */ /* 0x000fc600000010ff */
[----:B------:R-:W-:Y:S02]  /*9e20*/  FADD.FTZ R27, R89, R24 ;  /* 0x00000018591b7221 */ /* 0x000fe40000010000 */
[----:B------:R-:W0:Y:S01]  /*9e30*/  MUFU.EX2 R36, R51 ;  /* 0x0000003300247308 */ /* 0x000e220000000800 */
[C---:B-1----:R-:W-:Y:S01]  /*9e40*/  FADD.FTZ R6, R34.reuse, R7 ;  /* 0x0000000722067221 */ /* 0x042fe20000010000 */
[----:B------:R-:W-:-:S06]  /*9e50*/  F2FP.BF16.F32.PACK_AB R159, R34, R41 ;  /* 0x00000029229f723e */ /* 0x000fcc00000010ff */
        /* <DEDUP_REMOVED lines=45> */
.L_x_9780:
[----:B------:R0:W1:Y:S01]  /*a130*/  SYNCS.PHASECHK.TRANS64.TRYWAIT P1, [R8+URZ+0x22850], R73 ;  /* 0x02285049080075a7 */ /* 0x000062000802017f */
[----:B------:R-:W-:Y:S05]  /*a140*/  @!P0 BRA `(.L_x_9781) ;  /* 0x0000000000048947 */ /* 0x000fea0003800000 */
[----:B------:R-:W-:Y:S01]  /*a150*/  BPT.TRAP 0x1 ;  /* 0x000000040000795c */ /* 0x000fe20000300000 */
.L_x_9781:
[----:B------:R-:W-:Y:S04]  /*a160*/  BSSY B0, `(.L_x_9782) ;  /* 0x0000004000007945 */ /* 0x000fe80003800000 */
[----:B-1----:R-:W-:Y:S05]  /*a170*/  @P1 BRA `(.L_x_9783) ;  /* 0x0000000000081947 */ /* 0x002fea0003800000 */
[----:B------:R-:W1:Y:S02]  /*a180*/  SYNCS.PHASECHK.TRANS64.TRYWAIT P1, [R8+URZ+0x22850], R73 ;  /* 0x02285049080075a7 */ /* 0x000e64000802017f */
[----:B-1----:R-:W-:Y:S05]  /*a190*/  @!P1 BRA `(.L_x_9784) ;  /* 0x000000d400109947 */ /* 0x002fea0003800000 */
.L_x_9783:
[----:B------:R-:W-:Y:S05]  /*a1a0*/  BSYNC B0 ;  /* 0x0000000000007941 */ /* 0x000fea0003800000 */
.L_x_9782:
[----:B------:R-:W-:Y:S05]  /*a1b0*/  WARPSYNC.ALL ;  /* 0x0000000000007948 */ /* 0x000fea0003800000 */
[----:B------:R-:W-:Y:S01]  /*a1c0*/  VIADD R10, R19, 0x400 ;  /* 0x00000400130a7836 */ /* 0x000fe20000000000 */
[----:B------:R2:W-:Y:S01]  /*a1d0*/  BAR.SYNC.DEFER_BLOCKING R9, 0x100 ;  /* 0x000400090000751d */ /* 0x0005e20000010000 */
[----:B------:R-:W-:Y:S01]  /*a1e0*/  IMAD.MOV.U32 R25, RZ, RZ, 0x40000040 ;  /* 0x40000040ff197424 */ /* 0x000fe200078e00ff */
[----:B------:R-:W-:Y:S01]  /*a1f0*/  MOV R27, 0x40000040 ;  /* 0x40000040001b7802 */ /* 0x000fe20000000f00 */
[----:B------:R-:W-:Y:S01]  /*a200*/  IMAD.MOV.U32 R29, RZ, RZ, 0x40000040 ;  /* 0x40000040ff1d7424 */ /* 0x000fe200078e00ff */
[----:B------:R-:W-:Y:S01]  /*a210*/  SHF.R.U32.HI R10, RZ, 0x4, R10 ;  /* 0x00000004ff0a7819 */ /* 0x000fe2000001160a */
[----:B------:R-:W-:Y:S01]  /*a220*/  IMAD.MOV.U32 R31, RZ, RZ, 0x40000040 ;  /* 0x40000040ff1f7424 */ /* 0x000fe200078e00ff */
[----:B------:R-:W-:-:S02]  /*a230*/  R2UR UR7, R25 ;  /* 0x00000000190772ca */ /* 0x000fc400000e0000 */
[----:B------:R-:W-:Y:S02]  /*a240*/  LOP3.LUT R10, R10, 0x3fff, RZ, 0xc0, !PT ;  /* 0x00003fff0a0a7812 */ /* 0x000fe400078ec0ff */
[----:B------:R-:W-:Y:S02]  /*a250*/  R2UR UR11, R27 ;  /* 0x000000001b0b72ca */ /* 0x000fe400000e0000 */
[----:B------:R-:W-:Y:S02]  /*a260*/  LOP3.LUT R228, R10, 0x3000000, RZ, 0xfc, !PT ;  /* 0x030000000ae47812 */ /* 0x000fe400078efcff */
[----:B------:R-:W-:Y:S02]  /*a270*/  R2UR UR15, R29 ;  /* 0x000000001d0f72ca */ /* 0x000fe400000e0000 */
[----:B------:R-:W-:Y:S01]  /*a280*/  R2UR UR19, R27 ;  /* 0x000000001b1372ca */ /* 0x000fe200000e0000 */
[----:B------:R-:W-:Y:S01]  /*a290*/  IMAD R24, R206, 0xc00, R228 ;  /* 0x00000c00ce187824 */ /* 0x000fe200078e02e4 */
[----:B------:R-:W-:-:S02]  /*a2a0*/  R2UR UR23, R31 ;  /* 0x000000001f1772ca */ /* 0x000fc400000e0000 */
[----:B------:R-:W-:Y:S01]  /*a2b0*/  R2UR UR27, R25 ;  /* 0x00000000191b72ca */ /* 0x000fe200000e0000 */
[C---:B------:R-:W-:Y:S01]  /*a2c0*/  VIADD R26, R24.reuse, 0x80 ;  /* 0x00000080181a7836 */ /* 0x040fe20000000000 */
[C---:B------:R-:W-:Y:S01]  /*a2d0*/  R2UR UR6, R24.reuse ;  /* 0x00000000180672ca */ /* 0x040fe200000e0000 */
[C---:B------:R-:W-:Y:S02]  /*a2e0*/  VIADD R28, R24.reuse, 0x100 ;  /* 0x00000100181c7836 */ /* 0x040fe40000000000 */
[----:B------:R-:W-:Y:S01]  /*a2f0*/  VIADD R30, R24, 0x200 ;  /* 0x00000200181e7836 */ /* 0x000fe20000000000 */
[----:B------:R-:W-:Y:S01]  /*a300*/  R2UR UR10, R26 ;  /* 0x000000001a0a72ca */ /* 0x000fe200000e0000 */
[----:B------:R-:W-:Y:S01]  /*a310*/  VIADD R26, R24, 0x180 ;  /* 0x00000180181a7836 */ /* 0x000fe20000000000 */
[----:B------:R-:W-:Y:S01]  /*a320*/  R2UR UR14, R28 ;  /* 0x000000001c0e72ca */ /* 0x000fe200000e0000 */
[----:B------:R-:W-:Y:S01]  /*a330*/  VIADD R24, R24, 0x280 ;  /* 0x0000028018187836 */ /* 0x000fe20000000000 */
[----:B------:R-:W-:-:S02]  /*a340*/  R2UR UR22, R30 ;  /* 0x000000001e1672ca */ /* 0x000fc400000e0000 */
[----:B------:R-:W-:Y:S02]  /*a350*/  R2UR UR18, R26 ;  /* 0x000000001a1272ca */ /* 0x000fe400000e0000 */
[----:B------:R-:W-:Y:S02]  /*a360*/  R2UR UR26, R24 ;  /* 0x00000000181a72ca */ /* 0x000fe400000e0000 */
[----:B01----:R-:W-:-:S06]  /*a370*/  WARPGROUP.ARRIVE ;  /* 0x00000000000079c5 */ /* 0x003fcc0000000000 */
        /* <DEDUP_REMOVED lines=22> */
[----:B--2---:R-:W-:Y:S05]  /*a4e0*/  @!P0 BRA `(.L_x_9785) ;  /* 0x0000000000048947 */ /* 0x004fea0003800000 */
[----:B------:R-:W-:Y:S01]  /*a4f0*/  BPT.TRAP 0x1 ;  /* 0x000000040000795c */ /* 0x000fe20000300000 */
.L_x_9785:
[----:B------:R-:W0:Y:S01]  /*a500*/  S2R R9, SR_CgaCtaId ;  /* 0x0000000000097919 */ /* 0x000e220000008800 */
[----:B------:R-:W-:Y:S01]  /*a510*/  ISETP.GE.AND P1, PT, R177, 0x61, PT ;  /* 0x00000061b100780c */ /* 0x000fe20003f26270 */
[----:B------:R-:W-:-:S05]  /*a520*/  VIADD R8, R8, 0x22860 ;  /* 0x0002286008087836 */ /* 0x000fca0000000000 */
[----:B0-----:R-:W-:-:S04]  /*a530*/  PRMT R8, R9, 0x654, R8 ;  /* 0x0000065409087816 */ /* 0x001fc80000000008 */
[----:B------:R0:W-:Y:S03]  /*a540*/  SYNCS.ARRIVE.TRANS64.RED.A1T0 RZ, [R8+URZ], RZ ;  /* 0x000000ff08ff79a7 */ /* 0x0001e6000810043f */
[----:B------:R-:W-:Y:S05]  /*a550*/  @!P1 BRA `(.L_x_9786) ;  /* 0x0000001c00d09947 */ /* 0x000fea0003800000 */
[----:B0-----:R-:W-:Y:S02]  /*a560*/  VIADD R8, R178, 0xfffffffe ;  /* 0xfffffffeb2087836 */ /* 0x001fe40000000000 */
[----:B------:R-:W-:Y:S02]  /*a570*/  IMAD.MOV.U32 R201, RZ, RZ, R173 ;  /* 0x000000ffffc97224 */ /* 0x000fe400078e00ad */
[----:B------:R-:W-:-:S07]  /*a580*/  IMAD.MOV.U32 R200, RZ, RZ, R3 ;  /* 0x000000ffffc87224 */ /* 0x000fce00078e0003 */
.L_x_9798:
[----:B------:R-:W-:Y:S01]  /*a590*/  VIADD R206, R206, 0x1 ;  /* 0x00000001cece7836 */ /* 0x000fe20000000000 */
[----:B------:R-:W-:Y:S05]  /*a5a0*/  YIELD ;  /* 0x0000000000007946 */ /* 0x000fea0003800000 */
[----:B------:R-:W-:Y:S02]  /*a5b0*/  ISETP.NE.AND P2, PT, R206, 0x2, PT ;  /* 0x00000002ce00780c */ /* 0x000fe40003f45270 */
[C---:B------:R-:W-:Y:S01]  /*a5c0*/  ISETP.GT.AND P1, PT, R8.reuse, RZ, PT ;  /* 0x000000ff0800720c */ /* 0x040fe20003f24270 */
[----:B------:R-:W-:Y:S01]  /*a5d0*/  VIADD R8, R8, 0xffffffff ;  /* 0xffffffff08087836 */ /* 0x000fe20000000000 */
[----:B------:R-:W-:-:S02]  /*a5e0*/  SEL R3, RZ, 0x1, P2 ;  /* 0x00000001ff037807 */ /* 0x000fc40001000000 */
[----:B------:R-:W-:Y:S02]  /*a5f0*/  SEL R206, R206, RZ, P2 ;  /* 0x000000ffcece7207 */ /* 0x000fe40001000000 */
[----:B------:R-:W-:Y:S01]  /*a600*/  LOP3.LUT R216, R216, R3, RZ, 0x3c, !PT ;  /* 0x00000003d8d87212 */ /* 0x000fe200078e3cff */
[----:B-12---:R-:W-:Y:S06]  /*a610*/  @!P0 BRA `(.L_x_9787) ;  /* 0x0000000000048947 */ /* 0x006fec0003800000 */
[----:B------:R-:W-:Y:S01]  /*a620*/  BPT.TRAP 0x1 ;  /* 0x000000040000795c */ /* 0x000fe20000300000 */
.L_x_9787:
[----:B------:R-:W-:Y:S01]  /*a630*/  IMAD R9, R206, 0x8, R19 ;  /* 0x00000008ce097824 */ /* 0x000fe200078e0213 */
[----:B------:R-:W-:-:S04]  /*a640*/  SHF.L.U32 R10, R216, 0x1f, RZ ;  /* 0x0000001fd80a7819 */ /* 0x000fc800000006ff */
[----:B------:R0:W1:Y:S01]  /*a650*/  SYNCS.PHASECHK.TRANS64.TRYWAIT P2, [R9+URZ+0x22830], R10 ;  /* 0x0228300a090075a7 */ /* 0x000062000804017f */
[----:B------:R-:W-:Y:S05]  /*a660*/  @!P0 BRA `(.L_x_9788) ;  /* 0x0000000000048947 */ /* 0x000fea0003800000 */
[----:B------:R-:W-:Y:S01]  /*a670*/  BPT.TRAP 0x1 ;  /* 0x000000040000795c */ /* 0x000fe20000300000 */
.L_x_9788:
[----:B------:R-:W2:Y:S01]  /*a680*/  LDL R0, [R1] ;  /* 0x0000000001007983 */ /* 0x000ea20000100800 */
[----:B------:R-:W-:Y:S02]  /*a690*/  IMAD.MOV.U32 R157, RZ, RZ, 0x40000040 ;  /* 0x40000040ff9d7424 */ /* 0x000fe400078e00ff */
[----:B--2---:R-:W-:Y:S01]  /*a6a0*/  IMAD R156, R206, 0x300, R0 ;  /* 0x00000300ce9c7824 */ /* 0x004fe200078e0200 */
[----:B-1----:R-:W-:Y:S06]  /*a6b0*/  @P2 BRA `(.L_x_9789) ;  /* 0x0000000000082947 */ /* 0x002fec0003800000 */
[----:B------:R-:W1:Y:S02]  /*a6c0*/  SYNCS.PHASECHK.TRANS64.TRYWAIT P2, [R9+URZ+0x22830], R10 ;  /* 0x0228300a090075a7 */ /* 0x000e64000804017f */
[----:B-1----:R-:W-:Y:S05]  /*a6d0*/  @!P2 BRA `(.L_x_9790) ;  /* 0x000000cc00d4a947 */ /* 0x002fea0003800000 */
.L_x_9789:
[----:B------:R-:W-:Y:S05]  /*a6e0*/  WARPSYNC.ALL ;  /* 0x0000000000007948 */ /* 0x000fea0003800000 */
        /* <DEDUP_REMOVED lines=12> */
[----:B------:R-:W-:Y:S01]  /*a7b0*/  R2UR UR11, R155 ;  /* 0x000000009b0b72ca */ /* 0x000fe200000e0000 */
[----:B------:R-:W2:Y:S01]  /*a7c0*/  S2R R0, SR_TID.X ;  /* 0x0000000000007919 */ /* 0x000ea20000002100 */
[----:B------:R-:W-:-:S02]  /*a7d0*/  R2UR UR15, R153 ;  /* 0x00000000990f72ca */ /* 0x000fc400000e0000 */
[----:B------:R-:W-:Y:S02]  /*a7e0*/  R2UR UR18, R156 ;  /* 0x000000009c1272ca */ /* 0x000fe400000e0000 */
[----:B------:R-:W-:Y:S02]  /*a7f0*/  R2UR UR19, R157 ;  /* 0x000000009d1372ca */ /* 0x000fe400000e0000 */
[----:B------:R-:W-:Y:S01]  /*a800*/  WARPGROUP.ARRIVE ;  /* 0x00000000000079c5 */ /* 0x000fe20000000000 */
[----:B------:R-:W-:Y:S02]  /*a810*/  R2UR UR8, R20 ;  /* 0x00000000140872ca */ /* 0x000fe400000e0000 */
[----:B------:R-:W-:Y:S02]  /*a820*/  R2UR UR9, R21 ;  /* 0x00000000150972ca */ /* 0x000fe400000e0000 */
[----:B------:R-:W-:Y:S01]  /*a830*/  R2UR UR12, R14 ;  /* 0x000000000e0c72ca */ /* 0x000fe200000e0000 */
[----:B------:R-:W-:Y:S01]  /*a840*/  HGMMA.64x96x16.F32.BF16 R152, gdesc[UR4], RZ, !UPT, gsb0 ;  /* 0x01600000049879f0 */ /* 0x000fe2000c0018ff */
[----:B------:R-:W-:-:S02]  /*a850*/  R2UR UR13, R15 ;  /* 0x000000000f0d72ca */ /* 0x000fc400000e0000 */
[----:B------:R-:W-:Y:S02]  /*a860*/  R2UR UR16, R12 ;  /* 0x000000000c1072ca */ /* 0x000fe400000e0000 */
[----:B------:R-:W-:Y:S02]  /*a870*/  R2UR UR17, R13 ;  /* 0x000000000d1172ca */ /* 0x000fe400000e0000 */
        /* <DEDUP_REMOVED lines=15> */
.L_x_9791:
        /* <DEDUP_REMOVED lines=25> */
[----:B---3--:R-:W-:-:S05]  /*ab00*/  FMNMX.FTZ R3, R0, R3, !PT ;  /* 0x0000000300037209 */ /* 0x008fca0007810000 */
[----:B------:R-:W3:Y:S02]  /*ab10*/  SHFL.BFLY PT, R0, R3, 0x1, 0x1f ;  /* 0x0c201f0003007f89 */ /* 0x000ee400000e0000 */
[----:B---3--:R-:W-:Y:S02]  /*ab20*/  FMNMX.FTZ R3, R3, R0, !PT ;  /* 0x0000000003037209 */ /* 0x008fe40007810000 */
[----:B------:R-:W3:Y:S03]  /*ab30*/  LDC R0, c[0x0][0x988] ;  /* 0x00026200ff007b82 */ /* 0x000ee60000000800 */
[C---:B------:R-:W-:Y:S01]  /*ab40*/  FADD.FTZ R200, -R3.reuse, R200 ;  /* 0x000000c803c87221 */ /* 0x040fe20000010100 */
[----:B---3--:R-:W-:-:S04]  /*ab50*/  FMUL.FTZ R203, R3, R0 ;  /* 0x0000000003cb7220 */ /* 0x008fc80000410000 */
        /* <DEDUP_REMOVED lines=24> */
[-CC-:B------:R-:W-:Y:S01]  /*ace0*/  FFMA.FTZ R192, R192, R0.reuse, -R203.reuse ;  /* 0x00000000c0c07223 */ /* 0x180fe200000108cb */
[-CC-:B------:R-:W-:Y:S01]  /*acf0*/  FFMA.FTZ R193, R193, R0.reuse, -R203.reuse ;  /* 0x00000000c1c17223 */ /* 0x180fe200000108cb */
[-CC-:B------:R-:W-:Y:S01]  /*ad00*/  FFMA.FTZ R196, R196, R0.reuse, -R203.reuse ;  /* 0x00000000c4c47223 */ /* 0x180fe200000108cb */
[----:B------:R-:W-:-:S02]  /*ad10*/  FFMA.FTZ R197, R197, R0, -R203 ;  /* 0x00000000c5c57223 */ /* 0x000fc400000108cb */
[----:B------:R-:W5:Y:S02]  /*ad20*/  S2R R203, SR_CgaCtaId ;  /* 0x0000000000cb7919 */ /* 0x000f640000008800 */
[----:B------:R-:W0:Y:S01]  /*ad30*/  MUFU.EX2 R156, R156 ;  /* 0x0000009c009c7308 */ /* 0x000e220000000800 */
[----:B---3--:R-:W-:Y:S01]  /*ad40*/  FFMA.FTZ R6, R172, R6, R152 ;  /* 0x00000006ac067223 */ /* 0x008fe20000010098 */
        /* <DEDUP_REMOVED lines=10> */
[----:B------:R-:W-:Y:S01]  /*adf0*/  FMNMX.FTZ R153, R154, R201, !PT ;  /* 0x000000c99a997209 */ /* 0x000fe20007810000 */
[-C--:B------:R-:W-:Y:S01]  /*ae00*/  FMUL.FTZ R37, R37, R172.reuse ;  /* 0x000000ac25257220 */ /* 0x080fe20000410000 */
[-C--:B------:R-:W-:Y:S01]  /*ae10*/  FMUL.FTZ R40, R40, R172.reuse ;  /* 0x000000ac28287220 */ /* 0x080fe20000410000 */
[-C--:B------:R-:W-:Y:S01]  /*ae20*/  FMUL.FTZ R41, R41, R172.reuse ;  /* 0x000000ac29297220 */ /* 0x080fe20000410000 */
[----:B------:R-:W-:Y:S01]  /*ae30*/  FMNMX.FTZ R153, R155, R153, !PT ;  /* 0x000000999b997209 */ /* 0x000fe20007810000 */
[----:B0-----:R-:W-:Y:S01]  /*ae40*/  FADD.FTZ R6, R156, R6 ;  /* 0x000000069c067221 */ /* 0x001fe20000010000 */
[----:B------:R-:W0:Y:S01]  /*ae50*/  MUFU.EX2 R152, R160 ;  /* 0x000000a000987308 */ /* 0x000e220000000800 */
[-C--:B------:R-:W-:Y:S01]  /*ae60*/  FMUL.FTZ R44, R44, R172.reuse ;  /* 0x000000ac2c2c7220 */ /* 0x080fe20000410000 */
[----:B------:R-:W-:Y:S01]  /*ae70*/  FMNMX.FTZ R153, R158, R153, !PT ;  /* 0x000000999e997209 */ /* 0x000fe20007810000 */
[-C--:B------:R-:W-:Y:S01]  /*ae80*/  FMUL.FTZ R45, R45, R172.reuse ;  /* 0x000000ac2d2d7220 */ /* 0x080fe20000410000 */
[-C--:B------:R-:W-:Y:S01]  /*ae90*/  FMUL.FTZ R48, R48, R172.reuse ;  /* 0x000000ac30307220 */ /* 0x080fe20000410000 */
[----:B------:R-:W-:Y:S01]  /*aea0*/  FMUL.FTZ R49, R49, R172 ;  /* 0x000000ac31317220 */ /* 0x000fe20000410000 */
[----:B------:R-:W-:Y:S01]  /*aeb0*/  FMNMX.FTZ R153, R159, R153, !PT ;  /* 0x000000999f997209 */ /* 0x000fe20007810000 */
[C---:B---3--:R-:W-:Y:S01]  /*aec0*/  FADD.FTZ R6, R157.reuse, R6 ;  /* 0x000000069d067221 */ /* 0x048fe20000010000 */
[----:B------:R-:W-:Y:S01]  /*aed0*/  F2FP.BF16.F32.PACK_AB R202, R157, R156 ;  /* 0x0000009c9dca723e */ /* 0x000fe200000010ff */
[----:B------:R-:W3:Y:S01]  /*aee0*/  MUFU.EX2 R161, R161 ;  /* 0x000000a100a17308 */ /* 0x000ee20000000800 */
        /* <DEDUP_REMOVED lines=8> */
[----:B------:R-:W-:Y:S01]  /*af70*/  FMNMX.FTZ R153, R166, R153, !PT ;  /* 0x00000099a6997209 */ /* 0x000fe20007810000 */
[----:B0-----:R-:W-:Y:S01]  /*af80*/  FADD.FTZ R6, R152, R6 ;  /* 0x0000000698067221 */ /* 0x001fe20000010000 */
        /* <DEDUP_REMOVED lines=12> */
[-C--:B------:R-:W-:Y:S01]  /*b050*/  FMUL.FTZ R73, R73, R172.reuse ;  /* 0x000000ac49497220 */ /* 0x080fe20000410000 */
[----:B------:R-:W0:Y:S01]  /*b060*/  MUFU.EX2 R226, R164 ;  /* 0x000000a400e27308 */ /* 0x000e220000000800 */
[----:B------:R-:W-:Y:S01]  /*b070*/  FMNMX.FTZ R153, R174, R153, !PT ;  /* 0x00000099ae997209 */ /* 0x000fe20007810000 */
[-C--:B------:R-:W-:Y:S01]  /*b080*/  FMUL.FTZ R76, R76, R172.reuse ;  /* 0x000000ac4c4c7220 */ /* 0x080fe20000410000 */
[-C--:B------:R-:W-:Y:S01]  /*b090*/  FMUL.FTZ R77, R77, R172.reuse ;  /* 0x000000ac4d4d7220 */ /* 0x080fe20000410000 */
[-C--:B------:R-:W-:Y:S01]  /*b0a0*/  FMUL.FTZ R80, R80, R172.reuse ;  /* 0x000000ac50507220 */ /* 0x080fe20000410000 */
[----:B------:R-:W-:Y:S01]  /*b0b0*/  FMNMX.FTZ R153, R175, R153, !PT ;  /* 0x00000099af997209 */ /* 0x000fe20007810000 */
[-C--:B------:R-:W-:Y:S01]  /*b0c0*/  FMUL.FTZ R81, R81, R172.reuse ;  /* 0x000000ac51517220 */ /* 0x080fe20000410000 */
[-C--:B------:R-:W-:Y:S01]  /*b0d0*/  FMUL.FTZ R84, R84, R172.reuse ;  /* 0x000000ac54547220 */ /* 0x080fe20000410000 */
        /* <DEDUP_REMOVED lines=21> */
[----:B------:R-:W-:Y:S01]  /*b230*/  FMNMX.FTZ R153, R187, R153, !PT ;  /* 0x00000099bb997209 */ /* 0x000fe20007810000 */
[-C--:B------:R-:W-:Y:S01]  /*b240*/  FMUL.FTZ R108, R108, R172.reuse ;  /* 0x000000ac6c6c7220 */ /* 0x080fe20000410000 */
[-C--:B------:R-:W-:Y:S01]  /*b250*/  FMUL.FTZ R109, R109, R172.reuse ;  /* 0x000000ac6d6d7220 */ /* 0x080fe20000410000 */
[----:B------:R-:W3:Y:S01]  /*b260*/  MUFU.EX2 R176, R176 ;  /* 0x000000b000b07308 */ /* 0x000ee20000000800 */
[----:B------:R-:W-:Y:S01]  /*b270*/  FMNMX.FTZ R153, R190, R153, !PT ;  /* 0x00000099be997209 */ /* 0x000fe20007810000 */
[----:B----4-:R-:W-:Y:S01]  /*b280*/  FADD.FTZ R6, R225, R6 ;  /* 0x00000006e1067221 */ /* 0x010fe20000010000 */
[-C--:B------:R-:W-:Y:S01]  /*b290*/  FMUL.FTZ R112, R112, R172.reuse ;  /* 0x000000ac70707220 */ /* 0x080fe20000410000 */
[-C--:B------:R-:W-:Y:S01]  /*b2a0*/  FMUL.FTZ R113, R113, R172.reuse ;  /* 0x000000ac71717220 */ /* 0x080fe20000410000 */
[----:B------:R-:W-:Y:S01]  /*b2b0*/  FMNMX.FTZ R153, R191, R153, !PT ;  /* 0x00000099bf997209 */ /* 0x000fe20007810000 */
[C---:B------:R-:W-:Y:S01]  /*b2c0*/  FADD.FTZ R6, R156.reuse, R6 ;  /* 0x000000069c067221 */ /* 0x040fe20000010000 */
[----:B------:R-:W-:Y:S01]  /*b2d0*/  F2FP.BF16.F32.PACK_AB R156, R156, R225 ;  /* 0x000000e19c9c723e */ /* 0x000fe200000010ff */
[----:B------:R-:W4:Y:S01]  /*b2e0*/  MUFU.EX2 R177, R177 ;  /* 0x000000b100b17308 */ /* 0x000f220000000800 */
[----:B------:R-:W-:Y:S01]  /*b2f0*/  FMNMX.FTZ R153, R194, R153, !PT ;  /* 0x00000099c2997209 */ /* 0x000fe20007810000 */
[----:B0-----:R-:W-:Y:S01]  /*b300*/  FADD.FTZ R6, R224, R6 ;  /* 0x00000006e0067221 */ /* 0x001fe20000010000 */
[-C--:B------:R-:W-:Y:S01]  /*b310*/  FMUL.FTZ R116, R116, R172.reuse ;  /* 0x000000ac74747220 */ /* 0x080fe20000410000 */
[-C--:B------:R-:W-:Y:S01]  /*b320*/  FMUL.FTZ R117, R117, R172.reuse ;  /* 0x000000ac75757220 */ /* 0x080fe20000410000 */
[----:B------:R-:W-:Y:S01]  /*b330*/  FMNMX.FTZ R153, R195, R153, !PT ;  /* 0x00000099c3997209 */ /* 0x000fe20007810000 */
[----:B------:R-:W-:Y:S01]  /*b340*/  FADD.FTZ R6, R160, R6 ;  /* 0x00000006a0067221 */ /* 0x000fe20000010000 */
        /* <DEDUP_REMOVED lines=10> */
[----:B----4-:R-:W-:Y:S01]  /*b3f0*/  FADD.FTZ R6, R177, R6 ;  /* 0x00000006b1067221 */ /* 0x010fe20000010000 */
[----:B------:R-:W4:Y:S01]  /*b400*/  SHFL.BFLY PT, R153, R157, 0x2, 0x1f ;  /* 0x0c401f009d997f89 */ /* 0x000f2200000e0000 */
[-C--:B------:R-:W-:Y:S01]  /*b410*/  FMUL.FTZ R129, R129, R172.reuse ;  /* 0x000000ac81817220 */ /* 0x080fe20000410000 */
[-C--:B------:R-:W-:Y:S01]  /*b420*/  FMUL.FTZ R132, R132, R172.reuse ;  /* 0x000000ac84847220 */ /* 0x080fe20000410000 */
[-C--:B------:R-:W-:Y:S01]  /*b430*/  FMUL.FTZ R133, R133, R172.reuse ;  /* 0x000000ac85857220 */ /* 0x080fe20000410000 */
[-C--:B------:R-:W-:Y:S01]  /*b440*/  FMUL.FTZ R136, R136, R172.reuse ;  /* 0x000000ac88887220 */ /* 0x080fe20000410000 */
[-C--:B------:R-:W-:Y:S01]  /*b450*/  FMUL.FTZ R137, R137, R172.reuse ;  /* 0x000000ac89897220 */ /* 0x080fe20000410000 */
[----:B------:R-:W1:Y:S01]  /*b460*/  MUFU.EX2 R184, R184 ;  /* 0x000000b800b87308 */ /* 0x000e620000000800 */
        /* <DEDUP_REMOVED lines=8> */
[----:B---3--:R-:W-:-:S07]  /*b4f0*/  FADD.FTZ R6, R181, R6 ;  /* 0x00000006b5067221 */ /* 0x008fce0000010000 */
[----:B------:R-:W3:Y:S01]  /*b500*/  MUFU.EX2 R188, R188 ;  /* 0x000000bc00bc7308 */ /* 0x000ee20000000800 */
[----:B-1----:R-:W-:Y:S01]  /*b510*/  FADD.FTZ R6, R184, R6 ;  /* 0x00000006b8067221 */ /* 0x002fe20000010000 */
[----:B----4-:R-:W-:-:S05]  /*b520*/  FMNMX.FTZ R157, R157, R153, !PT ;  /* 0x000000999d9d7209 */ /* 0x010fca0007810000 */
[----:B------:R-:W1:Y:S01]  /*b530*/  SHFL.BFLY PT, R153, R157, 0x1, 0x1f ;  /* 0x0c201f009d997f89 */ /* 0x000e6200000e0000 */
[----:B------:R-:W4:Y:S01]  /*b540*/  MUFU.EX2 R189, R189 ;  /* 0x000000bd00bd7308 */ /* 0x000f220000000800 */
[C---:B0-----:R-:W-:Y:S01]  /*b550*/  FADD.FTZ R6, R164.reuse, R6 ;  /* 0x00000006a4067221 */ /* 0x041fe20000010000 */
[----:B------:R-:W-:-:S06]  /*b560*/  F2FP.BF16.F32.PACK_AB R164, R164, R184 ;  /* 0x000000b8a4a4723e */ /* 0x000fcc00000010ff */
[----:B------:R-:W0:Y:S01]  /*b570*/  MUFU.EX2 R168, R192 ;  /* 0x000000c000a87308 */ /* 0x000e220000000800 */
[----:B---3--:R-:W-:-:S07]  /*b580*/  FADD.FTZ R6, R188, R6 ;  /* 0x00000006bc067221 */ /* 0x008fce0000010000 */
[----:B------:R-:W-:Y:S01]  /*b590*/  MUFU.EX2 R193, R193 ;  /* 0x000000c100c17308 */ /* 0x000fe20000000800 */
[----:B----4-:R-:W-:Y:S01]  /*b5a0*/  FADD.FTZ R6, R189, R6 ;  /* 0x00000006bd067221 */ /* 0x010fe20000010000 */
[----:B-1----:R-:W-:-:S06]  /*b5b0*/  FMNMX.FTZ R173, R157, R153, !PT ;  /* 0x000000999dad7209 */ /* 0x002fcc0007810000 */
[----:B------:R-:W-:Y:S01]  /*b5c0*/  MUFU.EX2 R196, R196 ;  /* 0x000000c400c47308 */ /* 0x000fe20000000800 */
[----:B0-----:R-:W-:Y:S01]  /*b5d0*/  FADD.FTZ R6, R168, R6 ;  /* 0x00000006a8067221 */ /* 0x001fe20000010000 */
[C---:B------:R-:W-:Y:S01]  /*b5e0*/  FMUL.FTZ R153, R173.reuse, R0 ;  /* 0x00000000ad997220 */ /* 0x040fe20000410000 */
[----:B------:R-:W-:-:S03]  /*b5f0*/  FADD.FTZ R157, -R173, R201 ;  /* 0x000000c9ad9d7221 */ /* 0x000fc60000010100 */
[-CC-:B------:R-:W-:Y:S01]  /*b600*/  FFMA.FTZ R154, R154, R0.reuse, -R153.reuse ;  /* 0x000000009a9a7223 */ /* 0x180fe20000010899 */
[-C--:B------:R-:W-:Y:S01]  /*b610*/  FMUL.FTZ R157, R157, R0.reuse ;  /* 0x000000009d9d7220 */ /* 0x080fe20000410000 */
        /* <DEDUP_REMOVED lines=25> */
[----:B------:R-:W-:Y:S01]  /*b7b0*/  FFMA.FTZ R199, R199, R0, -R153 ;  /* 0x00000000c7c77223 */ /* 0x000fe20000010899 */
[----:B0-----:R-:W-:Y:S01]  /*b7c0*/  VIADD R157, R9, 0x22840 ;  /* 0x00022840099d7836 */ /* 0x001fe20000000000 */
[----:B------:R-:W0:Y:S01]  /*b7d0*/  MUFU.EX2 R158, R158 ;  /* 0x0000009e009e7308 */ /* 0x000e220000000800 */
[----:B-1----:R-:W-:Y:S01]  /*b7e0*/  FFMA.FTZ R7, R174, R7, R154 ;  /* 0x00000007ae077223 */ /* 0x002fe2000001009a */
[C---:B------:R-:W-:Y:S01]  /*b7f0*/  FADD.FTZ R6, R193.reuse, R6 ;  /* 0x00000006c1067221 */ /* 0x040fe20000010000 */
[----:B------:R-:W-:Y:S01]  /*b800*/  F2FP.BF16.F32.PACK_AB R168, R193, R168 ;  /* 0x000000a8c1a8723e */ /* 0x000fe200000010ff */
[-C--:B------:R-:W-:Y:S01]  /*b810*/  FMUL.FTZ R26, R26, R174.reuse ;  /* 0x000000ae1a1a7220 */ /* 0x080fe20000410000 */
[----:B-----5:R-:W-:Y:S01]  /*b820*/  PRMT R157, R203, 0x654, R157 ;  /* 0x00000654cb9d7816 */ /* 0x020fe2000000009d */
[----:B------:R-:W-:Y:S01]  /*b830*/  FADD.FTZ R6, R196, R6 ;  /* 0x00000006c4067221 */ /* 0x000fe20000010000 */
[----:B------:R-:W-:Y:S01]  /*b840*/  FMUL.FTZ R27, R27, R174 ;  /* 0x000000ae1b1b7220 */ /* 0x000fe20000410000 */
[----:B------:R-:W1:Y:S01]  /*b850*/  MUFU.EX2 R159, R159 ;  /* 0x0000009f009f7308 */ /* 0x000e620000000800 */
[C---:B---3--:R-:W-:Y:S01]  /*b860*/  FADD.FTZ R7, R155.reuse, R7 ;  /* 0x000000079b077221 */ /* 0x048fe20000010000 */
[----:B------:R3:W-:Y:S01]  /*b870*/  SYNCS.ARRIVE.TRANS64.RED.A1T0 RZ, [R157+URZ], RZ ;  /* 0x000000ff9dff79a7 */ /* 0x0007e2000810043f */
[----:B------:R-:W-:Y:S01]  /*b880*/  F2FP.BF16.F32.PACK_AB R201, R155, R154 ;  /* 0x0000009a9bc9723e */ /* 0x000fe200000010ff */
[----:B------:R-:W-:Y:S01]  /*b890*/  FMUL.FTZ R30, R30, R174 ;  /* 0x000000ae1e1e7220 */ /* 0x000fe20000410000 */
[----:B------:R-:W-:Y:S01]  /*b8a0*/  F2FP.BF16.F32.PACK_AB R154, R165, R226 ;  /* 0x000000e2a59a723e */ /* 0x000fe200000010ff */
[-C--:B------:R-:W-:Y:S01]  /*b8b0*/  FMUL.FTZ R31, R31, R174.reuse ;  /* 0x000000ae1f1f7220 */ /* 0x080fe20000410000 */
[-C--:B------:R-:W-:Y:S01]  /*b8c0*/  FMUL.FTZ R34, R34, R174.reuse ;  /* 0x000000ae22227220 */ /* 0x080fe20000410000 */
[----:B------:R-:W4:Y:S01]  /*b8d0*/  MUFU.EX2 R153, R162 ;  /* 0x000000a200997308 */ /* 0x000f220000000800 */
        /* <DEDUP_REMOVED lines=10> */
[----:B------:R-:W-:Y:S01]  /*b980*/  FMUL.FTZ R47, R47, R174 ;  /* 0x000000ae2f2f7220 */ /* 0x000fe20000410000 */
[----:B------:R-:W-:Y:S01]  /*b990*/  F2FP.BF16.F32.PACK_AB R158, R160, R224 ;  /* 0x000000e0a09e723e */ /* 0x000fe200000010ff */
[----:B------:R-:W-:Y:S01]  /*b9a0*/  FMUL.FTZ R50, R50, R174 ;  /* 0x000000ae32327220 */ /* 0x000fe20000410000 */
[----:B------:R-:W-:Y:S01]  /*b9b0*/  F2FP.BF16.F32.PACK_AB R160, R177, R176 ;  /* 0x000000b0b1a0723e */ /* 0x000fe200000010ff */
[----:B------:R-:W-:Y:S01]  /*b9c0*/  FMUL.FTZ R51, R51, R174 ;  /* 0x000000ae33337220 */ /* 0x000fe20000410000 */
[----:B------:R-:W1:Y:S01]  /*b9d0*/  MUFU.EX2 R166, R166 ;  /* 0x000000a600a67308 */ /* 0x000e620000000800 */
[----:B----4-:R-:W-:Y:S01]  /*b9e0*/  FADD.FTZ R7, R153, R7 ;  /* 0x0000000799077221 */ /* 0x010fe20000010000 */
[----:B------:R-:W-:Y:S01]  /*b9f0*/  F2FP.BF16.F32.PACK_AB R162, R181, R180 ;  /* 0x000000b4b5a2723e */ /* 0x000fe200000010ff */
[-C--:B------:R-:W-:Y:S01]  /*ba00*/  FMUL.FTZ R54, R54, R174.reuse ;  /* 0x000000ae36367220 */ /* 0x080fe20000410000 */
[-C--:B------:R-:W-:Y:S01]  /*ba10*/  FMUL.FTZ R55, R55, R174.reuse ;  /* 0x000000ae37377220 */ /* 0x080fe20000410000 */
[-C--:B------:R-:W-:Y:S01]  /*ba20*/  FMUL.FTZ R58, R58, R174.reuse ;  /* 0x000000ae3a3a7220 */ /* 0x080fe20000410000 */
[-C--:B------:R-:W-:Y:S01]  /*ba30*/  FMUL.FTZ R59, R59, R174.reuse ;  /* 0x000000ae3b3b7220 */ /* 0x080fe20000410000 */
[-C--:B------:R-:W-:Y:S01]  /*ba40*/  FMUL.FTZ R62, R62, R174.reuse ;  /* 0x000000ae3e3e7220 */ /* 0x080fe20000410000 */
        /* <DEDUP_REMOVED lines=8> */
[----:B---3--:R-:W0:Y:S01]  /*bad0*/  MUFU.EX2 R157, R169 ;  /* 0x000000a9009d7308 */ /* 0x008e220000000800 */
        /* <DEDUP_REMOVED lines=8> */
[C---:B----4-:R-:W-:Y:S01]  /*bb60*/  FADD.FTZ R7, R167.reuse, R7 ;  /* 0x00000007a7077221 */ /* 0x050fe20000010000 */
[----:B------:R-:W-:Y:S01]  /*bb70*/  F2FP.BF16.F32.PACK_AB R155, R167, R166 ;  /* 0x000000a6a79b723e */ /* 0x000fe200000010ff */
[----:B------:R-:W-:Y:S01]  /*bb80*/  FMUL.FTZ R86, R86, R174 ;  /* 0x000000ae56567220 */ /* 0x000fe20000410000 */
[----:B------:R-:W-:Y:S01]  /*bb90*/  F2FP.BF16.F32.PACK_AB R166, R189, R188 ;  /* 0x000000bcbda6723e */ /* 0x000fe200000010ff */
        /* <DEDUP_REMOVED lines=46> */
[-C--:B------:R-:W-:Y:S01]  /*be80*/  FMUL.FTZ R150, R150, R174.reuse ;  /* 0x000000ae96967220 */ /* 0x080fe20000410000 */
[----:B------:R-:W-:-:S04]  /*be90*/  FMUL.FTZ R151, R151, R174 ;  /* 0x000000ae97977220 */ /* 0x000fc80000410000 */
[----:B------:R-:W3:Y:S01]  /*bea0*/  MUFU.EX2 R165, R186 ;  /* 0x000000ba00a57308 */ /* 0x000ee20000000800 */
[----:B0-----:R-:W-:-:S07]  /*beb0*/  FADD.FTZ R7, R163, R7 ;  /* 0x00000007a3077221 */ /* 0x001fce0000010000 */
[----:B------:R-:W0:Y:S01]  /*bec0*/  MUFU.EX2 R187, R187 ;  /* 0x000000bb00bb7308 */ /* 0x000e220000000800 */
[C---:B-1----:R-:W-:Y:S01]  /*bed0*/  FADD.FTZ R7, R183.reuse, R7 ;  /* 0x00000007b7077221 */ /* 0x042fe20000010000 */
[----:B------:R-:W-:-:S06]  /*bee0*/  F2FP.BF16.F32.PACK_AB R163, R183, R163 ;  /* 0x000000a3b7a3723e */ /* 0x000fcc00000010ff */
[----:B------:R-:W1:Y:S01]  /*bef0*/  MUFU.EX2 R167, R190 ;  /* 0x000000be00a77308 */ /* 0x000e620000000800 */
[----:B---3--:R-:W-:-:S07]  /*bf00*/  FADD.FTZ R7, R165, R7 ;  /* 0x00000007a5077221 */ /* 0x008fce0000010000 */
[----:B------:R-:W3:Y:S01]  /*bf10*/  MUFU.EX2 R191, R191 ;  /* 0x000000bf00bf7308 */ /* 0x000ee20000000800 */
[C---:B0-----:R-:W-:Y:S01]  /*bf20*/  FADD.FTZ R7, R187.reuse, R7 ;  /* 0x00000007bb077221 */ /* 0x041fe20000010000 */
[----:B------:R-:W-:-:S06]  /*bf30*/  F2FP.BF16.F32.PACK_AB R165, R187, R165 ;  /* 0x000000a5bba5723e */ /* 0x000fcc00000010ff */
[----:B------:R-:W0:Y:S01]  /*bf40*/  MUFU.EX2 R169, R194 ;  /* 0x000000c200a97308 */ /* 0x000e220000000800 */
[----:B-1----:R-:W-:-:S07]  /*bf50*/  FADD.FTZ R7, R167, R7 ;  /* 0x00000007a7077221 */ /* 0x002fce0000010000 */
[----:B------:R-:W1:Y:S01]  /*bf60*/  MUFU.EX2 R195, R195 ;  /* 0x000000c300c37308 */ /* 0x000e620000000800 */
[C---:B---3--:R-:W-:Y:S01]  /*bf70*/  FADD.FTZ R7, R191.reuse, R7 ;  /* 0x00000007bf077221 */ /* 0x048fe20000010000 */
[----:B------:R-:W-:-:S06]  /*bf80*/  F2FP.BF16.F32.PACK_AB R167, R191, R167 ;  /* 0x000000a7bfa7723e */ /* 0x000fcc00000010ff */
[----:B------:R-:W3:Y:S01]  /*bf90*/  MUFU.EX2 R171, R198 ;  /* 0x000000c600ab7308 */ /* 0x000ee20000000800 */
[----:B0-----:R-:W-:-:S07]  /*bfa0*/  FADD.FTZ R7, R169, R7 ;  /* 0x00000007a9077221 */ /* 0x001fce0000010000 */
[----:B------:R-:W0:Y:S01]  /*bfb0*/  MUFU.EX2 R170, R197 ;  /* 0x000000c500aa7308 */ /* 0x000e220000000800 */
[C---:B-1----:R-:W-:Y:S01]  /*bfc0*/  FADD.FTZ R7, R195.reuse, R7 ;  /* 0x00000007c3077221 */ /* 0x042fe20000010000 */
[----:B------:R-:W-:-:S06]  /*bfd0*/  F2FP.BF16.F32.PACK_AB R169, R195, R169 ;  /* 0x000000a9c3a9723e */ /* 0x000fcc00000010ff */
        /* <DEDUP_REMOVED lines=8> */
.L_x_9792:
[----:B------:R0:W1:Y:S01]  /*c060*/  SYNCS.PHASECHK.TRANS64.TRYWAIT P2, [R9+URZ+0x22850], R10 ;  /* 0x0228500a090075a7 */ /* 0x000062000804017f */
[----:B------:R-:W-:Y:S05]  /*c070*/  @!P0 BRA `(.L_x_9793) ;  /* 0x0000000000048947 */ /* 0x000fea0003800000 */
[----:B------:R-:W-:Y:S01]  /*c080*/  BPT.TRAP 0x1 ;  /* 0x000000040000795c */ /* 0x000fe20000300000 */
.L_x_9793:
[----:B------:R-:W-:Y:S04]  /*c090*/  BSSY B0, `(.L_x_9794) ;  /* 0x0000004000007945 */ /* 0x000fe80003800000 */
[----:B-1----:R-:W-:Y:S05]  /*c0a0*/  @P2 BRA `(.L_x_9795) ;  /* 0x0000000000082947 */ /* 0x002fea0003800000 */
[----:B------:R-:W1:Y:S02]  /*c0b0*/  SYNCS.PHASECHK.TRANS64.TRYWAIT P2, [R9+URZ+0x22850], R10 ;  /* 0x0228500a090075a7 */ /* 0x000e64000804017f */
[----:B-1----:R-:W-:Y:S05]  /*c0c0*/  @!P2 BRA `(.L_x_9796) ;  /* 0x000000b4006ca947 */ /* 0x002fea0003800000 */
.L_x_9795:
[----:B------:R-:W-:Y:S05]  /*c0d0*/  BSYNC B0 ;  /* 0x0000000000007941 */ /* 0x000fea0003800000 */
.L_x_9794:
[----:B------:R-:W3:Y:S01]  /*c0e0*/  S2R R172, SR_TID.X ;  /* 0x0000000000ac7919 */ /* 0x000ee20000002100 */
[----:B------:R-:W-:Y:S05]  /*c0f0*/  WARPSYNC.ALL ;  /* 0x0000000000007948 */ /* 0x000fea0003800000 */
[----:B------:R-:W-:Y:S02]  /*c100*/  IMAD R174, R206, 0xc00, R228 ;  /* 0x00000c00ceae7824 */ /* 0x000fe400078e02e4 */
[----:B------:R-:W-:Y:S02]  /*c110*/  IMAD.MOV.U32 R175, RZ, RZ, 0x40000040 ;  /* 0x40000040ffaf7424 */ /* 0x000fe400078e00ff */
[C---:B------:R-:W-:Y:S01]  /*c120*/  VIADD R176, R174.reuse, 0x80 ;  /* 0x00000080aeb07836 */ /* 0x040fe20000000000 */
[----:B------:R-:W-:Y:S01]  /*c130*/  R2UR UR6, R174 ;  /* 0x00000000ae0672ca */ /* 0x000fe200000e0000 */
[----:B------:R-:W-:Y:S01]  /*c140*/  IMAD.MOV.U32 R177, RZ, RZ, 0x40000040 ;  /* 0x40000040ffb17424 */ /* 0x000fe200078e00ff */
[----:B------:R-:W-:Y:S01]  /*c150*/  R2UR UR7, R175 ;  /* 0x00000000af0772ca */ /* 0x000fe200000e0000 */
[----:B------:R-:W-:Y:S01]  /*c160*/  IMAD.MOV.U32 R175, RZ, RZ, 0x40000040 ;  /* 0x40000040ffaf7424 */ /* 0x000fe200078e00ff */
[----:B---3--:R-:W-:-:S05]  /*c170*/  SHF.R.U32.HI R172, RZ, 0x7, R172 ;  /* 0x00000007ffac7819 */ /* 0x008fca00000116ac */
[----:B01----:R-:W-:-:S05]  /*c180*/  VIADD R10, R172, 0x8 ;  /* 0x00000008ac0a7836 */ /* 0x003fca0000000000 */
[----:B------:R0:W-:Y:S06]  /*c190*/  BAR.SYNC.DEFER_BLOCKING R10, 0x100 ;  /* 0x0004000a0000751d */ /* 0x0001ec0000010000 */
[----:B------:R-:W-:-:S06]  /*c1a0*/  WARPGROUP.ARRIVE ;  /* 0x00000000000079c5 */ /* 0x000fcc0000000000 */
        /* <DEDUP_REMOVED lines=8> */
[----:B------:R-:W-:Y:S01]  /*c230*/  VIADD R152, R174, 0x100 ;  /* 0x00000100ae987836 */ /* 0x000fe20000000000 */
[----:B------:R-:W-:Y:S01]  /*c240*/  WARPGROUP.ARRIVE ;  /* 0x00000000000079c5 */ /* 0x000fe20000000000 */
[----:B------:R-:W-:-:S03]  /*c250*/  IMAD.MOV.U32 R153, RZ, RZ, 0x40000040 ;  /* 0x40000040ff997424 */ /* 0x000fc600078e00ff */
[----:B------:R-:W-:Y:S01]  /*c260*/  R2UR UR6, R152 ;  /* 0x00000000980672ca */ /* 0x000fe200000e0000 */
[----:B------:R-:W-:Y:S01]  /*c270*/  VIADD R152, R174, 0x180 ;  /* 0x00000180ae987836 */ /* 0x000fe20000000000 */
[----:B------:R-:W-:Y:S01]  /*c280*/  R2UR UR7, R153 ;  /* 0x00000000990772ca */ /* 0x000fe200000e0000 */
[----:B------:R-:W-:-:S15]  /*c290*/  IMAD.MOV.U32 R153, RZ, RZ, 0x40000040 ;  /* 0x40000040ff997424 */ /* 0x000fde00078e00ff */
[----:B------:R-:W-:Y:S01]  /*c2a0*/  HGMMA.64x256x16.F32.BF16 R24, R156, gdesc[UR4].tnspB, R24, gsb0 ;  /* 0x43e000049c187df0 */ /* 0x000fe20008001818 */
[----:B------:R-:W-:Y:S01]  /*c2b0*/  R2UR UR6, R152 ;  /* 0x00000000980672ca */ /* 0x000fe200000e0000 */
[C---:B------:R-:W-:Y:S01]  /*c2c0*/  VIADD R152, R174.reuse, 0x200 ;  /* 0x00000200ae987836 */ /* 0x040fe20000000000 */
[----:B------:R-:W-:Y:S01]  /*c2d0*/  R2UR UR7, R153 ;  /* 0x00000000990772ca */ /* 0x000fe200000e0000 */
[----:B------:R-:W-:Y:S02]  /*c2e0*/  IMAD.MOV.U32 R153, RZ, RZ, 0x40000040 ;  /* 0x40000040ff997424 */ /* 0x000fe400078e00ff */
[----:B------:R-:W-:Y:S01]  /*c2f0*/  VIADD R174, R174, 0x280 ;  /* 0x00000280aeae7836 */ /* 0x000fe20000000000 */
[----:B------:R-:W-:Y:S02]  /*c300*/  WARPGROUP.DEPBAR.LE gsb0, 0x0 ;  /* 0x00008000000079c5 */ /* 0x000fe40000010000 */
[----:B------:R-:W-:-:S15]  /*c310*/  WARPGROUP.ARRIVE ;  /* 0x00000000000079c5 */ /* 0x000fde0000000000 */
[----:B------:R-:W-:-:S04]  /*c320*/  NOP ;  /* 0x0000000000007918 */ /* 0x000fc80000000000 */
        /* <DEDUP_REMOVED lines=14> */
[----:B0-----:R-:W-:Y:S05]  /*c410*/  @!P0 BRA `(.L_x_9797) ;  /* 0x0000000000048947 */ /* 0x001fea0003800000 */
[----:B------:R-:W-:Y:S01]  /*c420*/  BPT.TRAP 0x1 ;  /* 0x000000040000795c */ /* 0x000fe20000300000 */
.L_x_9797:
[----:B------:R-:W0:Y:S01]  /*c430*/  S2R R10, SR_CgaCtaId ;  /* 0x00000000000a7919 */ /* 0x000e220000008800 */
[----:B------:R-:W-:Y:S02]  /*c440*/  VIADD R9, R9, 0x22860 ;  /* 0x0002286009097836 */ /* 0x000fe40000000000 */
[----:B------:R-:W-:Y:S02]  /*c450*/  IMAD.MOV.U32 R201, RZ, RZ, R173 ;  /* 0x000000ffffc97224 */ /* 0x000fe400078e00ad */
[----:B------:R-:W-:Y:S01]  /*c460*/  IMAD.MOV.U32 R200, RZ, RZ, R3 ;  /* 0x000000ffffc87224 */ /* 0x000fe200078e0003 */
[----:B0-----:R-:W-:-:S04]  /*c470*/  PRMT R9, R10, 0x654, R9 ;  /* 0x000006540a097816 */ /* 0x001fc80000000009 */
[----:B------:R1:W-:Y:S01]  /*c480*/  SYNCS.ARRIVE.TRANS64.RED.A1T0 RZ, [R9+URZ], RZ ;  /* 0x000000ff09ff79a7 */ /* 0x0003e2000810043f */
[----:B------:R-:W-:Y:S05]  /*c490*/  @P1 BRA `(.L_x_9798) ;  /* 0xffffffe0003c1947 */ /* 0x000fea000383ffff */
.L_x_9786:
[----:B------:R-:W3:Y:S01]  /*c4a0*/  LDL.LU R177, [R1+0x28] ;  /* 0x0000280001b17983 */ /* 0x000ee20000300800 */
[----:B------:R-:W-:Y:S05]  /*c4b0*/  WARPSYNC.ALL ;  /* 0x0000000000007948 */ /* 0x000fea0003800000 */
[----:B------:R-:W4:Y:S01]  /*c4c0*/  SHFL.BFLY PT, R5, R6, 0x2, 0x1f ;  /* 0x0c401f0006057f89 */ /* 0x000f2200000e0000 */
[----:B-1----:R-:W-:Y:S01]  /*c4d0*/  IMAD.MOV.U32 R9, RZ, RZ, RZ ;  /* 0x000000ffff097224 */ /* 0x002fe200078e00ff */
[----:B------:R2:W-:Y:S06]  /*c4e0*/  BAR.ARV R11, 0x100 ;  /* 0x0004000b0000751d */ /* 0x0005ec0000002000 */
[----:B------:R-:W-:-:S02]  /*c4f0*/  VIADD R206, R206, 0x1 ;  /* 0x00000001cece7836 */ /* 0x000fc40000000000 */
[----:B------:R-:W-:Y:S06]  /*c500*/  BAR.ARV 0x8, 0x180 ;  /* 0x0206000000007b1d */ /* 0x000fec0000002000 */
[C---:B------:R-:W-:Y:S01]  /*c510*/  ISETP.NE.AND P0, PT, R206.reuse, 0x2, PT ;  /* 0x00000002ce00780c */ /* 0x040fe20003f05270 */
[----:B------:R-:W-:Y:S01]  /*c520*/  IMAD.MOV.U32 R21, RZ, RZ, -0x800000 ;  /* 0xff800000ff157424 */ /* 0x000fe200078e00ff */
[----:B0-----:R-:W0:Y:S01]  /*c530*/  SHFL.BFLY PT, R8, R7, 0x2, 0x1f ;  /* 0x0c401f0007087f89 */ /* 0x001e2200000e0000 */
[----:B------:R-:W-:Y:S01]  /*c540*/  IMAD.MOV.U32 R20, RZ, RZ, -0x800000 ;  /* 0xff800000ff147424 */ /* 0x000fe200078e00ff */
[----:B------:R-:W-:Y:S01]  /*c550*/  PLOP3.LUT P1, PT, PT, PT, PT, 0x8, 0x0 ;  /* 0x000000000000781c */ /* 0x000fe20003f2e170 */
[----:B----4-:R-:W-:Y:S01]  /*c560*/  FADD.FTZ R5, R5, R6 ;  /* 0x0000000605057221 */ /* 0x010fe20000010000 */
[----:B------:R-:W-:Y:S01]  /*c570*/  IMAD.MOV.U32 R6, RZ, RZ, RZ ;  /* 0x000000ffff067224 */ /* 0x000fe200078e00ff */
[----:B------:R-:W-:-:S03]  /*c580*/  SEL R206, R206, RZ, P0 ;  /* 0x000000ffcece7207 */ /* 0x000fc60000000000 */
[----:B------:R-:W1:Y:S01]  /*c590*/  SHFL.BFLY PT, R4, R5, 0x1, 0x1f ;  /* 0x0c201f0005047f89 */ /* 0x000e6200000e0000 */
[----:B0-----:R-:W-:-:S05]  /*c5a0*/  FADD.FTZ R10, R8, R7 ;  /* 0x00000007080a7221 */ /* 0x001fca0000010000 */
[----:B------:R-:W0:Y:S01]  /*c5b0*/  SHFL.BFLY PT, R13, R10, 0x1, 0x1f ;  /* 0x0c201f000a0d7f89 */ /* 0x000e2200000e0000 */
[----:B-1----:R-:W-:Y:S01]  /*c5c0*/  FADD.FTZ R7, R5, R4 ;  /* 0x0000000405077221 */ /* 0x002fe20000010000 */
[----:B------:R-:W-:-:S04]  /*c5d0*/  SEL R5, RZ, 0x1, P0 ;  /* 0x00000001ff057807 */ /* 0x000fc80000000000 */
[----:B------:R-:W-:Y:S02]  /*c5e0*/  FSETP.NE.FTZ.AND P2, PT, R7, RZ, PT ;  /* 0x000000ff0700720b */ /* 0x000fe40003f55000 */
[----:B------:R-:W-:-:S11]  /*c5f0*/  LOP3.LUT R216, R216, R5, RZ, 0x3c, !PT ;  /* 0x00000005d8d87212 */ /* 0x000fd600078e3cff */
[----:B------:R-:W1:Y:S01]  /*c600*/  @P2 MUFU.RCP R9, R7 ;  /* 0x0000000700092308 */ /* 0x000e620000001000 */
[----:B0-----:R-:W-:-:S05]  /*c610*/  FADD.FTZ R8, R10, R13 ;  /* 0x0000000d0a087221 */ /* 0x001fca0000010000 */
[----:B------:R-:W-:Y:S01]  /*c620*/  FSETP.NE.FTZ.AND P3, PT, R8, RZ, PT ;  /* 0x000000ff0800720b */ /* 0x000fe20003f75000 */
[-C--:B-1----:R-:W-:Y:S01]  /*c630*/  FMUL.FTZ R4, R28, R9.reuse ;  /* 0x000000091c047220 */ /* 0x082fe20000410000 */
[-C--:B------:R-:W-:Y:S01]  /*c640*/  FMUL.FTZ R152, R32, R9.reuse ;  /* 0x0000000920987220 */ /* 0x080fe20000410000 */
[----:B------:R-:W0:Y:S01]  /*c650*/  @P2 MUFU.LG2 R28, R7 ;  /* 0x00000007001c2308 */ /* 0x000e220000000c00 */
[----:B------:R-:W-:Y:S01]  /*c660*/  FMUL.FTZ R5, R33, R9 ;  /* 0x0000000921057220 */ /* 0x000fe20000410000 */
[----:B------:R-:W-:-:S08]  /*c670*/  @P2 FMUL.FTZ R33, R0, 0.69314718246459960938 ;  /* 0x3f31721800212820 */ /* 0x000fd00000410000 */
[----:B------:R-:W-:Y:S01]  /*c680*/  @P3 FMUL.FTZ R32, R0, 0.69314718246459960938 ;  /* 0x3f31721800203820 */ /* 0x000fe20000410000 */
[-C--:B------:R-:W-:Y:S01]  /*c690*/  FMUL.FTZ R166, R88, R9.reuse ;  /* 0x0000000958a67220 */ /* 0x080fe20000410000 */
[-C--:B------:R-:W-:Y:S01]  /*c6a0*/  FMUL.FTZ R167, R92, R9.reuse ;  /* 0x000000095ca77220 */ /* 0x080fe20000410000 */
[-C--:B------:R-:W-:Y:S01]  /*c6b0*/  FMUL.FTZ R168, R96, R9.reuse ;  /* 0x0000000960a87220 */ /* 0x080fe20000410000 */
[-C--:B------:R-:W-:Y:S01]  /*c6c0*/  FMUL.FTZ R169, R100, R9.reuse ;  /* 0x0000000964a97220 */ /* 0x080fe20000410000 */
[----:B------:R-:W1:Y:S01]  /*c6d0*/  @P3 MUFU.LG2 R19, R8 ;  /* 0x0000000800133308 */ /* 0x000e620000000c00 */
[-C--:B------:R-:W-:Y:S01]  /*c6e0*/  FMUL.FTZ R170, R104, R9.reuse ;  /* 0x0000000968aa7220 */ /* 0x080fe20000410000 */
[-C--:B------:R-:W-:Y:S01]  /*c6f0*/  FMUL.FTZ R24, R24, R9.reuse ;  /* 0x0000000918187220 */ /* 0x080fe20000410000 */
[-C--:B------:R-:W-:Y:S01]  /*c700*/  FMUL.FTZ R25, R25, R9.reuse ;  /* 0x0000000919197220 */ /* 0x080fe20000410000 */
[-C--:B------:R-:W-:Y:S01]  /*c710*/  FMUL.FTZ R29, R29, R9.reuse ;  /* 0x000000091d1d7220 */ /* 0x080fe20000410000 */
[-C--:B------:R-:W-:Y:S01]  /*c720*/  FMUL.FTZ R153, R36, R9.reuse ;  /* 0x0000000924997220 */ /* 0x080fe20000410000 */
[-C--:B------:R-:W-:Y:S01]  /*c730*/  FMUL.FTZ R37, R37, R9.reuse ;  /* 0x0000000925257220 */ /* 0x080fe20000410000 */
[-C--:B------:R-:W-:Y:S01]  /*c740*/  FMUL.FTZ R154, R40, R9.reuse ;  /* 0x00000009289a7220 */ /* 0x080fe20000410000 */
[----:B------:R-:W4:Y:S01]  /*c750*/  @P3 MUFU.RCP R6, R8 ;  /* 0x0000000800063308 */ /* 0x000f220000001000 */
        /* <DEDUP_REMOVED lines=8> */
[----:B-1----:R-:W-:Y:S01]  /*c7e0*/  @P3 FMUL.FTZ R19, R19, 0.69314718246459960938 ;  /* 0x3f31721813133820 */ /* 0x002fe20000410000 */
        /* <DEDUP_REMOVED lines=43> */
[-C--:B----4-:R-:W-:Y:S01]  /*caa0*/  FMUL.FTZ R7, R38, R6.reuse ;  /* 0x0000000626077220 */ /* 0x090fe20000410000 */
        /* <DEDUP_REMOVED lines=65> */
[----:B---3--:R-:W-:-:S05]  /*cec0*/  VIADD R177, R177, 0x1 ;  /* 0x00000001b1b17836 */ /* 0x008fca0000000000 */
[----:B------:R0:W-:Y:S02]  /*ced0*/  STL [R1+0x28], R177 ;  /* 0x000028b101007387 */ /* 0x0001e40000100800 */
.L_x_9743:
[----:B------:R-:W-:Y:S05]  /*cee0*/  WARPSYNC.ALL ;  /* 0x0000000000007948 */ /* 0x000fea0003800000 */
[----:B------:R-:W1:Y:S01]  /*cef0*/  S2R R3, SR_CgaCtaId ;  /* 0x0000000000037919 */ /* 0x000e620000008800 */
[----:B------:R-:W-:Y:S01]  /*cf00*/  MOV R19, 0x400 ;  /* 0x0000040000137802 */ /* 0x000fe20000000f00 */
[----:B------:R-:W-:Y:S01]  /*cf10*/  BSSY B0, `(.L_x_9799) ;  /* 0x000031c000007945 */ /* 0x000fe20003800000 */
[----:B------:R-:W-:Y:S02]  /*cf20*/  BAR.SYNC.DEFER_BLOCKING 0x5, 0x180 ;  /* 0x0146000000007b1d */ /* 0x000fe40000010000 */
[----:B-1----:R-:W-:-:S05]  /*cf30*/  LEA R19, R3, R19, 0x18 ;  /* 0x0000001303137211 */ /* 0x002fca00078ec0ff */
[----:B------:R1:W2:Y:S01]  /*cf40*/  LDS.128 R32, [R19+0x228d0] ;  /* 0x0228d00013207984 */ /* 0x0002a20000000c00 */
[----:B------:R-:W-:Y:S06]  /*cf50*/  BAR.ARV 0x4, 0x180 ;  /* 0x0106000000007b1d */ /* 0x000fec0000002000 */
[----:B------:R-:W-:Y:S05]  /*cf60*/  @P1 BRA `(.L_x_9800) ;  /* 0x00000020002c1947 */ /* 0x000fea0003800000 */
[----:B------:R-:W3:Y:S01]  /*cf70*/  LDL R3, [R1+0x54] ;  /* 0x0000540001037983 */ /* 0x000ee20000100800 */
[----:B------:R-:W4:Y:S01]  /*cf80*/  S2R R6, SR_SWINHI ;  /* 0x0000000000067919 */ /* 0x000f220000002f00 */
[----:B------:R-:W-:Y:S05]  /*cf90*/  WARPSYNC.ALL ;  /* 0x0000000000007948 */ /* 0x000fea0003800000 */
[----:B------:R-:W3:Y:S01]  /*cfa0*/  LDL.LU R179, [R1+0x1c] ;  /* 0x00001c0001b37983 */ /* 0x000ee20000300800 */
[----:B------:R-:W-:Y:S01]  /*cfb0*/  F2FP.BF16.F32.PACK_AB R24, R25, R24 ;  /* 0x000000181918723e */ /* 0x000fe200000010ff */
[----:B------:R-:W-:Y:S01]  /*cfc0*/  ULDC.64 UR4, c[0x0][0xc00] ;  /* 0x0003000000047ab9 */ /* 0x000fe20000000a00 */
[----:B------:R-:W-:Y:S01]  /*cfd0*/  F2FP.BF16.F32.PACK_AB R7, R39, R7 ;  /* 0x000000072707723e */ /* 0x000fe200000010ff */
[----:B------:R-:W3:Y:S01]  /*cfe0*/  LDL.LU R178, [R1+0x20] ;  /* 0x0000200001b27983 */ /* 0x000ee20000300800 */
[----:B------:R-:W-:Y:S01]  /*cff0*/  F2FP.BF16.F32.PACK_AB R9, R43, R9 ;  /* 0x000000092b09723e */ /* 0x000fe200000010ff */
[----:B--2---:R-:W2:Y:S01]  /*d000*/  LDC R32, c[0x0][0xbe8] ;  /* 0x0002fa00ff207b82 */ /* 0x004ea20000000800 */
[----:B------:R-:W-:-:S02]  /*d010*/  MOV R94, R19 ;  /* 0x00000013005e7202 */ /* 0x000fc40000000f00 */
[----:B----4-:R-:W-:Y:S01]  /*d020*/  MOV R95, R6 ;  /* 0x00000006005f7202 */ /* 0x010fe20000000f00 */
[----:B0-----:R-:W4:Y:S01]  /*d030*/  LDL R177, [R1+0x50] ;  /* 0x0000500001b17983 */ /* 0x001f220000100800 */
[----:B------:R-:W-:Y:S02]  /*d040*/  F2FP.BF16.F32.PACK_AB R25, R40, R12 ;  /* 0x0000000c2819723e */ /* 0x000fe400000010ff */
[----:B------:R-:W-:Y:S01]  /*d050*/  F2FP.BF16.F32.PACK_AB R6, R37, R153 ;  /* 0x000000992506723e */ /* 0x000fe200000010ff */
[----:B------:R-:W4:Y:S01]  /*d060*/  LDL R173, [R1+0x2c] ;  /* 0x00002c0001ad7983 */ /* 0x000f220000100800 */
        /* <DEDUP_REMOVED lines=21> */
[C---:B------:R-:W-:Y:S02]  /*d1c0*/  LOP3.LUT R27, R116.reuse, 0x380, RZ, 0xc0, !PT ;  /* 0x00000380741b7812 */ /* 0x040fe400078ec0ff */
[C---:B------:R-:W-:Y:S02]  /*d1d0*/  IADD3 R3, P2, R116.reuse, 0x40, RZ ;  /* 0x0000004074037810 */ /* 0x040fe40007f5e0ff */
[----:B------:R-:W-:Y:S02]  /*d1e0*/  IADD3 R115, P3, R116, 0x60, RZ ;  /* 0x0000006074737810 */ /* 0x000fe40007f7e0ff */
[----:B------:R-:W-:Y:S02]  /*d1f0*/  SHF.R.U64 R27, R27, 0x3, RZ ;  /* 0x000000031b1b7819 */ /* 0x000fe400000012ff */
[----:B-----5:R-:W-:Y:S02]  /*d200*/  LOP3.LUT R28, R3, 0x380, RZ, 0xc0, !PT ;  /* 0x00000380031c7812 */ /* 0x020fe400078ec0ff */
[----:B------:R-:W-:-:S02]  /*d210*/  LOP3.LUT R114, R115, 0x380, RZ, 0xc0, !PT ;  /* 0x0000038073727812 */ /* 0x000fc400078ec0ff */
[----:B------:R-:W-:Y:S01]  /*d220*/  LOP3.LUT R26, R27, R116, RZ, 0x3c, !PT ;  /* 0x000000741b1a7212 */ /* 0x000fe200078e3cff */
[--C-:B------:R-:W-:Y:S01]  /*d230*/  IMAD.MOV.U32 R27, RZ, RZ, R117.reuse ;  /* 0x000000ffff1b7224 */ /* 0x100fe200078e0075 */
[----:B------:R-:W-:Y:S02]  /*d240*/  SHF.R.U64 R28, R28, 0x3, RZ ;  /* 0x000000031c1c7819 */ /* 0x000fe400000012ff */
[----:B------:R-:W-:Y:S02]  /*d250*/  SHF.R.U64 R114, R114, 0x3, RZ ;  /* 0x0000000372727819 */ /* 0x000fe400000012ff */
[----:B------:R-:W-:Y:S02]  /*d260*/  LOP3.LUT R28, R28, R3, RZ, 0x3c, !PT ;  /* 0x000000031c1c7212 */ /* 0x000fe400078e3cff */
[----:B------:R-:W-:Y:S02]  /*d270*/  MOV R3, R26 ;  /* 0x0000001a00037202 */ /* 0x000fe40000000f00 */
[----:B------:R-:W-:Y:S01]  /*d280*/  LOP3.LUT R114, R114, R115, RZ, 0x3c, !PT ;  /* 0x0000007372727212 */ /* 0x000fe200078e3cff */
[--C-:B------:R-:W-:Y:S01]  /*d290*/  IMAD.X R115, RZ, RZ, R117.reuse, P3 ;  /* 0x000000ffff737224 */ /* 0x100fe200018e0675 */
[----:B------:R-:W-:Y:S01]  /*d2a0*/  F2FP.BF16.F32.PACK_AB R26, R29, R4 ;  /* 0x000000041d1a723e */ /* 0x000fe200000010ff */
[----:B------:R-:W-:Y:S01]  /*d2b0*/  IMAD.X R29, RZ, RZ, R117, P2 ;  /* 0x000000ffff1d7224 */ /* 0x000fe200010e0675 */
[----:B------:R-:W-:-:S02]  /*d2c0*/  IADD3 R119, P2, R116, 0x8000, RZ ;  /* 0x0000800074777810 */ /* 0x000fc40007f5e0ff */
[C---:B------:R-:W-:Y:S02]  /*d2d0*/  IADD3 R121, P3, R116.reuse, 0x8020, RZ ;  /* 0x0000802074797810 */ /* 0x040fe40007f7e0ff */
[C---:B------:R-:W-:Y:S02]  /*d2e0*/  IADD3 R31, P1, R116.reuse, 0x20, RZ ;  /* 0x00000020741f7810 */ /* 0x040fe40007f3e0ff */
[----:B------:R-:W-:Y:S02]  /*d2f0*/  LOP3.LUT R118, R119, 0x380, RZ, 0xc0, !PT ;  /* 0x0000038077767812 */ /* 0x000fe400078ec0ff */
[----:B------:R-:W-:Y:S02]  /*d300*/  LOP3.LUT R120, R121, 0x380, RZ, 0xc0, !PT ;  /* 0x0000038079787812 */ /* 0x000fe400078ec0ff */
[----:B------:R-:W-:Y:S02]  /*d310*/  LOP3.LUT R30, R31, 0x380, RZ, 0xc0, !PT ;  /* 0x000003801f1e7812 */ /* 0x000fe400078ec0ff */
[----:B------:R-:W-:-:S02]  /*d320*/  IADD3 R103, P4, R116, 0x4000, RZ ;  /* 0x0000400074677810 */ /* 0x000fc40007f9e0ff */
[----:B------:R-:W-:Y:S02]  /*d330*/  F2FP.BF16.F32.PACK_AB R27, R14, R10 ;  /* 0x0000000a0e1b723e */ /* 0x000fe400000010ff */
[----:B------:R-:W-:Y:S02]  /*d340*/  SHF.R.U64 R118, R118, 0x3, RZ ;  /* 0x0000000376767819 */ /* 0x000fe400000012ff */
[----:B------:R-:W-:Y:S02]  /*d350*/  SHF.R.U64 R120, R120, 0x3, RZ ;  /* 0x0000000378787819 */ /* 0x000fe400000012ff */
[----:B------:R-:W-:Y:S01]  /*d360*/  SHF.R.U64 R30, R30, 0x3, RZ ;  /* 0x000000031e1e7819 */ /* 0x000fe200000012ff */
[----:B------:R0:W-:Y:S01]  /*d370*/  STSM.16.M88.4 [R3], R24 ;  /* 0x0000001803007844 */ /* 0x0001e20000000200 */
[----:B------:R-:W-:Y:S02]  /*d380*/  LOP3.LUT R102, R103, 0x380, RZ, 0xc0, !PT ;  /* 0x0000038067667812 */ /* 0x000fe400078ec0ff */
        /* <DEDUP_REMOVED lines=9> */
[C---:B0-----:R-:W-:Y:S02]  /*d420*/  IADD3 R25, P2, R116.reuse, 0xc040, RZ ;  /* 0x0000c04074197810 */ /* 0x041fe40007f5e0ff */
[----:B------:R-:W-:Y:S02]  /*d430*/  IADD3 R27, P3, R116, 0xc060, RZ ;  /* 0x0000c060741b7810 */ /* 0x000fe40007f7e0ff */
[----:B------:R-:W-:Y:S02]  /*d440*/  SHF.R.U64 R102, R102, 0x3, RZ ;  /* 0x0000000366667819 */ /* 0x000fe400000012ff */
[----:B------:R-:W-:-:S02]  /*d450*/  LOP3.LUT R112, R113, 0x380, RZ, 0xc0, !PT ;  /* 0x0000038071707812 */ /* 0x000fc400078ec0ff */
[----:B------:R-:W-:Y:S02]  /*d460*/  LOP3.LUT R110, R111, 0x380, RZ, 0xc0, !PT ;  /* 0x000003806f6e7812 */ /* 0x000fe400078ec0ff */
[----:B------:R-:W-:Y:S02]  /*d470*/  LOP3.LUT R24, R25, 0x380, RZ, 0xc0, !PT ;  /* 0x0000038019187812 */ /* 0x000fe400078ec0ff */
[----:B------:R-:W-:Y:S02]  /*d480*/  LOP3.LUT R26, R27, 0x380, RZ, 0xc0, !PT ;  /* 0x000003801b1a7812 */ /* 0x000fe400078ec0ff */
[----:B------:R-:W-:Y:S02]  /*d490*/  LOP3.LUT R106, R107, 0x380, RZ, 0xc0, !PT ;  /* 0x000003806b6a7812 */ /* 0x000fe400078ec0ff */
[----:B------:R-:W-:Y:S01]  /*d4a0*/  LOP3.LUT R102, R102, R103, RZ, 0x3c, !PT ;  /* 0x0000006766667212 */ /* 0x000fe200078e3cff */
[----:B------:R-:W-:Y:S01]  /*d4b0*/  IMAD.X R103, RZ, RZ, R117, P4 ;  /* 0x000000ffff677224 */ /* 0x000fe200020e0675 */
[----:B------:R-:W-:-:S02]  /*d4c0*/  SHF.R.U64 R112, R112, 0x3, RZ ;  /* 0x0000000370707819 */ /* 0x000fc400000012ff */
[----:B------:R-:W-:Y:S02]  /*d4d0*/  SHF.R.U64 R110, R110, 0x3, RZ ;  /* 0x000000036e6e7819 */ /* 0x000fe400000012ff */
[----:B------:R-:W-:Y:S02]  /*d4e0*/  IADD3 R123, P4, R116, 0x8040, RZ ;  /* 0x00008040747b7810 */ /* 0x000fe40007f9e0ff */
[----:B------:R-:W-:Y:S02]  /*d4f0*/  SHF.R.U64 R24, R24, 0x3, RZ ;  /* 0x0000000318187819 */ /* 0x000fe400000012ff */
[----:B------:R-:W-:Y:S02]  /*d500*/  SHF.R.U64 R26, R26, 0x3, RZ ;  /* 0x000000031a1a7819 */ /* 0x000fe400000012ff */
[----:B------:R-:W-:Y:S02]  /*d510*/  SHF.R.U64 R106, R106, 0x3, RZ ;  /* 0x000000036a6a7819 */ /* 0x000fe400000012ff */
[----:B------:R-:W-:Y:S01]  /*d520*/  LOP3.LUT R112, R112, R113, RZ, 0x3c, !PT ;  /* 0x0000007170707212 */ /* 0x000fe200078e3cff */
[--C-:B------:R-:W-:Y:S01]  /*d530*/  IMAD.X R113, RZ, RZ, R117.reuse, P5 ;  /* 0x000000ffff717224 */ /* 0x100fe200028e0675 */
[----:B------:R-:W-:Y:S01]  /*d540*/  LOP3.LUT R110, R110, R111, RZ, 0x3c, !PT ;  /* 0x0000006f6e6e7212 */ /* 0x000fe200078e3cff */
[----:B------:R-:W-:Y:S01]  /*d550*/  IMAD.X R111, RZ, RZ, R117, P0 ;  /* 0x000000ffff6f7224 */ /* 0x000fe200000e0675 */
[----:B------:R-:W-:-:S02]  /*d560*/  LOP3.LUT R122, R123, 0x380, RZ, 0xc0, !PT ;  /* 0x000003807b7a7812 */ /* 0x000fc400078ec0ff */
[----:B------:R-:W-:Y:S01]  /*d570*/  LOP3.LUT R24, R24, R25, RZ, 0x3c, !PT ;  /* 0x0000001918187212 */ /* 0x000fe200078e3cff */
[--C-:B------:R-:W-:Y:S01]  /*d580*/  IMAD.X R25, RZ, RZ, R117.reuse, P2 ;  /* 0x000000ffff197224 */ /* 0x100fe200010e0675 */
[----:B------:R-:W-:Y:S01]  /*d590*/  LOP3.LUT R26, R26, R27, RZ, 0x3c, !PT ;  /* 0x0000001b1a1a7212 */ /* 0x000fe200078e3cff */
[--C-:B------:R-:W-:Y:S01]  /*d5a0*/  IMAD.X R27, RZ, RZ, R117.reuse, P3 ;  /* 0x000000ffff1b7224 */ /* 0x100fe200018e0675 */
[----:B------:R-:W-:Y:S01]  /*d5b0*/  LOP3.LUT R106, R106, R107, RZ, 0x3c, !PT ;  /* 0x0000006b6a6a7212 */ /* 0x000fe200078e3cff */
[----:B------:R-:W-:Y:S01]  /*d5c0*/  IMAD.X R107, RZ, RZ, R117, P1 ;  /* 0x000000ffff6b7224 */ /* 0x000fe200008e0675 */
[C---:B------:R-:W-:Y:S02]  /*d5d0*/  IADD3 R125, P5, R116.reuse, 0x8060, RZ ;  /* 0x00008060747d7810 */ /* 0x040fe40007fbe0ff */
[----:B------:R-:W-:Y:S02]  /*d5e0*/  F2FP.BF16.F32.PACK_AB R4, R5, R152 ;  /* 0x000000980504723e */ /* 0x000fe400000010ff */
[----:B------:R-:W-:-:S02]  /*d5f0*/  IADD3 R127, P0, R116, 0xc000, RZ ;  /* 0x0000c000747f7810 */ /* 0x000fc40007f1e0ff */
[----:B------:R-:W-:Y:S02]  /*d600*/  MOV R30, R30 ;  /* 0x0000001e001e7202 */ /* 0x000fe40000000f00 */
[----:B------:R-:W-:Y:S02]  /*d610*/  F2FP.BF16.F32.PACK_AB R5, R8, R0 ;  /* 0x000000000805723e */ /* 0x000fe400000010ff */
[----:B------:R-:W-:Y:S02]  /*d620*/  IADD3 R129, P1, R116, 0xc020, RZ ;  /* 0x0000c02074817810 */ /* 0x000fe40007f3e0ff */
[----:B------:R-:W-:Y:S02]  /*d630*/  SHF.R.U64 R122, R122, 0x3, RZ ;  /* 0x000000037a7a7819 */ /* 0x000fe400000012ff */
[----:B------:R-:W-:Y:S02]  /*d640*/  MOV R28, R28 ;  /* 0x0000001c001c7202 */ /* 0x000fe40000000f00 */
[----:B------:R-:W-:-:S02]  /*d650*/  F2FP.BF16.F32.PACK_AB R8, R41, R154 ;  /* 0x0000009a2908723e */ /* 0x000fc400000010ff */
[----:B------:R-:W-:Y:S02]  /*d660*/  F2FP.BF16.F32.PACK_AB R10, R45, R155 ;  /* 0x0000009b2d0a723e */ /* 0x000fe400000010ff */
[----:B------:R-:W-:Y:S01]  /*d670*/  LOP3.LUT R124, R125, 0x380, RZ, 0xc0, !PT ;  /* 0x000003807d7c7812 */ /* 0x000fe200078ec0ff */
[----:B------:R0:W-:Y:S01]  /*d680*/  STSM.16.M88.4 [R30], R4 ;  /* 0x000000041e007844 */ /* 0x0001e20000000200 */
[----:B------:R-:W-:Y:S02]  /*d690*/  LOP3.LUT R126, R127, 0x380, RZ, 0xc0, !PT ;  /* 0x000003807f7e7812 */ /* 0x000fe400078ec0ff */
[----:B------:R-:W-:Y:S02]  /*d6a0*/  MOV R114, R114 ;  /* 0x0000007200727202 */ /* 0x000fe40000000f00 */
[----:B------:R-:W-:Y:S02]  /*d6b0*/  MOV R0, R24 ;  /* 0x0000001800007202 */ /* 0x000fe40000000f00 */
[----:B------:R-:W-:-:S02]  /*d6c0*/  MOV R3, R26 ;  /* 0x0000001a00037202 */ /* 0x000fc40000000f00 */
[----:B------:R-:W-:Y:S02]  /*d6d0*/  F2FP.BF16.F32.PACK_AB R14, R53, R157 ;  /* 0x0000009d350e723e */ /* 0x000fe400000010ff */
[----:B------:R-:W-:Y:S02]  /*d6e0*/  LOP3.LUT R128, R129, 0x380, RZ, 0xc0, !PT ;  /* 0x0000038081807812 */ /* 0x000fe400078ec0ff */
[----:B------:R-:W-:Y:S02]  /*d6f0*/  MOV R102, R102 ;  /* 0x0000006600667202 */ /* 0x000fe40000000f00 */
[----:B------:R-:W-:Y:S02]  /*d700*/  F2FP.BF16.F32.PACK_AB R24, R57, R158 ;  /* 0x0000009e3918723e */ /* 0x000fe400000010ff */
[----:B------:R-:W-:Y:S02]  /*d710*/  F2FP.BF16.F32.PACK_AB R25, R59, R58 ;  /* 0x0000003a3b19723e */ /* 0x000fe400000010ff */
[----:B------:R-:W-:-:S02]  /*d720*/  F2FP.BF16.F32.PACK_AB R26, R61, R159 ;  /* 0x0000009f3d1a723e */ /* 0x000fc400000010ff */
[----:B------:R-:W-:Y:S01]  /*d730*/  F2FP.BF16.F32.PACK_AB R27, R63, R62 ;  /* 0x0000003e3f1b723e */ /* 0x000fe200000010ff */
[----:B------:R3:W-:Y:S01]  /*d740*/  STSM.16.M88.4 [R28], R8 ;  /* 0x000000081c007844 */ /* 0x0007e20000000200 */
[----:B------:R-:W-:Y:S01]  /*d750*/  LOP3.LUT R122, R122, R123, RZ, 0x3c, !PT ;  /* 0x0000007b7a7a7212 */ /* 0x000fe200078e3cff */
[----:B------:R-:W-:Y:S01]  /*d760*/  IMAD.X R123, RZ, RZ, R117, P4 ;  /* 0x000000ffff7b7224 */ /* 0x000fe200020e0675 */
[----:B------:R-:W-:Y:S02]  /*d770*/  MOV R112, R112 ;  /* 0x0000007000707202 */ /* 0x000fe40000000f00 */
[----:B0-----:R-:W-:Y:S02]  /*d780*/  F2FP.BF16.F32.PACK_AB R4, R65, R160 ;  /* 0x000000a04104723e */ /* 0x001fe400000010ff */
[----:B------:R-:W-:Y:S02]  /*d790*/  F2FP.BF16.F32.PACK_AB R5, R67, R66 ;  /* 0x000000424305723e */ /* 0x000fe400000010ff */
[----:B------:R-:W-:-:S02]  /*d7a0*/  F2FP.BF16.F32.PACK_AB R6, R69, R161 ;  /* 0x000000a14506723e */ /* 0x000fc400000010ff */
[----:B------:R-:W-:Y:S02]  /*d7b0*/  F2FP.BF16.F32.PACK_AB R7, R71, R70 ;  /* 0x000000464707723e */ /* 0x000fe400000010ff */
[----:B------:R-:W-:Y:S01]  /*d7c0*/  SHF.R.U64 R124, R124, 0x3, RZ ;  /* 0x000000037c7c7819 */ /* 0x000fe200000012ff */
[----:B------:R-:W-:Y:S01]  /*d7d0*/  STSM.16.M88.4 [R114], R12 ;  /* 0x0000000c72007844 */ /* 0x000fe20000000200 */
[----:B------:R-:W-:Y:S02]  /*d7e0*/  SHF.R.U64 R126, R126, 0x3, RZ ;  /* 0x000000037e7e7819 */ /* 0x000fe400000012ff */
[----:B------:R-:W-:Y:S02]  /*d7f0*/  MOV R110, R110 ;  /* 0x0000006e006e7202 */ /* 0x000fe40000000f00 */
[----:B---3--:R-:W-:Y:S02]  /*d800*/  F2FP.BF16.F32.PACK_AB R8, R73, R162 ;  /* 0x000000a24908723e */ /* 0x008fe400000010ff */
        /* <DEDUP_REMOVED lines=9> */
[----:B------:R-:W-:Y:S01]  /*d8a0*/  F2FP.BF16.F32.PACK_AB R31, R87, R86 ;  /* 0x00000056571f723e */ /* 0x000fe200000010ff */
[----:B------:R0:W-:Y:S01]  /*d8b0*/  STSM.16.M88.4 [R112], R4 ;  /* 0x0000000470007844 */ /* 0x0001e20000000200 */
[----:B------:R-:W-:Y:S02]  /*d8c0*/  MOV R118, R118 ;  /* 0x0000007600767202 */ /* 0x000fe40000000f00 */
[----:B------:R-:W-:Y:S02]  /*d8d0*/  F2FP.BF16.F32.PACK_AB R41, R91, R90 ;  /* 0x0000005a5b29723e */ /* 0x000fe400000010ff */
[----:B------:R-:W-:Y:S01]  /*d8e0*/  LOP3.LUT R124, R124, R125, RZ, 0x3c, !PT ;  /* 0x0000007d7c7c7212 */ /* 0x000fe200078e3cff */
[--C-:B------:R-:W-:Y:S01]  /*d8f0*/  IMAD.X R125, RZ, RZ, R117.reuse, P5 ;  /* 0x000000ffff7d7224 */ /* 0x100fe200028e0675 */
[----:B------:R-:W-:Y:S01]  /*d900*/  MOV R120, R120 ;  /* 0x0000007800787202 */ /* 0x000fe20000000f00 */
[----:B------:R3:W-:Y:S01]  /*d910*/  STSM.16.M88.4 [R110], R8 ;  /* 0x000000086e007844 */ /* 0x0007e20000000200 */
[----:B------:R-:W-:Y:S01]  /*d920*/  LOP3.LUT R126, R126, R127, RZ, 0x3c, !PT ;  /* 0x0000007f7e7e7212 */ /* 0x000fe200078e3cff */
[--C-:B------:R-:W-:Y:S01]  /*d930*/  IMAD.X R127, RZ, RZ, R117.reuse, P0 ;  /* 0x000000ffff7f7224 */ /* 0x100fe200000e0675 */
[----:B------:R-:W-:Y:S01]  /*d940*/  MOV R122, R122 ;  /* 0x0000007a007a7202 */ /* 0x000fe20000000f00 */
[----:B------:R-:W-:Y:S01]  /*d950*/  STSM.16.M88.4 [R106], R28 ;  /* 0x0000001c6a007844 */ /* 0x000fe20000000200 */
[----:B------:R-:W-:Y:S01]  /*d960*/  LOP3.LUT R128, R128, R129, RZ, 0x3c, !PT ;  /* 0x0000008180807212 */ /* 0x000fe200078e3cff */
[----:B------:R-:W-:Y:S01]  /*d970*/  IMAD.X R129, RZ, RZ, R117, P1 ;  /* 0x000000ffff817224 */ /* 0x000fe200008e0675 */
[----:B0-----:R-:W-:-:S02]  /*d980*/  F2FP.BF16.F32.PACK_AB R4, R105, R170 ;  /* 0x000000aa6904723e */ /* 0x001fc400000010ff */
[----:B------:R-:W-:Y:S02]  /*d990*/  F2FP.BF16.F32.PACK_AB R5, R50, R48 ;  /* 0x000000303205723e */ /* 0x000fe400000010ff */
[----:B------:R-:W-:Y:S02]  /*d9a0*/  F2FP.BF16.F32.PACK_AB R6, R109, R108 ;  /* 0x0000006c6d06723e */ /* 0x000fe400000010ff */
[----:B------:R-:W-:Y:S01]  /*d9b0*/  F2FP.BF16.F32.PACK_AB R7, R54, R52 ;  /* 0x000000343607723e */ /* 0x000fe200000010ff */
[----:B------:R-:W-:Y:S01]  /*d9c0*/  STSM.16.M88.4 [R118], R40 ;  /* 0x0000002876007844 */ /* 0x000fe20000000200 */
[----:B------:R-:W-:Y:S02]  /*d9d0*/  MOV R124, R124 ;  /* 0x0000007c007c7202 */ /* 0x000fe40000000f00 */
[----:B---3--:R-:W-:Y:S01]  /*d9e0*/  F2FP.BF16.F32.PACK_AB R8, R88, R171 ;  /* 0x000000ab5808723e */ /* 0x008fe200000010ff */
[----:B------:R-:W-:Y:S01]  /*d9f0*/  STSM.16.M88.4 [R120], R36 ;  /* 0x0000002478007844 */ /* 0x000fe20000000200 */
[----:B------:R-:W-:-:S02]  /*da00*/  F2FP.BF16.F32.PACK_AB R9, R60, R56 ;  /* 0x000000383c09723e */ /* 0x000fc400000010ff */
[----:B------:R-:W-:Y:S01]  /*da10*/  F2FP.BF16.F32.PACK_AB R10, R92, R172 ;  /* 0x000000ac5c0a723e */ /* 0x000fe200000010ff */
[----:B------:R0:W-:Y:S01]  /*da20*/  STSM.16.M88.4 [R122], R4 ;  /* 0x000000047a007844 */ /* 0x0001e20000000200 */
[----:B------:R-:W-:Y:S02]  /*da30*/  F2FP.BF16.F32.PACK_AB R11, R68, R64 ;  /* 0x00000040440b723e */ /* 0x000fe400000010ff */
[----:B------:R-:W-:Y:S02]  /*da40*/  MOV R126, R126 ;  /* 0x0000007e007e7202 */ /* 0x000fe40000000f00 */
[----:B------:R-:W-:Y:S02]  /*da50*/  F2FP.BF16.F32.PACK_AB R12, R96, R174 ;  /* 0x000000ae600c723e */ /* 0x000fe400000010ff */
[----:B------:R-:W-:Y:S02]  /*da60*/  F2FP.BF16.F32.PACK_AB R13, R76, R72 ;  /* 0x000000484c0d723e */ /* 0x000fe400000010ff */
[----:B------:R-:W-:-:S02]  /*da70*/  F2FP.BF16.F32.PACK_AB R14, R100, R175 ;  /* 0x000000af640e723e */ /* 0x000fc400000010ff */
[----:B------:R-:W-:Y:S02]  /*da80*/  F2FP.BF16.F32.PACK_AB R15, R84, R80 ;  /* 0x00000050540f723e */ /* 0x000fe400000010ff */
[----:B------:R-:W-:Y:S02]  /*da90*/  ISETP.NE.U32.AND P0, PT, RZ, UR4, PT ;  /* 0x00000004ff007c0c */ /* 0x000fe4000bf05070 */
[----:B------:R-:W-:Y:S02]  /*daa0*/  MOV R128, R128 ;  /* 0x0000008000807202 */ /* 0x000fe40000000f00 */
[----:B0-----:R-:W-:Y:S02]  /*dab0*/  IADD3 R6, P1, R179, UR4, RZ ;  /* 0x00000004b3067c10 */ /* 0x001fe4000ff3e0ff */
[----:B------:R-:W-:Y:S02]  /*dac0*/  F2FP.BF16.F32.PACK_AB R24, R104, R176 ;  /* 0x000000b06818723e */ /* 0x000fe400000010ff */
[----:B------:R-:W-:-:S02]  /*dad0*/  F2FP.BF16.F32.PACK_AB R25, R131, R130 ;  /* 0x000000828319723e */ /* 0x000fc400000010ff */
[----:B------:R-:W-:Y:S02]  /*dae0*/  F2FP.BF16.F32.PACK_AB R26, R133, R132 ;  /* 0x00000084851a723e */ /* 0x000fe400000010ff */
[----:B------:R-:W-:Y:S01]  /*daf0*/  F2FP.BF16.F32.PACK_AB R27, R135, R134 ;  /* 0x00000086871b723e */ /* 0x000fe200000010ff */
[----:B------:R0:W-:Y:S01]  /*db00*/  STSM.16.M88.4 [R124], R8 ;  /* 0x000000087c007844 */ /* 0x0001e20000000200 */
[----:B------:R-:W-:Y:S02]  /*db10*/  ISETP.NE.AND.EX P0, PT, RZ, UR5, PT, P0 ;  /* 0x00000005ff007c0c */ /* 0x000fe4000bf05300 */
[----:B------:R-:W-:Y:S01]  /*db20*/  IADD3.X R7, R178, UR5, RZ, P1, !PT ;  /* 0x00000005b2077c10 */ /* 0x000fe20008ffe4ff */
[----:B------:R-:W-:Y:S01]  /*db30*/  STSM.16.M88.4 [R126], R12 ;  /* 0x0000000c7e007844 */ /* 0x000fe20000000200 */
[----:B------:R-:W-:Y:S02]  /*db40*/  ULDC.64 UR4, c[0x0][0xc08] ;  /* 0x0003020000047ab9 */ /* 0x000fe40000000a00 */
[----:B------:R-:W-:Y:S01]  /*db50*/  ISETP.NE.U32.AND P2, PT, RZ, UR4, PT ;  /* 0x00000004ff007c0c */ /* 0x000fe2000bf45070 */
[----:B------:R4:W-:Y:S04]  /*db60*/  STSM.16.M88.4 [R128], R24 ;  /* 0x0000001880007844 */ /* 0x0009e80000000200 */
[----:B------:R3:W-:Y:S01]  /*db70*/  STSM.16.M88.4 [R0], R136 ;  /* 0x0000008800007844 */ /* 0x0007e20000000200 */
[----:B------:R-:W-:-:S03]  /*db80*/  ISETP.NE.AND.EX P2, PT, RZ, UR5, PT, P2 ;  /* 0x00000005ff007c0c */ /* 0x000fc6000bf45320 */
[----:B------:R3:W-:Y:S01]  /*db90*/  STSM.16.M88.4 [R3], R144 ;  /* 0x0000009003007844 */ /* 0x0007e20000000200 */
[----:B------:R-:W-:Y:S01]  /*dba0*/  IMAD.MOV.U32 R80, RZ, RZ, RZ ;  /* 0x000000ffff507224 */ /* 0x000fe200078e00ff */
[----:B------:R-:W-:Y:S08]  /*dbb0*/  BAR.SYNC.DEFER_BLOCKING 0x1, 0x100 ;  /* 0x0044000000007b1d */ /* 0x000ff00000010000 */
[----:B------:R-:W-:Y:S01]  /*dbc0*/  @P2 IADD3 R4, P3, R179, UR4, RZ ;  /* 0x00000004b3042c10 */ /* 0x000fe2000ff7e0ff */
[----:B------:R-:W-:-:S02]  /*dbd0*/  ULDC UR4, c[0x0][0xa88] ;  /* 0x0002a20000047ab9 */ /* 0x000fc40000000800 */
[----:B0-----:R-:W-:Y:S01]  /*dbe0*/  IMAD.U32 R11, RZ, RZ, UR4 ;  /* 0x00000004ff0b7e24 */ /* 0x001fe2000f8e00ff */
[----:B------:R-:W-:Y:S01]  /*dbf0*/  @P2 IADD3.X R5, R178, UR5, RZ, P3, !PT ;  /* 0x00000005b2052c10 */ /* 0x000fe20009ffe4ff */
[----:B------:R3:W5:Y:S04]  /*dc00*/  @P0 LDG.E R80, desc[UR40][R6.64] ;  /* 0x0000002806500981 */ /* 0x000768000c1e1900 */
[----:B------:R3:W5:Y:S01]  /*dc10*/  @P2 LDG.E R11, desc[UR40][R4.64] ;  /* 0x00000028040b2981 */ /* 0x000762000c1e1900 */
[----:B--2---:R-:W-:-:S13]  /*dc20*/  ISETP.NE.AND P1, PT, R32, 0x1, PT ;  /* 0x000000012000780c */ /* 0x004fda0003f25270 */
[----:B------:R-:W0:Y:S08]  /*dc30*/  @P1 LDC R8, c[0x0][0xbec] ;  /* 0x0002fb00ff081b82 */ /* 0x000e300000000800 */
[----:B------:R-:W2:Y:S01]  /*dc40*/  @P1 LDC R9, c[0x0][0xbf0] ;  /* 0x0002fc00ff091b82 */ /* 0x000ea20000000800 */
[----:B----4-:R-:W-:Y:S01]  /*dc50*/  IMAD R25, R173, 0x80, R177 ;  /* 0x00000080ad197824 */ /* 0x010fe200078e02b1 */
[----:B---3--:R-:W-:Y:S06]  /*dc60*/  @P2 BRA `(.L_x_9801) ;  /* 0x0000000000102947 */ /* 0x008fec0003800000 */
[----:B------:R-:W-:Y:S05]  /*dc70*/  @!P0 BRA `(.L_x_9801) ;  /* 0x00000000000c8947 */ /* 0x000fea0003800000 */
[----:B------:R-:W3:Y:S04]  /*dc80*/  LDG.E R0, desc[UR40][R6.64] ;  /* 0x0000002806007981 */ /* 0x000ee8000c1e1900 */
[----:B-----5:R-:W3:Y:S02]  /*dc90*/  LDG.E R11, desc[UR40][R6.64+0x4] ;  /* 0x00000428060b7981 */ /* 0x020ee4000c1e1900 */
[----:B---3--:R-:W-:-:S07]  /*dca0*/  IMAD.IADD R11, R11, 0x1, -R0 ;  /* 0x000000010b0b7824 */ /* 0x008fce00078e0a00 */
.L_x_9801:
[----:B------:R-:W3:Y:S01]  /*dcb0*/  LDL.LU R10, [R1+0x38] ;  /* 0x00003800010a7983 */ /* 0x000ee20000300800 */
[----:B0-----:R-:W-:Y:S01]  /*dcc0*/  @P1 IMAD.HI.U32 R0, R25, R8, RZ ;  /* 0x0000000819001227 */ /* 0x001fe200078e00ff */
[----:B------:R-:W-:-:S03]  /*dcd0*/  ULDC.64 UR4, c[0x0][0xb90] ;  /* 0x0002e40000047ab9 */ /* 0x000fc60000000a00 */
[----:B------:R-:W-:Y:S01]  /*dce0*/  IMAD.MOV.U32 R7, RZ, RZ, R25 ;  /* 0x000000ffff077224 */ /* 0x000fe200078e0019 */
[----:B------:R-:W4:Y:S01]  /*dcf0*/  LDL.LU R6, [R1+0x24] ;  /* 0x0000240001067983 */ /* 0x000f220000300800 */
[----:B-----5:R-:W-:Y:S01]  /*dd00*/  SHF.R.S32.HI R81, RZ, 0x1f, R80 ;  /* 0x0000001fff517819 */ /* 0x020fe20000011450 */
[----:B------:R-:W0:Y:S02]  /*dd10*/  @P1 LDC R85, c[0x0][0xbec] ;  /* 0x0002fb00ff551b82 */ /* 0x000e240000000800 */
[----:B------:R-:W3:Y:S01]  /*dd20*/  LDL.LU R88, [R1+0x18] ;  /* 0x0000180001587983 */ /* 0x000ee20000300800 */
[----:B--2---:R-:W-:Y:S01]  /*dd30*/  @P1 SHF.R.U32.HI R7, RZ, R9, R0 ;  /* 0x00000009ff071219 */ /* 0x004fe20000011600 */
[----:B------:R-:W2:Y:S04]  /*dd40*/  S2R R87, SR_TID.X ;  /* 0x0000000000577919 */ /* 0x000ea80000002100 */
[----:B------:R-:W-:Y:S01]  /*dd50*/  IMAD.MOV R15, RZ, RZ, -R7 ;  /* 0x000000ffff0f7224 */ /* 0x000fe200078e0a07 */
[----:B------:R-:W1:Y:S01]  /*dd60*/  S2R R26, SR_TID.X ;  /* 0x00000000001a7919 */ /* 0x000e620000002100 */
[----:B--2---:R-:W-:-:S05]  /*dd70*/  VIADD R87, R87, 0xffffff80 ;  /* 0xffffff8057577836 */ /* 0x004fca0000000000 */
[----:B------:R-:W-:-:S04]  /*dd80*/  SHF.R.S32.HI R86, RZ, 0x1f, R87 ;  /* 0x0000001fff567819 */ /* 0x000fc80000011457 */
[----:B------:R-:W-:-:S04]  /*dd90*/  LEA.HI R86, R86, R87, RZ, 0x3 ;  /* 0x0000005756567211 */ /* 0x000fc800078f18ff */
[----:B------:R-:W-:-:S05]  /*dda0*/  SHF.R.S32.HI R86, RZ, 0x3, R86 ;  /* 0x00000003ff567819 */ /* 0x000fca0000011456 */
[----:B------:R-:W-:Y:S02]  /*ddb0*/  IMAD R13, R86, 0x40, R217 ;  /* 0x00000040560d7824 */ /* 0x000fe400078e02d9 */
[C---:B------:R-:W-:Y:S02]  /*ddc0*/  VIADD R90, R217.reuse, 0xc0 ;  /* 0x000000c0d95a7836 */ /* 0x040fe40000000000 */
[C---:B------:R-:W-:Y:S01]  /*ddd0*/  VIADD R92, R217.reuse, 0x80 ;  /* 0x00000080d95c7836 */ /* 0x040fe20000000000 */
[----:B------:R-:W-:Y:S01]  /*dde0*/  BSSY B1, `(.L_x_9802) ;  /* 0x00000df000017945 */ /* 0x000fe20003800000 */
[C---:B------:R-:W-:Y:S02]  /*ddf0*/  VIADD R89, R217.reuse, 0xc0 ;  /* 0x000000c0d9597836 */ /* 0x040fe40000000000 */
[C---:B------:R-:W-:Y:S02]  /*de00*/  VIADD R91, R217.reuse, 0x80 ;  /* 0x00000080d95b7836 */ /* 0x040fe40000000000 */
[----:B------:R-:W-:Y:S01]  /*de10*/  VIADD R93, R217, 0x40 ;  /* 0x00000040d95d7836 */ /* 0x000fe20000000000 */
[----:B----4-:R-:W-:-:S02]  /*de20*/  SEL R82, R6, RZ, !P0 ;  /* 0x000000ff06527207 */ /* 0x010fc40004000000 */
[----:B---3--:R-:W-:Y:S01]  /*de30*/  SHF.R.S32.HI R83, RZ, 0x1f, R88 ;  /* 0x0000001fff537819 */ /* 0x008fe20000011458 */
[----:B------:R-:W-:-:S04]  /*de40*/  IMAD.WIDE.U32 R4, R88, UR4, R80 ;  /* 0x0000000458047c25 */ /* 0x000fc8000f8e0050 */
[----:B------:R-:W-:-:S04]  /*de50*/  IMAD R3, R83, UR4, RZ ;  /* 0x0000000453037c24 */ /* 0x000fc8000f8e02ff */
[----:B------:R-:W-:Y:S01]  /*de60*/  IMAD R9, R88, UR5, R3 ;  /* 0x0000000558097c24 */ /* 0x000fe2000f8e0203 */
[----:B------:R-:W-:Y:S01]  /*de70*/  SEL R3, R10, RZ, !P0 ;  /* 0x000000ff0a037207 */ /* 0x000fe20004000000 */
[----:B------:R-:W-:Y:S01]  /*de80*/  ULDC.64 UR4, c[0x0][0xb98] ;  /* 0x0002e60000047ab9 */ /* 0x000fe20000000a00 */
[----:B------:R-:W2:Y:S01]  /*de90*/  LDL R10, [R1+0x48] ;  /* 0x00004800010a7983 */ /* 0x000ea20000100800 */
[----:B------:R-:W-:Y:S02]  /*dea0*/  IMAD.IADD R5, R5, 0x1, R9 ;  /* 0x0000000105057824 */ /* 0x000fe400078e0209 */
[----:B------:R-:W-:Y:S02]  /*deb0*/  IMAD R9, R32, R15, R25 ;  /* 0x0000000f20097224 */ /* 0x000fe400078e0219 */
[----:B------:R-:W-:Y:S02]  /*dec0*/  IMAD R15, R3, UR4, RZ ;  /* 0x00000004030f7c24 */ /* 0x000fe4000f8e02ff */
[----:B------:R-:W-:Y:S01]  /*ded0*/  IMAD.WIDE.U32 R4, R82, UR4, R4 ;  /* 0x0000000452047c25 */ /* 0x000fe2000f8e0004 */
[----:B------:R-:W-:-:S03]  /*dee0*/  SHF.R.S32.HI R0, RZ, 0x1f, R9 ;  /* 0x0000001fff007819 */ /* 0x000fc60000011409 */
[----:B------:R-:W-:Y:S01]  /*def0*/  IMAD.WIDE R94, R13, 0x2, R94 ;  /* 0x000000020d5e7825 */ /* 0x000fe200078e025e */
[----:B------:R-:W-:Y:S02]  /*df00*/  SHF.R.S32.HI R13, RZ, 0x1f, R7 ;  /* 0x0000001fff0d7819 */ /* 0x000fe40000011407 */
[----:B------:R-:W-:Y:S01]  /*df10*/  IADD3 R4, P0, R7, R4, RZ ;  /* 0x0000000407047210 */ /* 0x000fe20007f1e0ff */
[----:B------:R-:W-:Y:S01]  /*df20*/  IMAD R15, R82, UR5, R15 ;  /* 0x00000005520f7c24 */ /* 0x000fe2000f8e020f */
[----:B------:R-:W-:Y:S02]  /*df30*/  ULDC.64 UR4, c[0x0][0xb88] ;  /* 0x0002e20000047ab9 */ /* 0x000fe40000000a00 */
[----:B------:R-:W-:Y:S02]  /*df40*/  IMAD R0, R0, UR4, RZ ;  /* 0x0000000400007c24 */ /* 0x000fe4000f8e02ff */
[----:B------:R-:W-:Y:S02]  /*df50*/  IADD3.X R5, R13, R5, R15, P0, !PT ;  /* 0x000000050d057210 */ /* 0x000fe400007fe40f */
[----:B------:R-:W-:-:S02]  /*df60*/  IMAD R13, R9, UR5, R0 ;  /* 0x00000005090d7c24 */ /* 0x000fc4000f8e0200 */
[----:B------:R-:W-:Y:S01]  /*df70*/  IMAD.WIDE.U32 R4, R9, UR4, R4 ;  /* 0x0000000409047c25 */ /* 0x000fe2000f8e0004 */
[----:B------:R-:W-:-:S03]  /*df80*/  ULDC.64 UR4, c[0x0][0xb50] ;  /* 0x0002d40000047ab9 */ /* 0x000fc60000000a00 */
[----:B------:R-:W-:Y:S01]  /*df90*/  IMAD.IADD R5, R5, 0x1, R13 ;  /* 0x0000000105057824 */ /* 0x000fe200078e020d */
[----:B------:R-:W-:Y:S02]  /*dfa0*/  LEA R6, P0, R4, UR4, 0x2 ;  /* 0x0000000404067c11 */ /* 0x000fe4000f8010ff */
[----:B------:R-:W-:Y:S02]  /*dfb0*/  IADD3 R7, P2, R94, 0x1000, RZ ;  /* 0x000010005e077810 */ /* 0x000fe40007f5e0ff */
[----:B------:R-:W-:Y:S01]  /*dfc0*/  LEA.HI.X R4, R4, UR5, R5, 0x2, P0 ;  /* 0x0000000504047c11 */ /* 0x000fe200080f1405 */
[----:B-1----:R-:W-:Y:S01]  /*dfd0*/  VIADD R26, R26, 0xffffff80 ;  /* 0xffffff801a1a7836 */ /* 0x002fe20000000000 */
[C---:B------:R-:W-:Y:S01]  /*dfe0*/  IADD3 R29, P0, R94.reuse, 0x4000, RZ ;  /* 0x000040005e1d7810 */ /* 0x040fe20007f1e0ff */
[----:B------:R-:W-:Y:S01]  /*dff0*/  IMAD.X R9, RZ, RZ, R95, P2 ;  /* 0x000000ffff097224 */ /* 0x000fe200010e065f */
[C---:B------:R-:W-:Y:S02]  /*e000*/  IADD3 R41, P2, R94.reuse, 0x6000, RZ ;  /* 0x000060005e297810 */ /* 0x040fe40007f5e0ff */
[----:B------:R-:W-:Y:S01]  /*e010*/  IADD3 R13, P3, R94, 0x2000, RZ ;  /* 0x000020005e0d7810 */ /* 0x000fe20007f7e0ff */
[----:B------:R-:W-:Y:S01]  /*e020*/  SHFL.IDX PT, R54, R6, RZ, 0x1c1f ;  /* 0x001c1fff06367589 */ /* 0x000fe200000e0000 */
[----:B------:R-:W-:Y:S01]  /*e030*/  LOP3.LUT R28, R29, 0x380, RZ, 0xc0, !PT ;  /* 0x000003801d1c7812 */ /* 0x000fe200078ec0ff */
[----:B------:R-:W-:Y:S01]  /*e040*/  IMAD R0, R11, R32, RZ ;  /* 0x000000200b007224 */ /* 0x000fe200078e02ff */
[----:B------:R-:W-:Y:S01]  /*e050*/  LOP3.LUT R40, R41, 0x380, RZ, 0xc0, !PT ;  /* 0x0000038029287812 */ /* 0x000fe200078ec0ff */
[----:B------:R-:W-:Y:S01]  /*e060*/  SHFL.IDX PT, R58, R6, 0x1, 0x1c1f ;  /* 0x003c1f00063a7f89 */ /* 0x000fe200000e0000 */
[----:B------:R-:W-:Y:S01]  /*e070*/  SHF.R.U64 R28, R28, 0x3, RZ ;  /* 0x000000031c1c7819 */ /* 0x000fe200000012ff */
[----:B------:R-:W-:Y:S01]  /*e080*/  ULDC.64 UR4, c[0x0][0xaa0] ;  /* 0x0002a80000047ab9 */ /* 0x000fe20000000a00 */
[----:B------:R-:W-:-:S02]  /*e090*/  SHF.R.S32.HI R14, RZ, 0x1f, R26 ;  /* 0x0000001fff0e7819 */ /* 0x000fc4000001141a */
[----:B------:R-:W-:Y:S01]  /*e0a0*/  LOP3.LUT R28, R28, R29, RZ, 0x3c, !PT ;  /* 0x0000001d1c1c7212 */ /* 0x000fe200078e3cff */
[--C-:B------:R-:W-:Y:S01]  /*e0b0*/  IMAD.X R29, RZ, RZ, R95.reuse, P0 ;  /* 0x000000ffff1d7224 */ /* 0x100fe200000e065f */
[----:B------:R-:W-:Y:S02]  /*e0c0*/  SHF.R.U64 R40, R40, 0x3, RZ ;  /* 0x0000000328287819 */ /* 0x000fe400000012ff */
[----:B------:R-:W-:Y:S02]  /*e0d0*/  IADD3 R53, P0, R94, 0x9000, RZ ;  /* 0x000090005e357810 */ /* 0x000fe40007f1e0ff */
[----:B------:R-:W-:Y:S02]  /*e0e0*/  LEA.HI R14, R14, R26, RZ, 0x7 ;  /* 0x0000001a0e0e7211 */ /* 0x000fe400078f38ff */
[----:B------:R-:W-:Y:S01]  /*e0f0*/  LOP3.LUT R40, R40, R41, RZ, 0x3c, !PT ;  /* 0x0000002928287212 */ /* 0x000fe200078e3cff */
[----:B------:R-:W-:Y:S01]  /*e100*/  IMAD.X R41, RZ, RZ, R95, P2 ;  /* 0x000000ffff297224 */ /* 0x000fe200010e065f */
[----:B------:R-:W-:-:S02]  /*e110*/  LOP3.LUT R52, R53, 0x380, RZ, 0xc0, !PT ;  /* 0x0000038035347812 */ /* 0x000fc400078ec0ff */
[----:B------:R-:W-:Y:S02]  /*e120*/  IADD3 R61, P2, R94, 0xb000, RZ ;  /* 0x0000b0005e3d7810 */ /* 0x000fe40007f5e0ff */
[----:B------:R-:W-:Y:S01]  /*e130*/  LOP3.LUT R14, R14, 0xffffff80, RZ, 0xc0, !PT ;  /* 0xffffff800e0e7812 */ /* 0x000fe200078ec0ff */
[----:B------:R-:W1:Y:S01]  /*e140*/  SHFL.IDX PT, R55, R4, RZ, 0x1c1f ;  /* 0x001c1fff04377589 */ /* 0x000e6200000e0000 */
[----:B------:R-:W-:Y:S02]  /*e150*/  SHF.R.U64 R52, R52, 0x3, RZ ;  /* 0x0000000334347819 */ /* 0x000fe400000012ff */
[----:B------:R-:W-:Y:S01]  /*e160*/  LOP3.LUT R60, R61, 0x380, RZ, 0xc0, !PT ;  /* 0x000003803d3c7812 */ /* 0x000fe200078ec0ff */
[----:B------:R-:W-:Y:S01]  /*e170*/  IMAD.IADD R14, R26, 0x1, -R14 ;  /* 0x000000011a0e7824 */ /* 0x000fe200078e0a0e */
[----:B------:R-:W-:Y:S01]  /*e180*/  LOP3.LUT R12, R13, 0x380, RZ, 0xc0, !PT ;  /* 0x000003800d0c7812 */ /* 0x000fe200078ec0ff */
[----:B------:R3:W4:Y:S01]  /*e190*/  SHFL.IDX PT, R59, R4, 0x1, 0x1c1f ;  /* 0x003c1f00043b7f89 */ /* 0x00072200000e0000 */
[----:B------:R-:W-:Y:S01]  /*e1a0*/  LOP3.LUT R52, R52, R53, RZ, 0x3c, !PT ;  /* 0x0000003534347212 */ /* 0x000fe200078e3cff */
[----:B------:R-:W-:Y:S01]  /*e1b0*/  IMAD.X R53, RZ, RZ, R95, P0 ;  /* 0x000000ffff357224 */ /* 0x000fe200000e065f */
[----:B------:R-:W-:-:S02]  /*e1c0*/  SHF.R.U64 R60, R60, 0x3, RZ ;  /* 0x000000033c3c7819 */ /* 0x000fc400000012ff */
[----:B------:R-:W-:Y:S02]  /*e1d0*/  SHF.R.U64 R12, R12, 0x3, RZ ;  /* 0x000000030c0c7819 */ /* 0x000fe400000012ff */
[----:B------:R-:W-:Y:S02]  /*e1e0*/  LOP3.LUT P0, RZ, R14, 0x3, RZ, 0xc0, !PT ;  /* 0x000000030eff7812 */ /* 0x000fe4000780c0ff */
[----:B------:R-:W-:Y:S02]  /*e1f0*/  SHF.R.S32.HI R84, RZ, 0x1f, R87 ;  /* 0x0000001fff547819 */ /* 0x000fe40000011457 */
[----:B------:R-:W-:Y:S01]  /*e200*/  LOP3.LUT R60, R60, R61, RZ, 0x3c, !PT ;  /* 0x0000003d3c3c7212 */ /* 0x000fe200078e3cff */
[--C-:B------:R-:W-:Y:S01]  /*e210*/  IMAD.X R61, RZ, RZ, R95.reuse, P2 ;  /* 0x000000ffff3d7224 */ /* 0x100fe200010e065f */
[----:B------:R-:W-:Y:S01]  /*e220*/  LOP3.LUT R12, R12, R13, RZ, 0x3c, !PT ;  /* 0x0000000d0c0c7212 */ /* 0x000fe200078e3cff */
[----:B------:R-:W-:Y:S01]  /*e230*/  IMAD.X R13, RZ, RZ, R95, P3 ;  /* 0x000000ffff0d7224 */ /* 0x000fe200018e065f */
[----:B------:R-:W-:-:S02]  /*e240*/  IADD3 R25, P5, R94, 0x3000, RZ ;  /* 0x000030005e197810 */ /* 0x000fc40007fbe0ff */
[----:B------:R-:W-:Y:S02]  /*e250*/  IADD3 R37, P4, R94, 0x5000, RZ ;  /* 0x000050005e257810 */ /* 0x000fe40007f9e0ff */
[----:B------:R-:W-:Y:S02]  /*e260*/  LEA.HI R84, R84, R87, RZ, 0x3 ;  /* 0x0000005754547211 */ /* 0x000fe400078f18ff */
[----:B------:R-:W-:Y:S02]  /*e270*/  IADD3 R45, P3, R94, 0x7000, RZ ;  /* 0x000070005e2d7810 */ /* 0x000fe40007f7e0ff */
[----:B------:R-:W-:Y:S02]  /*e280*/  LOP3.LUT R24, R25, 0x380, RZ, 0xc0, !PT ;  /* 0x0000038019187812 */ /* 0x000fe400078ec0ff */
[----:B------:R-:W-:Y:S02]  /*e290*/  LOP3.LUT R36, R37, 0x380, RZ, 0xc0, !PT ;  /* 0x0000038025247812 */ /* 0x000fe400078ec0ff */
[----:B------:R-:W-:-:S02]  /*e2a0*/  LOP3.LUT R84, R84, 0xfffffff8, RZ, 0xc0, !PT ;  /* 0xfffffff854547812 */ /* 0x000fc400078ec0ff */
[----:B------:R-:W-:Y:S02]  /*e2b0*/  LOP3.LUT R44, R45, 0x380, RZ, 0xc0, !PT ;  /* 0x000003802d2c7812 */ /* 0x000fe400078ec0ff */
[----:B------:R-:W-:Y:S01]  /*e2c0*/  SHF.R.U64 R24, R24, 0x3, RZ ;  /* 0x0000000318187819 */ /* 0x000fe200000012ff */
[----:B------:R-:W-:Y:S01]  /*e2d0*/  IMAD.IADD R84, R87, 0x1, -R84 ;  /* 0x0000000157547824 */ /* 0x000fe200078e0a54 */
[----:B------:R-:W-:Y:S01]  /*e2e0*/  SHF.R.U64 R36, R36, 0x3, RZ ;  /* 0x0000000324247819 */ /* 0x000fe200000012ff */
[----:B------:R-:W0:Y:S01]  /*e2f0*/  @P1 LDC R87, c[0x0][0xbf0] ;  /* 0x0002fc00ff571b82 */ /* 0x000e220000000800 */
[----:B------:R-:W-:Y:S02]  /*e300*/  SHF.R.U64 R44, R44, 0x3, RZ ;  /* 0x000000032c2c7819 */ /* 0x000fe400000012ff */
        /* <DEDUP_REMOVED lines=8> */
[----:B------:R-:W-:Y:S02]  /*e390*/  IADD3 R65, P3, R94, 0xc000, RZ ;  /* 0x0000c0005e417810 */ /* 0x000fe40007f7e0ff */
        /* <DEDUP_REMOVED lines=15> */
[C---:B------:R-:W-:Y:S02]  /*e490*/  IADD3 R69, P5, R94.reuse, 0xd000, RZ ;  /* 0x0000d0005e457810 */ /* 0x040fe40007fbe0ff */
[C---:B------:R-:W-:Y:S02]  /*e4a0*/  IADD3 R73, P4, R94.reuse, 0xe000, RZ ;  /* 0x0000e0005e497810 */ /* 0x040fe40007f9e0ff */
[----:B------:R-:W-:Y:S02]  /*e4b0*/  IADD3 R7, P3, R94, 0xf000, RZ ;  /* 0x0000f0005e077810 */ /* 0x000fe40007f7e0ff */
[----:B------:R-:W-:Y:S02]  /*e4c0*/  LOP3.LUT R68, R69, 0x380, RZ, 0xc0, !PT ;  /* 0x0000038045447812 */ /* 0x000fe400078ec0ff */
[----:B------:R-:W-:Y:S02]  /*e4d0*/  LOP3.LUT R72, R73, 0x380, RZ, 0xc0, !PT ;  /* 0x0000038049487812 */ /* 0x000fe400078ec0ff */
[----:B---3--:R-:W-:-:S02]  /*e4e0*/  LOP3.LUT R4, R7, 0x380, RZ, 0xc0, !PT ;  /* 0x0000038007047812 */ /* 0x008fc400078ec0ff */
[----:B------:R-:W-:Y:S02]  /*e4f0*/  LOP3.LUT R11, R94, 0x380, RZ, 0xc0, !PT ;  /* 0x000003805e0b7812 */ /* 0x000fe400078ec0ff */
[----:B------:R-:W-:Y:S02]  /*e500*/  SHF.R.U64 R68, R68, 0x3, RZ ;  /* 0x0000000344447819 */ /* 0x000fe400000012ff */
[----:B------:R-:W-:Y:S02]  /*e510*/  SHF.R.U64 R72, R72, 0x3, RZ ;  /* 0x0000000348487819 */ /* 0x000fe400000012ff */
[----:B------:R-:W-:Y:S02]  /*e520*/  SHF.R.U64 R4, R4, 0x3, RZ ;  /* 0x0000000304047819 */ /* 0x000fe400000012ff */
[----:B------:R-:W-:Y:S01]  /*e530*/  SHF.R.U64 R11, R11, 0x3, RZ ;  /* 0x000000030b0b7819 */ /* 0x000fe200000012ff */
        /* <DEDUP_REMOVED lines=8> */
[----:B------:R-:W-:Y:S01]  /*e5c0*/  SHF.R.S32.HI R92, RZ, 0x1f, R92 ;  /* 0x0000001fff5c7819 */ /* 0x000fe2000001145c */
[----:B--2---:R-:W-:-:S05]  /*e5d0*/  IMAD R5, R173, 0x80, R10 ;  /* 0x00000080ad057824 */ /* 0x004fca00078e020a */
[C---:B------:R-:W-:Y:S01]  /*e5e0*/  ISETP.GE.OR P2, PT, R5.reuse, R0, P0 ;  /* 0x000000000500720c */ /* 0x040fe20000746670 */
[----:B------:R-:W-:-:S05]  /*e5f0*/  VIADD R5, R5, 0x8 ;  /* 0x0000000805057836 */ /* 0x000fca0000000000 */
[----:B------:R-:W-:-:S07]  /*e600*/  ISETP.GE.OR P0, PT, R5, R0, P0 ;  /* 0x000000000500720c */ /* 0x000fce0000706670 */
[----:B-1----:R1:W-:Y:S06]  /*e610*/  @!P2 ST.E desc[UR40][R54.64], R21 ;  /* 0x000000153600a985 */ /* 0x0023ec000c101928 */
[----:B----4-:R2:W-:Y:S04]  /*e620*/  @!P0 ST.E desc[UR40][R58.64], R20 ;  /* 0x000000143a008985 */ /* 0x0105e8000c101928 */
[----:B------:R3:W5:Y:S01]  /*e630*/  LD.E.128 R4, desc[UR40][R94.64] ;  /* 0x000000285e047980 */ /* 0x000762000c101d00 */
[----:B-1----:R-:W-:-:S03]  /*e640*/  IMAD R21, R81, UR4, RZ ;  /* 0x0000000451157c24 */ /* 0x002fc6000f8e02ff */
[----:B------:R-:W5:Y:S01]  /*e650*/  LD.E.128 R8, desc[UR40][R8.64] ;  /* 0x0000002808087980 */ /* 0x000f62000c101d00 */
[C---:B------:R-:W-:Y:S02]  /*e660*/  IMAD R81, R80.reuse, UR5, R21 ;  /* 0x0000000550517c24 */ /* 0x040fe4000f8e0215 */
[----:B--2---:R-:W-:Y:S01]  /*e670*/  IMAD.WIDE.U32 R20, R80, UR4, RZ ;  /* 0x0000000450147c25 */ /* 0x004fe2000f8e00ff */
[----:B------:R-:W-:Y:S01]  /*e680*/  ULDC.64 UR4, c[0x0][0xae8] ;  /* 0x0002ba0000047ab9 */ /* 0x000fe20000000a00 */
[----:B------:R-:W5:Y:S02]  /*e690*/  LD.E.128 R12, desc[UR40][R12.64] ;  /* 0x000000280c0c7980 */ /* 0x000f64000c101d00 */
[----:B------:R-:W-:Y:S02]  /*e6a0*/  IMAD R80, R84, 0x20, R86 ;  /* 0x0000002054507824 */ /* 0x000fe400078e0256 */
[----:B------:R-:W-:Y:S01]  /*e6b0*/  IMAD.IADD R21, R21, 0x1, R81 ;  /* 0x0000000115157824 */ /* 0x000fe200078e0251 */
[----:B------:R-:W5:Y:S01]  /*e6c0*/  LD.E.128 R24, desc[UR40][R24.64] ;  /* 0x0000002818187980 */ /* 0x000f62000c101d00 */
[----:B------:R-:W-:-:S02]  /*e6d0*/  IMAD R84, R173, 0x80, R80 ;  /* 0x00000080ad547824 */ /* 0x000fc400078e0250 */
[----:B------:R-:W-:Y:S01]  /*e6e0*/  IMAD R83, R83, UR4, RZ ;  /* 0x0000000453537c24 */ /* 0x000fe2000f8e02ff */
[----:B------:R-:W5:Y:S01]  /*e6f0*/  LD.E.128 R28, desc[UR40][R28.64] ;  /* 0x000000281c1c7980 */ /* 0x000f62000c101d00 */
[----:B0-----:R-:W-:-:S03]  /*e700*/  @P1 IMAD.HI.U32 R80, R84, R85, RZ ;  /* 0x0000005554501227 */ /* 0x001fc600078e00ff */
[----:B------:R-:W5:Y:S01]  /*e710*/  LD.E.128 R36, desc[UR40][R36.64] ;  /* 0x0000002824247980 */ /* 0x000f62000c101d00 */
[C---:B------:R-:W-:Y:S02]  /*e720*/  IMAD R83, R88.reuse, UR5, R83 ;  /* 0x0000000558537c24 */ /* 0x040fe4000f8e0253 */
[----:B------:R-:W-:Y:S01]  /*e730*/  IMAD.WIDE.U32 R20, R88, UR4, R20 ;  /* 0x0000000458147c25 */ /* 0x000fe2000f8e0014 */
[----:B------:R-:W-:Y:S01]  /*e740*/  ULDC.64 UR4, c[0x0][0xaf0] ;  /* 0x0002bc0000047ab9 */ /* 0x000fe20000000a00 */
[----:B------:R-:W5:Y:S02]  /*e750*/  LD.E.128 R40, desc[UR40][R40.64] ;  /* 0x0000002828287980 */ /* 0x000f64000c101d00 */
[----:B------:R-:W-:Y:S01]  /*e760*/  IMAD.MOV.U32 R81, RZ, RZ, R84 ;  /* 0x000000ffff517224 */ /* 0x000fe200078e0054 */
[----:B------:R-:W-:Y:S01]  /*e770*/  @P1 SHF.R.U32.HI R81, RZ, R87, R80 ;  /* 0x00000057ff511219 */ /* 0x000fe20000011650 */
[----:B------:R-:W-:Y:S01]  /*e780*/  IMAD R3, R3, UR4, RZ ;  /* 0x0000000403037c24 */ /* 0x000fe2000f8e02ff */
[----:B------:R-:W5:Y:S01]  /*e790*/  LD.E.128 R44, desc[UR40][R44.64] ;  /* 0x000000282c2c7980 */ /* 0x000f62000c101d00 */
[----:B------:R-:W-:-:S02]  /*e7a0*/  IMAD.IADD R21, R21, 0x1, R83 ;  /* 0x0000000115157824 */ /* 0x000fc400078e0253 */
[C---:B------:R-:W-:Y:S01]  /*e7b0*/  IMAD R85, R82.reuse, UR5, R3 ;  /* 0x0000000552557c24 */ /* 0x040fe2000f8e0203 */
[----:B------:R-:W-:Y:S01]  /*e7c0*/  SHF.R.S32.HI R3, RZ, 0x1f, R81 ;  /* 0x0000001fff037819 */ /* 0x000fe20000011451 */
[----:B------:R-:W-:Y:S01]  /*e7d0*/  IMAD.WIDE.U32 R82, R82, UR4, R20 ;  /* 0x0000000452527c25 */ /* 0x000fe2000f8e0014 */
[----:B------:R-:W-:Y:S01]  /*e7e0*/  ULDC.64 UR4, c[0x0][0xae0] ;  /* 0x0002b80000047ab9 */ /* 0x000fe20000000a00 */
[----:B------:R-:W5:Y:S02]  /*e7f0*/  LD.E.128 R48, desc[UR40][R48.64] ;  /* 0x0000002830307980 */ /* 0x000f64000c101d00 */
[----:B------:R-:W-:Y:S02]  /*e800*/  IMAD.MOV R21, RZ, RZ, -R81 ;  /* 0x000000ffff157224 */ /* 0x000fe400078e0a51 */
[----:B------:R-:W-:Y:S01]  /*e810*/  IMAD R20, R3, UR4, RZ ;  /* 0x0000000403147c24 */ /* 0x000fe2000f8e02ff */
[----:B------:R-:W5:Y:S01]  /*e820*/  LD.E.128 R52, desc[UR40][R52.64] ;  /* 0x0000002834347980 */ /* 0x000f62000c101d00 */
[----:B------:R-:W-:-:S02]  /*e830*/  IMAD R3, R32, R21, R84 ;  /* 0x0000001520037224 */ /* 0x000fc400078e0254 */
[----:B------:R-:W-:Y:S01]  /*e840*/  IMAD.IADD R83, R83, 0x1, R85 ;  /* 0x0000000153537824 */ /* 0x000fe200078e0255 */
[----:B------:R-:W5:Y:S01]  /*e850*/  LD.E.128 R56, desc[UR40][R56.64] ;  /* 0x0000002838387980 */ /* 0x000f62000c101d00 */
[C---:B------:R-:W-:Y:S01]  /*e860*/  IMAD R85, R81.reuse, UR5, R20 ;  /* 0x0000000551557c24 */ /* 0x040fe2000f8e0214 */
[----:B------:R-:W-:Y:S02]  /*e870*/  SHF.R.S32.HI R32, RZ, 0x1f, R3 ;  /* 0x0000001fff207819 */ /* 0x000fe40000011403 */
[----:B------:R-:W5:Y:S01]  /*e880*/  LD.E.128 R60, desc[UR40][R60.64] ;  /* 0x000000283c3c7980 */ /* 0x000f62000c101d00 */
[----:B------:R-:W-:Y:S01]  /*e890*/  IMAD.WIDE.U32 R20, R81, UR4, R82 ;  /* 0x0000000451147c25 */ /* 0x000fe2000f8e0052 */
[----:B------:R-:W-:Y:S02]  /*e8a0*/  ULDC.64 UR4, c[0x0][0xad8] ;  /* 0x0002b60000047ab9 */ /* 0x000fe40000000a00 */
        /* <DEDUP_REMOVED lines=10> */
[----:B------:R-:W-:-:S02]  /*e950*/  IMAD.IADD R21, R21, 0x1, R85 ;  /* 0x0000000115157824 */ /* 0x000fc400078e0255 */
[----:B------:R-:W-:Y:S02]  /*e960*/  IMAD R32, R32, UR4, RZ ;  /* 0x0000000420207c24 */ /* 0x000fe4000f8e02ff */
[----:B------:R-:W-:Y:S02]  /*e970*/  IMAD R87, R173, 0x80, R86 ;  /* 0x00000080ad577824 */ /* 0x000fe400078e0256 */
[C---:B------:R-:W-:Y:S02]  /*e980*/  IMAD R83, R3.reuse, UR5, R32 ;  /* 0x0000000503537c24 */ /* 0x040fe4000f8e0220 */
[----:B------:R-:W-:Y:S01]  /*e990*/  IMAD.WIDE.U32 R20, R3, UR4, R20 ;  /* 0x0000000403147c25 */ /* 0x000fe2000f8e0014 */
[----:B------:R-:W-:Y:S01]  /*e9a0*/  ISETP.GE.AND P2, PT, R87, R0, PT ;  /* 0x000000005700720c */ /* 0x000fe20003f46270 */
[----:B------:R-:W-:Y:S02]  /*e9b0*/  ULDC.64 UR4, c[0x0][0xa80] ;  /* 0x0002a00000047ab9 */ /* 0x000fe40000000a00 */
[----:B------:R-:W-:Y:S01]  /*e9c0*/  IMAD.IADD R21, R21, 0x1, R83 ;  /* 0x0000000115157824 */ /* 0x000fe200078e0253 */
[----:B------:R-:W-:Y:S01]  /*e9d0*/  LEA R32, P3, R20, UR4, 0x1 ;  /* 0x0000000414207c11 */ /* 0x000fe2000f8608ff */
[----:B------:R-:W-:-:S02]  /*e9e0*/  VIADD R3, R19, 0x22820 ;  /* 0x0002282013037836 */ /* 0x000fc40000000000 */
[----:B------:R-:W-:Y:S01]  /*e9f0*/  VIADD R81, R87, 0x20 ;  /* 0x0000002057517836 */ /* 0x000fe20000000000 */
[----:B------:R-:W-:Y:S02]  /*ea00*/  LEA.HI.X R86, R20, UR5, R21, 0x1, P3 ;  /* 0x0000000514567c11 */ /* 0x000fe400098f0c15 */
[----:B------:R-:W-:Y:S01]  /*ea10*/  PRMT R3, RZ, 0x654, R3 ;  /* 0x00000654ff037816 */ /* 0x000fe20000000003 */
[----:B---3--:R-:W-:Y:S01]  /*ea20*/  VIADD R94, R217, 0x40 ;  /* 0x00000040d95e7836 */ /* 0x008fe20000000000 */
[----:B------:R-:W-:Y:S01]  /*ea30*/  ISETP.GE.AND P1, PT, R81, R0, PT ;  /* 0x000000005100720c */ /* 0x000fe20003f26270 */
[----:B------:R-:W-:Y:S01]  /*ea40*/  VIADD R81, R87, 0x40 ;  /* 0x0000004057517836 */ /* 0x000fe20000000000 */
[----:B0-----:R0:W-:Y:S01]  /*ea50*/  SYNCS.ARRIVE.TRANS64.RED.A1T0 RZ, [R3+URZ], RZ ;  /* 0x000000ff03ff79a7 */ /* 0x0011e2000810043f */
[----:B------:R0:W1:Y:S01]  /*ea60*/  SHFL.IDX PT, R84, R32, RZ, 0x181f ;  /* 0x00181fff20547589 */ /* 0x00006200000e0000 */
[----:B------:R-:W-:-:S03]  /*ea70*/  SHF.R.S32.HI R94, RZ, 0x1f, R94 ;  /* 0x0000001fff5e7819 */ /* 0x000fc6000001145e */
[----:B------:R0:W2:Y:S01]  /*ea80*/  SHFL.IDX PT, R88, R86, RZ, 0x181f ;  /* 0x00181fff56587589 */ /* 0x0000a200000e0000 */
[----:B------:R-:W-:Y:S02]  /*ea90*/  ISETP.GE.AND P0, PT, R81, R0, PT ;  /* 0x000000005100720c */ /* 0x000fe40003f06270 */
[----:B------:R-:W-:Y:S01]  /*eaa0*/  SHF.R.S32.HI R95, RZ, 0x1f, R217 ;  /* 0x0000001fff5f7819 */ /* 0x000fe200000114d9 */
[----:B------:R-:W-:Y:S10]  /*eab0*/  @P2 BRA `(.L_x_9803) ;  /* 0x0000000000442947 */ /* 0x000ff40003800000 */
[----:B------:R-:W-:Y:S02]  /*eac0*/  ULDC UR4, c[0x0][0xac8] ;  /* 0x0002b20000047ab9 */ /* 0x000fe40000000800 */
[----:B------:R-:W-:Y:S02]  /*ead0*/  ISETP.GE.AND P2, PT, R217, UR4, PT ;  /* 0x00000004d9007c0c */ /* 0x000fe4000bf46270 */
[----:B------:R-:W-:Y:S02]  /*eae0*/  ISETP.GE.AND P3, PT, R93, UR4, PT ;  /* 0x000000045d007c0c */ /* 0x000fe4000bf66270 */
[----:B------:R-:W-:-:S09]  /*eaf0*/  ISETP.GE.AND P4, PT, R91, UR4, PT ;  /* 0x000000045b007c0c */ /* 0x000fd2000bf86270 */
[----:B-1----:R-:W-:-:S04]  /*eb00*/  @!P2 LEA R20, P5, R217, R84, 0x1 ;  /* 0x00000054d914a211 */ /* 0x002fc800078a08ff */
[----:B--2---:R-:W-:Y:S02]  /*eb10*/  @!P2 LEA.HI.X R21, R217, R88, R95, 0x1, P5 ;  /* 0x00000058d915a211 */ /* 0x004fe400028f0c5f */
[----:B------:R-:W-:-:S03]  /*eb20*/  ISETP.GE.AND P5, PT, R89, UR4, PT ;  /* 0x0000000459007c0c */ /* 0x000fc6000bfa6270 */
[----:B-----5:R3:W-:Y:S01]  /*eb30*/  @!P2 ST.E.128 desc[UR40][R20.64], R4 ;  /* 0x000000041400a985 */ /* 0x0207e2000c101d28 */
[----:B------:R-:W-:-:S04]  /*eb40*/  @!P3 LEA R80, P2, R93, R84, 0x1 ;  /* 0x000000545d50b211 */ /* 0x000fc800078408ff */
        /* <DEDUP_REMOVED lines=8> */
.L_x_9803:
[----:B------:R-:W-:Y:S05]  /*ebd0*/  BSYNC B1 ;  /* 0x0000000000017941 */ /* 0x000fea0003800000 */
.L_x_9802:
        /* <DEDUP_REMOVED lines=9> */
[----:B0-----:R-:W-:-:S04]  /*ec70*/  @!P4 LEA R4, P5, R217, R28, 0x1 ;  /* 0x0000001cd904c211 */ /* 0x001fc800078a08ff */
[----:B----4-:R-:W-:Y:S02]  /*ec80*/  @!P4 LEA.HI.X R5, R217, R30, R95, 0x1, P5 ;  /* 0x0000001ed905c211 */ /* 0x010fe400028f0c5f */
[----:B------:R-:W-:-:S03]  /*ec90*/  @!P3 LEA R6, P5, R93, R28, 0x1 ;  /* 0x0000001c5d06b211 */ /* 0x000fc600078a08ff */
[----:B------:R0:W-:Y:S01]  /*eca0*/  @!P4 ST.E.128 desc[UR40][R4.64], R8 ;  /* 0x000000080400c985 */ /* 0x0001e2000c101d28 */
        /* <DEDUP_REMOVED lines=8> */
.L_x_9805:
[----:B------:R-:W-:Y:S05]  /*ed30*/  BSYNC B1 ;  /* 0x0000000000017941 */ /* 0x000fea0003800000 */
.L_x_9804:
[----:B0-----:R0:W0:Y:S01]  /*ed40*/  SHFL.IDX PT, R20, R86, 0x2, 0x181f ;  /* 0x00581f0056147f89 */ /* 0x00102200000e0000 */
        /* <DEDUP_REMOVED lines=8> */
[-C--:B0-----:R-:W-:Y:S02]  /*edd0*/  @!P3 LEA R4, P5, R217, R10.reuse, 0x1 ;  /* 0x0000000ad904b211 */ /* 0x081fe400078a08ff */
[----:B------:R-:W-:Y:S02]  /*ede0*/  @!P2 LEA R6, P4, R93, R10, 0x1 ;  /* 0x0000000a5d06a211 */ /* 0x000fe400078808ff */
[----:B------:R-:W-:Y:S02]  /*edf0*/  @!P3 LEA.HI.X R5, R217, R20, R95, 0x1, P5 ;  /* 0x00000014d905b211 */ /* 0x000fe400028f0c5f */
        /* <DEDUP_REMOVED lines=9> */
.L_x_9807:
[----:B------:R-:W-:Y:S05]  /*ee90*/  BSYNC B1 ;  /* 0x0000000000017941 */ /* 0x000fea0003800000 */
.L_x_9806:
[----:B------:R-:W-:Y:S01]  /*eea0*/  VIADD R3, R87, 0x60 ;  /* 0x0000006057037836 */ /* 0x000fe20000000000 */
[----:B0--3--:R-:W3:Y:S04]  /*eeb0*/  SHFL.IDX PT, R86, R86, 0x3, 0x181f ;  /* 0x00781f0056567f89 */ /* 0x009ee800000e0000 */
[----:B------:R-:W-:Y:S01]  /*eec0*/  ISETP.GE.AND P0, PT, R3, R0, PT ;  /* 0x000000000300720c */ /* 0x000fe20003f06270 */
[----:B------:R-:W0:-:S12]  /*eed0*/  SHFL.IDX PT, R32, R32, 0x3, 0x181f ;  /* 0x00781f0020207f89 */ /* 0x000e1800000e0000 */
[----:B------:R-:W-:Y:S05]  /*eee0*/  @P0 BRA `(.L_x_9808) ;  /* 0x0000001000780947 */ /* 0x000fea0003800000 */
[----:B------:R-:W-:Y:S02]  /*eef0*/  ULDC UR4, c[0x0][0xac8] ;  /* 0x0002b20000047ab9 */ /* 0x000fe40000000800 */
[----:B------:R-:W-:Y:S02]  /*ef00*/  ISETP.GE.AND P3, PT, R217, UR4, PT ;  /* 0x00000004d9007c0c */ /* 0x000fe4000bf66270 */
[----:B------:R-:W-:Y:S02]  /*ef10*/  ISETP.GE.AND P4, PT, R93, UR4, PT ;  /* 0x000000045d007c0c */ /* 0x000fe4000bf86270 */
[----:B------:R-:W-:-:S09]  /*ef20*/  ISETP.GE.AND P5, PT, R91, UR4, PT ;  /* 0x000000045b007c0c */ /* 0x000fd2000bfa6270 */
[-C--:B0-----:R-:W-:Y:S02]  /*ef30*/  @!P3 LEA R4, P0, R217, R32.reuse, 0x1 ;  /* 0x00000020d904b211 */ /* 0x081fe400078008ff */
[-C--:B------:R-:W-:Y:S02]  /*ef40*/  @!P4 LEA R6, P1, R93, R32.reuse, 0x1 ;  /* 0x000000205d06c211 */ /* 0x080fe400078208ff */
[----:B------:R-:W-:Y:S02]  /*ef50*/  @!P5 LEA R8, P2, R91, R32, 0x1 ;  /* 0x000000205b08d211 */ /* 0x000fe400078408ff */
[-C--:B---3--:R-:W-:Y:S02]  /*ef60*/  @!P3 LEA.HI.X R5, R217, R86.reuse, R95, 0x1, P0 ;  /* 0x00000056d905b211 */ /* 0x088fe400000f0c5f */
        /* <DEDUP_REMOVED lines=11> */
.L_x_9800:
        /* <DEDUP_REMOVED lines=12> */
[----:B------:R-:W-:-:S13]  /*f0e0*/  ISETP.NE.AND.EX P1, PT, RZ, UR5, PT, P1 ;  /* 0x00000005ff007c0c */ /* 0x000fda000bf25310 */
[----:B------:R-:W-:Y:S01]  /*f0f0*/  @P1 IADD3 R6, P2, R6, UR4, RZ ;  /* 0x0000000406061c10 */ /* 0x000fe2000ff5e0ff */
[----:B------:R-:W-:Y:S02]  /*f100*/  ULDC UR4, c[0x0][0xa88] ;  /* 0x0002a20000047ab9 */ /* 0x000fe40000000800 */
[----:B------:R-:W-:Y:S01]  /*f110*/  IMAD.U32 R8, RZ, RZ, UR4 ;  /* 0x00000004ff087e24 */ /* 0x000fe2000f8e00ff */
[----:B------:R-:W-:-:S05]  /*f120*/  @P1 IADD3.X R7, R3, UR5, RZ, P2, !PT ;  /* 0x0000000503071c10 */ /* 0x000fca00097fe4ff */
[----:B------:R2:W5:Y:S01]  /*f130*/  @P1 LDG.E R8, desc[UR40][R6.64] ;  /* 0x0000002806081981 */ /* 0x000562000c1e1900 */
[----:B----4-:R-:W-:Y:S01]  /*f140*/  ISETP.NE.AND P2, PT, R21, 0x1, PT ;  /* 0x000000011500780c */ /* 0x010fe20003f45270 */
[----:B-----5:R-:W3:-:S12]  /*f150*/  S2R R28, SR_TID.X ;  /* 0x00000000001c7919 */ /* 0x020ed80000002100 */
[----:B------:R-:W4:Y:S08]  /*f160*/  @P2 LDC R20, c[0x0][0xbec] ;  /* 0x0002fb00ff142b82 */ /* 0x000f300000000800 */
[----:B------:R-:W0:Y:S01]  /*f170*/  @P2 LDC R25, c[0x0][0xbf0] ;  /* 0x0002fc00ff192b82 */ /* 0x000e220000000800 */
[----:B---3--:R-:W-:-:S05]  /*f180*/  VIADD R28, R28, 0xffffff80 ;  /* 0xffffff801c1c7836 */ /* 0x008fca0000000000 */
[----:B------:R-:W-:Y:S01]  /*f190*/  ISETP.GE.AND P3, PT, R28, 0x80, PT ;  /* 0x000000801c00780c */ /* 0x000fe20003f66270 */
[----:B--2---:R-:W-:-:S12]  /*f1a0*/  @P1 BRA `(.L_x_9809) ;  /* 0x0000000000101947 */ /* 0x004fd80003800000 */
[----:B------:R-:W-:Y:S05]  /*f1b0*/  @!P0 BRA `(.L_x_9809) ;  /* 0x00000000000c8947 */ /* 0x000fea0003800000 */
[----:B------:R-:W2:Y:S04]  /*f1c0*/  LDG.E R3, desc[UR40][R4.64] ;  /* 0x0000002804037981 */ /* 0x000ea8000c1e1900 */
[----:B------:R-:W2:Y:S02]  /*f1d0*/  LDG.E R8, desc[UR40][R4.64+0x4] ;  /* 0x0000042804087981 */ /* 0x000ea4000c1e1900 */
[----:B--2---:R-:W-:-:S07]  /*f1e0*/  IMAD.IADD R8, R8, 0x1, -R3 ;  /* 0x0000000108087824 */ /* 0x004fce00078e0a03 */
.L_x_9809:
[----:B------:R-:W2:Y:S04]  /*f1f0*/  LDL.LU R4, [R1+0x24] ;  /* 0x0000240001047983 */ /* 0x000ea80000300800 */
[----:B------:R-:W3:Y:S04]  /*f200*/  LDL.LU R3, [R1+0x38] ;  /* 0x0000380001037983 */ /* 0x000ee80000300800 */
[----:B------:R-:W4:Y:S04]  /*f210*/  LDL R27, [R1+0x18] ;  /* 0x00001800011b7983 */ /* 0x000f280000100800 */
[----:B------:R0:W5:Y:S01]  /*f220*/  LDL R24, [R1+0x2c] ;  /* 0x00002c0001187983 */ /* 0x0001620000100800 */
[----:B------:R-:W-:Y:S01]  /*f230*/  BSSY B1, `(.L_x_9810) ;  /* 0x000002e000017945 */ /* 0x000fe20003800000 */
[----:B------:R-:W-:-:S02]  /*f240*/  SHF.R.S32.HI R11, RZ, 0x1f, R0 ;  /* 0x0000001fff0b7819 */ /* 0x000fc40000011400 */
[----:B--2---:R-:W-:Y:S02]  /*f250*/  SEL R13, R4, RZ, !P0 ;  /* 0x000000ff040d7207 */ /* 0x004fe40004000000 */
[----:B---3--:R-:W-:Y:S02]  /*f260*/  SEL R12, R3, RZ, !P0 ;  /* 0x000000ff030c7207 */ /* 0x008fe40004000000 */
[----:B----4-:R-:W-:Y:S01]  /*f270*/  SHF.R.S32.HI R10, RZ, 0x1f, R27 ;  /* 0x0000001fff0a7819 */ /* 0x010fe2000001141b */
[----:B0-----:R-:W-:Y:S06]  /*f280*/  @P3 BRA `(.L_x_9811) ;  /* 0x0000000000a03947 */ /* 0x001fec0003800000 */
[----:B------:R-:W0:Y:S01]  /*f290*/  S2R R3, SR_TID.X ;  /* 0x0000000000037919 */ /* 0x000e220000002100 */
[----:B------:R-:W2:Y:S02]  /*f2a0*/  LDC R14, c[0x0][0xbe8] ;  /* 0x0002fa00ff0e7b82 */ /* 0x000ea40000000800 */
[----:B--2---:R-:W-:Y:S02]  /*f2b0*/  IMAD R4, R8, R14, RZ ;  /* 0x0000000e08047224 */ /* 0x004fe400078e02ff */
[----:B0----5:R-:W-:-:S04]  /*f2c0*/  IMAD R3, R24, 0x80, R3 ;  /* 0x0000008018037824 */ /* 0x021fc800078e0203 */
        /* <DEDUP_REMOVED lines=36> */
.L_x_9811:
[----:B------:R-:W-:Y:S05]  /*f510*/  BSYNC B1 ;  /* 0x0000000000017941 */ /* 0x000fea0003800000 */
.L_x_9810:
[--C-:B0-----:R-:W-:Y:S01]  /*f520*/  SHF.R.S32.HI R6, RZ, 0x1f, R28.reuse ;  /* 0x0000001fff067819 */ /* 0x101fe2000001141c */
[----:B------:R-:W-:Y:S01]  /*f530*/  ULDC.64 UR4, c[0x0][0xaa0] ;  /* 0x0002a80000047ab9 */ /* 0x000fe20000000a00 */
[----:B------:R-:W-:Y:S01]  /*f540*/  SHF.R.S32.HI R26, RZ, 0x1f, R28 ;  /* 0x0000001fff1a7819 */ /* 0x000fe2000001141c */
[----:B------:R-:W-:Y:S01]  /*f550*/  IMAD R3, R11, UR4, RZ ;  /* 0x000000040b037c24 */ /* 0x000fe2000f8e02ff */
[-C--:B------:R-:W-:Y:S01]  /*f560*/  LEA.HI R6, R6, R28.reuse, RZ, 0x3 ;  /* 0x0000001c06067211 */ /* 0x080fe200078f18ff */
[----:B------:R-:W-:Y:S01]  /*f570*/  IMAD.WIDE.U32 R4, R0, UR4, RZ ;  /* 0x0000000400047c25 */ /* 0x000fe2000f8e00ff */
[----:B------:R-:W-:Y:S02]  /*f580*/  LEA.HI R26, R26, R28, RZ, 0x3 ;  /* 0x0000001c1a1a7211 */ /* 0x000fe400078f18ff */
[----:B------:R-:W-:Y:S01]  /*f590*/  LOP3.LUT R6, R6, 0xfffffff8, RZ, 0xc0, !PT ;  /* 0xfffffff806067812 */ /* 0x000fe200078ec0ff */
[----:B------:R-:W-:Y:S01]  /*f5a0*/  IMAD R3, R0, UR5, R3 ;  /* 0x0000000500037c24 */ /* 0x000fe2000f8e0203 */
[----:B------:R-:W-:Y:S01]  /*f5b0*/  SHF.R.S32.HI R26, RZ, 0x3, R26 ;  /* 0x00000003ff1a7819 */ /* 0x000fe2000001141a */
[----:B------:R-:W-:-:S02]  /*f5c0*/  ULDC.64 UR4, c[0x0][0xae8] ;  /* 0x0002ba0000047ab9 */ /* 0x000fc40000000a00 */
[----:B------:R-:W-:Y:S02]  /*f5d0*/  IMAD.IADD R6, R28, 0x1, -R6 ;  /* 0x000000011c067824 */ /* 0x000fe400078e0a06 */
[----:B------:R-:W-:Y:S02]  /*f5e0*/  IMAD.IADD R5, R5, 0x1, R3 ;  /* 0x0000000105057824 */ /* 0x000fe400078e0203 */
[----:B------:R-:W-:Y:S02]  /*f5f0*/  IMAD R0, R6, 0x20, R26 ;  /* 0x0000002006007824 */ /* 0x000fe400078e021a */
[----:B------:R-:W-:Y:S02]  /*f600*/  IMAD R6, R10, UR4, RZ ;  /* 0x000000040a067c24 */ /* 0x000fe4000f8e02ff */
[----:B-----5:R-:W-:Y:S02]  /*f610*/  IMAD R9, R24, 0x80, R0 ;  /* 0x0000008018097824 */ /* 0x020fe400078e0200 */
[----:B------:R-:W-:-:S02]  /*f620*/  IMAD R7, R27, UR5, R6 ;  /* 0x000000051b077c24 */ /* 0x000fc4000f8e0206 */
[----:B------:R-:W-:-:S04]  /*f630*/  @P2 IMAD.HI.U32 R0, R9, R20, RZ ;  /* 0x0000001409002227 */ /* 0x000fc800078e00ff */
        /* <DEDUP_REMOVED lines=30> */
.L_x_9990:
[----:B------:R-:W-:Y:S01]  /*f820*/  IMAD R8, R8, R21, RZ ;  /* 0x0000001508087224 */ /* 0x000fe200078e02ff */
[----:B------:R-:W-:Y:S01]  /*f830*/  BSSY B1, `(.L_x_9813) ;  /* 0x000001f000017945 */ /* 0x000fe20003800000 */
[----:B------:R-:W-:-:S05]  /*f840*/  IMAD R7, R24, 0x80, R26 ;  /* 0x0000008018077824 */ /* 0x000fca00078e021a */
[----:B------:R-:W-:-:S13]  /*f850*/  ISETP.GE.AND P0, PT, R7, R8, PT ;  /* 0x000000080700720c */ /* 0x000fda0003f06270 */
[----:B------:R-:W-:Y:S05]  /*f860*/  @P0 BRA `(.L_x_9814) ;  /* 0x00000000006c0947 */ /* 0x000fea0003800000 */
[----:B------:R-:W-:Y:S01]  /*f870*/  ULDC UR4, c[0x0][0xac8] ;  /* 0x0002b20000047ab9 */ /* 0x000fe20000000800 */
[C---:B------:R-:W-:Y:S01]  /*f880*/  VIADD R15, R217.reuse, 0x40 ;  /* 0x00000040d90f7836 */ /* 0x040fe20000000000 */
[C---:B------:R-:W-:Y:S01]  /*f890*/  ISETP.GE.AND P3, PT, R217.reuse, UR4, PT ;  /* 0x00000004d9007c0c */ /* 0x040fe2000bf66270 */
[C---:B------:R-:W-:Y:S01]  /*f8a0*/  VIADD R9, R217.reuse, 0x80 ;  /* 0x00000080d9097836 */ /* 0x040fe20000000000 */
[----:B------:R-:W-:Y:S01]  /*f8b0*/  SHF.R.S32.HI R6, RZ, 0x1f, R217 ;  /* 0x0000001fff067819 */ /* 0x000fe200000114d9 */
[----:B------:R-:W-:Y:S01]  /*f8c0*/  VIADD R5, R217, 0xc0 ;  /* 0x000000c0d9057836 */ /* 0x000fe20000000000 */
[----:B------:R-:W-:Y:S01]  /*f8d0*/  ISETP.GE.AND P2, PT, R15, UR4, PT ;  /* 0x000000040f007c0c */ /* 0x000fe2000bf46270 */
[----:B------:R-:W-:Y:S01]  /*f8e0*/  VIADD R25, R217, 0x40 ;  /* 0x00000040d9197836 */ /* 0x000fe20000000000 */
[----:B------:R-:W-:Y:S01]  /*f8f0*/  ISETP.GE.AND P1, PT, R9, UR4, PT ;  /* 0x0000000409007c0c */ /* 0x000fe2000bf26270 */
[----:B------:R-:W-:Y:S01]  /*f900*/  VIADD R24, R217, 0x80 ;  /* 0x00000080d9187836 */ /* 0x000fe20000000000 */
[----:B------:R-:W-:-:S02]  /*f910*/  ISETP.GE.AND P0, PT, R5, UR4, PT ;  /* 0x0000000405007c0c */ /* 0x000fc4000bf06270 */
[----:B------:R-:W-:Y:S02]  /*f920*/  SHF.R.S32.HI R25, RZ, 0x1f, R25 ;  /* 0x0000001fff197819 */ /* 0x000fe40000011419 */
[----:B------:R-:W-:Y:S02]  /*f930*/  SHF.R.S32.HI R24, RZ, 0x1f, R24 ;  /* 0x0000001fff187819 */ /* 0x000fe40000011418 */
[----:B---3--:R-:W-:-:S03]  /*f940*/  @!P3 LEA R10, P5, R217, R14, 0x1 ;  /* 0x0000000ed90ab211 */ /* 0x008fc600078a08ff */
[----:B------:R-:W-:Y:S02]  /*f950*/  @!P2 LEA R12, P4, R15, R14, 0x1 ;  /* 0x0000000e0f0ca211 */ /* 0x000fe400078808ff */
[C---:B--2---:R-:W-:Y:S01]  /*f960*/  @!P3 LEA.HI.X R11, R217.reuse, R0, R6, 0x1, P5 ;  /* 0x00000000d90bb211 */ /* 0x044fe200028f0c06 */
[----:B------:R-:W-:Y:S01]  /*f970*/  VIADD R6, R217, 0xc0 ;  /* 0x000000c0d9067836 */ /* 0x000fe20000000000 */
[----:B------:R-:W-:Y:S02]  /*f980*/  @!P1 LEA R20, P5, R9, R14, 0x1 ;  /* 0x0000000e09149211 */ /* 0x000fe400078a08ff */
[----:B------:R-:W-:Y:S01]  /*f990*/  @!P2 LEA.HI.X R13, R15, R0, R25, 0x1, P4 ;  /* 0x000000000f0da211 */ /* 0x000fe200020f0c19 */
[----:B------:R4:W-:Y:S01]  /*f9a0*/  @!P3 ST.E.128 desc[UR40][R10.64], RZ ;  /* 0x000000ff0a00b985 */ /* 0x0009e2000c101d28 */
[----:B------:R-:W-:Y:S02]  /*f9b0*/  SHF.R.S32.HI R6, RZ, 0x1f, R6 ;  /* 0x0000001fff067819 */ /* 0x000fe40000011406 */
[----:B------:R-:W-:Y:S01]  /*f9c0*/  @!P0 LEA R14, P4, R5, R14, 0x1 ;  /* 0x0000000e050e8211 */ /* 0x000fe200078808ff */
[----:B------:R4:W-:Y:S01]  /*f9d0*/  @!P2 ST.E.128 desc[UR40][R12.64], RZ ;  /* 0x000000ff0c00a985 */ /* 0x0009e2000c101d28 */
[----:B------:R-:W-:-:S02]  /*f9e0*/  @!P1 LEA.HI.X R21, R9, R0, R24, 0x1, P5 ;  /* 0x0000000009159211 */ /* 0x000fc400028f0c18 */
[----:B------:R-:W-:-:S03]  /*f9f0*/  @!P0 LEA.HI.X R15, R5, R0, R6, 0x1, P4 ;  /* 0x00000000050f8211 */ /* 0x000fc600020f0c06 */
[----:B------:R4:W-:Y:S04]  /*fa00*/  @!P1 ST.E.128 desc[UR40][R20.64], RZ ;  /* 0x000000ff14009985 */ /* 0x0009e8000c101d28 */
[----:B------:R4:W-:Y:S02]  /*fa10*/  @!P0 ST.E.128 desc[UR40][R14.64], RZ ;  /* 0x000000ff0e008985 */ /* 0x0009e4000c101d28 */
.L_x_9814:
[----:B------:R-:W-:Y:S05]  /*fa20*/  BSYNC B1 ;  /* 0x0000000000017941 */ /* 0x000fea0003800000 */
.L_x_9813:
[----:B------:R-:W-:-:S03]  /*fa30*/  UMOV UR4, 0xffffffff ;  /* 0xffffffff00047882 */ /* 0x000fc60000000000 */
[----:B------:R-:W-:Y:S05]  /*fa40*/  BRA.DIV UR4, `(.L_x_9815) ;  /* 0x0000007e04547947 */ /* 0x000fea000b800000 */
[----:B--2---:R2:W0:Y:S04]  /*fa50*/  SHFL.IDX PT, R0, R4, 0x1, 0x181f ;  /* 0x00381f0004007f89 */ /* 0x00442800000e0000 */
[----:B---34-:R2:W3:Y:S02]  /*fa60*/  SHFL.IDX PT, R14, R3, 0x1, 0x181f ;  /* 0x00381f00030e7f89 */ /* 0x0184e400000e0000 */
.L_x_9994:
[----:B------:R-:W-:Y:S01]  /*fa70*/  VIADD R5, R7, 0x20 ;  /* 0x0000002007057836 */ /* 0x000fe20000000000 */
[----:B------:R-:W-:Y:S04]  /*fa80*/  BSSY B1, `(.L_x_9816) ;  /* 0x000001e000017945 */ /* 0x000fe80003800000 */
        /* <DEDUP_REMOVED lines=9> */
[C---:B------:R-:W-:Y:S01]  /*fb20*/  VIADD R26, R217.reuse, 0x40 ;  /* 0x00000040d91a7836 */ /* 0x040fe20000000000 */
[----:B------:R-:W-:Y:S01]  /*fb30*/  ISETP.GE.AND P1, PT, R24, UR4, PT ;  /* 0x0000000418007c0c */ /* 0x000fe2000bf26270 */
[----:B------:R-:W-:Y:S01]  /*fb40*/  VIADD R25, R217, 0x80 ;  /* 0x00000080d9197836 */ /* 0x000fe20000000000 */
[----:B------:R-:W-:-:S02]  /*fb50*/  ISETP.GE.AND P0, PT, R6, UR4, PT ;  /* 0x0000000406007c0c */ /* 0x000fc4000bf06270 */
[----:B------:R-:W-:Y:S02]  /*fb60*/  SHF.R.S32.HI R26, RZ, 0x1f, R26 ;  /* 0x0000001fff1a7819 */ /* 0x000fe4000001141a */
[----:B------:R-:W-:Y:S02]  /*fb70*/  SHF.R.S32.HI R25, RZ, 0x1f, R25 ;  /* 0x0000001fff197819 */ /* 0x000fe40000011419 */
[----:B---3--:R-:W-:-:S03]  /*fb80*/  @!P3 LEA R10, P5, R217, R14, 0x1 ;  /* 0x0000000ed90ab211 */ /* 0x008fc600078a08ff */
[----:B------:R-:W-:Y:S02]  /*fb90*/  @!P2 LEA R12, P4, R15, R14, 0x1 ;  /* 0x0000000e0f0ca211 */ /* 0x000fe400078808ff */
[C---:B0-----:R-:W-:Y:S01]  /*fba0*/  @!P3 LEA.HI.X R11, R217.reuse, R0, R9, 0x1, P5 ;  /* 0x00000000d90bb211 */ /* 0x041fe200028f0c09 */
        /* <DEDUP_REMOVED lines=11> */
.L_x_9817:
[----:B------:R-:W-:Y:S05]  /*fc60*/  BSYNC B1 ;  /* 0x0000000000017941 */ /* 0x000fea0003800000 */
.L_x_9816:
[----:B------:R-:W-:-:S03]  /*fc70*/  UMOV UR4, 0xffffffff ;  /* 0xffffffff00047882 */ /* 0x000fc60000000000 */
[----:B------:R-:W-:Y:S05]  /*fc80*/  BRA.DIV UR4, `(.L_x_9818) ;  /* 0x0000007e040c7947 */ /* 0x000fea000b800000 */
[----:B0-----:R0:W0:Y:S04]  /*fc90*/  SHFL.IDX PT, R0, R4, 0x2, 0x181f ;  /* 0x00581f0004007f89 */ /* 0x00102800000e0000 */
[----:B---34-:R3:W4:Y:S02]  /*fca0*/  SHFL.IDX PT, R14, R3, 0x2, 0x181f ;  /* 0x00581f00030e7f89 */ /* 0x01872400000e0000 */
.L_x_9998:
        /* <DEDUP_REMOVED lines=17> */
[----:B----4-:R-:W-:-:S03]  /*fdc0*/  @!P3 LEA R10, P5, R217, R14, 0x1 ;  /* 0x0000000ed90ab211 */ /* 0x010fc600078a08ff */
        /* <DEDUP_REMOVED lines=13> */
.L_x_9820:
[----:B------:R-:W-:Y:S05]  /*fea0*/  BSYNC B1 ;  /* 0x0000000000017941 */ /* 0x000fea0003800000 */
.L_x_9819:
[----:B------:R-:W-:-:S03]  /*feb0*/  UMOV UR4, 0xffffffff ;  /* 0xffffffff00047882 */ /* 0x000fc60000000000 */
[----:B------:R-:W-:Y:S05]  /*fec0*/  BRA.DIV UR4, `(.L_x_9821) ;  /* 0x0000007a04c47947 */ /* 0x000fea000b800000 */
[----:B0-----:R0:W0:Y:S04]  /*fed0*/  SHFL.IDX PT, R0, R4, 0x3, 0x181f ;  /* 0x00781f0004007f89 */ /* 0x00102800000e0000 */
[----:B----4-:R4:W0:Y:S02]  /*fee0*/  SHFL.IDX PT, R14, R3, 0x3, 0x181f ;  /* 0x00781f00030e7f89 */ /* 0x01082400000e0000 */
.L_x_10002:
[----:B--234-:R-:W-:-:S05]  /*fef0*/  VIADD R3, R7, 0x60 ;  /* 0x0000006007037836 */ /* 0x01cfca0000000000 */
[----:B------:R-:W-:-:S13]  /*ff00*/  ISETP.GE.AND P0, PT, R3, R8, PT ;  /* 0x000000080300720c */ /* 0x000fda0003f06270 */
[----:B------:R-:W-:Y:S05]  /*ff10*/  @P0 BRA `(.L_x_9808) ;  /* 0x00000000006c0947 */ /* 0x000fea0003800000 */
[C---:B------:R-:W-:Y:S01]  /*ff20*/  VIADD R15, R217.reuse, 0x40 ;  /* 0x00000040d90f7836 */ /* 0x040fe20000000000 */
[----:B------:R-:W-:Y:S01]  /*ff30*/  ULDC UR4, c[0x0][0xac8] ;  /* 0x0002b20000047ab9 */ /* 0x000fe20000000800 */
[C---:B------:R-:W-:Y:S01]  /*ff40*/  VIADD R12, R217.reuse, 0x80 ;  /* 0x00000080d90c7836 */ /* 0x040fe20000000000 */
[C---:B------:R-:W-:Y:S01]  /*ff50*/  ISETP.GE.AND P3, PT, R217.reuse, UR4, PT ;  /* 0x00000004d9007c0c */ /* 0x040fe2000bf66270 */
[----:B------:R-:W-:Y:S01]  /*ff60*/  VIADD R10, R217, 0xc0 ;  /* 0x000000c0d90a7836 */ /* 0x000fe20000000000 */
[----:B------:R-:W-:Y:S01]  /*ff70*/  ISETP.GE.AND P2, PT, R15, UR4, PT ;  /* 0x000000040f007c0c */ /* 0x000fe2000bf46270 */
[C---:B------:R-:W-:Y:S01]  /*ff80*/  VIADD R20, R217.reuse, 0x40 ;  /* 0x00000040d9147836 */ /* 0x040fe20000000000 */
[----:B------:R-:W-:Y:S01]  /*ff90*/  ISETP.GE.AND P1, PT, R12, UR4, PT ;  /* 0x000000040c007c0c */ /* 0x000fe2000bf26270 */
[C---:B------:R-:W-:Y:S01]  /*ffa0*/  VIADD R13, R217.reuse, 0x80 ;  /* 0x00000080d90d7836 */ /* 0x040fe20000000000 */
[----:B------:R-:W-:Y:S01]  /*ffb0*/  ISETP.GE.AND P0, PT, R10, UR4, PT ;  /* 0x000000040a007c0c */ /* 0x000fe2000bf06270 */
[----:B------:R-:W-:Y:S01]  /*ffc0*/  VIADD R11, R217, 0xc0 ;  /* 0x000000c0d90b7836 */ /* 0x000fe20000000000 */
[----:B------:R-:W-:-:S02]  /*ffd0*/  SHF.R.S32.HI R9, RZ, 0x1f, R217 ;  /* 0x0000001fff097819 */ /* 0x000fc400000114d9 */
[----:B------:R-:W-:Y:S02]  /*ffe0*/  SHF.R.S32.HI R20, RZ, 0x1f, R20 ;  /* 0x0000001fff147819 */ /* 0x000fe40000011414 */
[----:B------:R-:W-:Y:S02]  /*fff0*/  SHF.R.S32.HI R13, RZ, 0x1f, R13 ;  /* 0x0000001fff0d7819 */ /* 0x000fe4000001140d */
[-C--:B0-----:R-:W-:Y:S02]  /*10000*/  @!P3 LEA R4, P5, R217, R14.reuse, 0x1 ;  /* 0x0000000ed904b211 */ /* 0x081fe400078a08ff */
[----:B------:R-:W-:Y:S02]  /*10010*/  @!P2 LEA R6, P4, R15, R14, 0x1 ;  /* 0x0000000e0f06a211 */ /* 0x000fe400078808ff */
[----:B------:R-:W-:Y:S02]  /*10020*/  @!P3 LEA.HI.X R5, R217, R0, R9, 0x1, P5 ;  /* 0x00000000d905b211 */ /* 0x000fe400028f0c09 */
[----:B------:R-:W-:-:S02]  /*10030*/  @!P1 LEA R8, P5, R12, R14, 0x1 ;  /* 0x0000000e0c089211 */ /* 0x000fc400078a08ff */
[----:B------:R-:W-:Y:S01]  /*10040*/  @!P2 LEA.HI.X R7, R15, R0, R20, 0x1, P4 ;  /* 0x000000000f07a211 */ /* 0x000fe200020f0c14 */
[----:B------:R2:W-:Y:S01]  /*10050*/  @!P3 ST.E.128 desc[UR40][R4.64], RZ ;  /* 0x000000ff0400b985 */ /* 0x0005e2000c101d28 */
[----:B------:R-:W-:Y:S02]  /*10060*/  SHF.R.S32.HI R11, RZ, 0x1f, R11 ;  /* 0x0000001fff0b7819 */ /* 0x000fe4000001140b */
[----:B------:R-:W-:Y:S01]  /*10070*/  @!P0 LEA R14, P4, R10, R14, 0x1 ;  /* 0x0000000e0a0e8211 */ /* 0x000fe200078808ff */
[----:B------:R2:W-:Y:S01]  /*10080*/  @!P2 ST.E.128 desc[UR40][R6.64], RZ ;  /* 0x000000ff0600a985 */ /* 0x0005e2000c101d28 */
[-C--:B------:R-:W-:Y:S02]  /*10090*/  @!P1 LEA.HI.X R9, R12, R0.reuse, R13, 0x1, P5 ;  /* 0x000000000c099211 */ /* 0x080fe400028f0c0d */
[----:B------:R-:W-:-:S03]  /*100a0*/  @!P0 LEA.HI.X R15, R10, R0, R11, 0x1, P4 ;  /* 0x000000000a0f8211 */ /* 0x000fc600020f0c0b */
[----:B------:R2:W-:Y:S04]  /*100b0*/  @!P1 ST.E.128 desc[UR40][R8.64], RZ ;  /* 0x000000ff08009985 */ /* 0x0005e8000c101d28 */
[----:B------:R2:W-:Y:S02]  /*100c0*/  @!P0 ST.E.128 desc[UR40][R14.64], RZ ;  /* 0x000000ff0e008985 */ /* 0x0005e4000c101d28 */
.L_x_9808:
[----:B------:R-:W-:Y:S05]  /*100d0*/  BSYNC B0 ;  /* 0x0000000000007941 */ /* 0x000fea0003800000 */
.L_x_9799:
[----:B------:R-:W-:Y:S02]  /*100e0*/  ULDC UR4, c[0x0][0xc3c] ;  /* 0x00030f0000047ab9 */ /* 0x000fe40000000800 */
[----:B------:R-:W-:-:S13]  /*100f0*/  ISETP.GE.AND P0, PT, R35, UR4, PT ;  /* 0x0000000423007c0c */ /* 0x000fda000bf06270 */
[----:B------:R-:W-:Y:S05]  /*10100*/  @!P0 BRA `(.L_x_9822) ;  /* 0xffffff1000008947 */ /* 0x000fea000383ffff */
[----:B------:R-:W-:Y:S05]  /*10110*/  BRA `(.L_x_9679) ;  /* 0x0000006400c07947 */ /* 0x000fea0003800000 */
.L_x_9677:
[----:B------:R-:W-:-:S08]  /*10120*/  NOP ;  /* 0x0000000000007918 */ /* 0x000fd00000000000 */
[----:B--2---:R-:W0:-:S00]  /*10130*/  USETMAXREG.DEALLOC.CTAPOOL 0x28 ;  /* 0x00000028000079c8 */ /* 0x004e0000080e0500 */
        /* <DEDUP_REMOVED lines=14> */
.L_x_9823:
        /* <DEDUP_REMOVED lines=41> */
.L_x_9829:
        /* <DEDUP_REMOVED lines=12> */
.L_x_9828:
[----:B------:R-:W-:Y:S05]  /*10570*/  BSYNC B0 ;  /* 0x0000000000007941 */ /* 0x000fea0003800000 */
.L_x_9827:
        /* <DEDUP_REMOVED lines=21> */
.L_x_9825:
        /* <DEDUP_REMOVED lines=15> */
.L_x_9830:
        /* <DEDUP_REMOVED lines=28> */
.L_x_9826:
[----:B------:R-:W-:Y:S02]  /*10980*/  IMAD.MOV.U32 R17, RZ, RZ, RZ ;  /* 0x000000ffff117224 */ /* 0x000fe400078e00ff */
[----:B------:R-:W-:Y:S02]  /*10990*/  IMAD.U32 R16, RZ, RZ, UR6 ;  /* 0x00000006ff107e24 */ /* 0x000fe4000f8e00ff */
[----:B------:R-:W-:-:S07]  /*109a0*/  IMAD.MOV.U32 R18, RZ, RZ, RZ ;  /* 0x000000ffff127224 */ /* 0x000fce00078e00ff */
.L_x_9831:
[----:B------:R-:W-:-:S13]  /*109b0*/  ISETP.NE.AND P0, PT, R5, RZ, PT ;  /* 0x000000ff0500720c */ /* 0x000fda0003f05270 */
[----:B------:R-:W0:Y:S01]  /*109c0*/  @!P0 S2R R3, SR_CgaCtaId ;  /* 0x0000000000038919 */ /* 0x000e220000008800 */
[----:B------:R-:W-:-:S04]  /*109d0*/  @!P0 MOV R2, 0x400 ;  /* 0x0000040000028802 */ /* 0x000fc80000000f00 */
[----:B0-----:R-:W-:-:S05]  /*109e0*/  @!P0 LEA R2, R3, R2, 0x18 ;  /* 0x0000000203028211 */ /* 0x001fca00078ec0ff */
[----:B------:R1:W-:Y:S01]  /*109f0*/  @!P0 STS.128 [R2+0x228d0], R16 ;  /* 0x0228d01002008388 */ /* 0x0003e20000000c00 */
[----:B------:R-:W-:Y:S06]  /*10a00*/  BAR.ARV 0x5, 0x180 ;  /* 0x0146000000007b1d */ /* 0x000fec0000002000 */
.L_x_9824:
[----:B------:R2:W-:Y:S01]  /*10a10*/  STL [R1+0x28], RZ ;  /* 0x000028ff01007387 */ /* 0x0005e20000100800 */
[----:B------:R-:W-:Y:S01]  /*10a20*/  ULDC UR4, c[0x0][0xc3c] ;  /* 0x00030f0000047ab9 */ /* 0x000fe20000000800 */
[----:B------:R-:W-:Y:S01]  /*10a30*/  IMAD.MOV.U32 R26, RZ, RZ, 0x1 ;  /* 0x00000001ff1a7424 */ /* 0x000fe200078e00ff */
[----:B0-----:R-:W-:Y:S01]  /*10a40*/  ISETP.GE.AND P0, PT, R19, UR4, PT ;  /* 0x0000000413007c0c */ /* 0x001fe2000bf06270 */
[----:B------:R-:W-:-:S12]  /*10a50*/  IMAD.MOV.U32 R25, RZ, RZ, RZ ;  /* 0x000000ffff197224 */ /* 0x000fd800078e00ff */
[----:B--2---:R-:W-:Y:S05]  /*10a60*/  @P0 BRA `(.L_x_9832) ;  /* 0x0000005800900947 */ /* 0x004fea0003800000 */
[----:B------:R-:W2:Y:S01]  /*10a70*/  LDL R4, [R1] ;  /* 0x0000000001047983 */ /* 0x000ea20000100800 */
        /* <DEDUP_REMOVED lines=21> */
[----:B------:R-:W-:-:S03]  /*10bd0*/  LOP3.LUT R2, R2, 0xc0, RZ, 0xfc, !PT ;  /* 0x000000c002027812 */ /* 0x000fc600078efcff */
[----:B------:R-:W-:-:S04]  /*10be0*/  IMAD.U32 R22, RZ, RZ, UR4 ;  /* 0x00000004ff167e24 */ /* 0x000fc8000f8e00ff */
[----:B------:R-:W-:Y:S01]  /*10bf0*/  IMAD R0, R30, 0x2, R22 ;  /* 0x000000021e007824 */ /* 0x000fe200078e0216 */
[----:B--2---:R-:W-:-:S05]  /*10c00*/  LOP3.LUT R4, R4, 0x2, RZ, 0xfc, !PT ;  /* 0x0000000204047812 */ /* 0x004fca00078efcff */
[----:B------:R0:W-:Y:S04]  /*10c10*/  STL [R1+0x3c], R4 ;  /* 0x00003c0401007387 */ /* 0x0001e80000100800 */
[----:B------:R0:W-:Y:S04]  /*10c20*/  STL [R1+0x28], RZ ;  /* 0x000028ff01007387 */ /* 0x0001e80000100800 */
[----:B------:R0:W-:Y:S02]  /*10c30*/  STL [R1+0x8], R0 ;  /* 0x0000080001007387 */ /* 0x0001e40000100800 */
.L_x_9931:
[----:B-1----:R-:W1:Y:S02]  /*10c40*/  LDC.64 R2, c[0x0][0xc88] ;  /* 0x00032200ff027b82 */ /* 0x002e640000000a00 */
[----:B-1----:R-:W-:-:S05]  /*10c50*/  IMAD.WIDE R2, R19, 0x4, R2 ;  /* 0x0000000413027825 */ /* 0x002fca00078e0202 */
[----:B------:R-:W0:Y:S01]  /*10c60*/  LDG.E R35, desc[UR40][R2.64] ;  /* 0x0000002802237981 */ /* 0x000e22000c1e1900 */
[----:B------:R-:W-:Y:S05]  /*10c70*/  YIELD ;  /* 0x0000000000007946 */ /* 0x000fea0003800000 */
[----:B------:R-:W-:Y:S01]  /*10c80*/  ULDC.64 UR4, c[0x0][0xa28] ;  /* 0x00028a0000047ab9 */ /* 0x000fe20000000a00 */
[----:B------:R-:W-:Y:S01]  /*10c90*/  IMAD.MOV.U32 R31, RZ, RZ, RZ ;  /* 0x000000ffff1f7224 */ /* 0x000fe200078e00ff */
[----:B------:R-:W-:Y:S01]  /*10ca0*/  ISETP.NE.U32.AND P0, PT, RZ, UR4, PT ;  /* 0x00000004ff007c0c */ /* 0x000fe2000bf05070 */
[----:B------:R-:W-:Y:S01]  /*10cb0*/  IMAD.MOV.U32 R6, RZ, RZ, RZ ;  /* 0x000000ffff067224 */ /* 0x000fe200078e00ff */
[----:B------:R-:W-:Y:S01]  /*10cc0*/  ULDC.64 UR8, c[0x0][0xa18] ;  /* 0x0002860000087ab9 */ /* 0x000fe20000000a00 */
        /* <DEDUP_REMOVED lines=19> */
[----:B--23--:R-:W-:-:S03]  /*10e00*/  IADD3 R4, P4, R28, UR6, RZ ;  /* 0x000000061c047c10 */ /* 0x00cfc6000ff9e0ff */
        /* <DEDUP_REMOVED lines=20> */
[----:B----4-:R-:W-:Y:S05]  /*10f50*/  @P2 BRA `(.L_x_9833) ;  /* 0x0000000000142947 */ /* 0x010fea0003800000 */
[----:B------:R-:W-:Y:S05]  /*10f60*/  @!P0 BRA `(.L_x_9833) ;  /* 0x0000000000108947 */ /* 0x000fea0003800000 */
[----:B0-----:R-:W2:Y:S04]  /*10f70*/  LDG.E R8, desc[UR40][R2.64] ;  /* 0x0000002802087981 */ /* 0x001ea8000c1e1900 */
[----:B------:R-:W2:Y:S02]  /*10f80*/  LDG.E R9, desc[UR40][R2.64+0x4] ;  /* 0x0000042802097981 */ /* 0x000ea4000c1e1900 */
[----:B--2---:R-:W-:-:S05]  /*10f90*/  IMAD.IADD R2, R9, 0x1, -R8 ;  /* 0x0000000109027824 */ /* 0x004fca00078e0a08 */
[----:B------:R1:W-:Y:S02]  /*10fa0*/  STL [R1+0x20], R2 ;  /* 0x0000200201007387 */ /* 0x0003e40000100800 */
.L_x_9833:
        /* <DEDUP_REMOVED lines=9> */
.L_x_9834:
        /* <DEDUP_REMOVED lines=9> */
.L_x_9835:
[----:B-12---:R-:W2:Y:S04]  /*110d0*/  @P1 LDG.E R2, desc[UR40][R4.64] ;  /* 0x0000002804021981 */ /* 0x006ea8000c1e1900 */
[----:B------:R-:W2:Y:S01]  /*110e0*/  @P1 LDG.E R3, desc[UR40][R4.64+0x4] ;  /* 0x0000042804031981 */ /* 0x000ea2000c1e1900 */
[----:B-----5:R-:W-:Y:S01]  /*110f0*/  IMAD.IADD R7, R7, 0x1, -R31 ;  /* 0x0000000107077824 */ /* 0x020fe200078e0a1f */
[----:B------:R-:W-:Y:S01]  /*11100*/  BSSY B0, `(.L_x_9836) ;  /* 0x0000138000007945 */ /* 0x000fe20003800000 */
[----:B--2---:R-:W-:-:S04]  /*11110*/  @P1 IMAD.IADD R6, R3, 0x1, -R2 ;  /* 0x0000000103061824 */ /* 0x004fc800078e0a02 */
[----:B0-----:R-:W-:-:S04]  /*11120*/  IMAD.IADD R8, R7, 0x1, R6 ;  /* 0x0000000107087824 */ /* 0x001fc800078e0206 */
[----:B------:R-:W-:Y:S01]  /*11130*/  VIADD R2, R8, 0x5f ;  /* 0x0000005f08027836 */ /* 0x000fe20000000000 */
[----:B------:R-:W-:Y:S03]  /*11140*/  STL [R1+0x4], R8 ;  /* 0x0000040801007387 */ /* 0x000fe60000100800 */
[----:B------:R-:W-:-:S05]  /*11150*/  IMAD.HI R2, R2, 0x2aaaaaab, RZ ;  /* 0x2aaaaaab02027827 */ /* 0x000fca00078e02ff */
[----:B------:R-:W-:-:S04]  /*11160*/  SHF.R.U32.HI R3, RZ, 0x1f, R2 ;  /* 0x0000001fff037819 */ /* 0x000fc80000011602 */
[----:B------:R-:W-:-:S05]  /*11170*/  LEA.HI.SX32 R4, R2, R3, 0x1c ;  /* 0x0000000302047211 */ /* 0x000fca00078fe2ff */
[--C-:B------:R-:W-:Y:S01]  /*11180*/  IMAD R2, R4, 0x60, -R7.reuse ;  /* 0x0000006004027824 */ /* 0x100fe200078e0a07 */
[----:B------:R0:W-:Y:S01]  /*11190*/  STL [R1+0x2c], R4 ;  /* 0x00002c0401007387 */ /* 0x0001e20000100800 */
[----:B------:R-:W-:-:S03]  /*111a0*/  IMAD.MOV R7, RZ, RZ, -R7 ;  /* 0x000000ffff077224 */ /* 0x000fc600078e0a07 */
[----:B------:R-:W-:Y:S02]  /*111b0*/  VIMNMX R2, R2, R6, PT ;  /* 0x0000000602027248 */ /* 0x000fe40003fe0100 */
[----:B------:R-:W-:-:S04]  /*111c0*/  VIMNMX R7, RZ, R7, !PT ;  /* 0x00000007ff077248 */ /* 0x000fc80007fe0100 */
[----:B------:R-:W-:-:S13]  /*111d0*/  ISETP.GT.AND P0, PT, R2, R7, PT ;  /* 0x000000070200720c */ /* 0x000fda0003f04270 */
[----:B0-----:R-:W-:Y:S02]  /*111e0*/  @P0 VIADD R4, R2, 0x5f ;  /* 0x0000005f02040836 */ /* 0x001fe40000000000 */
        /* <DEDUP_REMOVED lines=16> */
.L_x_10005:
[----:B-1----:R-:W-:Y:S02]  /*112f0*/  ISETP.NE.AND P0, PT, R14, RZ, PT ;  /* 0x000000ff0e00720c */ /* 0x002fe40003f05270 */
[----:B------:R-:W-:-:S11]  /*11300*/  PLOP3.LUT P6, PT, PT, PT, PT, 0x8, 0x0 ;  /* 0x000000000000781c */ /* 0x000fd60003fce170 */
[----:B------:R-:W-:Y:S05]  /*11310*/  @P0 BRA `(.L_x_9839) ;  /* 0x00000000000c0947 */ /* 0x000fea0003800000 */
[----:B------:R-:W-:-:S03]  /*11320*/  UMOV UR4, 0xffffffff ;  /* 0xffffffff00047882 */ /* 0x000fc60000000000 */
[----:B------:R-:W-:Y:S05]  /*11330*/  BRA.DIV UR4, `(.L_x_9840) ;  /* 0x0000006a04247947 */ /* 0x000fea000b800000 */
[----:B------:R-:W-:-:S13]  /*11340*/  ELECT P6, URZ, PT ;  /* 0x00000000003f782f */ /* 0x000fda00038c0000 */
.L_x_9839:
        /* <DEDUP_REMOVED lines=9> */
.L_x_10008:
[----:B------:R-:W-:Y:S05]  /*113e0*/  BSYNC B1 ;  /* 0x0000000000017941 */ /* 0x000fea0003800000 */
.L_x_9841:
[----:B------:R-:W-:Y:S04]  /*113f0*/  BSSY B1, `(.L_x_9843) ;  /* 0x000007b000017945 */ /* 0x000fe80003800000 */
[----:B------:R-:W-:Y:S05]  /*11400*/  @!P6 BRA `(.L_x_9844) ;  /* 0x0000000400e4e947 */ /* 0x000fea0003800000 */
[----:B0-----:R-:W-:Y:S01]  /*11410*/  IMAD R3, R24, 0x8, R22 ;  /* 0x0000000818037824 */ /* 0x001fe200078e0216 */
[----:B------:R-:W-:Y:S01]  /*11420*/  SHF.L.U32 R6, R27, 0x1f, RZ ;  /* 0x0000001f1b067819 */ /* 0x000fe200000006ff */
[----:B------:R-:W0:Y:S01]  /*11430*/  S2R R7, SR_TID.X ;  /* 0x0000000000077919 */ /* 0x000e220000002100 */
[----:B------:R-:W-:Y:S02]  /*11440*/  BSSY B2, `(.L_x_9845) ;  /* 0x0000005000027945 */ /* 0x000fe40003800000 */
[----:B------:R-:W1:Y:S01]  /*11450*/  SYNCS.PHASECHK.TRANS64.TRYWAIT P0, [R3+URZ+0x228a0], R6 ;  /* 0x0228a006030075a7 */ /* 0x000e62000800017f */
[----:B0-----:R-:W-:-:S04]  /*11460*/  LOP3.LUT R7, R7, 0x7f, RZ, 0xc0, !PT ;  /* 0x0000007f07077812 */ /* 0x001fc800078ec0ff */
[----:B------:R-:W-:Y:S01]  /*11470*/  ISETP.NE.AND P1, PT, R7, RZ, PT ;  /* 0x000000ff0700720c */ /* 0x000fe20003f25270 */
[----:B-1----:R-:W-:-:S12]  /*11480*/  @!P0 BRA `(.L_x_9846) ;  /* 0x0000006800048947 */ /* 0x002fd80003800000 */
.L_x_10009:
[----:B------:R-:W-:Y:S05]  /*11490*/  BSYNC B2 ;  /* 0x0000000000027941 */ /* 0x000fea0003800000 */
.L_x_9845:
        /* <DEDUP_REMOVED lines=9> */
.L_x_9848:
[----:B------:R-:W-:Y:S05]  /*11530*/  BSYNC B2 ;  /* 0x0000000000027941 */ /* 0x000fea0003800000 */
.L_x_9847:
        /* <DEDUP_REMOVED lines=12> */
.L_x_9849:
        /* <DEDUP_REMOVED lines=13> */
.L_x_10010:
[----:B------:R-:W-:Y:S05]  /*116d0*/  BSYNC B2 ;  /* 0x0000000000027941 */ /* 0x000fea0003800000 */
.L_x_9850:
        /* <DEDUP_REMOVED lines=11> */
.L_x_9853:
[----:B------:R-:W-:Y:S05]  /*11790*/  BSYNC B2 ;  /* 0x0000000000027941 */ /* 0x000fea0003800000 */
.L_x_9852:
        /* <DEDUP_REMOVED lines=9> */
.L_x_9854:
        /* <DEDUP_REMOVED lines=15> */
.L_x_9855:
        /* <DEDUP_REMOVED lines=15> */
.L_x_9856:
        /* <DEDUP_REMOVED lines=15> */
.L_x_9857:
        /* <DEDUP_REMOVED lines=10> */
.L_x_9844:
[----:B------:R-:W-:Y:S05]  /*11ba0*/  BSYNC B1 ;  /* 0x0000000000017941 */ /* 0x000fea0003800000 */
.L_x_9843:
        /* <DEDUP_REMOVED lines=9> */
.L_x_9873:
[----:B------:R-:W-:Y:S05]  /*11c40*/  YIELD ;  /* 0x0000000000007946 */ /* 0x000fea0003800000 */
[----:B------:R-:W-:Y:S04]  /*11c50*/  BSSY B1, `(.L_x_9858) ;  /* 0x000007a000017945 */ /* 0x000fe80003800000 */
[----:B------:R-:W-:Y:S05]  /*11c60*/  @!P6 BRA `(.L_x_9859) ;  /* 0x0000000400e0e947 */ /* 0x000fea0003800000 */
[----:B------:R-:W-:Y:S01]  /*11c70*/  IMAD R6, R24, 0x8, R22 ;  /* 0x0000000818067824 */ /* 0x000fe200078e0216 */
[----:B------:R-:W-:Y:S01]  /*11c80*/  SHF.L.U32 R2, R27, 0x1f, RZ ;  /* 0x0000001f1b027819 */ /* 0x000fe200000006ff */
[----:B0-----:R-:W0:Y:S01]  /*11c90*/  S2R R3, SR_TID.X ;  /* 0x0000000000037919 */ /* 0x001e220000002100 */
[----:B------:R-:W-:Y:S02]  /*11ca0*/  BSSY B2, `(.L_x_9860) ;  /* 0x0000005000027945 */ /* 0x000fe40003800000 */
[----:B------:R-:W1:Y:S01]  /*11cb0*/  SYNCS.PHASECHK.TRANS64.TRYWAIT P1, [R6+URZ+0x228a0], R2 ;  /* 0x0228a002060075a7 */ /* 0x000e62000802017f */
[----:B0-----:R-:W-:-:S04]  /*11cc0*/  LOP3.LUT R3, R3, 0x7f, RZ, 0xc0, !PT ;  /* 0x0000007f03037812 */ /* 0x001fc800078ec0ff */
[----:B------:R-:W-:Y:S01]  /*11cd0*/  ISETP.NE.AND P2, PT, R3, RZ, PT ;  /* 0x000000ff0300720c */ /* 0x000fe20003f45270 */
[----:B-1----:R-:W-:-:S12]  /*11ce0*/  @!P1 BRA `(.L_x_9861) ;  /* 0x0000006000149947 */ /* 0x002fd80003800000 */
.L_x_10011:
[----:B------:R-:W-:Y:S05]  /*11cf0*/  BSYNC B2 ;  /* 0x0000000000027941 */ /* 0x000fea0003800000 */
.L_x_9860:
        /* <DEDUP_REMOVED lines=9> */
.L_x_9863:
[----:B------:R-:W-:Y:S05]  /*11d90*/  BSYNC B2 ;  /* 0x0000000000027941 */ /* 0x000fea0003800000 */
.L_x_9862:
        /* <DEDUP_REMOVED lines=11> */
.L_x_9864:
        /* <DEDUP_REMOVED lines=13> */
.L_x_10012:
[----:B------:R-:W-:Y:S05]  /*11f20*/  BSYNC B2 ;  /* 0x0000000000027941 */ /* 0x000fea0003800000 */
.L_x_9865:
        /* <DEDUP_REMOVED lines=11> */
.L_x_9868:
[----:B------:R-:W-:Y:S05]  /*11fe0*/  BSYNC B2 ;  /* 0x0000000000027941 */ /* 0x000fea0003800000 */
.L_x_9867:
        /* <DEDUP_REMOVED lines=9> */
.L_x_9869:
        /* <DEDUP_REMOVED lines=15> */
.L_x_9870:
        /* <DEDUP_REMOVED lines=15> */
.L_x_9871:
        /* <DEDUP_REMOVED lines=15> */
.L_x_9872:
        /* <DEDUP_REMOVED lines=10> */
.L_x_9859:
[----:B------:R-:W-:Y:S05]  /*123f0*/  BSYNC B1 ;  /* 0x0000000000017941 */ /* 0x000fea0003800000 */
.L_x_9858:
        /* <DEDUP_REMOVED lines=8> */
.L_x_9837:
[----:B------:R-:W-:Y:S05]  /*12480*/  BSYNC B0 ;  /* 0x0000000000007941 */ /* 0x000fea0003800000 */
.L_x_9836:
[----:B------:R-:W2:Y:S01]  /*12490*/  LDL R34, [R1+0x4] ;  /* 0x0000040001227983 */ /* 0x000ea20000100800 */
        /* <DEDUP_REMOVED lines=22> */
.L_x_9875:
        /* <DEDUP_REMOVED lines=9> */
[----:B0-----:R-:W0:Y:S01]  /*12690*/  LDC.64 R2, c[0x4][R2] ;  /* 0x0100000002027b82 */ /* 0x001e220000000a00 */
        /* <DEDUP_REMOVED lines=10> */
.L_x_9878:
[----:B------:R-:W-:Y:S05]  /*12740*/  BSYNC B6 ;  /* 0x0000000000067941 */ /* 0x000fea0003800000 */
.L_x_9877:
        /* <DEDUP_REMOVED lines=20> */
.L_x_9881:
        /* <DEDUP_REMOVED lines=15> */
.L_x_9880:
[----:B------:R-:W-:Y:S05]  /*12980*/  BSYNC B6 ;  /* 0x0000000000067941 */ /* 0x000fea0003800000 */
.L_x_9879:
[----:B------:R-:W2:Y:S01]  /*12990*/  LDL R21, [R1+0x2c] ;  /* 0x00002c0001157983 */ /* 0x000ea20000100800 */
[----:B------:R-:W-:Y:S01]  /*129a0*/  ULDC.64 UR4, c[0x0][0x9f8] ;  /* 0x00027e0000047ab9 */ /* 0x000fe20000000a00 */
[----:B------:R-:W1:Y:S01]  /*129b0*/  LDC R9, c[0x0][0x430] ;  /* 0x00010c00ff097b82 */ /* 0x000e620000000800 */
[----:B------:R-:W-:Y:S01]  /*129c0*/  ISETP.NE.U32.AND P0, PT, RZ, UR4, PT ;  /* 0x00000004ff007c0c */ /* 0x000fe2000bf05070 */
[----:B------:R-:W3:Y:S03]  /*129d0*/  S2R R20, SR_TID.X ;  /* 0x0000000000147919 */ /* 0x000ee60000002100 */
[----:B------:R-:W-:-:S13]  /*129e0*/  ISETP.NE.AND.EX P0, PT, RZ, UR5, PT, P0 ;  /* 0x00000005ff007c0c */ /* 0x000fda000bf05300 */
[----:B------:R-:W-:Y:S01]  /*129f0*/  @P0 IADD3 R2, P1, R28, UR4, RZ ;  /* 0x000000041c020c10 */ /* 0x000fe2000ff3e0ff */
[----:B------:R-:W-:Y:S01]  /*12a00*/  IMAD.MOV.U32 R36, RZ, RZ, RZ ;  /* 0x000000ffff247224 */ /* 0x000fe200078e00ff */
[----:B------:R-:W4:Y:S01]  /*12a10*/  S2R R10, SR_TID.X ;  /* 0x00000000000a7919 */ /* 0x000f220000002100 */
[----:B------:R-:W-:Y:S01]  /*12a20*/  ULDC UR4, c[0x0][0x2f4] ;  /* 0x0000bd0000047ab9 */ /* 0x000fe20000000800 */
[----:B0-----:R-:W-:Y:S01]  /*12a30*/  @P0 IADD3.X R3, R32, UR5, RZ, P1, !PT ;  /* 0x0000000520030c10 */ /* 0x001fe20008ffe4ff */
[----:B------:R-:W-:-:S04]  /*12a40*/  ULDC UR5, c[0x0][0x320] ;  /* 0x0000c80000057ab9 */ /* 0x000fc80000000800 */
[----:B------:R0:W2:Y:S01]  /*12a50*/  @P0 LDG.E R29, desc[UR40][R2.64] ;  /* 0x00000028021d0981 */ /* 0x0000a2000c1e1900 */
[----:B---3--:R-:W-:-:S04]  /*12a60*/  LOP3.LUT R20, R20, 0x7f, RZ, 0xc0, !PT ;  /* 0x0000007f14147812 */ /* 0x008fc800078ec0ff */
[----:B------:R-:W-:Y:S02]  /*12a70*/  SHF.R.U32.HI R33, RZ, 0x3, R20 ;  /* 0x00000003ff217819 */ /* 0x000fe40000011614 */
[----:B------:R-:W3:Y:S01]  /*12a80*/  S2R R20, SR_TID.X ;  /* 0x0000000000147919 */ /* 0x000ee20000002100 */
[----:B-1----:R-:W-:-:S13]  /*12a90*/  ISETP.NE.AND P1, PT, R9, 0x1, PT ;  /* 0x000000010900780c */ /* 0x002fda0003f25270 */
[----:B------:R-:W1:Y:S08]  /*12aa0*/  @P1 LDC R0, c[0x0][0x434] ;  /* 0x00010d00ff001b82 */ /* 0x000e700000000800 */
[----:B0-----:R-:W0:Y:S01]  /*12ab0*/  @P1 LDC R2, c[0x0][0x438] ;  /* 0x00010e00ff021b82 */ /* 0x001e220000000800 */
[----:B---3--:R-:W-:-:S05]  /*12ac0*/  IMAD.SHL.U32 R20, R20, 0x10, RZ ;  /* 0x0000001014147824 */ /* 0x008fca00078e00ff */
[----:B------:R-:W-:Y:S01]  /*12ad0*/  LOP3.LUT R20, R33, 0x70, R20, 0xf8, !PT ;  /* 0x0000007021147812 */ /* 0x000fe200078ef814 */
[----:B----4-:R-:W-:-:S05]  /*12ae0*/  IMAD.SHL.U32 R10, R10, 0x8, RZ ;  /* 0x000000080a0a7824 */ /* 0x010fca00078e00ff */
[----:B------:R-:W-:Y:S02]  /*12af0*/  LOP3.LUT R10, R10, 0x38, RZ, 0xc0, !PT ;  /* 0x000000380a0a7812 */ /* 0x000fe400078ec0ff */
[----:B------:R-:W-:Y:S01]  /*12b00*/  LOP3.LUT R23, R23, 0xffffffdf, RZ, 0xc0, !PT ;  /* 0xffffffdf17177812 */ /* 0x000fe200078ec0ff */
[----:B------:R-:W-:Y:S01]  /*12b10*/  UMOV UR6, 0xffffffff ;  /* 0xffffffff00067882 */ /* 0x000fe20000000000 */
[----:B--2---:R-:W-:-:S04]  /*12b20*/  VIADD R8, R21, 0xffffffff ;  /* 0xffffffff15087836 */ /* 0x004fc80000000000 */
[----:B------:R-:W-:-:S05]  /*12b30*/  IMAD R4, R8, 0x60, R20 ;  /* 0x0000006008047824 */ /* 0x000fca00078e0214 */
[C---:B------:R-:W-:Y:S02]  /*12b40*/  ISETP.GE.AND P0, PT, R4.reuse, R34, PT ;  /* 0x000000220400720c */ /* 0x040fe40003f06270 */
[----:B------:R-:W-:Y:S02]  /*12b50*/  IADD3 R37, R4, R31, RZ ;  /* 0x0000001f04257210 */ /* 0x000fe40007ffe0ff */
[----:B------:R-:W-:-:S03]  /*12b60*/  ISETP.GT.U32.OR P0, PT, R20, 0x5f, P0 ;  /* 0x0000005f1400780c */ /* 0x000fc60000704470 */
[----:B-1----:R-:W-:-:S04]  /*12b70*/  @P1 IMAD.HI.U32 R3, R37, R0, RZ ;  /* 0x0000000025031227 */ /* 0x002fc800078e00ff */
[----:B------:R-:W-:Y:S01]  /*12b80*/  IMAD.MOV.U32 R0, RZ, RZ, R37 ;  /* 0x000000ffff007224 */ /* 0x000fe200078e0025 */
[----:B0-----:R-:W-:-:S05]  /*12b90*/  @P1 SHF.R.U32.HI R0, RZ, R2, R3 ;  /* 0x00000002ff001219 */ /* 0x001fca0000011603 */
[----:B------:R-:W0:Y:S08]  /*12ba0*/  @!P0 LDC.64 R2, c[0x0][0x428] ;  /* 0x00010a00ff028b82 */ /* 0x000e300000000a00 */
[----:B------:R-:W1:Y:S01]  /*12bb0*/  @!P0 LDC.64 R4, c[0x0][0x418] ;  /* 0x00010600ff048b82 */ /* 0x000e620000000a00 */
[--C-:B------:R-:W-:Y:S01]  /*12bc0*/  @!P0 SHF.R.S32.HI R7, RZ, 0x1f, R0.reuse ;  /* 0x0000001fff078819 */ /* 0x100fe20000011400 */
[----:B------:R-:W-:Y:S01]  /*12bd0*/  @!P0 IMAD.MOV.U32 R6, RZ, RZ, R0 ;  /* 0x000000ffff068224 */ /* 0x000fe200078e0000 */
[----:B------:R-:W-:-:S03]  /*12be0*/  SHF.R.S32.HI R34, RZ, 0x1f, R29 ;  /* 0x0000001fff227819 */ /* 0x000fc6000001141d */
[----:B0-----:R-:W-:-:S04]  /*12bf0*/  @!P0 IMAD.WIDE.U32 R6, R29, R2, R6 ;  /* 0x000000021d068225 */ /* 0x001fc800078e0006 */
[----:B------:R-:W-:-:S04]  /*12c00*/  @!P0 IMAD R2, R34, R2, RZ ;  /* 0x0000000222028224 */ /* 0x000fc800078e02ff */
[----:B------:R-:W-:Y:S01]  /*12c10*/  @!P0 IMAD R3, R29, R3, R2 ;  /* 0x000000031d038224 */ /* 0x000fe200078e0202 */
[----:B-1----:R-:W-:-:S03]  /*12c20*/  @!P0 LEA R4, P1, R6, R4, 0x2 ;  /* 0x0000000406048211 */ /* 0x002fc600078210ff */
[----:B------:R-:W-:-:S05]  /*12c30*/  @!P0 IMAD.IADD R3, R7, 0x1, R3 ;  /* 0x0000000107038824 */ /* 0x000fca00078e0203 */
[----:B------:R-:W-:-:S05]  /*12c40*/  @!P0 LEA.HI.X R5, R6, R5, R3, 0x2, P1 ;  /* 0x0000000506058211 */ /* 0x000fca00008f1403 */
[----:B------:R0:W5:Y:S01]  /*12c50*/  @!P0 LDG.E R36, desc[UR40][R4.64] ;  /* 0x0000002804248981 */ /* 0x000162000c1e1900 */
[----:B------:R-:W-:Y:S02]  /*12c60*/  ISETP.GT.U32.AND P0, PT, R20, 0x5f, PT ;  /* 0x0000005f1400780c */ /* 0x000fe40003f04070 */
[----:B------:R-:W1:Y:S01]  /*12c70*/  S2R R20, SR_TID.X ;  /* 0x0000000000147919 */ /* 0x000e620000002100 */
[----:B------:R-:W-:-:S10]  /*12c80*/  ISETP.GE.AND P1, PT, R10, UR4, PT ;  /* 0x000000040a007c0c */ /* 0x000fd4000bf26270 */
[----:B------:R-:W-:-:S04]  /*12c90*/  @P0 LOP3.LUT R23, R23, 0x20, RZ, 0xfc, !PT ;  /* 0x0000002017170812 */ /* 0x000fc800078efcff */
[----:B------:R-:W-:Y:S01]  /*12ca0*/  LOP3.LUT R23, R23, 0xfffffffe, RZ, 0xc0, !PT ;  /* 0xfffffffe17177812 */ /* 0x000fe200078ec0ff */
[----:B-1----:R-:W-:-:S05]  /*12cb0*/  IMAD.SHL.U32 R20, R20, 0x8, RZ ;  /* 0x0000000814147824 */ /* 0x002fca00078e00ff */
[----:B------:R-:W-:-:S04]  /*12cc0*/  LOP3.LUT R20, R20, 0x38, RZ, 0xc0, !PT ;  /* 0x0000003814147812 */ /* 0x000fc800078ec0ff */
[----:B------:R-:W-:-:S04]  /*12cd0*/  LOP3.LUT R11, R20, 0x40, RZ, 0xfc, !PT ;  /* 0x00000040140b7812 */ /* 0x000fc800078efcff */
[----:B------:R-:W-:Y:S02]  /*12ce0*/  ISETP.GE.AND P3, PT, R11, UR5, PT ;  /* 0x000000050b007c0c */ /* 0x000fe4000bf66270 */
[----:B------:R-:W-:Y:S02]  /*12cf0*/  @P1 LOP3.LUT R23, R23, 0x1, RZ, 0xfc, !PT ;  /* 0x0000000117171812 */ /* 0x000fe400078efcff */
[C---:B------:R-:W-:Y:S02]  /*12d00*/  LOP3.LUT R11, R10.reuse, 0x80, RZ, 0xfc, !PT ;  /* 0x000000800a0b7812 */ /* 0x040fe400078efcff */
[----:B------:R-:W-:Y:S02]  /*12d10*/  LOP3.LUT R23, R23, 0xfffffff7, RZ, 0xc0, !PT ;  /* 0xfffffff717177812 */ /* 0x000fe400078ec0ff */
[----:B------:R-:W-:Y:S02]  /*12d20*/  ISETP.GE.AND P2, PT, R11, UR5, PT ;  /* 0x000000050b007c0c */ /* 0x000fe4000bf46270 */
[----:B------:R-:W-:-:S03]  /*12d30*/  ISETP.GE.AND P0, PT, R10, UR5, PT ;  /* 0x000000050a007c0c */ /* 0x000fc6000bf06270 */
[----:B------:R-:W-:-:S04]  /*12d40*/  @P3 LOP3.LUT R23, R23, 0x8, RZ, 0xfc, !PT ;  /* 0x0000000817173812 */ /* 0x000fc800078efcff */
[----:B------:R-:W-:Y:S02]  /*12d50*/  LOP3.LUT R23, R23, 0xffffffef, RZ, 0xc0, !PT ;  /* 0xffffffef17177812 */ /* 0x000fe400078ec0ff */
[----:B------:R-:W-:Y:S02]  /*12d60*/  LOP3.LUT R10, R10, 0xc0, RZ, 0xfc, !PT ;  /* 0x000000c00a0a7812 */ /* 0x000fe400078efcff */
[----:B------:R-:W-:Y:S02]  /*12d70*/  LOP3.LUT R23, R23, 0xfffffffb, RZ, 0xc0, !PT ;  /* 0xfffffffb17177812 */ /* 0x000fe400078ec0ff */
[----:B------:R-:W-:Y:S02]  /*12d80*/  ISETP.GE.AND P1, PT, R10, UR5, PT ;  /* 0x000000050a007c0c */ /* 0x000fe4000bf26270 */
[----:B------:R-:W-:-:S04]  /*12d90*/  @P2 LOP3.LUT R23, R23, 0x4, RZ, 0xfc, !PT ;  /* 0x0000000417172812 */ /* 0x000fc800078efcff */
[----:B------:R-:W-:Y:S01]  /*12da0*/  @P0 LOP3.LUT R23, R23, 0x10, RZ, 0xfc, !PT ;  /* 0x0000001017170812 */ /* 0x000fe200078efcff */
[----:B------:R-:W-:-:S03]  /*12db0*/  IMAD.MOV R0, RZ, RZ, -R0 ;  /* 0x000000ffff007224 */ /* 0x000fc600078e0a00 */
[----:B------:R-:W-:Y:S01]  /*12dc0*/  LOP3.LUT R23, R23, 0xfffffffd, RZ, 0xc0, !PT ;  /* 0xfffffffd17177812 */ /* 0x000fe200078ec0ff */
[----:B------:R-:W-:-:S03]  /*12dd0*/  IMAD R37, R9, R0, R37 ;  /* 0x0000000009257224 */ /* 0x000fc600078e0225 */
[----:B------:R-:W-:Y:S01]  /*12de0*/  @P1 LOP3.LUT R23, R23, 0x2, RZ, 0xfc, !PT ;  /* 0x0000000217171812 */ /* 0x000fe200078efcff */
[----:B0-----:R-:W-:Y:S06]  /*12df0*/  BRA.DIV UR6, `(.L_x_9882) ;  /* 0x0000004e06f87947 */ /* 0x001fec000b800000 */
.L_x_10015:
[----:B------:R-:W2:Y:S01]  /*12e00*/  LDL R0, [R1+0x3c] ;  /* 0x00003c0001007983 */ /* 0x000ea20000100800 */
[----:B------:R-:W-:Y:S02]  /*12e10*/  SEL R7, RZ, 0x1, P0 ;  /* 0x00000001ff077807 */ /* 0x000fe40000000000 */
[----:B------:R-:W-:Y:S02]  /*12e20*/  LOP3.LUT R23, R23, 0xffffffbf, RZ, 0xc0, !PT ;  /* 0xffffffbf17177812 */ /* 0x000fe400078ec0ff */
[----:B------:R-:W-:Y:S02]  /*12e30*/  SHF.R.S32.HI R28, RZ, 0x1f, R18 ;  /* 0x0000001fff1c7819 */ /* 0x000fe40000011412 */
[----:B--2---:R-:W-:-:S13]  /*12e40*/  ISETP.NE.AND P0, PT, R0, 0x3, PT ;  /* 0x000000030000780c */ /* 0x004fda0003f05270 */
[----:B------:R-:W-:Y:S01]  /*12e50*/  @P0 LOP3.LUT R23, R23, 0x40, RZ, 0xfc, !PT ;  /* 0x0000004017170812 */ /* 0x000fe200078efcff */
[----:B------:R-:W-:Y:S06]  /*12e60*/  @!P0 BRA `(.L_x_9883) ;  /* 0x0000000000048947 */ /* 0x000fec0003800000 */
[----:B------:R-:W-:Y:S01]  /*12e70*/  BPT.TRAP 0x1 ;  /* 0x000000040000795c */ /* 0x000fe20000300000 */
.L_x_9883:
[----:B------:R-:W-:Y:S01]  /*12e80*/  IMAD R32, R25, 0x8, R22 ;  /* 0x0000000819207824 */ /* 0x000fe200078e0216 */
[----:B------:R-:W-:Y:S01]  /*12e90*/  SHF.L.U32 R0, R26, 0x1f, RZ ;  /* 0x0000001f1a007819 */ /* 0x000fe200000006ff */
[----:B------:R-:W-:Y:S03]  /*12ea0*/  BSSY B0, `(.L_x_9884) ;  /* 0x0000003000007945 */ /* 0x000fe60003800000 */
[----:B------:R-:W0:Y:S02]  /*12eb0*/  SYNCS.PHASECHK.TRANS64.TRYWAIT P0, [R32+URZ+0x22840], R0 ;  /* 0x02284000200075a7 */ /* 0x000e24000800017f */
[----:B0-----:R-:W-:Y:S05]  /*12ec0*/  @!P0 BRA `(.L_x_9885) ;  /* 0x0000004c00f88947 */ /* 0x001fea0003800000 */
.L_x_10016:
[----:B------:R-:W-:Y:S05]  /*12ed0*/  BSYNC B0 ;  /* 0x0000000000007941 */ /* 0x000fea0003800000 */
.L_x_9884:
[----:B------:R-:W2:Y:S01]  /*12ee0*/  LDL R6, [R1+0x4] ;  /* 0x0000040001067983 */ /* 0x000ea20000100800 */
[----:B0-----:R-:W-:Y:S01]  /*12ef0*/  SHF.R.S32.HI R0, RZ, 0x1f, R37 ;  /* 0x0000001fff007819 */ /* 0x001fe20000011425 */
[----:B------:R-:W-:Y:S01]  /*12f00*/  ULDC.64 UR4, c[0x0][0x300] ;  /* 0x0000c00000047ab9 */ /* 0x000fe20000000a00 */
[----:B-----5:R-:W-:Y:S01]  /*12f10*/  SHF.R.S32.HI R4, RZ, 0x1f, R36 ;  /* 0x0000001fff047819 */ /* 0x020fe20000011424 */
[----:B------:R-:W0:Y:S01]  /*12f20*/  S2R R5, SR_TID.X ;  /* 0x0000000000057919 */ /* 0x000e220000002100 */
[----:B------:R-:W-:Y:S01]  /*12f30*/  IMAD.WIDE.U32 R2, R37, UR4, RZ ;  /* 0x0000000425027c25 */ /* 0x000fe2000f8e00ff */
[----:B------:R-:W-:Y:S01]  /*12f40*/  LOP3.LUT P2, RZ, R23, 0x1, RZ, 0xc0, !PT ;  /* 0x0000000117ff7812 */ /* 0x000fe2000784c0ff */
[----:B------:R-:W1:Y:S01]  /*12f50*/  S2R R9, SR_TID.X ;  /* 0x0000000000097919 */ /* 0x000e620000002100 */
[----:B------:R3:W-:Y:S04]  /*12f60*/  STL [R1+0x30], R0 ;  /* 0x0000300001007387 */ /* 0x0007e80000100800 */
[----:B------:R4:W-:Y:S01]  /*12f70*/  STL [R1+0x34], R4 ;  /* 0x0000340401007387 */ /* 0x0009e20000100800 */
[----:B---3--:R-:W-:-:S04]  /*12f80*/  IMAD R0, R0, UR4, RZ ;  /* 0x0000000400007c24 */ /* 0x008fc8000f8e02ff */
[----:B------:R-:W-:Y:S01]  /*12f90*/  IMAD R0, R37, UR5, R0 ;  /* 0x0000000525007c24 */ /* 0x000fe2000f8e0200 */
[----:B------:R-:W-:-:S03]  /*12fa0*/  ULDC.64 UR4, c[0x0][0x310] ;  /* 0x0000c40000047ab9 */ /* 0x000fc60000000a00 */
[----:B------:R-:W-:Y:S02]  /*12fb0*/  IMAD.IADD R3, R3, 0x1, R0 ;  /* 0x0000000103037824 */ /* 0x000fe400078e0200 */
[----:B------:R-:W-:Y:S02]  /*12fc0*/  IMAD R0, R4, UR4, RZ ;  /* 0x0000000404007c24 */ /* 0x000fe4000f8e02ff */
[----:B------:R-:W-:Y:S01]  /*12fd0*/  IMAD.WIDE.U32 R2, R36, UR4, R2 ;  /* 0x0000000424027c25 */ /* 0x000fe2000f8e0002 */
[----:B0-----:R-:W-:-:S03]  /*12fe0*/  LOP3.LUT R5, R5, 0x7f, RZ, 0xc0, !PT ;  /* 0x0000007f05057812 */ /* 0x001fc600078ec0ff */
[----:B------:R-:W-:Y:S01]  /*12ff0*/  IMAD R0, R36, UR5, R0 ;  /* 0x0000000524007c24 */ /* 0x000fe2000f8e0200 */
[----:B------:R-:W-:Y:S01]  /*13000*/  ULDC.64 UR4, c[0x0][0x308] ;  /* 0x0000c20000047ab9 */ /* 0x000fe20000000a00 */
[----:B------:R-:W-:Y:S01]  /*13010*/  SHF.R.U32.HI R5, RZ, 0x3, R5 ;  /* 0x00000003ff057819 */ /* 0x000fe20000011605 */
[----:B-1----:R-:W-:Y:S02]  /*13020*/  IMAD.SHL.U32 R9, R9, 0x8, RZ ;  /* 0x0000000809097824 */ /* 0x002fe400078e00ff */
[----:B------:R-:W-:Y:S02]  /*13030*/  IMAD.IADD R3, R3, 0x1, R0 ;  /* 0x0000000103037824 */ /* 0x000fe400078e0200 */
[----:B------:R-:W-:Y:S01]  /*13040*/  IMAD R0, R28, UR4, RZ ;  /* 0x000000041c007c24 */ /* 0x000fe2000f8e02ff */
[----:B------:R-:W-:Y:S01]  /*13050*/  LOP3.LUT R9, R9, 0x38, RZ, 0xc0, !PT ;  /* 0x0000003809097812 */ /* 0x000fe200078ec0ff */
[----:B------:R-:W-:-:S04]  /*13060*/  IMAD.WIDE.U32 R2, R18, UR4, R2 ;  /* 0x0000000412027c25 */ /* 0x000fc8000f8e0002 */
[----:B------:R-:W-:Y:S01]  /*13070*/  IMAD R0, R18, UR5, R0 ;  /* 0x0000000512007c24 */ /* 0x000fe2000f8e0200 */
[----:B------:R-:W-:-:S03]  /*13080*/  ULDC.64 UR4, c[0x0][0x2e8] ;  /* 0x0000ba0000047ab9 */ /* 0x000fc60000000a00 */
[----:B----4-:R-:W-:Y:S01]  /*13090*/  IMAD.IADD R4, R3, 0x1, R0 ;  /* 0x0000000103047824 */ /* 0x010fe200078e0200 */
[----:B------:R-:W-:Y:S01]  /*130a0*/  LEA R0, P0, R2, UR4, 0x1 ;  /* 0x0000000402007c11 */ /* 0x000fe2000f8008ff */
[----:B------:R-:W-:-:S03]  /*130b0*/  UMOV UR4, 0xffffffff ;  /* 0xffffffff00047882 */ /* 0x000fc60000000000 */
[----:B------:R-:W-:Y:S01]  /*130c0*/  LEA.HI.X R4, R2, UR5, R4, 0x1, P0 ;  /* 0x0000000502047c11 */ /* 0x000fe200080f0c04 */
[----:B--2---:R-:W-:-:S04]  /*130d0*/  IMAD R33, R8, -0x60, R6 ;  /* 0xffffffa008217824 */ /* 0x004fc800078e0206 */
[----:B------:R-:W-:Y:S02]  /*130e0*/  IMAD.IADD R33, R33, 0x1, -R5 ;  /* 0x0000000121217824 */ /* 0x000fe400078e0a05 */
[----:B------:R-:W-:-:S03]  /*130f0*/  IMAD R5, R25, 0x1800, R30 ;  /* 0x0000180019057824 */ /* 0x000fc600078e021e */
        /* <DEDUP_REMOVED lines=54> */
.L_x_10030:
        /* <DEDUP_REMOVED lines=10> */
.L_x_9887:
        /* <DEDUP_REMOVED lines=11> */
.L_x_9888:
[----:B------:R1:W5:Y:S01]  /*135b0*/  LDL.LU R4, [R1+0x10] ;  /* 0x0000100001047983 */ /* 0x0003620000300800 */
[----:B------:R-:W-:Y:S01]  /*135c0*/  LOP3.LUT P0, RZ, R23, 0x4, RZ, 0xc0, !PT ;  /* 0x0000000417ff7812 */ /* 0x000fe2000780c0ff */
[----:B------:R1:W-:Y:S02]  /*135d0*/  SYNCS.ARRIVE.TRANS64.A1T0 RZ, [R32+URZ+0x22830], RZ ;  /* 0x022830ff20ff79a7 */ /* 0x0003e4000810003f */
[----:B0-----:R1:W5:Y:S10]  /*135e0*/  LDL.LU R3, [R1+0xc] ;  /* 0x00000c0001037983 */ /* 0x0013740000300800 */
[----:B------:R-:W-:Y:S05]  /*135f0*/  WARPSYNC.ALL ;  /* 0x0000000000007948 */ /* 0x000fea0003800000 */
[----:B------:R-:W-:Y:S01]  /*13600*/  ULDC.64 UR4, c[0x0][0xa00] ;  /* 0x0002800000047ab9 */ /* 0x000fe20000000a00 */
[----:B------:R-:W-:Y:S01]  /*13610*/  SEL R2, RZ, 0x4, P0 ;  /* 0x00000004ff027807 */ /* 0x000fe20000000000 */
[----:B------:R-:W-:Y:S01]  /*13620*/  BSSY B6, `(.L_x_9889) ;  /* 0x0000029000067945 */ /* 0x000fe20003800000 */
[----:B------:R-:W-:Y:S01]  /*13630*/  BAR.SYNC.DEFER_BLOCKING 0x8, 0x180 ;  /* 0x0206000000007b1d */ /* 0x000fe20000010000 */
[----:B------:R-:W-:Y:S02]  /*13640*/  ISETP.NE.U32.AND P0, PT, RZ, UR4, PT ;  /* 0x00000004ff007c0c */ /* 0x000fe4000bf05070 */
[----:B------:R-:W-:-:S02]  /*13650*/  LOP3.LUT P2, RZ, R23, 0x8, RZ, 0xc0, !PT ;  /* 0x0000000817ff7812 */ /* 0x000fc4000784c0ff */
[----:B------:R-:W-:Y:S01]  /*13660*/  ISETP.NE.AND.EX P0, PT, RZ, UR5, PT, P0 ;  /* 0x00000005ff007c0c */ /* 0x000fe2000bf05300 */
[----:B------:R-:W-:Y:S01]  /*13670*/  ULDC.64 UR4, c[0x0][0x298] ;  /* 0x0000a60000047ab9 */ /* 0x000fe20000000a00 */
[----:B------:R-:W-:Y:S02]  /*13680*/  LOP3.LUT P1, RZ, R23, 0x2, RZ, 0xc0, !PT ;  /* 0x0000000217ff7812 */ /* 0x000fe4000782c0ff */
[----:B------:R-:W-:Y:S02]  /*13690*/  SEL R0, RZ, 0x2, P2 ;  /* 0x00000002ff007807 */ /* 0x000fe40001000000 */
[----:B------:R-:W-:Y:S02]  /*136a0*/  SEL R5, R35, RZ, !P0 ;  /* 0x000000ff23057207 */ /* 0x000fe40004000000 */
[----:B------:R-:W-:Y:S02]  /*136b0*/  IADD3 R0, R2, R0, R7 ;  /* 0x0000000002007210 */ /* 0x000fe40007ffe007 */
[----:B------:R-:W-:Y:S01]  /*136c0*/  SEL R35, RZ, 0x8, P1 ;  /* 0x00000008ff237807 */ /* 0x000fe20000800000 */
[----:B------:R0:W-:Y:S04]  /*136d0*/  STL [R1+0x24], R5 ;  /* 0x0000240501007387 */ /* 0x0001e80000100800 */
[----:B------:R-:W-:Y:S01]  /*136e0*/  IMAD.IADD R35, R0, 0x1, R35 ;  /* 0x0000000100237824 */ /* 0x000fe200078e0223 */
[----:B-----5:R-:W-:-:S02]  /*136f0*/  SEL R2, R4, RZ, !P0 ;  /* 0x000000ff04027207 */ /* 0x020fc40004000000 */
[----:B------:R-:W-:Y:S01]  /*13700*/  SHF.R.S32.HI R0, RZ, 0x1f, R3 ;  /* 0x0000001fff007819 */ /* 0x000fe20000011403 */
[C---:B0-----:R-:W-:Y:S02]  /*13710*/  IMAD.WIDE.U32 R4, R3.reuse, UR4, RZ ;  /* 0x0000000403047c25 */ /* 0x041fe4000f8e00ff */
[----:B------:R0:W-:Y:S02]  /*13720*/  STL [R1+0x10], R2 ;  /* 0x0000100201007387 */ /* 0x0001e40000100800 */
[----:B------:R-:W-:Y:S02]  /*13730*/  IMAD R0, R0, UR4, RZ ;  /* 0x0000000400007c24 */ /* 0x000fe4000f8e02ff */
[----:B------:R2:W-:Y:S02]  /*13740*/  STL.64 [R1+0x18], R4 ;  /* 0x0000180401007387 */ /* 0x0005e40000100a00 */
[----:B------:R-:W-:Y:S02]  /*13750*/  IMAD R0, R3, UR5, R0 ;  /* 0x0000000503007c24 */ /* 0x000fe4000f8e0200 */
        /* <DEDUP_REMOVED lines=21> */
.L_x_9890:
[----:B------:R-:W-:Y:S05]  /*138b0*/  BSYNC B6 ;  /* 0x0000000000067941 */ /* 0x000fea0003800000 */
.L_x_9889:
[----:B------:R-:W2:Y:S01]  /*138c0*/  LDL.LU R0, [R1+0xc] ;  /* 0x00000c0001007983 */ /* 0x000ea20000300800 */
[----:B------:R-:W-:Y:S01]  /*138d0*/  ULDC.64 UR4, c[0x0][0x2d8] ;  /* 0x0000b60000047ab9 */ /* 0x000fe20000000a00 */
[----:B------:R-:W0:Y:S02]  /*138e0*/  LDC R7, c[0x0][0x448] ;  /* 0x00011200ff077b82 */ /* 0x000e240000000800 */
[----:B------:R-:W2:Y:S04]  /*138f0*/  LDL.LU.64 R2, [R1+0x18] ;  /* 0x0000180001027983 */ /* 0x000ea80000300a00 */
[----:B------:R-:W3:Y:S04]  /*13900*/  LDL.LU R21, [R1+0x10] ;  /* 0x0000100001157983 */ /* 0x000ee80000300800 */
[----:B------:R-:W4:Y:S01]  /*13910*/  LDL.LU R20, [R1+0x24] ;  /* 0x0000240001147983 */ /* 0x000f220000300800 */
[----:B------:R-:W-:-:S03]  /*13920*/  IMAD.SHL.U32 R17, R17, 0x80, RZ ;  /* 0x0000008011117824 */ /* 0x000fc600078e00ff */
        /* <DEDUP_REMOVED lines=11> */
[----:B----4-:R-:W-:-:S04]  /*139e0*/  IMAD.WIDE.U32 R2, R20, UR4, R2 ;  /* 0x0000000414027c25 */ /* 0x010fc8000f8e0002 */
[----:B------:R-:W-:Y:S01]  /*139f0*/  IMAD R0, R20, UR5, R0 ;  /* 0x0000000514007c24 */ /* 0x000fe2000f8e0200 */
[----:B------:R-:W2:Y:S01]  /*13a00*/  S2R R9, SR_TID.X ;  /* 0x0000000000097919 */ /* 0x000ea20000002100 */
[----:B------:R-:W-:Y:S02]  /*13a10*/  ULDC.64 UR4, c[0x0][0x2d0] ;  /* 0x0000b40000047ab9 */ /* 0x000fe40000000a00 */
[----:B------:R-:W-:Y:S01]  /*13a20*/  IMAD.IADD R3, R3, 0x1, R0 ;  /* 0x0000000103037824 */ /* 0x000fe200078e0200 */
[----:B------:R-:W3:Y:S02]  /*13a30*/  S2R R20, SR_TID.X ;  /* 0x0000000000147919 */ /* 0x000ee40000002100 */
[----:B---3--:R-:W-:-:S04]  /*13a40*/  LOP3.LUT R20, R20, 0x7f, RZ, 0xc0, !PT ;  /* 0x0000007f14147812 */ /* 0x008fc800078ec0ff */
[----:B------:R-:W-:Y:S02]  /*13a50*/  SHF.R.U32.HI R21, RZ, 0x3, R20 ;  /* 0x00000003ff157819 */ /* 0x000fe40000011614 */
[----:B------:R-:W3:Y:S02]  /*13a60*/  S2R R20, SR_TID.X ;  /* 0x0000000000147919 */ /* 0x000ee40000002100 */
[----:B---3--:R-:W-:-:S05]  /*13a70*/  IMAD.SHL.U32 R20, R20, 0x10, RZ ;  /* 0x0000001014147824 */ /* 0x008fca00078e00ff */
[----:B------:R-:W-:-:S04]  /*13a80*/  LOP3.LUT R20, R21, 0x70, R20, 0xf8, !PT ;  /* 0x0000007015147812 */ /* 0x000fc800078ef814 */
[----:B------:R-:W-:Y:S02]  /*13a90*/  LOP3.LUT R0, R20, R17, RZ, 0xfc, !PT ;  /* 0x0000001114007212 */ /* 0x000fe400078efcff */
[----:B------:R3:W5:Y:S03]  /*13aa0*/  LDL R20, [R1+0x20] ;  /* 0x0000200001147983 */ /* 0x0007660000100800 */
        /* <DEDUP_REMOVED lines=17> */
[----:B--2---:R-:W-:Y:S01]  /*13bc0*/  IMAD.SHL.U32 R9, R9, 0x8, RZ ;  /* 0x0000000809097824 */ /* 0x004fe200078e00ff */
        /* <DEDUP_REMOVED lines=9> */
[----:B---3--:R-:W-:Y:S10]  /*13c60*/  BRA.DIV UR5, `(.L_x_9891) ;  /* 0x0000004a05a47947 */ /* 0x008ff4000b800000 */
[----:B------:R-:W0:Y:S01]  /*13c70*/  SHFL.IDX PT, R5, R0, RZ, 0x181f ;  /* 0x00181fff00057589 */ /* 0x000e2200000e0000 */
[----:B-----5:R-:W-:Y:S02]  /*13c80*/  IMAD R3, R20, R7, RZ ;  /* 0x0000000714037224 */ /* 0x020fe400078e02ff */
[----:B------:R-:W-:Y:S01]  /*13c90*/  IMAD.IADD R17, R10, 0x1, R17 ;  /* 0x000000010a117824 */ /* 0x000fe200078e0211 */
[----:B------:R-:W1:Y:S03]  /*13ca0*/  SHFL.IDX PT, R4, R2, RZ, 0x181f ;  /* 0x00181fff02047589 */ /* 0x000e6600000e0000 */
[C---:B------:R-:W-:Y:S01]  /*13cb0*/  VIADD R6, R17.reuse, 0x10 ;  /* 0x0000001011067836 */ /* 0x040fe20000000000 */
[----:B------:R-:W-:-:S13]  /*13cc0*/  ISETP.GE.AND P0, PT, R17, R3, PT ;  /* 0x000000031100720c */ /* 0x000fda0003f06270 */
[----:B0-----:R-:W-:-:S05]  /*13cd0*/  @!P0 LEA R5, P2, R9, R5, 0x1 ;  /* 0x0000000509058211 */ /* 0x001fca00078408ff */
[----:B-1----:R-:W-:-:S05]  /*13ce0*/  @!P0 IMAD.X R4, RZ, RZ, R4, P2 ;  /* 0x000000ffff048224 */ /* 0x002fca00010e0604 */
        /* <DEDUP_REMOVED lines=8> */
[----:B------:R-:W1:Y:S06]  /*13d70*/  SHFL.IDX PT, R4, R2, 0x1, 0x181f ;  /* 0x00381f0002047f89 */ /* 0x000e6c00000e0000 */
[----:B0-----:R-:W-:-:S05]  /*13d80*/  @!P0 LEA R5, P2, R9, R5, 0x1 ;  /* 0x0000000509058211 */ /* 0x001fca00078408ff */
[----:B-1----:R-:W-:-:S05]  /*13d90*/  @!P0 IMAD.X R4, RZ, RZ, R4, P2 ;  /* 0x000000ffff048224 */ /* 0x002fca00010e0604 */
[----:B------:R-:W-:-:S04]  /*13da0*/  @!P0 LOP3.LUT R5, R5, R4, RZ, 0x3c, !PT ;  /* 0x0000000405058212 */ /* 0x000fc800078e3cff */
[----:B------:R-:W-:-:S04]  /*13db0*/  @!P0 LOP3.LUT R4, R5, R4, RZ, 0x3c, !PT ;  /* 0x0000000405048212 */ /* 0x000fc800078e3cff */
[----:B------:R-:W-:-:S05]  /*13dc0*/  @!P0 LOP3.LUT R5, R5, R4, RZ, 0x3c, !PT ;  /* 0x0000000405058212 */ /* 0x000fca00078e3cff */
        /* <DEDUP_REMOVED lines=51> */
[----:B0-2---:R0:W1:Y:S02]  /*14100*/  SHFL.IDX PT, R4, R2, 0x7, 0x181f ;  /* 0x00f81f0002047f89 */ /* 0x00506400000e0000 */
.L_x_10047:
        /* <DEDUP_REMOVED lines=10> */
.L_x_9892:
        /* <DEDUP_REMOVED lines=18> */
.L_x_10048:
[----:B------:R-:W-:Y:S05]  /*142d0*/  BSYNC B0 ;  /* 0x0000000000007941 */ /* 0x000fea0003800000 */
.L_x_9893:
[----:B------:R-:W2:Y:S02]  /*142e0*/  LDL R0, [R1+0x3c] ;  /* 0x00003c0001007983 */ /* 0x000ea40000100800 */
[----:B--2---:R-:W-:-:S13]  /*142f0*/  ISETP.NE.AND P0, PT, R0, 0x3, PT ;  /* 0x000000030000780c */ /* 0x004fda0003f05270 */
[----:B------:R-:W-:Y:S05]  /*14300*/  @!P0 BRA `(.L_x_9895) ;  /* 0x0000000000048947 */ /* 0x000fea0003800000 */
[----:B------:R-:W-:Y:S01]  /*14310*/  BPT.TRAP 0x1 ;  /* 0x000000040000795c */ /* 0x000fe20000300000 */
.L_x_9895:
[----:B0-----:R-:W-:Y:S01]  /*14320*/  SHF.L.U32 R3, R26, 0x1f, RZ ;  /* 0x0000001f1a037819 */ /* 0x001fe200000006ff */
[----:B------:R-:W-:Y:S03]  /*14330*/  BSSY B0, `(.L_x_9896) ;  /* 0x0000003000007945 */ /* 0x000fe60003800000 */
[----:B------:R-:W0:Y:S02]  /*14340*/  SYNCS.PHASECHK.TRANS64.TRYWAIT P0, [R32+URZ+0x22860], R3 ;  /* 0x02286003200075a7 */ /* 0x000e24000800017f */
[----:B0-----:R-:W-:Y:S05]  /*14350*/  @!P0 BRA `(.L_x_9897) ;  /* 0x0000004c00a08947 */ /* 0x001fea0003800000 */
.L_x_10049:
[----:B------:R-:W-:Y:S05]  /*14360*/  BSYNC B0 ;  /* 0x0000000000007941 */ /* 0x000fea0003800000 */
.L_x_9896:
[----:B------:R-:W2:Y:S01]  /*14370*/  LDL.LU R0, [R1+0x30] ;  /* 0x0000300001007983 */ /* 0x000ea20000300800 */
[----:B------:R-:W-:-:S03]  /*14380*/  ULDC.64 UR4, c[0x0][0x328] ;  /* 0x0000ca0000047ab9 */ /* 0x000fc60000000a00 */
[----:B------:R-:W3:Y:S01]  /*14390*/  LDL.LU R4, [R1+0x34] ;  /* 0x0000340001047983 */ /* 0x000ee20000300800 */
[----:B0-----:R-:W-:-:S04]  /*143a0*/  IMAD.WIDE.U32 R2, R37, UR4, RZ ;  /* 0x0000000425027c25 */ /* 0x001fc8000f8e00ff */
[----:B--2---:R-:W-:-:S04]  /*143b0*/  IMAD R0, R0, UR4, RZ ;  /* 0x0000000400007c24 */ /* 0x004fc8000f8e02ff */
        /* <DEDUP_REMOVED lines=19> */
[----:B------:R-:W-:Y:S01]  /*144f0*/  IMAD R4, R4, 0x2, R22 ;  /* 0x0000000204047824 */ /* 0x000fe200078e0216 */
[C---:B------:R-:W-:Y:S01]  /*14500*/  LOP3.LUT P2, RZ, R35.reuse, 0x2, RZ, 0xc0, !PT ;  /* 0x0000000223ff7812 */ /* 0x040fe2000784c0ff */
[----:B------:R-:W1:Y:S01]  /*14510*/  SHFL.IDX PT, R2, R5, RZ, 0x181f ;  /* 0x00181fff05027589 */ /* 0x000e6200000e0000 */
[----:B------:R-:W-:-:S03]  /*14520*/  LOP3.LUT P1, RZ, R35, 0x4, RZ, 0xc0, !PT ;  /* 0x0000000423ff7812 */ /* 0x000fc6000782c0ff */
[----:B------:R-:W2:Y:S01]  /*14530*/  SHFL.IDX PT, R3, R6, RZ, 0x181f ;  /* 0x00181fff06037589 */ /* 0x000ea200000e0000 */
[----:B------:R-:W-:-:S03]  /*14540*/  ISETP.LT.OR P4, PT, R33, 0x1, !P1 ;  /* 0x000000012100780c */ /* 0x000fc60004f81670 */
[----:B------:R-:W3:Y:S01]  /*14550*/  SHFL.IDX PT, R14, R5, 0x1, 0x181f ;  /* 0x00381f00050e7f89 */ /* 0x000ee200000e0000 */
[----:B0-----:R-:W-:-:S05]  /*14560*/  IMAD.SHL.U32 R7, R7, 0x8, RZ ;  /* 0x0000000807077824 */ /* 0x001fca00078e00ff */
[----:B------:R-:W-:-:S05]  /*14570*/  LOP3.LUT R7, R7, 0x38, RZ, 0xc0, !PT ;  /* 0x0000003807077812 */ /* 0x000fca00078ec0ff */
[----:B------:R-:W-:Y:S01]  /*14580*/  IMAD.SHL.U32 R0, R7, 0x2, RZ ;  /* 0x0000000207007824 */ /* 0x000fe200078e00ff */
[----:B------:R-:W-:-:S04]  /*14590*/  LOP3.LUT R7, R35, 0x1, RZ, 0xc0, !PT ;  /* 0x0000000123077812 */ /* 0x000fc800078ec0ff */
[----:B-1----:R-:W-:Y:S02]  /*145a0*/  IADD3 R2, P0, R2, R0, RZ ;  /* 0x0000000002027210 */ /* 0x002fe40007f1e0ff */
[----:B------:R-:W-:-:S03]  /*145b0*/  ISETP.NE.U32.AND P3, PT, R7, 0x1, PT ;  /* 0x000000010700780c */ /* 0x000fc60003f65070 */
[----:B--2---:R-:W-:Y:S01]  /*145c0*/  IMAD.X R3, RZ, RZ, R3, P0 ;  /* 0x000000ffff037224 */ /* 0x004fe200000e0603 */
[----:B------:R-:W-:-:S13]  /*145d0*/  ISETP.LT.OR P0, PT, R33, 0x1, P3 ;  /* 0x000000012100780c */ /* 0x000fda0001f01670 */
[----:B------:R-:W-:Y:S01]  /*145e0*/  LDGSTS.E.BYPASS.LTC128B.128 [R4+0x400], desc[UR40][R2.64], !P0 ;  /* 0x0040000002047fae */ /* 0x000fe2000c101d68 */
[----:B------:R-:W-:-:S13]  /*145f0*/  ISETP.LT.OR P0, PT, R33, 0x1, !P2 ;  /* 0x000000012100780c */ /* 0x000fda0005701670 */
[----:B------:R-:W-:Y:S01]  /*14600*/  LDGSTS.E.BYPASS.LTC128B.128 [R4+0x3400], desc[UR40][R2.64+0x80], !P0 ;  /* 0x0340008002047fae */ /* 0x000fe2000c101d68 */
[----:B------:R-:W-:-:S03]  /*14610*/  LOP3.LUT P0, RZ, R35, 0x8, RZ, 0xc0, !PT ;  /* 0x0000000823ff7812 */ /* 0x000fc6000780c0ff */
[----:B------:R-:W-:Y:S01]  /*14620*/  LDGSTS.E.BYPASS.LTC128B.128 [R4+0x6400], desc[UR40][R2.64+0x100], !P4 ;  /* 0x0640010002047fae */ /* 0x000fe2000e101d68 */
[----:B------:R-:W-:-:S13]  /*14630*/  ISETP.LT.OR P4, PT, R33, 0x1, !P0 ;  /* 0x000000012100780c */ /* 0x000fda0004781670 */
[----:B------:R0:W-:Y:S01]  /*14640*/  LDGSTS.E.BYPASS.LTC128B.128 [R4+0x9400], desc[UR40][R2.64+0x180], !P4 ;  /* 0x0940018002047fae */ /* 0x0001e2000e101d68 */
[----:B---3--:R-:W-:-:S03]  /*14650*/  IADD3 R8, P4, R14, R0, RZ ;  /* 0x000000000e087210 */ /* 0x008fc60007f9e0ff */
[----:B------:R-:W-:Y:S04]  /*14660*/  SHFL.IDX PT, R14, R5, 0x2, 0x181f ;  /* 0x00581f00050e7f89 */ /* 0x000fe800000e0000 */
[----:B0-----:R-:W0:Y:S02]  /*14670*/  SHFL.IDX PT, R3, R6, 0x1, 0x181f ;  /* 0x00381f0006037f89 */ /* 0x001e2400000e0000 */
        /* <DEDUP_REMOVED lines=9> */
[----:B------:R1:W-:Y:S01]  /*14710*/  LDGSTS.E.BYPASS.LTC128B.128 [R4+0x9c00], desc[UR40][R8.64+0x180], !P4 ;  /* 0x09c0018008047fae */ /* 0x0003e2000e101d68 */
[----:B------:R-:W-:-:S03]  /*14720*/  IADD3 R2, P4, R14, R0, RZ ;  /* 0x000000000e027210 */ /* 0x000fc60007f9e0ff */
[----:B------:R-:W1:Y:S02]  /*14730*/  SHFL.IDX PT, R14, R5, 0x3, 0x181f ;  /* 0x00781f00050e7f89 */ /* 0x000e6400000e0000 */
        /* <DEDUP_REMOVED lines=9> */
[----:B-1----:R-:W-:-:S03]  /*147d0*/  IADD3 R8, P4, R14, R0, RZ ;  /* 0x000000000e087210 */ /* 0x002fc60007f9e0ff */
[----:B------:R-:W-:Y:S04]  /*147e0*/  SHFL.IDX PT, R14, R5, 0x4, 0x181f ;  /* 0x00981f00050e7f89 */ /* 0x000fe800000e0000 */
[----:B0-----:R-:W0:Y:S02]  /*147f0*/  SHFL.IDX PT, R3, R6, 0x3, 0x181f ;  /* 0x00781f0006037f89 */ /* 0x001e2400000e0000 */
[----:B0-----:R-:W-:Y:S01]  /*14800*/  IMAD.X R9, RZ, RZ, R3, P4 ;  /* 0x000000ffff097224 */ /* 0x001fe200020e0603 */
[C---:B------:R-:W-:Y:S01]  /*14810*/  ISETP.LT.OR P4, PT, R33.reuse, 0x31, P3 ;  /* 0x000000312100780c */ /* 0x040fe20001f81670 */
[----:B------:R-:W0:Y:S04]  /*14820*/  SHFL.IDX PT, R3, R6, 0x4, 0x181f ;  /* 0x00981f0006037f89 */ /* 0x000e2800000e0000 */
[----:B------:R-:W1:Y:S08]  /*14830*/  SHFL.IDX PT, R6, R6, 0x5, 0x181f ;  /* 0x00b81f0006067f89 */ /* 0x000e7000000e0000 */
[----:B------:R2:W-:Y:S01]  /*14840*/  LDGSTS.E.BYPASS.LTC128B.128 [R4+0x1c00], desc[UR40][R8.64], !P4 ;  /* 0x01c0000008047fae */ /* 0x0005e2000e101d68 */
[----:B------:R-:W-:-:S13]  /*14850*/  ISETP.LT.OR P4, PT, R33, 0x31, !P2 ;  /* 0x000000312100780c */ /* 0x000fda0005781670 */
[----:B------:R2:W-:Y:S01]  /*14860*/  LDGSTS.E.BYPASS.LTC128B.128 [R4+0x4c00], desc[UR40][R8.64+0x80], !P4 ;  /* 0x04c0008008047fae */ /* 0x0005e2000e101d68 */
[----:B------:R-:W-:-:S13]  /*14870*/  ISETP.LT.OR P4, PT, R33, 0x31, !P1 ;  /* 0x000000312100780c */ /* 0x000fda0004f81670 */
[----:B------:R2:W-:Y:S01]  /*14880*/  LDGSTS.E.BYPASS.LTC128B.128 [R4+0x7c00], desc[UR40][R8.64+0x100], !P4 ;  /* 0x07c0010008047fae */ /* 0x0005e2000e101d68 */
[----:B------:R-:W-:-:S13]  /*14890*/  ISETP.LT.OR P4, PT, R33, 0x31, !P0 ;  /* 0x000000312100780c */ /* 0x000fda0004781670 */
[----:B------:R2:W-:Y:S01]  /*148a0*/  LDGSTS.E.BYPASS.LTC128B.128 [R4+0xac00], desc[UR40][R8.64+0x180], !P4 ;  /* 0x0ac0018008047fae */ /* 0x0005e2000e101d68 */
[----:B------:R-:W-:-:S03]  /*148b0*/  IADD3 R2, P4, R14, R0, RZ ;  /* 0x000000000e027210 */ /* 0x000fc60007f9e0ff */
[----:B------:R2:W3:Y:S02]  /*148c0*/  SHFL.IDX PT, R14, R5, 0x5, 0x181f ;  /* 0x00b81f00050e7f89 */ /* 0x0004e400000e0000 */
        /* <DEDUP_REMOVED lines=8> */
[----:B-1-3--:R2:W-:Y:S02]  /*14950*/  LDGSTS.E.BYPASS.LTC128B.128 [R4+0xb400], desc[UR40][R2.64+0x180], !P4 ;  /* 0x0b40018002047fae */ /* 0x00a5e4000e101d68 */
.L_x_10063:
[C---:B------:R-:W-:Y:S02]  /*14960*/  ISETP.LT.OR P3, PT, R33.reuse, 0x51, P3 ;  /* 0x000000512100780c */ /* 0x040fe40001f61670 */
[C---:B------:R-:W-:Y:S02]  /*14970*/  ISETP.LT.OR P2, PT, R33.reuse, 0x51, !P2 ;  /* 0x000000512100780c */ /* 0x040fe40005741670 */
[C---:B------:R-:W-:Y:S02]  /*14980*/  ISETP.LT.OR P1, PT, R33.reuse, 0x51, !P1 ;  /* 0x000000512100780c */ /* 0x040fe40004f21670 */
[----:B0-2---:R-:W-:Y:S02]  /*14990*/  IADD3 R2, P4, R14, R0, RZ ;  /* 0x000000000e027210 */ /* 0x005fe40007f9e0ff */
        /* <DEDUP_REMOVED lines=11> */
.L_x_9899:
        /* <DEDUP_REMOVED lines=11> */
.L_x_9900:
[----:B------:R-:W2:Y:S01]  /*14b00*/  LDL.LU R2, [R1+0x4] ;  /* 0x0000040001027983 */ /* 0x000ea20000300800 */
[----:B------:R0:W-:Y:S01]  /*14b10*/  SYNCS.ARRIVE.TRANS64.A1T0 RZ, [R32+URZ+0x22850], RZ ;  /* 0x022850ff20ff79a7 */ /* 0x0001e2000810003f */
[----:B------:R-:W-:Y:S01]  /*14b20*/  BSSY B0, `(.L_x_9901) ;  /* 0x00000e1000007945 */ /* 0x000fe20003800000 */
[----:B--2---:R-:W-:-:S13]  /*14b30*/  ISETP.GE.AND P0, PT, R2, 0x61, PT ;  /* 0x000000610200780c */ /* 0x004fda0003f06270 */
[----:B0-----:R-:W-:Y:S05]  /*14b40*/  @!P0 BRA `(.L_x_9902) ;  /* 0x0000000c00788947 */ /* 0x001fea0003800000 */
[----:B------:R-:W2:Y:S02]  /*14b50*/  LDL.LU R2, [R1+0x2c] ;  /* 0x00002c0001027983 */ /* 0x000ea40000300800 */
[----:B--2---:R-:W-:-:S07]  /*14b60*/  VIADD R10, R2, 0xfffffffe ;  /* 0xfffffffe020a7836 */ /* 0x004fce0000000000 */
.L_x_9915:
[----:B--2---:R-:W2:Y:S01]  /*14b70*/  LDL R12, [R1+0x3c] ;  /* 0x00003c00010c7983 */ /* 0x004ea20000100800 */
[----:B0-----:R-:W0:Y:S01]  /*14b80*/  LDC R6, c[0x0][0x430] ;  /* 0x00010c00ff067b82 */ /* 0x001e220000000800 */
[----:B------:R-:W1:Y:S01]  /*14b90*/  S2R R2, SR_TID.X ;  /* 0x0000000000027919 */ /* 0x000e620000002100 */
        /* <DEDUP_REMOVED lines=12> */
[----:B------:R-:W-:-:S07]  /*14c60*/  IMAD.MOV.U32 R11, RZ, RZ, R7 ;  /* 0x000000ffff0b7224 */ /* 0x000fce00078e0007 */
[----:B------:R-:W4:Y:S01]  /*14c70*/  @!P1 LDC.64 R8, c[0x0][0x418] ;  /* 0x00010600ff089b82 */ /* 0x000f220000000a00 */
[----:B-1----:R-:W-:-:S05]  /*14c80*/  @P0 IMAD.HI.U32 R2, R7, R2, RZ ;  /* 0x0000000207020227 */ /* 0x002fca00078e00ff */
[----:B0-----:R-:W-:-:S04]  /*14c90*/  @P0 SHF.R.U32.HI R11, RZ, R3, R2 ;  /* 0x00000003ff0b0219 */ /* 0x001fc80000011602 */
[--C-:B------:R-:W-:Y:S01]  /*14ca0*/  @!P1 SHF.R.S32.HI R3, RZ, 0x1f, R11.reuse ;  /* 0x0000001fff039819 */ /* 0x100fe2000001140b */
[----:B------:R-:W-:-:S04]  /*14cb0*/  @!P1 IMAD.MOV.U32 R2, RZ, RZ, R11 ;  /* 0x000000ffff029224 */ /* 0x000fc800078e000b */
[----:B---3--:R-:W-:-:S04]  /*14cc0*/  @!P1 IMAD.WIDE.U32 R2, R29, R4, R2 ;  /* 0x000000041d029225 */ /* 0x008fc800078e0002 */
[----:B------:R-:W-:-:S04]  /*14cd0*/  @!P1 IMAD R4, R34, R4, RZ ;  /* 0x0000000422049224 */ /* 0x000fc800078e02ff */
[----:B------:R-:W-:Y:S01]  /*14ce0*/  @!P1 IMAD R5, R29, R5, R4 ;  /* 0x000000051d059224 */ /* 0x000fe200078e0204 */
[----:B----4-:R-:W-:-:S03]  /*14cf0*/  @!P1 LEA R8, P0, R2, R8, 0x2 ;  /* 0x0000000802089211 */ /* 0x010fc600078010ff */
[----:B------:R-:W-:Y:S02]  /*14d00*/  @!P1 IMAD.IADD R3, R5, 0x1, R3 ;  /* 0x0000000105039824 */ /* 0x000fe400078e0203 */
[----:B------:R-:W-:-:S03]  /*14d10*/  IMAD.MOV.U32 R5, RZ, RZ, RZ ;  /* 0x000000ffff057224 */ /* 0x000fc600078e00ff */
[----:B------:R-:W-:Y:S01]  /*14d20*/  @!P1 LEA.HI.X R9, R2, R9, R3, 0x2, P0 ;  /* 0x0000000902099211 */ /* 0x000fe200000f1403 */
[----:B------:R-:W-:-:S04]  /*14d30*/  VIADD R25, R25, 0x1 ;  /* 0x0000000119197836 */ /* 0x000fc80000000000 */
[----:B------:R0:W5:Y:S01]  /*14d40*/  @!P1 LDG.E R5, desc[UR40][R8.64] ;  /* 0x0000002808059981 */ /* 0x000162000c1e1900 */
[----:B------:R-:W-:Y:S01]  /*14d50*/  IMAD.MOV R2, RZ, RZ, -R11 ;  /* 0x000000ffff027224 */ /* 0x000fe200078e0a0b */
[----:B------:R-:W-:-:S03]  /*14d60*/  ISETP.NE.AND P0, PT, R25, 0x2, PT ;  /* 0x000000021900780c */ /* 0x000fc60003f05270 */
[----:B------:R-:W-:Y:S01]  /*14d70*/  IMAD R6, R6, R2, R7 ;  /* 0x0000000206067224 */ /* 0x000fe200078e0207 */
[----:B------:R-:W-:Y:S01]  /*14d80*/  SEL R3, RZ, 0x1, P0 ;  /* 0x00000001ff037807 */ /* 0x000fe20000000000 */
[----:B------:R-:W-:Y:S01]  /*14d90*/  IMAD.MOV.U32 R2, RZ, RZ, R10 ;  /* 0x000000ffff027224 */ /* 0x000fe200078e000a */
[----:B------:R-:W-:Y:S05]  /*14da0*/  YIELD ;  /* 0x0000000000007946 */ /* 0x000fea0003800000 */
[----:B------:R-:W-:Y:S01]  /*14db0*/  SEL R25, R25, RZ, P0 ;  /* 0x000000ff19197207 */ /* 0x000fe20000000000 */
[----:B------:R-:W-:Y:S01]  /*14dc0*/  VIADD R10, R10, 0xffffffff ;  /* 0xffffffff0a0a7836 */ /* 0x000fe20000000000 */
[----:B------:R-:W-:-:S02]  /*14dd0*/  LOP3.LUT R26, R26, R3, RZ, 0x3c, !PT ;  /* 0x000000031a1a7212 */ /* 0x000fc400078e3cff */
[----:B------:R-:W-:Y:S02]  /*14de0*/  ISETP.GT.AND P2, PT, R2, RZ, PT ;  /* 0x000000ff0200720c */ /* 0x000fe40003f44270 */
[----:B--2---:R-:W-:-:S13]  /*14df0*/  ISETP.NE.AND P1, PT, R12, 0x3, PT ;  /* 0x000000030c00780c */ /* 0x004fda0003f25270 */
[----:B0-----:R-:W-:Y:S05]  /*14e00*/  @!P1 BRA `(.L_x_9903) ;  /* 0x0000000000049947 */ /* 0x001fea0003800000 */
[----:B------:R-:W-:Y:S01]  /*14e10*/  BPT.TRAP 0x1 ;  /* 0x000000040000795c */ /* 0x000fe20000300000 */
.L_x_9903:
[----:B------:R-:W-:Y:S01]  /*14e20*/  IMAD R4, R25, 0x8, R22 ;  /* 0x0000000819047824 */ /* 0x000fe200078e0216 */
[----:B------:R-:W-:Y:S01]  /*14e30*/  SHF.L.U32 R21, R26, 0x1f, RZ ;  /* 0x0000001f1a157819 */ /* 0x000fe200000006ff */
[----:B------:R-:W-:Y:S01]  /*14e40*/  BSSY B1, `(.L_x_9904) ;  /* 0x0000004000017945 */ /* 0x000fe20003800000 */
[----:B------:R-:W-:Y:S02]  /*14e50*/  SHF.R.S32.HI R17, RZ, 0x1f, R6 ;  /* 0x0000001fff117819 */ /* 0x000fe40000011406 */
[----:B------:R-:W0:Y:S02]  /*14e60*/  SYNCS.PHASECHK.TRANS64.TRYWAIT P0, [R4+URZ+0x22840], R21 ;  /* 0x02284015040075a7 */ /* 0x000e24000800017f */
[----:B0-----:R-:W-:Y:S05]  /*14e70*/  @!P0 BRA `(.L_x_9905) ;  /* 0x0000004c00388947 */ /* 0x001fea0003800000 */
.L_x_10064:
[----:B------:R-:W-:Y:S05]  /*14e80*/  BSYNC B1 ;  /* 0x0000000000017941 */ /* 0x000fea0003800000 */
.L_x_9904:
        /* <DEDUP_REMOVED lines=52> */
.L_x_10078:
        /* <DEDUP_REMOVED lines=8> */
.L_x_9907:
        /* <DEDUP_REMOVED lines=11> */
.L_x_9908:
[----:B------:R2:W-:Y:S01]  /*15300*/  SYNCS.ARRIVE.TRANS64.A1T0 RZ, [R4+URZ+0x22830], RZ ;  /* 0x022830ff04ff79a7 */ /* 0x0005e2000810003f */
[----:B------:R-:W-:Y:S05]  /*15310*/  @!P3 BRA `(.L_x_9909) ;  /* 0x000000000004b947 */ /* 0x000fea0003800000 */
[----:B------:R-:W-:Y:S01]  /*15320*/  BPT.TRAP 0x1 ;  /* 0x000000040000795c */ /* 0x000fe20000300000 */
.L_x_9909:
[----:B------:R-:W3:Y:S01]  /*15330*/  SYNCS.PHASECHK.TRANS64.TRYWAIT P0, [R4+URZ+0x22860], R21 ;  /* 0x02286015040075a7 */ /* 0x000ee2000800017f */
[----:B------:R-:W-:Y:S04]  /*15340*/  BSSY B1, `(.L_x_9910) ;  /* 0x0000002000017945 */ /* 0x000fe80003800000 */
[----:B---3--:R-:W-:Y:S05]  /*15350*/  @!P0 BRA `(.L_x_9911) ;  /* 0x0000004c00b88947 */ /* 0x008fea0003800000 */
.L_x_10079:
[----:B------:R-:W-:Y:S05]  /*15360*/  BSYNC B1 ;  /* 0x0000000000017941 */ /* 0x000fea0003800000 */
.L_x_9910:
[----:B------:R-:W-:Y:S01]  /*15370*/  ULDC.64 UR4, c[0x0][0x328] ;  /* 0x0000ca0000047ab9 */ /* 0x000fe20000000a00 */
[----:B------:R-:W-:Y:S01]  /*15380*/  LOP3.LUT P5, RZ, R23, 0x10, RZ, 0xc0, !PT ;  /* 0x0000001017ff7812 */ /* 0x000fe200078ac0ff */
[----:B------:R-:W-:Y:S01]  /*15390*/  IMAD R17, R17, UR4, RZ ;  /* 0x0000000411117c24 */ /* 0x000fe2000f8e02ff */
[C---:B------:R-:W-:Y:S01]  /*153a0*/  LOP3.LUT P4, RZ, R23.reuse, 0x8, RZ, 0xc0, !PT ;  /* 0x0000000817ff7812 */ /* 0x040fe2000788c0ff */
[C---:B------:R-:W-:Y:S01]  /*153b0*/  IMAD.WIDE.U32 R2, R6.reuse, UR4, RZ ;  /* 0x0000000406027c25 */ /* 0x040fe2000f8e00ff */
[C---:B------:R-:W-:Y:S02]  /*153c0*/  LOP3.LUT P3, RZ, R23.reuse, 0x4, RZ, 0xc0, !PT ;  /* 0x0000000417ff7812 */ /* 0x040fe4000786c0ff */
[----:B------:R-:W-:Y:S01]  /*153d0*/  LOP3.LUT P1, RZ, R23, 0x2, RZ, 0xc0, !PT ;  /* 0x0000000217ff7812 */ /* 0x000fe2000782c0ff */
[----:B------:R-:W-:Y:S01]  /*153e0*/  IMAD R17, R6, UR5, R17 ;  /* 0x0000000506117c24 */ /* 0x000fe2000f8e0211 */
[----:B------:R-:W-:Y:S02]  /*153f0*/  ULDC.64 UR4, c[0x0][0x338] ;  /* 0x0000ce0000047ab9 */ /* 0x000fe40000000a00 */
[----:B------:R-:W-:-:S02]  /*15400*/  IMAD R20, R20, UR4, RZ ;  /* 0x0000000414147c24 */ /* 0x000fc4000f8e02ff */
        /* <DEDUP_REMOVED lines=12> */
[----:B------:R-:W-:-:S03]  /*154d0*/  IMAD R5, R25, 0x6000, R30 ;  /* 0x0000600019057824 */ /* 0x000fc600078e021e */
[----:B------:R-:W-:Y:S01]  /*154e0*/  LEA.HI.X R7, R2, UR5, R7, 0x1, P0 ;  /* 0x0000000502077c11 */ /* 0x000fe200080f0c07 */
[----:B------:R-:W-:Y:S06]  /*154f0*/  BRA.DIV UR4, `(.L_x_9912) ;  /* 0x0000004e04647947 */ /* 0x000fec000b800000 */
[----:B------:R-:W4:Y:S01]  /*15500*/  SHFL.IDX PT, R14, R6, RZ, 0x181f ;  /* 0x00181fff060e7589 */ /* 0x000f2200000e0000 */
[----:B------:R-:W-:-:S03]  /*15510*/  IMAD R5, R5, 0x2, R22 ;  /* 0x0000000205057824 */ /* 0x000fc600078e0216 */
[----:B------:R-:W5:Y:S04]  /*15520*/  SHFL.IDX PT, R3, R7, RZ, 0x181f ;  /* 0x00181fff07037589 */ /* 0x000f6800000e0000 */
[----:B-1----:R-:W-:Y:S01]  /*15530*/  SHFL.IDX PT, R8, R7, 0x1, 0x181f ;  /* 0x00381f0007087f89 */ /* 0x002fe200000e0000 */
[----:B----4-:R-:W-:-:S03]  /*15540*/  IADD3 R2, P0, R14, R0, RZ ;  /* 0x000000000e027210 */ /* 0x010fc60007f1e0ff */
[----:B------:R-:W1:Y:S02]  /*15550*/  SHFL.IDX PT, R14, R6, 0x1, 0x181f ;  /* 0x00381f00060e7f89 */ /* 0x000e6400000e0000 */
[----:B-----5:R-:W-:-:S05]  /*15560*/  IMAD.X R3, RZ, RZ, R3, P0 ;  /* 0x000000ffff037224 */ /* 0x020fca00000e0603 */
[----:B------:R-:W-:Y:S04]  /*15570*/  LDGSTS.E.BYPASS.LTC128B.128 [R5+0x400], desc[UR40][R2.64], !P5 ;  /* 0x0040000002057fae */ /* 0x000fe8000e901d68 */
[----:B------:R-:W-:Y:S04]  /*15580*/  LDGSTS.E.BYPASS.LTC128B.128 [R5+0x3400], desc[UR40][R2.64+0x80], !P4 ;  /* 0x0340008002057fae */ /* 0x000fe8000e101d68 */
[----:B------:R-:W-:Y:S04]  /*15590*/  LDGSTS.E.BYPASS.LTC128B.128 [R5+0x6400], desc[UR40][R2.64+0x100], !P3 ;  /* 0x0640010002057fae */ /* 0x000fe8000d901d68 */
[----:B------:R1:W-:Y:S02]  /*155a0*/  LDGSTS.E.BYPASS.LTC128B.128 [R5+0x9400], desc[UR40][R2.64+0x180], !P1 ;  /* 0x0940018002057fae */ /* 0x0003e4000c901d68 */
[----:B-1----:R-:W-:-:S02]  /*155b0*/  IADD3 R2, P0, R14, R0, RZ ;  /* 0x000000000e027210 */ /* 0x002fc40007f1e0ff */
[----:B------:R-:W1:Y:S03]  /*155c0*/  SHFL.IDX PT, R14, R6, 0x2, 0x181f ;  /* 0x00581f00060e7f89 */ /* 0x000e6600000e0000 */
[----:B------:R-:W-:Y:S02]  /*155d0*/  IMAD.X R3, RZ, RZ, R8, P0 ;  /* 0x000000ffff037224 */ /* 0x000fe400000e0608 */
[----:B------:R-:W4:Y:S04]  /*155e0*/  SHFL.IDX PT, R8, R7, 0x2, 0x181f ;  /* 0x00581f0007087f89 */ /* 0x000f2800000e0000 */
[----:B------:R-:W-:Y:S04]  /*155f0*/  LDGSTS.E.BYPASS.LTC128B.128 [R5+0xc00], desc[UR40][R2.64], !P5 ;  /* 0x00c0000002057fae */ /* 0x000fe8000e901d68 */
[----:B------:R-:W-:Y:S04]  /*15600*/  LDGSTS.E.BYPASS.LTC128B.128 [R5+0x3c00], desc[UR40][R2.64+0x80], !P4 ;  /* 0x03c0008002057fae */ /* 0x000fe8000e101d68 */
[----:B------:R-:W-:Y:S04]  /*15610*/  LDGSTS.E.BYPASS.LTC128B.128 [R5+0x6c00], desc[UR40][R2.64+0x100], !P3 ;  /* 0x06c0010002057fae */ /* 0x000fe8000d901d68 */
[----:B------:R1:W-:Y:S02]  /*15620*/  LDGSTS.E.BYPASS.LTC128B.128 [R5+0x9c00], desc[UR40][R2.64+0x180], !P1 ;  /* 0x09c0018002057fae */ /* 0x0003e4000c901d68 */
[----:B-1----:R-:W-:-:S02]  /*15630*/  IADD3 R2, P0, R14, R0, RZ ;  /* 0x000000000e027210 */ /* 0x002fc40007f1e0ff */
[----:B------:R-:W1:Y:S03]  /*15640*/  SHFL.IDX PT, R14, R6, 0x3, 0x181f ;  /* 0x00781f00060e7f89 */ /* 0x000e6600000e0000 */
[----:B----4-:R-:W-:Y:S02]  /*15650*/  IMAD.X R3, RZ, RZ, R8, P0 ;  /* 0x000000ffff037224 */ /* 0x010fe400000e0608 */
        /* <DEDUP_REMOVED lines=14> */
[----:B------:R1:W0:Y:S03]  /*15740*/  SHFL.IDX PT, R14, R6, 0x5, 0x181f ;  /* 0x00b81f00060e7f89 */ /* 0x00022600000e0000 */
[----:B----4-:R-:W-:Y:S02]  /*15750*/  IMAD.X R3, RZ, RZ, R8, P0 ;  /* 0x000000ffff037224 */ /* 0x010fe400000e0608 */
[----:B------:R1:W4:Y:S04]  /*15760*/  SHFL.IDX PT, R8, R7, 0x5, 0x181f ;  /* 0x00b81f0007087f89 */ /* 0x00032800000e0000 */
[----:B------:R1:W-:Y:S04]  /*15770*/  LDGSTS.E.BYPASS.LTC128B.128 [R5+0x2400], desc[UR40][R2.64], !P5 ;  /* 0x0240000002057fae */ /* 0x0003e8000e901d68 */
[----:B------:R1:W-:Y:S04]  /*15780*/  LDGSTS.E.BYPASS.LTC128B.128 [R5+0x5400], desc[UR40][R2.64+0x80], !P4 ;  /* 0x0540008002057fae */ /* 0x0003e8000e101d68 */
[----:B------:R1:W-:Y:S04]  /*15790*/  LDGSTS.E.BYPASS.LTC128B.128 [R5+0x8400], desc[UR40][R2.64+0x100], !P3 ;  /* 0x0840010002057fae */ /* 0x0003e8000d901d68 */
[----:B------:R1:W-:Y:S02]  /*157a0*/  LDGSTS.E.BYPASS.LTC128B.128 [R5+0xb400], desc[UR40][R2.64+0x180], !P1 ;  /* 0x0b40018002057fae */ /* 0x0003e4000c901d68 */
.L_x_10093:
[----:B01----:R-:W-:-:S05]  /*157b0*/  IADD3 R2, P0, R14, R0, RZ ;  /* 0x000000000e027210 */ /* 0x003fca0007f1e0ff */
        /* <DEDUP_REMOVED lines=10> */
.L_x_9913:
        /* <DEDUP_REMOVED lines=11> */
.L_x_9914:
[----:B------:R0:W-:Y:S01]  /*15910*/  SYNCS.ARRIVE.TRANS64.A1T0 RZ, [R4+URZ+0x22850], RZ ;  /* 0x022850ff04ff79a7 */ /* 0x0001e2000810003f */
[----:B------:R-:W-:Y:S05]  /*15920*/  @P2 BRA `(.L_x_9915) ;  /* 0xfffffff000902947 */ /* 0x000fea000383ffff */
.L_x_9902:
[----:B------:R-:W-:Y:S05]  /*15930*/  BSYNC B0 ;  /* 0x0000000000007941 */ /* 0x000fea0003800000 */
.L_x_9901:
[----:B------:R-:W1:Y:S01]  /*15940*/  S2R R2, SR_TID.X ;  /* 0x0000000000027919 */ /* 0x000e620000002100 */
[----:B------:R-:W-:Y:S01]  /*15950*/  VIADD R25, R25, 0x1 ;  /* 0x0000000119197836 */ /* 0x000fe20000000000 */
[----:B------:R-:W-:Y:S04]  /*15960*/  BSSY B0, `(.L_x_9916) ;  /* 0x0000013000007945 */ /* 0x000fe80003800000 */
[----:B------:R-:W-:-:S04]  /*15970*/  ISETP.NE.AND P0, PT, R25, 0x2, PT ;  /* 0x000000021900780c */ /* 0x000fc80003f05270 */
[----:B------:R-:W-:-:S04]  /*15980*/  SEL R3, RZ, 0x1, P0 ;  /* 0x00000001ff037807 */ /* 0x000fc80000000000 */
[----:B------:R-:W-:Y:S02]  /*15990*/  LOP3.LUT R26, R26, R3, RZ, 0x3c, !PT ;  /* 0x000000031a1a7212 */ /* 0x000fe400078e3cff */
[----:B-1----:R-:W-:-:S04]  /*159a0*/  LOP3.LUT R2, R2, 0x7f, RZ, 0xc0, !PT ;  /* 0x0000007f02027812 */ /* 0x002fc800078ec0ff */
[----:B------:R-:W-:-:S13]  /*159b0*/  ISETP.NE.AND P1, PT, R2, RZ, PT ;  /* 0x000000ff0200720c */ /* 0x000fda0003f25270 */
[----:B------:R-:W-:Y:S05]  /*159c0*/  @P1 BRA `(.L_x_9917) ;  /* 0x0000000000301947 */ /* 0x000fea0003800000 */
[----:B------:R-:W1:Y:S01]  /*159d0*/  S2R R5, SR_LANEID ;  /* 0x0000000000057919 */ /* 0x000e620000000000 */
[----:B------:R-:W-:Y:S01]  /*159e0*/  VOTEU.ANY UR4, UPT, PT ;  /* 0x0000000000047886 */ /* 0x000fe200038e0100 */
[----:B------:R-:W4:Y:S01]  /*159f0*/  LDC.64 R2, c[0x0][0xc60] ;  /* 0x00031800ff027b82 */ /* 0x000f220000000a00 */
[----:B------:R-:W1:Y:S02]  /*15a00*/  FLO.U32 R0, UR4 ;  /* 0x0000000400007d00 */ /* 0x000e6400080e0000 */
[----:B-1----:R-:W-:-:S06]  /*15a10*/  ISETP.EQ.U32.AND P1, PT, R0, R5, PT ;  /* 0x000000050000720c */ /* 0x002fcc0003f22070 */
[----:B------:R-:W4:Y:S07]  /*15a20*/  POPC R5, UR4 ;  /* 0x0000000400057d09 */ /* 0x000f2e0008000000 */
[----:B----4-:R-:W4:Y:S01]  /*15a30*/  @P1 ATOMG.E.ADD.STRONG.GPU PT, R3, desc[UR40][R2.64], R5 ;  /* 0x00000005020319a8 */ /* 0x010f2200081ee1e8 */
[----:B0-23--:R-:W0:Y:S02]  /*15a40*/  S2R R4, SR_LTMASK ;  /* 0x0000000000047919 */ /* 0x00de240000003900 */
[----:B0-----:R-:W-:-:S04]  /*15a50*/  LOP3.LUT R4, R4, UR4, RZ, 0xc0, !PT ;  /* 0x0000000404047c12 */ /* 0x001fc8000f8ec0ff */
[----:B------:R-:W0:Y:S01]  /*15a60*/  POPC R7, R4 ;  /* 0x0000000400077309 */ /* 0x000e220000000000 */
[----:B----4-:R-:W0:Y:S02]  /*15a70*/  SHFL.IDX PT, R0, R3, R0, 0x1f ;  /* 0x00001f0003007589 */ /* 0x010e2400000e0000 */
[----:B0-----:R-:W-:-:S07]  /*15a80*/  IADD3 R16, R0, UR36, R7 ;  /* 0x0000002400107c10 */ /* 0x001fce000fffe007 */
.L_x_9917:
[----:B------:R-:W-:Y:S05]  /*15a90*/  BSYNC B0 ;  /* 0x0000000000007941 */ /* 0x000fea0003800000 */
.L_x_9916:
[----:B------:R-:W-:-:S07]  /*15aa0*/  SEL R25, R25, RZ, P0 ;  /* 0x000000ff19197207 */ /* 0x000fce0000000000 */
.L_x_9876:
[----:B------:R-:W-:Y:S05]  /*15ab0*/  BSYNC B7 ;  /* 0x0000000000077941 */ /* 0x000fea0003800000 */
.L_x_9874:
        /* <DEDUP_REMOVED lines=8> */
[----:B------:R4:W0:Y:S01]  /*15b40*/  LDS.128 R16, [R22+0x228d0] ;  /* 0x0228d00016107984 */ /* 0x0008220000000c00 */
[----:B------:R-:W-:Y:S06]  /*15b50*/  BAR.ARV 0x4, 0x180 ;  /* 0x0106000000007b1d */ /* 0x000fec0000002000 */
[----:B------:R-:W-:Y:S05]  /*15b60*/  BRA `(.L_x_9919) ;  /* 0x0000000800407947 */ /* 0x000fea0003800000 */
.L_x_9918:
        /* <DEDUP_REMOVED lines=17> */
[----:B--23--:R-:W-:Y:S01]  /*15c80*/  SHFL.IDX PT, R4, R16, 0x1, 0x1f ;  /* 0x00201f0010047f89 */ /* 0x00cfe200000e0000 */
        /* <DEDUP_REMOVED lines=18> */
.L_x_10103:
[----:B------:R-:W-:Y:S02]  /*15db0*/  ULDC UR4, c[0x0][0xc38] ;  /* 0x00030e0000047ab9 */ /* 0x000fe40000000800 */
[----:B------:R-:W-:-:S04]  /*15dc0*/  IMAD.U32 R7, RZ, RZ, UR4 ;  /* 0x00000004ff077e24 */ /* 0x000fc8000f8e00ff */
[----:B-1----:R-:W-:-:S04]  /*15dd0*/  IMAD R14, R14, R7, RZ ;  /* 0x000000070e0e7224 */ /* 0x002fc800078e02ff */
[----:B------:R-:W-:-:S05]  /*15de0*/  IMAD.IADD R9, R4, 0x1, R14 ;  /* 0x0000000104097824 */ /* 0x000fca00078e020e */
[----:B------:R-:W-:-:S13]  /*15df0*/  ISETP.GT.AND P6, PT, R9, R0, PT ;  /* 0x000000000900720c */ /* 0x000fda0003fc4270 */
[----:B------:R-:W-:Y:S05]  /*15e00*/  @P6 BRA `(.L_x_9921) ;  /* 0x00000000009c6947 */ /* 0x000fea0003800000 */
.L_x_9926:
        /* <DEDUP_REMOVED lines=14> */
.L_x_9924:
[----:B------:R-:W-:Y:S05]  /*15ef0*/  BSYNC B0 ;  /* 0x0000000000007941 */ /* 0x000fea0003800000 */
.L_x_9923:
        /* <DEDUP_REMOVED lines=18> */
.L_x_10111:
[----:B------:R-:W-:Y:S02]  /*16020*/  ULDC UR4, c[0x0][0xc38] ;  /* 0x00030e0000047ab9 */ /* 0x000fe40000000800 */
[----:B------:R-:W-:-:S04]  /*16030*/  IMAD.U32 R7, RZ, RZ, UR4 ;  /* 0x00000004ff077e24 */ /* 0x000fc8000f8e00ff */
[----:B-1----:R-:W-:-:S04]  /*16040*/  IMAD R14, R14, R7, RZ ;  /* 0x000000070e0e7224 */ /* 0x002fc800078e02ff */
[----:B------:R-:W-:-:S05]  /*16050*/  IMAD.IADD R9, R14, 0x1, R9 ;  /* 0x000000010e097824 */ /* 0x000fca00078e0209 */
[----:B------:R-:W-:-:S13]  /*16060*/  ISETP.GT.AND P6, PT, R9, R0, PT ;  /* 0x000000000900720c */ /* 0x000fda0003fc4270 */
[----:B------:R-:W-:Y:S05]  /*16070*/  @!P6 BRA `(.L_x_9926) ;  /* 0xfffffffc0064e947 */ /* 0x000fea000383ffff */
.L_x_9921:
        /* <DEDUP_REMOVED lines=8> */
.L_x_10115:
[----:B------:R-:W-:Y:S01]  /*16100*/  ISETP.NE.AND P0, PT, R3, RZ, PT ;  /* 0x000000ff0300720c */ /* 0x000fe20003f05270 */
[----:B------:R-:W-:-:S12]  /*16110*/  IMAD.MOV.U32 R14, RZ, RZ, RZ ;  /* 0x000000ffff0e7224 */ /* 0x000fd800078e00ff */
[----:B------:R-:W-:Y:S05]  /*16120*/  @!P0 BRA `(.L_x_9928) ;  /* 0x0000000000108947 */ /* 0x000fea0003800000 */
[----:B------:R-:W-:Y:S01]  /*16130*/  UMOV UR4, 0xffffffff ;  /* 0xffffffff00047882 */ /* 0x000fe20000000000 */
[----:B------:R-:W-:Y:S02]  /*16140*/  VIADD R12, R4, 0xffffffff ;  /* 0xffffffff040c7836 */ /* 0x000fe40000000000 */
[----:B------:R-:W-:Y:S05]  /*16150*/  BRA.DIV UR4, `(.L_x_9929) ;  /* 0x00000052043c7947 */ /* 0x000fea000b800000 */
[----:B------:R3:W4:Y:S02]  /*16160*/  SHFL.IDX PT, R14, R2, R12, 0x1f ;  /* 0x00001f0c020e7589 */ /* 0x00072400000e0000 */
.L_x_9928:
[----:B--2---:R-:W-:Y:S01]  /*16170*/  IABS R6, R5 ;  /* 0x0000000500067213 */ /* 0x004fe20000000000 */
[----:B----4-:R-:W-:Y:S02]  /*16180*/  IMAD R16, R14, R7, R16 ;  /* 0x000000070e107224 */ /* 0x010fe400078e0210 */
[----:B------:R-:W-:Y:S01]  /*16190*/  IMAD.IADD R19, R4, 0x1, R19 ;  /* 0x0000000104137824 */ /* 0x000fe200078e0213 */
[----:B------:R-:W2:Y:S01]  /*161a0*/  I2F.RP R8, R6 ;  /* 0x0000000600087306 */ /* 0x000ea20000209400 */
[----:B------:R-:W-:-:S05]  /*161b0*/  IMAD.IADD R10, R0, 0x1, -R16 ;  /* 0x00000001000a7824 */ /* 0x000fca00078e0a10 */
[----:B------:R-:W-:Y:S02]  /*161c0*/  IABS R0, R10 ;  /* 0x0000000a00007213 */ /* 0x000fe40000000000 */
[----:B--2---:R-:W0:Y:S02]  /*161d0*/  MUFU.RCP R8, R8 ;  /* 0x0000000800087308 */ /* 0x004e240000001000 */
[----:B0--3--:R-:W-:-:S06]  /*161e0*/  VIADD R2, R8, 0xffffffe ;  /* 0x0ffffffe08027836 */ /* 0x009fcc0000000000 */
[----:B------:R0:W2:Y:S02]  /*161f0*/  F2I.FTZ.U32.TRUNC.NTZ R3, R2 ;  /* 0x0000000200037305 */ /* 0x0000a4000021f000 */
[----:B0-----:R-:W-:Y:S02]  /*16200*/  IMAD.MOV.U32 R2, RZ, RZ, RZ ;  /* 0x000000ffff027224 */ /* 0x001fe400078e00ff */
[----:B--2---:R-:W-:-:S04]  /*16210*/  IMAD.MOV R7, RZ, RZ, -R3 ;  /* 0x000000ffff077224 */ /* 0x004fc800078e0a03 */
        /* <DEDUP_REMOVED lines=20> */
.L_x_9922:
[----:B------:R-:W-:Y:S01]  /*16360*/  UMOV UR4, URZ ;  /* 0x0000003f00047c82 */ /* 0x000fe20008000000 */
[----:B------:R-:W-:Y:S01]  /*16370*/  UMOV UR5, URZ ;  /* 0x0000003f00057c82 */ /* 0x000fe20008000000 */
[----:B------:R-:W-:Y:S01]  /*16380*/  ULDC UR6, c[0x0][0xc3c] ;  /* 0x00030f0000067ab9 */ /* 0x000fe20000000800 */
[----:B------:R-:W-:Y:S02]  /*16390*/  IMAD.MOV.U32 R16, RZ, RZ, R0 ;  /* 0x000000ffff107224 */ /* 0x000fe400078e0000 */
[----:B------:R-:W-:Y:S02]  /*163a0*/  IMAD.U32 R17, RZ, RZ, UR4 ;  /* 0x00000004ff117e24 */ /* 0x000fe4000f8e00ff */
[----:B------:R-:W-:Y:S02]  /*163b0*/  IMAD.U32 R18, RZ, RZ, UR5 ;  /* 0x00000005ff127e24 */ /* 0x000fe4000f8e00ff */
[----:B------:R-:W-:-:S07]  /*163c0*/  IMAD.U32 R19, RZ, RZ, UR6 ;  /* 0x00000006ff137e24 */ /* 0x000fce000f8e00ff */
.L_x_9930:
        /* <DEDUP_REMOVED lines=10> */
.L_x_9919:
[----:B------:R-:W-:Y:S02]  /*16470*/  ULDC UR4, c[0x0][0xc3c] ;  /* 0x00030f0000047ab9 */ /* 0x000fe40000000800 */
[----:B0-----:R-:W-:-:S13]  /*16480*/  ISETP.GE.AND P0, PT, R19, UR4, PT ;  /* 0x0000000413007c0c */ /* 0x001fda000bf06270 */
[----:B------:R-:W-:Y:S05]  /*16490*/  @!P0 BRA `(.L_x_9931) ;  /* 0xffffffa400e88947 */ /* 0x000fea000383ffff */
[----:B------:R-:W-:Y:S05]  /*164a0*/  BSYNC B8 ;  /* 0x0000000000087941 */ /* 0x000fea0003800000 */
.L_x_9832:
[----:B------:R-:W5:Y:S01]  /*164b0*/  LDL.LU R0, [R1+0x28] ;  /* 0x0000280001007983 */ /* 0x000f620000300800 */
[----:B------:R-:W-:Y:S01]  /*164c0*/  BSSY B0, `(.L_x_9932) ;  /* 0x000000b000007945 */ /* 0x000fe20003800000 */
[----:B------:R-:W2:Y:S01]  /*164d0*/  S2R R5, SR_CgaCtaId ;  /* 0x0000000000057919 */ /* 0x000ea20000008800 */
[----:B-----5:R-:W-:-:S05]  /*164e0*/  VIADD R0, R0, 0x1 ;  /* 0x0000000100007836 */ /* 0x020fca0000000000 */
[----:B-1----:R-:W-:-:S04]  /*164f0*/  LEA.HI R2, R0, R0, RZ, 0x1 ;  /* 0x0000000000027211 */ /* 0x002fc800078f08ff */
[----:B------:R-:W-:Y:S02]  /*16500*/  LOP3.LUT R3, R2, 0xfffffffe, RZ, 0xc0, !PT ;  /* 0xfffffffe02037812 */ /* 0x000fe400078ec0ff */
[----:B------:R-:W-:-:S03]  /*16510*/  MOV R2, 0x400 ;  /* 0x0000040000027802 */ /* 0x000fc60000000f00 */
[----:B------:R-:W-:Y:S01]  /*16520*/  IMAD.IADD R0, R0, 0x1, -R3 ;  /* 0x0000000100007824 */ /* 0x000fe200078e0a03 */
[----:B--23--:R-:W-:-:S04]  /*16530*/  LEA R4, R5, R2, 0x18 ;  /* 0x0000000205047211 */ /* 0x00cfc800078ec0ff */
[----:B------:R-:W-:-:S04]  /*16540*/  SHF.L.U32 R0, R0, 0x1f, RZ ;  /* 0x0000001f00007819 */ /* 0x000fc800000006ff */
[----:B------:R-:W0:Y:S02]  /*16550*/  SYNCS.PHASECHK.TRANS64.TRYWAIT P0, [R4+URZ+0x22820], R0 ;  /* 0x02282000040075a7 */ /* 0x000e24000800017f */
[----:B0-----:R-:W-:Y:S05]  /*16560*/  @!P0 BRA `(.L_x_9933) ;  /* 0x0000004c005c8947 */ /* 0x001fea0003800000 */
.L_x_10118:
[----:B------:R-:W-:Y:S05]  /*16570*/  BSYNC B0 ;  /* 0x0000000000007941 */ /* 0x000fea0003800000 */
.L_x_9932:
[----:B------:R-:W-:-:S03]  /*16580*/  UMOV UR4, 0xffffffff ;  /* 0xffffffff00047882 */ /* 0x000fc60000000000 */
[----:B------:R-:W-:Y:S05]  /*16590*/  BRA.DIV UR4, `(.L_x_9934) ;  /* 0x0000004e04647947 */ /* 0x000fea000b800000 */
[----:B0-----:R-:W0:Y:S02]  /*165a0*/  S2R R0, SR_TID.X ;  /* 0x0000000000007919 */ /* 0x001e240000002100 */
[----:B0-----:R-:W-:-:S04]  /*165b0*/  SHF.R.U32.HI R0, RZ, 0x5, R0 ;  /* 0x00000005ff007819 */ /* 0x001fc80000011600 */
[----:B------:R-:W-:-:S05]  /*165c0*/  LOP3.LUT R0, R0, 0x3, RZ, 0xc0, !PT ;  /* 0x0000000300007812 */ /* 0x000fca00078ec0ff */
[----:B------:R0:W1:Y:S02]  /*165d0*/  SHFL.IDX PT, R14, R0, RZ, 0x1f ;  /* 0x00001fff000e7589 */ /* 0x00006400000e0000 */
.L_x_10121:
[----:B-1----:R-:W-:-:S13]  /*165e0*/  ISETP.NE.AND P0, PT, R14, RZ, PT ;  /* 0x000000ff0e00720c */ /* 0x002fda0003f05270 */
[----:B------:R-:W-:Y:S05]  /*165f0*/  @P0 BRA `(.L_x_9679) ;  /* 0x0000000000880947 */ /* 0x000fea0003800000 */
[----:B------:R-:W-:-:S03]  /*16600*/  UMOV UR4, 0xffffffff ;  /* 0xffffffff00047882 */ /* 0x000fc60000000000 */
[----:B------:R-:W-:Y:S05]  /*16610*/  BRA.DIV UR4, `(.L_x_9935) ;  /* 0x0000004e04787947 */ /* 0x000fea000b800000 */
[----:B------:R-:W-:-:S13]  /*16620*/  ELECT P6, URZ, PT ;  /* 0x00000000003f782f */ /* 0x000fda00038c0000 */
.L_x_10124:
[----:B------:R-:W-:Y:S05]  /*16630*/  @!P6 BRA `(.L_x_9679) ;  /* 0x000000000078e947 */ /* 0x000fea0003800000 */
[----:B0-----:R-:W2:Y:S02]  /*16640*/  LDL.LU R0, [R1] ;  /* 0x0000000001007983 */ /* 0x001ea40000300800 */
[----:B--2---:R-:W-:-:S04]  /*16650*/  LOP3.LUT R0, R0, 0x2, RZ, 0xfc, !PT ;  /* 0x0000000200007812 */ /* 0x004fc800078efcff */
[----:B------:R-:W-:-:S13]  /*16660*/  ISETP.NE.AND P0, PT, R0, 0x3, PT ;  /* 0x000000030000780c */ /* 0x000fda0003f05270 */
[----:B------:R-:W-:Y:S05]  /*16670*/  @!P0 BRA `(.L_x_9936) ;  /* 0x0000000000048947 */ /* 0x000fea0003800000 */
[----:B------:R-:W-:Y:S01]  /*16680*/  BPT.TRAP 0x1 ;  /* 0x000000040000795c */ /* 0x000fe20000300000 */
.L_x_9936:
[C---:B------:R-:W-:Y:S01]  /*16690*/  IMAD R5, R25.reuse, 0x8, R4 ;  /* 0x0000000819057824 */ /* 0x040fe200078e0204 */
[----:B------:R-:W-:Y:S01]  /*166a0*/  SHF.L.U32 R0, R26, 0x1f, RZ ;  /* 0x0000001f1a007819 */ /* 0x000fe200000006ff */
[----:B------:R-:W-:-:S03]  /*166b0*/  VIADD R25, R25, 0x1 ;  /* 0x0000000119197836 */ /* 0x000fc60000000000 */
[----:B------:R-:W0:Y:S02]  /*166c0*/  SYNCS.PHASECHK.TRANS64.TRYWAIT P1, [R5+URZ+0x22840], R0 ;  /* 0x02284000050075a7 */ /* 0x000e24000802017f */
[----:B------:R-:W-:-:S04]  /*166d0*/  ISETP.NE.AND P2, PT, R25, 0x2, PT ;  /* 0x000000021900780c */ /* 0x000fc80003f45270 */
[----:B------:R-:W-:Y:S01]  /*166e0*/  SEL R3, RZ, 0x1, P2 ;  /* 0x00000001ff037807 */ /* 0x000fe20001000000 */
[----:B0-----:R-:W-:Y:S08]  /*166f0*/  @!P1 BRA `(.L_x_9937) ;  /* 0x0000004c00609947 */ /* 0x001ff00003800000 */
.L_x_10125:
[----:B------:R-:W-:Y:S02]  /*16700*/  SEL R25, R25, RZ, P2 ;  /* 0x000000ff19197207 */ /* 0x000fe40001000000 */
[----:B------:R-:W-:Y:S01]  /*16710*/  LOP3.LUT R2, R26, R3, RZ, 0x3c, !PT ;  /* 0x000000031a027212 */ /* 0x000fe200078e3cff */
[----:B------:R-:W-:Y:S06]  /*16720*/  @!P0 BRA `(.L_x_9938) ;  /* 0x0000000000048947 */ /* 0x000fec0003800000 */
[----:B------:R-:W-:Y:S01]  /*16730*/  BPT.TRAP 0x1 ;  /* 0x000000040000795c */ /* 0x000fe20000300000 */
.L_x_9938:
[----:B------:R-:W-:Y:S01]  /*16740*/  IMAD R25, R25, 0x8, R4 ;  /* 0x0000000819197824 */ /* 0x000fe200078e0204 */
[----:B------:R-:W-:-:S04]  /*16750*/  SHF.L.U32 R2, R2, 0x1f, RZ ;  /* 0x0000001f02027819 */ /* 0x000fc800000006ff */
[----:B------:R-:W1:Y:S02]  /*16760*/  SYNCS.PHASECHK.TRANS64.TRYWAIT P1, [R25+URZ+0x22840], R2 ;  /* 0x02284002190075a7 */ /* 0x000e64000802017f */
[----:B-1----:R-:W-:Y:S05]  /*16770*/  @!P1 BRA `(.L_x_9939) ;  /* 0x0000004c00549947 */ /* 0x002fea0003800000 */
.L_x_10126:
[----:B------:R-:W-:Y:S05]  /*16780*/  @!P0 BRA `(.L_x_9940) ;  /* 0x0000000000048947 */ /* 0x000fea0003800000 */
[----:B------:R-:W-:Y:S01]  /*16790*/  BPT.TRAP 0x1 ;  /* 0x000000040000795c */ /* 0x000fe20000300000 */
.L_x_9940:
[----:B------:R-:W2:Y:S02]  /*167a0*/  SYNCS.PHASECHK.TRANS64.TRYWAIT P1, [R5+URZ+0x22860], R0 ;  /* 0x02286000050075a7 */ /* 0x000ea4000802017f */
[----:B--2---:R-:W-:Y:S05]  /*167b0*/  @!P1 BRA `(.L_x_9941) ;  /* 0x0000004c00589947 */ /* 0x004fea0003800000 */
.L_x_10127:
[----:B------:R-:W-:Y:S05]  /*167c0*/  @!P0 BRA `(.L_x_9942) ;  /* 0x0000000000048947 */ /* 0x000fea0003800000 */
[----:B------:R-:W-:Y:S01]  /*167d0*/  BPT.TRAP 0x1 ;  /* 0x000000040000795c */ /* 0x000fe20000300000 */
.L_x_9942:
[----:B---3--:R3:W0:Y:S02]  /*167e0*/  SYNCS.PHASECHK.TRANS64.TRYWAIT P0, [R25+URZ+0x22860], R2 ;  /* 0x02286002190075a7 */ /* 0x008624000800017f */
[----:B0-----:R-:W-:Y:S05]  /*167f0*/  @!P0 NANOSLEEP.SYNCS 0x989680 ;  /* 0x009896800000895d */ /* 0x001fea0003900000 */
[----:B------:R-:W0:Y:S02]  /*16800*/  @!P0 SYNCS.PHASECHK.TRANS64 P0, [R25+URZ+0x22860], R2 ;  /* 0x02286002190085a7 */ /* 0x000e24000800007f */
[----:B0-----:R-:W-:Y:S05]  /*16810*/  @!P0 BRA `(.L_x_9942) ;  /* 0xfffffffc00f08947 */ /* 0x001fea000383ffff */
.L_x_9679:
[----:B------:R-:W-:Y:S05]  /*16820*/  BSYNC B9 ;  /* 0x0000000000097941 */ /* 0x000fea0003800000 */
.L_x_9676:
[----:B------:R-:W-:Y:S05]  /*16830*/  EXIT ;  /* 0x000000000000794d */ /* 0x000fea0003800000 */
.L_x_9697:
[----:B0-----:R0:W1:Y:S02]  /*16840*/  SYNCS.PHASECHK.TRANS64.TRYWAIT P5, [R89+URZ+0x22890], R101 ;  /* 0x02289065590075a7 */ /* 0x00106400080a017f */
[----:B-1----:R-:W-:Y:S05]  /*16850*/  @!P5 NANOSLEEP.SYNCS 0x989680 ;  /* 0x009896800000d95d */ /* 0x002fea0003900000 */
[----:B------:R-:W1:Y:S02]  /*16860*/  @!P5 SYNCS.PHASECHK.TRANS64 P5, [R89+URZ+0x22890], R101 ;  /* 0x022890655900d5a7 */ /* 0x000e6400080a007f */
[----:B-1----:R-:W-:Y:S05]  /*16870*/  @!P5 BRA `(.L_x_9697) ;  /* 0xfffffffc00f0d947 */ /* 0x002fea000383ffff */
[----:B------:R-:W-:Y:S05]  /*16880*/  BRA `(.L_x_9943) ;  /* 0xfffffec400047947 */ /* 0x000fea000383ffff */
.L_x_9698:
        /* <DEDUP_REMOVED lines=8> */
.L_x_9945:
[----:B------:R-:W-:Y:S05]  /*16910*/  BSYNC B1 ;  /* 0x0000000000017941 */ /* 0x000fea0003800000 */
.L_x_9944:
        /* <DEDUP_REMOVED lines=8> */
.L_x_9946:
[----:B------:R-:W-:Y:S01]  /*169a0*/  IMAD.MOV.U32 R93, RZ, RZ, R14 ;  /* 0x000000ffff5d7224 */ /* 0x000fe200078e000e */
[----:B------:R-:W-:Y:S06]  /*169b0*/  BRA `(.L_x_9947) ;  /* 0xfffffec000cc7947 */ /* 0x000fec000383ffff */
.L_x_9707:
[----:B------:R-:W-:Y:S01]  /*169c0*/  BSSY B1, `(.L_x_9948) ;  /* 0x0000008000017945 */ /* 0x000fe20003800000 */
[----:B0---4-:R-:W-:Y:S02]  /*169d0*/  IMAD.MOV.U32 R13, RZ, RZ, R103 ;  /* 0x000000ffff0d7224 */ /* 0x011fe400078e0067 */
[----:B------:R-:W-:Y:S02]  /*169e0*/  IMAD.MOV.U32 R12, RZ, RZ, 0x1 ;  /* 0x00000001ff0c7424 */ /* 0x000fe400078e00ff */
[----:B------:R-:W-:Y:S02]  /*169f0*/  IMAD.MOV.U32 R11, RZ, RZ, 0x1c1f ;  /* 0x00001c1fff0b7424 */ /* 0x000fe400078e00ff */
[----:B------:R-:W-:-:S07]  /*16a00*/  IMAD.MOV.U32 R15, RZ, RZ, -0x1 ;  /* 0xffffffffff0f7424 */ /* 0x000fce00078e00ff */
[----:B-123--:R-:W-:Y:S05]  /*16a10*/  WARPSYNC.COLLECTIVE R15, `(.L_x_9949) ;  /* 0x000000000f087348 */ /* 0x00efea0003c00000 */
[----:B------:R0:W4:Y:S02]  /*16a20*/  SHFL.IDX P6, R14, R13, R12, R11 ;  /* 0x0000000c0d0e7389 */ /* 0x00012400000c000b */
[----:B01234-:R-:W-:Y:S01]  /*16a30*/  ENDCOLLECTIVE ;  /* 0x000000000000791b */ /* 0x01ffe20003800000 */
.L_x_9949:
[----:B------:R-:W-:Y:S05]  /*16a40*/  BSYNC B1 ;  /* 0x0000000000017941 */ /* 0x000fea0003800000 */
.L_x_9948:
        /* <DEDUP_REMOVED lines=8> */
.L_x_9950:
[----:B------:R-:W-:Y:S01]  /*16ad0*/  IMAD.MOV.U32 R47, RZ, RZ, R14 ;  /* 0x000000ffff2f7224 */ /* 0x000fe200078e000e */
[----:B------:R-:W-:Y:S06]  /*16ae0*/  BRA `(.L_x_9951) ;  /* 0xfffffec800607947 */ /* 0x000fec000383ffff */
.L_x_9717:
[----:B-1----:R1:W2:Y:S02]  /*16af0*/  SYNCS.PHASECHK.TRANS64.TRYWAIT P4, [R89+URZ+0x22890], R101 ;  /* 0x02289065590075a7 */ /* 0x0022a4000808017f */
[----:B--2---:R-:W-:Y:S05]  /*16b00*/  @!P4 NANOSLEEP.SYNCS 0x989680 ;  /* 0x009896800000c95d */ /* 0x004fea0003900000 */
[----:B------:R-:W2:Y:S02]  /*16b10*/  @!P4 SYNCS.PHASECHK.TRANS64 P4, [R89+URZ+0x22890], R101 ;  /* 0x022890655900c5a7 */ /* 0x000ea4000808007f */
[----:B--2---:R-:W-:Y:S05]  /*16b20*/  @!P4 BRA `(.L_x_9717) ;  /* 0xfffffffc00f0c947 */ /* 0x004fea000383ffff */
[----:B------:R-:W-:Y:S05]  /*16b30*/  BRA `(.L_x_9952) ;  /* 0xfffffed400547947 */ /* 0x000fea000383ffff */
.L_x_9718:
        /* <DEDUP_REMOVED lines=8> */
.L_x_9954:
[----:B------:R-:W-:Y:S05]  /*16bc0*/  BSYNC B1 ;  /* 0x0000000000017941 */ /* 0x000fea0003800000 */
.L_x_9953:
        /* <DEDUP_REMOVED lines=8> */
.L_x_9955:
[----:B------:R-:W-:Y:S01]  /*16c50*/  IMAD.MOV.U32 R94, RZ, RZ, R14 ;  /* 0x000000ffff5e7224 */ /* 0x000fe200078e000e */
[----:B------:R-:W-:Y:S06]  /*16c60*/  BRA `(.L_x_9956) ;  /* 0xfffffed400207947 */ /* 0x000fec000383ffff */
.L_x_9723:
        /* <DEDUP_REMOVED lines=8> */
.L_x_9958:
[----:B------:R-:W-:Y:S05]  /*16cf0*/  BSYNC B1 ;  /* 0x0000000000017941 */ /* 0x000fea0003800000 */
.L_x_9957:
        /* <DEDUP_REMOVED lines=8> */
.L_x_9959:
[----:B------:R-:W-:Y:S01]  /*16d80*/  IMAD.MOV.U32 R102, RZ, RZ, R14 ;  /* 0x000000ffff667224 */ /* 0x000fe200078e000e */
[----:B------:R-:W-:Y:S06]  /*16d90*/  BRA `(.L_x_9960) ;  /* 0xfffffed800bc7947 */ /* 0x000fec000383ffff */
.L_x_9728:
[----:B0-----:R0:W1:Y:S02]  /*16da0*/  SYNCS.PHASECHK.TRANS64.TRYWAIT P2, [R89+URZ+0x22890], R101 ;  /* 0x02289065590075a7 */ /* 0x001064000804017f */
[----:B-1----:R-:W-:Y:S05]  /*16db0*/  @!P2 NANOSLEEP.SYNCS 0x989680 ;  /* 0x009896800000a95d */ /* 0x002fea0003900000 */
[----:B------:R-:W1:Y:S02]  /*16dc0*/  @!P2 SYNCS.PHASECHK.TRANS64 P2, [R89+URZ+0x22890], R101 ;  /* 0x022890655900a5a7 */ /* 0x000e64000804007f */
[----:B-1----:R-:W-:Y:S05]  /*16dd0*/  @!P2 BRA `(.L_x_9728) ;  /* 0xfffffffc00f0a947 */ /* 0x002fea000383ffff */
[----:B------:R-:W-:Y:S05]  /*16de0*/  BRA `(.L_x_9961) ;  /* 0xfffffee000b87947 */ /* 0x000fea000383ffff */
.L_x_9729:
        /* <DEDUP_REMOVED lines=8> */
.L_x_9963:
[----:B------:R-:W-:Y:S05]  /*16e70*/  BSYNC B1 ;  /* 0x0000000000017941 */ /* 0x000fea0003800000 */
.L_x_9962:
        /* <DEDUP_REMOVED lines=8> */
.L_x_9964:
[----:B------:R-:W-:Y:S05]  /*16f00*/  BRA `(.L_x_9965) ;  /* 0xfffffee000e07947 */ /* 0x000fea000383ffff */
.L_x_9732:
[----:B------:R-:W-:Y:S01]  /*16f10*/  BSSY B1, `(.L_x_9966) ;  /* 0x0000008000017945 */ /* 0x000fe20003800000 */
[----:B----4-:R-:W-:Y:S02]  /*16f20*/  IMAD.MOV.U32 R13, RZ, RZ, R41 ;  /* 0x000000ffff0d7224 */ /* 0x010fe400078e0029 */
[----:B------:R-:W-:Y:S02]  /*16f30*/  IMAD.MOV.U32 R12, RZ, RZ, 0x1 ;  /* 0x00000001ff0c7424 */ /* 0x000fe400078e00ff */
[----:B------:R-:W-:Y:S02]  /*16f40*/  IMAD.MOV.U32 R11, RZ, RZ, 0x1c1f ;  /* 0x00001c1fff0b7424 */ /* 0x000fe400078e00ff */
[----:B------:R-:W-:-:S07]  /*16f50*/  IMAD.MOV.U32 R15, RZ, RZ, -0x1 ;  /* 0xffffffffff0f7424 */ /* 0x000fce00078e00ff */
[----:B0123--:R-:W-:Y:S05]  /*16f60*/  WARPSYNC.COLLECTIVE R15, `(.L_x_9967) ;  /* 0x000000000f087348 */ /* 0x00ffea0003c00000 */
[----:B---3--:R3:W4:Y:S02]  /*16f70*/  SHFL.IDX P6, R14, R13, R12, R11 ;  /* 0x0000000c0d0e7389 */ /* 0x00872400000c000b */
[----:B01234-:R-:W-:Y:S01]  /*16f80*/  ENDCOLLECTIVE ;  /* 0x000000000000791b */ /* 0x01ffe20003800000 */
.L_x_9967:
[----:B------:R-:W-:Y:S05]  /*16f90*/  BSYNC B1 ;  /* 0x0000000000017941 */ /* 0x000fea0003800000 */
.L_x_9966:
        /* <DEDUP_REMOVED lines=8> */
.L_x_9968:
[----:B------:R-:W-:Y:S05]  /*17020*/  BRA `(.L_x_9969) ;  /* 0xfffffee000e07947 */ /* 0x000fea000383ffff */
.L_x_9736:
[----:B------:R0:W0:Y:S02]  /*17030*/  SYNCS.PHASECHK.TRANS64.TRYWAIT P3, [R89+URZ+0x228b0], R101 ;  /* 0x0228b065590075a7 */ /* 0x000024000806017f */
[----:B0-----:R-:W-:Y:S05]  /*17040*/  @!P3 NANOSLEEP.SYNCS 0x989680 ;  /* 0x009896800000b95d */ /* 0x001fea0003900000 */
[----:B------:R-:W0:Y:S02]  /*17050*/  @!P3 SYNCS.PHASECHK.TRANS64 P3, [R89+URZ+0x228b0], R101 ;  /* 0x0228b0655900b5a7 */ /* 0x000e24000806007f */
[----:B0-----:R-:W-:Y:S05]  /*17060*/  @!P3 BRA `(.L_x_9736) ;  /* 0xfffffffc00f0b947 */ /* 0x001fea000383ffff */
[----:B------:R-:W-:Y:S05]  /*17070*/  BRA `(.L_x_9970) ;  /* 0xfffffee400587947 */ /* 0x000fea000383ffff */
.L_x_9744:
[----:B------:R-:W0:Y:S01]  /*17080*/  S2R R6, SR_TID.X ;  /* 0x0000000000067919 */ /* 0x000e220000002100 */
[----:B------:R-:W-:Y:S01]  /*17090*/  BSSY B0, `(.L_x_9971) ;  /* 0x000000c000007945 */ /* 0x000fe20003800000 */
[----:B------:R-:W-:Y:S02]  /*170a0*/  IMAD.MOV.U32 R12, RZ, RZ, RZ ;  /* 0x000000ffff0c7224 */ /* 0x000fe400078e00ff */
[----:B------:R-:W-:Y:S02]  /*170b0*/  IMAD.MOV.U32 R11, RZ, RZ, 0x1f ;  /* 0x0000001fff0b7424 */ /* 0x000fe400078e00ff */
[----:B------:R-:W-:Y:S02]  /*170c0*/  IMAD.MOV.U32 R15, RZ, RZ, -0x1 ;  /* 0xffffffffff0f7424 */ /* 0x000fe400078e00ff */
[----:B0-----:R-:W-:-:S05]  /*170d0*/  VIADD R6, R6, 0xffffff80 ;  /* 0xffffff8006067836 */ /* 0x001fca0000000000 */
[----:B------:R-:W-:-:S04]  /*170e0*/  SHF.R.S32.HI R3, RZ, 0x1f, R6 ;  /* 0x0000001fff037819 */ /* 0x000fc80000011406 */
[----:B------:R-:W-:-:S04]  /*170f0*/  LEA.HI R3, R3, R6, RZ, 0x7 ;  /* 0x0000000603037211 */ /* 0x000fc800078f38ff */
[----:B------:R-:W-:-:S05]  /*17100*/  SHF.R.S32.HI R3, RZ, 0x7, R3 ;  /* 0x00000007ff037819 */ /* 0x000fca0000011403 */
[----:B------:R-:W-:-:S07]  /*17110*/  IMAD.MOV.U32 R13, RZ, RZ, R3 ;  /* 0x000000ffff0d7224 */ /* 0x000fce00078e0003 */
[----:B-----5:R-:W-:Y:S05]  /*17120*/  WARPSYNC.COLLECTIVE R15, `(.L_x_9972) ;  /* 0x000000000f087348 */ /* 0x020fea0003c00000 */
[----:B------:R0:W1:Y:S02]  /*17130*/  SHFL.IDX P6, R14, R13, R12, R11 ;  /* 0x0000000c0d0e7389 */ /* 0x00006400000c000b */
[----:B01---5:R-:W-:Y:S01]  /*17140*/  ENDCOLLECTIVE ;  /* 0x000000000000791b */ /* 0x023fe20003800000 */
.L_x_9972:
[----:B------:R-:W-:Y:S05]  /*17150*/  BSYNC B0 ;  /* 0x0000000000007941 */ /* 0x000fea0003800000 */
.L_x_9971:
[----:B------:R-:W-:Y:S05]  /*17160*/  BRA `(.L_x_9973) ;  /* 0xfffffef000987947 */ /* 0x000fea000383ffff */
.L_x_9756:
        /* <DEDUP_REMOVED lines=8> */
.L_x_9975:
[----:B------:R-:W-:Y:S05]  /*171f0*/  BSYNC B1 ;  /* 0x0000000000017941 */ /* 0x000fea0003800000 */
.L_x_9974:
        /* <DEDUP_REMOVED lines=8> */
.L_x_9976:
[----:B------:R-:W-:Y:S02]  /*17280*/  IMAD.MOV.U32 R13, RZ, RZ, R27 ;  /* 0x000000ffff0d7224 */ /* 0x000fe400078e001b */
[----:B------:R-:W-:-:S07]  /*17290*/  IMAD.MOV.U32 R0, RZ, RZ, R14 ;  /* 0x000000ffff007224 */ /* 0x000fce00078e000e */
[----:B------:R-:W-:Y:S05]  /*172a0*/  WARPSYNC.COLLECTIVE R15, `(.L_x_9977) ;  /* 0x000000000f087348 */ /* 0x000fea0003c00000 */
[----:B------:R0:W1:Y:S02]  /*172b0*/  SHFL.IDX P6, R14, R13, R12, R11 ;  /* 0x0000000c0d0e7389 */ /* 0x00006400000c000b */
[----:B01----:R-:W-:Y:S01]  /*172c0*/  ENDCOLLECTIVE ;  /* 0x000000000000791b */ /* 0x003fe20003800000 */
.L_x_9977:
[----:B------:R-:W-:Y:S02]  /*172d0*/  IMAD.MOV.U32 R13, RZ, RZ, R26 ;  /* 0x000000ffff0d7224 */ /* 0x000fe400078e001a */
[----:B------:R-:W-:-:S07]  /*172e0*/  IMAD.MOV.U32 R5, RZ, RZ, R14 ;  /* 0x000000ffff057224 */ /* 0x000fce00078e000e */
[----:B------:R-:W-:Y:S05]  /*172f0*/  WARPSYNC.COLLECTIVE R15, `(.L_x_9978) ;  /* 0x000000000f087348 */ /* 0x000fea0003c00000 */
[----:B------:R0:W1:Y:S02]  /*17300*/  SHFL.IDX P6, R14, R13, R12, R11 ;  /* 0x0000000c0d0e7389 */ /* 0x00006400000c000b */
[----:B01----:R-:W-:Y:S01]  /*17310*/  ENDCOLLECTIVE ;  /* 0x000000000000791b */ /* 0x003fe20003800000 */
.L_x_9978:
[----:B------:R-:W-:Y:S05]  /*17320*/  BRA `(.L_x_9979) ;  /* 0xfffffef400a07947 */ /* 0x000fea000383ffff */
.L_x_9760:
[----:B0-----:R0:W1:Y:S02]  /*17330*/  SYNCS.PHASECHK.TRANS64.TRYWAIT P0, [R19+URZ+0x22800], R26 ;  /* 0x0228001a130075a7 */ /* 0x001064000800017f */
[----:B-1----:R-:W-:Y:S05]  /*17340*/  @!P0 NANOSLEEP.SYNCS 0x989680 ;  /* 0x009896800000895d */ /* 0x002fea0003900000 */
[----:B------:R-:W1:Y:S02]  /*17350*/  @!P0 SYNCS.PHASECHK.TRANS64 P0, [R19+URZ+0x22800], R26 ;  /* 0x0228001a130085a7 */ /* 0x000e64000800007f */
[----:B-1----:R-:W-:Y:S05]  /*17360*/  @!P0 BRA `(.L_x_9760) ;  /* 0xfffffffc00f08947 */ /* 0x002fea000383ffff */
[----:B------:R-:W-:Y:S05]  /*17370*/  BRA `(.L_x_9980) ;  /* 0xfffffef800b07947 */ /* 0x000fea000383ffff */
.L_x_9768:
        /* <DEDUP_REMOVED lines=8> */
.L_x_9982:
[----:B------:R-:W-:Y:S05]  /*17400*/  BSYNC B1 ;  /* 0x0000000000017941 */ /* 0x000fea0003800000 */
.L_x_9981:
        /* <DEDUP_REMOVED lines=8> */
.L_x_9983:
[----:B------:R-:W-:Y:S02]  /*17490*/  IMAD.MOV.U32 R13, RZ, RZ, R27 ;  /* 0x000000ffff0d7224 */ /* 0x000fe400078e001b */
[----:B------:R-:W-:-:S07]  /*174a0*/  IMAD.MOV.U32 R3, RZ, RZ, R14 ;  /* 0x000000ffff037224 */ /* 0x000fce00078e000e */
[----:B------:R-:W-:Y:S05]  /*174b0*/  WARPSYNC.COLLECTIVE R15, `(.L_x_9984) ;  /* 0x000000000f087348 */ /* 0x000fea0003c00000 */
[----:B------:R0:W1:Y:S02]  /*174c0*/  SHFL.IDX P6, R14, R13, R12, R11 ;  /* 0x0000000c0d0e7389 */ /* 0x00006400000c000b */
[----:B01----:R-:W-:Y:S01]  /*174d0*/  ENDCOLLECTIVE ;  /* 0x000000000000791b */ /* 0x003fe20003800000 */
.L_x_9984:
[----:B------:R-:W-:Y:S02]  /*174e0*/  IMAD.MOV.U32 R13, RZ, RZ, R26 ;  /* 0x000000ffff0d7224 */ /* 0x000fe400078e001a */
[----:B------:R-:W-:-:S07]  /*174f0*/  IMAD.MOV.U32 R20, RZ, RZ, R14 ;  /* 0x000000ffff147224 */ /* 0x000fce00078e000e */
[----:B------:R-:W-:Y:S05]  /*17500*/  WARPSYNC.COLLECTIVE R15, `(.L_x_9985) ;  /* 0x000000000f087348 */ /* 0x000fea0003c00000 */
[----:B------:R0:W1:Y:S02]  /*17510*/  SHFL.IDX P6, R14, R13, R12, R11 ;  /* 0x0000000c0d0e7389 */ /* 0x00006400000c000b */
[----:B01----:R-:W-:Y:S01]  /*17520*/  ENDCOLLECTIVE ;  /* 0x000000000000791b */ /* 0x003fe20003800000 */
.L_x_9985:
[----:B------:R-:W-:Y:S05]  /*17530*/  BRA `(.L_x_9986) ;  /* 0xffffff0400207947 */ /* 0x000fea000383ffff */
.L_x_9772:
[----:B0-----:R0:W1:Y:S02]  /*17540*/  SYNCS.PHASECHK.TRANS64.TRYWAIT P1, [R19+URZ+0x22800], R24 ;  /* 0x02280018130075a7 */ /* 0x001064000802017f */
[----:B-1----:R-:W-:Y:S05]  /*17550*/  @!P1 NANOSLEEP.SYNCS 0x989680 ;  /* 0x009896800000995d */ /* 0x002fea0003900000 */
[----:B------:R-:W1:Y:S02]  /*17560*/  @!P1 SYNCS.PHASECHK.TRANS64 P1, [R19+URZ+0x22800], R24 ;  /* 0x02280018130095a7 */ /* 0x000e64000802007f */
[----:B-1----:R-:W-:Y:S05]  /*17570*/  @!P1 BRA `(.L_x_9772) ;  /* 0xfffffffc00f09947 */ /* 0x002fea000383ffff */
[----:B------:R-:W-:Y:S05]  /*17580*/  BRA `(.L_x_9987) ;  /* 0xffffff0800007947 */ /* 0x000fea000383ffff */
.L_x_9778:
[----:B--2---:R2:W4:Y:S02]  /*17590*/  SYNCS.PHASECHK.TRANS64.TRYWAIT P1, [R8+URZ+0x22830], R73 ;  /* 0x02283049080075a7 */ /* 0x004524000802017f */
[----:B----4-:R-:W-:Y:S05]  /*175a0*/  @!P1 NANOSLEEP.SYNCS 0x989680 ;  /* 0x009896800000995d */ /* 0x010fea0003900000 */
[----:B------:R-:W4:Y:S02]  /*175b0*/  @!P1 SYNCS.PHASECHK.TRANS64 P1, [R8+URZ+0x22830], R73 ;  /* 0x02283049080095a7 */ /* 0x000f24000802007f */
[----:B----4-:R-:W-:Y:S05]  /*175c0*/  @!P1 BRA `(.L_x_9778) ;  /* 0xfffffffc00f09947 */ /* 0x010fea000383ffff */
[----:B------:R-:W-:Y:S05]  /*175d0*/  BRA `(.L_x_9777) ;  /* 0xffffff1400347947 */ /* 0x000fea000383ffff */
.L_x_9784:
[----:B-1----:R1:W2:Y:S02]  /*175e0*/  SYNCS.PHASECHK.TRANS64.TRYWAIT P1, [R8+URZ+0x22850], R73 ;  /* 0x02285049080075a7 */ /* 0x0022a4000802017f */
[----:B--2---:R-:W-:Y:S05]  /*175f0*/  @!P1 NANOSLEEP.SYNCS 0x989680 ;  /* 0x009896800000995d */ /* 0x004fea0003900000 */
[----:B------:R-:W2:Y:S02]  /*17600*/  @!P1 SYNCS.PHASECHK.TRANS64 P1, [R8+URZ+0x22850], R73 ;  /* 0x02285049080095a7 */ /* 0x000ea4000802007f */
[----:B--2---:R-:W-:Y:S05]  /*17610*/  @!P1 BRA `(.L_x_9784) ;  /* 0xfffffffc00f09947 */ /* 0x004fea000383ffff */
[----:B------:R-:W-:Y:S05]  /*17620*/  BRA `(.L_x_9783) ;  /* 0xffffff2800dc7947 */ /* 0x000fea000383ffff */
.L_x_9790:
[----:B-1----:R1:W2:Y:S02]  /*17630*/  SYNCS.PHASECHK.TRANS64.TRYWAIT P2, [R9+URZ+0x22830], R10 ;  /* 0x0228300a090075a7 */ /* 0x0022a4000804017f */
[----:B--2---:R-:W-:Y:S05]  /*17640*/  @!P2 NANOSLEEP.SYNCS 0x989680 ;  /* 0x009896800000a95d */ /* 0x004fea0003900000 */
[----:B------:R-:W2:Y:S02]  /*17650*/  @!P2 SYNCS.PHASECHK.TRANS64 P2, [R9+URZ+0x22830], R10 ;  /* 0x0228300a0900a5a7 */ /* 0x000ea4000804007f */
[----:B--2---:R-:W-:Y:S05]  /*17660*/  @!P2 BRA `(.L_x_9790) ;  /* 0xfffffffc00f0a947 */ /* 0x004fea000383ffff */
[----:B------:R-:W-:Y:S05]  /*17670*/  BRA `(.L_x_9789) ;  /* 0xffffff3000187947 */ /* 0x000fea000383ffff */
.L_x_9796:
[----:B-1----:R1:W3:Y:S02]  /*17680*/  SYNCS.PHASECHK.TRANS64.TRYWAIT P2, [R9+URZ+0x22850], R10 ;  /* 0x0228500a090075a7 */ /* 0x0022e4000804017f */
[----:B---3--:R-:W-:Y:S05]  /*17690*/  @!P2 NANOSLEEP.SYNCS 0x989680 ;  /* 0x009896800000a95d */ /* 0x008fea0003900000 */
[----:B------:R-:W3:Y:S02]  /*176a0*/  @!P2 SYNCS.PHASECHK.TRANS64 P2, [R9+URZ+0x22850], R10 ;  /* 0x0228500a0900a5a7 */ /* 0x000ee4000804007f */
[----:B---3--:R-:W-:Y:S05]  /*176b0*/  @!P2 BRA `(.L_x_9796) ;  /* 0xfffffffc00f0a947 */ /* 0x008fea000383ffff */
[----:B------:R-:W-:Y:S05]  /*176c0*/  BRA `(.L_x_9795) ;  /* 0xffffff4800807947 */ /* 0x000fea000383ffff */
.L_x_9812:
[----:B------:R-:W-:Y:S02]  /*176d0*/  IMAD.MOV.U32 R13, RZ, RZ, R4 ;  /* 0x000000ffff0d7224 */ /* 0x000fe400078e0004 */
[----:B------:R-:W-:Y:S02]  /*176e0*/  IMAD.MOV.U32 R12, RZ, RZ, RZ ;  /* 0x000000ffff0c7224 */ /* 0x000fe400078e00ff */
[----:B------:R-:W-:Y:S02]  /*176f0*/  IMAD.MOV.U32 R11, RZ, RZ, 0x181f ;  /* 0x0000181fff0b7424 */ /* 0x000fe400078e00ff */
[----:B------:R-:W-:-:S07]  /*17700*/  IMAD.MOV.U32 R15, RZ, RZ, -0x1 ;  /* 0xffffffffff0f7424 */ /* 0x000fce00078e00ff */
[----:B-1----:R-:W-:Y:S05]  /*17710*/  WARPSYNC.COLLECTIVE R15, `(.L_x_9988) ;  /* 0x000000000f087348 */ /* 0x002fea0003c00000 */
[----:B------:R0:W2:Y:S02]  /*17720*/  SHFL.IDX P6, R14, R13, R12, R11 ;  /* 0x0000000c0d0e7389 */ /* 0x0000a400000c000b */
[----:B012---:R-:W-:Y:S01]  /*17730*/  ENDCOLLECTIVE ;  /* 0x000000000000791b */ /* 0x007fe20003800000 */
.L_x_9988:
[----:B------:R-:W-:Y:S02]  /*17740*/  IMAD.MOV.U32 R13, RZ, RZ, R3 ;  /* 0x000000ffff0d7224 */ /* 0x000fe400078e0003 */
[----:B------:R-:W-:-:S07]  /*17750*/  IMAD.MOV.U32 R0, RZ, RZ, R14 ;  /* 0x000000ffff007224 */ /* 0x000fce00078e000e */
[----:B------:R-:W-:Y:S05]  /*17760*/  WARPSYNC.COLLECTIVE R15, `(.L_x_9989) ;  /* 0x000000000f087348 */ /* 0x000fea0003c00000 */
[----:B------:R0:W1:Y:S02]  /*17770*/  SHFL.IDX P6, R14, R13, R12, R11 ;  /* 0x0000000c0d0e7389 */ /* 0x00006400000c000b */
[----:B01----:R-:W-:Y:S01]  /*17780*/  ENDCOLLECTIVE ;  /* 0x000000000000791b */ /* 0x003fe20003800000 */
.L_x_9989:
[----:B------:R-:W-:Y:S05]  /*17790*/  BRA `(.L_x_9990) ;  /* 0xffffff8000207947 */ /* 0x000fea000383ffff */
.L_x_9815:
        /* <DEDUP_REMOVED lines=8> */
.L_x_9992:
[----:B------:R-:W-:Y:S05]  /*17820*/  BSYNC B1 ;  /* 0x0000000000017941 */ /* 0x000fea0003800000 */
.L_x_9991:
        /* <DEDUP_REMOVED lines=8> */
.L_x_9993:
[----:B------:R-:W-:Y:S05]  /*178b0*/  BRA `(.L_x_9994) ;  /* 0xffffff80006c7947 */ /* 0x000fea000383ffff */
.L_x_9818:
        /* <DEDUP_REMOVED lines=8> */
.L_x_9996:
[----:B------:R-:W-:Y:S05]  /*17940*/  BSYNC B1 ;  /* 0x0000000000017941 */ /* 0x000fea0003800000 */
.L_x_9995:
        /* <DEDUP_REMOVED lines=8> */
.L_x_9997:
[----:B------:R-:W-:Y:S05]  /*179d0*/  BRA `(.L_x_9998) ;  /* 0xffffff8000b47947 */ /* 0x000fea000383ffff */
.L_x_9821:
[----:B------:R-:W-:Y:S01]  /*179e0*/  BSSY B1, `(.L_x_9999) ;  /* 0x0000008000017945 */ /* 0x000fe20003800000 */
[----:B0-----:R-:W-:Y:S02]  /*179f0*/  IMAD.MOV.U32 R13, RZ, RZ, R4 ;  /* 0x000000ffff0d7224 */ /* 0x001fe400078e0004 */
[----:B------:R-:W-:Y:S02]  /*17a00*/  IMAD.MOV.U32 R12, RZ, RZ, 0x3 ;  /* 0x00000003ff0c7424 */ /* 0x000fe400078e00ff */
[----:B------:R-:W-:Y:S02]  /*17a10*/  IMAD.MOV.U32 R11, RZ, RZ, 0x181f ;  /* 0x0000181fff0b7424 */ /* 0x000fe400078e00ff */
[----:B------:R-:W-:-:S07]  /*17a20*/  IMAD.MOV.U32 R15, RZ, RZ, -0x1 ;  /* 0xffffffffff0f7424 */ /* 0x000fce00078e00ff */
[----:B-1234-:R-:W-:Y:S05]  /*17a30*/  WARPSYNC.COLLECTIVE R15, `(.L_x_10000) ;  /* 0x000000000f087348 */ /* 0x01efea0003c00000 */
[----:B----4-:R0:W4:Y:S02]  /*17a40*/  SHFL.IDX P6, R14, R13, R12, R11 ;  /* 0x0000000c0d0e7389 */ /* 0x01012400000c000b */
[----:B01234-:R-:W-:Y:S01]  /*17a50*/  ENDCOLLECTIVE ;  /* 0x000000000000791b */ /* 0x01ffe20003800000 */
.L_x_10000:
[----:B------:R-:W-:Y:S05]  /*17a60*/  BSYNC B1 ;  /* 0x0000000000017941 */ /* 0x000fea0003800000 */
.L_x_9999:
        /* <DEDUP_REMOVED lines=8> */
.L_x_10001:
[----:B------:R-:W-:Y:S05]  /*17af0*/  BRA `(.L_x_10002) ;  /* 0xffffff8000fc7947 */ /* 0x000fea000383ffff */
.L_x_9838:
        /* <DEDUP_REMOVED lines=11> */
.L_x_10004:
[----:B------:R-:W-:Y:S05]  /*17bb0*/  BSYNC B1 ;  /* 0x0000000000017941 */ /* 0x000fea0003800000 */
.L_x_10003:
[----:B------:R-:W-:Y:S05]  /*17bc0*/  BRA `(.L_x_10005) ;  /* 0xffffff9400c87947 */ /* 0x000fea000383ffff */
.L_x_9840:
[----:B------:R-:W-:Y:S01]  /*17bd0*/  BSSY B1, `(.L_x_10006) ;  /* 0x0000006000017945 */ /* 0x000fe20003800000 */
[----:B------:R-:W-:-:S07]  /*17be0*/  IMAD.MOV.U32 R15, RZ, RZ, -0x1 ;  /* 0xffffffffff0f7424 */ /* 0x000fce00078e00ff */
[----:B0-----:R-:W-:Y:S05]  /*17bf0*/  WARPSYNC.COLLECTIVE R15, `(.L_x_10007) ;  /* 0x000000000f0c7348 */ /* 0x001fea0003c00000 */
[----:B------:R-:W-:Y:S02]  /*17c00*/  ELECT P6, UR62, PT ;  /* 0x00000000003e782f */ /* 0x000fe400038c0000 */
[----:B------:R-:W-:Y:S01]  /*17c10*/  MOV R14, UR62 ;  /* 0x0000003e000e7c02 */ /* 0x000fe20008000f00 */
[----:B0-----:R-:W-:Y:S10]  /*17c20*/  ENDCOLLECTIVE ;  /* 0x000000000000791b */ /* 0x001ff40003800000 */
.L_x_10007:
[----:B------:R-:W-:Y:S05]  /*17c30*/  BSYNC B1 ;  /* 0x0000000000017941 */ /* 0x000fea0003800000 */
.L_x_10006:
[----:B------:R-:W-:Y:S05]  /*17c40*/  BRA `(.L_x_9839) ;  /* 0xffffff9400c07947 */ /* 0x000fea000383ffff */
.L_x_9842:
[----:B0-----:R0:W1:Y:S02]  /*17c50*/  SYNCS.PHASECHK.TRANS64.TRYWAIT P0, [R22+URZ+0x22820], R3 ;  /* 0x02282003160075a7 */ /* 0x001064000800017f */
[----:B-1----:R-:W-:Y:S05]  /*17c60*/  @!P0 NANOSLEEP.SYNCS 0x989680 ;  /* 0x009896800000895d */ /* 0x002fea0003900000 */
[----:B------:R-:W1:Y:S02]  /*17c70*/  @!P0 SYNCS.PHASECHK.TRANS64 P0, [R22+URZ+0x22820], R3 ;  /* 0x02282003160085a7 */ /* 0x000e64000800007f */
[----:B-1----:R-:W-:Y:S05]  /*17c80*/  @!P0 BRA `(.L_x_9842) ;  /* 0xfffffffc00f08947 */ /* 0x002fea000383ffff */
[----:B------:R-:W-:Y:S05]  /*17c90*/  BRA `(.L_x_10008) ;  /* 0xffffff9400d07947 */ /* 0x000fea000383ffff */
.L_x_9846:
[----:B0-----:R0:W1:Y:S02]  /*17ca0*/  SYNCS.PHASECHK.TRANS64.TRYWAIT P0, [R3+URZ+0x228a0], R6 ;  /* 0x0228a006030075a7 */ /* 0x001064000800017f */
[----:B-1----:R-:W-:Y:S05]  /*17cb0*/  @!P0 NANOSLEEP.SYNCS 0x989680 ;  /* 0x009896800000895d */ /* 0x002fea0003900000 */
[----:B------:R-:W1:Y:S02]  /*17cc0*/  @!P0 SYNCS.PHASECHK.TRANS64 P0, [R3+URZ+0x228a0], R6 ;  /* 0x0228a006030085a7 */ /* 0x000e64000800007f */
[----:B-1----:R-:W-:Y:S05]  /*17cd0*/  @!P0 BRA `(.L_x_9846) ;  /* 0xfffffffc00f08947 */ /* 0x002fea000383ffff */
[----:B------:R-:W-:Y:S05]  /*17ce0*/  BRA `(.L_x_10009) ;  /* 0xffffff9400e87947 */ /* 0x000fea000383ffff */
.L_x_9851:
[----:B-1----:R1:W2:Y:S02]  /*17cf0*/  SYNCS.PHASECHK.TRANS64.TRYWAIT P0, [R3+URZ+0x228c0], R6 ;  /* 0x0228c006030075a7 */ /* 0x0022a4000800017f */
[----:B--2---:R-:W-:Y:S05]  /*17d00*/  @!P0 NANOSLEEP.SYNCS 0x989680 ;  /* 0x009896800000895d */ /* 0x004fea0003900000 */
[----:B------:R-:W2:Y:S02]  /*17d10*/  @!P0 SYNCS.PHASECHK.TRANS64 P0, [R3+URZ+0x228c0], R6 ;  /* 0x0228c006030085a7 */ /* 0x000ea4000800007f */
[----:B--2---:R-:W-:Y:S05]  /*17d20*/  @!P0 BRA `(.L_x_9851) ;  /* 0xfffffffc00f08947 */ /* 0x004fea000383ffff */
[----:B------:R-:W-:Y:S05]  /*17d30*/  BRA `(.L_x_10010) ;  /* 0xffffff9800647947 */ /* 0x000fea000383ffff */
.L_x_9861:
[----:B0-----:R0:W1:Y:S02]  /*17d40*/  SYNCS.PHASECHK.TRANS64.TRYWAIT P1, [R6+URZ+0x228a0], R2 ;  /* 0x0228a002060075a7 */ /* 0x001064000802017f */
[----:B-1----:R-:W-:Y:S05]  /*17d50*/  @!P1 NANOSLEEP.SYNCS 0x989680 ;  /* 0x009896800000995d */ /* 0x002fea0003900000 */
[----:B------:R-:W1:Y:S02]  /*17d60*/  @!P1 SYNCS.PHASECHK.TRANS64 P1, [R6+URZ+0x228a0], R2 ;  /* 0x0228a002060095a7 */ /* 0x000e64000802007f */
[----:B-1----:R-:W-:Y:S05]  /*17d70*/  @!P1 BRA `(.L_x_9861) ;  /* 0xfffffffc00f09947 */ /* 0x002fea000383ffff */
[----:B------:R-:W-:Y:S05]  /*17d80*/  BRA `(.L_x_10011) ;  /* 0xffffff9c00d87947 */ /* 0x000fea000383ffff */
.L_x_9866:
[----:B-1----:R1:W2:Y:S02]  /*17d90*/  SYNCS.PHASECHK.TRANS64.TRYWAIT P1, [R6+URZ+0x228c0], R2 ;  /* 0x0228c002060075a7 */ /* 0x0022a4000802017f */
[----:B--2---:R-:W-:Y:S05]  /*17da0*/  @!P1 NANOSLEEP.SYNCS 0x989680 ;  /* 0x009896800000995d */ /* 0x004fea0003900000 */
[----:B------:R-:W2:Y:S02]  /*17db0*/  @!P1 SYNCS.PHASECHK.TRANS64 P1, [R6+URZ+0x228c0], R2 ;  /* 0x0228c002060095a7 */ /* 0x000ea4000802007f */
[----:B--2---:R-:W-:Y:S05]  /*17dc0*/  @!P1 BRA `(.L_x_9866) ;  /* 0xfffffffc00f09947 */ /* 0x004fea000383ffff */
[----:B------:R-:W-:Y:S05]  /*17dd0*/  BRA `(.L_x_10012) ;  /* 0xffffffa000507947 */ /* 0x000fea000383ffff */
.L_x_9882:
[----:B------:R-:W0:Y:S01]  /*17de0*/  S2R R10, SR_TID.X ;  /* 0x00000000000a7919 */ /* 0x000e220000002100 */
[----:B------:R-:W-:Y:S01]  /*17df0*/  BSSY B0, `(.L_x_10013) ;  /* 0x000000a000007945 */ /* 0x000fe20003800000 */
[----:B------:R-:W-:Y:S01]  /*17e00*/  IMAD.MOV.U32 R12, RZ, RZ, RZ ;  /* 0x000000ffff0c7224 */ /* 0x000fe200078e00ff */
[----:B------:R-:W-:Y:S01]  /*17e10*/  MOV R11, 0x1f ;  /* 0x0000001f000b7802 */ /* 0x000fe20000000f00 */
[----:B------:R-:W-:Y:S01]  /*17e20*/  IMAD.MOV.U32 R15, RZ, RZ, -0x1 ;  /* 0xffffffffff0f7424 */ /* 0x000fe200078e00ff */
[----:B0-----:R-:W-:-:S04]  /*17e30*/  SHF.R.U32.HI R10, RZ, 0x5, R10 ;  /* 0x00000005ff0a7819 */ /* 0x001fc8000001160a */
[----:B------:R-:W-:-:S05]  /*17e40*/  LOP3.LUT R10, R10, 0x3, RZ, 0xc0, !PT ;  /* 0x000000030a0a7812 */ /* 0x000fca00078ec0ff */
[----:B------:R-:W-:-:S07]  /*17e50*/  IMAD.MOV.U32 R13, RZ, RZ, R10 ;  /* 0x000000ffff0d7224 */ /* 0x000fce00078e000a */
[----:B-----5:R-:W-:Y:S05]  /*17e60*/  WARPSYNC.COLLECTIVE R15, `(.L_x_10014) ;  /* 0x000000000f087348 */ /* 0x020fea0003c00000 */
[----:B------:R0:W1:Y:S02]  /*17e70*/  SHFL.IDX P6, R14, R13, R12, R11 ;  /* 0x0000000c0d0e7389 */ /* 0x00006400000c000b */
[----:B01---5:R-:W-:Y:S01]  /*17e80*/  ENDCOLLECTIVE ;  /* 0x000000000000791b */ /* 0x023fe20003800000 */
.L_x_10014:
[----:B------:R-:W-:Y:S05]  /*17e90*/  BSYNC B0 ;  /* 0x0000000000007941 */ /* 0x000fea0003800000 */
.L_x_10013:
[----:B------:R-:W-:Y:S05]  /*17ea0*/  BRA `(.L_x_10015) ;  /* 0xffffffac00d47947 */ /* 0x000fea000383ffff */
.L_x_9885:
[----:B0-----:R0:W1:Y:S02]  /*17eb0*/  SYNCS.PHASECHK.TRANS64.TRYWAIT P0, [R32+URZ+0x22840], R0 ;  /* 0x02284000200075a7 */ /* 0x001064000800017f */
[----:B-1----:R-:W-:Y:S05]  /*17ec0*/  @!P0 NANOSLEEP.SYNCS 0x989680 ;  /* 0x009896800000895d */ /* 0x002fea0003900000 */
[----:B------:R-:W1:Y:S02]  /*17ed0*/  @!P0 SYNCS.PHASECHK.TRANS64 P0, [R32+URZ+0x22840], R0 ;  /* 0x02284000200085a7 */ /* 0x000e64000800007f */
[----:B-1----:R-:W-:Y:S05]  /*17ee0*/  @!P0 BRA `(.L_x_9885) ;  /* 0xfffffffc00f08947 */ /* 0x002fea000383ffff */
[----:B------:R-:W-:Y:S05]  /*17ef0*/  BRA `(.L_x_10016) ;  /* 0xffffffac00f47947 */ /* 0x000fea000383ffff */
.L_x_9886:
        /* <DEDUP_REMOVED lines=8> */
.L_x_10018:
[----:B------:R-:W-:Y:S05]  /*17f80*/  BSYNC B0 ;  /* 0x0000000000007941 */ /* 0x000fea0003800000 */
.L_x_10017:
        /* <DEDUP_REMOVED lines=9> */
.L_x_10019:
[----:B------:R-:W-:Y:S02]  /*18020*/  IMAD.MOV.U32 R13, RZ, RZ, R4 ;  /* 0x000000ffff0d7224 */ /* 0x000fe400078e0004 */
[----:B------:R-:W-:Y:S02]  /*18030*/  IMAD.MOV.U32 R12, RZ, RZ, 0x1 ;  /* 0x00000001ff0c7424 */ /* 0x000fe400078e00ff */
[----:B------:R-:W-:-:S07]  /*18040*/  IMAD.MOV.U32 R3, RZ, RZ, R14 ;  /* 0x000000ffff037224 */ /* 0x000fce00078e000e */
[----:B------:R-:W-:Y:S05]  /*18050*/  WARPSYNC.COLLECTIVE R15, `(.L_x_10020) ;  /* 0x000000000f087348 */ /* 0x000fea0003c00000 */
[----:B------:R0:W1:Y:S02]  /*18060*/  SHFL.IDX P6, R14, R13, R12, R11 ;  /* 0x0000000c0d0e7389 */ /* 0x00006400000c000b */
[----:B01----:R-:W-:Y:S01]  /*18070*/  ENDCOLLECTIVE ;  /* 0x000000000000791b */ /* 0x003fe20003800000 */
.L_x_10020:
        /* <DEDUP_REMOVED lines=15> */
.L_x_10021:
[----:B------:R-:W-:Y:S02]  /*18170*/  @P0 IMAD R6, R5, 0x2, R22 ;  /* 0x0000000205060824 */ /* 0x000fe400078e0216 */
[----:B------:R-:W-:Y:S02]  /*18180*/  IMAD.MOV.U32 R13, RZ, RZ, R4 ;  /* 0x000000ffff0d7224 */ /* 0x000fe400078e0004 */
[----:B------:R-:W-:Y:S02]  /*18190*/  IMAD.MOV.U32 R12, RZ, RZ, 0x2 ;  /* 0x00000002ff0c7424 */ /* 0x000fe400078e00ff */
[----:B------:R-:W-:-:S07]  /*181a0*/  IMAD.MOV.U32 R3, RZ, RZ, R14 ;  /* 0x000000ffff037224 */ /* 0x000fce00078e000e */
[----:B------:R-:W-:Y:S05]  /*181b0*/  WARPSYNC.COLLECTIVE R15, `(.L_x_10022) ;  /* 0x000000000f087348 */ /* 0x000fea0003c00000 */
[----:B------:R0:W1:Y:S02]  /*181c0*/  SHFL.IDX P6, R14, R13, R12, R11 ;  /* 0x0000000c0d0e7389 */ /* 0x00006400000c000b */
[----:B01----:R-:W-:Y:S01]  /*181d0*/  ENDCOLLECTIVE ;  /* 0x000000000000791b */ /* 0x003fe20003800000 */
.L_x_10022:
        /* <DEDUP_REMOVED lines=15> */
.L_x_10023:
[----:B------:R-:W-:Y:S02]  /*182d0*/  @P0 IMAD R6, R5, 0x2, R22 ;  /* 0x0000000205060824 */ /* 0x000fe400078e0216 */
[----:B------:R-:W-:Y:S02]  /*182e0*/  IMAD.MOV.U32 R13, RZ, RZ, R4 ;  /* 0x000000ffff0d7224 */ /* 0x000fe400078e0004 */
[----:B------:R-:W-:Y:S02]  /*182f0*/  IMAD.MOV.U32 R12, RZ, RZ, 0x3 ;  /* 0x00000003ff0c7424 */ /* 0x000fe400078e00ff */
[----:B------:R-:W-:-:S07]  /*18300*/  IMAD.MOV.U32 R3, RZ, RZ, R14 ;  /* 0x000000ffff037224 */ /* 0x000fce00078e000e */
[----:B------:R-:W-:Y:S05]  /*18310*/  WARPSYNC.COLLECTIVE R15, `(.L_x_10024) ;  /* 0x000000000f087348 */ /* 0x000fea0003c00000 */
[----:B------:R0:W1:Y:S02]  /*18320*/  SHFL.IDX P6, R14, R13, R12, R11 ;  /* 0x0000000c0d0e7389 */ /* 0x00006400000c000b */
[----:B01----:R-:W-:Y:S01]  /*18330*/  ENDCOLLECTIVE ;  /* 0x000000000000791b */ /* 0x003fe20003800000 */
.L_x_10024:
        /* <DEDUP_REMOVED lines=15> */
.L_x_10025:
[----:B------:R-:W-:Y:S02]  /*18430*/  @P0 IMAD R6, R5, 0x2, R22 ;  /* 0x0000000205060824 */ /* 0x000fe400078e0216 */
[----:B------:R-:W-:Y:S02]  /*18440*/  IMAD.MOV.U32 R13, RZ, RZ, R4 ;  /* 0x000000ffff0d7224 */ /* 0x000fe400078e0004 */
[----:B------:R-:W-:Y:S02]  /*18450*/  IMAD.MOV.U32 R12, RZ, RZ, 0x4 ;  /* 0x00000004ff0c7424 */ /* 0x000fe400078e00ff */
[----:B------:R-:W-:-:S07]  /*18460*/  IMAD.MOV.U32 R3, RZ, RZ, R14 ;  /* 0x000000ffff037224 */ /* 0x000fce00078e000e */
[----:B------:R-:W-:Y:S05]  /*18470*/  WARPSYNC.COLLECTIVE R15, `(.L_x_10026) ;  /* 0x000000000f087348 */ /* 0x000fea0003c00000 */
[----:B------:R0:W1:Y:S02]  /*18480*/  SHFL.IDX P6, R14, R13, R12, R11 ;  /* 0x0000000c0d0e7389 */ /* 0x00006400000c000b */
[----:B01----:R-:W-:Y:S01]  /*18490*/  ENDCOLLECTIVE ;  /* 0x000000000000791b */ /* 0x003fe20003800000 */
.L_x_10026:
        /* <DEDUP_REMOVED lines=15> */
.L_x_10027:
[----:B------:R-:W-:Y:S02]  /*18590*/  @P0 IMAD R6, R5, 0x2, R22 ;  /* 0x0000000205060824 */ /* 0x000fe400078e0216 */
[----:B------:R-:W-:Y:S02]  /*185a0*/  IMAD.MOV.U32 R13, RZ, RZ, R4 ;  /* 0x000000ffff0d7224 */ /* 0x000fe400078e0004 */
[----:B------:R-:W-:Y:S02]  /*185b0*/  IMAD.MOV.U32 R12, RZ, RZ, 0x5 ;  /* 0x00000005ff0c7424 */ /* 0x000fe400078e00ff */
[----:B------:R-:W-:-:S07]  /*185c0*/  IMAD.MOV.U32 R3, RZ, RZ, R14 ;  /* 0x000000ffff037224 */ /* 0x000fce00078e000e */
[----:B------:R-:W-:Y:S05]  /*185d0*/  WARPSYNC.COLLECTIVE R15, `(.L_x_10028) ;  /* 0x000000000f087348 */ /* 0x000fea0003c00000 */
[----:B------:R0:W1:Y:S02]  /*185e0*/  SHFL.IDX P6, R14, R13, R12, R11 ;  /* 0x0000000c0d0e7389 */ /* 0x00006400000c000b */
[----:B01----:R-:W-:Y:S01]  /*185f0*/  ENDCOLLECTIVE ;  /* 0x000000000000791b */ /* 0x003fe20003800000 */
.L_x_10028:
        /* <DEDUP_REMOVED lines=10> */
.L_x_10029:
[----:B------:R-:W-:Y:S01]  /*186a0*/  @!PT LDS RZ, [RZ] ;  /* 0x00000000fffff984 */ /* 0x000fe20000000800 */
[----:B------:R-:W-:Y:S01]  /*186b0*/  @!PT LDS RZ, [RZ] ;  /* 0x00000000fffff984 */ /* 0x000fe20000000800 */
[----:B------:R-:W-:Y:S01]  /*186c0*/  @!PT LDS RZ, [RZ] ;  /* 0x00000000fffff984 */ /* 0x000fe20000000800 */
[----:B------:R1:W-:Y:S01]  /*186d0*/  @P0 LDGSTS.E.BYPASS.LTC128B.128 [R6+0x1e400], desc[UR40][R2.64], !P2 ;  /* 0x1e40000002060fae */ /* 0x0003e2000d101d68 */
[----:B------:R-:W-:Y:S01]  /*186e0*/  IMAD.MOV.U32 R0, RZ, RZ, R14 ;  /* 0x000000ffff007224 */ /* 0x000fe200078e000e */
[----:B------:R-:W-:Y:S06]  /*186f0*/  BRA `(.L_x_10030) ;  /* 0xffffffac00587947 */ /* 0x000fec000383ffff */
.L_x_9891:
        /* <DEDUP_REMOVED lines=9> */
.L_x_10031:
[C---:B------:R-:W-:Y:S01]  /*18790*/  VIADD R6, R17.reuse, 0x10 ;  /* 0x0000001011067836 */ /* 0x040fe20000000000 */
[----:B------:R-:W-:Y:S01]  /*187a0*/  ISETP.GE.AND P0, PT, R17, R3, PT ;  /* 0x000000031100720c */ /* 0x000fe20003f06270 */
[----:B------:R-:W-:Y:S02]  /*187b0*/  IMAD.MOV.U32 R13, RZ, RZ, R0 ;  /* 0x000000ffff0d7224 */ /* 0x000fe400078e0000 */
[----:B------:R-:W-:-:S10]  /*187c0*/  IMAD.MOV.U32 R4, RZ, RZ, R14 ;  /* 0x000000ffff047224 */ /* 0x000fd400078e000e */
[----:B------:R-:W-:Y:S05]  /*187d0*/  WARPSYNC.COLLECTIVE R15, `(.L_x_10032) ;  /* 0x000000000f087348 */ /* 0x000fea0003c00000 */
[----:B------:R0:W1:Y:S02]  /*187e0*/  SHFL.IDX P6, R14, R13, R12, R11 ;  /* 0x0000000c0d0e7389 */ /* 0x00006400000c000b */
[----:B01----:R-:W-:Y:S01]  /*187f0*/  ENDCOLLECTIVE ;  /* 0x000000000000791b */ /* 0x003fe20003800000 */
.L_x_10032:
[----:B------:R-:W-:Y:S02]  /*18800*/  IMAD.MOV.U32 R13, RZ, RZ, R2 ;  /* 0x000000ffff0d7224 */ /* 0x000fe400078e0002 */
[----:B------:R-:W-:Y:S02]  /*18810*/  IMAD.MOV.U32 R12, RZ, RZ, 0x1 ;  /* 0x00000001ff0c7424 */ /* 0x000fe400078e00ff */
[----:B------:R-:W-:-:S07]  /*18820*/  IMAD.MOV.U32 R5, RZ, RZ, R14 ;  /* 0x000000ffff057224 */ /* 0x000fce00078e000e */
[----:B------:R-:W-:Y:S05]  /*18830*/  WARPSYNC.COLLECTIVE R15, `(.L_x_10033) ;  /* 0x000000000f087348 */ /* 0x000fea0003c00000 */
[----:B------:R0:W1:Y:S02]  /*18840*/  SHFL.IDX P6, R14, R13, R12, R11 ;  /* 0x0000000c0d0e7389 */ /* 0x00006400000c000b */
[----:B01----:R-:W-:Y:S01]  /*18850*/  ENDCOLLECTIVE ;  /* 0x000000000000791b */ /* 0x003fe20003800000 */
.L_x_10033:
        /* <DEDUP_REMOVED lines=15> */
.L_x_10034:
[----:B------:R-:W-:Y:S02]  /*18950*/  IMAD.MOV.U32 R13, RZ, RZ, R2 ;  /* 0x000000ffff0d7224 */ /* 0x000fe400078e0002 */
[----:B------:R-:W-:Y:S02]  /*18960*/  IMAD.MOV.U32 R12, RZ, RZ, 0x2 ;  /* 0x00000002ff0c7424 */ /* 0x000fe400078e00ff */
[----:B------:R-:W-:-:S07]  /*18970*/  IMAD.MOV.U32 R5, RZ, RZ, R14 ;  /* 0x000000ffff057224 */ /* 0x000fce00078e000e */
[----:B------:R-:W-:Y:S05]  /*18980*/  WARPSYNC.COLLECTIVE R15, `(.L_x_10035) ;  /* 0x000000000f087348 */ /* 0x000fea0003c00000 */
[----:B------:R0:W1:Y:S02]  /*18990*/  SHFL.IDX P6, R14, R13, R12, R11 ;  /* 0x0000000c0d0e7389 */ /* 0x00006400000c000b */
[----:B01----:R-:W-:Y:S01]  /*189a0*/  ENDCOLLECTIVE ;  /* 0x000000000000791b */ /* 0x003fe20003800000 */
.L_x_10035:
        /* <DEDUP_REMOVED lines=16> */
.L_x_10036:
[----:B------:R-:W-:Y:S02]  /*18ab0*/  IMAD.MOV.U32 R13, RZ, RZ, R2 ;  /* 0x000000ffff0d7224 */ /* 0x000fe400078e0002 */
[----:B------:R-:W-:Y:S02]  /*18ac0*/  IMAD.MOV.U32 R12, RZ, RZ, 0x3 ;  /* 0x00000003ff0c7424 */ /* 0x000fe400078e00ff */
[----:B------:R-:W-:-:S07]  /*18ad0*/  IMAD.MOV.U32 R5, RZ, RZ, R14 ;  /* 0x000000ffff057224 */ /* 0x000fce00078e000e */
[----:B------:R-:W-:Y:S05]  /*18ae0*/  WARPSYNC.COLLECTIVE R15, `(.L_x_10037) ;  /* 0x000000000f087348 */ /* 0x000fea0003c00000 */
[----:B------:R0:W1:Y:S02]  /*18af0*/  SHFL.IDX P6, R14, R13, R12, R11 ;  /* 0x0000000c0d0e7389 */ /* 0x00006400000c000b */
[----:B01----:R-:W-:Y:S01]  /*18b00*/  ENDCOLLECTIVE ;  /* 0x000000000000791b */ /* 0x003fe20003800000 */
.L_x_10037:
        /* <DEDUP_REMOVED lines=16> */
.L_x_10038:
[----:B------:R-:W-:Y:S02]  /*18c10*/  IMAD.MOV.U32 R13, RZ, RZ, R2 ;  /* 0x000000ffff0d7224 */ /* 0x000fe400078e0002 */
[----:B------:R-:W-:Y:S02]  /*18c20*/  IMAD.MOV.U32 R12, RZ, RZ, 0x4 ;  /* 0x00000004ff0c7424 */ /* 0x000fe400078e00ff */
[----:B------:R-:W-:-:S07]  /*18c30*/  IMAD.MOV.U32 R5, RZ, RZ, R14 ;  /* 0x000000ffff057224 */ /* 0x000fce00078e000e */
[----:B------:R-:W-:Y:S05]  /*18c40*/  WARPSYNC.COLLECTIVE R15, `(.L_x_10039) ;  /* 0x000000000f087348 */ /* 0x000fea0003c00000 */
[----:B------:R0:W1:Y:S02]  /*18c50*/  SHFL.IDX P6, R14, R13, R12, R11 ;  /* 0x0000000c0d0e7389 */ /* 0x00006400000c000b */
[----:B01----:R-:W-:Y:S01]  /*18c60*/  ENDCOLLECTIVE ;  /* 0x000000000000791b */ /* 0x003fe20003800000 */
.L_x_10039:
        /* <DEDUP_REMOVED lines=16> */
.L_x_10040:
[----:B------:R-:W-:Y:S02]  /*18d70*/  IMAD.MOV.U32 R13, RZ, RZ, R2 ;  /* 0x000000ffff0d7224 */ /* 0x000fe400078e0002 */
[----:B------:R-:W-:Y:S02]  /*18d80*/  IMAD.MOV.U32 R12, RZ, RZ, 0x5 ;  /* 0x00000005ff0c7424 */ /* 0x000fe400078e00ff */
[----:B------:R-:W-:-:S07]  /*18d90*/  IMAD.MOV.U32 R5, RZ, RZ, R14 ;  /* 0x000000ffff057224 */ /* 0x000fce00078e000e */
[----:B------:R-:W-:Y:S05]  /*18da0*/  WARPSYNC.COLLECTIVE R15, `(.L_x_10041) ;  /* 0x000000000f087348 */ /* 0x000fea0003c00000 */
[----:B------:R0:W1:Y:S02]  /*18db0*/  SHFL.IDX P6, R14, R13, R12, R11 ;  /* 0x0000000c0d0e7389 */ /* 0x00006400000c000b */
[----:B01----:R-:W-:Y:S01]  /*18dc0*/  ENDCOLLECTIVE ;  /* 0x000000000000791b */ /* 0x003fe20003800000 */
.L_x_10041:
        /* <DEDUP_REMOVED lines=16> */
.L_x_10042:
[----:B------:R-:W-:Y:S02]  /*18ed0*/  IMAD.MOV.U32 R13, RZ, RZ, R2 ;  /* 0x000000ffff0d7224 */ /* 0x000fe400078e0002 */
[----:B------:R-:W-:Y:S02]  /*18ee0*/  IMAD.MOV.U32 R12, RZ, RZ, 0x6 ;  /* 0x00000006ff0c7424 */ /* 0x000fe400078e00ff */
[----:B------:R-:W-:-:S07]  /*18ef0*/  IMAD.MOV.U32 R5, RZ, RZ, R14 ;  /* 0x000000ffff057224 */ /* 0x000fce00078e000e */
[----:B------:R-:W-:Y:S05]  /*18f00*/  WARPSYNC.COLLECTIVE R15, `(.L_x_10043) ;  /* 0x000000000f087348 */ /* 0x000fea0003c00000 */
[----:B------:R0:W1:Y:S02]  /*18f10*/  SHFL.IDX P6, R14, R13, R12, R11 ;  /* 0x0000000c0d0e7389 */ /* 0x00006400000c000b */
[----:B01----:R-:W-:Y:S01]  /*18f20*/  ENDCOLLECTIVE ;  /* 0x000000000000791b */ /* 0x003fe20003800000 */
.L_x_10043:
        /* <DEDUP_REMOVED lines=16> */
.L_x_10044:
[----:B------:R-:W-:Y:S02]  /*19030*/  IMAD.MOV.U32 R13, RZ, RZ, R2 ;  /* 0x000000ffff0d7224 */ /* 0x000fe400078e0002 */
[----:B------:R-:W-:Y:S02]  /*19040*/  IMAD.MOV.U32 R12, RZ, RZ, 0x7 ;  /* 0x00000007ff0c7424 */ /* 0x000fe400078e00ff */
[----:B------:R-:W-:-:S07]  /*19050*/  IMAD.MOV.U32 R5, RZ, RZ, R14 ;  /* 0x000000ffff057224 */ /* 0x000fce00078e000e */
[----:B------:R-:W-:Y:S05]  /*19060*/  WARPSYNC.COLLECTIVE R15, `(.L_x_10045) ;  /* 0x000000000f087348 */ /* 0x000fea0003c00000 */
[----:B------:R0:W1:Y:S02]  /*19070*/  SHFL.IDX P6, R14, R13, R12, R11 ;  /* 0x0000000c0d0e7389 */ /* 0x00006400000c000b */
[----:B01----:R-:W-:Y:S01]  /*19080*/  ENDCOLLECTIVE ;  /* 0x000000000000791b */ /* 0x003fe20003800000 */
.L_x_10045:
        /* <DEDUP_REMOVED lines=14> */
.L_x_10046:
[----:B------:R-:W-:Y:S01]  /*19170*/  IMAD.MOV.U32 R0, RZ, RZ, R14 ;  /* 0x000000ffff007224 */ /* 0x000fe200078e000e */
[----:B------:R-:W-:Y:S06]  /*19180*/  BRA `(.L_x_10047) ;  /* 0xffffffac00e07947 */ /* 0x000fec000383ffff */
.L_x_9894:
[----:B0-----:R0:W1:Y:S02]  /*19190*/  SYNCS.PHASECHK.TRANS64.TRYWAIT P0, [R22+URZ+0x22820], R3 ;  /* 0x02282003160075a7 */ /* 0x001064000800017f */
[----:B-1----:R-:W-:Y:S05]  /*191a0*/  @!P0 NANOSLEEP.SYNCS 0x989680 ;  /* 0x009896800000895d */ /* 0x002fea0003900000 */
[----:B------:R-:W1:Y:S02]  /*191b0*/  @!P0 SYNCS.PHASECHK.TRANS64 P0, [R22+URZ+0x22820], R3 ;  /* 0x02282003160085a7 */ /* 0x000e64000800007f */
[----:B-1----:R-:W-:Y:S05]  /*191c0*/  @!P0 BRA `(.L_x_9894) ;  /* 0xfffffffc00f08947 */ /* 0x002fea000383ffff */
[----:B------:R-:W-:Y:S05]  /*191d0*/  BRA `(.L_x_10048) ;  /* 0xffffffb0003c7947 */ /* 0x000fea000383ffff */
.L_x_9897:
[----:B0-----:R0:W1:Y:S02]  /*191e0*/  SYNCS.PHASECHK.TRANS64.TRYWAIT P0, [R32+URZ+0x22860], R3 ;  /* 0x02286003200075a7 */ /* 0x001064000800017f */
[----:B-1----:R-:W-:Y:S05]  /*191f0*/  @!P0 NANOSLEEP.SYNCS 0x989680 ;  /* 0x009896800000895d */ /* 0x002fea0003900000 */
[----:B------:R-:W1:Y:S02]  /*19200*/  @!P0 SYNCS.PHASECHK.TRANS64 P0, [R32+URZ+0x22860], R3 ;  /* 0x02286003200085a7 */ /* 0x000e64000800007f */
[----:B-1----:R-:W-:Y:S05]  /*19210*/  @!P0 BRA `(.L_x_9897) ;  /* 0xfffffffc00f08947 */ /* 0x002fea000383ffff */
[----:B------:R-:W-:Y:S05]  /*19220*/  BRA `(.L_x_10049) ;  /* 0xffffffb0004c7947 */ /* 0x000fea000383ffff */
.L_x_9898:
        /* <DEDUP_REMOVED lines=8> */
.L_x_10051:
[----:B------:R-:W-:Y:S05]  /*192b0*/  BSYNC B0 ;  /* 0x0000000000007941 */ /* 0x000fea0003800000 */
.L_x_10050:
        /* <DEDUP_REMOVED lines=13> */
.L_x_10052:
        /* <DEDUP_REMOVED lines=8> */
.L_x_10053:
[----:B------:R-:W-:Y:S01]  /*19410*/  IMAD.SHL.U32 R0, R7, 0x2, RZ ;  /* 0x0000000207007824 */ /* 0x000fe200078e00ff */
[----:B------:R-:W-:-:S04]  /*19420*/  LOP3.LUT R7, R35, 0x1, RZ, 0xc0, !PT ;  /* 0x0000000123077812 */ /* 0x000fc800078ec0ff */
[----:B------:R-:W-:Y:S02]  /*19430*/  IADD3 R2, P0, R2, R0, RZ ;  /* 0x0000000002027210 */ /* 0x000fe40007f1e0ff */
[----:B------:R-:W-:-:S03]  /*19440*/  ISETP.NE.U32.AND P3, PT, R7, 0x1, PT ;  /* 0x000000010700780c */ /* 0x000fc60003f65070 */
        /* <DEDUP_REMOVED lines=17> */
.L_x_10054:
[----:B------:R-:W-:Y:S02]  /*19560*/  IMAD.MOV.U32 R13, RZ, RZ, R6 ;  /* 0x000000ffff0d7224 */ /* 0x000fe400078e0006 */
[----:B------:R-:W-:Y:S01]  /*19570*/  IMAD.MOV.U32 R12, RZ, RZ, 0x2 ;  /* 0x00000002ff0c7424 */ /* 0x000fe200078e00ff */
[----:B------:R-:W-:-:S13]  /*19580*/  IADD3 R2, P4, R14, R0, RZ ;  /* 0x000000000e027210 */ /* 0x000fda0007f9e0ff */
[----:B------:R-:W-:Y:S05]  /*19590*/  WARPSYNC.COLLECTIVE R15, `(.L_x_10055) ;  /* 0x000000000f087348 */ /* 0x000fea0003c00000 */
[----:B------:R0:W1:Y:S02]  /*195a0*/  SHFL.IDX P6, R14, R13, R12, R11 ;  /* 0x0000000c0d0e7389 */ /* 0x00006400000c000b */
[----:B01----:R-:W-:Y:S01]  /*195b0*/  ENDCOLLECTIVE ;  /* 0x000000000000791b */ /* 0x003fe20003800000 */
.L_x_10055:
        /* <DEDUP_REMOVED lines=17> */
.L_x_10056:
[----:B------:R-:W-:Y:S02]  /*196d0*/  IMAD.MOV.U32 R13, RZ, RZ, R6 ;  /* 0x000000ffff0d7224 */ /* 0x000fe400078e0006 */
[----:B------:R-:W-:Y:S01]  /*196e0*/  IMAD.MOV.U32 R12, RZ, RZ, 0x3 ;  /* 0x00000003ff0c7424 */ /* 0x000fe200078e00ff */
[----:B------:R-:W-:-:S13]  /*196f0*/  IADD3 R2, P4, R14, R0, RZ ;  /* 0x000000000e027210 */ /* 0x000fda0007f9e0ff */
[----:B------:R-:W-:Y:S05]  /*19700*/  WARPSYNC.COLLECTIVE R15, `(.L_x_10057) ;  /* 0x000000000f087348 */ /* 0x000fea0003c00000 */
[----:B------:R0:W1:Y:S02]  /*19710*/  SHFL.IDX P6, R14, R13, R12, R11 ;  /* 0x0000000c0d0e7389 */ /* 0x00006400000c000b */
[----:B01----:R-:W-:Y:S01]  /*19720*/  ENDCOLLECTIVE ;  /* 0x000000000000791b */ /* 0x003fe20003800000 */
.L_x_10057:
        /* <DEDUP_REMOVED lines=17> */
.L_x_10058:
[----:B------:R-:W-:Y:S02]  /*19840*/  IMAD.MOV.U32 R13, RZ, RZ, R6 ;  /* 0x000000ffff0d7224 */ /* 0x000fe400078e0006 */
[----:B------:R-:W-:Y:S01]  /*19850*/  IMAD.MOV.U32 R12, RZ, RZ, 0x4 ;  /* 0x00000004ff0c7424 */ /* 0x000fe200078e00ff */
[----:B------:R-:W-:-:S13]  /*19860*/  IADD3 R2, P4, R14, R0, RZ ;  /* 0x000000000e027210 */ /* 0x000fda0007f9e0ff */
[----:B------:R-:W-:Y:S05]  /*19870*/  WARPSYNC.COLLECTIVE R15, `(.L_x_10059) ;  /* 0x000000000f087348 */ /* 0x000fea0003c00000 */
[----:B------:R0:W1:Y:S02]  /*19880*/  SHFL.IDX P6, R14, R13, R12, R11 ;  /* 0x0000000c0d0e7389 */ /* 0x00006400000c000b */
[----:B01----:R-:W-:Y:S01]  /*19890*/  ENDCOLLECTIVE ;  /* 0x000000000000791b */ /* 0x003fe20003800000 */
.L_x_10059:
        /* <DEDUP_REMOVED lines=17> */
.L_x_10060:
[----:B------:R-:W-:Y:S02]  /*199b0*/  IMAD.MOV.U32 R13, RZ, RZ, R6 ;  /* 0x000000ffff0d7224 */ /* 0x000fe400078e0006 */
[----:B------:R-:W-:Y:S01]  /*199c0*/  IMAD.MOV.U32 R12, RZ, RZ, 0x5 ;  /* 0x00000005ff0c7424 */ /* 0x000fe200078e00ff */
[----:B------:R-:W-:-:S13]  /*199d0*/  IADD3 R2, P4, R14, R0, RZ ;  /* 0x000000000e027210 */ /* 0x000fda0007f9e0ff */
[----:B------:R-:W-:Y:S05]  /*199e0*/  WARPSYNC.COLLECTIVE R15, `(.L_x_10061) ;  /* 0x000000000f087348 */ /* 0x000fea0003c00000 */
[----:B------:R0:W1:Y:S02]  /*199f0*/  SHFL.IDX P6, R14, R13, R12, R11 ;  /* 0x0000000c0d0e7389 */ /* 0x00006400000c000b */
[----:B01----:R-:W-:Y:S01]  /*19a00*/  ENDCOLLECTIVE ;  /* 0x000000000000791b */ /* 0x003fe20003800000 */
.L_x_10061:
        /* <DEDUP_REMOVED lines=12> */
.L_x_10062:
        /* <DEDUP_REMOVED lines=9> */
.L_x_9905:
[----:B0-----:R0:W1:Y:S02]  /*19b60*/  SYNCS.PHASECHK.TRANS64.TRYWAIT P0, [R4+URZ+0x22840], R21 ;  /* 0x02284015040075a7 */ /* 0x001064000800017f */
[----:B-1----:R-:W-:Y:S05]  /*19b70*/  @!P0 NANOSLEEP.SYNCS 0x989680 ;  /* 0x009896800000895d */ /* 0x002fea0003900000 */
[----:B------:R-:W1:Y:S02]  /*19b80*/  @!P0 SYNCS.PHASECHK.TRANS64 P0, [R4+URZ+0x22840], R21 ;  /* 0x02284015040085a7 */ /* 0x000e64000800007f */
[----:B-1----:R-:W-:Y:S05]  /*19b90*/  @!P0 BRA `(.L_x_9905) ;  /* 0xfffffffc00f08947 */ /* 0x002fea000383ffff */
[----:B------:R-:W-:Y:S05]  /*19ba0*/  BRA `(.L_x_10064) ;  /* 0xffffffb000b47947 */ /* 0x000fea000383ffff */
.L_x_9906:
        /* <DEDUP_REMOVED lines=8> */
.L_x_10066:
[----:B------:R-:W-:Y:S05]  /*19c30*/  BSYNC B1 ;  /* 0x0000000000017941 */ /* 0x000fea0003800000 */
.L_x_10065:
        /* <DEDUP_REMOVED lines=9> */
.L_x_10067:
[----:B------:R-:W-:Y:S02]  /*19cd0*/  IMAD.MOV.U32 R13, RZ, RZ, R9 ;  /* 0x000000ffff0d7224 */ /* 0x000fe400078e0009 */
[----:B------:R-:W-:Y:S02]  /*19ce0*/  IMAD.MOV.U32 R12, RZ, RZ, 0x1 ;  /* 0x00000001ff0c7424 */ /* 0x000fe400078e00ff */
[----:B------:R-:W-:-:S07]  /*19cf0*/  IMAD.MOV.U32 R2, RZ, RZ, R14 ;  /* 0x000000ffff027224 */ /* 0x000fce00078e000e */
[----:B------:R-:W-:Y:S05]  /*19d00*/  WARPSYNC.COLLECTIVE R15, `(.L_x_10068) ;  /* 0x000000000f087348 */ /* 0x000fea0003c00000 */
[----:B------:R0:W1:Y:S02]  /*19d10*/  SHFL.IDX P6, R14, R13, R12, R11 ;  /* 0x0000000c0d0e7389 */ /* 0x00006400000c000b */
[----:B01----:R-:W-:Y:S01]  /*19d20*/  ENDCOLLECTIVE ;  /* 0x000000000000791b */ /* 0x003fe20003800000 */
.L_x_10068:
        /* <DEDUP_REMOVED lines=11> */
.L_x_10069:
[----:B------:R-:W-:Y:S02]  /*19de0*/  IMAD.MOV.U32 R13, RZ, RZ, R9 ;  /* 0x000000ffff0d7224 */ /* 0x000fe400078e0009 */
[----:B------:R-:W-:Y:S02]  /*19df0*/  IMAD.MOV.U32 R12, RZ, RZ, 0x2 ;  /* 0x00000002ff0c7424 */ /* 0x000fe400078e00ff */
[----:B------:R-:W-:-:S07]  /*19e00*/  IMAD.MOV.U32 R2, RZ, RZ, R14 ;  /* 0x000000ffff027224 */ /* 0x000fce00078e000e */
[----:B------:R-:W-:Y:S05]  /*19e10*/  WARPSYNC.COLLECTIVE R15, `(.L_x_10070) ;  /* 0x000000000f087348 */ /* 0x000fea0003c00000 */
[----:B------:R0:W1:Y:S02]  /*19e20*/  SHFL.IDX P6, R14, R13, R12, R11 ;  /* 0x0000000c0d0e7389 */ /* 0x00006400000c000b */
[----:B01----:R-:W-:Y:S01]  /*19e30*/  ENDCOLLECTIVE ;  /* 0x000000000000791b */ /* 0x003fe20003800000 */
.L_x_10070:
        /* <DEDUP_REMOVED lines=11> */
.L_x_10071:
[----:B------:R-:W-:Y:S02]  /*19ef0*/  IMAD.MOV.U32 R13, RZ, RZ, R9 ;  /* 0x000000ffff0d7224 */ /* 0x000fe400078e0009 */
[----:B------:R-:W-:Y:S02]  /*19f00*/  IMAD.MOV.U32 R12, RZ, RZ, 0x3 ;  /* 0x00000003ff0c7424 */ /* 0x000fe400078e00ff */
[----:B------:R-:W-:-:S07]  /*19f10*/  IMAD.MOV.U32 R2, RZ, RZ, R14 ;  /* 0x000000ffff027224 */ /* 0x000fce00078e000e */
[----:B------:R-:W-:Y:S05]  /*19f20*/  WARPSYNC.COLLECTIVE R15, `(.L_x_10072) ;  /* 0x000000000f087348 */ /* 0x000fea0003c00000 */
[----:B------:R0:W1:Y:S02]  /*19f30*/  SHFL.IDX P6, R14, R13, R12, R11 ;  /* 0x0000000c0d0e7389 */ /* 0x00006400000c000b */
[----:B01----:R-:W-:Y:S01]  /*19f40*/  ENDCOLLECTIVE ;  /* 0x000000000000791b */ /* 0x003fe20003800000 */
.L_x_10072:
        /* <DEDUP_REMOVED lines=11> */
.L_x_10073:
[----:B------:R-:W-:Y:S02]  /*1a000*/  IMAD.MOV.U32 R13, RZ, RZ, R9 ;  /* 0x000000ffff0d7224 */ /* 0x000fe400078e0009 */
[----:B------:R-:W-:Y:S02]  /*1a010*/  IMAD.MOV.U32 R12, RZ, RZ, 0x4 ;  /* 0x00000004ff0c7424 */ /* 0x000fe400078e00ff */
[----:B------:R-:W-:-:S07]  /*1a020*/  IMAD.MOV.U32 R2, RZ, RZ, R14 ;  /* 0x000000ffff027224 */ /* 0x000fce00078e000e */
[----:B------:R-:W-:Y:S05]  /*1a030*/  WARPSYNC.COLLECTIVE R15, `(.L_x_10074) ;  /* 0x000000000f087348 */ /* 0x000fea0003c00000 */
[----:B------:R0:W1:Y:S02]  /*1a040*/  SHFL.IDX P6, R14, R13, R12, R11 ;  /* 0x0000000c0d0e7389 */ /* 0x00006400000c000b */
[----:B01----:R-:W-:Y:S01]  /*1a050*/  ENDCOLLECTIVE ;  /* 0x000000000000791b */ /* 0x003fe20003800000 */
.L_x_10074:
        /* <DEDUP_REMOVED lines=11> */
.L_x_10075:
[----:B------:R-:W-:Y:S02]  /*1a110*/  IMAD.MOV.U32 R13, RZ, RZ, R9 ;  /* 0x000000ffff0d7224 */ /* 0x000fe400078e0009 */
[----:B------:R-:W-:Y:S02]  /*1a120*/  IMAD.MOV.U32 R12, RZ, RZ, 0x5 ;  /* 0x00000005ff0c7424 */ /* 0x000fe400078e00ff */
[----:B------:R-:W-:-:S07]  /*1a130*/  IMAD.MOV.U32 R2, RZ, RZ, R14 ;  /* 0x000000ffff027224 */ /* 0x000fce00078e000e */
[----:B------:R-:W-:Y:S05]  /*1a140*/  WARPSYNC.COLLECTIVE R15, `(.L_x_10076) ;  /* 0x000000000f087348 */ /* 0x000fea0003c00000 */
[----:B------:R0:W1:Y:S02]  /*1a150*/  SHFL.IDX P6, R14, R13, R12, R11 ;  /* 0x0000000c0d0e7389 */ /* 0x00006400000c000b */
[----:B01----:R-:W-:Y:S01]  /*1a160*/  ENDCOLLECTIVE ;  /* 0x000000000000791b */ /* 0x003fe20003800000 */
.L_x_10076:
        /* <DEDUP_REMOVED lines=11> */
.L_x_10077:
[----:B------:R-:W-:Y:S01]  /*1a220*/  IMAD.MOV.U32 R2, RZ, RZ, R14 ;  /* 0x000000ffff027224 */ /* 0x000fe200078e000e */
[----:B------:R-:W-:Y:S06]  /*1a230*/  BRA `(.L_x_10078) ;  /* 0xffffffac00e47947 */ /* 0x000fec000383ffff */
.L_x_9911:
[----:B---3--:R3:W4:Y:S02]  /*1a240*/  SYNCS.PHASECHK.TRANS64.TRYWAIT P0, [R4+URZ+0x22860], R21 ;  /* 0x02286015040075a7 */ /* 0x008724000800017f */
[----:B----4-:R-:W-:Y:S05]  /*1a250*/  @!P0 NANOSLEEP.SYNCS 0x989680 ;  /* 0x009896800000895d */ /* 0x010fea0003900000 */
[----:B------:R-:W4:Y:S02]  /*1a260*/  @!P0 SYNCS.PHASECHK.TRANS64 P0, [R4+URZ+0x22860], R21 ;  /* 0x02286015040085a7 */ /* 0x000f24000800007f */
[----:B----4-:R-:W-:Y:S05]  /*1a270*/  @!P0 BRA `(.L_x_9911) ;  /* 0xfffffffc00f08947 */ /* 0x010fea000383ffff */
[----:B------:R-:W-:Y:S05]  /*1a280*/  BRA `(.L_x_10079) ;  /* 0xffffffb000347947 */ /* 0x000fea000383ffff */
.L_x_9912:
        /* <DEDUP_REMOVED lines=8> */
.L_x_10081:
[----:B------:R-:W-:Y:S05]  /*1a310*/  BSYNC B1 ;  /* 0x0000000000017941 */ /* 0x000fea0003800000 */
.L_x_10080:
        /* <DEDUP_REMOVED lines=9> */
.L_x_10082:
[----:B------:R-:W-:Y:S02]  /*1a3b0*/  IMAD.MOV.U32 R13, RZ, RZ, R7 ;  /* 0x000000ffff0d7224 */ /* 0x000fe400078e0007 */
[----:B------:R-:W-:Y:S01]  /*1a3c0*/  IMAD.MOV.U32 R12, RZ, RZ, 0x1 ;  /* 0x00000001ff0c7424 */ /* 0x000fe200078e00ff */
[----:B------:R-:W-:-:S13]  /*1a3d0*/  IADD3 R2, P0, R14, R0, RZ ;  /* 0x000000000e027210 */ /* 0x000fda0007f1e0ff */
[----:B------:R-:W-:Y:S05]  /*1a3e0*/  WARPSYNC.COLLECTIVE R15, `(.L_x_10083) ;  /* 0x000000000f087348 */ /* 0x000fea0003c00000 */
[----:B------:R0:W1:Y:S02]  /*1a3f0*/  SHFL.IDX P6, R14, R13, R12, R11 ;  /* 0x0000000c0d0e7389 */ /* 0x00006400000c000b */
[----:B01----:R-:W-:Y:S01]  /*1a400*/  ENDCOLLECTIVE ;  /* 0x000000000000791b */ /* 0x003fe20003800000 */
.L_x_10083:
        /* <DEDUP_REMOVED lines=13> */
.L_x_10084:
[----:B------:R-:W-:Y:S02]  /*1a4e0*/  IMAD.MOV.U32 R13, RZ, RZ, R7 ;  /* 0x000000ffff0d7224 */ /* 0x000fe400078e0007 */
[----:B------:R-:W-:Y:S01]  /*1a4f0*/  IMAD.MOV.U32 R12, RZ, RZ, 0x2 ;  /* 0x00000002ff0c7424 */ /* 0x000fe200078e00ff */
[----:B------:R-:W-:-:S13]  /*1a500*/  IADD3 R2, P0, R14, R0, RZ ;  /* 0x000000000e027210 */ /* 0x000fda0007f1e0ff */
[----:B------:R-:W-:Y:S05]  /*1a510*/  WARPSYNC.COLLECTIVE R15, `(.L_x_10085) ;  /* 0x000000000f087348 */ /* 0x000fea0003c00000 */
[----:B------:R0:W1:Y:S02]  /*1a520*/  SHFL.IDX P6, R14, R13, R12, R11 ;  /* 0x0000000c0d0e7389 */ /* 0x00006400000c000b */
[----:B01----:R-:W-:Y:S01]  /*1a530*/  ENDCOLLECTIVE ;  /* 0x000000000000791b */ /* 0x003fe20003800000 */
.L_x_10085:
        /* <DEDUP_REMOVED lines=13> */
.L_x_10086:
[----:B------:R-:W-:Y:S02]  /*1a610*/  IMAD.MOV.U32 R13, RZ, RZ, R7 ;  /* 0x000000ffff0d7224 */ /* 0x000fe400078e0007 */
[----:B------:R-:W-:Y:S01]  /*1a620*/  IMAD.MOV.U32 R12, RZ, RZ, 0x3 ;  /* 0x00000003ff0c7424 */ /* 0x000fe200078e00ff */
[----:B------:R-:W-:-:S13]  /*1a630*/  IADD3 R2, P0, R14, R0, RZ ;  /* 0x000000000e027210 */ /* 0x000fda0007f1e0ff */
[----:B------:R-:W-:Y:S05]  /*1a640*/  WARPSYNC.COLLECTIVE R15, `(.L_x_10087) ;  /* 0x000000000f087348 */ /* 0x000fea0003c00000 */
[----:B------:R0:W1:Y:S02]  /*1a650*/  SHFL.IDX P6, R14, R13, R12, R11 ;  /* 0x0000000c0d0e7389 */ /* 0x00006400000c000b */
[----:B01----:R-:W-:Y:S01]  /*1a660*/  ENDCOLLECTIVE ;  /* 0x000000000000791b */ /* 0x003fe20003800000 */
.L_x_10087:
        /* <DEDUP_REMOVED lines=13> */
.L_x_10088:
[----:B------:R-:W-:Y:S02]  /*1a740*/  IMAD.MOV.U32 R13, RZ, RZ, R7 ;  /* 0x000000ffff0d7224 */ /* 0x000fe400078e0007 */
[----:B------:R-:W-:Y:S01]  /*1a750*/  IMAD.MOV.U32 R12, RZ, RZ, 0x4 ;  /* 0x00000004ff0c7424 */ /* 0x000fe200078e00ff */
[----:B------:R-:W-:-:S13]  /*1a760*/  IADD3 R2, P0, R14, R0, RZ ;  /* 0x000000000e027210 */ /* 0x000fda0007f1e0ff */
[----:B------:R-:W-:Y:S05]  /*1a770*/  WARPSYNC.COLLECTIVE R15, `(.L_x_10089) ;  /* 0x000000000f087348 */ /* 0x000fea0003c00000 */
[----:B------:R0:W1:Y:S02]  /*1a780*/  SHFL.IDX P6, R14, R13, R12, R11 ;  /* 0x0000000c0d0e7389 */ /* 0x00006400000c000b */
[----:B01----:R-:W-:Y:S01]  /*1a790*/  ENDCOLLECTIVE ;  /* 0x000000000000791b */ /* 0x003fe20003800000 */
.L_x_10089:
        /* <DEDUP_REMOVED lines=13> */
.L_x_10090:
[----:B------:R-:W-:Y:S02]  /*1a870*/  IMAD.MOV.U32 R13, RZ, RZ, R7 ;  /* 0x000000ffff0d7224 */ /* 0x000fe400078e0007 */
[----:B------:R-:W-:Y:S01]  /*1a880*/  IMAD.MOV.U32 R12, RZ, RZ, 0x5 ;  /* 0x00000005ff0c7424 */ /* 0x000fe200078e00ff */
[----:B------:R-:W-:-:S13]  /*1a890*/  IADD3 R2, P0, R14, R0, RZ ;  /* 0x000000000e027210 */ /* 0x000fda0007f1e0ff */
[----:B------:R-:W-:Y:S05]  /*1a8a0*/  WARPSYNC.COLLECTIVE R15, `(.L_x_10091) ;  /* 0x000000000f087348 */ /* 0x000fea0003c00000 */
[----:B------:R0:W1:Y:S02]  /*1a8b0*/  SHFL.IDX P6, R14, R13, R12, R11 ;  /* 0x0000000c0d0e7389 */ /* 0x00006400000c000b */
[----:B01----:R-:W-:Y:S01]  /*1a8c0*/  ENDCOLLECTIVE ;  /* 0x000000000000791b */ /* 0x003fe20003800000 */
.L_x_10091:
        /* <DEDUP_REMOVED lines=13> */
.L_x_10092:
[----:B------:R-:W-:Y:S05]  /*1a9a0*/  BRA `(.L_x_10093) ;  /* 0xffffffac00807947 */ /* 0x000fea000383ffff */
.L_x_9920:
        /* <DEDUP_REMOVED lines=8> */
.L_x_10095:
[----:B------:R-:W-:Y:S05]  /*1aa30*/  BSYNC B0 ;  /* 0x0000000000007941 */ /* 0x000fea0003800000 */
.L_x_10094:
        /* <DEDUP_REMOVED lines=9> */
.L_x_10096:
        /* <DEDUP_REMOVED lines=18> */
.L_x_10097:
[----:B------:R-:W-:Y:S01]  /*1abf0*/  IMAD.MOV.U32 R12, RZ, RZ, 0x2 ;  /* 0x00000002ff0c7424 */ /* 0x000fe200078e00ff */
[----:B------:R-:W-:-:S05]  /*1ac00*/  SEL R6, R14, RZ, P1 ;  /* 0x000000ff0e067207 */ /* 0x000fca0000800000 */
[----:B------:R-:W-:-:S04]  /*1ac10*/  IMAD.IADD R6, R5, 0x1, R6 ;  /* 0x0000000105067824 */ /* 0x000fc800078e0206 */
[----:B------:R-:W-:-:S07]  /*1ac20*/  IMAD.MOV.U32 R13, RZ, RZ, R6 ;  /* 0x000000ffff0d7224 */ /* 0x000fce00078e0006 */
[----:B------:R-:W-:Y:S05]  /*1ac30*/  WARPSYNC.COLLECTIVE R15, `(.L_x_10098) ;  /* 0x000000000f087348 */ /* 0x000fea0003c00000 */
[----:B------:R0:W1:Y:S02]  /*1ac40*/  SHFL.UP P6, R14, R13, R12, R11 ;  /* 0x0400000c0d0e7389 */ /* 0x00006400000c000b */
[----:B01----:R-:W-:Y:S01]  /*1ac50*/  ENDCOLLECTIVE ;  /* 0x000000000000791b */ /* 0x003fe20003800000 */
.L_x_10098:
[----:B------:R-:W-:Y:S01]  /*1ac60*/  IMAD.MOV.U32 R12, RZ, RZ, 0x4 ;  /* 0x00000004ff0c7424 */ /* 0x000fe200078e00ff */
[----:B------:R-:W-:-:S05]  /*1ac70*/  SEL R7, R14, RZ, P2 ;  /* 0x000000ff0e077207 */ /* 0x000fca0001000000 */
[----:B------:R-:W-:-:S04]  /*1ac80*/  IMAD.IADD R7, R6, 0x1, R7 ;  /* 0x0000000106077824 */ /* 0x000fc800078e0207 */
[----:B------:R-:W-:-:S07]  /*1ac90*/  IMAD.MOV.U32 R13, RZ, RZ, R7 ;  /* 0x000000ffff0d7224 */ /* 0x000fce00078e0007 */
[----:B------:R-:W-:Y:S05]  /*1aca0*/  WARPSYNC.COLLECTIVE R15, `(.L_x_10099) ;  /* 0x000000000f087348 */ /* 0x000fea0003c00000 */
[----:B------:R0:W1:Y:S02]  /*1acb0*/  SHFL.UP P6, R14, R13, R12, R11 ;  /* 0x0400000c0d0e7389 */ /* 0x00006400000c000b */
[----:B01----:R-:W-:Y:S01]  /*1acc0*/  ENDCOLLECTIVE ;  /* 0x000000000000791b */ /* 0x003fe20003800000 */
.L_x_10099:
[----:B------:R-:W-:Y:S01]  /*1acd0*/  IMAD.MOV.U32 R12, RZ, RZ, 0x8 ;  /* 0x00000008ff0c7424 */ /* 0x000fe200078e00ff */
[----:B------:R-:W-:-:S05]  /*1ace0*/  SEL R2, R14, RZ, P3 ;  /* 0x000000ff0e027207 */ /* 0x000fca0001800000 */
[----:B------:R-:W-:-:S04]  /*1acf0*/  IMAD.IADD R2, R7, 0x1, R2 ;  /* 0x0000000107027824 */ /* 0x000fc800078e0202 */
[----:B------:R-:W-:-:S07]  /*1ad00*/  IMAD.MOV.U32 R13, RZ, RZ, R2 ;  /* 0x000000ffff0d7224 */ /* 0x000fce00078e0002 */
[----:B------:R-:W-:Y:S05]  /*1ad10*/  WARPSYNC.COLLECTIVE R15, `(.L_x_10100) ;  /* 0x000000000f087348 */ /* 0x000fea0003c00000 */
[----:B------:R0:W1:Y:S02]  /*1ad20*/  SHFL.UP P6, R14, R13, R12, R11 ;  /* 0x0400000c0d0e7389 */ /* 0x00006400000c000b */
[----:B01----:R-:W-:Y:S01]  /*1ad30*/  ENDCOLLECTIVE ;  /* 0x000000000000791b */ /* 0x003fe20003800000 */
.L_x_10100:
[----:B------:R-:W-:Y:S01]  /*1ad40*/  IMAD.MOV.U32 R12, RZ, RZ, 0x10 ;  /* 0x00000010ff0c7424 */ /* 0x000fe200078e00ff */
[----:B------:R-:W-:-:S05]  /*1ad50*/  SEL R3, R14, RZ, P4 ;  /* 0x000000ff0e037207 */ /* 0x000fca0002000000 */
[----:B------:R-:W-:-:S04]  /*1ad60*/  IMAD.IADD R3, R2, 0x1, R3 ;  /* 0x0000000102037824 */ /* 0x000fc800078e0203 */
[----:B------:R-:W-:-:S07]  /*1ad70*/  IMAD.MOV.U32 R13, RZ, RZ, R3 ;  /* 0x000000ffff0d7224 */ /* 0x000fce00078e0003 */
[----:B------:R-:W-:Y:S05]  /*1ad80*/  WARPSYNC.COLLECTIVE R15, `(.L_x_10101) ;  /* 0x000000000f087348 */ /* 0x000fea0003c00000 */
[----:B------:R0:W1:Y:S02]  /*1ad90*/  SHFL.UP P6, R14, R13, R12, R11 ;  /* 0x0400000c0d0e7389 */ /* 0x00006400000c000b */
[----:B01----:R-:W-:Y:S01]  /*1ada0*/  ENDCOLLECTIVE ;  /* 0x000000000000791b */ /* 0x003fe20003800000 */
.L_x_10101:
        /* <DEDUP_REMOVED lines=8> */
.L_x_10102:
[----:B------:R-:W-:Y:S05]  /*1ae30*/  BRA `(.L_x_10103) ;  /* 0xffffffac00dc7947 */ /* 0x000fea000383ffff */
.L_x_9925:
        /* <DEDUP_REMOVED lines=8> */
.L_x_10105:
[----:B------:R-:W-:Y:S05]  /*1aec0*/  BSYNC B0 ;  /* 0x0000000000007941 */ /* 0x000fea0003800000 */
.L_x_10104:
        /* <DEDUP_REMOVED lines=8> */
.L_x_10106:
[----:B------:R-:W-:Y:S01]  /*1af50*/  IMAD.MOV.U32 R12, RZ, RZ, 0x4 ;  /* 0x00000004ff0c7424 */ /* 0x000fe200078e00ff */
[----:B------:R-:W-:-:S05]  /*1af60*/  SEL R2, R14, RZ, P2 ;  /* 0x000000ff0e027207 */ /* 0x000fca0001000000 */
[----:B------:R-:W-:-:S04]  /*1af70*/  IMAD.IADD R2, R13, 0x1, R2 ;  /* 0x000000010d027824 */ /* 0x000fc800078e0202 */
[----:B------:R-:W-:-:S07]  /*1af80*/  IMAD.MOV.U32 R13, RZ, RZ, R2 ;  /* 0x000000ffff0d7224 */ /* 0x000fce00078e0002 */
[----:B------:R-:W-:Y:S05]  /*1af90*/  WARPSYNC.COLLECTIVE R15, `(.L_x_10107) ;  /* 0x000000000f087348 */ /* 0x000fea0003c00000 */
[----:B------:R0:W1:Y:S02]  /*1afa0*/  SHFL.UP P6, R14, R13, R12, R11 ;  /* 0x0400000c0d0e7389 */ /* 0x00006400000c000b */
[----:B01----:R-:W-:Y:S01]  /*1afb0*/  ENDCOLLECTIVE ;  /* 0x000000000000791b */ /* 0x003fe20003800000 */
.L_x_10107:
[----:B------:R-:W-:Y:S01]  /*1afc0*/  IMAD.MOV.U32 R12, RZ, RZ, 0x8 ;  /* 0x00000008ff0c7424 */ /* 0x000fe200078e00ff */
[----:B------:R-:W-:-:S05]  /*1afd0*/  SEL R3, R14, RZ, P3 ;  /* 0x000000ff0e037207 */ /* 0x000fca0001800000 */
[----:B------:R-:W-:-:S04]  /*1afe0*/  IMAD.IADD R3, R2, 0x1, R3 ;  /* 0x0000000102037824 */ /* 0x000fc800078e0203 */
[----:B------:R-:W-:-:S07]  /*1aff0*/  IMAD.MOV.U32 R13, RZ, RZ, R3 ;  /* 0x000000ffff0d7224 */ /* 0x000fce00078e0003 */
[----:B------:R-:W-:Y:S05]  /*1b000*/  WARPSYNC.COLLECTIVE R15, `(.L_x_10108) ;  /* 0x000000000f087348 */ /* 0x000fea0003c00000 */
[----:B------:R0:W1:Y:S02]  /*1b010*/  SHFL.UP P6, R14, R13, R12, R11 ;  /* 0x0400000c0d0e7389 */ /* 0x00006400000c000b */
[----:B01----:R-:W-:Y:S01]  /*1b020*/  ENDCOLLECTIVE ;  /* 0x000000000000791b */ /* 0x003fe20003800000 */
.L_x_10108:
[----:B------:R-:W-:Y:S01]  /*1b030*/  IMAD.MOV.U32 R12, RZ, RZ, 0x10 ;  /* 0x00000010ff0c7424 */ /* 0x000fe200078e00ff */
[----:B------:R-:W-:-:S05]  /*1b040*/  SEL R4, R14, RZ, P4 ;  /* 0x000000ff0e047207 */ /* 0x000fca0002000000 */
[----:B------:R-:W-:-:S04]  /*1b050*/  IMAD.IADD R4, R3, 0x1, R4 ;  /* 0x0000000103047824 */ /* 0x000fc800078e0204 */
[----:B------:R-:W-:-:S07]  /*1b060*/  IMAD.MOV.U32 R13, RZ, RZ, R4 ;  /* 0x000000ffff0d7224 */ /* 0x000fce00078e0004 */
[----:B------:R-:W-:Y:S05]  /*1b070*/  WARPSYNC.COLLECTIVE R15, `(.L_x_10109) ;  /* 0x000000000f087348 */ /* 0x000fea0003c00000 */
[----:B------:R0:W1:Y:S02]  /*1b080*/  SHFL.UP P6, R14, R13, R12, R11 ;  /* 0x0400000c0d0e7389 */ /* 0x00006400000c000b */
[----:B01----:R-:W-:Y:S01]  /*1b090*/  ENDCOLLECTIVE ;  /* 0x000000000000791b */ /* 0x003fe20003800000 */
.L_x_10109:
        /* <DEDUP_REMOVED lines=8> */
.L_x_10110:
[----:B------:R-:W-:Y:S05]  /*1b120*/  BRA `(.L_x_10111) ;  /* 0xffffffac00bc7947 */ /* 0x000fea000383ffff */
.L_x_9927:
[----:B------:R-:W-:Y:S01]  /*1b130*/  BSSY B0, `(.L_x_10112) ;  /* 0x0000006000007945 */ /* 0x000fe20003800000 */
[----:B------:R-:W-:Y:S01]  /*1b140*/  PLOP3.LUT P6, PT, P6, PT, PT, 0x8, 0x0 ;  /* 0x000000000000781c */ /* 0x000fe200037ce170 */
[----:B------:R-:W-:-:S12]  /*1b150*/  IMAD.MOV.U32 R15, RZ, RZ, -0x1 ;  /* 0xffffffffff0f7424 */ /* 0x000fd800078e00ff */
[----:B0-----:R-:W-:Y:S05]  /*1b160*/  WARPSYNC.COLLECTIVE R15, `(.L_x_10113) ;  /* 0x000000000f087348 */ /* 0x001fea0003c00000 */
[----:B------:R-:W-:Y:S01]  /*1b170*/  VOTE.ANY R14, PT, P6 ;  /* 0x00000000000e7806 */ /* 0x000fe200030e0100 */
[----:B0-----:R-:W-:Y:S06]  /*1b180*/  ENDCOLLECTIVE ;  /* 0x000000000000791b */ /* 0x001fec0003800000 */
.L_x_10113:
[----:B------:R-:W-:Y:S05]  /*1b190*/  BSYNC B0 ;  /* 0x0000000000007941 */ /* 0x000fea0003800000 */
.L_x_10112:
        /* <DEDUP_REMOVED lines=9> */
.L_x_10114:
[----:B------:R-:W-:Y:S01]  /*1b230*/  IMAD.MOV.U32 R5, RZ, RZ, R14 ;  /* 0x000000ffff057224 */ /* 0x000fe200078e000e */
[----:B------:R-:W-:Y:S06]  /*1b240*/  BRA `(.L_x_10115) ;  /* 0xffffffac00ac7947 */ /* 0x000fec000383ffff */
.L_x_9929:
[----:B------:R-:W-:Y:S01]  /*1b250*/  BSSY B0, `(.L_x_10116) ;  /* 0x0000007000007945 */ /* 0x000fe20003800000 */
[----:B------:R-:W-:Y:S02]  /*1b260*/  IMAD.MOV.U32 R13, RZ, RZ, R2 ;  /* 0x000000ffff0d7224 */ /* 0x000fe400078e0002 */
[----:B------:R-:W-:Y:S02]  /*1b270*/  IMAD.MOV.U32 R11, RZ, RZ, 0x1f ;  /* 0x0000001fff0b7424 */ /* 0x000fe400078e00ff */
[----:B------:R-:W-:-:S07]  /*1b280*/  IMAD.MOV.U32 R15, RZ, RZ, -0x1 ;  /* 0xffffffffff0f7424 */ /* 0x000fce00078e00ff */
[----:B012---:R-:W-:Y:S05]  /*1b290*/  WARPSYNC.COLLECTIVE R15, `(.L_x_10117) ;  /* 0x000000000f087348 */ /* 0x007fea0003c00000 */
[----:B------:R3:W4:Y:S02]  /*1b2a0*/  SHFL.IDX P6, R14, R13, R12, R11 ;  /* 0x0000000c0d0e7389 */ /* 0x00072400000c000b */
[----:B01234-:R-:W-:Y:S01]  /*1b2b0*/  ENDCOLLECTIVE ;  /* 0x000000000000791b */ /* 0x01ffe20003800000 */
.L_x_10117:
[----:B------:R-:W-:Y:S05]  /*1b2c0*/  BSYNC B0 ;  /* 0x0000000000007941 */ /* 0x000fea0003800000 */
.L_x_10116:
[----:B------:R-:W-:Y:S05]  /*1b2d0*/  BRA `(.L_x_9928) ;  /* 0xffffffac00a47947 */ /* 0x000fea000383ffff */
.L_x_9933:
[----:B0-----:R0:W1:Y:S02]  /*1b2e0*/  SYNCS.PHASECHK.TRANS64.TRYWAIT P0, [R4+URZ+0x22820], R0 ;  /* 0x02282000040075a7 */ /* 0x001064000800017f */
[----:B-1----:R-:W-:Y:S05]  /*1b2f0*/  @!P0 NANOSLEEP.SYNCS 0x989680 ;  /* 0x009896800000895d */ /* 0x002fea0003900000 */
[----:B------:R-:W1:Y:S02]  /*1b300*/  @!P0 SYNCS.PHASECHK.TRANS64 P0, [R4+URZ+0x22820], R0 ;  /* 0x02282000040085a7 */ /* 0x000e64000800007f */
[----:B-1----:R-:W-:Y:S05]  /*1b310*/  @!P0 BRA `(.L_x_9933) ;  /* 0xfffffffc00f08947 */ /* 0x002fea000383ffff */
[----:B------:R-:W-:Y:S05]  /*1b320*/  BRA `(.L_x_10118) ;  /* 0xffffffb000907947 */ /* 0x000fea000383ffff */
.L_x_9934:
        /* <DEDUP_REMOVED lines=8> */
[----:B0---4-:R-:W-:Y:S05]  /*1b3b0*/  WARPSYNC.COLLECTIVE R15, `(.L_x_10120) ;  /* 0x000000000f087348 */ /* 0x011fea0003c00000 */
[----:B------:R1:W2:Y:S02]  /*1b3c0*/  SHFL.IDX P6, R14, R13, R12, R11 ;  /* 0x0000000c0d0e7389 */ /* 0x0002a400000c000b */
[----:B012-4-:R-:W-:Y:S01]  /*1b3d0*/  ENDCOLLECTIVE ;  /* 0x000000000000791b */ /* 0x017fe20003800000 */
.L_x_10120:
[----:B------:R-:W-:Y:S05]  /*1b3e0*/  BSYNC B0 ;  /* 0x0000000000007941 */ /* 0x000fea0003800000 */
.L_x_10119:
[----:B------:R-:W-:Y:S05]  /*1b3f0*/  BRA `(.L_x_10121) ;  /* 0xffffffb000787947 */ /* 0x000fea000383ffff */
.L_x_9935:
[----:B------:R-:W-:Y:S01]  /*1b400*/  BSSY B0, `(.L_x_10122) ;  /* 0x0000006000007945 */ /* 0x000fe20003800000 */
[----:B------:R-:W-:-:S07]  /*1b410*/  IMAD.MOV.U32 R15, RZ, RZ, -0x1 ;  /* 0xffffffffff0f7424 */ /* 0x000fce00078e00ff */
[----:B0---4-:R-:W-:Y:S05]  /*1b420*/  WARPSYNC.COLLECTIVE R15, `(.L_x_10123) ;  /* 0x000000000f0c7348 */ /* 0x011fea0003c00000 */
[----:B------:R-:W-:Y:S02]  /*1b430*/  ELECT P6, UR62, PT ;  /* 0x00000000003e782f */ /* 0x000fe400038c0000 */
[----:B------:R-:W-:Y:S01]  /*1b440*/  MOV R14, UR62 ;  /* 0x0000003e000e7c02 */ /* 0x000fe20008000f00 */
[----:B0---4-:R-:W-:Y:S10]  /*1b450*/  ENDCOLLECTIVE ;  /* 0x000000000000791b */ /* 0x011ff40003800000 */
.L_x_10123:
[----:B------:R-:W-:Y:S05]  /*1b460*/  BSYNC B0 ;  /* 0x0000000000007941 */ /* 0x000fea0003800000 */
.L_x_10122:
[----:B------:R-:W-:Y:S05]  /*1b470*/  BRA `(.L_x_10124) ;  /* 0xffffffb0006c7947 */ /* 0x000fea000383ffff */
.L_x_9937:
[----:B0-----:R0:W1:Y:S02]  /*1b480*/  SYNCS.PHASECHK.TRANS64.TRYWAIT P1, [R5+URZ+0x22840], R0 ;  /* 0x02284000050075a7 */ /* 0x001064000802017f */
[----:B-1----:R-:W-:Y:S05]  /*1b490*/  @!P1 NANOSLEEP.SYNCS 0x989680 ;  /* 0x009896800000995d */ /* 0x002fea0003900000 */
[----:B------:R-:W1:Y:S02]  /*1b4a0*/  @!P1 SYNCS.PHASECHK.TRANS64 P1, [R5+URZ+0x22840], R0 ;  /* 0x02284000050095a7 */ /* 0x000e64000802007f */
[----:B-1----:R-:W-:Y:S05]  /*1b4b0*/  @!P1 BRA `(.L_x_9937) ;  /* 0xfffffffc00f09947 */ /* 0x002fea000383ffff */
[----:B------:R-:W-:Y:S05]  /*1b4c0*/  BRA `(.L_x_10125) ;  /* 0xffffffb0008c7947 */ /* 0x000fea000383ffff */
.L_x_9939:
[----:B-1----:R1:W2:Y:S02]  /*1b4d0*/  SYNCS.PHASECHK.TRANS64.TRYWAIT P1, [R25+URZ+0x22840], R2 ;  /* 0x02284002190075a7 */ /* 0x0022a4000802017f */
[----:B--2---:R-:W-:Y:S05]  /*1b4e0*/  @!P1 NANOSLEEP.SYNCS 0x989680 ;  /* 0x009896800000995d */ /* 0x004fea0003900000 */
[----:B------:R-:W2:Y:S02]  /*1b4f0*/  @!P1 SYNCS.PHASECHK.TRANS64 P1, [R25+URZ+0x22840], R2 ;  /* 0x02284002190095a7 */ /* 0x000ea4000802007f */
[----:B--2---:R-:W-:Y:S05]  /*1b500*/  @!P1 BRA `(.L_x_9939) ;  /* 0xfffffffc00f09947 */ /* 0x004fea000383ffff */
[----:B------:R-:W-:Y:S05]  /*1b510*/  BRA `(.L_x_10126) ;  /* 0xffffffb000987947 */ /* 0x000fea000383ffff */
.L_x_9941:
[----:B--2---:R2:W3:Y:S02]  /*1b520*/  SYNCS.PHASECHK.TRANS64.TRYWAIT P1, [R5+URZ+0x22860], R0 ;  /* 0x02286000050075a7 */ /* 0x0044e4000802017f */
[----:B---3--:R-:W-:Y:S05]  /*1b530*/  @!P1 NANOSLEEP.SYNCS 0x989680 ;  /* 0x009896800000995d */ /* 0x008fea0003900000 */
[----:B------:R-:W3:Y:S02]  /*1b540*/  @!P1 SYNCS.PHASECHK.TRANS64 P1, [R5+URZ+0x22860], R0 ;  /* 0x02286000050095a7 */ /* 0x000ee4000802007f */
[----:B---3--:R-:W-:Y:S05]  /*1b550*/  @!P1 BRA `(.L_x_9941) ;  /* 0xfffffffc00f09947 */ /* 0x008fea000383ffff */
[----:B------:R-:W-:Y:S05]  /*1b560*/  BRA `(.L_x_10127) ;  /* 0xffffffb000947947 */ /* 0x000fea000383ffff */
.L_x_10128:
        /* <DEDUP_REMOVED lines=9> */
.L_x_15554:


//--------------------- .text._ZN7cutlass13device_kernelIN5flash11enable_sm90INS1_16FlashAttnFwdSm90INS1_25CollectiveMainloopFwdSm90ILi2EN4cute5tupleIJNS5_1CILi1EEES8_S8_EEENS6_IJNS7_ILi128EEENS7_ILi96EEENS7_ILi64EEEEEELi256ENS_10bfloat16_tEfNS_4arch4Sm90ELb0ELb0ELb0ELb1ELb1ELb0ELb1ELb1ELb0ELb1ELb0ELb0EEENS1_21CollectiveEpilogueFwdINS6_IJSA_NS7_ILi256EEESB_EEES9_SE_SG_Li256ELb1ELb1ELb0ELb0EEENS1_36VarlenDynamicPersistentTileSchedulerILi128ELi96ELi256ELi128ELb0ELb1ELb1ELb0ELb1ELb1EEEEEEEEEvNT_6ParamsE --------------------------
	.section	.text._ZN7cutlass13device_kernelIN5flash11enable_sm90INS1_16FlashAttnFwdSm90INS1_25CollectiveMainloopFwdSm90ILi2EN4cute5tupleIJNS5_1CILi1EEES8_S8_EEENS6_IJNS7_ILi128EEENS7_ILi96EEENS7_ILi64EEEEEELi256ENS_10bfloat16_tEfNS_4arch4Sm90ELb0ELb0ELb0ELb1ELb1ELb0ELb1ELb1ELb0ELb1ELb0ELb0EEENS1_21CollectiveEpilogueFwdINS6_IJSA_NS7_ILi256EEESB_EEES9_SE_SG_Li256ELb1ELb1ELb0ELb0EEENS1_36VarlenDynamicPersistentTileSchedulerILi128ELi96ELi256ELi128ELb0ELb1ELb1ELb0ELb1ELb1EEEEEEEEEvNT_6ParamsE,"ax",@progbits
	.align	128
.text._ZN7cutlass13device_kernelIN5flash11enable_sm90INS1_16FlashAttnFwdSm90INS1_25CollectiveMainloopFwdSm90ILi2EN4cute5tupleIJNS5_1CILi1EEES8_S8_EEENS6_IJNS7_ILi128EEENS7_ILi96EEENS7_ILi64EEEEEELi256ENS_10bfloat16_tEfNS_4arch4Sm90ELb0ELb0ELb0ELb1ELb1ELb0ELb1ELb1ELb0ELb1ELb0ELb0EEENS1_21CollectiveEpilogueFwdINS6_IJSA_NS7_ILi256EEESB_EEES9_SE_SG_Li256ELb1ELb1ELb0ELb0EEENS1_36VarlenDynamicPersistentTileSchedulerILi128ELi96ELi256ELi128ELb0ELb1ELb1ELb0ELb1ELb1EEEEEEEEEvNT_6ParamsE:
        .type           _ZN7cutlass13device_kernelIN5flash11enable_sm90INS1_16FlashAttnFwdSm90INS1_25CollectiveMainloopFwdSm90ILi2EN4cute5tupleIJNS5_1CILi1EEES8_S8_EEENS6_IJNS7_ILi128EEENS7_ILi96EEENS7_ILi64EEEEEELi256ENS_10bfloat16_tEfNS_4arch4Sm90ELb0ELb0ELb0ELb1ELb1ELb0ELb1ELb1ELb0ELb1ELb0ELb0EEENS1_21CollectiveEpilogueFwdINS6_IJSA_NS7_ILi256EEESB_EEES9_SE_SG_Li256ELb1ELb1ELb0ELb0EEENS1_36VarlenDynamicPersistentTileSchedulerILi128ELi96ELi256ELi128ELb0ELb1ELb1ELb0ELb1ELb1EEEEEEEEEvNT_6ParamsE,@function
        .size           _ZN7cutlass13device_kernelIN5flash11enable_sm90INS1_16FlashAttnFwdSm90INS1_25CollectiveMainloopFwdSm90ILi2EN4cute5tupleIJNS5_1CILi1EEES8_S8_EEENS6_IJNS7_ILi128EEENS7_ILi96EEENS7_ILi64EEEEEELi256ENS_10bfloat16_tEfNS_4arch4Sm90ELb0ELb0ELb0ELb1ELb1ELb0ELb1ELb1ELb0ELb1ELb0ELb0EEENS1_21CollectiveEpilogueFwdINS6_IJSA_NS7_ILi256EEESB_EEES9_SE_SG_Li256ELb1ELb1ELb0ELb0EEENS1_36VarlenDynamicPersistentTileSchedulerILi128ELi96ELi256ELi128ELb0ELb1ELb1ELb0ELb1ELb1EEEEEEEEEvNT_6ParamsE,(.L_x_15555 - _ZN7cutlass13device_kernelIN5flash11enable_sm90INS1_16FlashAttnFwdSm90INS1_25CollectiveMainloopFwdSm90ILi2EN4cute5tupleIJNS5_1CILi1EEES8_S8_EEENS6_IJNS7_ILi128EEENS7_ILi96EEENS7_ILi64EEEEEELi256ENS_10bfloat16_tEfNS_4arch4Sm90ELb0ELb0ELb0ELb1ELb1ELb0ELb1ELb1ELb0ELb1ELb0ELb0EEENS1_21CollectiveEpilogueFwdINS6_IJSA_NS7_ILi256EEESB_EEES9_SE_SG_Li256ELb1ELb1ELb0ELb0EEENS1_36VarlenDynamicPersistentTileSchedulerILi128ELi96ELi256ELi128ELb0ELb1ELb1ELb0ELb1ELb1EEEEEEEEEvNT_6ParamsE)
        .other          _ZN7cutlass13device_kernelIN5flash11enable_sm90INS1_16FlashAttnFwdSm90INS1_25CollectiveMainloopFwdSm90ILi2EN4cute5tupleIJNS5_1CILi1EEES8_S8_EEENS6_IJNS7_ILi128EEENS7_ILi96EEENS7_ILi64EEEEEELi256ENS_10bfloat16_tEfNS_4arch4Sm90ELb0ELb0ELb0ELb1ELb1ELb0ELb1ELb1ELb0ELb1ELb0ELb0EEENS1_21CollectiveEpilogueFwdINS6_IJSA_NS7_ILi256EEESB_EEES9_SE_SG_Li256ELb1ELb1ELb0ELb0EEENS1_36VarlenDynamicPersistentTileSchedulerILi128ELi96ELi256ELi128ELb0ELb1ELb1ELb0ELb1ELb1EEEEEEEEEvNT_6ParamsE,@"STO_CUDA_ENTRY STV_DEFAULT"
_ZN7cutlass13device_kernelIN5flash11enable_sm90INS1_16FlashAttnFwdSm90INS1_25CollectiveMainloopFwdSm90ILi2EN4cute5tupleIJNS5_1CILi1EEES8_S8_EEENS6_IJNS7_ILi128EEENS7_ILi96EEENS7_ILi64EEEEEELi256ENS_10bfloat16_tEfNS_4arch4Sm90ELb0ELb0ELb0ELb1ELb1ELb0ELb1ELb1ELb0ELb1ELb0ELb0EEENS1_21CollectiveEpilogueFwdINS6_IJSA_NS7_ILi256EEESB_EEES9_SE_SG_Li256ELb1ELb1ELb0ELb0EEENS1_36VarlenDynamicPersistentTileSchedulerILi128ELi96ELi256ELi128ELb0ELb1ELb1ELb0ELb1ELb1EEEEEEEEEvNT_6ParamsE:
        /* <DEDUP_REMOVED lines=47> */
.L_x_10129:
        /* <DEDUP_REMOVED lines=22> */
.L_x_10130:
        /* <DEDUP_REMOVED lines=18> */
.L_x_10131:
        /* <DEDUP_REMOVED lines=22> */
.L_x_10132:
        /* <DEDUP_REMOVED lines=23> */
.L_x_10133:
        /* <DEDUP_REMOVED lines=10> */
.L_x_10135:
[----:B------:R-:W-:-:S08]  /*08e0*/  NOP ;  /* 0x0000000000007918 */ /* 0x000fd00000000000 */
[----:B------:R-:W1:Y:S02]  /*08f0*/  USETMAXREG.TRY_ALLOC.CTAPOOL UP0, 0xe8 ;  /* 0x000000e8000079c8 */ /* 0x000e640008000600 */
[----:B-1----:R-:W-:-:S13]  /*0900*/  PLOP3.LUT P0, PT, PT, PT, UP0, 0x80, 0x0 ;  /* 0x000000000000781c */ /* 0x002fda0003f0f008 */
[----:B------:R-:W-:Y:S05]  /*0910*/  @!P0 BRA `(.L_x_10135) ;  /* 0xfffffffc00f08947 */ /* 0x000fea000383ffff */
[----:B------:R-:W1:Y:S01]  /*0920*/  S2R R0, SR_TID.X ;  /* 0x0000000000007919 */ /* 0x000e620000002100 */
[----:B------:R-:W2:Y:S01]  /*0930*/  S2UR UR5, SR_CgaCtaId ;  /* 0x00000000000579c3 */ /* 0x000ea20000008800 */
[----:B------:R-:W-:-:S07]  /*0940*/  UMOV UR4, 0x400 ;  /* 0x0000040000047882 */ /* 0x000fce0000000000 */
[----:B------:R-:W-:Y:S06]  /*0950*/  BAR.ARV 0x8, 0x180 ;  /* 0x0206000000007b1d */ /* 0x000fec0000002000 */
[----:B--2---:R-:W-:Y:S01]  /*0960*/  ULEA UR4, UR5, UR4, 0x18 ;  /* 0x0000000405047291 */ /* 0x004fe2000f8ec03f */
[----:B-1----:R-:W-:-:S04]  /*0970*/  SHF.R.U32.HI R0, RZ, 0x7, R0 ;  /* 0x00000007ff007819 */ /* 0x002fc80000011600 */
[----:B------:R-:W-:-:S13]  /*0980*/  ISETP.NE.AND P0, PT, R0, 0x1, PT ;  /* 0x000000010000780c */ /* 0x000fda0003f05270 */
[----:B------:R-:W-:Y:S08]  /*0990*/  @!P0 BAR.ARV 0x9, 0x100 ;  /* 0x0244000000008b1d */ /* 0x000ff00000002000 */
[----:B------:R-:W-:Y:S06]  /*09a0*/  BAR.SYNC.DEFER_BLOCKING 0x5, 0x180 ;  /* 0x0146000000007b1d */ /* 0x000fec0000010000 */
[----:B------:R-:W1:Y:S01]  /*09b0*/  LDS.128 R12, [UR4+0x324d0] ;  /* 0x0324d004ff0c7984 */ /* 0x000e620008000c00 */
[----:B------:R-:W-:Y:S01]  /*09c0*/  ULDC UR4, c[0x0][0xd3c] ;  /* 0x00034f0000047ab9 */ /* 0x000fe20000000800 */
[----:B------:R-:W-:Y:S06]  /*09d0*/  BAR.ARV 0x4, 0x180 ;  /* 0x0106000000007b1d */ /* 0x000fec0000002000 */
[----:B-1----:R-:W-:-:S13]  /*09e0*/  ISETP.GE.AND P0, PT, R15, UR4, PT ;  /* 0x000000040f007c0c */ /* 0x002fda000bf06270 */
[----:B------:R-:W-:Y:S05]  /*09f0*/  @P0 EXIT ;  /* 0x000000000000094d */ /* 0x000fea0003800000 */
[----:B0-----:R-:W2:Y:S01]  /*0a00*/  LDL R2, [R1+0x24] ;  /* 0x0000240001027983 */ /* 0x001ea20000100800 */
[----:B------:R-:W-:Y:S01]  /*0a10*/  R2UR UR5, R13 ;  /* 0x000000000d0572ca */ /* 0x000fe200000e0000 */
[----:B------:R-:W-:Y:S01]  /*0a20*/  UMOV UR39, URZ ;  /* 0x0000003f00277c82 */ /* 0x000fe20008000000 */
[----:B------:R-:W-:Y:S01]  /*0a30*/  R2UR UR6, R14 ;  /* 0x000000000e0672ca */ /* 0x000fe200000e0000 */
[----:B------:R-:W0:Y:S01]  /*0a40*/  S2R R0, SR_TID.X ;  /* 0x0000000000007919 */ /* 0x000e220000002100 */
[----:B------:R-:W-:Y:S01]  /*0a50*/  UMOV UR38, URZ ;  /* 0x0000003f00267c82 */ /* 0x000fe20008000000 */
[----:B0-----:R-:W-:-:S05]  /*0a60*/  VIADD R12, R0, 0xffffff80 ;  /* 0xffffff80000c7836 */ /* 0x001fca0000000000 */
[----:B------:R-:W-:-:S04]  /*0a70*/  SHF.R.S32.HI R0, RZ, 0x1f, R12 ;  /* 0x0000001fff007819 */ /* 0x000fc8000001140c */
[CC--:B------:R-:W-:Y:S02]  /*0a80*/  LEA.HI R4, R0.reuse, R12.reuse, RZ, 0x5 ;  /* 0x0000000c00047211 */ /* 0x0c0fe400078f28ff */
[CC--:B------:R-:W-:Y:S02]  /*0a90*/  LEA.HI R3, R0.reuse, R12.reuse, RZ, 0x4 ;  /* 0x0000000c00037211 */ /* 0x0c0fe400078f20ff */
[----:B------:R-:W-:Y:S01]  /*0aa0*/  LEA.HI R11, R0, R12, RZ, 0x2 ;  /* 0x0000000c000b7211 */ /* 0x000fe200078f10ff */
[----:B------:R-:W-:Y:S01]  /*0ab0*/  IMAD.SHL.U32 R5, R4, 0x20, RZ ;  /* 0x0000002004057824 */ /* 0x000fe200078e00ff */
[----:B------:R-:W-:Y:S02]  /*0ac0*/  SHF.R.S32.HI R6, RZ, 0x4, R3 ;  /* 0x00000004ff067819 */ /* 0x000fe40000011403 */
[----:B------:R-:W-:Y:S02]  /*0ad0*/  LOP3.LUT R4, R3, 0x3fffff0, RZ, 0xc0, !PT ;  /* 0x03fffff003047812 */ /* 0x000fe400078ec0ff */
[----:B------:R-:W-:-:S02]  /*0ae0*/  LOP3.LUT R11, R11, 0xfffffffc, RZ, 0xc0, !PT ;  /* 0xfffffffc0b0b7812 */ /* 0x000fc400078ec0ff */
[----:B------:R-:W-:Y:S01]  /*0af0*/  LEA.HI R3, R3, R6, RZ, 0x1 ;  /* 0x0000000603037211 */ /* 0x000fe200078f08ff */
[C---:B------:R-:W-:Y:S01]  /*0b00*/  IMAD.IADD R4, R12.reuse, 0x1, -R4 ;  /* 0x000000010c047824 */ /* 0x040fe200078e0a04 */
[----:B------:R-:W-:Y:S01]  /*0b10*/  LOP3.LUT R5, R5, 0xfffffc00, RZ, 0xc0, !PT ;  /* 0xfffffc0005057812 */ /* 0x000fe200078ec0ff */
[----:B------:R-:W-:Y:S01]  /*0b20*/  IMAD.IADD R11, R12, 0x1, -R11 ;  /* 0x000000010c0b7824 */ /* 0x000fe200078e0a0b */
[----:B------:R-:W-:-:S03]  /*0b30*/  LOP3.LUT R3, R3, 0x1ffffffe, RZ, 0xc0, !PT ;  /* 0x1ffffffe03037812 */ /* 0x000fc600078ec0ff */
[----:B------:R-:W-:Y:S01]  /*0b40*/  IMAD R4, R4, 0x40, R5 ;  /* 0x0000004004047824 */ /* 0x000fe200078e0205 */
[----:B------:R-:W-:Y:S01]  /*0b50*/  LEA.HI R5, R11, R11, RZ, 0x1 ;  /* 0x0000000b0b057211 */ /* 0x000fe200078f08ff */
[----:B------:R-:W-:-:S03]  /*0b60*/  IMAD.IADD R3, R6, 0x1, -R3 ;  /* 0x0000000106037824 */ /* 0x000fc600078e0a03 */
[----:B------:R-:W-:Y:S01]  /*0b70*/  LOP3.LUT R6, R5, 0x1ffffffe, RZ, 0xc0, !PT ;  /* 0x1ffffffe05067812 */ /* 0x000fe200078ec0ff */
[----:B------:R-:W-:-:S04]  /*0b80*/  IMAD R225, R3, 0x8, R4 ;  /* 0x0000000803e17824 */ /* 0x000fc800078e0204 */
[----:B------:R-:W-:Y:S01]  /*0b90*/  IMAD.IADD R11, R11, 0x1, -R6 ;  /* 0x000000010b0b7824 */ /* 0x000fe200078e0a06 */
[----:B--2---:R-:W-:Y:S02]  /*0ba0*/  R2UR UR4, R2 ;  /* 0x00000000020472ca */ /* 0x004fe400000e0000 */
[CC--:B------:R-:W-:Y:S02]  /*0bb0*/  LEA.HI R2, R0.reuse, R12.reuse, RZ, 0x7 ;  /* 0x0000000c00027211 */ /* 0x0c0fe400078f38ff */
[----:B------:R-:W-:Y:S02]  /*0bc0*/  LEA.HI R0, R0, R12, RZ, 0x3 ;  /* 0x0000000c00007211 */ /* 0x000fe400078f18ff */
[----:B------:R-:W-:Y:S02]  /*0bd0*/  LOP3.LUT R220, R2, 0xffffff80, RZ, 0xc0, !PT ;  /* 0xffffff8002dc7812 */ /* 0x000fe400078ec0ff */
[----:B------:R-:W-:Y:S02]  /*0be0*/  SHF.R.S32.HI R221, RZ, 0x7, R2 ;  /* 0x00000007ffdd7819 */ /* 0x000fe40000011402 */
[----:B------:R-:W-:Y:S01]  /*0bf0*/  LOP3.LUT R214, R0, 0xfffffff8, RZ, 0xc0, !PT ;  /* 0xfffffff800d67812 */ /* 0x000fe200078ec0ff */
[----:B------:R-:W-:Y:S01]  /*0c00*/  IMAD.IADD R220, R12, 0x1, -R220 ;  /* 0x000000010cdc7824 */ /* 0x000fe200078e0adc */
[----:B------:R-:W-:Y:S01]  /*0c10*/  LEA.HI R2, R2, R221, RZ, 0x1 ;  /* 0x000000dd02027211 */ /* 0x000fe200078f08ff */
[----:B------:R-:W-:Y:S01]  /*0c20*/  ULOP3.LUT UR4, UR4, 0x1, URZ, 0xfc, !UPT ;  /* 0x0000000104047892 */ /* 0x000fe2000f8efc3f */
[----:B------:R-:W-:Y:S01]  /*0c30*/  SHF.R.S32.HI R217, RZ, 0x3, R0 ;  /* 0x00000003ffd97819 */ /* 0x000fe20000011400 */
[----:B------:R-:W-:Y:S01]  /*0c40*/  IMAD.IADD R214, R12, 0x1, -R214 ;  /* 0x000000010cd67824 */ /* 0x000fe200078e0ad6 */
[----:B------:R-:W-:-:S02]  /*0c50*/  SHF.R.S32.HI R7, RZ, 0x1f, R220 ;  /* 0x0000001fff077819 */ /* 0x000fc400000114dc */
[----:B------:R-:W-:Y:S01]  /*0c60*/  LOP3.LUT R2, R2, 0x3fffffe, RZ, 0xc0, !PT ;  /* 0x03fffffe02027812 */ /* 0x000fe200078ec0ff */
[----:B------:R-:W-:Y:S01]  /*0c70*/  IMAD.U32 R226, RZ, RZ, UR4 ;  /* 0x00000004ffe27e24 */ /* 0x000fe2000f8e00ff */
[CC--:B------:R-:W-:Y:S01]  /*0c80*/  LEA.HI R8, R7.reuse, R220.reuse, RZ, 0x2 ;  /* 0x000000dc07087211 */ /* 0x0c0fe200078f10ff */
[----:B------:R-:W-:Y:S01]  /*0c90*/  UMOV UR4, URZ ;  /* 0x0000003f00047c82 */ /* 0x000fe20008000000 */
        /* <DEDUP_REMOVED lines=10> */
[----:B------:R-:W-:-:S04]  /*0d40*/  IMAD.IADD R10, R9, 0x1, -R10 ;  /* 0x00000001090a7824 */ /* 0x000fc800078e0a0a */
[----:B------:R-:W-:-:S04]  /*0d50*/  IMAD R7, R7, 0x10, R10 ;  /* 0x0000001007077824 */ /* 0x000fc800078e020a */
[----:B------:R-:W-:Y:S01]  /*0d60*/  IMAD R222, R2, 0x40, R7 ;  /* 0x0000004002de7824 */ /* 0x000fe200078e0207 */
[----:B------:R-:W-:Y:S01]  /*0d70*/  SHF.L.U32 R2, R214, 0x3, RZ ;  /* 0x00000003d6027819 */ /* 0x000fe200000006ff */
[----:B------:R-:W-:Y:S02]  /*0d80*/  IMAD.MOV.U32 R7, RZ, RZ, R15 ;  /* 0x000000ffff077224 */ /* 0x000fe400078e000f */
[----:B------:R-:W-:Y:S01]  /*0d90*/  IMAD R224, R11, 0x8, R222 ;  /* 0x000000080be07824 */ /* 0x000fe200078e02de */
[----:B------:R-:W-:Y:S01]  /*0da0*/  SHF.R.S32.HI R0, RZ, 0x1f, R2 ;  /* 0x0000001fff007819 */ /* 0x000fe20000011402 */
[C---:B------:R-:W-:Y:S02]  /*0db0*/  VIADD R212, R2.reuse, 0x40 ;  /* 0x0000004002d47836 */ /* 0x040fe40000000000 */
[C---:B------:R-:W-:Y:S02]  /*0dc0*/  VIADD R211, R2.reuse, 0x80 ;  /* 0x0000008002d37836 */ /* 0x040fe40000000000 */
[----:B------:R-:W-:Y:S01]  /*0dd0*/  VIADD R213, R2, 0xc0 ;  /* 0x000000c002d57836 */ /* 0x000fe20000000000 */
[----:B------:R-:W-:-:S02]  /*0de0*/  SHF.R.S32.HI R229, RZ, 0x1f, R212 ;  /* 0x0000001fffe57819 */ /* 0x000fc400000114d4 */
[----:B------:R-:W-:Y:S02]  /*0df0*/  SHF.R.S32.HI R228, RZ, 0x1f, R211 ;  /* 0x0000001fffe47819 */ /* 0x000fe400000114d3 */
[----:B------:R-:W-:-:S07]  /*0e00*/  SHF.R.S32.HI R227, RZ, 0x1f, R213 ;  /* 0x0000001fffe37819 */ /* 0x000fce00000114d5 */
.L_x_10182:
[----:B01----:R-:W0:Y:S01]  /*0e10*/  LDC.64 R4, c[0x0][0xd88] ;  /* 0x00036200ff047b82 */ /* 0x003e220000000a00 */
[----:B------:R-:W-:Y:S01]  /*0e20*/  ULDC.64 UR8, c[0x0][0xb20] ;  /* 0x0002c80000087ab9 */ /* 0x000fe20000000a00 */
[----:B------:R-:W-:Y:S01]  /*0e30*/  ULDC.64 UR10, c[0x0][0x418] ;  /* 0x00010600000a7ab9 */ /* 0x000fe20000000a00 */
[----:B------:R-:W-:Y:S01]  /*0e40*/  IMAD.MOV.U32 R0, RZ, RZ, RZ ;  /* 0x000000ffff007224 */ /* 0x000fe200078e00ff */
[----:B------:R-:W-:Y:S01]  /*0e50*/  ULDC UR4, c[0x0][0x424] ;  /* 0x0001090000047ab9 */ /* 0x000fe20000000800 */
[----:B------:R-:W-:Y:S01]  /*0e60*/  ULDC UR7, c[0x0][0x2f0] ;  /* 0x0000bc0000077ab9 */ /* 0x000fe20000000800 */
[----:B0-----:R-:W-:-:S06]  /*0e70*/  IMAD.WIDE R4, R7, 0x4, R4 ;  /* 0x0000000407047825 */ /* 0x001fcc00078e0204 */
[----:B--2---:R-:W2:Y:S01]  /*0e80*/  LDG.E R4, desc[UR36][R4.64] ;  /* 0x0000002404047981 */ /* 0x004ea2000c1e1900 */
[----:B------:R-:W-:-:S04]  /*0e90*/  UISETP.NE.U32.AND UP0, UPT, UR8, URZ, UPT ;  /* 0x0000003f0800728c */ /* 0x000fc8000bf05070 */
[----:B------:R-:W-:-:S06]  /*0ea0*/  UISETP.NE.AND.EX UP0, UPT, UR9, URZ, UPT, UP0 ;  /* 0x0000003f0900728c */ /* 0x000fcc000bf05300 */
[----:B------:R-:W-:Y:S02]  /*0eb0*/  PLOP3.LUT P0, PT, PT, PT, UP0, 0x80, 0x0 ;  /* 0x000000000000781c */ /* 0x000fe40003f0f008 */
[----:B--2---:R-:W-:-:S13]  /*0ec0*/  R2UR UR61, R4 ;  /* 0x00000000043d72ca */ /* 0x004fda00000e0000 */
[----:B------:R-:W-:Y:S02]  /*0ed0*/  USHF.R.S32.HI UR12, URZ, 0x1f, UR61 ;  /* 0x0000001f3f0c7899 */ /* 0x000fe4000801143d */
[----:B------:R-:W-:-:S04]  /*0ee0*/  @UP0 ULEA UR8, UP1, UR61, UR8, 0x2 ;  /* 0x000000083d080291 */ /* 0x000fc8000f82103f */
[----:B------:R-:W-:Y:S02]  /*0ef0*/  @UP0 ULEA.HI.X UR9, UR61, UR9, UR12, 0x2, UP1 ;  /* 0x000000093d090291 */ /* 0x000fe400088f140c */
[----:B------:R-:W-:Y:S02]  /*0f00*/  IMAD.U32 R218, RZ, RZ, UR12 ;  /* 0x0000000cffda7e24 */ /* 0x000fe4000f8e00ff */
[----:B----4-:R-:W-:Y:S02]  /*0f10*/  IMAD.U32 R6, RZ, RZ, UR8 ;  /* 0x00000008ff067e24 */ /* 0x010fe4000f8e00ff */
[----:B------:R-:W-:Y:S01]  /*0f20*/  IMAD.U32 R7, RZ, RZ, UR9 ;  /* 0x00000009ff077e24 */ /* 0x000fe2000f8e00ff */
[----:B------:R-:W-:Y:S02]  /*0f30*/  ULDC.64 UR8, c[0x0][0xb18] ;  /* 0x0002c60000087ab9 */ /* 0x000fe40000000a00 */
[----:B------:R-:W-:Y:S02]  /*0f40*/  UISETP.NE.U32.AND UP0, UPT, UR8, URZ, UPT ;  /* 0x0000003f0800728c */ /* 0x000fe4000bf05070 */
[----:B------:R-:W-:Y:S01]  /*0f50*/  UISETP.NE.U32.AND UP1, UPT, UR10, URZ, UPT ;  /* 0x0000003f0a00728c */ /* 0x000fe2000bf25070 */
[----:B------:R0:W5:Y:S01]  /*0f60*/  @P0 LDG.E R0, desc[UR36][R6.64] ;  /* 0x0000002406000981 */ /* 0x000162000c1e1900 */
[----:B------:R-:W-:-:S02]  /*0f70*/  UISETP.NE.AND.EX UP0, UPT, UR9, URZ, UPT, UP0 ;  /* 0x0000003f0900728c */ /* 0x000fc4000bf05300 */
[----:B------:R-:W-:-:S04]  /*0f80*/  UISETP.NE.AND.EX UP1, UPT, UR11, URZ, UPT, UP1 ;  /* 0x0000003f0b00728c */ /* 0x000fc8000bf25310 */
[----:B------:R-:W-:Y:S01]  /*0f90*/  USEL UR4, UR4, 0x1, UP1 ;  /* 0x0000000104047887 */ /* 0x000fe20008800000 */
[----:B------:R-:W-:-:S03]  /*0fa0*/  PLOP3.LUT P0, PT, PT, PT, UP0, 0x80, 0x0 ;  /* 0x000000000000781c */ /* 0x000fc60003f0f008 */
[----:B------:R-:W-:Y:S02]  /*0fb0*/  UIMAD UR4, UR4, UR7, URZ ;  /* 0x00000007040472a4 */ /* 0x000fe4000f8e023f */
[----:B------:R-:W-:-:S04]  /*0fc0*/  @UP0 ULEA UR8, UP1, UR61, UR8, 0x2 ;  /* 0x000000083d080291 */ /* 0x000fc8000f82103f */
[----:B------:R-:W-:Y:S01]  /*0fd0*/  @UP0 ULEA.HI.X UR9, UR61, UR9, UR12, 0x2, UP1 ;  /* 0x000000093d090291 */ /* 0x000fe200088f140c */
[----:B------:R-:W-:Y:S02]  /*0fe0*/  IMAD.U32 R23, RZ, RZ, UR4 ;  /* 0x00000004ff177e24 */ /* 0x000fe4000f8e00ff */
[----:B------:R-:W-:-:S03]  /*0ff0*/  IMAD.U32 R4, RZ, RZ, UR8 ;  /* 0x00000008ff047e24 */ /* 0x000fc6000f8e00ff */
[----:B------:R-:W-:-:S05]  /*1000*/  IMAD.U32 R5, RZ, RZ, UR9 ;  /* 0x00000009ff057e24 */ /* 0x000fca000f8e00ff */
[----:B------:R0:W5:Y:S01]  /*1010*/  @P0 LDG.E R23, desc[UR36][R4.64] ;  /* 0x0000002404170981 */ /* 0x000162000c1e1900 */
[----:B------:R-:W-:Y:S02]  /*1020*/  IMAD.U32 R215, RZ, RZ, UR5 ;  /* 0x00000005ffd77e24 */ /* 0x000fe4000f8e00ff */
[----:B------:R-:W-:Y:S01]  /*1030*/  IMAD.U32 R216, RZ, RZ, UR6 ;  /* 0x00000006ffd87e24 */ /* 0x000fe2000f8e00ff */
[----:B---3--:R-:W-:Y:S06]  /*1040*/  @P0 BRA `(.L_x_10136) ;  /* 0x00000000002c0947 */ /* 0x008fec0003800000 */
[----:B------:R-:W-:Y:S02]  /*1050*/  ULDC.64 UR4, c[0x0][0xb00] ;  /* 0x0002c00000047ab9 */ /* 0x000fe40000000a00 */
[----:B------:R-:W-:-:S04]  /*1060*/  ISETP.NE.U32.AND P0, PT, RZ, UR4, PT ;  /* 0x00000004ff007c0c */ /* 0x000fc8000bf05070 */
[----:B------:R-:W-:-:S13]  /*1070*/  ISETP.NE.AND.EX P0, PT, RZ, UR5, PT, P0 ;  /* 0x00000005ff007c0c */ /* 0x000fda000bf05300 */
[----:B------:R-:W-:Y:S05]  /*1080*/  @!P0 BRA `(.L_x_10136) ;  /* 0x00000000001c8947 */ /* 0x000fea0003800000 */
[----:B------:R-:W-:Y:S02]  /*1090*/  ULDC.64 UR4, c[0x0][0xb00] ;  /* 0x0002c00000047ab9 */ /* 0x000fe40000000a00 */
[----:B------:R-:W-:-:S06]  /*10a0*/  UIMAD.WIDE UR4, UR61, 0x4, UR4 ;  /* 0x000000043d0478a5 */ /* 0x000fcc000f8e0204 */
[----:B0-----:R-:W-:Y:S01]  /*10b0*/  MOV R4, UR4 ;  /* 0x0000000400047c02 */ /* 0x001fe20008000f00 */
[----:B------:R-:W-:-:S05]  /*10c0*/  IMAD.U32 R5, RZ, RZ, UR5 ;  /* 0x00000005ff057e24 */ /* 0x000fca000f8e00ff */
[----:B-----5:R-:W2:Y:S04]  /*10d0*/  LDG.E R23, desc[UR36][R4.64] ;  /* 0x0000002404177981 */ /* 0x020ea8000c1e1900 */
[----:B------:R-:W2:Y:S02]  /*10e0*/  LDG.E R6, desc[UR36][R4.64+0x4] ;  /* 0x0000042404067981 */ /* 0x000ea4000c1e1900 */
[----:B--2---:R-:W-:-:S07]  /*10f0*/  IMAD.IADD R23, R6, 0x1, -R23 ;  /* 0x0000000106177824 */ /* 0x004fce00078e0a17 */
.L_x_10136:
[----:B-----5:R-:W-:Y:S01]  /*1100*/  IMAD.IADD R23, R23, 0x1, -R0 ;  /* 0x0000000117177824 */ /* 0x020fe200078e0a00 */
[----:B------:R-:W-:Y:S02]  /*1110*/  PLOP3.LUT P0, PT, PT, PT, PT, 0x80, 0x0 ;  /* 0x000000000000781c */ /* 0x000fe40003f0f070 */
[----:B------:R-:W-:Y:S02]  /*1120*/  CS2R R8, SRZ ;  /* 0x0000000000087805 */ /* 0x000fe4000001ff00 */
[----:B------:R-:W-:Y:S01]  /*1130*/  CS2R R150, SRZ ;  /* 0x0000000000967805 */ /* 0x000fe2000001ff00 */
[C---:B------:R-:W-:Y:S01]  /*1140*/  VIADD R0, R23.reuse, 0x5f ;  /* 0x0000005f17007836 */ /* 0x040fe20000000000 */
[----:B------:R-:W-:Y:S02]  /*1150*/  ISETP.GE.AND P1, PT, R23, 0x1, PT ;  /* 0x000000011700780c */ /* 0x000fe40003f26270 */
[----:B------:R-:W-:Y:S02]  /*1160*/  CS2R R148, SRZ ;  /* 0x0000000000947805 */ /* 0x000fe4000001ff00 */
[----:B------:R-:W-:Y:S01]  /*1170*/  CS2R R146, SRZ ;  /* 0x0000000000927805 */ /* 0x000fe2000001ff00 */
[----:B------:R-:W-:Y:S01]  /*1180*/  IMAD.HI R208, R0, 0x2aaaaaab, RZ ;  /* 0x2aaaaaab00d07827 */ /* 0x000fe200078e02ff */
[----:B------:R-:W-:-:S02]  /*1190*/  CS2R R144, SRZ ;  /* 0x0000000000907805 */ /* 0x000fc4000001ff00 */
[----:B------:R-:W-:Y:S02]  /*11a0*/  CS2R R142, SRZ ;  /* 0x00000000008e7805 */ /* 0x000fe4000001ff00 */
[----:B------:R-:W-:Y:S01]  /*11b0*/  CS2R R140, SRZ ;  /* 0x00000000008c7805 */ /* 0x000fe2000001ff00 */
[----:B------:R-:W-:Y:S01]  /*11c0*/  IMAD.MOV.U32 R0, RZ, RZ, RZ ;  /* 0x000000ffff007224 */ /* 0x000fe200078e00ff */
[----:B------:R-:W-:Y:S02]  /*11d0*/  SHF.R.U32.HI R3, RZ, 0x1f, R208 ;  /* 0x0000001fff037819 */ /* 0x000fe400000116d0 */
[----:B------:R-:W-:Y:S02]  /*11e0*/  CS2R R138, SRZ ;  /* 0x00000000008a7805 */ /* 0x000fe4000001ff00 */
[----:B------:R-:W-:Y:S02]  /*11f0*/  CS2R R136, SRZ ;  /* 0x0000000000887805 */ /* 0x000fe4000001ff00 */
[----:B------:R-:W-:-:S02]  /*1200*/  CS2R R134, SRZ ;  /* 0x0000000000867805 */ /* 0x000fc4000001ff00 */
[----:B------:R-:W-:Y:S02]  /*1210*/  LEA.HI.SX32 R208, R208, R3, 0x1c ;  /* 0x00000003d0d07211 */ /* 0x000fe400078fe2ff */
        /* <DEDUP_REMOVED lines=56> */
[----:B------:R-:W-:Y:S01]  /*15a0*/  CS2R R24, SRZ ;  /* 0x0000000000187805 */ /* 0x000fe2000001ff00 */
[----:B------:R-:W-:Y:S06]  /*15b0*/  @!P1 BRA `(.L_x_10137) ;  /* 0x0000005000e89947 */ /* 0x000fec0003800000 */
[----:B------:R-:W1:Y:S01]  /*15c0*/  S2UR UR53, SR_CgaCtaId ;  /* 0x00000000003579c3 */ /* 0x000e620000008800 */
[----:B------:R-:W2:Y:S01]  /*15d0*/  SHFL.IDX PT, R0, R221, RZ, 0x1f ;  /* 0x00001fffdd007589 */ /* 0x000ea200000e0000 */
[----:B------:R-:W-:Y:S02]  /*15e0*/  UMOV UR40, 0x400 ;  /* 0x0000040000287882 */ /* 0x000fe40000000000 */
[----:B-1----:R-:W-:Y:S01]  /*15f0*/  ULEA UR40, UR53, UR40, 0x18 ;  /* 0x0000002835287291 */ /* 0x002fe2000f8ec03f */
[----:B--2---:R-:W-:-:S03]  /*1600*/  R2UR UR4, R0 ;  /* 0x00000000000472ca */ /* 0x004fc600000e0000 */
[----:B------:R-:W-:-:S04]  /*1610*/  UIADD3 UR6, UR40, 0x18400, URZ ;  /* 0x0001840028067890 */ /* 0x000fc8000fffe03f */
[----:B------:R-:W-:-:S06]  /*1620*/  ULOP3.LUT UP0, URZ, UR6, 0x1bf, URZ, 0xc0, !UPT ;  /* 0x000001bf063f7892 */ /* 0x000fcc000f80c03f */
[----:B------:R-:W-:Y:S01]  /*1630*/  PLOP3.LUT P0, PT, PT, PT, UP0, 0x80, 0x0 ;  /* 0x000000000000781c */ /* 0x000fe20003f0f008 */
[----:B------:R-:W-:-:S04]  /*1640*/  ULEA.HI UR5, UR4, UR4, URZ, 0x1 ;  /* 0x0000000404057291 */ /* 0x000fc8000f8f083f */
[----:B------:R-:W-:-:S04]  /*1650*/  ULOP3.LUT UR5, UR5, 0xffffe, URZ, 0xc0, !UPT ;  /* 0x000ffffe05057892 */ /* 0x000fc8000f8ec03f */
[----:B------:R-:W-:-:S04]  /*1660*/  UIADD3 UR41, UR4, -UR5, URZ ;  /* 0x8000000504297290 */ /* 0x000fc8000fffe03f */
[----:B------:R-:W-:Y:S08]  /*1670*/  @!P0 BRA `(.L_x_10138) ;  /* 0x0000000000408947 */ /* 0x000ff00003800000 */
[----:B------:R-:W-:Y:S01]  /*1680*/  MOV R0, 0x0 ;  /* 0x0000000000007802 */ /* 0x000fe20000000f00 */
[----:B------:R-:W-:Y:S01]  /*1690*/  ULDC.64 UR4, c[0x4][0xf0] ;  /* 0x01003c0000047ab9 */ /* 0x000fe20000000a00 */
[----:B------:R-:W-:Y:S01]  /*16a0*/  ULDC.64 UR6, c[0x4][0x38] ;  /* 0x01000e0000067ab9 */ /* 0x000fe20000000a00 */
[----:B0-----:R-:W-:Y:S01]  /*16b0*/  IMAD.U32 R4, RZ, RZ, UR4 ;  /* 0x00000004ff047e24 */ /* 0x001fe2000f8e00ff */
        /* <DEDUP_REMOVED lines=12> */
.L_x_10138:
[----:B------:R-:W-:Y:S01]  /*1780*/  R2UR UR5, R219 ;  /* 0x00000000db0572ca */ /* 0x000fe200000e0000 */
[----:B------:R-:W1:-:S12]  /*1790*/  S2R R16, SR_TID.X ;  /* 0x0000000000107919 */ /* 0x000e580000002100 */
[----:B------:R-:W-:-:S04]  /*17a0*/  ULEA.HI UR4, UR5, UR5, URZ, 0x1 ;  /* 0x0000000505047291 */ /* 0x000fc8000f8f083f */
[----:B------:R-:W-:-:S04]  /*17b0*/  ULOP3.LUT UR4, UR4, 0xfffffffe, URZ, 0xc0, !UPT ;  /* 0xfffffffe04047892 */ /* 0x000fc8000f8ec03f */
[----:B------:R-:W-:-:S06]  /*17c0*/  UIADD3 UR4, UR5, -UR4, URZ ;  /* 0x8000000405047290 */ /* 0x000fcc000fffe03f */
[----:B------:R-:W-:-:S05]  /*17d0*/  IMAD.U32 R0, RZ, RZ, UR4 ;  /* 0x00000004ff007e24 */ /* 0x000fca000f8e00ff */
[----:B------:R-:W-:Y:S02]  /*17e0*/  SHF.L.U32 R0, R0, 0x1f, RZ ;  /* 0x0000001f00007819 */ /* 0x000fe400000006ff */
[----:B-1----:R-:W-:Y:S02]  /*17f0*/  SHF.R.U32.HI R16, RZ, 0x7, R16 ;  /* 0x00000007ff107819 */ /* 0x002fe40000011610 */
[----:B------:R-:W1:Y:S03]  /*1800*/  SYNCS.PHASECHK.TRANS64.TRYWAIT P0, [UR40+0x32400], R0 ;  /* 0x03240000ff0075a7 */ /* 0x000e660008000168 */
[----:B------:R-:W-:Y:S01]  /*1810*/  VIADD R205, R16, 0x8 ;  /* 0x0000000810cd7836 */ /* 0x000fe20000000000 */
[----:B-1----:R-:W-:Y:S06]  /*1820*/  @!P0 BRA `(.L_x_10139) ;  /* 0x000000dc008c8947 */ /* 0x002fec0003800000 */
.L_x_10273:
[----:B------:R-:W-:Y:S05]  /*1830*/  WARPSYNC.ALL ;  /* 0x0000000000007948 */ /* 0x000fea0003800000 */
[----:B------:R-:W-:Y:S01]  /*1840*/  R2UR UR4, R226 ;  /* 0x00000000e20472ca */ /* 0x000fe200000e0000 */
[----:B------:R2:W-:-:S12]  /*1850*/  BAR.SYNC.DEFER_BLOCKING R205, 0x100 ;  /* 0x000400cd0000751d */ /* 0x0005d80000010000 */
[----:B-1----:R-:W-:-:S05]  /*1860*/  IMAD.U32 R3, RZ, RZ, UR4 ;  /* 0x00000004ff037e24 */ /* 0x002fca000f8e00ff */
[----:B------:R-:W-:-:S13]  /*1870*/  ISETP.NE.AND P0, PT, R3, 0x3, PT ;  /* 0x000000030300780c */ /* 0x000fda0003f05270 */
[----:B--2---:R-:W-:Y:S05]  /*1880*/  @!P0 BRA `(.L_x_10140) ;  /* 0x0000000000048947 */ /* 0x004fea0003800000 */
[----:B------:R-:W-:Y:S01]  /*1890*/  BPT.TRAP 0x1 ;  /* 0x000000040000795c */ /* 0x000fe20000300000 */
.L_x_10140:
[----:B------:R-:W-:Y:S01]  /*18a0*/  ULEA UR52, UR38, UR40, 0x3 ;  /* 0x0000002826347291 */ /* 0x000fe2000f8e183f */
[----:B------:R-:W-:-:S05]  /*18b0*/  IMAD.U32 R3, RZ, RZ, UR39 ;  /* 0x00000027ff037e24 */ /* 0x000fca000f8e00ff */
[----:B------:R-:W-:-:S04]  /*18c0*/  SHF.L.U32 R3, R3, 0x1f, RZ ;  /* 0x0000001f03037819 */ /* 0x000fc800000006ff */
[----:B------:R1:W2:Y:S01]  /*18d0*/  SYNCS.PHASECHK.TRANS64.TRYWAIT P1, [UR52+0x32430], R3 ;  /* 0x03243003ff0075a7 */ /* 0x0002a20008020174 */
[----:B------:R-:W-:Y:S05]  /*18e0*/  @!P0 BRA `(.L_x_10141) ;  /* 0x0000000000048947 */ /* 0x000fea0003800000 */
[----:B------:R-:W-:Y:S01]  /*18f0*/  BPT.TRAP 0x1 ;  /* 0x000000040000795c */ /* 0x000fe20000300000 */
.L_x_10141:
[----:B--2---:R-:W-:Y:S05]  /*1900*/  @P1 BRA `(.L_x_10142) ;  /* 0x0000000000081947 */ /* 0x004fea0003800000 */
[----:B------:R-:W2:Y:S02]  /*1910*/  SYNCS.PHASECHK.TRANS64.TRYWAIT P1, [UR52+0x32430], R3 ;  /* 0x03243003ff0075a7 */ /* 0x000ea40008020174 */
[----:B--2---:R-:W-:Y:S05]  /*1920*/  @!P1 BRA `(.L_x_10143) ;  /* 0x000000dc00649947 */ /* 0x004fea0003800000 */
.L_x_10142:
[----:B------:R-:W-:Y:S01]  /*1930*/  UIADD3 UR4, UR40, 0x1c400, URZ ;  /* 0x0001c40028047890 */ /* 0x000fe2000fffe03f */
[----:B------:R-:W-:Y:S01]  /*1940*/  WARPGROUP.ARRIVE ;  /* 0x00000000000079c5 */ /* 0x000fe20000000000 */
[----:B------:R-:W-:Y:S02]  /*1950*/  ULEA UR41, UR41, UR40, 0xd ;  /* 0x0000002829297291 */ /* 0x000fe4000f8e683f */
[----:B------:R-:W-:Y:S02]  /*1960*/  USHF.R.U32.HI UR4, URZ, 0x4, UR4 ;  /* 0x000000043f047899 */ /* 0x000fe40008011604 */
[----:B------:R-:W-:Y:S02]  /*1970*/  UIADD3 UR5, UR41, 0x18400, URZ ;  /* 0x0001840029057890 */ /* 0x000fe4000fffe03f */
[----:B------:R-:W-:Y:S02]  /*1980*/  ULOP3.LUT UR4, UR4, 0x3fff, URZ, 0xc0, !UPT ;  /* 0x00003fff04047892 */ /* 0x000fe4000f8ec03f */
[----:B------:R-:W-:-:S02]  /*1990*/  USHF.R.U32.HI UR5, URZ, 0x4, UR5 ;  /* 0x000000043f057899 */ /* 0x000fc40008011605 */
[----:B------:R-:W-:Y:S02]  /*19a0*/  ULOP3.LUT UR60, UR4, 0x10000, URZ, 0xfc, !UPT ;  /* 0x00010000043c7892 */ /* 0x000fe4000f8efc3f */
[----:B------:R-:W-:Y:S02]  /*19b0*/  ULOP3.LUT UR5, UR5, 0x3fff, URZ, 0xc0, !UPT ;  /* 0x00003fff05057892 */ /* 0x000fe4000f8ec03f */
[----:B------:R-:W-:Y:S02]  /*19c0*/  UIMAD UR4, UR38, 0x300, UR60 ;  /* 0x00000300260478a4 */ /* 0x000fe4000f8e023c */
[----:B------:R-:W-:Y:S01]  /*19d0*/  ULOP3.LUT UR7, UR5, 0x10000, URZ, 0xfc, !UPT ;  /* 0x0001000005077892 */ /* 0x000fe2000f8efc3f */
[----:B------:R-:W-:Y:S01]  /*19e0*/  UMOV UR11, 0x40000040 ;  /* 0x40000040000b7882 */ /* 0x000fe20000000000 */
[----:B------:R-:W-:Y:S02]  /*19f0*/  UMOV UR9, 0x40000040 ;  /* 0x4000004000097882 */ /* 0x000fe40000000000 */
[----:B------:R-:W-:Y:S01]  /*1a00*/  UIADD3 UR5, UR7, 0x2, URZ ;  /* 0x0000000207057890 */ /* 0x000fe2000fffe03f */
[----:B------:R-:W-:Y:S01]  /*1a10*/  IMAD.U32 R21, RZ, RZ, UR9 ;  /* 0x00000009ff157e24 */ /* 0x000fe2000f8e00ff */
[----:B------:R-:W-:Y:S01]  /*1a20*/  UMOV UR10, UR4 ;  /* 0x00000004000a7c82 */ /* 0x000fe20008000000 */
[----:B------:R-:W-:Y:S01]  /*1a30*/  UMOV UR8, UR7 ;  /* 0x0000000700087c82 */ /* 0x000fe20008000000 */
[----:B------:R-:W-:Y:S01]  /*1a40*/  UIADD3 UR6, UR4, 0x2, URZ ;  /* 0x0000000204067890 */ /* 0x000fe2000fffe03f */
[----:B------:R-:W-:Y:S01]  /*1a50*/  HGMMA.64x96x16.F32.BF16 R24, gdesc[UR8], RZ, !UPT, gsb0 ;  /* 0x01600000081879f0 */ /* 0x000fe2000c0018ff */
[----:B------:R-:W-:Y:S01]  /*1a60*/  IMAD.U32 R20, RZ, RZ, UR8 ;  /* 0x00000008ff147e24 */ /* 0x000fe2000f8e00ff */
[----:B------:R-:W-:Y:S01]  /*1a70*/  UMOV UR8, UR5 ;  /* 0x0000000500087c82 */ /* 0x000fe20008000000 */
[----:B------:R-:W-:Y:S01]  /*1a80*/  UMOV UR9, 0x40000040 ;  /* 0x4000004000097882 */ /* 0x000fe20000000000 */
[----:B------:R-:W-:Y:S01]  /*1a90*/  UMOV UR11, 0x40000040 ;  /* 0x40000040000b7882 */ /* 0x000fe20000000000 */
[----:B------:R-:W-:Y:S01]  /*1aa0*/  UIADD3 UR5, UR7, 0x4, URZ ;  /* 0x0000000407057890 */ /* 0x000fe2000fffe03f */
[----:B------:R-:W-:Y:S01]  /*1ab0*/  IMAD.U32 R18, RZ, RZ, UR8 ;  /* 0x00000008ff127e24 */ /* 0x000fe2000f8e00ff */
[----:B------:R-:W-:Y:S01]  /*1ac0*/  UMOV UR10, UR6 ;  /* 0x00000006000a7c82 */ /* 0x000fe20008000000 */
[----:B------:R-:W-:Y:S01]  /*1ad0*/  UIADD3 UR6, UR4, 0x4, URZ ;  /* 0x0000000404067890 */ /* 0x000fe2000fffe03f */
[----:B------:R-:W-:Y:S01]  /*1ae0*/  IMAD.U32 R19, RZ, RZ, UR9 ;  /* 0x00000009ff137e24 */ /* 0x000fe2000f8e00ff */
[----:B------:R-:W-:Y:S01]  /*1af0*/  UIADD3 UR4, UR4, 0x6, URZ ;  /* 0x0000000604047890 */ /* 0x000fe2000fffe03f */
[----:B------:R-:W-:-:S02]  /*1b00*/  WARPGROUP.DEPBAR.LE gsb0, 0x0 ;  /* 0x00008000000079c5 */ /* 0x000fc40000010000 */
[----:B------:R-:W-:-:S06]  /*1b10*/  WARPGROUP.ARRIVE ;  /* 0x00000000000079c5 */ /* 0x000fcc0000000000 */
[----:B------:R-:W-:Y:S01]  /*1b20*/  HGMMA.64x96x16.F32.BF16 R24, gdesc[UR8], R24, gsb0 ;  /* 0x01600000081879f0 */ /* 0x000fe20008001818 */
[----:B------:R-:W-:Y:S01]  /*1b30*/  UMOV UR8, UR5 ;  /* 0x0000000500087c82 */ /* 0x000fe20008000000 */
[----:B------:R-:W-:Y:S01]  /*1b40*/  UMOV UR9, 0x40000040 ;  /* 0x4000004000097882 */ /* 0x000fe20000000000 */
[----:B------:R-:W-:Y:S01]  /*1b50*/  UMOV UR10, UR6 ;  /* 0x00000006000a7c82 */ /* 0x000fe20008000000 */
[----:B------:R-:W-:Y:S01]  /*1b60*/  UMOV UR11, 0x40000040 ;  /* 0x40000040000b7882 */ /* 0x000fe20000000000 */
[----:B------:R-:W-:Y:S01]  /*1b70*/  UIADD3 UR5, UR7, 0x6, URZ ;  /* 0x0000000607057890 */ /* 0x000fe2000fffe03f */
[----:B------:R-:W-:Y:S02]  /*1b80*/  IMAD.U32 R16, RZ, RZ, UR8 ;  /* 0x00000008ff107e24 */ /* 0x000fe4000f8e00ff */
[----:B------:R-:W-:Y:S01]  /*1b90*/  IMAD.U32 R17, RZ, RZ, UR9 ;  /* 0x00000009ff117e24 */ /* 0x000fe2000f8e00ff */
[----:B------:R-:W-:Y:S02]  /*1ba0*/  WARPGROUP.DEPBAR.LE gsb0, 0x0 ;  /* 0x00008000000079c5 */ /* 0x000fe40000010000 */
[----:B------:R-:W-:-:S06]  /*1bb0*/  WARPGROUP.ARRIVE ;  /* 0x00000000000079c5 */ /* 0x000fcc0000000000 */
[----:B------:R-:W-:Y:S01]  /*1bc0*/  HGMMA.64x96x16.F32.BF16 R24, gdesc[UR8], R24, gsb0 ;  /* 0x01600000081879f0 */ /* 0x000fe20008001818 */
[----:B------:R-:W-:Y:S01]  /*1bd0*/  UMOV UR8, UR5 ;  /* 0x0000000500087c82 */ /* 0x000fe20008000000 */
[----:B------:R-:W-:Y:S01]  /*1be0*/  UMOV UR9, 0x40000040 ;  /* 0x4000004000097882 */ /* 0x000fe20000000000 */
[----:B------:R-:W-:Y:S01]  /*1bf0*/  UMOV UR10, UR4 ;  /* 0x00000004000a7c82 */ /* 0x000fe20008000000 */
[----:B------:R-:W-:Y:S01]  /*1c00*/  UMOV UR11, 0x40000040 ;  /* 0x40000040000b7882 */ /* 0x000fe20000000000 */
[----:B------:R-:W-:Y:S02]  /*1c10*/  IMAD.U32 R14, RZ, RZ, UR8 ;  /* 0x00000008ff0e7e24 */ /* 0x000fe4000f8e00ff */
[----:B------:R-:W-:Y:S01]  /*1c20*/  IMAD.U32 R15, RZ, RZ, UR9 ;  /* 0x00000009ff0f7e24 */ /* 0x000fe2000f8e00ff */
[----:B------:R-:W-:Y:S02]  /*1c30*/  WARPGROUP.DEPBAR.LE gsb0, 0x0 ;  /* 0x00008000000079c5 */ /* 0x000fe40000010000 */
[----:B------:R-:W-:-:S06]  /*1c40*/  WARPGROUP.ARRIVE ;  /* 0x00000000000079c5 */ /* 0x000fcc0000000000 */
[----:B------:R-:W-:Y:S03]  /*1c50*/  HGMMA.64x96x16.F32.BF16 R24, gdesc[UR8], R24, gsb0 ;  /* 0x01600000081879f0 */ /* 0x000fe60008001818 */
[----:B------:R-:W-:Y:S02]  /*1c60*/  WARPGROUP.DEPBAR.LE gsb0, 0x0 ;  /* 0x00008000000079c5 */ /* 0x000fe40000010000 */
[----:B------:R-:W2:Y:S02]  /*1c70*/  SYNCS.PHASECHK.TRANS64.TRYWAIT P1, [UR40+0x32410], R0 ;  /* 0x03241000ff0075a7 */ /* 0x000ea40008020168 */
[----:B--2---:R-:W-:Y:S05]  /*1c80*/  @!P1 BRA `(.L_x_10144) ;  /* 0x000000d800a49947 */ /* 0x004fea0003800000 */
.L_x_10274:
[----:B------:R-:W-:Y:S05]  /*1c90*/  @!P0 BRA `(.L_x_10145) ;  /* 0x0000000000048947 */ /* 0x000fea0003800000 */
[----:B------:R-:W-:Y:S01]  /*1ca0*/  BPT.TRAP 0x1 ;  /* 0x000000040000795c */ /* 0x000fe20000300000 */
.L_x_10145:
[----:B------:R2:W3:Y:S01]  /*1cb0*/  SYNCS.PHASECHK.TRANS64.TRYWAIT P1, [UR52+0x32450], R3 ;  /* 0x03245003ff0075a7 */ /* 0x0004e20008020174 */
[----:B------:R-:W-:Y:S05]  /*1cc0*/  @!P0 BRA `(.L_x_10146) ;  /* 0x0000000000048947 */ /* 0x000fea0003800000 */
[----:B------:R-:W-:Y:S01]  /*1cd0*/  BPT.TRAP 0x1 ;  /* 0x000000040000795c */ /* 0x000fe20000300000 */
.L_x_10146:
[----:B---3--:R-:W-:Y:S05]  /*1ce0*/  @P1 BRA `(.L_x_10147) ;  /* 0x0000000000081947 */ /* 0x008fea0003800000 */
[----:B------:R-:W3:Y:S02]  /*1cf0*/  SYNCS.PHASECHK.TRANS64.TRYWAIT P1, [UR52+0x32450], R3 ;  /* 0x03245003ff0075a7 */ /* 0x000ee40008020174 */
[----:B---3--:R-:W-:Y:S05]  /*1d00*/  @!P1 BRA `(.L_x_10148) ;  /* 0x000000d8009c9947 */ /* 0x008fea0003800000 */
.L_x_10147:
        /* <DEDUP_REMOVED lines=10> */
[----:B------:R-:W-:Y:S01]  /*1db0*/  UIMAD UR5, UR38, 0xc00, UR7 ;  /* 0x00000c00260578a4 */ /* 0x000fe2000f8e0207 */
[----:B------:R-:W-:Y:S01]  /*1dc0*/  UMOV UR9, 0x40000040 ;  /* 0x4000004000097882 */ /* 0x000fe20000000000 */
[----:B------:R-:W-:Y:S01]  /*1dd0*/  UMOV UR11, 0x40000040 ;  /* 0x40000040000b7882 */ /* 0x000fe20000000000 */
[----:B------:R-:W-:Y:S02]  /*1de0*/  IMAD.U32 R13, RZ, RZ, UR9 ;  /* 0x00000009ff0d7e24 */ /* 0x000fe4000f8e00ff */
[----:B------:R-:W-:Y:S01]  /*1df0*/  UMOV UR8, UR4 ;  /* 0x0000000400087c82 */ /* 0x000fe20008000000 */
[----:B------:R-:W-:Y:S01]  /*1e00*/  UMOV UR13, 0x40000040 ;  /* 0x40000040000d7882 */ /* 0x000fe20000000000 */
[----:B------:R-:W-:Y:S01]  /*1e10*/  UMOV UR10, UR5 ;  /* 0x00000005000a7c82 */ /* 0x000fe20008000000 */
[----:B------:R-:W-:Y:S01]  /*1e20*/  IMAD.U32 R12, RZ, RZ, UR8 ;  /* 0x00000008ff0c7e24 */ /* 0x000fe2000f8e00ff */
[----:B------:R-:W-:Y:S01]  /*1e30*/  HGMMA.64x96x16.F32.BF16 R24, gdesc[UR8], R24, gsb0 ;  /* 0x01600000081879f0 */ /* 0x000fe20008001818 */
[----:B------:R-:W-:Y:S01]  /*1e40*/  UIADD3 UR8, UR4, 0x2, URZ ;  /* 0x0000000204087890 */ /* 0x000fe2000fffe03f */
[----:B------:R-:W-:Y:S01]  /*1e50*/  IMAD.U32 R11, RZ, RZ, UR13 ;  /* 0x0000000dff0b7e24 */ /* 0x000fe2000f8e00ff */
[----:B------:R-:W-:Y:S01]  /*1e60*/  UIADD3 UR9, UR5, 0x2, URZ ;  /* 0x0000000205097890 */ /* 0x000fe2000fffe03f */
[----:B------:R-:W-:Y:S01]  /*1e70*/  UMOV UR15, 0x40000040 ;  /* 0x40000040000f7882 */ /* 0x000fe20000000000 */
[----:B------:R-:W-:-:S03]  /*1e80*/  UIADD3 UR10, UR5, 0x302, URZ ;  /* 0x00000302050a7890 */ /* 0x000fc6000fffe03f */
[----:B------:R-:W-:Y:S01]  /*1e90*/  UMOV UR12, UR8 ;  /* 0x00000008000c7c82 */ /* 0x000fe20008000000 */
[----:B------:R-:W-:Y:S01]  /*1ea0*/  UIADD3 UR8, UR4, 0x4, URZ ;  /* 0x0000000404087890 */ /* 0x000fe2000fffe03f */
[----:B------:R-:W-:Y:S01]  /*1eb0*/  MOV R10, UR12 ;  /* 0x0000000c000a7c02 */ /* 0x000fe20008000f00 */
[----:B------:R-:W-:Y:S01]  /*1ec0*/  UMOV UR14, UR9 ;  /* 0x00000009000e7c82 */ /* 0x000fe20008000000 */
[----:B------:R-:W-:Y:S01]  /*1ed0*/  UIADD3 UR9, UR5, 0x4, URZ ;  /* 0x0000000405097890 */ /* 0x000fe2000fffe03f */
[----:B0-----:R-:W-:Y:S01]  /*1ee0*/  SHF.R.U32.HI R0, RZ, 0x7, R0 ;  /* 0x00000007ff007819 */ /* 0x001fe20000011600 */
[----:B------:R-:W-:Y:S01]  /*1ef0*/  UMOV UR11, 0x40000040 ;  /* 0x40000040000b7882 */ /* 0x000fe20000000000 */
[----:B------:R-:W-:Y:S02]  /*1f00*/  UIADD3 UR16, UR4, 0x406, URZ ;  /* 0x0000040604107890 */ /* 0x000fe4000fffe03f */
[----:B------:R-:W-:Y:S01]  /*1f10*/  UIADD3 UR18, UR5, 0x306, URZ ;  /* 0x0000030605127890 */ /* 0x000fe2000fffe03f */
[----:B------:R-:W-:Y:S01]  /*1f20*/  IADD3 R0, -R0, 0xb, RZ ;  /* 0x0000000b00007810 */ /* 0x000fe20007ffe1ff */
        /* <DEDUP_REMOVED lines=36> */
[----:B------:R-:W-:Y:S01]  /*2170*/  HGMMA.64x96x16.F32.BF16 R24, gdesc[UR12], R24, gsb0 ;  /* 0x016000000c1879f0 */ /* 0x000fe20008001818 */
[----:B------:R-:W-:Y:S01]  /*2180*/  UMOV UR12, UR8 ;  /* 0x00000008000c7c82 */ /* 0x000fe20008000000 */
[----:B------:R-:W-:Y:S01]  /*2190*/  UMOV UR13, 0x40000040 ;  /* 0x40000040000d7882 */ /* 0x000fe20000000000 */
[----:B------:R-:W-:Y:S01]  /*21a0*/  UMOV UR14, UR9 ;  /* 0x00000009000e7c82 */ /* 0x000fe20008000000 */
[----:B------:R-:W-:Y:S01]  /*21b0*/  UMOV UR15, 0x40000040 ;  /* 0x40000040000f7882 */ /* 0x000fe20000000000 */
[----:B------:R-:W-:Y:S01]  /*21c0*/  UIADD3 UR8, UR4, 0x6, URZ ;  /* 0x0000000604087890 */ /* 0x000fe2000fffe03f */
[----:B------:R-:W-:Y:S01]  /*21d0*/  IMAD.U32 R8, RZ, RZ, UR12 ;  /* 0x0000000cff087e24 */ /* 0x000fe2000f8e00ff */
[----:B------:R-:W-:Y:S01]  /*21e0*/  UIADD3 UR9, UR5, 0x6, URZ ;  /* 0x0000000605097890 */ /* 0x000fe2000fffe03f */
        /* <DEDUP_REMOVED lines=21> */
[----:B------:R-:W-:Y:S01]  /*2340*/  UMOV UR9, 0x40000040 ;  /* 0x4000004000097882 */ /* 0x000fe20000000000 */
[----:B------:R-:W-:Y:S01]  /*2350*/  IMAD.U32 R5, RZ, RZ, UR13 ;  /* 0x0000000dff057e24 */ /* 0x000fe2000f8e00ff */
        /* <DEDUP_REMOVED lines=44> */
.L_x_10149:
[----:B-12---:R-:W-:Y:S01]  /*2620*/  IMAD R3, R208, -0x60, R23 ;  /* 0xffffffa0d0037824 */ /* 0x006fe200078e0217 */
[----:B------:R-:W-:Y:S01]  /*2630*/  ULDC UR4, c[0x0][0xa80] ;  /* 0x0002a00000047ab9 */ /* 0x000fe20000000800 */
[----:B------:R-:W-:Y:S02]  /*2640*/  UIADD3 UR5, UR52, 0x32440, URZ ;  /* 0x0003244034057890 */ /* 0x000fe4000fffe03f */
[----:B------:R-:W-:Y:S01]  /*2650*/  VIADD R22, R3, 0x60 ;  /* 0x0000006003167836 */ /* 0x000fe20000000000 */
[----:B------:R-:W-:Y:S02]  /*2660*/  ULOP3.LUT UR6, UR6, 0x3000000, URZ, 0xfc, !UPT ;  /* 0x0300000006067892 */ /* 0x000fe4000f8efc3f */
[----:B------:R-:W-:Y:S01]  /*2670*/  UPRMT UR5, UR53, 0x654, UR5 ;  /* 0x0000065435057896 */ /* 0x000fe20008000005 */
[----:B------:R-:W-:Y:S01]  /*2680*/  IMAD R22, R223, -0x2, R22 ;  /* 0xfffffffedf167824 */ /* 0x000fe200078e0216 */
[----:B------:R-:W-:-:S04]  /*2690*/  UMOV UR11, 0x40000040 ;  /* 0x40000040000b7882 */ /* 0x000fc80000000000 */
[C---:B------:R-:W-:Y:S02]  /*26a0*/  ISETP.GT.AND P2, PT, R22.reuse, RZ, PT ;  /* 0x000000ff1600720c */ /* 0x040fe40003f44270 */
[C---:B------:R-:W-:Y:S01]  /*26b0*/  ISETP.GT.AND P1, PT, R22.reuse, 0x1, PT ;  /* 0x000000011600780c */ /* 0x040fe20003f24270 */
[----:B------:R-:W-:Y:S01]  /*26c0*/  SYNCS.ARRIVE.TRANS64.RED.A1T0 RZ, [UR5], RZ ;  /* 0x000000ffffff79a7 */ /* 0x000fe20008100405 */
[----:B------:R1:W-:Y:S01]  /*26d0*/  BAR.SYNC.DEFER_BLOCKING R205, 0x100 ;  /* 0x000400cd0000751d */ /* 0x0003e20000010000 */
[C---:B------:R-:W-:Y:S02]  /*26e0*/  ISETP.GT.AND P4, PT, R22.reuse, 0x10, PT ;  /* 0x000000101600780c */ /* 0x040fe40003f84270 */
[----:B------:R-:W-:Y:S02]  /*26f0*/  ISETP.GT.AND P6, PT, R22, 0x8, PT ;  /* 0x000000081600780c */ /* 0x000fe40003fc4270 */
[----:B------:R-:W-:Y:S02]  /*2700*/  FSEL R73, R24, -INF , P2 ;  /* 0xff80000018497808 */ /* 0x000fe40001000000 */
[----:B------:R-:W-:-:S02]  /*2710*/  FSEL R25, R25, -INF , P1 ;  /* 0xff80000019197808 */ /* 0x000fc40000800000 */
[----:B------:R-:W-:Y:S02]  /*2720*/  FSEL R24, R27, -INF , P1 ;  /* 0xff8000001b187808 */ /* 0x000fe40000800000 */
[----:B------:R-:W-:Y:S02]  /*2730*/  FSEL R157, R32, -INF , P4 ;  /* 0xff800000209d7808 */ /* 0x000fe40002000000 */
[----:B------:R-:W-:Y:S02]  /*2740*/  ISETP.GT.AND P5, PT, R22, 0x9, PT ;  /* 0x000000091600780c */ /* 0x000fe40003fa4270 */
[----:B------:R-:W-:Y:S02]  /*2750*/  FSEL R27, R28, -INF , P6 ;  /* 0xff8000001c1b7808 */ /* 0x000fe40003000000 */
[----:B------:R-:W-:Y:S02]  /*2760*/  FMNMX.FTZ R32, R73, R25, !PT ;  /* 0x0000001949207209 */ /* 0x000fe40007810000 */
[----:B------:R-:W-:-:S02]  /*2770*/  FSEL R29, R29, -INF , P5 ;  /* 0xff8000001d1d7808 */ /* 0x000fc40002800000 */
[----:B------:R-:W-:Y:S02]  /*2780*/  FMNMX.FTZ R32, R27, R32, !PT ;  /* 0x000000201b207209 */ /* 0x000fe40007810000 */
[----:B------:R-:W-:Y:S02]  /*2790*/  ISETP.GT.AND P3, PT, R22, 0x11, PT ;  /* 0x000000111600780c */ /* 0x000fe40003f64270 */
[----:B------:R-:W-:Y:S02]  /*27a0*/  FMNMX.FTZ R32, R29, R32, !PT ;  /* 0x000000201d207209 */ /* 0x000fe40007810000 */
[----:B------:R-:W-:Y:S02]  /*27b0*/  FSEL R26, R26, -INF , P2 ;  /* 0xff8000001a1a7808 */ /* 0x000fe40001000000 */
        /* <DEDUP_REMOVED lines=51> */
[----:B------:R-:W-:Y:S02]  /*2af0*/  FMNMX.FTZ R32, R167, R32, !PT ;  /* 0x00000020a7207209 */ /* 0x000fe40007810000 */
[----:B------:R-:W-:Y:S02]  /*2b00*/  FMNMX.FTZ R34, R180, R3, !PT ;  /* 0x00000003b4227209 */ /* 0x000fe40007810000 */
[----:B------:R-:W-:Y:S02]  /*2b10*/  FSEL R168, R50, -INF , P2 ;  /* 0xff80000032a87808 */ /* 0x000fe40001000000 */
[----:B------:R-:W-:Y:S02]  /*2b20*/  FMNMX.FTZ R3, R171, R32, !PT ;  /* 0x00000020ab037209 */ /* 0x000fe40007810000 */
[----:B------:R-:W-:-:S02]  /*2b30*/  FSEL R172, R51, -INF , P1 ;  /* 0xff80000033ac7808 */ /* 0x000fc40000800000 */
[----:B------:R-:W-:Y:S02]  /*2b40*/  FMNMX.FTZ R3, R168, R3, !PT ;  /* 0x00000003a8037209 */ /* 0x000fe40007810000 */
[----:B------:R-:W-:Y:S02]  /*2b50*/  ISETP.GT.AND P4, PT, R22, 0x40, PT ;  /* 0x000000401600780c */ /* 0x000fe40003f84270 */
[----:B------:R-:W-:Y:S02]  /*2b60*/  FSEL R176, R54, -INF , P6 ;  /* 0xff80000036b07808 */ /* 0x000fe40003000000 */
        /* <DEDUP_REMOVED lines=39> */
[----:B------:R-:W-:Y:S02]  /*2de0*/  FMNMX.FTZ R32, R187, R32, !PT ;  /* 0x00000020bb207209 */ /* 0x000fe40007810000 */
[----:B------:R-:W-:Y:S02]  /*2df0*/  FSEL R204, R71, -INF , P3 ;  /* 0xff80000047cc7808 */ /* 0x000fe40001800000 */
[----:B------:R-:W-:Y:S01]  /*2e00*/  FMNMX.FTZ R3, R200, R3, !PT ;  /* 0x00000003c8037209 */ /* 0x000fe20007810000 */
[----:B------:R-:W2:Y:S03]  /*2e10*/  SHFL.BFLY PT, R33, R32, 0x2, 0x1f ;  /* 0x0c401f0020217f89 */ /* 0x000ea600000e0000 */
[----:B------:R-:W-:Y:S01]  /*2e20*/  FMNMX.FTZ R31, R204, R3, !PT ;  /* 0x00000003cc1f7209 */ /* 0x000fe20007810000 */
[----:B------:R-:W-:Y:S01]  /*2e30*/  IMAD.U32 R3, RZ, RZ, UR4 ;  /* 0x00000004ff037e24 */ /* 0x000fe2000f8e00ff */
[----:B------:R-:W-:-:S03]  /*2e40*/  UIMAD UR4, UR38, 0xc00, UR6 ;  /* 0x00000c00260478a4 */ /* 0x000fc6000f8e0206 */
[----:B------:R-:W3:Y:S04]  /*2e50*/  SHFL.BFLY PT, R34, R31, 0x2, 0x1f ;  /* 0x0c401f001f227f89 */ /* 0x000ee800000e0000 */
[----:B------:R-:W-:Y:S01]  /*2e60*/  UMOV UR10, UR4 ;  /* 0x00000004000a7c82 */ /* 0x000fe20008000000 */
[----:B--2---:R-:W-:-:S05]  /*2e70*/  FMNMX.FTZ R33, R32, R33, !PT ;  /* 0x0000002120217209 */ /* 0x004fca0007810000 */
[----:B------:R-:W2:Y:S01]  /*2e80*/  SHFL.BFLY PT, R22, R33, 0x1, 0x1f ;  /* 0x0c201f0021167f89 */ /* 0x000ea200000e0000 */
[----:B---3--:R-:W-:-:S05]  /*2e90*/  FMNMX.FTZ R34, R31, R34, !PT ;  /* 0x000000221f227209 */ /* 0x008fca0007810000 */
[----:B------:R-:W3:Y:S01]  /*2ea0*/  SHFL.BFLY PT, R35, R34, 0x1, 0x1f ;  /* 0x0c201f0022237f89 */ /* 0x000ee200000e0000 */
[----:B--2---:R-:W-:-:S04]  /*2eb0*/  FMNMX.FTZ R22, R33, R22, !PT ;  /* 0x0000001621167209 */ /* 0x004fc80007810000 */
[C---:B------:R-:W-:Y:S01]  /*2ec0*/  FSETP.NEU.FTZ.AND P1, PT, R22.reuse, -INF , PT ;  /* 0xff8000001600780b */ /* 0x040fe20003f3d000 */
[----:B------:R-:W-:Y:S01]  /*2ed0*/  FMUL.FTZ R202, R22, R3 ;  /* 0x0000000316ca7220 */ /* 0x000fe20000410000 */
[----:B---3--:R-:W-:-:S04]  /*2ee0*/  FMNMX.FTZ R156, R34, R35, !PT ;  /* 0x00000023229c7209 */ /* 0x008fc80007810000 */
[----:B------:R-:W-:Y:S02]  /*2ef0*/  FSEL R202, R202, RZ, P1 ;  /* 0x000000ffcaca7208 */ /* 0x000fe40000800000 */
[C---:B------:R-:W-:Y:S01]  /*2f00*/  FSETP.NEU.FTZ.AND P1, PT, R156.reuse, -INF , PT ;  /* 0xff8000009c00780b */ /* 0x040fe20003f3d000 */
[-C--:B------:R-:W-:Y:S02]  /*2f10*/  FMUL.FTZ R203, R156, R3.reuse ;  /* 0x000000039ccb7220 */ /* 0x080fe40000410000 */
[-CC-:B------:R-:W-:Y:S01]  /*2f20*/  FFMA.FTZ R189, R73, R3.reuse, -R202.reuse ;  /* 0x0000000349bd7223 */ /* 0x180fe200000108ca */
[-CC-:B------:R-:W-:Y:S01]  /*2f30*/  FFMA.FTZ R190, R25, R3.reuse, -R202.reuse ;  /* 0x0000000319be7223 */ /* 0x180fe200000108ca */
[-CC-:B------:R-:W-:Y:S01]  /*2f40*/  FFMA.FTZ R191, R27, R3.reuse, -R202.reuse ;  /* 0x000000031bbf7223 */ /* 0x180fe200000108ca */
[----:B------:R-:W-:Y:S01]  /*2f50*/  FSEL R203, R203, RZ, P1 ;  /* 0x000000ffcbcb7208 */ /* 0x000fe20000800000 */
[-CC-:B------:R-:W-:Y:S01]  /*2f60*/  FFMA.FTZ R192, R29, R3.reuse, -R202.reuse ;  /* 0x000000031dc07223 */ /* 0x180fe200000108ca */
[-CC-:B-1----:R-:W-:Y:S01]  /*2f70*/  FFMA.FTZ R205, R165, R3.reuse, -R202.reuse ;  /* 0x00000003a5cd7223 */ /* 0x182fe200000108ca */
        /* <DEDUP_REMOVED lines=24> */
[----:B------:R-:W2:Y:S01]  /*3100*/  MUFU.EX2 R192, R192 ;  /* 0x000000c000c07308 */ /* 0x000ea20000000800 */
[----:B-1----:R-:W-:Y:S01]  /*3110*/  F2FP.BF16.F32.PACK_AB R152, R190, R189 ;  /* 0x000000bdbe98723e */ /* 0x002fe200000010ff */
        /* <DEDUP_REMOVED lines=15> */
[----:B--2---:R-:W-:Y:S01]  /*3210*/  F2FP.BF16.F32.PACK_AB R154, R192, R191 ;  /* 0x000000bfc09a723e */ /* 0x004fe200000010ff */
        /* <DEDUP_REMOVED lines=8> */
[-C--:B------:R-:W-:Y:S01]  /*32a0*/  FFMA.FTZ R187, R187, R3.reuse, -R202 ;  /* 0x00000003bbbb7223 */ /* 0x080fe200000108ca */
[----:B------:R-:W-:Y:S01]  /*32b0*/  FFMA.FTZ R203, R204, R3, -R203 ;  /* 0x00000003cccb7223 */ /* 0x000fe200000108cb */
[----:B------:R-:W-:-:S04]  /*32c0*/  FADD.FTZ R190, R189, R190 ;  /* 0x000000bebdbe7221 */ /* 0x000fc80000010000 */
[----:B------:R-:W2:Y:S01]  /*32d0*/  MUFU.EX2 R196, R196 ;  /* 0x000000c400c47308 */ /* 0x000ea20000000800 */
[----:B-1----:R-:W-:Y:S01]  /*32e0*/  F2FP.BF16.F32.PACK_AB R153, R194, R193 ;  /* 0x000000c1c299723e */ /* 0x002fe200000010ff */
[----:B------:R-:W-:Y:S01]  /*32f0*/  FADD.FTZ R194, R193, R194 ;  /* 0x000000c2c1c27221 */ /* 0x000fe20000010000 */
[----:B------:R-:W-:-:S04]  /*3300*/  FADD.FTZ R191, R191, R190 ;  /* 0x000000bebfbf7221 */ /* 0x000fc80000010000 */
[----:B------:R-:W-:Y:S01]  /*3310*/  FADD.FTZ R192, R192, R191 ;  /* 0x000000bfc0c07221 */ /* 0x000fe20000010000 */
[----:B------:R-:W1:Y:S08]  /*3320*/  MUFU.EX2 R157, R157 ;  /* 0x0000009d009d7308 */ /* 0x000e700000000800 */
[----:B------:R-:W3:Y:S01]  /*3330*/  MUFU.EX2 R159, R159 ;  /* 0x0000009f009f7308 */ /* 0x000ee20000000800 */
[----:B--2---:R-:W-:Y:S01]  /*3340*/  F2FP.BF16.F32.PACK_AB R155, R196, R195 ;  /* 0x000000c3c49b723e */ /* 0x004fe200000010ff */
[----:B------:R-:W-:-:S03]  /*3350*/  FADD.FTZ R195, R195, R194 ;  /* 0x000000c2c3c37221 */ /* 0x000fc60000010000 */
[----:B------:R-:W-:Y:S01]  /*3360*/  WARPGROUP.ARRIVE ;  /* 0x00000000000079c5 */ /* 0x000fe20000000000 */
[----:B------:R-:W-:Y:S02]  /*3370*/  FADD.FTZ R196, R196, R195 ;  /* 0x000000c3c4c47221 */ /* 0x000fe40000010000 */
[----:B------:R-:W2:Y:S01]  /*3380*/  MUFU.EX2 R161, R161 ;  /* 0x000000a100a17308 */ /* 0x000ea20000000800 */
[----:B-1----:R-:W-:Y:S02]  /*3390*/  FADD.FTZ R192, R157, R192 ;  /* 0x000000c09dc07221 */ /* 0x002fe40000010000 */
[----:B------:R-:W-:Y:S01]  /*33a0*/  HGMMA.64x256x16.F32.BF16 R24, R152, gdesc[UR8].tnspB, RZ, !UPT, gsb0 ;  /* 0x43e0000898187df0 */ /* 0x000fe2000c0018ff */
[----:B------:R-:W-:Y:S01]  /*33b0*/  UIADD3 UR10, UR4, 0x80, URZ ;  /* 0x00000080040a7890 */ /* 0x000fe2000fffe03f */
[----:B------:R-:W-:-:S03]  /*33c0*/  UMOV UR11, 0x40000040 ;  /* 0x40000040000b7882 */ /* 0x000fc60000000000 */
[----:B------:R-:W-:Y:S01]  /*33d0*/  MUFU.EX2 R205, R205 ;  /* 0x000000cd00cd7308 */ /* 0x000fe20000000800 */
[----:B---3--:R-:W-:-:S07]  /*33e0*/  FADD.FTZ R192, R159, R192 ;  /* 0x000000c09fc07221 */ /* 0x008fce0000010000 */
[----:B------:R-:W-:Y:S01]  /*33f0*/  MUFU.EX2 R165, R165 ;  /* 0x000000a500a57308 */ /* 0x000fe20000000800 */
[----:B--2---:R-:W-:-:S07]  /*3400*/  FADD.FTZ R192, R161, R192 ;  /* 0x000000c0a1c07221 */ /* 0x004fce0000010000 */
[----:B------:R-:W1:Y:S08]  /*3410*/  MUFU.EX2 R158, R158 ;  /* 0x0000009e009e7308 */ /* 0x000e700000000800 */
[----:B------:R-:W-:Y:S08]  /*3420*/  MUFU.EX2 R160, R160 ;  /* 0x000000a000a07308 */ /* 0x000ff00000000800 */
[----:B------:R-:W2:Y:S08]  /*3430*/  MUFU.EX2 R163, R163 ;  /* 0x000000a300a37308 */ /* 0x000eb00000000800 */
[----:B------:R-:W3:Y:S08]  /*3440*/  MUFU.EX2 R162, R162 ;  /* 0x000000a200a27308 */ /* 0x000ef00000000800 */
[----:B------:R-:W-:Y:S08]  /*3450*/  MUFU.EX2 R166, R166 ;  /* 0x000000a600a67308 */ /* 0x000ff00000000800 */
[----:B------:R-:W-:Y:S08]  /*3460*/  MUFU.EX2 R169, R169 ;  /* 0x000000a900a97308 */ /* 0x000ff00000000800 */
[----:B------:R-:W-:Y:S08]  /*3470*/  MUFU.EX2 R173, R173 ;  /* 0x000000ad00ad7308 */ /* 0x000ff00000000800 */
[----:B------:R-:W4:Y:S08]  /*3480*/  MUFU.EX2 R206, R206 ;  /* 0x000000ce00ce7308 */ /* 0x000f300000000800 */
[----:B------:R-:W5:Y:S08]  /*3490*/  MUFU.EX2 R164, R164 ;  /* 0x000000a400a47308 */ /* 0x000f700000000800 */
[----:B------:R-:W-:Y:S08]  /*34a0*/  MUFU.EX2 R167, R167 ;  /* 0x000000a700a77308 */ /* 0x000ff00000000800 */
[----:B------:R-:W0:Y:S08]  /*34b0*/  MUFU.EX2 R171, R171 ;  /* 0x000000ab00ab7308 */ /* 0x000e300000000800 */
[----:B------:R-:W0:Y:S08]  /*34c0*/  MUFU.EX2 R170, R170 ;  /* 0x000000aa00aa7308 */ /* 0x000e300000000800 */
[----:B------:R-:W-:Y:S08]  /*34d0*/  MUFU.EX2 R174, R174 ;  /* 0x000000ae00ae7308 */ /* 0x000ff00000000800 */
[----:B------:R-:W-:Y:S08]  /*34e0*/  MUFU.EX2 R177, R177 ;  /* 0x000000b100b17308 */ /* 0x000ff00000000800 */
[----:B------:R-:W-:Y:S08]  /*34f0*/  MUFU.EX2 R180, R180 ;  /* 0x000000b400b47308 */ /* 0x000ff00000000800 */
[----:B------:R-:W0:Y:S08]  /*3500*/  MUFU.EX2 R168, R168 ;  /* 0x000000a800a87308 */ /* 0x000e300000000800 */
[----:B------:R-:W0:Y:S08]  /*3510*/  MUFU.EX2 R172, R172 ;  /* 0x000000ac00ac7308 */ /* 0x000e300000000800 */
[----:B------:R-:W0:Y:S08]  /*3520*/  MUFU.EX2 R176, R176 ;  /* 0x000000b000b07308 */ /* 0x000e300000000800 */
[----:B------:R-:W0:Y:S08]  /*3530*/  MUFU.EX2 R184, R184 ;  /* 0x000000b800b87308 */ /* 0x000e300000000800 */
[----:B------:R-:W-:Y:S08]  /*3540*/  MUFU.EX2 R175, R175 ;  /* 0x000000af00af7308 */ /* 0x000ff00000000800 */
[----:B------:R-:W-:Y:S08]  /*3550*/  MUFU.EX2 R178, R178 ;  /* 0x000000b200b27308 */ /* 0x000ff00000000800 */
[----:B------:R-:W-:Y:S08]  /*3560*/  MUFU.EX2 R181, R181 ;  /* 0x000000b500b57308 */ /* 0x000ff00000000800 */
[----:B------:R-:W-:Y:S08]  /*3570*/  MUFU.EX2 R185, R185 ;  /* 0x000000b900b97308 */ /* 0x000ff00000000800 */
[----:B------:R-:W0:Y:S08]  /*3580*/  MUFU.EX2 R182, R182 ;  /* 0x000000b600b67308 */ /* 0x000e300000000800 */
[----:B------:R-:W0:Y:S08]  /*3590*/  MUFU.EX2 R188, R188 ;  /* 0x000000bc00bc7308 */ /* 0x000e300000000800 */
[----:B------:R-:W-:Y:S08]  /*35a0*/  MUFU.EX2 R198, R198 ;  /* 0x000000c600c67308 */ /* 0x000ff00000000800 */
[----:B------:R-:W0:Y:S08]  /*35b0*/  MUFU.EX2 R201, R201 ;  /* 0x000000c900c97308 */ /* 0x000e300000000800 */
[----:B------:R-:W-:Y:S08]  /*35c0*/  MUFU.EX2 R179, R179 ;  /* 0x000000b300b37308 */ /* 0x000ff00000000800 */
[----:B------:R-:W-:Y:S08]  /*35d0*/  MUFU.EX2 R183, R183 ;  /* 0x000000b700b77308 */ /* 0x000ff00000000800 */
[----:B------:R-:W-:Y:S08]  /*35e0*/  MUFU.EX2 R186, R186 ;  /* 0x000000ba00ba7308 */ /* 0x000ff00000000800 */
[----:B------:R-:W-:Y:S08]  /*35f0*/  MUFU.EX2 R187, R187 ;  /* 0x000000bb00bb7308 */ /* 0x000ff00000000800 */
[----:B------:R-:W0:Y:S01]  /*3600*/  MUFU.EX2 R197, R197 ;  /* 0x000000c500c57308 */ /* 0x000e220000000800 */
[----:B------:R-:W-:-:S02]  /*3610*/  WARPGROUP.DEPBAR.LE gsb0, 0x0 ;  /* 0x00008000000079c5 */ /* 0x000fc40000010000 */
[----:B------:R-:W-:Y:S02]  /*3620*/  F2FP.BF16.F32.PACK_AB R152, R159, R157 ;  /* 0x0000009d9f98723e */ /* 0x000fe400000010ff */
[C---:B-1----:R-:W-:Y:S01]  /*3630*/  F2FP.BF16.F32.PACK_AB R153, R158.reuse, R165 ;  /* 0x000000a59e99723e */ /* 0x042fe200000010ff */
[----:B------:R-:W-:Y:S01]  /*3640*/  FADD.FTZ R165, R165, R196 ;  /* 0x000000c4a5a57221 */ /* 0x000fe20000010000 */
[----:B------:R-:W-:Y:S01]  /*3650*/  F2FP.BF16.F32.PACK_AB R154, R205, R161 ;  /* 0x000000a1cd9a723e */ /* 0x000fe200000010ff */
[----:B------:R-:W1:Y:S01]  /*3660*/  MUFU.EX2 R199, R199 ;  /* 0x000000c700c77308 */ /* 0x000e620000000800 */
[----:B--2---:R-:W-:Y:S01]  /*3670*/  F2FP.BF16.F32.PACK_AB R155, R163, R160 ;  /* 0x000000a0a39b723e */ /* 0x004fe200000010ff */
[----:B------:R-:W-:Y:S01]  /*3680*/  FADD.FTZ R165, R158, R165 ;  /* 0x000000a59ea57221 */ /* 0x000fe20000010000 */
[----:B------:R-:W-:Y:S02]  /*3690*/  FADD.FTZ R205, R205, R192 ;  /* 0x000000c0cdcd7221 */ /* 0x000fe40000010000 */
[----:B------:R-:W-:Y:S01]  /*36a0*/  WARPGROUP.ARRIVE ;  /* 0x00000000000079c5 */ /* 0x000fe20000000000 */
[----:B------:R-:W-:Y:S01]  /*36b0*/  FADD.FTZ R160, R160, R165 ;  /* 0x000000a5a0a07221 */ /* 0x000fe20000010000 */
[----:B---3--:R-:W-:Y:S01]  /*36c0*/  FADD.FTZ R205, R162, R205 ;  /* 0x000000cda2cd7221 */ /* 0x008fe20000010000 */
[----:B------:R-:W-:Y:S02]  /*36d0*/  MUFU.EX2 R200, R200 ;  /* 0x000000c800c87308 */ /* 0x000fe40000000800 */
[----:B------:R-:W-:Y:S01]  /*36e0*/  FADD.FTZ R163, R163, R160 ;  /* 0x000000a0a3a37221 */ /* 0x000fe20000010000 */
[----:B------:R-:W-:Y:S01]  /*36f0*/  HGMMA.64x256x16.F32.BF16 R24, R152, gdesc[UR8].tnspB, R24, gsb0 ;  /* 0x43e0000898187df0 */ /* 0x000fe20008001818 */
[----:B------:R-:W-:Y:S01]  /*3700*/  UIADD3 UR10, UR4, 0x100, URZ ;  /* 0x00000100040a7890 */ /* 0x000fe2000fffe03f */
[----:B------:R-:W-:Y:S01]  /*3710*/  UMOV UR11, 0x40000040 ;  /* 0x40000040000b7882 */ /* 0x000fe20000000000 */
[----:B----4-:R-:W-:-:S02]  /*3720*/  FADD.FTZ R163, R206, R163 ;  /* 0x000000a3cea37221 */ /* 0x010fc40000010000 */
[----:B------:R-:W2:Y:S01]  /*3730*/  MUFU.EX2 R203, R203 ;  /* 0x000000cb00cb7308 */ /* 0x000ea20000000800 */
[----:B------:R-:W-:Y:S02]  /*3740*/  WARPGROUP.DEPBAR.LE gsb0, 0x0 ;  /* 0x00008000000079c5 */ /* 0x000fe40000010000 */
[C---:B------:R-:W-:Y:S01]  /*3750*/  F2FP.BF16.F32.PACK_AB R152, R166.reuse, R162 ;  /* 0x000000a2a698723e */ /* 0x040fe200000010ff */
[----:B------:R-:W-:Y:S01]  /*3760*/  FADD.FTZ R166, R166, R205 ;  /* 0x000000cda6a67221 */ /* 0x000fe20000010000 */
[C---:B-----5:R-:W-:Y:S01]  /*3770*/  F2FP.BF16.F32.PACK_AB R153, R164.reuse, R206 ;  /* 0x000000cea499723e */ /* 0x060fe200000010ff */
        /* <DEDUP_REMOVED lines=13> */
[----:B------:R-:W-:-:S04]  /*3850*/  FADD.FTZ R171, R172, R171 ;  /* 0x000000abacab7221 */ /* 0x000fc80000010000 */
[----:B------:R-:W-:-:S04]  /*3860*/  FADD.FTZ R171, R176, R171 ;  /* 0x000000abb0ab7221 */ /* 0x000fc80000010000 */
[----:B------:R-:W-:-:S04]  /*3870*/  FADD.FTZ R171, R184, R171 ;  /* 0x000000abb8ab7221 */ /* 0x000fc80000010000 */
[----:B------:R-:W-:-:S04]  /*3880*/  FADD.FTZ R171, R182, R171 ;  /* 0x000000abb6ab7221 */ /* 0x000fc80000010000 */
[----:B------:R-:W-:Y:S01]  /*3890*/  FADD.FTZ R171, R188, R171 ;  /* 0x000000abbcab7221 */ /* 0x000fe20000010000 */
[----:B------:R-:W-:Y:S02]  /*38a0*/  WARPGROUP.DEPBAR.LE gsb0, 0x0 ;  /* 0x00008000000079c5 */ /* 0x000fe40000010000 */
[C---:B------:R-:W-:Y:S01]  /*38b0*/  F2FP.BF16.F32.PACK_AB R152, R174.reuse, R170 ;  /* 0x000000aaae98723e */ /* 0x040fe200000010ff */
[----:B------:R-:W-:Y:S01]  /*38c0*/  FADD.FTZ R174, R174, R173 ;  /* 0x000000adaeae7221 */ /* 0x000fe20000010000 */
[----:B------:R-:W-:Y:S02]  /*38d0*/  F2FP.BF16.F32.PACK_AB R153, R172, R168 ;  /* 0x000000a8ac99723e */ /* 0x000fe400000010ff */
[----:B------:R-:W-:Y:S01]  /*38e0*/  F2FP.BF16.F32.PACK_AB R154, R180, R177 ;  /* 0x000000b1b49a723e */ /* 0x000fe200000010ff */
[----:B------:R-:W-:Y:S01]  /*38f0*/  FADD.FTZ R177, R177, R174 ;  /* 0x000000aeb1b17221 */ /* 0x000fe20000010000 */
[----:B------:R-:W-:-:S03]  /*3900*/  F2FP.BF16.F32.PACK_AB R155, R184, R176 ;  /* 0x000000b0b89b723e */ /* 0x000fc600000010ff */
[----:B------:R-:W-:Y:S01]  /*3910*/  FADD.FTZ R180, R180, R177 ;  /* 0x000000b1b4b47221 */ /* 0x000fe20000010000 */
[----:B------:R-:W-:-:S06]  /*3920*/  WARPGROUP.ARRIVE ;  /* 0x00000000000079c5 */ /* 0x000fcc0000000000 */
[----:B------:R-:W-:Y:S01]  /*3930*/  HGMMA.64x256x16.F32.BF16 R24, R152, gdesc[UR8].tnspB, R24, gsb0 ;  /* 0x43e0000898187df0 */ /* 0x000fe20008001818 */
[----:B------:R-:W-:Y:S01]  /*3940*/  UIADD3 UR10, UR4, 0x200, URZ ;  /* 0x00000200040a7890 */ /* 0x000fe2000fffe03f */
[----:B------:R-:W-:Y:S01]  /*3950*/  UMOV UR11, 0x40000040 ;  /* 0x40000040000b7882 */ /* 0x000fe20000000000 */
[----:B------:R-:W-:Y:S02]  /*3960*/  WARPGROUP.DEPBAR.LE gsb0, 0x0 ;  /* 0x00008000000079c5 */ /* 0x000fe40000010000 */
[----:B------:R-:W-:Y:S01]  /*3970*/  F2FP.BF16.F32.PACK_AB R152, R178, R175 ;  /* 0x000000afb298723e */ /* 0x000fe200000010ff */
[----:B------:R-:W-:Y:S01]  /*3980*/  FADD.FTZ R175, R175, R180 ;  /* 0x000000b4afaf7221 */ /* 0x000fe20000010000 */
[----:B------:R-:W-:Y:S02]  /*3990*/  F2FP.BF16.F32.PACK_AB R153, R188, R182 ;  /* 0x000000b6bc99723e */ /* 0x000fe400000010ff */
        /* <DEDUP_REMOVED lines=11> */
[----:B------:R-:W-:Y:S01]  /*3a50*/  FADD.FTZ R178, R179, R178 ;  /* 0x000000b2b3b27221 */ /* 0x000fe20000010000 */
[----:B------:R-:W-:Y:S01]  /*3a60*/  UMOV UR11, 0x40000040 ;  /* 0x40000040000b7882 */ /* 0x000fe20000000000 */
[----:B------:R-:W-:Y:S02]  /*3a70*/  WARPGROUP.DEPBAR.LE gsb0, 0x0 ;  /* 0x00008000000079c5 */ /* 0x000fe40000010000 */
[C---:B------:R-:W-:Y:S01]  /*3a80*/  F2FP.BF16.F32.PACK_AB R152, R183.reuse, R179 ;  /* 0x000000b3b798723e */ /* 0x040fe200000010ff */
[----:B------:R-:W-:Y:S01]  /*3a90*/  FADD.FTZ R183, R183, R178 ;  /* 0x000000b2b7b77221 */ /* 0x000fe20000010000 */
[C---:B-1----:R-:W-:Y:S01]  /*3aa0*/  F2FP.BF16.F32.PACK_AB R153, R199.reuse, R197 ;  /* 0x000000c5c799723e */ /* 0x042fe200000010ff */
[----:B------:R-:W-:Y:S01]  /*3ab0*/  FADD.FTZ R199, R199, R198 ;  /* 0x000000c6c7c77221 */ /* 0x000fe20000010000 */
[----:B------:R-:W-:Y:S01]  /*3ac0*/  F2FP.BF16.F32.PACK_AB R154, R187, R186 ;  /* 0x000000babb9a723e */ /* 0x000fe200000010ff */
[----:B------:R-:W-:Y:S01]  /*3ad0*/  FADD.FTZ R186, R186, R183 ;  /* 0x000000b7baba7221 */ /* 0x000fe20000010000 */
[----:B--2---:R-:W-:Y:S01]  /*3ae0*/  F2FP.BF16.F32.PACK_AB R155, R203, R200 ;  /* 0x000000c8cb9b723e */ /* 0x004fe200000010ff */
[----:B------:R-:W-:-:S02]  /*3af0*/  FADD.FTZ R200, R200, R199 ;  /* 0x000000c7c8c87221 */ /* 0x000fc40000010000 */
[----:B------:R-:W-:Y:S01]  /*3b00*/  FADD.FTZ R205, R187, R186 ;  /* 0x000000babbcd7221 */ /* 0x000fe20000010000 */
[----:B------:R-:W-:Y:S01]  /*3b10*/  WARPGROUP.ARRIVE ;  /* 0x00000000000079c5 */ /* 0x000fe20000000000 */
[----:B------:R-:W-:-:S11]  /*3b20*/  FADD.FTZ R203, R203, R200 ;  /* 0x000000c8cbcb7221 */ /* 0x000fd60000010000 */
[----:B------:R-:W-:Y:S03]  /*3b30*/  HGMMA.64x256x16.F32.BF16 R24, R152, gdesc[UR8].tnspB, R24, gsb0 ;  /* 0x43e0000898187df0 */ /* 0x000fe60008001818 */
[----:B------:R-:W-:Y:S02]  /*3b40*/  WARPGROUP.DEPBAR.LE gsb0, 0x0 ;  /* 0x00008000000079c5 */ /* 0x000fe40000010000 */
[----:B------:R-:W-:Y:S05]  /*3b50*/  @!P0 BRA `(.L_x_10150) ;  /* 0x0000000000048947 */ /* 0x000fea0003800000 */
[----:B------:R-:W-:Y:S01]  /*3b60*/  BPT.TRAP 0x1 ;  /* 0x000000040000795c */ /* 0x000fe20000300000 */
.L_x_10150:
[----:B------:R-:W-:Y:S01]  /*3b70*/  UIADD3 UR52, UR52, 0x32460, URZ ;  /* 0x0003246034347890 */ /* 0x000fe2000fffe03f */
[----:B------:R-:W-:-:S03]  /*3b80*/  ISETP.GE.AND P1, PT, R23, 0x61, PT ;  /* 0x000000611700780c */ /* 0x000fc60003f26270 */
[----:B------:R-:W-:-:S09]  /*3b90*/  UPRMT UR52, UR53, 0x654, UR52 ;  /* 0x0000065435347896 */ /* 0x000fd20008000034 */
[----:B------:R-:W-:Y:S01]  /*3ba0*/  SYNCS.ARRIVE.TRANS64.RED.A1T0 RZ, [UR52], RZ ;  /* 0x000000ffffff79a7 */ /* 0x000fe20008100434 */
[----:B------:R-:W-:Y:S05]  /*3bb0*/  @!P1 BRA `(.L_x_10151) ;  /* 0x0000002000dc9947 */ /* 0x000fea0003800000 */
[----:B------:R-:W-:Y:S02]  /*3bc0*/  VIADD R23, R208, 0xfffffffe ;  /* 0xfffffffed0177836 */ /* 0x000fe40000000000 */
[----:B------:R-:W-:Y:S02]  /*3bd0*/  IMAD.MOV.U32 R207, RZ, RZ, R156 ;  /* 0x000000ffffcf7224 */ /* 0x000fe400078e009c */
[----:B------:R-:W-:-:S07]  /*3be0*/  IMAD.MOV.U32 R200, RZ, RZ, R22 ;  /* 0x000000ffffc87224 */ /* 0x000fce00078e0016 */
.L_x_10162:
[----:B------:R-:W-:Y:S01]  /*3bf0*/  UIADD3 UR38, UR38, 0x1, URZ ;  /* 0x0000000126267890 */ /* 0x000fe2000fffe03f */
[C---:B------:R-:W-:Y:S01]  /*3c00*/  ISETP.GT.AND P1, PT, R23.reuse, RZ, PT ;  /* 0x000000ff1700720c */ /* 0x040fe20003f24270 */
[----:B------:R-:W-:Y:S02]  /*3c10*/  VIADD R23, R23, 0xffffffff ;  /* 0xffffffff17177836 */ /* 0x000fe40000000000 */
[----:B------:R-:W-:-:S04]  /*3c20*/  UISETP.NE.AND UP0, UPT, UR38, 0x2, UPT ;  /* 0x000000022600788c */ /* 0x000fc8000bf05270 */
[----:B------:R-:W-:Y:S02]  /*3c30*/  USEL UR4, URZ, 0x1, UP0 ;  /* 0x000000013f047887 */ /* 0x000fe40008000000 */
[----:B------:R-:W-:Y:S02]  /*3c40*/  USEL UR38, UR38, URZ, UP0 ;  /* 0x0000003f26267287 */ /* 0x000fe40008000000 */
[----:B------:R-:W-:Y:S01]  /*3c50*/  ULOP3.LUT UR39, UR39, UR4, URZ, 0x3c, !UPT ;  /* 0x0000000427277292 */ /* 0x000fe2000f8e3c3f */
[----:B------:R-:W-:Y:S11]  /*3c60*/  @!P0 BRA `(.L_x_10152) ;  /* 0x0000000000048947 */ /* 0x000ff60003800000 */
[----:B------:R-:W-:Y:S01]  /*3c70*/  BPT.TRAP 0x1 ;  /* 0x000000040000795c */ /* 0x000fe20000300000 */
.L_x_10152:
        /* <DEDUP_REMOVED lines=9> */
.L_x_10153:
[----:B-1----:R-:W-:Y:S05]  /*3d10*/  @P2 BRA `(.L_x_10154) ;  /* 0x0000000000082947 */ /* 0x002fea0003800000 */
[----:B------:R-:W1:Y:S02]  /*3d20*/  SYNCS.PHASECHK.TRANS64.TRYWAIT P2, [UR4+0x32430], R0 ;  /* 0x03243000ff0075a7 */ /* 0x000e640008040144 */
[----:B-1----:R-:W-:Y:S05]  /*3d30*/  @!P2 BRA `(.L_x_10155) ;  /* 0x000000b800a8a947 */ /* 0x002fea0003800000 */
.L_x_10154:
[----:B------:R-:W-:Y:S01]  /*3d40*/  R2UR UR52, R20 ;  /* 0x00000000143472ca */ /* 0x000fe200000e0000 */
[----:B------:R-:W-:Y:S01]  /*3d50*/  UIMAD UR5, UR38, 0x300, UR60 ;  /* 0x00000300260578a4 */ /* 0x000fe2000f8e023c */
[----:B------:R-:W-:Y:S01]  /*3d60*/  R2UR UR53, R21 ;  /* 0x00000000153572ca */ /* 0x000fe200000e0000 */
[----:B------:R-:W-:Y:S01]  /*3d70*/  WARPGROUP.ARRIVE ;  /* 0x00000000000079c5 */ /* 0x000fe20000000000 */
[----:B------:R-:W-:-:S04]  /*3d80*/  UMOV UR55, 0x40000040 ;  /* 0x4000004000377882 */ /* 0x000fc80000000000 */
[----:B------:R-:W-:-:S07]  /*3d90*/  UMOV UR54, UR5 ;  /* 0x0000000500367c82 */ /* 0x000fce0008000000 */
[----:B------:R-:W-:Y:S01]  /*3da0*/  HGMMA.64x96x16.F32.BF16 R152, gdesc[UR52], RZ, !UPT, gsb0 ;  /* 0x01600000349879f0 */ /* 0x000fe2000c0018ff */
[----:B------:R-:W-:Y:S01]  /*3db0*/  R2UR UR52, R18 ;  /* 0x00000000123472ca */ /* 0x000fe200000e0000 */
[----:B------:R-:W-:Y:S01]  /*3dc0*/  UIADD3 UR54, UR5, 0x2, URZ ;  /* 0x0000000205367890 */ /* 0x000fe2000fffe03f */
[----:B------:R-:W-:Y:S01]  /*3dd0*/  R2UR UR53, R19 ;  /* 0x00000000133572ca */ /* 0x000fe200000e0000 */
[----:B------:R-:W-:Y:S01]  /*3de0*/  UMOV UR55, 0x40000040 ;  /* 0x4000004000377882 */ /* 0x000fe20000000000 */
[----:B------:R-:W-:Y:S02]  /*3df0*/  WARPGROUP.DEPBAR.LE gsb0, 0x0 ;  /* 0x00008000000079c5 */ /* 0x000fe40000010000 */
[----:B------:R-:W-:-:S09]  /*3e00*/  WARPGROUP.ARRIVE ;  /* 0x00000000000079c5 */ /* 0x000fd20000000000 */
[----:B------:R-:W-:Y:S01]  /*3e10*/  HGMMA.64x96x16.F32.BF16 R152, gdesc[UR52], R152, gsb0 ;  /* 0x01600000349879f0 */ /* 0x000fe20008001898 */
        /* <DEDUP_REMOVED lines=13> */
[----:B------:R-:W-:Y:S03]  /*3ef0*/  HGMMA.64x96x16.F32.BF16 R152, gdesc[UR52], R152, gsb0 ;  /* 0x01600000349879f0 */ /* 0x000fe60008001898 */
[----:B------:R-:W-:Y:S02]  /*3f00*/  WARPGROUP.DEPBAR.LE gsb0, 0x0 ;  /* 0x00008000000079c5 */ /* 0x000fe40000010000 */
[----:B------:R-:W-:Y:S05]  /*3f10*/  @!P0 BRA `(.L_x_10156) ;  /* 0x0000000000048947 */ /* 0x000fea0003800000 */
[----:B------:R-:W-:Y:S01]  /*3f20*/  BPT.TRAP 0x1 ;  /* 0x000000040000795c */ /* 0x000fe20000300000 */
.L_x_10156:
[----:B------:R2:W3:Y:S01]  /*3f30*/  SYNCS.PHASECHK.TRANS64.TRYWAIT P2, [UR4+0x32450], R0 ;  /* 0x03245000ff0075a7 */ /* 0x0004e20008040144 */
[----:B------:R-:W-:Y:S05]  /*3f40*/  @!P0 BRA `(.L_x_10157) ;  /* 0x0000000000048947 */ /* 0x000fea0003800000 */
[----:B------:R-:W-:Y:S01]  /*3f50*/  BPT.TRAP 0x1 ;  /* 0x000000040000795c */ /* 0x000fe20000300000 */
.L_x_10157:
[----:B---3--:R-:W-:Y:S05]  /*3f60*/  @P2 BRA `(.L_x_10158) ;  /* 0x0000000000082947 */ /* 0x008fea0003800000 */
[----:B------:R-:W3:Y:S02]  /*3f70*/  SYNCS.PHASECHK.TRANS64.TRYWAIT P2, [UR4+0x32450], R0 ;  /* 0x03245000ff0075a7 */ /* 0x000ee40008040144 */
[----:B---3--:R-:W-:Y:S05]  /*3f80*/  @!P2 BRA `(.L_x_10159) ;  /* 0x000000b8002ca947 */ /* 0x008fea0003800000 */
.L_x_10158:
[----:B------:R-:W-:Y:S01]  /*3f90*/  R2UR UR52, R12 ;  /* 0x000000000c3472ca */ /* 0x000fe200000e0000 */
[----:B------:R-:W-:Y:S01]  /*3fa0*/  UIMAD UR5, UR38, 0xc00, UR7 ;  /* 0x00000c00260578a4 */ /* 0x000fe2000f8e0207 */
[----:B------:R-:W-:Y:S01]  /*3fb0*/  R2UR UR53, R13 ;  /* 0x000000000d3572ca */ /* 0x000fe200000e0000 */
[----:B------:R-:W-:Y:S01]  /*3fc0*/  WARPGROUP.ARRIVE ;  /* 0x00000000000079c5 */ /* 0x000fe20000000000 */
[----:B------:R-:W-:Y:S01]  /*3fd0*/  UMOV UR55, 0x40000040 ;  /* 0x4000004000377882 */ /* 0x000fe20000000000 */
[----:B------:R-:W-:-:S04]  /*3fe0*/  UIADD3 UR10, UR5, 0x302, URZ ;  /* 0x00000302050a7890 */ /* 0x000fc8000fffe03f */
[----:B-1----:R-:W1:Y:S01]  /*3ff0*/  S2R R3, SR_TID.X ;  /* 0x0000000000037919 */ /* 0x002e620000002100 */
[----:B------:R-:W-:Y:S01]  /*4000*/  UMOV UR11, 0x40000040 ;  /* 0x40000040000b7882 */ /* 0x000fe20000000000 */
[----:B------:R-:W-:Y:S01]  /*4010*/  UMOV UR54, UR5 ;  /* 0x0000000500367c82 */ /* 0x000fe20008000000 */
[----:B------:R-:W-:Y:S01]  /*4020*/  UIADD3 UR14, UR5, 0x304, URZ ;  /* 0x00000304050e7890 */ /* 0x000fe2000fffe03f */
[----:B------:R-:W-:Y:S01]  /*4030*/  UMOV UR15, 0x40000040 ;  /* 0x40000040000f7882 */ /* 0x000fe20000000000 */
[----:B------:R-:W-:Y:S01]  /*4040*/  UIADD3 UR18, UR5, 0x306, URZ ;  /* 0x0000030605127890 */ /* 0x000fe2000fffe03f */
[----:B------:R-:W-:Y:S01]  /*4050*/  UMOV UR19, 0x40000040 ;  /* 0x4000004000137882 */ /* 0x000fe20000000000 */
[----:B------:R-:W-:Y:S01]  /*4060*/  HGMMA.64x96x16.F32.BF16 R152, gdesc[UR52], R152, gsb0 ;  /* 0x01600000349879f0 */ /* 0x000fe20008001898 */
[----:B------:R-:W-:Y:S01]  /*4070*/  R2UR UR52, R10 ;  /* 0x000000000a3472ca */ /* 0x000fe200000e0000 */
[----:B------:R-:W-:Y:S01]  /*4080*/  UIADD3 UR54, UR5, 0x2, URZ ;  /* 0x0000000205367890 */ /* 0x000fe2000fffe03f */
[----:B------:R-:W-:Y:S01]  /*4090*/  R2UR UR53, R11 ;  /* 0x000000000b3572ca */ /* 0x000fe200000e0000 */
[----:B------:R-:W-:Y:S01]  /*40a0*/  UMOV UR55, 0x40000040 ;  /* 0x4000004000377882 */ /* 0x000fe20000000000 */
[----:B------:R-:W-:Y:S01]  /*40b0*/  UIADD3 UR22, UR5, 0x600, URZ ;  /* 0x0000060005167890 */ /* 0x000fe2000fffe03f */
        /* <DEDUP_REMOVED lines=12> */
[----:B-1----:R-:W-:Y:S01]  /*4180*/  SHF.R.U32.HI R3, RZ, 0x7, R3 ;  /* 0x00000007ff037819 */ /* 0x002fe20000011603 */
[----:B------:R-:W-:-:S03]  /*4190*/  UMOV UR51, 0x40000040 ;  /* 0x4000004000337882 */ /* 0x000fc60000000000 */
[----:B0-2---:R-:W-:Y:S01]  /*41a0*/  IADD3 R0, -R3, 0xb, RZ ;  /* 0x0000000b03007810 */ /* 0x005fe20007ffe1ff */
[----:B------:R-:W-:Y:S02]  /*41b0*/  WARPGROUP.DEPBAR.LE gsb0, 0x0 ;  /* 0x00008000000079c5 */ /* 0x000fe40000010000 */
[----:B------:R-:W-:-:S06]  /*41c0*/  WARPGROUP.ARRIVE ;  /* 0x00000000000079c5 */ /* 0x000fcc0000000000 */
        /* <DEDUP_REMOVED lines=22> */
[----:B------:R-:W-:Y:S01]  /*4330*/  UIADD3 UR54, UR5, 0x906, URZ ;  /* 0x0000090605367890 */ /* 0x000fe2000fffe03f */
[----:B------:R-:W-:Y:S01]  /*4340*/  UMOV UR55, 0x40000040 ;  /* 0x4000004000377882 */ /* 0x000fe20000000000 */
[----:B------:R-:W-:Y:S01]  /*4350*/  UMOV UR52, UR56 ;  /* 0x0000003800347c82 */ /* 0x000fe20008000000 */
[----:B------:R-:W-:Y:S01]  /*4360*/  UMOV UR53, UR57 ;  /* 0x0000003900357c82 */ /* 0x000fe20008000000 */
        /* <DEDUP_REMOVED lines=37> */
.L_x_10160:
[----:B------:R-:W-:Y:S01]  /*45c0*/  FMNMX.FTZ R22, R152, R200, !PT ;  /* 0x000000c898167209 */ /* 0x000fe20007810000 */
[----:B------:R-:W-:Y:S01]  /*45d0*/  UIADD3 UR5, UR4, 0x32440, URZ ;  /* 0x0003244004057890 */ /* 0x000fe2000fffe03f */
[----:B------:R-:W-:Y:S02]  /*45e0*/  UMOV UR11, 0x40000040 ;  /* 0x40000040000b7882 */ /* 0x000fe40000000000 */
[----:B------:R-:W-:Y:S01]  /*45f0*/  FMNMX.FTZ R3, R153, R22, !PT ;  /* 0x0000001699037209 */ /* 0x000fe20007810000 */
[----:B------:R-:W-:-:S03]  /*4600*/  UPRMT UR5, UR58, 0x654, UR5 ;  /* 0x000006543a057896 */ /* 0x000fc60008000005 */
[----:B------:R-:W-:-:S04]  /*4610*/  FMNMX.FTZ R22, R156, R3, !PT ;  /* 0x000000039c167209 */ /* 0x000fc80007810000 */
[----:B------:R-:W-:Y:S02]  /*4620*/  FMNMX.FTZ R3, R157, R22, !PT ;  /* 0x000000169d037209 */ /* 0x000fe40007810000 */
[----:B------:R-:W-:Y:S01]  /*4630*/  SYNCS.ARRIVE.TRANS64.RED.A1T0 RZ, [UR5], RZ ;  /* 0x000000ffffff79a7 */ /* 0x000fe20008100405 */
[----:B------:R-:W-:Y:S01]  /*4640*/  UIMAD UR5, UR38, 0xc00, UR6 ;  /* 0x00000c00260578a4 */ /* 0x000fe2000f8e0206 */
[----:B------:R-:W-:-:S04]  /*4650*/  FMNMX.FTZ R22, R160, R3, !PT ;  /* 0x00000003a0167209 */ /* 0x000fc80007810000 */
[----:B------:R-:W-:Y:S02]  /*4660*/  FMNMX.FTZ R3, R161, R22, !PT ;  /* 0x00000016a1037209 */ /* 0x000fe40007810000 */
[----:B------:R-:W-:Y:S01]  /*4670*/  FMNMX.FTZ R22, R154, R207, !PT ;  /* 0x000000cf9a167209 */ /* 0x000fe20007810000 */
[----:B------:R-:W-:Y:S01]  /*4680*/  UMOV UR10, UR5 ;  /* 0x00000005000a7c82 */ /* 0x000fe20008000000 */
        /* <DEDUP_REMOVED lines=41> */
[----:B------:R-:W-:-:S05]  /*4920*/  FMNMX.FTZ R201, R199, R22, !PT ;  /* 0x00000016c7c97209 */ /* 0x000fca0007810000 */
[----:B------:R-:W2:Y:S01]  /*4930*/  SHFL.BFLY PT, R204, R201, 0x2, 0x1f ;  /* 0x0c401f00c9cc7f89 */ /* 0x000ea200000e0000 */
[----:B-1----:R-:W-:Y:S02]  /*4940*/  FMNMX.FTZ R22, R206, R3, !PT ;  /* 0x00000003ce167209 */ /* 0x002fe40007810000 */
[----:B------:R-:W1:Y:S03]  /*4950*/  LDC R3, c[0x0][0xa80] ;  /* 0x0002a000ff037b82 */ /* 0x000e660000000800 */
[----:B------:R-:W3:Y:S01]  /*4960*/  SHFL.BFLY PT, R202, R22, 0x1, 0x1f ;  /* 0x0c201f0016ca7f89 */ /* 0x000ee200000e0000 */
[----:B--2---:R-:W-:-:S05]  /*4970*/  FMNMX.FTZ R201, R201, R204, !PT ;  /* 0x000000ccc9c97209 */ /* 0x004fca0007810000 */
[----:B------:R-:W2:Y:S01]  /*4980*/  SHFL.BFLY PT, R208, R201, 0x1, 0x1f ;  /* 0x0c201f00c9d07f89 */ /* 0x000ea200000e0000 */
[----:B---3--:R-:W-:-:S05]  /*4990*/  FMNMX.FTZ R22, R22, R202, !PT ;  /* 0x000000ca16167209 */ /* 0x008fca0007810000 */
[C---:B-1----:R-:W-:Y:S01]  /*49a0*/  FMUL.FTZ R202, R22.reuse, R3 ;  /* 0x0000000316ca7220 */ /* 0x042fe20000410000 */
[----:B------:R-:W-:-:S03]  /*49b0*/  FADD.FTZ R204, -R22, R200 ;  /* 0x000000c816cc7221 */ /* 0x000fc60000010100 */
[-CC-:B------:R-:W-:Y:S01]  /*49c0*/  FFMA.FTZ R200, R153, R3.reuse, -R202.reuse ;  /* 0x0000000399c87223 */ /* 0x180fe200000108ca */
[-CC-:B------:R-:W-:Y:S01]  /*49d0*/  FFMA.FTZ R206, R152, R3.reuse, -R202.reuse ;  /* 0x0000000398ce7223 */ /* 0x180fe200000108ca */
[----:B------:R-:W1:Y:S01]  /*49e0*/  S2R R153, SR_TID.X ;  /* 0x0000000000997919 */ /* 0x000e620000002100 */
[-CC-:B------:R-:W-:Y:S01]  /*49f0*/  FFMA.FTZ R152, R156, R3.reuse, -R202.reuse ;  /* 0x000000039c987223 */ /* 0x180fe200000108ca */
[-C--:B------:R-:W-:Y:S01]  /*4a00*/  FMUL.FTZ R204, R204, R3.reuse ;  /* 0x00000003cccc7220 */ /* 0x080fe20000410000 */
        /* <DEDUP_REMOVED lines=8> */
[----:B--2---:R-:W-:Y:S01]  /*4a90*/  FMNMX.FTZ R156, R201, R208, !PT ;  /* 0x000000d0c99c7209 */ /* 0x004fe20007810000 */
[----:B------:R-:W2:Y:S01]  /*4aa0*/  MUFU.EX2 R204, R204 ;  /* 0x000000cc00cc7308 */ /* 0x000ea20000000800 */
[-CC-:B------:R-:W-:Y:S01]  /*4ab0*/  FFMA.FTZ R172, R172, R3.reuse, -R202.reuse ;  /* 0x00000003acac7223 */ /* 0x180fe200000108ca */
[-CC-:B------:R-:W-:Y:S01]  /*4ac0*/  FFMA.FTZ R173, R173, R3.reuse, -R202.reuse ;  /* 0x00000003adad7223 */ /* 0x180fe200000108ca */
[-CC-:B------:R-:W-:Y:S01]  /*4ad0*/  FFMA.FTZ R176, R176, R3.reuse, -R202.reuse ;  /* 0x00000003b0b07223 */ /* 0x180fe200000108ca */
[-C--:B------:R-:W-:Y:S01]  /*4ae0*/  FMUL.FTZ R208, R156, R3.reuse ;  /* 0x000000039cd07220 */ /* 0x080fe20000410000 */
[-CC-:B------:R-:W-:Y:S01]  /*4af0*/  FFMA.FTZ R177, R177, R3.reuse, -R202.reuse ;  /* 0x00000003b1b17223 */ /* 0x180fe200000108ca */
[-CC-:B------:R-:W-:Y:S01]  /*4b00*/  FFMA.FTZ R180, R180, R3.reuse, -R202.reuse ;  /* 0x00000003b4b47223 */ /* 0x180fe200000108ca */
[-C--:B------:R-:W-:Y:S01]  /*4b10*/  FFMA.FTZ R181, R181, R3.reuse, -R202 ;  /* 0x00000003b5b57223 */ /* 0x080fe200000108ca */
        /* <DEDUP_REMOVED lines=9> */
[----:B---3--:R-:W-:Y:S01]  /*4bb0*/  FADD.FTZ R152, -R156, R207 ;  /* 0x000000cf9c987221 */ /* 0x008fe20000010100 */
[-C--:B------:R-:W-:Y:S01]  /*4bc0*/  FFMA.FTZ R207, R155, R3.reuse, -R208 ;  /* 0x000000039bcf7223 */ /* 0x080fe200000108d0 */
[-C--:B--2---:R-:W-:Y:S01]  /*4bd0*/  FMUL.FTZ R24, R24, R204.reuse ;  /* 0x000000cc18187220 */ /* 0x084fe20000410000 */
[----:B-1----:R-:W-:Y:S01]  /*4be0*/  SHF.R.U32.HI R153, RZ, 0x7, R153 ;  /* 0x00000007ff997819 */ /* 0x002fe20000011699 */
[----:B------:R-:W-:Y:S01]  /*4bf0*/  FMUL.FTZ R152, R152, R3 ;  /* 0x0000000398987220 */ /* 0x000fe20000410000 */
        /* <DEDUP_REMOVED lines=10> */
[----:B------:R1:W2:Y:S01]  /*4ca0*/  MUFU.EX2 R209, R152 ;  /* 0x0000009800d17308 */ /* 0x0002a20000000800 */
        /* <DEDUP_REMOVED lines=8> */
[----:B-1----:R-:W-:-:S02]  /*4d30*/  VIADD R152, R153, 0x8 ;  /* 0x0000000899987836 */ /* 0x002fc40000000000 */
[-C--:B------:R-:W-:Y:S01]  /*4d40*/  FMUL.FTZ R57, R57, R204.reuse ;  /* 0x000000cc39397220 */ /* 0x080fe20000410000 */
[-C--:B------:R-:W-:Y:S01]  /*4d50*/  FMUL.FTZ R60, R60, R204.reuse ;  /* 0x000000cc3c3c7220 */ /* 0x080fe20000410000 */
[-C--:B------:R-:W-:Y:S01]  /*4d60*/  FMUL.FTZ R61, R61, R204.reuse ;  /* 0x000000cc3d3d7220 */ /* 0x080fe20000410000 */
[-C--:B------:R-:W-:Y:S01]  /*4d70*/  FMUL.FTZ R64, R64, R204.reuse ;  /* 0x000000cc40407220 */ /* 0x080fe20000410000 */
[----:B------:R1:W-:Y:S01]  /*4d80*/  BAR.SYNC.DEFER_BLOCKING R152, 0x100 ;  /* 0x000400980000751d */ /* 0x0003e20000010000 */
        /* <DEDUP_REMOVED lines=110> */
[----:B-1----:R-:W-:Y:S01]  /*5470*/  F2FP.BF16.F32.PACK_AB R152, R200, R206 ;  /* 0x000000cec898723e */ /* 0x002fe200000010ff */
[----:B------:R-:W-:Y:S01]  /*5480*/  MUFU.EX2 R160, R160 ;  /* 0x000000a000a07308 */ /* 0x000fe20000000800 */
[----:B------:R-:W-:Y:S01]  /*5490*/  F2FP.BF16.F32.PACK_AB R154, R157, R201 ;  /* 0x000000c99d9a723e */ /* 0x000fe200000010ff */
[-CC-:B------:R-:W-:Y:S01]  /*54a0*/  FFMA.FTZ R170, R170, R3.reuse, -R208.reuse ;  /* 0x00000003aaaa7223 */ /* 0x180fe200000108d0 */
[----:B---3--:R-:W-:Y:S01]  /*54b0*/  F2FP.BF16.F32.PACK_AB R153, R207, R210 ;  /* 0x000000d2cf99723e */ /* 0x008fe200000010ff */
[-CC-:B------:R-:W-:Y:S01]  /*54c0*/  FFMA.FTZ R171, R171, R3.reuse, -R208.reuse ;  /* 0x00000003abab7223 */ /* 0x180fe200000108d0 */
[----:B----4-:R-:W-:Y:S01]  /*54d0*/  F2FP.BF16.F32.PACK_AB R155, R159, R158 ;  /* 0x0000009e9f9b723e */ /* 0x010fe200000010ff */
[-CC-:B------:R-:W-:Y:S01]  /*54e0*/  FFMA.FTZ R174, R174, R3.reuse, -R208.reuse ;  /* 0x00000003aeae7223 */ /* 0x180fe200000108d0 */
[-CC-:B------:R-:W-:Y:S01]  /*54f0*/  FFMA.FTZ R175, R175, R3.reuse, -R208.reuse ;  /* 0x00000003afaf7223 */ /* 0x180fe200000108d0 */
[----:B------:R-:W1:Y:S01]  /*5500*/  MUFU.EX2 R161, R161 ;  /* 0x000000a100a17308 */ /* 0x000e620000000800 */
[----:B------:R-:W-:Y:S01]  /*5510*/  WARPGROUP.ARRIVE ;  /* 0x00000000000079c5 */ /* 0x000fe20000000000 */
[-CC-:B------:R-:W-:Y:S01]  /*5520*/  FFMA.FTZ R178, R178, R3.reuse, -R208.reuse ;  /* 0x00000003b2b27223 */ /* 0x180fe200000108d0 */
[-CC-:B------:R-:W-:Y:S01]  /*5530*/  FFMA.FTZ R179, R179, R3.reuse, -R208.reuse ;  /* 0x00000003b3b37223 */ /* 0x180fe200000108d0 */
[-CC-:B------:R-:W-:Y:S01]  /*5540*/  FFMA.FTZ R182, R182, R3.reuse, -R208.reuse ;  /* 0x00000003b6b67223 */ /* 0x180fe200000108d0 */
[-C--:B------:R-:W-:Y:S01]  /*5550*/  FFMA.FTZ R183, R183, R3.reuse, -R208 ;  /* 0x00000003b7b77223 */ /* 0x080fe200000108d0 */
[-CC-:B------:R-:W-:Y:S01]  /*5560*/  FFMA.FTZ R184, R184, R3.reuse, -R202.reuse ;  /* 0x00000003b8b87223 */ /* 0x180fe200000108ca */
[----:B------:R-:W-:Y:S01]  /*5570*/  HGMMA.64x256x16.F32.BF16 R24, R152, gdesc[UR8].tnspB, R24, gsb0 ;  /* 0x43e0000898187df0 */ /* 0x000fe20008001818 */
[----:B------:R-:W-:Y:S01]  /*5580*/  MUFU.EX2 R164, R164 ;  /* 0x000000a400a47308 */ /* 0x000fe20000000800 */
[----:B------:R-:W-:Y:S01]  /*5590*/  UIADD3 UR10, UR5, 0x80, URZ ;  /* 0x00000080050a7890 */ /* 0x000fe2000fffe03f */
[-CC-:B------:R-:W-:Y:S01]  /*55a0*/  FFMA.FTZ R185, R185, R3.reuse, -R202.reuse ;  /* 0x00000003b9b97223 */ /* 0x180fe200000108ca */
[----:B------:R-:W-:Y:S01]  /*55b0*/  UMOV UR11, 0x40000040 ;  /* 0x40000040000b7882 */ /* 0x000fe20000000000 */
[-CC-:B------:R-:W-:Y:S01]  /*55c0*/  FFMA.FTZ R188, R188, R3.reuse, -R202.reuse ;  /* 0x00000003bcbc7223 */ /* 0x180fe200000108ca */
[-C--:B------:R-:W-:Y:S01]  /*55d0*/  FFMA.FTZ R189, R189, R3.reuse, -R202 ;  /* 0x00000003bdbd7223 */ /* 0x080fe200000108ca */
[-CC-:B------:R-:W-:Y:S01]  /*55e0*/  FFMA.FTZ R186, R186, R3.reuse, -R208.reuse ;  /* 0x00000003baba7223 */ /* 0x180fe200000108d0 */
[-CC-:B------:R-:W-:Y:S01]  /*55f0*/  FFMA.FTZ R187, R187, R3.reuse, -R208.reuse ;  /* 0x00000003bbbb7223 */ /* 0x180fe200000108d0 */
[----:B------:R-:W-:Y:S01]  /*5600*/  MUFU.EX2 R165, R165 ;  /* 0x000000a500a57308 */ /* 0x000fe20000000800 */
[-CC-:B------:R-:W-:Y:S01]  /*5610*/  FFMA.FTZ R190, R190, R3.reuse, -R208.reuse ;  /* 0x00000003bebe7223 */ /* 0x180fe200000108d0 */
[-C--:B------:R-:W-:Y:S01]  /*5620*/  FFMA.FTZ R191, R191, R3.reuse, -R208 ;  /* 0x00000003bfbf7223 */ /* 0x080fe200000108d0 */
        /* <DEDUP_REMOVED lines=8> */
[----:B------:R-:W-:Y:S01]  /*56b0*/  FFMA.FTZ R199, R199, R3, -R208 ;  /* 0x00000003c7c77223 */ /* 0x000fe200000108d0 */
[----:B------:R-:W-:Y:S01]  /*56c0*/  FFMA.FTZ R204, R204, R205, R206 ;  /* 0x000000cdcccc7223 */ /* 0x000fe200000100ce */
[----:B------:R-:W-:-:S03]  /*56d0*/  FFMA.FTZ R210, R209, R203, R210 ;  /* 0x000000cbd1d27223 */ /* 0x000fc600000100d2 */
[----:B------:R-:W2:Y:S01]  /*56e0*/  MUFU.EX2 R163, R163 ;  /* 0x000000a300a37308 */ /* 0x000ea20000000800 */
[----:B------:R-:W-:Y:S01]  /*56f0*/  FADD.FTZ R204, R200, R204 ;  /* 0x000000ccc8cc7221 */ /* 0x000fe20000010000 */
[----:B------:R-:W-:-:S03]  /*5700*/  FADD.FTZ R207, R207, R210 ;  /* 0x000000d2cfcf7221 */ /* 0x000fc60000010000 */
[----:B------:R-:W-:Y:S01]  /*5710*/  FADD.FTZ R204, R201, R204 ;  /* 0x000000ccc9cc7221 */ /* 0x000fe20000010000 */
[----:B------:R-:W-:Y:S02]  /*5720*/  FADD.FTZ R158, R158, R207 ;  /* 0x000000cf9e9e7221 */ /* 0x000fe40000010000 */
[----:B------:R-:W-:Y:S01]  /*5730*/  MUFU.EX2 R166, R166 ;  /* 0x000000a600a67308 */ /* 0x000fe20000000800 */
[----:B------:R-:W-:Y:S01]  /*5740*/  FADD.FTZ R157, R157, R204 ;  /* 0x000000cc9d9d7221 */ /* 0x000fe20000010000 */
[----:B------:R-:W-:-:S06]  /*5750*/  FADD.FTZ R159, R159, R158 ;  /* 0x0000009e9f9f7221 */ /* 0x000fcc0000010000 */
        /* <DEDUP_REMOVED lines=28> */
[----:B------:R-:W-:Y:S01]  /*5920*/  MUFU.EX2 R197, R197 ;  /* 0x000000c500c57308 */ /* 0x000fe20000000800 */
[----:B------:R-:W-:-:S02]  /*5930*/  WARPGROUP.DEPBAR.LE gsb0, 0x0 ;  /* 0x00008000000079c5 */ /* 0x000fc40000010000 */
[----:B-1----:R-:W-:-:S05]  /*5940*/  F2FP.BF16.F32.PACK_AB R152, R161, R160 ;  /* 0x000000a0a198723e */ /* 0x002fca00000010ff */
[----:B------:R-:W-:Y:S01]  /*5950*/  MUFU.EX2 R194, R194 ;  /* 0x000000c200c27308 */ /* 0x000fe20000000800 */
[----:B--2---:R-:W-:Y:S01]  /*5960*/  F2FP.BF16.F32.PACK_AB R153, R163, R162 ;  /* 0x000000a2a399723e */ /* 0x004fe200000010ff */
[----:B------:R-:W-:Y:S01]  /*5970*/  FADD.FTZ R160, R160, R157 ;  /* 0x0000009da0a07221 */ /* 0x000fe20000010000 */
[----:B------:R-:W-:Y:S01]  /*5980*/  F2FP.BF16.F32.PACK_AB R154, R165, R164 ;  /* 0x000000a4a59a723e */ /* 0x000fe200000010ff */
[----:B------:R-:W-:Y:S01]  /*5990*/  FADD.FTZ R162, R162, R159 ;  /* 0x0000009fa2a27221 */ /* 0x000fe20000010000 */
[----:B---3--:R-:W-:Y:S01]  /*59a0*/  F2FP.BF16.F32.PACK_AB R155, R167, R166 ;  /* 0x000000a6a79b723e */ /* 0x008fe200000010ff */
[----:B------:R-:W-:Y:S02]  /*59b0*/  FADD.FTZ R161, R161, R160 ;  /* 0x000000a0a1a17221 */ /* 0x000fe40000010000 */
[----:B------:R-:W1:Y:S01]  /*59c0*/  MUFU.EX2 R195, R195 ;  /* 0x000000c300c37308 */ /* 0x000e620000000800 */
[----:B------:R-:W-:Y:S01]  /*59d0*/  WARPGROUP.ARRIVE ;  /* 0x00000000000079c5 */ /* 0x000fe20000000000 */
[----:B------:R-:W-:Y:S01]  /*59e0*/  FADD.FTZ R163, R163, R162 ;  /* 0x000000a2a3a37221 */ /* 0x000fe20000010000 */
[----:B------:R-:W-:-:S03]  /*59f0*/  FADD.FTZ R164, R164, R161 ;  /* 0x000000a1a4a47221 */ /* 0x000fc60000010000 */
[----:B------:R-:W-:Y:S01]  /*5a00*/  FADD.FTZ R166, R166, R163 ;  /* 0x000000a3a6a67221 */ /* 0x000fe20000010000 */
[----:B------:R-:W-:Y:S01]  /*5a10*/  HGMMA.64x256x16.F32.BF16 R24, R152, gdesc[UR8].tnspB, R24, gsb0 ;  /* 0x43e0000898187df0 */ /* 0x000fe20008001818 */
[----:B------:R-:W-:Y:S01]  /*5a20*/  UIADD3 UR10, UR5, 0x100, URZ ;  /* 0x00000100050a7890 */ /* 0x000fe2000fffe03f */
[----:B------:R-:W-:Y:S01]  /*5a30*/  MUFU.EX2 R198, R198 ;  /* 0x000000c600c67308 */ /* 0x000fe20000000800 */
[----:B------:R-:W-:Y:S01]  /*5a40*/  UMOV UR11, 0x40000040 ;  /* 0x40000040000b7882 */ /* 0x000fe20000000000 */
[----:B------:R-:W-:Y:S01]  /*5a50*/  FADD.FTZ R165, R165, R164 ;  /* 0x000000a4a5a57221 */ /* 0x000fe20000010000 */
[----:B------:R-:W-:-:S05]  /*5a60*/  FADD.FTZ R167, R167, R166 ;  /* 0x000000a6a7a77221 */ /* 0x000fca0000010000 */
        /* <DEDUP_REMOVED lines=70> */
.L_x_10161:
[----:B------:R-:W-:Y:S01]  /*5ed0*/  UIADD3 UR4, UR4, 0x32460, URZ ;  /* 0x0003246004047890 */ /* 0x000fe2000fffe03f */
[----:B------:R-:W-:Y:S01]  /*5ee0*/  IMAD.MOV.U32 R207, RZ, RZ, R156 ;  /* 0x000000ffffcf7224 */ /* 0x000fe200078e009c */
[----:B------:R-:W-:Y:S02]  /*5ef0*/  MOV R200, R22 ;  /* 0x0000001600c87202 */ /* 0x000fe40000000f00 */
[----:B------:R-:W-:-:S09]  /*5f00*/  UPRMT UR4, UR58, 0x654, UR4 ;  /* 0x000006543a047896 */ /* 0x000fd20008000004 */
[----:B------:R-:W-:Y:S01]  /*5f10*/  SYNCS.ARRIVE.TRANS64.RED.A1T0 RZ, [UR4], RZ ;  /* 0x000000ffffff79a7 */ /* 0x000fe20008100404 */
[----:B------:R-:W-:Y:S05]  /*5f20*/  @P1 BRA `(.L_x_10162) ;  /* 0xffffffdc00301947 */ /* 0x000fea000383ffff */
.L_x_10151:
[----:B------:R-:W0:Y:S01]  /*5f30*/  SHFL.BFLY PT, R4, R205, 0x2, 0x1f ;  /* 0x0c401f00cd047f89 */ /* 0x000e2200000e0000 */
[----:B------:R-:W-:Y:S01]  /*5f40*/  IMAD.MOV.U32 R8, RZ, RZ, RZ ;  /* 0x000000ffff087224 */ /* 0x000fe200078e00ff */
[----:B------:R-:W-:Y:S01]  /*5f50*/  R2UR UR4, R219 ;  /* 0x00000000db0472ca */ /* 0x000fe200000e0000 */
[----:B------:R-:W-:Y:S01]  /*5f60*/  UIADD3 UR38, UR38, 0x1, URZ ;  /* 0x0000000126267890 */ /* 0x000fe2000fffe03f */
[----:B------:R-:W1:Y:S01]  /*5f70*/  SHFL.BFLY PT, R6, R203, 0x2, 0x1f ;  /* 0x0c401f00cb067f89 */ /* 0x000e6200000e0000 */
[----:B------:R2:W-:Y:S06]  /*5f80*/  BAR.ARV R0, 0x100 ;  /* 0x000400000000751d */ /* 0x0005ec0000002000 */
[----:B------:R-:W-:-:S02]  /*5f90*/  UISETP.NE.AND UP0, UPT, UR38, 0x2, UPT ;  /* 0x000000022600788c */ /* 0x000fc4000bf05270 */
[----:B------:R-:W-:Y:S06]  /*5fa0*/  BAR.ARV 0x8, 0x180 ;  /* 0x0206000000007b1d */ /* 0x000fec0000002000 */
[----:B------:R-:W-:Y:S01]  /*5fb0*/  UIADD3 UR4, UR4, 0x1, URZ ;  /* 0x0000000104047890 */ /* 0x000fe2000fffe03f */
[----:B--2---:R-:W-:Y:S02]  /*5fc0*/  IMAD.MOV.U32 R0, RZ, RZ, -0x800000 ;  /* 0xff800000ff007424 */ /* 0x004fe400078e00ff */
[----:B0-----:R-:W-:Y:S01]  /*5fd0*/  FADD.FTZ R5, R4, R205 ;  /* 0x000000cd04057221 */ /* 0x001fe20000010000 */
[----:B------:R-:W-:Y:S01]  /*5fe0*/  PLOP3.LUT P0, PT, PT, PT, PT, 0x8, 0x0 ;  /* 0x000000000000781c */ /* 0x000fe20003f0e170 */
[----:B------:R-:W-:Y:S01]  /*5ff0*/  USEL UR38, UR38, URZ, UP0 ;  /* 0x0000003f26267287 */ /* 0x000fe20008000000 */
[----:B-1----:R-:W-:-:S02]  /*6000*/  FADD.FTZ R7, R6, R203 ;  /* 0x000000cb06077221 */ /* 0x002fc40000010000 */
[----:B------:R-:W0:Y:S01]  /*6010*/  SHFL.BFLY PT, R4, R5, 0x1, 0x1f ;  /* 0x0c201f0005047f89 */ /* 0x000e2200000e0000 */
[----:B------:R-:W-:Y:S01]  /*6020*/  IMAD.U32 R219, RZ, RZ, UR4 ;  /* 0x00000004ffdb7e24 */ /* 0x000fe2000f8e00ff */
[----:B------:R-:W-:Y:S02]  /*6030*/  USEL UR4, URZ, 0x1, UP0 ;  /* 0x000000013f047887 */ /* 0x000fe40008000000 */
[----:B------:R-:W1:Y:S02]  /*6040*/  SHFL.BFLY PT, R6, R7, 0x1, 0x1f ;  /* 0x0c201f0007067f89 */ /* 0x000e6400000e0000 */
[----:B------:R-:W-:Y:S01]  /*6050*/  ULOP3.LUT UR39, UR39, UR4, URZ, 0x3c, !UPT ;  /* 0x0000000427277292 */ /* 0x000fe2000f8e3c3f */
[----:B0-----:R-:W-:Y:S01]  /*6060*/  FADD.FTZ R9, R5, R4 ;  /* 0x0000000405097221 */ /* 0x001fe20000010000 */
[----:B------:R-:W-:Y:S02]  /*6070*/  IMAD.MOV.U32 R4, RZ, RZ, RZ ;  /* 0x000000ffff047224 */ /* 0x000fe400078e00ff */
[----:B-1----:R-:W-:-:S02]  /*6080*/  FADD.FTZ R6, R7, R6 ;  /* 0x0000000607067221 */ /* 0x002fc40000010000 */
[----:B------:R-:W-:-:S03]  /*6090*/  FSETP.NE.FTZ.AND P1, PT, R9, RZ, PT ;  /* 0x000000ff0900720b */ /* 0x000fc60003f35000 */
[----:B------:R-:W-:-:S10]  /*60a0*/  FSETP.NE.FTZ.AND P2, PT, R6, RZ, PT ;  /* 0x000000ff0600720b */ /* 0x000fd40003f55000 */
[----:B------:R-:W-:Y:S01]  /*60b0*/  @P1 MUFU.LG2 R7, R9 ;  /* 0x0000000900071308 */ /* 0x000fe20000000c00 */
[C---:B------:R-:W-:Y:S02]  /*60c0*/  @P1 FMUL.FTZ R5, R3.reuse, 0.69314718246459960938 ;  /* 0x3f31721803051820 */ /* 0x040fe40000410000 */
[----:B------:R-:W-:-:S05]  /*60d0*/  @P2 FMUL.FTZ R14, R3, 0.69314718246459960938 ;  /* 0x3f317218030e2820 */ /* 0x000fca0000410000 */
[----:B------:R-:W0:Y:S08]  /*60e0*/  @P2 MUFU.LG2 R11, R6 ;  /* 0x00000006000b2308 */ /* 0x000e300000000c00 */
[----:B------:R-:W1:Y:S08]  /*60f0*/  @P1 MUFU.RCP R8, R9 ;  /* 0x0000000900081308 */ /* 0x000e700000001000 */
[----:B------:R2:W3:Y:S01]  /*6100*/  @P2 MUFU.RCP R4, R6 ;  /* 0x0000000600042308 */ /* 0x0004e20000001000 */
[----:B0-----:R-:W-:-:S04]  /*6110*/  @P2 FMUL.FTZ R11, R11, 0.69314718246459960938 ;  /* 0x3f3172180b0b2820 */ /* 0x001fc80000410000 */
[----:B------:R-:W-:Y:S01]  /*6120*/  @P2 FFMA.FTZ R0, R14, R156, R11 ;  /* 0x0000009c0e002223 */ /* 0x000fe2000001000b */
[----:B--2---:R-:W-:Y:S01]  /*6130*/  @P1 FMUL.FTZ R6, R7, 0.69314718246459960938 ;  /* 0x3f31721807061820 */ /* 0x004fe20000410000 */
        /* <DEDUP_REMOVED lines=64> */
[----:B---3--:R-:W-:Y:S01]  /*6540*/  FMUL.FTZ R3, R75, R4 ;  /* 0x000000044b037220 */ /* 0x008fe20000410000 */
        /* <DEDUP_REMOVED lines=65> */
.L_x_10137:
[----:B0-----:R-:W0:Y:S01]  /*6960*/  S2R R5, SR_CgaCtaId ;  /* 0x0000000000057919 */ /* 0x001e220000008800 */
        /* <DEDUP_REMOVED lines=61> */
[----:B------:R-:W-:Y:S01]  /*6d40*/  SHF.R.U64 R14, R14, 0x3, RZ ;  /* 0x000000030e0e7819 */ /* 0x000fe200000012ff */
[--C-:B------:R-:W-:Y:S01]  /*6d50*/  IMAD.X R99, RZ, RZ, R103.reuse, P5 ;  /* 0x000000ffff637224 */ /* 0x100fe200028e0667 */
[----:B------:R-:W-:Y:S02]  /*6d60*/  IADD3 R54, P0, R102, 0x8020, RZ ;  /* 0x0000802066367810 */ /* 0x000fe40007f1e0ff */
[----:B------:R-:W-:Y:S02]  /*6d70*/  SHF.R.U64 R16, R16, 0x3, RZ ;  /* 0x0000000310107819 */ /* 0x000fe400000012ff */
[----:B------:R-:W-:Y:S01]  /*6d80*/  LOP3.LUT R22, R177, 0x380, RZ, 0xc0, !PT ;  /* 0x00000380b1167812 */ /* 0x000fe200078ec0ff */
[----:B------:R-:W-:Y:S01]  /*6d90*/  IMAD.X R55, RZ, RZ, R103, P0 ;  /* 0x000000ffff377224 */ /* 0x000fe200000e0667 */
[----:B------:R-:W-:-:S02]  /*6da0*/  IADD3 R62, P4, R102, 0x8040, RZ ;  /* 0x00008040663e7810 */ /* 0x000fc40007f9e0ff */
[----:B------:R-:W-:Y:S02]  /*6db0*/  SHF.R.U64 R18, R18, 0x3, RZ ;  /* 0x0000000312127819 */ /* 0x000fe400000012ff */
[----:B------:R-:W-:Y:S01]  /*6dc0*/  LOP3.LUT R30, R179, 0x380, RZ, 0xc0, !PT ;  /* 0x00000380b31e7812 */ /* 0x000fe200078ec0ff */
[--C-:B------:R-:W-:Y:S01]  /*6dd0*/  IMAD.X R63, RZ, RZ, R103.reuse, P4 ;  /* 0x000000ffff3f7224 */ /* 0x100fe200020e0667 */
[C---:B------:R-:W-:Y:S02]  /*6de0*/  IADD3 R70, P3, R102.reuse, 0x8060, RZ ;  /* 0x0000806066467810 */ /* 0x040fe40007f7e0ff */
[C---:B------:R-:W-:Y:S02]  /*6df0*/  IADD3 R94, P6, R102.reuse, 0xc000, RZ ;  /* 0x0000c000665e7810 */ /* 0x040fe40007fde0ff */
[C---:B------:R-:W-:Y:S01]  /*6e00*/  IADD3 R168, P2, R102.reuse, 0xc040, RZ ;  /* 0x0000c04066a87810 */ /* 0x040fe20007f5e0ff */
[----:B------:R-:W-:Y:S01]  /*6e10*/  IMAD.X R71, RZ, RZ, R103, P3 ;  /* 0x000000ffff477224 */ /* 0x000fe200018e0667 */
[----:B------:R-:W-:-:S02]  /*6e20*/  IADD3 R167, P1, R102, 0xc060, RZ ;  /* 0x0000c06066a77810 */ /* 0x000fc40007f3e0ff */
[----:B------:R-:W-:Y:S02]  /*6e30*/  SHF.R.U64 R20, R20, 0x3, RZ ;  /* 0x0000000314147819 */ /* 0x000fe400000012ff */
[----:B------:R-:W-:Y:S01]  /*6e40*/  LOP3.LUT R38, R181, 0x380, RZ, 0xc0, !PT ;  /* 0x00000380b5267812 */ /* 0x000fe200078ec0ff */
[--C-:B------:R-:W-:Y:S01]  /*6e50*/  IMAD.X R13, RZ, RZ, R103.reuse, P1 ;  /* 0x000000ffff0d7224 */ /* 0x100fe200008e0667 */
[----:B------:R-:W-:Y:S01]  /*6e60*/  LOP3.LUT R102, R11, R102, RZ, 0x3c, !PT ;  /* 0x000000660b667212 */ /* 0x000fe200078e3cff */
[----:B------:R-:W-:Y:S01]  /*6e70*/  IMAD.X R11, RZ, RZ, R103, P2 ;  /* 0x000000ffff0b7224 */ /* 0x000fe200010e0667 */
[----:B------:R-:W-:Y:S02]  /*6e80*/  LOP3.LUT R14, R14, R169, RZ, 0x3c, !PT ;  /* 0x000000a90e0e7212 */ /* 0x000fe400078e3cff */
[----:B------:R-:W-:Y:S02]  /*6e90*/  LOP3.LUT R46, R183, 0x380, RZ, 0xc0, !PT ;  /* 0x00000380b72e7812 */ /* 0x000fe400078ec0ff */
        /* <DEDUP_REMOVED lines=12> */
[----:B------:R-:W-:-:S02]  /*6f60*/  LOP3.LUT R175, R94, 0x380, RZ, 0xc0, !PT ;  /* 0x000003805eaf7812 */ /* 0x000fc400078ec0ff */
[----:B------:R-:W-:Y:S01]  /*6f70*/  MOV R102, R102 ;  /* 0x0000006600667202 */ /* 0x000fe20000000f00 */
[----:B------:R-:W-:Y:S01]  /*6f80*/  BAR.SYNC.DEFER_BLOCKING 0x1, 0x100 ;  /* 0x0044000000007b1d */ /* 0x000fe20000010000 */
[----:B------:R-:W-:Y:S02]  /*6f90*/  SHF.R.U64 R29, R12, 0x3, RZ ;  /* 0x000000030c1d7819 */ /* 0x000fe400000012ff */
[----:B------:R-:W-:Y:S02]  /*6fa0*/  IADD3.X R95, RZ, R103, RZ, P6, !PT ;  /* 0x00000067ff5f7210 */ /* 0x000fe400037fe4ff */
[----:B------:R-:W-:Y:S02]  /*6fb0*/  LOP3.LUT R22, R22, R177, RZ, 0x3c, !PT ;  /* 0x000000b116167212 */ /* 0x000fe400078e3cff */
[----:B------:R-:W-:Y:S02]  /*6fc0*/  SHF.R.U64 R169, R169, 0x3, RZ ;  /* 0x00000003a9a97819 */ /* 0x000fe400000012ff */
[----:B------:R-:W-:-:S02]  /*6fd0*/  MOV R15, R14 ;  /* 0x0000000e000f7202 */ /* 0x000fc40000000f00 */
[----:B------:R-:W-:Y:S02]  /*6fe0*/  LOP3.LUT R30, R30, R179, RZ, 0x3c, !PT ;  /* 0x000000b31e1e7212 */ /* 0x000fe400078e3cff */
[----:B------:R-:W-:Y:S02]  /*6ff0*/  SHF.R.U64 R171, R171, 0x3, RZ ;  /* 0x00000003abab7819 */ /* 0x000fe400000012ff */
[----:B------:R-:W-:Y:S02]  /*7000*/  LOP3.LUT R103, R168, 0x380, RZ, 0xc0, !PT ;  /* 0x00000380a8677812 */ /* 0x000fe400078ec0ff */
[----:B------:R-:W-:Y:S02]  /*7010*/  MOV R16, R16 ;  /* 0x0000001000107202 */ /* 0x000fe40000000f00 */
[----:B------:R-:W-:Y:S02]  /*7020*/  LOP3.LUT R38, R38, R181, RZ, 0x3c, !PT ;  /* 0x000000b526267212 */ /* 0x000fe400078e3cff */
[----:B------:R-:W-:-:S02]  /*7030*/  SHF.R.U64 R173, R173, 0x3, RZ ;  /* 0x00000003adad7819 */ /* 0x000fc400000012ff */
[----:B------:R-:W-:Y:S01]  /*7040*/  SHF.R.U64 R12, R98, 0x3, RZ ;  /* 0x00000003620c7819 */ /* 0x000fe200000012ff */
[----:B------:R-:W-:Y:S01]  /*7050*/  STSM.16.M88.4 [R102], R24 ;  /* 0x0000001866007844 */ /* 0x000fe20000000200 */
[----:B------:R-:W-:Y:S02]  /*7060*/  MOV R18, R18 ;  /* 0x0000001200127202 */ /* 0x000fe40000000f00 */
[----:B------:R-:W-:Y:S01]  /*7070*/  LOP3.LUT R46, R46, R183, RZ, 0x3c, !PT ;  /* 0x000000b72e2e7212 */ /* 0x000fe200078e3cff */
[----:B------:R-:W-:Y:S01]  /*7080*/  STSM.16.M88.4 [R15], R32 ;  /* 0x000000200f007844 */ /* 0x000fe20000000200 */
[----:B------:R-:W-:Y:S02]  /*7090*/  SHF.R.U64 R175, R175, 0x3, RZ ;  /* 0x00000003afaf7819 */ /* 0x000fe400000012ff */
[----:B------:R-:W-:Y:S01]  /*70a0*/  LOP3.LUT R98, R29, R6, RZ, 0x3c, !PT ;  /* 0x000000061d627212 */ /* 0x000fe200078e3cff */
[----:B------:R-:W-:Y:S01]  /*70b0*/  STSM.16.M88.4 [R16], R40 ;  /* 0x0000002810007844 */ /* 0x000fe20000000200 */
[----:B------:R-:W-:-:S02]  /*70c0*/  MOV R20, R20 ;  /* 0x0000001400147202 */ /* 0x000fc40000000f00 */
[----:B------:R-:W-:Y:S01]  /*70d0*/  F2FP.BF16.F32.PACK_AB R59, R153, R59 ;  /* 0x0000003b993b723e */ /* 0x000fe200000010ff */
[----:B------:R-:W-:Y:S01]  /*70e0*/  STSM.16.M88.4 [R18], R48 ;  /* 0x0000003012007844 */ /* 0x000fe20000000200 */
[----:B------:R-:W-:Y:S02]  /*70f0*/  F2FP.BF16.F32.PACK_AB R65, R152, R66 ;  /* 0x000000429841723e */ /* 0x000fe400000010ff */
[----:B------:R-:W-:Y:S01]  /*7100*/  F2FP.BF16.F32.PACK_AB R72, R73, R72 ;  /* 0x000000484948723e */ /* 0x000fe200000010ff */
[----:B------:R-:W-:Y:S01]  /*7110*/  STSM.16.M88.4 [R20], R56 ;  /* 0x0000003814007844 */ /* 0x000fe20000000200 */
[----:B------:R-:W-:Y:S02]  /*7120*/  LOP3.LUT R54, R169, R54, RZ, 0x3c, !PT ;  /* 0x00000036a9367212 */ /* 0x000fe400078e3cff */
[----:B------:R-:W-:Y:S02]  /*7130*/  MOV R22, R22 ;  /* 0x0000001600167202 */ /* 0x000fe40000000f00 */
[----:B------:R-:W-:-:S02]  /*7140*/  F2FP.BF16.F32.PACK_AB R66, R69, R68 ;  /* 0x000000444542723e */ /* 0x000fc400000010ff */
[----:B------:R-:W-:Y:S02]  /*7150*/  F2FP.BF16.F32.PACK_AB R67, R9, R67 ;  /* 0x000000430943723e */ /* 0x000fe400000010ff */
[----:B------:R-:W-:Y:S02]  /*7160*/  F2FP.BF16.F32.PACK_AB R73, R3, R74 ;  /* 0x0000004a0349723e */ /* 0x000fe400000010ff */
[----:B------:R-:W-:Y:S01]  /*7170*/  F2FP.BF16.F32.PACK_AB R80, R81, R80 ;  /* 0x000000505150723e */ /* 0x000fe200000010ff */
[----:B------:R-:W-:Y:S01]  /*7180*/  STSM.16.M88.4 [R22], R64 ;  /* 0x0000004016007844 */ /* 0x000fe20000000200 */
[----:B------:R-:W-:Y:S02]  /*7190*/  LOP3.LUT R62, R171, R62, RZ, 0x3c, !PT ;  /* 0x0000003eab3e7212 */ /* 0x000fe400078e3cff */
[----:B------:R-:W-:Y:S02]  /*71a0*/  SHF.R.U64 R103, R103, 0x3, RZ ;  /* 0x0000000367677819 */ /* 0x000fe400000012ff */
[----:B------:R-:W-:-:S02]  /*71b0*/  MOV R30, R30 ;  /* 0x0000001e001e7202 */ /* 0x000fc40000000f00 */
[----:B------:R-:W-:Y:S02]  /*71c0*/  F2FP.BF16.F32.PACK_AB R74, R77, R76 ;  /* 0x0000004c4d4a723e */ /* 0x000fe400000010ff */
[----:B------:R-:W-:Y:S02]  /*71d0*/  F2FP.BF16.F32.PACK_AB R75, R75, R78 ;  /* 0x0000004e4b4b723e */ /* 0x000fe400000010ff */
[----:B------:R-:W-:Y:S02]  /*71e0*/  F2FP.BF16.F32.PACK_AB R81, R83, R82 ;  /* 0x000000525351723e */ /* 0x000fe400000010ff */
[----:B------:R-:W-:Y:S01]  /*71f0*/  LOP3.LUT R70, R173, R70, RZ, 0x3c, !PT ;  /* 0x00000046ad467212 */ /* 0x000fe200078e3cff */
[----:B------:R0:W-:Y:S01]  /*7200*/  STSM.16.M88.4 [R30], R72 ;  /* 0x000000481e007844 */ /* 0x0001e20000000200 */
[----:B------:R-:W-:Y:S02]  /*7210*/  MOV R38, R38 ;  /* 0x0000002600267202 */ /* 0x000fe40000000f00 */
[----:B------:R-:W-:-:S02]  /*7220*/  F2FP.BF16.F32.PACK_AB R82, R85, R84 ;  /* 0x000000545552723e */ /* 0x000fc400000010ff */
[----:B------:R-:W-:Y:S02]  /*7230*/  F2FP.BF16.F32.PACK_AB R83, R87, R86 ;  /* 0x000000565753723e */ /* 0x000fe400000010ff */
[----:B------:R-:W-:Y:S02]  /*7240*/  LOP3.LUT R94, R175, R94, RZ, 0x3c, !PT ;  /* 0x0000005eaf5e7212 */ /* 0x000fe400078e3cff */
[----:B------:R-:W-:Y:S01]  /*7250*/  MOV R46, R46 ;  /* 0x0000002e002e7202 */ /* 0x000fe20000000f00 */
[----:B------:R1:W-:Y:S01]  /*7260*/  STSM.16.M88.4 [R38], R80 ;  /* 0x0000005026007844 */ /* 0x0003e20000000200 */
[----:B------:R-:W-:Y:S02]  /*7270*/  MOV R6, R98 ;  /* 0x0000006200067202 */ /* 0x000fe40000000f00 */
        /* <DEDUP_REMOVED lines=10> */
[----:B------:R-:W-:Y:S01]  /*7320*/  R2UR UR4, R218 ;  /* 0x00000000da0472ca */ /* 0x000fe200000e0000 */
[----:B------:R-:W-:Y:S01]  /*7330*/  ULDC UR7, c[0x0][0xb88] ;  /* 0x0002e20000077ab9 */ /* 0x000fe20000000800 */
[----:B------:R-:W-:Y:S01]  /*7340*/  F2FP.BF16.F32.PACK_AB R78, R93, R92 ;  /* 0x0000005c5d4e723e */ /* 0x000fe200000010ff */
[----:B0-----:R-:W0:Y:S01]  /*7350*/  LDC R72, c[0x0][0xce8] ;  /* 0x00033a00ff487b82 */ /* 0x001e220000000800 */
[----:B------:R-:W-:Y:S02]  /*7360*/  MOV R54, R54 ;  /* 0x0000003600367202 */ /* 0x000fe40000000f00 */
[----:B------:R-:W-:Y:S01]  /*7370*/  F2FP.BF16.F32.PACK_AB R97, R164, R163 ;  /* 0x000000a3a461723e */ /* 0x000fe200000010ff */
[----:B------:R1:W-:Y:S01]  /*7380*/  STSM.16.M88.4 [R46], R76 ;  /* 0x0000004c2e007844 */ /* 0x0003e20000000200 */
[----:B------:R-:W-:-:S02]  /*7390*/  F2FP.BF16.F32.PACK_AB R98, R101, R100 ;  /* 0x000000646562723e */ /* 0x000fc400000010ff */
[----:B------:R-:W-:Y:S02]  /*73a0*/  F2FP.BF16.F32.PACK_AB R99, R166, R165 ;  /* 0x000000a5a663723e */ /* 0x000fe400000010ff */
[----:B------:R-:W-:Y:S02]  /*73b0*/  F2FP.BF16.F32.PACK_AB R105, R107, R106 ;  /* 0x0000006a6b69723e */ /* 0x000fe400000010ff */
[----:B------:R-:W-:Y:S01]  /*73c0*/  LOP3.LUT R10, R103, R168, RZ, 0x3c, !PT ;  /* 0x000000a8670a7212 */ /* 0x000fe200078e3cff */
[----:B------:R1:W-:Y:S01]  /*73d0*/  STSM.16.M88.4 [R54], R96 ;  /* 0x0000006036007844 */ /* 0x0003e20000000200 */
[----:B------:R-:W-:Y:S02]  /*73e0*/  MOV R62, R62 ;  /* 0x0000003e003e7202 */ /* 0x000fe40000000f00 */
[----:B------:R-:W-:Y:S02]  /*73f0*/  F2FP.BF16.F32.PACK_AB R106, R109, R108 ;  /* 0x0000006c6d6a723e */ /* 0x000fe400000010ff */
[----:B------:R-:W-:-:S02]  /*7400*/  F2FP.BF16.F32.PACK_AB R107, R111, R110 ;  /* 0x0000006e6f6b723e */ /* 0x000fc400000010ff */
[----:B------:R-:W-:Y:S02]  /*7410*/  F2FP.BF16.F32.PACK_AB R113, R115, R114 ;  /* 0x000000727371723e */ /* 0x000fe400000010ff */
[----:B------:R-:W-:Y:S01]  /*7420*/  LOP3.LUT R12, R12, R167, RZ, 0x3c, !PT ;  /* 0x000000a70c0c7212 */ /* 0x000fe200078e3cff */
[----:B------:R1:W-:Y:S01]  /*7430*/  STSM.16.M88.4 [R62], R104 ;  /* 0x000000683e007844 */ /* 0x0003e20000000200 */
[----:B------:R-:W-:Y:S02]  /*7440*/  MOV R70, R70 ;  /* 0x0000004600467202 */ /* 0x000fe40000000f00 */
[----:B------:R-:W-:Y:S02]  /*7450*/  F2FP.BF16.F32.PACK_AB R114, R117, R116 ;  /* 0x000000747572723e */ /* 0x000fe400000010ff */
[----:B------:R-:W-:Y:S02]  /*7460*/  F2FP.BF16.F32.PACK_AB R115, R119, R118 ;  /* 0x000000767773723e */ /* 0x000fe400000010ff */
[----:B------:R-:W-:-:S02]  /*7470*/  F2FP.BF16.F32.PACK_AB R121, R123, R122 ;  /* 0x0000007a7b79723e */ /* 0x000fc400000010ff */
[----:B------:R-:W-:Y:S01]  /*7480*/  MOV R94, R94 ;  /* 0x0000005e005e7202 */ /* 0x000fe20000000f00 */
        /* <DEDUP_REMOVED lines=8> */
[----:B------:R-:W-:Y:S01]  /*7510*/  MOV R14, R10 ;  /* 0x0000000a000e7202 */ /* 0x000fe20000000f00 */
[----:B------:R1:W-:Y:S01]  /*7520*/  STSM.16.M88.4 [R6], R128 ;  /* 0x0000008006007844 */ /* 0x0003e20000000200 */
[----:B------:R-:W-:Y:S01]  /*7530*/  F2FP.BF16.F32.PACK_AB R138, R141, R140 ;  /* 0x0000008c8d8a723e */ /* 0x000fe200000010ff */
[----:B------:R-:W-:Y:S01]  /*7540*/  IMAD.U32 R10, RZ, RZ, UR8 ;  /* 0x00000008ff0a7e24 */ /* 0x000fe2000f8e00ff */
[----:B------:R-:W-:Y:S01]  /*7550*/  F2FP.BF16.F32.PACK_AB R139, R143, R142 ;  /* 0x0000008e8f8b723e */ /* 0x000fe200000010ff */
[----:B------:R-:W-:Y:S01]  /*7560*/  IMAD.U32 R11, RZ, RZ, UR9 ;  /* 0x00000009ff0b7e24 */ /* 0x000fe2000f8e00ff */
[----:B------:R-:W-:Y:S01]  /*7570*/  F2FP.BF16.F32.PACK_AB R145, R147, R146 ;  /* 0x000000929391723e */ /* 0x000fe200000010ff */
[----:B------:R-:W-:Y:S01]  /*7580*/  ULDC.64 UR8, c[0x0][0xd08] ;  /* 0x0003420000087ab9 */ /* 0x000fe20000000a00 */
[----:B------:R-:W-:Y:S01]  /*7590*/  MOV R12, R12 ;  /* 0x0000000c000c7202 */ /* 0x000fe20000000f00 */
[----:B------:R1:W-:Y:S01]  /*75a0*/  STSM.16.M88.4 [R14], R136 ;  /* 0x000000880e007844 */ /* 0x0003e20000000200 */
[----:B------:R-:W-:-:S02]  /*75b0*/  F2FP.BF16.F32.PACK_AB R146, R149, R148 ;  /* 0x000000949592723e */ /* 0x000fc400000010ff */
[----:B------:R-:W-:Y:S02]  /*75c0*/  F2FP.BF16.F32.PACK_AB R147, R151, R150 ;  /* 0x000000969793723e */ /* 0x000fe400000010ff */
[----:B------:R-:W-:Y:S02]  /*75d0*/  PLOP3.LUT P0, PT, PT, PT, UP0, 0x80, 0x0 ;  /* 0x000000000000781c */ /* 0x000fe40003f0f008 */
[----:B------:R-:W-:Y:S01]  /*75e0*/  R2UR UR10, R215 ;  /* 0x00000000d70a72ca */ /* 0x000fe200000e0000 */
[----:B------:R1:W-:Y:S01]  /*75f0*/  STSM.16.M88.4 [R12], R144 ;  /* 0x000000900c007844 */ /* 0x0003e20000000200 */
[----:B------:R-:W-:Y:S09]  /*7600*/  BAR.SYNC.DEFER_BLOCKING 0x1, 0x100 ;  /* 0x0044000000007b1d */ /* 0x000ff20000010000 */
[----:B------:R-:W2:Y:S01]  /*7610*/  @P0 LDG.E R3, desc[UR36][R10.64] ;  /* 0x000000240a030981 */ /* 0x000ea2000c1e1900 */
[----:B------:R-:W-:Y:S01]  /*7620*/  UISETP.NE.U32.AND UP1, UPT, UR8, URZ, UPT ;  /* 0x0000003f0800728c */ /* 0x000fe2000bf25070 */
[----:B0-----:R-:W-:Y:S01]  /*7630*/  ISETP.NE.AND P1, PT, R72, 0x1, PT ;  /* 0x000000014800780c */ /* 0x001fe20003f25270 */
[----:B------:R-:W-:-:S02]  /*7640*/  IMAD.U32 R15, RZ, RZ, UR10 ;  /* 0x0000000aff0f7e24 */ /* 0x000fc4000f8e00ff */
[----:B------:R-:W-:-:S06]  /*7650*/  UISETP.NE.AND.EX UP1, UPT, UR9, URZ, UPT, UP1 ;  /* 0x0000003f0900728c */ /* 0x000fcc000bf25310 */
[----:B------:R-:W-:-:S04]  /*7660*/  PLOP3.LUT P2, PT, PT, PT, UP1, 0x80, 0x0 ;  /* 0x000000000000781c */ /* 0x000fc80003f4f018 */
[----:B------:R-:W0:Y:S01]  /*7670*/  @P1 LDC R9, c[0x0][0xcec] ;  /* 0x00033b00ff091b82 */ /* 0x000e220000000800 */
[----:B------:R-:W-:-:S04]  /*7680*/  @UP1 ULEA UR8, UP2, UR61, UR8, 0x2 ;  /* 0x000000083d081291 */ /* 0x000fc8000f84103f */
[----:B------:R-:W-:Y:S02]  /*7690*/  @UP1 ULEA.HI.X UR9, UR61, UR9, UR4, 0x2, UP2 ;  /* 0x000000093d091291 */ /* 0x000fe400090f1404 */
[----:B------:R-:W-:Y:S01]  /*76a0*/  IMAD.U32 R16, RZ, RZ, UR8 ;  /* 0x00000008ff107e24 */ /* 0x000fe2000f8e00ff */
[----:B------:R-:W-:Y:S01]  /*76b0*/  UMOV UR4, URZ ;  /* 0x0000003f00047c82 */ /* 0x000fe20008000000 */
[----:B------:R-:W3:Y:S02]  /*76c0*/  @P1 LDC R13, c[0x0][0xcf0] ;  /* 0x00033c00ff0d1b82 */ /* 0x000ee40000000800 */
[----:B------:R-:W-:Y:S01]  /*76d0*/  IMAD.U32 R17, RZ, RZ, UR9 ;  /* 0x00000009ff117e24 */ /* 0x000fe2000f8e00ff */
[----:B--2---:R-:W-:Y:S01]  /*76e0*/  @P0 R2UR UR4, R3 ;  /* 0x00000000030402ca */ /* 0x004fe200000e0000 */
[----:B------:R-:W-:-:S06]  /*76f0*/  IMAD.U32 R3, RZ, RZ, UR7 ;  /* 0x00000007ff037e24 */ /* 0x000fcc000f8e00ff */
[----:B------:R1:W5:Y:S01]  /*7700*/  @P2 LDG.E R3, desc[UR36][R16.64] ;  /* 0x0000002410032981 */ /* 0x000362000c1e1900 */
[----:B0--3--:R-:W-:Y:S07]  /*7710*/  @P2 BRA `(.L_x_10165) ;  /* 0x0000000000102947 */ /* 0x009fee0003800000 */
[----:B------:R-:W-:Y:S05]  /*7720*/  @!P0 BRA `(.L_x_10165) ;  /* 0x00000000000c8947 */ /* 0x000fea0003800000 */
[----:B-1----:R-:W2:Y:S04]  /*7730*/  LDG.E R6, desc[UR36][R10.64] ;  /* 0x000000240a067981 */ /* 0x002ea8000c1e1900 */
[----:B-----5:R-:W2:Y:S02]  /*7740*/  LDG.E R3, desc[UR36][R10.64+0x4] ;  /* 0x000004240a037981 */ /* 0x020ea4000c1e1900 */
[----:B--2---:R-:W-:-:S07]  /*7750*/  IMAD.IADD R3, R3, 0x1, -R6 ;  /* 0x0000000103037824 */ /* 0x004fce00078e0a06 */
.L_x_10165:
[----:B------:R-:W-:Y:S01]  /*7760*/  R2UR UR17, R216 ;  /* 0x00000000d81172ca */ /* 0x000fe200000e0000 */
[----:B------:R-:W-:Y:S01]  /*7770*/  ULDC.64 UR12, c[0x0][0xc90] ;  /* 0x00032400000c7ab9 */ /* 0x000fe20000000a00 */
[----:B------:R-:W-:Y:S01]  /*7780*/  R2UR UR15, R218 ;  /* 0x00000000da0f72ca */ /* 0x000fe200000e0000 */
[----:B------:R-:W-:Y:S01]  /*7790*/  USHF.R.S32.HI UR11, URZ, 0x1f, UR4 ;  /* 0x0000001f3f0b7899 */ /* 0x000fe20008011404 */
[----:B-1----:R-:W-:Y:S01]  /*77a0*/  IMAD R12, R15, 0x80, R224 ;  /* 0x000000800f0c7824 */ /* 0x002fe200078e02e0 */
[----:B------:R-:W-:Y:S01]  /*77b0*/  UMOV UR10, UR4 ;  /* 0x00000004000a7c82 */ /* 0x000fe20008000000 */
[----:B------:R-:W-:Y:S01]  /*77c0*/  USEL UR61, UR61, URZ, !UP0 ;  /* 0x0000003f3d3d7287 */ /* 0x000fe2000c000000 */
[----:B------:R-:W-:Y:S01]  /*77d0*/  R2UR UR16, R215 ;  /* 0x00000000d71072ca */ /* 0x000fe200000e0000 */
[----:B------:R-:W-:Y:S01]  /*77e0*/  @P1 IMAD.HI.U32 R6, R12, R9, RZ ;  /* 0x000000090c061227 */ /* 0x000fe200078e00ff */
[----:B------:R-:W0:Y:S03]  /*77f0*/  @P1 LDC R73, c[0x0][0xcf0] ;  /* 0x00033c00ff491b82 */ /* 0x000e260000000800 */
[----:B------:R-:W-:Y:S01]  /*7800*/  IMAD.MOV.U32 R10, RZ, RZ, R12 ;  /* 0x000000ffff0a7224 */ /* 0x000fe200078e000c */
[----:B------:R-:W-:Y:S01]  /*7810*/  USHF.R.S32.HI UR14, URZ, 0x1f, UR17 ;  /* 0x0000001f3f0e7899 */ /* 0x000fe20008011411 */
[----:B------:R-:W-:Y:S01]  /*7820*/  @P1 SHF.R.U32.HI R10, RZ, R13, R6 ;  /* 0x0000000dff0a1219 */ /* 0x000fe20000011606 */
[----:B------:R-:W-:Y:S01]  /*7830*/  UIMAD.WIDE.U32 UR8, UR17, UR12, UR10 ;  /* 0x0000000c110872a5 */ /* 0x000fe2000f8e000a */
[----:B------:R-:W-:Y:S01]  /*7840*/  IMAD R9, R217, 0x40, R2 ;  /* 0x00000040d9097824 */ /* 0x000fe200078e0202 */
[----:B------:R-:W-:Y:S01]  /*7850*/  UIMAD UR7, UR14, UR12, URZ ;  /* 0x0000000c0e0772a4 */ /* 0x000fe2000f8e023f */
[--C-:B------:R-:W-:Y:S01]  /*7860*/  SHF.R.S32.HI R6, RZ, 0x1f, R10.reuse ;  /* 0x0000001fff067819 */ /* 0x100fe2000001140a */
[----:B------:R-:W-:Y:S01]  /*7870*/  USEL UR15, UR15, URZ, !UP0 ;  /* 0x0000003f0f0f7287 */ /* 0x000fe2000c000000 */
[----:B------:R-:W-:Y:S01]  /*7880*/  IMAD.MOV R11, RZ, RZ, -R10 ;  /* 0x000000ffff0b7224 */ /* 0x000fe200078e0a0a */
[----:B------:R-:W-:Y:S01]  /*7890*/  UIMAD UR7, UR17, UR13, UR7 ;  /* 0x0000000d110772a4 */ /* 0x000fe2000f8e0207 */
[----:B------:R-:W-:-:S02]  /*78a0*/  IMAD.WIDE R4, R9, 0x2, R4 ;  /* 0x0000000209047825 */ /* 0x000fc400078e0204 */
[----:B------:R-:W-:Y:S01]  /*78b0*/  ULDC.64 UR12, c[0x0][0xc98] ;  /* 0x00032600000c7ab9 */ /* 0x000fe20000000a00 */
[----:B------:R-:W-:Y:S01]  /*78c0*/  UIADD3 UR9, UR9, UR7, URZ ;  /* 0x0000000709097290 */ /* 0x000fe2000fffe03f */
[----:B------:R-:W-:Y:S01]  /*78d0*/  IMAD R9, R72, R11, R12 ;  /* 0x0000000b48097224 */ /* 0x000fe200078e020c */
[----:B------:R-:W-:Y:S01]  /*78e0*/  UIMAD UR7, UR15, UR12, URZ ;  /* 0x0000000c0f0772a4 */ /* 0x000fe2000f8e023f */
[C---:B------:R-:W-:Y:S01]  /*78f0*/  IADD3 R33, P2, R4.reuse, 0x5000, RZ ;  /* 0x0000500004217810 */ /* 0x040fe20007f5e0ff */
[----:B------:R-:W-:Y:S01]  /*7900*/  UIMAD.WIDE.U32 UR8, UR61, UR12, UR8 ;  /* 0x0000000c3d0872a5 */ /* 0x000fe2000f8e0008 */
[C---:B------:R-:W-:Y:S01]  /*7910*/  IADD3 R17, P5, R4.reuse, 0x1000, RZ ;  /* 0x0000100004117810 */ /* 0x040fe20007fbe0ff */
[----:B------:R-:W-:Y:S01]  /*7920*/  UIMAD UR7, UR61, UR13, UR7 ;  /* 0x0000000d3d0772a4 */ /* 0x000fe2000f8e0207 */
[C---:B------:R-:W-:Y:S01]  /*7930*/  IADD3 R21, P4, R4.reuse, 0x2000, RZ ;  /* 0x0000200004157810 */ /* 0x040fe20007f9e0ff */
[----:B-----5:R-:W-:Y:S01]  /*7940*/  IMAD R79, R3, R72, RZ ;  /* 0x00000048034f7224 */ /* 0x020fe200078e02ff */
[----:B------:R-:W-:Y:S01]  /*7950*/  IADD3 R29, P3, R4, 0x4000, RZ ;  /* 0x00004000041d7810 */ /* 0x000fe20007f7e0ff */
[----:B------:R-:W-:Y:S01]  /*7960*/  ULDC.64 UR12, c[0x0][0xba0] ;  /* 0x0002e800000c7ab9 */ /* 0x000fe20000000a00 */
[----:B------:R-:W-:Y:S01]  /*7970*/  IADD3 R10, P0, R10, UR8, RZ ;  /* 0x000000080a0a7c10 */ /* 0x000fe2000ff1e0ff */
[----:B------:R-:W-:Y:S01]  /*7980*/  IMAD.U32 R11, RZ, RZ, UR7 ;  /* 0x00000007ff0b7e24 */ /* 0x000fe2000f8e00ff */
[----:B------:R-:W-:-:S02]  /*7990*/  LOP3.LUT R32, R33, 0x380, RZ, 0xc0, !PT ;  /* 0x0000038021207812 */ /* 0x000fc400078ec0ff */
[----:B------:R-:W-:Y:S02]  /*79a0*/  LOP3.LUT R16, R17, 0x380, RZ, 0xc0, !PT ;  /* 0x0000038011107812 */ /* 0x000fe400078ec0ff */
        /* <DEDUP_REMOVED lines=11> */
[----:B------:R-:W-:Y:S01]  /*7a60*/  ULDC.64 UR8, c[0x0][0xc50] ;  /* 0x0003140000087ab9 */ /* 0x000fe20000000a00 */
[----:B------:R-:W-:Y:S02]  /*7a70*/  SHF.R.U64 R32, R32, 0x3, RZ ;  /* 0x0000000320207819 */ /* 0x000fe400000012ff */
[----:B------:R-:W-:Y:S01]  /*7a80*/  IMAD.IADD R9, R11, 0x1, R13 ;  /* 0x000000010b097824 */ /* 0x000fe200078e020d */
[----:B------:R-:W-:Y:S02]  /*7a90*/  LEA R13, P6, R10, UR8, 0x2 ;  /* 0x000000080a0d7c11 */ /* 0x000fe4000f8c10ff */
[----:B------:R-:W-:Y:S01]  /*7aa0*/  LOP3.LUT R24, R24, R25, RZ, 0x3c, !PT ;  /* 0x0000001918187212 */ /* 0x000fe200078e3cff */
[----:B------:R-:W-:Y:S01]  /*7ab0*/  IMAD.X R25, RZ, RZ, R5, P0 ;  /* 0x000000ffff197224 */ /* 0x000fe200000e0605 */
[----:B------:R-:W-:Y:S01]  /*7ac0*/  SHF.R.U64 R16, R16, 0x3, RZ ;  /* 0x0000000310107819 */ /* 0x000fe200000012ff */
[----:B------:R-:W-:Y:S01]  /*7ad0*/  SHFL.IDX PT, R46, R13, RZ, 0x1c1f ;  /* 0x001c1fff0d2e7589 */ /* 0x000fe200000e0000 */
[----:B------:R-:W-:-:S02]  /*7ae0*/  SHF.R.U64 R20, R20, 0x3, RZ ;  /* 0x0000000314147819 */ /* 0x000fc400000012ff */
[----:B------:R-:W-:Y:S01]  /*7af0*/  SHF.R.U64 R28, R28, 0x3, RZ ;  /* 0x000000031c1c7819 */ /* 0x000fe200000012ff */
[----:B------:R-:W-:Y:S01]  /*7b00*/  SHFL.IDX PT, R50, R13, 0x1, 0x1c1f ;  /* 0x003c1f000d327f89 */ /* 0x000fe200000e0000 */
[----:B------:R-:W-:Y:S02]  /*7b10*/  IADD3 R11, P0, R4, 0x9000, RZ ;  /* 0x00009000040b7810 */ /* 0x000fe40007f1e0ff */
[----:B------:R-:W-:Y:S01]  /*7b20*/  LEA.HI.X R14, R10, UR9, R9, 0x2, P6 ;  /* 0x000000090a0e7c11 */ /* 0x000fe2000b0f1409 */
[----:B------:R-:W-:Y:S01]  /*7b30*/  IMAD.U32 R9, RZ, RZ, UR16 ;  /* 0x00000010ff097e24 */ /* 0x000fe2000f8e00ff */
[----:B------:R-:W-:Y:S01]  /*7b40*/  LOP3.LUT R32, R32, R33, RZ, 0x3c, !PT ;  /* 0x0000002120207212 */ /* 0x000fe200078e3cff */
[--C-:B------:R-:W-:Y:S01]  /*7b50*/  IMAD.X R33, RZ, RZ, R5.reuse, P2 ;  /* 0x000000ffff217224 */ /* 0x100fe200010e0605 */
[----:B------:R-:W-:Y:S01]  /*7b60*/  LOP3.LUT R16, R16, R17, RZ, 0x3c, !PT ;  /* 0x0000001110107212 */ /* 0x000fe200078e3cff */
[----:B------:R-:W1:Y:S01]  /*7b70*/  SHFL.IDX PT, R47, R14, RZ, 0x1c1f ;  /* 0x001c1fff0e2f7589 */ /* 0x000e6200000e0000 */
[----:B------:R-:W-:Y:S01]  /*7b80*/  LOP3.LUT R20, R20, R21, RZ, 0x3c, !PT ;  /* 0x0000001514147212 */ /* 0x000fe200078e3cff */
[--C-:B------:R-:W-:Y:S01]  /*7b90*/  IMAD.X R21, RZ, RZ, R5.reuse, P4 ;  /* 0x000000ffff157224 */ /* 0x100fe200020e0605 */
[----:B------:R-:W-:Y:S01]  /*7ba0*/  LOP3.LUT R28, R28, R29, RZ, 0x3c, !PT ;  /* 0x0000001d1c1c7212 */ /* 0x000fe200078e3cff */
[----:B------:R-:W-:Y:S01]  /*7bb0*/  IMAD.X R29, RZ, RZ, R5, P3 ;  /* 0x000000ffff1d7224 */ /* 0x000fe200018e0605 */
[----:B------:R-:W-:Y:S01]  /*7bc0*/  LOP3.LUT R10, R11, 0x380, RZ, 0xc0, !PT ;  /* 0x000003800b0a7812 */ /* 0x000fe200078ec0ff */
[----:B------:R-:W2:Y:S01]  /*7bd0*/  SHFL.IDX PT, R51, R14, 0x1, 0x1c1f ;  /* 0x003c1f000e337f89 */ /* 0x000ea200000e0000 */
[----:B------:R-:W-:Y:S01]  /*7be0*/  IADD3 R49, P2, R4, 0xb000, RZ ;  /* 0x0000b00004317810 */ /* 0x000fe20007f5e0ff */
[----:B------:R-:W-:Y:S01]  /*7bf0*/  IMAD R18, R9, 0x80, R222 ;  /* 0x0000008009127824 */ /* 0x000fe200078e02de */
[----:B------:R-:W-:-:S02]  /*7c00*/  IADD3.X R17, RZ, R5, RZ, P5, !PT ;  /* 0x00000005ff117210 */ /* 0x000fc40002ffe4ff */
[----:B------:R-:W-:Y:S01]  /*7c10*/  IADD3 R37, P6, R4, 0x6000, RZ ;  /* 0x0000600004257810 */ /* 0x000fe20007fde0ff */
[----:B------:R-:W-:Y:S01]  /*7c20*/  VIADD R6, R18, 0x8 ;  /* 0x0000000812067836 */ /* 0x000fe20000000000 */
[C---:B------:R-:W-:Y:S02]  /*7c30*/  IADD3 R41, P5, R4.reuse, 0x7000, RZ ;  /* 0x0000700004297810 */ /* 0x040fe40007fbe0ff */
[C---:B------:R-:W-:Y:S02]  /*7c40*/  IADD3 R61, P4, R4.reuse, 0x8000, RZ ;  /* 0x00008000043d7810 */ /* 0x040fe40007f9e0ff */
        /* <DEDUP_REMOVED lines=32> */
[----:B-1----:R-:W-:Y:S01]  /*7e50*/  @!P2 ST.E desc[UR36][R46.64], R8 ;  /* 0x000000082e00a985 */ /* 0x002fe2000c101924 */
[----:B------:R-:W-:-:S02]  /*7e60*/  LOP3.LUT R68, R69, 0x380, RZ, 0xc0, !PT ;  /* 0x0000038045447812 */ /* 0x000fc400078ec0ff */
[----:B------:R-:W-:Y:S01]  /*7e70*/  LOP3.LUT R64, R65, 0x380, RZ, 0xc0, !PT ;  /* 0x0000038041407812 */ /* 0x000fe200078ec0ff */
[----:B--2---:R1:W-:Y:S01]  /*7e80*/  @!P0 ST.E desc[UR36][R50.64], R0 ;  /* 0x0000000032008985 */ /* 0x0043e2000c101924 */
[----:B------:R-:W-:Y:S02]  /*7e90*/  LOP3.LUT R52, R53, 0x380, RZ, 0xc0, !PT ;  /* 0x0000038035347812 */ /* 0x000fe400078ec0ff */
[----:B------:R-:W-:Y:S01]  /*7ea0*/  SHF.R.U64 R9, R9, 0x3, RZ ;  /* 0x0000000309097819 */ /* 0x000fe200000012ff */
[----:B------:R-:W-:Y:S01]  /*7eb0*/  UIMAD UR7, UR11, UR12, URZ ;  /* 0x0000000c0b0772a4 */ /* 0x000fe2000f8e023f */
[----:B------:R-:W-:Y:S01]  /*7ec0*/  LOP3.LUT R3, R12, 0x380, RZ, 0xc0, !PT ;  /* 0x000003800c037812 */ /* 0x000fe200078ec0ff */
[----:B------:R-:W-:Y:S01]  /*7ed0*/  UIMAD.WIDE.U32 UR8, UR4, UR12, URZ ;  /* 0x0000000c040872a5 */ /* 0x000fe2000f8e003f */
[----:B------:R-:W-:Y:S01]  /*7ee0*/  SHF.R.U64 R68, R68, 0x3, RZ ;  /* 0x0000000344447819 */ /* 0x000fe200000012ff */
[----:B------:R-:W-:Y:S01]  /*7ef0*/  ULDC.64 UR10, c[0x0][0xbe8] ;  /* 0x0002fa00000a7ab9 */ /* 0x000fe20000000a00 */
[----:B------:R-:W-:Y:S01]  /*7f00*/  SHF.R.U64 R64, R64, 0x3, RZ ;  /* 0x0000000340407819 */ /* 0x000fe200000012ff */
[----:B------:R-:W5:Y:S01]  /*7f10*/  LD.E.128 R16, desc[UR36][R16.64] ;  /* 0x0000002410107980 */ /* 0x000f62000c101d00 */
[----:B------:R-:W-:-:S02]  /*7f20*/  SHF.R.U64 R52, R52, 0x3, RZ ;  /* 0x0000000334347819 */ /* 0x000fc400000012ff */
[----:B------:R-:W-:Y:S02]  /*7f30*/  LOP3.LUT R4, R9, R4, RZ, 0x3c, !PT ;  /* 0x0000000409047212 */ /* 0x000fe400078e3cff */
[----:B------:R-:W-:Y:S01]  /*7f40*/  IADD3.X R57, RZ, R5, RZ, P3, !PT ;  /* 0x00000005ff397210 */ /* 0x000fe20001ffe4ff */
[----:B------:R-:W-:Y:S01]  /*7f50*/  UIMAD UR7, UR4, UR13, UR7 ;  /* 0x0000000d040772a4 */ /* 0x000fe2000f8e0207 */
[----:B------:R-:W-:Y:S01]  /*7f60*/  SHF.R.U64 R3, R3, 0x3, RZ ;  /* 0x0000000303037819 */ /* 0x000fe200000012ff */
[----:B-1----:R-:W-:Y:S01]  /*7f70*/  IMAD R0, R214, 0x20, R217 ;  /* 0x00000020d6007824 */ /* 0x002fe200078e02d9 */
[----:B------:R-:W-:Y:S01]  /*7f80*/  LOP3.LUT R68, R68, R69, RZ, 0x3c, !PT ;  /* 0x0000004544447212 */ /* 0x000fe200078e3cff */
[--C-:B------:R-:W-:Y:S01]  /*7f90*/  IMAD.X R69, RZ, RZ, R5.reuse, P6 ;  /* 0x000000ffff457224 */ /* 0x100fe200030e0605 */
[----:B------:R-:W-:Y:S01]  /*7fa0*/  LOP3.LUT R64, R64, R65, RZ, 0x3c, !PT ;  /* 0x0000004140407212 */ /* 0x000fe200078e3cff */
[--C-:B------:R-:W-:Y:S01]  /*7fb0*/  IMAD.X R65, RZ, RZ, R5.reuse, P5 ;  /* 0x000000ffff417224 */ /* 0x100fe200028e0605 */
[----:B------:R-:W-:Y:S01]  /*7fc0*/  LOP3.LUT R52, R52, R53, RZ, 0x3c, !PT ;  /* 0x0000003534347212 */ /* 0x000fe200078e3cff */
[----:B------:R-:W-:Y:S01]  /*7fd0*/  IMAD.X R53, RZ, RZ, R5, P4 ;  /* 0x000000ffff357224 */ /* 0x000fe200020e0605 */
[----:B------:R-:W-:Y:S01]  /*7fe0*/  LOP3.LUT R56, R3, R12, RZ, 0x3c, !PT ;  /* 0x0000000c03387212 */ /* 0x000fe200078e3cff */
[----:B------:R-:W-:Y:S01]  /*7ff0*/  UIADD3 UR9, UR9, UR7, URZ ;  /* 0x0000000709097290 */ /* 0x000fe2000fffe03f */
[----:B------:R1:W5:Y:S01]  /*8000*/  LD.E.128 R12, desc[UR36][R4.64] ;  /* 0x00000024040c7980 */ /* 0x000362000c101d00 */
[----:B------:R-:W-:Y:S01]  /*8010*/  IMAD.U32 R3, RZ, RZ, UR16 ;  /* 0x00000010ff037e24 */ /* 0x000fe2000f8e00ff */
[----:B------:R-:W-:-:S02]  /*8020*/  UIMAD UR4, UR14, UR10, URZ ;  /* 0x0000000a0e0472a4 */ /* 0x000fc4000f8e023f */
[----:B------:R-:W5:Y:S04]  /*8030*/  LD.E.128 R20, desc[UR36][R20.64] ;  /* 0x0000002414147980 */ /* 0x000f68000c101d00 */
[----:B------:R-:W5:Y:S01]  /*8040*/  LD.E.128 R24, desc[UR36][R24.64] ;  /* 0x0000002418187980 */ /* 0x000f62000c101d00 */
[----:B-1----:R-:W1:Y:S01]  /*8050*/  @P1 LDC R5, c[0x0][0xcec] ;  /* 0x00033b00ff051b82 */ /* 0x002e620000000800 */
[----:B------:R-:W-:Y:S01]  /*8060*/  IMAD R6, R3, 0x80, R0 ;  /* 0x0000008003067824 */ /* 0x000fe200078e0200 */
[----:B------:R-:W-:Y:S01]  /*8070*/  UIMAD UR4, UR17, UR11, UR4 ;  /* 0x0000000b110472a4 */ /* 0x000fe2000f8e0204 */
[----:B------:R-:W5:Y:S01]  /*8080*/  LD.E.128 R28, desc[UR36][R28.64] ;  /* 0x000000241c1c7980 */ /* 0x000f62000c101d00 */
[----:B------:R-:W-:-:S03]  /*8090*/  UIMAD.WIDE.U32 UR8, UR17, UR10, UR8 ;  /* 0x0000000a110872a5 */ /* 0x000fc6000f8e0008 */
        /* <DEDUP_REMOVED lines=8> */
[----:B------:R-:W5:Y:S04]  /*8120*/  LD.E.128 R40, desc[UR36][R40.64] ;  /* 0x0000002428287980 */ /* 0x000f68000c101d00 */
[----:B------:R-:W5:Y:S01]  /*8130*/  LD.E.128 R60, desc[UR36][R60.64] ;  /* 0x000000243c3c7980 */ /* 0x000f62000c101d00 */
[----:B-1----:R-:W-:-:S03]  /*8140*/  @P1 IMAD.HI.U32 R0, R6, R5, RZ ;  /* 0x0000000506001227 */ /* 0x002fc600078e00ff */
[----:B------:R-:W5:Y:S02]  /*8150*/  LD.E.128 R8, desc[UR36][R10.64] ;  /* 0x000000240a087980 */ /* 0x000f64000c101d00 */
        /* <DEDUP_REMOVED lines=13> */
[C---:B------:R-:W-:Y:S01]  /*8230*/  IMAD R75, R3.reuse, UR9, R0 ;  /* 0x00000009034b7c24 */ /* 0x040fe2000f8e0200 */
[----:B------:R-:W-:Y:S02]  /*8240*/  SHF.R.S32.HI R0, RZ, 0x1f, R73 ;  /* 0x0000001fff007819 */ /* 0x000fe40000011449 */
[----:B------:R-:W5:Y:S01]  /*8250*/  LD.E.128 R64, desc[UR36][R64.64] ;  /* 0x0000002440407980 */ /* 0x000f62000c101d00 */
[----:B------:R-:W-:Y:S01]  /*8260*/  IMAD.WIDE.U32 R4, R3, UR8, R4 ;  /* 0x0000000803047c25 */ /* 0x000fe2000f8e0004 */
[----:B------:R-:W-:Y:S02]  /*8270*/  ULDC.64 UR8, c[0x0][0xbd8] ;  /* 0x0002f60000087ab9 */ /* 0x000fe40000000a00 */
[----:B------:R-:W5:Y:S04]  /*8280*/  LD.E.128 R52, desc[UR36][R52.64] ;  /* 0x0000002434347980 */ /* 0x000f68000c101d00 */
[----:B------:R-:W5:Y:S01]  /*8290*/  LD.E.128 R56, desc[UR36][R56.64] ;  /* 0x0000002438387980 */ /* 0x000f62000c101d00 */
[----:B------:R-:W-:Y:S01]  /*82a0*/  IMAD.U32 R78, RZ, RZ, UR16 ;  /* 0x00000010ff4e7e24 */ /* 0x000fe2000f8e00ff */
        /* <DEDUP_REMOVED lines=11> */
[C---:B------:R-:W-:Y:S01]  /*8360*/  ISETP.GE.AND P2, PT, R78.reuse, R79, PT ;  /* 0x0000004f4e00720c */ /* 0x040fe20003f46270 */
[----:B------:R-:W-:Y:S02]  /*8370*/  ULDC.64 UR8, c[0x0][0xb80] ;  /* 0x0002e00000087ab9 */ /* 0x000fe40000000a00 */
[----:B------:R-:W-:Y:S01]  /*8380*/  VIADD R0, R78, 0x20 ;  /* 0x000000204e007836 */ /* 0x000fe20000000000 */
[----:B------:R-:W-:Y:S01]  /*8390*/  LEA R6, P3, R4, UR8, 0x1 ;  /* 0x0000000804067c11 */ /* 0x000fe2000f8608ff */
[----:B------:R-:W-:-:S02]  /*83a0*/  IMAD.IADD R3, R5, 0x1, R3 ;  /* 0x0000000105037824 */ /* 0x000fc400078e0203 */
[----:B------:R-:W-:Y:S01]  /*83b0*/  VIADD R156, R156, 0x32420 ;  /* 0x000324209c9c7836 */ /* 0x000fe20000000000 */
[-C--:B------:R-:W-:Y:S01]  /*83c0*/  ISETP.GE.AND P1, PT, R0, R79.reuse, PT ;  /* 0x0000004f0000720c */ /* 0x080fe20003f26270 */
[----:B------:R-:W-:Y:S01]  /*83d0*/  VIADD R0, R78, 0x40 ;  /* 0x000000404e007836 */ /* 0x000fe20000000000 */
[----:B------:R-:W-:Y:S02]  /*83e0*/  LEA.HI.X R3, R4, UR9, R3, 0x1, P3 ;  /* 0x0000000904037c11 */ /* 0x000fe400098f0c03 */
[----:B------:R-:W-:Y:S01]  /*83f0*/  PRMT R156, RZ, 0x654, R156 ;  /* 0x00000654ff9c7816 */ /* 0x000fe2000000009c */
[----:B0-----:R0:W1:Y:S01]  /*8400*/  SHFL.IDX PT, R76, R6, RZ, 0x181f ;  /* 0x00181fff064c7589 */ /* 0x00106200000e0000 */
[----:B------:R-:W-:Y:S01]  /*8410*/  ISETP.GE.AND P0, PT, R0, R79, PT ;  /* 0x0000004f0000720c */ /* 0x000fe20003f06270 */
[----:B------:R-:W-:Y:S01]  /*8420*/  BSSY B1, `(.L_x_10166) ;  /* 0x0000016000017945 */ /* 0x000fe20003800000 */
[----:B------:R0:W-:Y:S01]  /*8430*/  SYNCS.ARRIVE.TRANS64.RED.A1T0 RZ, [R156+URZ], RZ ;  /* 0x000000ff9cff79a7 */ /* 0x0001e2000810043f */
[----:B------:R0:W2:Y:S01]  /*8440*/  SHFL.IDX PT, R0, R3, RZ, 0x181f ;  /* 0x00181fff03007589 */ /* 0x0000a200000e0000 */
[----:B------:R-:W-:Y:S01]  /*8450*/  SHF.R.S32.HI R80, RZ, 0x1f, R2 ;  /* 0x0000001fff507819 */ /* 0x000fe20000011402 */
[----:B------:R-:W-:Y:S08]  /*8460*/  @P2 BRA `(.L_x_10167) ;  /* 0x0000000000442947 */ /* 0x000ff00003800000 */
        /* <DEDUP_REMOVED lines=17> */
.L_x_10167:
[----:B------:R-:W-:Y:S05]  /*8580*/  BSYNC B1 ;  /* 0x0000000000017941 */ /* 0x000fea0003800000 */
.L_x_10166:
[----:B--2---:R2:W4:Y:S01]  /*8590*/  SHFL.IDX PT, R0, R3, 0x1, 0x181f ;  /* 0x00381f0003007f89 */ /* 0x00452200000e0000 */
[----:B------:R-:W-:Y:S03]  /*85a0*/  BSSY B1, `(.L_x_10168) ;  /* 0x0000014000017945 */ /* 0x000fe60003800000 */
[----:B---3-5:R2:W3:Y:S01]  /*85b0*/  SHFL.IDX PT, R28, R6, 0x1, 0x181f ;  /* 0x00381f00061c7f89 */ /* 0x0284e200000e0000 */
[----:B------:R-:W-:Y:S05]  /*85c0*/  @P1 BRA `(.L_x_10169) ;  /* 0x0000000000441947 */ /* 0x000fea0003800000 */
[----:B------:R-:W-:Y:S02]  /*85d0*/  ULDC UR4, c[0x0][0xbc8] ;  /* 0x0002f20000047ab9 */ /* 0x000fe40000000800 */
[----:B------:R-:W-:Y:S02]  /*85e0*/  ISETP.GE.AND P4, PT, R2, UR4, PT ;  /* 0x0000000402007c0c */ /* 0x000fe4000bf86270 */
[----:B------:R-:W-:Y:S02]  /*85f0*/  ISETP.GE.AND P3, PT, R212, UR4, PT ;  /* 0x00000004d4007c0c */ /* 0x000fe4000bf66270 */
[----:B------:R-:W-:Y:S02]  /*8600*/  ISETP.GE.AND P2, PT, R211, UR4, PT ;  /* 0x00000004d3007c0c */ /* 0x000fe4000bf46270 */
[----:B------:R-:W-:-:S07]  /*8610*/  ISETP.GE.AND P1, PT, R213, UR4, PT ;  /* 0x00000004d5007c0c */ /* 0x000fce000bf26270 */
[-C--:B---3--:R-:W-:Y:S02]  /*8620*/  @!P4 LEA R4, P6, R2, R28.reuse, 0x1 ;  /* 0x0000001c0204c211 */ /* 0x088fe400078c08ff */
[----:B------:R-:W-:Y:S02]  /*8630*/  @!P3 LEA R12, P5, R212, R28, 0x1 ;  /* 0x0000001cd40cb211 */ /* 0x000fe400078a08ff */
        /* <DEDUP_REMOVED lines=10> */
.L_x_10169:
[----:B------:R-:W-:Y:S05]  /*86e0*/  BSYNC B1 ;  /* 0x0000000000017941 */ /* 0x000fea0003800000 */
.L_x_10168:
        /* <DEDUP_REMOVED lines=10> */
[-C--:B------:R-:W-:Y:S02]  /*8790*/  @!P2 LEA R8, P5, R212, R12.reuse, 0x1 ;  /* 0x0000000cd408a211 */ /* 0x080fe400078a08ff */
        /* <DEDUP_REMOVED lines=10> */
.L_x_10171:
[----:B------:R-:W-:Y:S05]  /*8840*/  BSYNC B1 ;  /* 0x0000000000017941 */ /* 0x000fea0003800000 */
.L_x_10170:
[----:B0-----:R-:W-:Y:S01]  /*8850*/  VIADD R0, R78, 0x60 ;  /* 0x000000604e007836 */ /* 0x001fe20000000000 */
[----:B---3--:R0:W3:Y:S04]  /*8860*/  SHFL.IDX PT, R12, R3, 0x3, 0x181f ;  /* 0x00781f00030c7f89 */ /* 0x0080e800000e0000 */
[----:B------:R-:W-:Y:S01]  /*8870*/  ISETP.GE.AND P0, PT, R0, R79, PT ;  /* 0x0000004f0000720c */ /* 0x000fe20003f06270 */
[----:B--2-4-:R-:W2:-:S12]  /*8880*/  SHFL.IDX PT, R6, R6, 0x3, 0x181f ;  /* 0x00781f0006067f89 */ /* 0x014e9800000e0000 */
[----:B0-----:R-:W-:Y:S05]  /*8890*/  @P0 BRA `(.L_x_10172) ;  /* 0x0000000c00e40947 */ /* 0x001fea0003800000 */
[----:B------:R-:W-:Y:S02]  /*88a0*/  ULDC UR4, c[0x0][0xbc8] ;  /* 0x0002f20000047ab9 */ /* 0x000fe40000000800 */
[----:B------:R-:W-:Y:S02]  /*88b0*/  ISETP.GE.AND P3, PT, R2, UR4, PT ;  /* 0x0000000402007c0c */ /* 0x000fe4000bf66270 */
[----:B------:R-:W-:Y:S02]  /*88c0*/  ISETP.GE.AND P4, PT, R212, UR4, PT ;  /* 0x00000004d4007c0c */ /* 0x000fe4000bf86270 */
[----:B------:R-:W-:-:S09]  /*88d0*/  ISETP.GE.AND P5, PT, R211, UR4, PT ;  /* 0x00000004d3007c0c */ /* 0x000fd2000bfa6270 */
[-C--:B--2---:R-:W-:Y:S02]  /*88e0*/  @!P3 LEA R4, P0, R2, R6.reuse, 0x1 ;  /* 0x000000060204b211 */ /* 0x084fe400078008ff */
[-C--:B------:R-:W-:Y:S02]  /*88f0*/  @!P4 LEA R8, P1, R212, R6.reuse, 0x1 ;  /* 0x00000006d408c211 */ /* 0x080fe400078208ff */
[C---:B------:R-:W-:Y:S02]  /*8900*/  @!P5 LEA R10, P2, R211.reuse, R6, 0x1 ;  /* 0x00000006d30ad211 */ /* 0x040fe400078408ff */
        /* <DEDUP_REMOVED lines=12> */
.L_x_10164:
[----:B------:R-:W-:Y:S01]  /*89d0*/  R2UR UR4, R218 ;  /* 0x00000000da0472ca */ /* 0x000fe200000e0000 */
[----:B------:R-:W-:Y:S01]  /*89e0*/  ULDC.64 UR10, c[0x0][0xd00] ;  /* 0x00034000000a7ab9 */ /* 0x000fe20000000a00 */
[----:B------:R-:W-:Y:S01]  /*89f0*/  USHF.L.U32 UR8, UR61, 0x2, URZ ;  /* 0x000000023d087899 */ /* 0x000fe2000800063f */
[----:B------:R-:W0:Y:S01]  /*8a00*/  LDC R13, c[0x0][0xce8] ;  /* 0x00033a00ff0d7b82 */ /* 0x000e220000000800 */
[----:B------:R-:W-:Y:S01]  /*8a10*/  UISETP.NE.U32.AND UP0, UPT, UR10, URZ, UPT ;  /* 0x0000003f0a00728c */ /* 0x000fe2000bf05070 */
[----:B------:R-:W-:-:S03]  /*8a20*/  R2UR UR12, R216 ;  /* 0x00000000d80c72ca */ /* 0x000fc600000e0000 */
[----:B------:R-:W-:-:S05]  /*8a30*/  UISETP.NE.AND.EX UP0, UPT, UR11, URZ, UPT, UP0 ;  /* 0x0000003f0b00728c */ /* 0x000fca000bf05300 */
[----:B------:R-:W-:Y:S01]  /*8a40*/  USHF.L.U64.HI UR9, UR61, 0x2, UR4 ;  /* 0x000000023d097899 */ /* 0x000fe20008010204 */
[----:B------:R-:W-:Y:S01]  /*8a50*/  PLOP3.LUT P2, PT, PT, PT, UP0, 0x80, 0x0 ;  /* 0x000000000000781c */ /* 0x000fe20003f4f008 */
[----:B------:R-:W-:-:S04]  /*8a60*/  UIADD3 UR4, UP1, UR8, UR10, URZ ;  /* 0x0000000a08047290 */ /* 0x000fc8000ff3e03f */
[----:B------:R-:W-:Y:S02]  /*8a70*/  UIADD3.X UR7, UR9, UR11, URZ, UP1, !UPT ;  /* 0x0000000b09077290 */ /* 0x000fe40008ffe43f */
[----:B------:R-:W-:Y:S01]  /*8a80*/  MOV R4, UR4 ;  /* 0x0000000400047c02 */ /* 0x000fe20008000f00 */
[----:B------:R-:W-:Y:S02]  /*8a90*/  ULDC.64 UR10, c[0x0][0xd08] ;  /* 0x00034200000a7ab9 */ /* 0x000fe40000000a00 */
[----:B------:R-:W-:Y:S01]  /*8aa0*/  UISETP.NE.U32.AND UP1, UPT, UR10, URZ, UPT ;  /* 0x0000003f0a00728c */ /* 0x000fe2000bf25070 */
[----:B------:R-:W-:-:S03]  /*8ab0*/  IMAD.U32 R5, RZ, RZ, UR7 ;  /* 0x00000007ff057e24 */ /* 0x000fc6000f8e00ff */
[----:B------:R-:W-:Y:S02]  /*8ac0*/  UISETP.NE.AND.EX UP1, UPT, UR11, URZ, UPT, UP1 ;  /* 0x0000003f0b00728c */ /* 0x000fe4000bf25310 */
[----:B------:R-:W2:Y:S01]  /*8ad0*/  @P2 LDG.E R3, desc[UR36][R4.64] ;  /* 0x0000002404032981 */ /* 0x000ea2000c1e1900 */
[----:B------:R-:W-:Y:S02]  /*8ae0*/  ULDC UR4, c[0x0][0xb88] ;  /* 0x0002e20000047ab9 */ /* 0x000fe40000000800 */
[----:B------:R-:W-:Y:S01]  /*8af0*/  IMAD.U32 R0, RZ, RZ, UR4 ;  /* 0x00000004ff007e24 */ /* 0x000fe2000f8e00ff */
[----:B------:R-:W-:-:S05]  /*8b00*/  PLOP3.LUT P3, PT, PT, PT, UP1, 0x80, 0x0 ;  /* 0x000000000000781c */ /* 0x000fca0003f6f018 */
        /* <DEDUP_REMOVED lines=8> */
[----:B------:R-:W0:Y:S10]  /*8b90*/  S2R R6, SR_TID.X ;  /* 0x0000000000067919 */ /* 0x000e340000002100 */
[----:B------:R-:W3:Y:S01]  /*8ba0*/  @P0 LDC R11, c[0x0][0xcec] ;  /* 0x00033b00ff0b0b82 */ /* 0x000ee20000000800 */
[----:B0-----:R-:W-:-:S05]  /*8bb0*/  VIADD R6, R6, 0xffffff80 ;  /* 0xffffff8006067836 */ /* 0x001fca0000000000 */
[----:B------:R-:W-:Y:S02]  /*8bc0*/  ISETP.GE.AND P1, PT, R6, 0x80, PT ;  /* 0x000000800600780c */ /* 0x000fe40003f26270 */
[----:B--2---:R-:W-:-:S13]  /*8bd0*/  @P2 R2UR UR4, R3 ;  /* 0x00000000030422ca */ /* 0x004fda00000e0000 */
[----:B------:R-:W-:Y:S01]  /*8be0*/  USHF.R.S32.HI UR10, URZ, 0x1f, UR4 ;  /* 0x0000001f3f0a7899 */ /* 0x000fe20008011404 */
[----:B-1-3--:R-:W-:Y:S11]  /*8bf0*/  @P3 BRA `(.L_x_10173) ;  /* 0x0000000000103947 */ /* 0x00aff60003800000 */
[----:B------:R-:W-:Y:S05]  /*8c00*/  @!P2 BRA `(.L_x_10173) ;  /* 0x00000000000ca947 */ /* 0x000fea0003800000 */
[----:B------:R-:W2:Y:S04]  /*8c10*/  LDG.E R3, desc[UR36][R4.64] ;  /* 0x0000002404037981 */ /* 0x000ea8000c1e1900 */
[----:B-----5:R-:W2:Y:S02]  /*8c20*/  LDG.E R0, desc[UR36][R4.64+0x4] ;  /* 0x0000042404007981 */ /* 0x020ea4000c1e1900 */
[----:B--2---:R-:W-:-:S07]  /*8c30*/  IMAD.IADD R0, R0, 0x1, -R3 ;  /* 0x0000000100007824 */ /* 0x004fce00078e0a03 */
.L_x_10173:
[----:B------:R-:W-:Y:S01]  /*8c40*/  R2UR UR7, R218 ;  /* 0x00000000da0772ca */ /* 0x000fe200000e0000 */
[----:B------:R-:W-:Y:S01]  /*8c50*/  USEL UR61, UR61, URZ, !UP0 ;  /* 0x0000003f3d3d7287 */ /* 0x000fe2000c000000 */
[----:B------:R-:W-:Y:S11]  /*8c60*/  BSSY B1, `(.L_x_10174) ;  /* 0x000002f000017945 */ /* 0x000ff60003800000 */
[----:B------:R-:W-:Y:S01]  /*8c70*/  USEL UR12, UR7, URZ, !UP0 ;  /* 0x0000003f070c7287 */ /* 0x000fe2000c000000 */
[----:B------:R-:W-:Y:S11]  /*8c80*/  @P1 BRA `(.L_x_10175) ;  /* 0x0000000000b01947 */ /* 0x000ff60003800000 */
[----:B------:R-:W0:Y:S01]  /*8c90*/  S2R R4, SR_TID.X ;  /* 0x0000000000047919 */ /* 0x000e220000002100 */
[----:B------:R-:W1:Y:S01]  /*8ca0*/  LDC R6, c[0x0][0xce8] ;  /* 0x00033a00ff067b82 */ /* 0x000e620000000800 */
[----:B------:R-:W-:-:S13]  /*8cb0*/  R2UR UR7, R215 ;  /* 0x00000000d70772ca */ /* 0x000fda00000e0000 */
        /* <DEDUP_REMOVED lines=8> */
[----:B------:R-:W-:Y:S01]  /*8d40*/  R2UR UR13, R216 ;  /* 0x00000000d80d72ca */ /* 0x000fe200000e0000 */
[----:B------:R-:W-:Y:S01]  /*8d50*/  UIMAD UR7, UR11, UR14, URZ ;  /* 0x0000000e0b0772a4 */ /* 0x000fe2000f8e023f */
[----:B------:R-:W-:Y:S01]  /*8d60*/  UMOV UR8, UR4 ;  /* 0x0000000400087c82 */ /* 0x000fe20008000000 */
[----:B------:R-:W-:-:S08]  /*8d70*/  UMOV UR9, UR10 ;  /* 0x0000000a00097c82 */ /* 0x000fd00008000000 */
[----:B------:R-:W0:Y:S02]  /*8d80*/  @P1 LDC R4, c[0x0][0xcec] ;  /* 0x00033b00ff041b82 */ /* 0x000e240000000800 */
[----:B------:R-:W-:Y:S02]  /*8d90*/  UIMAD.WIDE.U32 UR8, UR13, UR14, UR8 ;  /* 0x0000000e0d0872a5 */ /* 0x000fe4000f8e0008 */
[----:B------:R-:W-:-:S03]  /*8da0*/  UIMAD UR7, UR13, UR15, UR7 ;  /* 0x0000000f0d0772a4 */ /* 0x000fc6000f8e0207 */
[----:B------:R-:W-:Y:S01]  /*8db0*/  ULDC.64 UR14, c[0x0][0xc98] ;  /* 0x00032600000e7ab9 */ /* 0x000fe20000000a00 */
[----:B------:R-:W1:Y:S01]  /*8dc0*/  @P1 LDC R8, c[0x0][0xcf0] ;  /* 0x00033c00ff081b82 */ /* 0x000e620000000800 */
[----:B------:R-:W-:Y:S02]  /*8dd0*/  UIADD3 UR9, UR9, UR7, URZ ;  /* 0x0000000709097290 */ /* 0x000fe4000fffe03f */
[----:B------:R-:W-:Y:S02]  /*8de0*/  UIMAD UR7, UR12, UR14, URZ ;  /* 0x0000000e0c0772a4 */ /* 0x000fe4000f8e023f */
[----:B------:R-:W-:Y:S02]  /*8df0*/  UIMAD.WIDE.U32 UR8, UR61, UR14, UR8 ;  /* 0x0000000e3d0872a5 */ /* 0x000fe4000f8e0008 */
[----:B------:R-:W-:-:S03]  /*8e00*/  UIMAD UR7, UR61, UR15, UR7 ;  /* 0x0000000f3d0772a4 */ /* 0x000fc6000f8e0207 */
        /* <DEDUP_REMOVED lines=20> */
.L_x_10175:
[----:B------:R-:W-:Y:S05]  /*8f50*/  BSYNC B1 ;  /* 0x0000000000017941 */ /* 0x000fea0003800000 */
.L_x_10174:
[----:B------:R-:W-:Y:S01]  /*8f60*/  R2UR UR13, R215 ;  /* 0x00000000d70d72ca */ /* 0x000fe200000e0000 */
[----:B------:R-:W1:Y:S01]  /*8f70*/  @P0 LDC R5, c[0x0][0xcf0] ;  /* 0x00033c00ff050b82 */ /* 0x000e620000000800 */
[----:B------:R-:W-:Y:S01]  /*8f80*/  ULDC.64 UR14, c[0x0][0xba0] ;  /* 0x0002e800000e7ab9 */ /* 0x000fe20000000a00 */
[----:B------:R-:W-:Y:S01]  /*8f90*/  R2UR UR16, R216 ;  /* 0x00000000d81072ca */ /* 0x000fe200000e0000 */
[----:B------:R-:W-:Y:S01]  /*8fa0*/  UIMAD UR7, UR10, UR14, URZ ;  /* 0x0000000e0a0772a4 */ /* 0x000fe2000f8e023f */
[----:B0-----:R-:W-:Y:S01]  /*8fb0*/  IMAD R3, R214, 0x20, R217 ;  /* 0x00000020d6037824 */ /* 0x001fe200078e02d9 */
[----:B------:R-:W-:Y:S01]  /*8fc0*/  UIMAD.WIDE.U32 UR8, UR4, UR14, URZ ;  /* 0x0000000e040872a5 */ /* 0x000fe2000f8e003f */
[----:B------:R-:W-:Y:S01]  /*8fd0*/  BSSY B1, `(.L_x_10176) ;  /* 0x0000043000017945 */ /* 0x000fe20003800000 */
[----:B------:R-:W-:Y:S01]  /*8fe0*/  UIMAD UR7, UR4, UR15, UR7 ;  /* 0x0000000f040772a4 */ /* 0x000fe2000f8e0207 */
[----:B------:R-:W-:Y:S02]  /*8ff0*/  SHF.R.S32.HI R18, RZ, 0x1f, R2 ;  /* 0x0000001fff127819 */ /* 0x000fe40000011402 */
[----:B------:R-:W-:Y:S01]  /*9000*/  ULDC.64 UR14, c[0x0][0xbe8] ;  /* 0x0002fa00000e7ab9 */ /* 0x000fe20000000a00 */
[----:B------:R-:W-:Y:S01]  /*9010*/  UIADD3 UR9, UR9, UR7, URZ ;  /* 0x0000000709097290 */ /* 0x000fe2000fffe03f */
[----:B------:R-:W-:Y:S01]  /*9020*/  IMAD.U32 R8, RZ, RZ, UR13 ;  /* 0x0000000dff087e24 */ /* 0x000fe2000f8e00ff */
[----:B------:R-:W-:Y:S01]  /*9030*/  UIMAD UR4, UR11, UR14, URZ ;  /* 0x0000000e0b0472a4 */ /* 0x000fe2000f8e023f */
[----:B------:R-:W-:Y:S01]  /*9040*/  IMAD.U32 R10, RZ, RZ, UR13 ;  /* 0x0000000dff0a7e24 */ /* 0x000fe2000f8e00ff */
[----:B------:R-:W-:-:S02]  /*9050*/  UIMAD.WIDE.U32 UR8, UR16, UR14, UR8 ;  /* 0x0000000e100872a5 */ /* 0x000fc4000f8e0008 */
[----:B------:R-:W-:Y:S01]  /*9060*/  LEA R8, R8, R3, 0x7 ;  /* 0x0000000308087211 */ /* 0x000fe200078e38ff */
[----:B------:R-:W-:Y:S01]  /*9070*/  UIMAD UR4, UR16, UR15, UR4 ;  /* 0x0000000f100472a4 */ /* 0x000fe2000f8e0204 */
[----:B------:R-:W-:Y:S01]  /*9080*/  IMAD R10, R10, 0x80, R217 ;  /* 0x000000800a0a7824 */ /* 0x000fe200078e02d9 */
[----:B------:R-:W-:Y:S02]  /*9090*/  ULDC.64 UR10, c[0x0][0xbf0] ;  /* 0x0002fc00000a7ab9 */ /* 0x000fe40000000a00 */
[----:B------:R-:W-:Y:S01]  /*90a0*/  @P0 IMAD.HI.U32 R4, R8, R11, RZ ;  /* 0x0000000b08040227 */ /* 0x000fe200078e00ff */
[----:B------:R-:W-:Y:S02]  /*90b0*/  UIADD3 UR9, UR9, UR4, URZ ;  /* 0x0000000409097290 */ /* 0x000fe4000fffe03f */
[----:B------:R-:W-:Y:S01]  /*90c0*/  UIMAD UR4, UR12, UR10, URZ ;  /* 0x0000000a0c0472a4 */ /* 0x000fe2000f8e023f */
[----:B------:R-:W-:Y:S01]  /*90d0*/  IMAD.MOV.U32 R3, RZ, RZ, R8 ;  /* 0x000000ffff037224 */ /* 0x000fe200078e0008 */
[----:B-1----:R-:W-:Y:S01]  /*90e0*/  @P0 SHF.R.U32.HI R3, RZ, R5, R4 ;  /* 0x00000005ff030219 */ /* 0x002fe20000011604 */
[----:B------:R-:W-:-:S02]  /*90f0*/  UIMAD.WIDE.U32 UR8, UR61, UR10, UR8 ;  /* 0x0000000a3d0872a5 */ /* 0x000fc4000f8e0008 */
[----:B------:R-:W-:Y:S01]  /*9100*/  UIMAD UR4, UR61, UR11, UR4 ;  /* 0x0000000b3d0472a4 */ /* 0x000fe2000f8e0204 */
[--C-:B------:R-:W-:Y:S01]  /*9110*/  SHF.R.S32.HI R4, RZ, 0x1f, R3.reuse ;  /* 0x0000001fff047819 */ /* 0x100fe20000011403 */
[----:B------:R-:W-:Y:S01]  /*9120*/  IMAD.MOV R9, RZ, RZ, -R3 ;  /* 0x000000ffff097224 */ /* 0x000fe200078e0a03 */
[----:B------:R-:W-:Y:S01]  /*9130*/  ULDC.64 UR10, c[0x0][0xbe0] ;  /* 0x0002f800000a7ab9 */ /* 0x000fe20000000a00 */
[----:B------:R-:W-:Y:S02]  /*9140*/  UIADD3 UR4, UR9, UR4, URZ ;  /* 0x0000000409047290 */ /* 0x000fe4000fffe03f */
[----:B------:R-:W-:Y:S02]  /*9150*/  IMAD.U32 R5, RZ, RZ, UR9 ;  /* 0x00000009ff057e24 */ /* 0x000fe4000f8e00ff */
[----:B------:R-:W-:Y:S02]  /*9160*/  IMAD R6, R4, UR10, RZ ;  /* 0x0000000a04067c24 */ /* 0x000fe4000f8e02ff */
[----:B------:R-:W-:Y:S01]  /*9170*/  IMAD.U32 R4, RZ, RZ, UR8 ;  /* 0x00000008ff047e24 */ /* 0x000fe2000f8e00ff */
[----:B------:R-:W-:Y:S01]  /*9180*/  ULDC.64 UR8, c[0x0][0xbd8] ;  /* 0x0002f60000087ab9 */ /* 0x000fe20000000a00 */
[----:B------:R-:W-:-:S02]  /*9190*/  IMAD.U32 R5, RZ, RZ, UR4 ;  /* 0x00000004ff057e24 */ /* 0x000fc4000f8e00ff */
[----:B------:R-:W-:Y:S02]  /*91a0*/  IMAD R9, R13, R9, R8 ;  /* 0x000000090d097224 */ /* 0x000fe400078e0208 */
[C---:B------:R-:W-:Y:S02]  /*91b0*/  IMAD R11, R3.reuse, UR11, R6 ;  /* 0x0000000b030b7c24 */ /* 0x040fe4000f8e0206 */
[----:B------:R-:W-:Y:S01]  /*91c0*/  IMAD.WIDE.U32 R4, R3, UR10, R4 ;  /* 0x0000000a03047c25 */ /* 0x000fe2000f8e0004 */
[----:B------:R-:W-:-:S03]  /*91d0*/  SHF.R.S32.HI R3, RZ, 0x1f, R9 ;  /* 0x0000001fff037819 */ /* 0x000fc60000011409 */
[----:B------:R-:W-:Y:S02]  /*91e0*/  IMAD.IADD R5, R5, 0x1, R11 ;  /* 0x0000000105057824 */ /* 0x000fe400078e020b */
[----:B------:R-:W-:Y:S02]  /*91f0*/  IMAD R6, R3, UR8, RZ ;  /* 0x0000000803067c24 */ /* 0x000fe4000f8e02ff */
[----:B-----5:R-:W-:Y:S02]  /*9200*/  IMAD R13, R0, R13, RZ ;  /* 0x0000000d000d7224 */ /* 0x020fe400078e02ff */
        /* <DEDUP_REMOVED lines=10> */
[----:B------:R0:W1:Y:S02]  /*92b0*/  SHFL.IDX PT, R4, R6, RZ, 0x181f ;  /* 0x00181fff06047589 */ /* 0x00006400000e0000 */
[----:B------:R-:W-:Y:S02]  /*92c0*/  ISETP.GE.AND P0, PT, R0, R13, PT ;  /* 0x0000000d0000720c */ /* 0x000fe40003f06270 */
[----:B------:R0:W2:Y:S01]  /*92d0*/  SHFL.IDX PT, R0, R3, RZ, 0x181f ;  /* 0x00181fff03007589 */ /* 0x0000a200000e0000 */
[----:B------:R-:W-:Y:S10]  /*92e0*/  @P2 BRA `(.L_x_10177) ;  /* 0x0000000000442947 */ /* 0x000ff40003800000 */
        /* <DEDUP_REMOVED lines=17> */
.L_x_10177:
[----:B------:R-:W-:Y:S05]  /*9400*/  BSYNC B1 ;  /* 0x0000000000017941 */ /* 0x000fea0003800000 */
.L_x_10176:
[----:B--2---:R2:W4:Y:S01]  /*9410*/  SHFL.IDX PT, R0, R3, 0x1, 0x181f ;  /* 0x00381f0003007f89 */ /* 0x00452200000e0000 */
[----:B------:R-:W-:Y:S03]  /*9420*/  BSSY B1, `(.L_x_10178) ;  /* 0x0000014000017945 */ /* 0x000fe60003800000 */
[----:B-1-3--:R2:W1:Y:S01]  /*9430*/  SHFL.IDX PT, R4, R6, 0x1, 0x181f ;  /* 0x00381f0006047f89 */ /* 0x00a46200000e0000 */
[----:B------:R-:W-:Y:S05]  /*9440*/  @P1 BRA `(.L_x_10179) ;  /* 0x0000000000441947 */ /* 0x000fea0003800000 */
[----:B------:R-:W-:Y:S02]  /*9450*/  ULDC UR4, c[0x0][0xbc8] ;  /* 0x0002f20000047ab9 */ /* 0x000fe40000000800 */
[----:B------:R-:W-:Y:S02]  /*9460*/  ISETP.GE.AND P4, PT, R2, UR4, PT ;  /* 0x0000000402007c0c */ /* 0x000fe4000bf86270 */
[----:B------:R-:W-:Y:S02]  /*9470*/  ISETP.GE.AND P3, PT, R212, UR4, PT ;  /* 0x00000004d4007c0c */ /* 0x000fe4000bf66270 */
[----:B------:R-:W-:Y:S02]  /*9480*/  ISETP.GE.AND P2, PT, R211, UR4, PT ;  /* 0x00000004d3007c0c */ /* 0x000fe4000bf46270 */
[----:B------:R-:W-:-:S07]  /*9490*/  ISETP.GE.AND P1, PT, R213, UR4, PT ;  /* 0x00000004d5007c0c */ /* 0x000fce000bf26270 */
[-C--:B-1----:R-:W-:Y:S02]  /*94a0*/  @!P4 LEA R8, P6, R2, R4.reuse, 0x1 ;  /* 0x000000040208c211 */ /* 0x082fe400078c08ff */
[----:B------:R-:W-:Y:S02]  /*94b0*/  @!P3 LEA R14, P5, R212, R4, 0x1 ;  /* 0x00000004d40eb211 */ /* 0x000fe400078a08ff */
[----:B----4-:R-:W-:Y:S02]  /*94c0*/  @!P4 LEA.HI.X R9, R2, R0, R18, 0x1, P6 ;  /* 0x000000000209c211 */ /* 0x010fe400030f0c12 */
        /* <DEDUP_REMOVED lines=9> */
.L_x_10179:
[----:B------:R-:W-:Y:S05]  /*9560*/  BSYNC B1 ;  /* 0x0000000000017941 */ /* 0x000fea0003800000 */
.L_x_10178:
[----:B----4-:R4:W0:Y:S01]  /*9570*/  SHFL.IDX PT, R0, R3, 0x2, 0x181f ;  /* 0x00581f0003007f89 */ /* 0x01082200000e0000 */
        /* <DEDUP_REMOVED lines=9> */
[-C--:B------:R-:W-:Y:S02]  /*9610*/  @!P2 LEA R14, P5, R212, R4.reuse, 0x1 ;  /* 0x00000004d40ea211 */ /* 0x080fe400078a08ff */
        /* <DEDUP_REMOVED lines=10> */
.L_x_10181:
[----:B------:R-:W-:Y:S05]  /*96c0*/  BSYNC B1 ;  /* 0x0000000000017941 */ /* 0x000fea0003800000 */
.L_x_10180:
[----:B0-----:R-:W-:Y:S01]  /*96d0*/  VIADD R0, R10, 0x60 ;  /* 0x000000600a007836 */ /* 0x001fe20000000000 */
[----:B---3--:R0:W3:Y:S04]  /*96e0*/  SHFL.IDX PT, R8, R3, 0x3, 0x181f ;  /* 0x00781f0003087f89 */ /* 0x0080e800000e0000 */
[----:B------:R-:W-:Y:S01]  /*96f0*/  ISETP.GE.AND P0, PT, R0, R13, PT ;  /* 0x0000000d0000720c */ /* 0x000fe20003f06270 */
[----:B-1----:R0:W1:-:S12]  /*9700*/  SHFL.IDX PT, R4, R6, 0x3, 0x181f ;  /* 0x00781f0006047f89 */ /* 0x00205800000e0000 */
[----:B0-----:R-:W-:Y:S05]  /*9710*/  @P0 BRA `(.L_x_10172) ;  /* 0x0000000000440947 */ /* 0x001fea0003800000 */
        /* <DEDUP_REMOVED lines=8> */
[----:B---3--:R-:W-:Y:S02]  /*97a0*/  @!P3 LEA.HI.X R11, R2, R8, R18, 0x1, P6 ;  /* 0x00000008020bb211 */ /* 0x008fe400030f0c12 */
        /* <DEDUP_REMOVED lines=8> */
.L_x_10172:
[----:B------:R-:W-:Y:S05]  /*9830*/  BSYNC B0 ;  /* 0x0000000000007941 */ /* 0x000fea0003800000 */
.L_x_10163:
[----:B------:R-:W-:Y:S02]  /*9840*/  ULDC UR4, c[0x0][0xd3c] ;  /* 0x00034f0000047ab9 */ /* 0x000fe40000000800 */
[----:B------:R-:W-:-:S13]  /*9850*/  ISETP.GE.AND P0, PT, R7, UR4, PT ;  /* 0x0000000407007c0c */ /* 0x000fda000bf06270 */
[----:B------:R-:W-:Y:S05]  /*9860*/  @!P0 BRA `(.L_x_10182) ;  /* 0xffffff7400688947 */ /* 0x000fea000383ffff */
[----:B------:R-:W-:Y:S05]  /*9870*/  EXIT ;  /* 0x000000000000794d */ /* 0x000fea0003800000 */
.L_x_10134:
        /* <DEDUP_REMOVED lines=16> */
.L_x_10183:
        /* <DEDUP_REMOVED lines=40> */
.L_x_10189:
        /* <DEDUP_REMOVED lines=12> */
.L_x_10188:
[----:B------:R-:W-:Y:S05]  /*9cc0*/  BSYNC B0 ;  /* 0x0000000000007941 */ /* 0x000fea0003800000 */
.L_x_10187:
        /* <DEDUP_REMOVED lines=21> */
.L_x_10185:
        /* <DEDUP_REMOVED lines=15> */
.L_x_10190:
[----:B---3--:R-:W-:Y:S01]  /*9f10*/  IMAD R16, R16, UR5, R8 ;  /* 0x0000000510107c24 */ /* 0x008fe2000f8e0208 */
[----:B0-----:R-:W-:Y:S01]  /*9f20*/  IABS R2, R10 ;  /* 0x0000000a00027213 */ /* 0x001fe20000000000 */
[----:B------:R-:W-:Y:S01]  /*9f30*/  VIADD R19, R19, UR4 ;  /* 0x0000000413137c36 */ /* 0x000fe20008000000 */
[----:B-1----:R-:W-:Y:S02]  /*9f40*/  IADD3 R0, RZ, -R3, RZ ;  /* 0x80000003ff007210 */ /* 0x002fe40007ffe0ff */
        /* <DEDUP_REMOVED lines=24> */
.L_x_10186:
[----:B------:R-:W-:Y:S01]  /*a0d0*/  ULDC UR4, c[0x0][0xd3c] ;  /* 0x00034f0000047ab9 */ /* 0x000fe20000000800 */
[----:B------:R-:W-:Y:S02]  /*a0e0*/  IMAD.MOV.U32 R17, RZ, RZ, RZ ;  /* 0x000000ffff117224 */ /* 0x000fe400078e00ff */
[----:B------:R-:W-:Y:S02]  /*a0f0*/  IMAD.U32 R16, RZ, RZ, UR6 ;  /* 0x00000006ff107e24 */ /* 0x000fe4000f8e00ff */
[----:B------:R-:W-:Y:S02]  /*a100*/  IMAD.MOV.U32 R18, RZ, RZ, RZ ;  /* 0x000000ffff127224 */ /* 0x000fe400078e00ff */
[----:B------:R-:W-:-:S07]  /*a110*/  IMAD.U32 R19, RZ, RZ, UR4 ;  /* 0x00000004ff137e24 */ /* 0x000fce000f8e00ff */
.L_x_10191:
[----:B------:R-:W-:-:S13]  /*a120*/  ISETP.NE.AND P0, PT, R5, RZ, PT ;  /* 0x000000ff0500720c */ /* 0x000fda0003f05270 */
[----:B------:R-:W0:Y:S01]  /*a130*/  @!P0 S2R R3, SR_CgaCtaId ;  /* 0x0000000000038919 */ /* 0x000e220000008800 */
[----:B------:R-:W-:-:S04]  /*a140*/  @!P0 MOV R0, 0x400 ;  /* 0x0000040000008802 */ /* 0x000fc80000000f00 */
[----:B0-----:R-:W-:-:S05]  /*a150*/  @!P0 LEA R0, R3, R0, 0x18 ;  /* 0x0000000003008211 */ /* 0x001fca00078ec0ff */
[----:B------:R1:W-:Y:S01]  /*a160*/  @!P0 STS.128 [R0+0x324d0], R16 ;  /* 0x0324d01000008388 */ /* 0x0003e20000000c00 */
[----:B------:R-:W-:Y:S06]  /*a170*/  BAR.ARV 0x5, 0x180 ;  /* 0x0146000000007b1d */ /* 0x000fec0000002000 */
.L_x_10184:
[----:B------:R2:W-:Y:S01]  /*a180*/  STL [R1+0x18], RZ ;  /* 0x000018ff01007387 */ /* 0x0005e20000100800 */
[----:B------:R-:W-:Y:S01]  /*a190*/  ULDC UR4, c[0x0][0xd3c] ;  /* 0x00034f0000047ab9 */ /* 0x000fe20000000800 */
[----:B------:R-:W-:Y:S01]  /*a1a0*/  IMAD.MOV.U32 R27, RZ, RZ, 0x1 ;  /* 0x00000001ff1b7424 */ /* 0x000fe200078e00ff */
[----:B0-----:R-:W-:Y:S02]  /*a1b0*/  ISETP.GE.AND P0, PT, R19, UR4, PT ;  /* 0x0000000413007c0c */ /* 0x001fe4000bf06270 */
[----:B------:R-:W-:-:S11]  /*a1c0*/  MOV R24, RZ ;  /* 0x000000ff00187202 */ /* 0x000fd60000000f00 */
        /* <DEDUP_REMOVED lines=9> */
[C---:B-1----:R-:W-:Y:S02]  /*a260*/  LOP3.LUT R4, R5.reuse, 0x7f, RZ, 0xc0, !PT ;  /* 0x0000007f05047812 */ /* 0x042fe400078ec0ff */
[----:B--2---:R-:W-:Y:S01]  /*a270*/  R2UR UR4, R0 ;  /* 0x00000000000472ca */ /* 0x004fe200000e0000 */
[----:B------:R-:W-:-:S05]  /*a280*/  IMAD.SHL.U32 R0, R5, 0x8, RZ ;  /* 0x0000000805007824 */ /* 0x000fca00078e00ff */
        /* <DEDUP_REMOVED lines=11> */
[C---:B------:R-:W-:Y:S01]  /*a340*/  LOP3.LUT R2, R4.reuse, 0x80, RZ, 0xfc, !PT ;  /* 0x0000008004027812 */ /* 0x040fe200078efcff */
[----:B------:R-:W-:Y:S01]  /*a350*/  IMAD.U32 R22, RZ, RZ, UR4 ;  /* 0x00000004ff167e24 */ /* 0x000fe2000f8e00ff */
[----:B------:R-:W-:-:S03]  /*a360*/  LOP3.LUT R0, R4, 0xc0, RZ, 0xfc, !PT ;  /* 0x000000c004007812 */ /* 0x000fc600078efcff */
[----:B---3--:R-:W-:-:S07]  /*a370*/  IMAD R26, R30, 0x2, R22 ;  /* 0x000000021e1a7824 */ /* 0x008fce00078e0216 */
.L_x_10259:
[----:B0-----:R-:W0:Y:S02]  /*a380*/  LDC.64 R34, c[0x0][0xd88] ;  /* 0x00036200ff227b82 */ /* 0x001e240000000a00 */
[----:B0-----:R-:W-:-:S06]  /*a390*/  IMAD.WIDE R34, R19, 0x4, R34 ;  /* 0x0000000413227825 */ /* 0x001fcc00078e0222 */
[----:B--2---:R0:W2:Y:S01]  /*a3a0*/  LDG.E R34, desc[UR36][R34.64] ;  /* 0x0000002422227981 */ /* 0x0040a2000c1e1900 */
[----:B------:R-:W-:Y:S05]  /*a3b0*/  YIELD ;  /* 0x0000000000007946 */ /* 0x000fea0003800000 */
[----:B------:R-:W-:Y:S01]  /*a3c0*/  ULDC.64 UR4, c[0x0][0xb20] ;  /* 0x0002c80000047ab9 */ /* 0x000fe20000000a00 */
[----:B------:R-:W-:Y:S01]  /*a3d0*/  IMAD.MOV.U32 R32, RZ, RZ, RZ ;  /* 0x000000ffff207224 */ /* 0x000fe200078e00ff */
[----:B------:R-:W-:Y:S01]  /*a3e0*/  ISETP.NE.U32.AND P0, PT, RZ, UR4, PT ;  /* 0x00000004ff007c0c */ /* 0x000fe2000bf05070 */
[----:B------:R-:W-:-:S03]  /*a3f0*/  ULDC.64 UR6, c[0x0][0xb10] ;  /* 0x0002c40000067ab9 */ /* 0x000fc60000000a00 */
[----:B------:R-:W-:Y:S01]  /*a400*/  ISETP.NE.AND.EX P0, PT, RZ, UR5, PT, P0 ;  /* 0x00000005ff007c0c */ /* 0x000fe2000bf05300 */
[----:B0-----:R-:W-:Y:S01]  /*a410*/  IMAD.MOV.U32 R35, RZ, RZ, RZ ;  /* 0x000000ffff237224 */ /* 0x001fe200078e00ff */
        /* <DEDUP_REMOVED lines=38> */
.L_x_10193:
        /* <DEDUP_REMOVED lines=9> */
.L_x_10194:
        /* <DEDUP_REMOVED lines=9> */
.L_x_10195:
[----:B-----5:R-:W-:Y:S01]  /*a7a0*/  IMAD.IADD R33, R7, 0x1, -R32 ;  /* 0x0000000107217824 */ /* 0x020fe200078e0a20 */
[----:B------:R-:W-:Y:S03]  /*a7b0*/  BSSY B7, `(.L_x_10196) ;  /* 0x000040f000077945 */ /* 0x000fe60003800000 */
[C---:B012---:R-:W-:Y:S01]  /*a7c0*/  VIADD R0, R33.reuse, 0x5f ;  /* 0x0000005f21007836 */ /* 0x047fe20000000000 */
[----:B------:R0:W-:Y:S01]  /*a7d0*/  STL [R1], R33 ;  /* 0x0000002101007387 */ /* 0x0001e20000100800 */
[----:B------:R-:W-:Y:S02]  /*a7e0*/  ISETP.GT.AND P0, PT, R33, RZ, PT ;  /* 0x000000ff2100720c */ /* 0x000fe40003f04270 */
[----:B------:R-:W-:-:S05]  /*a7f0*/  IMAD.HI R0, R0, 0x2aaaaaab, RZ ;  /* 0x2aaaaaab00007827 */ /* 0x000fca00078e02ff */
[----:B------:R-:W-:-:S04]  /*a800*/  SHF.R.U32.HI R3, RZ, 0x1f, R0 ;  /* 0x0000001fff037819 */ /* 0x000fc80000011600 */
        /* <DEDUP_REMOVED lines=20> */
.L_x_10197:
[----:B0-----:R-:W-:Y:S01]  /*a950*/  IADD3 R0, R22, 0x1c400, RZ ;  /* 0x0001c40016007810 */ /* 0x001fe20007ffe0ff */
        /* <DEDUP_REMOVED lines=19> */
.L_x_10200:
[----:B------:R-:W-:Y:S05]  /*aa90*/  BSYNC B6 ;  /* 0x0000000000067941 */ /* 0x000fea0003800000 */
.L_x_10199:
        /* <DEDUP_REMOVED lines=10> */
[----:B------:R-:W-:Y:S01]  /*ab40*/  MOV R8, 0x70 ;  /* 0x0000007000087802 */ /* 0x000fe20000000f00 */
[----:B------:R-:W-:Y:S02]  /*ab50*/  IMAD.U32 R5, RZ, RZ, UR7 ;  /* 0x00000007ff057e24 */ /* 0x000fe4000f8e00ff */
[----:B------:R-:W-:Y:S02]  /*ab60*/  IMAD.U32 R6, RZ, RZ, UR8 ;  /* 0x00000008ff067e24 */ /* 0x000fe4000f8e00ff */
[----:B------:R-:W-:-:S02]  /*ab70*/  IMAD.U32 R7, RZ, RZ, UR9 ;  /* 0x00000009ff077e24 */ /* 0x000fc4000f8e00ff */
[----:B------:R-:W-:Y:S02]  /*ab80*/  IMAD.U32 R10, RZ, RZ, UR4 ;  /* 0x00000004ff0a7e24 */ /* 0x000fe4000f8e00ff */
[----:B------:R-:W-:Y:S02]  /*ab90*/  IMAD.U32 R11, RZ, RZ, UR5 ;  /* 0x00000005ff0b7e24 */ /* 0x000fe4000f8e00ff */
[----:B------:R-:W-:Y:S02]  /*aba0*/  IMAD.MOV.U32 R12, RZ, RZ, 0x1 ;  /* 0x00000001ff0c7424 */ /* 0x000fe400078e00ff */
[----:B0-----:R-:W-:-:S07]  /*abb0*/  IMAD.MOV.U32 R13, RZ, RZ, RZ ;  /* 0x000000ffff0d7224 */ /* 0x001fce00078e00ff */
[----:B------:R-:W-:-:S07]  /*abc0*/  LEPC R20, `(.L_x_10203) ;  /* 0x000000001014794e */ /* 0x000fce0000000000 */
[----:B-1----:R-:W-:Y:S05]  /*abd0*/  CALL.ABS.NOINC R2 ;  /* 0x0000000002007343 */ /* 0x002fea0003c00000 */
.L_x_10203:
        /* <DEDUP_REMOVED lines=15> */
.L_x_10202:
[----:B------:R-:W-:Y:S05]  /*acd0*/  BSYNC B6 ;  /* 0x0000000000067941 */ /* 0x000fea0003800000 */
.L_x_10201:
[----:B------:R-:W2:Y:S01]  /*ace0*/  LDL R31, [R1+0x1c] ;  /* 0x00001c00011f7983 */ /* 0x000ea20000100800 */
[----:B------:R-:W-:Y:S01]  /*acf0*/  ULDC.64 UR4, c[0x0][0xaf0] ;  /* 0x0002bc0000047ab9 */ /* 0x000fe20000000a00 */
[----:B------:R-:W0:Y:S01]  /*ad00*/  LDC R9, c[0x0][0x430] ;  /* 0x00010c00ff097b82 */ /* 0x000e220000000800 */
[----:B------:R-:W-:Y:S01]  /*ad10*/  ISETP.NE.U32.AND P0, PT, RZ, UR4, PT ;  /* 0x00000004ff007c0c */ /* 0x000fe2000bf05070 */
[----:B------:R-:W1:Y:S03]  /*ad20*/  S2R R20, SR_TID.X ;  /* 0x0000000000147919 */ /* 0x000e660000002100 */
[----:B------:R-:W-:-:S13]  /*ad30*/  ISETP.NE.AND.EX P0, PT, RZ, UR5, PT, P0 ;  /* 0x00000005ff007c0c */ /* 0x000fda000bf05300 */
[----:B------:R-:W-:Y:S01]  /*ad40*/  @P0 IADD3 R2, P1, R25, UR4, RZ ;  /* 0x0000000419020c10 */ /* 0x000fe2000ff3e0ff */
[----:B------:R-:W3:Y:S01]  /*ad50*/  S2R R21, SR_TID.X ;  /* 0x0000000000157919 */ /* 0x000ee20000002100 */
[----:B------:R-:W-:Y:S02]  /*ad60*/  ULDC UR4, c[0x0][0x320] ;  /* 0x0000c80000047ab9 */ /* 0x000fe40000000800 */
[----:B------:R-:W-:-:S05]  /*ad70*/  @P0 IADD3.X R3, R28, UR5, RZ, P1, !PT ;  /* 0x000000051c030c10 */ /* 0x000fca0008ffe4ff */
[----:B------:R4:W4:Y:S01]  /*ad80*/  @P0 LDG.E R29, desc[UR36][R2.64] ;  /* 0x00000024021d0981 */ /* 0x000922000c1e1900 */
[----:B0-----:R-:W-:Y:S01]  /*ad90*/  ISETP.NE.AND P2, PT, R9, 0x1, PT ;  /* 0x000000010900780c */ /* 0x001fe20003f45270 */
[----:B------:R-:W-:Y:S01]  /*ada0*/  IMAD.MOV.U32 R36, RZ, RZ, RZ ;  /* 0x000000ffff247224 */ /* 0x000fe200078e00ff */
[----:B------:R-:W-:Y:S02]  /*adb0*/  LOP3.LUT R23, R23, 0xffff7fff, RZ, 0xc0, !PT ;  /* 0xffff7fff17177812 */ /* 0x000fe400078ec0ff */
[----:B-1----:R-:W-:-:S04]  /*adc0*/  LOP3.LUT R20, R20, 0x7f, RZ, 0xc0, !PT ;  /* 0x0000007f14147812 */ /* 0x002fc800078ec0ff */
[----:B------:R-:W-:-:S05]  /*add0*/  SHF.R.U32.HI R0, RZ, 0x3, R20 ;  /* 0x00000003ff007819 */ /* 0x000fca0000011614 */
[----:B------:R-:W0:Y:S01]  /*ade0*/  @P2 LDC R4, c[0x0][0x434] ;  /* 0x00010d00ff042b82 */ /* 0x000e220000000800 */
[----:B------:R-:W-:-:S07]  /*adf0*/  @P2 LOP3.LUT R23, R23, 0x8000, RZ, 0xfc, !PT ;  /* 0x0000800017172812 */ /* 0x000fce00078efcff */
[----:B------:R-:W1:Y:S01]  /*ae00*/  @P2 LDC R5, c[0x0][0x438] ;  /* 0x00010e00ff052b82 */ /* 0x000e620000000800 */
[----:B---3--:R-:W-:-:S05]  /*ae10*/  IMAD.SHL.U32 R20, R21, 0x10, RZ ;  /* 0x0000001015147824 */ /* 0x008fca00078e00ff */
[----:B------:R-:W-:Y:S02]  /*ae20*/  LOP3.LUT R20, R0, 0x70, R20, 0xf8, !PT ;  /* 0x0000007000147812 */ /* 0x000fe400078ef814 */
[----:B------:R-:W-:Y:S01]  /*ae30*/  LOP3.LUT R23, R23, 0xffffffef, RZ, 0xc0, !PT ;  /* 0xffffffef17177812 */ /* 0x000fe200078ec0ff */
[----:B------:R-:W-:Y:S01]  /*ae40*/  UMOV UR5, 0xffffffff ;  /* 0xffffffff00057882 */ /* 0x000fe20000000000 */
[----:B--2---:R-:W-:Y:S02]  /*ae50*/  VIADD R8, R31, 0xffffffff ;  /* 0xffffffff1f087836 */ /* 0x004fe40000000000 */
[----:B------:R-:W2:Y:S02]  /*ae60*/  S2R R31, SR_TID.X ;  /* 0x00000000001f7919 */ /* 0x000ea40000002100 */
[----:B------:R-:W-:-:S05]  /*ae70*/  IMAD R37, R8, 0x60, R20 ;  /* 0x0000006008257824 */ /* 0x000fca00078e0214 */
[C---:B------:R-:W-:Y:S01]  /*ae80*/  ISETP.GE.AND P0, PT, R37.reuse, R33, PT ;  /* 0x000000212500720c */ /* 0x040fe20003f06270 */
[----:B------:R-:W-:-:S03]  /*ae90*/  IMAD.IADD R37, R37, 0x1, R32 ;  /* 0x0000000125257824 */ /* 0x000fc600078e0220 */
[----:B------:R-:W-:Y:S01]  /*aea0*/  ISETP.GT.U32.OR P0, PT, R20, 0x5f, P0 ;  /* 0x0000005f1400780c */ /* 0x000fe20000704470 */
[----:B0-----:R-:W-:-:S04]  /*aeb0*/  @P2 IMAD.HI.U32 R4, R37, R4, RZ ;  /* 0x0000000425042227 */ /* 0x001fc800078e00ff */
[----:B------:R-:W-:Y:S01]  /*aec0*/  IMAD.MOV.U32 R0, RZ, RZ, R37 ;  /* 0x000000ffff007224 */ /* 0x000fe200078e0025 */
[----:B-1----:R-:W-:-:S07]  /*aed0*/  @P2 SHF.R.U32.HI R0, RZ, R5, R4 ;  /* 0x00000005ff002219 */ /* 0x002fce0000011604 */
[----:B------:R-:W0:Y:S01]  /*aee0*/  @!P0 LDC.64 R4, c[0x0][0x428] ;  /* 0x00010a00ff048b82 */ /* 0x000e220000000a00 */
[--C-:B----4-:R-:W-:Y:S01]  /*aef0*/  @!P0 SHF.R.S32.HI R3, RZ, 0x1f, R0.reuse ;  /* 0x0000001fff038819 */ /* 0x110fe20000011400 */
[----:B------:R-:W-:Y:S01]  /*af00*/  @!P0 IMAD.MOV.U32 R2, RZ, RZ, R0 ;  /* 0x000000ffff028224 */ /* 0x000fe200078e0000 */
[----:B------:R-:W-:-:S05]  /*af10*/  SHF.R.S32.HI R33, RZ, 0x1f, R29 ;  /* 0x0000001fff217819 */ /* 0x000fca000001141d */
[----:B------:R-:W1:Y:S01]  /*af20*/  @!P0 LDC.64 R6, c[0x0][0x418] ;  /* 0x00010600ff068b82 */ /* 0x000e620000000a00 */
[----:B--2---:R-:W-:-:S05]  /*af30*/  IMAD.SHL.U32 R31, R31, 0x8, RZ ;  /* 0x000000081f1f7824 */ /* 0x004fca00078e00ff */
[----:B------:R-:W-:-:S04]  /*af40*/  LOP3.LUT R31, R31, 0x38, RZ, 0xc0, !PT ;  /* 0x000000381f1f7812 */ /* 0x000fc800078ec0ff */
[----:B------:R-:W-:Y:S01]  /*af50*/  LOP3.LUT R11, R31, 0x40, RZ, 0xfc, !PT ;  /* 0x000000401f0b7812 */ /* 0x000fe200078efcff */
[----:B0-----:R-:W-:-:S03]  /*af60*/  @!P0 IMAD.WIDE.U32 R2, R29, R4, R2 ;  /* 0x000000041d028225 */ /* 0x001fc600078e0002 */
[----:B------:R-:W-:Y:S01]  /*af70*/  ISETP.GE.AND P3, PT, R11, UR4, PT ;  /* 0x000000040b007c0c */ /* 0x000fe2000bf66270 */
[----:B------:R-:W-:-:S04]  /*af80*/  @!P0 IMAD R4, R33, R4, RZ ;  /* 0x0000000421048224 */ /* 0x000fc800078e02ff */
[----:B------:R-:W-:Y:S01]  /*af90*/  @!P0 IMAD R5, R29, R5, R4 ;  /* 0x000000051d058224 */ /* 0x000fe200078e0204 */
[----:B-1----:R-:W-:Y:S02]  /*afa0*/  @!P0 LEA R6, P1, R2, R6, 0x2 ;  /* 0x0000000602068211 */ /* 0x002fe400078210ff */
[----:B------:R-:W-:Y:S02]  /*afb0*/  LOP3.LUT R10, R31, 0x80, RZ, 0xfc, !PT ;  /* 0x000000801f0a7812 */ /* 0x000fe400078efcff */
[----:B------:R-:W-:-:S03]  /*afc0*/  @!P0 IADD3 R5, R3, R5, RZ ;  /* 0x0000000503058210 */ /* 0x000fc60007ffe0ff */
[----:B------:R-:W-:Y:S02]  /*afd0*/  @P3 LOP3.LUT R23, R23, 0x10, RZ, 0xfc, !PT ;  /* 0x0000001017173812 */ /* 0x000fe400078efcff */
[----:B------:R-:W-:Y:S02]  /*afe0*/  @!P0 LEA.HI.X R7, R2, R7, R5, 0x2, P1 ;  /* 0x0000000702078211 */ /* 0x000fe400008f1405 */
[----:B------:R-:W-:Y:S01]  /*aff0*/  ISETP.GE.AND P1, PT, R10, UR4, PT ;  /* 0x000000040a007c0c */ /* 0x000fe2000bf26270 */
[----:B------:R-:W-:Y:S01]  /*b000*/  IMAD.MOV R0, RZ, RZ, -R0 ;  /* 0x000000ffff007224 */ /* 0x000fe200078e0a00 */
[----:B------:R-:W-:Y:S01]  /*b010*/  ISETP.GE.AND P2, PT, R31, UR4, PT ;  /* 0x000000041f007c0c */ /* 0x000fe2000bf46270 */
[----:B------:R0:W5:Y:S01]  /*b020*/  @!P0 LDG.E R36, desc[UR36][R6.64] ;  /* 0x0000002406248981 */ /* 0x000162000c1e1900 */
[----:B------:R-:W-:Y:S01]  /*b030*/  LOP3.LUT R23, R23, 0xfffffffe, RZ, 0xc0, !PT ;  /* 0xfffffffe17177812 */ /* 0x000fe200078ec0ff */
[----:B------:R-:W-:Y:S01]  /*b040*/  IMAD R37, R9, R0, R37 ;  /* 0x0000000009257224 */ /* 0x000fe200078e0225 */
[----:B------:R-:W-:-:S02]  /*b050*/  LOP3.LUT R9, R31, 0xc0, RZ, 0xfc, !PT ;  /* 0x000000c01f097812 */ /* 0x000fc400078efcff */
[----:B------:R-:W-:Y:S02]  /*b060*/  LOP3.LUT R23, R23, 0xfffffff7, RZ, 0xc0, !PT ;  /* 0xfffffff717177812 */ /* 0x000fe400078ec0ff */
[----:B------:R-:W-:-:S03]  /*b070*/  ISETP.GE.AND P0, PT, R9, UR4, PT ;  /* 0x0000000409007c0c */ /* 0x000fc6000bf06270 */
[----:B------:R-:W-:-:S04]  /*b080*/  @P1 LOP3.LUT R23, R23, 0x8, RZ, 0xfc, !PT ;  /* 0x0000000817171812 */ /* 0x000fc800078efcff */
[----:B------:R-:W-:-:S04]  /*b090*/  @P2 LOP3.LUT R23, R23, 0x1, RZ, 0xfc, !PT ;  /* 0x0000000117172812 */ /* 0x000fc800078efcff */
[----:B------:R-:W-:-:S04]  /*b0a0*/  LOP3.LUT R23, R23, 0xfffffffb, RZ, 0xc0, !PT ;  /* 0xfffffffb17177812 */ /* 0x000fc800078ec0ff */
[----:B------:R-:W-:Y:S01]  /*b0b0*/  @P0 LOP3.LUT R23, R23, 0x4, RZ, 0xfc, !PT ;  /* 0x0000000417170812 */ /* 0x000fe200078efcff */
[----:B0-----:R-:W-:Y:S06]  /*b0c0*/  BRA.DIV UR5, `(.L_x_10204) ;  /* 0x0000004605f47947 */ /* 0x001fec000b800000 */
.L_x_10277:
[----:B------:R-:W-:Y:S01]  /*b0d0*/  IMAD.U32 R0, RZ, RZ, UR38 ;  /* 0x00000026ff007e24 */ /* 0x000fe2000f8e00ff */
[----:B------:R-:W-:Y:S02]  /*b0e0*/  SEL R2, RZ, 0x1, P2 ;  /* 0x00000001ff027807 */ /* 0x000fe40001000000 */
        /* <DEDUP_REMOVED lines=10> */
.L_x_10205:
[----:B------:R-:W-:Y:S01]  /*b190*/  IMAD R25, R24, 0x8, R22 ;  /* 0x0000000818197824 */ /* 0x000fe200078e0216 */
[----:B------:R-:W-:Y:S01]  /*b1a0*/  SHF.L.U32 R0, R27, 0x1f, RZ ;  /* 0x0000001f1b007819 */ /* 0x000fe200000006ff */
[----:B------:R-:W-:Y:S03]  /*b1b0*/  BSSY B0, `(.L_x_10206) ;  /* 0x0000003000007945 */ /* 0x000fe60003800000 */
[----:B------:R-:W0:Y:S02]  /*b1c0*/  SYNCS.PHASECHK.TRANS64.TRYWAIT P0, [R25+URZ+0x32440], R0 ;  /* 0x03244000190075a7 */ /* 0x000e24000800017f */
[----:B0-----:R-:W-:Y:S05]  /*b1d0*/  @!P0 BRA `(.L_x_10207) ;  /* 0x0000004400e08947 */ /* 0x001fea0003800000 */
.L_x_10278:
[----:B------:R-:W-:Y:S05]  /*b1e0*/  BSYNC B0 ;  /* 0x0000000000007941 */ /* 0x000fea0003800000 */
.L_x_10206:
[----:B------:R-:W2:Y:S01]  /*b1f0*/  LDL R7, [R1] ;  /* 0x0000000001077983 */ /* 0x000ea20000100800 */
        /* <DEDUP_REMOVED lines=29> */
[----:B--2---:R-:W-:-:S02]  /*b3d0*/  IMAD R31, R8, -0x60, R7 ;  /* 0xffffffa0081f7824 */ /* 0x004fc400078e0207 */
[----:B0-----:R-:W-:Y:S02]  /*b3e0*/  IMAD.SHL.U32 R7, R5, 0x8, RZ ;  /* 0x0000000805077824 */ /* 0x001fe400078e00ff */
[----:B------:R-:W-:Y:S02]  /*b3f0*/  IMAD.IADD R31, R31, 0x1, -R6 ;  /* 0x000000011f1f7824 */ /* 0x000fe400078e0a06 */
[----:B------:R-:W-:Y:S01]  /*b400*/  IMAD R5, R24, 0x1800, R30 ;  /* 0x0000180018057824 */ /* 0x000fe200078e021e */
[----:B------:R-:W-:Y:S02]  /*b410*/  LOP3.LUT R7, R7, 0x38, RZ, 0xc0, !PT ;  /* 0x0000003807077812 */ /* 0x000fe400078ec0ff */
[----:B------:R-:W-:Y:S02]  /*b420*/  ISETP.GE.AND P0, PT, R31, 0x1, PT ;  /* 0x000000011f00780c */ /* 0x000fe40003f06270 */
        /* <DEDUP_REMOVED lines=55> */
.L_x_10292:
        /* <DEDUP_REMOVED lines=10> */
.L_x_10209:
        /* <DEDUP_REMOVED lines=10> */
.L_x_10210:
[----:B------:R1:W5:Y:S01]  /*b8e0*/  LDL.LU R0, [R1+0x4] ;  /* 0x0000040001007983 */ /* 0x0003620000300800 */
[----:B------:R-:W-:Y:S01]  /*b8f0*/  LOP3.LUT P0, RZ, R23, 0x40, RZ, 0xc0, !PT ;  /* 0x0000004017ff7812 */ /* 0x000fe2000780c0ff */
[----:B------:R1:W-:-:S12]  /*b900*/  SYNCS.ARRIVE.TRANS64.A1T0 RZ, [R25+URZ+0x32430], RZ ;  /* 0x032430ff19ff79a7 */ /* 0x0003d8000810003f */
[----:B------:R-:W-:Y:S05]  /*b910*/  WARPSYNC.ALL ;  /* 0x0000000000007948 */ /* 0x000fea0003800000 */
[----:B------:R-:W-:Y:S01]  /*b920*/  SEL R34, R34, RZ, !P0 ;  /* 0x000000ff22227207 */ /* 0x000fe20004000000 */
[----:B------:R-:W-:Y:S01]  /*b930*/  BSSY B6, `(.L_x_10211) ;  /* 0x0000019000067945 */ /* 0x000fe20003800000 */
[----:B------:R-:W-:Y:S01]  /*b940*/  BAR.SYNC.DEFER_BLOCKING 0x8, 0x180 ;  /* 0x0206000000007b1d */ /* 0x000fe20000010000 */
[----:B-----5:R-:W-:-:S05]  /*b950*/  SEL R0, R0, RZ, !P0 ;  /* 0x000000ff00007207 */ /* 0x020fca0004000000 */
[----:B------:R2:W-:Y:S02]  /*b960*/  STL [R1+0xc], R0 ;  /* 0x00000c0001007387 */ /* 0x0005e40000100800 */
[----:B--2---:R-:W-:-:S05]  /*b970*/  VIADD R0, R22, 0x18400 ;  /* 0x0001840016007836 */ /* 0x004fca0000000000 */
        /* <DEDUP_REMOVED lines=20> */
.L_x_10212:
[----:B------:R-:W-:Y:S05]  /*bac0*/  BSYNC B6 ;  /* 0x0000000000067941 */ /* 0x000fea0003800000 */
.L_x_10211:
[----:B------:R-:W3:Y:S01]  /*bad0*/  LDL R21, [R1+0x4] ;  /* 0x0000040001157983 */ /* 0x000ee20000100800 */
[----:B------:R-:W4:Y:S03]  /*bae0*/  LDC R7, c[0x0][0x448] ;  /* 0x00011200ff077b82 */ /* 0x000f260000000800 */
[----:B------:R-:W5:Y:S01]  /*baf0*/  LDL R20, [R1+0xc] ;  /* 0x00000c0001147983 */ /* 0x000f620000100800 */
[----:B------:R-:W-:Y:S01]  /*bb00*/  SHF.L.U32 R4, R17, 0x7, RZ ;  /* 0x0000000711047819 */ /* 0x000fe200000006ff */
[----:B------:R-:W-:Y:S01]  /*bb10*/  ULDC.64 UR4, c[0x0][0x298] ;  /* 0x0000a60000047ab9 */ /* 0x000fe20000000a00 */
[----:B------:R-:W-:Y:S01]  /*bb20*/  LOP3.LUT R23, R23, 0xfffeffff, RZ, 0xc0, !PT ;  /* 0xfffeffff17177812 */ /* 0x000fe200078ec0ff */
[----:B0-----:R-:W0:Y:S01]  /*bb30*/  S2R R2, SR_TID.X ;  /* 0x0000000000027919 */ /* 0x001e220000002100 */
[----:B--2---:R-:W2:Y:S01]  /*bb40*/  S2R R0, SR_TID.X ;  /* 0x0000000000007919 */ /* 0x004ea20000002100 */
[----:B------:R-:W1:Y:S01]  /*bb50*/  S2R R6, SR_TID.X ;  /* 0x0000000000067919 */ /* 0x000e620000002100 */
[----:B----4-:R-:W-:-:S13]  /*bb60*/  ISETP.NE.AND P0, PT, R7, 0x1, PT ;  /* 0x000000010700780c */ /* 0x010fda0003f05270 */
[----:B------:R-:W-:Y:S02]  /*bb70*/  @P0 LOP3.LUT R23, R23, 0x10000, RZ, 0xfc, !PT ;  /* 0x0001000017170812 */ /* 0x000fe400078efcff */
[----:B0-----:R-:W-:-:S04]  /*bb80*/  LOP3.LUT R2, R2, 0x7f, RZ, 0xc0, !PT ;  /* 0x0000007f02027812 */ /* 0x001fc800078ec0ff */
[----:B------:R-:W-:Y:S01]  /*bb90*/  SHF.R.U32.HI R2, RZ, 0x3, R2 ;  /* 0x00000003ff027819 */ /* 0x000fe20000011602 */
[----:B--2---:R-:W-:Y:S02]  /*bba0*/  IMAD.SHL.U32 R3, R0, 0x10, RZ ;  /* 0x0000001000037824 */ /* 0x004fe400078e00ff */
[----:B------:R-:W0:Y:S03]  /*bbb0*/  @P0 LDC R0, c[0x0][0x44c] ;  /* 0x00011300ff000b82 */ /* 0x000e260000000800 */
[----:B------:R-:W-:-:S04]  /*bbc0*/  LOP3.LUT R3, R2, 0x70, R3, 0xf8, !PT ;  /* 0x0000007002037812 */ /* 0x000fc800078ef803 */
[----:B------:R-:W-:Y:S01]  /*bbd0*/  LOP3.LUT R17, R3, R4, RZ, 0xfc, !PT ;  /* 0x0000000403117212 */ /* 0x000fe200078efcff */
[----:B------:R-:W2:Y:S04]  /*bbe0*/  @P0 LDC R2, c[0x0][0x450] ;  /* 0x00011400ff020b82 */ /* 0x000ea80000000800 */
[----:B0-----:R-:W-:-:S04]  /*bbf0*/  @P0 IMAD.HI.U32 R3, R17, R0, RZ ;  /* 0x0000000011030227 */ /* 0x001fc800078e00ff */
[----:B------:R-:W-:Y:S01]  /*bc00*/  IMAD.MOV.U32 R0, RZ, RZ, R17 ;  /* 0x000000ffff007224 */ /* 0x000fe200078e0011 */
[----:B--2---:R-:W-:Y:S01]  /*bc10*/  @P0 SHF.R.U32.HI R0, RZ, R2, R3 ;  /* 0x00000002ff000219 */ /* 0x004fe20000011603 */
[----:B------:R-:W-:-:S04]  /*bc20*/  IMAD.WIDE.U32 R2, R35, UR4, RZ ;  /* 0x0000000423027c25 */ /* 0x000fc8000f8e00ff */
[----:B---3--:R-:W-:Y:S01]  /*bc30*/  IMAD R5, R21, UR4, RZ ;  /* 0x0000000415057c24 */ /* 0x008fe2000f8e02ff */
[----:B-1----:R-:W-:-:S03]  /*bc40*/  LOP3.LUT R21, R6, 0x7f, RZ, 0xc0, !PT ;  /* 0x0000007f06157812 */ /* 0x002fc600078ec0ff */
[----:B------:R-:W-:Y:S01]  /*bc50*/  IMAD R5, R35, UR5, R5 ;  /* 0x0000000523057c24 */ /* 0x000fe2000f8e0205 */
[----:B------:R-:W-:Y:S01]  /*bc60*/  ULDC.64 UR4, c[0x0][0x2d8] ;  /* 0x0000b60000047ab9 */ /* 0x000fe20000000a00 */
[----:B------:R-:W-:Y:S02]  /*bc70*/  SHF.R.U32.HI R21, RZ, 0x3, R21 ;  /* 0x00000003ff157819 */ /* 0x000fe40000011615 */
[----:B------:R-:W-:Y:S02]  /*bc80*/  IMAD.IADD R3, R3, 0x1, R5 ;  /* 0x0000000103037824 */ /* 0x000fe400078e0205 */
[----:B------:R-:W-:Y:S02]  /*bc90*/  IMAD R5, R28, UR4, RZ ;  /* 0x000000041c057c24 */ /* 0x000fe4000f8e02ff */
[----:B------:R-:W-:-:S04]  /*bca0*/  IMAD.WIDE.U32 R2, R18, UR4, R2 ;  /* 0x0000000412027c25 */ /* 0x000fc8000f8e0002 */
[----:B------:R-:W-:Y:S01]  /*bcb0*/  IMAD R5, R18, UR5, R5 ;  /* 0x0000000512057c24 */ /* 0x000fe2000f8e0205 */
[----:B------:R-:W-:-:S03]  /*bcc0*/  ULDC.64 UR4, c[0x0][0x2e0] ;  /* 0x0000b80000047ab9 */ /* 0x000fc60000000a00 */
[----:B------:R-:W-:Y:S02]  /*bcd0*/  IMAD.IADD R3, R3, 0x1, R5 ;  /* 0x0000000103037824 */ /* 0x000fe400078e0205 */
[----:B-----5:R-:W-:Y:S02]  /*bce0*/  IMAD R5, R20, UR4, RZ ;  /* 0x0000000414057c24 */ /* 0x020fe4000f8e02ff */
[----:B------:R-:W-:-:S04]  /*bcf0*/  IMAD.WIDE.U32 R2, R34, UR4, R2 ;  /* 0x0000000422027c25 */ /* 0x000fc8000f8e0002 */
[----:B------:R-:W-:Y:S01]  /*bd00*/  IMAD R5, R34, UR5, R5 ;  /* 0x0000000522057c24 */ /* 0x000fe2000f8e0205 */
[----:B------:R-:W-:Y:S01]  /*bd10*/  ULDC.64 UR4, c[0x0][0x2d0] ;  /* 0x0000b40000047ab9 */ /* 0x000fe20000000a00 */
[----:B------:R-:W-:Y:S02]  /*bd20*/  IMAD.SHL.U32 R20, R6, 0x8, RZ ;  /* 0x0000000806147824 */ /* 0x000fe400078e00ff */
[----:B------:R-:W-:Y:S01]  /*bd30*/  IMAD.IADD R3, R3, 0x1, R5 ;  /* 0x0000000103037824 */ /* 0x000fe200078e0205 */
[----:B------:R-:W-:Y:S02]  /*bd40*/  SHF.R.S32.HI R5, RZ, 0x1f, R0 ;  /* 0x0000001fff057819 */ /* 0x000fe40000011400 */
[----:B------:R-:W-:Y:S01]  /*bd50*/  LOP3.LUT R20, R20, 0x38, RZ, 0xc0, !PT ;  /* 0x0000003814147812 */ /* 0x000fe200078ec0ff */
[----:B------:R-:W-:-:S04]  /*bd60*/  IMAD.WIDE.U32 R2, R0, UR4, R2 ;  /* 0x0000000400027c25 */ /* 0x000fc8000f8e0002 */
[----:B------:R-:W-:-:S04]  /*bd70*/  IMAD R5, R5, UR4, RZ ;  /* 0x0000000405057c24 */ /* 0x000fc8000f8e02ff */
[----:B------:R-:W-:Y:S01]  /*bd80*/  IMAD R5, R0, UR5, R5 ;  /* 0x0000000500057c24 */ /* 0x000fe2000f8e0205 */
[----:B------:R-:W-:Y:S01]  /*bd90*/  ULDC.64 UR4, c[0x0][0x2c8] ;  /* 0x0000b20000047ab9 */ /* 0x000fe20000000a00 */
[----:B------:R-:W-:Y:S02]  /*bda0*/  IMAD.MOV R0, RZ, RZ, -R0 ;  /* 0x000000ffff007224 */ /* 0x000fe400078e0a00 */
[----:B------:R-:W-:Y:S02]  /*bdb0*/  IMAD.IADD R3, R3, 0x1, R5 ;  /* 0x0000000103037824 */ /* 0x000fe400078e0205 */
[----:B------:R-:W-:-:S04]  /*bdc0*/  IMAD R0, R7, R0, R17 ;  /* 0x0000000007007224 */ /* 0x000fc800078e0211 */
[----:B------:R-:W-:Y:S01]  /*bdd0*/  IMAD.WIDE.U32 R2, R0, UR4, R2 ;  /* 0x0000000400027c25 */ /* 0x000fe2000f8e0002 */
[----:B------:R-:W-:-:S05]  /*bde0*/  SHF.R.S32.HI R5, RZ, 0x1f, R0 ;  /* 0x0000001fff057819 */ /* 0x000fca0000011400 */
[----:B------:R-:W-:-:S04]  /*bdf0*/  IMAD R5, R5, UR4, RZ ;  /* 0x0000000405057c24 */ /* 0x000fc8000f8e02ff */
        /* <DEDUP_REMOVED lines=9> */
[----:B------:R-:W2:Y:S01]  /*be90*/  LDL.LU R2, [R1+0x8] ;  /* 0x0000080001027983 */ /* 0x000ea20000300800 */
[----:B------:R-:W2:Y:S03]  /*bea0*/  LDC R3, c[0x0][0x448] ;  /* 0x00011200ff037b82 */ /* 0x000ea60000000800 */
[----:B------:R-:W0:Y:S01]  /*beb0*/  SHFL.IDX PT, R10, R0, RZ, 0x181f ;  /* 0x00181fff000a7589 */ /* 0x000e2200000e0000 */
[----:B------:R-:W-:-:S03]  /*bec0*/  IMAD.IADD R4, R21, 0x1, R4 ;  /* 0x0000000115047824 */ /* 0x000fc600078e0204 */
[----:B------:R-:W-:Y:S01]  /*bed0*/  SHFL.IDX PT, R7, R0, 0x1, 0x181f ;  /* 0x00381f0000077f89 */ /* 0x000fe200000e0000 */
[----:B------:R-:W-:-:S03]  /*bee0*/  VIADD R8, R4, 0x10 ;  /* 0x0000001004087836 */ /* 0x000fc60000000000 */
[----:B------:R-:W-:Y:S04]  /*bef0*/  SHFL.IDX PT, R11, R0, 0x2, 0x181f ;  /* 0x00581f00000b7f89 */ /* 0x000fe800000e0000 */
[----:B------:R-:W-:Y:S01]  /*bf00*/  SHFL.IDX PT, R12, R0, 0x3, 0x181f ;  /* 0x00781f00000c7f89 */ /* 0x000fe200000e0000 */
[----:B------:R-:W-:Y:S01]  /*bf10*/  LOP3.LUT R23, R23, 0xffffdfff, RZ, 0xc0, !PT ;  /* 0xffffdfff17177812 */ /* 0x000fe200078ec0ff */
[----:B--2---:R-:W-:Y:S02]  /*bf20*/  IMAD R6, R2, R3, RZ ;  /* 0x0000000302067224 */ /* 0x004fe400078e02ff */
[----:B------:R-:W1:Y:S03]  /*bf30*/  SHFL.IDX PT, R3, R5, RZ, 0x181f ;  /* 0x00181fff05037589 */ /* 0x000e6600000e0000 */
[-C--:B------:R-:W-:Y:S01]  /*bf40*/  ISETP.GE.AND P6, PT, R4, R6.reuse, PT ;  /* 0x000000060400720c */ /* 0x080fe20003fc6270 */
[----:B------:R-:W2:Y:S01]  /*bf50*/  SHFL.IDX PT, R2, R5, 0x1, 0x181f ;  /* 0x00381f0005027f89 */ /* 0x000ea200000e0000 */
[----:B------:R-:W-:-:S11]  /*bf60*/  ISETP.GE.AND P5, PT, R8, R6, PT ;  /* 0x000000060800720c */ /* 0x000fd60003fa6270 */
[----:B0-----:R-:W-:-:S05]  /*bf70*/  @!P6 LEA R10, P1, R20, R10, 0x1 ;  /* 0x0000000a140ae211 */ /* 0x001fca00078208ff */
[----:B-1----:R-:W-:Y:S01]  /*bf80*/  @!P6 IMAD.X R3, RZ, RZ, R3, P1 ;  /* 0x000000ffff03e224 */ /* 0x002fe200008e0603 */
[----:B------:R-:W-:Y:S01]  /*bf90*/  @!P5 LEA R7, P1, R20, R7, 0x1 ;  /* 0x000000071407d211 */ /* 0x000fe200078208ff */
[----:B------:R-:W-:-:S04]  /*bfa0*/  VIADD R8, R4, 0x20 ;  /* 0x0000002004087836 */ /* 0x000fc80000000000 */
[----:B--2---:R-:W-:Y:S02]  /*bfb0*/  @!P5 IMAD.X R9, RZ, RZ, R2, P1 ;  /* 0x000000ffff09d224 */ /* 0x004fe400008e0602 */
[----:B------:R-:W0:Y:S01]  /*bfc0*/  SHFL.IDX PT, R2, R5, 0x2, 0x181f ;  /* 0x00581f0005027f89 */ /* 0x000e2200000e0000 */
[----:B------:R-:W-:-:S13]  /*bfd0*/  ISETP.GE.AND P3, PT, R8, R6, PT ;  /* 0x000000060800720c */ /* 0x000fda0003f66270 */
[----:B------:R-:W-:-:S05]  /*bfe0*/  @!P3 LEA R11, P1, R20, R11, 0x1 ;  /* 0x0000000b140bb211 */ /* 0x000fca00078208ff */
[----:B0-----:R-:W-:Y:S02]  /*bff0*/  @!P3 IMAD.X R8, RZ, RZ, R2, P1 ;  /* 0x000000ffff08b224 */ /* 0x001fe400008e0602 */
[----:B------:R-:W-:-:S05]  /*c000*/  VIADD R2, R4, 0x30 ;  /* 0x0000003004027836 */ /* 0x000fca0000000000 */
[----:B------:R-:W-:Y:S01]  /*c010*/  ISETP.GE.AND P2, PT, R2, R6, PT ;  /* 0x000000060200720c */ /* 0x000fe20003f46270 */
[----:B------:R-:W-:-:S05]  /*c020*/  VIADD R2, R4, 0x40 ;  /* 0x0000004004027836 */ /* 0x000fca0000000000 */
[----:B------:R-:W-:Y:S02]  /*c030*/  ISETP.GE.AND P4, PT, R2, R6, PT ;  /* 0x000000060200720c */ /* 0x000fe40003f86270 */
[----:B------:R-:W0:Y:S05]  /*c040*/  SHFL.IDX PT, R2, R5, 0x3, 0x181f ;  /* 0x00781f0005027f89 */ /* 0x000e2a00000e0000 */
[----:B------:R-:W-:Y:S02]  /*c050*/  @!P2 LEA R14, P1, R20, R12, 0x1 ;  /* 0x0000000c140ea211 */ /* 0x000fe400078208ff */
[----:B------:R-:W1:Y:S02]  /*c060*/  SHFL.IDX PT, R12, R0, 0x4, 0x181f ;  /* 0x00981f00000c7f89 */ /* 0x000e6400000e0000 */
[----:B0-----:R-:W-:-:S02]  /*c070*/  @!P2 IADD3.X R13, RZ, R2, RZ, P1, !PT ;  /* 0x00000002ff0da210 */ /* 0x001fc40000ffe4ff */
[----:B------:R-:W0:Y:S01]  /*c080*/  SHFL.IDX PT, R2, R5, 0x4, 0x181f ;  /* 0x00981f0005027f89 */ /* 0x000e2200000e0000 */
[----:B-1----:R-:W-:Y:S02]  /*c090*/  @!P4 LEA R15, P1, R20, R12, 0x1 ;  /* 0x0000000c140fc211 */ /* 0x002fe400078208ff */
[----:B------:R-:W-:-:S04]  /*c0a0*/  @P6 LOP3.LUT R23, R23, 0x2000, RZ, 0xfc, !PT ;  /* 0x0000200017176812 */ /* 0x000fc800078efcff */
[----:B------:R-:W-:Y:S01]  /*c0b0*/  LOP3.LUT R23, R23, 0xffffefff, RZ, 0xc0, !PT ;  /* 0xffffefff17177812 */ /* 0x000fe200078ec0ff */
[----:B0-----:R-:W-:Y:S02]  /*c0c0*/  @!P4 IMAD.X R12, RZ, RZ, R2, P1 ;  /* 0x000000ffff0cc224 */ /* 0x001fe400008e0602 */
[----:B------:R-:W-:-:S05]  /*c0d0*/  @!P6 IMAD.MOV.U32 R2, RZ, RZ, R10 ;  /* 0x000000ffff02e224 */ /* 0x000fca00078e000a */
[----:B------:R0:W-:Y:S01]  /*c0e0*/  @!P6 LDGSTS.E.BYPASS.LTC128B.128 [R26+0x18400], desc[UR36][R2.64], !P0 ;  /* 0x18400000021aefae */ /* 0x0001e2000c101d64 */
[----:B------:R-:W-:Y:S01]  /*c0f0*/  @P5 LOP3.LUT R23, R23, 0x1000, RZ, 0xfc, !PT ;  /* 0x0000100017175812 */ /* 0x000fe200078efcff */
[----:B0-----:R-:W-:Y:S02]  /*c100*/  @!P5 IMAD.MOV.U32 R2, RZ, RZ, R7 ;  /* 0x000000ffff02d224 */ /* 0x001fe400078e0007 */
[----:B------:R-:W-:-:S05]  /*c110*/  @!P5 IMAD.MOV.U32 R3, RZ, RZ, R9 ;  /* 0x000000ffff03d224 */ /* 0x000fca00078e0009 */
[----:B------:R0:W-:Y:S01]  /*c120*/  @!P5 LDGSTS.E.BYPASS.LTC128B.128 [R26+0x18c00], desc[UR36][R2.64], !P0 ;  /* 0x18c00000021adfae */ /* 0x0001e2000c101d64 */
[----:B------:R-:W-:-:S03]  /*c130*/  LOP3.LUT R23, R23, 0xfffff7ff, RZ, 0xc0, !PT ;  /* 0xfffff7ff17177812 */ /* 0x000fc600078ec0ff */
[----:B------:R-:W1:Y:S01]  /*c140*/  SHFL.IDX PT, R9, R0, 0x5, 0x181f ;  /* 0x00b81f0000097f89 */ /* 0x000e6200000e0000 */
[----:B0-----:R-:W-:Y:S02]  /*c150*/  @!P3 IMAD.MOV.U32 R2, RZ, RZ, R11 ;  /* 0x000000ffff02b224 */ /* 0x001fe400078e000b */
[----:B------:R-:W-:-:S05]  /*c160*/  @!P3 IMAD.MOV.U32 R3, RZ, RZ, R8 ;  /* 0x000000ffff03b224 */ /* 0x000fca00078e0008 */
[----:B------:R0:W-:Y:S01]  /*c170*/  @!P3 LDGSTS.E.BYPASS.LTC128B.128 [R26+0x19400], desc[UR36][R2.64], !P0 ;  /* 0x19400000021abfae */ /* 0x0001e2000c101d64 */
[----:B------:R-:W-:-:S03]  /*c180*/  @P3 LOP3.LUT R23, R23, 0x800, RZ, 0xfc, !PT ;  /* 0x0000080017173812 */ /* 0x000fc600078efcff */
[----:B------:R-:W2:Y:S01]  /*c190*/  SHFL.IDX PT, R8, R5, 0x5, 0x181f ;  /* 0x00b81f0005087f89 */ /* 0x000ea200000e0000 */
[----:B0-----:R-:W-:-:S03]  /*c1a0*/  VIADD R2, R4, 0x50 ;  /* 0x0000005004027836 */ /* 0x001fc60000000000 */
[----:B------:R-:W0:Y:S01]  /*c1b0*/  SHFL.IDX PT, R7, R0, 0x6, 0x181f ;  /* 0x00d81f0000077f89 */ /* 0x000e2200000e0000 */
[----:B------:R-:W-:Y:S01]  /*c1c0*/  @!P2 IMAD.MOV.U32 R3, RZ, RZ, R13 ;  /* 0x000000ffff03a224 */ /* 0x000fe200078e000d */
[----:B------:R-:W-:Y:S01]  /*c1d0*/  ISETP.GE.AND P3, PT, R2, R6, PT ;  /* 0x000000060200720c */ /* 0x000fe20003f66270 */
[----:B------:R-:W-:Y:S01]  /*c1e0*/  @!P2 IMAD.MOV.U32 R2, RZ, RZ, R14 ;  /* 0x000000ffff02a224 */ /* 0x000fe200078e000e */
[----:B------:R-:W-:-:S04]  /*c1f0*/  LOP3.LUT R23, R23, 0xfffffdff, RZ, 0xc0, !PT ;  /* 0xfffffdff17177812 */ /* 0x000fc800078ec0ff */
[----:B------:R3:W-:Y:S01]  /*c200*/  @!P2 LDGSTS.E.BYPASS.LTC128B.128 [R26+0x19c00], desc[UR36][R2.64], !P0 ;  /* 0x19c00000021aafae */ /* 0x0007e2000c101d64 */
[----:B------:R-:W-:-:S03]  /*c210*/  @P2 LOP3.LUT R23, R23, 0x200, RZ, 0xfc, !PT ;  /* 0x0000020017172812 */ /* 0x000fc600078efcff */
[----:B---3--:R-:W3:Y:S01]  /*c220*/  SHFL.IDX PT, R2, R5, 0x6, 0x181f ;  /* 0x00d81f0005027f89 */ /* 0x008ee200000e0000 */
[----:B------:R-:W-:-:S05]  /*c230*/  VIADD R3, R4, 0x60 ;  /* 0x0000006004037836 */ /* 0x000fca0000000000 */
[----:B------:R-:W-:Y:S02]  /*c240*/  ISETP.GE.AND P2, PT, R3, R6, PT ;  /* 0x000000060300720c */ /* 0x000fe40003f46270 */
[----:B-1----:R-:W-:-:S05]  /*c250*/  @!P3 LEA R9, P1, R20, R9, 0x1 ;  /* 0x000000091409b211 */ /* 0x002fca00078208ff */
[----:B--2---:R-:W-:-:S06]  /*c260*/  @!P3 IMAD.X R8, RZ, RZ, R8, P1 ;  /* 0x000000ffff08b224 */ /* 0x004fcc00008e0608 */
[----:B0-----:R-:W-:Y:S01]  /*c270*/  @!P2 LEA R7, P1, R20, R7, 0x1 ;  /* 0x000000071407a211 */ /* 0x001fe200078208ff */
[----:B------:R-:W-:-:S04]  /*c280*/  @!P4 IMAD.MOV.U32 R3, RZ, RZ, R12 ;  /* 0x000000ffff03c224 */ /* 0x000fc800078e000c */
[----:B---3--:R-:W-:Y:S02]  /*c290*/  @!P2 IMAD.X R10, RZ, RZ, R2, P1 ;  /* 0x000000ffff0aa224 */ /* 0x008fe400008e0602 */
[----:B------:R-:W-:-:S05]  /*c2a0*/  @!P4 IMAD.MOV.U32 R2, RZ, RZ, R15 ;  /* 0x000000ffff02c224 */ /* 0x000fca00078e000f */
[----:B------:R0:W-:Y:S01]  /*c2b0*/  @!P4 LDGSTS.E.BYPASS.LTC128B.128 [R26+0x1a400], desc[UR36][R2.64], !P0 ;  /* 0x1a400000021acfae */ /* 0x0001e2000c101d64 */
[----:B------:R-:W-:Y:S01]  /*c2c0*/  LOP3.LUT R23, R23, 0xfffffeff, RZ, 0xc0, !PT ;  /* 0xfffffeff17177812 */ /* 0x000fe200078ec0ff */
[----:B0-----:R-:W-:Y:S02]  /*c2d0*/  @!P3 IMAD.MOV.U32 R2, RZ, RZ, R9 ;  /* 0x000000ffff02b224 */ /* 0x001fe400078e0009 */
[----:B------:R-:W-:-:S05]  /*c2e0*/  @!P3 IMAD.MOV.U32 R3, RZ, RZ, R8 ;  /* 0x000000ffff03b224 */ /* 0x000fca00078e0008 */
[----:B------:R0:W-:Y:S04]  /*c2f0*/  @!P3 LDGSTS.E.BYPASS.LTC128B.128 [R26+0x1ac00], desc[UR36][R2.64], !P0 ;  /* 0x1ac00000021abfae */ /* 0x0001e8000c101d64 */
[----:B------:R-:W1:Y:S01]  /*c300*/  SHFL.IDX PT, R5, R5, 0x7, 0x181f ;  /* 0x00f81f0005057f89 */ /* 0x000e6200000e0000 */
[----:B0-----:R-:W-:Y:S01]  /*c310*/  @!P2 MOV R2, R7 ;  /* 0x000000070002a202 */ /* 0x001fe20000000f00 */
[----:B------:R-:W-:Y:S02]  /*c320*/  @!P2 IMAD.MOV.U32 R3, RZ, RZ, R10 ;  /* 0x000000ffff03a224 */ /* 0x000fe400078e000a */
[----:B------:R-:W0:Y:S04]  /*c330*/  SHFL.IDX PT, R0, R0, 0x7, 0x181f ;  /* 0x00f81f0000007f89 */ /* 0x000e2800000e0000 */
[----:B------:R2:W-:Y:S01]  /*c340*/  @!P2 LDGSTS.E.BYPASS.LTC128B.128 [R26+0x1b400], desc[UR36][R2.64], !P0 ;  /* 0x1b400000021aafae */ /* 0x0005e2000c101d64 */
[----:B------:R-:W-:-:S04]  /*c350*/  @P4 LOP3.LUT R23, R23, 0x100, RZ, 0xfc, !PT ;  /* 0x0000010017174812 */ /* 0x000fc800078efcff */
[----:B------:R-:W-:-:S04]  /*c360*/  LOP3.LUT R23, R23, 0xffffff7f, RZ, 0xc0, !PT ;  /* 0xffffff7f17177812 */ /* 0x000fc800078ec0ff */
[----:B------:R-:W-:-:S04]  /*c370*/  @P3 LOP3.LUT R23, R23, 0x80, RZ, 0xfc, !PT ;  /* 0x0000008017173812 */ /* 0x000fc800078efcff */
[----:B------:R-:W-:-:S04]  /*c380*/  LOP3.LUT R23, R23, 0xffffffbf, RZ, 0xc0, !PT ;  /* 0xffffffbf17177812 */ /* 0x000fc800078ec0ff */
[----:B-12---:R-:W-:-:S07]  /*c390*/  @P2 LOP3.LUT R23, R23, 0x40, RZ, 0xfc, !PT ;  /* 0x0000004017172812 */ /* 0x006fce00078efcff */
.L_x_10309:
[----:B------:R-:W-:Y:S01]  /*c3a0*/  VIADD R4, R4, 0x70 ;  /* 0x0000007004047836 */ /* 0x000fe20000000000 */
[----:B------:R-:W-:-:S04]  /*c3b0*/  LOP3.LUT R23, R23, 0xffffbfff, RZ, 0xc0, !PT ;  /* 0xffffbfff17177812 */ /* 0x000fc800078ec0ff */
[----:B------:R-:W-:-:S13]  /*c3c0*/  ISETP.GE.AND P2, PT, R4, R6, PT ;  /* 0x000000060400720c */ /* 0x000fda0003f46270 */
[----:B0-----:R-:W-:Y:S02]  /*c3d0*/  @!P2 LEA R2, P1, R20, R0, 0x1 ;  /* 0x000000001402a211 */ /* 0x001fe400078208ff */
[----:B------:R-:W-:-:S03]  /*c3e0*/  @P2 LOP3.LUT R23, R23, 0x4000, RZ, 0xfc, !PT ;  /* 0x0000400017172812 */ /* 0x000fc600078efcff */
[----:B------:R-:W-:-:S05]  /*c3f0*/  @!P2 IMAD.X R3, RZ, RZ, R5, P1 ;  /* 0x000000ffff03a224 */ /* 0x000fca00008e0605 */
[----:B------:R-:W-:Y:S01]  /*c400*/  @!PT LDS RZ, [RZ] ;  /* 0x00000000fffff984 */ /* 0x000fe20000000800 */
[----:B------:R-:W-:Y:S01]  /*c410*/  @!PT LDS RZ, [RZ] ;  /* 0x00000000fffff984 */ /* 0x000fe20000000800 */
[----:B------:R-:W-:Y:S01]  /*c420*/  @!PT LDS RZ, [RZ] ;  /* 0x00000000fffff984 */ /* 0x000fe20000000800 */
[----:B------:R0:W-:Y:S01]  /*c430*/  @!P2 LDGSTS.E.BYPASS.LTC128B.128 [R26+0x1bc00], desc[UR36][R2.64], !P0 ;  /* 0x1bc00000021aafae */ /* 0x0001e2000c101d64 */
[----:B------:R-:W-:Y:S01]  /*c440*/  PLOP3.LUT P0, PT, PT, PT, PT, 0x80, 0x0 ;  /* 0x000000000000781c */ /* 0x000fe20003f0f070 */
[----:B------:R-:W-:-:S12]  /*c450*/  NOP ;  /* 0x0000000000007918 */ /* 0x000fd80000000000 */
.L_x_10214:
        /* <DEDUP_REMOVED lines=28> */
.L_x_10216:
[----:B------:R-:W-:Y:S05]  /*c620*/  BSYNC B6 ;  /* 0x0000000000067941 */ /* 0x000fea0003800000 */
.L_x_10215:
[----:B------:R-:W2:Y:S01]  /*c630*/  LDL.LU R21, [R1+0x4] ;  /* 0x0000040001157983 */ /* 0x000ea20000300800 */
[----:B0-----:R-:W0:Y:S01]  /*c640*/  LDC R2, c[0x0][0x448] ;  /* 0x00011200ff027b82 */ /* 0x001e220000000800 */
[----:B------:R-:W-:Y:S02]  /*c650*/  ULDC.64 UR4, c[0x0][0x398] ;  /* 0x0000e60000047ab9 */ /* 0x000fe40000000a00 */
[----:B------:R-:W3:Y:S01]  /*c660*/  LDL.LU R20, [R1+0xc] ;  /* 0x00000c0001147983 */ /* 0x000ee20000300800 */
[----:B0-----:R-:W-:-:S13]  /*c670*/  ISETP.NE.AND P6, PT, R2, 0x1, PT ;  /* 0x000000010200780c */ /* 0x001fda0003fc5270 */
[----:B------:R-:W0:Y:S08]  /*c680*/  @P6 LDC R3, c[0x0][0x44c] ;  /* 0x00011300ff036b82 */ /* 0x000e300000000800 */
[----:B------:R-:W1:Y:S01]  /*c690*/  @P6 LDC R2, c[0x0][0x450] ;  /* 0x00011400ff026b82 */ /* 0x000e620000000800 */
[----:B------:R-:W-:Y:S02]  /*c6a0*/  IMAD.MOV.U32 R0, RZ, RZ, R17 ;  /* 0x000000ffff007224 */ /* 0x000fe400078e0011 */
[----:B0-----:R-:W-:-:S05]  /*c6b0*/  @P6 IMAD.HI.U32 R3, R17, R3, RZ ;  /* 0x0000000311036227 */ /* 0x001fca00078e00ff */
[----:B-1----:R-:W-:Y:S01]  /*c6c0*/  @P6 SHF.R.U32.HI R0, RZ, R2, R3 ;  /* 0x00000002ff006219 */ /* 0x002fe20000011603 */
[----:B------:R-:W-:Y:S01]  /*c6d0*/  IMAD.WIDE.U32 R2, R35, UR4, RZ ;  /* 0x0000000423027c25 */ /* 0x000fe2000f8e00ff */
[----:B------:R-:W0:Y:S02]  /*c6e0*/  S2R R7, SR_TID.X ;  /* 0x0000000000077919 */ /* 0x000e240000002100 */
[----:B------:R-:W-:Y:S01]  /*c6f0*/  SHF.R.S32.HI R5, RZ, 0x1f, R0 ;  /* 0x0000001fff057819 */ /* 0x000fe20000011400 */
        /* <DEDUP_REMOVED lines=12> */
[----:B------:R-:W-:Y:S01]  /*c7c0*/  IMAD.WIDE.U32 R2, R34, UR4, R2 ;  /* 0x0000000422027c25 */ /* 0x000fe2000f8e0002 */
[----:B------:R-:W-:-:S03]  /*c7d0*/  ULDC UR4, c[0x0][0x448] ;  /* 0x0001120000047ab9 */ /* 0x000fc60000000800 */
[----:B------:R-:W-:-:S05]  /*c7e0*/  IMAD R4, R34, UR5, R4 ;  /* 0x0000000522047c24 */ /* 0x000fca000f8e0204 */
[----:B------:R-:W-:Y:S01]  /*c7f0*/  IADD3 R3, R3, R4, RZ ;  /* 0x0000000403037210 */ /* 0x000fe20007ffe0ff */
        /* <DEDUP_REMOVED lines=18> */
[C---:B------:R-:W-:Y:S02]  /*c920*/  LOP3.LUT R9, R20.reuse, 0x40, RZ, 0xfc, !PT ;  /* 0x0000004014097812 */ /* 0x040fe400078efcff */
[C---:B------:R-:W-:Y:S02]  /*c930*/  LOP3.LUT R8, R20.reuse, 0x80, RZ, 0xfc, !PT ;  /* 0x0000008014087812 */ /* 0x040fe400078efcff */
[----:B------:R-:W-:-:S02]  /*c940*/  LOP3.LUT R7, R20, 0xc0, RZ, 0xfc, !PT ;  /* 0x000000c014077812 */ /* 0x000fc400078efcff */
[----:B------:R-:W-:Y:S01]  /*c950*/  LEA.HI.X R4, R2, UR5, R4, 0x1, P0 ;  /* 0x0000000502047c11 */ /* 0x000fe200080f0c04 */
[----:B------:R-:W-:Y:S01]  /*c960*/  UMOV UR5, 0xffffffff ;  /* 0xffffffff00057882 */ /* 0x000fe20000000000 */
[----:B------:R-:W-:Y:S02]  /*c970*/  ISETP.GE.AND P4, PT, R6, UR4, PT ;  /* 0x0000000406007c0c */ /* 0x000fe4000bf86270 */
[----:B------:R-:W-:Y:S02]  /*c980*/  ISETP.GE.AND P3, PT, R9, UR4, PT ;  /* 0x0000000409007c0c */ /* 0x000fe4000bf66270 */
[----:B------:R-:W-:Y:S02]  /*c990*/  ISETP.GE.AND P2, PT, R8, UR4, PT ;  /* 0x0000000408007c0c */ /* 0x000fe4000bf46270 */
[----:B------:R-:W-:Y:S01]  /*c9a0*/  ISETP.GE.AND P1, PT, R7, UR4, PT ;  /* 0x0000000407007c0c */ /* 0x000fe2000bf26270 */
[----:B------:R-:W-:-:S12]  /*c9b0*/  BRA.DIV UR5, `(.L_x_10217) ;  /* 0x0000004205c47947 */ /* 0x000fd8000b800000 */
[----:B------:R-:W0:Y:S01]  /*c9c0*/  SHFL.IDX PT, R3, R0, RZ, 0x181f ;  /* 0x00181fff00037589 */ /* 0x000e2200000e0000 */
[C---:B------:R-:W-:Y:S02]  /*c9d0*/  LOP3.LUT P6, RZ, R23.reuse, 0x2000, RZ, 0xc0, !PT ;  /* 0x0000200017ff7812 */ /* 0x040fe400078cc0ff */
[----:B------:R-:W-:Y:S01]  /*c9e0*/  LOP3.LUT P5, RZ, R23, 0x1000, RZ, 0xc0, !PT ;  /* 0x0000100017ff7812 */ /* 0x000fe200078ac0ff */
[----:B------:R-:W1:Y:S04]  /*c9f0*/  SHFL.IDX PT, R2, R4, RZ, 0x181f ;  /* 0x00181fff04027589 */ /* 0x000e6800000e0000 */
[----:B------:R-:W-:Y:S04]  /*ca00*/  SHFL.IDX PT, R5, R4, 0x1, 0x181f ;  /* 0x00381f0004057f89 */ /* 0x000fe800000e0000 */
[----:B------:R-:W-:Y:S02]  /*ca10*/  SHFL.IDX PT, R14, R0, 0x7, 0x181f ;  /* 0x00f81f00000e7f89 */ /* 0x000fe400000e0000 */
[----:B0-----:R-:W-:-:S05]  /*ca20*/  @!P6 LEA R3, P0, R6, R3, 0x1 ;  /* 0x000000030603e211 */ /* 0x001fca00078008ff */
[----:B-1----:R-:W-:-:S05]  /*ca30*/  @!P6 IMAD.X R2, RZ, RZ, R2, P0 ;  /* 0x000000ffff02e224 */ /* 0x002fca00000e0602 */
[----:B------:R-:W-:-:S04]  /*ca40*/  @!P6 LOP3.LUT R3, R3, R2, RZ, 0x3c, !PT ;  /* 0x000000020303e212 */ /* 0x000fc800078e3cff */
[----:B------:R-:W-:-:S04]  /*ca50*/  @!P6 LOP3.LUT R2, R3, R2, RZ, 0x3c, !PT ;  /* 0x000000020302e212 */ /* 0x000fc800078e3cff */
[----:B------:R-:W-:-:S05]  /*ca60*/  @!P6 LOP3.LUT R3, R3, R2, RZ, 0x3c, !PT ;  /* 0x000000020303e212 */ /* 0x000fca00078e3cff */
[----:B------:R-:W-:Y:S04]  /*ca70*/  @!P6 LDGSTS.E.BYPASS.LTC128B.128 [R26+0x22400], desc[UR36][R2.64], !P4 ;  /* 0x22400000021aefae */ /* 0x000fe8000e101d64 */
[----:B------:R-:W-:Y:S04]  /*ca80*/  @!P6 LDGSTS.E.BYPASS.LTC128B.128 [R26+0x26400], desc[UR36][R2.64+0x80], !P3 ;  /* 0x26400080021aefae */ /* 0x000fe8000d901d64 */
[----:B------:R-:W-:Y:S04]  /*ca90*/  @!P6 LDGSTS.E.BYPASS.LTC128B.128 [R26+0x2a400], desc[UR36][R2.64+0x100], !P2 ;  /* 0x2a400100021aefae */ /* 0x000fe8000d101d64 */
[----:B------:R0:W-:Y:S01]  /*caa0*/  @!P6 LDGSTS.E.BYPASS.LTC128B.128 [R26+0x2e400], desc[UR36][R2.64+0x180], !P1 ;  /* 0x2e400180021aefae */ /* 0x0001e2000c901d64 */
[----:B------:R-:W-:-:S02]  /*cab0*/  LOP3.LUT P6, RZ, R23, 0x80, RZ, 0xc0, !PT ;  /* 0x0000008017ff7812 */ /* 0x000fc400078cc0ff */
[----:B------:R-:W-:Y:S01]  /*cac0*/  LOP3.LUT R23, R23, 0xfff7ffff, RZ, 0xc0, !PT ;  /* 0xfff7ffff17177812 */ /* 0x000fe200078ec0ff */
[----:B0-----:R-:W0:Y:S10]  /*cad0*/  SHFL.IDX PT, R2, R0, 0x1, 0x181f ;  /* 0x00381f0000027f89 */ /* 0x001e3400000e0000 */
[----:B------:R-:W-:-:S04]  /*cae0*/  @P6 LOP3.LUT R23, R23, 0x80000, RZ, 0xfc, !PT ;  /* 0x0008000017176812 */ /* 0x000fc800078efcff */
[----:B------:R-:W-:Y:S02]  /*caf0*/  LOP3.LUT P6, RZ, R23, 0x200, RZ, 0xc0, !PT ;  /* 0x0000020017ff7812 */ /* 0x000fe400078cc0ff */
[----:B0-----:R-:W-:-:S05]  /*cb00*/  @!P5 LEA R2, P0, R6, R2, 0x1 ;  /* 0x000000020602d211 */ /* 0x001fca00078008ff */
[----:B------:R-:W-:Y:S02]  /*cb10*/  @!P5 IMAD.X R3, RZ, RZ, R5, P0 ;  /* 0x000000ffff03d224 */ /* 0x000fe400000e0605 */
[----:B------:R-:W-:Y:S04]  /*cb20*/  SHFL.IDX PT, R5, R4, 0x2, 0x181f ;  /* 0x00581f0004057f89 */ /* 0x000fe800000e0000 */
        /* <DEDUP_REMOVED lines=8> */
[C---:B------:R-:W-:Y:S02]  /*cbb0*/  LOP3.LUT P5, RZ, R23.reuse, 0x100, RZ, 0xc0, !PT ;  /* 0x0000010017ff7812 */ /* 0x040fe400078ac0ff */
[----:B------:R-:W-:-:S11]  /*cbc0*/  LOP3.LUT R23, R23, 0xffefffff, RZ, 0xc0, !PT ;  /* 0xffefffff17177812 */ /* 0x000fd600078ec0ff */
[----:B------:R-:W-:-:S04]  /*cbd0*/  @P5 LOP3.LUT R23, R23, 0x100000, RZ, 0xfc, !PT ;  /* 0x0010000017175812 */ /* 0x000fc800078efcff */
[----:B------:R-:W-:-:S13]  /*cbe0*/  LOP3.LUT P5, RZ, R23, 0x800, RZ, 0xc0, !PT ;  /* 0x0000080017ff7812 */ /* 0x000fda00078ac0ff */
[----:B0-----:R-:W-:-:S05]  /*cbf0*/  @!P5 LEA R2, P0, R6, R2, 0x1 ;  /* 0x000000020602d211 */ /* 0x001fca00078008ff */
[----:B------:R-:W-:Y:S02]  /*cc00*/  @!P5 IMAD.X R3, RZ, RZ, R5, P0 ;  /* 0x000000ffff03d224 */ /* 0x000fe400000e0605 */
[----:B------:R-:W-:Y:S04]  /*cc10*/  SHFL.IDX PT, R5, R4, 0x3, 0x181f ;  /* 0x00781f0004057f89 */ /* 0x000fe800000e0000 */
[----:B------:R-:W-:Y:S04]  /*cc20*/  @!P5 LDGSTS.E.BYPASS.LTC128B.128 [R26+0x23400], desc[UR36][R2.64], !P4 ;  /* 0x23400000021adfae */ /* 0x000fe8000e101d64 */
[----:B------:R-:W-:Y:S04]  /*cc30*/  @!P5 LDGSTS.E.BYPASS.LTC128B.128 [R26+0x27400], desc[UR36][R2.64+0x80], !P3 ;  /* 0x27400080021adfae */ /* 0x000fe8000d901d64 */
[----:B------:R-:W-:Y:S04]  /*cc40*/  @!P5 LDGSTS.E.BYPASS.LTC128B.128 [R26+0x2b400], desc[UR36][R2.64+0x100], !P2 ;  /* 0x2b400100021adfae */ /* 0x000fe8000d101d64 */
[----:B------:R0:W-:Y:S01]  /*cc50*/  @!P5 LDGSTS.E.BYPASS.LTC128B.128 [R26+0x2f400], desc[UR36][R2.64+0x180], !P1 ;  /* 0x2f400180021adfae */ /* 0x0001e2000c901d64 */
[----:B------:R-:W-:-:S03]  /*cc60*/  LOP3.LUT P5, RZ, R23, 0x100000, RZ, 0xc0, !PT ;  /* 0x0010000017ff7812 */ /* 0x000fc600078ac0ff */
[----:B0-----:R-:W0:Y:S02]  /*cc70*/  SHFL.IDX PT, R2, R0, 0x3, 0x181f ;  /* 0x00781f0000027f89 */ /* 0x001e2400000e0000 */
        /* <DEDUP_REMOVED lines=24> */
[----:B------:R0:W-:Y:S04]  /*ce00*/  @!P6 LDGSTS.E.BYPASS.LTC128B.128 [R26+0x30c00], desc[UR36][R2.64+0x180], !P1 ;  /* 0x30c00180021aefae */ /* 0x0001e8000c901d64 */
[----:B0-----:R-:W0:Y:S02]  /*ce10*/  SHFL.IDX PT, R2, R0, 0x6, 0x181f ;  /* 0x00d81f0000027f89 */ /* 0x001e2400000e0000 */
[----:B0-----:R-:W-:-:S05]  /*ce20*/  @!P5 LEA R2, P0, R6, R2, 0x1 ;  /* 0x000000020602d211 */ /* 0x001fca00078008ff */
[----:B------:R-:W-:Y:S02]  /*ce30*/  @!P5 IMAD.X R3, RZ, RZ, R5, P0 ;  /* 0x000000ffff03d224 */ /* 0x000fe400000e0605 */
[----:B------:R0:W1:Y:S04]  /*ce40*/  SHFL.IDX PT, R5, R4, 0x7, 0x181f ;  /* 0x00f81f0004057f89 */ /* 0x00006800000e0000 */
[----:B------:R0:W-:Y:S04]  /*ce50*/  @!P5 LDGSTS.E.BYPASS.LTC128B.128 [R26+0x25400], desc[UR36][R2.64], !P4 ;  /* 0x25400000021adfae */ /* 0x0001e8000e101d64 */
[----:B------:R0:W-:Y:S04]  /*ce60*/  @!P5 LDGSTS.E.BYPASS.LTC128B.128 [R26+0x29400], desc[UR36][R2.64+0x80], !P3 ;  /* 0x29400080021adfae */ /* 0x0001e8000d901d64 */
[----:B------:R0:W-:Y:S04]  /*ce70*/  @!P5 LDGSTS.E.BYPASS.LTC128B.128 [R26+0x2d400], desc[UR36][R2.64+0x100], !P2 ;  /* 0x2d400100021adfae */ /* 0x0001e8000d101d64 */
[----:B------:R0:W-:Y:S02]  /*ce80*/  @!P5 LDGSTS.E.BYPASS.LTC128B.128 [R26+0x31400], desc[UR36][R2.64+0x180], !P1 ;  /* 0x31400180021adfae */ /* 0x0001e4000c901d64 */
.L_x_10327:
[----:B------:R-:W-:Y:S01]  /*ce90*/  LOP3.LUT P0, RZ, R23, 0x4000, RZ, 0xc0, !PT ;  /* 0x0000400017ff7812 */ /* 0x000fe2000780c0ff */
[----:B------:R-:W-:-:S12]  /*cea0*/  BSSY B0, `(.L_x_10218) ;  /* 0x000000b000007945 */ /* 0x000fd80003800000 */
[----:B------:R-:W-:Y:S05]  /*ceb0*/  @P0 BRA `(.L_x_10219) ;  /* 0x0000000000240947 */ /* 0x000fea0003800000 */
[----:B0-----:R-:W-:-:S05]  /*cec0*/  LEA R2, P0, R6, R14, 0x1 ;  /* 0x0000000e06027211 */ /* 0x001fca00078008ff */
[----:B-1----:R-:W-:-:S05]  /*ced0*/  IMAD.X R3, RZ, RZ, R5, P0 ;  /* 0x000000ffff037224 */ /* 0x002fca00000e0605 */
[----:B------:R-:W-:Y:S01]  /*cee0*/  @!PT LDS RZ, [RZ] ;  /* 0x00000000fffff984 */ /* 0x000fe20000000800 */
[----:B------:R-:W-:Y:S01]  /*cef0*/  @!PT LDS RZ, [RZ] ;  /* 0x00000000fffff984 */ /* 0x000fe20000000800 */
[----:B------:R-:W-:Y:S01]  /*cf00*/  @!PT LDS RZ, [RZ] ;  /* 0x00000000fffff984 */ /* 0x000fe20000000800 */
[----:B------:R2:W-:Y:S04]  /*cf10*/  LDGSTS.E.BYPASS.LTC128B.128 [R26+0x25c00], desc[UR36][R2.64], !P4 ;  /* 0x25c00000021a7fae */ /* 0x0005e8000e101d64 */
[----:B------:R2:W-:Y:S04]  /*cf20*/  LDGSTS.E.BYPASS.LTC128B.128 [R26+0x29c00], desc[UR36][R2.64+0x80], !P3 ;  /* 0x29c00080021a7fae */ /* 0x0005e8000d901d64 */
[----:B------:R2:W-:Y:S04]  /*cf30*/  LDGSTS.E.BYPASS.LTC128B.128 [R26+0x2dc00], desc[UR36][R2.64+0x100], !P2 ;  /* 0x2dc00100021a7fae */ /* 0x0005e8000d101d64 */
[----:B------:R2:W-:Y:S02]  /*cf40*/  LDGSTS.E.BYPASS.LTC128B.128 [R26+0x31c00], desc[UR36][R2.64+0x180], !P1 ;  /* 0x31c00180021a7fae */ /* 0x0005e4000c901d64 */
.L_x_10219:
[----:B------:R-:W-:Y:S05]  /*cf50*/  BSYNC B0 ;  /* 0x0000000000007941 */ /* 0x000fea0003800000 */
.L_x_10218:
[----:B------:R-:W-:Y:S01]  /*cf60*/  NOP ;  /* 0x0000000000007918 */ /* 0x000fe20000000000 */
[----:B------:R-:W-:-:S13]  /*cf70*/  PLOP3.LUT P0, PT, PT, PT, PT, 0x80, 0x0 ;  /* 0x000000000000781c */ /* 0x000fda0003f0f070 */
.L_x_10220:
[----:B------:R-:W-:Y:S02]  /*cf80*/  PLOP3.LUT P1, PT, P1, P0, PT, 0xa2, 0x0 ;  /* 0x000000000000781c */ /* 0x000fe40000f21472 */
[----:B------:R-:W-:-:S08]  /*cf90*/  @P0 R2UR P1, UR4, R22 ;  /* 0x00000000160402ca */ /* 0x000fd00000020000 */
[----:B------:R-:W-:-:S05]  /*cfa0*/  @P0 PLOP3.LUT P0, PT, P1, PT, PT, 0x80, 0x0 ;  /* 0x000000000000081c */ /* 0x000fca0000f0f070 */
[----:B------:R-:W-:Y:S01]  /*cfb0*/  @!P1 SYNCS.ARRIVE.TRANS64.RED.A0T1 RZ, [UR4+0x32410], RZ ;  /* 0x032410ffffff99a7 */ /* 0x000fe20008200404 */
[----:B------:R-:W-:Y:S07]  /*cfc0*/  @!P1 ARRIVES.LDGSTSBAR.64.TRANSCNT [UR4+0x32410] ;  /* 0x03241000ff0099b0 */ /* 0x000fee0008000a84 */
[----:B------:R-:W-:Y:S05]  /*cfd0*/  @P0 BRA.U.ANY `(.L_x_10220) ;  /* 0xfffffffd00e80947 */ /* 0x000fea000393ffff */
[----:B0-2---:R-:W2:Y:S02]  /*cfe0*/  LDL.LU R2, [R1+0x18] ;  /* 0x0000180001027983 */ /* 0x005ea40000300800 */
        /* <DEDUP_REMOVED lines=11> */
.L_x_10328:
[----:B------:R-:W-:Y:S05]  /*d0a0*/  BSYNC B0 ;  /* 0x0000000000007941 */ /* 0x000fea0003800000 */
.L_x_10221:
[----:B------:R-:W-:-:S13]  /*d0b0*/  LOP3.LUT P0, RZ, R23, 0x400, RZ, 0xc0, !PT ;  /* 0x0000040017ff7812 */ /* 0x000fda000780c0ff */
[----:B------:R-:W-:Y:S05]  /*d0c0*/  @!P0 BRA `(.L_x_10223) ;  /* 0x0000000000048947 */ /* 0x000fea0003800000 */
[----:B------:R-:W-:Y:S01]  /*d0d0*/  BPT.TRAP 0x1 ;  /* 0x000000040000795c */ /* 0x000fe20000300000 */
.L_x_10223:
[----:B------:R-:W-:Y:S01]  /*d0e0*/  SHF.L.U32 R0, R27, 0x1f, RZ ;  /* 0x0000001f1b007819 */ /* 0x000fe200000006ff */
[----:B------:R-:W-:Y:S03]  /*d0f0*/  BSSY B0, `(.L_x_10224) ;  /* 0x0000003000007945 */ /* 0x000fe60003800000 */
[----:B------:R-:W2:Y:S02]  /*d100*/  SYNCS.PHASECHK.TRANS64.TRYWAIT P0, [R25+URZ+0x32460], R0 ;  /* 0x03246000190075a7 */ /* 0x000ea4000800017f */
[----:B--2---:R-:W-:Y:S05]  /*d110*/  @!P0 BRA `(.L_x_10225) ;  /* 0x0000004400948947 */ /* 0x004fea0003800000 */
.L_x_10329:
[----:B------:R-:W-:Y:S05]  /*d120*/  BSYNC B0 ;  /* 0x0000000000007941 */ /* 0x000fea0003800000 */
.L_x_10224:
[----:B------:R-:W2:Y:S01]  /*d130*/  LDL.LU R2, [R1+0x10] ;  /* 0x0000100001027983 */ /* 0x000ea20000300800 */
[----:B------:R-:W-:-:S03]  /*d140*/  ULDC.64 UR4, c[0x0][0x328] ;  /* 0x0000ca0000047ab9 */ /* 0x000fc60000000a00 */
[----:B------:R-:W3:Y:S04]  /*d150*/  LDL.LU R6, [R1+0x14] ;  /* 0x0000140001067983 */ /* 0x000ee80000300800 */
[----:B------:R-:W4:Y:S01]  /*d160*/  LDL.LU R4, [R1+0x20] ;  /* 0x0000200001047983 */ /* 0x000f220000300800 */
[C---:B------:R-:W-:Y:S02]  /*d170*/  LOP3.LUT P3, RZ, R23.reuse, 0x10, RZ, 0xc0, !PT ;  /* 0x0000001017ff7812 */ /* 0x040fe4000786c0ff */
[C---:B------:R-:W-:Y:S02]  /*d180*/  LOP3.LUT P2, RZ, R23.reuse, 0x8, RZ, 0xc0, !PT ;  /* 0x0000000817ff7812 */ /* 0x040fe4000784c0ff */
[C---:B------:R-:W-:Y:S02]  /*d190*/  LOP3.LUT P1, RZ, R23.reuse, 0x4, RZ, 0xc0, !PT ;  /* 0x0000000417ff7812 */ /* 0x040fe4000782c0ff */
[----:B------:R-:W-:-:S02]  /*d1a0*/  LOP3.LUT P4, RZ, R23, 0x1, RZ, 0xc0, !PT ;  /* 0x0000000117ff7812 */ /* 0x000fc4000788c0ff */
[----:B------:R-:W-:Y:S01]  /*d1b0*/  SEL R7, RZ, 0x8, P1 ;  /* 0x00000008ff077807 */ /* 0x000fe20000800000 */
[----:B--2---:R-:W-:Y:S02]  /*d1c0*/  IMAD R0, R2, UR4, RZ ;  /* 0x0000000402007c24 */ /* 0x004fe4000f8e02ff */
[----:B0-----:R-:W-:-:S04]  /*d1d0*/  IMAD.WIDE.U32 R2, R37, UR4, RZ ;  /* 0x0000000425027c25 */ /* 0x001fc8000f8e00ff */
[----:B-1----:R-:W-:Y:S01]  /*d1e0*/  IMAD R5, R37, UR5, R0 ;  /* 0x0000000525057c24 */ /* 0x002fe2000f8e0200 */
[----:B------:R-:W-:Y:S01]  /*d1f0*/  ULDC.64 UR4, c[0x0][0x338] ;  /* 0x0000ce0000047ab9 */ /* 0x000fe20000000a00 */
[----:B------:R-:W-:Y:S02]  /*d200*/  SEL R0, RZ, 0x2, P3 ;  /* 0x00000002ff007807 */ /* 0x000fe40001800000 */
[----:B------:R-:W-:Y:S02]  /*d210*/  IMAD.IADD R3, R3, 0x1, R5 ;  /* 0x0000000103037824 */ /* 0x000fe400078e0205 */
[----:B---3--:R-:W-:Y:S02]  /*d220*/  IMAD R5, R6, UR4, RZ ;  /* 0x0000000406057c24 */ /* 0x008fe4000f8e02ff */
        /* <DEDUP_REMOVED lines=10> */
[----:B------:R-:W-:-:S03]  /*d2d0*/  UMOV UR4, 0xffffffff ;  /* 0xffffffff00047882 */ /* 0x000fc60000000000 */
[----:B------:R-:W-:Y:S02]  /*d2e0*/  LEA.HI.X R6, R2, UR5, R3, 0x1, P0 ;  /* 0x0000000502067c11 */ /* 0x000fe400080f0c03 */
[----:B------:R-:W-:-:S04]  /*d2f0*/  SEL R3, RZ, 0x4, P2 ;  /* 0x00000004ff037807 */ /* 0x000fc80001000000 */
[----:B----4-:R-:W-:Y:S01]  /*d300*/  IADD3 R0, R3, R0, R4 ;  /* 0x0000000003007210 */ /* 0x010fe20007ffe004 */
[----:B------:R-:W-:-:S04]  /*d310*/  IMAD R4, R24, 0x6000, R30 ;  /* 0x0000600018047824 */ /* 0x000fc800078e021e */
[----:B------:R-:W-:Y:S01]  /*d320*/  IMAD.IADD R7, R0, 0x1, R7 ;  /* 0x0000000100077824 */ /* 0x000fe200078e0207 */
[----:B------:R-:W-:Y:S06]  /*d330*/  BRA.DIV UR4, `(.L_x_10226) ;  /* 0x0000004604207947 */ /* 0x000fec000b800000 */
[----:B------:R-:W0:Y:S01]  /*d340*/  S2R R2, SR_TID.X ;  /* 0x0000000000027919 */ /* 0x000e220000002100 */
[----:B------:R-:W-:Y:S01]  /*d350*/  IMAD R4, R4, 0x2, R22 ;  /* 0x0000000204047824 */ /* 0x000fe200078e0216 */
[C---:B------:R-:W-:Y:S01]  /*d360*/  LOP3.LUT P2, RZ, R7.reuse, 0x2, RZ, 0xc0, !PT ;  /* 0x0000000207ff7812 */ /* 0x040fe2000784c0ff */
[----:B------:R-:W1:Y:S01]  /*d370*/  SHFL.IDX PT, R14, R5, RZ, 0x181f ;  /* 0x00181fff050e7589 */ /* 0x000e6200000e0000 */
[----:B------:R-:W-:-:S03]  /*d380*/  LOP3.LUT P1, RZ, R7, 0x4, RZ, 0xc0, !PT ;  /* 0x0000000407ff7812 */ /* 0x000fc6000782c0ff */
[----:B------:R-:W2:Y:S01]  /*d390*/  SHFL.IDX PT, R3, R6, RZ, 0x181f ;  /* 0x00181fff06037589 */ /* 0x000ea200000e0000 */
[----:B0-----:R-:W-:-:S05]  /*d3a0*/  IMAD.SHL.U32 R2, R2, 0x8, RZ ;  /* 0x0000000802027824 */ /* 0x001fca00078e00ff */
[----:B------:R-:W-:-:S05]  /*d3b0*/  LOP3.LUT R2, R2, 0x38, RZ, 0xc0, !PT ;  /* 0x0000003802027812 */ /* 0x000fca00078ec0ff */
[----:B------:R-:W-:-:S05]  /*d3c0*/  IMAD.SHL.U32 R0, R2, 0x2, RZ ;  /* 0x0000000202007824 */ /* 0x000fca00078e00ff */
[----:B-1----:R-:W-:Y:S02]  /*d3d0*/  IADD3 R2, P0, R14, R0, RZ ;  /* 0x000000000e027210 */ /* 0x002fe40007f1e0ff */
[----:B------:R-:W0:Y:S03]  /*d3e0*/  SHFL.IDX PT, R14, R5, 0x1, 0x181f ;  /* 0x00381f00050e7f89 */ /* 0x000e2600000e0000 */
[----:B--2---:R-:W-:Y:S01]  /*d3f0*/  IMAD.X R3, RZ, RZ, R3, P0 ;  /* 0x000000ffff037224 */ /* 0x004fe200000e0603 */
        /* <DEDUP_REMOVED lines=8> */
[----:B------:R1:W-:Y:S01]  /*d480*/  LDGSTS.E.BYPASS.LTC128B.128 [R4+0x9400], desc[UR36][R2.64+0x180], !P3 ;  /* 0x0940018002047fae */ /* 0x0003e2000d901d64 */
[----:B0-----:R-:W-:-:S03]  /*d490*/  IADD3 R8, P3, R14, R0, RZ ;  /* 0x000000000e087210 */ /* 0x001fc60007f7e0ff */
[----:B------:R-:W-:Y:S04]  /*d4a0*/  SHFL.IDX PT, R14, R5, 0x2, 0x181f ;  /* 0x00581f00050e7f89 */ /* 0x000fe800000e0000 */
[----:B-1----:R-:W0:Y:S02]  /*d4b0*/  SHFL.IDX PT, R3, R6, 0x1, 0x181f ;  /* 0x00381f0006037f89 */ /* 0x002e2400000e0000 */
        /* <DEDUP_REMOVED lines=46> */
.L_x_10343:
[----:B0-2---:R-:W-:Y:S02]  /*d7a0*/  IADD3 R2, P3, R14, R0, RZ ;  /* 0x000000000e027210 */ /* 0x005fe40007f7e0ff */
[C---:B------:R-:W-:Y:S02]  /*d7b0*/  ISETP.LT.OR P2, PT, R31.reuse, 0x51, !P2 ;  /* 0x000000511f00780c */ /* 0x040fe40005741670 */
[C---:B------:R-:W-:Y:S01]  /*d7c0*/  ISETP.LT.OR P1, PT, R31.reuse, 0x51, !P1 ;  /* 0x000000511f00780c */ /* 0x040fe20004f21670 */
[----:B------:R-:W-:Y:S01]  /*d7d0*/  IMAD.X R3, RZ, RZ, R6, P3 ;  /* 0x000000ffff037224 */ /* 0x000fe200018e0606 */
[C---:B------:R-:W-:Y:S02]  /*d7e0*/  ISETP.LT.OR P3, PT, R31.reuse, 0x51, P4 ;  /* 0x000000511f00780c */ /* 0x040fe40002761670 */
[----:B------:R-:W-:-:S11]  /*d7f0*/  ISETP.LT.OR P0, PT, R31, 0x51, !P0 ;  /* 0x000000511f00780c */ /* 0x000fd60004701670 */
        /* <DEDUP_REMOVED lines=9> */
.L_x_10227:
        /* <DEDUP_REMOVED lines=10> */
.L_x_10228:
[----:B0-----:R-:W2:Y:S01]  /*d930*/  LDL.LU R2, [R1] ;  /* 0x0000000001027983 */ /* 0x001ea20000300800 */
[----:B------:R0:W-:Y:S01]  /*d940*/  SYNCS.ARRIVE.TRANS64.A1T0 RZ, [R25+URZ+0x32450], RZ ;  /* 0x032450ff19ff79a7 */ /* 0x0001e2000810003f */
[----:B------:R-:W-:Y:S01]  /*d950*/  BSSY B0, `(.L_x_10229) ;  /* 0x00000dd000007945 */ /* 0x000fe20003800000 */
[----:B--2---:R-:W-:-:S13]  /*d960*/  ISETP.GE.AND P0, PT, R2, 0x61, PT ;  /* 0x000000610200780c */ /* 0x004fda0003f06270 */
[----:B0-----:R-:W-:Y:S05]  /*d970*/  @!P0 BRA `(.L_x_10230) ;  /* 0x0000000c00688947 */ /* 0x001fea0003800000 */
[----:B------:R-:W2:Y:S02]  /*d980*/  LDL.LU R2, [R1+0x1c] ;  /* 0x00001c0001027983 */ /* 0x000ea40000300800 */
[----:B--2---:R-:W-:-:S07]  /*d990*/  VIADD R21, R2, 0xfffffffe ;  /* 0xfffffffe02157836 */ /* 0x004fce0000000000 */
.L_x_10243:
[----:B0-----:R-:W0:Y:S01]  /*d9a0*/  S2R R2, SR_TID.X ;  /* 0x0000000000027919 */ /* 0x001e220000002100 */
[----:B------:R-:W-:Y:S01]  /*d9b0*/  IMAD R8, R21, 0x60, R32 ;  /* 0x0000006015087824 */ /* 0x000fe200078e0220 */
        /* <DEDUP_REMOVED lines=10> */
[----:B-1----:R-:W1:Y:S01]  /*da60*/  @!P2 LDC.64 R4, c[0x0][0x428] ;  /* 0x00010a00ff04ab82 */ /* 0x002e620000000a00 */
[----:B0-----:R-:W-:-:S13]  /*da70*/  ISETP.NE.AND P0, PT, R3, 0x1, PT ;  /* 0x000000010300780c */ /* 0x001fda0003f05270 */
[----:B------:R-:W0:Y:S08]  /*da80*/  @P0 LDC R3, c[0x0][0x434] ;  /* 0x00010d00ff030b82 */ /* 0x000e300000000800 */
[----:B--2---:R-:W2:Y:S01]  /*da90*/  @P0 LDC R7, c[0x0][0x438] ;  /* 0x00010e00ff070b82 */ /* 0x004ea20000000800 */
[----:B0-----:R-:W-:-:S05]  /*daa0*/  @P0 IMAD.HI.U32 R2, R8, R3, RZ ;  /* 0x0000000308020227 */ /* 0x001fca00078e00ff */
[----:B--2---:R-:W-:Y:S01]  /*dab0*/  @P0 SHF.R.U32.HI R9, RZ, R7, R2 ;  /* 0x00000007ff090219 */ /* 0x004fe20000011602 */
[----:B-1----:R-:W-:Y:S01]  /*dac0*/  @!P2 IMAD R2, R33, R4, RZ ;  /* 0x000000042102a224 */ /* 0x002fe200078e02ff */
[----:B------:R-:W0:Y:S02]  /*dad0*/  @!P2 LDC.64 R6, c[0x0][0x418] ;  /* 0x00010600ff06ab82 */ /* 0x000e240000000a00 */
[--C-:B------:R-:W-:Y:S01]  /*dae0*/  @!P2 SHF.R.S32.HI R3, RZ, 0x1f, R9.reuse ;  /* 0x0000001fff03a819 */ /* 0x100fe20000011409 */
[----:B------:R-:W-:Y:S02]  /*daf0*/  @!P2 IMAD R5, R29, R5, R2 ;  /* 0x000000051d05a224 */ /* 0x000fe400078e0202 */
[----:B------:R-:W-:-:S04]  /*db00*/  @!P2 IMAD.MOV.U32 R2, RZ, RZ, R9 ;  /* 0x000000ffff02a224 */ /* 0x000fc800078e0009 */
[----:B------:R-:W-:Y:S01]  /*db10*/  @!P2 IMAD.WIDE.U32 R2, R29, R4, R2 ;  /* 0x000000041d02a225 */ /* 0x000fe200078e0002 */
[----:B------:R-:W-:Y:S05]  /*db20*/  YIELD ;  /* 0x0000000000007946 */ /* 0x000fea0003800000 */
[----:B------:R-:W-:Y:S01]  /*db30*/  @!P2 IADD3 R3, R5, R3, RZ ;  /* 0x000000030503a210 */ /* 0x000fe20007ffe0ff */
[----:B------:R-:W-:Y:S01]  /*db40*/  IMAD.MOV.U32 R4, RZ, RZ, RZ ;  /* 0x000000ffff047224 */ /* 0x000fe200078e00ff */
[----:B------:R-:W-:Y:S01]  /*db50*/  ULDC UR4, c[0x0][0x430] ;  /* 0x00010c0000047ab9 */ /* 0x000fe20000000800 */
[----:B0-----:R-:W-:-:S04]  /*db60*/  @!P2 LEA R6, P0, R2, R6, 0x2 ;  /* 0x000000060206a211 */ /* 0x001fc800078010ff */
[----:B------:R-:W-:Y:S02]  /*db70*/  @!P2 LEA.HI.X R7, R2, R7, R3, 0x2, P0 ;  /* 0x000000070207a211 */ /* 0x000fe400000f1403 */
[C---:B------:R-:W-:Y:S01]  /*db80*/  ISETP.NE.AND P0, PT, R24.reuse, 0x2, PT ;  /* 0x000000021800780c */ /* 0x040fe20003f05270 */
[----:B------:R-:W-:Y:S02]  /*db90*/  IMAD.MOV R5, RZ, RZ, -R9 ;  /* 0x000000ffff057224 */ /* 0x000fe400078e0a09 */
[----:B------:R0:W5:Y:S01]  /*dba0*/  @!P2 LDG.E R4, desc[UR36][R6.64] ;  /* 0x000000240604a981 */ /* 0x000162000c1e1900 */
[----:B------:R-:W-:Y:S01]  /*dbb0*/  SEL R2, RZ, 0x1, P0 ;  /* 0x00000001ff027807 */ /* 0x000fe20000000000 */
[----:B------:R-:W-:Y:S01]  /*dbc0*/  IMAD R5, R5, UR4, R8 ;  /* 0x0000000405057c24 */ /* 0x000fe2000f8e0208 */
[----:B------:R-:W-:Y:S02]  /*dbd0*/  SEL R24, R24, RZ, P0 ;  /* 0x000000ff18187207 */ /* 0x000fe40000000000 */
[----:B------:R-:W-:Y:S01]  /*dbe0*/  LOP3.LUT R27, R27, R2, RZ, 0x3c, !PT ;  /* 0x000000021b1b7212 */ /* 0x000fe200078e3cff */
[----:B------:R-:W-:-:S02]  /*dbf0*/  IMAD.MOV.U32 R2, RZ, RZ, R21 ;  /* 0x000000ffff027224 */ /* 0x000fc400078e0015 */
[----:B------:R-:W-:-:S03]  /*dc00*/  VIADD R21, R21, 0xffffffff ;  /* 0xffffffff15157836 */ /* 0x000fc60000000000 */
[----:B------:R-:W-:Y:S01]  /*dc10*/  ISETP.GT.AND P2, PT, R2, RZ, PT ;  /* 0x000000ff0200720c */ /* 0x000fe20003f44270 */
[----:B0-----:R-:W-:-:S12]  /*dc20*/  @!P1 BRA `(.L_x_10231) ;  /* 0x0000000000049947 */ /* 0x001fd80003800000 */
[----:B------:R-:W-:Y:S01]  /*dc30*/  BPT.TRAP 0x1 ;  /* 0x000000040000795c */ /* 0x000fe20000300000 */
.L_x_10231:
[----:B------:R-:W-:Y:S01]  /*dc40*/  IMAD R10, R24, 0x8, R22 ;  /* 0x00000008180a7824 */ /* 0x000fe200078e0216 */
[----:B------:R-:W-:Y:S01]  /*dc50*/  SHF.L.U32 R20, R27, 0x1f, RZ ;  /* 0x0000001f1b147819 */ /* 0x000fe200000006ff */
[----:B------:R-:W-:Y:S01]  /*dc60*/  BSSY B1, `(.L_x_10232) ;  /* 0x0000004000017945 */ /* 0x000fe20003800000 */
[----:B------:R-:W-:Y:S02]  /*dc70*/  SHF.R.S32.HI R9, RZ, 0x1f, R5 ;  /* 0x0000001fff097819 */ /* 0x000fe40000011405 */
[----:B------:R-:W0:Y:S02]  /*dc80*/  SYNCS.PHASECHK.TRANS64.TRYWAIT P0, [R10+URZ+0x32440], R20 ;  /* 0x032440140a0075a7 */ /* 0x000e24000800017f */
[----:B0-----:R-:W-:Y:S05]  /*dc90*/  @!P0 BRA `(.L_x_10233) ;  /* 0x0000004400088947 */ /* 0x001fea0003800000 */
.L_x_10344:
[----:B------:R-:W-:Y:S05]  /*dca0*/  BSYNC B1 ;  /* 0x0000000000017941 */ /* 0x000fea0003800000 */
.L_x_10232:
        /* <DEDUP_REMOVED lines=25> */
[----:B------:R-:W2:Y:S04]  /*de40*/  SHFL.IDX PT, R3, R8, RZ, 0x181f ;  /* 0x00181fff08037589 */ /* 0x000ea800000e0000 */
[----:B------:R-:W-:Y:S01]  /*de50*/  SHFL.IDX PT, R14, R6, 0x5, 0x181f ;  /* 0x00b81f00060e7f89 */ /* 0x000fe200000e0000 */
        /* <DEDUP_REMOVED lines=24> */
.L_x_10358:
        /* <DEDUP_REMOVED lines=8> */
.L_x_10235:
        /* <DEDUP_REMOVED lines=10> */
.L_x_10236:
[----:B------:R2:W-:Y:S01]  /*e100*/  SYNCS.ARRIVE.TRANS64.A1T0 RZ, [R10+URZ+0x32430], RZ ;  /* 0x032430ff0aff79a7 */ /* 0x0005e2000810003f */
[----:B------:R-:W-:Y:S05]  /*e110*/  @!P3 BRA `(.L_x_10237) ;  /* 0x000000000004b947 */ /* 0x000fea0003800000 */
[----:B------:R-:W-:Y:S01]  /*e120*/  BPT.TRAP 0x1 ;  /* 0x000000040000795c */ /* 0x000fe20000300000 */
.L_x_10237:
[----:B------:R-:W3:Y:S01]  /*e130*/  SYNCS.PHASECHK.TRANS64.TRYWAIT P0, [R10+URZ+0x32460], R20 ;  /* 0x032460140a0075a7 */ /* 0x000ee2000800017f */
[----:B------:R-:W-:Y:S04]  /*e140*/  BSSY B1, `(.L_x_10238) ;  /* 0x0000002000017945 */ /* 0x000fe80003800000 */
[----:B---3--:R-:W-:Y:S05]  /*e150*/  @!P0 BRA `(.L_x_10239) ;  /* 0x00000044008c8947 */ /* 0x008fea0003800000 */
.L_x_10359:
[----:B------:R-:W-:Y:S05]  /*e160*/  BSYNC B1 ;  /* 0x0000000000017941 */ /* 0x000fea0003800000 */
.L_x_10238:
[----:B------:R-:W-:Y:S01]  /*e170*/  ULDC.64 UR4, c[0x0][0x328] ;  /* 0x0000ca0000047ab9 */ /* 0x000fe20000000a00 */
[----:B------:R-:W-:Y:S01]  /*e180*/  LOP3.LUT P5, RZ, R23, 0x1, RZ, 0xc0, !PT ;  /* 0x0000000117ff7812 */ /* 0x000fe200078ac0ff */
[----:B-1----:R-:W-:Y:S01]  /*e190*/  IMAD R2, R9, UR4, RZ ;  /* 0x0000000409027c24 */ /* 0x002fe2000f8e02ff */
[C---:B------:R-:W-:Y:S01]  /*e1a0*/  LOP3.LUT P4, RZ, R23.reuse, 0x10, RZ, 0xc0, !PT ;  /* 0x0000001017ff7812 */ /* 0x040fe2000788c0ff */
[----:B0--3--:R-:W-:Y:S01]  /*e1b0*/  IMAD R20, R24, 0x6000, R30 ;  /* 0x0000600018147824 */ /* 0x009fe200078e021e */
[----:B------:R-:W-:Y:S01]  /*e1c0*/  LOP3.LUT P3, RZ, R23, 0x8, RZ, 0xc0, !PT ;  /* 0x0000000817ff7812 */ /* 0x000fe2000786c0ff */
[----:B------:R-:W-:Y:S01]  /*e1d0*/  IMAD R7, R5, UR5, R2 ;  /* 0x0000000505077c24 */ /* 0x000fe2000f8e0202 */
[----:B------:R-:W-:Y:S01]  /*e1e0*/  LOP3.LUT P1, RZ, R23, 0x4, RZ, 0xc0, !PT ;  /* 0x0000000417ff7812 */ /* 0x000fe2000782c0ff */
        /* <DEDUP_REMOVED lines=19> */
[----:B------:R-:W1:Y:S04]  /*e320*/  SHFL.IDX PT, R3, R25, RZ, 0x181f ;  /* 0x00181fff19037589 */ /* 0x000e6800000e0000 */
[----:B------:R-:W-:Y:S04]  /*e330*/  SHFL.IDX PT, R4, R25, 0x1, 0x181f ;  /* 0x00381f0019047f89 */ /* 0x000fe800000e0000 */
[----:B------:R-:W-:Y:S04]  /*e340*/  SHFL.IDX PT, R8, R17, 0x2, 0x181f ;  /* 0x00581f0011087f89 */ /* 0x000fe800000e0000 */
[----:B------:R-:W-:Y:S01]  /*e350*/  SHFL.IDX PT, R5, R25, 0x3, 0x181f ;  /* 0x00781f0019057f89 */ /* 0x000fe200000e0000 */
[----:B0-----:R-:W-:-:S03]  /*e360*/  IADD3 R2, P0, R14, R0, RZ ;  /* 0x000000000e027210 */ /* 0x001fc60007f1e0ff */
[----:B------:R-:W0:Y:S02]  /*e370*/  SHFL.IDX PT, R14, R17, 0x1, 0x181f ;  /* 0x00381f00110e7f89 */ /* 0x000e2400000e0000 */
[----:B-1----:R-:W-:-:S05]  /*e380*/  IMAD.X R3, RZ, RZ, R3, P0 ;  /* 0x000000ffff037224 */ /* 0x002fca00000e0603 */
        /* <DEDUP_REMOVED lines=9> */
[----:B-1----:R-:W-:Y:S04]  /*e420*/  SHFL.IDX PT, R3, R25, 0x4, 0x181f ;  /* 0x00981f0019037f89 */ /* 0x002fe800000e0000 */
        /* <DEDUP_REMOVED lines=24> */
.L_x_10373:
[----:B01----:R-:W-:-:S05]  /*e5b0*/  IADD3 R2, P0, R14, R0, RZ ;  /* 0x000000000e027210 */ /* 0x003fca0007f1e0ff */
        /* <DEDUP_REMOVED lines=10> */
.L_x_10241:
        /* <DEDUP_REMOVED lines=10> */
.L_x_10242:
[----:B------:R1:W-:Y:S01]  /*e700*/  SYNCS.ARRIVE.TRANS64.A1T0 RZ, [R10+URZ+0x32450], RZ ;  /* 0x032450ff0aff79a7 */ /* 0x0003e2000810003f */
[----:B------:R-:W-:Y:S05]  /*e710*/  @P2 BRA `(.L_x_10243) ;  /* 0xfffffff000a02947 */ /* 0x000fea000383ffff */
.L_x_10230:
[----:B------:R-:W-:Y:S05]  /*e720*/  BSYNC B0 ;  /* 0x0000000000007941 */ /* 0x000fea0003800000 */
.L_x_10229:
[----:B0-----:R-:W0:Y:S01]  /*e730*/  S2R R2, SR_TID.X ;  /* 0x0000000000027919 */ /* 0x001e220000002100 */
[----:B------:R-:W-:Y:S01]  /*e740*/  VIADD R24, R24, 0x1 ;  /* 0x0000000118187836 */ /* 0x000fe20000000000 */
[----:B------:R-:W-:Y:S04]  /*e750*/  BSSY B0, `(.L_x_10244) ;  /* 0x0000012000007945 */ /* 0x000fe80003800000 */
[----:B------:R-:W-:-:S04]  /*e760*/  ISETP.NE.AND P0, PT, R24, 0x2, PT ;  /* 0x000000021800780c */ /* 0x000fc80003f05270 */
[----:B------:R-:W-:Y:S02]  /*e770*/  SEL R0, RZ, 0x1, P0 ;  /* 0x00000001ff007807 */ /* 0x000fe40000000000 */
[----:B0-----:R-:W-:-:S04]  /*e780*/  LOP3.LUT R2, R2, 0x7f, RZ, 0xc0, !PT ;  /* 0x0000007f02027812 */ /* 0x001fc800078ec0ff */
[----:B------:R-:W-:-:S13]  /*e790*/  ISETP.NE.AND P1, PT, R2, RZ, PT ;  /* 0x000000ff0200720c */ /* 0x000fda0003f25270 */
[----:B------:R-:W-:Y:S05]  /*e7a0*/  @P1 BRA `(.L_x_10245) ;  /* 0x0000000000301947 */ /* 0x000fea0003800000 */
[----:B------:R-:W0:Y:S01]  /*e7b0*/  S2R R5, SR_LANEID ;  /* 0x0000000000057919 */ /* 0x000e220000000000 */
[----:B------:R-:W-:Y:S01]  /*e7c0*/  VOTEU.ANY UR4, UPT, PT ;  /* 0x0000000000047886 */ /* 0x000fe200038e0100 */
[----:B------:R-:W3:Y:S01]  /*e7d0*/  LDC.64 R2, c[0x0][0xd60] ;  /* 0x00035800ff027b82 */ /* 0x000ee20000000a00 */
[----:B------:R-:W0:Y:S02]  /*e7e0*/  FLO.U32 R4, UR4 ;  /* 0x0000000400047d00 */ /* 0x000e2400080e0000 */
[----:B0-----:R-:W-:-:S06]  /*e7f0*/  ISETP.EQ.U32.AND P1, PT, R4, R5, PT ;  /* 0x000000050400720c */ /* 0x001fcc0003f22070 */
[----:B------:R-:W3:Y:S07]  /*e800*/  POPC R5, UR4 ;  /* 0x0000000400057d09 */ /* 0x000eee0008000000 */
[----:B---3--:R-:W3:Y:S01]  /*e810*/  @P1 ATOMG.E.ADD.STRONG.GPU PT, R3, desc[UR36][R2.64], R5 ;  /* 0x00000005020319a8 */ /* 0x008ee200081ee1e4 */
[----:B------:R-:W0:Y:S02]  /*e820*/  S2R R6, SR_LTMASK ;  /* 0x0000000000067919 */ /* 0x000e240000003900 */
[----:B0-----:R-:W-:-:S04]  /*e830*/  LOP3.LUT R6, R6, UR4, RZ, 0xc0, !PT ;  /* 0x0000000406067c12 */ /* 0x001fc8000f8ec0ff */
[----:B------:R-:W0:Y:S01]  /*e840*/  POPC R7, R6 ;  /* 0x0000000600077309 */ /* 0x000e220000000000 */
[----:B---3--:R-:W0:Y:S02]  /*e850*/  SHFL.IDX PT, R4, R3, R4, 0x1f ;  /* 0x00001f0403047589 */ /* 0x008e2400000e0000 */
[----:B0-----:R-:W-:-:S07]  /*e860*/  IADD3 R16, R4, UR39, R7 ;  /* 0x0000002704107c10 */ /* 0x001fce000fffe007 */
.L_x_10245:
[----:B------:R-:W-:Y:S05]  /*e870*/  BSYNC B0 ;  /* 0x0000000000007941 */ /* 0x000fea0003800000 */
.L_x_10244:
[----:B------:R-:W-:Y:S02]  /*e880*/  SEL R24, R24, RZ, P0 ;  /* 0x000000ff18187207 */ /* 0x000fe40000000000 */
[----:B------:R-:W-:-:S07]  /*e890*/  LOP3.LUT R27, R27, R0, RZ, 0x3c, !PT ;  /* 0x000000001b1b7212 */ /* 0x000fce00078e3cff */
.L_x_10198:
[----:B------:R-:W-:Y:S05]  /*e8a0*/  BSYNC B7 ;  /* 0x0000000000077941 */ /* 0x000fea0003800000 */
.L_x_10196:
        /* <DEDUP_REMOVED lines=11> */
.L_x_10246:
        /* <DEDUP_REMOVED lines=35> */
[----:B------:R0:W3:Y:S02]  /*eb90*/  SHFL.IDX PT, R14, R6, 0x1f, 0x1f ;  /* 0x03e01f00060e7f89 */ /* 0x0000e400000e0000 */
.L_x_10383:
[----:B------:R-:W-:Y:S02]  /*eba0*/  ULDC UR4, c[0x0][0xd38] ;  /* 0x00034e0000047ab9 */ /* 0x000fe40000000800 */
[----:B------:R-:W-:-:S04]  /*ebb0*/  IMAD.U32 R7, RZ, RZ, UR4 ;  /* 0x00000004ff077e24 */ /* 0x000fc8000f8e00ff */
[----:B---3--:R-:W-:-:S04]  /*ebc0*/  IMAD R3, R14, R7, RZ ;  /* 0x000000070e037224 */ /* 0x008fc800078e02ff */
[----:B------:R-:W-:-:S05]  /*ebd0*/  IMAD.IADD R8, R0, 0x1, R3 ;  /* 0x0000000100087824 */ /* 0x000fca00078e0203 */
[----:B------:R-:W-:-:S13]  /*ebe0*/  ISETP.GT.AND P6, PT, R8, R5, PT ;  /* 0x000000050800720c */ /* 0x000fda0003fc4270 */
[----:B------:R-:W-:Y:S05]  /*ebf0*/  @P6 BRA `(.L_x_10249) ;  /* 0x00000000009c6947 */ /* 0x000fea0003800000 */
.L_x_10254:
[----:B------:R-:W3:Y:S01]  /*ec00*/  LDC R0, c[0x0][0xd3c] ;  /* 0x00034f00ff007b82 */ /* 0x000ee20000000800 */
[----:B------:R-:W-:-:S05]  /*ec10*/  VIADD R19, R19, 0x1f ;  /* 0x0000001f13137836 */ /* 0x000fca0000000000 */
[----:B---3--:R-:W-:-:S13]  /*ec20*/  ISETP.GE.AND P6, PT, R19, R0, PT ;  /* 0x000000001300720c */ /* 0x008fda0003fc6270 */
[----:B------:R-:W-:Y:S05]  /*ec30*/  @P6 BRA `(.L_x_10250) ;  /* 0x0000000400446947 */ /* 0x000fea0003800000 */
[----:B------:R-:W3:Y:S01]  /*ec40*/  S2R R2, SR_TID.X ;  /* 0x0000000000027919 */ /* 0x000ee20000002100 */
[----:B------:R-:W-:Y:S01]  /*ec50*/  BSSY B0, `(.L_x_10251) ;  /* 0x0000009000007945 */ /* 0x000fe20003800000 */
[----:B------:R-:W-:Y:S01]  /*ec60*/  IMAD.MOV.U32 R4, RZ, RZ, RZ ;  /* 0x000000ffff047224 */ /* 0x000fe200078e00ff */
[----:B---3--:R-:W-:-:S05]  /*ec70*/  LOP3.LUT R2, R2, 0x1f, RZ, 0xc0, !PT ;  /* 0x0000001f02027812 */ /* 0x008fca00078ec0ff */
[----:B------:R-:W-:-:S05]  /*ec80*/  IMAD.IADD R7, R19, 0x1, R2 ;  /* 0x0000000113077824 */ /* 0x000fca00078e0202 */
[----:B------:R-:W-:-:S13]  /*ec90*/  ISETP.GE.OR P6, PT, R7, R0, !P0 ;  /* 0x000000000700720c */ /* 0x000fda00047c6670 */
[----:B------:R-:W-:Y:S05]  /*eca0*/  @P6 BRA `(.L_x_10252) ;  /* 0x00000000000c6947 */ /* 0x000fea0003800000 */
[----:B------:R-:W3:Y:S02]  /*ecb0*/  LDC.64 R2, c[0x0][0xd80] ;  /* 0x00036000ff027b82 */ /* 0x000ee40000000a00 */
[----:B---3--:R-:W-:-:S05]  /*ecc0*/  IMAD.WIDE R2, R7, 0x4, R2 ;  /* 0x0000000407027825 */ /* 0x008fca00078e0202 */
[----:B------:R3:W5:Y:S02]  /*ecd0*/  LDG.E R4, desc[UR36][R2.64] ;  /* 0x0000002402047981 */ /* 0x000764000c1e1900 */
.L_x_10252:
[----:B------:R-:W-:Y:S05]  /*ece0*/  BSYNC B0 ;  /* 0x0000000000007941 */ /* 0x000fea0003800000 */
.L_x_10251:
[----:B------:R-:W-:-:S03]  /*ecf0*/  UMOV UR4, 0xffffffff ;  /* 0xffffffff00047882 */ /* 0x000fc60000000000 */
[----:B------:R-:W-:Y:S05]  /*ed00*/  BRA.DIV UR4, `(.L_x_10253) ;  /* 0x0000004604a47947 */ /* 0x000fea000b800000 */
[----:B-----5:R-:W4:Y:S02]  /*ed10*/  SHFL.UP PT, R14, R4, 0x1, RZ ;  /* 0x04200000040e7989 */ /* 0x020f2400000e00ff */
[----:B----4-:R-:W-:-:S05]  /*ed20*/  SEL R13, R14, RZ, P1 ;  /* 0x000000ff0e0d7207 */ /* 0x010fca0000800000 */
[----:B------:R-:W-:-:S05]  /*ed30*/  IMAD.IADD R13, R4, 0x1, R13 ;  /* 0x00000001040d7824 */ /* 0x000fca00078e020d */
[----:B------:R-:W4:Y:S02]  /*ed40*/  SHFL.UP PT, R14, R13, 0x2, RZ ;  /* 0x044000000d0e7989 */ /* 0x000f2400000e00ff */
[----:B----4-:R-:W-:-:S05]  /*ed50*/  SEL R0, R14, RZ, P2 ;  /* 0x000000ff0e007207 */ /* 0x010fca0001000000 */
[----:B------:R-:W-:-:S05]  /*ed60*/  IMAD.IADD R0, R13, 0x1, R0 ;  /* 0x000000010d007824 */ /* 0x000fca00078e0200 */
[----:B------:R-:W3:Y:S02]  /*ed70*/  SHFL.UP PT, R14, R0, 0x4, RZ ;  /* 0x04800000000e7989 */ /* 0x000ee400000e00ff */
[----:B---3--:R-:W-:-:S05]  /*ed80*/  SEL R3, R14, RZ, P3 ;  /* 0x000000ff0e037207 */ /* 0x008fca0001800000 */
[----:B------:R-:W-:-:S05]  /*ed90*/  IMAD.IADD R2, R0, 0x1, R3 ;  /* 0x0000000100027824 */ /* 0x000fca00078e0203 */
[----:B------:R-:W3:Y:S02]  /*eda0*/  SHFL.UP PT, R14, R2, 0x8, RZ ;  /* 0x05000000020e7989 */ /* 0x000ee400000e00ff */
[----:B---3--:R-:W-:-:S05]  /*edb0*/  SEL R3, R14, RZ, P4 ;  /* 0x000000ff0e037207 */ /* 0x008fca0002000000 */
[----:B------:R-:W-:-:S05]  /*edc0*/  IMAD.IADD R3, R2, 0x1, R3 ;  /* 0x0000000102037824 */ /* 0x000fca00078e0203 */
[----:B------:R-:W0:Y:S02]  /*edd0*/  SHFL.UP PT, R14, R3, 0x10, RZ ;  /* 0x06000000030e7989 */ /* 0x000e2400000e00ff */
[----:B0-----:R-:W-:-:S05]  /*ede0*/  SEL R6, R14, RZ, P5 ;  /* 0x000000ff0e067207 */ /* 0x001fca0002800000 */
[----:B------:R-:W-:-:S05]  /*edf0*/  IMAD.IADD R6, R3, 0x1, R6 ;  /* 0x0000000103067824 */ /* 0x000fca00078e0206 */
[----:B------:R0:W3:Y:S02]  /*ee00*/  SHFL.IDX PT, R14, R6, 0x1f, 0x1f ;  /* 0x03e01f00060e7f89 */ /* 0x0000e400000e0000 */
.L_x_10391:
[----:B------:R-:W-:Y:S02]  /*ee10*/  ULDC UR4, c[0x0][0xd38] ;  /* 0x00034e0000047ab9 */ /* 0x000fe40000000800 */
[----:B------:R-:W-:-:S04]  /*ee20*/  IMAD.U32 R7, RZ, RZ, UR4 ;  /* 0x00000004ff077e24 */ /* 0x000fc8000f8e00ff */
[----:B---3--:R-:W-:-:S04]  /*ee30*/  IMAD R3, R14, R7, RZ ;  /* 0x000000070e037224 */ /* 0x008fc800078e02ff */
[----:B------:R-:W-:-:S05]  /*ee40*/  IMAD.IADD R8, R3, 0x1, R8 ;  /* 0x0000000103087824 */ /* 0x000fca00078e0208 */
[----:B------:R-:W-:-:S13]  /*ee50*/  ISETP.GT.AND P6, PT, R8, R5, PT ;  /* 0x000000050800720c */ /* 0x000fda0003fc4270 */
[----:B------:R-:W-:Y:S05]  /*ee60*/  @!P6 BRA `(.L_x_10254) ;  /* 0xfffffffc0064e947 */ /* 0x000fea000383ffff */
.L_x_10249:
[----:B------:R-:W-:Y:S01]  /*ee70*/  IMAD.IADD R8, R8, 0x1, -R3 ;  /* 0x0000000108087824 */ /* 0x000fe200078e0a03 */
[----:B------:R-:W-:-:S03]  /*ee80*/  UMOV UR4, 0xffffffff ;  /* 0xffffffff00047882 */ /* 0x000fc60000000000 */
[----:B------:R-:W-:-:S05]  /*ee90*/  IMAD R0, R6, R7, R8 ;  /* 0x0000000706007224 */ /* 0x000fca00078e0208 */
[----:B------:R-:W-:Y:S01]  /*eea0*/  ISETP.GT.AND P6, PT, R0, R5, PT ;  /* 0x000000050000720c */ /* 0x000fe20003fc4270 */
[----:B------:R-:W-:-:S12]  /*eeb0*/  BRA.DIV UR4, `(.L_x_10255) ;  /* 0x0000004604f47947 */ /* 0x000fd8000b800000 */
[----:B------:R-:W-:-:S04]  /*eec0*/  VOTE.ANY R2, PT, !P6 ;  /* 0x0000000000027806 */ /* 0x000fc800070e0100 */
[----:B------:R-:W3:Y:S02]  /*eed0*/  POPC R0, R2 ;  /* 0x0000000200007309 */ /* 0x000ee40000000000 */
[----:B---3--:R3:W4:Y:S02]  /*eee0*/  SHFL.IDX PT, R4, R4, R0, 0x1f ;  /* 0x00001f0004047589 */ /* 0x00872400000e0000 */
.L_x_10395:
[----:B------:R-:W-:Y:S01]  /*eef0*/  ISETP.NE.AND P0, PT, R2, RZ, PT ;  /* 0x000000ff0200720c */ /* 0x000fe20003f05270 */
[----:B------:R-:W-:-:S12]  /*ef00*/  IMAD.MOV.U32 R14, RZ, RZ, RZ ;  /* 0x000000ffff0e7224 */ /* 0x000fd800078e00ff */
[----:B------:R-:W-:Y:S05]  /*ef10*/  @!P0 BRA `(.L_x_10256) ;  /* 0x0000000000108947 */ /* 0x000fea0003800000 */
[----:B------:R-:W-:Y:S01]  /*ef20*/  UMOV UR4, 0xffffffff ;  /* 0xffffffff00047882 */ /* 0x000fe20000000000 */
[----:B------:R-:W-:Y:S02]  /*ef30*/  IADD3 R12, R0, -0x1, RZ ;  /* 0xffffffff000c7810 */ /* 0x000fe40007ffe0ff */
[----:B------:R-:W-:Y:S05]  /*ef40*/  BRA.DIV UR4, `(.L_x_10257) ;  /* 0x0000004a04187947 */ /* 0x000fea000b800000 */
[----:B------:R0:W0:Y:S02]  /*ef50*/  SHFL.IDX PT, R14, R6, R12, 0x1f ;  /* 0x00001f0c060e7589 */ /* 0x00002400000e0000 */
.L_x_10256:
[----:B0---4-:R-:W-:Y:S01]  /*ef60*/  IABS R6, R4 ;  /* 0x0000000400067213 */ /* 0x011fe20000000000 */
[----:B------:R-:W-:Y:S02]  /*ef70*/  IMAD R16, R14, R7, R8 ;  /* 0x000000070e107224 */ /* 0x000fe400078e0208 */
[----:B------:R-:W-:Y:S01]  /*ef80*/  IMAD.IADD R19, R0, 0x1, R19 ;  /* 0x0000000100137824 */ /* 0x000fe200078e0213 */
[----:B------:R-:W0:Y:S08]  /*ef90*/  I2F.RP R9, R6 ;  /* 0x0000000600097306 */ /* 0x000e300000209400 */
[----:B0-----:R-:W0:Y:S02]  /*efa0*/  MUFU.RCP R9, R9 ;  /* 0x0000000900097308 */ /* 0x001e240000001000 */
[----:B0-----:R-:W-:-:S06]  /*efb0*/  VIADD R2, R9, 0xffffffe ;  /* 0x0ffffffe09027836 */ /* 0x001fcc0000000000 */
[----:B------:R0:W4:Y:S02]  /*efc0*/  F2I.FTZ.U32.TRUNC.NTZ R3, R2 ;  /* 0x0000000200037305 */ /* 0x000124000021f000 */
[----:B0-----:R-:W-:Y:S02]  /*efd0*/  IMAD.MOV.U32 R2, RZ, RZ, RZ ;  /* 0x000000ffff027224 */ /* 0x001fe400078e00ff */
[----:B----4-:R-:W-:-:S04]  /*efe0*/  IMAD.MOV R7, RZ, RZ, -R3 ;  /* 0x000000ffff077224 */ /* 0x010fc800078e0a03 */
        /* <DEDUP_REMOVED lines=22> */
.L_x_10250:
[----:B------:R-:W-:Y:S01]  /*f150*/  UMOV UR4, URZ ;  /* 0x0000003f00047c82 */ /* 0x000fe20008000000 */
[----:B------:R-:W-:Y:S01]  /*f160*/  UMOV UR5, URZ ;  /* 0x0000003f00057c82 */ /* 0x000fe20008000000 */
[----:B------:R-:W-:Y:S01]  /*f170*/  ULDC UR6, c[0x0][0xd3c] ;  /* 0x00034f0000067ab9 */ /* 0x000fe20000000800 */
[----:B------:R-:W-:Y:S02]  /*f180*/  IMAD.MOV.U32 R16, RZ, RZ, R5 ;  /* 0x000000ffff107224 */ /* 0x000fe400078e0005 */
[----:B------:R-:W-:Y:S02]  /*f190*/  IMAD.U32 R17, RZ, RZ, UR4 ;  /* 0x00000004ff117e24 */ /* 0x000fe4000f8e00ff */
[----:B------:R-:W-:Y:S02]  /*f1a0*/  IMAD.U32 R18, RZ, RZ, UR5 ;  /* 0x00000005ff127e24 */ /* 0x000fe4000f8e00ff */
[----:B------:R-:W-:-:S07]  /*f1b0*/  IMAD.U32 R19, RZ, RZ, UR6 ;  /* 0x00000006ff137e24 */ /* 0x000fce000f8e00ff */
.L_x_10258:
[----:B---3--:R-:W3:Y:S01]  /*f1c0*/  S2R R0, SR_TID.X ;  /* 0x0000000000007919 */ /* 0x008ee20000002100 */
[----:B------:R-:W-:Y:S05]  /*f1d0*/  WARPSYNC.ALL ;  /* 0x0000000000007948 */ /* 0x000fea0003800000 */
[----:B------:R-:W-:Y:S01]  /*f1e0*/  BAR.SYNC.DEFER_BLOCKING 0x4, 0x180 ;  /* 0x0106000000007b1d */ /* 0x000fe20000010000 */
[----:B---3--:R-:W-:-:S04]  /*f1f0*/  LOP3.LUT R0, R0, 0x1f, RZ, 0xc0, !PT ;  /* 0x0000001f00007812 */ /* 0x008fc800078ec0ff */
[----:B------:R-:W-:-:S13]  /*f200*/  ISETP.NE.AND P0, PT, R0, RZ, PT ;  /* 0x000000ff0000720c */ /* 0x000fda0003f05270 */
[----:B------:R-:W3:Y:S01]  /*f210*/  @!P0 S2R R3, SR_CgaCtaId ;  /* 0x0000000000038919 */ /* 0x000ee20000008800 */
[----:B------:R-:W-:-:S04]  /*f220*/  @!P0 MOV R0, 0x400 ;  /* 0x0000040000008802 */ /* 0x000fc80000000f00 */
[----:B---3--:R-:W-:-:S05]  /*f230*/  @!P0 LEA R22, R3, R0, 0x18 ;  /* 0x0000000003168211 */ /* 0x008fca00078ec0ff */
[----:B------:R3:W-:Y:S01]  /*f240*/  @!P0 STS.128 [R22+0x324d0], R16 ;  /* 0x0324d01016008388 */ /* 0x0007e20000000c00 */
[----:B------:R-:W-:Y:S06]  /*f250*/  BAR.ARV 0x5, 0x180 ;  /* 0x0146000000007b1d */ /* 0x000fec0000002000 */
.L_x_10247:
[----:B------:R-:W-:Y:S02]  /*f260*/  ULDC UR4, c[0x0][0xd3c] ;  /* 0x00034f0000047ab9 */ /* 0x000fe40000000800 */
[----:B----4-:R-:W-:-:S13]  /*f270*/  ISETP.GE.AND P0, PT, R19, UR4, PT ;  /* 0x0000000413007c0c */ /* 0x010fda000bf06270 */
[----:B------:R-:W-:Y:S05]  /*f280*/  @!P0 BRA `(.L_x_10259) ;  /* 0xffffffb0003c8947 */ /* 0x000fea000383ffff */
[----:B------:R-:W-:Y:S05]  /*f290*/  BSYNC B8 ;  /* 0x0000000000087941 */ /* 0x000fea0003800000 */
.L_x_10192:
[----:B01----:R-:W4:Y:S01]  /*f2a0*/  LDL.LU R0, [R1+0x18] ;  /* 0x0000180001007983 */ /* 0x003f220000300800 */
        /* <DEDUP_REMOVED lines=11> */
.L_x_10398:
[----:B------:R-:W-:Y:S05]  /*f360*/  BSYNC B0 ;  /* 0x0000000000007941 */ /* 0x000fea0003800000 */
.L_x_10260:
[----:B------:R-:W-:-:S03]  /*f370*/  UMOV UR4, 0xffffffff ;  /* 0xffffffff00047882 */ /* 0x000fc60000000000 */
[----:B------:R-:W-:Y:S05]  /*f380*/  BRA.DIV UR4, `(.L_x_10262) ;  /* 0x0000004604407947 */ /* 0x000fea000b800000 */
[----:B0-----:R-:W0:Y:S02]  /*f390*/  S2R R0, SR_TID.X ;  /* 0x0000000000007919 */ /* 0x001e240000002100 */
[----:B0-----:R-:W-:-:S04]  /*f3a0*/  SHF.R.U32.HI R0, RZ, 0x5, R0 ;  /* 0x00000005ff007819 */ /* 0x001fc80000011600 */
[----:B------:R-:W-:-:S05]  /*f3b0*/  LOP3.LUT R0, R0, 0x3, RZ, 0xc0, !PT ;  /* 0x0000000300007812 */ /* 0x000fca00078ec0ff */
[----:B------:R0:W1:Y:S02]  /*f3c0*/  SHFL.IDX PT, R14, R0, RZ, 0x1f ;  /* 0x00001fff000e7589 */ /* 0x00006400000e0000 */
.L_x_10401:
[----:B-1----:R-:W-:Y:S01]  /*f3d0*/  ISETP.NE.AND P0, PT, R14, RZ, PT ;  /* 0x000000ff0e00720c */ /* 0x002fe20003f05270 */
[----:B------:R-:W-:-:S12]  /*f3e0*/  BSSY B0, `(.L_x_10263) ;  /* 0x0000026000007945 */ /* 0x000fd80003800000 */
[----:B------:R-:W-:Y:S05]  /*f3f0*/  @P0 BRA `(.L_x_10264) ;  /* 0x0000000000900947 */ /* 0x000fea0003800000 */
[----:B------:R-:W-:-:S03]  /*f400*/  UMOV UR4, 0xffffffff ;  /* 0xffffffff00047882 */ /* 0x000fc60000000000 */
[----:B------:R-:W-:Y:S05]  /*f410*/  BRA.DIV UR4, `(.L_x_10265) ;  /* 0x0000004604507947 */ /* 0x000fea000b800000 */
[----:B------:R-:W-:-:S13]  /*f420*/  ELECT P6, URZ, PT ;  /* 0x00000000003f782f */ /* 0x000fda00038c0000 */
.L_x_10404:
[----:B------:R-:W-:Y:S05]  /*f430*/  @!P6 BRA `(.L_x_10264) ;  /* 0x000000000080e947 */ /* 0x000fea0003800000 */
[----:B0-----:R-:W4:Y:S02]  /*f440*/  LDL R0, [R1+0x24] ;  /* 0x0000240001007983 */ /* 0x001f240000100800 */
[----:B----4-:R-:W-:-:S13]  /*f450*/  R2UR UR4, R0 ;  /* 0x00000000000472ca */ /* 0x010fda00000e0000 */
[----:B------:R-:W-:-:S06]  /*f460*/  ULOP3.LUT UR4, UR4, 0x2, URZ, 0xfc, !UPT ;  /* 0x0000000204047892 */ /* 0x000fcc000f8efc3f */
[----:B------:R-:W-:-:S05]  /*f470*/  IMAD.U32 R0, RZ, RZ, UR4 ;  /* 0x00000004ff007e24 */ /* 0x000fca000f8e00ff */
[----:B------:R-:W-:-:S13]  /*f480*/  ISETP.NE.AND P0, PT, R0, 0x3, PT ;  /* 0x000000030000780c */ /* 0x000fda0003f05270 */
[----:B------:R-:W-:Y:S05]  /*f490*/  @!P0 BRA `(.L_x_10266) ;  /* 0x0000000000048947 */ /* 0x000fea0003800000 */
[----:B------:R-:W-:Y:S01]  /*f4a0*/  BPT.TRAP 0x1 ;  /* 0x000000040000795c */ /* 0x000fe20000300000 */
.L_x_10266:
[C---:B------:R-:W-:Y:S01]  /*f4b0*/  IMAD R3, R24.reuse, 0x8, R5 ;  /* 0x0000000818037824 */ /* 0x040fe200078e0205 */
[----:B------:R-:W-:Y:S01]  /*f4c0*/  SHF.L.U32 R2, R27, 0x1f, RZ ;  /* 0x0000001f1b027819 */ /* 0x000fe200000006ff */
[----:B------:R-:W-:-:S03]  /*f4d0*/  VIADD R24, R24, 0x1 ;  /* 0x0000000118187836 */ /* 0x000fc60000000000 */
[----:B------:R-:W0:Y:S02]  /*f4e0*/  SYNCS.PHASECHK.TRANS64.TRYWAIT P1, [R3+URZ+0x32440], R2 ;  /* 0x03244002030075a7 */ /* 0x000e24000802017f */
[----:B------:R-:W-:-:S04]  /*f4f0*/  ISETP.NE.AND P2, PT, R24, 0x2, PT ;  /* 0x000000021800780c */ /* 0x000fc80003f45270 */
[----:B------:R-:W-:Y:S01]  /*f500*/  SEL R0, RZ, 0x1, P2 ;  /* 0x00000001ff007807 */ /* 0x000fe20001000000 */
[----:B0-----:R-:W-:Y:S08]  /*f510*/  @!P1 BRA `(.L_x_10267) ;  /* 0x0000004400309947 */ /* 0x001ff00003800000 */
.L_x_10405:
[----:B------:R-:W-:Y:S02]  /*f520*/  SEL R24, R24, RZ, P2 ;  /* 0x000000ff18187207 */ /* 0x000fe40001000000 */
[----:B------:R-:W-:Y:S01]  /*f530*/  LOP3.LUT R0, R27, R0, RZ, 0x3c, !PT ;  /* 0x000000001b007212 */ /* 0x000fe200078e3cff */
[----:B------:R-:W-:Y:S06]  /*f540*/  @!P0 BRA `(.L_x_10268) ;  /* 0x0000000000048947 */ /* 0x000fec0003800000 */
[----:B------:R-:W-:Y:S01]  /*f550*/  BPT.TRAP 0x1 ;  /* 0x000000040000795c */ /* 0x000fe20000300000 */
.L_x_10268:
[----:B------:R-:W-:Y:S01]  /*f560*/  IMAD R5, R24, 0x8, R5 ;  /* 0x0000000818057824 */ /* 0x000fe200078e0205 */
[----:B------:R-:W-:-:S04]  /*f570*/  SHF.L.U32 R0, R0, 0x1f, RZ ;  /* 0x0000001f00007819 */ /* 0x000fc800000006ff */
[----:B------:R-:W1:Y:S02]  /*f580*/  SYNCS.PHASECHK.TRANS64.TRYWAIT P1, [R5+URZ+0x32440], R0 ;  /* 0x03244000050075a7 */ /* 0x000e64000802017f */
[----:B-1----:R-:W-:Y:S05]  /*f590*/  @!P1 BRA `(.L_x_10269) ;  /* 0x0000004400249947 */ /* 0x002fea0003800000 */
.L_x_10406:
[----:B------:R-:W-:Y:S05]  /*f5a0*/  @!P0 BRA `(.L_x_10270) ;  /* 0x0000000000048947 */ /* 0x000fea0003800000 */
[----:B------:R-:W-:Y:S01]  /*f5b0*/  BPT.TRAP 0x1 ;  /* 0x000000040000795c */ /* 0x000fe20000300000 */
.L_x_10270:
[----:B------:R-:W4:Y:S02]  /*f5c0*/  SYNCS.PHASECHK.TRANS64.TRYWAIT P1, [R3+URZ+0x32460], R2 ;  /* 0x03246002030075a7 */ /* 0x000f24000802017f */
[----:B----4-:R-:W-:Y:S05]  /*f5d0*/  @!P1 BRA `(.L_x_10271) ;  /* 0x0000004400289947 */ /* 0x010fea0003800000 */
.L_x_10407:
[----:B------:R-:W-:Y:S05]  /*f5e0*/  @!P0 BRA `(.L_x_10272) ;  /* 0x0000000000048947 */ /* 0x000fea0003800000 */
[----:B------:R-:W-:Y:S01]  /*f5f0*/  BPT.TRAP 0x1 ;  /* 0x000000040000795c */ /* 0x000fe20000300000 */
.L_x_10272:
[----:B------:R0:W0:Y:S02]  /*f600*/  SYNCS.PHASECHK.TRANS64.TRYWAIT P0, [R5+URZ+0x32460], R0 ;  /* 0x03246000050075a7 */ /* 0x000024000800017f */
[----:B0-----:R-:W-:Y:S05]  /*f610*/  @!P0 NANOSLEEP.SYNCS 0x989680 ;  /* 0x009896800000895d */ /* 0x001fea0003900000 */
[----:B------:R-:W0:Y:S02]  /*f620*/  @!P0 SYNCS.PHASECHK.TRANS64 P0, [R5+URZ+0x32460], R0 ;  /* 0x03246000050085a7 */ /* 0x000e24000800007f */
[----:B0-----:R-:W-:Y:S05]  /*f630*/  @!P0 BRA `(.L_x_10272) ;  /* 0xfffffffc00f08947 */ /* 0x001fea000383ffff */
.L_x_10264:
[----:B------:R-:W-:Y:S05]  /*f640*/  BSYNC B0 ;  /* 0x0000000000007941 */ /* 0x000fea0003800000 */
.L_x_10263:
[----:B------:R-:W-:Y:S05]  /*f650*/  EXIT ;  /* 0x000000000000794d */ /* 0x000fea0003800000 */
.L_x_10139:
[----:B-1----:R-:W-:-:S04]  /*f660*/  IMAD.U32 R3, RZ, RZ, UR40 ;  /* 0x00000028ff037e24 */ /* 0x002fc8000f8e00ff */
[----:B------:R1:W2:Y:S03]  /*f670*/  SYNCS.PHASECHK.TRANS64.TRYWAIT P0, [R3+URZ+0x32400], R0 ;  /* 0x03240000030075a7 */ /* 0x0002a6000800017f */
[----:B--2---:R-:W-:Y:S05]  /*f680*/  @!P0 NANOSLEEP.SYNCS 0x989680 ;  /* 0x009896800000895d */ /* 0x004fea0003900000 */
[----:B------:R-:W2:Y:S02]  /*f690*/  @!P0 SYNCS.PHASECHK.TRANS64 P0, [R3+URZ+0x32400], R0 ;  /* 0x03240000030085a7 */ /* 0x000ea4000800007f */
[----:B--2---:R-:W-:Y:S05]  /*f6a0*/  @!P0 BRA `(.L_x_10139) ;  /* 0xfffffffc00ec8947 */ /* 0x004fea000383ffff */
[----:B------:R-:W-:Y:S05]  /*f6b0*/  BRA `(.L_x_10273) ;  /* 0xffffff20005c7947 */ /* 0x000fea000383ffff */
.L_x_10143:
[----:B0-----:R-:W-:-:S04]  /*f6c0*/  IMAD.U32 R4, RZ, RZ, UR52 ;  /* 0x00000034ff047e24 */ /* 0x001fc8000f8e00ff */
[----:B------:R0:W2:Y:S03]  /*f6d0*/  SYNCS.PHASECHK.TRANS64.TRYWAIT P1, [R4+URZ+0x32430], R3 ;  /* 0x03243003040075a7 */ /* 0x0000a6000802017f */
[----:B--2---:R-:W-:Y:S05]  /*f6e0*/  @!P1 NANOSLEEP.SYNCS 0x989680 ;  /* 0x009896800000995d */ /* 0x004fea0003900000 */
[----:B------:R-:W2:Y:S02]  /*f6f0*/  @!P1 SYNCS.PHASECHK.TRANS64 P1, [R4+URZ+0x32430], R3 ;  /* 0x03243003040095a7 */ /* 0x000ea4000802007f */
[----:B--2---:R-:W-:Y:S05]  /*f700*/  @!P1 BRA `(.L_x_10143) ;  /* 0xfffffffc00ec9947 */ /* 0x004fea000383ffff */
[----:B------:R-:W-:Y:S05]  /*f710*/  BRA `(.L_x_10142) ;  /* 0xffffff2000847947 */ /* 0x000fea000383ffff */
.L_x_10144:
[----:B0-----:R-:W-:-:S04]  /*f720*/  IMAD.U32 R5, RZ, RZ, UR40 ;  /* 0x00000028ff057e24 */ /* 0x001fc8000f8e00ff */
[----:B------:R0:W2:Y:S03]  /*f730*/  SYNCS.PHASECHK.TRANS64.TRYWAIT P1, [R5+URZ+0x32410], R0 ;  /* 0x03241000050075a7 */ /* 0x0000a6000802017f */
[----:B--2---:R-:W-:Y:S05]  /*f740*/  @!P1 NANOSLEEP.SYNCS 0x989680 ;  /* 0x009896800000995d */ /* 0x004fea0003900000 */
[----:B------:R-:W2:Y:S02]  /*f750*/  @!P1 SYNCS.PHASECHK.TRANS64 P1, [R5+URZ+0x32410], R0 ;  /* 0x03241000050095a7 */ /* 0x000ea4000802007f */
[----:B--2---:R-:W-:Y:S05]  /*f760*/  @!P1 BRA `(.L_x_10144) ;  /* 0xfffffffc00ec9947 */ /* 0x004fea000383ffff */
[----:B------:R-:W-:Y:S05]  /*f770*/  BRA `(.L_x_10274) ;  /* 0xffffff2400447947 */ /* 0x000fea000383ffff */
.L_x_10148:
[----:B0-----:R-:W-:-:S04]  /*f780*/  IMAD.U32 R0, RZ, RZ, UR52 ;  /* 0x00000034ff007e24 */ /* 0x001fc8000f8e00ff */
[----:B------:R0:W3:Y:S03]  /*f790*/  SYNCS.PHASECHK.TRANS64.TRYWAIT P1, [R0+URZ+0x32450], R3 ;  /* 0x03245003000075a7 */ /* 0x0000e6000802017f */
[----:B---3--:R-:W-:Y:S05]  /*f7a0*/  @!P1 NANOSLEEP.SYNCS 0x989680 ;  /* 0x009896800000995d */ /* 0x008fea0003900000 */
[----:B------:R-:W3:Y:S02]  /*f7b0*/  @!P1 SYNCS.PHASECHK.TRANS64 P1, [R0+URZ+0x32450], R3 ;  /* 0x03245003000095a7 */ /* 0x000ee4000802007f */
[----:B---3--:R-:W-:Y:S05]  /*f7c0*/  @!P1 BRA `(.L_x_10148) ;  /* 0xfffffffc00ec9947 */ /* 0x008fea000383ffff */
[----:B------:R-:W-:Y:S05]  /*f7d0*/  BRA `(.L_x_10147) ;  /* 0xffffff24004c7947 */ /* 0x000fea000383ffff */
.L_x_10155:
[----:B-1----:R-:W-:-:S04]  /*f7e0*/  IMAD.U32 R3, RZ, RZ, UR4 ;  /* 0x00000004ff037e24 */ /* 0x002fc8000f8e00ff */
[----:B------:R1:W2:Y:S03]  /*f7f0*/  SYNCS.PHASECHK.TRANS64.TRYWAIT P2, [R3+URZ+0x32430], R0 ;  /* 0x03243000030075a7 */ /* 0x0002a6000804017f */
[----:B--2---:R-:W-:Y:S05]  /*f800*/  @!P2 NANOSLEEP.SYNCS 0x989680 ;  /* 0x009896800000a95d */ /* 0x004fea0003900000 */
[----:B------:R-:W2:Y:S02]  /*f810*/  @!P2 SYNCS.PHASECHK.TRANS64 P2, [R3+URZ+0x32430], R0 ;  /* 0x032430000300a5a7 */ /* 0x000ea4000804007f */
[----:B--2---:R-:W-:Y:S05]  /*f820*/  @!P2 BRA `(.L_x_10155) ;  /* 0xfffffffc00eca947 */ /* 0x004fea000383ffff */
[----:B------:R-:W-:Y:S05]  /*f830*/  BRA `(.L_x_10154) ;  /* 0xffffff4400407947 */ /* 0x000fea000383ffff */
.L_x_10159:
[----:B-1----:R-:W-:-:S04]  /*f840*/  IMAD.U32 R3, RZ, RZ, UR4 ;  /* 0x00000004ff037e24 */ /* 0x002fc8000f8e00ff */
[----:B------:R1:W3:Y:S03]  /*f850*/  SYNCS.PHASECHK.TRANS64.TRYWAIT P2, [R3+URZ+0x32450], R0 ;  /* 0x03245000030075a7 */ /* 0x0002e6000804017f */
[----:B---3--:R-:W-:Y:S05]  /*f860*/  @!P2 NANOSLEEP.SYNCS 0x989680 ;  /* 0x009896800000a95d */ /* 0x008fea0003900000 */
[----:B------:R-:W3:Y:S02]  /*f870*/  @!P2 SYNCS.PHASECHK.TRANS64 P2, [R3+URZ+0x32450], R0 ;  /* 0x032450000300a5a7 */ /* 0x000ee4000804007f */
[----:B---3--:R-:W-:Y:S05]  /*f880*/  @!P2 BRA `(.L_x_10159) ;  /* 0xfffffffc00eca947 */ /* 0x008fea000383ffff */
[----:B------:R-:W-:Y:S05]  /*f890*/  BRA `(.L_x_10158) ;  /* 0xffffff4400bc7947 */ /* 0x000fea000383ffff */
.L_x_10204:
        /* <DEDUP_REMOVED lines=10> */
.L_x_10276:
[----:B------:R-:W-:Y:S05]  /*f940*/  BSYNC B0 ;  /* 0x0000000000007941 */ /* 0x000fea0003800000 */
.L_x_10275:
[----:B------:R-:W-:Y:S05]  /*f950*/  BRA `(.L_x_10277) ;  /* 0xffffffb400dc7947 */ /* 0x000fea000383ffff */
.L_x_10207:
[----:B0-----:R0:W1:Y:S02]  /*f960*/  SYNCS.PHASECHK.TRANS64.TRYWAIT P0, [R25+URZ+0x32440], R0 ;  /* 0x03244000190075a7 */ /* 0x001064000800017f */
[----:B-1----:R-:W-:Y:S05]  /*f970*/  @!P0 NANOSLEEP.SYNCS 0x989680 ;  /* 0x009896800000895d */ /* 0x002fea0003900000 */
[----:B------:R-:W1:Y:S02]  /*f980*/  @!P0 SYNCS.PHASECHK.TRANS64 P0, [R25+URZ+0x32440], R0 ;  /* 0x03244000190085a7 */ /* 0x000e64000800007f */
[----:B-1----:R-:W-:Y:S05]  /*f990*/  @!P0 BRA `(.L_x_10207) ;  /* 0xfffffffc00f08947 */ /* 0x002fea000383ffff */
[----:B------:R-:W-:Y:S05]  /*f9a0*/  BRA `(.L_x_10278) ;  /* 0xffffffb8000c7947 */ /* 0x000fea000383ffff */
.L_x_10208:
        /* <DEDUP_REMOVED lines=8> */
.L_x_10280:
[----:B------:R-:W-:Y:S05]  /*fa30*/  BSYNC B0 ;  /* 0x0000000000007941 */ /* 0x000fea0003800000 */
.L_x_10279:
        /* <DEDUP_REMOVED lines=9> */
.L_x_10281:
[----:B------:R-:W-:Y:S02]  /*fad0*/  IMAD.MOV.U32 R13, RZ, RZ, R4 ;  /* 0x000000ffff0d7224 */ /* 0x000fe400078e0004 */
[----:B------:R-:W-:Y:S02]  /*fae0*/  IMAD.MOV.U32 R12, RZ, RZ, 0x1 ;  /* 0x00000001ff0c7424 */ /* 0x000fe400078e00ff */
[----:B------:R-:W-:-:S07]  /*faf0*/  IMAD.MOV.U32 R3, RZ, RZ, R14 ;  /* 0x000000ffff037224 */ /* 0x000fce00078e000e */
[----:B------:R-:W-:Y:S05]  /*fb00*/  WARPSYNC.COLLECTIVE R15, `(.L_x_10282) ;  /* 0x000000000f087348 */ /* 0x000fea0003c00000 */
[----:B------:R0:W1:Y:S02]  /*fb10*/  SHFL.IDX P6, R14, R13, R12, R11 ;  /* 0x0000000c0d0e7389 */ /* 0x00006400000c000b */
[----:B01----:R-:W-:Y:S01]  /*fb20*/  ENDCOLLECTIVE ;  /* 0x000000000000791b */ /* 0x003fe20003800000 */
.L_x_10282:
        /* <DEDUP_REMOVED lines=15> */
.L_x_10283:
[----:B------:R-:W-:Y:S01]  /*fc20*/  @P0 LEA R6, R5, R22, 0x1 ;  /* 0x0000001605060211 */ /* 0x000fe200078e08ff */
[----:B------:R-:W-:Y:S02]  /*fc30*/  IMAD.MOV.U32 R13, RZ, RZ, R4 ;  /* 0x000000ffff0d7224 */ /* 0x000fe400078e0004 */
[----:B------:R-:W-:Y:S02]  /*fc40*/  IMAD.MOV.U32 R12, RZ, RZ, 0x2 ;  /* 0x00000002ff0c7424 */ /* 0x000fe400078e00ff */
[----:B------:R-:W-:-:S07]  /*fc50*/  IMAD.MOV.U32 R3, RZ, RZ, R14 ;  /* 0x000000ffff037224 */ /* 0x000fce00078e000e */
[----:B------:R-:W-:Y:S05]  /*fc60*/  WARPSYNC.COLLECTIVE R15, `(.L_x_10284) ;  /* 0x000000000f087348 */ /* 0x000fea0003c00000 */
[----:B------:R0:W1:Y:S02]  /*fc70*/  SHFL.IDX P6, R14, R13, R12, R11 ;  /* 0x0000000c0d0e7389 */ /* 0x00006400000c000b */
[----:B01----:R-:W-:Y:S01]  /*fc80*/  ENDCOLLECTIVE ;  /* 0x000000000000791b */ /* 0x003fe20003800000 */
.L_x_10284:
        /* <DEDUP_REMOVED lines=15> */
.L_x_10285:
[----:B------:R-:W-:Y:S02]  /*fd80*/  @P0 IMAD R6, R5, 0x2, R22 ;  /* 0x0000000205060824 */ /* 0x000fe400078e0216 */
[----:B------:R-:W-:Y:S02]  /*fd90*/  IMAD.MOV.U32 R13, RZ, RZ, R4 ;  /* 0x000000ffff0d7224 */ /* 0x000fe400078e0004 */
[----:B------:R-:W-:Y:S02]  /*fda0*/  IMAD.MOV.U32 R12, RZ, RZ, 0x3 ;  /* 0x00000003ff0c7424 */ /* 0x000fe400078e00ff */
[----:B------:R-:W-:-:S07]  /*fdb0*/  IMAD.MOV.U32 R3, RZ, RZ, R14 ;  /* 0x000000ffff037224 */ /* 0x000fce00078e000e */
[----:B------:R-:W-:Y:S05]  /*fdc0*/  WARPSYNC.COLLECTIVE R15, `(.L_x_10286) ;  /* 0x000000000f087348 */ /* 0x000fea0003c00000 */
[----:B------:R0:W1:Y:S02]  /*fdd0*/  SHFL.IDX P6, R14, R13, R12, R11 ;  /* 0x0000000c0d0e7389 */ /* 0x00006400000c000b */
[----:B01----:R-:W-:Y:S01]  /*fde0*/  ENDCOLLECTIVE ;  /* 0x000000000000791b */ /* 0x003fe20003800000 */
.L_x_10286:
        /* <DEDUP_REMOVED lines=15> */
.L_x_10287:
[----:B------:R-:W-:Y:S02]  /*fee0*/  @P0 IMAD R6, R5, 0x2, R22 ;  /* 0x0000000205060824 */ /* 0x000fe400078e0216 */
[----:B------:R-:W-:Y:S02]  /*fef0*/  IMAD.MOV.U32 R13, RZ, RZ, R4 ;  /* 0x000000ffff0d7224 */ /* 0x000fe400078e0004 */
[----:B------:R-:W-:Y:S02]  /*ff00*/  IMAD.MOV.U32 R12, RZ, RZ, 0x4 ;  /* 0x00000004ff0c7424 */ /* 0x000fe400078e00ff */
[----:B------:R-:W-:-:S07]  /*ff10*/  IMAD.MOV.U32 R3, RZ, RZ, R14 ;  /* 0x000000ffff037224 */ /* 0x000fce00078e000e */
[----:B------:R-:W-:Y:S05]  /*ff20*/  WARPSYNC.COLLECTIVE R15, `(.L_x_10288) ;  /* 0x000000000f087348 */ /* 0x000fea0003c00000 */
[----:B------:R0:W1:Y:S02]  /*ff30*/  SHFL.IDX P6, R14, R13, R12, R11 ;  /* 0x0000000c0d0e7389 */ /* 0x00006400000c000b */
[----:B01----:R-:W-:Y:S01]  /*ff40*/  ENDCOLLECTIVE ;  /* 0x000000000000791b */ /* 0x003fe20003800000 */
.L_x_10288:
        /* <DEDUP_REMOVED lines=10> */
[----:B------:R-:W-:Y:S02]  /*fff0*/  ISETP.GE.AND P0, PT, R31, 0x41, PT ;  /* 0x000000411f00780c */ /* 0x000fe40003f06270 */
[----:B0-----:R-:W-:-:S11]  /*10000*/  MOV R2, R14 ;  /* 0x0000000e00027202 */ /* 0x001fd60000000f00 */
[----:B------:R-:W-:Y:S05]  /*10010*/  WARPSYNC.COLLECTIVE R15, `(.L_x_10289) ;  /* 0x000000000f087348 */ /* 0x000fea0003c00000 */
[----:B------:R0:W1:Y:S02]  /*10020*/  SHFL.IDX P6, R14, R13, R12, R11 ;  /* 0x0000000c0d0e7389 */ /* 0x00006400000c000b */
[----:B01----:R-:W-:Y:S01]  /*10030*/  ENDCOLLECTIVE ;  /* 0x000000000000791b */ /* 0x003fe20003800000 */
.L_x_10289:
[----:B------:R-:W-:Y:S02]  /*10040*/  @P0 IMAD R6, R5, 0x2, R22 ;  /* 0x0000000205060824 */ /* 0x000fe400078e0216 */
[----:B------:R-:W-:Y:S02]  /*10050*/  IMAD.MOV.U32 R13, RZ, RZ, R4 ;  /* 0x000000ffff0d7224 */ /* 0x000fe400078e0004 */
[----:B------:R-:W-:Y:S02]  /*10060*/  IMAD.MOV.U32 R12, RZ, RZ, 0x5 ;  /* 0x00000005ff0c7424 */ /* 0x000fe400078e00ff */
[----:B------:R-:W-:-:S07]  /*10070*/  IMAD.MOV.U32 R3, RZ, RZ, R14 ;  /* 0x000000ffff037224 */ /* 0x000fce00078e000e */
[----:B------:R-:W-:Y:S05]  /*10080*/  WARPSYNC.COLLECTIVE R15, `(.L_x_10290) ;  /* 0x000000000f087348 */ /* 0x000fea0003c00000 */
[----:B------:R0:W1:Y:S02]  /*10090*/  SHFL.IDX P6, R14, R13, R12, R11 ;  /* 0x0000000c0d0e7389 */ /* 0x00006400000c000b */
[----:B01----:R-:W-:Y:S01]  /*100a0*/  ENDCOLLECTIVE ;  /* 0x000000000000791b */ /* 0x003fe20003800000 */
.L_x_10290:
        /* <DEDUP_REMOVED lines=10> */
.L_x_10291:
[----:B------:R-:W-:Y:S01]  /*10150*/  @!PT LDS RZ, [RZ] ;  /* 0x00000000fffff984 */ /* 0x000fe20000000800 */
[----:B------:R-:W-:Y:S01]  /*10160*/  @!PT LDS RZ, [RZ] ;  /* 0x00000000fffff984 */ /* 0x000fe20000000800 */
[----:B------:R-:W-:Y:S01]  /*10170*/  @!PT LDS RZ, [RZ] ;  /* 0x00000000fffff984 */ /* 0x000fe20000000800 */
[----:B------:R0:W-:Y:S01]  /*10180*/  @P0 LDGSTS.E.BYPASS.LTC128B.128 [R6+0x1e400], desc[UR36][R2.64], !P2 ;  /* 0x1e40000002060fae */ /* 0x0001e2000d101d64 */
[----:B------:R-:W-:Y:S01]  /*10190*/  IMAD.MOV.U32 R0, RZ, RZ, R14 ;  /* 0x000000ffff007224 */ /* 0x000fe200078e000e */
[----:B------:R-:W-:Y:S06]  /*101a0*/  BRA `(.L_x_10292) ;  /* 0xffffffb4007c7947 */ /* 0x000fec000383ffff */
.L_x_10213:
[----:B------:R0:W5:Y:S01]  /*101b0*/  LDL.LU R6, [R1+0x8] ;  /* 0x0000080001067983 */ /* 0x0001620000300800 */
[----:B------:R-:W-:Y:S01]  /*101c0*/  IMAD.MOV.U32 R13, RZ, RZ, R5 ;  /* 0x000000ffff0d7224 */ /* 0x000fe200078e0005 */
[----:B------:R-:W-:Y:S01]  /*101d0*/  IADD3 R4, R21, R4, RZ ;  /* 0x0000000415047210 */ /* 0x000fe20007ffe0ff */
[----:B------:R-:W-:Y:S01]  /*101e0*/  IMAD.MOV.U32 R12, RZ, RZ, RZ ;  /* 0x000000ffff0c7224 */ /* 0x000fe200078e00ff */
[----:B------:R-:W-:Y:S01]  /*101f0*/  LOP3.LUT R23, R23, 0xffffdfff, RZ, 0xc0, !PT ;  /* 0xffffdfff17177812 */ /* 0x000fe200078ec0ff */
[----:B------:R-:W-:Y:S02]  /*10200*/  IMAD.MOV.U32 R11, RZ, RZ, 0x181f ;  /* 0x0000181fff0b7424 */ /* 0x000fe400078e00ff */
[----:B------:R-:W-:-:S07]  /*10210*/  IMAD.MOV.U32 R15, RZ, RZ, -0x1 ;  /* 0xffffffffff0f7424 */ /* 0x000fce00078e00ff */
[----:B0----5:R-:W-:Y:S05]  /*10220*/  WARPSYNC.COLLECTIVE R15, `(.L_x_10293) ;  /* 0x000000000f087348 */ /* 0x021fea0003c00000 */
[----:B------:R1:W2:Y:S02]  /*10230*/  SHFL.IDX P6, R14, R13, R12, R11 ;  /* 0x0000000c0d0e7389 */ /* 0x0002a400000c000b */
[----:B012--5:R-:W-:Y:S01]  /*10240*/  ENDCOLLECTIVE ;  /* 0x000000000000791b */ /* 0x027fe20003800000 */
.L_x_10293:
[----:B------:R-:W-:Y:S02]  /*10250*/  IMAD.MOV.U32 R13, RZ, RZ, R0 ;  /* 0x000000ffff0d7224 */ /* 0x000fe400078e0000 */
[----:B------:R-:W-:-:S07]  /*10260*/  IMAD.MOV.U32 R3, RZ, RZ, R14 ;  /* 0x000000ffff037224 */ /* 0x000fce00078e000e */
[----:B------:R-:W-:Y:S05]  /*10270*/  WARPSYNC.COLLECTIVE R15, `(.L_x_10294) ;  /* 0x000000000f087348 */ /* 0x000fea0003c00000 */
[----:B------:R0:W1:Y:S02]  /*10280*/  SHFL.IDX P6, R14, R13, R12, R11 ;  /* 0x0000000c0d0e7389 */ /* 0x00006400000c000b */
[----:B01----:R-:W-:Y:S01]  /*10290*/  ENDCOLLECTIVE ;  /* 0x000000000000791b */ /* 0x003fe20003800000 */
.L_x_10294:
[----:B------:R-:W-:Y:S02]  /*102a0*/  IMAD.MOV.U32 R13, RZ, RZ, R5 ;  /* 0x000000ffff0d7224 */ /* 0x000fe400078e0005 */
[----:B------:R-:W-:Y:S02]  /*102b0*/  IMAD.MOV.U32 R12, RZ, RZ, 0x1 ;  /* 0x00000001ff0c7424 */ /* 0x000fe400078e00ff */
[----:B------:R-:W-:-:S07]  /*102c0*/  IMAD.MOV.U32 R10, RZ, RZ, R14 ;  /* 0x000000ffff0a7224 */ /* 0x000fce00078e000e */
[----:B------:R-:W-:Y:S05]  /*102d0*/  WARPSYNC.COLLECTIVE R15, `(.L_x_10295) ;  /* 0x000000000f087348 */ /* 0x000fea0003c00000 */
[----:B------:R0:W1:Y:S02]  /*102e0*/  SHFL.IDX P6, R14, R13, R12, R11 ;  /* 0x0000000c0d0e7389 */ /* 0x00006400000c000b */
[----:B01----:R-:W-:Y:S01]  /*102f0*/  ENDCOLLECTIVE ;  /* 0x000000000000791b */ /* 0x003fe20003800000 */
.L_x_10295:
[----:B------:R-:W-:Y:S02]  /*10300*/  IMAD.MOV.U32 R13, RZ, RZ, R0 ;  /* 0x000000ffff0d7224 */ /* 0x000fe400078e0000 */
[----:B------:R-:W-:-:S05]  /*10310*/  IMAD R6, R6, R7, RZ ;  /* 0x0000000706067224 */ /* 0x000fca00078e02ff */
[----:B------:R-:W-:-:S13]  /*10320*/  ISETP.GE.AND P2, PT, R4, R6, PT ;  /* 0x000000060400720c */ /* 0x000fda0003f46270 */
[----:B------:R-:W-:Y:S02]  /*10330*/  @!P2 LEA R10, P1, R20, R10, 0x1 ;  /* 0x0000000a140aa211 */ /* 0x000fe400078208ff */
[----:B------:R-:W-:-:S03]  /*10340*/  @P2 LOP3.LUT R23, R23, 0x2000, RZ, 0xfc, !PT ;  /* 0x0000200017172812 */ /* 0x000fc600078efcff */
[----:B------:R-:W-:Y:S01]  /*10350*/  @!P2 IMAD.X R3, RZ, RZ, R3, P1 ;  /* 0x000000ffff03a224 */ /* 0x000fe200008e0603 */
[----:B------:R-:W-:Y:S01]  /*10360*/  LOP3.LUT R23, R23, 0xffffefff, RZ, 0xc0, !PT ;  /* 0xffffefff17177812 */ /* 0x000fe200078ec0ff */
[----:B------:R-:W-:-:S05]  /*10370*/  @!P2 IMAD.MOV.U32 R2, RZ, RZ, R10 ;  /* 0x000000ffff02a224 */ /* 0x000fca00078e000a */
        /* <DEDUP_REMOVED lines=10> */
.L_x_10296:
[----:B------:R-:W-:Y:S01]  /*10420*/  @P2 LOP3.LUT R23, R23, 0x1000, RZ, 0xfc, !PT ;  /* 0x0000100017172812 */ /* 0x000fe200078efcff */
[----:B------:R-:W-:-:S03]  /*10430*/  IMAD.MOV.U32 R13, RZ, RZ, R5 ;  /* 0x000000ffff0d7224 */ /* 0x000fc600078e0005 */
[----:B------:R-:W-:Y:S01]  /*10440*/  LOP3.LUT R23, R23, 0xfffff7ff, RZ, 0xc0, !PT ;  /* 0xfffff7ff17177812 */ /* 0x000fe200078ec0ff */
[----:B------:R-:W-:Y:S02]  /*10450*/  IMAD.MOV.U32 R12, RZ, RZ, 0x2 ;  /* 0x00000002ff0c7424 */ /* 0x000fe400078e00ff */
[----:B------:R-:W-:-:S07]  /*10460*/  IMAD.MOV.U32 R7, RZ, RZ, R14 ;  /* 0x000000ffff077224 */ /* 0x000fce00078e000e */
[----:B------:R-:W-:Y:S05]  /*10470*/  WARPSYNC.COLLECTIVE R15, `(.L_x_10297) ;  /* 0x000000000f087348 */ /* 0x000fea0003c00000 */
[----:B------:R0:W1:Y:S02]  /*10480*/  SHFL.IDX P6, R14, R13, R12, R11 ;  /* 0x0000000c0d0e7389 */ /* 0x00006400000c000b */
[----:B01----:R-:W-:Y:S01]  /*10490*/  ENDCOLLECTIVE ;  /* 0x000000000000791b */ /* 0x003fe20003800000 */
.L_x_10297:
        /* <DEDUP_REMOVED lines=15> */
.L_x_10298:
[----:B------:R-:W-:Y:S01]  /*10590*/  @P2 LOP3.LUT R23, R23, 0x800, RZ, 0xfc, !PT ;  /* 0x0000080017172812 */ /* 0x000fe200078efcff */
[----:B------:R-:W-:-:S03]  /*105a0*/  IMAD.MOV.U32 R13, RZ, RZ, R5 ;  /* 0x000000ffff0d7224 */ /* 0x000fc600078e0005 */
[----:B------:R-:W-:Y:S01]  /*105b0*/  LOP3.LUT R23, R23, 0xfffffdff, RZ, 0xc0, !PT ;  /* 0xfffffdff17177812 */ /* 0x000fe200078ec0ff */
[----:B------:R-:W-:Y:S01]  /*105c0*/  IMAD.MOV.U32 R12, RZ, RZ, 0x3 ;  /* 0x00000003ff0c7424 */ /* 0x000fe200078e00ff */
[----:B------:R-:W-:-:S04]  /*105d0*/  MOV R11, R14 ;  /* 0x0000000e000b7202 */ /* 0x000fc80000000f00 */
[----:B------:R-:W-:-:S05]  /*105e0*/  @!P2 LEA R11, P1, R20, R11, 0x1 ;  /* 0x0000000b140ba211 */ /* 0x000fca00078208ff */
[----:B------:R-:W-:Y:S02]  /*105f0*/  @!P2 IMAD.X R8, RZ, RZ, R2, P1 ;  /* 0x000000ffff08a224 */ /* 0x000fe400008e0602 */
[----:B------:R-:W-:Y:S02]  /*10600*/  @!P2 IMAD.MOV.U32 R2, RZ, RZ, R11 ;  /* 0x000000ffff02a224 */ /* 0x000fe400078e000b */
[----:B------:R-:W-:Y:S02]  /*10610*/  IMAD.MOV.U32 R11, RZ, RZ, 0x181f ;  /* 0x0000181fff0b7424 */ /* 0x000fe400078e00ff */
[----:B------:R-:W-:-:S07]  /*10620*/  @!P2 IMAD.MOV.U32 R3, RZ, RZ, R8 ;  /* 0x000000ffff03a224 */ /* 0x000fce00078e0008 */
[----:B------:R-:W-:Y:S05]  /*10630*/  WARPSYNC.COLLECTIVE R15, `(.L_x_10299) ;  /* 0x000000000f087348 */ /* 0x000fea0003c00000 */
[----:B------:R0:W1:Y:S02]  /*10640*/  SHFL.IDX P6, R14, R13, R12, R11 ;  /* 0x0000000c0d0e7389 */ /* 0x00006400000c000b */
[----:B01----:R-:W-:Y:S01]  /*10650*/  ENDCOLLECTIVE ;  /* 0x000000000000791b */ /* 0x003fe20003800000 */
.L_x_10299:
[----:B------:R-:W-:Y:S01]  /*10660*/  @!PT LDS RZ, [RZ] ;  /* 0x00000000fffff984 */ /* 0x000fe20000000800 */
[----:B------:R-:W-:Y:S01]  /*10670*/  @!PT LDS RZ, [RZ] ;  /* 0x00000000fffff984 */ /* 0x000fe20000000800 */
[----:B------:R-:W-:Y:S01]  /*10680*/  @!PT LDS RZ, [RZ] ;  /* 0x00000000fffff984 */ /* 0x000fe20000000800 */
[----:B------:R0:W-:Y:S01]  /*10690*/  @!P2 LDGSTS.E.BYPASS.LTC128B.128 [R26+0x19400], desc[UR36][R2.64], !P0 ;  /* 0x19400000021aafae */ /* 0x0001e2000c101d64 */
[----:B------:R-:W-:Y:S02]  /*106a0*/  IMAD.MOV.U32 R13, RZ, RZ, R0 ;  /* 0x000000ffff0d7224 */ /* 0x000fe400078e0000 */
[----:B0-----:R-:W-:-:S05]  /*106b0*/  VIADD R2, R4, 0x30 ;  /* 0x0000003004027836 */ /* 0x001fca0000000000 */
[----:B------:R-:W-:Y:S01]  /*106c0*/  ISETP.GE.AND P2, PT, R2, R6, PT ;  /* 0x000000060200720c */ /* 0x000fe20003f46270 */
[----:B------:R-:W-:-:S12]  /*106d0*/  IMAD.MOV.U32 R2, RZ, RZ, R14 ;  /* 0x000000ffff027224 */ /* 0x000fd800078e000e */
[----:B------:R-:W-:Y:S05]  /*106e0*/  WARPSYNC.COLLECTIVE R15, `(.L_x_10300) ;  /* 0x000000000f087348 */ /* 0x000fea0003c00000 */
[----:B------:R0:W1:Y:S02]  /*106f0*/  SHFL.IDX P6, R14, R13, R12, R11 ;  /* 0x0000000c0d0e7389 */ /* 0x00006400000c000b */
[----:B01----:R-:W-:Y:S01]  /*10700*/  ENDCOLLECTIVE ;  /* 0x000000000000791b */ /* 0x003fe20003800000 */
.L_x_10300:
[----:B------:R-:W-:-:S04]  /*10710*/  @P2 LOP3.LUT R23, R23, 0x200, RZ, 0xfc, !PT ;  /* 0x0000020017172812 */ /* 0x000fc800078efcff */
[----:B------:R-:W-:Y:S01]  /*10720*/  LOP3.LUT R23, R23, 0xfffffeff, RZ, 0xc0, !PT ;  /* 0xfffffeff17177812 */ /* 0x000fe200078ec0ff */
[----:B------:R-:W-:-:S05]  /*10730*/  IMAD.MOV.U32 R12, RZ, RZ, R14 ;  /* 0x000000ffff0c7224 */ /* 0x000fca00078e000e */
[----:B------:R-:W-:Y:S01]  /*10740*/  @!P2 LEA R14, P1, R20, R12, 0x1 ;  /* 0x0000000c140ea211 */ /* 0x000fe200078208ff */
[----:B------:R-:W-:-:S04]  /*10750*/  IMAD.MOV.U32 R12, RZ, RZ, 0x4 ;  /* 0x00000004ff0c7424 */ /* 0x000fc800078e00ff */
        /* <DEDUP_REMOVED lines=8> */
[----:B0-----:R-:W-:Y:S05]  /*107e0*/  WARPSYNC.COLLECTIVE R15, `(.L_x_10301) ;  /* 0x000000000f087348 */ /* 0x001fea0003c00000 */
[----:B------:R1:W2:Y:S02]  /*107f0*/  SHFL.IDX P6, R14, R13, R12, R11 ;  /* 0x0000000c0d0e7389 */ /* 0x0002a400000c000b */
[----:B012---:R-:W-:Y:S01]  /*10800*/  ENDCOLLECTIVE ;  /* 0x000000000000791b */ /* 0x007fe20003800000 */
.L_x_10301:
[----:B------:R-:W-:-:S05]  /*10810*/  VIADD R2, R4, 0x40 ;  /* 0x0000004004027836 */ /* 0x000fca0000000000 */
[----:B------:R-:W-:Y:S01]  /*10820*/  ISETP.GE.AND P2, PT, R2, R6, PT ;  /* 0x000000060200720c */ /* 0x000fe20003f46270 */
[----:B------:R-:W-:Y:S01]  /*10830*/  IMAD.MOV.U32 R13, RZ, RZ, R0 ;  /* 0x000000ffff0d7224 */ /* 0x000fe200078e0000 */
[----:B------:R-:W-:-:S11]  /*10840*/  MOV R2, R14 ;  /* 0x0000000e00027202 */ /* 0x000fd60000000f00 */
[----:B------:R-:W-:Y:S05]  /*10850*/  WARPSYNC.COLLECTIVE R15, `(.L_x_10302) ;  /* 0x000000000f087348 */ /* 0x000fea0003c00000 */
[----:B------:R0:W1:Y:S02]  /*10860*/  SHFL.IDX P6, R14, R13, R12, R11 ;  /* 0x0000000c0d0e7389 */ /* 0x00006400000c000b */
[----:B01----:R-:W-:Y:S01]  /*10870*/  ENDCOLLECTIVE ;  /* 0x000000000000791b */ /* 0x003fe20003800000 */
.L_x_10302:
[----:B------:R-:W-:-:S04]  /*10880*/  @P2 LOP3.LUT R23, R23, 0x100, RZ, 0xfc, !PT ;  /* 0x0000010017172812 */ /* 0x000fc800078efcff */
[----:B------:R-:W-:Y:S01]  /*10890*/  LOP3.LUT R23, R23, 0xffffff7f, RZ, 0xc0, !PT ;  /* 0xffffff7f17177812 */ /* 0x000fe200078ec0ff */
[----:B------:R-:W-:Y:S02]  /*108a0*/  IMAD.MOV.U32 R13, RZ, RZ, R5 ;  /* 0x000000ffff0d7224 */ /* 0x000fe400078e0005 */
[----:B------:R-:W-:-:S05]  /*108b0*/  IMAD.MOV.U32 R12, RZ, RZ, R14 ;  /* 0x000000ffff0c7224 */ /* 0x000fca00078e000e */
[----:B------:R-:W-:-:S05]  /*108c0*/  @!P2 LEA R15, P1, R20, R12, 0x1 ;  /* 0x0000000c140fa211 */ /* 0x000fca00078208ff */
[----:B------:R-:W-:Y:S02]  /*108d0*/  @!P2 IMAD.X R12, RZ, RZ, R2, P1 ;  /* 0x000000ffff0ca224 */ /* 0x000fe400008e0602 */
[----:B------:R-:W-:Y:S02]  /*108e0*/  @!P2 IMAD.MOV.U32 R2, RZ, RZ, R15 ;  /* 0x000000ffff02a224 */ /* 0x000fe400078e000f */
[----:B------:R-:W-:Y:S02]  /*108f0*/  @!P2 IMAD.MOV.U32 R3, RZ, RZ, R12 ;  /* 0x000000ffff03a224 */ /* 0x000fe400078e000c */
[----:B------:R-:W-:Y:S02]  /*10900*/  IMAD.MOV.U32 R12, RZ, RZ, 0x5 ;  /* 0x00000005ff0c7424 */ /* 0x000fe400078e00ff */
[----:B------:R-:W-:Y:S01]  /*10910*/  IMAD.MOV.U32 R15, RZ, RZ, -0x1 ;  /* 0xffffffffff0f7424 */ /* 0x000fe200078e00ff */
[----:B------:R-:W-:Y:S01]  /*10920*/  @!PT LDS RZ, [RZ] ;  /* 0x00000000fffff984 */ /* 0x000fe20000000800 */
[----:B------:R-:W-:Y:S01]  /*10930*/  @!PT LDS RZ, [RZ] ;  /* 0x00000000fffff984 */ /* 0x000fe20000000800 */
[----:B------:R-:W-:Y:S01]  /*10940*/  @!PT LDS RZ, [RZ] ;  /* 0x00000000fffff984 */ /* 0x000fe20000000800 */
[----:B------:R0:W-:Y:S06]  /*10950*/  @!P2 LDGSTS.E.BYPASS.LTC128B.128 [R26+0x1a400], desc[UR36][R2.64], !P0 ;  /* 0x1a400000021aafae */ /* 0x0001ec000c101d64 */
[----:B0-----:R-:W-:Y:S05]  /*10960*/  WARPSYNC.COLLECTIVE R15, `(.L_x_10303) ;  /* 0x000000000f087348 */ /* 0x001fea0003c00000 */
[----:B------:R1:W2:Y:S02]  /*10970*/  SHFL.IDX P6, R14, R13, R12, R11 ;  /* 0x0000000c0d0e7389 */ /* 0x0002a400000c000b */
[----:B012---:R-:W-:Y:S01]  /*10980*/  ENDCOLLECTIVE ;  /* 0x000000000000791b */ /* 0x007fe20003800000 */
.L_x_10303:
[----:B------:R-:W-:-:S05]  /*10990*/  VIADD R2, R4, 0x50 ;  /* 0x0000005004027836 */ /* 0x000fca0000000000 */
[----:B------:R-:W-:Y:S01]  /*109a0*/  ISETP.GE.AND P2, PT, R2, R6, PT ;  /* 0x000000060200720c */ /* 0x000fe20003f46270 */
[----:B------:R-:W-:Y:S02]  /*109b0*/  IMAD.MOV.U32 R13, RZ, RZ, R0 ;  /* 0x000000ffff0d7224 */ /* 0x000fe400078e0000 */
[----:B------:R-:W-:-:S10]  /*109c0*/  IMAD.MOV.U32 R8, RZ, RZ, R14 ;  /* 0x000000ffff087224 */ /* 0x000fd400078e000e */
[----:B------:R-:W-:Y:S05]  /*109d0*/  WARPSYNC.COLLECTIVE R15, `(.L_x_10304) ;  /* 0x000000000f087348 */ /* 0x000fea0003c00000 */
[----:B------:R0:W1:Y:S02]  /*109e0*/  SHFL.IDX P6, R14, R13, R12, R11 ;  /* 0x0000000c0d0e7389 */ /* 0x00006400000c000b */
[----:B01----:R-:W-:Y:S01]  /*109f0*/  ENDCOLLECTIVE ;  /* 0x000000000000791b */ /* 0x003fe20003800000 */
.L_x_10304:
[----:B------:R-:W-:-:S04]  /*10a00*/  @P2 LOP3.LUT R23, R23, 0x80, RZ, 0xfc, !PT ;  /* 0x0000008017172812 */ /* 0x000fc800078efcff */
[----:B------:R-:W-:Y:S01]  /*10a10*/  LOP3.LUT R23, R23, 0xffffffbf, RZ, 0xc0, !PT ;  /* 0xffffffbf17177812 */ /* 0x000fe200078ec0ff */
[----:B------:R-:W-:Y:S01]  /*10a20*/  IMAD.MOV.U32 R13, RZ, RZ, R5 ;  /* 0x000000ffff0d7224 */ /* 0x000fe200078e0005 */
[----:B------:R-:W-:Y:S01]  /*10a30*/  MOV R12, 0x6 ;  /* 0x00000006000c7802 */ /* 0x000fe20000000f00 */
[----:B------:R-:W-:-:S07]  /*10a40*/  IMAD.MOV.U32 R9, RZ, RZ, R14 ;  /* 0x000000ffff097224 */ /* 0x000fce00078e000e */
[----:B------:R-:W-:Y:S05]  /*10a50*/  WARPSYNC.COLLECTIVE R15, `(.L_x_10305) ;  /* 0x000000000f087348 */ /* 0x000fea0003c00000 */
[----:B------:R0:W1:Y:S02]  /*10a60*/  SHFL.IDX P6, R14, R13, R12, R11 ;  /* 0x0000000c0d0e7389 */ /* 0x00006400000c000b */
[----:B01----:R-:W-:Y:S01]  /*10a70*/  ENDCOLLECTIVE ;  /* 0x000000000000791b */ /* 0x003fe20003800000 */
.L_x_10305:
        /* <DEDUP_REMOVED lines=13> */
.L_x_10306:
[----:B------:R-:W-:-:S05]  /*10b50*/  VIADD R3, R4, 0x60 ;  /* 0x0000006004037836 */ /* 0x000fca0000000000 */
[----:B------:R-:W-:Y:S01]  /*10b60*/  ISETP.GE.AND P2, PT, R3, R6, PT ;  /* 0x000000060300720c */ /* 0x000fe20003f46270 */
[----:B------:R-:W-:Y:S02]  /*10b70*/  IMAD.MOV.U32 R13, RZ, RZ, R5 ;  /* 0x000000ffff0d7224 */ /* 0x000fe400078e0005 */
[----:B------:R-:W-:-:S10]  /*10b80*/  IMAD.MOV.U32 R12, RZ, RZ, 0x7 ;  /* 0x00000007ff0c7424 */ /* 0x000fd400078e00ff */
[----:B------:R-:W-:Y:S01]  /*10b90*/  @P2 LOP3.LUT R23, R23, 0x40, RZ, 0xfc, !PT ;  /* 0x0000004017172812 */ /* 0x000fe200078efcff */
[----:B------:R-:W-:-:S07]  /*10ba0*/  IMAD.MOV.U32 R7, RZ, RZ, R14 ;  /* 0x000000ffff077224 */ /* 0x000fce00078e000e */
[----:B------:R-:W-:Y:S05]  /*10bb0*/  WARPSYNC.COLLECTIVE R15, `(.L_x_10307) ;  /* 0x000000000f087348 */ /* 0x000fea0003c00000 */
[----:B------:R0:W1:Y:S02]  /*10bc0*/  SHFL.IDX P6, R14, R13, R12, R11 ;  /* 0x0000000c0d0e7389 */ /* 0x00006400000c000b */
[----:B01----:R-:W-:Y:S01]  /*10bd0*/  ENDCOLLECTIVE ;  /* 0x000000000000791b */ /* 0x003fe20003800000 */
.L_x_10307:
        /* <DEDUP_REMOVED lines=13> */
.L_x_10308:
[----:B------:R-:W-:Y:S01]  /*10cb0*/  IMAD.MOV.U32 R0, RZ, RZ, R14 ;  /* 0x000000ffff007224 */ /* 0x000fe200078e000e */
[----:B------:R-:W-:Y:S06]  /*10cc0*/  BRA `(.L_x_10309) ;  /* 0xffffffb400b47947 */ /* 0x000fec000383ffff */
.L_x_10217:
        /* <DEDUP_REMOVED lines=8> */
.L_x_10311:
[----:B------:R-:W-:Y:S05]  /*10d50*/  BSYNC B0 ;  /* 0x0000000000007941 */ /* 0x000fea0003800000 */
.L_x_10310:
[----:B------:R-:W-:Y:S01]  /*10d60*/  IMAD.MOV.U32 R13, RZ, RZ, R0 ;  /* 0x000000ffff0d7224 */ /* 0x000fe200078e0000 */
[----:B------:R-:W-:Y:S01]  /*10d70*/  MOV R2, R14 ;  /* 0x0000000e00027202 */ /* 0x000fe20000000f00 */
[----:B------:R-:W-:Y:S01]  /*10d80*/  IMAD.MOV.U32 R12, RZ, RZ, RZ ;  /* 0x000000ffff0c7224 */ /* 0x000fe200078e00ff */
[----:B------:R-:W-:Y:S01]  /*10d90*/  LOP3.LUT P5, RZ, R23, 0x2000, RZ, 0xc0, !PT ;  /* 0x0000200017ff7812 */ /* 0x000fe200078ac0ff */
[----:B------:R-:W-:Y:S02]  /*10da0*/  IMAD.MOV.U32 R11, RZ, RZ, 0x181f ;  /* 0x0000181fff0b7424 */ /* 0x000fe400078e00ff */
[----:B------:R-:W-:-:S10]  /*10db0*/  IMAD.MOV.U32 R15, RZ, RZ, -0x1 ;  /* 0xffffffffff0f7424 */ /* 0x000fd400078e00ff */
[----:B------:R-:W-:Y:S05]  /*10dc0*/  WARPSYNC.COLLECTIVE R15, `(.L_x_10312) ;  /* 0x000000000f087348 */ /* 0x000fea0003c00000 */
[----:B------:R0:W1:Y:S02]  /*10dd0*/  SHFL.IDX P6, R14, R13, R12, R11 ;  /* 0x0000000c0d0e7389 */ /* 0x00006400000c000b */
[----:B01----:R-:W-:Y:S01]  /*10de0*/  ENDCOLLECTIVE ;  /* 0x000000000000791b */ /* 0x003fe20003800000 */
.L_x_10312:
[----:B------:R-:W-:Y:S02]  /*10df0*/  IMAD.MOV.U32 R13, RZ, RZ, R4 ;  /* 0x000000ffff0d7224 */ /* 0x000fe400078e0004 */
[----:B------:R-:W-:Y:S02]  /*10e00*/  IMAD.MOV.U32 R12, RZ, RZ, 0x1 ;  /* 0x00000001ff0c7424 */ /* 0x000fe400078e00ff */
[----:B------:R-:W-:-:S07]  /*10e10*/  IMAD.MOV.U32 R3, RZ, RZ, R14 ;  /* 0x000000ffff037224 */ /* 0x000fce00078e000e */
[----:B------:R-:W-:Y:S05]  /*10e20*/  WARPSYNC.COLLECTIVE R15, `(.L_x_10313) ;  /* 0x000000000f087348 */ /* 0x000fea0003c00000 */
[----:B------:R0:W1:Y:S02]  /*10e30*/  SHFL.IDX P6, R14, R13, R12, R11 ;  /* 0x0000000c0d0e7389 */ /* 0x00006400000c000b */
[----:B01----:R-:W-:Y:S01]  /*10e40*/  ENDCOLLECTIVE ;  /* 0x000000000000791b */ /* 0x003fe20003800000 */
.L_x_10313:
        /* <DEDUP_REMOVED lines=10> */
.L_x_10314:
[----:B------:R-:W-:Y:S01]  /*10ef0*/  @!PT LDS RZ, [RZ] ;  /* 0x00000000fffff984 */ /* 0x000fe20000000800 */
[----:B------:R-:W-:Y:S01]  /*10f00*/  @!PT LDS RZ, [RZ] ;  /* 0x00000000fffff984 */ /* 0x000fe20000000800 */
[----:B------:R-:W-:Y:S01]  /*10f10*/  @!PT LDS RZ, [RZ] ;  /* 0x00000000fffff984 */ /* 0x000fe20000000800 */
[----:B------:R-:W-:Y:S04]  /*10f20*/  @!P5 LDGSTS.E.BYPASS.LTC128B.128 [R26+0x22400], desc[UR36][R2.64], !P4 ;  /* 0x22400000021adfae */ /* 0x000fe8000e101d64 */
[----:B------:R-:W-:Y:S04]  /*10f30*/  @!P5 LDGSTS.E.BYPASS.LTC128B.128 [R26+0x26400], desc[UR36][R2.64+0x80], !P3 ;  /* 0x26400080021adfae */ /* 0x000fe8000d901d64 */
[----:B------:R-:W-:Y:S01]  /*10f40*/  @!P5 LDGSTS.E.BYPASS.LTC128B.128 [R26+0x2a400], desc[UR36][R2.64+0x100], !P2 ;  /* 0x2a400100021adfae */ /* 0x000fe2000d101d64 */
[----:B------:R-:W-:-:S03]  /*10f50*/  IMAD.MOV.U32 R13, RZ, RZ, R4 ;  /* 0x000000ffff0d7224 */ /* 0x000fc600078e0004 */
[----:B------:R0:W-:Y:S01]  /*10f60*/  @!P5 LDGSTS.E.BYPASS.LTC128B.128 [R26+0x2e400], desc[UR36][R2.64+0x180], !P1 ;  /* 0x2e400180021adfae */ /* 0x0001e2000c901d64 */
[----:B------:R-:W-:Y:S01]  /*10f70*/  IMAD.MOV.U32 R12, RZ, RZ, 0x2 ;  /* 0x00000002ff0c7424 */ /* 0x000fe200078e00ff */
[C---:B------:R-:W-:Y:S02]  /*10f80*/  LOP3.LUT P5, RZ, R23.reuse, 0x800, RZ, 0xc0, !PT ;  /* 0x0000080017ff7812 */ /* 0x040fe400078ac0ff */
[----:B------:R-:W-:Y:S01]  /*10f90*/  LOP3.LUT P6, RZ, R23, 0x1000, RZ, 0xc0, !PT ;  /* 0x0000100017ff7812 */ /* 0x000fe200078cc0ff */
[----:B0-----:R-:W-:-:S12]  /*10fa0*/  IMAD.MOV.U32 R2, RZ, RZ, R14 ;  /* 0x000000ffff027224 */ /* 0x001fd800078e000e */
[----:B------:R-:W-:-:S05]  /*10fb0*/  @!P6 LEA R2, P0, R6, R2, 0x1 ;  /* 0x000000020602e211 */ /* 0x000fca00078008ff */
[----:B------:R-:W-:-:S05]  /*10fc0*/  @!P6 IMAD.X R3, RZ, RZ, R5, P0 ;  /* 0x000000ffff03e224 */ /* 0x000fca00000e0605 */
[----:B------:R0:W-:Y:S04]  /*10fd0*/  @!P6 LDGSTS.E.BYPASS.LTC128B.128 [R26+0x22c00], desc[UR36][R2.64], !P4 ;  /* 0x22c00000021aefae */ /* 0x0001e8000e101d64 */
[----:B------:R0:W-:Y:S04]  /*10fe0*/  @!P6 LDGSTS.E.BYPASS.LTC128B.128 [R26+0x26c00], desc[UR36][R2.64+0x80], !P3 ;  /* 0x26c00080021aefae */ /* 0x0001e8000d901d64 */
[----:B------:R0:W-:Y:S04]  /*10ff0*/  @!P6 LDGSTS.E.BYPASS.LTC128B.128 [R26+0x2ac00], desc[UR36][R2.64+0x100], !P2 ;  /* 0x2ac00100021aefae */ /* 0x0001e8000d101d64 */
[----:B------:R0:W-:Y:S02]  /*11000*/  @!P6 LDGSTS.E.BYPASS.LTC128B.128 [R26+0x2ec00], desc[UR36][R2.64+0x180], !P1 ;  /* 0x2ec00180021aefae */ /* 0x0001e4000c901d64 */
[----:B0-----:R-:W-:Y:S05]  /*11010*/  WARPSYNC.COLLECTIVE R15, `(.L_x_10315) ;  /* 0x000000000f087348 */ /* 0x001fea0003c00000 */
[----:B------:R1:W2:Y:S02]  /*11020*/  SHFL.IDX P6, R14, R13, R12, R11 ;  /* 0x0000000c0d0e7389 */ /* 0x0002a400000c000b */
[----:B012---:R-:W-:Y:S01]  /*11030*/  ENDCOLLECTIVE ;  /* 0x000000000000791b */ /* 0x007fe20003800000 */
.L_x_10315:
[----:B------:R-:W-:Y:S02]  /*11040*/  IMAD.MOV.U32 R13, RZ, RZ, R0 ;  /* 0x000000ffff0d7224 */ /* 0x000fe400078e0000 */
[----:B------:R-:W-:-:S07]  /*11050*/  IMAD.MOV.U32 R5, RZ, RZ, R14 ;  /* 0x000000ffff057224 */ /* 0x000fce00078e000e */
[----:B------:R-:W-:Y:S05]  /*11060*/  WARPSYNC.COLLECTIVE R15, `(.L_x_10316) ;  /* 0x000000000f087348 */ /* 0x000fea0003c00000 */
[----:B------:R0:W1:Y:S02]  /*11070*/  SHFL.IDX P6, R14, R13, R12, R11 ;  /* 0x0000000c0d0e7389 */ /* 0x00006400000c000b */
[----:B01----:R-:W-:Y:S01]  /*11080*/  ENDCOLLECTIVE ;  /* 0x000000000000791b */ /* 0x003fe20003800000 */
.L_x_10316:
[----:B------:R-:W-:Y:S02]  /*11090*/  IMAD.MOV.U32 R13, RZ, RZ, R4 ;  /* 0x000000ffff0d7224 */ /* 0x000fe400078e0004 */
[----:B------:R-:W-:Y:S01]  /*110a0*/  IMAD.MOV.U32 R12, RZ, RZ, 0x3 ;  /* 0x00000003ff0c7424 */ /* 0x000fe200078e00ff */
[----:B------:R-:W-:-:S07]  /*110b0*/  MOV R2, R14 ;  /* 0x0000000e00027202 */ /* 0x000fce0000000f00 */
[----:B------:R-:W-:Y:S05]  /*110c0*/  WARPSYNC.COLLECTIVE R15, `(.L_x_10317) ;  /* 0x000000000f087348 */ /* 0x000fea0003c00000 */
[----:B------:R0:W1:Y:S02]  /*110d0*/  SHFL.IDX P6, R14, R13, R12, R11 ;  /* 0x0000000c0d0e7389 */ /* 0x00006400000c000b */
[----:B01----:R-:W-:Y:S01]  /*110e0*/  ENDCOLLECTIVE ;  /* 0x000000000000791b */ /* 0x003fe20003800000 */
.L_x_10317:
[----:B------:R-:W-:-:S05]  /*110f0*/  @!P5 LEA R2, P0, R6, R2, 0x1 ;  /* 0x000000020602d211 */ /* 0x000fca00078008ff */
[----:B------:R-:W-:-:S05]  /*11100*/  @!P5 IMAD.X R3, RZ, RZ, R5, P0 ;  /* 0x000000ffff03d224 */ /* 0x000fca00000e0605 */
[----:B------:R-:W-:Y:S01]  /*11110*/  @!PT LDS RZ, [RZ] ;  /* 0x00000000fffff984 */ /* 0x000fe20000000800 */
[----:B------:R-:W-:Y:S01]  /*11120*/  @!PT LDS RZ, [RZ] ;  /* 0x00000000fffff984 */ /* 0x000fe20000000800 */
[----:B------:R-:W-:Y:S01]  /*11130*/  @!PT LDS RZ, [RZ] ;  /* 0x00000000fffff984 */ /* 0x000fe20000000800 */
[----:B------:R0:W-:Y:S01]  /*11140*/  @!P5 LDGSTS.E.BYPASS.LTC128B.128 [R26+0x23400], desc[UR36][R2.64], !P4 ;  /* 0x23400000021adfae */ /* 0x0001e2000e101d64 */
[----:B------:R-:W-:-:S03]  /*11150*/  IMAD.MOV.U32 R13, RZ, RZ, R0 ;  /* 0x000000ffff0d7224 */ /* 0x000fc600078e0000 */
[----:B------:R0:W-:Y:S04]  /*11160*/  @!P5 LDGSTS.E.BYPASS.LTC128B.128 [R26+0x27400], desc[UR36][R2.64+0x80], !P3 ;  /* 0x27400080021adfae */ /* 0x0001e8000d901d64 */
[----:B------:R0:W-:Y:S01]  /*11170*/  @!P5 LDGSTS.E.BYPASS.LTC128B.128 [R26+0x2b400], desc[UR36][R2.64+0x100], !P2 ;  /* 0x2b400100021adfae */ /* 0x0001e2000d101d64 */
[----:B------:R-:W-:-:S03]  /*11180*/  IMAD.MOV.U32 R5, RZ, RZ, R14 ;  /* 0x000000ffff057224 */ /* 0x000fc600078e000e */
[----:B------:R0:W-:Y:S01]  /*11190*/  @!P5 LDGSTS.E.BYPASS.LTC128B.128 [R26+0x2f400], desc[UR36][R2.64+0x180], !P1 ;  /* 0x2f400180021adfae */ /* 0x0001e2000c901d64 */
[----:B------:R-:W-:-:S13]  /*111a0*/  LOP3.LUT P5, RZ, R23, 0x100, RZ, 0xc0, !PT ;  /* 0x0000010017ff7812 */ /* 0x000fda00078ac0ff */
[----:B0-----:R-:W-:Y:S05]  /*111b0*/  WARPSYNC.COLLECTIVE R15, `(.L_x_10318) ;  /* 0x000000000f087348 */ /* 0x001fea0003c00000 */
[----:B------:R1:W2:Y:S02]  /*111c0*/  SHFL.IDX P6, R14, R13, R12, R11 ;  /* 0x0000000c0d0e7389 */ /* 0x0002a400000c000b */
[----:B012---:R-:W-:Y:S01]  /*111d0*/  ENDCOLLECTIVE ;  /* 0x000000000000791b */ /* 0x007fe20003800000 */
.L_x_10318:
[----:B------:R-:W-:Y:S02]  /*111e0*/  IMAD.MOV.U32 R13, RZ, RZ, R4 ;  /* 0x000000ffff0d7224 */ /* 0x000fe400078e0004 */
[----:B------:R-:W-:Y:S01]  /*111f0*/  IMAD.MOV.U32 R12, RZ, RZ, 0x4 ;  /* 0x00000004ff0c7424 */ /* 0x000fe200078e00ff */
[----:B------:R-:W-:Y:S01]  /*11200*/  LOP3.LUT P6, RZ, R23, 0x200, RZ, 0xc0, !PT ;  /* 0x0000020017ff7812 */ /* 0x000fe200078cc0ff */
[----:B------:R-:W-:-:S12]  /*11210*/  IMAD.MOV.U32 R2, RZ, RZ, R14 ;  /* 0x000000ffff027224 */ /* 0x000fd800078e000e */
[----:B------:R-:W-:-:S05]  /*11220*/  @!P6 LEA R2, P0, R6, R2, 0x1 ;  /* 0x000000020602e211 */ /* 0x000fca00078008ff */
[----:B------:R-:W-:-:S05]  /*11230*/  @!P6 IMAD.X R3, RZ, RZ, R5, P0 ;  /* 0x000000ffff03e224 */ /* 0x000fca00000e0605 */
        /* <DEDUP_REMOVED lines=10> */
.L_x_10319:
[----:B------:R-:W-:Y:S02]  /*112e0*/  IMAD.MOV.U32 R13, RZ, RZ, R0 ;  /* 0x000000ffff0d7224 */ /* 0x000fe400078e0000 */
[----:B------:R-:W-:-:S07]  /*112f0*/  IMAD.MOV.U32 R5, RZ, RZ, R14 ;  /* 0x000000ffff057224 */ /* 0x000fce00078e000e */
[----:B------:R-:W-:Y:S05]  /*11300*/  WARPSYNC.COLLECTIVE R15, `(.L_x_10320) ;  /* 0x000000000f087348 */ /* 0x000fea0003c00000 */
[----:B------:R0:W1:Y:S02]  /*11310*/  SHFL.IDX P6, R14, R13, R12, R11 ;  /* 0x0000000c0d0e7389 */ /* 0x00006400000c000b */
[----:B01----:R-:W-:Y:S01]  /*11320*/  ENDCOLLECTIVE ;  /* 0x000000000000791b */ /* 0x003fe20003800000 */
.L_x_10320:
[----:B------:R-:W-:Y:S02]  /*11330*/  IMAD.MOV.U32 R13, RZ, RZ, R4 ;  /* 0x000000ffff0d7224 */ /* 0x000fe400078e0004 */
[----:B------:R-:W-:Y:S02]  /*11340*/  IMAD.MOV.U32 R12, RZ, RZ, 0x5 ;  /* 0x00000005ff0c7424 */ /* 0x000fe400078e00ff */
[----:B------:R-:W-:-:S07]  /*11350*/  IMAD.MOV.U32 R2, RZ, RZ, R14 ;  /* 0x000000ffff027224 */ /* 0x000fce00078e000e */
[----:B------:R-:W-:Y:S05]  /*11360*/  WARPSYNC.COLLECTIVE R15, `(.L_x_10321) ;  /* 0x000000000f087348 */ /* 0x000fea0003c00000 */
[----:B------:R0:W1:Y:S02]  /*11370*/  SHFL.IDX P6, R14, R13, R12, R11 ;  /* 0x0000000c0d0e7389 */ /* 0x00006400000c000b */
[----:B01----:R-:W-:Y:S01]  /*11380*/  ENDCOLLECTIVE ;  /* 0x000000000000791b */ /* 0x003fe20003800000 */
.L_x_10321:
[----:B------:R-:W-:-:S05]  /*11390*/  @!P5 LEA R2, P0, R6, R2, 0x1 ;  /* 0x000000020602d211 */ /* 0x000fca00078008ff */
[----:B------:R-:W-:-:S05]  /*113a0*/  @!P5 IMAD.X R3, RZ, RZ, R5, P0 ;  /* 0x000000ffff03d224 */ /* 0x000fca00000e0605 */
[----:B------:R-:W-:Y:S01]  /*113b0*/  @!PT LDS RZ, [RZ] ;  /* 0x00000000fffff984 */ /* 0x000fe20000000800 */
[----:B------:R-:W-:Y:S01]  /*113c0*/  @!PT LDS RZ, [RZ] ;  /* 0x00000000fffff984 */ /* 0x000fe20000000800 */
[----:B------:R-:W-:Y:S01]  /*113d0*/  @!PT LDS RZ, [RZ] ;  /* 0x00000000fffff984 */ /* 0x000fe20000000800 */
[----:B------:R0:W-:Y:S01]  /*113e0*/  @!P5 LDGSTS.E.BYPASS.LTC128B.128 [R26+0x24400], desc[UR36][R2.64], !P4 ;  /* 0x24400000021adfae */ /* 0x0001e2000e101d64 */
[----:B------:R-:W-:-:S03]  /*113f0*/  MOV R13, R0 ;  /* 0x00000000000d7202 */ /* 0x000fc60000000f00 */
        /* <DEDUP_REMOVED lines=8> */
.L_x_10322:
        /* <DEDUP_REMOVED lines=16> */
.L_x_10323:
[----:B------:R-:W-:Y:S02]  /*11580*/  IMAD.MOV.U32 R13, RZ, RZ, R0 ;  /* 0x000000ffff0d7224 */ /* 0x000fe400078e0000 */
[----:B------:R-:W-:-:S07]  /*11590*/  IMAD.MOV.U32 R5, RZ, RZ, R14 ;  /* 0x000000ffff057224 */ /* 0x000fce00078e000e */
[----:B------:R-:W-:Y:S05]  /*115a0*/  WARPSYNC.COLLECTIVE R15, `(.L_x_10324) ;  /* 0x000000000f087348 */ /* 0x000fea0003c00000 */
[----:B------:R0:W1:Y:S02]  /*115b0*/  SHFL.IDX P6, R14, R13, R12, R11 ;  /* 0x0000000c0d0e7389 */ /* 0x00006400000c000b */
[----:B01----:R-:W-:Y:S01]  /*115c0*/  ENDCOLLECTIVE ;  /* 0x000000000000791b */ /* 0x003fe20003800000 */
.L_x_10324:
[----:B------:R-:W-:Y:S02]  /*115d0*/  IMAD.MOV.U32 R13, RZ, RZ, R4 ;  /* 0x000000ffff0d7224 */ /* 0x000fe400078e0004 */
[----:B------:R-:W-:Y:S02]  /*115e0*/  IMAD.MOV.U32 R12, RZ, RZ, 0x7 ;  /* 0x00000007ff0c7424 */ /* 0x000fe400078e00ff */
[----:B------:R-:W-:-:S07]  /*115f0*/  IMAD.MOV.U32 R2, RZ, RZ, R14 ;  /* 0x000000ffff027224 */ /* 0x000fce00078e000e */
[----:B------:R-:W-:Y:S05]  /*11600*/  WARPSYNC.COLLECTIVE R15, `(.L_x_10325) ;  /* 0x000000000f087348 */ /* 0x000fea0003c00000 */
[----:B------:R0:W1:Y:S02]  /*11610*/  SHFL.IDX P6, R14, R13, R12, R11 ;  /* 0x0000000c0d0e7389 */ /* 0x00006400000c000b */
[----:B01----:R-:W-:Y:S01]  /*11620*/  ENDCOLLECTIVE ;  /* 0x000000000000791b */ /* 0x003fe20003800000 */
.L_x_10325:
        /* <DEDUP_REMOVED lines=10> */
[----:B------:R0:W-:Y:S04]  /*116d0*/  @!P5 LDGSTS.E.BYPASS.LTC128B.128 [R26+0x31400], desc[UR36][R2.64+0x180], !P1 ;  /* 0x31400180021adfae */ /* 0x0001e8000c901d64 */
[----:B0-----:R-:W-:Y:S05]  /*116e0*/  WARPSYNC.COLLECTIVE R15, `(.L_x_10326) ;  /* 0x000000000f087348 */ /* 0x001fea0003c00000 */
[----:B------:R1:W2:Y:S02]  /*116f0*/  SHFL.IDX P6, R14, R13, R12, R11 ;  /* 0x0000000c0d0e7389 */ /* 0x0002a400000c000b */
[----:B012---:R-:W-:Y:S01]  /*11700*/  ENDCOLLECTIVE ;  /* 0x000000000000791b */ /* 0x007fe20003800000 */
.L_x_10326:
[----:B------:R-:W-:Y:S05]  /*11710*/  BRA `(.L_x_10327) ;  /* 0xffffffb400dc7947 */ /* 0x000fea000383ffff */
.L_x_10222:
[----:B0-----:R0:W2:Y:S02]  /*11720*/  SYNCS.PHASECHK.TRANS64.TRYWAIT P0, [R22+URZ+0x32420], R3 ;  /* 0x03242003160075a7 */ /* 0x0010a4000800017f */
[----:B--2---:R-:W-:Y:S05]  /*11730*/  @!P0 NANOSLEEP.SYNCS 0x989680 ;  /* 0x009896800000895d */ /* 0x004fea0003900000 */
[----:B------:R-:W2:Y:S02]  /*11740*/  @!P0 SYNCS.PHASECHK.TRANS64 P0, [R22+URZ+0x32420], R3 ;  /* 0x03242003160085a7 */ /* 0x000ea4000800007f */
[----:B--2---:R-:W-:Y:S05]  /*11750*/  @!P0 BRA `(.L_x_10222) ;  /* 0xfffffffc00f08947 */ /* 0x004fea000383ffff */
[----:B------:R-:W-:Y:S05]  /*11760*/  BRA `(.L_x_10328) ;  /* 0xffffffb8004c7947 */ /* 0x000fea000383ffff */
.L_x_10225:
[----:B--2---:R2:W3:Y:S02]  /*11770*/  SYNCS.PHASECHK.TRANS64.TRYWAIT P0, [R25+URZ+0x32460], R0 ;  /* 0x03246000190075a7 */ /* 0x0044e4000800017f */
[----:B---3--:R-:W-:Y:S05]  /*11780*/  @!P0 NANOSLEEP.SYNCS 0x989680 ;  /* 0x009896800000895d */ /* 0x008fea0003900000 */
[----:B------:R-:W3:Y:S02]  /*11790*/  @!P0 SYNCS.PHASECHK.TRANS64 P0, [R25+URZ+0x32460], R0 ;  /* 0x03246000190085a7 */ /* 0x000ee4000800007f */
[----:B---3--:R-:W-:Y:S05]  /*117a0*/  @!P0 BRA `(.L_x_10225) ;  /* 0xfffffffc00f08947 */ /* 0x008fea000383ffff */
[----:B------:R-:W-:Y:S05]  /*117b0*/  BRA `(.L_x_10329) ;  /* 0xffffffb800587947 */ /* 0x000fea000383ffff */
.L_x_10226:
        /* <DEDUP_REMOVED lines=8> */
.L_x_10331:
[----:B------:R-:W-:Y:S05]  /*11840*/  BSYNC B0 ;  /* 0x0000000000007941 */ /* 0x000fea0003800000 */
.L_x_10330:
[----:B------:R-:W0:Y:S01]  /*11850*/  S2R R8, SR_TID.X ;  /* 0x0000000000087919 */ /* 0x000e220000002100 */
[----:B------:R-:W-:Y:S01]  /*11860*/  IMAD.MOV.U32 R13, RZ, RZ, R5 ;  /* 0x000000ffff0d7224 */ /* 0x000fe200078e0005 */
[----:B------:R-:W-:Y:S01]  /*11870*/  MOV R3, R14 ;  /* 0x0000000e00037202 */ /* 0x000fe20000000f00 */
[----:B------:R-:W-:Y:S01]  /*11880*/  IMAD.MOV.U32 R12, RZ, RZ, RZ ;  /* 0x000000ffff0c7224 */ /* 0x000fe200078e00ff */
[C---:B------:R-:W-:Y:S01]  /*11890*/  LOP3.LUT P2, RZ, R7.reuse, 0x2, RZ, 0xc0, !PT ;  /* 0x0000000207ff7812 */ /* 0x040fe2000784c0ff */
[----:B------:R-:W-:Y:S01]  /*118a0*/  IMAD.MOV.U32 R11, RZ, RZ, 0x181f ;  /* 0x0000181fff0b7424 */ /* 0x000fe200078e00ff */
[----:B------:R-:W-:Y:S01]  /*118b0*/  LOP3.LUT P1, RZ, R7, 0x4, RZ, 0xc0, !PT ;  /* 0x0000000407ff7812 */ /* 0x000fe2000782c0ff */
[----:B------:R-:W-:Y:S02]  /*118c0*/  IMAD.MOV.U32 R15, RZ, RZ, -0x1 ;  /* 0xffffffffff0f7424 */ /* 0x000fe400078e00ff */
[----:B------:R-:W-:Y:S01]  /*118d0*/  IMAD R4, R4, 0x2, R22 ;  /* 0x0000000204047824 */ /* 0x000fe200078e0216 */
[----:B------:R-:W-:-:S13]  /*118e0*/  ISETP.LT.OR P3, PT, R31, 0x1, !P1 ;  /* 0x000000011f00780c */ /* 0x000fda0004f61670 */
[----:B0-----:R-:W-:Y:S05]  /*118f0*/  WARPSYNC.COLLECTIVE R15, `(.L_x_10332) ;  /* 0x000000000f087348 */ /* 0x001fea0003c00000 */
[----:B------:R1:W2:Y:S02]  /*11900*/  SHFL.IDX P6, R14, R13, R12, R11 ;  /* 0x0000000c0d0e7389 */ /* 0x0002a400000c000b */
[----:B012---:R-:W-:Y:S01]  /*11910*/  ENDCOLLECTIVE ;  /* 0x000000000000791b */ /* 0x007fe20003800000 */
.L_x_10332:
        /* <DEDUP_REMOVED lines=9> */
.L_x_10333:
        /* <DEDUP_REMOVED lines=17> */
.L_x_10334:
[----:B------:R-:W-:Y:S02]  /*11ac0*/  IMAD.MOV.U32 R13, RZ, RZ, R6 ;  /* 0x000000ffff0d7224 */ /* 0x000fe400078e0006 */
[----:B------:R-:W-:Y:S01]  /*11ad0*/  IMAD.MOV.U32 R12, RZ, RZ, 0x2 ;  /* 0x00000002ff0c7424 */ /* 0x000fe200078e00ff */
[----:B------:R-:W-:-:S13]  /*11ae0*/  IADD3 R2, P3, R14, R0, RZ ;  /* 0x000000000e027210 */ /* 0x000fda0007f7e0ff */
[----:B------:R-:W-:Y:S05]  /*11af0*/  WARPSYNC.COLLECTIVE R15, `(.L_x_10335) ;  /* 0x000000000f087348 */ /* 0x000fea0003c00000 */
[----:B------:R0:W1:Y:S02]  /*11b00*/  SHFL.IDX P6, R14, R13, R12, R11 ;  /* 0x0000000c0d0e7389 */ /* 0x00006400000c000b */
[----:B01----:R-:W-:Y:S01]  /*11b10*/  ENDCOLLECTIVE ;  /* 0x000000000000791b */ /* 0x003fe20003800000 */
.L_x_10335:
        /* <DEDUP_REMOVED lines=17> */
.L_x_10336:
[----:B------:R-:W-:Y:S02]  /*11c30*/  IMAD.MOV.U32 R13, RZ, RZ, R6 ;  /* 0x000000ffff0d7224 */ /* 0x000fe400078e0006 */
[----:B------:R-:W-:Y:S01]  /*11c40*/  IMAD.MOV.U32 R12, RZ, RZ, 0x3 ;  /* 0x00000003ff0c7424 */ /* 0x000fe200078e00ff */
[----:B------:R-:W-:-:S13]  /*11c50*/  IADD3 R2, P3, R14, R0, RZ ;  /* 0x000000000e027210 */ /* 0x000fda0007f7e0ff */
[----:B------:R-:W-:Y:S05]  /*11c60*/  WARPSYNC.COLLECTIVE R15, `(.L_x_10337) ;  /* 0x000000000f087348 */ /* 0x000fea0003c00000 */
[----:B------:R0:W1:Y:S02]  /*11c70*/  SHFL.IDX P6, R14, R13, R12, R11 ;  /* 0x0000000c0d0e7389 */ /* 0x00006400000c000b */
[----:B01----:R-:W-:Y:S01]  /*11c80*/  ENDCOLLECTIVE ;  /* 0x000000000000791b */ /* 0x003fe20003800000 */
.L_x_10337:
        /* <DEDUP_REMOVED lines=17> */
.L_x_10338:
[----:B------:R-:W-:Y:S02]  /*11da0*/  IMAD.MOV.U32 R13, RZ, RZ, R6 ;  /* 0x000000ffff0d7224 */ /* 0x000fe400078e0006 */
[----:B------:R-:W-:Y:S01]  /*11db0*/  IMAD.MOV.U32 R12, RZ, RZ, 0x4 ;  /* 0x00000004ff0c7424 */ /* 0x000fe200078e00ff */
[----:B------:R-:W-:-:S13]  /*11dc0*/  IADD3 R2, P3, R14, R0, RZ ;  /* 0x000000000e027210 */ /* 0x000fda0007f7e0ff */
[----:B------:R-:W-:Y:S05]  /*11dd0*/  WARPSYNC.COLLECTIVE R15, `(.L_x_10339) ;  /* 0x000000000f087348 */ /* 0x000fea0003c00000 */
[----:B------:R0:W1:Y:S02]  /*11de0*/  SHFL.IDX P6, R14, R13, R12, R11 ;  /* 0x0000000c0d0e7389 */ /* 0x00006400000c000b */
[----:B01----:R-:W-:Y:S01]  /*11df0*/  ENDCOLLECTIVE ;  /* 0x000000000000791b */ /* 0x003fe20003800000 */
.L_x_10339:
        /* <DEDUP_REMOVED lines=17> */
.L_x_10340:
[----:B------:R-:W-:Y:S02]  /*11f10*/  IMAD.MOV.U32 R13, RZ, RZ, R6 ;  /* 0x000000ffff0d7224 */ /* 0x000fe400078e0006 */
[----:B------:R-:W-:Y:S01]  /*11f20*/  IMAD.MOV.U32 R12, RZ, RZ, 0x5 ;  /* 0x00000005ff0c7424 */ /* 0x000fe200078e00ff */
[----:B------:R-:W-:-:S13]  /*11f30*/  IADD3 R2, P3, R14, R0, RZ ;  /* 0x000000000e027210 */ /* 0x000fda0007f7e0ff */
[----:B------:R-:W-:Y:S05]  /*11f40*/  WARPSYNC.COLLECTIVE R15, `(.L_x_10341) ;  /* 0x000000000f087348 */ /* 0x000fea0003c00000 */
[----:B------:R0:W1:Y:S02]  /*11f50*/  SHFL.IDX P6, R14, R13, R12, R11 ;  /* 0x0000000c0d0e7389 */ /* 0x00006400000c000b */
[----:B01----:R-:W-:Y:S01]  /*11f60*/  ENDCOLLECTIVE ;  /* 0x000000000000791b */ /* 0x003fe20003800000 */
.L_x_10341:
        /* <DEDUP_REMOVED lines=12> */
.L_x_10342:
        /* <DEDUP_REMOVED lines=9> */
.L_x_10233:
[----:B0-----:R0:W1:Y:S02]  /*120c0*/  SYNCS.PHASECHK.TRANS64.TRYWAIT P0, [R10+URZ+0x32440], R20 ;  /* 0x032440140a0075a7 */ /* 0x001064000800017f */
[----:B-1----:R-:W-:Y:S05]  /*120d0*/  @!P0 NANOSLEEP.SYNCS 0x989680 ;  /* 0x009896800000895d */ /* 0x002fea0003900000 */
[----:B------:R-:W1:Y:S02]  /*120e0*/  @!P0 SYNCS.PHASECHK.TRANS64 P0, [R10+URZ+0x32440], R20 ;  /* 0x032440140a0085a7 */ /* 0x000e64000800007f */
[----:B-1----:R-:W-:Y:S05]  /*120f0*/  @!P0 BRA `(.L_x_10233) ;  /* 0xfffffffc00f08947 */ /* 0x002fea000383ffff */
[----:B------:R-:W-:Y:S05]  /*12100*/  BRA `(.L_x_10344) ;  /* 0xffffffb800e47947 */ /* 0x000fea000383ffff */
.L_x_10234:
        /* <DEDUP_REMOVED lines=8> */
.L_x_10346:
[----:B------:R-:W-:Y:S05]  /*12190*/  BSYNC B1 ;  /* 0x0000000000017941 */ /* 0x000fea0003800000 */
.L_x_10345:
        /* <DEDUP_REMOVED lines=9> */
.L_x_10347:
[----:B------:R-:W-:Y:S02]  /*12230*/  IMAD.MOV.U32 R13, RZ, RZ, R8 ;  /* 0x000000ffff0d7224 */ /* 0x000fe400078e0008 */
[----:B------:R-:W-:Y:S02]  /*12240*/  IMAD.MOV.U32 R12, RZ, RZ, 0x1 ;  /* 0x00000001ff0c7424 */ /* 0x000fe400078e00ff */
[----:B------:R-:W-:-:S07]  /*12250*/  IMAD.MOV.U32 R2, RZ, RZ, R14 ;  /* 0x000000ffff027224 */ /* 0x000fce00078e000e */
[----:B------:R-:W-:Y:S05]  /*12260*/  WARPSYNC.COLLECTIVE R15, `(.L_x_10348) ;  /* 0x000000000f087348 */ /* 0x000fea0003c00000 */
[----:B------:R0:W1:Y:S02]  /*12270*/  SHFL.IDX P6, R14, R13, R12, R11 ;  /* 0x0000000c0d0e7389 */ /* 0x00006400000c000b */
[----:B01----:R-:W-:Y:S01]  /*12280*/  ENDCOLLECTIVE ;  /* 0x000000000000791b */ /* 0x003fe20003800000 */
.L_x_10348:
        /* <DEDUP_REMOVED lines=11> */
.L_x_10349:
[----:B------:R-:W-:Y:S02]  /*12340*/  IMAD.MOV.U32 R13, RZ, RZ, R8 ;  /* 0x000000ffff0d7224 */ /* 0x000fe400078e0008 */
[----:B------:R-:W-:Y:S01]  /*12350*/  IMAD.MOV.U32 R12, RZ, RZ, 0x2 ;  /* 0x00000002ff0c7424 */ /* 0x000fe200078e00ff */
[----:B------:R-:W-:-:S07]  /*12360*/  MOV R2, R14 ;  /* 0x0000000e00027202 */ /* 0x000fce0000000f00 */
[----:B------:R-:W-:Y:S05]  /*12370*/  WARPSYNC.COLLECTIVE R15, `(.L_x_10350) ;  /* 0x000000000f087348 */ /* 0x000fea0003c00000 */
[----:B------:R0:W1:Y:S02]  /*12380*/  SHFL.IDX P6, R14, R13, R12, R11 ;  /* 0x0000000c0d0e7389 */ /* 0x00006400000c000b */
[----:B01----:R-:W-:Y:S01]  /*12390*/  ENDCOLLECTIVE ;  /* 0x000000000000791b */ /* 0x003fe20003800000 */
.L_x_10350:
        /* <DEDUP_REMOVED lines=11> */
.L_x_10351:
[----:B------:R-:W-:Y:S02]  /*12450*/  IMAD.MOV.U32 R13, RZ, RZ, R8 ;  /* 0x000000ffff0d7224 */ /* 0x000fe400078e0008 */
[----:B------:R-:W-:Y:S02]  /*12460*/  IMAD.MOV.U32 R12, RZ, RZ, 0x3 ;  /* 0x00000003ff0c7424 */ /* 0x000fe400078e00ff */
[----:B------:R-:W-:-:S07]  /*12470*/  IMAD.MOV.U32 R2, RZ, RZ, R14 ;  /* 0x000000ffff027224 */ /* 0x000fce00078e000e */
[----:B------:R-:W-:Y:S05]  /*12480*/  WARPSYNC.COLLECTIVE R15, `(.L_x_10352) ;  /* 0x000000000f087348 */ /* 0x000fea0003c00000 */
[----:B------:R0:W1:Y:S02]  /*12490*/  SHFL.IDX P6, R14, R13, R12, R11 ;  /* 0x0000000c0d0e7389 */ /* 0x00006400000c000b */
[----:B01----:R-:W-:Y:S01]  /*124a0*/  ENDCOLLECTIVE ;  /* 0x000000000000791b */ /* 0x003fe20003800000 */
.L_x_10352:
        /* <DEDUP_REMOVED lines=11> */
.L_x_10353:
[----:B------:R-:W-:Y:S02]  /*12560*/  IMAD.MOV.U32 R13, RZ, RZ, R8 ;  /* 0x000000ffff0d7224 */ /* 0x000fe400078e0008 */
[----:B------:R-:W-:Y:S02]  /*12570*/  IMAD.MOV.U32 R12, RZ, RZ, 0x4 ;  /* 0x00000004ff0c7424 */ /* 0x000fe400078e00ff */
[----:B------:R-:W-:-:S07]  /*12580*/  IMAD.MOV.U32 R2, RZ, RZ, R14 ;  /* 0x000000ffff027224 */ /* 0x000fce00078e000e */
[----:B------:R-:W-:Y:S05]  /*12590*/  WARPSYNC.COLLECTIVE R15, `(.L_x_10354) ;  /* 0x000000000f087348 */ /* 0x000fea0003c00000 */
[----:B------:R0:W1:Y:S02]  /*125a0*/  SHFL.IDX P6, R14, R13, R12, R11 ;  /* 0x0000000c0d0e7389 */ /* 0x00006400000c000b */
[----:B01----:R-:W-:Y:S01]  /*125b0*/  ENDCOLLECTIVE ;  /* 0x000000000000791b */ /* 0x003fe20003800000 */
.L_x_10354:
[----:B------:R-:W-:-:S05]  /*125c0*/  IADD3 R2, P0, R2, R0, RZ ;  /* 0x0000000002027210 */ /* 0x000fca0007f1e0ff */
[----:B------:R-:W-:-:S05]  /*125d0*/  IMAD.X R3, RZ, RZ, R3, P0 ;  /* 0x000000ffff037224 */ /* 0x000fca00000e0603 */
[----:B------:R-:W-:Y:S01]  /*125e0*/  @!PT LDS RZ, [RZ] ;  /* 0x00000000fffff984 */ /* 0x000fe20000000800 */
[----:B------:R-:W-:Y:S01]  /*125f0*/  @!PT LDS RZ, [RZ] ;  /* 0x00000000fffff984 */ /* 0x000fe20000000800 */
[----:B------:R-:W-:Y:S01]  /*12600*/  @!PT LDS RZ, [RZ] ;  /* 0x00000000fffff984 */ /* 0x000fe20000000800 */
[----:B------:R0:W-:Y:S01]  /*12610*/  LDGSTS.E.BYPASS.LTC128B.128 [R7+0x1dc00], desc[UR36][R2.64], !P1 ;  /* 0x1dc0000002077fae */ /* 0x0001e2000c901d64 */
[----:B------:R-:W-:Y:S01]  /*12620*/  IMAD.MOV.U32 R13, RZ, RZ, R6 ;  /* 0x000000ffff0d7224 */ /* 0x000fe200078e0006 */
[----:B0-----:R-:W-:-:S07]  /*12630*/  MOV R3, R14 ;  /* 0x0000000e00037202 */ /* 0x001fce0000000f00 */
[----:B------:R-:W-:Y:S05]  /*12640*/  WARPSYNC.COLLECTIVE R15, `(.L_x_10355) ;  /* 0x000000000f087348 */ /* 0x000fea0003c00000 */
[----:B------:R0:W1:Y:S02]  /*12650*/  SHFL.IDX P6, R14, R13, R12, R11 ;  /* 0x0000000c0d0e7389 */ /* 0x00006400000c000b */
[----:B01----:R-:W-:Y:S01]  /*12660*/  ENDCOLLECTIVE ;  /* 0x000000000000791b */ /* 0x003fe20003800000 */
.L_x_10355:
[----:B------:R-:W-:Y:S02]  /*12670*/  IMAD.MOV.U32 R13, RZ, RZ, R8 ;  /* 0x000000ffff0d7224 */ /* 0x000fe400078e0008 */
[----:B------:R-:W-:Y:S02]  /*12680*/  IMAD.MOV.U32 R12, RZ, RZ, 0x5 ;  /* 0x00000005ff0c7424 */ /* 0x000fe400078e00ff */
[----:B------:R-:W-:-:S07]  /*12690*/  IMAD.MOV.U32 R2, RZ, RZ, R14 ;  /* 0x000000ffff027224 */ /* 0x000fce00078e000e */
[----:B------:R-:W-:Y:S05]  /*126a0*/  WARPSYNC.COLLECTIVE R15, `(.L_x_10356) ;  /* 0x000000000f087348 */ /* 0x000fea0003c00000 */
[----:B------:R0:W1:Y:S02]  /*126b0*/  SHFL.IDX P6, R14, R13, R12, R11 ;  /* 0x0000000c0d0e7389 */ /* 0x00006400000c000b */
[----:B01----:R-:W-:Y:S01]  /*126c0*/  ENDCOLLECTIVE ;  /* 0x000000000000791b */ /* 0x003fe20003800000 */
.L_x_10356:
        /* <DEDUP_REMOVED lines=11> */
.L_x_10357:
[----:B------:R-:W-:Y:S05]  /*12780*/  BRA `(.L_x_10358) ;  /* 0xffffffb800147947 */ /* 0x000fea000383ffff */
.L_x_10239:
[----:B---3--:R3:W4:Y:S02]  /*12790*/  SYNCS.PHASECHK.TRANS64.TRYWAIT P0, [R10+URZ+0x32460], R20 ;  /* 0x032460140a0075a7 */ /* 0x008724000800017f */
[----:B----4-:R-:W-:Y:S05]  /*127a0*/  @!P0 NANOSLEEP.SYNCS 0x989680 ;  /* 0x009896800000895d */ /* 0x010fea0003900000 */
[----:B------:R-:W4:Y:S02]  /*127b0*/  @!P0 SYNCS.PHASECHK.TRANS64 P0, [R10+URZ+0x32460], R20 ;  /* 0x032460140a0085a7 */ /* 0x000f24000800007f */
[----:B----4-:R-:W-:Y:S05]  /*127c0*/  @!P0 BRA `(.L_x_10239) ;  /* 0xfffffffc00f08947 */ /* 0x010fea000383ffff */
[----:B------:R-:W-:Y:S05]  /*127d0*/  BRA `(.L_x_10359) ;  /* 0xffffffb800607947 */ /* 0x000fea000383ffff */
.L_x_10240:
        /* <DEDUP_REMOVED lines=8> */
.L_x_10361:
[----:B------:R-:W-:Y:S05]  /*12860*/  BSYNC B1 ;  /* 0x0000000000017941 */ /* 0x000fea0003800000 */
.L_x_10360:
        /* <DEDUP_REMOVED lines=9> */
.L_x_10362:
[----:B------:R-:W-:Y:S02]  /*12900*/  IMAD.MOV.U32 R13, RZ, RZ, R25 ;  /* 0x000000ffff0d7224 */ /* 0x000fe400078e0019 */
[----:B------:R-:W-:Y:S01]  /*12910*/  IMAD.MOV.U32 R12, RZ, RZ, 0x1 ;  /* 0x00000001ff0c7424 */ /* 0x000fe200078e00ff */
[----:B------:R-:W-:-:S13]  /*12920*/  IADD3 R2, P0, R14, R0, RZ ;  /* 0x000000000e027210 */ /* 0x000fda0007f1e0ff */
[----:B------:R-:W-:Y:S05]  /*12930*/  WARPSYNC.COLLECTIVE R15, `(.L_x_10363) ;  /* 0x000000000f087348 */ /* 0x000fea0003c00000 */
[----:B------:R0:W1:Y:S02]  /*12940*/  SHFL.IDX P6, R14, R13, R12, R11 ;  /* 0x0000000c0d0e7389 */ /* 0x00006400000c000b */
[----:B01----:R-:W-:Y:S01]  /*12950*/  ENDCOLLECTIVE ;  /* 0x000000000000791b */ /* 0x003fe20003800000 */
.L_x_10363:
        /* <DEDUP_REMOVED lines=13> */
.L_x_10364:
[----:B------:R-:W-:Y:S02]  /*12a30*/  IMAD.MOV.U32 R13, RZ, RZ, R25 ;  /* 0x000000ffff0d7224 */ /* 0x000fe400078e0019 */
[----:B------:R-:W-:Y:S01]  /*12a40*/  IMAD.MOV.U32 R12, RZ, RZ, 0x2 ;  /* 0x00000002ff0c7424 */ /* 0x000fe200078e00ff */
[----:B------:R-:W-:-:S13]  /*12a50*/  IADD3 R2, P0, R14, R0, RZ ;  /* 0x000000000e027210 */ /* 0x000fda0007f1e0ff */
[----:B------:R-:W-:Y:S05]  /*12a60*/  WARPSYNC.COLLECTIVE R15, `(.L_x_10365) ;  /* 0x000000000f087348 */ /* 0x000fea0003c00000 */
[----:B------:R0:W1:Y:S02]  /*12a70*/  SHFL.IDX P6, R14, R13, R12, R11 ;  /* 0x0000000c0d0e7389 */ /* 0x00006400000c000b */
[----:B01----:R-:W-:Y:S01]  /*12a80*/  ENDCOLLECTIVE ;  /* 0x000000000000791b */ /* 0x003fe20003800000 */
.L_x_10365:
        /* <DEDUP_REMOVED lines=13> */
.L_x_10366:
[----:B------:R-:W-:Y:S02]  /*12b60*/  IMAD.MOV.U32 R13, RZ, RZ, R25 ;  /* 0x000000ffff0d7224 */ /* 0x000fe400078e0019 */
[----:B------:R-:W-:Y:S02]  /*12b70*/  IMAD.MOV.U32 R12, RZ, RZ, 0x3 ;  /* 0x00000003ff0c7424 */ /* 0x000fe400078e00ff */
[----:B------:R-:W-:-:S07]  /*12b80*/  IMAD.MOV.U32 R8, RZ, RZ, R14 ;  /* 0x000000ffff087224 */ /* 0x000fce00078e000e */
[----:B------:R-:W-:Y:S05]  /*12b90*/  WARPSYNC.COLLECTIVE R15, `(.L_x_10367) ;  /* 0x000000000f087348 */ /* 0x000fea0003c00000 */
[----:B------:R0:W1:Y:S02]  /*12ba0*/  SHFL.IDX P6, R14, R13, R12, R11 ;  /* 0x0000000c0d0e7389 */ /* 0x00006400000c000b */
[----:B01----:R-:W-:Y:S01]  /*12bb0*/  ENDCOLLECTIVE ;  /* 0x000000000000791b */ /* 0x003fe20003800000 */
.L_x_10367:
        /* <DEDUP_REMOVED lines=9> */
[----:B------:R-:W-:-:S03]  /*12c50*/  MOV R5, R14 ;  /* 0x0000000e00057202 */ /* 0x000fc60000000f00 */
[----:B------:R0:W-:Y:S04]  /*12c60*/  LDGSTS.E.BYPASS.LTC128B.128 [R20+0xa400], desc[UR36][R2.64+0x180], !P1 ;  /* 0x0a40018002147fae */ /* 0x0001e8000c901d64 */
[----:B0-----:R-:W-:Y:S05]  /*12c70*/  WARPSYNC.COLLECTIVE R15, `(.L_x_10368) ;  /* 0x000000000f087348 */ /* 0x001fea0003c00000 */
[----:B------:R1:W2:Y:S02]  /*12c80*/  SHFL.IDX P6, R14, R13, R12, R11 ;  /* 0x0000000c0d0e7389 */ /* 0x0002a400000c000b */
[----:B012---:R-:W-:Y:S01]  /*12c90*/  ENDCOLLECTIVE ;  /* 0x000000000000791b */ /* 0x007fe20003800000 */
.L_x_10368:
[----:B------:R-:W-:Y:S02]  /*12ca0*/  IMAD.MOV.U32 R13, RZ, RZ, R25 ;  /* 0x000000ffff0d7224 */ /* 0x000fe400078e0019 */
[----:B------:R-:W-:Y:S01]  /*12cb0*/  IMAD.MOV.U32 R12, RZ, RZ, 0x4 ;  /* 0x00000004ff0c7424 */ /* 0x000fe200078e00ff */
[----:B------:R-:W-:-:S13]  /*12cc0*/  IADD3 R2, P0, R14, R0, RZ ;  /* 0x000000000e027210 */ /* 0x000fda0007f1e0ff */
[----:B------:R-:W-:Y:S05]  /*12cd0*/  WARPSYNC.COLLECTIVE R15, `(.L_x_10369) ;  /* 0x000000000f087348 */ /* 0x000fea0003c00000 */
[----:B------:R0:W1:Y:S02]  /*12ce0*/  SHFL.IDX P6, R14, R13, R12, R11 ;  /* 0x0000000c0d0e7389 */ /* 0x00006400000c000b */
[----:B01----:R-:W-:Y:S01]  /*12cf0*/  ENDCOLLECTIVE ;  /* 0x000000000000791b */ /* 0x003fe20003800000 */
.L_x_10369:
        /* <DEDUP_REMOVED lines=13> */
.L_x_10370:
[----:B------:R-:W-:Y:S02]  /*12dd0*/  IMAD.MOV.U32 R13, RZ, RZ, R25 ;  /* 0x000000ffff0d7224 */ /* 0x000fe400078e0019 */
[----:B------:R-:W-:Y:S01]  /*12de0*/  IMAD.MOV.U32 R12, RZ, RZ, 0x5 ;  /* 0x00000005ff0c7424 */ /* 0x000fe200078e00ff */
[----:B------:R-:W-:-:S13]  /*12df0*/  IADD3 R2, P0, R14, R0, RZ ;  /* 0x000000000e027210 */ /* 0x000fda0007f1e0ff */
[----:B------:R-:W-:Y:S05]  /*12e00*/  WARPSYNC.COLLECTIVE R15, `(.L_x_10371) ;  /* 0x000000000f087348 */ /* 0x000fea0003c00000 */
[----:B------:R0:W1:Y:S02]  /*12e10*/  SHFL.IDX P6, R14, R13, R12, R11 ;  /* 0x0000000c0d0e7389 */ /* 0x00006400000c000b */
[----:B01----:R-:W-:Y:S01]  /*12e20*/  ENDCOLLECTIVE ;  /* 0x000000000000791b */ /* 0x003fe20003800000 */
.L_x_10371:
        /* <DEDUP_REMOVED lines=13> */
.L_x_10372:
[----:B------:R-:W-:Y:S05]  /*12f00*/  BRA `(.L_x_10373) ;  /* 0xffffffb400a87947 */ /* 0x000fea000383ffff */
.L_x_10248:
        /* <DEDUP_REMOVED lines=8> */
.L_x_10375:
[----:B------:R-:W-:Y:S05]  /*12f90*/  BSYNC B0 ;  /* 0x0000000000007941 */ /* 0x000fea0003800000 */
.L_x_10374:
        /* <DEDUP_REMOVED lines=9> */
.L_x_10376:
        /* <DEDUP_REMOVED lines=18> */
.L_x_10377:
[----:B------:R-:W-:Y:S01]  /*13150*/  IMAD.MOV.U32 R12, RZ, RZ, 0x2 ;  /* 0x00000002ff0c7424 */ /* 0x000fe200078e00ff */
[----:B------:R-:W-:-:S05]  /*13160*/  SEL R7, R14, RZ, P1 ;  /* 0x000000ff0e077207 */ /* 0x000fca0000800000 */
[----:B------:R-:W-:-:S04]  /*13170*/  IMAD.IADD R6, R4, 0x1, R7 ;  /* 0x0000000104067824 */ /* 0x000fc800078e0207 */
[----:B------:R-:W-:-:S07]  /*13180*/  IMAD.MOV.U32 R13, RZ, RZ, R6 ;  /* 0x000000ffff0d7224 */ /* 0x000fce00078e0006 */
[----:B------:R-:W-:Y:S05]  /*13190*/  WARPSYNC.COLLECTIVE R15, `(.L_x_10378) ;  /* 0x000000000f087348 */ /* 0x000fea0003c00000 */
[----:B------:R0:W1:Y:S02]  /*131a0*/  SHFL.UP P6, R14, R13, R12, R11 ;  /* 0x0400000c0d0e7389 */ /* 0x00006400000c000b */
[----:B01----:R-:W-:Y:S01]  /*131b0*/  ENDCOLLECTIVE ;  /* 0x000000000000791b */ /* 0x003fe20003800000 */
.L_x_10378:
[----:B------:R-:W-:Y:S02]  /*131c0*/  MOV R12, 0x4 ;  /* 0x00000004000c7802 */ /* 0x000fe40000000f00 */
[----:B------:R-:W-:-:S05]  /*131d0*/  SEL R7, R14, RZ, P2 ;  /* 0x000000ff0e077207 */ /* 0x000fca0001000000 */
[----:B------:R-:W-:-:S04]  /*131e0*/  IMAD.IADD R7, R6, 0x1, R7 ;  /* 0x0000000106077824 */ /* 0x000fc800078e0207 */
[----:B------:R-:W-:-:S07]  /*131f0*/  IMAD.MOV.U32 R13, RZ, RZ, R7 ;  /* 0x000000ffff0d7224 */ /* 0x000fce00078e0007 */
[----:B------:R-:W-:Y:S05]  /*13200*/  WARPSYNC.COLLECTIVE R15, `(.L_x_10379) ;  /* 0x000000000f087348 */ /* 0x000fea0003c00000 */
[----:B------:R0:W1:Y:S02]  /*13210*/  SHFL.UP P6, R14, R13, R12, R11 ;  /* 0x0400000c0d0e7389 */ /* 0x00006400000c000b */
[----:B01----:R-:W-:Y:S01]  /*13220*/  ENDCOLLECTIVE ;  /* 0x000000000000791b */ /* 0x003fe20003800000 */
.L_x_10379:
[----:B------:R-:W-:Y:S01]  /*13230*/  IMAD.MOV.U32 R12, RZ, RZ, 0x8 ;  /* 0x00000008ff0c7424 */ /* 0x000fe200078e00ff */
[----:B------:R-:W-:-:S05]  /*13240*/  SEL R2, R14, RZ, P3 ;  /* 0x000000ff0e027207 */ /* 0x000fca0001800000 */
[----:B------:R-:W-:-:S04]  /*13250*/  IMAD.IADD R2, R7, 0x1, R2 ;  /* 0x0000000107027824 */ /* 0x000fc800078e0202 */
[----:B------:R-:W-:-:S07]  /*13260*/  IMAD.MOV.U32 R13, RZ, RZ, R2 ;  /* 0x000000ffff0d7224 */ /* 0x000fce00078e0002 */
[----:B------:R-:W-:Y:S05]  /*13270*/  WARPSYNC.COLLECTIVE R15, `(.L_x_10380) ;  /* 0x000000000f087348 */ /* 0x000fea0003c00000 */
[----:B------:R0:W1:Y:S02]  /*13280*/  SHFL.UP P6, R14, R13, R12, R11 ;  /* 0x0400000c0d0e7389 */ /* 0x00006400000c000b */
[----:B01----:R-:W-:Y:S01]  /*13290*/  ENDCOLLECTIVE ;  /* 0x000000000000791b */ /* 0x003fe20003800000 */
.L_x_10380:
[----:B------:R-:W-:Y:S01]  /*132a0*/  IMAD.MOV.U32 R12, RZ, RZ, 0x10 ;  /* 0x00000010ff0c7424 */ /* 0x000fe200078e00ff */
[----:B------:R-:W-:-:S05]  /*132b0*/  SEL R3, R14, RZ, P4 ;  /* 0x000000ff0e037207 */ /* 0x000fca0002000000 */
[----:B------:R-:W-:-:S04]  /*132c0*/  IMAD.IADD R3, R2, 0x1, R3 ;  /* 0x0000000102037824 */ /* 0x000fc800078e0203 */
[----:B------:R-:W-:-:S07]  /*132d0*/  IMAD.MOV.U32 R13, RZ, RZ, R3 ;  /* 0x000000ffff0d7224 */ /* 0x000fce00078e0003 */
[----:B------:R-:W-:Y:S05]  /*132e0*/  WARPSYNC.COLLECTIVE R15, `(.L_x_10381) ;  /* 0x000000000f087348 */ /* 0x000fea0003c00000 */
[----:B------:R0:W1:Y:S02]  /*132f0*/  SHFL.UP P6, R14, R13, R12, R11 ;  /* 0x0400000c0d0e7389 */ /* 0x00006400000c000b */
[----:B01----:R-:W-:Y:S01]  /*13300*/  ENDCOLLECTIVE ;  /* 0x000000000000791b */ /* 0x003fe20003800000 */
.L_x_10381:
        /* <DEDUP_REMOVED lines=8> */
.L_x_10382:
[----:B------:R-:W-:Y:S05]  /*13390*/  BRA `(.L_x_10383) ;  /* 0xffffffb800007947 */ /* 0x000fea000383ffff */
.L_x_10253:
[----:B------:R-:W-:Y:S01]  /*133a0*/  BSSY B0, `(.L_x_10384) ;  /* 0x0000008000007945 */ /* 0x000fe20003800000 */
[----:B-----5:R-:W-:Y:S02]  /*133b0*/  IMAD.MOV.U32 R13, RZ, RZ, R4 ;  /* 0x000000ffff0d7224 */ /* 0x020fe400078e0004 */
[----:B------:R-:W-:Y:S02]  /*133c0*/  IMAD.MOV.U32 R12, RZ, RZ, 0x1 ;  /* 0x00000001ff0c7424 */ /* 0x000fe400078e00ff */
[----:B------:R-:W-:Y:S02]  /*133d0*/  IMAD.MOV.U32 R11, RZ, RZ, RZ ;  /* 0x000000ffff0b7224 */ /* 0x000fe400078e00ff */
[----:B------:R-:W-:-:S07]  /*133e0*/  IMAD.MOV.U32 R15, RZ, RZ, -0x1 ;  /* 0xffffffffff0f7424 */ /* 0x000fce00078e00ff */
[----:B0123--:R-:W-:Y:S05]  /*133f0*/  WARPSYNC.COLLECTIVE R15, `(.L_x_10385) ;  /* 0x000000000f087348 */ /* 0x00ffea0003c00000 */
[----:B------:R4:W0:Y:S02]  /*13400*/  SHFL.UP P6, R14, R13, R12, R11 ;  /* 0x0400000c0d0e7389 */ /* 0x00082400000c000b */
[----:B01234-:R-:W-:Y:S01]  /*13410*/  ENDCOLLECTIVE ;  /* 0x000000000000791b */ /* 0x01ffe20003800000 */
.L_x_10385:
[----:B------:R-:W-:Y:S05]  /*13420*/  BSYNC B0 ;  /* 0x0000000000007941 */ /* 0x000fea0003800000 */
.L_x_10384:
        /* <DEDUP_REMOVED lines=8> */
.L_x_10386:
[----:B------:R-:W-:Y:S01]  /*134b0*/  IMAD.MOV.U32 R12, RZ, RZ, 0x4 ;  /* 0x00000004ff0c7424 */ /* 0x000fe200078e00ff */
[----:B------:R-:W-:-:S05]  /*134c0*/  SEL R0, R14, RZ, P2 ;  /* 0x000000ff0e007207 */ /* 0x000fca0001000000 */
[----:B------:R-:W-:-:S04]  /*134d0*/  IMAD.IADD R0, R13, 0x1, R0 ;  /* 0x000000010d007824 */ /* 0x000fc800078e0200 */
[----:B------:R-:W-:-:S07]  /*134e0*/  IMAD.MOV.U32 R13, RZ, RZ, R0 ;  /* 0x000000ffff0d7224 */ /* 0x000fce00078e0000 */
[----:B------:R-:W-:Y:S05]  /*134f0*/  WARPSYNC.COLLECTIVE R15, `(.L_x_10387) ;  /* 0x000000000f087348 */ /* 0x000fea0003c00000 */
[----:B------:R0:W1:Y:S02]  /*13500*/  SHFL.UP P6, R14, R13, R12, R11 ;  /* 0x0400000c0d0e7389 */ /* 0x00006400000c000b */
[----:B01----:R-:W-:Y:S01]  /*13510*/  ENDCOLLECTIVE ;  /* 0x000000000000791b */ /* 0x003fe20003800000 */
.L_x_10387:
[----:B------:R-:W-:Y:S01]  /*13520*/  IMAD.MOV.U32 R12, RZ, RZ, 0x8 ;  /* 0x00000008ff0c7424 */ /* 0x000fe200078e00ff */
[----:B------:R-:W-:-:S05]  /*13530*/  SEL R3, R14, RZ, P3 ;  /* 0x000000ff0e037207 */ /* 0x000fca0001800000 */
[----:B------:R-:W-:-:S04]  /*13540*/  IMAD.IADD R2, R0, 0x1, R3 ;  /* 0x0000000100027824 */ /* 0x000fc800078e0203 */
[----:B------:R-:W-:-:S07]  /*13550*/  IMAD.MOV.U32 R13, RZ, RZ, R2 ;  /* 0x000000ffff0d7224 */ /* 0x000fce00078e0002 */
[----:B------:R-:W-:Y:S05]  /*13560*/  WARPSYNC.COLLECTIVE R15, `(.L_x_10388) ;  /* 0x000000000f087348 */ /* 0x000fea0003c00000 */
[----:B------:R0:W1:Y:S02]  /*13570*/  SHFL.UP P6, R14, R13, R12, R11 ;  /* 0x0400000c0d0e7389 */ /* 0x00006400000c000b */
[----:B01----:R-:W-:Y:S01]  /*13580*/  ENDCOLLECTIVE ;  /* 0x000000000000791b */ /* 0x003fe20003800000 */
.L_x_10388:
[----:B------:R-:W-:Y:S01]  /*13590*/  IMAD.MOV.U32 R12, RZ, RZ, 0x10 ;  /* 0x00000010ff0c7424 */ /* 0x000fe200078e00ff */
[----:B------:R-:W-:-:S05]  /*135a0*/  SEL R3, R14, RZ, P4 ;  /* 0x000000ff0e037207 */ /* 0x000fca0002000000 */
[----:B------:R-:W-:-:S04]  /*135b0*/  IMAD.IADD R3, R2, 0x1, R3 ;  /* 0x0000000102037824 */ /* 0x000fc800078e0203 */
[----:B------:R-:W-:-:S07]  /*135c0*/  IMAD.MOV.U32 R13, RZ, RZ, R3 ;  /* 0x000000ffff0d7224 */ /* 0x000fce00078e0003 */
[----:B------:R-:W-:Y:S05]  /*135d0*/  WARPSYNC.COLLECTIVE R15, `(.L_x_10389) ;  /* 0x000000000f087348 */ /* 0x000fea0003c00000 */
[----:B------:R0:W1:Y:S02]  /*135e0*/  SHFL.UP P6, R14, R13, R12, R11 ;  /* 0x0400000c0d0e7389 */ /* 0x00006400000c000b */
[----:B01----:R-:W-:Y:S01]  /*135f0*/  ENDCOLLECTIVE ;  /* 0x000000000000791b */ /* 0x003fe20003800000 */
.L_x_10389:
        /* <DEDUP_REMOVED lines=8> */
.L_x_10390:
[----:B------:R-:W-:Y:S05]  /*13680*/  BRA `(.L_x_10391) ;  /* 0xffffffb400e07947 */ /* 0x000fea000383ffff */
.L_x_10255:
[----:B------:R-:W-:Y:S01]  /*13690*/  BSSY B0, `(.L_x_10392) ;  /* 0x0000006000007945 */ /* 0x000fe20003800000 */
[----:B------:R-:W-:Y:S02]  /*136a0*/  PLOP3.LUT P6, PT, P6, PT, PT, 0x8, 0x0 ;  /* 0x000000000000781c */ /* 0x000fe400037ce170 */
[----:B------:R-:W-:-:S11]  /*136b0*/  MOV R15, 0xffffffff ;  /* 0xffffffff000f7802 */ /* 0x000fd60000000f00 */
[----:B012---:R-:W-:Y:S05]  /*136c0*/  WARPSYNC.COLLECTIVE R15, `(.L_x_10393) ;  /* 0x000000000f087348 */ /* 0x007fea0003c00000 */
[----:B------:R-:W-:Y:S01]  /*136d0*/  VOTE.ANY R14, PT, P6 ;  /* 0x00000000000e7806 */ /* 0x000fe200030e0100 */
[----:B012---:R-:W-:Y:S06]  /*136e0*/  ENDCOLLECTIVE ;  /* 0x000000000000791b */ /* 0x007fec0003800000 */
.L_x_10393:
[----:B------:R-:W-:Y:S05]  /*136f0*/  BSYNC B0 ;  /* 0x0000000000007941 */ /* 0x000fea0003800000 */
.L_x_10392:
        /* <DEDUP_REMOVED lines=9> */
.L_x_10394:
[----:B------:R-:W-:Y:S01]  /*13790*/  IMAD.MOV.U32 R4, RZ, RZ, R14 ;  /* 0x000000ffff047224 */ /* 0x000fe200078e000e */
[----:B------:R-:W-:Y:S06]  /*137a0*/  BRA `(.L_x_10395) ;  /* 0xffffffb400d07947 */ /* 0x000fec000383ffff */
.L_x_10257:
[----:B------:R-:W-:Y:S01]  /*137b0*/  BSSY B0, `(.L_x_10396) ;  /* 0x0000007000007945 */ /* 0x000fe20003800000 */
[----:B------:R-:W-:Y:S02]  /*137c0*/  IMAD.MOV.U32 R13, RZ, RZ, R6 ;  /* 0x000000ffff0d7224 */ /* 0x000fe400078e0006 */
[----:B------:R-:W-:Y:S02]  /*137d0*/  IMAD.MOV.U32 R11, RZ, RZ, 0x1f ;  /* 0x0000001fff0b7424 */ /* 0x000fe400078e00ff */
[----:B------:R-:W-:-:S07]  /*137e0*/  IMAD.MOV.U32 R15, RZ, RZ, -0x1 ;  /* 0xffffffffff0f7424 */ /* 0x000fce00078e00ff */
[----:B01234-:R-:W-:Y:S05]  /*137f0*/  WARPSYNC.COLLECTIVE R15, `(.L_x_10397) ;  /* 0x000000000f087348 */ /* 0x01ffea0003c00000 */
[----:B------:R0:W0:Y:S02]  /*13800*/  SHFL.IDX P6, R14, R13, R12, R11 ;  /* 0x0000000c0d0e7389 */ /* 0x00002400000c000b */
[----:B01234-:R-:W-:Y:S01]  /*13810*/  ENDCOLLECTIVE ;  /* 0x000000000000791b */ /* 0x01ffe20003800000 */
.L_x_10397:
[----:B------:R-:W-:Y:S05]  /*13820*/  BSYNC B0 ;  /* 0x0000000000007941 */ /* 0x000fea0003800000 */
.L_x_10396:
[----:B------:R-:W-:Y:S05]  /*13830*/  BRA `(.L_x_10256) ;  /* 0xffffffb400c87947 */ /* 0x000fea000383ffff */
.L_x_10261:
[----:B0-----:R0:W1:Y:S02]  /*13840*/  SYNCS.PHASECHK.TRANS64.TRYWAIT P0, [R5+URZ+0x32420], R0 ;  /* 0x03242000050075a7 */ /* 0x001064000800017f */
[----:B-1----:R-:W-:Y:S05]  /*13850*/  @!P0 NANOSLEEP.SYNCS 0x989680 ;  /* 0x009896800000895d */ /* 0x002fea0003900000 */
[----:B------:R-:W1:Y:S02]  /*13860*/  @!P0 SYNCS.PHASECHK.TRANS64 P0, [R5+URZ+0x32420], R0 ;  /* 0x03242000050085a7 */ /* 0x000e64000800007f */
[----:B-1----:R-:W-:Y:S05]  /*13870*/  @!P0 BRA `(.L_x_10261) ;  /* 0xfffffffc00f08947 */ /* 0x002fea000383ffff */
[----:B------:R-:W-:Y:S05]  /*13880*/  BRA `(.L_x_10398) ;  /* 0xffffffb800b47947 */ /* 0x000fea000383ffff */
.L_x_10262:
        /* <DEDUP_REMOVED lines=11> */
.L_x_10400:
[----:B------:R-:W-:Y:S05]  /*13940*/  BSYNC B0 ;  /* 0x0000000000007941 */ /* 0x000fea0003800000 */
.L_x_10399:
[----:B------:R-:W-:Y:S05]  /*13950*/  BRA `(.L_x_10401) ;  /* 0xffffffb8009c7947 */ /* 0x000fea000383ffff */
.L_x_10265:
[----:B------:R-:W-:Y:S01]  /*13960*/  BSSY B1, `(.L_x_10402) ;  /* 0x0000006000017945 */ /* 0x000fe20003800000 */
[----:B------:R-:W-:-:S07]  /*13970*/  IMAD.MOV.U32 R15, RZ, RZ, -0x1 ;  /* 0xffffffffff0f7424 */ /* 0x000fce00078e00ff */
[----:B0-23--:R-:W-:Y:S05]  /*13980*/  WARPSYNC.COLLECTIVE R15, `(.L_x_10403) ;  /* 0x000000000f0c7348 */ /* 0x00dfea0003c00000 */
[----:B------:R-:W-:Y:S02]  /*13990*/  ELECT P6, UR62, PT ;  /* 0x00000000003e782f */ /* 0x000fe400038c0000 */
[----:B------:R-:W-:Y:S01]  /*139a0*/  MOV R14, UR62 ;  /* 0x0000003e000e7c02 */ /* 0x000fe20008000f00 */
[----:B0-23--:R-:W-:Y:S10]  /*139b0*/  ENDCOLLECTIVE ;  /* 0x000000000000791b */ /* 0x00dff40003800000 */
.L_x_10403:
[----:B------:R-:W-:Y:S05]  /*139c0*/  BSYNC B1 ;  /* 0x0000000000017941 */ /* 0x000fea0003800000 */
.L_x_10402:
[----:B------:R-:W-:Y:S05]  /*139d0*/  BRA `(.L_x_10404) ;  /* 0xffffffb800947947 */ /* 0x000fea000383ffff */
.L_x_10267:
[----:B0-----:R0:W1:Y:S02]  /*139e0*/  SYNCS.PHASECHK.TRANS64.TRYWAIT P1, [R3+URZ+0x32440], R2 ;  /* 0x03244002030075a7 */ /* 0x001064000802017f */
[----:B-1----:R-:W-:Y:S05]  /*139f0*/  @!P1 NANOSLEEP.SYNCS 0x989680 ;  /* 0x009896800000995d */ /* 0x002fea0003900000 */
[----:B------:R-:W1:Y:S02]  /*13a00*/  @!P1 SYNCS.PHASECHK.TRANS64 P1, [R3+URZ+0x32440], R2 ;  /* 0x03244002030095a7 */ /* 0x000e64000802007f */
[----:B-1----:R-:W-:Y:S05]  /*13a10*/  @!P1 BRA `(.L_x_10267) ;  /* 0xfffffffc00f09947 */ /* 0x002fea000383ffff */
[----:B------:R-:W-:Y:S05]  /*13a20*/  BRA `(.L_x_10405) ;  /* 0xffffffb800bc7947 */ /* 0x000fea000383ffff */
.L_x_10269:
[----:B-1----:R1:W4:Y:S02]  /*13a30*/  SYNCS.PHASECHK.TRANS64.TRYWAIT P1, [R5+URZ+0x32440], R0 ;  /* 0x03244000050075a7 */ /* 0x002324000802017f */
[----:B----4-:R-:W-:Y:S05]  /*13a40*/  @!P1 NANOSLEEP.SYNCS 0x989680 ;  /* 0x009896800000995d */ /* 0x010fea0003900000 */
[----:B------:R-:W4:Y:S02]  /*13a50*/  @!P1 SYNCS.PHASECHK.TRANS64 P1, [R5+URZ+0x32440], R0 ;  /* 0x03244000050095a7 */ /* 0x000f24000802007f */
[----:B----4-:R-:W-:Y:S05]  /*13a60*/  @!P1 BRA `(.L_x_10269) ;  /* 0xfffffffc00f09947 */ /* 0x010fea000383ffff */
[----:B------:R-:W-:Y:S05]  /*13a70*/  BRA `(.L_x_10406) ;  /* 0xffffffb800c87947 */ /* 0x000fea000383ffff */
.L_x_10271:
[----:B----4-:R4:W0:Y:S02]  /*13a80*/  SYNCS.PHASECHK.TRANS64.TRYWAIT P1, [R3+URZ+0x32460], R2 ;  /* 0x03246002030075a7 */ /* 0x010824000802017f */
[----:B0-----:R-:W-:Y:S05]  /*13a90*/  @!P1 NANOSLEEP.SYNCS 0x989680 ;  /* 0x009896800000995d */ /* 0x001fea0003900000 */
[----:B------:R-:W0:Y:S02]  /*13aa0*/  @!P1 SYNCS.PHASECHK.TRANS64 P1, [R3+URZ+0x32460], R2 ;  /* 0x03246002030095a7 */ /* 0x000e24000802007f */
[----:B0-----:R-:W-:Y:S05]  /*13ab0*/  @!P1 BRA `(.L_x_10271) ;  /* 0xfffffffc00f09947 */ /* 0x001fea000383ffff */
[----:B------:R-:W-:Y:S05]  /*13ac0*/  BRA `(.L_x_10407) ;  /* 0xffffffb800c47947 */ /* 0x000fea000383ffff */
.L_x_10408:
        /* <DEDUP_REMOVED lines=11> */
.L_x_15555:


//--------------------- .text._ZN7cutlass13device_kernelIN5flash11enable_sm90INS1_16FlashAttnFwdSm90INS1_25CollectiveMainloopFwdSm90ILi2EN4cute5tupleIJNS5_1CILi1EEES8_S8_EEENS6_IJNS7_ILi128EEENS7_ILi96EEENS7_ILi64EEEEEELi256ENS_10bfloat16_tEfNS_4arch4Sm90ELb0ELb0ELb0ELb1ELb1ELb1ELb1ELb1ELb0ELb1ELb0ELb0EEENS1_21CollectiveEpilogueFwdINS6_IJSA_NS7_ILi256EEESB_EEES9_SE_SG_Li256ELb1ELb1ELb0ELb0EEENS1_36VarlenDynamicPersistentTileSchedulerILi128ELi96ELi256ELi128ELb0ELb1ELb1ELb0ELb1ELb1EEEEEEEEEvNT_6ParamsE --------------------------
	.section	.text._ZN7cutlass13device_kernelIN5flash11enable_sm90INS1_16FlashAttnFwdSm90INS1_25CollectiveMainloopFwdSm90ILi2EN4cute5tupleIJNS5_1CILi1EEES8_S8_EEENS6_IJNS7_ILi128EEENS7_ILi96EEENS7_ILi64EEEEEELi256ENS_10bfloat16_tEfNS_4arch4Sm90ELb0ELb0ELb0ELb1ELb1ELb1ELb1ELb1ELb0ELb1ELb0ELb0EEENS1_21CollectiveEpilogueFwdINS6_IJSA_NS7_ILi256EEESB_EEES9_SE_SG_Li256ELb1ELb1ELb0ELb0EEENS1_36VarlenDynamicPersistentTileSchedulerILi128ELi96ELi256ELi128ELb0ELb1ELb1ELb0ELb1ELb1EEEEEEEEEvNT_6ParamsE,"ax",@progbits
	.align	128
.text._ZN7cutlass13device_kernelIN5flash11enable_sm90INS1_16FlashAttnFwdSm90INS1_25CollectiveMainloopFwdSm90ILi2EN4cute5tupleIJNS5_1CILi1EEES8_S8_EEENS6_IJNS7_ILi128EEENS7_ILi96EEENS7_ILi64EEEEEELi256ENS_10bfloat16_tEfNS_4arch4Sm90ELb0ELb0ELb0ELb1ELb1ELb1ELb1ELb1ELb0ELb1ELb0ELb0EEENS1_21CollectiveEpilogueFwdINS6_IJSA_NS7_ILi256EEESB_EEES9_SE_SG_Li256ELb1ELb1ELb0ELb0EEENS1_36VarlenDynamicPersistentTileSchedulerILi128ELi96ELi256ELi128ELb0ELb1ELb1ELb0ELb1ELb1EEEEEEEEEvNT_6ParamsE:
        .type           _ZN7cutlass13device_kernelIN5flash11enable_sm90INS1_16FlashAttnFwdSm90INS1_25CollectiveMainloopFwdSm90ILi2EN4cute5tupleIJNS5_1CILi1EEES8_S8_EEENS6_IJNS7_ILi128EEENS7_ILi96EEENS7_ILi64EEEEEELi256ENS_10bfloat16_tEfNS_4arch4Sm90ELb0ELb0ELb0ELb1ELb1ELb1ELb1ELb1ELb0ELb1ELb0ELb0EEENS1_21CollectiveEpilogueFwdINS6_IJSA_NS7_ILi256EEESB_EEES9_SE_SG_Li256ELb1ELb1ELb0ELb0EEENS1_36VarlenDynamicPersistentTileSchedulerILi128ELi96ELi256ELi128ELb0ELb1ELb1ELb0ELb1ELb1EEEEEEEEEvNT_6ParamsE,@function
        .size           _ZN7cutlass13device_kernelIN5flash11enable_sm90INS1_16FlashAttnFwdSm90INS1_25CollectiveMainloopFwdSm90ILi2EN4cute5tupleIJNS5_1CILi1EEES8_S8_EEENS6_IJNS7_ILi128EEENS7_ILi96EEENS7_ILi64EEEEEELi256ENS_10bfloat16_tEfNS_4arch4Sm90ELb0ELb0ELb0ELb1ELb1ELb1ELb1ELb1ELb0ELb1ELb0ELb0EEENS1_21CollectiveEpilogueFwdINS6_IJSA_NS7_ILi256EEESB_EEES9_SE_SG_Li256ELb1ELb1ELb0ELb0EEENS1_36VarlenDynamicPersistentTileSchedulerILi128ELi96ELi256ELi128ELb0ELb1ELb1ELb0ELb1ELb1EEEEEEEEEvNT_6ParamsE,(.L_x_15556 - _ZN7cutlass13device_kernelIN5flash11enable_sm90INS1_16FlashAttnFwdSm90INS1_25CollectiveMainloopFwdSm90ILi2EN4cute5tupleIJNS5_1CILi1EEES8_S8_EEENS6_IJNS7_ILi128EEENS7_ILi96EEENS7_ILi64EEEEEELi256ENS_10bfloat16_tEfNS_4arch4Sm90ELb0ELb0ELb0ELb1ELb1ELb1ELb1ELb1ELb0ELb1ELb0ELb0EEENS1_21CollectiveEpilogueFwdINS6_IJSA_NS7_ILi256EEESB_EEES9_SE_SG_Li256ELb1ELb1ELb0ELb0EEENS1_36VarlenDynamicPersistentTileSchedulerILi128ELi96ELi256ELi128ELb0ELb1ELb1ELb0ELb1ELb1EEEEEEEEEvNT_6ParamsE)
        .other          _ZN7cutlass13device_kernelIN5flash11enable_sm90INS1_16FlashAttnFwdSm90INS1_25CollectiveMainloopFwdSm90ILi2EN4cute5tupleIJNS5_1CILi1EEES8_S8_EEENS6_IJNS7_ILi128EEENS7_ILi96EEENS7_ILi64EEEEEELi256ENS_10bfloat16_tEfNS_4arch4Sm90ELb0ELb0ELb0ELb1ELb1ELb1ELb1ELb1ELb0ELb1ELb0ELb0EEENS1_21CollectiveEpilogueFwdINS6_IJSA_NS7_ILi256EEESB_EEES9_SE_SG_Li256ELb1ELb1ELb0ELb0EEENS1_36VarlenDynamicPersistentTileSchedulerILi128ELi96ELi256ELi128ELb0ELb1ELb1ELb0ELb1ELb1EEEEEEEEEvNT_6ParamsE,@"STO_CUDA_ENTRY STV_DEFAULT"
_ZN7cutlass13device_kernelIN5flash11enable_sm90INS1_16FlashAttnFwdSm90INS1_25CollectiveMainloopFwdSm90ILi2EN4cute5tupleIJNS5_1CILi1EEES8_S8_EEENS6_IJNS7_ILi128EEENS7_ILi96EEENS7_ILi64EEEEEELi256ENS_10bfloat16_tEfNS_4arch4Sm90ELb0ELb0ELb0ELb1ELb1ELb1ELb1ELb1ELb0ELb1ELb0ELb0EEENS1_21CollectiveEpilogueFwdINS6_IJSA_NS7_ILi256EEESB_EEES9_SE_SG_Li256ELb1ELb1ELb0ELb0EEENS1_36VarlenDynamicPersistentTileSchedulerILi128ELi96ELi256ELi128ELb0ELb1ELb1ELb0ELb1ELb1EEEEEEEEEvNT_6ParamsE:
        /* <DEDUP_REMOVED lines=17> */
.L_x_10410:
[----:B------:R-:W-:Y:S05]  /*0110*/  BSYNC B0 ;  /* 0x0000000000007941 */ /* 0x000fea0003800000 */
.L_x_10409:
[----:B------:R-:W-:Y:S01]  /*0120*/  VOTEU.ANY UP0, P0 ;  /* 0x00000000003f7886 */ /* 0x000fe20000000100 */
[----:B------:R-:W0:Y:S01]  /*0130*/  SHFL.IDX PT, R2, R0, RZ, 0x1f ;  /* 0x00001fff00027589 */ /* 0x000e2200000e0000 */
[----:B------:R-:W-:Y:S01]  /*0140*/  UMOV UR4, 0x80 ;  /* 0x0000008000047882 */ /* 0x000fe20000000000 */
[----:B------:R-:W-:Y:S01]  /*0150*/  UMOV UR7, 0x100 ;  /* 0x0000010000077882 */ /* 0x000fe20000000000 */
[----:B------:R-:W-:Y:S01]  /*0160*/  VOTEU.ANY UP1, P0 ;  /* 0x00000000003f7886 */ /* 0x000fe20000020100 */
[----:B------:R-:W1:Y:S01]  /*0170*/  @UP0 S2UR UR8, SR_CgaCtaId ;  /* 0x00000000000809c3 */ /* 0x000e620000008800 */
[----:B------:R-:W-:Y:S01]  /*0180*/  @UP0 UMOV UR6, 0x400 ;  /* 0x0000040000060882 */ /* 0x000fe20000000000 */
[----:B------:R-:W-:-:S04]  /*0190*/  @UP0 UIADD3 UR4, -UR4, 0x100000, URZ ;  /* 0x0010000004040890 */ /* 0x000fc8000fffe13f */
[----:B------:R-:W-:Y:S02]  /*01a0*/  @UP0 USHF.L.U32 UR5, UR4, 0xb, URZ ;  /* 0x0000000b04050899 */ /* 0x000fe4000800063f */
[----:B------:R-:W-:Y:S01]  /*01b0*/  @UP0 USHF.L.U32 UR4, UR4, 0x1, URZ ;  /* 0x0000000104040899 */ /* 0x000fe2000800063f */
[----:B------:R-:W-:Y:S01]  /*01c0*/  SHF.R.U32.HI R3, RZ, 0x7, R3 ;  /* 0x00000007ff037819 */ /* 0x000fe20000011603 */
[----:B------:R-:W-:Y:S01]  /*01d0*/  VOTEU.ANY UP2, P0 ;  /* 0x00000000003f7886 */ /* 0x000fe20000040100 */
[----:B0-----:R-:W-:-:S03]  /*01e0*/  ISETP.NE.AND P1, PT, R2, RZ, PT ;  /* 0x000000ff0200720c */ /* 0x001fc60003f25270 */
[----:B------:R0:W2:Y:S01]  /*01f0*/  SHFL.IDX PT, R2, R3, RZ, 0x1f ;  /* 0x00001fff03027589 */ /* 0x0000a200000e0000 */
[----:B-1----:R-:W-:Y:S02]  /*0200*/  @UP0 ULEA UR8, UR8, UR6, 0x18 ;  /* 0x0000000608080291 */ /* 0x002fe4000f8ec03f */
[----:B------:R-:W-:-:S04]  /*0210*/  @UP0 UIADD3 UR6, -UR7, 0x100000, URZ ;  /* 0x0010000007060890 */ /* 0x000fc8000fffe13f */
[----:B------:R-:W-:Y:S02]  /*0220*/  @UP0 USHF.L.U32 UR7, UR6, 0xb, URZ ;  /* 0x0000000b06070899 */ /* 0x000fe4000800063f */
[----:B------:R-:W-:Y:S01]  /*0230*/  @UP0 USHF.L.U32 UR6, UR6, 0x1, URZ ;  /* 0x0000000106060899 */ /* 0x000fe2000800063f */
[----:B------:R-:W-:Y:S01]  /*0240*/  VOTEU.ANY UP0, P0 ;  /* 0x00000000003f7886 */ /* 0x000fe20000000100 */
[----:B------:R-:W1:Y:S04]  /*0250*/  FENCE.VIEW.ASYNC.S ;  /* 0x00000000000073c6 */ /* 0x000e680000000000 */
[----:B-1----:R0:W1:Y:S01]  /*0260*/  @UP0 SYNCS.EXCH.64 URZ, [UR8+0x32400], UR4 ;  /* 0x03240004083f05b2 */ /* 0x0020620008000100 */
[----:B------:R0:W3:Y:S05]  /*0270*/  @UP1 SYNCS.EXCH.64 URZ, [UR8+0x32410], UR4 ;  /* 0x03241004083f15b2 */ /* 0x0000ea0008000100 */
[----:B------:R0:W4:Y:S02]  /*0280*/  @UP2 SYNCS.EXCH.64 URZ, [UR8+0x32420], UR6 ;  /* 0x03242006083f25b2 */ /* 0x0001240008000100 */
        /* <DEDUP_REMOVED lines=19> */
.L_x_10411:
        /* <DEDUP_REMOVED lines=22> */
.L_x_10412:
        /* <DEDUP_REMOVED lines=18> */
.L_x_10413:
        /* <DEDUP_REMOVED lines=22> */
.L_x_10414:
        /* <DEDUP_REMOVED lines=22> */
.L_x_10415:
[----:B--2---:R-:W-:Y:S01]  /*0900*/  ISETP.NE.AND P0, PT, R2, RZ, PT ;  /* 0x000000ff0200720c */ /* 0x004fe20003f05270 */
[----:B------:R-:W-:Y:S01]  /*0910*/  IMAD.MOV.U32 R2, RZ, RZ, 0x1 ;  /* 0x00000001ff027424 */ /* 0x000fe200078e00ff */
[----:B------:R-:W-:Y:S01]  /*0920*/  NOP ;  /* 0x0000000000007918 */ /* 0x000fe20000000000 */
[----:B------:R-:W-:Y:S01]  /*0930*/  ULDC.64 UR60, c[0x0][0x208] ;  /* 0x00008200003c7ab9 */ /* 0x000fe20000000a00 */
[----:B------:R-:W-:Y:S02]  /*0940*/  BSSY B9, `(.L_x_10416) ;  /* 0x00017e7000097945 */ /* 0x000fe40003800000 */
[----:B------:R-:W-:-:S05]  /*0950*/  SEL R2, R2, 0x2, !P0 ;  /* 0x0000000202027807 */ /* 0x000fca0004000000 */
[----:B------:R2:W-:Y:S01]  /*0960*/  STL [R1+0x8], R2 ;  /* 0x0000080201007387 */ /* 0x0005e20000100800 */
[----:B01-34-:R-:W-:Y:S06]  /*0970*/  BAR.SYNC.DEFER_BLOCKING 0x0 ;  /* 0x0000000000007b1d */ /* 0x01bfec0000010000 */
[----:B------:R-:W-:Y:S05]  /*0980*/  @!P0 BRA `(.L_x_10417) ;  /* 0x0000010800dc8947 */ /* 0x000fea0003800000 */
.L_x_10418:
[----:B------:R-:W-:-:S08]  /*0990*/  NOP ;  /* 0x0000000000007918 */ /* 0x000fd00000000000 */
[----:B------:R-:W0:Y:S02]  /*09a0*/  USETMAXREG.TRY_ALLOC.CTAPOOL UP0, 0xe8 ;  /* 0x000000e8000079c8 */ /* 0x000e240008000600 */
[----:B0-----:R-:W-:-:S13]  /*09b0*/  PLOP3.LUT P0, PT, PT, PT, UP0, 0x80, 0x0 ;  /* 0x000000000000781c */ /* 0x001fda0003f0f008 */
[----:B------:R-:W-:Y:S05]  /*09c0*/  @!P0 BRA `(.L_x_10418) ;  /* 0xfffffffc00f08947 */ /* 0x000fea000383ffff */
[----:B------:R-:W2:Y:S01]  /*09d0*/  S2R R0, SR_TID.X ;  /* 0x0000000000007919 */ /* 0x000ea20000002100 */
[----:B------:R-:W-:Y:S01]  /*09e0*/  MOV R19, 0x400 ;  /* 0x0000040000137802 */ /* 0x000fe20000000f00 */
[----:B------:R-:W-:Y:S01]  /*09f0*/  ULDC UR4, c[0x0][0xd3c] ;  /* 0x00034f0000047ab9 */ /* 0x000fe20000000800 */
[----:B--2---:R-:W-:Y:S02]  /*0a00*/  SHF.R.U32.HI R2, RZ, 0x7, R0 ;  /* 0x00000007ff027819 */ /* 0x004fe40000011600 */
[----:B------:R-:W0:Y:S01]  /*0a10*/  S2R R0, SR_CgaCtaId ;  /* 0x0000000000007919 */ /* 0x000e220000008800 */
        /* <DEDUP_REMOVED lines=9> */
[----:B------:R-:W2:Y:S01]  /*0ab0*/  LDL.LU R13, [R1+0x8] ;  /* 0x00000800010d7983 */ /* 0x000ea20000300800 */
[----:B------:R-:W0:Y:S02]  /*0ac0*/  S2R R0, SR_TID.X ;  /* 0x0000000000007919 */ /* 0x000e240000002100 */
[----:B0-----:R-:W-:-:S05]  /*0ad0*/  VIADD R12, R0, 0xffffff80 ;  /* 0xffffff80000c7836 */ /* 0x001fca0000000000 */
[----:B------:R-:W-:-:S04]  /*0ae0*/  SHF.R.S32.HI R0, RZ, 0x1f, R12 ;  /* 0x0000001fff007819 */ /* 0x000fc8000001140c */
[----:B------:R-:W-:-:S04]  /*0af0*/  LEA.HI R2, R0, R12, RZ, 0x7 ;  /* 0x0000000c00027211 */ /* 0x000fc800078f38ff */
[----:B------:R-:W-:-:S05]  /*0b00*/  LOP3.LUT R3, R2, 0xffffff80, RZ, 0xc0, !PT ;  /* 0xffffff8002037812 */ /* 0x000fca00078ec0ff */
[----:B------:R-:W-:-:S05]  /*0b10*/  IMAD.IADD R11, R12, 0x1, -R3 ;  /* 0x000000010c0b7824 */ /* 0x000fca00078e0a03 */
[----:B------:R-:W-:-:S04]  /*0b20*/  SHF.R.S32.HI R7, RZ, 0x1f, R11 ;  /* 0x0000001fff077819 */ /* 0x000fc8000001140b */
[----:B------:R-:W-:-:S04]  /*0b30*/  LEA.HI R8, R7, R11, RZ, 0x2 ;  /* 0x0000000b07087211 */ /* 0x000fc800078f10ff */
[--C-:B------:R-:W-:Y:S02]  /*0b40*/  SHF.R.S32.HI R4, RZ, 0x2, R8.reuse ;  /* 0x00000002ff047819 */ /* 0x100fe40000011408 */
[----:B------:R-:W-:-:S04]  /*0b50*/  SHF.R.S32.HI R3, RZ, 0x1f, R8 ;  /* 0x0000001fff037819 */ /* 0x000fc80000011408 */
[----:B------:R-:W-:Y:S02]  /*0b60*/  LEA.HI R5, R3, R4, RZ, 0x3 ;  /* 0x0000000403057211 */ /* 0x000fe400078f18ff */
[----:B------:R-:W-:Y:S02]  /*0b70*/  LEA.HI R3, R0, R12, RZ, 0x4 ;  /* 0x0000000c00037211 */ /* 0x000fe400078f20ff */
[----:B------:R-:W-:Y:S02]  /*0b80*/  LOP3.LUT R9, R5, 0xfffffff8, RZ, 0xc0, !PT ;  /* 0xfffffff805097812 */ /* 0x000fe400078ec0ff */
[----:B------:R-:W-:Y:S02]  /*0b90*/  SHF.R.S32.HI R14, RZ, 0x7, R2 ;  /* 0x00000007ff0e7819 */ /* 0x000fe40000011402 */
[----:B------:R-:W-:Y:S01]  /*0ba0*/  SHF.R.S32.HI R6, RZ, 0x4, R3 ;  /* 0x00000004ff067819 */ /* 0x000fe20000011403 */
[----:B------:R-:W-:Y:S01]  /*0bb0*/  IMAD.IADD R10, R4, 0x1, -R9 ;  /* 0x00000001040a7824 */ /* 0x000fe200078e0a09 */
[----:B------:R-:W-:-:S02]  /*0bc0*/  LEA.HI R7, R7, R11, RZ, 0x5 ;  /* 0x0000000b07077211 */ /* 0x000fc400078f28ff */
[----:B------:R-:W-:Y:S02]  /*0bd0*/  LEA.HI R2, R2, R14, RZ, 0x1 ;  /* 0x0000000e02027211 */ /* 0x000fe400078f08ff */
[C---:B------:R-:W-:Y:S02]  /*0be0*/  LOP3.LUT R4, R3.reuse, 0x3fffff0, RZ, 0xc0, !PT ;  /* 0x03fffff003047812 */ /* 0x040fe400078ec0ff */
[----:B------:R-:W-:Y:S02]  /*0bf0*/  LEA.HI R3, R3, R6, RZ, 0x1 ;  /* 0x0000000603037211 */ /* 0x000fe400078f08ff */
[----:B------:R-:W-:Y:S02]  /*0c00*/  SHF.R.S32.HI R7, RZ, 0x5, R7 ;  /* 0x00000005ff077819 */ /* 0x000fe40000011407 */
[----:B------:R-:W-:Y:S02]  /*0c10*/  LOP3.LUT R2, R2, 0x3fffffe, RZ, 0xc0, !PT ;  /* 0x03fffffe02027812 */ /* 0x000fe400078ec0ff */
[----:B------:R-:W-:Y:S01]  /*0c20*/  LOP3.LUT R3, R3, 0x1ffffffe, RZ, 0xc0, !PT ;  /* 0x1ffffffe03037812 */ /* 0x000fe200078ec0ff */
[----:B------:R-:W-:Y:S01]  /*0c30*/  IMAD R7, R7, 0x10, R10 ;  /* 0x0000001007077824 */ /* 0x000fe200078e020a */
[----:B------:R-:W-:Y:S01]  /*0c40*/  LEA.HI R5, R0, R12, RZ, 0x5 ;  /* 0x0000000c00057211 */ /* 0x000fe200078f28ff */
[----:B------:R-:W-:-:S02]  /*0c50*/  IMAD.IADD R2, R14, 0x1, -R2 ;  /* 0x000000010e027824 */ /* 0x000fc400078e0a02 */
[----:B------:R-:W-:Y:S01]  /*0c60*/  IMAD.IADD R3, R6, 0x1, -R3 ;  /* 0x0000000106037824 */ /* 0x000fe200078e0a03 */
[----:B------:R-:W-:Y:S01]  /*0c70*/  SHF.R.S32.HI R15, RZ, 0x5, R5 ;  /* 0x00000005ff0f7819 */ /* 0x000fe20000011405 */
[----:B------:R-:W-:Y:S02]  /*0c80*/  IMAD.IADD R4, R12, 0x1, -R4 ;  /* 0x000000010c047824 */ /* 0x000fe400078e0a04 */
[----:B------:R-:W-:Y:S01]  /*0c90*/  IMAD R6, R2, 0x40, R7 ;  /* 0x0000004002067824 */ /* 0x000fe200078e0207 */
[----:B------:R-:W-:Y:S01]  /*0ca0*/  LEA.HI R2, R0, R12, RZ, 0x2 ;  /* 0x0000000c00027211 */ /* 0x000fe200078f10ff */
[----:B------:R-:W-:-:S03]  /*0cb0*/  IMAD R4, R15, 0x10, R4 ;  /* 0x000000100f047824 */ /* 0x000fc600078e0204 */
[--C-:B------:R-:W-:Y:S01]  /*0cc0*/  SHF.R.S32.HI R204, RZ, 0x2, R2.reuse ;  /* 0x00000002ffcc7819 */ /* 0x100fe20000011402 */
[----:B------:R-:W-:Y:S01]  /*0cd0*/  IMAD R5, R4, 0x8, R3 ;  /* 0x0000000804057824 */ /* 0x000fe200078e0203 */
[----:B------:R-:W-:Y:S02]  /*0ce0*/  LEA.HI R0, R0, R12, RZ, 0x3 ;  /* 0x0000000c00007211 */ /* 0x000fe400078f18ff */
[----:B------:R-:W-:Y:S01]  /*0cf0*/  SHF.R.S32.HI R3, RZ, 0x1f, R2 ;  /* 0x0000001fff037819 */ /* 0x000fe20000011402 */
[----:B------:R-:W-:Y:S01]  /*0d00*/  VIADD R9, R204, 0x40 ;  /* 0x00000040cc097836 */ /* 0x000fe20000000000 */
[----:B------:R-:W-:Y:S02]  /*0d10*/  LOP3.LUT R2, R2, 0xfffffffc, RZ, 0xc0, !PT ;  /* 0xfffffffc02027812 */ /* 0x000fe400078ec0ff */
[----:B------:R-:W-:Y:S02]  /*0d20*/  SHF.R.S32.HI R4, RZ, 0x3, R0 ;  /* 0x00000003ff047819 */ /* 0x000fe40000011400 */
[----:B------:R-:W-:Y:S01]  /*0d30*/  LOP3.LUT R0, R0, 0xfffffff8, RZ, 0xc0, !PT ;  /* 0xfffffff800007812 */ /* 0x000fe200078ec0ff */
[----:B------:R-:W-:Y:S01]  /*0d40*/  IMAD.IADD R7, R12, 0x1, -R2 ;  /* 0x000000010c077824 */ /* 0x000fe200078e0a02 */
[----:B------:R-:W-:-:S02]  /*0d50*/  SHF.R.S32.HI R4, RZ, 0x1f, R9 ;  /* 0x0000001fff047819 */ /* 0x000fc40000011409 */
[----:B------:R-:W-:Y:S01]  /*0d60*/  LEA.HI R3, R3, R204, RZ, 0x3 ;  /* 0x000000cc03037211 */ /* 0x000fe200078f18ff */
[----:B------:R-:W-:Y:S01]  /*0d70*/  IMAD.IADD R0, R12, 0x1, -R0 ;  /* 0x000000010c007824 */ /* 0x000fe200078e0a00 */
[----:B------:R-:W-:Y:S01]  /*0d80*/  LEA.HI R4, R4, R9, RZ, 0x3 ;  /* 0x0000000904047211 */ /* 0x000fe200078f18ff */
[----:B------:R-:W-:Y:S01]  /*0d90*/  IMAD.SHL.U32 R2, R9, 0x40, RZ ;  /* 0x0000004009027824 */ /* 0x000fe200078e00ff */
[----:B------:R-:W-:Y:S02]  /*0da0*/  LOP3.LUT R3, R3, 0xfffffff8, RZ, 0xc0, !PT ;  /* 0xfffffff803037812 */ /* 0x000fe400078ec0ff */
[C---:B------:R-:W-:Y:S01]  /*0db0*/  LEA.HI R0, R7.reuse, R7, RZ, 0x1 ;  /* 0x0000000707007211 */ /* 0x040fe200078f08ff */
[----:B------:R-:W-:Y:S02]  /*0dc0*/  IMAD.SHL.U32 R4, R4, 0x40, RZ ;  /* 0x0000004004047824 */ /* 0x000fe400078e00ff */
[----:B------:R-:W-:Y:S01]  /*0dd0*/  IMAD.IADD R10, R204, 0x1, -R3 ;  /* 0x00000001cc0a7824 */ /* 0x000fe200078e0a03 */
[----:B------:R-:W-:Y:S01]  /*0de0*/  LOP3.LUT R0, R0, 0x1ffffffe, RZ, 0xc0, !PT ;  /* 0x1ffffffe00007812 */ /* 0x000fe200078ec0ff */
[C---:B------:R-:W-:Y:S01]  /*0df0*/  IMAD.SHL.U32 R16, R7.reuse, 0x8, RZ ;  /* 0x0000000807107824 */ /* 0x040fe200078e00ff */
[----:B------:R-:W-:Y:S01]  /*0e00*/  LOP3.LUT R3, R2, 0x1c0, RZ, 0xc0, !PT ;  /* 0x000001c002037812 */ /* 0x000fe200078ec0ff */
[C---:B------:R-:W-:Y:S01]  /*0e10*/  IMAD.SHL.U32 R22, R7.reuse, 0x4, RZ ;  /* 0x0000000407167824 */ /* 0x040fe200078e00ff */
[----:B------:R-:W-:Y:S01]  /*0e20*/  LOP3.LUT R4, R4, 0xfffffe00, RZ, 0xc0, !PT ;  /* 0xfffffe0004047812 */ /* 0x000fe200078ec0ff */
[----:B------:R-:W-:Y:S01]  /*0e30*/  IMAD.IADD R0, R7, 0x1, -R0 ;  /* 0x0000000107007824 */ /* 0x000fe200078e0a00 */
[----:B------:R-:W-:Y:S01]  /*0e40*/  SHF.R.U32.HI R7, RZ, 0x3, R3 ;  /* 0x00000003ff077819 */ /* 0x000fe20000011603 */
[----:B------:R-:W-:Y:S01]  /*0e50*/  STL [R1+0x78], R6 ;  /* 0x0000780601007387 */ /* 0x000fe20000100800 */
[----:B------:R-:W-:-:S02]  /*0e60*/  LOP3.LUT R3, R3, 0x38, R16, 0xf8, !PT ;  /* 0x0000003803037812 */ /* 0x000fc400078ef810 */
[----:B------:R-:W-:Y:S01]  /*0e70*/  LOP3.LUT R8, R8, 0x7ffffffc, RZ, 0xc0, !PT ;  /* 0x7ffffffc08087812 */ /* 0x000fe200078ec0ff */
[----:B------:R-:W-:Y:S04]  /*0e80*/  STL [R1+0x68], RZ ;  /* 0x000068ff01007387 */ /* 0x000fe80000100800 */
[----:B------:R-:W-:Y:S04]  /*0e90*/  STL [R1+0x70], R10 ;  /* 0x0000700a01007387 */ /* 0x000fe80000100800 */
[----:B------:R0:W-:Y:S01]  /*0ea0*/  STL [R1+0x58], R4 ;  /* 0x0000580401007387 */ /* 0x0001e20000100800 */
[----:B------:R-:W-:-:S02]  /*0eb0*/  IMAD.SHL.U32 R5, R5, 0x8, RZ ;  /* 0x0000000805057824 */ /* 0x000fc400078e00ff */
[----:B------:R-:W-:Y:S01]  /*0ec0*/  IMAD R0, R0, 0x8, R6 ;  /* 0x0000000800007824 */ /* 0x000fe200078e0206 */
[----:B0-----:R-:W-:Y:S01]  /*0ed0*/  LOP3.LUT R4, R4, R3, R7, 0xf6, !PT ;  /* 0x0000000304047212 */ /* 0x001fe200078ef607 */
[----:B------:R-:W-:-:S04]  /*0ee0*/  IMAD.IADD R7, R11, 0x1, -R8 ;  /* 0x000000010b077824 */ /* 0x000fc800078e0a08 */
[----:B------:R-:W-:Y:S01]  /*0ef0*/  IMAD R3, R4, 0x2, R19 ;  /* 0x0000000204037824 */ /* 0x000fe200078e0213 */
[----:B------:R0:W-:Y:S04]  /*0f00*/  STL [R1+0x7c], R7 ;  /* 0x00007c0701007387 */ /* 0x0001e80000100800 */
[----:B------:R0:W-:Y:S04]  /*0f10*/  STL [R1+0x84], R5 ;  /* 0x0000840501007387 */ /* 0x0001e80000100800 */
[----:B------:R0:W-:Y:S04]  /*0f20*/  STL [R1+0x80], R0 ;  /* 0x0000800001007387 */ /* 0x0001e80000100800 */
[----:B------:R0:W-:Y:S01]  /*0f30*/  STL [R1+0x74], R3 ;  /* 0x0000740301007387 */ /* 0x0001e20000100800 */
[----:B------:R-:W-:-:S02]  /*0f40*/  VIADD R2, R16, 0x20 ;  /* 0x0000002010027836 */ /* 0x000fc40000000000 */
[C---:B------:R-:W-:Y:S02]  /*0f50*/  VIADD R213, R16.reuse, 0x40 ;  /* 0x0000004010d57836 */ /* 0x040fe40000000000 */
[C---:B------:R-:W-:Y:S02]  /*0f60*/  VIADD R212, R16.reuse, 0x60 ;  /* 0x0000006010d47836 */ /* 0x040fe40000000000 */
[C---:B------:R-:W-:Y:S02]  /*0f70*/  VIADD R211, R16.reuse, 0x80 ;  /* 0x0000008010d37836 */ /* 0x040fe40000000000 */
[C---:B------:R-:W-:Y:S02]  /*0f80*/  VIADD R210, R16.reuse, 0xa0 ;  /* 0x000000a010d27836 */ /* 0x040fe40000000000 */
[C---:B------:R-:W-:Y:S02]  /*0f90*/  VIADD R215, R16.reuse, 0xc0 ;  /* 0x000000c010d77836 */ /* 0x040fe40000000000 */
[----:B------:R-:W-:Y:S01]  /*0fa0*/  VIADD R214, R16, 0xe0 ;  /* 0x000000e010d67836 */ /* 0x000fe20000000000 */
[----:B------:R-:W-:Y:S01]  /*0fb0*/  SHF.R.S32.HI R17, RZ, 0x1f, R16 ;  /* 0x0000001fff117819 */ /* 0x000fe20000011410 */
[----:B------:R-:W-:Y:S01]  /*0fc0*/  IMAD.MOV.U32 R18, RZ, RZ, RZ ;  /* 0x000000ffff127224 */ /* 0x000fe200078e00ff */
[----:B------:R-:W-:Y:S01]  /*0fd0*/  SHF.R.S32.HI R206, RZ, 0x1f, R2 ;  /* 0x0000001fffce7819 */ /* 0x000fe20000011402 */
[----:B------:R-:W-:Y:S01]  /*0fe0*/  IMAD.MOV.U32 R207, RZ, RZ, RZ ;  /* 0x000000ffffcf7224 */ /* 0x000fe200078e00ff */
[----:B------:R-:W-:Y:S01]  /*0ff0*/  SHF.R.S32.HI R222, RZ, 0x1f, R213 ;  /* 0x0000001fffde7819 */ /* 0x000fe200000114d5 */
[----:B------:R-:W-:Y:S01]  /*1000*/  IMAD.MOV.U32 R216, RZ, RZ, RZ ;  /* 0x000000ffffd87224 */ /* 0x000fe200078e00ff */
[----:B------:R-:W-:Y:S01]  /*1010*/  SHF.R.S32.HI R221, RZ, 0x1f, R212 ;  /* 0x0000001fffdd7819 */ /* 0x000fe200000114d4 */
[----:B------:R-:W-:Y:S01]  /*1020*/  IMAD.MOV.U32 R205, RZ, RZ, RZ ;  /* 0x000000ffffcd7224 */ /* 0x000fe200078e00ff */
[----:B------:R-:W-:Y:S01]  /*1030*/  SHF.R.S32.HI R220, RZ, 0x1f, R211 ;  /* 0x0000001fffdc7819 */ /* 0x000fe200000114d3 */
[----:B------:R-:W-:Y:S01]  /*1040*/  VIADD R208, R22, 0x10 ;  /* 0x0000001016d07836 */ /* 0x000fe20000000000 */
[----:B------:R-:W-:-:S02]  /*1050*/  SHF.R.S32.HI R219, RZ, 0x1f, R210 ;  /* 0x0000001fffdb7819 */ /* 0x000fc400000114d2 */
[----:B------:R-:W-:Y:S02]  /*1060*/  SHF.R.S32.HI R218, RZ, 0x1f, R215 ;  /* 0x0000001fffda7819 */ /* 0x000fe400000114d7 */
[----:B------:R-:W-:Y:S02]  /*1070*/  SHF.R.S32.HI R217, RZ, 0x1f, R214 ;  /* 0x0000001fffd97819 */ /* 0x000fe400000114d6 */
[----:B0-2---:R-:W-:-:S07]  /*1080*/  LOP3.LUT R209, R13, 0x1, RZ, 0xfc, !PT ;  /* 0x000000010dd17812 */ /* 0x005fce00078efcff */
.L_x_10562:
[----:B0-----:R-:W0:Y:S02]  /*1090*/  LDC.64 R4, c[0x0][0xd88] ;  /* 0x00036200ff047b82 */ /* 0x001e240000000a00 */
[----:B0-----:R-:W-:-:S05]  /*10a0*/  IMAD.WIDE R4, R35, 0x4, R4 ;  /* 0x0000000423047825 */ /* 0x001fca00078e0204 */
[----:B--2---:R-:W2:Y:S01]  /*10b0*/  LDG.E R3, desc[UR60][R4.64] ;  /* 0x0000003c04037981 */ /* 0x004ea2000c1e1900 */
        /* <DEDUP_REMOVED lines=10> */
[----:B---3--:R-:W-:-:S08]  /*1160*/  IMAD.SHL.U32 R32, R3, 0x4, RZ ;  /* 0x0000000403207824 */ /* 0x008fd000078e00ff */
[C---:B------:R-:W-:Y:S01]  /*1170*/  @P1 LEA R6, P2, R3.reuse, UR4, 0x2 ;  /* 0x0000000403061c11 */ /* 0x040fe2000f8410ff */
[----:B------:R0:W-:Y:S01]  /*1180*/  STL [R1+0x5c], R3 ;  /* 0x00005c0301007387 */ /* 0x0001e20000100800 */
[C-C-:B------:R-:W-:Y:S02]  /*1190*/  SHF.L.U64.HI R35, R3.reuse, 0x2, R0.reuse ;  /* 0x0000000203237819 */ /* 0x140fe40000010200 */
[----:B------:R-:W-:Y:S01]  /*11a0*/  @P1 LEA.HI.X R7, R3, UR5, R0, 0x2, P2 ;  /* 0x0000000503071c11 */ /* 0x000fe200090f1400 */
[----:B------:R-:W-:Y:S01]  /*11b0*/  IMAD.MOV.U32 R0, RZ, RZ, RZ ;  /* 0x000000ffff007224 */ /* 0x000fe200078e00ff */
[----:B------:R-:W-:Y:S02]  /*11c0*/  ISETP.NE.U32.AND P2, PT, RZ, UR8, PT ;  /* 0x00000008ff007c0c */ /* 0x000fe4000bf45070 */
[----:B------:R-:W-:Y:S02]  /*11d0*/  IADD3 R8, P3, R32, UR6, RZ ;  /* 0x0000000620087c10 */ /* 0x000fe4000ff7e0ff */
[----:B------:R-:W-:Y:S01]  /*11e0*/  ISETP.NE.AND.EX P2, PT, RZ, UR9, PT, P2 ;  /* 0x00000009ff007c0c */ /* 0x000fe2000bf45320 */
[----:B------:R0:W5:Y:S01]  /*11f0*/  @P1 LDG.E R0, desc[UR60][R6.64] ;  /* 0x0000003c06001981 */ /* 0x000162000c1e1900 */
[----:B------:R-:W-:Y:S01]  /*1200*/  ULDC UR4, c[0x0][0x288] ;  /* 0x0000a20000047ab9 */ /* 0x000fe20000000800 */
[----:B------:R-:W-:Y:S01]  /*1210*/  IADD3.X R9, R35, UR7, RZ, P3, !PT ;  /* 0x0000000723097c10 */ /* 0x000fe20009ffe4ff */
[----:B------:R-:W-:Y:S01]  /*1220*/  IMAD.U32 R90, RZ, RZ, UR4 ;  /* 0x00000004ff5a7e24 */ /* 0x000fe2000f8e00ff */
[----:B------:R-:W-:-:S03]  /*1230*/  ULDC.64 UR4, c[0x0][0x418] ;  /* 0x0001060000047ab9 */ /* 0x000fc60000000a00 */
[----:B------:R0:W5:Y:S05]  /*1240*/  @P0 LDG.E R88, desc[UR60][R8.64] ;  /* 0x0000003c08580981 */ /* 0x00016a000c1e1900 */
[----:B------:R-:W-:-:S04]  /*1250*/  @P2 IADD3 R4, P1, R32, UR8, RZ ;  /* 0x0000000820042c10 */ /* 0x000fc8000ff3e0ff */
[----:B------:R-:W-:-:S05]  /*1260*/  @P2 IADD3.X R5, R35, UR9, RZ, P1, !PT ;  /* 0x0000000923052c10 */ /* 0x000fca0008ffe4ff */
[----:B------:R0:W5:Y:S01]  /*1270*/  @P2 LDG.E R90, desc[UR60][R4.64] ;  /* 0x0000003c045a2981 */ /* 0x000162000c1e1900 */
[----:B------:R-:W-:-:S03]  /*1280*/  UISETP.NE.U32.AND UP0, UPT, UR4, URZ, UPT ;  /* 0x0000003f0400728c */ /* 0x000fc6000bf05070 */
[----:B------:R-:W-:Y:S01]  /*1290*/  ULDC UR4, c[0x0][0x424] ;  /* 0x0001090000047ab9 */ /* 0x000fe20000000800 */
[----:B------:R-:W-:-:S03]  /*12a0*/  UISETP.NE.AND.EX UP0, UPT, UR5, URZ, UPT, UP0 ;  /* 0x0000003f0500728c */ /* 0x000fc6000bf05300 */
[----:B------:R-:W-:Y:S01]  /*12b0*/  ULDC UR5, c[0x0][0x2f0] ;  /* 0x0000bc0000057ab9 */ /* 0x000fe20000000800 */
[----:B------:R-:W-:-:S04]  /*12c0*/  USEL UR4, UR4, 0x1, UP0 ;  /* 0x0000000104047887 */ /* 0x000fc80008000000 */
[----:B------:R-:W-:-:S03]  /*12d0*/  UIMAD UR4, UR4, UR5, URZ ;  /* 0x00000005040472a4 */ /* 0x000fc6000f8e023f */
[----:B------:R-:W-:Y:S02]  /*12e0*/  ULDC UR5, c[0x0][0x348] ;  /* 0x0000d20000057ab9 */ /* 0x000fe40000000800 */
[----:B----4-:R-:W-:Y:S02]  /*12f0*/  IMAD.U32 R30, RZ, RZ, UR5 ;  /* 0x00000005ff1e7e24 */ /* 0x010fe4000f8e00ff */
[----:B------:R-:W-:Y:S02]  /*1300*/  IMAD.U32 R31, RZ, RZ, UR4 ;  /* 0x00000004ff1f7e24 */ /* 0x000fe4000f8e00ff */
[----:B------:R-:W-:Y:S01]  /*1310*/  IMAD.MOV.U32 R29, RZ, RZ, R3 ;  /* 0x000000ffff1d7224 */ /* 0x000fe200078e0003 */
[----:B01----:R-:W-:Y:S06]  /*1320*/  @P2 BRA `(.L_x_10420) ;  /* 0x0000000000242947 */ /* 0x003fec0003800000 */
        /* <DEDUP_REMOVED lines=9> */
.L_x_10420:
        /* <DEDUP_REMOVED lines=10> */
.L_x_10421:
[----:B------:R-:W-:Y:S05]  /*1460*/  @!P0 BRA `(.L_x_10422) ;  /* 0x00000000000c8947 */ /* 0x000fea0003800000 */
[----:B------:R-:W2:Y:S04]  /*1470*/  LDG.E R4, desc[UR60][R8.64] ;  /* 0x0000003c08047981 */ /* 0x000ea8000c1e1900 */
[----:B------:R-:W2:Y:S02]  /*1480*/  LDG.E R31, desc[UR60][R8.64+0x4] ;  /* 0x0000043c081f7981 */ /* 0x000ea4000c1e1900 */
[----:B--2---:R-:W-:-:S07]  /*1490*/  IMAD.IADD R31, R31, 0x1, -R4 ;  /* 0x000000011f1f7824 */ /* 0x004fce00078e0a04 */
.L_x_10422:
        /* <DEDUP_REMOVED lines=56> */
.L_x_10425:
[----:B------:R-:W-:Y:S05]  /*1820*/  BSYNC B6 ;  /* 0x0000000000067941 */ /* 0x000fea0003800000 */
.L_x_10424:
        /* <DEDUP_REMOVED lines=20> */
.L_x_10427:
[----:B------:R-:W-:Y:S05]  /*1970*/  BSYNC B6 ;  /* 0x0000000000067941 */ /* 0x000fea0003800000 */
.L_x_10426:
[----:B------:R-:W-:Y:S01]  /*1980*/  ULDC.64 UR4, c[0x0][0xaf0] ;  /* 0x0002bc0000047ab9 */ /* 0x000fe20000000a00 */
[----:B------:R-:W2:Y:S01]  /*1990*/  LDL R36, [R1+0x70] ;  /* 0x0000700001247983 */ /* 0x000ea20000100800 */
[----:B------:R-:W-:Y:S01]  /*19a0*/  ISETP.NE.U32.AND P0, PT, RZ, UR4, PT ;  /* 0x00000004ff007c0c */ /* 0x000fe2000bf05070 */
[----:B------:R-:W0:Y:S03]  /*19b0*/  LDC.64 R66, c[0x0][0x408] ;  /* 0x00010200ff427b82 */ /* 0x000e260000000a00 */
[----:B------:R-:W-:-:S05]  /*19c0*/  ISETP.NE.AND.EX P0, PT, RZ, UR5, PT, P0 ;  /* 0x00000005ff007c0c */ /* 0x000fca000bf05300 */
[----:B------:R-:W1:Y:S08]  /*19d0*/  LDC.64 R60, c[0x0][0x3f8] ;  /* 0x0000fe00ff3c7b82 */ /* 0x000e700000000a00 */
[----:B------:R-:W-:Y:S01]  /*19e0*/  @P0 IADD3 R4, P1, R32, UR4, RZ ;  /* 0x0000000420040c10 */ /* 0x000fe2000ff3e0ff */
[----:B------:R-:W-:Y:S01]  /*19f0*/  ULDC UR4, c[0x0][0x320] ;  /* 0x0000c80000047ab9 */ /* 0x000fe20000000800 */
[----:B------:R-:W3:Y:S02]  /*1a00*/  LDC R89, c[0x0][0x3f4] ;  /* 0x0000fd00ff597b82 */ /* 0x000ee40000000800 */
[----:B------:R-:W-:-:S02]  /*1a10*/  @P0 IADD3.X R5, R35, UR5, RZ, P1, !PT ;  /* 0x0000000523050c10 */ /* 0x000fc40008ffe4ff */
[----:B------:R-:W-:-:S03]  /*1a20*/  ISETP.GE.AND P1, PT, R2, UR4, PT ;  /* 0x0000000402007c0c */ /* 0x000fc6000bf26270 */
[----:B------:R4:W2:Y:S01]  /*1a30*/  @P0 LDG.E R29, desc[UR60][R4.64] ;  /* 0x0000003c041d0981 */ /* 0x0008a2000c1e1900 */
[----:B------:R-:W-:Y:S01]  /*1a40*/  SEL R3, RZ, 0xffffffff, P1 ;  /* 0xffffffffff037807 */ /* 0x000fe20000800000 */
[--C-:B0-----:R-:W-:Y:S01]  /*1a50*/  IMAD.WIDE.U32 R10, R204, R66, R16.reuse ;  /* 0x00000042cc0a7225 */ /* 0x101fe200078e0010 */
[----:B------:R-:W-:Y:S01]  /*1a60*/  ISETP.GE.AND P0, PT, R16, UR4, PT ;  /* 0x0000000410007c0c */ /* 0x000fe2000bf06270 */
[----:B------:R-:W0:Y:S01]  /*1a70*/  S2R R21, SR_TID.X ;  /* 0x0000000000157919 */ /* 0x000e220000002100 */
[----:B------:R-:W-:Y:S01]  /*1a80*/  ISETP.GE.AND P1, PT, R212, UR4, PT ;  /* 0x00000004d4007c0c */ /* 0x000fe2000bf26270 */
[----:B------:R-:W-:Y:S01]  /*1a90*/  IMAD.SHL.U32 R3, R3, 0x2, RZ ;  /* 0x0000000203037824 */ /* 0x000fe200078e00ff */
[----:B------:R-:W-:Y:S01]  /*1aa0*/  SEL R0, RZ, 0x1, P0 ;  /* 0x00000001ff007807 */ /* 0x000fe20000000000 */
[----:B------:R-:W3:Y:S01]  /*1ab0*/  S2R R20, SR_TID.X ;  /* 0x0000000000147919 */ /* 0x000ee20000002100 */
[----:B------:R-:W-:Y:S01]  /*1ac0*/  ISETP.GE.AND P0, PT, R213, UR4, PT ;  /* 0x00000004d5007c0c */ /* 0x000fe2000bf06270 */
[----:B-1----:R-:W-:Y:S01]  /*1ad0*/  IMAD.WIDE.U32 R8, R204, R60, R16 ;  /* 0x0000003ccc087225 */ /* 0x002fe200078e0010 */
[----:B------:R-:W-:-:S02]  /*1ae0*/  LOP3.LUT R0, R3, 0x2, R0, 0xe2, !PT ;  /* 0x0000000203007812 */ /* 0x000fc400078ee200 */
[----:B------:R-:W-:Y:S02]  /*1af0*/  SEL R3, RZ, 0x4, P0 ;  /* 0x00000004ff037807 */ /* 0x000fe40000000000 */
[----:B------:R-:W-:Y:S02]  /*1b00*/  SHF.R.S32.HI R7, RZ, 0x1f, R204 ;  /* 0x0000001fff077819 */ /* 0x000fe400000114cc */
[----:B------:R-:W-:Y:S01]  /*1b10*/  SHF.R.S32.HI R23, RZ, 0x1f, R22 ;  /* 0x0000001fff177819 */ /* 0x000fe20000011416 */
[----:B------:R-:W-:Y:S01]  /*1b20*/  IMAD.MOV.U32 R78, RZ, RZ, 0x20 ;  /* 0x00000020ff4e7424 */ /* 0x000fe200078e00ff */
[----:B----4-:R-:W-:Y:S01]  /*1b30*/  SEL R4, RZ, 0x8, P1 ;  /* 0x00000008ff047807 */ /* 0x010fe20000800000 */
[----:B------:R-:W-:Y:S01]  /*1b40*/  IMAD.IADD R88, R88, 0x1, R31 ;  /* 0x0000000158587824 */ /* 0x000fe200078e021f */
[----:B------:R-:W-:Y:S01]  /*1b50*/  ISETP.GE.AND P0, PT, R211, UR4, PT ;  /* 0x00000004d3007c0c */ /* 0x000fe2000bf06270 */
[----:B------:R-:W-:Y:S01]  /*1b60*/  IMAD.SHL.U32 R83, R66, 0x40, RZ ;  /* 0x0000004042537824 */ /* 0x000fe200078e00ff */
[----:B------:R-:W-:Y:S01]  /*1b70*/  ISETP.GE.AND P1, PT, R210, UR4, PT ;  /* 0x00000004d2007c0c */ /* 0x000fe2000bf26270 */
[----:B------:R-:W-:Y:S01]  /*1b80*/  IMAD R77, R61, 0x60, RZ ;  /* 0x000000603d4d7824 */ /* 0x000fe200078e02ff */
[----:B------:R-:W-:Y:S01]  /*1b90*/  LOP3.LUT R0, R4, R0, R3, 0xfe, !PT ;  /* 0x0000000004007212 */ /* 0x000fe200078efe03 */
[----:B------:R-:W-:Y:S01]  /*1ba0*/  IMAD.SHL.U32 R85, R60, 0x40, RZ ;  /* 0x000000403c557824 */ /* 0x000fe200078e00ff */
[----:B------:R-:W-:-:S02]  /*1bb0*/  SEL R3, RZ, 0x10, P0 ;  /* 0x00000010ff037807 */ /* 0x000fc40000000000 */
[----:B------:R-:W-:Y:S02]  /*1bc0*/  SEL R4, RZ, 0x20, P1 ;  /* 0x00000020ff047807 */ /* 0x000fe40000800000 */
[----:B------:R-:W-:Y:S02]  /*1bd0*/  ISETP.GE.AND P0, PT, R215, UR4, PT ;  /* 0x00000004d7007c0c */ /* 0x000fe4000bf06270 */
[----:B------:R-:W-:Y:S02]  /*1be0*/  ISETP.GE.AND P1, PT, R214, UR4, PT ;  /* 0x00000004d6007c0c */ /* 0x000fe4000bf26270 */
[----:B------:R-:W-:Y:S01]  /*1bf0*/  LOP3.LUT R0, R4, R0, R3, 0xfe, !PT ;  /* 0x0000000004007212 */ /* 0x000fe200078efe03 */
[----:B------:R-:W-:Y:S01]  /*1c00*/  IMAD R4, R7, R60, RZ ;  /* 0x0000003c07047224 */ /* 0x000fe200078e02ff */
[----:B------:R-:W-:Y:S02]  /*1c10*/  SEL R87, RZ, 0x40, P0 ;  /* 0x00000040ff577807 */ /* 0x000fe40000000000 */
[----:B------:R-:W-:Y:S01]  /*1c20*/  SEL R3, RZ, 0x7fff80, P1 ;  /* 0x007fff80ff037807 */ /* 0x000fe20000800000 */
[----:B0-----:R-:W-:Y:S01]  /*1c30*/  VIADD R37, R21, 0xffffff80 ;  /* 0xffffff8015257836 */ /* 0x001fe20000000000 */
[----:B---3--:R-:W-:Y:S01]  /*1c40*/  ISETP.GE.AND P0, PT, R16, R89, PT ;  /* 0x000000591000720c */ /* 0x008fe20003f06270 */
[C---:B------:R-:W-:Y:S01]  /*1c50*/  IMAD R13, R204.reuse, R61, R4 ;  /* 0x0000003dcc0d7224 */ /* 0x040fe200078e0204 */
[----:B------:R-:W-:Y:S01]  /*1c60*/  LOP3.LUT R87, R3, R0, R87, 0xfe, !PT ;  /* 0x0000000003577212 */ /* 0x000fe200078efe57 */
[-C--:B------:R-:W-:Y:S01]  /*1c70*/  IMAD R0, R7, R66.reuse, RZ ;  /* 0x0000004207007224 */ /* 0x080fe200078e02ff */
[----:B------:R-:W-:Y:S01]  /*1c80*/  SHF.R.U32.HI R21, RZ, 0x7, R20 ;  /* 0x00000007ff157819 */ /* 0x000fe20000011614 */
[----:B------:R-:W-:Y:S01]  /*1c90*/  IMAD.WIDE.U32 R6, R204, R66, R22 ;  /* 0x00000042cc067225 */ /* 0x000fe200078e0016 */
[----:B------:R-:W-:-:S02]  /*1ca0*/  SEL R3, R89, RZ, P0 ;  /* 0x000000ff59037207 */ /* 0x000fc40000000000 */
[----:B------:R-:W-:Y:S01]  /*1cb0*/  SHF.L.U64.HI R84, R66, 0x6, R67 ;  /* 0x0000000642547819 */ /* 0x000fe20000010243 */
[C---:B------:R-:W-:Y:S01]  /*1cc0*/  IMAD R15, R204.reuse, R67, R0 ;  /* 0x00000043cc0f7224 */ /* 0x040fe200078e0200 */
[----:B------:R-:W-:Y:S01]  /*1cd0*/  ISETP.NE.AND P6, PT, R21, 0x1, PT ;  /* 0x000000011500780c */ /* 0x000fe20003fc5270 */
[----:B------:R-:W-:Y:S01]  /*1ce0*/  IMAD.WIDE.U32 R4, R204, R60, R22 ;  /* 0x0000003ccc047225 */ /* 0x000fe200078e0016 */
[----:B------:R-:W-:-:S03]  /*1cf0*/  SHF.L.U64.HI R86, R60, 0x6, R61 ;  /* 0x000000063c567819 */ /* 0x000fc6000001023d */
[----:B------:R-:W-:Y:S02]  /*1d00*/  IMAD.IADD R7, R7, 0x1, R15 ;  /* 0x0000000107077824 */ /* 0x000fe400078e020f */
[----:B------:R-:W-:Y:S02]  /*1d10*/  IMAD.IADD R5, R5, 0x1, R13 ;  /* 0x0000000105057824 */ /* 0x000fe400078e020d */
[----:B-----5:R-:W-:Y:S02]  /*1d20*/  IMAD.WIDE.U32 R62, R28, R66, R6 ;  /* 0x000000421c3e7225 */ /* 0x020fe400078e0006 */
[----:B------:R-:W3:Y:S02]  /*1d30*/  LDL R6, [R1+0x58] ;  /* 0x0000580001067983 */ /* 0x000ee40000100800 */
[----:B------:R-:W-:Y:S02]  /*1d40*/  VIADD R91, R21, 0x8 ;  /* 0x00000008155b7836 */ /* 0x000fe40000000000 */
[----:B------:R-:W-:-:S02]  /*1d50*/  IMAD.IADD R3, R16, 0x1, R3 ;  /* 0x0000000110037824 */ /* 0x000fc400078e0203 */
[C---:B------:R-:W-:Y:S02]  /*1d60*/  VIADD R21, R204.reuse, 0x40 ;  /* 0x00000040cc157836 */ /* 0x040fe40000000000 */
[----:B------:R-:W-:Y:S01]  /*1d70*/  VIADD R7, R204, 0x40 ;  /* 0x00000040cc077836 */ /* 0x000fe20000000000 */
[----:B------:R-:W-:Y:S05]  /*1d80*/  @!P6 WARPSYNC.ALL ;  /* 0x000000000000e948 */ /* 0x000fea0003800000 */
[----:B------:R-:W-:Y:S01]  /*1d90*/  IMAD.WIDE.U32 R52, R28, R60, R4 ;  /* 0x0000003c1c347225 */ /* 0x000fe200078e0004 */
[----:B------:R-:W-:Y:S01]  /*1da0*/  SHF.R.S32.HI R0, RZ, 0x1f, R3 ;  /* 0x0000001fff007819 */ /* 0x000fe20000011403 */
[----:B------:R-:W-:-:S02]  /*1db0*/  ULDC UR4, c[0x0][0x2f4] ;  /* 0x0000bd0000047ab9 */ /* 0x000fc40000000800 */
[----:B------:R-:W-:Y:S01]  /*1dc0*/  IMAD.SHL.U32 R21, R21, 0x40, RZ ;  /* 0x0000004015157824 */ /* 0x000fe200078e00ff */
[----:B------:R-:W-:Y:S01]  /*1dd0*/  LEA.HI R3, R0, R3, RZ, 0x3 ;  /* 0x0000000300037211 */ /* 0x000fe200078f18ff */
[----:B------:R-:W-:Y:S02]  /*1de0*/  IMAD.SHL.U32 R7, R7, 0x40, RZ ;  /* 0x0000004007077824 */ /* 0x000fe400078e00ff */
[----:B------:R-:W-:Y:S01]  /*1df0*/  IMAD.IADD R9, R13, 0x1, R9 ;  /* 0x000000010d097824 */ /* 0x000fe200078e0209 */
[----:B------:R-:W-:Y:S01]  /*1e00*/  SHF.R.S32.HI R13, RZ, 0x1f, R28 ;  /* 0x0000001fff0d7819 */ /* 0x000fe2000001141c */
[----:B------:R-:W-:Y:S01]  /*1e10*/  IMAD.IADD R11, R15, 0x1, R11 ;  /* 0x000000010f0b7824 */ /* 0x000fe200078e020b */
[----:B------:R-:W-:Y:S01]  /*1e20*/  LOP3.LUT R21, R21, 0x1c0, RZ, 0xc0, !PT ;  /* 0x000001c015157812 */ /* 0x000fe200078ec0ff */
[-C--:B------:R-:W-:Y:S01]  /*1e30*/  IMAD.WIDE.U32 R54, R28, R60.reuse, R8 ;  /* 0x0000003c1c367225 */ /* 0x080fe200078e0008 */
[----:B------:R-:W-:Y:S02]  /*1e40*/  LOP3.LUT R7, R7, 0x1c0, RZ, 0xc0, !PT ;  /* 0x000001c007077812 */ /* 0x000fe400078ec0ff */
[----:B------:R-:W-:Y:S01]  /*1e50*/  LOP3.LUT R0, R21, 0x38, R3, 0xf8, !PT ;  /* 0x0000003815007812 */ /* 0x000fe200078ef803 */
[C---:B------:R-:W-:Y:S01]  /*1e60*/  IMAD R12, R13.reuse, R60, RZ ;  /* 0x0000003c0d0c7224 */ /* 0x040fe200078e02ff */
[----:B------:R-:W-:Y:S01]  /*1e70*/  SHF.R.U32.HI R7, RZ, 0x3, R7 ;  /* 0x00000003ff077819 */ /* 0x000fe20000011607 */
[----:B------:R-:W-:Y:S01]  /*1e80*/  IMAD R13, R13, R66, RZ ;  /* 0x000000420d0d7224 */ /* 0x000fe200078e02ff */
[----:B------:R-:W-:Y:S01]  /*1e90*/  PRMT R4, R87, 0x8880, RZ ;  /* 0x0000888057047816 */ /* 0x000fe200000000ff */
[----:B------:R-:W-:Y:S01]  /*1ea0*/  IMAD R9, R67, 0x60, RZ ;  /* 0x0000006043097824 */ /* 0x000fe200078e02ff */
[----:B------:R-:W-:Y:S01]  /*1eb0*/  LOP3.LUT R0, R0, R7, RZ, 0x3c, !PT ;  /* 0x0000000700007212 */ /* 0x000fe200078e3cff */
[----:B------:R-:W-:-:S02]  /*1ec0*/  IMAD R13, R28, R67, R13 ;  /* 0x000000431c0d7224 */ /* 0x000fc400078e020d */
[----:B------:R-:W-:Y:S01]  /*1ed0*/  IMAD.WIDE.U32 R64, R28, R66, R10 ;  /* 0x000000421c407225 */ /* 0x000fe200078e000a */
[----:B------:R-:W-:-:S03]  /*1ee0*/  LOP3.LUT R68, R3, 0xfffffff8, RZ, 0xc0, !PT ;  /* 0xfffffff803447812 */ /* 0x000fc600078ec0ff */
[----:B------:R-:W-:Y:S01]  /*1ef0*/  IMAD.WIDE.U32 R66, R66, 0x60, RZ ;  /* 0x0000006042427825 */ /* 0x000fe200078e00ff */
[----:B------:R-:W-:-:S03]  /*1f00*/  ISETP.GE.AND P2, PT, R2, UR4, PT ;  /* 0x0000000402007c0c */ /* 0x000fc6000bf46270 */
[----:B------:R-:W-:Y:S02]  /*1f10*/  IMAD R15, R28, R61, R12 ;  /* 0x0000003d1c0f7224 */ /* 0x000fe400078e020c */
[----:B------:R-:W-:Y:S01]  /*1f20*/  IMAD.WIDE.U32 R60, R60, 0x60, RZ ;  /* 0x000000603c3c7825 */ /* 0x000fe200078e00ff */
[----:B------:R-:W-:-:S03]  /*1f30*/  SHF.R.S32.HI R69, RZ, 0x3, R3 ;  /* 0x00000003ff457819 */ /* 0x000fc60000011403 */
[----:B------:R-:W-:Y:S01]  /*1f40*/  IMAD.IADD R76, R67, 0x1, R9 ;  /* 0x00000001434c7824 */ /* 0x000fe200078e0209 */
[----:B------:R-:W-:Y:S01]  /*1f50*/  SHF.R.S32.HI R81, RZ, 0x1f, R34 ;  /* 0x0000001fff517819 */ /* 0x000fe20000011422 */
[----:B------:R-:W-:Y:S01]  /*1f60*/  IMAD.SHL.U32 R89, R89, 0x2, RZ ;  /* 0x0000000259597824 */ /* 0x000fe200078e00ff */
[----:B------:R-:W-:Y:S01]  /*1f70*/  SHF.R.S32.HI R32, RZ, 0x1f, R68 ;  /* 0x0000001fff207819 */ /* 0x000fe20000011444 */
[----:B------:R-:W-:Y:S02]  /*1f80*/  IMAD.IADD R77, R61, 0x1, R77 ;  /* 0x000000013d4d7824 */ /* 0x000fe400078e024d */
[----:B------:R-:W-:Y:S02]  /*1f90*/  IMAD.IADD R73, R53, 0x1, R15 ;  /* 0x0000000135497824 */ /* 0x000fe400078e020f */
[----:B------:R-:W-:Y:S02]  /*1fa0*/  IMAD.IADD R72, R15, 0x1, R55 ;  /* 0x000000010f487824 */ /* 0x000fe400078e0237 */
[----:B------:R-:W-:-:S02]  /*1fb0*/  IMAD.IADD R71, R63, 0x1, R13 ;  /* 0x000000013f477824 */ /* 0x000fc400078e020d */
[----:B------:R-:W-:Y:S02]  /*1fc0*/  IMAD.IADD R70, R13, 0x1, R65 ;  /* 0x000000010d467824 */ /* 0x000fe400078e0241 */
[C---:B--2---:R-:W-:Y:S01]  /*1fd0*/  IMAD.SHL.U32 R82, R36.reuse, 0x40, RZ ;  /* 0x0000004024527824 */ /* 0x044fe200078e00ff */
[----:B------:R-:W-:Y:S01]  /*1fe0*/  @!P6 BAR.SYNC.DEFER_BLOCKING 0x9, 0x100 ;  /* 0x024400000000eb1d */ /* 0x000fe20000010000 */
[----:B------:R-:W-:Y:S02]  /*1ff0*/  LOP3.LUT P1, RZ, R36, 0x4, RZ, 0xc0, !PT ;  /* 0x0000000424ff7812 */ /* 0x000fe4000782c0ff */
[----:B------:R-:W-:Y:S02]  /*2000*/  SHF.R.S32.HI R36, RZ, 0x1f, R37 ;  /* 0x0000001fff247819 */ /* 0x000fe40000011425 */
[----:B------:R-:W-:Y:S02]  /*2010*/  LOP3.LUT R82, R82, 0x1c0, RZ, 0xc0, !PT ;  /* 0x000001c052527812 */ /* 0x000fe400078ec0ff */
[----:B------:R-:W-:-:S04]  /*2020*/  LEA.HI R36, R36, R37, RZ, 0x2 ;  /* 0x0000002524247211 */ /* 0x000fc800078f10ff */
[----:B------:R-:W-:-:S05]  /*2030*/  LOP3.LUT R36, R36, 0xfffffffc, RZ, 0xc0, !PT ;  /* 0xfffffffc24247812 */ /* 0x000fca00078ec0ff */
[----:B------:R-:W-:-:S04]  /*2040*/  IMAD.IADD R36, R37, 0x1, -R36 ;  /* 0x0000000125247824 */ /* 0x000fc800078e0a24 */
[----:B------:R-:W-:Y:S02]  /*2050*/  IMAD R79, R36, 0x40, R204 ;  /* 0x00000040244f7824 */ /* 0x000fe400078e02cc */
[----:B------:R-:W-:Y:S01]  /*2060*/  VIADD R36, R20, 0xffffff80 ;  /* 0xffffff8014247836 */ /* 0x000fe20000000000 */
[----:B------:R-:W-:-:S04]  /*2070*/  SHF.R.U32.HI R80, RZ, 0x3, R82 ;  /* 0x00000003ff507819 */ /* 0x000fc80000011652 */
[----:B------:R-:W-:Y:S02]  /*2080*/  SHF.R.S32.HI R20, RZ, 0x1f, R36 ;  /* 0x0000001fff147819 */ /* 0x000fe40000011424 */
[----:B------:R-:W-:Y:S02]  /*2090*/  LOP3.LUT R5, R82, 0x18, R16, 0xf8, !PT ;  /* 0x0000001852057812 */ /* 0x000fe400078ef810 */
[----:B------:R-:W-:Y:S02]  /*20a0*/  LEA.HI R20, R20, R36, RZ, 0x5 ;  /* 0x0000002414147211 */ /* 0x000fe400078f28ff */
[----:B------:R-:W-:Y:S02]  /*20b0*/  LOP3.LUT R5, R5, R80, RZ, 0x3c, !PT ;  /* 0x0000005005057212 */ /* 0x000fe400078e3cff */
[----:B------:R-:W-:-:S05]  /*20c0*/  SHF.R.S32.HI R20, RZ, 0x5, R20 ;  /* 0x00000005ff147819 */ /* 0x000fca0000011414 */
[----:B------:R-:W-:Y:S01]  /*20d0*/  IMAD R75, R20, 0x200, R5 ;  /* 0x00000200144b7824 */ /* 0x000fe200078e0205 */
[----:B------:R-:W-:Y:S02]  /*20e0*/  LOP3.LUT R5, R82, 0x38, R3, 0xf8, !PT ;  /* 0x0000003852057812 */ /* 0x000fe400078ef803 */
[----:B------:R-:W-:Y:S02]  /*20f0*/  SEL R78, R78, 0xffffffe0, !P1 ;  /* 0xffffffe04e4e7807 */ /* 0x000fe40004800000 */
[----:B------:R-:W-:Y:S02]  /*2100*/  LOP3.LUT R31, R5, R80, RZ, 0x3c, !PT ;  /* 0x00000050051f7212 */ /* 0x000fe400078e3cff */
[----:B------:R-:W-:Y:S01]  /*2110*/  PRMT R5, R4, 0x7710, RZ ;  /* 0x0000771004057816 */ /* 0x000fe200000000ff */
[----:B------:R-:W-:Y:S02]  /*2120*/  IMAD.IADD R74, R78, 0x1, R75 ;  /* 0x000000014e4a7824 */ /* 0x000fe400078e024b */
[----:B------:R-:W-:Y:S01]  /*2130*/  IMAD R31, R20, 0x200, R31 ;  /* 0x00000200141f7824 */ /* 0x000fe200078e021f */
[----:B------:R-:W-:-:S02]  /*2140*/  LOP3.LUT R20, R5, 0x1, RZ, 0xc0, !PT ;  /* 0x0000000105147812 */ /* 0x000fc400078ec0ff */
[C---:B------:R-:W-:Y:S02]  /*2150*/  LOP3.LUT R10, R5.reuse, 0x2, RZ, 0xc0, !PT ;  /* 0x00000002050a7812 */ /* 0x040fe400078ec0ff */
[C---:B------:R-:W-:Y:S02]  /*2160*/  LOP3.LUT R9, R5.reuse, 0x4, RZ, 0xc0, !PT ;  /* 0x0000000405097812 */ /* 0x040fe400078ec0ff */
[C---:B------:R-:W-:Y:S02]  /*2170*/  LOP3.LUT R8, R5.reuse, 0x8, RZ, 0xc0, !PT ;  /* 0x0000000805087812 */ /* 0x040fe400078ec0ff */
[----:B------:R-:W-:Y:S02]  /*2180*/  LOP3.LUT R7, R5, 0x10, RZ, 0xc0, !PT ;  /* 0x0000001005077812 */ /* 0x000fe400078ec0ff */
[----:B------:R-:W-:Y:S02]  /*2190*/  ISETP.GE.AND P1, PT, R16, UR4, PT ;  /* 0x0000000410007c0c */ /* 0x000fe4000bf26270 */
[----:B------:R-:W-:-:S02]  /*21a0*/  SHF.R.S32.HI R35, RZ, 0x1f, R29 ;  /* 0x0000001fff237819 */ /* 0x000fc4000001141d */
[----:B------:R-:W-:Y:S01]  /*21b0*/  P2R R3, PR, RZ, 0x4 ;  /* 0x00000004ff037803 */ /* 0x000fe20000000000 */
[----:B---3--:R-:W-:Y:S01]  /*21c0*/  IMAD.IADD R21, R6, 0x1, R0 ;  /* 0x0000000106157824 */ /* 0x008fe200078e0200 */
[C---:B------:R-:W-:Y:S02]  /*21d0*/  LOP3.LUT R6, R5.reuse, 0x20, RZ, 0xc0, !PT ;  /* 0x0000002005067812 */ /* 0x040fe400078ec0ff */
[----:B------:R-:W-:-:S07]  /*21e0*/  LOP3.LUT R5, R5, 0x40, RZ, 0xc0, !PT ;  /* 0x0000004005057812 */ /* 0x000fce00078ec0ff */
.L_x_10481:
        /* <DEDUP_REMOVED lines=58> */
[----:B------:R-:W-:Y:S01]  /*2590*/  IMAD R39, R11, R60, R4 ;  /* 0x0000003c0b277224 */ /* 0x000fe200078e0204 */
[----:B------:R-:W-:Y:S01]  /*25a0*/  LEA R102, P3, R36, UR4, 0x1 ;  /* 0x0000000424667c11 */ /* 0x000fe2000f8608ff */
[----:B------:R-:W-:Y:S02]  /*25b0*/  IMAD.IADD R103, R37, 0x1, R15 ;  /* 0x0000000125677824 */ /* 0x000fe400078e020f */
        /* <DEDUP_REMOVED lines=20> */
[----:B------:R-:W-:Y:S02]  /*2700*/  CS2R R50, SRZ ;  /* 0x0000000000327805 */ /* 0x000fe4000001ff00 */
[----:B------:R-:W-:Y:S02]  /*2710*/  IADD3.X R11, R57, R73, RZ, P3, !PT ;  /* 0x00000049390b7210 */ /* 0x000fe40001ffe4ff */
        /* <DEDUP_REMOVED lines=15> */
.L_x_10432:
[----:B------:R-:W-:Y:S05]  /*2810*/  BSYNC B1 ;  /* 0x0000000000017941 */ /* 0x000fea0003800000 */
.L_x_10431:
        /* <DEDUP_REMOVED lines=29> */
.L_x_10434:
[----:B------:R-:W-:Y:S05]  /*29f0*/  BSYNC B1 ;  /* 0x0000000000017941 */ /* 0x000fea0003800000 */
.L_x_10433:
[----:B------:R-:W-:Y:S01]  /*2a00*/  IMAD.MOV.U32 R4, RZ, RZ, R48 ;  /* 0x000000ffff047224 */ /* 0x000fe200078e0030 */
[----:B------:R-:W-:Y:S01]  /*2a10*/  PRMT R121, R11, 0x7610, R121 ;  /* 0x000076100b797816 */ /* 0x000fe20000000079 */
[----:B0-----:R-:W-:Y:S01]  /*2a20*/  IMAD.MOV.U32 R12, RZ, RZ, R49 ;  /* 0x000000ffff0c7224 */ /* 0x001fe200078e0031 */
[----:B------:R-:W-:Y:S01]  /*2a30*/  ISETP.NE.AND P3, PT, R209, 0x3, PT ;  /* 0x00000003d100780c */ /* 0x000fe20003f65270 */
        /* <DEDUP_REMOVED lines=29> */
.L_x_10435:
[----:B------:R-:W-:Y:S01]  /*2c10*/  IMAD R4, R18, 0x8, R19 ;  /* 0x0000000812047824 */ /* 0x000fe200078e0213 */
[----:B------:R-:W-:Y:S01]  /*2c20*/  SHF.L.U32 R101, R207, 0x1f, RZ ;  /* 0x0000001fcf657819 */ /* 0x000fe200000006ff */
[----:B------:R-:W-:Y:S03]  /*2c30*/  BSSY B1, `(.L_x_10436) ;  /* 0x0000003000017945 */ /* 0x000fe60003800000 */
[----:B------:R-:W0:Y:S02]  /*2c40*/  SYNCS.PHASECHK.TRANS64.TRYWAIT P5, [R4+URZ+0x32490], R101 ;  /* 0x03249065040075a7 */ /* 0x000e2400080a017f */
[----:B0-----:R-:W-:Y:S05]  /*2c50*/  @!P5 BRA `(.L_x_10437) ;  /* 0x0000015800dcd947 */ /* 0x001fea0003800000 */
.L_x_10689:
[----:B------:R-:W-:Y:S05]  /*2c60*/  BSYNC B1 ;  /* 0x0000000000017941 */ /* 0x000fea0003800000 */
.L_x_10436:
[----:B------:R-:W-:-:S03]  /*2c70*/  UMOV UR4, 0xffffffff ;  /* 0xffffffff00047882 */ /* 0x000fc60000000000 */
[----:B------:R-:W-:Y:S05]  /*2c80*/  BRA.DIV UR4, `(.L_x_10438) ;  /* 0x0000015a04e47947 */ /* 0x000fea000b800000 */
[----:B------:R1:W2:Y:S04]  /*2c90*/  SHFL.IDX PT, R93, R103, RZ, 0x1c1f ;  /* 0x001c1fff675d7589 */ /* 0x0002a800000e0000 */
[----:B------:R1:W3:Y:S02]  /*2ca0*/  SHFL.IDX PT, R95, R102, RZ, 0x1c1f ;  /* 0x001c1fff665f7589 */ /* 0x0002e400000e0000 */
.L_x_10693:
        /* <DEDUP_REMOVED lines=20> */
[C---:B------:R-:W-:Y:S01]  /*2df0*/  IMAD.U32 R14, R13.reuse, 0x10000, RZ ;  /* 0x000100000d0e7824 */ /* 0x040fe200078e00ff */
        /* <DEDUP_REMOVED lines=35> */
.L_x_10444:
[----:B------:R-:W-:Y:S05]  /*3030*/  BSYNC B3 ;  /* 0x0000000000037941 */ /* 0x000fea0003800000 */
.L_x_10443:
[----:B0-----:R4:W-:Y:S02]  /*3040*/  ST.E.128 desc[UR60][R56.64], R12 ;  /* 0x0000000c38007985 */ /* 0x0019e4000c101d3c */
.L_x_10442:
[----:B------:R-:W-:Y:S05]  /*3050*/  BSYNC B2 ;  /* 0x0000000000027941 */ /* 0x000fea0003800000 */
.L_x_10441:
        /* <DEDUP_REMOVED lines=54> */
.L_x_10446:
[----:B------:R-:W-:Y:S05]  /*33c0*/  BSYNC B2 ;  /* 0x0000000000027941 */ /* 0x000fea0003800000 */
.L_x_10445:
[----:B0-----:R0:W-:Y:S02]  /*33d0*/  ST.E.128 desc[UR60][R48.64], R12 ;  /* 0x0000000c30007985 */ /* 0x0011e4000c101d3c */
.L_x_10440:
[----:B------:R-:W-:Y:S05]  /*33e0*/  BSYNC B1 ;  /* 0x0000000000017941 */ /* 0x000fea0003800000 */
.L_x_10439:
[----:B------:R-:W-:-:S03]  /*33f0*/  UMOV UR4, 0xffffffff ;  /* 0xffffffff00047882 */ /* 0x000fc60000000000 */
[----:B------:R-:W-:Y:S05]  /*3400*/  BRA.DIV UR4, `(.L_x_10447) ;  /* 0x0000015604507947 */ /* 0x000fea000b800000 */
[----:B-1----:R-:W1:Y:S04]  /*3410*/  SHFL.IDX PT, R103, R103, 0x1, 0x1c1f ;  /* 0x003c1f0067677f89 */ /* 0x002e6800000e0000 */
[----:B------:R0:W0:Y:S02]  /*3420*/  SHFL.IDX PT, R47, R102, 0x1, 0x1c1f ;  /* 0x003c1f00662f7f89 */ /* 0x00002400000e0000 */
.L_x_10697:
        /* <DEDUP_REMOVED lines=55> */
.L_x_10452:
[----:B------:R-:W-:Y:S05]  /*37a0*/  BSYNC B2 ;  /* 0x0000000000027941 */ /* 0x000fea0003800000 */
.L_x_10451:
[----:B----4-:R0:W-:Y:S02]  /*37b0*/  ST.E.128 desc[UR60][R44.64], R12 ;  /* 0x0000000c2c007985 */ /* 0x0101e4000c101d3c */
.L_x_10450:
[----:B------:R-:W-:Y:S05]  /*37c0*/  BSYNC B1 ;  /* 0x0000000000017941 */ /* 0x000fea0003800000 */
.L_x_10449:
        /* <DEDUP_REMOVED lines=22> */
[C---:B------:R-:W-:Y:S01]  /*3930*/  LOP3.LUT R43, R105.reuse, 0xffff0000, RZ, 0xc0, !PT ;  /* 0xffff0000692b7812 */ /* 0x040fe200078ec0ff */
        /* <DEDUP_REMOVED lines=31> */
.L_x_10454:
[----:B------:R-:W-:Y:S05]  /*3b30*/  BSYNC B1 ;  /* 0x0000000000017941 */ /* 0x000fea0003800000 */
.L_x_10453:
[----:B----4-:R0:W-:Y:S01]  /*3b40*/  ST.E.128 desc[UR60][R40.64], R12 ;  /* 0x0000000c28007985 */ /* 0x0101e2000c101d3c */
[----:B------:R-:W-:Y:S05]  /*3b50*/  BRA `(.L_x_10448) ;  /* 0x0000001800687947 */ /* 0x000fea0003800000 */
.L_x_10430:
[----:B------:R-:W-:Y:S01]  /*3b60*/  VIADD R11, R204, 0x40 ;  /* 0x00000040cc0b7836 */ /* 0x000fe20000000000 */
[----:B------:R-:W-:Y:S02]  /*3b70*/  CS2R R38, SRZ ;  /* 0x0000000000267805 */ /* 0x000fe4000001ff00 */
[----:B------:R-:W-:Y:S02]  /*3b80*/  CS2R R36, SRZ ;  /* 0x0000000000247805 */ /* 0x000fe4000001ff00 */
[----:B------:R-:W-:Y:S02]  /*3b90*/  CS2R R42, SRZ ;  /* 0x00000000002a7805 */ /* 0x000fe4000001ff00 */
[----:B------:R-:W-:Y:S02]  /*3ba0*/  CS2R R40, SRZ ;  /* 0x0000000000287805 */ /* 0x000fe4000001ff00 */
[----:B------:R-:W-:-:S04]  /*3bb0*/  ISETP.GE.AND P2, PT, R11, R100, PT ;  /* 0x000000640b00720c */ /* 0x000fc80003f46270 */
[----:B------:R-:W-:-:S13]  /*3bc0*/  ISETP.GE.OR P2, PT, R16, R58, P2 ;  /* 0x0000003a1000720c */ /* 0x000fda0001746670 */
[----:B------:R-:W-:-:S04]  /*3bd0*/  @!P2 IADD3 R48, P3, P4, R54, R12, R85 ;  /* 0x0000000c3630a210 */ /* 0x000fc80007c7e055 */
[----:B------:R-:W-:Y:S02]  /*3be0*/  @!P2 IADD3.X R49, R72, R57, R86, P3, P4 ;  /* 0x000000394831a210 */ /* 0x000fe40001fe8456 */
[----:B------:R-:W-:-:S04]  /*3bf0*/  @!P2 IADD3 R4, P3, P4, R64, R14, R83 ;  /* 0x0000000e4004a210 */ /* 0x000fc80007c7e053 */
[----:B------:R-:W-:Y:S02]  /*3c00*/  @!P2 IADD3.X R11, R70, R93, R84, P3, P4 ;  /* 0x0000005d460ba210 */ /* 0x000fe40001fe8454 */
[----:B------:R-:W-:-:S04]  /*3c10*/  ISETP.GE.AND P3, PT, R204, R100, PT ;  /* 0x00000064cc00720c */ /* 0x000fc80003f66270 */
[----:B------:R-:W-:-:S13]  /*3c20*/  ISETP.GE.OR P3, PT, R16, R58, P3 ;  /* 0x0000003a1000720c */ /* 0x000fda0001f66670 */
[----:B------:R-:W0:Y:S01]  /*3c30*/  @!P3 LDC.64 R44, c[0x0][0x3e8] ;  /* 0x0000fa00ff2cbb82 */ /* 0x000e220000000a00 */
[----:B------:R-:W-:-:S05]  /*3c40*/  @!P3 IADD3 R12, P4, R54, R12, RZ ;  /* 0x0000000c360cb210 */ /* 0x000fca0007f9e0ff */
[----:B------:R-:W-:Y:S02]  /*3c50*/  @!P3 IMAD.X R13, R57, 0x1, R72, P4 ;  /* 0x00000001390db824 */ /* 0x000fe400020e0648 */
[----:B------:R-:W1:Y:S01]  /*3c60*/  @!P3 LDC.64 R46, c[0x0][0x400] ;  /* 0x00010000ff2ebb82 */ /* 0x000e620000000a00 */
[----:B0-----:R-:W-:-:S04]  /*3c70*/  @!P3 LEA R44, P4, R12, R44, 0x1 ;  /* 0x0000002c0c2cb211 */ /* 0x001fc800078808ff */
[----:B------:R-:W-:Y:S02]  /*3c80*/  @!P3 LEA.HI.X R45, R12, R45, R13, 0x1, P4 ;  /* 0x0000002d0c2db211 */ /* 0x000fe400020f0c0d */
[----:B------:R-:W-:-:S03]  /*3c90*/  @!P3 IADD3 R14, P4, R64, R14, RZ ;  /* 0x0000000e400eb210 */ /* 0x000fc60007f9e0ff */
[----:B------:R0:W2:Y:S02]  /*3ca0*/  @!P3 LDG.E.128 R36, desc[UR60][R44.64] ;  /* 0x0000003c2c24b981 */ /* 0x0000a4000c1e1d00 */
[----:B------:R-:W-:Y:S01]  /*3cb0*/  @!P3 IMAD.X R12, R93, 0x1, R70, P4 ;  /* 0x000000015d0cb824 */ /* 0x000fe200020e0646 */
[----:B-1----:R-:W-:-:S04]  /*3cc0*/  @!P3 LEA R46, P4, R14, R46, 0x1 ;  /* 0x0000002e0e2eb211 */ /* 0x002fc800078808ff */
[----:B------:R-:W-:Y:S02]  /*3cd0*/  @!P3 LEA.HI.X R47, R14, R47, R12, 0x1, P4 ;  /* 0x0000002f0e2fb211 */ /* 0x000fe400020f0c0c */
[----:B------:R-:W1:Y:S03]  /*3ce0*/  @!P2 LDC.64 R14, c[0x0][0x3e8] ;  /* 0x0000fa00ff0eab82 */ /* 0x000e660000000a00 */
[----:B------:R3:W4:Y:S05]  /*3cf0*/  @!P3 LDG.E.128 R40, desc[UR60][R46.64] ;  /* 0x0000003c2e28b981 */ /* 0x00072a000c1e1d00 */
[----:B------:R-:W5:Y:S01]  /*3d00*/  @!P2 LDC.64 R12, c[0x0][0x400] ;  /* 0x00010000ff0cab82 */ /* 0x000f620000000a00 */
[----:B0-----:R-:W-:-:S02]  /*3d10*/  CS2R R44, SRZ ;  /* 0x00000000002c7805 */ /* 0x001fc4000001ff00 */
[----:B---3--:R-:W-:Y:S02]  /*3d20*/  CS2R R46, SRZ ;  /* 0x00000000002e7805 */ /* 0x008fe4000001ff00 */
[----:B------:R-:W-:Y:S02]  /*3d30*/  CS2R R50, SRZ ;  /* 0x0000000000327805 */ /* 0x000fe4000001ff00 */
[----:B-1----:R-:W-:-:S04]  /*3d40*/  @!P2 LEA R14, P3, R48, R14, 0x1 ;  /* 0x0000000e300ea211 */ /* 0x002fc800078608ff */
[----:B------:R-:W-:Y:S02]  /*3d50*/  @!P2 LEA.HI.X R15, R48, R15, R49, 0x1, P3 ;  /* 0x0000000f300fa211 */ /* 0x000fe400018f0c31 */
[----:B------:R-:W-:Y:S02]  /*3d60*/  CS2R R48, SRZ ;  /* 0x0000000000307805 */ /* 0x000fe4000001ff00 */
[C---:B-----5:R-:W-:Y:S01]  /*3d70*/  @!P2 LEA R12, P3, R4.reuse, R12, 0x1 ;  /* 0x0000000c040ca211 */ /* 0x060fe200078608ff */
[----:B------:R-:W3:Y:S03]  /*3d80*/  @!P2 LDG.E.128 R44, desc[UR60][R14.64] ;  /* 0x0000003c0e2ca981 */ /* 0x000ee6000c1e1d00 */
[----:B------:R-:W-:-:S05]  /*3d90*/  @!P2 LEA.HI.X R13, R4, R13, R11, 0x1, P3 ;  /* 0x0000000d040da211 */ /* 0x000fca00018f0c0b */
[----:B------:R0:W5:Y:S01]  /*3da0*/  @!P2 LDG.E.128 R48, desc[UR60][R12.64] ;  /* 0x0000003c0c30a981 */ /* 0x000162000c1e1d00 */
[----:B------:R-:W-:Y:S02]  /*3db0*/  ISETP.NE.AND P3, PT, R209, 0x3, PT ;  /* 0x00000003d100780c */ /* 0x000fe40003f65270 */
[----:B------:R-:W-:Y:S01]  /*3dc0*/  ISETP.GE.AND P2, PT, R16, R58, PT ;  /* 0x0000003a1000720c */ /* 0x000fe20003f46270 */
[----:B--2---:R-:W-:Y:S02]  /*3dd0*/  IMAD.MOV.U32 R4, RZ, RZ, R38 ;  /* 0x000000ffff047224 */ /* 0x004fe400078e0026 */
[----:B------:R-:W-:-:S03]  /*3de0*/  IMAD.MOV.U32 R11, RZ, RZ, R39 ;  /* 0x000000ffff0b7224 */ /* 0x000fc600078e0027 */
[----:B------:R-:W-:Y:S02]  /*3df0*/  PRMT R105, R105, 0x5410, R4 ;  /* 0x0000541069697816 */ /* 0x000fe40000000004 */
[----:B------:R-:W-:Y:S01]  /*3e00*/  PRMT R107, R107, 0x5410, R11 ;  /* 0x000054106b6b7816 */ /* 0x000fe2000000000b */
[----:B------:R-:W-:Y:S02]  /*3e10*/  IMAD.MOV.U32 R57, RZ, RZ, R37 ;  /* 0x000000ffff397224 */ /* 0x000fe400078e0025 */
[----:B----4-:R-:W-:Y:S02]  /*3e20*/  IMAD.MOV.U32 R4, RZ, RZ, R42 ;  /* 0x000000ffff047224 */ /* 0x010fe400078e002a */
[----:B------:R-:W-:Y:S02]  /*3e30*/  IMAD.MOV.U32 R11, RZ, RZ, R43 ;  /* 0x000000ffff0b7224 */ /* 0x000fe400078e002b */
[----:B0-----:R-:W-:Y:S02]  /*3e40*/  IMAD.MOV.U32 R12, RZ, RZ, R40 ;  /* 0x000000ffff0c7224 */ /* 0x001fe400078e0028 */
[----:B------:R-:W-:Y:S01]  /*3e50*/  IMAD.MOV.U32 R13, RZ, RZ, R41 ;  /* 0x000000ffff0d7224 */ /* 0x000fe200078e0029 */
[----:B------:R-:W-:-:S02]  /*3e60*/  PRMT R126, R4, 0x7610, R126 ;  /* 0x00007610047e7816 */ /* 0x000fc4000000007e */
[----:B------:R-:W-:Y:S02]  /*3e70*/  PRMT R109, R109, 0x5410, R11 ;  /* 0x000054106d6d7816 */ /* 0x000fe4000000000b */
[----:B------:R-:W-:Y:S02]  /*3e80*/  PRMT R127, R12, 0x7610, R127 ;  /* 0x000076100c7f7816 */ /* 0x000fe4000000007f */
[----:B------:R-:W-:Y:S02]  /*3e90*/  PRMT R128, R13, 0x7610, R128 ;  /* 0x000076100d807816 */ /* 0x000fe40000000080 */
[----:B------:R-:W-:Y:S01]  /*3ea0*/  PRMT R108, R108, 0x5410, R57 ;  /* 0x000054106c6c7816 */ /* 0x000fe20000000039 */
[----:B------:R-:W-:Y:S02]  /*3eb0*/  IMAD.MOV.U32 R56, RZ, RZ, R36 ;  /* 0x000000ffff387224 */ /* 0x000fe400078e0024 */
[----:B---3--:R-:W-:Y:S02]  /*3ec0*/  IMAD.MOV.U32 R4, RZ, RZ, R46 ;  /* 0x000000ffff047224 */ /* 0x008fe400078e002e */
[----:B------:R-:W-:-:S02]  /*3ed0*/  IMAD.MOV.U32 R11, RZ, RZ, R47 ;  /* 0x000000ffff0b7224 */ /* 0x000fc400078e002f */
[----:B------:R-:W-:Y:S02]  /*3ee0*/  IMAD.MOV.U32 R12, RZ, RZ, R44 ;  /* 0x000000ffff0c7224 */ /* 0x000fe400078e002c */
        /* <DEDUP_REMOVED lines=12> */
[----:B------:R-:W-:Y:S02]  /*3fb0*/  PRMT R112, R12, 0x7610, R112 ;  /* 0x000076100c707816 */ /* 0x000fe40000000070 */
[----:B------:R-:W-:Y:S01]  /*3fc0*/  PRMT R113, R13, 0x7610, R113 ;  /* 0x000076100d717816 */ /* 0x000fe20000000071 */
[----:B------:R-:W-:Y:S06]  /*3fd0*/  @!P3 BRA `(.L_x_10455) ;  /* 0x000000000004b947 */ /* 0x000fec0003800000 */
[----:B------:R-:W-:Y:S01]  /*3fe0*/  BPT.TRAP 0x1 ;  /* 0x000000040000795c */ /* 0x000fe20000300000 */
.L_x_10455:
[----:B------:R-:W-:Y:S01]  /*3ff0*/  IMAD R4, R18, 0x8, R19 ;  /* 0x0000000812047824 */ /* 0x000fe200078e0213 */
[----:B------:R-:W-:Y:S01]  /*4000*/  SHF.L.U32 R101, R207, 0x1f, RZ ;  /* 0x0000001fcf657819 */ /* 0x000fe200000006ff */
[----:B------:R-:W0:Y:S01]  /*4010*/  LDC R104, c[0x0][0x2f4] ;  /* 0x0000bd00ff687b82 */ /* 0x000e220000000800 */
[----:B------:R-:W-:Y:S02]  /*4020*/  BSSY B1, `(.L_x_10456) ;  /* 0x0000003000017945 */ /* 0x000fe40003800000 */
[----:B------:R-:W1:Y:S02]  /*4030*/  SYNCS.PHASECHK.TRANS64.TRYWAIT P4, [R4+URZ+0x32490], R101 ;  /* 0x03249065040075a7 */ /* 0x000e64000808017f */
[----:B-1----:R-:W-:Y:S05]  /*4040*/  @!P4 BRA `(.L_x_10457) ;  /* 0x00000148008cc947 */ /* 0x002fea0003800000 */
.L_x_10698:
[----:B------:R-:W-:Y:S05]  /*4050*/  BSYNC B1 ;  /* 0x0000000000017941 */ /* 0x000fea0003800000 */
.L_x_10456:
[----:B------:R-:W-:Y:S01]  /*4060*/  UMOV UR4, 0xffffffff ;  /* 0xffffffff00047882 */ /* 0x000fe20000000000 */
[----:B0-----:R-:W-:Y:S02]  /*4070*/  IMAD.IADD R106, R104, 0x1, -R89 ;  /* 0x00000001686a7824 */ /* 0x001fe400078e0a59 */
[----:B------:R-:W-:Y:S05]  /*4080*/  BRA.DIV UR4, `(.L_x_10458) ;  /* 0x0000014a04907947 */ /* 0x000fea000b800000 */
[----:B------:R0:W2:Y:S04]  /*4090*/  SHFL.IDX PT, R95, R103, RZ, 0x1c1f ;  /* 0x001c1fff675f7589 */ /* 0x0000a800000e0000 */
[----:B------:R0:W3:Y:S02]  /*40a0*/  SHFL.IDX PT, R94, R102, RZ, 0x1c1f ;  /* 0x001c1fff665e7589 */ /* 0x0000e400000e0000 */
.L_x_10702:
[----:B------:R-:W-:Y:S01]  /*40b0*/  ISETP.GE.OR P4, PT, R204, R100, P1 ;  /* 0x00000064cc00720c */ /* 0x000fe20000f86670 */
[----:B------:R-:W-:-:S12]  /*40c0*/  BSSY B1, `(.L_x_10459) ;  /* 0x000007a000017945 */ /* 0x000fd80003800000 */
[----:B------:R-:W-:Y:S05]  /*40d0*/  @P4 BRA `(.L_x_10460) ;  /* 0x0000000400e04947 */ /* 0x000fea0003800000 */
[----:B------:R-:W4:Y:S01]  /*40e0*/  S2R R12, SR_TID.X ;  /* 0x00000000000c7919 */ /* 0x000f220000002100 */
[----:B------:R-:W-:Y:S01]  /*40f0*/  SEL R11, R89, R106, !P0 ;  /* 0x0000006a590b7207 */ /* 0x000fe20004000000 */
[----:B------:R-:W-:Y:S01]  /*4100*/  BSSY B2, `(.L_x_10461) ;  /* 0x0000071000027945 */ /* 0x000fe20003800000 */
[----:B---3--:R-:W-:-:S04]  /*4110*/  LEA R92, P4, R68, R94, 0x1 ;  /* 0x0000005e445c7211 */ /* 0x008fc800078808ff */
[----:B--2---:R-:W-:Y:S01]  /*4120*/  LEA.HI.X R93, R68, R95, R32, 0x1, P4 ;  /* 0x0000005f445d7211 */ /* 0x004fe200020f0c20 */
[----:B----4-:R-:W-:Y:S01]  /*4130*/  VIADD R13, R12, 0xffffff80 ;  /* 0xffffff800c0d7836 */ /* 0x010fe20000000000 */
[----:B------:R-:W-:-:S04]  /*4140*/  SHF.R.S32.HI R12, RZ, 0x1f, R11 ;  /* 0x0000001fff0c7819 */ /* 0x000fc8000001140b */
[----:B------:R-:W-:Y:S02]  /*4150*/  LEA.HI R12, R12, R11, RZ, 0x4 ;  /* 0x0000000b0c0c7211 */ /* 0x000fe400078f20ff */
[----:B------:R-:W-:Y:S02]  /*4160*/  SHF.R.S32.HI R14, RZ, 0x1f, R13 ;  /* 0x0000001fff0e7819 */ /* 0x000fe4000001140d */
[----:B------:R-:W-:Y:S01]  /*4170*/  LEA.HI.SX32 R11, R12, R69, 0x1c ;  /* 0x000000450c0b7211 */ /* 0x000fe200078fe2ff */
[----:B------:R-:W-:Y:S01]  /*4180*/  IMAD R12, R18, 0x1800, R31 ;  /* 0x00001800120c7824 */ /* 0x000fe200078e021f */
[----:B------:R-:W-:-:S03]  /*4190*/  LEA.HI R14, R14, R13, RZ, 0x5 ;  /* 0x0000000d0e0e7211 */ /* 0x000fc600078f28ff */
[----:B------:R-:W-:Y:S01]  /*41a0*/  IMAD.SHL.U32 R11, R11, 0x8, RZ ;  /* 0x000000080b0b7824 */ /* 0x000fe200078e00ff */
[----:B------:R-:W-:Y:S01]  /*41b0*/  SHF.R.S32.HI R14, RZ, 0x5, R14 ;  /* 0x00000005ff0e7819 */ /* 0x000fe2000001140e */
[----:B------:R-:W-:-:S03]  /*41c0*/  IMAD R12, R12, 0x2, R19 ;  /* 0x000000020c0c7824 */ /* 0x000fc600078e0213 */
[----:B------:R-:W-:-:S04]  /*41d0*/  LOP3.LUT R13, R82, 0x38, R11, 0xf8, !PT ;  /* 0x00000038520d7812 */ /* 0x000fc800078ef80b */
[----:B------:R-:W-:-:S05]  /*41e0*/  LOP3.LUT R13, R13, R80, RZ, 0x3c, !PT ;  /* 0x000000500d0d7212 */ /* 0x000fca00078e3cff */
[----:B------:R-:W-:-:S04]  /*41f0*/  IMAD R13, R14, 0x200, R13 ;  /* 0x000002000e0d7824 */ /* 0x000fc800078e020d */
[----:B------:R-:W-:-:S04]  /*4200*/  IMAD R14, R18, 0x1800, R13 ;  /* 0x00001800120e7824 */ /* 0x000fc800078e020d */
[----:B------:R-:W-:Y:S02]  /*4210*/  IMAD R56, R14, 0x2, R19 ;  /* 0x000000020e387824 */ /* 0x000fe400078e0213 */
[----:B------:R-:W2:Y:S04]  /*4220*/  LDS.128 R12, [R12+0x1c400] ;  /* 0x01c400000c0c7984 */ /* 0x000ea80000000c00 */
[----:B------:R-:W3:Y:S01]  /*4230*/  LDS.128 R56, [R56+0x1c400] ;  /* 0x01c4000038387984 */ /* 0x000ee20000000c00 */
[----:B------:R-:W-:Y:S05]  /*4240*/  @P2 BRA `(.L_x_10462) ;  /* 0x0000000400702947 */ /* 0x000fea0003800000 */
[----:B------:R-:W-:Y:S01]  /*4250*/  SHF.R.U32.HI R119, RZ, 0x10, R41 ;  /* 0x00000010ff777819 */ /* 0x000fe20000011629 */
[----:B--2---:R-:W-:Y:S01]  /*4260*/  IMAD.U32 R115, R15, 0x10000, RZ ;  /* 0x000100000f737824 */ /* 0x004fe200078e00ff */
[----:B------:R-:W-:Y:S01]  /*4270*/  SHF.R.U32.HI R118, RZ, 0x10, R37 ;  /* 0x00000010ff767819 */ /* 0x000fe20000011625 */
[----:B---3--:R-:W-:Y:S01]  /*4280*/  IMAD.U32 R117, R59, 0x10000, RZ ;  /* 0x000100003b757824 */ /* 0x008fe200078e00ff */
[----:B------:R-:W-:Y:S01]  /*4290*/  SHF.R.U64 R122, R38, 0x10, R39 ;  /* 0x00000010267a7819 */ /* 0x000fe20000001227 */
[----:B------:R-:W-:Y:S01]  /*42a0*/  IMAD.U32 R38, R12, 0x10000, RZ ;  /* 0x000100000c267824 */ /* 0x000fe200078e00ff */
[----:B------:R-:W-:Y:S02]  /*42b0*/  PRMT R119, R128, 0x5410, R119 ;  /* 0x0000541080777816 */ /* 0x000fe40000000077 */
[----:B------:R-:W-:Y:S02]  /*42c0*/  SHF.R.U32.HI R120, RZ, 0x10, R39 ;  /* 0x00000010ff787819 */ /* 0x000fe40000011627 */
[----:B------:R-:W-:Y:S01]  /*42d0*/  SHF.R.U64 R121, R40, 0x10, R41 ;  /* 0x0000001028797819 */ /* 0x000fe20000001229 */
[----:B------:R-:W-:Y:S01]  /*42e0*/  IMAD.U32 R40, R57, 0x10000, RZ ;  /* 0x0001000039287824 */ /* 0x000fe200078e00ff */
[----:B------:R-:W-:-:S02]  /*42f0*/  PRMT R118, R108, 0x5432, R118 ;  /* 0x000054326c767816 */ /* 0x000fc40000000076 */
[--C-:B------:R-:W-:Y:S01]  /*4300*/  SHF.R.U64 R41, R42, 0x10, R43.reuse ;  /* 0x000000102a297819 */ /* 0x100fe2000000122b */
[----:B------:R-:W-:Y:S01]  /*4310*/  IMAD.U32 R42, R56, 0x10000, RZ ;  /* 0x00010000382a7824 */ /* 0x000fe200078e00ff */
[----:B------:R-:W-:Y:S01]  /*4320*/  PRMT R39, R105, 0x5432, R122 ;  /* 0x0000543269277816 */ /* 0x000fe2000000007a */
[----:B------:R-:W-:Y:S01]  /*4330*/  IMAD.U32 R122, R119, 0x10000, RZ ;  /* 0x00010000777a7824 */ /* 0x000fe200078e00ff */
[----:B------:R-:W-:Y:S02]  /*4340*/  SHF.R.U32.HI R124, RZ, 0x10, R43 ;  /* 0x00000010ff7c7819 */ /* 0x000fe4000001162b */
[----:B------:R-:W-:Y:S01]  /*4350*/  SHF.R.U64 R123, R36, 0x10, R37 ;  /* 0x00000010247b7819 */ /* 0x000fe20000001225 */
[----:B------:R-:W-:Y:S01]  /*4360*/  IMAD.U32 R37, R13, 0x10000, RZ ;  /* 0x000100000d257824 */ /* 0x000fe200078e00ff */
[----:B------:R-:W-:Y:S01]  /*4370*/  LOP3.LUT R43, R15, 0xffff0000, RZ, 0xc0, !PT ;  /* 0xffff00000f2b7812 */ /* 0x000fe200078ec0ff */
[----:B------:R-:W-:Y:S01]  /*4380*/  IMAD.U32 R15, R118, 0x10000, RZ ;  /* 0x00010000760f7824 */ /* 0x000fe200078e00ff */
[----:B------:R-:W-:Y:S01]  /*4390*/  LOP3.LUT R116, R57, 0xffff0000, RZ, 0xc0, !PT ;  /* 0xffff000039747812 */ /* 0x000fe200078ec0ff */
[----:B------:R-:W-:Y:S01]  /*43a0*/  IMAD.U32 R36, R58, 0x10000, RZ ;  /* 0x000100003a247824 */ /* 0x000fe200078e00ff */
[----:B------:R-:W-:Y:S01]  /*43b0*/  PRMT R41, R126, 0x5410, R41 ;  /* 0x000054107e297816 */ /* 0x000fe20000000029 */
[CC--:B------:R-:W-:Y:S01]  /*43c0*/  FMUL.FTZ R126, R40.reuse, R122.reuse ;  /* 0x0000007a287e7220 */ /* 0x0c0fe20000410000 */
[----:B------:R-:W-:Y:S01]  /*43d0*/  LOP3.LUT R57, R59, 0xffff0000, RZ, 0xc0, !PT ;  /* 0xffff00003b397812 */ /* 0x000fe200078ec0ff */
[-C--:B------:R-:W-:Y:S01]  /*43e0*/  FMUL.FTZ R40, R40, R15.reuse ;  /* 0x0000000f28287220 */ /* 0x080fe20000410000 */
[----:B------:R-:W-:Y:S01]  /*43f0*/  PRMT R124, R109, 0x5432, R124 ;  /* 0x000054326d7c7816 */ /* 0x000fe2000000007c */
[----:B------:R-:W-:Y:S01]  /*4400*/  FFMA.FTZ R15, R37, R15, -R126 ;  /* 0x0000000f250f7223 */ /* 0x000fe2000001087e */
[----:B------:R-:W-:Y:S01]  /*4410*/  PRMT R59, R125, 0x5410, R123 ;  /* 0x000054107d3b7816 */ /* 0x000fe2000000007b */
[----:B------:R-:W-:Y:S01]  /*4420*/  FFMA.FTZ R37, R37, R122, R40 ;  /* 0x0000007a25257223 */ /* 0x000fe20000010028 */
[----:B------:R-:W-:Y:S01]  /*4430*/  PRMT R120, R107, 0x5432, R120 ;  /* 0x000054326b787816 */ /* 0x000fe20000000078 */
[----:B------:R-:W-:Y:S01]  /*4440*/  IMAD.U32 R126, R124, 0x10000, RZ ;  /* 0x000100007c7e7824 */ /* 0x000fe200078e00ff */
[----:B------:R-:W-:-:S02]  /*4450*/  LOP3.LUT R123, R119, 0xffff0000, RZ, 0xc0, !PT ;  /* 0xffff0000777b7812 */ /* 0x000fc400078ec0ff */
[----:B------:R-:W-:Y:S01]  /*4460*/  LOP3.LUT R119, R118, 0xffff0000, RZ, 0xc0, !PT ;  /* 0xffff000076777812 */ /* 0x000fe200078ec0ff */
[----:B------:R-:W-:Y:S01]  /*4470*/  IMAD.U32 R118, R120, 0x10000, RZ ;  /* 0x0001000078767824 */ /* 0x000fe200078e00ff */
[----:B------:R-:W-:Y:S01]  /*4480*/  PRMT R121, R127, 0x5410, R121 ;  /* 0x000054107f797816 */ /* 0x000fe20000000079 */
[----:B------:R-:W-:Y:S01]  /*4490*/  FMUL.FTZ R125, R116, R123 ;  /* 0x0000007b747d7220 */ /* 0x000fe20000410000 */
[----:B------:R-:W-:Y:S01]  /*44a0*/  LOP3.LUT R124, R124, 0xffff0000, RZ, 0xc0, !PT ;  /* 0xffff00007c7c7812 */ /* 0x000fe200078ec0ff */
[----:B------:R-:W-:Y:S01]  /*44b0*/  FMUL.FTZ R127, R116, R119 ;  /* 0x00000077747f7220 */ /* 0x000fe20000410000 */
[C---:B------:R-:W-:Y:S01]  /*44c0*/  FMUL.FTZ R116, R117.reuse, R126 ;  /* 0x0000007e75747220 */ /* 0x040fe20000410000 */
[-C--:B------:R-:W-:Y:S01]  /*44d0*/  FMUL.FTZ R117, R117, R118.reuse ;  /* 0x0000007675757220 */ /* 0x080fe20000410000 */
[----:B------:R-:W-:Y:S02]  /*44e0*/  LOP3.LUT R120, R120, 0xffff0000, RZ, 0xc0, !PT ;  /* 0xffff000078787812 */ /* 0x000fe400078ec0ff */
[C---:B------:R-:W-:Y:S01]  /*44f0*/  FFMA.FTZ R118, R115.reuse, R118, -R116 ;  /* 0x0000007673767223 */ /* 0x040fe20000010874 */
[----:B------:R-:W-:Y:S01]  /*4500*/  FFMA.FTZ R126, R115, R126, R117 ;  /* 0x0000007e737e7223 */ /* 0x000fe20000010075 */
[----:B------:R-:W-:Y:S01]  /*4510*/  IMAD.U32 R117, R121, 0x10000, RZ ;  /* 0x0001000079757824 */ /* 0x000fe200078e00ff */
[----:B------:R-:W-:Y:S01]  /*4520*/  LOP3.LUT R114, R13, 0xffff0000, RZ, 0xc0, !PT ;  /* 0xffff00000d727812 */ /* 0x000fe200078ec0ff */
[----:B------:R-:W-:-:S02]  /*4530*/  IMAD.U32 R115, R59, 0x10000, RZ ;  /* 0x000100003b737824 */ /* 0x000fc400078e00ff */
[C---:B------:R-:W-:Y:S01]  /*4540*/  FMUL.FTZ R116, R57.reuse, R124 ;  /* 0x0000007c39747220 */ /* 0x040fe20000410000 */
[-C--:B------:R-:W-:Y:S01]  /*4550*/  FMUL.FTZ R122, R57, R120.reuse ;  /* 0x00000078397a7220 */ /* 0x080fe20000410000 */
[C---:B------:R-:W-:Y:S01]  /*4560*/  FMUL.FTZ R57, R42.reuse, R117 ;  /* 0x000000752a397220 */ /* 0x040fe20000410000 */
[----:B------:R-:W-:Y:S01]  /*4570*/  FMUL.FTZ R42, R42, R115 ;  /* 0x000000732a2a7220 */ /* 0x000fe20000410000 */
[----:B------:R-:W-:Y:S01]  /*4580*/  LOP3.LUT R56, R56, 0xffff0000, RZ, 0xc0, !PT ;  /* 0xffff000038387812 */ /* 0x000fe200078ec0ff */
[C---:B------:R-:W-:Y:S01]  /*4590*/  FFMA.FTZ R40, R114.reuse, R119, -R125 ;  /* 0x0000007772287223 */ /* 0x040fe2000001087d */
[----:B------:R-:W-:Y:S01]  /*45a0*/  LOP3.LUT R121, R121, 0xffff0000, RZ, 0xc0, !PT ;  /* 0xffff000079797812 */ /* 0x000fe200078ec0ff */
[----:B------:R-:W-:Y:S01]  /*45b0*/  FFMA.FTZ R114, R114, R123, R127 ;  /* 0x0000007b72727223 */ /* 0x000fe2000001007f */
[----:B------:R-:W-:Y:S01]  /*45c0*/  LOP3.LUT R59, R59, 0xffff0000, RZ, 0xc0, !PT ;  /* 0xffff00003b3b7812 */ /* 0x000fe200078ec0ff */
[----:B------:R-:W-:Y:S01]  /*45d0*/  FFMA.FTZ R117, R38, R117, R42 ;  /* 0x0000007526757223 */ /* 0x000fe2000001002a */
[----:B------:R-:W-:Y:S01]  /*45e0*/  LOP3.LUT R12, R12, 0xffff0000, RZ, 0xc0, !PT ;  /* 0xffff00000c0c7812 */ /* 0x000fe200078ec0ff */
[C---:B------:R-:W-:Y:S01]  /*45f0*/  FFMA.FTZ R119, R43.reuse, R120, -R116 ;  /* 0x000000782b777223 */ /* 0x040fe20000010874 */
[----:B------:R-:W-:Y:S01]  /*4600*/  FFMA.FTZ R123, R43, R124, R122 ;  /* 0x0000007c2b7b7223 */ /* 0x000fe2000001007a */
[----:B------:R-:W-:Y:S01]  /*4610*/  FFMA.FTZ R57, R38, R115, -R57 ;  /* 0x0000007326397223 */ /* 0x000fe20000010839 */
[----:B------:R-:W-:Y:S01]  /*4620*/  IMAD.U32 R42, R41, 0x10000, RZ ;  /* 0x00010000292a7824 */ /* 0x000fe200078e00ff */
[----:B------:R-:W-:Y:S01]  /*4630*/  LOP3.LUT R58, R58, 0xffff0000, RZ, 0xc0, !PT ;  /* 0xffff00003a3a7812 */ /* 0x000fe200078ec0ff */
[C---:B------:R-:W-:Y:S01]  /*4640*/  FMUL.FTZ R43, R56.reuse, R121 ;  /* 0x00000079382b7220 */ /* 0x040fe20000410000 */
[----:B------:R-:W-:Y:S01]  /*4650*/  IMAD.U32 R38, R39, 0x10000, RZ ;  /* 0x0001000027267824 */ /* 0x000fe200078e00ff */
[----:B------:R-:W-:Y:S01]  /*4660*/  LOP3.LUT R41, R41, 0xffff0000, RZ, 0xc0, !PT ;  /* 0xffff000029297812 */ /* 0x000fe200078ec0ff */
[-C--:B------:R-:W-:Y:S01]  /*4670*/  FMUL.FTZ R115, R56, R59.reuse ;  /* 0x0000003b38737220 */ /* 0x080fe20000410000 */
[----:B------:R-:W-:Y:S01]  /*4680*/  LOP3.LUT R39, R39, 0xffff0000, RZ, 0xc0, !PT ;  /* 0xffff000027277812 */ /* 0x000fe200078ec0ff */
[C---:B------:R-:W-:Y:S01]  /*4690*/  IMAD.U32 R13, R14.reuse, 0x10000, RZ ;  /* 0x000100000e0d7824 */ /* 0x040fe200078e00ff */
[----:B------:R-:W-:Y:S01]  /*46a0*/  LOP3.LUT R14, R14, 0xffff0000, RZ, 0xc0, !PT ;  /* 0xffff00000e0e7812 */ /* 0x000fe200078ec0ff */
[C---:B------:R-:W-:Y:S01]  /*46b0*/  FFMA.FTZ R56, R12.reuse, R59, -R43 ;  /* 0x0000003b0c387223 */ /* 0x040fe2000001082b */
[----:B------:R-:W-:Y:S01]  /*46c0*/  FFMA.FTZ R12, R12, R121, R115 ;  /* 0x000000790c0c7223 */ /* 0x000fe20000010073 */
[----:B------:R-:W-:Y:S01]  /*46d0*/  FMUL.FTZ R116, R36, R42 ;  /* 0x0000002a24747220 */ /* 0x000fe20000410000 */
[----:B------:R-:W-:Y:S01]  /*46e0*/  FMUL.FTZ R59, R58, R41 ;  /* 0x000000293a3b7220 */ /* 0x000fe20000410000 */
[-C--:B------:R-:W-:Y:S01]  /*46f0*/  FMUL.FTZ R43, R36, R38.reuse ;  /* 0x00000026242b7220 */ /* 0x080fe20000410000 */
[-C--:B------:R-:W-:Y:S01]  /*4700*/  FMUL.FTZ R58, R58, R39.reuse ;  /* 0x000000273a3a7220 */ /* 0x080fe20000410000 */
[C---:B------:R-:W-:Y:S01]  /*4710*/  FFMA.FTZ R116, R13.reuse, R38, -R116 ;  /* 0x000000260d747223 */ /* 0x040fe20000010874 */
[----:B------:R-:W-:Y:S01]  /*4720*/  FFMA.FTZ R59, R14, R39, -R59 ;  /* 0x000000270e3b7223 */ /* 0x000fe2000001083b */
        /* <DEDUP_REMOVED lines=14> */
.L_x_10462:
[----:B------:R-:W-:Y:S05]  /*4810*/  BSYNC B2 ;  /* 0x0000000000027941 */ /* 0x000fea0003800000 */
.L_x_10461:
[----:B------:R-:W-:Y:S01]  /*4820*/  ISETP.GE.AND P4, PT, R11, R104, PT ;  /* 0x000000680b00720c */ /* 0x000fe20003f86270 */
[----:B--2---:R4:W-:-:S12]  /*4830*/  ST.E.128 desc[UR60][R92.64], R12 ;  /* 0x0000000c5c007985 */ /* 0x0049d8000c101d3c */
[----:B------:R-:W-:-:S05]  /*4840*/  @!P4 IMAD.WIDE R94, R11, 0x2, R94 ;  /* 0x000000020b5ec825 */ /* 0x000fca00078e025e */
[----:B---3--:R4:W-:Y:S02]  /*4850*/  @!P4 ST.E.128 desc[UR60][R94.64], R56 ;  /* 0x000000385e00c985 */ /* 0x0089e4000c101d3c */
.L_x_10460:
[----:B------:R-:W-:Y:S05]  /*4860*/  BSYNC B1 ;  /* 0x0000000000017941 */ /* 0x000fea0003800000 */
.L_x_10459:
[----:B------:R-:W-:-:S03]  /*4870*/  UMOV UR4, 0xffffffff ;  /* 0xffffffff00047882 */ /* 0x000fc60000000000 */
[----:B------:R-:W-:Y:S05]  /*4880*/  BRA.DIV UR4, `(.L_x_10463) ;  /* 0x0000014204dc7947 */ /* 0x000fea000b800000 */
[----:B0-----:R-:W0:Y:S04]  /*4890*/  SHFL.IDX PT, R103, R103, 0x1, 0x1c1f ;  /* 0x003c1f0067677f89 */ /* 0x001e2800000e0000 */
[----:B------:R-:W0:Y:S02]  /*48a0*/  SHFL.IDX PT, R102, R102, 0x1, 0x1c1f ;  /* 0x003c1f0066667f89 */ /* 0x000e2400000e0000 */
.L_x_10706:
[----:B------:R-:W-:-:S05]  /*48b0*/  VIADD R11, R204, 0x40 ;  /* 0x00000040cc0b7836 */ /* 0x000fca0000000000 */
[----:B------:R-:W-:-:S13]  /*48c0*/  ISETP.GE.OR P4, PT, R11, R100, P1 ;  /* 0x000000640b00720c */ /* 0x000fda0000f86670 */
[----:B------:R-:W-:Y:S05]  /*48d0*/  @P4 BRA `(.L_x_10448) ;  /* 0x0000000c00084947 */ /* 0x000fea0003800000 */
[----:B----4-:R-:W4:Y:S01]  /*48e0*/  LDL R13, [R1+0x58] ;  /* 0x00005800010d7983 */ /* 0x010f220000100800 */
[----:B------:R-:W-:Y:S01]  /*48f0*/  SEL R106, R89, R106, !P0 ;  /* 0x0000006a596a7207 */ /* 0x000fe20004000000 */
[----:B------:R-:W-:Y:S01]  /*4900*/  VIADD R14, R204, 0x40 ;  /* 0x00000040cc0e7836 */ /* 0x000fe20000000000 */
[----:B0-----:R-:W-:Y:S01]  /*4910*/  LEA R40, P4, R68, R102, 0x1 ;  /* 0x0000006644287211 */ /* 0x001fe200078808ff */
[----:B------:R-:W-:Y:S01]  /*4920*/  VIADD R12, R204, 0x40 ;  /* 0x00000040cc0c7836 */ /* 0x000fe20000000000 */
[----:B------:R-:W-:Y:S01]  /*4930*/  SHF.R.S32.HI R11, RZ, 0x1f, R106 ;  /* 0x0000001fff0b7819 */ /* 0x000fe2000001146a */
[----:B------:R-:W-:Y:S01]  /*4940*/  IMAD.SHL.U32 R14, R14, 0x40, RZ ;  /* 0x000000400e0e7824 */ /* 0x000fe200078e00ff */
[----:B------:R-:W-:Y:S01]  /*4950*/  BSSY B1, `(.L_x_10464) ;  /* 0x000006e000017945 */ /* 0x000fe20003800000 */
[----:B------:R-:W-:Y:S01]  /*4960*/  IMAD.SHL.U32 R12, R12, 0x40, RZ ;  /* 0x000000400c0c7824 */ /* 0x000fe200078e00ff */
[----:B------:R-:W-:Y:S02]  /*4970*/  LEA.HI R106, R11, R106, RZ, 0x4 ;  /* 0x0000006a0b6a7211 */ /* 0x000fe400078f20ff */
[----:B------:R-:W-:-:S02]  /*4980*/  LOP3.LUT R14, R14, 0x1c0, RZ, 0xc0, !PT ;  /* 0x000001c00e0e7812 */ /* 0x000fc400078ec0ff */
[----:B------:R-:W-:Y:S02]  /*4990*/  LEA.HI.SX32 R11, R106, R69, 0x1c ;  /* 0x000000456a0b7211 */ /* 0x000fe400078fe2ff */
[----:B------:R-:W-:Y:S02]  /*49a0*/  LOP3.LUT R12, R12, 0x1c0, RZ, 0xc0, !PT ;  /* 0x000001c00c0c7812 */ /* 0x000fe400078ec0ff */
[----:B------:R-:W-:Y:S01]  /*49b0*/  SHF.R.U32.HI R14, RZ, 0x3, R14 ;  /* 0x00000003ff0e7819 */ /* 0x000fe2000001160e */
[----:B------:R-:W-:Y:S01]  /*49c0*/  IMAD.SHL.U32 R11, R11, 0x8, RZ ;  /* 0x000000080b0b7824 */ /* 0x000fe200078e00ff */
[----:B------:R-:W-:-:S04]  /*49d0*/  LEA.HI.X R41, R68, R103, R32, 0x1, P4 ;  /* 0x0000006744297211 */ /* 0x000fc800020f0c20 */
        /* <DEDUP_REMOVED lines=8> */
[----:B------:R-:W4:Y:S01]  /*4a60*/  LDS.128 R36, [R36+0x1c400] ;  /* 0x01c4000024247984 */ /* 0x000f220000000c00 */
[----:B------:R-:W-:Y:S05]  /*4a70*/  @P2 BRA `(.L_x_10465) ;  /* 0x00000004006c2947 */ /* 0x000fea0003800000 */
[----:B------:R-:W-:Y:S01]  /*4a80*/  SHF.R.U32.HI R106, RZ, 0x10, R45 ;  /* 0x00000010ff6a7819 */ /* 0x000fe2000001162d */
[----:B0-----:R-:W-:Y:S01]  /*4a90*/  IMAD.U32 R43, R13, 0x10000, RZ ;  /* 0x000100000d2b7824 */ /* 0x001fe200078e00ff */
[----:B------:R-:W-:Y:S02]  /*4aa0*/  SHF.R.U32.HI R56, RZ, 0x10, R49 ;  /* 0x00000010ff387819 */ /* 0x000fe40000011631 */
[----:B------:R-:W-:Y:S02]  /*4ab0*/  PRMT R109, R109, 0x5410, R106 ;  /* 0x000054106d6d7816 */ /* 0x000fe4000000006a */
[----:B------:R-:W-:Y:S02]  /*4ac0*/  PRMT R113, R113, 0x5410, R56 ;  /* 0x0000541071717816 */ /* 0x000fe40000000038 */
[----:B------:R-:W-:Y:S02]  /*4ad0*/  SHF.R.U32.HI R92, RZ, 0x10, R51 ;  /* 0x00000010ff5c7819 */ /* 0x000fe40000011633 */
[--C-:B---3--:R-:W-:Y:S01]  /*4ae0*/  SHF.R.U64 R94, R46, 0x10, R47.reuse ;  /* 0x000000102e5e7819 */ /* 0x108fe2000000122f */
[----:B------:R-:W-:Y:S01]  /*4af0*/  IMAD.U32 R56, R113, 0x10000, RZ ;  /* 0x0001000071387824 */ /* 0x000fe200078e00ff */
[----:B------:R-:W-:Y:S01]  /*4b00*/  SHF.R.U32.HI R58, RZ, 0x10, R47 ;  /* 0x00000010ff3a7819 */ /* 0x000fe2000001162f */
[----:B----4-:R-:W-:Y:S01]  /*4b10*/  IMAD.U32 R47, R37, 0x10000, RZ ;  /* 0x00010000252f7824 */ /* 0x010fe200078e00ff */
[----:B------:R-:W-:Y:S01]  /*4b20*/  SHF.R.U64 R57, R50, 0x10, R51 ;  /* 0x0000001032397819 */ /* 0x000fe20000001233 */
[----:B------:R-:W-:Y:S01]  /*4b30*/  IMAD.U32 R50, R109, 0x10000, RZ ;  /* 0x000100006d327824 */ /* 0x000fe200078e00ff */
[----:B------:R-:W-:-:S02]  /*4b40*/  PRMT R111, R111, 0x5410, R92 ;  /* 0x000054106f6f7816 */ /* 0x000fc4000000005c */
[----:B------:R-:W-:Y:S01]  /*4b50*/  SHF.R.U64 R59, R48, 0x10, R49 ;  /* 0x00000010303b7819 */ /* 0x000fe20000001231 */
[----:B------:R-:W-:Y:S01]  /*4b60*/  FMUL.FTZ R92, R47, R50 ;  /* 0x000000322f5c7220 */ /* 0x000fe20000410000 */
[----:B------:R-:W-:Y:S01]  /*4b70*/  LOP3.LUT R48, R37, 0xffff0000, RZ, 0xc0, !PT ;  /* 0xffff000025307812 */ /* 0x000fe200078ec0ff */
[----:B------:R-:W-:Y:S01]  /*4b80*/  IMAD.U32 R49, R39, 0x10000, RZ ;  /* 0x0001000027317824 */ /* 0x000fe200078e00ff */
[----:B------:R-:W-:Y:S01]  /*4b90*/  PRMT R107, R107, 0x5410, R58 ;  /* 0x000054106b6b7816 */ /* 0x000fe2000000003a */
[----:B------:R-:W-:Y:S01]  /*4ba0*/  FMUL.FTZ R58, R47, R56 ;  /* 0x000000382f3a7220 */ /* 0x000fe20000410000 */
[----:B------:R-:W-:Y:S01]  /*4bb0*/  LOP3.LUT R113, R113, 0xffff0000, RZ, 0xc0, !PT ;  /* 0xffff000071717812 */ /* 0x000fe200078ec0ff */
[----:B------:R-:W-:Y:S01]  /*4bc0*/  IMAD.U32 R47, R111, 0x10000, RZ ;  /* 0x000100006f2f7824 */ /* 0x000fe200078e00ff */
[----:B------:R-:W-:Y:S01]  /*4bd0*/  LOP3.LUT R109, R109, 0xffff0000, RZ, 0xc0, !PT ;  /* 0xffff00006d6d7812 */ /* 0x000fe200078ec0ff */
[----:B------:R-:W-:Y:S01]  /*4be0*/  FFMA.FTZ R58, R43, R50, -R58 ;  /* 0x000000322b3a7223 */ /* 0x000fe2000001083a */
[----:B------:R-:W-:Y:S01]  /*4bf0*/  SHF.R.U64 R93, R44, 0x10, R45 ;  /* 0x000000102c5d7819 */ /* 0x000fe2000000122d */
[----:B------:R-:W-:Y:S01]  /*4c00*/  FMUL.FTZ R51, R48, R113 ;  /* 0x0000007130337220 */ /* 0x000fe20000410000 */
[----:B------:R-:W-:Y:S01]  /*4c10*/  LOP3.LUT R44, R13, 0xffff0000, RZ, 0xc0, !PT ;  /* 0xffff00000d2c7812 */ /* 0x000fe200078ec0ff */
[----:B------:R-:W-:Y:S01]  /*4c20*/  FFMA.FTZ R92, R43, R56, R92 ;  /* 0x000000382b5c7223 */ /* 0x000fe2000001005c */
[----:B------:R-:W-:Y:S01]  /*4c30*/  PRMT R110, R110, 0x5410, R57 ;  /* 0x000054106e6e7816 */ /* 0x000fe20000000039 */
[----:B------:R-:W-:Y:S01]  /*4c40*/  FMUL.FTZ R57, R48, R109 ;  /* 0x0000006d30397220 */ /* 0x000fe20000410000 */
[C---:B------:R-:W-:Y:S01]  /*4c50*/  IMAD.U32 R45, R36.reuse, 0x10000, RZ ;  /* 0x00010000242d7824 */ /* 0x040fe200078e00ff */
[----:B------:R-:W-:Y:S01]  /*4c60*/  LOP3.LUT R46, R36, 0xffff0000, RZ, 0xc0, !PT ;  /* 0xffff0000242e7812 */ /* 0x000fe200078ec0ff */
[----:B------:R-:W-:Y:S01]  /*4c70*/  IMAD.U32 R43, R107, 0x10000, RZ ;  /* 0x000100006b2b7824 */ /* 0x000fe200078e00ff */
[----:B------:R-:W-:Y:S01]  /*4c80*/  PRMT R112, R112, 0x5410, R59 ;  /* 0x0000541070707816 */ /* 0x000fe2000000003b */
[----:B------:R-:W-:-:S02]  /*4c90*/  IMAD.U32 R36, R15, 0x10000, RZ ;  /* 0x000100000f247824 */ /* 0x000fc400078e00ff */
[----:B------:R-:W-:Y:S01]  /*4ca0*/  FMUL.FTZ R59, R49, R47 ;  /* 0x0000002f313b7220 */ /* 0x000fe20000410000 */
        /* <DEDUP_REMOVED lines=8> */
[----:B------:R-:W-:Y:S01]  /*4d30*/  PRMT R108, R108, 0x5410, R93 ;  /* 0x000054106c6c7816 */ /* 0x000fe2000000005d */
[----:B------:R-:W-:Y:S01]  /*4d40*/  FFMA.FTZ R47, R36, R47, R50 ;  /* 0x0000002f242f7223 */ /* 0x000fe20000010032 */
[----:B------:R-:W-:Y:S01]  /*4d50*/  LOP3.LUT R37, R15, 0xffff0000, RZ, 0xc0, !PT ;  /* 0xffff00000f257812 */ /* 0x000fe200078ec0ff */
[----:B------:R-:W-:Y:S01]  /*4d60*/  FMUL.FTZ R50, R39, R48 ;  /* 0x0000003027327220 */ /* 0x000fe20000410000 */
[----:B------:R-:W-:Y:S01]  /*4d70*/  PRMT R105, R105, 0x5410, R94 ;  /* 0x0000541069697816 */ /* 0x000fe2000000005e */
[----:B------:R-:W-:Y:S01]  /*4d80*/  FMUL.FTZ R94, R39, R44 ;  /* 0x0000002c275e7220 */ /* 0x000fe20000410000 */
[----:B------:R-:W-:Y:S01]  /*4d90*/  SHF.L.U32 R42, R12, 0x10, RZ ;  /* 0x000000100c2a7819 */ /* 0x000fe200000006ff */
[----:B------:R-:W-:-:S02]  /*4da0*/  IMAD.U32 R36, R108, 0x10000, RZ ;  /* 0x000100006c247824 */ /* 0x000fc400078e00ff */
[-C--:B------:R-:W-:Y:S01]  /*4db0*/  FMUL.FTZ R39, R45, R43.reuse ;  /* 0x0000002b2d277220 */ /* 0x080fe20000410000 */
[----:B------:R-:W-:Y:S01]  /*4dc0*/  LOP3.LUT R112, R112, 0xffff0000, RZ, 0xc0, !PT ;  /* 0xffff000070707812 */ /* 0x000fe200078ec0ff */
[----:B------:R-:W-:Y:S01]  /*4dd0*/  FFMA.FTZ R56, R37, R44, -R50 ;  /* 0x0000002c25387223 */ /* 0x000fe20000010832 */
[----:B------:R-:W-:Y:S02]  /*4de0*/  IMAD.U32 R15, R38, 0x10000, RZ ;  /* 0x00010000260f7824 */ /* 0x000fe400078e00ff */
[----:B------:R-:W-:Y:S01]  /*4df0*/  FMUL.FTZ R50, R45, R36 ;  /* 0x000000242d327220 */ /* 0x000fe20000410000 */
[----:B------:R-:W-:Y:S01]  /*4e00*/  FFMA.FTZ R94, R37, R48, R94 ;  /* 0x00000030255e7223 */ /* 0x000fe2000001005e */
[----:B------:R-:W-:Y:S01]  /*4e10*/  FFMA.FTZ R44, R42, R36, -R39 ;  /* 0x000000242a2c7223 */ /* 0x000fe20000010827 */
[----:B------:R-:W-:Y:S01]  /*4e20*/  LOP3.LUT R38, R38, 0xffff0000, RZ, 0xc0, !PT ;  /* 0xffff000026267812 */ /* 0x000fe200078ec0ff */
[C---:B------:R-:W-:Y:S01]  /*4e30*/  IMAD.U32 R37, R110.reuse, 0x10000, RZ ;  /* 0x000100006e257824 */ /* 0x040fe200078e00ff */
[----:B------:R-:W-:Y:S01]  /*4e40*/  LOP3.LUT R39, R110, 0xffff0000, RZ, 0xc0, !PT ;  /* 0xffff00006e277812 */ /* 0x000fe200078ec0ff */
[C---:B------:R-:W-:Y:S01]  /*4e50*/  IMAD.U32 R36, R105.reuse, 0x10000, RZ ;  /* 0x0001000069247824 */ /* 0x040fe200078e00ff */
[----:B------:R-:W-:Y:S01]  /*4e60*/  LOP3.LUT R13, R12, 0xffff0000, RZ, 0xc0, !PT ;  /* 0xffff00000c0d7812 */ /* 0x000fe200078ec0ff */
[----:B------:R-:W-:Y:S01]  /*4e70*/  FMUL.FTZ R48, R46, R112 ;  /* 0x000000702e307220 */ /* 0x000fe20000410000 */
[----:B------:R-:W-:Y:S01]  /*4e80*/  LOP3.LUT R108, R108, 0xffff0000, RZ, 0xc0, !PT ;  /* 0xffff00006c6c7812 */ /* 0x000fe200078ec0ff */
[----:B------:R-:W-:Y:S01]  /*4e90*/  FFMA.FTZ R50, R42, R43, R50 ;  /* 0x0000002b2a327223 */ /* 0x000fe20000010032 */
[----:B------:R-:W-:Y:S01]  /*4ea0*/  LOP3.LUT R105, R105, 0xffff0000, RZ, 0xc0, !PT ;  /* 0xffff000069697812 */ /* 0x000fe200078ec0ff */
[----:B------:R-:W-:-:S02]  /*4eb0*/  IMAD.U32 R12, R14, 0x10000, RZ ;  /* 0x000100000e0c7824 */ /* 0x000fc400078e00ff */
[C---:B------:R-:W-:Y:S01]  /*4ec0*/  FMUL.FTZ R45, R15.reuse, R37 ;  /* 0x000000250f2d7220 */ /* 0x040fe20000410000 */
[----:B------:R-:W-:Y:S01]  /*4ed0*/  FMUL.FTZ R42, R15, R36 ;  /* 0x000000240f2a7220 */ /* 0x000fe20000410000 */
[----:B------:R-:W-:Y:S01]  /*4ee0*/  LOP3.LUT R14, R14, 0xffff0000, RZ, 0xc0, !PT ;  /* 0xffff00000e0e7812 */ /* 0x000fe200078ec0ff */
[----:B------:R-:W-:Y:S01]  /*4ef0*/  FMUL.FTZ R15, R38, R39 ;  /* 0x00000027260f7220 */ /* 0x000fe20000410000 */
[-C--:B------:R-:W-:Y:S01]  /*4f00*/  FMUL.FTZ R46, R46, R108.reuse ;  /* 0x0000006c2e2e7220 */ /* 0x080fe20000410000 */
[C---:B------:R-:W-:Y:S01]  /*4f10*/  FFMA.FTZ R43, R13.reuse, R108, -R48 ;  /* 0x0000006c0d2b7223 */ /* 0x040fe20000010830 */
[----:B------:R-:W-:Y:S01]  /*4f20*/  FMUL.FTZ R38, R38, R105 ;  /* 0x0000006926267220 */ /* 0x000fe20000410000 */
[C---:B------:R-:W-:Y:S01]  /*4f30*/  FFMA.FTZ R45, R12.reuse, R36, -R45 ;  /* 0x000000240c2d7223 */ /* 0x040fe2000001082d */
[----:B------:R-:W-:Y:S01]  /*4f40*/  FFMA.FTZ R42, R12, R37, R42 ;  /* 0x000000250c2a7223 */ /* 0x000fe2000001002a */
[----:B------:R-:W-:Y:S01]  /*4f50*/  FFMA.FTZ R13, R13, R112, R46 ;  /* 0x000000700d0d7223 */ /* 0x000fe2000001002e */
[C---:B------:R-:W-:Y:S01]  /*4f60*/  FFMA.FTZ R12, R14.reuse, R105, -R15 ;  /* 0x000000690e0c7223 */ /* 0x040fe2000001080f */
        /* <DEDUP_REMOVED lines=12> */
.L_x_10465:
[----:B------:R-:W-:Y:S05]  /*5030*/  BSYNC B1 ;  /* 0x0000000000017941 */ /* 0x000fea0003800000 */
.L_x_10464:
[----:B------:R-:W-:Y:S01]  /*5040*/  ISETP.GE.AND P2, PT, R11, R104, PT ;  /* 0x000000680b00720c */ /* 0x000fe20003f46270 */
[----:B0-----:R0:W-:Y:S02]  /*5050*/  ST.E.128 desc[UR60][R40.64], R12 ;  /* 0x0000000c28007985 */ /* 0x0011e4000c101d3c */
[----:B0-----:R-:W-:Y:S02]  /*5060*/  IMAD.MOV.U32 R12, RZ, RZ, R102 ;  /* 0x000000ffff0c7224 */ /* 0x001fe400078e0066 */
[----:B------:R-:W-:-:S08]  /*5070*/  IMAD.MOV.U32 R13, RZ, RZ, R103 ;  /* 0x000000ffff0d7224 */ /* 0x000fd000078e0067 */
[----:B------:R-:W-:Y:S05]  /*5080*/  @P2 BRA `(.L_x_10448) ;  /* 0x00000004001c2947 */ /* 0x000fea0003800000 */
[----:B------:R-:W-:-:S05]  /*5090*/  IMAD.WIDE R12, R11, 0x2, R12 ;  /* 0x000000020b0c7825 */ /* 0x000fca00078e020c */
[----:B----4-:R0:W-:Y:S01]  /*50a0*/  ST.E.128 desc[UR60][R12.64], R36 ;  /* 0x000000240c007985 */ /* 0x0101e2000c101d3c */
[----:B------:R-:W-:Y:S05]  /*50b0*/  BRA `(.L_x_10448) ;  /* 0x0000000400107947 */ /* 0x000fea0003800000 */
.L_x_10429:
[----:B------:R-:W-:-:S13]  /*50c0*/  ISETP.NE.AND P3, PT, R209, 0x3, PT ;  /* 0x00000003d100780c */ /* 0x000fda0003f65270 */
[----:B------:R-:W-:Y:S05]  /*50d0*/  @!P3 BRA `(.L_x_10466) ;  /* 0x000000000004b947 */ /* 0x000fea0003800000 */
[----:B------:R-:W-:Y:S01]  /*50e0*/  BPT.TRAP 0x1 ;  /* 0x000000040000795c */ /* 0x000fe20000300000 */
.L_x_10466:
[----:B------:R-:W-:Y:S01]  /*50f0*/  IMAD R4, R18, 0x8, R19 ;  /* 0x0000000812047824 */ /* 0x000fe200078e0213 */
[----:B------:R-:W-:Y:S01]  /*5100*/  SHF.L.U32 R101, R207, 0x1f, RZ ;  /* 0x0000001fcf657819 */ /* 0x000fe200000006ff */
[----:B------:R-:W-:Y:S01]  /*5110*/  BSSY B1, `(.L_x_10467) ;  /* 0x0000004000017945 */ /* 0x000fe20003800000 */
[----:B------:R-:W-:Y:S02]  /*5120*/  SHF.R.S32.HI R98, RZ, 0x1f, R97 ;  /* 0x0000001fff627819 */ /* 0x000fe40000011461 */
[----:B------:R-:W0:Y:S02]  /*5130*/  SYNCS.PHASECHK.TRANS64.TRYWAIT P2, [R4+URZ+0x32490], R101 ;  /* 0x03249065040075a7 */ /* 0x000e24000804017f */
[----:B0-----:R-:W-:Y:S05]  /*5140*/  @!P2 BRA `(.L_x_10468) ;  /* 0x0000013800f8a947 */ /* 0x001fea0003800000 */
.L_x_10707:
[----:B------:R-:W-:Y:S05]  /*5150*/  BSYNC B1 ;  /* 0x0000000000017941 */ /* 0x000fea0003800000 */
.L_x_10467:
        /* <DEDUP_REMOVED lines=27> */
.L_x_10711:
        /* <DEDUP_REMOVED lines=13> */
.L_x_10471:
[----:B------:R-:W-:Y:S05]  /*53e0*/  BSYNC B1 ;  /* 0x0000000000017941 */ /* 0x000fea0003800000 */
.L_x_10470:
[----:B------:R-:W-:-:S03]  /*53f0*/  UMOV UR4, 0xffffffff ;  /* 0xffffffff00047882 */ /* 0x000fc60000000000 */
[----:B------:R-:W-:Y:S05]  /*5400*/  BRA.DIV UR4, `(.L_x_10472) ;  /* 0x0000013a04a47947 */ /* 0x000fea000b800000 */
[----:B--2-4-:R2:W4:Y:S04]  /*5410*/  SHFL.IDX PT, R37, R41, 0x1, 0x1c1f ;  /* 0x003c1f0029257f89 */ /* 0x01452800000e0000 */
[----:B---3--:R2:W3:Y:S02]  /*5420*/  SHFL.IDX PT, R14, R40, 0x1, 0x1c1f ;  /* 0x003c1f00280e7f89 */ /* 0x0084e400000e0000 */
.L_x_10715:
        /* <DEDUP_REMOVED lines=13> */
.L_x_10448:
[----:B------:R-:W-:Y:S05]  /*5500*/  BSYNC B0 ;  /* 0x0000000000007941 */ /* 0x000fea0003800000 */
.L_x_10428:
        /* <DEDUP_REMOVED lines=9> */
[----:B--2---:R2:W-:Y:S01]  /*55a0*/  BAR.SYNC.DEFER_BLOCKING R91, 0x80 ;  /* 0x0002005b0000751d */ /* 0x0045e20000010000 */
[----:B-----5:R-:W-:-:S13]  /*55b0*/  LOP3.LUT P2, RZ, R11, 0x7f, RZ, 0xc0, !PT ;  /* 0x0000007f0bff7812 */ /* 0x020fda000784c0ff */
[----:B------:R-:W-:-:S05]  /*55c0*/  @!P2 VIADD R11, R4, 0x324a0 ;  /* 0x000324a0040ba836 */ /* 0x000fca0000000000 */
[----:B------:R-:W-:-:S04]  /*55d0*/  @!P2 PRMT R11, RZ, 0x654, R11 ;  /* 0x00000654ff0ba816 */ /* 0x000fc8000000000b */
[----:B------:R2:W-:Y:S01]  /*55e0*/  @!P2 SYNCS.ARRIVE.TRANS64.RED.A1T0 RZ, [R11+URZ], RZ ;  /* 0x000000ff0bffa9a7 */ /* 0x0005e2000810043f */
[----:B------:R-:W-:Y:S05]  /*55f0*/  @!P3 BRA `(.L_x_10474) ;  /* 0x000000000004b947 */ /* 0x000fea0003800000 */
[----:B------:R-:W-:Y:S01]  /*5600*/  BPT.TRAP 0x1 ;  /* 0x000000040000795c */ /* 0x000fe20000300000 */
.L_x_10474:
[----:B------:R-:W-:Y:S05]  /*5610*/  BSYNC B0 ;  /* 0x0000000000007941 */ /* 0x000fea0003800000 */
.L_x_10473:
[----:B------:R-:W5:Y:S01]  /*5620*/  SYNCS.PHASECHK.TRANS64.TRYWAIT P3, [R4+URZ+0x324b0], R101 ;  /* 0x0324b065040075a7 */ /* 0x000f62000806017f */
[----:B------:R-:W-:Y:S04]  /*5630*/  BSSY B0, `(.L_x_10475) ;  /* 0x0000002000007945 */ /* 0x000fe80003800000 */
[----:B-----5:R-:W-:Y:S05]  /*5640*/  @!P3 BRA `(.L_x_10476) ;  /* 0x00000138005cb947 */ /* 0x020fea0003800000 */
.L_x_10716:
[----:B------:R-:W-:Y:S05]  /*5650*/  BSYNC B0 ;  /* 0x0000000000007941 */ /* 0x000fea0003800000 */
.L_x_10475:
        /* <DEDUP_REMOVED lines=18> */
[----:B------:R-:W-:Y:S01]  /*5780*/  LEA R44, P3, R12, UR4, 0x1 ;  /* 0x000000040c2c7c11 */ /* 0x000fe2000f8608ff */
[----:B------:R-:W-:-:S03]  /*5790*/  IMAD R11, R18, 0x6000, R75 ;  /* 0x00006000120b7824 */ /* 0x000fc600078e024b */
[----:B------:R-:W-:Y:S01]  /*57a0*/  LEA.HI.X R45, R12, UR5, R13, 0x1, P3 ;  /* 0x000000050c2d7c11 */ /* 0x000fe200098f0c0d */
[----:B------:R-:W-:Y:S01]  /*57b0*/  IMAD.IADD R13, R78, 0x1, R11 ;  /* 0x000000014e0d7824 */ /* 0x000fe200078e020b */
[----:B------:R-:W-:Y:S01]  /*57c0*/  ISETP.GE.AND P3, PT, R100, 0x1, PT ;  /* 0x000000016400780c */ /* 0x000fe20003f66270 */
[----:B------:R0:W2:Y:S01]  /*57d0*/  SHFL.IDX PT, R49, R44, RZ, 0x1c1f ;  /* 0x001c1fff2c317589 */ /* 0x0000a200000e0000 */
[--C-:B------:R-:W-:Y:S02]  /*57e0*/  IMAD R42, R11, 0x2, R24.reuse ;  /* 0x000000020b2a7824 */ /* 0x100fe400078e0218 */
[----:B------:R-:W-:Y:S01]  /*57f0*/  IMAD R11, R13, 0x2, R24 ;  /* 0x000000020d0b7824 */ /* 0x000fe200078e0218 */
[----:B------:R0:W3:Y:S08]  /*5800*/  SHFL.IDX PT, R47, R45, RZ, 0x1c1f ;  /* 0x001c1fff2d2f7589 */ /* 0x0000f000000e0000 */
[----:B0-----:R-:W-:Y:S05]  /*5810*/  @!P3 BRA `(.L_x_10478) ;  /* 0x0000000000a4b947 */ /* 0x001fea0003800000 */
[----:B------:R-:W-:Y:S02]  /*5820*/  ISETP.NE.AND P5, PT, R20, RZ, PT ;  /* 0x000000ff1400720c */ /* 0x000fe40003fa5270 */
[----:B------:R-:W-:Y:S02]  /*5830*/  ISETP.NE.AND P4, PT, R10, RZ, PT ;  /* 0x000000ff0a00720c */ /* 0x000fe40003f85270 */
[----:B------:R-:W-:-:S09]  /*5840*/  PRMT R43, R87, 0x8880, RZ ;  /* 0x00008880572b7816 */ /* 0x000fd200000000ff */
[----:B------:R-:W0:Y:S01]  /*5850*/  @P5 LDS.128 R12, [R42] ;  /* 0x000000002a0c5984 */ /* 0x000e220000000c00 */
[----:B-12---:R-:W-:-:S04]  /*5860*/  @P5 LEA R40, P3, R16, R49, 0x1 ;  /* 0x0000003110285211 */ /* 0x006fc800078608ff */
        /* <DEDUP_REMOVED lines=36> */
.L_x_10478:
[----:B------:R-:W-:Y:S05]  /*5ab0*/  BSYNC B0 ;  /* 0x0000000000007941 */ /* 0x000fea0003800000 */
.L_x_10477:
[----:B------:R-:W-:Y:S01]  /*5ac0*/  ISETP.GE.AND P3, PT, R100, 0x41, PT ;  /* 0x000000416400780c */ /* 0x000fe20003f66270 */
[----:B------:R-:W4:Y:S01]  /*5ad0*/  SHFL.IDX PT, R45, R45, 0x1, 0x1c1f ;  /* 0x003c1f002d2d7f89 */ /* 0x000f2200000e0000 */
[----:B------:R-:W-:Y:S03]  /*5ae0*/  BSSY B0, `(.L_x_10479) ;  /* 0x000002c000007945 */ /* 0x000fe60003800000 */
[----:B------:R0:W0:Y:S08]  /*5af0*/  SHFL.IDX PT, R43, R44, 0x1, 0x1c1f ;  /* 0x003c1f002c2b7f89 */ /* 0x00003000000e0000 */
[----:B------:R-:W-:Y:S05]  /*5b00*/  @!P3 BRA `(.L_x_10480) ;  /* 0x0000000000a4b947 */ /* 0x000fea0003800000 */
[----:B------:R-:W-:Y:S02]  /*5b10*/  ISETP.NE.AND P5, PT, R20, RZ, PT ;  /* 0x000000ff1400720c */ /* 0x000fe40003fa5270 */
[----:B------:R-:W-:Y:S02]  /*5b20*/  ISETP.NE.AND P4, PT, R10, RZ, PT ;  /* 0x000000ff0a00720c */ /* 0x000fe40003f85270 */
[----:B0-----:R-:W-:-:S09]  /*5b30*/  PRMT R44, R87, 0x8880, RZ ;  /* 0x00008880572c7816 */ /* 0x001fd200000000ff */
[----:B------:R-:W0:Y:S01]  /*5b40*/  @P5 LDS.128 R12, [R42+0x2000] ;  /* 0x002000002a0c5984 */ /* 0x000e220000000c00 */
[----:B-1----:R-:W-:-:S04]  /*5b50*/  @P5 LEA R40, P3, R16, R43, 0x1 ;  /* 0x0000002b10285211 */ /* 0x002fc800078608ff */
[----:B----4-:R-:W-:Y:S02]  /*5b60*/  @P5 LEA.HI.X R41, R16, R45, R17, 0x1, P3 ;  /* 0x0000002d10295211 */ /* 0x010fe400018f0c11 */
[----:B------:R-:W-:-:S04]  /*5b70*/  @P4 LEA R38, P3, R2, R43, 0x1 ;  /* 0x0000002b02264211 */ /* 0x000fc800078608ff */
[----:B------:R-:W-:Y:S02]  /*5b80*/  @P4 LEA.HI.X R39, R2, R45, R206, 0x1, P3 ;  /* 0x0000002d02274211 */ /* 0x000fe400018f0cce */
[----:B------:R-:W-:-:S13]  /*5b90*/  ISETP.NE.AND P3, PT, R9, RZ, PT ;  /* 0x000000ff0900720c */ /* 0x000fda0003f65270 */
[----:B------:R-:W-:-:S04]  /*5ba0*/  @P3 LEA R36, P6, R213, R43, 0x1 ;  /* 0x0000002bd5243211 */ /* 0x000fc800078c08ff */
[----:B------:R-:W-:Y:S01]  /*5bb0*/  @P3 LEA.HI.X R37, R213, R45, R222, 0x1, P6 ;  /* 0x0000002dd5253211 */ /* 0x000fe200030f0cde */
[----:B0-----:R0:W-:Y:S01]  /*5bc0*/  @P5 ST.E.128 desc[UR60][R40.64], R12 ;  /* 0x0000000c28005985 */ /* 0x0011e2000c101d3c */
        /* <DEDUP_REMOVED lines=29> */
.L_x_10480:
[----:B------:R-:W-:Y:S05]  /*5da0*/  BSYNC B0 ;  /* 0x0000000000007941 */ /* 0x000fea0003800000 */
.L_x_10479:
[----:B------:R-:W-:Y:S01]  /*5db0*/  @!PT LDS RZ, [RZ] ;  /* 0x00000000fffff984 */ /* 0x000fe20000000800 */
[----:B------:R-:W-:Y:S01]  /*5dc0*/  @!PT LDS RZ, [RZ] ;  /* 0x00000000fffff984 */ /* 0x000fe20000000800 */
[----:B------:R-:W-:Y:S01]  /*5dd0*/  @!PT LDS RZ, [RZ] ;  /* 0x00000000fffff984 */ /* 0x000fe20000000800 */
[----:B------:R-:W-:Y:S01]  /*5de0*/  @!PT LDS RZ, [RZ] ;  /* 0x00000000fffff984 */ /* 0x000fe20000000800 */
[----:B------:R5:W-:Y:S06]  /*5df0*/  MEMBAR.ALL.CTA ;  /* 0x0000000000007992 */ /* 0x000bec0000008000 */
[----:B-----5:R-:W5:Y:S01]  /*5e00*/  FENCE.VIEW.ASYNC.S ;  /* 0x00000000000073c6 */ /* 0x020f620000000000 */
[----:B-1----:R-:W-:Y:S01]  /*5e10*/  @!P2 VIADD R4, R4, 0x324c0 ;  /* 0x000324c00404a836 */ /* 0x002fe20000000000 */
[----:B-----5:R1:W-:Y:S01]  /*5e20*/  BAR.SYNC.DEFER_BLOCKING R91, 0x80 ;  /* 0x0002005b0000751d */ /* 0x0203e20000010000 */
[----:B------:R-:W-:Y:S01]  /*5e30*/  ISETP.NE.AND P3, PT, R0, RZ, PT ;  /* 0x000000ff0000720c */ /* 0x000fe20003f65270 */
[----:B------:R-:W-:-:S02]  /*5e40*/  VIADD R18, R18, 0x1 ;  /* 0x0000000112127836 */ /* 0x000fc40000000000 */
[----:B------:R-:W-:-:S04]  /*5e50*/  @!P2 PRMT R4, RZ, 0x654, R4 ;  /* 0x00000654ff04a816 */ /* 0x000fc80000000004 */
[----:B------:R1:W-:Y:S01]  /*5e60*/  @!P2 SYNCS.ARRIVE.TRANS64.RED.A1T0 RZ, [R4+URZ], RZ ;  /* 0x000000ff04ffa9a7 */ /* 0x0003e2000810043f */
[----:B------:R-:W-:-:S04]  /*5e70*/  ISETP.NE.AND P2, PT, R18, 0x2, PT ;  /* 0x000000021200780c */ /* 0x000fc80003f45270 */
[----:B------:R-:W-:Y:S02]  /*5e80*/  SEL R0, RZ, 0x1, P2 ;  /* 0x00000001ff007807 */ /* 0x000fe40001000000 */
[----:B------:R-:W-:Y:S02]  /*5e90*/  SEL R18, R18, RZ, P2 ;  /* 0x000000ff12127207 */ /* 0x000fe40001000000 */
[----:B------:R-:W-:Y:S01]  /*5ea0*/  LOP3.LUT R207, R207, R0, RZ, 0x3c, !PT ;  /* 0x00000000cfcf7212 */ /* 0x000fe200078e3cff */
[----:B-1----:R-:W-:Y:S06]  /*5eb0*/  @P3 BRA `(.L_x_10481) ;  /* 0xffffffc000cc3947 */ /* 0x002fec000383ffff */
[----:B------:R-:W1:Y:S01]  /*5ec0*/  S2R R11, SR_TID.X ;  /* 0x00000000000b7919 */ /* 0x000e620000002100 */
[----:B------:R-:W-:Y:S02]  /*5ed0*/  PLOP3.LUT P0, PT, PT, PT, PT, 0x8, 0x0 ;  /* 0x000000000000781c */ /* 0x000fe40003f0e170 */
[----:B-1----:R-:W-:-:S04]  /*5ee0*/  SHF.R.U32.HI R11, RZ, 0x7, R11 ;  /* 0x00000007ff0b7819 */ /* 0x002fc8000001160b */
[----:B------:R-:W-:-:S13]  /*5ef0*/  ISETP.NE.AND P3, PT, R11, 0x1, PT ;  /* 0x000000010b00780c */ /* 0x000fda0003f65270 */
[----:B------:R-:W-:Y:S06]  /*5f00*/  @!P3 BAR.ARV 0x9, 0x100 ;  /* 0x024400000000bb1d */ /* 0x000fec0000002000 */
.L_x_10423:
[----:B------:R-:W-:Y:S02]  /*5f10*/  ISETP.GE.AND P2, PT, R188, 0x1, PT ;  /* 0x00000001bc00780c */ /* 0x000fe40003f46270 */
[----:B------:R-:W-:Y:S02]  /*5f20*/  CS2R R4, SRZ ;  /* 0x0000000000047805 */ /* 0x000fe4000001ff00 */
[----:B------:R-:W-:Y:S01]  /*5f30*/  PLOP3.LUT P1, PT, PT, PT, PT, 0x80, 0x0 ;  /* 0x000000000000781c */ /* 0x000fe20003f2f070 */
        /* <DEDUP_REMOVED lines=61> */
[----:B0-----:R-:W-:Y:S01]  /*6310*/  CS2R R14, SRZ ;  /* 0x00000000000e7805 */ /* 0x001fe2000001ff00 */
[----:B------:R-:W-:Y:S01]  /*6320*/  IMAD.MOV.U32 R46, RZ, RZ, RZ ;  /* 0x000000ffff2e7224 */ /* 0x000fe200078e00ff */
        /* <DEDUP_REMOVED lines=8> */
[----:B------:R-:W-:Y:S06]  /*63b0*/  @P0 BRA `(.L_x_10482) ;  /* 0x00000000000c0947 */ /* 0x000fec0003800000 */
[----:B------:R-:W0:Y:S01]  /*63c0*/  FENCE.VIEW.ASYNC.G ;  /* 0x00000000000073c6 */ /* 0x000e220000000100 */
[----:B------:R-:W-:Y:S05]  /*63d0*/  WARPSYNC.ALL ;  /* 0x0000000000007948 */ /* 0x000fea0003800000 */
[----:B0-----:R-:W-:Y:S06]  /*63e0*/  BAR.ARV 0xc, 0x180 ;  /* 0x0306000000007b1d */ /* 0x001fec0000002000 */
.L_x_10482:
[----:B------:R-:W-:Y:S02]  /*63f0*/  IMAD.MOV.U32 R24, RZ, RZ, RZ ;  /* 0x000000ffff187224 */ /* 0x000fe400078e00ff */
[----:B------:R-:W-:Y:S01]  /*6400*/  IMAD.MOV.U32 R169, RZ, RZ, RZ ;  /* 0x000000ffffa97224 */ /* 0x000fe200078e00ff */
        /* <DEDUP_REMOVED lines=9> */
.L_x_10719:
[----:B------:R-:W-:Y:S01]  /*64a0*/  VIADD R24, R19, 0x18400 ;  /* 0x0001840013187836 */ /* 0x000fe20000000000 */
[----:B01----:R-:W-:Y:S01]  /*64b0*/  LEA.HI R0, R14, R14, RZ, 0x1 ;  /* 0x0000000e0e007211 */ /* 0x003fe200078f08ff */
[----:B------:R-:W-:Y:S03]  /*64c0*/  BSSY B6, `(.L_x_10485) ;  /* 0x0000015000067945 */ /* 0x000fe60003800000 */
[----:B------:R-:W-:Y:S02]  /*64d0*/  LOP3.LUT P0, RZ, R24, 0x1bf, RZ, 0xc0, !PT ;  /* 0x000001bf18ff7812 */ /* 0x000fe4000780c0ff */
[----:B------:R-:W-:-:S05]  /*64e0*/  LOP3.LUT R3, R0, 0xffffe, RZ, 0xc0, !PT ;  /* 0x000ffffe00037812 */ /* 0x000fca00078ec0ff */
[----:B------:R-:W-:-:S06]  /*64f0*/  IMAD.IADD R30, R14, 0x1, -R3 ;  /* 0x000000010e1e7824 */ /* 0x000fcc00078e0a03 */
        /* <DEDUP_REMOVED lines=16> */
[----:B-12345:R-:W-:Y:S05]  /*6600*/  CALL.ABS.NOINC R14 ;  /* 0x000000000e007343 */ /* 0x03efea0003c00000 */
.L_x_10486:
[----:B------:R-:W-:Y:S05]  /*6610*/  BSYNC B6 ;  /* 0x0000000000067941 */ /* 0x000fea0003800000 */
.L_x_10485:
        /* <DEDUP_REMOVED lines=13> */
.L_x_10490:
[----:B-1----:R1:W2:Y:S02]  /*66f0*/  SYNCS.PHASECHK.TRANS64.TRYWAIT P0, [R19+URZ+0x32400], R0 ;  /* 0x03240000130075a7 */ /* 0x0022a4000800017f */
[----:B--2---:R-:W-:Y:S05]  /*6700*/  @!P0 NANOSLEEP.SYNCS 0x989680 ;  /* 0x009896800000895d */ /* 0x004fea0003900000 */
[----:B------:R-:W2:Y:S02]  /*6710*/  @!P0 SYNCS.PHASECHK.TRANS64 P0, [R19+URZ+0x32400], R0 ;  /* 0x03240000130085a7 */ /* 0x000ea4000800007f */
[----:B--2---:R-:W-:Y:S05]  /*6720*/  @!P0 BRA `(.L_x_10490) ;  /* 0xfffffffc00f08947 */ /* 0x004fea000383ffff */
.L_x_10489:
[----:B------:R-:W-:Y:S05]  /*6730*/  BSYNC B0 ;  /* 0x0000000000007941 */ /* 0x000fea0003800000 */
.L_x_10488:
[----:B------:R-:W-:Y:S05]  /*6740*/  BRA `(.L_x_10491) ;  /* 0x0000002000e87947 */ /* 0x000fea0003800000 */
.L_x_10487:
        /* <DEDUP_REMOVED lines=35> */
[----:B-1234-:R-:W-:Y:S05]  /*6980*/  CALL.ABS.NOINC R14 ;  /* 0x000000000e007343 */ /* 0x01efea0003c00000 */
.L_x_10493:
[----:B------:R-:W-:Y:S05]  /*6990*/  BSYNC B6 ;  /* 0x0000000000067941 */ /* 0x000fea0003800000 */
.L_x_10492:
        /* <DEDUP_REMOVED lines=8> */
[----:B------:R0:W0:Y:S04]  /*6a20*/  SHFL.IDX PT, R0, R24, RZ, 0x1c1f ;  /* 0x001c1fff18007589 */ /* 0x00002800000e0000 */
[----:B------:R0:W0:Y:S04]  /*6a30*/  SHFL.IDX PT, R5, R27, RZ, 0x1c1f ;  /* 0x001c1fff1b057589 */ /* 0x00002800000e0000 */
[----:B------:R0:W0:Y:S02]  /*6a40*/  SHFL.IDX PT, R14, R26, RZ, 0x1c1f ;  /* 0x001c1fff1a0e7589 */ /* 0x00002400000e0000 */
.L_x_10725:
[----:B------:R-:W5:Y:S01]  /*6a50*/  LDL R10, [R1+0x68] ;  /* 0x00006800010a7983 */ /* 0x000f620000100800 */
[----:B------:R-:W-:-:S03]  /*6a60*/  ULDC UR4, c[0x0][0x448] ;  /* 0x0001120000047ab9 */ /* 0x000fc60000000800 */
[----:B------:R-:W2:Y:S01]  /*6a70*/  LDL R31, [R1+0x70] ;  /* 0x00007000011f7983 */ /* 0x000ea20000100800 */
[----:B------:R-:W-:Y:S01]  /*6a80*/  IMAD R90, R90, UR4, RZ ;  /* 0x000000045a5a7c24 */ /* 0x000fe2000f8e02ff */
[----:B------:R-:W-:Y:S01]  /*6a90*/  BSSY B1, `(.L_x_10497) ;  /* 0x0000022000017945 */ /* 0x000fe20003800000 */
[----:B------:R-:W-:Y:S02]  /*6aa0*/  CS2R R8, SRZ ;  /* 0x0000000000087805 */ /* 0x000fe4000001ff00 */
[----:B------:R-:W-:Y:S02]  /*6ab0*/  CS2R R12, SRZ ;  /* 0x00000000000c7805 */ /* 0x000fe4000001ff00 */
[----:B------:R-:W-:Y:S02]  /*6ac0*/  CS2R R20, SRZ ;  /* 0x0000000000147805 */ /* 0x000fe4000001ff00 */
[----:B------:R-:W-:Y:S02]  /*6ad0*/  ISETP.GE.AND P0, PT, R6, R90, PT ;  /* 0x0000005a0600720c */ /* 0x000fe40003f06270 */
[----:B-----5:R-:W-:-:S04]  /*6ae0*/  LEA.HI R4, R10, R10, RZ, 0x1 ;  /* 0x0000000a0a047211 */ /* 0x020fc800078f08ff */
[----:B------:R-:W-:Y:S01]  /*6af0*/  LOP3.LUT R4, R4, 0xfffffffe, RZ, 0xc0, !PT ;  /* 0xfffffffe04047812 */ /* 0x000fe200078ec0ff */
[----:B--2---:R-:W-:-:S04]  /*6b00*/  IMAD.SHL.U32 R7, R31, 0x40, RZ ;  /* 0x000000401f077824 */ /* 0x004fc800078e00ff */
[----:B------:R-:W-:Y:S01]  /*6b10*/  IMAD.IADD R6, R10, 0x1, -R4 ;  /* 0x000000010a067824 */ /* 0x000fe200078e0a04 */
[----:B------:R-:W-:Y:S02]  /*6b20*/  CS2R R10, SRZ ;  /* 0x00000000000a7805 */ /* 0x000fe4000001ff00 */
[----:B------:R-:W-:Y:S02]  /*6b30*/  LOP3.LUT R7, R7, 0x1c0, RZ, 0xc0, !PT ;  /* 0x000001c007077812 */ /* 0x000fe400078ec0ff */
[----:B------:R-:W-:Y:S01]  /*6b40*/  SHF.L.U32 R28, R6, 0x1f, RZ ;  /* 0x0000001f061c7819 */ /* 0x000fe200000006ff */
[----:B------:R-:W-:Y:S06]  /*6b50*/  @P0 BRA `(.L_x_10498) ;  /* 0x0000000000540947 */ /* 0x000fec0003800000 */
[----:B------:R-:W-:Y:S01]  /*6b60*/  ULDC UR4, c[0x0][0x3f4] ;  /* 0x0000fd0000047ab9 */ /* 0x000fe20000000800 */
[C---:B------:R-:W-:Y:S01]  /*6b70*/  IMAD.SHL.U32 R13, R208.reuse, 0x2, RZ ;  /* 0x00000002d00d7824 */ /* 0x040fe200078e00ff */
[----:B------:R-:W-:Y:S01]  /*6b80*/  ISETP.GE.AND P3, PT, R208, UR4, PT ;  /* 0x00000004d0007c0c */ /* 0x000fe2000bf66270 */
[----:B0-----:R-:W-:Y:S01]  /*6b90*/  IMAD.MOV.U32 R8, RZ, RZ, R0 ;  /* 0x000000ffff087224 */ /* 0x001fe200078e0000 */
[----:B------:R-:W-:Y:S01]  /*6ba0*/  ISETP.GE.AND P2, PT, R22, UR4, PT ;  /* 0x0000000416007c0c */ /* 0x000fe2000bf46270 */
[----:B-1----:R-:W-:Y:S01]  /*6bb0*/  IMAD.MOV.U32 R9, RZ, RZ, R3 ;  /* 0x000000ffff097224 */ /* 0x002fe200078e0003 */
[----:B------:R-:W-:-:S04]  /*6bc0*/  SHF.R.S32.HI R15, RZ, 0x1f, R208 ;  /* 0x0000001fff0f7819 */ /* 0x000fc800000114d0 */
[----:B------:R-:W-:Y:S01]  /*6bd0*/  SHF.L.U64.HI R12, R208, 0x1, R15 ;  /* 0x00000001d00c7819 */ /* 0x000fe2000001020f */
[----:B------:R-:W-:-:S04]  /*6be0*/  IMAD.MOV.U32 R15, RZ, RZ, R5 ;  /* 0x000000ffff0f7224 */ /* 0x000fc800078e0005 */
[-C--:B------:R-:W-:Y:S02]  /*6bf0*/  @!P3 IADD3 R26, P0, R0, R13.reuse, RZ ;  /* 0x0000000d001ab210 */ /* 0x080fe40007f1e0ff */
[----:B------:R-:W-:Y:S01]  /*6c00*/  @!P3 IADD3 R4, P1, R14, R13, RZ ;  /* 0x0000000d0e04b210 */ /* 0x000fe20007f3e0ff */
[----:B------:R-:W-:Y:S01]  /*6c10*/  @!P2 IMAD.WIDE R24, R22, 0x2, R8 ;  /* 0x000000021618a825 */ /* 0x000fe200078e0208 */
[----:B------:R-:W-:-:S03]  /*6c20*/  CS2R R8, SRZ ;  /* 0x0000000000087805 */ /* 0x000fc6000001ff00 */
[--C-:B------:R-:W-:Y:S01]  /*6c30*/  @!P3 IMAD.X R27, R3, 0x1, R12.reuse, P0 ;  /* 0x00000001031bb824 */ /* 0x100fe200000e060c */
[----:B------:R2:W5:Y:S01]  /*6c40*/  @!P2 LD.E.64 R10, desc[UR60][R24.64] ;  /* 0x0000003c180aa980 */ /* 0x000562000c101b00 */
[----:B------:R-:W-:Y:S01]  /*6c50*/  @!P3 IMAD.X R5, R5, 0x1, R12, P1 ;  /* 0x000000010505b824 */ /* 0x000fe200008e060c */
[----:B------:R-:W-:Y:S01]  /*6c60*/  CS2R R12, SRZ ;  /* 0x00000000000c7805 */ /* 0x000fe2000001ff00 */
[----:B------:R-:W-:Y:S01]  /*6c70*/  @!P2 IMAD.WIDE R14, R22, 0x2, R14 ;  /* 0x00000002160ea825 */ /* 0x000fe200078e020e */
[----:B------:R2:W5:Y:S04]  /*6c80*/  @!P3 LD.E.64 R8, desc[UR60][R26.64] ;  /* 0x0000003c1a08b980 */ /* 0x000568000c101b00 */
[----:B------:R2:W5:Y:S04]  /*6c90*/  @!P2 LD.E.64 R20, desc[UR60][R14.64] ;  /* 0x0000003c0e14a980 */ /* 0x000568000c101b00 */
[----:B------:R2:W5:Y:S02]  /*6ca0*/  @!P3 LD.E.64 R12, desc[UR60][R4.64] ;  /* 0x0000003c040cb980 */ /* 0x000564000c101b00 */
.L_x_10498:
[----:B------:R-:W-:Y:S05]  /*6cb0*/  BSYNC B1 ;  /* 0x0000000000017941 */ /* 0x000fea0003800000 */
.L_x_10497:
[----:B0-2---:R-:W0:Y:S01]  /*6cc0*/  S2R R14, SR_TID.X ;  /* 0x00000000000e7919 */ /* 0x005e220000002100 */
[----:B------:R-:W2:Y:S01]  /*6cd0*/  SYNCS.PHASECHK.TRANS64.TRYWAIT P0, [R19+URZ+0x32400], R28 ;  /* 0x0324001c130075a7 */ /* 0x000ea2000800017f */
[----:B-1----:R-:W-:Y:S01]  /*6ce0*/  LOP3.LUT R3, R7, 0x18, R16, 0xf8, !PT ;  /* 0x0000001807037812 */ /* 0x002fe200078ef810 */
[----:B------:R-:W-:Y:S01]  /*6cf0*/  IMAD R0, R33, -0x80, R90 ;  /* 0xffffff8021007824 */ /* 0x000fe200078e025a */
[----:B------:R-:W-:Y:S01]  /*6d00*/  SHF.R.U32.HI R4, RZ, 0x3, R7 ;  /* 0x00000003ff047819 */ /* 0x000fe20000011607 */
[--C-:B-----5:R-:W-:Y:S01]  /*6d10*/  IMAD.MOV.U32 R7, RZ, RZ, R11.reuse ;  /* 0x000000ffff077224 */ /* 0x120fe200078e000b */
[----:B------:R-:W-:Y:S01]  /*6d20*/  SHF.R.U64 R32, R10, 0x10, R11 ;  /* 0x000000100a207819 */ /* 0x000fe2000000120b */
[--C-:B------:R-:W-:Y:S01]  /*6d30*/  IMAD.MOV.U32 R5, RZ, RZ, R9.reuse ;  /* 0x000000ffff057224 */ /* 0x100fe200078e0009 */
[----:B------:R-:W-:Y:S01]  /*6d40*/  LOP3.LUT R29, R3, R4, RZ, 0x3c, !PT ;  /* 0x00000004031d7212 */ /* 0x000fe200078e3cff */
[----:B------:R-:W-:Y:S01]  /*6d50*/  IMAD.MOV.U32 R3, RZ, RZ, R10 ;  /* 0x000000ffff037224 */ /* 0x000fe200078e000a */
[----:B------:R-:W-:Y:S01]  /*6d60*/  VIMNMX R37, R0, 0x80, PT ;  /* 0x0000008000257848 */ /* 0x000fe20003fe0100 */
[----:B------:R-:W-:Y:S01]  /*6d70*/  IMAD.MOV.U32 R4, RZ, RZ, R8 ;  /* 0x000000ffff047224 */ /* 0x000fe200078e0008 */
[----:B------:R-:W-:Y:S01]  /*6d80*/  SHF.R.U64 R27, R8, 0x10, R9 ;  /* 0x00000010081b7819 */ /* 0x000fe20000001209 */
[----:B------:R-:W-:Y:S01]  /*6d90*/  IMAD.MOV.U32 R10, RZ, RZ, R20 ;  /* 0x000000ffff0a7224 */ /* 0x000fe200078e0014 */
[----:B------:R-:W-:Y:S01]  /*6da0*/  PRMT R32, R3, 0x5410, R32 ;  /* 0x0000541003207816 */ /* 0x000fe20000000020 */
[----:B------:R-:W-:Y:S01]  /*6db0*/  BSSY B1, `(.L_x_10499) ;  /* 0x0000019000017945 */ /* 0x000fe20003800000 */
[----:B------:R-:W-:Y:S01]  /*6dc0*/  SHF.R.U32.HI R26, RZ, 0x10, R11 ;  /* 0x00000010ff1a7819 */ /* 0x000fe2000001160b */
[----:B------:R-:W-:Y:S01]  /*6dd0*/  IMAD.MOV.U32 R8, RZ, RZ, R12 ;  /* 0x000000ffff087224 */ /* 0x000fe200078e000c */
[----:B------:R-:W-:Y:S01]  /*6de0*/  SHF.R.U32.HI R24, RZ, 0x10, R9 ;  /* 0x00000010ff187819 */ /* 0x000fe20000011609 */
[--C-:B------:R-:W-:Y:S01]  /*6df0*/  IMAD.MOV.U32 R11, RZ, RZ, R21.reuse ;  /* 0x000000ffff0b7224 */ /* 0x100fe200078e0015 */
[----:B------:R-:W-:Y:S01]  /*6e00*/  SHF.R.U64 R25, R20, 0x10, R21 ;  /* 0x0000001014197819 */ /* 0x000fe20000001215 */
[--C-:B------:R-:W-:Y:S01]  /*6e10*/  IMAD.MOV.U32 R9, RZ, RZ, R13.reuse ;  /* 0x000000ffff097224 */ /* 0x100fe200078e000d */
[----:B------:R-:W-:-:S02]  /*6e20*/  SHF.R.U64 R15, R12, 0x10, R13 ;  /* 0x000000100c0f7819 */ /* 0x000fc4000000120d */
[----:B------:R-:W-:Y:S02]  /*6e30*/  LOP3.LUT P2, RZ, R31, 0x4, RZ, 0xc0, !PT ;  /* 0x000000041fff7812 */ /* 0x000fe4000784c0ff */
[----:B------:R-:W-:Y:S02]  /*6e40*/  PRMT R27, R4, 0x5410, R27 ;  /* 0x00005410041b7816 */ /* 0x000fe4000000001b */
[----:B------:R-:W-:Y:S02]  /*6e50*/  SHF.R.U32.HI R12, RZ, 0x10, R13 ;  /* 0x00000010ff0c7819 */ /* 0x000fe4000001160d */
[----:B------:R-:W-:Y:S01]  /*6e60*/  ISETP.GE.AND P1, PT, R204, R37, PT ;  /* 0x00000025cc00720c */ /* 0x000fe20003f26270 */
[----:B0-----:R-:W-:Y:S01]  /*6e70*/  VIADD R35, R14, 0xffffff80 ;  /* 0xffffff800e237836 */ /* 0x001fe20000000000 */
[----:B------:R-:W-:Y:S02]  /*6e80*/  SHF.R.U32.HI R14, RZ, 0x10, R21 ;  /* 0x00000010ff0e7819 */ /* 0x000fe40000011615 */
[----:B------:R-:W-:-:S02]  /*6e90*/  PRMT R31, R5, 0x5410, R24 ;  /* 0x00005410051f7816 */ /* 0x000fc40000000018 */
[----:B------:R-:W-:Y:S02]  /*6ea0*/  SHF.R.S32.HI R34, RZ, 0x1f, R35 ;  /* 0x0000001fff227819 */ /* 0x000fe40000011423 */
[----:B------:R-:W-:Y:S02]  /*6eb0*/  PRMT R33, R10, 0x5410, R25 ;  /* 0x000054100a217816 */ /* 0x000fe40000000019 */
[----:B------:R-:W-:-:S04]  /*6ec0*/  LEA.HI R34, R34, R35, RZ, 0x5 ;  /* 0x0000002322227211 */ /* 0x000fc800078f28ff */
[----:B------:R-:W-:-:S05]  /*6ed0*/  SHF.R.S32.HI R34, RZ, 0x5, R34 ;  /* 0x00000005ff227819 */ /* 0x000fca0000011422 */
[----:B------:R-:W-:Y:S01]  /*6ee0*/  IMAD R0, R34, 0x200, R29 ;  /* 0x0000020022007824 */ /* 0x000fe200078e021d */
[----:B------:R-:W-:-:S03]  /*6ef0*/  PRMT R29, R7, 0x5410, R26 ;  /* 0x00005410071d7816 */ /* 0x000fc6000000001a */
[----:B------:R-:W-:-:S04]  /*6f00*/  IMAD R3, R0, 0x2, R19 ;  /* 0x0000000200037824 */ /* 0x000fc800078e0213 */
[C---:B------:R-:W-:Y:S02]  /*6f10*/  VIADD R4, R3.reuse, 0x18400 ;  /* 0x0001840003047836 */ /* 0x040fe40000000000 */
[----:B------:R-:W-:Y:S01]  /*6f20*/  VIADD R0, R3, 0x18440 ;  /* 0x0001844003007836 */ /* 0x000fe20000000000 */
[----:B--2---:R-:W-:Y:S06]  /*6f30*/  @!P0 BRA `(.L_x_10500) ;  /* 0x0000012000e08947 */ /* 0x004fec0003800000 */
.L_x_10726:
[----:B------:R-:W-:Y:S05]  /*6f40*/  BSYNC B1 ;  /* 0x0000000000017941 */ /* 0x000fea0003800000 */
.L_x_10499:
        /* <DEDUP_REMOVED lines=15> */
[----:B------:R-:W-:Y:S02]  /*7040*/  LOP3.LUT R14, R32, 0xffff0000, RZ, 0xc0, !PT ;  /* 0xffff0000200e7812 */ /* 0x000fe400078ec0ff */
[C---:B-1----:R-:W-:Y:S01]  /*7050*/  LOP3.LUT R5, R8.reuse, 0xffff0000, RZ, 0xc0, !PT ;  /* 0xffff000008057812 */ /* 0x042fe200078ec0ff */
[----:B------:R-:W-:Y:S01]  /*7060*/  IMAD.U32 R4, R8, 0x10000, RZ ;  /* 0x0001000008047824 */ /* 0x000fe200078e00ff */
[C---:B------:R-:W-:Y:S01]  /*7070*/  LOP3.LUT R8, R9.reuse, 0xffff0000, RZ, 0xc0, !PT ;  /* 0xffff000009087812 */ /* 0x040fe200078ec0ff */
[----:B------:R-:W-:Y:S02]  /*7080*/  IMAD.U32 R7, R9, 0x10000, RZ ;  /* 0x0001000009077824 */ /* 0x000fe400078e00ff */
[C---:B------:R-:W-:Y:S01]  /*7090*/  FMUL.FTZ R21, R5.reuse, R15 ;  /* 0x0000000f05157220 */ /* 0x040fe20000410000 */
[----:B------:R-:W-:Y:S01]  /*70a0*/  FMUL.FTZ R24, R5, R13 ;  /* 0x0000000d05187220 */ /* 0x000fe20000410000 */
[----:B------:R-:W-:-:S02]  /*70b0*/  IMAD.U32 R9, R10, 0x10000, RZ ;  /* 0x000100000a097824 */ /* 0x000fc400078e00ff */
[----:B------:R-:W-:Y:S01]  /*70c0*/  FMUL.FTZ R26, R8, R20 ;  /* 0x00000014081a7220 */ /* 0x000fe20000410000 */
[C---:B------:R-:W-:Y:S02]  /*70d0*/  IMAD.U32 R12, R11.reuse, 0x10000, RZ ;  /* 0x000100000b0c7824 */ /* 0x040fe400078e00ff */
[----:B------:R-:W-:Y:S01]  /*70e0*/  FFMA.FTZ R21, R4, R13, -R21 ;  /* 0x0000000d04157223 */ /* 0x000fe20000010815 */
[----:B------:R-:W-:Y:S01]  /*70f0*/  LOP3.LUT R10, R10, 0xffff0000, RZ, 0xc0, !PT ;  /* 0xffff00000a0a7812 */ /* 0x000fe200078ec0ff */
[----:B------:R-:W-:Y:S01]  /*7100*/  FFMA.FTZ R24, R4, R15, R24 ;  /* 0x0000000f04187223 */ /* 0x000fe20000010018 */
[----:B------:R-:W-:Y:S01]  /*7110*/  LOP3.LUT R11, R11, 0xffff0000, RZ, 0xc0, !PT ;  /* 0xffff00000b0b7812 */ /* 0x000fe200078ec0ff */
[----:B0-----:R-:W-:Y:S01]  /*7120*/  FMUL.FTZ R28, R8, R14 ;  /* 0x0000000e081c7220 */ /* 0x001fe20000410000 */
        /* <DEDUP_REMOVED lines=19> */
.L_x_10504:
[----:B------:R-:W-:Y:S05]  /*7260*/  BSYNC B2 ;  /* 0x0000000000027941 */ /* 0x000fea0003800000 */
.L_x_10503:
[----:B------:R-:W-:Y:S05]  /*7270*/  @P1 BRA `(.L_x_10502) ;  /* 0x0000000000981947 */ /* 0x000fea0003800000 */
[----:B-1----:R-:W1:Y:S01]  /*7280*/  LDS.128 R8, [R0] ;  /* 0x0000000000087984 */ /* 0x002e620000000c00 */
        /* <DEDUP_REMOVED lines=37> */
.L_x_10502:
[----:B------:R-:W-:Y:S05]  /*74e0*/  BSYNC B1 ;  /* 0x0000000000017941 */ /* 0x000fea0003800000 */
.L_x_10501:
[----:B------:R-:W-:-:S04]  /*74f0*/  IADD3 R4, R204, 0x40, RZ ;  /* 0x00000040cc047810 */ /* 0x000fc80007ffe0ff */
[----:B------:R-:W-:-:S13]  /*7500*/  ISETP.GE.AND P0, PT, R4, R37, PT ;  /* 0x000000250400720c */ /* 0x000fda0003f06270 */
[----:B------:R-:W-:Y:S05]  /*7510*/  @P0 BRA `(.L_x_10505) ;  /* 0x0000001400500947 */ /* 0x000fea0003800000 */
[----:B------:R-:W5:Y:S01]  /*7520*/  LDC R5, c[0x0][0x3f4] ;  /* 0x0000fd00ff057b82 */ /* 0x000f620000000800 */
[----:B------:R-:W-:Y:S01]  /*7530*/  BSSY B1, `(.L_x_10506) ;  /* 0x000002a000017945 */ /* 0x000fe20003800000 */
[-C--:B-----5:R-:W-:Y:S02]  /*7540*/  ISETP.GE.AND P0, PT, R22, R5.reuse, PT ;  /* 0x000000051600720c */ /* 0x0a0fe40003f06270 */
[----:B------:R-:W-:-:S11]  /*7550*/  ISETP.GE.AND P1, PT, R208, R5, PT ;  /* 0x00000005d000720c */ /* 0x000fd60003f26270 */
[----:B------:R-:W-:Y:S05]  /*7560*/  @P0 BRA `(.L_x_10507) ;  /* 0x0000000000980947 */ /* 0x000fea0003800000 */
[----:B-12---:R-:W1:Y:S01]  /*7570*/  LDS.128 R8, [R3+0x1a400] ;  /* 0x01a4000003087984 */ /* 0x006e620000000c00 */
[C---:B------:R-:W-:Y:S01]  /*7580*/  IMAD.U32 R24, R33.reuse, 0x10000, RZ ;  /* 0x0001000021187824 */ /* 0x040fe200078e00ff */
[----:B------:R-:W-:Y:S01]  /*7590*/  LOP3.LUT R33, R33, 0xffff0000, RZ, 0xc0, !PT ;  /* 0xffff000021217812 */ /* 0x000fe200078ec0ff */
[C---:B------:R-:W-:Y:S01]  /*75a0*/  IMAD.U32 R20, R32.reuse, 0x10000, RZ ;  /* 0x0001000020147824 */ /* 0x040fe200078e00ff */
[----:B------:R-:W-:Y:S01]  /*75b0*/  LOP3.LUT R15, R32, 0xffff0000, RZ, 0xc0, !PT ;  /* 0xffff0000200f7812 */ /* 0x000fe200078ec0ff */
[C---:B------:R-:W-:Y:S01]  /*75c0*/  IMAD.U32 R25, R34.reuse, 0x10000, RZ ;  /* 0x0001000022197824 */ /* 0x040fe200078e00ff */
[----:B------:R-:W-:Y:S02]  /*75d0*/  LOP3.LUT R34, R34, 0xffff0000, RZ, 0xc0, !PT ;  /* 0xffff000022227812 */ /* 0x000fe400078ec0ff */
[C---:B-1----:R-:W-:Y:S01]  /*75e0*/  LOP3.LUT R5, R8.reuse, 0xffff0000, RZ, 0xc0, !PT ;  /* 0xffff000008057812 */ /* 0x042fe200078ec0ff */
[----:B------:R-:W-:Y:S01]  /*75f0*/  IMAD.U32 R4, R8, 0x10000, RZ ;  /* 0x0001000008047824 */ /* 0x000fe200078e00ff */
[C---:B------:R-:W-:Y:S01]  /*7600*/  LOP3.LUT R8, R9.reuse, 0xffff0000, RZ, 0xc0, !PT ;  /* 0xffff000009087812 */ /* 0x040fe200078ec0ff */
[----:B------:R-:W-:-:S02]  /*7610*/  IMAD.U32 R7, R9, 0x10000, RZ ;  /* 0x0001000009077824 */ /* 0x000fc400078e00ff */
[-C--:B------:R-:W-:Y:S01]  /*7620*/  FMUL.FTZ R13, R24, R5.reuse ;  /* 0x00000005180d7220 */ /* 0x080fe20000410000 */
[----:B------:R-:W-:Y:S01]  /*7630*/  FMUL.FTZ R5, R20, R5 ;  /* 0x0000000514057220 */ /* 0x000fe20000410000 */
[----:B------:R-:W-:Y:S02]  /*7640*/  IMAD.U32 R9, R10, 0x10000, RZ ;  /* 0x000100000a097824 */ /* 0x000fe400078e00ff */
[----:B------:R-:W-:Y:S01]  /*7650*/  FMUL.FTZ R14, R33, R8 ;  /* 0x00000008210e7220 */ /* 0x000fe20000410000 */
[C---:B------:R-:W-:Y:S02]  /*7660*/  IMAD.U32 R12, R11.reuse, 0x10000, RZ ;  /* 0x000100000b0c7824 */ /* 0x040fe400078e00ff */
[-C--:B------:R-:W-:Y:S01]  /*7670*/  FFMA.FTZ R13, R20, R4.reuse, -R13 ;  /* 0x00000004140d7223 */ /* 0x080fe2000001080d */
[----:B------:R-:W-:Y:S01]  /*7680*/  LOP3.LUT R10, R10, 0xffff0000, RZ, 0xc0, !PT ;  /* 0xffff00000a0a7812 */ /* 0x000fe200078ec0ff */
[----:B------:R-:W-:Y:S01]  /*7690*/  FFMA.FTZ R4, R24, R4, R5 ;  /* 0x0000000418047223 */ /* 0x000fe20000010005 */
[----:B------:R-:W-:Y:S01]  /*76a0*/  LOP3.LUT R11, R11, 0xffff0000, RZ, 0xc0, !PT ;  /* 0xffff00000b0b7812 */ /* 0x000fe200078ec0ff */
[----:B------:R-:W-:Y:S01]  /*76b0*/  FMUL.FTZ R8, R15, R8 ;  /* 0x000000080f087220 */ /* 0x000fe20000410000 */
[C---:B------:R-:W-:Y:S01]  /*76c0*/  LOP3.LUT R24, R29.reuse, 0xffff0000, RZ, 0xc0, !PT ;  /* 0xffff00001d187812 */ /* 0x040fe200078ec0ff */
[----:B------:R-:W-:-:S02]  /*76d0*/  IMAD.U32 R5, R29, 0x10000, RZ ;  /* 0x000100001d057824 */ /* 0x000fc400078e00ff */
[-C--:B------:R-:W-:Y:S01]  /*76e0*/  FFMA.FTZ R14, R15, R7.reuse, -R14 ;  /* 0x000000070f0e7223 */ /* 0x080fe2000001080e */
[----:B------:R-:W-:Y:S01]  /*76f0*/  FFMA.FTZ R7, R33, R7, R8 ;  /* 0x0000000721077223 */ /* 0x000fe20000010008 */
        /* <DEDUP_REMOVED lines=13> */
.L_x_10507:
[----:B------:R-:W-:Y:S05]  /*77d0*/  BSYNC B1 ;  /* 0x0000000000017941 */ /* 0x000fea0003800000 */
.L_x_10506:
        /* <DEDUP_REMOVED lines=8> */
[----:B------:R-:W-:Y:S02]  /*7860*/  LOP3.LUT R20, R31, 0xffff0000, RZ, 0xc0, !PT ;  /* 0xffff00001f147812 */ /* 0x000fe400078ec0ff */
[C---:B-1----:R-:W-:Y:S01]  /*7870*/  LOP3.LUT R4, R8.reuse, 0xffff0000, RZ, 0xc0, !PT ;  /* 0xffff000008047812 */ /* 0x042fe200078ec0ff */
[----:B------:R-:W-:Y:S01]  /*7880*/  IMAD.U32 R3, R8, 0x10000, RZ ;  /* 0x0001000008037824 */ /* 0x000fe200078e00ff */
[C---:B------:R-:W-:Y:S01]  /*7890*/  LOP3.LUT R8, R9.reuse, 0xffff0000, RZ, 0xc0, !PT ;  /* 0xffff000009087812 */ /* 0x040fe200078ec0ff */
[----:B------:R-:W-:Y:S01]  /*78a0*/  IMAD.U32 R5, R9, 0x10000, RZ ;  /* 0x0001000009057824 */ /* 0x000fe200078e00ff */
[C---:B------:R-:W-:Y:S01]  /*78b0*/  LOP3.LUT R9, R10.reuse, 0xffff0000, RZ, 0xc0, !PT ;  /* 0xffff00000a097812 */ /* 0x040fe200078ec0ff */
[-C--:B------:R-:W-:Y:S01]  /*78c0*/  FMUL.FTZ R12, R15, R4.reuse ;  /* 0x000000040f0c7220 */ /* 0x080fe20000410000 */
[----:B------:R-:W-:Y:S01]  /*78d0*/  FMUL.FTZ R4, R13, R4 ;  /* 0x000000040d047220 */ /* 0x000fe20000410000 */
[----:B------:R-:W-:-:S02]  /*78e0*/  IMAD.U32 R7, R10, 0x10000, RZ ;  /* 0x000100000a077824 */ /* 0x000fc400078e00ff */
[-C--:B------:R-:W-:Y:S01]  /*78f0*/  FMUL.FTZ R14, R35, R8.reuse ;  /* 0x00000008230e7220 */ /* 0x080fe20000410000 */
[-C--:B------:R-:W-:Y:S01]  /*7900*/  FFMA.FTZ R12, R13, R3.reuse, -R12 ;  /* 0x000000030d0c7223 */ /* 0x080fe2000001080c */
[----:B------:R-:W-:Y:S02]  /*7910*/  IMAD.U32 R10, R11, 0x10000, RZ ;  /* 0x000100000b0a7824 */ /* 0x000fe400078e00ff */
[----:B------:R-:W-:Y:S01]  /*7920*/  FFMA.FTZ R3, R15, R3, R4 ;  /* 0x000000030f037223 */ /* 0x000fe20000010004 */
[----:B------:R-:W-:Y:S01]  /*7930*/  FMUL.FTZ R8, R27, R8 ;  /* 0x000000081b087220 */ /* 0x000fe20000410000 */
[----:B------:R-:W-:Y:S01]  /*7940*/  LOP3.LUT R11, R11, 0xffff0000, RZ, 0xc0, !PT ;  /* 0xffff00000b0b7812 */ /* 0x000fe200078ec0ff */
[----:B------:R-:W-:Y:S02]  /*7950*/  IMAD.U32 R15, R31, 0x10000, RZ ;  /* 0x000100001f0f7824 */ /* 0x000fe400078e00ff */
[-C--:B------:R-:W-:Y:S01]  /*7960*/  FFMA.FTZ R14, R27, R5.reuse, -R14 ;  /* 0x000000051b0e7223 */ /* 0x080fe2000001080e */
[----:B------:R-:W-:Y:S01]  /*7970*/  FFMA.FTZ R5, R35, R5, R8 ;  /* 0x0000000523057223 */ /* 0x000fe20000010008 */
[-C--:B------:R-:W-:Y:S01]  /*7980*/  FMUL.FTZ R4, R21, R9.reuse ;  /* 0x0000000915047220 */ /* 0x080fe20000410000 */
[C---:B------:R-:W-:Y:S01]  /*7990*/  FMUL.FTZ R8, R15.reuse, R9 ;  /* 0x000000090f087220 */ /* 0x040fe20000410000 */
[-C--:B------:R-:W-:Y:S01]  /*79a0*/  FMUL.FTZ R9, R36, R11.reuse ;  /* 0x0000000b24097220 */ /* 0x080fe20000410000 */
[C---:B------:R-:W-:Y:S01]  /*79b0*/  FMUL.FTZ R13, R20.reuse, R11 ;  /* 0x0000000b140d7220 */ /* 0x040fe20000410000 */
        /* <DEDUP_REMOVED lines=10> */
.L_x_10495:
[----:B------:R-:W-:-:S03]  /*7a60*/  UMOV UR4, 0xffffffff ;  /* 0xffffffff00047882 */ /* 0x000fc60000000000 */
[----:B------:R-:W-:Y:S05]  /*7a70*/  BRA.DIV UR4, `(.L_x_10508) ;  /* 0x0000011a04247947 */ /* 0x000fea000b800000 */
[----:B------:R0:W1:Y:S04]  /*7a80*/  SHFL.IDX PT, R0, R25, RZ, 0x1c1f ;  /* 0x001c1fff19007589 */ /* 0x00006800000e0000 */
[----:B------:R0:W0:Y:S04]  /*7a90*/  SHFL.IDX PT, R3, R24, RZ, 0x1c1f ;  /* 0x001c1fff18037589 */ /* 0x00002800000e0000 */
[----:B------:R0:W0:Y:S04]  /*7aa0*/  SHFL.IDX PT, R4, R27, RZ, 0x1c1f ;  /* 0x001c1fff1b047589 */ /* 0x00002800000e0000 */
[----:B------:R0:W0:Y:S02]  /*7ab0*/  SHFL.IDX PT, R5, R26, RZ, 0x1c1f ;  /* 0x001c1fff1a057589 */ /* 0x00002400000e0000 */
.L_x_10732:
[----:B------:R-:W5:Y:S01]  /*7ac0*/  LDL R8, [R1+0x68] ;  /* 0x0000680001087983 */ /* 0x000f620000100800 */
[----:B------:R-:W-:Y:S01]  /*7ad0*/  ULDC UR4, c[0x0][0x448] ;  /* 0x0001120000047ab9 */ /* 0x000fe20000000800 */
[----:B----4-:R-:W4:Y:S01]  /*7ae0*/  LDC R45, c[0x0][0x3f4] ;  /* 0x0000fd00ff2d7b82 */ /* 0x010f220000000800 */
[----:B------:R-:W-:Y:S01]  /*7af0*/  IMAD R90, R90, UR4, RZ ;  /* 0x000000045a5a7c24 */ /* 0x000fe2000f8e02ff */
[----:B------:R-:W-:Y:S01]  /*7b00*/  BSSY B1, `(.L_x_10509) ;  /* 0x0000017000017945 */ /* 0x000fe20003800000 */
[----:B------:R-:W-:Y:S02]  /*7b10*/  CS2R R10, SRZ ;  /* 0x00000000000a7805 */ /* 0x000fe4000001ff00 */
[----:B------:R-:W-:Y:S02]  /*7b20*/  CS2R R12, SRZ ;  /* 0x00000000000c7805 */ /* 0x000fe4000001ff00 */
[----:B------:R-:W-:Y:S02]  /*7b30*/  CS2R R14, SRZ ;  /* 0x00000000000e7805 */ /* 0x000fe4000001ff00 */
[----:B------:R-:W-:-:S02]  /*7b40*/  ISETP.GE.AND P0, PT, R6, R90, PT ;  /* 0x0000005a0600720c */ /* 0x000fc40003f06270 */
[----:B-----5:R-:W-:-:S04]  /*7b50*/  LEA.HI R7, R8, R8, RZ, 0x1 ;  /* 0x0000000808077211 */ /* 0x020fc800078f08ff */
[----:B------:R-:W-:-:S05]  /*7b60*/  LOP3.LUT R7, R7, 0xfffffffe, RZ, 0xc0, !PT ;  /* 0xfffffffe07077812 */ /* 0x000fca00078ec0ff */
[----:B------:R-:W-:Y:S01]  /*7b70*/  IMAD.IADD R6, R8, 0x1, -R7 ;  /* 0x0000000108067824 */ /* 0x000fe200078e0a07 */
[----:B------:R-:W-:-:S04]  /*7b80*/  CS2R R8, SRZ ;  /* 0x0000000000087805 */ /* 0x000fc8000001ff00 */
[----:B0-----:R-:W-:Y:S01]  /*7b90*/  SHF.L.U32 R26, R6, 0x1f, RZ ;  /* 0x0000001f061a7819 */ /* 0x001fe200000006ff */
[----:B----4-:R-:W-:Y:S06]  /*7ba0*/  @P0 BRA `(.L_x_10510) ;  /* 0x0000000000300947 */ /* 0x010fec0003800000 */
[----:B------:R-:W-:Y:S01]  /*7bb0*/  ULDC UR4, c[0x0][0x3f4] ;  /* 0x0000fd0000047ab9 */ /* 0x000fe20000000800 */
[C---:B------:R-:W-:Y:S01]  /*7bc0*/  IMAD.SHL.U32 R24, R16.reuse, 0x2, RZ ;  /* 0x0000000210187824 */ /* 0x040fe200078e00ff */
[C---:B------:R-:W-:Y:S02]  /*7bd0*/  ISETP.GE.AND P2, PT, R16.reuse, UR4, PT ;  /* 0x0000000410007c0c */ /* 0x040fe4000bf46270 */
[----:B------:R-:W-:Y:S02]  /*7be0*/  CS2R R8, SRZ ;  /* 0x0000000000087805 */ /* 0x000fe4000001ff00 */
[----:B------:R-:W-:Y:S02]  /*7bf0*/  SHF.L.U64.HI R7, R16, 0x1, R17 ;  /* 0x0000000110077819 */ /* 0x000fe40000010211 */
[-C--:B------:R-:W-:Y:S02]  /*7c00*/  IADD3 R20, P0, R3, R24.reuse, RZ ;  /* 0x0000001803147210 */ /* 0x080fe40007f1e0ff */
[----:B------:R-:W-:-:S03]  /*7c10*/  IADD3 R24, P1, R5, R24, RZ ;  /* 0x0000001805187210 */ /* 0x000fc60007f3e0ff */
[--C-:B-1----:R-:W-:Y:S02]  /*7c20*/  IMAD.X R21, R0, 0x1, R7.reuse, P0 ;  /* 0x0000000100157824 */ /* 0x102fe400000e0607 */
[----:B------:R-:W-:Y:S01]  /*7c30*/  IMAD.X R25, R4, 0x1, R7, P1 ;  /* 0x0000000104197824 */ /* 0x000fe200008e0607 */
[----:B------:R-:W-:Y:S07]  /*7c40*/  @P2 BRA `(.L_x_10510) ;  /* 0x0000000000082947 */ /* 0x000fee0003800000 */
[----:B------:R0:W5:Y:S04]  /*7c50*/  LD.E.128 R8, desc[UR60][R20.64] ;  /* 0x0000003c14087980 */ /* 0x000168000c101d00 */
[----:B------:R0:W5:Y:S02]  /*7c60*/  LD.E.128 R12, desc[UR60][R24.64] ;  /* 0x0000003c180c7980 */ /* 0x000164000c101d00 */
.L_x_10510:
[----:B------:R-:W-:Y:S05]  /*7c70*/  BSYNC B1 ;  /* 0x0000000000017941 */ /* 0x000fea0003800000 */
.L_x_10509:
[----:B------:R-:W4:Y:S01]  /*7c80*/  SYNCS.PHASECHK.TRANS64.TRYWAIT P1, [R19+URZ+0x32400], R26 ;  /* 0x0324001a130075a7 */ /* 0x000f22000802017f */
[----:B-1----:R-:W-:Y:S01]  /*7c90*/  IMAD R0, R33, -0x80, R90 ;  /* 0xffffff8021007824 */ /* 0x002fe200078e025a */
[--C-:B-----5:R-:W-:Y:S01]  /*7ca0*/  SHF.R.U64 R32, R8, 0x10, R9.reuse ;  /* 0x0000001008207819 */ /* 0x120fe20000001209 */
[----:B------:R-:W-:Y:S01]  /*7cb0*/  IMAD.MOV.U32 R3, RZ, RZ, R8 ;  /* 0x000000ffff037224 */ /* 0x000fe200078e0008 */
[--C-:B0-----:R-:W-:Y:S01]  /*7cc0*/  SHF.R.U32.HI R25, RZ, 0x10, R9.reuse ;  /* 0x00000010ff197819 */ /* 0x101fe20000011609 */
[----:B------:R-:W-:Y:S01]  /*7cd0*/  IMAD.MOV.U32 R4, RZ, RZ, R9 ;  /* 0x000000ffff047224 */ /* 0x000fe200078e0009 */
[--C-:B------:R-:W-:Y:S01]  /*7ce0*/  SHF.R.U64 R28, R10, 0x10, R11.reuse ;  /* 0x000000100a1c7819 */ /* 0x100fe2000000120b */
[----:B------:R-:W-:Y:S01]  /*7cf0*/  IMAD.MOV.U32 R5, RZ, RZ, R10 ;  /* 0x000000ffff057224 */ /* 0x000fe200078e000a */
[--C-:B------:R-:W-:Y:S01]  /*7d00*/  SHF.R.U32.HI R24, RZ, 0x10, R11.reuse ;  /* 0x00000010ff187819 */ /* 0x100fe2000001160b */
[----:B------:R-:W-:Y:S01]  /*7d10*/  IMAD.MOV.U32 R7, RZ, RZ, R11 ;  /* 0x000000ffff077224 */ /* 0x000fe200078e000b */
[--C-:B------:R-:W-:Y:S01]  /*7d20*/  SHF.R.U64 R21, R12, 0x10, R13.reuse ;  /* 0x000000100c157819 */ /* 0x100fe2000000120d */
[----:B------:R-:W-:Y:S01]  /*7d30*/  IMAD.MOV.U32 R8, RZ, RZ, R12 ;  /* 0x000000ffff087224 */ /* 0x000fe200078e000c */
[--C-:B------:R-:W-:Y:S01]  /*7d40*/  SHF.R.U32.HI R20, RZ, 0x10, R13.reuse ;  /* 0x00000010ff147819 */ /* 0x100fe2000001160d */
        /* <DEDUP_REMOVED lines=19> */
[----:B----4-:R-:W-:Y:S06]  /*7e80*/  @!P1 BRA `(.L_x_10512) ;  /* 0x0000011400949947 */ /* 0x010fec0003800000 */
.L_x_10733:
[----:B------:R-:W-:Y:S05]  /*7e90*/  BSYNC B1 ;  /* 0x0000000000017941 */ /* 0x000fea0003800000 */
.L_x_10511:
[----:B------:R-:W-:Y:S04]  /*7ea0*/  BSSY B1, `(.L_x_10513) ;  /* 0x0000060000017945 */ /* 0x000fe80003800000 */
[----:B------:R-:W-:Y:S05]  /*7eb0*/  @P2 BRA `(.L_x_10514) ;  /* 0x0000000400782947 */ /* 0x000fea0003800000 */
[----:B------:R-:W4:Y:S01]  /*7ec0*/  LDL R4, [R1+0x70] ;  /* 0x0000700001047983 */ /* 0x000f220000100800 */
[C---:B------:R-:W-:Y:S01]  /*7ed0*/  IMAD.U32 R28, R41.reuse, 0x10000, RZ ;  /* 0x00010000291c7824 */ /* 0x040fe200078e00ff */
[----:B------:R-:W-:Y:S01]  /*7ee0*/  LOP3.LUT R29, R41, 0xffff0000, RZ, 0xc0, !PT ;  /* 0xffff0000291d7812 */ /* 0x000fe200078ec0ff */
[----:B------:R-:W-:Y:S01]  /*7ef0*/  IMAD.U32 R27, R39, 0x10000, RZ ;  /* 0x00010000271b7824 */ /* 0x000fe200078e00ff */
[----:B------:R-:W1:Y:S01]  /*7f00*/  S2R R5, SR_TID.X ;  /* 0x0000000000057919 */ /* 0x000e620000002100 */
[----:B------:R-:W-:Y:S02]  /*7f10*/  IMAD.U32 R32, R43, 0x10000, RZ ;  /* 0x000100002b207824 */ /* 0x000fe400078e00ff */
[----:B-1----:R-:W-:-:S05]  /*7f20*/  VIADD R5, R5, 0xffffff80 ;  /* 0xffffff8005057836 */ /* 0x002fca0000000000 */
[----:B------:R-:W-:-:S04]  /*7f30*/  SHF.R.S32.HI R9, RZ, 0x1f, R5 ;  /* 0x0000001fff097819 */ /* 0x000fc80000011405 */
[----:B------:R-:W-:Y:S01]  /*7f40*/  LEA.HI R9, R9, R5, RZ, 0x5 ;  /* 0x0000000509097211 */ /* 0x000fe200078f28ff */
[----:B------:R-:W-:-:S03]  /*7f50*/  IMAD.IADD R5, R16, 0x1, R45 ;  /* 0x0000000110057824 */ /* 0x000fc600078e022d */
[----:B------:R-:W-:Y:S01]  /*7f60*/  SHF.R.S32.HI R9, RZ, 0x5, R9 ;  /* 0x00000005ff097819 */ /* 0x000fe20000011409 */
[----:B----4-:R-:W-:-:S05]  /*7f70*/  IMAD.SHL.U32 R4, R4, 0x40, RZ ;  /* 0x0000004004047824 */ /* 0x010fca00078e00ff */
[----:B------:R-:W-:-:S04]  /*7f80*/  LOP3.LUT R7, R4, 0x1c0, RZ, 0xc0, !PT ;  /* 0x000001c004077812 */ /* 0x000fc800078ec0ff */
[C---:B------:R-:W-:Y:S02]  /*7f90*/  LOP3.LUT R4, R7.reuse, 0x38, R16, 0xf8, !PT ;  /* 0x0000003807047812 */ /* 0x040fe400078ef810 */
[----:B------:R-:W-:Y:S02]  /*7fa0*/  SHF.R.U32.HI R8, RZ, 0x3, R7 ;  /* 0x00000003ff087819 */ /* 0x000fe40000011607 */
[----:B------:R-:W-:Y:S02]  /*7fb0*/  LOP3.LUT R5, R7, 0x38, R5, 0xf8, !PT ;  /* 0x0000003807057812 */ /* 0x000fe400078ef805 */
[-C--:B------:R-:W-:Y:S02]  /*7fc0*/  LOP3.LUT R4, R4, R8.reuse, RZ, 0x3c, !PT ;  /* 0x0000000804047212 */ /* 0x080fe400078e3cff */
[----:B------:R-:W-:-:S03]  /*7fd0*/  LOP3.LUT R5, R5, R8, RZ, 0x3c, !PT ;  /* 0x0000000805057212 */ /* 0x000fc600078e3cff */
[----:B------:R-:W-:-:S04]  /*7fe0*/  IMAD R4, R9, 0x200, R4 ;  /* 0x0000020009047824 */ /* 0x000fc800078e0204 */
[----:B------:R-:W-:Y:S02]  /*7ff0*/  IMAD R37, R4, 0x2, R19 ;  /* 0x0000000204257824 */ /* 0x000fe400078e0213 */
[----:B------:R-:W-:-:S03]  /*8000*/  IMAD R4, R9, 0x200, R5 ;  /* 0x0000020009047824 */ /* 0x000fc600078e0205 */
[----:B------:R-:W1:Y:S01]  /*8010*/  LDS.128 R8, [R37+0x18400] ;  /* 0x0184000025087984 */ /* 0x000e620000000c00 */
[----:B------:R-:W-:-:S05]  /*8020*/  IMAD R38, R4, 0x2, R19 ;  /* 0x0000000204267824 */ /* 0x000fca00078e0213 */
[----:B------:R-:W4:Y:S01]  /*8030*/  LDS.128 R12, [R38+0x18400] ;  /* 0x01840000260c7984 */ /* 0x000f220000000c00 */
[C---:B-1----:R-:W-:Y:S01]  /*8040*/  IMAD.U32 R4, R8.reuse, 0x10000, RZ ;  /* 0x0001000008047824 */ /* 0x042fe200078e00ff */
[----:B------:R-:W-:Y:S01]  /*8050*/  LOP3.LUT R5, R8, 0xffff0000, RZ, 0xc0, !PT ;  /* 0xffff000008057812 */ /* 0x000fe200078ec0ff */
[C---:B------:R-:W-:Y:S01]  /*8060*/  IMAD.U32 R7, R9.reuse, 0x10000, RZ ;  /* 0x0001000009077824 */ /* 0x040fe200078e00ff */
[----:B------:R-:W-:Y:S01]  /*8070*/  LOP3.LUT R8, R9, 0xffff0000, RZ, 0xc0, !PT ;  /* 0xffff000009087812 */ /* 0x000fe200078ec0ff */
[C---:B------:R-:W-:Y:S01]  /*8080*/  IMAD.U32 R9, R10.reuse, 0x10000, RZ ;  /* 0x000100000a097824 */ /* 0x040fe200078e00ff */
[----:B------:R-:W-:Y:S01]  /*8090*/  LOP3.LUT R10, R10, 0xffff0000, RZ, 0xc0, !PT ;  /* 0xffff00000a0a7812 */ /* 0x000fe200078ec0ff */
[C---:B----4-:R-:W-:Y:S01]  /*80a0*/  IMAD.U32 R21, R12.reuse, 0x10000, RZ ;  /* 0x000100000c157824 */ /* 0x050fe200078e00ff */
[----:B------:R-:W-:Y:S01]  /*80b0*/  LOP3.LUT R12, R12, 0xffff0000, RZ, 0xc0, !PT ;  /* 0xffff00000c0c7812 */ /* 0x000fe200078ec0ff */
[C---:B------:R-:W-:Y:S01]  /*80c0*/  IMAD.U32 R25, R14.reuse, 0x10000, RZ ;  /* 0x000100000e197824 */ /* 0x040fe200078e00ff */
[----:B------:R-:W-:Y:S01]  /*80d0*/  LOP3.LUT R14, R14, 0xffff0000, RZ, 0xc0, !PT ;  /* 0xffff00000e0e7812 */ /* 0x000fe200078ec0ff */
[CC--:B------:R-:W-:Y:S01]  /*80e0*/  FMUL.FTZ R31, R21.reuse, R28.reuse ;  /* 0x0000001c151f7220 */ /* 0x0c0fe20000410000 */
[----:B------:R-:W-:Y:S01]  /*80f0*/  FMUL.FTZ R33, R21, R27 ;  /* 0x0000001b15217220 */ /* 0x000fe20000410000 */
        /* <DEDUP_REMOVED lines=8> */
[----:B------:R-:W-:Y:S01]  /*8180*/  LOP3.LUT R21, R43, 0xffff0000, RZ, 0xc0, !PT ;  /* 0xffff00002b157812 */ /* 0x000fe200078ec0ff */
[-C--:B------:R-:W-:Y:S01]  /*8190*/  FMUL.FTZ R25, R25, R4.reuse ;  /* 0x0000000419197220 */ /* 0x080fe20000410000 */
[----:B------:R-:W-:Y:S01]  /*81a0*/  FFMA.FTZ R28, R5, R29, R12 ;  /* 0x0000001d051c7223 */ /* 0x000fe2000001000c */
[----:B------:R-:W-:Y:S01]  /*81b0*/  LOP3.LUT R5, R40, 0xffff0000, RZ, 0xc0, !PT ;  /* 0xffff000028057812 */ /* 0x000fe200078ec0ff */
[C---:B------:R-:W-:Y:S01]  /*81c0*/  FFMA.FTZ R36, R9.reuse, R4, -R36 ;  /* 0x0000000409247223 */ /* 0x040fe20000010824 */
[----:B------:R-:W-:Y:S01]  /*81d0*/  FFMA.FTZ R32, R9, R32, R25 ;  /* 0x0000002009207223 */ /* 0x000fe20000010019 */
[----:B------:R-:W-:Y:S01]  /*81e0*/  FMUL.FTZ R25, R14, R21 ;  /* 0x000000150e197220 */ /* 0x000fe20000410000 */
[----:B------:R-:W-:-:S02]  /*81f0*/  IMAD.U32 R24, R13, 0x10000, RZ ;  /* 0x000100000d187824 */ /* 0x000fc400078e00ff */
[-C--:B------:R-:W-:Y:S01]  /*8200*/  FMUL.FTZ R29, R14, R5.reuse ;  /* 0x000000050e1d7220 */ /* 0x080fe20000410000 */
[----:B------:R-:W-:Y:S02]  /*8210*/  IMAD.U32 R9, R42, 0x10000, RZ ;  /* 0x000100002a097824 */ /* 0x000fe400078e00ff */
[----:B------:R-:W-:Y:S01]  /*8220*/  FFMA.FTZ R27, R10, R5, -R25 ;  /* 0x000000050a1b7223 */ /* 0x000fe20000010819 */
[----:B------:R-:W-:Y:S02]  /*8230*/  IMAD.U32 R4, R0, 0x10000, RZ ;  /* 0x0001000000047824 */ /* 0x000fe400078e00ff */
[----:B------:R-:W-:Y:S01]  /*8240*/  FFMA.FTZ R29, R10, R21, R29 ;  /* 0x000000150a1d7223 */ /* 0x000fe2000001001d */
[----:B0-----:R-:W-:Y:S02]  /*8250*/  IMAD.U32 R26, R15, 0x10000, RZ ;  /* 0x000100000f1a7824 */ /* 0x001fe400078e00ff */
[----:B------:R-:W-:Y:S01]  /*8260*/  FMUL.FTZ R12, R24, R9 ;  /* 0x00000009180c7220 */ /* 0x000fe20000410000 */
[----:B------:R-:W-:-:S02]  /*8270*/  IMAD.U32 R25, R44, 0x10000, RZ ;  /* 0x000100002c197824 */ /* 0x000fc400078e00ff */
[-C--:B------:R-:W-:Y:S01]  /*8280*/  FMUL.FTZ R24, R24, R4.reuse ;  /* 0x0000000418187220 */ /* 0x080fe20000410000 */
[----:B------:R-:W-:Y:S02]  /*8290*/  IMAD.U32 R20, R11, 0x10000, RZ ;  /* 0x000100000b147824 */ /* 0x000fe400078e00ff */
[----:B------:R-:W-:Y:S01]  /*82a0*/  FFMA.FTZ R21, R7, R4, -R12 ;  /* 0x0000000407157223 */ /* 0x000fe2000001080c */
[----:B------:R-:W-:Y:S02]  /*82b0*/  IMAD.U32 R5, R3, 0x10000, RZ ;  /* 0x0001000003057824 */ /* 0x000fe400078e00ff */
[C---:B------:R-:W-:Y:S01]  /*82c0*/  FMUL.FTZ R35, R26.reuse, R25 ;  /* 0x000000191a237220 */ /* 0x040fe20000410000 */
[----:B------:R-:W-:Y:S01]  /*82d0*/  FFMA.FTZ R24, R7, R9, R24 ;  /* 0x0000000907187223 */ /* 0x000fe20000010018 */
[----:B------:R-:W-:Y:S01]  /*82e0*/  LOP3.LUT R13, R13, 0xffff0000, RZ, 0xc0, !PT ;  /* 0xffff00000d0d7812 */ /* 0x000fe200078ec0ff */
[-C--:B------:R-:W-:Y:S01]  /*82f0*/  FMUL.FTZ R7, R26, R5.reuse ;  /* 0x000000051a077220 */ /* 0x080fe20000410000 */
[----:B------:R-:W-:Y:S01]  /*8300*/  FFMA.FTZ R35, R20, R5, -R35 ;  /* 0x0000000514237223 */ /* 0x000fe20000010823 */
[----:B------:R-:W-:-:S02]  /*8310*/  LOP3.LUT R15, R15, 0xffff0000, RZ, 0xc0, !PT ;  /* 0xffff00000f0f7812 */ /* 0x000fc400078ec0ff */
[----:B------:R-:W-:Y:S01]  /*8320*/  LOP3.LUT R5, R42, 0xffff0000, RZ, 0xc0, !PT ;  /* 0xffff00002a057812 */ /* 0x000fe200078ec0ff */
[----:B------:R-:W-:Y:S01]  /*8330*/  FFMA.FTZ R20, R20, R25, R7 ;  /* 0x0000001914147223 */ /* 0x000fe20000010007 */
[----:B------:R-:W-:Y:S02]  /*8340*/  LOP3.LUT R12, R44, 0xffff0000, RZ, 0xc0, !PT ;  /* 0xffff00002c0c7812 */ /* 0x000fe400078ec0ff */
[----:B------:R-:W-:Y:S01]  /*8350*/  LOP3.LUT R4, R0, 0xffff0000, RZ, 0xc0, !PT ;  /* 0xffff000000047812 */ /* 0x000fe200078ec0ff */
[----:B------:R-:W-:Y:S01]  /*8360*/  FMUL.FTZ R7, R13, R5 ;  /* 0x000000050d077220 */ /* 0x000fe20000410000 */
[----:B------:R-:W-:Y:S01]  /*8370*/  LOP3.LUT R10, R3, 0xffff0000, RZ, 0xc0, !PT ;  /* 0xffff0000030a7812 */ /* 0x000fe200078ec0ff */
[----:B------:R-:W-:Y:S01]  /*8380*/  FMUL.FTZ R26, R15, R12 ;  /* 0x0000000c0f1a7220 */ /* 0x000fe20000410000 */
[----:B------:R-:W-:Y:S01]  /*8390*/  LOP3.LUT R11, R11, 0xffff0000, RZ, 0xc0, !PT ;  /* 0xffff00000b0b7812 */ /* 0x000fe200078ec0ff */
[-C--:B------:R-:W-:Y:S01]  /*83a0*/  FMUL.FTZ R14, R13, R4.reuse ;  /* 0x000000040d0e7220 */ /* 0x080fe20000410000 */
[----:B------:R-:W-:Y:S01]  /*83b0*/  FFMA.FTZ R4, R8, R4, -R7 ;  /* 0x0000000408047223 */ /* 0x000fe20000010807 */
[----:B------:R-:W-:-:S02]  /*83c0*/  FMUL.FTZ R15, R15, R10 ;  /* 0x0000000a0f0f7220 */ /* 0x000fc40000410000 */
[C---:B------:R-:W-:Y:S01]  /*83d0*/  FFMA.FTZ R26, R11.reuse, R10, -R26 ;  /* 0x0000000a0b1a7223 */ /* 0x040fe2000001081a */
[----:B------:R-:W-:Y:S01]  /*83e0*/  FFMA.FTZ R13, R8, R5, R14 ;  /* 0x00000005080d7223 */ /* 0x000fe2000001000e */
[----:B------:R-:W-:Y:S01]  /*83f0*/  FFMA.FTZ R15, R11, R12, R15 ;  /* 0x0000000c0b0f7223 */ /* 0x000fe2000001000f */
[----:B------:R-:W-:Y:S02]  /*8400*/  F2FP.BF16.F32.PACK_AB R8, R34, R31 ;  /* 0x0000001f2208723e */ /* 0x000fe400000010ff */
[----:B------:R-:W-:Y:S02]  /*8410*/  F2FP.BF16.F32.PACK_AB R10, R27, R36 ;  /* 0x000000241b0a723e */ /* 0x000fe400000010ff */
[----:B------:R-:W-:Y:S02]  /*8420*/  F2FP.BF16.F32.PACK_AB R9, R4, R21 ;  /* 0x000000150409723e */ /* 0x000fe400000010ff */
[----:B------:R-:W-:Y:S02]  /*8430*/  F2FP.BF16.F32.PACK_AB R11, R26, R35 ;  /* 0x000000231a0b723e */ /* 0x000fe400000010ff */
[----:B------:R-:W-:-:S02]  /*8440*/  F2FP.BF16.F32.PACK_AB R12, R28, R33 ;  /* 0x000000211c0c723e */ /* 0x000fc400000010ff */
[----:B------:R-:W-:Y:S01]  /*8450*/  F2FP.BF16.F32.PACK_AB R14, R29, R32 ;  /* 0x000000201d0e723e */ /* 0x000fe200000010ff */
[----:B------:R1:W-:Y:S01]  /*8460*/  STS.128 [R37+0x18400], R8 ;  /* 0x0184000825007388 */ /* 0x0003e20000000c00 */
[----:B------:R-:W-:Y:S02]  /*8470*/  F2FP.BF16.F32.PACK_AB R13, R13, R24 ;  /* 0x000000180d0d723e */ /* 0x000fe400000010ff */
[----:B------:R-:W-:-:S05]  /*8480*/  F2FP.BF16.F32.PACK_AB R15, R15, R20 ;  /* 0x000000140f0f723e */ /* 0x000fca00000010ff */
[----:B------:R1:W-:Y:S02]  /*8490*/  STS.128 [R38+0x18400], R12 ;  /* 0x0184000c26007388 */ /* 0x0003e40000000c00 */
.L_x_10514:
[----:B------:R-:W-:Y:S05]  /*84a0*/  BSYNC B1 ;  /* 0x0000000000017941 */ /* 0x000fea0003800000 */
.L_x_10513:
[----:B------:R-:W-:Y:S05]  /*84b0*/  @P0 BRA `(.L_x_10505) ;  /* 0x0000000400680947 */ /* 0x000fea0003800000 */
[----:B------:R-:W4:Y:S01]  /*84c0*/  LDL R5, [R1+0x58] ;  /* 0x0000580001057983 */ /* 0x000f220000100800 */
[C---:B------:R-:W-:Y:S02]  /*84d0*/  VIADD R7, R204.reuse, 0x40 ;  /* 0x00000040cc077836 */ /* 0x040fe40000000000 */
[----:B-1----:R-:W-:Y:S01]  /*84e0*/  VIADD R8, R204, 0x40 ;  /* 0x00000040cc087836 */ /* 0x002fe20000000000 */
[----:B------:R-:W5:Y:S01]  /*84f0*/  LDL R38, [R1+0x74] ;  /* 0x0000740001267983 */ /* 0x000f620000100800 */
        /* <DEDUP_REMOVED lines=12> */
[----:B------:R-:W-:Y:S02]  /*85c0*/  IMAD.U32 R36, R42, 0x10000, RZ ;  /* 0x000100002a247824 */ /* 0x000fe400078e00ff */
[----:B------:R-:W-:Y:S01]  /*85d0*/  IMAD.U32 R34, R0, 0x10000, RZ ;  /* 0x0001000000227824 */ /* 0x000fe200078e00ff */
[----:B----4-:R-:W-:Y:S01]  /*85e0*/  IADD3 R4, R5, R4, RZ ;  /* 0x0000000405047210 */ /* 0x010fe20007ffe0ff */
[----:B-----5:R-:W1:Y:S04]  /*85f0*/  LDS.128 R8, [R38+0x18400] ;  /* 0x0184000026087984 */ /* 0x020e680000000c00 */
[----:B------:R-:W-:-:S05]  /*8600*/  IMAD R4, R4, 0x2, R19 ;  /* 0x0000000204047824 */ /* 0x000fca00078e0213 */
[----:B------:R-:W4:Y:S01]  /*8610*/  LDS.128 R12, [R4+0x18400] ;  /* 0x01840000040c7984 */ /* 0x000f220000000c00 */
[----:B-1----:R-:W-:Y:S02]  /*8620*/  IMAD.U32 R5, R8, 0x10000, RZ ;  /* 0x0001000008057824 */ /* 0x002fe400078e00ff */
[C---:B----4-:R-:W-:Y:S01]  /*8630*/  IMAD.U32 R24, R12.reuse, 0x10000, RZ ;  /* 0x000100000c187824 */ /* 0x050fe200078e00ff */
[----:B------:R-:W-:Y:S01]  /*8640*/  LOP3.LUT R12, R12, 0xffff0000, RZ, 0xc0, !PT ;  /* 0xffff00000c0c7812 */ /* 0x000fe200078ec0ff */
[----:B------:R-:W-:Y:S02]  /*8650*/  IMAD.U32 R25, R13, 0x10000, RZ ;  /* 0x000100000d197824 */ /* 0x000fe400078e00ff */
[-C--:B------:R-:W-:Y:S01]  /*8660*/  FMUL.FTZ R28, R31, R24.reuse ;  /* 0x000000181f1c7220 */ /* 0x080fe20000410000 */
[----:B------:R-:W-:Y:S01]  /*8670*/  LOP3.LUT R7, R8, 0xffff0000, RZ, 0xc0, !PT ;  /* 0xffff000008077812 */ /* 0x000fe200078ec0ff */
[----:B------:R-:W-:Y:S01]  /*8680*/  FMUL.FTZ R24, R29, R24 ;  /* 0x000000181d187220 */ /* 0x000fe20000410000 */
[-C--:B------:R-:W-:Y:S01]  /*8690*/  FMUL.FTZ R32, R41, R12.reuse ;  /* 0x0000000c29207220 */ /* 0x080fe20000410000 */
[----:B------:R-:W-:Y:S01]  /*86a0*/  FFMA.FTZ R28, R29, R5, -R28 ;  /* 0x000000051d1c7223 */ /* 0x000fe2000001081c */
[----:B------:R-:W-:Y:S01]  /*86b0*/  FMUL.FTZ R12, R39, R12 ;  /* 0x0000000c270c7220 */ /* 0x000fe20000410000 */
[----:B------:R-:W-:-:S02]  /*86c0*/  IMAD.U32 R8, R9, 0x10000, RZ ;  /* 0x0001000009087824 */ /* 0x000fc400078e00ff */
[----:B------:R-:W-:Y:S01]  /*86d0*/  FMUL.FTZ R29, R36, R25 ;  /* 0x00000019241d7220 */ /* 0x000fe20000410000 */
[----:B------:R-:W-:Y:S01]  /*86e0*/  FFMA.FTZ R24, R31, R5, R24 ;  /* 0x000000051f187223 */ /* 0x000fe20000010018 */
[-C--:B------:R-:W-:Y:S01]  /*86f0*/  FFMA.FTZ R5, R39, R7.reuse, -R32 ;  /* 0x0000000727057223 */ /* 0x080fe20000010820 */
[----:B------:R-:W-:Y:S01]  /*8700*/  FFMA.FTZ R7, R41, R7, R12 ;  /* 0x0000000729077223 */ /* 0x000fe2000001000c */
[----:B0-----:R-:W-:Y:S02]  /*8710*/  IMAD.U32 R26, R14, 0x10000, RZ ;  /* 0x000100000e1a7824 */ /* 0x001fe400078e00ff */
[C---:B------:R-:W-:Y:S01]  /*8720*/  FMUL.FTZ R25, R34.reuse, R25 ;  /* 0x0000001922197220 */ /* 0x040fe20000410000 */
[----:B------:R-:W-:Y:S01]  /*8730*/  FFMA.FTZ R29, R34, R8, -R29 ;  /* 0x00000008221d7223 */ /* 0x000fe2000001081d */
[----:B------:R-:W-:Y:S01]  /*8740*/  IMAD.U32 R12, R40, 0x10000, RZ ;  /* 0x00010000280c7824 */ /* 0x000fe200078e00ff */
[----:B------:R-:W-:Y:S01]  /*8750*/  LOP3.LUT R14, R14, 0xffff0000, RZ, 0xc0, !PT ;  /* 0xffff00000e0e7812 */ /* 0x000fe200078ec0ff */
[----:B------:R-:W-:Y:S01]  /*8760*/  IMAD.U32 R32, R43, 0x10000, RZ ;  /* 0x000100002b207824 */ /* 0x000fe200078e00ff */
[----:B------:R-:W-:-:S02]  /*8770*/  LOP3.LUT R40, R40, 0xffff0000, RZ, 0xc0, !PT ;  /* 0xffff000028287812 */ /* 0x000fc400078ec0ff */
[----:B------:R-:W-:Y:S01]  /*8780*/  LOP3.LUT R34, R43, 0xffff0000, RZ, 0xc0, !PT ;  /* 0xffff00002b227812 */ /* 0x000fe200078ec0ff */
[C---:B------:R-:W-:Y:S01]  /*8790*/  IMAD.U32 R20, R10.reuse, 0x10000, RZ ;  /* 0x000100000a147824 */ /* 0x040fe200078e00ff */
[----:B------:R-:W-:Y:S01]  /*87a0*/  LOP3.LUT R10, R10, 0xffff0000, RZ, 0xc0, !PT ;  /* 0xffff00000a0a7812 */ /* 0x000fe200078ec0ff */
[-C--:B------:R-:W-:Y:S01]  /*87b0*/  FMUL.FTZ R31, R32, R26.reuse ;  /* 0x0000001a201f7220 */ /* 0x080fe20000410000 */
[----:B------:R-:W-:Y:S02]  /*87c0*/  IMAD.U32 R27, R15, 0x10000, RZ ;  /* 0x000100000f1b7824 */ /* 0x000fe400078e00ff */
[----:B------:R-:W-:Y:S01]  /*87d0*/  FMUL.FTZ R33, R12, R26 ;  /* 0x0000001a0c217220 */ /* 0x000fe20000410000 */
[----:B------:R-:W-:Y:S02]  /*87e0*/  IMAD.U32 R41, R44, 0x10000, RZ ;  /* 0x000100002c297824 */ /* 0x000fe400078e00ff */
[-C--:B------:R-:W-:Y:S01]  /*87f0*/  FMUL.FTZ R35, R34, R14.reuse ;  /* 0x0000000e22237220 */ /* 0x080fe20000410000 */
[----:B------:R-:W-:Y:S01]  /*8800*/  FMUL.FTZ R37, R40, R14 ;  /* 0x0000000e28257220 */ /* 0x000fe20000410000 */
[----:B------:R-:W-:-:S02]  /*8810*/  IMAD.U32 R39, R3, 0x10000, RZ ;  /* 0x0001000003277824 */ /* 0x000fc400078e00ff */
[----:B------:R-:W-:Y:S01]  /*8820*/  FFMA.FTZ R25, R36, R8, R25 ;  /* 0x0000000824197223 */ /* 0x000fe20000010019 */
[-C--:B------:R-:W-:Y:S01]  /*8830*/  FFMA.FTZ R31, R12, R20.reuse, -R31 ;  /* 0x000000140c1f7223 */ /* 0x080fe2000001081f */
[----:B------:R-:W-:Y:S02]  /*8840*/  IMAD.U32 R21, R11, 0x10000, RZ ;  /* 0x000100000b157824 */ /* 0x000fe400078e00ff */
[----:B------:R-:W-:Y:S01]  /*8850*/  FFMA.FTZ R14, R32, R20, R33 ;  /* 0x00000014200e7223 */ /* 0x000fe20000010021 */
[-C--:B------:R-:W-:Y:S01]  /*8860*/  FMUL.FTZ R8, R41, R27.reuse ;  /* 0x0000001b29087220 */ /* 0x080fe20000410000 */
[-C--:B------:R-:W-:Y:S01]  /*8870*/  FFMA.FTZ R12, R40, R10.reuse, -R35 ;  /* 0x0000000a280c7223 */ /* 0x080fe20000010823 */
[----:B------:R-:W-:Y:S01]  /*8880*/  FFMA.FTZ R37, R34, R10, R37 ;  /* 0x0000000a22257223 */ /* 0x000fe20000010025 */
[----:B------:R-:W-:Y:S01]  /*8890*/  LOP3.LUT R13, R13, 0xffff0000, RZ, 0xc0, !PT ;  /* 0xffff00000d0d7812 */ /* 0x000fe200078ec0ff */
[----:B------:R-:W-:Y:S01]  /*88a0*/  FMUL.FTZ R10, R39, R27 ;  /* 0x0000001b270a7220 */ /* 0x000fe20000410000 */
[----:B------:R-:W-:-:S02]  /*88b0*/  LOP3.LUT R15, R15, 0xffff0000, RZ, 0xc0, !PT ;  /* 0xffff00000f0f7812 */ /* 0x000fc400078ec0ff */
[----:B------:R-:W-:Y:S02]  /*88c0*/  LOP3.LUT R33, R42, 0xffff0000, RZ, 0xc0, !PT ;  /* 0xffff00002a217812 */ /* 0x000fe400078ec0ff */
[----:B------:R-:W-:Y:S02]  /*88d0*/  LOP3.LUT R35, R44, 0xffff0000, RZ, 0xc0, !PT ;  /* 0xffff00002c237812 */ /* 0x000fe400078ec0ff */
[----:B------:R-:W-:Y:S02]  /*88e0*/  LOP3.LUT R27, R0, 0xffff0000, RZ, 0xc0, !PT ;  /* 0xffff0000001b7812 */ /* 0x000fe400078ec0ff */
        /* <DEDUP_REMOVED lines=23> */
.L_x_10505:
[----:B------:R-:W-:Y:S05]  /*8a60*/  BSYNC B0 ;  /* 0x0000000000007941 */ /* 0x000fea0003800000 */
.L_x_10494:
        /* <DEDUP_REMOVED lines=8> */
.L_x_10491:
[----:B012---:R-:W0:Y:S01]  /*8af0*/  S2R R0, SR_TID.X ;  /* 0x0000000000007919 */ /* 0x007e220000002100 */
[----:B------:R-:W-:Y:S01]  /*8b00*/  ISETP.NE.AND P0, PT, R209, 0x3, PT ;  /* 0x00000003d100780c */ /* 0x000fe20003f05270 */
[----:B------:R-:W-:Y:S05]  /*8b10*/  WARPSYNC.ALL ;  /* 0x0000000000007948 */ /* 0x000fea0003800000 */
[----:B0-----:R-:W-:-:S05]  /*8b20*/  SHF.R.U32.HI R0, RZ, 0x7, R0 ;  /* 0x00000007ff007819 */ /* 0x001fca0000011600 */
[----:B------:R-:W-:-:S05]  /*8b30*/  VIADD R72, R0, 0x8 ;  /* 0x0000000800487836 */ /* 0x000fca0000000000 */
[----:B------:R0:W-:Y:S06]  /*8b40*/  BAR.SYNC.DEFER_BLOCKING R72, 0x100 ;  /* 0x000400480000751d */ /* 0x0001ec0000010000 */
[----:B------:R-:W-:Y:S05]  /*8b50*/  @!P0 BRA `(.L_x_10515) ;  /* 0x0000000000048947 */ /* 0x000fea0003800000 */
[----:B------:R-:W-:Y:S01]  /*8b60*/  BPT.TRAP 0x1 ;  /* 0x000000040000795c */ /* 0x000fe20000300000 */
.L_x_10515:
[----:B------:R-:W-:Y:S01]  /*8b70*/  IMAD R3, R205, 0x8, R19 ;  /* 0x00000008cd037824 */ /* 0x000fe200078e0213 */
[----:B------:R-:W-:-:S04]  /*8b80*/  SHF.L.U32 R8, R216, 0x1f, RZ ;  /* 0x0000001fd8087819 */ /* 0x000fc800000006ff */
[----:B------:R1:W2:Y:S01]  /*8b90*/  SYNCS.PHASECHK.TRANS64.TRYWAIT P1, [R3+URZ+0x32430], R8 ;  /* 0x03243008030075a7 */ /* 0x0002a2000802017f */
[----:B------:R-:W-:Y:S05]  /*8ba0*/  @!P0 BRA `(.L_x_10516) ;  /* 0x0000000000048947 */ /* 0x000fea0003800000 */
[----:B------:R-:W-:Y:S01]  /*8bb0*/  BPT.TRAP 0x1 ;  /* 0x000000040000795c */ /* 0x000fe20000300000 */
.L_x_10516:
[----:B------:R-:W-:-:S05]  /*8bc0*/  VIADD R0, R19, 0x1c400 ;  /* 0x0001c40013007836 */ /* 0x000fca0000000000 */
[----:B------:R-:W-:-:S04]  /*8bd0*/  SHF.R.U32.HI R0, RZ, 0x4, R0 ;  /* 0x00000004ff007819 */ /* 0x000fc80000011600 */
[----:B------:R-:W-:Y:S01]  /*8be0*/  LOP3.LUT R0, R0, 0x3fff, RZ, 0xc0, !PT ;  /* 0x00003fff00007812 */ /* 0x000fe200078ec0ff */
[----:B--2---:R-:W-:Y:S06]  /*8bf0*/  @P1 BRA `(.L_x_10517) ;  /* 0x0000000000081947 */ /* 0x004fec0003800000 */
[----:B------:R-:W2:Y:S02]  /*8c00*/  SYNCS.PHASECHK.TRANS64.TRYWAIT P1, [R3+URZ+0x32430], R8 ;  /* 0x03243008030075a7 */ /* 0x000ea4000802017f */
[----:B--2---:R-:W-:Y:S05]  /*8c10*/  @!P1 BRA `(.L_x_10518) ;  /* 0x0000010800449947 */ /* 0x004fea0003800000 */
.L_x_10517:
[----:B------:R-:W-:Y:S05]  /*8c20*/  WARPSYNC.ALL ;  /* 0x0000000000007948 */ /* 0x000fea0003800000 */
[----:B------:R-:W-:Y:S01]  /*8c30*/  LOP3.LUT R21, R0, 0x10000, RZ, 0xfc, !PT ;  /* 0x0001000000157812 */ /* 0x000fe200078efcff */
[----:B------:R-:W-:Y:S01]  /*8c40*/  IMAD R30, R30, 0x2000, R19 ;  /* 0x000020001e1e7824 */ /* 0x000fe200078e0213 */
[----:B------:R-:W-:-:S03]  /*8c50*/  UMOV UR9, 0x40000040 ;  /* 0x4000004000097882 */ /* 0x000fc60000000000 */
[----:B------:R-:W-:Y:S01]  /*8c60*/  IMAD R4, R205, 0x300, R21 ;  /* 0x00000300cd047824 */ /* 0x000fe200078e0215 */
[----:B------:R-:W-:Y:S01]  /*8c70*/  SHF.L.U32 R6, R6, 0x1f, RZ ;  /* 0x0000001f06067819 */ /* 0x000fe200000006ff */
[----:B------:R-:W-:Y:S01]  /*8c80*/  IMAD.MOV.U32 R5, RZ, RZ, 0x40000040 ;  /* 0x40000040ff057424 */ /* 0x000fe200078e00ff */
[----:B------:R-:W-:Y:S01]  /*8c90*/  R2UR UR4, R30 ;  /* 0x000000001e0472ca */ /* 0x000fe200000e0000 */
[C---:B------:R-:W-:Y:S01]  /*8ca0*/  VIADD R10, R4.reuse, 0x2 ;  /* 0x00000002040a7836 */ /* 0x040fe20000000000 */
[----:B------:R-:W-:Y:S01]  /*8cb0*/  R2UR UR10, R4 ;  /* 0x00000000040a72ca */ /* 0x000fe200000e0000 */
[----:B---345:R-:W-:Y:S01]  /*8cc0*/  WARPGROUP.ARRIVE ;  /* 0x00000000000079c5 */ /* 0x038fe20000000000 */
[----:B------:R-:W-:Y:S01]  /*8cd0*/  R2UR UR11, R5 ;  /* 0x00000000050b72ca */ /* 0x000fe200000e0000 */
[----:B------:R-:W-:Y:S01]  /*8ce0*/  IMAD.MOV.U32 R11, RZ, RZ, 0x40000040 ;  /* 0x40000040ff0b7424 */ /* 0x000fe200078e00ff */
[----:B------:R-:W-:Y:S01]  /*8cf0*/  BSSY B0, `(.L_x_10519) ;  /* 0x0000032000007945 */ /* 0x000fe20003800000 */
[----:B------:R-:W-:-:S02]  /*8d00*/  IMAD.U32 R13, RZ, RZ, UR9 ;  /* 0x00000009ff0d7e24 */ /* 0x000fc4000f8e00ff */
[----:B------:R-:W-:-:S04]  /*8d10*/  IMAD.MOV.U32 R5, RZ, RZ, 0x40000040 ;  /* 0x40000040ff057424 */ /* 0x000fc800078e00ff */
[----:B------:R-:W-:-:S04]  /*8d20*/  UIADD3 UR5, UR4, 0x18400, URZ ;  /* 0x0001840004057890 */ /* 0x000fc8000fffe03f */
[----:B------:R-:W-:-:S04]  /*8d30*/  USHF.R.U32.HI UR5, URZ, 0x4, UR5 ;  /* 0x000000043f057899 */ /* 0x000fc80008011605 */
[----:B------:R-:W-:-:S04]  /*8d40*/  ULOP3.LUT UR5, UR5, 0x3fff, URZ, 0xc0, !UPT ;  /* 0x00003fff05057892 */ /* 0x000fc8000f8ec03f */
[----:B------:R-:W-:-:S04]  /*8d50*/  ULOP3.LUT UR6, UR5, 0x10000, URZ, 0xfc, !UPT ;  /* 0x0001000005067892 */ /* 0x000fc8000f8efc3f */
[----:B------:R-:W-:-:S03]  /*8d60*/  UIADD3 UR5, UR6, 0x2, URZ ;  /* 0x0000000206057890 */ /* 0x000fc6000fffe03f */
[----:B------:R-:W-:Y:S02]  /*8d70*/  UMOV UR8, UR6 ;  /* 0x0000000600087c82 */ /* 0x000fe40008000000 */
[----:B------:R-:W-:Y:S01]  /*8d80*/  HGMMA.64x96x16.F32.BF16 R24, gdesc[UR8], RZ, !UPT, gsb0 ;  /* 0x01600000081879f0 */ /* 0x000fe2000c0018ff */
[----:B------:R-:W-:Y:S01]  /*8d90*/  R2UR UR10, R10 ;  /* 0x000000000a0a72ca */ /* 0x000fe200000e0000 */
[----:B------:R-:W-:Y:S01]  /*8da0*/  IMAD.U32 R12, RZ, RZ, UR8 ;  /* 0x00000008ff0c7e24 */ /* 0x000fe2000f8e00ff */
[----:B------:R-:W-:Y:S01]  /*8db0*/  R2UR UR11, R11 ;  /* 0x000000000b0b72ca */ /* 0x000fe200000e0000 */
[----:B------:R-:W-:Y:S01]  /*8dc0*/  UMOV UR8, UR5 ;  /* 0x0000000500087c82 */ /* 0x000fe20008000000 */
[----:B------:R-:W-:Y:S01]  /*8dd0*/  UMOV UR9, 0x40000040 ;  /* 0x4000004000097882 */ /* 0x000fe20000000000 */
[C---:B------:R-:W-:Y:S01]  /*8de0*/  VIADD R10, R4.reuse, 0x4 ;  /* 0x00000004040a7836 */ /* 0x040fe20000000000 */
[----:B------:R-:W-:Y:S01]  /*8df0*/  UIADD3 UR5, UR6, 0x4, URZ ;  /* 0x0000000406057890 */ /* 0x000fe2000fffe03f */
[----:B------:R-:W-:Y:S01]  /*8e00*/  IMAD.MOV.U32 R11, RZ, RZ, 0x40000040 ;  /* 0x40000040ff0b7424 */ /* 0x000fe200078e00ff */
[----:B------:R3:W-:Y:S01]  /*8e10*/  STL.64 [R1+0x50], R12 ;  /* 0x0000500c01007387 */ /* 0x0007e20000100a00 */
[----:B------:R-:W-:-:S02]  /*8e20*/  VIADD R4, R4, 0x6 ;  /* 0x0000000604047836 */ /* 0x000fc40000000000 */
[----:B---3--:R-:W-:Y:S02]  /*8e30*/  IMAD.U32 R12, RZ, RZ, UR8 ;  /* 0x00000008ff0c7e24 */ /* 0x008fe4000f8e00ff */
        /* <DEDUP_REMOVED lines=9> */
[----:B------:R-:W-:Y:S01]  /*8ed0*/  UIADD3 UR5, UR6, 0x6, URZ ;  /* 0x0000000606057890 */ /* 0x000fe2000fffe03f */
[----:B------:R-:W-:Y:S02]  /*8ee0*/  IMAD.U32 R10, RZ, RZ, UR8 ;  /* 0x00000008ff0a7e24 */ /* 0x000fe4000f8e00ff */
        /* <DEDUP_REMOVED lines=9> */
[----:B------:R-:W-:Y:S02]  /*8f80*/  IMAD.U32 R4, RZ, RZ, UR8 ;  /* 0x00000008ff047e24 */ /* 0x000fe4000f8e00ff */
[----:B------:R-:W-:-:S05]  /*8f90*/  IMAD.U32 R5, RZ, RZ, UR9 ;  /* 0x00000009ff057e24 */ /* 0x000fca000f8e00ff */
[----:B------:R3:W-:Y:S01]  /*8fa0*/  STL.64 [R1+0x38], R4 ;  /* 0x0000380401007387 */ /* 0x0007e20000100a00 */
[----:B------:R-:W-:Y:S02]  /*8fb0*/  WARPGROUP.DEPBAR.LE gsb0, 0x0 ;  /* 0x00008000000079c5 */ /* 0x000fe40000010000 */
[----:B------:R-:W-:-:S06]  /*8fc0*/  WARPGROUP.ARRIVE ;  /* 0x00000000000079c5 */ /* 0x000fcc0000000000 */
[----:B------:R-:W-:Y:S03]  /*8fd0*/  HGMMA.64x96x16.F32.BF16 R24, gdesc[UR8], R24, gsb0 ;  /* 0x01600000081879f0 */ /* 0x000fe60008001818 */
[----:B------:R-:W-:Y:S02]  /*8fe0*/  WARPGROUP.DEPBAR.LE gsb0, 0x0 ;  /* 0x00008000000079c5 */ /* 0x000fe40000010000 */
[----:B------:R-:W4:Y:S02]  /*8ff0*/  SYNCS.PHASECHK.TRANS64.TRYWAIT P1, [R19+URZ+0x32410], R6 ;  /* 0x03241006130075a7 */ /* 0x000f24000802017f */
[----:B---34-:R-:W-:Y:S05]  /*9000*/  @!P1 BRA `(.L_x_10520) ;  /* 0x00000104005c9947 */ /* 0x018fea0003800000 */
.L_x_10734:
[----:B------:R-:W-:Y:S05]  /*9010*/  BSYNC B0 ;  /* 0x0000000000007941 */ /* 0x000fea0003800000 */
.L_x_10519:
[----:B------:R-:W-:Y:S05]  /*9020*/  @!P0 BRA `(.L_x_10521) ;  /* 0x0000000000048947 */ /* 0x000fea0003800000 */
[----:B------:R-:W-:Y:S01]  /*9030*/  BPT.TRAP 0x1 ;  /* 0x000000040000795c */ /* 0x000fe20000300000 */
.L_x_10521:
[----:B------:R4:W0:Y:S01]  /*9040*/  SYNCS.PHASECHK.TRANS64.TRYWAIT P1, [R3+URZ+0x32450], R8 ;  /* 0x03245008030075a7 */ /* 0x000822000802017f */
[----:B------:R-:W-:Y:S05]  /*9050*/  @!P0 BRA `(.L_x_10522) ;  /* 0x0000000000048947 */ /* 0x000fea0003800000 */
[----:B------:R-:W-:Y:S01]  /*9060*/  BPT.TRAP 0x1 ;  /* 0x000000040000795c */ /* 0x000fe20000300000 */
.L_x_10522:
[----:B0-----:R-:W-:Y:S05]  /*9070*/  @P1 BRA `(.L_x_10523) ;  /* 0x0000000000081947 */ /* 0x001fea0003800000 */
[----:B------:R-:W0:Y:S02]  /*9080*/  SYNCS.PHASECHK.TRANS64.TRYWAIT P1, [R3+URZ+0x32450], R8 ;  /* 0x03245008030075a7 */ /* 0x000e24000802017f */
[----:B0-----:R-:W-:Y:S05]  /*9090*/  @!P1 BRA `(.L_x_10524) ;  /* 0x00000104004c9947 */ /* 0x001fea0003800000 */
.L_x_10523:
[----:B------:R-:W-:Y:S05]  /*90a0*/  WARPSYNC.ALL ;  /* 0x0000000000007948 */ /* 0x000fea0003800000 */
[----:B------:R-:W-:Y:S01]  /*90b0*/  VIADD R20, R19, 0x400 ;  /* 0x0000040013147836 */ /* 0x000fe20000000000 */
[----:B------:R-:W-:Y:S01]  /*90c0*/  UIADD3 UR4, UR4, 0x22400, URZ ;  /* 0x0002240004047890 */ /* 0x000fe2000fffe03f */
[----:B------:R-:W-:Y:S01]  /*90d0*/  IMAD.MOV.U32 R5, RZ, RZ, 0x40000040 ;  /* 0x40000040ff057424 */ /* 0x000fe200078e00ff */
[----:B------:R-:W-:Y:S01]  /*90e0*/  WARPGROUP.ARRIVE ;  /* 0x00000000000079c5 */ /* 0x000fe20000000000 */
[----:B------:R-:W-:Y:S01]  /*90f0*/  UMOV UR9, 0x40000040 ;  /* 0x4000004000097882 */ /* 0x000fe20000000000 */
[----:B------:R-:W-:Y:S01]  /*9100*/  SHF.R.U32.HI R20, RZ, 0x4, R20 ;  /* 0x00000004ff147819 */ /* 0x000fe20000011614 */
[----:B------:R-:W-:Y:S01]  /*9110*/  USHF.R.U32.HI UR4, URZ, 0x4, UR4 ;  /* 0x000000043f047899 */ /* 0x000fe20008011604 */
[----:B------:R-:W-:Y:S01]  /*9120*/  R2UR UR11, R5 ;  /* 0x00000000050b72ca */ /* 0x000fe200000e0000 */
[----:B------:R-:W-:Y:S01]  /*9130*/  IMAD.MOV.U32 R7, RZ, RZ, 0x40000040 ;  /* 0x40000040ff077424 */ /* 0x000fe200078e00ff */
[----:B------:R-:W-:Y:S01]  /*9140*/  LOP3.LUT R20, R20, 0x3fff, RZ, 0xc0, !PT ;  /* 0x00003fff14147812 */ /* 0x000fe200078ec0ff */
[----:B------:R-:W-:Y:S01]  /*9150*/  ULOP3.LUT UR4, UR4, 0x3fff, URZ, 0xc0, !UPT ;  /* 0x00003fff04047892 */ /* 0x000fe2000f8ec03f */
[----:B------:R-:W-:Y:S01]  /*9160*/  IMAD.U32 R9, RZ, RZ, UR9 ;  /* 0x00000009ff097e24 */ /* 0x000fe2000f8e00ff */
        /* <DEDUP_REMOVED lines=10> */
[C---:B---3--:R-:W-:Y:S01]  /*9210*/  VIADD R6, R4.reuse, 0x2 ;  /* 0x0000000204067836 */ /* 0x048fe20000000000 */
[----:B------:R-:W-:Y:S01]  /*9220*/  R2UR UR10, R4 ;  /* 0x00000000040a72ca */ /* 0x000fe200000e0000 */
[----:B-12-4-:R-:W-:Y:S01]  /*9230*/  IMAD.U32 R8, RZ, RZ, UR8 ;  /* 0x00000008ff087e24 */ /* 0x016fe2000f8e00ff */
[----:B------:R-:W-:Y:S01]  /*9240*/  UIADD3 UR56, UR4, 0x804, URZ ;  /* 0x0000080404387890 */ /* 0x000fe2000fffe03f */
[----:B------:R-:W0:Y:S01]  /*9250*/  S2R R0, SR_TID.X ;  /* 0x0000000000007919 */ /* 0x000e220000002100 */
[----:B------:R-:W-:-:S02]  /*9260*/  UIADD3 UR52, UR4, 0x806, URZ ;  /* 0x0000080604347890 */ /* 0x000fc4000fffe03f */
[----:B------:R-:W-:Y:S01]  /*9270*/  UIADD3 UR48, UR4, 0xc00, URZ ;  /* 0x00000c0004307890 */ /* 0x000fe2000fffe03f */
[----:B------:R1:W-:Y:S01]  /*9280*/  STL.64 [R1+0x30], R8 ;  /* 0x0000300801007387 */ /* 0x0003e20000100a00 */
[----:B------:R-:W-:Y:S01]  /*9290*/  UIADD3 UR44, UR4, 0xc02, URZ ;  /* 0x00000c02042c7890 */ /* 0x000fe2000fffe03f */
[----:B------:R-:W-:Y:S01]  /*92a0*/  UMOV UR45, 0x40000040 ;  /* 0x40000040002d7882 */ /* 0x000fe20000000000 */
[----:B------:R-:W-:-:S03]  /*92b0*/  UIADD3 UR40, UR4, 0xc04, URZ ;  /* 0x00000c0404287890 */ /* 0x000fc6000fffe03f */
[----:B------:R-:W-:Y:S01]  /*92c0*/  HGMMA.64x96x16.F32.BF16 R24, gdesc[UR8], R24, gsb0 ;  /* 0x01600000081879f0 */ /* 0x000fe20008001818 */
[----:B------:R-:W-:Y:S01]  /*92d0*/  R2UR UR10, R6 ;  /* 0x00000000060a72ca */ /* 0x000fe200000e0000 */
[----:B------:R-:W-:Y:S01]  /*92e0*/  UMOV UR8, UR5 ;  /* 0x0000000500087c82 */ /* 0x000fe20008000000 */
[----:B------:R-:W-:Y:S01]  /*92f0*/  R2UR UR11, R7 ;  /* 0x00000000070b72ca */ /* 0x000fe200000e0000 */
[----:B------:R-:W-:Y:S01]  /*9300*/  UMOV UR9, 0x40000040 ;  /* 0x4000004000097882 */ /* 0x000fe20000000000 */
[----:B------:R-:W-:Y:S01]  /*9310*/  VIADD R6, R4, 0x4 ;  /* 0x0000000404067836 */ /* 0x000fe20000000000 */
[----:B------:R-:W-:Y:S01]  /*9320*/  UIADD3 UR5, UR4, 0x4, URZ ;  /* 0x0000000404057890 */ /* 0x000fe2000fffe03f */
[----:B------:R-:W-:Y:S01]  /*9330*/  IMAD.MOV.U32 R7, RZ, RZ, 0x40000040 ;  /* 0x40000040ff077424 */ /* 0x000fe200078e00ff */
[----:B------:R-:W-:Y:S01]  /*9340*/  UMOV UR41, 0x40000040 ;  /* 0x4000004000297882 */ /* 0x000fe20000000000 */
[----:B-1----:R-:W-:Y:S01]  /*9350*/  IMAD.U32 R8, RZ, RZ, UR8 ;  /* 0x00000008ff087e24 */ /* 0x002fe2000f8e00ff */
[----:B------:R-:W-:Y:S01]  /*9360*/  UIADD3 UR36, UR4, 0xc06, URZ ;  /* 0x00000c0604247890 */ /* 0x000fe2000fffe03f */
[----:B------:R-:W-:Y:S01]  /*9370*/  IMAD.U32 R9, RZ, RZ, UR9 ;  /* 0x00000009ff097e24 */ /* 0x000fe2000f8e00ff */
[----:B------:R-:W-:-:S04]  /*9380*/  UMOV UR37, 0x40000040 ;  /* 0x4000004000257882 */ /* 0x000fc80000000000 */
[----:B------:R1:W-:Y:S01]  /*9390*/  STL.64 [R1+0x28], R8 ;  /* 0x0000280801007387 */ /* 0x0003e20000100a00 */
[----:B0-----:R-:W-:-:S04]  /*93a0*/  SHF.R.U32.HI R0, RZ, 0x7, R0 ;  /* 0x00000007ff007819 */ /* 0x001fc80000011600 */
[----:B------:R-:W-:Y:S01]  /*93b0*/  IADD3 R0, -R0, 0xb, RZ ;  /* 0x0000000b00007810 */ /* 0x000fe20007ffe1ff */
        /* <DEDUP_REMOVED lines=10> */
[----:B-1----:R-:W-:Y:S02]  /*9460*/  IMAD.U32 R8, RZ, RZ, UR8 ;  /* 0x00000008ff087e24 */ /* 0x002fe4000f8e00ff */
        /* <DEDUP_REMOVED lines=53> */
[----:B------:R0:W-:Y:S01]  /*97c0*/  STL.64 [R1], R8 ;  /* 0x0000000801007387 */ /* 0x0001e20000100a00 */
        /* <DEDUP_REMOVED lines=10> */
[----:B------:R-:W-:Y:S02]  /*9870*/  IMAD.U32 R228, RZ, RZ, UR8 ;  /* 0x00000008ffe47e24 */ /* 0x000fe4000f8e00ff */
[----:B------:R-:W-:Y:S01]  /*9880*/  IMAD.U32 R229, RZ, RZ, UR9 ;  /* 0x00000009ffe57e24 */ /* 0x000fe2000f8e00ff */
[----:B------:R-:W-:-:S02]  /*9890*/  WARPGROUP.DEPBAR.LE gsb0, 0x0 ;  /* 0x00008000000079c5 */ /* 0x000fc40000010000 */
        /* <DEDUP_REMOVED lines=20> */
[----:B------:R-:W-:Y:S01]  /*99e0*/  IMAD.U32 R224, RZ, RZ, UR8 ;  /* 0x00000008ffe07e24 */ /* 0x000fe2000f8e00ff */
        /* <DEDUP_REMOVED lines=8> */
[----:B------:R-:W-:-:S03]  /*9a70*/  IMAD.MOV.U32 R7, RZ, RZ, 0x40000040 ;  /* 0x40000040ff077424 */ /* 0x000fc600078e00ff */
        /* <DEDUP_REMOVED lines=37> */
.L_x_10525:
[----:B------:R-:W2:Y:S01]  /*9cd0*/  LDL R5, [R1+0x7c] ;  /* 0x00007c0001057983 */ /* 0x000ea20000100800 */
[----:B------:R-:W-:Y:S01]  /*9ce0*/  IMAD R4, R189, -0x60, R188 ;  /* 0xffffffa0bd047824 */ /* 0x000fe200078e02bc */
[----:B------:R-:W-:Y:S01]  /*9cf0*/  ULDC UR4, c[0x0][0xa80] ;  /* 0x0002a00000047ab9 */ /* 0x000fe20000000800 */
[----:B------:R-:W-:Y:S01]  /*9d00*/  LOP3.LUT R20, R20, 0x3000000, RZ, 0xfc, !PT ;  /* 0x0300000014147812 */ /* 0x000fe200078efcff */
[----:B------:R-:W1:Y:S01]  /*9d10*/  S2R R190, SR_CgaCtaId ;  /* 0x0000000000be7919 */ /* 0x000e620000008800 */
[----:B------:R-:W-:-:S04]  /*9d20*/  VIADD R4, R4, 0x60 ;  /* 0x0000006004047836 */ /* 0x000fc80000000000 */
[----:B--2---:R-:W-:-:S05]  /*9d30*/  IMAD R5, R5, -0x2, R4 ;  /* 0xfffffffe05057824 */ /* 0x004fca00078e0204 */
[C---:B------:R-:W-:Y:S02]  /*9d40*/  ISETP.GT.AND P2, PT, R5.reuse, RZ, PT ;  /* 0x000000ff0500720c */ /* 0x040fe40003f44270 */
[C---:B------:R-:W-:Y:S02]  /*9d50*/  ISETP.GT.AND P3, PT, R5.reuse, 0x1, PT ;  /* 0x000000010500780c */ /* 0x040fe40003f64270 */
[----:B------:R-:W-:Y:S02]  /*9d60*/  ISETP.GT.AND P4, PT, R5, 0x8, PT ;  /* 0x000000080500780c */ /* 0x000fe40003f84270 */
[----:B------:R-:W-:Y:S02]  /*9d70*/  FSEL R24, R24, -INF , P2 ;  /* 0xff80000018187808 */ /* 0x000fe40001000000 */
[----:B0-----:R-:W-:Y:S02]  /*9d80*/  FSEL R8, R25, -INF , P3 ;  /* 0xff80000019087808 */ /* 0x001fe40001800000 */
[----:B------:R-:W-:-:S02]  /*9d90*/  ISETP.GT.AND P5, PT, R5, 0x9, PT ;  /* 0x000000090500780c */ /* 0x000fc40003fa4270 */
[----:B------:R-:W-:Y:S02]  /*9da0*/  FSEL R28, R28, -INF , P4 ;  /* 0xff8000001c1c7808 */ /* 0x000fe40002000000 */
[----:B------:R-:W-:Y:S02]  /*9db0*/  FMNMX.FTZ R7, R24, R8, !PT ;  /* 0x0000000818077209 */ /* 0x000fe40007810000 */
[----:B------:R-:W-:Y:S02]  /*9dc0*/  FSEL R9, R26, -INF , P2 ;  /* 0xff8000001a097808 */ /* 0x000fe40001000000 */
[----:B------:R-:W-:Y:S02]  /*9dd0*/  ISETP.GT.AND P1, PT, R5, 0x10, PT ;  /* 0x000000100500780c */ /* 0x000fe40003f24270 */
[----:B------:R-:W-:Y:S02]  /*9de0*/  FSEL R26, R29, -INF , P5 ;  /* 0xff8000001d1a7808 */ /* 0x000fe40002800000 */
[----:B------:R-:W-:-:S02]  /*9df0*/  FMNMX.FTZ R7, R28, R7, !PT ;  /* 0x000000071c077209 */ /* 0x000fc40007810000 */
[----:B------:R-:W-:Y:S02]  /*9e00*/  ISETP.GT.AND P2, PT, R5, 0x11, PT ;  /* 0x000000110500780c */ /* 0x000fe40003f44270 */
[----:B------:R-:W-:Y:S02]  /*9e10*/  FSEL R32, R32, -INF , P1 ;  /* 0xff80000020207808 */ /* 0x000fe40000800000 */
[----:B------:R-:W-:Y:S02]  /*9e20*/  FMNMX.FTZ R7, R26, R7, !PT ;  /* 0x000000071a077209 */ /* 0x000fe40007810000 */
        /* <DEDUP_REMOVED lines=9> */
[----:B------:R-:W-:Y:S02]  /*9ec0*/  FSEL R31, R34, -INF , P1 ;  /* 0xff800000221f7808 */ /* 0x000fe40000800000 */
[----:B------:R-:W-:Y:S02]  /*9ed0*/  ISETP.GT.AND P5, PT, R5, 0x20, PT ;  /* 0x000000200500780c */ /* 0x000fe40003fa4270 */
[----:B------:R-:W-:Y:S02]  /*9ee0*/  FSEL R34, R37, -INF , P4 ;  /* 0xff80000025227808 */ /* 0x000fe40002000000 */
[----:B------:R-:W-:Y:S02]  /*9ef0*/  FMNMX.FTZ R7, R36, R7, !PT ;  /* 0x0000000724077209 */ /* 0x000fe40007810000 */
        /* <DEDUP_REMOVED lines=11> */
[----:B------:R-:W-:Y:S02]  /*9fb0*/  FMNMX.FTZ R6, R9, R27, !PT ;  /* 0x0000001b09067209 */ /* 0x000fe40007810000 */
[----:B------:R-:W-:Y:S02]  /*9fc0*/  FSEL R39, R39, -INF , P4 ;  /* 0xff80000027277808 */ /* 0x000fe40002000000 */
[----:B------:R-:W-:-:S02]  /*9fd0*/  ISETP.GT.AND P4, PT, R5, 0x30, PT ;  /* 0x000000300500780c */ /* 0x000fc40003f84270 */
[----:B------:R-:W-:Y:S02]  /*9fe0*/  FSEL R10, R45, -INF , P3 ;  /* 0xff8000002d0a7808 */ /* 0x000fe40001800000 */
[----:B------:R-:W-:Y:S02]  /*9ff0*/  FMNMX.FTZ R7, R15, R4, !PT ;  /* 0x000000040f077209 */ /* 0x000fe40007810000 */
[----:B------:R-:W-:Y:S02]  /*a000*/  FMNMX.FTZ R6, R25, R6, !PT ;  /* 0x0000000619067209 */ /* 0x000fe40007810000 */
[----:B------:R-:W-:Y:S02]  /*a010*/  FSEL R166, R42, -INF , P5 ;  /* 0xff8000002aa67808 */ /* 0x000fe40002800000 */
[----:B------:R-:W-:Y:S02]  /*a020*/  ISETP.GT.AND P5, PT, R5, 0x31, PT ;  /* 0x000000310500780c */ /* 0x000fe40003fa4270 */
[----:B------:R-:W-:-:S02]  /*a030*/  FSEL R14, R48, -INF , P4 ;  /* 0xff800000300e7808 */ /* 0x000fc40002000000 */
[----:B------:R-:W-:Y:S02]  /*a040*/  FMNMX.FTZ R7, R10, R7, !PT ;  /* 0x000000070a077209 */ /* 0x000fe40007810000 */
[----:B------:R-:W-:Y:S02]  /*a050*/  FMNMX.FTZ R6, R73, R6, !PT ;  /* 0x0000000649067209 */ /* 0x000fe40007810000 */
[----:B------:R-:W-:Y:S02]  /*a060*/  FSEL R158, R43, -INF , P1 ;  /* 0xff8000002b9e7808 */ /* 0x000fe40000800000 */
[----:B------:R-:W-:Y:S02]  /*a070*/  ISETP.GT.AND P1, PT, R5, 0x38, PT ;  /* 0x000000380500780c */ /* 0x000fe40003f24270 */
[----:B------:R-:W-:Y:S02]  /*a080*/  FSEL R4, R49, -INF , P5 ;  /* 0xff80000031047808 */ /* 0x000fe40002800000 */
[----:B------:R-:W-:-:S02]  /*a090*/  FMNMX.FTZ R11, R14, R7, !PT ;  /* 0x000000070e0b7209 */ /* 0x000fc40007810000 */
[----:B------:R-:W-:Y:S02]  /*a0a0*/  FMNMX.FTZ R6, R31, R6, !PT ;  /* 0x000000061f067209 */ /* 0x000fe40007810000 */
[----:B------:R-:W-:Y:S02]  /*a0b0*/  FSEL R156, R46, -INF , P2 ;  /* 0xff8000002e9c7808 */ /* 0x000fe40001000000 */
[----:B------:R-:W-:Y:S02]  /*a0c0*/  ISETP.GT.AND P2, PT, R5, 0x39, PT ;  /* 0x000000390500780c */ /* 0x000fe40003f44270 */
[----:B------:R-:W-:Y:S02]  /*a0d0*/  FSEL R7, R52, -INF , P1 ;  /* 0xff80000034077808 */ /* 0x000fe40000800000 */
[----:B------:R-:W-:Y:S02]  /*a0e0*/  FMNMX.FTZ R38, R4, R11, !PT ;  /* 0x0000000b04267209 */ /* 0x000fe40007810000 */
[----:B------:R-:W-:-:S02]  /*a0f0*/  FMNMX.FTZ R6, R35, R6, !PT ;  /* 0x0000000623067209 */ /* 0x000fc40007810000 */
[----:B------:R-:W-:Y:S02]  /*a100*/  FSEL R12, R53, -INF , P2 ;  /* 0xff800000350c7808 */ /* 0x000fe40001000000 */
[----:B------:R-:W-:Y:S02]  /*a110*/  FMNMX.FTZ R11, R7, R38, !PT ;  /* 0x00000026070b7209 */ /* 0x000fe40007810000 */
[----:B------:R-:W-:Y:S02]  /*a120*/  FMNMX.FTZ R6, R29, R6, !PT ;  /* 0x000000061d067209 */ /* 0x000fe40007810000 */
[----:B------:R-:W-:Y:S02]  /*a130*/  FSEL R13, R47, -INF , P3 ;  /* 0xff8000002f0d7808 */ /* 0x000fe40001800000 */
[----:B------:R-:W-:Y:S02]  /*a140*/  ISETP.GT.AND P3, PT, R5, 0x40, PT ;  /* 0x000000400500780c */ /* 0x000fe40003f64270 */
[----:B------:R-:W-:-:S02]  /*a150*/  FMNMX.FTZ R38, R12, R11, !PT ;  /* 0x0000000b0c267209 */ /* 0x000fc40007810000 */
        /* <DEDUP_REMOVED lines=16> */
[----:B------:R-:W-:Y:S02]  /*a260*/  FSEL R171, R55, -INF , P2 ;  /* 0xff80000037ab7808 */ /* 0x000fe40001000000 */
[----:B------:R-:W-:-:S02]  /*a270*/  ISETP.GT.AND P3, PT, R5, 0x50, PT ;  /* 0x000000500500780c */ /* 0x000fc40003f64270 */
[----:B------:R-:W-:Y:S02]  /*a280*/  FSEL R183, R59, -INF , P4 ;  /* 0xff8000003bb77808 */ /* 0x000fe40002000000 */
[----:B------:R-:W-:Y:S02]  /*a290*/  FSEL R172, R61, -INF , P1 ;  /* 0xff8000003dac7808 */ /* 0x000fe40000800000 */
[----:B------:R-:W-:Y:S02]  /*a2a0*/  FMNMX.FTZ R33, R178, R33, !PT ;  /* 0x00000021b2217209 */ /* 0x000fe40007810000 */
[----:B------:R-:W-:Y:S02]  /*a2b0*/  FSEL R179, R62, -INF , P5 ;  /* 0xff8000003eb37808 */ /* 0x000fe40002800000 */
[C---:B------:R-:W-:Y:S02]  /*a2c0*/  ISETP.GT.AND P2, PT, R5.reuse, 0x51, PT ;  /* 0x000000510500780c */ /* 0x040fe40003f44270 */
[----:B------:R-:W-:-:S02]  /*a2d0*/  ISETP.GT.AND P4, PT, R5, 0x58, PT ;  /* 0x000000580500780c */ /* 0x000fc40003f84270 */
[----:B------:R-:W-:Y:S02]  /*a2e0*/  ISETP.GT.AND P5, PT, R5, 0x59, PT ;  /* 0x000000590500780c */ /* 0x000fe40003fa4270 */
[----:B------:R-:W-:Y:S02]  /*a2f0*/  FMNMX.FTZ R5, R13, R6, !PT ;  /* 0x000000060d057209 */ /* 0x000fe40007810000 */
[----:B------:R-:W-:Y:S02]  /*a300*/  FSEL R184, R64, -INF , P3 ;  /* 0xff80000040b87808 */ /* 0x000fe40001800000 */
[----:B------:R-:W-:Y:S02]  /*a310*/  FMNMX.FTZ R33, R172, R33, !PT ;  /* 0x00000021ac217209 */ /* 0x000fe40007810000 */
[----:B------:R-:W-:Y:S02]  /*a320*/  FMNMX.FTZ R6, R170, R5, !PT ;  /* 0x00000005aa067209 */ /* 0x000fe40007810000 */
[----:B------:R-:W-:-:S02]  /*a330*/  FSEL R182, R65, -INF , P2 ;  /* 0xff80000041b67808 */ /* 0x000fc40001000000 */
[----:B------:R-:W-:Y:S02]  /*a340*/  FMNMX.FTZ R33, R184, R33, !PT ;  /* 0x00000021b8217209 */ /* 0x000fe40007810000 */
[----:B------:R-:W-:Y:S02]  /*a350*/  FMNMX.FTZ R5, R169, R6, !PT ;  /* 0x00000006a9057209 */ /* 0x000fe40007810000 */
[----:B------:R-:W-:Y:S02]  /*a360*/  FSEL R177, R68, -INF , P4 ;  /* 0xff80000044b17808 */ /* 0x000fe40002000000 */
[----:B------:R-:W-:Y:S02]  /*a370*/  FMNMX.FTZ R38, R182, R33, !PT ;  /* 0x00000021b6267209 */ /* 0x000fe40007810000 */
        /* <DEDUP_REMOVED lines=16> */
[----:B------:R-:W-:-:S04]  /*a480*/  FMNMX.FTZ R6, R173, R6, !PT ;  /* 0x00000006ad067209 */ /* 0x000fc80007810000 */
[----:B------:R-:W-:Y:S02]  /*a490*/  FMNMX.FTZ R5, R159, R6, !PT ;  /* 0x000000069f057209 */ /* 0x000fe40007810000 */
[----:B0-----:R-:W-:Y:S02]  /*a4a0*/  FMNMX.FTZ R38, R11, R38, !PT ;  /* 0x000000260b267209 */ /* 0x001fe40007810000 */
[----:B------:R-:W-:Y:S01]  /*a4b0*/  FMNMX.FTZ R11, R160, R5, !PT ;  /* 0x00000005a00b7209 */ /* 0x000fe20007810000 */
[----:B------:R-:W-:Y:S02]  /*a4c0*/  IMAD.U32 R5, RZ, RZ, UR4 ;  /* 0x00000004ff057e24 */ /* 0x000fe4000f8e00ff */
[----:B------:R-:W0:Y:S04]  /*a4d0*/  SHFL.BFLY PT, R33, R38, 0x1, 0x1f ;  /* 0x0c201f0026217f89 */ /* 0x000e2800000e0000 */
[----:B------:R-:W2:Y:S01]  /*a4e0*/  SHFL.BFLY PT, R40, R11, 0x2, 0x1f ;  /* 0x0c401f000b287f89 */ /* 0x000ea200000e0000 */
[----:B0-----:R-:W-:-:S02]  /*a4f0*/  FMNMX.FTZ R6, R38, R33, !PT ;  /* 0x0000002126067209 */ /* 0x001fc40007810000 */
[----:B--2---:R-:W-:-:S03]  /*a500*/  FMNMX.FTZ R40, R11, R40, !PT ;  /* 0x000000280b287209 */ /* 0x004fc60007810000 */
[C---:B------:R-:W-:Y:S01]  /*a510*/  FMUL.FTZ R161, R6.reuse, R5 ;  /* 0x0000000506a17220 */ /* 0x040fe20000410000 */
[----:B------:R-:W-:Y:S01]  /*a520*/  FSETP.NEU.FTZ.AND P1, PT, R6, -INF , PT ;  /* 0xff8000000600780b */ /* 0x000fe20003f3d000 */
[----:B------:R-:W0:Y:S03]  /*a530*/  SHFL.BFLY PT, R33, R40, 0x1, 0x1f ;  /* 0x0c201f0028217f89 */ /* 0x000e2600000e0000 */
[----:B------:R-:W-:-:S05]  /*a540*/  FSEL R161, R161, RZ, P1 ;  /* 0x000000ffa1a17208 */ /* 0x000fca0000800000 */
        /* <DEDUP_REMOVED lines=12> */
[----:B------:R2:W3:Y:S01]  /*a610*/  MUFU.EX2 R37, R8 ;  /* 0x0000000800257308 */ /* 0x0004e20000000800 */
[-CC-:B------:R-:W-:Y:S01]  /*a620*/  FFMA.FTZ R15, R15, R5.reuse, -R161.reuse ;  /* 0x000000050f0f7223 */ /* 0x180fe200000108a1 */
[-CC-:B------:R-:W-:Y:S01]  /*a630*/  FFMA.FTZ R7, R7, R5.reuse, -R161.reuse ;  /* 0x0000000507077223 */ /* 0x180fe200000108a1 */
[-CC-:B------:R-:W-:Y:S01]  /*a640*/  FFMA.FTZ R12, R12, R5.reuse, -R161.reuse ;  /* 0x000000050c0c7223 */ /* 0x180fe200000108a1 */
[-CC-:B------:R-:W-:Y:S01]  /*a650*/  FFMA.FTZ R184, R184, R5.reuse, -R161.reuse ;  /* 0x00000005b8b87223 */ /* 0x180fe200000108a1 */
[--C-:B------:R-:W-:Y:S01]  /*a660*/  FFMA.FTZ R182, R182, R5, -R161.reuse ;  /* 0x00000005b6b67223 */ /* 0x100fe200000108a1 */
[----:B0-----:R-:W-:Y:S01]  /*a670*/  FMNMX.FTZ R11, R40, R33, !PT ;  /* 0x00000021280b7209 */ /* 0x001fe20007810000 */
[-C--:B------:R-:W-:Y:S01]  /*a680*/  FFMA.FTZ R177, R177, R5.reuse, -R161 ;  /* 0x00000005b1b17223 */ /* 0x080fe200000108a1 */
[----:B------:R-:W-:Y:S01]  /*a690*/  MUFU.EX2 R33, R30 ;  /* 0x0000001e00217308 */ /* 0x000fe20000000800 */
[----:B--2---:R-:W-:Y:S01]  /*a6a0*/  VIADD R8, R3, 0x32440 ;  /* 0x0003244003087836 */ /* 0x004fe20000000000 */
[C---:B------:R-:W-:Y:S01]  /*a6b0*/  FSETP.NEU.FTZ.AND P1, PT, R11.reuse, -INF , PT ;  /* 0xff8000000b00780b */ /* 0x040fe20003f3d000 */
[----:B------:R-:W-:-:S05]  /*a6c0*/  FMUL.FTZ R162, R11, R5 ;  /* 0x000000050ba27220 */ /* 0x000fca0000410000 */
[----:B------:R-:W-:Y:S01]  /*a6d0*/  FSEL R162, R162, RZ, P1 ;  /* 0x000000ffa2a27208 */ /* 0x000fe20000800000 */
[----:B------:R-:W0:Y:S04]  /*a6e0*/  MUFU.EX2 R28, R28 ;  /* 0x0000001c001c7308 */ /* 0x000e280000000800 */
[-CC-:B------:R-:W-:Y:S01]  /*a6f0*/  FFMA.FTZ R24, R9, R5.reuse, -R162.reuse ;  /* 0x0000000509187223 */ /* 0x180fe200000108a2 */
[-CC-:B------:R-:W-:Y:S01]  /*a700*/  FFMA.FTZ R27, R27, R5.reuse, -R162.reuse ;  /* 0x000000051b1b7223 */ /* 0x180fe200000108a2 */
[-CC-:B------:R-:W-:Y:S01]  /*a710*/  FFMA.FTZ R25, R25, R5.reuse, -R162.reuse ;  /* 0x0000000519197223 */ /* 0x180fe200000108a2 */
[-C--:B------:R-:W-:Y:S01]  /*a720*/  FFMA.FTZ R73, R73, R5.reuse, -R162 ;  /* 0x0000000549497223 */ /* 0x080fe200000108a2 */
[----:B------:R2:W-:Y:S01]  /*a730*/  MUFU.EX2 R201, R24 ;  /* 0x0000001800c97308 */ /* 0x0005e20000000800 */
[----:B-1----:R-:W-:Y:S01]  /*a740*/  PRMT R9, R190, 0x654, R8 ;  /* 0x00000654be097816 */ /* 0x002fe20000000008 */
[----:B------:R-:W-:Y:S01]  /*a750*/  FFMA.FTZ R31, R31, R5, -R162 ;  /* 0x000000051f1f7223 */ /* 0x000fe200000108a2 */
[----:B------:R-:W-:-:S02]  /*a760*/  IMAD R8, R205, 0xc00, R20 ;  /* 0x00000c00cd087824 */ /* 0x000fc400078e0214 */
[-CC-:B------:R-:W-:Y:S01]  /*a770*/  FFMA.FTZ R35, R35, R5.reuse, -R162.reuse ;  /* 0x0000000523237223 */ /* 0x180fe200000108a2 */
[----:B------:R1:W-:Y:S01]  /*a780*/  SYNCS.ARRIVE.TRANS64.RED.A1T0 RZ, [R9+URZ], RZ ;  /* 0x000000ff09ff79a7 */ /* 0x0003e2000810043f */
[-CC-:B------:R-:W-:Y:S01]  /*a790*/  FFMA.FTZ R29, R29, R5.reuse, -R162.reuse ;  /* 0x000000051d1d7223 */ /* 0x180fe200000108a2 */
[-CC-:B------:R-:W-:Y:S01]  /*a7a0*/  FFMA.FTZ R164, R39, R5.reuse, -R162.reuse ;  /* 0x0000000527a47223 */ /* 0x180fe200000108a2 */
[----:B------:R4:W5:Y:S01]  /*a7b0*/  MUFU.EX2 R30, R27 ;  /* 0x0000001b001e7308 */ /* 0x0009620000000800 */
[C---:B--2---:R-:W-:Y:S01]  /*a7c0*/  VIADD R24, R8.reuse, 0x100 ;  /* 0x0000010008187836 */ /* 0x044fe20000000000 */
[----:B------:R-:W-:Y:S01]  /*a7d0*/  R2UR UR6, R8 ;  /* 0x00000000080672ca */ /* 0x000fe200000e0000 */
[-CC-:B------:R-:W-:Y:S01]  /*a7e0*/  FFMA.FTZ R166, R166, R5.reuse, -R162.reuse ;  /* 0x00000005a6a67223 */ /* 0x180fe200000108a2 */
[-CC-:B------:R-:W-:Y:S01]  /*a7f0*/  FFMA.FTZ R158, R158, R5.reuse, -R162.reuse ;  /* 0x000000059e9e7223 */ /* 0x180fe200000108a2 */
[----:B-1----:R-:W-:Y:S01]  /*a800*/  IMAD.MOV.U32 R9, RZ, RZ, 0x40000040 ;  /* 0x40000040ff097424 */ /* 0x002fe200078e00ff */
[----:B------:R-:W-:Y:S01]  /*a810*/  R2UR UR14, R24 ;  /* 0x00000000180e72ca */ /* 0x000fe200000e0000 */
[----:B------:R-:W-:Y:S01]  /*a820*/  VIADD R24, R8, 0x200 ;  /* 0x0000020008187836 */ /* 0x000fe20000000000 */
[----:B------:R1:W2:Y:S01]  /*a830*/  MUFU.EX2 R203, R25 ;  /* 0x0000001900cb7308 */ /* 0x0002a20000000800 */
[----:B----4-:R-:W-:Y:S01]  /*a840*/  IMAD.MOV.U32 R27, RZ, RZ, 0x40000040 ;  /* 0x40000040ff1b7424 */ /* 0x010fe200078e00ff */
[----:B------:R-:W-:Y:S01]  /*a850*/  R2UR UR7, R9 ;  /* 0x00000000090772ca */ /* 0x000fe200000e0000 */
[----:B---3--:R-:W-:Y:S01]  /*a860*/  FADD.FTZ R9, R200, R37 ;  /* 0x00000025c8097221 */ /* 0x008fe20000010000 */
[----:B------:R-:W-:Y:S01]  /*a870*/  R2UR UR22, R24 ;  /* 0x00000000181672ca */ /* 0x000fe200000e0000 */
[-C--:B------:R-:W-:Y:S01]  /*a880*/  FFMA.FTZ R156, R156, R5.reuse, -R162 ;  /* 0x000000059c9c7223 */ /* 0x080fe200000108a2 */
[----:B------:R-:W-:Y:S01]  /*a890*/  R2UR UR11, R27 ;  /* 0x000000001b0b72ca */ /* 0x000fe200000e0000 */
[----:B0-----:R-:W-:Y:S01]  /*a8a0*/  FADD.FTZ R42, R28, R9 ;  /* 0x000000091c2a7221 */ /* 0x001fe20000010000 */
[----:B------:R0:W3:Y:S01]  /*a8b0*/  MUFU.EX2 R41, R26 ;  /* 0x0000001a00297308 */ /* 0x0000e20000000800 */
[----:B-----5:R-:W-:Y:S01]  /*a8c0*/  FADD.FTZ R40, R201, R30 ;  /* 0x0000001ec9287221 */ /* 0x020fe20000010000 */
[----:B------:R-:W-:Y:S01]  /*a8d0*/  R2UR UR19, R27 ;  /* 0x000000001b1372ca */ /* 0x000fe200000e0000 */
[----:B-1----:R-:W-:Y:S01]  /*a8e0*/  IMAD.MOV.U32 R25, RZ, RZ, 0x40000040 ;  /* 0x40000040ff197424 */ /* 0x002fe200078e00ff */
[----:B------:R-:W-:Y:S01]  /*a8f0*/  F2FP.BF16.F32.PACK_AB R200, R37, R200 ;  /* 0x000000c825c8723e */ /* 0x000fe200000010ff */
[----:B------:R-:W-:Y:S01]  /*a900*/  FFMA.FTZ R10, R13, R5, -R162 ;  /* 0x000000050d0a7223 */ /* 0x000fe200000108a2 */
[----:B------:R-:W-:Y:S01]  /*a910*/  F2FP.BF16.F32.PACK_AB R201, R30, R201 ;  /* 0x000000c91ec9723e */ /* 0x000fe200000010ff */
[----:B------:R-:W-:Y:S01]  /*a920*/  FFMA.FTZ R13, R14, R5, -R161 ;  /* 0x000000050e0d7223 */ /* 0x000fe200000108a1 */
[----:B------:R-:W1:Y:S01]  /*a930*/  MUFU.EX2 R34, R73 ;  /* 0x0000004900227308 */ /* 0x000e620000000800 */
[----:B0-----:R-:W-:-:S02]  /*a940*/  VIADD R26, R8, 0x80 ;  /* 0x00000080081a7836 */ /* 0x001fc40000000000 */
[----:B--2---:R-:W-:Y:S01]  /*a950*/  FADD.FTZ R9, R203, R40 ;  /* 0x00000028cb097221 */ /* 0x004fe20000010000 */
[C---:B------:R-:W-:Y:S01]  /*a960*/  R2UR UR15, R25.reuse ;  /* 0x00000000190f72ca */ /* 0x040fe200000e0000 */
[-C--:B------:R-:W-:Y:S01]  /*a970*/  FFMA.FTZ R14, R4, R5.reuse, -R161 ;  /* 0x00000005040e7223 */ /* 0x080fe200000108a1 */
[----:B------:R-:W-:Y:S01]  /*a980*/  R2UR UR23, R25 ;  /* 0x00000000191772ca */ /* 0x000fe200000e0000 */
[-C--:B------:R-:W-:Y:S01]  /*a990*/  FFMA.FTZ R170, R170, R5.reuse, -R162 ;  /* 0x00000005aaaa7223 */ /* 0x080fe200000108a2 */
[----:B------:R-:W-:Y:S01]  /*a9a0*/  R2UR UR10, R26 ;  /* 0x000000001a0a72ca */ /* 0x000fe200000e0000 */
[----:B------:R-:W0:Y:S01]  /*a9b0*/  MUFU.EX2 R32, R32 ;  /* 0x0000002000207308 */ /* 0x000e220000000800 */
[----:B------:R-:W-:Y:S02]  /*a9c0*/  VIADD R26, R8, 0x180 ;  /* 0x00000180081a7836 */ /* 0x000fe40000000000 */
[C---:B---3--:R-:W-:Y:S01]  /*a9d0*/  FADD.FTZ R27, R41.reuse, R42 ;  /* 0x0000002a291b7221 */ /* 0x048fe20000010000 */
[----:B------:R-:W-:Y:S01]  /*a9e0*/  F2FP.BF16.F32.PACK_AB R202, R41, R28 ;  /* 0x0000001c29ca723e */ /* 0x000fe200000010ff */
[-CC-:B------:R-:W-:Y:S01]  /*a9f0*/  FFMA.FTZ R169, R169, R5.reuse, -R162.reuse ;  /* 0x00000005a9a97223 */ /* 0x180fe200000108a2 */
[-CC-:B------:R-:W-:Y:S01]  /*aa00*/  FFMA.FTZ R168, R168, R5.reuse, -R162.reuse ;  /* 0x00000005a8a87223 */ /* 0x180fe200000108a2 */
[----:B------:R-:W-:Y:S01]  /*aa10*/  R2UR UR18, R26 ;  /* 0x000000001a1272ca */ /* 0x000fe200000e0000 */
[----:B------:R-:W-:Y:S01]  /*aa20*/  FFMA.FTZ R4, R171, R5, -R162 ;  /* 0x00000005ab047223 */ /* 0x000fe200000108a2 */
[----:B------:R-:W2:Y:S01]  /*aa30*/  MUFU.EX2 R31, R31 ;  /* 0x0000001f001f7308 */ /* 0x000ea20000000800 */
[C---:B-1----:R-:W-:Y:S01]  /*aa40*/  FADD.FTZ R24, R34.reuse, R9 ;  /* 0x0000000922187221 */ /* 0x042fe20000010000 */
[----:B------:R-:W-:Y:S01]  /*aa50*/  F2FP.BF16.F32.PACK_AB R203, R34, R203 ;  /* 0x000000cb22cb723e */ /* 0x000fe200000010ff */
[----:B------:R-:W-:-:S02]  /*aa60*/  VIADD R8, R8, 0x280 ;  /* 0x0000028008087836 */ /* 0x000fc40000000000 */
[-CC-:B------:R-:W-:Y:S01]  /*aa70*/  FFMA.FTZ R171, R183, R5.reuse, -R162.reuse ;  /* 0x00000005b7ab7223 */ /* 0x180fe200000108a2 */
[-CC-:B------:R-:W-:Y:S01]  /*aa80*/  FFMA.FTZ R175, R175, R5.reuse, -R162.reuse ;  /* 0x00000005afaf7223 */ /* 0x180fe200000108a2 */
[-CC-:B------:R-:W-:Y:S01]  /*aa90*/  FFMA.FTZ R174, R174, R5.reuse, -R162.reuse ;  /* 0x00000005aeae7223 */ /* 0x180fe200000108a2 */
[-CC-:B------:R-:W-:Y:S01]  /*aaa0*/  FFMA.FTZ R173, R173, R5.reuse, -R162.reuse ;  /* 0x00000005adad7223 */ /* 0x180fe200000108a2 */
[----:B------:R-:W1:Y:S01]  /*aab0*/  MUFU.EX2 R38, R35 ;  /* 0x0000002300267308 */ /* 0x000e620000000800 */
[----:B0-----:R-:W-:Y:S01]  /*aac0*/  FADD.FTZ R26, R32, R27 ;  /* 0x0000001b201a7221 */ /* 0x001fe20000010000 */
[----:B------:R-:W-:Y:S01]  /*aad0*/  F2FP.BF16.F32.PACK_AB R152, R33, R32 ;  /* 0x000000202198723e */ /* 0x000fe200000010ff */
[-CC-:B------:R-:W-:Y:S01]  /*aae0*/  FFMA.FTZ R159, R159, R5.reuse, -R162.reuse ;  /* 0x000000059f9f7223 */ /* 0x180fe200000108a2 */
[----:B------:R-:W-:Y:S01]  /*aaf0*/  FFMA.FTZ R160, R160, R5, -R162 ;  /* 0x00000005a0a07223 */ /* 0x000fe200000108a2 */
[----:B------:R-:W-:-:S03]  /*ab00*/  FADD.FTZ R25, R33, R26 ;  /* 0x0000001a21197221 */ /* 0x000fc60000010000 */
[----:B------:R-:W0:Y:S01]  /*ab10*/  MUFU.EX2 R36, R36 ;  /* 0x0000002400247308 */ /* 0x000e220000000800 */
[----:B--2---:R-:W-:-:S07]  /*ab20*/  FADD.FTZ R9, R31, R24 ;  /* 0x000000181f097221 */ /* 0x004fce0000010000 */
[----:B------:R-:W2:Y:S01]  /*ab30*/  MUFU.EX2 R165, R165 ;  /* 0x000000a500a57308 */ /* 0x000ea20000000800 */
[C---:B-1----:R-:W-:Y:S01]  /*ab40*/  FADD.FTZ R24, R38.reuse, R9 ;  /* 0x0000000926187221 */ /* 0x042fe20000010000 */
[----:B------:R-:W-:-:S06]  /*ab50*/  F2FP.BF16.F32.PACK_AB R153, R38, R31 ;  /* 0x0000001f2699723e */ /* 0x000fcc00000010ff */
[----:B------:R-:W1:Y:S01]  /*ab60*/  MUFU.EX2 R29, R29 ;  /* 0x0000001d001d7308 */ /* 0x000e620000000800 */
[----:B0-----:R-:W-:-:S07]  /*ab70*/  FADD.FTZ R9, R36, R25 ;  /* 0x0000001924097221 */ /* 0x001fce0000010000 */
[----:B------:R-:W0:Y:S01]  /*ab80*/  MUFU.EX2 R164, R164 ;  /* 0x000000a400a47308 */ /* 0x000e220000000800 */
[C---:B--2---:R-:W-:Y:S01]  /*ab90*/  F2FP.BF16.F32.PACK_AB R154, R165.reuse, R36 ;  /* 0x00000024a59a723e */ /* 0x044fe200000010ff */
[----:B------:R-:W-:Y:S01]  /*aba0*/  FADD.FTZ R165, R165, R9 ;  /* 0x00000009a5a57221 */ /* 0x000fe20000010000 */
[----:B------:R-:W-:-:S05]  /*abb0*/  IMAD.MOV.U32 R9, RZ, RZ, 0x40000040 ;  /* 0x40000040ff097424 */ /* 0x000fca00078e00ff */
[----:B------:R-:W2:Y:S01]  /*abc0*/  MUFU.EX2 R167, R167 ;  /* 0x000000a700a77308 */ /* 0x000ea20000000800 */
[----:B-1----:R-:W-:-:S07]  /*abd0*/  FADD.FTZ R187, R29, R24 ;  /* 0x000000181dbb7221 */ /* 0x002fce0000010000 */
[----:B------:R-:W1:Y:S01]  /*abe0*/  MUFU.EX2 R157, R157 ;  /* 0x0000009d009d7308 */ /* 0x000e620000000800 */
[C---:B0-----:R-:W-:Y:S01]  /*abf0*/  F2FP.BF16.F32.PACK_AB R155, R164.reuse, R29 ;  /* 0x0000001da49b723e */ /* 0x041fe200000010ff */
[----:B------:R-:W-:Y:S01]  /*ac00*/  FADD.FTZ R187, R164, R187 ;  /* 0x000000bba4bb7221 */ /* 0x000fe20000010000 */
[----:B------:R-:W-:-:S05]  /*ac10*/  FFMA.FTZ R164, R178, R5, -R161 ;  /* 0x00000005b2a47223 */ /* 0x000fca00000108a1 */
[----:B------:R-:W-:Y:S01]  /*ac20*/  MUFU.EX2 R15, R15 ;  /* 0x0000000f000f7308 */ /* 0x000fe20000000800 */
[----:B--2---:R-:W-:Y:S01]  /*ac30*/  FADD.FTZ R186, R167, R165 ;  /* 0x000000a5a7ba7221 */ /* 0x004fe20000010000 */
[-C--:B------:R-:W-:Y:S01]  /*ac40*/  FFMA.FTZ R165, R172, R5.reuse, -R161 ;  /* 0x00000005aca57223 */ /* 0x080fe200000108a1 */
[----:B------:R-:W-:-:S05]  /*ac50*/  FFMA.FTZ R172, R179, R5, -R162 ;  /* 0x00000005b3ac7223 */ /* 0x000fca00000108a2 */
[----:B------:R-:W-:Y:S08]  /*ac60*/  MUFU.EX2 R163, R163 ;  /* 0x000000a300a37308 */ /* 0x000ff00000000800 */
[----:B------:R-:W-:Y:S08]  /*ac70*/  MUFU.EX2 R166, R166 ;  /* 0x000000a600a67308 */ /* 0x000ff00000000800 */
[----:B------:R-:W0:Y:S08]  /*ac80*/  MUFU.EX2 R158, R158 ;  /* 0x0000009e009e7308 */ /* 0x000e300000000800 */
[----:B------:R-:W-:Y:S08]  /*ac90*/  MUFU.EX2 R156, R156 ;  /* 0x0000009c009c7308 */ /* 0x000ff00000000800 */
[----:B------:R-:W2:Y:S08]  /*aca0*/  MUFU.EX2 R10, R10 ;  /* 0x0000000a000a7308 */ /* 0x000eb00000000800 */
[----:B------:R-:W-:Y:S08]  /*acb0*/  MUFU.EX2 R13, R13 ;  /* 0x0000000d000d7308 */ /* 0x000ff00000000800 */
[----:B------:R-:W-:Y:S08]  /*acc0*/  MUFU.EX2 R14, R14 ;  /* 0x0000000e000e7308 */ /* 0x000ff00000000800 */
[----:B------:R-:W-:Y:S08]  /*acd0*/  MUFU.EX2 R7, R7 ;  /* 0x0000000700077308 */ /* 0x000ff00000000800 */
[----:B------:R-:W-:Y:S08]  /*ace0*/  MUFU.EX2 R12, R12 ;  /* 0x0000000c000c7308 */ /* 0x000ff00000000800 */
[----:B------:R-:W3:Y:S08]  /*acf0*/  MUFU.EX2 R170, R170 ;  /* 0x000000aa00aa7308 */ /* 0x000ef00000000800 */
[----:B------:R-:W4:Y:S08]  /*ad00*/  MUFU.EX2 R169, R169 ;  /* 0x000000a900a97308 */ /* 0x000f300000000800 */
[----:B------:R-:W-:Y:S08]  /*ad10*/  MUFU.EX2 R168, R168 ;  /* 0x000000a800a87308 */ /* 0x000ff00000000800 */
[----:B------:R-:W5:Y:S08]  /*ad20*/  MUFU.EX2 R4, R4 ;  /* 0x0000000400047308 */ /* 0x000f700000000800 */
[----:B------:R-:W-:Y:S08]  /*ad30*/  MUFU.EX2 R164, R164 ;  /* 0x000000a400a47308 */ /* 0x000ff00000000800 */
        /* <DEDUP_REMOVED lines=9> */
[----:B------:R-:W-:Y:S01]  /*add0*/  MUFU.EX2 R160, R160 ;  /* 0x000000a000a07308 */ /* 0x000fe20000000800 */
[----:B------:R1:W-:Y:S06]  /*ade0*/  BAR.SYNC.DEFER_BLOCKING R72, 0x100 ;  /* 0x000400480000751d */ /* 0x0003ec0000010000 */
[----:B-1----:R-:W-:-:S06]  /*adf0*/  WARPGROUP.ARRIVE ;  /* 0x00000000000079c5 */ /* 0x002fcc0000000000 */
[----:B------:R-:W-:Y:S01]  /*ae00*/  HGMMA.64x256x16.F32.BF16 R24, R200, gdesc[UR4].tnspB, RZ, !UPT, gsb0 ;  /* 0x43e00004c8187df0 */ /* 0x000fe2000c0018ff */
[----:B------:R-:W-:Y:S01]  /*ae10*/  R2UR UR6, R8 ;  /* 0x00000000080672ca */ /* 0x000fe200000e0000 */
[-CC-:B------:R-:W-:Y:S01]  /*ae20*/  FFMA.FTZ R8, R181, R5.reuse, -R161.reuse ;  /* 0x00000005b5087223 */ /* 0x180fe200000108a1 */
[----:B------:R-:W-:Y:S01]  /*ae30*/  R2UR UR7, R9 ;  /* 0x00000000090772ca */ /* 0x000fe200000e0000 */
[-CC-:B------:R-:W-:Y:S01]  /*ae40*/  FFMA.FTZ R9, R180, R5.reuse, -R161.reuse ;  /* 0x00000005b4097223 */ /* 0x180fe200000108a1 */
[----:B------:R-:W-:-:S03]  /*ae50*/  FFMA.FTZ R161, R176, R5, -R161 ;  /* 0x00000005b0a17223 */ /* 0x000fc600000108a1 */
[----:B------:R-:W-:Y:S08]  /*ae60*/  MUFU.EX2 R8, R8 ;  /* 0x0000000800087308 */ /* 0x000ff00000000800 */
[----:B------:R-:W-:Y:S08]  /*ae70*/  MUFU.EX2 R9, R9 ;  /* 0x0000000900097308 */ /* 0x000ff00000000800 */
[----:B------:R-:W-:Y:S01]  /*ae80*/  MUFU.EX2 R161, R161 ;  /* 0x000000a100a17308 */ /* 0x000fe20000000800 */
[----:B------:R-:W-:-:S02]  /*ae90*/  WARPGROUP.DEPBAR.LE gsb0, 0x0 ;  /* 0x00008000000079c5 */ /* 0x000fc40000010000 */
[----:B------:R-:W-:-:S06]  /*aea0*/  WARPGROUP.ARRIVE ;  /* 0x00000000000079c5 */ /* 0x000fcc0000000000 */
[----:B------:R-:W-:Y:S03]  /*aeb0*/  HGMMA.64x256x16.F32.BF16 R24, R152, gdesc[UR8].tnspB, R24, gsb0 ;  /* 0x43e0000898187df0 */ /* 0x000fe60008001818 */
[----:B------:R-:W-:Y:S02]  /*aec0*/  WARPGROUP.DEPBAR.LE gsb0, 0x0 ;  /* 0x00008000000079c5 */ /* 0x000fe40000010000 */
[----:B------:R-:W-:Y:S01]  /*aed0*/  F2FP.BF16.F32.PACK_AB R152, R157, R167 ;  /* 0x000000a79d98723e */ /* 0x000fe200000010ff */
[----:B------:R-:W-:Y:S01]  /*aee0*/  FFMA.FTZ R167, R185, R5, -R162 ;  /* 0x00000005b9a77223 */ /* 0x000fe200000108a2 */
[----:B0-----:R-:W-:Y:S01]  /*aef0*/  F2FP.BF16.F32.PACK_AB R153, R158, R166 ;  /* 0x000000a69e99723e */ /* 0x001fe200000010ff */
[----:B------:R-:W-:Y:S01]  /*af00*/  FADD.FTZ R166, R166, R187 ;  /* 0x000000bba6a67221 */ /* 0x000fe20000010000 */
[----:B------:R-:W-:Y:S02]  /*af10*/  F2FP.BF16.F32.PACK_AB R154, R163, R15 ;  /* 0x0000000fa39a723e */ /* 0x000fe400000010ff */
[----:B--2---:R-:W-:Y:S01]  /*af20*/  F2FP.BF16.F32.PACK_AB R155, R10, R156 ;  /* 0x0000009c0a9b723e */ /* 0x004fe200000010ff */
[----:B------:R-:W0:Y:S01]  /*af30*/  MUFU.EX2 R167, R167 ;  /* 0x000000a700a77308 */ /* 0x000e220000000800 */
[----:B------:R-:W-:-:S02]  /*af40*/  FADD.FTZ R166, R158, R166 ;  /* 0x000000a69ea67221 */ /* 0x000fc40000010000 */
[----:B------:R-:W-:Y:S02]  /*af50*/  WARPGROUP.ARRIVE ;  /* 0x00000000000079c5 */ /* 0x000fe40000000000 */
[----:B------:R-:W-:-:S11]  /*af60*/  FADD.FTZ R166, R156, R166 ;  /* 0x000000a69ca67221 */ /* 0x000fd60000010000 */
[----:B------:R-:W-:Y:S01]  /*af70*/  HGMMA.64x256x16.F32.BF16 R24, R152, gdesc[UR12].tnspB, R24, gsb0 ;  /* 0x43e0000c98187df0 */ /* 0x000fe20008001818 */
[----:B------:R-:W-:-:S04]  /*af80*/  FADD.FTZ R166, R10, R166 ;  /* 0x000000a60aa67221 */ /* 0x000fc80000010000 */
[----:B---3--:R-:W-:-:S04]  /*af90*/  FADD.FTZ R166, R170, R166 ;  /* 0x000000a6aaa67221 */ /* 0x008fc80000010000 */
[C---:B----4-:R-:W-:Y:S01]  /*afa0*/  FADD.FTZ R166, R169.reuse, R166 ;  /* 0x000000a6a9a67221 */ /* 0x050fe20000010000 */
[----:B------:R-:W-:Y:S02]  /*afb0*/  WARPGROUP.DEPBAR.LE gsb0, 0x0 ;  /* 0x00008000000079c5 */ /* 0x000fe40000010000 */
[----:B------:R-:W-:Y:S02]  /*afc0*/  F2FP.BF16.F32.PACK_AB R152, R14, R13 ;  /* 0x0000000d0e98723e */ /* 0x000fe400000010ff */
[----:B------:R-:W-:Y:S02]  /*afd0*/  F2FP.BF16.F32.PACK_AB R153, R169, R170 ;  /* 0x000000aaa999723e */ /* 0x000fe400000010ff */
[----:B------:R-:W-:Y:S02]  /*afe0*/  F2FP.BF16.F32.PACK_AB R154, R12, R7 ;  /* 0x000000070c9a723e */ /* 0x000fe400000010ff */
[----:B-----5:R-:W-:Y:S01]  /*aff0*/  F2FP.BF16.F32.PACK_AB R155, R4, R168 ;  /* 0x000000a8049b723e */ /* 0x020fe200000010ff */
[----:B------:R-:W-:-:S03]  /*b000*/  FADD.FTZ R168, R168, R166 ;  /* 0x000000a6a8a87221 */ /* 0x000fc60000010000 */
[----:B------:R-:W-:Y:S01]  /*b010*/  WARPGROUP.ARRIVE ;  /* 0x00000000000079c5 */ /* 0x000fe20000000000 */
[----:B------:R-:W-:-:S04]  /*b020*/  FADD.FTZ R168, R4, R168 ;  /* 0x000000a804a87221 */ /* 0x000fc80000010000 */
[----:B0-----:R-:W-:Y:S01]  /*b030*/  FADD.FTZ R168, R167, R168 ;  /* 0x000000a8a7a87221 */ /* 0x001fe20000010000 */
[----:B------:R-:W-:Y:S03]  /*b040*/  HGMMA.64x256x16.F32.BF16 R24, R152, gdesc[UR16].tnspB, R24, gsb0 ;  /* 0x43e0001098187df0 */ /* 0x000fe60008001818 */
[----:B------:R-:W-:-:S04]  /*b050*/  FADD.FTZ R168, R171, R168 ;  /* 0x000000a8aba87221 */ /* 0x000fc80000010000 */
[----:B------:R-:W-:Y:S01]  /*b060*/  FADD.FTZ R168, R172, R168 ;  /* 0x000000a8aca87221 */ /* 0x000fe20000010000 */
[----:B------:R-:W-:Y:S02]  /*b070*/  WARPGROUP.DEPBAR.LE gsb0, 0x0 ;  /* 0x00008000000079c5 */ /* 0x000fe40000010000 */
[----:B------:R-:W-:Y:S01]  /*b080*/  FADD.FTZ R152, R157, R186 ;  /* 0x000000ba9d987221 */ /* 0x000fe20000010000 */
[----:B------:R-:W-:Y:S01]  /*b090*/  F2FP.BF16.F32.PACK_AB R153, R171, R167 ;  /* 0x000000a7ab99723e */ /* 0x000fe200000010ff */
[----:B------:R-:W0:Y:S01]  /*b0a0*/  MUFU.EX2 R157, R175 ;  /* 0x000000af009d7308 */ /* 0x000e220000000800 */
[----:B------:R-:W-:Y:S01]  /*b0b0*/  F2FP.BF16.F32.PACK_AB R154, R165, R164 ;  /* 0x000000a4a59a723e */ /* 0x000fe200000010ff */
[----:B------:R-:W-:-:S04]  /*b0c0*/  FADD.FTZ R152, R15, R152 ;  /* 0x000000980f987221 */ /* 0x000fc80000010000 */
[----:B------:R-:W-:Y:S01]  /*b0d0*/  FADD.FTZ R163, R163, R152 ;  /* 0x00000098a3a37221 */ /* 0x000fe20000010000 */
[----:B------:R-:W-:-:S03]  /*b0e0*/  F2FP.BF16.F32.PACK_AB R152, R9, R8 ;  /* 0x000000080998723e */ /* 0x000fc600000010ff */
[----:B------:R-:W-:-:S04]  /*b0f0*/  FADD.FTZ R163, R13, R163 ;  /* 0x000000a30da37221 */ /* 0x000fc80000010000 */
[----:B------:R-:W-:Y:S01]  /*b100*/  FADD.FTZ R163, R14, R163 ;  /* 0x000000a30ea37221 */ /* 0x000fe20000010000 */
[----:B0-----:R-:W-:-:S03]  /*b110*/  F2FP.BF16.F32.PACK_AB R155, R157, R172 ;  /* 0x000000ac9d9b723e */ /* 0x001fc600000010ff */
[----:B------:R-:W-:Y:S01]  /*b120*/  FADD.FTZ R163, R7, R163 ;  /* 0x000000a307a37221 */ /* 0x000fe20000010000 */
[----:B------:R-:W-:Y:S01]  /*b130*/  FADD.FTZ R157, R157, R168 ;  /* 0x000000a89d9d7221 */ /* 0x000fe20000010000 */
[----:B------:R-:W-:Y:S02]  /*b140*/  WARPGROUP.ARRIVE ;  /* 0x00000000000079c5 */ /* 0x000fe40000000000 */
[----:B------:R-:W-:-:S04]  /*b150*/  FADD.FTZ R12, R12, R163 ;  /* 0x000000a30c0c7221 */ /* 0x000fc80000010000 */
[----:B------:R-:W-:Y:S01]  /*b160*/  FADD.FTZ R12, R8, R12 ;  /* 0x0000000c080c7221 */ /* 0x000fe20000010000 */
[----:B------:R-:W-:Y:S03]  /*b170*/  HGMMA.64x256x16.F32.BF16 R24, R152, gdesc[UR20].tnspB, R24, gsb0 ;  /* 0x43e0001498187df0 */ /* 0x000fe60008001818 */
[----:B------:R-:W-:-:S04]  /*b180*/  FADD.FTZ R12, R9, R12 ;  /* 0x0000000c090c7221 */ /* 0x000fc80000010000 */
[----:B------:R-:W-:-:S04]  /*b190*/  FADD.FTZ R12, R164, R12 ;  /* 0x0000000ca40c7221 */ /* 0x000fc80000010000 */
[----:B------:R-:W-:-:S04]  /*b1a0*/  FADD.FTZ R165, R165, R12 ;  /* 0x0000000ca5a57221 */ /* 0x000fc80000010000 */
[----:B------:R-:W-:Y:S01]  /*b1b0*/  FADD.FTZ R165, R184, R165 ;  /* 0x000000a5b8a57221 */ /* 0x000fe20000010000 */
[----:B------:R-:W-:Y:S02]  /*b1c0*/  WARPGROUP.DEPBAR.LE gsb0, 0x0 ;  /* 0x00008000000079c5 */ /* 0x000fe40000010000 */
[C---:B------:R-:W-:Y:S01]  /*b1d0*/  F2FP.BF16.F32.PACK_AB R152, R182.reuse, R184 ;  /* 0x000000b8b698723e */ /* 0x040fe200000010ff */
        /* <DEDUP_REMOVED lines=9> */
[----:B------:R-:W-:-:S04]  /*b270*/  FADD.FTZ R159, R159, R174 ;  /* 0x000000ae9f9f7221 */ /* 0x000fc80000010000 */
[----:B------:R-:W-:Y:S01]  /*b280*/  FADD.FTZ R8, R160, R159 ;  /* 0x0000009fa0087221 */ /* 0x000fe20000010000 */
[----:B------:R-:W-:Y:S03]  /*b290*/  HGMMA.64x256x16.F32.BF16 R24, R152, gdesc[UR4].tnspB, R24, gsb0 ;  /* 0x43e0000498187df0 */ /* 0x000fe60008001818 */
[----:B------:R-:W-:Y:S02]  /*b2a0*/  WARPGROUP.DEPBAR.LE gsb0, 0x0 ;  /* 0x00008000000079c5 */ /* 0x000fe40000010000 */
[----:B------:R-:W-:Y:S05]  /*b2b0*/  @!P0 BRA `(.L_x_10526) ;  /* 0x0000000000048947 */ /* 0x000fea0003800000 */
[----:B------:R-:W-:Y:S01]  /*b2c0*/  BPT.TRAP 0x1 ;  /* 0x000000040000795c */ /* 0x000fe20000300000 */
.L_x_10526:
[----:B------:R-:W-:Y:S01]  /*b2d0*/  ISETP.GE.AND P1, PT, R188, 0x61, PT ;  /* 0x00000061bc00780c */ /* 0x000fe20003f26270 */
[----:B------:R-:W-:-:S05]  /*b2e0*/  VIADD R3, R3, 0x32460 ;  /* 0x0003246003037836 */ /* 0x000fca0000000000 */
[----:B------:R-:W-:-:S04]  /*b2f0*/  PRMT R3, R190, 0x654, R3 ;  /* 0x00000654be037816 */ /* 0x000fc80000000003 */
[----:B------:R0:W-:Y:S03]  /*b300*/  SYNCS.ARRIVE.TRANS64.RED.A1T0 RZ, [R3+URZ], RZ ;  /* 0x000000ff03ff79a7 */ /* 0x0001e6000810043f */
[----:B------:R-:W-:Y:S05]  /*b310*/  @!P1 BRA `(.L_x_10527) ;  /* 0x0000002400ec9947 */ /* 0x000fea0003800000 */
[----:B------:R-:W-:Y:S02]  /*b320*/  VIADD R4, R189, 0xfffffffe ;  /* 0xfffffffebd047836 */ /* 0x000fe40000000000 */
[----:B------:R-:W-:Y:S02]  /*b330*/  IMAD.MOV.U32 R9, RZ, RZ, R11 ;  /* 0x000000ffff097224 */ /* 0x000fe400078e000b */
[----:B------:R-:W-:-:S07]  /*b340*/  IMAD.MOV.U32 R10, RZ, RZ, R6 ;  /* 0x000000ffff0a7224 */ /* 0x000fce00078e0006 */
.L_x_10538:
[----:B------:R-:W-:Y:S01]  /*b350*/  VIADD R205, R205, 0x1 ;  /* 0x00000001cdcd7836 */ /* 0x000fe20000000000 */
[----:B------:R-:W-:Y:S05]  /*b360*/  YIELD ;  /* 0x0000000000007946 */ /* 0x000fea0003800000 */
[----:B------:R-:W-:Y:S02]  /*b370*/  ISETP.NE.AND P2, PT, R205, 0x2, PT ;  /* 0x00000002cd00780c */ /* 0x000fe40003f45270 */
[C---:B------:R-:W-:Y:S01]  /*b380*/  ISETP.GT.AND P1, PT, R4.reuse, RZ, PT ;  /* 0x000000ff0400720c */ /* 0x040fe20003f24270 */
[----:B------:R-:W-:Y:S01]  /*b390*/  VIADD R4, R4, 0xffffffff ;  /* 0xffffffff04047836 */ /* 0x000fe20000000000 */
[----:B01----:R-:W-:-:S02]  /*b3a0*/  SEL R3, RZ, 0x1, P2 ;  /* 0x00000001ff037807 */ /* 0x003fc40001000000 */
[----:B------:R-:W-:Y:S02]  /*b3b0*/  SEL R205, R205, RZ, P2 ;  /* 0x000000ffcdcd7207 */ /* 0x000fe40001000000 */
[----:B------:R-:W-:Y:S01]  /*b3c0*/  LOP3.LUT R216, R216, R3, RZ, 0x3c, !PT ;  /* 0x00000003d8d87212 */ /* 0x000fe200078e3cff */
[----:B------:R-:W-:Y:S06]  /*b3d0*/  @!P0 BRA `(.L_x_10528) ;  /* 0x0000000000048947 */ /* 0x000fec0003800000 */
[----:B------:R-:W-:Y:S01]  /*b3e0*/  BPT.TRAP 0x1 ;  /* 0x000000040000795c */ /* 0x000fe20000300000 */
.L_x_10528:
[----:B------:R-:W-:Y:S01]  /*b3f0*/  IMAD R3, R205, 0x8, R19 ;  /* 0x00000008cd037824 */ /* 0x000fe200078e0213 */
[----:B------:R-:W-:-:S04]  /*b400*/  SHF.L.U32 R0, R216, 0x1f, RZ ;  /* 0x0000001fd8007819 */ /* 0x000fc800000006ff */
[----:B------:R0:W1:Y:S01]  /*b410*/  SYNCS.PHASECHK.TRANS64.TRYWAIT P2, [R3+URZ+0x32430], R0 ;  /* 0x03243000030075a7 */ /* 0x000062000804017f */
[----:B------:R-:W-:Y:S05]  /*b420*/  @!P0 BRA `(.L_x_10529) ;  /* 0x0000000000048947 */ /* 0x000fea0003800000 */
[----:B------:R-:W-:Y:S01]  /*b430*/  BPT.TRAP 0x1 ;  /* 0x000000040000795c */ /* 0x000fe20000300000 */
.L_x_10529:
[----:B------:R-:W-:Y:S02]  /*b440*/  IMAD R152, R205, 0x300, R21 ;  /* 0x00000300cd987824 */ /* 0x000fe400078e0215 */
[----:B------:R-:W-:Y:S01]  /*b450*/  IMAD.MOV.U32 R153, RZ, RZ, 0x40000040 ;  /* 0x40000040ff997424 */ /* 0x000fe200078e00ff */
[----:B-1----:R-:W-:Y:S06]  /*b460*/  @P2 BRA `(.L_x_10530) ;  /* 0x0000000000082947 */ /* 0x002fec0003800000 */
[----:B------:R-:W1:Y:S02]  /*b470*/  SYNCS.PHASECHK.TRANS64.TRYWAIT P2, [R3+URZ+0x32430], R0 ;  /* 0x03243000030075a7 */ /* 0x000e64000804017f */
[----:B-1----:R-:W-:Y:S05]  /*b480*/  @!P2 BRA `(.L_x_10531) ;  /* 0x000000e00064a947 */ /* 0x002fea0003800000 */
.L_x_10530:
[----:B------:R-:W2:Y:S01]  /*b490*/  LDL.64 R154, [R1+0x50] ;  /* 0x00005000019a7983 */ /* 0x000ea20000100a00 */
[----:B------:R-:W-:Y:S02]  /*b4a0*/  VIADD R14, R152, 0x2 ;  /* 0x00000002980e7836 */ /* 0x000fe40000000000 */
[----:B------:R-:W-:Y:S01]  /*b4b0*/  IMAD.MOV.U32 R15, RZ, RZ, 0x40000040 ;  /* 0x40000040ff0f7424 */ /* 0x000fe200078e00ff */
[----:B------:R-:W-:Y:S05]  /*b4c0*/  WARPSYNC.ALL ;  /* 0x0000000000007948 */ /* 0x000fea0003800000 */
[----:B------:R-:W-:Y:S01]  /*b4d0*/  R2UR UR14, R14 ;  /* 0x000000000e0e72ca */ /* 0x000fe200000e0000 */
[----:B------:R-:W3:Y:S01]  /*b4e0*/  LDL.64 R202, [R1+0x40] ;  /* 0x0000400001ca7983 */ /* 0x000ee20000100a00 */
[----:B------:R-:W-:-:S03]  /*b4f0*/  R2UR UR15, R15 ;  /* 0x000000000f0f72ca */ /* 0x000fc600000e0000 */
[----:B------:R-:W4:Y:S01]  /*b500*/  LDL.64 R14, [R1+0x48] ;  /* 0x00004800010e7983 */ /* 0x000f220000100a00 */
[----:B------:R-:W-:-:S03]  /*b510*/  R2UR UR18, R152 ;  /* 0x00000000981272ca */ /* 0x000fc600000e0000 */
[----:B------:R-:W5:Y:S01]  /*b520*/  LDL.64 R200, [R1+0x38] ;  /* 0x0000380001c87983 */ /* 0x000f620000100a00 */
[----:B------:R-:W-:Y:S01]  /*b530*/  R2UR UR19, R153 ;  /* 0x00000000991372ca */ /* 0x000fe200000e0000 */
[C---:B------:R-:W-:Y:S02]  /*b540*/  VIADD R12, R152.reuse, 0x4 ;  /* 0x00000004980c7836 */ /* 0x040fe40000000000 */
[----:B------:R-:W-:Y:S02]  /*b550*/  VIADD R152, R152, 0x6 ;  /* 0x0000000698987836 */ /* 0x000fe40000000000 */
[----:B------:R-:W-:-:S03]  /*b560*/  IMAD.MOV.U32 R153, RZ, RZ, 0x40000040 ;  /* 0x40000040ff997424 */ /* 0x000fc600078e00ff */
[----:B------:R-:W-:Y:S02]  /*b570*/  R2UR UR6, R152 ;  /* 0x00000000980672ca */ /* 0x000fe400000e0000 */
[----:B------:R-:W-:Y:S01]  /*b580*/  R2UR UR7, R153 ;  /* 0x00000000990772ca */ /* 0x000fe200000e0000 */
[----:B------:R-:W-:Y:S01]  /*b590*/  IMAD.MOV.U32 R13, RZ, RZ, 0x40000040 ;  /* 0x40000040ff0d7424 */ /* 0x000fe200078e00ff */
[----:B------:R-:W-:-:S04]  /*b5a0*/  R2UR UR10, R12 ;  /* 0x000000000c0a72ca */ /* 0x000fc800000e0000 */
[----:B------:R-:W-:Y:S02]  /*b5b0*/  R2UR UR11, R13 ;  /* 0x000000000d0b72ca */ /* 0x000fe400000e0000 */
[----:B--2---:R-:W-:Y:S02]  /*b5c0*/  R2UR UR16, R154 ;  /* 0x000000009a1072ca */ /* 0x004fe400000e0000 */
[----:B------:R-:W-:Y:S02]  /*b5d0*/  R2UR UR17, R155 ;  /* 0x000000009b1172ca */ /* 0x000fe400000e0000 */
[----:B------:R-:W-:-:S11]  /*b5e0*/  WARPGROUP.ARRIVE ;  /* 0x00000000000079c5 */ /* 0x000fd60000000000 */
[----:B------:R-:W-:Y:S01]  /*b5f0*/  HGMMA.64x96x16.F32.BF16 R152, gdesc[UR16], RZ, !UPT, gsb0 ;  /* 0x01600000109879f0 */ /* 0x000fe2000c0018ff */
[----:B----4-:R-:W-:Y:S02]  /*b600*/  R2UR UR12, R14 ;  /* 0x000000000e0c72ca */ /* 0x010fe400000e0000 */
[----:B------:R-:W-:Y:S02]  /*b610*/  R2UR UR13, R15 ;  /* 0x000000000f0d72ca */ /* 0x000fe400000e0000 */
[----:B---3--:R-:W-:Y:S02]  /*b620*/  R2UR UR8, R202 ;  /* 0x00000000ca0872ca */ /* 0x008fe400000e0000 */
[----:B------:R-:W-:Y:S01]  /*b630*/  R2UR UR9, R203 ;  /* 0x00000000cb0972ca */ /* 0x000fe200000e0000 */
[----:B------:R-:W-:Y:S02]  /*b640*/  WARPGROUP.DEPBAR.LE gsb0, 0x0 ;  /* 0x00008000000079c5 */ /* 0x000fe40000010000 */
[----:B------:R-:W-:-:S06]  /*b650*/  WARPGROUP.ARRIVE ;  /* 0x00000000000079c5 */ /* 0x000fcc0000000000 */
[----:B------:R-:W-:Y:S01]  /*b660*/  HGMMA.64x96x16.F32.BF16 R152, gdesc[UR12], R152, gsb0 ;  /* 0x016000000c9879f0 */ /* 0x000fe20008001898 */
[----:B-----5:R-:W-:Y:S02]  /*b670*/  R2UR UR4, R200 ;  /* 0x00000000c80472ca */ /* 0x020fe400000e0000 */
[----:B------:R-:W-:Y:S01]  /*b680*/  R2UR UR5, R201 ;  /* 0x00000000c90572ca */ /* 0x000fe200000e0000 */
        /* <DEDUP_REMOVED lines=9> */
.L_x_10532:
[----:B------:R2:W3:Y:S01]  /*b720*/  SYNCS.PHASECHK.TRANS64.TRYWAIT P2, [R3+URZ+0x32450], R0 ;  /* 0x03245000030075a7 */ /* 0x0004e2000804017f */
[----:B------:R-:W-:Y:S05]  /*b730*/  @!P0 BRA `(.L_x_10533) ;  /* 0x0000000000048947 */ /* 0x000fea0003800000 */
[----:B------:R-:W-:Y:S01]  /*b740*/  BPT.TRAP 0x1 ;  /* 0x000000040000795c */ /* 0x000fe20000300000 */
.L_x_10533:
[----:B---3--:R-:W-:Y:S05]  /*b750*/  @P2 BRA `(.L_x_10534) ;  /* 0x0000000000082947 */ /* 0x008fea0003800000 */
[----:B------:R-:W3:Y:S02]  /*b760*/  SYNCS.PHASECHK.TRANS64.TRYWAIT P2, [R3+URZ+0x32450], R0 ;  /* 0x03245000030075a7 */ /* 0x000ee4000804017f */
[----:B---3--:R-:W-:Y:S05]  /*b770*/  @!P2 BRA `(.L_x_10535) ;  /* 0x000000dc00bca947 */ /* 0x008fea0003800000 */
.L_x_10534:
[----:B------:R-:W4:Y:S04]  /*b780*/  LDL.64 R200, [R1+0x30] ;  /* 0x0000300001c87983 */ /* 0x000f280000100a00 */
[----:B------:R-:W4:Y:S04]  /*b790*/  LDL.64 R202, [R1+0x20] ;  /* 0x0000200001ca7983 */ /* 0x000f280000100a00 */
[----:B------:R0:W-:Y:S04]  /*b7a0*/  STL.64 [R1+0x88], R2 ;  /* 0x0000880201007387 */ /* 0x0001e80000100a00 */
[----:B0123--:R-:W2:Y:S01]  /*b7b0*/  LDL.64 R2, [R1+0x28] ;  /* 0x0000280001027983 */ /* 0x00fea20000100a00 */
[----:B------:R-:W-:Y:S05]  /*b7c0*/  WARPSYNC.ALL ;  /* 0x0000000000007948 */ /* 0x000fea0003800000 */
[----:B------:R-:W-:-:S02]  /*b7d0*/  IMAD R12, R205, 0xc00, R223 ;  /* 0x00000c00cd0c7824 */ /* 0x000fc400078e02df */
[----:B------:R-:W-:-:S03]  /*b7e0*/  IMAD.MOV.U32 R13, RZ, RZ, 0x40000040 ;  /* 0x40000040ff0d7424 */ /* 0x000fc600078e00ff */
[C---:B------:R-:W-:Y:S02]  /*b7f0*/  R2UR UR6, R12.reuse ;  /* 0x000000000c0672ca */ /* 0x040fe400000e0000 */
[----:B------:R-:W-:Y:S01]  /*b800*/  R2UR UR7, R13 ;  /* 0x000000000d0772ca */ /* 0x000fe200000e0000 */
[----:B------:R-:W-:Y:S01]  /*b810*/  WARPGROUP.ARRIVE ;  /* 0x00000000000079c5 */ /* 0x000fe20000000000 */
[----:B------:R-:W-:Y:S01]  /*b820*/  IMAD.MOV.U32 R15, RZ, RZ, 0x40000040 ;  /* 0x40000040ff0f7424 */ /* 0x000fe200078e00ff */
[----:B------:R-:W-:Y:S02]  /*b830*/  IADD3 R14, R12, 0x2, RZ ;  /* 0x000000020c0e7810 */ /* 0x000fe40007ffe0ff */
[----:B----4-:R-:W-:Y:S02]  /*b840*/  R2UR UR4, R200 ;  /* 0x00000000c80472ca */ /* 0x010fe400000e0000 */
[----:B------:R-:W-:Y:S02]  /*b850*/  R2UR UR5, R201 ;  /* 0x00000000c90572ca */ /* 0x000fe400000e0000 */
[----:B------:R-:W3:Y:S11]  /*b860*/  LDL.64 R200, [R1+0x18] ;  /* 0x0000180001c87983 */ /* 0x000ef60000100a00 */
[----:B------:R-:W-:Y:S01]  /*b870*/  HGMMA.64x96x16.F32.BF16 R152, gdesc[UR4], R152, gsb0 ;  /* 0x01600000049879f0 */ /* 0x000fe20008001898 */
[----:B------:R-:W-:-:S02]  /*b880*/  R2UR UR6, R14 ;  /* 0x000000000e0672ca */ /* 0x000fc400000e0000 */
[----:B------:R-:W-:Y:S02]  /*b890*/  R2UR UR7, R15 ;  /* 0x000000000f0772ca */ /* 0x000fe400000e0000 */
[----:B--2---:R-:W-:Y:S02]  /*b8a0*/  R2UR UR4, R2 ;  /* 0x00000000020472ca */ /* 0x004fe400000e0000 */
[----:B------:R-:W-:Y:S02]  /*b8b0*/  R2UR UR5, R3 ;  /* 0x00000000030572ca */ /* 0x000fe400000e0000 */
[----:B------:R-:W2:Y:S01]  /*b8c0*/  LDL.64 R2, [R1+0x10] ;  /* 0x0000100001027983 */ /* 0x000ea20000100a00 */
[----:B------:R-:W-:Y:S02]  /*b8d0*/  VIADD R14, R12, 0x4 ;  /* 0x000000040c0e7836 */ /* 0x000fe40000000000 */
[----:B------:R-:W-:Y:S01]  /*b8e0*/  IMAD.MOV.U32 R15, RZ, RZ, 0x40000040 ;  /* 0x40000040ff0f7424 */ /* 0x000fe200078e00ff */
[----:B------:R-:W-:-:S02]  /*b8f0*/  WARPGROUP.DEPBAR.LE gsb0, 0x0 ;  /* 0x00008000000079c5 */ /* 0x000fc40000010000 */
[----:B------:R-:W-:-:S06]  /*b900*/  WARPGROUP.ARRIVE ;  /* 0x00000000000079c5 */ /* 0x000fcc0000000000 */
[----:B------:R-:W-:Y:S01]  /*b910*/  HGMMA.64x96x16.F32.BF16 R152, gdesc[UR4], R152, gsb0 ;  /* 0x01600000049879f0 */ /* 0x000fe20008001898 */
[----:B------:R-:W-:Y:S02]  /*b920*/  R2UR UR4, R202 ;  /* 0x00000000ca0472ca */ /* 0x000fe400000e0000 */
[----:B------:R-:W-:Y:S02]  /*b930*/  R2UR UR5, R203 ;  /* 0x00000000cb0572ca */ /* 0x000fe400000e0000 */
[----:B------:R-:W4:Y:S01]  /*b940*/  LDL.64 R202, [R1+0x8] ;  /* 0x0000080001ca7983 */ /* 0x000f220000100a00 */
        /* <DEDUP_REMOVED lines=10> */
[----:B------:R-:W-:Y:S02]  /*b9f0*/  R2UR UR5, R201 ;  /* 0x00000000c90572ca */ /* 0x000fe400000e0000 */
[----:B------:R-:W3:Y:S01]  /*ba00*/  LDL.64 R200, [R1] ;  /* 0x0000000001c87983 */ /* 0x000ee20000100a00 */
[----:B------:R-:W-:-:S02]  /*ba10*/  WARPGROUP.DEPBAR.LE gsb0, 0x0 ;  /* 0x00008000000079c5 */ /* 0x000fc40000010000 */
[----:B------:R-:W-:-:S08]  /*ba20*/  WARPGROUP.ARRIVE ;  /* 0x00000000000079c5 */ /* 0x000fd00000000000 */
[----:B------:R-:W-:Y:S01]  /*ba30*/  HGMMA.64x96x16.F32.BF16 R152, gdesc[UR4], R152, gsb0 ;  /* 0x01600000049879f0 */ /* 0x000fe20008001898 */
[----:B------:R-:W-:Y:S02]  /*ba40*/  VIADD R14, R12, 0x300 ;  /* 0x000003000c0e7836 */ /* 0x000fe40000000000 */
[----:B------:R-:W-:Y:S01]  /*ba50*/  IMAD.MOV.U32 R15, RZ, RZ, 0x40000040 ;  /* 0x40000040ff0f7424 */ /* 0x000fe200078e00ff */
[----:B--2---:R-:W-:Y:S02]  /*ba60*/  R2UR UR4, R2 ;  /* 0x00000000020472ca */ /* 0x004fe400000e0000 */
        /* <DEDUP_REMOVED lines=22> */
[----:B------:R-:W-:Y:S02]  /*bbd0*/  WARPGROUP.DEPBAR.LE gsb0, 0x0 ;  /* 0x00008000000079c5 */ /* 0x000fe40000010000 */
[----:B------:R-:W-:-:S10]  /*bbe0*/  WARPGROUP.ARRIVE ;  /* 0x00000000000079c5 */ /* 0x000fd40000000000 */
[----:B------:R-:W-:Y:S01]  /*bbf0*/  HGMMA.64x96x16.F32.BF16 R152, gdesc[UR4], R152, gsb0 ;  /* 0x01600000049879f0 */ /* 0x000fe20008001898 */
[----:B------:R-:W-:Y:S02]  /*bc00*/  VIADD R14, R12, 0x306 ;  /* 0x000003060c0e7836 */ /* 0x000fe40000000000 */
[----:B------:R-:W-:Y:S01]  /*bc10*/  IMAD.MOV.U32 R15, RZ, RZ, 0x40000040 ;  /* 0x40000040ff0f7424 */ /* 0x000fe200078e00ff */
[----:B------:R-:W-:Y:S02]  /*bc20*/  R2UR UR4, R228 ;  /* 0x00000000e40472ca */ /* 0x000fe400000e0000 */
[----:B------:R-:W-:Y:S02]  /*bc30*/  R2UR UR6, R14 ;  /* 0x000000000e0672ca */ /* 0x000fe400000e0000 */
[----:B------:R-:W-:Y:S02]  /*bc40*/  R2UR UR7, R15 ;  /* 0x000000000f0772ca */ /* 0x000fe400000e0000 */
[----:B------:R-:W-:Y:S01]  /*bc50*/  R2UR UR5, R229 ;  /* 0x00000000e50572ca */ /* 0x000fe200000e0000 */
[----:B------:R-:W-:-:S02]  /*bc60*/  VIADD R14, R12, 0x600 ;  /* 0x000006000c0e7836 */ /* 0x000fc40000000000 */
[----:B------:R-:W-:Y:S01]  /*bc70*/  IMAD.MOV.U32 R15, RZ, RZ, 0x40000040 ;  /* 0x40000040ff0f7424 */ /* 0x000fe200078e00ff */
[----:B------:R-:W-:Y:S02]  /*bc80*/  WARPGROUP.DEPBAR.LE gsb0, 0x0 ;  /* 0x00008000000079c5 */ /* 0x000fe40000010000 */
        /* <DEDUP_REMOVED lines=22> */
[----:B------:R-:W-:Y:S02]  /*bdf0*/  VIADD R14, R12, 0x606 ;  /* 0x000006060c0e7836 */ /* 0x000fe40000000000 */
[----:B------:R-:W-:-:S03]  /*be00*/  IMAD.MOV.U32 R15, RZ, RZ, 0x40000040 ;  /* 0x40000040ff0f7424 */ /* 0x000fc600078e00ff */
[----:B------:R-:W-:Y:S01]  /*be10*/  R2UR UR54, R14 ;  /* 0x000000000e3672ca */ /* 0x000fe200000e0000 */
[----:B------:R-:W-:Y:S02]  /*be20*/  WARPGROUP.DEPBAR.LE gsb0, 0x0 ;  /* 0x00008000000079c5 */ /* 0x000fe40000010000 */
[----:B------:R-:W-:-:S06]  /*be30*/  WARPGROUP.ARRIVE ;  /* 0x00000000000079c5 */ /* 0x000fcc0000000000 */
[----:B------:R-:W-:Y:S01]  /*be40*/  HGMMA.64x96x16.F32.BF16 R152, gdesc[UR56], R152, gsb0 ;  /* 0x01600000389879f0 */ /* 0x000fe20008001898 */
[----:B------:R-:W-:Y:S01]  /*be50*/  R2UR UR55, R15 ;  /* 0x000000000f3772ca */ /* 0x000fe200000e0000 */
[----:B------:R-:W-:Y:S02]  /*be60*/  VIADD R14, R12, 0x900 ;  /* 0x000009000c0e7836 */ /* 0x000fe40000000000 */
[----:B------:R-:W-:-:S03]  /*be70*/  IMAD.MOV.U32 R15, RZ, RZ, 0x40000040 ;  /* 0x40000040ff0f7424 */ /* 0x000fc600078e00ff */
[----:B------:R-:W-:Y:S02]  /*be80*/  R2UR UR50, R14 ;  /* 0x000000000e3272ca */ /* 0x000fe400000e0000 */
[----:B------:R-:W-:Y:S01]  /*be90*/  R2UR UR51, R15 ;  /* 0x000000000f3372ca */ /* 0x000fe200000e0000 */
[----:B------:R-:W-:Y:S02]  /*bea0*/  WARPGROUP.DEPBAR.LE gsb0, 0x0 ;  /* 0x00008000000079c5 */ /* 0x000fe40000010000 */
[----:B------:R-:W-:-:S06]  /*beb0*/  WARPGROUP.ARRIVE ;  /* 0x00000000000079c5 */ /* 0x000fcc0000000000 */
[----:B------:R-:W-:Y:S01]  /*bec0*/  HGMMA.64x96x16.F32.BF16 R152, gdesc[UR52], R152, gsb0 ;  /* 0x01600000349879f0 */ /* 0x000fe20008001898 */
        /* <DEDUP_REMOVED lines=20> */
[----:B------:R-:W-:Y:S03]  /*c010*/  HGMMA.64x96x16.F32.BF16 R152, gdesc[UR40], R152, gsb0 ;  /* 0x01600000289879f0 */ /* 0x000fe60008001898 */
[----:B------:R-:W1:Y:S01]  /*c020*/  S2R R5, SR_TID.X ;  /* 0x0000000000057919 */ /* 0x000e620000002100 */
[----:B------:R-:W-:Y:S02]  /*c030*/  WARPGROUP.DEPBAR.LE gsb0, 0x0 ;  /* 0x00008000000079c5 */ /* 0x000fe40000010000 */
[----:B------:R-:W-:-:S06]  /*c040*/  WARPGROUP.ARRIVE ;  /* 0x00000000000079c5 */ /* 0x000fcc0000000000 */
[----:B------:R-:W-:Y:S01]  /*c050*/  HGMMA.64x96x16.F32.BF16 R152, gdesc[UR36], R152, gsb0 ;  /* 0x01600000249879f0 */ /* 0x000fe20008001898 */
[----:B-1----:R-:W-:-:S04]  /*c060*/  SHF.R.U32.HI R203, RZ, 0x7, R5 ;  /* 0x00000007ffcb7819 */ /* 0x002fc80000011605 */
[----:B------:R-:W-:Y:S01]  /*c070*/  IADD3 R0, -R203, 0xb, RZ ;  /* 0x0000000bcb007810 */ /* 0x000fe20007ffe1ff */
[----:B------:R-:W-:-:S04]  /*c080*/  WARPGROUP.DEPBAR.LE gsb0, 0x0 ;  /* 0x00008000000079c5 */ /* 0x000fc80000010000 */
[----:B------:R0:W-:Y:S06]  /*c090*/  BAR.ARV R0, 0x100 ;  /* 0x000400000000751d */ /* 0x0001ec0000002000 */
[----:B------:R-:W-:Y:S05]  /*c0a0*/  @!P0 BRA `(.L_x_10536) ;  /* 0x0000000000048947 */ /* 0x000fea0003800000 */
[----:B------:R-:W-:Y:S01]  /*c0b0*/  BPT.TRAP 0x1 ;  /* 0x000000040000795c */ /* 0x000fe20000300000 */
.L_x_10536:
[----:B------:R-:W-:Y:S01]  /*c0c0*/  FMNMX.FTZ R5, R152, R10, !PT ;  /* 0x0000000a98057209 */ /* 0x000fe20007810000 */
[----:B------:R-:W-:Y:S01]  /*c0d0*/  IMAD.MOV.U32 R15, RZ, RZ, 0x40000040 ;  /* 0x40000040ff0f7424 */ /* 0x000fe200078e00ff */
        /* <DEDUP_REMOVED lines=54> */
[----:B------:R-:W1:Y:S01]  /*c440*/  LDC R5, c[0x0][0xa80] ;  /* 0x0002a000ff057b82 */ /* 0x000e620000000800 */
[----:B--2---:R-:W-:Y:S02]  /*c450*/  FMNMX.FTZ R11, R11, R13, !PT ;  /* 0x0000000d0b0b7209 */ /* 0x004fe40007810000 */
[----:B------:R-:W-:-:S03]  /*c460*/  FADD.FTZ R10, -R6, R10 ;  /* 0x0000000a060a7221 */ /* 0x000fc60000010100 */
[----:B------:R-:W-:Y:S01]  /*c470*/  FADD.FTZ R9, -R11, R9 ;  /* 0x000000090b097221 */ /* 0x000fe20000010100 */
[----:B-1----:R-:W-:-:S03]  /*c480*/  FMUL.FTZ R12, R6, R5 ;  /* 0x00000005060c7220 */ /* 0x002fc60000410000 */
        /* <DEDUP_REMOVED lines=27> */
[----:B------:R1:W-:Y:S01]  /*c640*/  MUFU.EX2 R13, R9 ;  /* 0x00000009000d7308 */ /* 0x0003e20000000800 */
[----:B------:R-:W2:Y:S01]  /*c650*/  S2R R197, SR_CgaCtaId ;  /* 0x0000000000c57919 */ /* 0x000ea20000008800 */
[-CC-:B------:R-:W-:Y:S01]  /*c660*/  FFMA.FTZ R154, R154, R5.reuse, -R14.reuse ;  /* 0x000000059a9a7223 */ /* 0x180fe2000001080e */
[-CC-:B------:R-:W-:Y:S01]  /*c670*/  FFMA.FTZ R155, R155, R5.reuse, -R14.reuse ;  /* 0x000000059b9b7223 */ /* 0x180fe2000001080e */
[-CC-:B------:R-:W-:Y:S01]  /*c680*/  FFMA.FTZ R158, R158, R5.reuse, -R14.reuse ;  /* 0x000000059e9e7223 */ /* 0x180fe2000001080e */
[-CC-:B------:R-:W-:Y:S01]  /*c690*/  FFMA.FTZ R159, R159, R5.reuse, -R14.reuse ;  /* 0x000000059f9f7223 */ /* 0x180fe2000001080e */
[-CC-:B------:R-:W-:Y:S01]  /*c6a0*/  FFMA.FTZ R162, R162, R5.reuse, -R14.reuse ;  /* 0x00000005a2a27223 */ /* 0x180fe2000001080e */
[----:B------:R-:W-:Y:S01]  /*c6b0*/  FFMA.FTZ R163, R163, R5, -R14 ;  /* 0x00000005a3a37223 */ /* 0x000fe2000001080e */
[----:B------:R-:W3:Y:S01]  /*c6c0*/  MUFU.EX2 R154, R154 ;  /* 0x0000009a009a7308 */ /* 0x000ee20000000800 */
[----:B-1----:R-:W-:-:S02]  /*c6d0*/  IMAD.MOV.U32 R9, RZ, RZ, 0x40000040 ;  /* 0x40000040ff097424 */ /* 0x002fc400078e00ff */
[-CC-:B------:R-:W-:Y:S01]  /*c6e0*/  FFMA.FTZ R166, R166, R5.reuse, -R14.reuse ;  /* 0x00000005a6a67223 */ /* 0x180fe2000001080e */
[-CC-:B------:R-:W-:Y:S01]  /*c6f0*/  FFMA.FTZ R167, R167, R5.reuse, -R14.reuse ;  /* 0x00000005a7a77223 */ /* 0x180fe2000001080e */
[-CC-:B------:R-:W-:Y:S01]  /*c700*/  FFMA.FTZ R170, R170, R5.reuse, -R14.reuse ;  /* 0x00000005aaaa7223 */ /* 0x180fe2000001080e */
[-CC-:B------:R-:W-:Y:S01]  /*c710*/  FFMA.FTZ R171, R171, R5.reuse, -R14.reuse ;  /* 0x00000005abab7223 */ /* 0x180fe2000001080e */
[----:B------:R-:W-:Y:S01]  /*c720*/  R2UR UR7, R9 ;  /* 0x00000000090772ca */ /* 0x000fe200000e0000 */
[----:B-----5:R-:W-:Y:S01]  /*c730*/  VIADD R9, R3, 0x32440 ;  /* 0x0003244003097836 */ /* 0x020fe20000000000 */
        /* <DEDUP_REMOVED lines=16> */
[----:B------:R-:W4:Y:S01]  /*c840*/  MUFU.EX2 R153, R153 ;  /* 0x0000009900997308 */ /* 0x000f220000000800 */
[----:B--2---:R-:W-:Y:S01]  /*c850*/  PRMT R9, R197, 0x654, R9 ;  /* 0x00000654c5097816 */ /* 0x004fe20000000009 */
[----:B---3--:R-:W-:Y:S01]  /*c860*/  FFMA.FTZ R14, R13, R8, R154 ;  /* 0x000000080d0e7223 */ /* 0x008fe2000001009a */
[----:B------:R-:W-:-:S02]  /*c870*/  IMAD R8, R205, 0xc00, R20 ;  /* 0x00000c00cd087824 */ /* 0x000fc400078e0214 */
[-C--:B-1----:R-:W-:Y:S01]  /*c880*/  FMUL.FTZ R24, R24, R10.reuse ;  /* 0x0000000a18187220 */ /* 0x082fe20000410000 */
[----:B------:R1:W-:Y:S01]  /*c890*/  SYNCS.ARRIVE.TRANS64.RED.A1T0 RZ, [R9+URZ], RZ ;  /* 0x000000ff09ff79a7 */ /* 0x0003e2000810043f */
[-C--:B------:R-:W-:Y:S01]  /*c8a0*/  FMUL.FTZ R25, R25, R10.reuse ;  /* 0x0000000a19197220 */ /* 0x080fe20000410000 */
[-C--:B------:R-:W-:Y:S01]  /*c8b0*/  FMUL.FTZ R28, R28, R10.reuse ;  /* 0x0000000a1c1c7220 */ /* 0x080fe20000410000 */
[----:B------:R-:W-:Y:S01]  /*c8c0*/  MUFU.EX2 R156, R156 ;  /* 0x0000009c009c7308 */ /* 0x000fe20000000800 */
[----:B------:R-:W-:Y:S01]  /*c8d0*/  R2UR UR6, R8 ;  /* 0x00000000080672ca */ /* 0x000fe200000e0000 */
[-C--:B------:R-:W-:Y:S01]  /*c8e0*/  FMUL.FTZ R29, R29, R10.reuse ;  /* 0x0000000a1d1d7220 */ /* 0x080fe20000410000 */
[-C--:B------:R-:W-:Y:S01]  /*c8f0*/  FMUL.FTZ R32, R32, R10.reuse ;  /* 0x0000000a20207220 */ /* 0x080fe20000410000 */
[-C--:B------:R-:W-:Y:S01]  /*c900*/  FMUL.FTZ R33, R33, R10.reuse ;  /* 0x0000000a21217220 */ /* 0x080fe20000410000 */
[----:B-1----:R-:W-:Y:S02]  /*c910*/  VIADD R9, R203, 0x8 ;  /* 0x00000008cb097836 */ /* 0x002fe40000000000 */
        /* <DEDUP_REMOVED lines=126> */
[----:B----4-:R-:W-:Y:S01]  /*d100*/  F2FP.BF16.F32.PACK_AB R200, R153, R152 ;  /* 0x0000009899c8723e */ /* 0x010fe200000010ff */
[----:B------:R-:W-:Y:S01]  /*d110*/  FFMA.FTZ R7, R10, R7, R152 ;  /* 0x000000070a077223 */ /* 0x000fe20000010098 */
[----:B-1----:R-:W-:Y:S01]  /*d120*/  F2FP.BF16.F32.PACK_AB R202, R157, R156 ;  /* 0x0000009c9dca723e */ /* 0x002fe200000010ff */
[----:B------:R-:W1:Y:S01]  /*d130*/  MUFU.EX2 R152, R160 ;  /* 0x000000a000987308 */ /* 0x000e620000000800 */
[----:B--2---:R-:W-:Y:S01]  /*d140*/  F2FP.BF16.F32.PACK_AB R201, R155, R154 ;  /* 0x0000009a9bc9723e */ /* 0x004fe200000010ff */
[----:B------:R-:W-:Y:S01]  /*d150*/  FADD.FTZ R7, R153, R7 ;  /* 0x0000000799077221 */ /* 0x000fe20000010000 */
[----:B---3--:R-:W-:Y:S01]  /*d160*/  F2FP.BF16.F32.PACK_AB R203, R159, R158 ;  /* 0x0000009e9fcb723e */ /* 0x008fe200000010ff */
[----:B------:R2:W-:Y:S01]  /*d170*/  BAR.SYNC.DEFER_BLOCKING R9, 0x100 ;  /* 0x000400090000751d */ /* 0x0005e20000010000 */
[----:B------:R-:W-:Y:S01]  /*d180*/  FADD.FTZ R14, R155, R14 ;  /* 0x0000000e9b0e7221 */ /* 0x000fe20000010000 */
[----:B------:R-:W-:Y:S01]  /*d190*/  FADD.FTZ R7, R156, R7 ;  /* 0x000000079c077221 */ /* 0x000fe20000010000 */
[----:B------:R-:W-:-:S03]  /*d1a0*/  IMAD.MOV.U32 R13, RZ, RZ, 0x40000040 ;  /* 0x40000040ff0d7424 */ /* 0x000fc600078e00ff */
[----:B------:R-:W3:Y:S01]  /*d1b0*/  MUFU.EX2 R161, R161 ;  /* 0x000000a100a17308 */ /* 0x000ee20000000800 */
[----:B------:R-:W-:Y:S01]  /*d1c0*/  FADD.FTZ R7, R157, R7 ;  /* 0x000000079d077221 */ /* 0x000fe20000010000 */
[----:B--2---:R-:W-:Y:S01]  /*d1d0*/  FADD.FTZ R9, R158, R14 ;  /* 0x0000000e9e097221 */ /* 0x004fe20000010000 */
[----:B------:R-:W-:-:S03]  /*d1e0*/  VIADD R14, R8, 0x80 ;  /* 0x00000080080e7836 */ /* 0x000fc60000000000 */
[----:B------:R-:W-:Y:S01]  /*d1f0*/  FADD.FTZ R9, R159, R9 ;  /* 0x000000099f097221 */ /* 0x000fe20000010000 */
[----:B-1----:R-:W-:Y:S01]  /*d200*/  FADD.FTZ R7, R152, R7 ;  /* 0x0000000798077221 */ /* 0x002fe20000010000 */
[----:B------:R-:W1:Y:S08]  /*d210*/  MUFU.EX2 R154, R164 ;  /* 0x000000a4009a7308 */ /* 0x000e700000000800 */
[----:B------:R-:W2:Y:S01]  /*d220*/  MUFU.EX2 R165, R165 ;  /* 0x000000a500a57308 */ /* 0x000ea20000000800 */
[C---:B---3--:R-:W-:Y:S01]  /*d230*/  FADD.FTZ R7, R161.reuse, R7 ;  /* 0x00000007a1077221 */ /* 0x048fe20000010000 */
[----:B------:R-:W-:Y:S01]  /*d240*/  WARPGROUP.ARRIVE ;  /* 0x00000000000079c5 */ /* 0x000fe20000000000 */
[----:B------:R-:W-:-:S05]  /*d250*/  F2FP.BF16.F32.PACK_AB R152, R161, R152 ;  /* 0x00000098a198723e */ /* 0x000fca00000010ff */
[----:B------:R-:W-:Y:S01]  /*d260*/  HGMMA.64x256x16.F32.BF16 R24, R200, gdesc[UR4].tnspB, R24, gsb0 ;  /* 0x43e00004c8187df0 */ /* 0x000fe20008001818 */
[----:B------:R-:W3:Y:S01]  /*d270*/  MUFU.EX2 R162, R162 ;  /* 0x000000a200a27308 */ /* 0x000ee20000000800 */
[----:B------:R-:W-:Y:S01]  /*d280*/  R2UR UR6, R14 ;  /* 0x000000000e0672ca */ /* 0x000fe200000e0000 */
[----:B-1----:R-:W-:Y:S01]  /*d290*/  FADD.FTZ R7, R154, R7 ;  /* 0x000000079a077221 */ /* 0x002fe20000010000 */
[----:B------:R-:W-:Y:S01]  /*d2a0*/  R2UR UR7, R15 ;  /* 0x000000000f0772ca */ /* 0x000fe200000e0000 */
[----:B------:R-:W-:Y:S02]  /*d2b0*/  VIADD R14, R8, 0x100 ;  /* 0x00000100080e7836 */ /* 0x000fe40000000000 */
[----:B------:R-:W-:Y:S02]  /*d2c0*/  IMAD.MOV.U32 R15, RZ, RZ, 0x40000040 ;  /* 0x40000040ff0f7424 */ /* 0x000fe400078e00ff */
[----:B------:R-:W1:Y:S01]  /*d2d0*/  MUFU.EX2 R163, R163 ;  /* 0x000000a300a37308 */ /* 0x000e620000000800 */
[C---:B--2---:R-:W-:Y:S01]  /*d2e0*/  F2FP.BF16.F32.PACK_AB R154, R165.reuse, R154 ;  /* 0x0000009aa59a723e */ /* 0x044fe200000010ff */
[----:B------:R-:W-:-:S06]  /*d2f0*/  FADD.FTZ R7, R165, R7 ;  /* 0x00000007a5077221 */ /* 0x000fcc0000010000 */
[----:B------:R-:W2:Y:S01]  /*d300*/  MUFU.EX2 R166, R166 ;  /* 0x000000a600a67308 */ /* 0x000ea20000000800 */
[----:B---3--:R-:W-:-:S07]  /*d310*/  FADD.FTZ R9, R162, R9 ;  /* 0x00000009a2097221 */ /* 0x008fce0000010000 */
[----:B------:R-:W3:Y:S01]  /*d320*/  MUFU.EX2 R167, R167 ;  /* 0x000000a700a77308 */ /* 0x000ee20000000800 */
[C---:B-1----:R-:W-:Y:S01]  /*d330*/  F2FP.BF16.F32.PACK_AB R153, R163.reuse, R162 ;  /* 0x000000a2a399723e */ /* 0x042fe200000010ff */
[----:B------:R-:W-:-:S06]  /*d340*/  FADD.FTZ R9, R163, R9 ;  /* 0x00000009a3097221 */ /* 0x000fcc0000010000 */
[----:B------:R-:W-:Y:S01]  /*d350*/  MUFU.EX2 R169, R169 ;  /* 0x000000a900a97308 */ /* 0x000fe20000000800 */
[----:B--2---:R-:W-:-:S07]  /*d360*/  FADD.FTZ R9, R166, R9 ;  /* 0x00000009a6097221 */ /* 0x004fce0000010000 */
[----:B------:R-:W-:Y:S01]  /*d370*/  MUFU.EX2 R173, R173 ;  /* 0x000000ad00ad7308 */ /* 0x000fe20000000800 */
[C---:B---3--:R-:W-:Y:S01]  /*d380*/  F2FP.BF16.F32.PACK_AB R155, R167.reuse, R166 ;  /* 0x000000a6a79b723e */ /* 0x048fe200000010ff */
[----:B------:R-:W-:-:S06]  /*d390*/  FADD.FTZ R9, R167, R9 ;  /* 0x00000009a7097221 */ /* 0x000fcc0000010000 */
[----:B------:R-:W1:Y:S08]  /*d3a0*/  MUFU.EX2 R170, R170 ;  /* 0x000000aa00aa7308 */ /* 0x000e700000000800 */
[----:B------:R-:W2:Y:S08]  /*d3b0*/  MUFU.EX2 R171, R171 ;  /* 0x000000ab00ab7308 */ /* 0x000eb00000000800 */
[----:B------:R-:W3:Y:S01]  /*d3c0*/  MUFU.EX2 R174, R174 ;  /* 0x000000ae00ae7308 */ /* 0x000ee20000000800 */
[----:B-1----:R-:W-:-:S07]  /*d3d0*/  FADD.FTZ R9, R170, R9 ;  /* 0x00000009aa097221 */ /* 0x002fce0000010000 */
[----:B------:R-:W1:Y:S01]  /*d3e0*/  MUFU.EX2 R175, R175 ;  /* 0x000000af00af7308 */ /* 0x000e620000000800 */
[----:B--2---:R-:W-:-:S07]  /*d3f0*/  FADD.FTZ R9, R171, R9 ;  /* 0x00000009ab097221 */ /* 0x004fce0000010000 */
[----:B------:R-:W-:Y:S01]  /*d400*/  MUFU.EX2 R177, R177 ;  /* 0x000000b100b17308 */ /* 0x000fe20000000800 */
[----:B---3--:R-:W-:-:S07]  /*d410*/  FADD.FTZ R9, R174, R9 ;  /* 0x00000009ae097221 */ /* 0x008fce0000010000 */
[----:B------:R-:W-:Y:S01]  /*d420*/  MUFU.EX2 R181, R181 ;  /* 0x000000b500b57308 */ /* 0x000fe20000000800 */
[----:B-1----:R-:W-:-:S07]  /*d430*/  FADD.FTZ R9, R175, R9 ;  /* 0x00000009af097221 */ /* 0x002fce0000010000 */
        /* <DEDUP_REMOVED lines=11> */
[----:B------:R1:W-:Y:S08]  /*d4f0*/  MUFU.EX2 R10, R12 ;  /* 0x0000000c000a7308 */ /* 0x0003f00000000800 */
[----:B------:R-:W-:Y:S01]  /*d500*/  MUFU.EX2 R194, R194 ;  /* 0x000000c200c27308 */ /* 0x000fe20000000800 */
[----:B-1----:R-:W-:-:S07]  /*d510*/  VIADD R12, R8, 0x280 ;  /* 0x00000280080c7836 */ /* 0x002fce0000000000 */
[----:B------:R-:W-:Y:S08]  /*d520*/  MUFU.EX2 R195, R195 ;  /* 0x000000c300c37308 */ /* 0x000ff00000000800 */
[----:B------:R-:W-:Y:S08]  /*d530*/  MUFU.EX2 R198, R198 ;  /* 0x000000c600c67308 */ /* 0x000ff00000000800 */
[----:B------:R-:W-:Y:S01]  /*d540*/  MUFU.EX2 R199, R199 ;  /* 0x000000c700c77308 */ /* 0x000fe20000000800 */
[----:B------:R-:W-:-:S02]  /*d550*/  WARPGROUP.DEPBAR.LE gsb0, 0x0 ;  /* 0x00008000000079c5 */ /* 0x000fc40000010000 */
[----:B------:R-:W-:-:S06]  /*d560*/  WARPGROUP.ARRIVE ;  /* 0x00000000000079c5 */ /* 0x000fcc0000000000 */
[----:B------:R-:W-:Y:S01]  /*d570*/  HGMMA.64x256x16.F32.BF16 R24, R152, gdesc[UR4].tnspB, R24, gsb0 ;  /* 0x43e0000498187df0 */ /* 0x000fe20008001818 */
[----:B------:R-:W-:Y:S01]  /*d580*/  R2UR UR6, R14 ;  /* 0x000000000e0672ca */ /* 0x000fe200000e0000 */
[----:B------:R-:W-:Y:S01]  /*d590*/  VIADD R14, R8, 0x180 ;  /* 0x00000180080e7836 */ /* 0x000fe20000000000 */
[----:B------:R-:W-:Y:S01]  /*d5a0*/  R2UR UR7, R15 ;  /* 0x000000000f0772ca */ /* 0x000fe200000e0000 */
[----:B------:R-:W-:Y:S01]  /*d5b0*/  IMAD.MOV.U32 R15, RZ, RZ, 0x40000040 ;  /* 0x40000040ff0f7424 */ /* 0x000fe200078e00ff */
[----:B------:R-:W-:Y:S02]  /*d5c0*/  WARPGROUP.DEPBAR.LE gsb0, 0x0 ;  /* 0x00008000000079c5 */ /* 0x000fe40000010000 */
[----:B------:R-:W1:Y:S01]  /*d5d0*/  MUFU.EX2 R152, R168 ;  /* 0x000000a800987308 */ /* 0x000e620000000800 */
[----:B------:R-:W-:Y:S02]  /*d5e0*/  F2FP.BF16.F32.PACK_AB R153, R171, R170 ;  /* 0x000000aaab99723e */ /* 0x000fe400000010ff */
[----:B------:R-:W-:-:S05]  /*d5f0*/  F2FP.BF16.F32.PACK_AB R155, R175, R174 ;  /* 0x000000aeaf9b723e */ /* 0x000fca00000010ff */
[----:B------:R-:W2:Y:S01]  /*d600*/  MUFU.EX2 R154, R172 ;  /* 0x000000ac009a7308 */ /* 0x000ea20000000800 */
[----:B-1----:R-:W-:Y:S01]  /*d610*/  FADD.FTZ R7, R152, R7 ;  /* 0x0000000798077221 */ /* 0x002fe20000010000 */
[----:B------:R-:W-:-:S03]  /*d620*/  F2FP.BF16.F32.PACK_AB R152, R169, R152 ;  /* 0x00000098a998723e */ /* 0x000fc600000010ff */
[----:B------:R-:W-:-:S04]  /*d630*/  FADD.FTZ R7, R169, R7 ;  /* 0x00000007a9077221 */ /* 0x000fc80000010000 */
[----:B--2---:R-:W-:Y:S01]  /*d640*/  FADD.FTZ R7, R154, R7 ;  /* 0x000000079a077221 */ /* 0x004fe20000010000 */
[----:B------:R-:W-:-:S03]  /*d650*/  F2FP.BF16.F32.PACK_AB R154, R173, R154 ;  /* 0x0000009aad9a723e */ /* 0x000fc600000010ff */
[----:B------:R-:W-:Y:S01]  /*d660*/  FADD.FTZ R7, R173, R7 ;  /* 0x00000007ad077221 */ /* 0x000fe20000010000 */
        /* <DEDUP_REMOVED lines=8> */
[----:B------:R-:W-:Y:S01]  /*d6f0*/  F2FP.BF16.F32.PACK_AB R153, R179, R178 ;  /* 0x000000b2b399723e */ /* 0x000fe200000010ff */
[----:B------:R-:W-:Y:S01]  /*d700*/  FADD.FTZ R178, R178, R9 ;  /* 0x00000009b2b27221 */ /* 0x000fe20000010000 */
[----:B------:R-:W-:-:S03]  /*d710*/  F2FP.BF16.F32.PACK_AB R155, R183, R182 ;  /* 0x000000b6b79b723e */ /* 0x000fc600000010ff */
[----:B------:R-:W-:Y:S02]  /*d720*/  FADD.FTZ R179, R179, R178 ;  /* 0x000000b2b3b37221 */ /* 0x000fe40000010000 */
[----:B------:R-:W2:Y:S02]  /*d730*/  MUFU.EX2 R154, R180 ;  /* 0x000000b4009a7308 */ /* 0x000ea40000000800 */
[----:B------:R-:W-:-:S04]  /*d740*/  FADD.FTZ R182, R182, R179 ;  /* 0x000000b3b6b67221 */ /* 0x000fc80000010000 */
[----:B------:R-:W-:Y:S01]  /*d750*/  FADD.FTZ R183, R183, R182 ;  /* 0x000000b6b7b77221 */ /* 0x000fe20000010000 */
        /* <DEDUP_REMOVED lines=8> */
[----:B------:R-:W-:Y:S02]  /*d7e0*/  R2UR UR6, R14 ;  /* 0x000000000e0672ca */ /* 0x000fe400000e0000 */
[----:B------:R-:W-:Y:S01]  /*d7f0*/  R2UR UR7, R15 ;  /* 0x000000000f0772ca */ /* 0x000fe200000e0000 */
        /* <DEDUP_REMOVED lines=35> */
[----:B------:R-:W-:Y:S03]  /*da30*/  HGMMA.64x256x16.F32.BF16 R24, R152, gdesc[UR4].tnspB, R24, gsb0 ;  /* 0x43e0000498187df0 */ /* 0x000fe60008001818 */
[----:B------:R-:W-:Y:S02]  /*da40*/  WARPGROUP.DEPBAR.LE gsb0, 0x0 ;  /* 0x00008000000079c5 */ /* 0x000fe40000010000 */
[----:B------:R-:W-:Y:S05]  /*da50*/  @!P0 BRA `(.L_x_10537) ;  /* 0x0000000000048947 */ /* 0x000fea0003800000 */
[----:B------:R-:W-:Y:S01]  /*da60*/  BPT.TRAP 0x1 ;  /* 0x000000040000795c */ /* 0x000fe20000300000 */
.L_x_10537:
[----:B------:R-:W-:Y:S02]  /*da70*/  VIADD R3, R3, 0x32460 ;  /* 0x0003246003037836 */ /* 0x000fe40000000000 */
[----:B------:R-:W-:Y:S02]  /*da80*/  IMAD.MOV.U32 R9, RZ, RZ, R11 ;  /* 0x000000ffff097224 */ /* 0x000fe400078e000b */
[----:B------:R-:W-:Y:S01]  /*da90*/  IMAD.MOV.U32 R10, RZ, RZ, R6 ;  /* 0x000000ffff0a7224 */ /* 0x000fe200078e0006 */
[----:B------:R-:W-:-:S04]  /*daa0*/  PRMT R3, R197, 0x654, R3 ;  /* 0x00000654c5037816 */ /* 0x000fc80000000003 */
[----:B------:R1:W-:Y:S01]  /*dab0*/  SYNCS.ARRIVE.TRANS64.RED.A1T0 RZ, [R3+URZ], RZ ;  /* 0x000000ff03ff79a7 */ /* 0x0003e2000810043f */
[----:B------:R-:W-:Y:S05]  /*dac0*/  @P1 BRA `(.L_x_10538) ;  /* 0xffffffd800201947 */ /* 0x000fea000383ffff */
.L_x_10527:
[----:B------:R-:W2:Y:S01]  /*dad0*/  LDL.LU R187, [R1+0x68] ;  /* 0x0000680001bb7983 */ /* 0x000ea20000300800 */
[----:B------:R-:W-:Y:S05]  /*dae0*/  WARPSYNC.ALL ;  /* 0x0000000000007948 */ /* 0x000fea0003800000 */
[----:B------:R-:W3:Y:S01]  /*daf0*/  SHFL.BFLY PT, R9, R8, 0x2, 0x1f ;  /* 0x0c401f0008097f89 */ /* 0x000ee200000e0000 */
[----:B------:R-:W-:Y:S01]  /*db00*/  VIADD R205, R205, 0x1 ;  /* 0x00000001cdcd7836 */ /* 0x000fe20000000000 */
[----:B------:R0:W-:Y:S08]  /*db10*/  BAR.ARV R0, 0x100 ;  /* 0x000400000000751d */ /* 0x0001f00000002000 */
[----:B------:R-:W-:Y:S06]  /*db20*/  BAR.ARV 0x8, 0x180 ;  /* 0x0206000000007b1d */ /* 0x000fec0000002000 */
[----:B------:R-:W-:Y:S01]  /*db30*/  ISETP.NE.AND P0, PT, R205, 0x2, PT ;  /* 0x00000002cd00780c */ /* 0x000fe20003f05270 */
[----:B0-----:R-:W-:Y:S01]  /*db40*/  IMAD.MOV.U32 R0, RZ, RZ, -0x800000 ;  /* 0xff800000ff007424 */ /* 0x001fe200078e00ff */
[----:B------:R-:W1:Y:S01]  /*db50*/  SHFL.BFLY PT, R4, R7, 0x2, 0x1f ;  /* 0x0c401f0007047f89 */ /* 0x000e6200000e0000 */
[----:B------:R-:W-:-:S02]  /*db60*/  PLOP3.LUT P1, PT, PT, PT, PT, 0x8, 0x0 ;  /* 0x000000000000781c */ /* 0x000fc40003f2e170 */
[----:B------:R-:W-:Y:S01]  /*db70*/  SEL R13, RZ, 0x1, P0 ;  /* 0x00000001ff0d7807 */ /* 0x000fe20000000000 */
[----:B---3--:R-:W-:Y:S01]  /*db80*/  FADD.FTZ R9, R9, R8 ;  /* 0x0000000809097221 */ /* 0x008fe20000010000 */
[----:B------:R-:W-:Y:S02]  /*db90*/  SEL R205, R205, RZ, P0 ;  /* 0x000000ffcdcd7207 */ /* 0x000fe40000000000 */
[----:B------:R-:W-:Y:S02]  /*dba0*/  LOP3.LUT R216, R216, R13, RZ, 0x3c, !PT ;  /* 0x0000000dd8d87212 */ /* 0x000fe400078e3cff */
[----:B------:R-:W0:Y:S01]  /*dbb0*/  SHFL.BFLY PT, R10, R9, 0x1, 0x1f ;  /* 0x0c201f00090a7f89 */ /* 0x000e2200000e0000 */
[----:B-1----:R-:W-:-:S05]  /*dbc0*/  FADD.FTZ R3, R4, R7 ;  /* 0x0000000704037221 */ /* 0x002fca0000010000 */
[----:B------:R-:W1:Y:S01]  /*dbd0*/  SHFL.BFLY PT, R4, R3, 0x1, 0x1f ;  /* 0x0c201f0003047f89 */ /* 0x000e6200000e0000 */
[----:B0-----:R-:W-:-:S05]  /*dbe0*/  FADD.FTZ R8, R9, R10 ;  /* 0x0000000a09087221 */ /* 0x001fca0000010000 */
[----:B------:R-:W-:-:S13]  /*dbf0*/  FSETP.NE.FTZ.AND P3, PT, R8, RZ, PT ;  /* 0x000000ff0800720b */ /* 0x000fda0003f75000 */
[----:B------:R-:W-:Y:S01]  /*dc00*/  @P3 FMUL.FTZ R19, R5, 0.69314718246459960938 ;  /* 0x3f31721805133820 */ /* 0x000fe20000410000 */
[----:B-1----:R-:W-:Y:S01]  /*dc10*/  FADD.FTZ R7, R3, R4 ;  /* 0x0000000403077221 */ /* 0x002fe20000010000 */
[----:B------:R-:W-:Y:S02]  /*dc20*/  IMAD.MOV.U32 R3, RZ, RZ, RZ ;  /* 0x000000ffff037224 */ /* 0x000fe400078e00ff */
[----:B------:R-:W-:Y:S02]  /*dc30*/  IMAD.MOV.U32 R4, RZ, RZ, RZ ;  /* 0x000000ffff047224 */ /* 0x000fe400078e00ff */
[----:B------:R-:W-:Y:S02]  /*dc40*/  FSETP.NE.FTZ.AND P2, PT, R7, RZ, PT ;  /* 0x000000ff0700720b */ /* 0x000fe40003f55000 */
[----:B------:R-:W0:Y:S08]  /*dc50*/  @P3 MUFU.RCP R3, R8 ;  /* 0x0000000800033308 */ /* 0x000e300000001000 */
[----:B------:R-:W1:Y:S03]  /*dc60*/  @P3 MUFU.LG2 R8, R8 ;  /* 0x0000000800083308 */ /* 0x000e660000000c00 */
[----:B------:R-:W-:-:S05]  /*dc70*/  @P2 FMUL.FTZ R20, R5, 0.69314718246459960938 ;  /* 0x3f31721805142820 */ /* 0x000fca0000410000 */
        /* <DEDUP_REMOVED lines=8> */
[----:B------:R-:W0:Y:S01]  /*dd00*/  @P2 MUFU.RCP R4, R7 ;  /* 0x0000000700042308 */ /* 0x000e220000001000 */
        /* <DEDUP_REMOVED lines=126> */
[----:B--2---:R-:W-:-:S05]  /*e4f0*/  VIADD R187, R187, 0x1 ;  /* 0x00000001bbbb7836 */ /* 0x004fca0000000000 */
[----:B------:R0:W-:Y:S02]  /*e500*/  STL [R1+0x68], R187 ;  /* 0x000068bb01007387 */ /* 0x0001e40000100800 */
.L_x_10483:
[----:B------:R-:W-:Y:S05]  /*e510*/  WARPSYNC.ALL ;  /* 0x0000000000007948 */ /* 0x000fea0003800000 */
[----:B------:R-:W1:Y:S01]  /*e520*/  S2R R6, SR_CgaCtaId ;  /* 0x0000000000067919 */ /* 0x000e620000008800 */
[----:B------:R-:W-:Y:S01]  /*e530*/  MOV R19, 0x400 ;  /* 0x0000040000137802 */ /* 0x000fe20000000f00 */
[----:B------:R-:W-:Y:S01]  /*e540*/  BSSY B0, `(.L_x_10539) ;  /* 0x00002f7000007945 */ /* 0x000fe20003800000 */
[----:B------:R-:W-:Y:S02]  /*e550*/  BAR.SYNC.DEFER_BLOCKING 0x5, 0x180 ;  /* 0x0146000000007b1d */ /* 0x000fe40000010000 */
[----:B-1----:R-:W-:-:S05]  /*e560*/  LEA R19, R6, R19, 0x18 ;  /* 0x0000001306137211 */ /* 0x002fca00078ec0ff */
[----:B------:R1:W0:Y:S01]  /*e570*/  LDS.128 R32, [R19+0x324d0] ;  /* 0x0324d00013207984 */ /* 0x0002220000000c00 */
[----:B------:R-:W-:Y:S06]  /*e580*/  BAR.ARV 0x4, 0x180 ;  /* 0x0106000000007b1d */ /* 0x000fec0000002000 */
[----:B------:R-:W-:Y:S05]  /*e590*/  @P1 BRA `(.L_x_10540) ;  /* 0x00000020001c1947 */ /* 0x000fea0003800000 */
[----:B------:R-:W2:Y:S04]  /*e5a0*/  LDL R8, [R1+0x84] ;  /* 0x0000840001087983 */ /* 0x000ea80000100800 */
[----:B------:R-:W4:Y:S01]  /*e5b0*/  LDL R51, [R1+0x5c] ;  /* 0x00005c0001337983 */ /* 0x000f220000100800 */
[----:B------:R-:W3:Y:S01]  /*e5c0*/  S2R R6, SR_SWINHI ;  /* 0x0000000000067919 */ /* 0x000ee20000002f00 */
[----:B------:R-:W-:Y:S05]  /*e5d0*/  WARPSYNC.ALL ;  /* 0x0000000000007948 */ /* 0x000fea0003800000 */
[----:B------:R-:W-:Y:S01]  /*e5e0*/  F2FP.BF16.F32.PACK_AB R11, R14, R30 ;  /* 0x0000001e0e0b723e */ /* 0x000fe200000010ff */
[----:B------:R-:W-:Y:S01]  /*e5f0*/  ULDC.64 UR4, c[0x0][0xd00] ;  /* 0x0003400000047ab9 */ /* 0x000fe20000000a00 */
[----:B------:R-:W-:Y:S01]  /*e600*/  F2FP.BF16.F32.PACK_AB R13, R13, R42 ;  /* 0x0000002a0d0d723e */ /* 0x000fe200000010ff */
[----:B------:R-:W4:Y:S01]  /*e610*/  LDL R55, [R1+0x80] ;  /* 0x0000800001377983 */ /* 0x000f220000100800 */
[----:B------:R-:W-:Y:S01]  /*e620*/  F2FP.BF16.F32.PACK_AB R15, R15, R46 ;  /* 0x0000002e0f0f723e */ /* 0x000fe200000010ff */
[----:B0-----:R-:W0:Y:S02]  /*e630*/  LDC R32, c[0x0][0xce8] ;  /* 0x00033a00ff207b82 */ /* 0x001e240000000800 */
[----:B------:R-:W4:Y:S01]  /*e640*/  LDL R90, [R1+0x6c] ;  /* 0x00006c00015a7983 */ /* 0x000f220000100800 */
[----:B------:R-:W-:-:S02]  /*e650*/  MOV R20, R19 ;  /* 0x0000001300147202 */ /* 0x000fc40000000f00 */
[----:B---3--:R-:W-:Y:S02]  /*e660*/  MOV R21, R6 ;  /* 0x0000000600157202 */ /* 0x008fe40000000f00 */
[----:B------:R-:W-:Y:S02]  /*e670*/  F2FP.BF16.F32.PACK_AB R14, R156, R174 ;  /* 0x000000ae9c0e723e */ /* 0x000fe400000010ff */
[----:B------:R-:W-:Y:S02]  /*e680*/  F2FP.BF16.F32.PACK_AB R25, R25, R50 ;  /* 0x000000321919723e */ /* 0x000fe400000010ff */
[----:B------:R-:W-:Y:S02]  /*e690*/  F2FP.BF16.F32.PACK_AB R27, R27, R54 ;  /* 0x000000361b1b723e */ /* 0x000fe400000010ff */
[----:B-----5:R-:W-:Y:S02]  /*e6a0*/  F2FP.BF16.F32.PACK_AB R28, R159, R177 ;  /* 0x000000b19f1c723e */ /* 0x020fe400000010ff */
[----:B------:R-:W-:-:S02]  /*e6b0*/  F2FP.BF16.F32.PACK_AB R29, R29, R58 ;  /* 0x0000003a1d1d723e */ /* 0x000fc400000010ff */
[----:B------:R-:W-:Y:S02]  /*e6c0*/  F2FP.BF16.F32.PACK_AB R30, R160, R178 ;  /* 0x000000b2a01e723e */ /* 0x000fe400000010ff */
[----:B------:R-:W-:Y:S02]  /*e6d0*/  F2FP.BF16.F32.PACK_AB R31, R31, R62 ;  /* 0x0000003e1f1f723e */ /* 0x000fe400000010ff */
[----:B------:R-:W-:Y:S02]  /*e6e0*/  F2FP.BF16.F32.PACK_AB R42, R168, R186 ;  /* 0x000000baa82a723e */ /* 0x000fe400000010ff */
[----:B------:R-:W-:Y:S02]  /*e6f0*/  F2FP.BF16.F32.PACK_AB R43, R95, R94 ;  /* 0x0000005e5f2b723e */ /* 0x000fe400000010ff */
[----:B------:R-:W-:Y:S02]  /*e700*/  F2FP.BF16.F32.PACK_AB R46, R101, R100 ;  /* 0x00000064652e723e */ /* 0x000fe400000010ff */
[----:B------:R-:W-:Y:S01]  /*e710*/  F2FP.BF16.F32.PACK_AB R47, R103, R102 ;  /* 0x00000066672f723e */ /* 0x000fe200000010ff */
[----:B------:R-:W-:Y:S01]  /*e720*/  BAR.SYNC.DEFER_BLOCKING 0x1, 0x100 ;  /* 0x0044000000007b1d */ /* 0x000fe20000010000 */
[----:B--2---:R-:W-:-:S03]  /*e730*/  IMAD.WIDE R40, R8, 0x2, R20 ;  /* 0x0000000208287825 */ /* 0x004fc600078e0214 */
[----:B------:R-:W-:-:S04]  /*e740*/  IADD3 R52, P3, R40, 0x60, RZ ;  /* 0x0000006028347810 */ /* 0x000fc80007f7e0ff */
[----:B------:R-:W-:Y:S02]  /*e750*/  LOP3.LUT R53, R52, 0x380, RZ, 0xc0, !PT ;  /* 0x0000038034357812 */ /* 0x000fe400078ec0ff */
[C---:B----4-:R-:W-:Y:S02]  /*e760*/  IADD3 R45, P1, R40.reuse, 0x20, RZ ;  /* 0x00000020282d7810 */ /* 0x050fe40007f3e0ff */
[----:B------:R-:W-:Y:S02]  /*e770*/  IADD3 R48, P2, R40, 0x40, RZ ;  /* 0x0000004028307810 */ /* 0x000fe40007f5e0ff */
[----:B------:R-:W-:Y:S02]  /*e780*/  SHF.R.U64 R53, R53, 0x3, RZ ;  /* 0x0000000335357819 */ /* 0x000fe400000012ff */
[----:B------:R-:W-:Y:S02]  /*e790*/  LOP3.LUT R44, R45, 0x380, RZ, 0xc0, !PT ;  /* 0x000003802d2c7812 */ /* 0x000fe400078ec0ff */
[----:B------:R-:W-:-:S02]  /*e7a0*/  LOP3.LUT R49, R48, 0x380, RZ, 0xc0, !PT ;  /* 0x0000038030317812 */ /* 0x000fc400078ec0ff */
[----:B------:R-:W-:Y:S01]  /*e7b0*/  LOP3.LUT R52, R53, R52, RZ, 0x3c, !PT ;  /* 0x0000003435347212 */ /* 0x000fe200078e3cff */
[--C-:B------:R-:W-:Y:S01]  /*e7c0*/  IMAD.X R53, RZ, RZ, R41.reuse, P3 ;  /* 0x000000ffff357224 */ /* 0x100fe200018e0629 */
[----:B------:R-:W-:Y:S02]  /*e7d0*/  IADD3 R76, P3, R40, 0x8020, RZ ;  /* 0x00008020284c7810 */ /* 0x000fe40007f7e0ff */
[----:B------:R-:W-:Y:S02]  /*e7e0*/  SHF.R.U64 R44, R44, 0x3, RZ ;  /* 0x000000032c2c7819 */ /* 0x000fe400000012ff */
[----:B------:R-:W-:Y:S02]  /*e7f0*/  SHF.R.U64 R49, R49, 0x3, RZ ;  /* 0x0000000331317819 */ /* 0x000fe400000012ff */
[----:B------:R-:W-:Y:S02]  /*e800*/  LOP3.LUT R77, R76, 0x380, RZ, 0xc0, !PT ;  /* 0x000003804c4d7812 */ /* 0x000fe400078ec0ff */
        /* <DEDUP_REMOVED lines=17> */
[----:B------:R-:W-:-:S02]  /*e920*/  LOP3.LUT R8, R40, 0x380, RZ, 0xc0, !PT ;  /* 0x0000038028087812 */ /* 0x000fc400078ec0ff */
[----:B------:R-:W-:Y:S02]  /*e930*/  IADD3 R6, P3, R40, 0xc060, RZ ;  /* 0x0000c06028067810 */ /* 0x000fe40007f7e0ff */
[----:B------:R-:W-:Y:S02]  /*e940*/  SHF.R.U64 R57, R57, 0x3, RZ ;  /* 0x0000000339397819 */ /* 0x000fe400000012ff */
[----:B------:R-:W-:Y:S02]  /*e950*/  SHF.R.U64 R61, R61, 0x3, RZ ;  /* 0x000000033d3d7819 */ /* 0x000fe400000012ff */
[----:B------:R-:W-:Y:S02]  /*e960*/  SHF.R.U64 R65, R65, 0x3, RZ ;  /* 0x0000000341417819 */ /* 0x000fe400000012ff */
[----:B------:R-:W-:Y:S02]  /*e970*/  SHF.R.U64 R69, R69, 0x3, RZ ;  /* 0x0000000345457819 */ /* 0x000fe400000012ff */
[----:B------:R-:W-:-:S02]  /*e980*/  SHF.R.U64 R73, R73, 0x3, RZ ;  /* 0x0000000349497819 */ /* 0x000fc400000012ff */
[----:B------:R-:W-:Y:S02]  /*e990*/  SHF.R.U64 R8, R8, 0x3, RZ ;  /* 0x0000000308087819 */ /* 0x000fe400000012ff */
[----:B------:R-:W-:Y:S02]  /*e9a0*/  LOP3.LUT R9, R6, 0x380, RZ, 0xc0, !PT ;  /* 0x0000038006097812 */ /* 0x000fe400078ec0ff */
        /* <DEDUP_REMOVED lines=8> */
[----:B------:R-:W-:Y:S01]  /*ea30*/  IMAD.X R73, RZ, RZ, R41, P2 ;  /* 0x000000ffff497224 */ /* 0x000fe200010e0629 */
[----:B------:R-:W-:Y:S02]  /*ea40*/  IADD3.X R69, RZ, R41, RZ, P1, !PT ;  /* 0x00000029ff457210 */ /* 0x000fe40000ffe4ff */
[C---:B------:R-:W-:Y:S02]  /*ea50*/  IADD3 R80, P4, R40.reuse, 0x8040, RZ ;  /* 0x0000804028507810 */ /* 0x040fe40007f9e0ff */
[C---:B------:R-:W-:Y:S02]  /*ea60*/  IADD3 R84, P5, R40.reuse, 0x8060, RZ ;  /* 0x0000806028547810 */ /* 0x040fe40007fbe0ff */
[C---:B------:R-:W-:Y:S02]  /*ea70*/  IADD3 R88, P0, R40.reuse, 0xc000, RZ ;  /* 0x0000c00028587810 */ /* 0x040fe40007f1e0ff */
[----:B------:R-:W-:-:S02]  /*ea80*/  IADD3 R92, P1, R40, 0xc020, RZ ;  /* 0x0000c020285c7810 */ /* 0x000fc40007f3e0ff */
[----:B------:R-:W-:Y:S02]  /*ea90*/  IADD3 R36, P2, R40, 0xc040, RZ ;  /* 0x0000c04028247810 */ /* 0x000fe40007f5e0ff */
[----:B------:R-:W-:Y:S02]  /*eaa0*/  LOP3.LUT R8, R8, R40, RZ, 0x3c, !PT ;  /* 0x0000002808087212 */ /* 0x000fe400078e3cff */
[----:B------:R-:W-:Y:S01]  /*eab0*/  SHF.R.U64 R40, R9, 0x3, RZ ;  /* 0x0000000309287819 */ /* 0x000fe200000012ff */
[----:B------:R-:W-:-:S03]  /*eac0*/  IMAD.MOV.U32 R9, RZ, RZ, R41 ;  /* 0x000000ffff097224 */ /* 0x000fc600078e0029 */
[----:B------:R-:W-:Y:S02]  /*ead0*/  LOP3.LUT R40, R40, R6, RZ, 0x3c, !PT ;  /* 0x0000000628287212 */ /* 0x000fe400078e3cff */
[----:B------:R-:W-:Y:S02]  /*eae0*/  MOV R6, R8 ;  /* 0x0000000800067202 */ /* 0x000fe40000000f00 */
[----:B------:R-:W-:Y:S02]  /*eaf0*/  F2FP.BF16.F32.PACK_AB R9, R10, R26 ;  /* 0x0000001a0a09723e */ /* 0x000fe400000010ff */
        /* <DEDUP_REMOVED lines=13> */
[----:B------:R-:W-:Y:S02]  /*ebd0*/  MOV R44, R44 ;  /* 0x0000002c002c7202 */ /* 0x000fe40000000f00 */
[----:B------:R-:W-:Y:S02]  /*ebe0*/  MOV R48, R48 ;  /* 0x0000003000307202 */ /* 0x000fe40000000f00 */
[----:B------:R-:W-:Y:S01]  /*ebf0*/  LOP3.LUT R80, R81, R80, RZ, 0x3c, !PT ;  /* 0x0000005051507212 */ /* 0x000fe200078e3cff */
[----:B------:R-:W-:Y:S01]  /*ec00*/  IMAD.X R81, RZ, RZ, R41, P4 ;  /* 0x000000ffff517224 */ /* 0x000fe200020e0629 */
[----:B------:R-:W-:-:S02]  /*ec10*/  LOP3.LUT R84, R85, R84, RZ, 0x3c, !PT ;  /* 0x0000005455547212 */ /* 0x000fc400078e3cff */
[----:B--2---:R-:W-:Y:S02]  /*ec20*/  F2FP.BF16.F32.PACK_AB R8, R153, R171 ;  /* 0x000000ab9908723e */ /* 0x004fe400000010ff */
[----:B------:R-:W-:Y:S02]  /*ec30*/  F2FP.BF16.F32.PACK_AB R9, R12, R5 ;  /* 0x000000050c09723e */ /* 0x000fe400000010ff */
[----:B------:R-:W-:Y:S02]  /*ec40*/  F2FP.BF16.F32.PACK_AB R10, R154, R172 ;  /* 0x000000ac9a0a723e */ /* 0x000fe400000010ff */
[----:B------:R-:W-:Y:S02]  /*ec50*/  F2FP.BF16.F32.PACK_AB R11, R39, R38 ;  /* 0x00000026270b723e */ /* 0x000fe400000010ff */
[----:B------:R-:W-:Y:S01]  /*ec60*/  F2FP.BF16.F32.PACK_AB R12, R155, R173 ;  /* 0x000000ad9b0c723e */ /* 0x000fe200000010ff */
[--C-:B------:R-:W-:Y:S01]  /*ec70*/  IMAD.X R85, RZ, RZ, R41.reuse, P5 ;  /* 0x000000ffff557224 */ /* 0x100fe200028e0629 */
[----:B------:R-:W-:Y:S01]  /*ec80*/  LOP3.LUT R88, R89, R88, RZ, 0x3c, !PT ;  /* 0x0000005859587212 */ /* 0x000fe200078e3cff */
[--C-:B------:R-:W-:Y:S01]  /*ec90*/  IMAD.X R89, RZ, RZ, R41.reuse, P0 ;  /* 0x000000ffff597224 */ /* 0x100fe200000e0629 */
[----:B------:R-:W-:Y:S01]  /*eca0*/  LOP3.LUT R92, R93, R92, RZ, 0x3c, !PT ;  /* 0x0000005c5d5c7212 */ /* 0x000fe200078e3cff */
[--C-:B------:R-:W-:Y:S01]  /*ecb0*/  IMAD.X R93, RZ, RZ, R41.reuse, P1 ;  /* 0x000000ffff5d7224 */ /* 0x100fe200008e0629 */
[----:B------:R-:W-:Y:S01]  /*ecc0*/  LOP3.LUT R36, R37, R36, RZ, 0x3c, !PT ;  /* 0x0000002425247212 */ /* 0x000fe200078e3cff */
[--C-:B------:R-:W-:Y:S01]  /*ecd0*/  IMAD.X R37, RZ, RZ, R41.reuse, P2 ;  /* 0x000000ffff257224 */ /* 0x100fe200010e0629 */
[----:B------:R-:W-:Y:S01]  /*ece0*/  MOV R52, R52 ;  /* 0x0000003400347202 */ /* 0x000fe20000000f00 */
[----:B------:R-:W-:Y:S01]  /*ecf0*/  IMAD.X R41, RZ, RZ, R41, P3 ;  /* 0x000000ffff297224 */ /* 0x000fe200018e0629 */
[----:B------:R-:W-:Y:S01]  /*ed00*/  F2FP.BF16.F32.PACK_AB R24, R157, R175 ;  /* 0x000000af9d18723e */ /* 0x000fe200000010ff */
[----:B------:R2:W-:Y:S01]  /*ed10*/  STSM.16.M88.4 [R44], R8 ;  /* 0x000000082c007844 */ /* 0x0005e20000000200 */
[----:B------:R-:W-:-:S02]  /*ed20*/  F2FP.BF16.F32.PACK_AB R26, R158, R176 ;  /* 0x000000b09e1a723e */ /* 0x000fc400000010ff */
[----:B------:R-:W-:Y:S01]  /*ed30*/  MOV R56, R56 ;  /* 0x0000003800387202 */ /* 0x000fe20000000f00 */
[----:B------:R3:W-:Y:S01]  /*ed40*/  STSM.16.M88.4 [R48], R12 ;  /* 0x0000000c30007844 */ /* 0x0007e20000000200 */
[----:B------:R-:W-:Y:S02]  /*ed50*/  MOV R60, R60 ;  /* 0x0000003c003c7202 */ /* 0x000fe40000000f00 */
[----:B------:R-:W-:Y:S01]  /*ed60*/  MOV R64, R64 ;  /* 0x0000004000407202 */ /* 0x000fe20000000f00 */
[----:B------:R-:W-:Y:S01]  /*ed70*/  STSM.16.M88.4 [R52], R24 ;  /* 0x0000001834007844 */ /* 0x000fe20000000200 */
[----:B------:R-:W-:Y:S02]  /*ed80*/  MOV R5, R36 ;  /* 0x0000002400057202 */ /* 0x000fe40000000f00 */
[----:B------:R-:W-:Y:S01]  /*ed90*/  MOV R68, R68 ;  /* 0x0000004400447202 */ /* 0x000fe20000000f00 */
[----:B------:R-:W-:Y:S01]  /*eda0*/  STSM.16.M88.4 [R56], R28 ;  /* 0x0000001c38007844 */ /* 0x000fe20000000200 */
[----:B------:R-:W-:-:S02]  /*edb0*/  MOV R6, R40 ;  /* 0x0000002800067202 */ /* 0x000fc40000000f00 */
[----:B--2---:R-:W-:Y:S02]  /*edc0*/  F2FP.BF16.F32.PACK_AB R8, R161, R179 ;  /* 0x000000b3a108723e */ /* 0x004fe400000010ff */
[----:B------:R-:W-:Y:S02]  /*edd0*/  F2FP.BF16.F32.PACK_AB R9, R67, R66 ;  /* 0x000000424309723e */ /* 0x000fe400000010ff */
[----:B------:R-:W-:Y:S02]  /*ede0*/  F2FP.BF16.F32.PACK_AB R10, R162, R180 ;  /* 0x000000b4a20a723e */ /* 0x000fe400000010ff */
[----:B------:R-:W-:Y:S02]  /*edf0*/  F2FP.BF16.F32.PACK_AB R11, R71, R70 ;  /* 0x00000046470b723e */ /* 0x000fe400000010ff */
[----:B---3--:R-:W-:Y:S02]  /*ee00*/  F2FP.BF16.F32.PACK_AB R12, R163, R181 ;  /* 0x000000b5a30c723e */ /* 0x008fe400000010ff */
[----:B------:R-:W-:-:S02]  /*ee10*/  F2FP.BF16.F32.PACK_AB R13, R75, R74 ;  /* 0x0000004a4b0d723e */ /* 0x000fc400000010ff */
[----:B------:R-:W-:Y:S02]  /*ee20*/  F2FP.BF16.F32.PACK_AB R14, R164, R182 ;  /* 0x000000b6a40e723e */ /* 0x000fe400000010ff */
[----:B------:R-:W-:Y:S02]  /*ee30*/  F2FP.BF16.F32.PACK_AB R15, R79, R78 ;  /* 0x0000004e4f0f723e */ /* 0x000fe400000010ff */
[----:B------:R-:W-:Y:S02]  /*ee40*/  F2FP.BF16.F32.PACK_AB R36, R165, R183 ;  /* 0x000000b7a524723e */ /* 0x000fe400000010ff */
[----:B------:R-:W-:Y:S02]  /*ee50*/  F2FP.BF16.F32.PACK_AB R37, R83, R82 ;  /* 0x000000525325723e */ /* 0x000fe400000010ff */
[----:B------:R-:W-:Y:S02]  /*ee60*/  F2FP.BF16.F32.PACK_AB R38, R166, R184 ;  /* 0x000000b8a626723e */ /* 0x000fe400000010ff */
[----:B------:R-:W-:Y:S01]  /*ee70*/  F2FP.BF16.F32.PACK_AB R39, R87, R86 ;  /* 0x000000565727723e */ /* 0x000fe200000010ff */
[----:B------:R2:W-:Y:S01]  /*ee80*/  STSM.16.M88.4 [R60], R8 ;  /* 0x000000083c007844 */ /* 0x0005e20000000200 */
[----:B------:R-:W-:-:S02]  /*ee90*/  MOV R72, R72 ;  /* 0x0000004800487202 */ /* 0x000fc40000000f00 */
[----:B------:R-:W-:Y:S02]  /*eea0*/  F2FP.BF16.F32.PACK_AB R40, R167, R185 ;  /* 0x000000b9a728723e */ /* 0x000fe400000010ff */
[----:B------:R-:W-:Y:S01]  /*eeb0*/  F2FP.BF16.F32.PACK_AB R41, R91, R7 ;  /* 0x000000075b29723e */ /* 0x000fe200000010ff */
[----:B------:R3:W-:Y:S01]  /*eec0*/  STSM.16.M88.4 [R64], R12 ;  /* 0x0000000c40007844 */ /* 0x0007e20000000200 */
[----:B------:R-:W-:Y:S02]  /*eed0*/  MOV R76, R76 ;  /* 0x0000004c004c7202 */ /* 0x000fe40000000f00 */
[----:B------:R-:W-:Y:S02]  /*eee0*/  F2FP.BF16.F32.PACK_AB R44, R97, R96 ;  /* 0x00000060612c723e */ /* 0x000fe400000010ff */
[----:B------:R-:W-:Y:S02]  /*eef0*/  F2FP.BF16.F32.PACK_AB R45, R99, R98 ;  /* 0x00000062632d723e */ /* 0x000fe400000010ff */
        /* <DEDUP_REMOVED lines=10> */
[----:B------:R-:W-:Y:S01]  /*efa0*/  F2FP.BF16.F32.PACK_AB R15, R119, R118 ;  /* 0x00000076770f723e */ /* 0x000fe200000010ff */
[----:B------:R-:W-:Y:S04]  /*efb0*/  STSM.16.M88.4 [R72], R40 ;  /* 0x0000002848007844 */ /* 0x000fe80000000200 */
[----:B------:R-:W-:Y:S01]  /*efc0*/  STSM.16.M88.4 [R76], R44 ;  /* 0x0000002c4c007844 */ /* 0x000fe20000000200 */
[----:B------:R-:W-:-:S03]  /*efd0*/  SHF.R.S32.HI R82, RZ, 0x1f, R51 ;  /* 0x0000001fff527819 */ /* 0x000fc60000011433 */
[----:B------:R-:W-:Y:S04]  /*efe0*/  STSM.16.M88.4 [R80], R8 ;  /* 0x0000000850007844 */ /* 0x000fe80000000200 */
[----:B------:R2:W-:Y:S01]  /*eff0*/  STSM.16.M88.4 [R84], R12 ;  /* 0x0000000c54007844 */ /* 0x0005e20000000200 */
[----:B------:R-:W-:Y:S02]  /*f000*/  MOV R88, R88 ;  /* 0x0000005800587202 */ /* 0x000fe40000000f00 */
[----:B------:R-:W-:Y:S02]  /*f010*/  F2FP.BF16.F32.PACK_AB R24, R121, R120 ;  /* 0x000000787918723e */ /* 0x000fe400000010ff */
[----:B------:R-:W-:Y:S02]  /*f020*/  F2FP.BF16.F32.PACK_AB R25, R123, R122 ;  /* 0x0000007a7b19723e */ /* 0x000fe400000010ff */
[----:B------:R-:W-:-:S02]  /*f030*/  F2FP.BF16.F32.PACK_AB R26, R125, R124 ;  /* 0x0000007c7d1a723e */ /* 0x000fc400000010ff */
[----:B------:R-:W-:Y:S02]  /*f040*/  F2FP.BF16.F32.PACK_AB R27, R127, R126 ;  /* 0x0000007e7f1b723e */ /* 0x000fe400000010ff */
[----:B------:R-:W-:Y:S01]  /*f050*/  ISETP.NE.U32.AND P0, PT, RZ, UR4, PT ;  /* 0x00000004ff007c0c */ /* 0x000fe2000bf05070 */
[C---:B--2---:R-:W-:Y:S01]  /*f060*/  IMAD.SHL.U32 R12, R51.reuse, 0x4, RZ ;  /* 0x00000004330c7824 */ /* 0x044fe200078e00ff */
[----:B------:R-:W-:Y:S02]  /*f070*/  SHF.L.U64.HI R7, R51, 0x2, R82 ;  /* 0x0000000233077819 */ /* 0x000fe40000010252 */
[----:B------:R-:W-:Y:S02]  /*f080*/  MOV R92, R92 ;  /* 0x0000005c005c7202 */ /* 0x000fe40000000f00 */
[----:B------:R-:W-:Y:S02]  /*f090*/  IADD3 R14, P1, R12, UR4, RZ ;  /* 0x000000040c0e7c10 */ /* 0x000fe4000ff3e0ff */
        /* <DEDUP_REMOVED lines=18> */
[----:B------:R2:W-:Y:S01]  /*f1c0*/  STSM.16.M88.4 [R5], R36 ;  /* 0x0000002405007844 */ /* 0x0005e20000000200 */
[----:B------:R-:W-:-:S03]  /*f1d0*/  ISETP.NE.AND.EX P2, PT, RZ, UR5, PT, P2 ;  /* 0x00000005ff007c0c */ /* 0x000fc6000bf45320 */
[----:B------:R3:W-:Y:S01]  /*f1e0*/  STSM.16.M88.4 [R6], R8 ;  /* 0x0000000806007844 */ /* 0x0007e20000000200 */
[----:B------:R-:W-:Y:S01]  /*f1f0*/  IMAD.MOV.U32 R80, RZ, RZ, RZ ;  /* 0x000000ffff507224 */ /* 0x000fe200078e00ff */
[----:B------:R-:W-:Y:S08]  /*f200*/  BAR.SYNC.DEFER_BLOCKING 0x1, 0x100 ;  /* 0x0044000000007b1d */ /* 0x000ff00000010000 */
[----:B------:R-:W-:Y:S01]  /*f210*/  @P2 IADD3 R12, P3, R12, UR4, RZ ;  /* 0x000000040c0c2c10 */ /* 0x000fe2000ff7e0ff */
[----:B------:R-:W-:-:S02]  /*f220*/  ULDC UR4, c[0x0][0xb88] ;  /* 0x0002e20000047ab9 */ /* 0x000fc40000000800 */
[----:B--2---:R-:W-:Y:S01]  /*f230*/  IMAD.U32 R5, RZ, RZ, UR4 ;  /* 0x00000004ff057e24 */ /* 0x004fe2000f8e00ff */
[----:B------:R-:W-:Y:S01]  /*f240*/  @P2 IADD3.X R13, R7, UR5, RZ, P3, !PT ;  /* 0x00000005070d2c10 */ /* 0x000fe20009ffe4ff */
[----:B------:R2:W5:Y:S04]  /*f250*/  @P0 LDG.E R80, desc[UR60][R14.64] ;  /* 0x0000003c0e500981 */ /* 0x000568000c1e1900 */
[----:B------:R2:W5:Y:S01]  /*f260*/  @P2 LDG.E R5, desc[UR60][R12.64] ;  /* 0x0000003c0c052981 */ /* 0x000562000c1e1900 */
[----:B0-----:R-:W-:-:S13]  /*f270*/  ISETP.NE.AND P1, PT, R32, 0x1, PT ;  /* 0x000000012000780c */ /* 0x001fda0003f25270 */
[----:B------:R-:W0:Y:S08]  /*f280*/  @P1 LDC R3, c[0x0][0xcec] ;  /* 0x00033b00ff031b82 */ /* 0x000e300000000800 */
[----:B------:R-:W4:Y:S01]  /*f290*/  @P1 LDC R24, c[0x0][0xcf0] ;  /* 0x00033c00ff181b82 */ /* 0x000f220000000800 */
[----:B---3--:R-:W-:Y:S01]  /*f2a0*/  IMAD R8, R90, 0x80, R55 ;  /* 0x000000805a087824 */ /* 0x008fe200078e0237 */
[----:B--2---:R-:W-:Y:S06]  /*f2b0*/  @P2 BRA `(.L_x_10541) ;  /* 0x0000000000102947 */ /* 0x004fec0003800000 */
[----:B------:R-:W-:Y:S05]  /*f2c0*/  @!P0 BRA `(.L_x_10541) ;  /* 0x00000000000c8947 */ /* 0x000fea0003800000 */
[----:B------:R-:W2:Y:S04]  /*f2d0*/  LDG.E R6, desc[UR60][R14.64] ;  /* 0x0000003c0e067981 */ /* 0x000ea8000c1e1900 */
[----:B-----5:R-:W2:Y:S02]  /*f2e0*/  LDG.E R5, desc[UR60][R14.64+0x4] ;  /* 0x0000043c0e057981 */ /* 0x020ea4000c1e1900 */
[----:B--2---:R-:W-:-:S07]  /*f2f0*/  IMAD.IADD R5, R5, 0x1, -R6 ;  /* 0x0000000105057824 */ /* 0x004fce00078e0a06 */
.L_x_10541:
[----:B------:R-:W2:Y:S01]  /*f300*/  LDL.LU R89, [R1+0x64] ;  /* 0x0000640001597983 */ /* 0x000ea20000300800 */
[----:B------:R-:W3:Y:S01]  /*f310*/  S2R R6, SR_TID.X ;  /* 0x0000000000067919 */ /* 0x000ee20000002100 */
[----:B0-----:R-:W-:Y:S01]  /*f320*/  @P1 IMAD.HI.U32 R3, R8, R3, RZ ;  /* 0x0000000308031227 */ /* 0x001fe200078e00ff */
[----:B------:R-:W-:Y:S01]  /*f330*/  ULDC.64 UR4, c[0x0][0xc90] ;  /* 0x0003240000047ab9 */ /* 0x000fe20000000a00 */
[----:B-----5:R-:W-:Y:S01]  /*f340*/  SHF.R.S32.HI R81, RZ, 0x1f, R80 ;  /* 0x0000001fff517819 */ /* 0x020fe20000011450 */
[----:B------:R-:W2:Y:S01]  /*f350*/  LDL R26, [R1+0x78] ;  /* 0x00007800011a7983 */ /* 0x000ea20000100800 */
[----:B------:R-:W-:Y:S01]  /*f360*/  IMAD.MOV.U32 R11, RZ, RZ, R8 ;  /* 0x000000ffff0b7224 */ /* 0x000fe200078e0008 */
[----:B----4-:R-:W-:Y:S01]  /*f370*/  @P1 SHF.R.U32.HI R11, RZ, R24, R3 ;  /* 0x00000018ff0b1219 */ /* 0x010fe20000011603 */
[----:B------:R-:W0:Y:S01]  /*f380*/  @P1 LDC R85, c[0x0][0xcec] ;  /* 0x00033b00ff551b82 */ /* 0x000e220000000800 */
[----:B------:R-:W-:Y:S02]  /*f390*/  SEL R82, R82, RZ, !P0 ;  /* 0x000000ff52527207 */ /* 0x000fe40004000000 */
[----:B------:R-:W-:Y:S01]  /*f3a0*/  SEL R83, R51, RZ, !P0 ;  /* 0x000000ff33537207 */ /* 0x000fe20004000000 */
[----:B------:R-:W-:-:S04]  /*f3b0*/  IMAD.MOV R13, RZ, RZ, -R11 ;  /* 0x000000ffff0d7224 */ /* 0x000fc800078e0a0b */
[----:B------:R-:W4:Y:S01]  /*f3c0*/  @P1 LDC R87, c[0x0][0xcf0] ;  /* 0x00033c00ff571b82 */ /* 0x000f220000000800 */
[----:B---3--:R-:W-:-:S05]  /*f3d0*/  VIADD R30, R6, 0xffffff80 ;  /* 0xffffff80061e7836 */ /* 0x008fca0000000000 */
[----:B------:R-:W-:-:S04]  /*f3e0*/  SHF.R.S32.HI R86, RZ, 0x1f, R30 ;  /* 0x0000001fff567819 */ /* 0x000fc8000001141e */
[-C--:B------:R-:W-:Y:S02]  /*f3f0*/  LEA.HI R86, R86, R30.reuse, RZ, 0x3 ;  /* 0x0000001e56567211 */ /* 0x080fe400078f18ff */
[----:B------:R-:W-:Y:S02]  /*f400*/  SHF.R.S32.HI R88, RZ, 0x1f, R30 ;  /* 0x0000001fff587819 */ /* 0x000fe4000001141e */
[----:B------:R-:W-:Y:S02]  /*f410*/  LOP3.LUT R86, R86, 0xfffffff8, RZ, 0xc0, !PT ;  /* 0xfffffff856567812 */ /* 0x000fe400078ec0ff */
[----:B------:R-:W-:-:S03]  /*f420*/  LEA.HI R88, R88, R30, RZ, 0x3 ;  /* 0x0000001e58587211 */ /* 0x000fc600078f18ff */
[----:B------:R-:W-:Y:S01]  /*f430*/  IMAD.IADD R86, R30, 0x1, -R86 ;  /* 0x000000011e567824 */ /* 0x000fe200078e0a56 */
[----:B------:R-:W-:-:S03]  /*f440*/  SHF.R.S32.HI R88, RZ, 0x3, R88 ;  /* 0x00000003ff587819 */ /* 0x000fc60000011458 */
[----:B------:R-:W-:Y:S02]  /*f450*/  IMAD.SHL.U32 R3, R86, 0x8, RZ ;  /* 0x0000000856037824 */ /* 0x000fe400078e00ff */
[----:B------:R-:W-:Y:S02]  /*f460*/  IMAD R13, R32, R13, R8 ;  /* 0x0000000d200d7224 */ /* 0x000fe400078e0208 */
[----:B------:R-:W-:-:S03]  /*f470*/  IMAD R15, R88, 0x40, R3 ;  /* 0x00000040580f7824 */ /* 0x000fc600078e0203 */
[----:B------:R-:W-:Y:S02]  /*f480*/  SHF.R.S32.HI R12, RZ, 0x1f, R13 ;  /* 0x0000001fff0c7819 */ /* 0x000fe4000001140d */
[----:B------:R-:W-:-:S04]  /*f490*/  SHF.R.S32.HI R27, RZ, 0x1f, R30 ;  /* 0x0000001fff1b7819 */ /* 0x000fc8000001141e */
[----:B------:R-:W-:-:S04]  /*f4a0*/  LEA.HI R27, R27, R30, RZ, 0x7 ;  /* 0x0000001e1b1b7211 */ /* 0x000fc800078f38ff */
[----:B------:R-:W-:-:S05]  /*f4b0*/  LOP3.LUT R27, R27, 0xffffff80, RZ, 0xc0, !PT ;  /* 0xffffff801b1b7812 */ /* 0x000fca00078ec0ff */
[----:B------:R-:W-:Y:S02]  /*f4c0*/  IMAD.IADD R27, R30, 0x1, -R27 ;  /* 0x000000011e1b7824 */ /* 0x000fe400078e0a1b */
[C---:B------:R-:W-:Y:S02]  /*f4d0*/  VIADD R95, R3.reuse, 0x40 ;  /* 0x00000040035f7836 */ /* 0x040fe40000000000 */
[C---:B------:R-:W-:Y:S02]  /*f4e0*/  VIADD R91, R3.reuse, 0x80 ;  /* 0x00000080035b7836 */ /* 0x040fe40000000000 */
[----:B------:R-:W-:Y:S01]  /*f4f0*/  VIADD R93, R3, 0xc0 ;  /* 0x000000c0035d7836 */ /* 0x000fe20000000000 */
[----:B------:R-:W-:Y:S02]  /*f500*/  BSSY B1, `(.L_x_10542) ;  /* 0x00000cc000017945 */ /* 0x000fe40003800000 */
[----:B------:R-:W-:Y:S02]  /*f510*/  SHF.R.S32.HI R92, RZ, 0x1f, R91 ;  /* 0x0000001fff5c7819 */ /* 0x000fe4000001145b */
[----:B------:R-:W-:-:S02]  /*f520*/  SHF.R.S32.HI R94, RZ, 0x1f, R93 ;  /* 0x0000001fff5e7819 */ /* 0x000fc4000001145d */
[----:B--2---:R-:W-:-:S05]  /*f530*/  SHF.R.S32.HI R84, RZ, 0x1f, R89 ;  /* 0x0000001fff547819 */ /* 0x004fca0000011459 */
[----:B------:R-:W-:-:S04]  /*f540*/  IMAD R6, R84, UR4, RZ ;  /* 0x0000000454067c24 */ /* 0x000fc8000f8e02ff */
[C---:B------:R-:W-:Y:S02]  /*f550*/  IMAD R9, R89.reuse, UR5, R6 ;  /* 0x0000000559097c24 */ /* 0x040fe4000f8e0206 */
[----:B------:R-:W-:Y:S01]  /*f560*/  IMAD.WIDE.U32 R6, R89, UR4, R80 ;  /* 0x0000000459067c25 */ /* 0x000fe2000f8e0050 */
[----:B------:R-:W-:-:S03]  /*f570*/  ULDC.64 UR4, c[0x0][0xc98] ;  /* 0x0003260000047ab9 */ /* 0x000fc60000000a00 */
[----:B------:R-:W-:Y:S02]  /*f580*/  IMAD.IADD R7, R7, 0x1, R9 ;  /* 0x0000000107077824 */ /* 0x000fe400078e0209 */
[----:B------:R-:W-:Y:S02]  /*f590*/  IMAD R10, R82, UR4, RZ ;  /* 0x00000004520a7c24 */ /* 0x000fe4000f8e02ff */
[----:B------:R-:W-:-:S04]  /*f5a0*/  IMAD.WIDE.U32 R8, R83, UR4, R6 ;  /* 0x0000000453087c25 */ /* 0x000fc8000f8e0006 */
[----:B------:R-:W-:Y:S01]  /*f5b0*/  IMAD.WIDE R6, R15, 0x2, R20 ;  /* 0x000000020f067825 */ /* 0x000fe200078e0214 */
[----:B------:R-:W-:-:S03]  /*f5c0*/  SHF.R.S32.HI R15, RZ, 0x1f, R11 ;  /* 0x0000001fff0f7819 */ /* 0x000fc6000001140b */
[----:B------:R-:W-:Y:S01]  /*f5d0*/  IMAD R14, R83, UR5, R10 ;  /* 0x00000005530e7c24 */ /* 0x000fe2000f8e020a */
[----:B------:R-:W-:Y:S01]  /*f5e0*/  IADD3 R10, P0, R11, R8, RZ ;  /* 0x000000080b0a7210 */ /* 0x000fe20007f1e0ff */
[----:B------:R-:W-:Y:S02]  /*f5f0*/  ULDC.64 UR4, c[0x0][0xc88] ;  /* 0x0003220000047ab9 */ /* 0x000fe40000000a00 */
[----:B------:R-:W-:Y:S01]  /*f600*/  IMAD R12, R12, UR4, RZ ;  /* 0x000000040c0c7c24 */ /* 0x000fe2000f8e02ff */
[----:B------:R-:W-:-:S03]  /*f610*/  IADD3.X R11, R15, R9, R14, P0, !PT ;  /* 0x000000090f0b7210 */ /* 0x000fc600007fe40e */
[C---:B------:R-:W-:Y:S02]  /*f620*/  IMAD R9, R13.reuse, UR5, R12 ;  /* 0x000000050d097c24 */ /* 0x040fe4000f8e020c */
[----:B------:R-:W-:Y:S01]  /*f630*/  IMAD.WIDE.U32 R10, R13, UR4, R10 ;  /* 0x000000040d0a7c25 */ /* 0x000fe2000f8e000a */
[----:B------:R-:W-:-:S03]  /*f640*/  ULDC.64 UR4, c[0x0][0xc50] ;  /* 0x0003140000047ab9 */ /* 0x000fc60000000a00 */
[----:B------:R-:W-:Y:S01]  /*f650*/  IMAD.IADD R9, R11, 0x1, R9 ;  /* 0x000000010b097824 */ /* 0x000fe200078e0209 */
[----:B------:R-:W-:Y:S02]  /*f660*/  LEA R14, P0, R10, UR4, 0x2 ;  /* 0x000000040a0e7c11 */ /* 0x000fe4000f8010ff */
[----:B------:R-:W-:Y:S02]  /*f670*/  IADD3 R21, P2, R6, 0x1000, RZ ;  /* 0x0000100006157810 */ /* 0x000fe40007f5e0ff */
[----:B------:R-:W-:Y:S02]  /*f680*/  LEA.HI.X R15, R10, UR5, R9, 0x2, P0 ;  /* 0x000000050a0f7c11 */ /* 0x000fe400080f1409 */
[C---:B------:R-:W-:Y:S01]  /*f690*/  IADD3 R13, P3, R6.reuse, 0x2000, RZ ;  /* 0x00002000060d7810 */ /* 0x040fe20007f7e0ff */
[----:B------:R-:W-:Y:S01]  /*f6a0*/  SHFL.IDX PT, R54, R14, RZ, 0x1c1f ;  /* 0x001c1fff0e367589 */ /* 0x000fe200000e0000 */
[C---:B------:R-:W-:Y:S01]  /*f6b0*/  IADD3 R29, P0, R6.reuse, 0x4000, RZ ;  /* 0x00004000061d7810 */ /* 0x040fe20007f1e0ff */
[----:B------:R-:W-:Y:S01]  /*f6c0*/  IMAD.X R9, RZ, RZ, R7, P2 ;  /* 0x000000ffff097224 */ /* 0x000fe200010e0607 */
[----:B------:R-:W-:Y:S01]  /*f6d0*/  IADD3 R41, P2, R6, 0x6000, RZ ;  /* 0x0000600006297810 */ /* 0x000fe20007f5e0ff */
[----:B------:R-:W-:Y:S01]  /*f6e0*/  IMAD R11, R90, 0x80, R26 ;  /* 0x000000805a0b7824 */ /* 0x000fe200078e021a */
[----:B------:R-:W-:Y:S01]  /*f6f0*/  LOP3.LUT R28, R29, 0x380, RZ, 0xc0, !PT ;  /* 0x000003801d1c7812 */ /* 0x000fe200078ec0ff */
[----:B------:R-:W-:Y:S01]  /*f700*/  IMAD R20, R5, R32, RZ ;  /* 0x0000002005147224 */ /* 0x000fe200078e02ff */
[----:B------:R-:W-:Y:S01]  /*f710*/  LOP3.LUT R40, R41, 0x380, RZ, 0xc0, !PT ;  /* 0x0000038029287812 */ /* 0x000fe200078ec0ff */
[----:B------:R-:W-:Y:S01]  /*f720*/  ULDC.64 UR4, c[0x0][0xba0] ;  /* 0x0002e80000047ab9 */ /* 0x000fe20000000a00 */
[----:B------:R-:W-:-:S02]  /*f730*/  SHF.R.U64 R28, R28, 0x3, RZ ;  /* 0x000000031c1c7819 */ /* 0x000fc400000012ff */
[----:B------:R-:W-:Y:S02]  /*f740*/  SHF.R.U64 R40, R40, 0x3, RZ ;  /* 0x0000000328287819 */ /* 0x000fe400000012ff */
[----:B------:R-:W-:Y:S01]  /*f750*/  LOP3.LUT R28, R28, R29, RZ, 0x3c, !PT ;  /* 0x0000001d1c1c7212 */ /* 0x000fe200078e3cff */
[--C-:B------:R-:W-:Y:S01]  /*f760*/  IMAD.X R29, RZ, RZ, R7.reuse, P0 ;  /* 0x000000ffff1d7224 */ /* 0x100fe200000e0607 */
[----:B------:R-:W-:Y:S02]  /*f770*/  IADD3 R53, P0, R6, 0x9000, RZ ;  /* 0x0000900006357810 */ /* 0x000fe40007f1e0ff */
[----:B------:R-:W-:Y:S01]  /*f780*/  LOP3.LUT R40, R40, R41, RZ, 0x3c, !PT ;  /* 0x0000002928287212 */ /* 0x000fe200078e3cff */
[----:B------:R-:W-:Y:S01]  /*f790*/  IMAD.X R41, RZ, RZ, R7, P2 ;  /* 0x000000ffff297224 */ /* 0x000fe200010e0607 */
[----:B------:R-:W-:Y:S02]  /*f7a0*/  LOP3.LUT R52, R53, 0x380, RZ, 0xc0, !PT ;  /* 0x0000038035347812 */ /* 0x000fe400078ec0ff */
[----:B------:R-:W-:Y:S01]  /*f7b0*/  IADD3 R61, P2, R6, 0xb000, RZ ;  /* 0x0000b000063d7810 */ /* 0x000fe20007f5e0ff */
[----:B------:R-:W2:Y:S01]  /*f7c0*/  SHFL.IDX PT, R55, R15, RZ, 0x1c1f ;  /* 0x001c1fff0f377589 */ /* 0x000ea200000e0000 */
[----:B------:R-:W-:-:S02]  /*f7d0*/  LOP3.LUT R12, R13, 0x380, RZ, 0xc0, !PT ;  /* 0x000003800d0c7812 */ /* 0x000fc400078ec0ff */
[----:B------:R-:W-:Y:S02]  /*f7e0*/  SHF.R.U64 R52, R52, 0x3, RZ ;  /* 0x0000000334347819 */ /* 0x000fe400000012ff */
[----:B------:R-:W-:Y:S02]  /*f7f0*/  LOP3.LUT R60, R61, 0x380, RZ, 0xc0, !PT ;  /* 0x000003803d3c7812 */ /* 0x000fe400078ec0ff */
[----:B------:R-:W-:Y:S02]  /*f800*/  SHF.R.U64 R12, R12, 0x3, RZ ;  /* 0x000000030c0c7819 */ /* 0x000fe400000012ff */
[----:B------:R-:W-:Y:S01]  /*f810*/  LOP3.LUT R52, R52, R53, RZ, 0x3c, !PT ;  /* 0x0000003534347212 */ /* 0x000fe200078e3cff */
[----:B------:R-:W-:Y:S01]  /*f820*/  IMAD.X R53, RZ, RZ, R7, P0 ;  /* 0x000000ffff357224 */ /* 0x000fe200000e0607 */
[----:B------:R-:W-:Y:S02]  /*f830*/  SHF.R.U64 R60, R60, 0x3, RZ ;  /* 0x000000033c3c7819 */ /* 0x000fe400000012ff */
[----:B------:R-:W-:-:S02]  /*f840*/  LOP3.LUT P0, RZ, R27, 0x3, RZ, 0xc0, !PT ;  /* 0x000000031bff7812 */ /* 0x000fc4000780c0ff */
[----:B------:R-:W-:Y:S01]  /*f850*/  LOP3.LUT R12, R12, R13, RZ, 0x3c, !PT ;  /* 0x0000000d0c0c7212 */ /* 0x000fe200078e3cff */
[--C-:B------:R-:W-:Y:S01]  /*f860*/  IMAD.X R13, RZ, RZ, R7.reuse, P3 ;  /* 0x000000ffff0d7224 */ /* 0x100fe200018e0607 */
[----:B------:R-:W-:Y:S01]  /*f870*/  LOP3.LUT R60, R60, R61, RZ, 0x3c, !PT ;  /* 0x0000003d3c3c7212 */ /* 0x000fe200078e3cff */
[----:B------:R-:W-:Y:S01]  /*f880*/  IMAD.X R61, RZ, RZ, R7, P2 ;  /* 0x000000ffff3d7224 */ /* 0x000fe200010e0607 */
[----:B------:R-:W-:Y:S02]  /*f890*/  LOP3.LUT R8, R21, 0x380, RZ, 0xc0, !PT ;  /* 0x0000038015087812 */ /* 0x000fe400078ec0ff */
[C---:B------:R-:W-:Y:S02]  /*f8a0*/  IADD3 R25, P5, R6.reuse, 0x3000, RZ ;  /* 0x0000300006197810 */ /* 0x040fe40007fbe0ff */
[C---:B------:R-:W-:Y:S02]  /*f8b0*/  IADD3 R37, P4, R6.reuse, 0x5000, RZ ;  /* 0x0000500006257810 */ /* 0x040fe40007f9e0ff */
[----:B------:R-:W-:-:S02]  /*f8c0*/  IADD3 R45, P3, R6, 0x7000, RZ ;  /* 0x00007000062d7810 */ /* 0x000fc40007f7e0ff */
[----:B------:R-:W-:Y:S02]  /*f8d0*/  ISETP.GE.OR P2, PT, R11, R20, P0 ;  /* 0x000000140b00720c */ /* 0x000fe40000746670 */
[----:B------:R-:W-:Y:S02]  /*f8e0*/  SHF.R.U64 R8, R8, 0x3, RZ ;  /* 0x0000000308087819 */ /* 0x000fe400000012ff */
[----:B------:R-:W-:Y:S02]  /*f8f0*/  LOP3.LUT R24, R25, 0x380, RZ, 0xc0, !PT ;  /* 0x0000038019187812 */ /* 0x000fe400078ec0ff */
[----:B------:R-:W-:Y:S02]  /*f900*/  LOP3.LUT R36, R37, 0x380, RZ, 0xc0, !PT ;  /* 0x0000038025247812 */ /* 0x000fe400078ec0ff */
[----:B------:R-:W-:Y:S02]  /*f910*/  LOP3.LUT R44, R45, 0x380, RZ, 0xc0, !PT ;  /* 0x000003802d2c7812 */ /* 0x000fe400078ec0ff */
[----:B------:R-:W-:Y:S01]  /*f920*/  LOP3.LUT R8, R8, R21, RZ, 0x3c, !PT ;  /* 0x0000001508087212 */ /* 0x000fe200078e3cff */
[----:B------:R-:W-:Y:S01]  /*f930*/  IMAD R21, R81, UR4, RZ ;  /* 0x0000000451157c24 */ /* 0x000fe2000f8e02ff */
[----:B------:R-:W-:-:S02]  /*f940*/  SHF.R.U64 R24, R24, 0x3, RZ ;  /* 0x0000000318187819 */ /* 0x000fc400000012ff */
[----:B------:R-:W-:Y:S02]  /*f950*/  SHF.R.U64 R36, R36, 0x3, RZ ;  /* 0x0000000324247819 */ /* 0x000fe400000012ff */
[----:B------:R-:W-:Y:S01]  /*f960*/  SHF.R.U64 R44, R44, 0x3, RZ ;  /* 0x000000032c2c7819 */ /* 0x000fe200000012ff */
[----:B------:R-:W-:Y:S01]  /*f970*/  IMAD R21, R80, UR5, R21 ;  /* 0x0000000550157c24 */ /* 0x000fe2000f8e0215 */
[----:B------:R-:W-:Y:S01]  /*f980*/  LOP3.LUT R24, R24, R25, RZ, 0x3c, !PT ;  /* 0x0000001918187212 */ /* 0x000fe200078e3cff */
[--C-:B------:R-:W-:Y:S01]  /*f990*/  IMAD.X R25, RZ, RZ, R7.reuse, P5 ;  /* 0x000000ffff197224 */ /* 0x100fe200028e0607 */
[----:B------:R-:W-:Y:S01]  /*f9a0*/  LOP3.LUT R36, R36, R37, RZ, 0x3c, !PT ;  /* 0x0000002524247212 */ /* 0x000fe200078e3cff */
[--C-:B------:R-:W-:Y:S01]  /*f9b0*/  IMAD.X R37, RZ, RZ, R7.reuse, P4 ;  /* 0x000000ffff257224 */ /* 0x100fe200020e0607 */
[----:B------:R-:W-:Y:S01]  /*f9c0*/  LOP3.LUT R44, R44, R45, RZ, 0x3c, !PT ;  /* 0x0000002d2c2c7212 */ /* 0x000fe200078e3cff */
[----:B------:R-:W-:Y:S01]  /*f9d0*/  IMAD.X R45, RZ, RZ, R7, P3 ;  /* 0x000000ffff2d7224 */ /* 0x000fe200018e0607 */
[C---:B------:R-:W-:Y:S01]  /*f9e0*/  IADD3 R49, P5, R6.reuse, 0x8000, RZ ;  /* 0x0000800006317810 */ /* 0x040fe20007fbe0ff */
[----:B--2---:R2:W-:Y:S01]  /*f9f0*/  @!P2 ST.E desc[UR60][R54.64], R0 ;  /* 0x000000003600a985 */ /* 0x0045e2000c10193c */
[----:B------:R-:W-:Y:S01]  /*fa00*/  IADD3 R57, P4, R6, 0xa000, RZ ;  /* 0x0000a00006397810 */ /* 0x000fe20007f9e0ff */
[----:B------:R-:W-:Y:S01]  /*fa10*/  IMAD.WIDE.U32 R80, R80, UR4, RZ ;  /* 0x0000000450507c25 */ /* 0x000fe2000f8e00ff */
[----:B------:R-:W-:Y:S01]  /*fa20*/  IADD3 R65, P3, R6, 0xc000, RZ ;  /* 0x0000c00006417810 */ /* 0x000fe20007f7e0ff */
[----:B------:R-:W-:Y:S01]  /*fa30*/  ULDC.64 UR4, c[0x0][0xbe8] ;  /* 0x0002fa0000047ab9 */ /* 0x000fe20000000a00 */
[----:B------:R-:W-:Y:S01]  /*fa40*/  LOP3.LUT R48, R49, 0x380, RZ, 0xc0, !PT ;  /* 0x0000038031307812 */ /* 0x000fe200078ec0ff */
[----:B------:R-:W-:Y:S01]  /*fa50*/  IMAD.IADD R81, R81, 0x1, R21 ;  /* 0x0000000151517824 */ /* 0x000fe200078e0215 */
[----:B------:R-:W-:Y:S01]  /*fa60*/  LOP3.LUT R56, R57, 0x380, RZ, 0xc0, !PT ;  /* 0x0000038039387812 */ /* 0x000fe200078ec0ff */
[----:B------:R-:W-:-:S02]  /*fa70*/  IMAD R84, R84, UR4, RZ ;  /* 0x0000000454547c24 */ /* 0x000fc4000f8e02ff */
[----:B--2---:R-:W-:Y:S01]  /*fa80*/  IMAD R0, R86, 0x20, R88 ;  /* 0x0000002056007824 */ /* 0x004fe200078e0258 */
[----:B------:R-:W-:-:S03]  /*fa90*/  LOP3.LUT R64, R65, 0x380, RZ, 0xc0, !PT ;  /* 0x0000038041407812 */ /* 0x000fc600078ec0ff */
[----:B------:R-:W-:Y:S01]  /*faa0*/  IMAD R86, R90, 0x80, R0 ;  /* 0x000000805a567824 */ /* 0x000fe200078e0200 */
[----:B------:R-:W-:Y:S01]  /*fab0*/  SHF.R.U64 R48, R48, 0x3, RZ ;  /* 0x0000000330307819 */ /* 0x000fe200000012ff */
[----:B------:R-:W-:Y:S01]  /*fac0*/  SHFL.IDX PT, R58, R14, 0x1, 0x1c1f ;  /* 0x003c1f000e3a7f89 */ /* 0x000fe200000e0000 */
[----:B------:R-:W-:Y:S01]  /*fad0*/  SHF.R.U64 R56, R56, 0x3, RZ ;  /* 0x0000000338387819 */ /* 0x000fe200000012ff */
[C---:B------:R-:W-:Y:S01]  /*fae0*/  IMAD R21, R89.reuse, UR5, R84 ;  /* 0x0000000559157c24 */ /* 0x040fe2000f8e0254 */
[----:B------:R-:W-:Y:S01]  /*faf0*/  SHF.R.U64 R64, R64, 0x3, RZ ;  /* 0x0000000340407819 */ /* 0x000fe200000012ff */
[----:B------:R-:W2:Y:S01]  /*fb00*/  SHFL.IDX PT, R59, R15, 0x1, 0x1c1f ;  /* 0x003c1f000f3b7f89 */ /* 0x000ea200000e0000 */
[----:B------:R-:W-:Y:S01]  /*fb10*/  IMAD.WIDE.U32 R80, R89, UR4, R80 ;  /* 0x0000000459507c25 */ /* 0x000fe2000f8e0050 */
[----:B------:R-:W-:Y:S01]  /*fb20*/  LOP3.LUT R48, R48, R49, RZ, 0x3c, !PT ;  /* 0x0000003130307212 */ /* 0x000fe200078e3cff */
[----:B------:R-:W-:Y:S02]  /*fb30*/  ULDC.64 UR4, c[0x0][0xbf0] ;  /* 0x0002fc0000047ab9 */ /* 0x000fe40000000a00 */
[----:B0-----:R-:W-:Y:S01]  /*fb40*/  @P1 IMAD.HI.U32 R0, R86, R85, RZ ;  /* 0x0000005556001227 */ /* 0x001fe200078e00ff */
[----:B------:R-:W-:-:S02]  /*fb50*/  LOP3.LUT R56, R56, R57, RZ, 0x3c, !PT ;  /* 0x0000003938387212 */ /* 0x000fc400078e3cff */
[----:B------:R-:W-:Y:S01]  /*fb60*/  LOP3.LUT R64, R64, R65, RZ, 0x3c, !PT ;  /* 0x0000004140407212 */ /* 0x000fe200078e3cff */
[----:B------:R-:W-:Y:S02]  /*fb70*/  IMAD.IADD R81, R81, 0x1, R21 ;  /* 0x0000000151517824 */ /* 0x000fe400078e0215 */
[--C-:B------:R-:W-:Y:S01]  /*fb80*/  IMAD.X R49, RZ, RZ, R7.reuse, P5 ;  /* 0x000000ffff317224 */ /* 0x100fe200028e0607 */
[C---:B------:R-:W-:Y:S01]  /*fb90*/  IADD3 R69, P5, R6.reuse, 0xd000, RZ ;  /* 0x0000d00006457810 */ /* 0x040fe20007fbe0ff */
[--C-:B------:R-:W-:Y:S01]  /*fba0*/  IMAD.X R57, RZ, RZ, R7.reuse, P4 ;  /* 0x000000ffff397224 */ /* 0x100fe200020e0607 */
[C---:B------:R-:W-:Y:S01]  /*fbb0*/  IADD3 R73, P4, R6.reuse, 0xe000, RZ ;  /* 0x0000e00006497810 */ /* 0x040fe20007f9e0ff */
[----:B------:R-:W-:Y:S02]  /*fbc0*/  VIADD R5, R11, 0x8 ;  /* 0x000000080b057836 */ /* 0x000fe40000000000 */
[----:B------:R-:W-:Y:S01]  /*fbd0*/  IMAD.MOV.U32 R21, RZ, RZ, R86 ;  /* 0x000000ffff157224 */ /* 0x000fe200078e0056 */
[----:B----4-:R-:W-:Y:S01]  /*fbe0*/  @P1 SHF.R.U32.HI R21, RZ, R87, R0 ;  /* 0x00000057ff151219 */ /* 0x010fe20000011600 */
[----:B------:R-:W-:Y:S01]  /*fbf0*/  IMAD.X R65, RZ, RZ, R7, P3 ;  /* 0x000000ffff417224 */ /* 0x000fe200018e0607 */
[----:B------:R-:W-:Y:S01]  /*fc00*/  IADD3 R10, P3, R6, 0xf000, RZ ;  /* 0x0000f000060a7810 */ /* 0x000fe20007f7e0ff */
[----:B------:R-:W-:Y:S01]  /*fc10*/  IMAD R82, R82, UR4, RZ ;  /* 0x0000000452527c24 */ /* 0x000fe2000f8e02ff */
[----:B------:R-:W-:Y:S01]  /*fc20*/  LOP3.LUT R68, R69, 0x380, RZ, 0xc0, !PT ;  /* 0x0000038045447812 */ /* 0x000fe200078ec0ff */
[----:B------:R-:W-:Y:S01]  /*fc30*/  IMAD.WIDE.U32 R80, R83, UR4, R80 ;  /* 0x0000000453507c25 */ /* 0x000fe2000f8e0050 */
[----:B------:R-:W-:-:S02]  /*fc40*/  LOP3.LUT R72, R73, 0x380, RZ, 0xc0, !PT ;  /* 0x0000038049487812 */ /* 0x000fc400078ec0ff */
[----:B------:R-:W-:Y:S01]  /*fc50*/  ISETP.GE.OR P0, PT, R5, R20, P0 ;  /* 0x000000140500720c */ /* 0x000fe20000706670 */
[----:B------:R-:W-:Y:S01]  /*fc60*/  IMAD R85, R83, UR5, R82 ;  /* 0x0000000553557c24 */ /* 0x000fe2000f8e0252 */
[--C-:B------:R-:W-:Y:S01]  /*fc70*/  SHF.R.S32.HI R0, RZ, 0x1f, R21.reuse ;  /* 0x0000001fff007819 */ /* 0x100fe20000011415 */
[----:B------:R-:W-:Y:S01]  /*fc80*/  IMAD.MOV R83, RZ, RZ, -R21 ;  /* 0x000000ffff537224 */ /* 0x000fe200078e0a15 */
[----:B------:R-:W-:Y:S01]  /*fc90*/  LOP3.LUT R11, R6, 0x380, RZ, 0xc0, !PT ;  /* 0x00000380060b7812 */ /* 0x000fe200078ec0ff */
[----:B------:R-:W-:Y:S01]  /*fca0*/  ULDC.64 UR4, c[0x0][0xbe0] ;  /* 0x0002f80000047ab9 */ /* 0x000fe20000000a00 */
[----:B------:R-:W-:Y:S01]  /*fcb0*/  LOP3.LUT R5, R10, 0x380, RZ, 0xc0, !PT ;  /* 0x000003800a057812 */ /* 0x000fe200078ec0ff */
[----:B------:R-:W-:Y:S01]  /*fcc0*/  IMAD R0, R0, UR4, RZ ;  /* 0x0000000400007c24 */ /* 0x000fe2000f8e02ff */
[----:B------:R-:W-:Y:S01]  /*fcd0*/  SHF.R.U64 R68, R68, 0x3, RZ ;  /* 0x0000000344447819 */ /* 0x000fe200000012ff */
[----:B------:R-:W-:Y:S01]  /*fce0*/  IMAD R83, R32, R83, R86 ;  /* 0x0000005320537224 */ /* 0x000fe200078e0256 */
[----:B------:R-:W-:-:S02]  /*fcf0*/  SHF.R.U64 R72, R72, 0x3, RZ ;  /* 0x0000000348487819 */ /* 0x000fc400000012ff */
[----:B------:R-:W-:Y:S02]  /*fd00*/  SHF.R.U64 R11, R11, 0x3, RZ ;  /* 0x000000030b0b7819 */ /* 0x000fe400000012ff */
[----:B------:R-:W-:Y:S01]  /*fd10*/  SHF.R.U64 R5, R5, 0x3, RZ ;  /* 0x0000000305057819 */ /* 0x000fe200000012ff */
[----:B------:R-:W-:Y:S01]  /*fd20*/  IMAD.IADD R81, R81, 0x1, R85 ;  /* 0x0000000151517824 */ /* 0x000fe200078e0255 */
[----:B------:R-:W-:Y:S01]  /*fd30*/  LOP3.LUT R68, R68, R69, RZ, 0x3c, !PT ;  /* 0x0000004544447212 */ /* 0x000fe200078e3cff */
[--C-:B------:R-:W-:Y:S01]  /*fd40*/  IMAD.X R69, RZ, RZ, R7.reuse, P5 ;  /* 0x000000ffff457224 */ /* 0x100fe200028e0607 */
[----:B------:R-:W-:Y:S01]  /*fd50*/  LOP3.LUT R72, R72, R73, RZ, 0x3c, !PT ;  /* 0x0000004948487212 */ /* 0x000fe200078e3cff */
[--C-:B------:R-:W-:Y:S01]  /*fd60*/  IMAD.X R73, RZ, RZ, R7.reuse, P4 ;  /* 0x000000ffff497224 */ /* 0x100fe200020e0607 */
[----:B------:R-:W-:Y:S01]  /*fd70*/  LOP3.LUT R6, R11, R6, RZ, 0x3c, !PT ;  /* 0x000000060b067212 */ /* 0x000fe200078e3cff */
[----:B------:R-:W-:Y:S01]  /*fd80*/  IMAD.X R77, RZ, RZ, R7, P3 ;  /* 0x000000ffff4d7224 */ /* 0x000fe200018e0607 */
[----:B------:R-:W-:Y:S01]  /*fd90*/  LOP3.LUT R76, R5, R10, RZ, 0x3c, !PT ;  /* 0x0000000a054c7212 */ /* 0x000fe200078e3cff */
[C---:B------:R-:W-:Y:S01]  /*fda0*/  IMAD R85, R21.reuse, UR5, R0 ;  /* 0x0000000515557c24 */ /* 0x040fe2000f8e0200 */
[----:B------:R-:W-:Y:S01]  /*fdb0*/  SHF.R.S32.HI R0, RZ, 0x1f, R83 ;  /* 0x0000001fff007819 */ /* 0x000fe20000011453 */
[----:B------:R-:W-:Y:S01]  /*fdc0*/  IMAD.WIDE.U32 R80, R21, UR4, R80 ;  /* 0x0000000415507c25 */ /* 0x000fe2000f8e0050 */
[----:B------:R-:W-:Y:S01]  /*fdd0*/  ULDC.64 UR4, c[0x0][0xbd8] ;  /* 0x0002f60000047ab9 */ /* 0x000fe20000000a00 */
[----:B--2---:R0:W-:Y:S02]  /*fde0*/  @!P0 ST.E desc[UR60][R58.64], R4 ;  /* 0x000000043a008985 */ /* 0x0041e4000c10193c */
[----:B------:R-:W-:-:S02]  /*fdf0*/  IMAD.IADD R81, R81, 0x1, R85 ;  /* 0x0000000151517824 */ /* 0x000fc400078e0255 */
[----:B------:R-:W5:Y:S01]  /*fe00*/  LD.E.128 R8, desc[UR60][R8.64] ;  /* 0x0000003c08087980 */ /* 0x000f62000c101d00 */
[----:B------:R-:W-:-:S03]  /*fe10*/  IMAD R0, R0, UR4, RZ ;  /* 0x0000000400007c24 */ /* 0x000fc6000f8e02ff */
[----:B------:R-:W5:Y:S01]  /*fe20*/  LD.E.128 R12, desc[UR60][R12.64] ;  /* 0x0000003c0c0c7980 */ /* 0x000f62000c101d00 */
[----:B------:R-:W-:-:S03]  /*fe30*/  IMAD R89, R90, 0x80, R88 ;  /* 0x000000805a597824 */ /* 0x000fc600078e0258 */
[----:B0-----:R-:W5:Y:S04]  /*fe40*/  LD.E.128 R4, desc[UR60][R6.64] ;  /* 0x0000003c06047980 */ /* 0x001f68000c101d00 */
[----:B------:R-:W5:Y:S04]  /*fe50*/  LD.E.128 R24, desc[UR60][R24.64] ;  /* 0x0000003c18187980 */ /* 0x000f68000c101d00 */
        /* <DEDUP_REMOVED lines=11> */
[----:B------:R-:W5:Y:S01]  /*ff10*/  LD.E.128 R76, desc[UR60][R76.64] ;  /* 0x0000003c4c4c7980 */ /* 0x000f62000c101d00 */
[C---:B------:R-:W-:Y:S01]  /*ff20*/  IMAD R85, R83.reuse, UR5, R0 ;  /* 0x0000000553557c24 */ /* 0x040fe2000f8e0200 */
[----:B------:R-:W-:Y:S01]  /*ff30*/  @!PT LDS RZ, [RZ] ;  /* 0x00000000fffff984 */ /* 0x000fe20000000800 */
[----:B------:R-:W-:Y:S01]  /*ff40*/  @!PT LDS RZ, [RZ] ;  /* 0x00000000fffff984 */ /* 0x000fe20000000800 */
[----:B------:R-:W-:Y:S01]  /*ff50*/  @!PT LDS RZ, [RZ] ;  /* 0x00000000fffff984 */ /* 0x000fe20000000800 */
[----:B------:R-:W-:Y:S01]  /*ff60*/  @!PT LDS RZ, [RZ] ;  /* 0x00000000fffff984 */ /* 0x000fe20000000800 */
[----:B------:R0:W-:Y:S06]  /*ff70*/  MEMBAR.ALL.CTA ;  /* 0x0000000000007992 */ /* 0x0001ec0000008000 */
[----:B0-----:R-:W0:Y:S01]  /*ff80*/  FENCE.VIEW.ASYNC.S ;  /* 0x00000000000073c6 */ /* 0x001e220000000000 */
[----:B------:R-:W-:Y:S01]  /*ff90*/  IMAD.WIDE.U32 R80, R83, UR4, R80 ;  /* 0x0000000453507c25 */ /* 0x000fe2000f8e0050 */
[----:B------:R-:W-:-:S03]  /*ffa0*/  ULDC.64 UR4, c[0x0][0xb80] ;  /* 0x0002e00000047ab9 */ /* 0x000fc60000000a00 */
[----:B------:R-:W-:Y:S01]  /*ffb0*/  VIADD R21, R89, 0x20 ;  /* 0x0000002059157836 */ /* 0x000fe20000000000 */
[----:B------:R-:W-:Y:S01]  /*ffc0*/  LEA R32, P2, R80, UR4, 0x1 ;  /* 0x0000000450207c11 */ /* 0x000fe2000f8408ff */
[----:B------:R-:W-:-:S03]  /*ffd0*/  IMAD.IADD R81, R81, 0x1, R85 ;  /* 0x0000000151517824 */ /* 0x000fc600078e0255 */
[-C--:B------:R-:W-:Y:S02]  /*ffe0*/  ISETP.GE.AND P1, PT, R21, R20.reuse, PT ;  /* 0x000000141500720c */ /* 0x080fe40003f26270 */
[----:B------:R-:W-:Y:S01]  /*fff0*/  LEA.HI.X R21, R80, UR5, R81, 0x1, P2 ;  /* 0x0000000550157c11 */ /* 0x000fe200090f0c51 */
[----:B------:R-:W-:Y:S01]  /*10000*/  VIADD R0, R19, 0x32420 ;  /* 0x0003242013007836 */ /* 0x000fe20000000000 */
[----:B------:R-:W-:-:S04]  /*10010*/  ISETP.GE.AND P2, PT, R89, R20, PT ;  /* 0x000000145900720c */ /* 0x000fc80003f46270 */
[----:B------:R-:W-:Y:S01]  /*10020*/  PRMT R0, RZ, 0x654, R0 ;  /* 0x00000654ff007816 */ /* 0x000fe20000000000 */
[----:B------:R-:W-:Y:S01]  /*10030*/  VIADD R83, R89, 0x40 ;  /* 0x0000004059537836 */ /* 0x000fe20000000000 */
[----:B0-----:R0:W2:Y:S02]  /*10040*/  SHFL.IDX PT, R86, R32, RZ, 0x181f ;  /* 0x00181fff20567589 */ /* 0x0010a400000e0000 */
[----:B------:R3:W-:Y:S02]  /*10050*/  SYNCS.ARRIVE.TRANS64.RED.A1T0 RZ, [R0+URZ], RZ ;  /* 0x000000ff00ff79a7 */ /* 0x0007e4000810043f */
[----:B------:R-:W-:Y:S02]  /*10060*/  ISETP.GE.AND P0, PT, R83, R20, PT ;  /* 0x000000145300720c */ /* 0x000fe40003f06270 */
[----:B------:R-:W-:Y:S02]  /*10070*/  SHF.R.S32.HI R88, RZ, 0x1f, R3 ;  /* 0x0000001fff587819 */ /* 0x000fe40000011403 */
[----:B------:R-:W-:Y:S01]  /*10080*/  SHF.R.S32.HI R90, RZ, 0x1f, R95 ;  /* 0x0000001fff5a7819 */ /* 0x000fe2000001145f */
[----:B---3--:R0:W3:Y:S01]  /*10090*/  SHFL.IDX PT, R0, R21, RZ, 0x181f ;  /* 0x00181fff15007589 */ /* 0x0080e200000e0000 */
[----:B------:R-:W-:Y:S07]  /*100a0*/  @P2 BRA `(.L_x_10543) ;  /* 0x0000000000442947 */ /* 0x000fee0003800000 */
[----:B------:R-:W-:Y:S02]  /*100b0*/  ULDC UR4, c[0x0][0xbc8] ;  /* 0x0002f20000047ab9 */ /* 0x000fe40000000800 */
[----:B------:R-:W-:Y:S02]  /*100c0*/  ISETP.GE.AND P2, PT, R3, UR4, PT ;  /* 0x0000000403007c0c */ /* 0x000fe4000bf46270 */
[----:B------:R-:W-:Y:S02]  /*100d0*/  ISETP.GE.AND P3, PT, R95, UR4, PT ;  /* 0x000000045f007c0c */ /* 0x000fe4000bf66270 */
[----:B------:R-:W-:-:S09]  /*100e0*/  ISETP.GE.AND P4, PT, R91, UR4, PT ;  /* 0x000000045b007c0c */ /* 0x000fd2000bf86270 */
[----:B--2---:R-:W-:-:S04]  /*100f0*/  @!P2 LEA R80, P5, R3, R86, 0x1 ;  /* 0x000000560350a211 */ /* 0x004fc800078a08ff */
[----:B---3--:R-:W-:Y:S02]  /*10100*/  @!P2 LEA.HI.X R81, R3, R0, R88, 0x1, P5 ;  /* 0x000000000351a211 */ /* 0x008fe400028f0c58 */
        /* <DEDUP_REMOVED lines=11> */
.L_x_10543:
[----:B------:R-:W-:Y:S05]  /*101c0*/  BSYNC B1 ;  /* 0x0000000000017941 */ /* 0x000fea0003800000 */
.L_x_10542:
[----:B---3--:R3:W0:Y:S01]  /*101d0*/  SHFL.IDX PT, R0, R21, 0x1, 0x181f ;  /* 0x00381f0015007f89 */ /* 0x00862200000e0000 */
[----:B------:R-:W-:Y:S03]  /*101e0*/  BSSY B1, `(.L_x_10544) ;  /* 0x0000014000017945 */ /* 0x000fe60003800000 */
[----:B----45:R3:W4:Y:S01]  /*101f0*/  SHFL.IDX PT, R30, R32, 0x1, 0x181f ;  /* 0x00381f00201e7f89 */ /* 0x03072200000e0000 */
[----:B------:R-:W-:Y:S05]  /*10200*/  @P1 BRA `(.L_x_10545) ;  /* 0x0000000000441947 */ /* 0x000fea0003800000 */
[----:B------:R-:W-:Y:S02]  /*10210*/  ULDC UR4, c[0x0][0xbc8] ;  /* 0x0002f20000047ab9 */ /* 0x000fe40000000800 */
[----:B------:R-:W-:Y:S02]  /*10220*/  ISETP.GE.AND P4, PT, R3, UR4, PT ;  /* 0x0000000403007c0c */ /* 0x000fe4000bf86270 */
[----:B------:R-:W-:Y:S02]  /*10230*/  ISETP.GE.AND P3, PT, R95, UR4, PT ;  /* 0x000000045f007c0c */ /* 0x000fe4000bf66270 */
[----:B------:R-:W-:Y:S02]  /*10240*/  ISETP.GE.AND P2, PT, R91, UR4, PT ;  /* 0x000000045b007c0c */ /* 0x000fe4000bf46270 */
[----:B------:R-:W-:-:S07]  /*10250*/  ISETP.GE.AND P1, PT, R93, UR4, PT ;  /* 0x000000045d007c0c */ /* 0x000fce000bf26270 */
[----:B----4-:R-:W-:-:S04]  /*10260*/  @!P4 LEA R4, P5, R3, R30, 0x1 ;  /* 0x0000001e0304c211 */ /* 0x010fc800078a08ff */
[----:B0-----:R-:W-:Y:S02]  /*10270*/  @!P4 LEA.HI.X R5, R3, R0, R88, 0x1, P5 ;  /* 0x000000000305c211 */ /* 0x001fe400028f0c58 */
        /* <DEDUP_REMOVED lines=10> */
.L_x_10545:
[----:B------:R-:W-:Y:S05]  /*10320*/  BSYNC B1 ;  /* 0x0000000000017941 */ /* 0x000fea0003800000 */
.L_x_10544:
        /* <DEDUP_REMOVED lines=21> */
.L_x_10547:
[----:B------:R-:W-:Y:S05]  /*10480*/  BSYNC B1 ;  /* 0x0000000000017941 */ /* 0x000fea0003800000 */
.L_x_10546:
[----:B0-----:R-:W-:Y:S01]  /*10490*/  VIADD R5, R89, 0x60 ;  /* 0x0000006059057836 */ /* 0x001fe20000000000 */
[----:B------:R0:W0:Y:S04]  /*104a0*/  SHFL.IDX PT, R0, R21, 0x3, 0x181f ;  /* 0x00781f0015007f89 */ /* 0x00002800000e0000 */
[----:B------:R-:W-:Y:S01]  /*104b0*/  ISETP.GE.AND P0, PT, R5, R20, PT ;  /* 0x000000140500720c */ /* 0x000fe20003f06270 */
[----:B---3--:R-:W3:-:S12]  /*104c0*/  SHFL.IDX PT, R32, R32, 0x3, 0x181f ;  /* 0x00781f0020207f89 */ /* 0x008ed800000e0000 */
[----:B------:R-:W-:Y:S05]  /*104d0*/  @P0 BRA `(.L_x_10548) ;  /* 0x0000000c00f40947 */ /* 0x000fea0003800000 */
[----:B------:R-:W-:Y:S02]  /*104e0*/  ULDC UR4, c[0x0][0xbc8] ;  /* 0x0002f20000047ab9 */ /* 0x000fe40000000800 */
[----:B------:R-:W-:Y:S02]  /*104f0*/  ISETP.GE.AND P3, PT, R3, UR4, PT ;  /* 0x0000000403007c0c */ /* 0x000fe4000bf66270 */
[----:B------:R-:W-:Y:S02]  /*10500*/  ISETP.GE.AND P4, PT, R95, UR4, PT ;  /* 0x000000045f007c0c */ /* 0x000fe4000bf86270 */
[----:B------:R-:W-:-:S09]  /*10510*/  ISETP.GE.AND P5, PT, R91, UR4, PT ;  /* 0x000000045b007c0c */ /* 0x000fd2000bfa6270 */
[-C--:B---3--:R-:W-:Y:S02]  /*10520*/  @!P3 LEA R4, P0, R3, R32.reuse, 0x1 ;  /* 0x000000200304b211 */ /* 0x088fe400078008ff */
[-C--:B------:R-:W-:Y:S02]  /*10530*/  @!P4 LEA R6, P1, R95, R32.reuse, 0x1 ;  /* 0x000000205f06c211 */ /* 0x080fe400078208ff */
[----:B------:R-:W-:Y:S02]  /*10540*/  @!P5 LEA R8, P2, R91, R32, 0x1 ;  /* 0x000000205b08d211 */ /* 0x000fe400078408ff */
[-C--:B0-----:R-:W-:Y:S02]  /*10550*/  @!P3 LEA.HI.X R5, R3, R0.reuse, R88, 0x1, P0 ;  /* 0x000000000305b211 */ /* 0x081fe400000f0c58 */
        /* <DEDUP_REMOVED lines=11> */
.L_x_10540:
[----:B------:R-:W2:Y:S01]  /*10610*/  LDL R11, [R1+0x5c] ;  /* 0x00005c00010b7983 */ /* 0x000ea20000100800 */
[----:B------:R-:W-:Y:S01]  /*10620*/  ULDC.64 UR4, c[0x0][0xd00] ;  /* 0x0003400000047ab9 */ /* 0x000fe20000000a00 */
[----:B------:R-:W-:Y:S01]  /*10630*/  IMAD.MOV.U32 R0, RZ, RZ, RZ ;  /* 0x000000ffff007224 */ /* 0x000fe200078e00ff */
[----:B------:R-:W-:Y:S01]  /*10640*/  ISETP.NE.U32.AND P0, PT, RZ, UR4, PT ;  /* 0x00000004ff007c0c */ /* 0x000fe2000bf05070 */
[----:B------:R-:W3:Y:S03]  /*10650*/  LDC R21, c[0x0][0xce8] ;  /* 0x00033a00ff157b82 */ /* 0x000ee60000000800 */
[----:B------:R-:W-:Y:S02]  /*10660*/  ISETP.NE.AND.EX P0, PT, RZ, UR5, PT, P0 ;  /* 0x00000005ff007c0c */ /* 0x000fe4000bf05300 */
[----:B--2---:R-:W-:Y:S02]  /*10670*/  SHF.L.U32 R6, R11, 0x2, RZ ;  /* 0x000000020b067819 */ /* 0x004fe400000006ff */
[----:B------:R-:W-:-:S02]  /*10680*/  SHF.R.S32.HI R12, RZ, 0x1f, R11 ;  /* 0x0000001fff0c7819 */ /* 0x000fc4000001140b */
[----:B------:R-:W-:Y:S02]  /*10690*/  IADD3 R4, P1, R6, UR4, RZ ;  /* 0x0000000406047c10 */ /* 0x000fe4000ff3e0ff */
[----:B------:R-:W-:-:S04]  /*106a0*/  SHF.L.U64.HI R3, R11, 0x2, R12 ;  /* 0x000000020b037819 */ /* 0x000fc8000001020c */
[----:B------:R-:W-:Y:S01]  /*106b0*/  IADD3.X R5, R3, UR5, RZ, P1, !PT ;  /* 0x0000000503057c10 */ /* 0x000fe20008ffe4ff */
[----:B------:R-:W-:Y:S02]  /*106c0*/  ULDC.64 UR4, c[0x0][0xd08] ;  /* 0x0003420000047ab9 */ /* 0x000fe40000000a00 */
[----:B------:R-:W-:Y:S02]  /*106d0*/  ISETP.NE.U32.AND P1, PT, RZ, UR4, PT ;  /* 0x00000004ff007c0c */ /* 0x000fe4000bf25070 */
[----:B------:R2:W5:Y:S02]  /*106e0*/  @P0 LDG.E R0, desc[UR60][R4.64] ;  /* 0x0000003c04000981 */ /* 0x000564000c1e1900 */
[----:B------:R-:W-:Y:S01]  /*106f0*/  ISETP.NE.AND.EX P1, PT, RZ, UR5, PT, P1 ;  /* 0x00000005ff007c0c */ /* 0x000fe2000bf25310 */
[----:B------:R-:W4:-:S12]  /*10700*/  S2R R9, SR_TID.X ;  /* 0x0000000000097919 */ /* 0x000f180000002100 */
[----:B------:R-:W-:Y:S01]  /*10710*/  @P1 IADD3 R6, P2, R6, UR4, RZ ;  /* 0x0000000406061c10 */ /* 0x000fe2000ff5e0ff */
[----:B------:R-:W-:Y:S02]  /*10720*/  ULDC UR4, c[0x0][0xb88] ;  /* 0x0002e20000047ab9 */ /* 0x000fe40000000800 */
[----:B------:R-:W-:Y:S01]  /*10730*/  IMAD.U32 R8, RZ, RZ, UR4 ;  /* 0x00000004ff087e24 */ /* 0x000fe2000f8e00ff */
[----:B------:R-:W-:-:S05]  /*10740*/  @P1 IADD3.X R7, R3, UR5, RZ, P2, !PT ;  /* 0x0000000503071c10 */ /* 0x000fca00097fe4ff */
[----:B------:R2:W5:Y:S01]  /*10750*/  @P1 LDG.E R8, desc[UR60][R6.64] ;  /* 0x0000003c06081981 */ /* 0x000562000c1e1900 */
[----:B---3--:R-:W-:Y:S01]  /*10760*/  ISETP.NE.AND P2, PT, R21, 0x1, PT ;  /* 0x000000011500780c */ /* 0x008fe20003f45270 */
[----:B----4-:R-:W-:-:S12]  /*10770*/  VIADD R24, R9, 0xffffff80 ;  /* 0xffffff8009187836 */ /* 0x010fd80000000000 */
[----:B------:R-:W3:Y:S01]  /*10780*/  @P2 LDC R25, c[0x0][0xcec] ;  /* 0x00033b00ff192b82 */ /* 0x000ee20000000800 */
[----:B------:R-:W-:Y:S01]  /*10790*/  ISETP.GE.AND P3, PT, R24, 0x80, PT ;  /* 0x000000801800780c */ /* 0x000fe20003f66270 */
[----:B--2---:R-:W-:-:S12]  /*107a0*/  @P1 BRA `(.L_x_10549) ;  /* 0x0000000000101947 */ /* 0x004fd80003800000 */
[----:B------:R-:W-:Y:S05]  /*107b0*/  @!P0 BRA `(.L_x_10549) ;  /* 0x00000000000c8947 */ /* 0x000fea0003800000 */
[----:B------:R-:W2:Y:S04]  /*107c0*/  LDG.E R3, desc[UR60][R4.64] ;  /* 0x0000003c04037981 */ /* 0x000ea8000c1e1900 */
[----:B-----5:R-:W2:Y:S02]  /*107d0*/  LDG.E R8, desc[UR60][R4.64+0x4] ;  /* 0x0000043c04087981 */ /* 0x020ea4000c1e1900 */
[----:B--2---:R-:W-:-:S07]  /*107e0*/  IMAD.IADD R8, R8, 0x1, -R3 ;  /* 0x0000000108087824 */ /* 0x004fce00078e0a03 */
.L_x_10549:
[----:B------:R-:W2:Y:S04]  /*107f0*/  LDL R20, [R1+0x64] ;  /* 0x0000640001147983 */ /* 0x000ea80000100800 */
[----:B------:R4:W5:Y:S01]  /*10800*/  LDL R26, [R1+0x6c] ;  /* 0x00006c00011a7983 */ /* 0x0009620000100800 */
[----:B------:R-:W-:Y:S01]  /*10810*/  BSSY B1, `(.L_x_10550) ;  /* 0x000002d000017945 */ /* 0x000fe20003800000 */
[----:B------:R-:W-:Y:S02]  /*10820*/  SEL R13, R11, RZ, !P0 ;  /* 0x000000ff0b0d7207 */ /* 0x000fe40004000000 */
[----:B------:R-:W-:Y:S02]  /*10830*/  SEL R12, R12, RZ, !P0 ;  /* 0x000000ff0c0c7207 */ /* 0x000fe40004000000 */
[----:B-----5:R-:W-:-:S02]  /*10840*/  SHF.R.S32.HI R11, RZ, 0x1f, R0 ;  /* 0x0000001fff0b7819 */ /* 0x020fc40000011400 */
[----:B--2---:R-:W-:Y:S01]  /*10850*/  SHF.R.S32.HI R10, RZ, 0x1f, R20 ;  /* 0x0000001fff0a7819 */ /* 0x004fe20000011414 */
[----:B----4-:R-:W-:Y:S06]  /*10860*/  @P3 BRA `(.L_x_10551) ;  /* 0x00000000009c3947 */ /* 0x010fec0003800000 */
[----:B------:R-:W2:Y:S01]  /*10870*/  LDC R14, c[0x0][0xce8] ;  /* 0x00033a00ff0e7b82 */ /* 0x000ea20000000800 */
[----:B------:R-:W-:-:S04]  /*10880*/  IMAD R3, R26, 0x80, R9 ;  /* 0x000000801a037824 */ /* 0x000fc800078e0209 */
[----:B------:R-:W-:Y:S02]  /*10890*/  VIADD R9, R3, 0xffffff80 ;  /* 0xffffff8003097836 */ /* 0x000fe40000000000 */
        /* <DEDUP_REMOVED lines=36> */
.L_x_10551:
[----:B------:R-:W-:Y:S05]  /*10ae0*/  BSYNC B1 ;  /* 0x0000000000017941 */ /* 0x000fea0003800000 */
.L_x_10550:
[--C-:B------:R-:W-:Y:S01]  /*10af0*/  SHF.R.S32.HI R14, RZ, 0x1f, R24.reuse ;  /* 0x0000001fff0e7819 */ /* 0x100fe20000011418 */
[----:B------:R-:W4:Y:S01]  /*10b00*/  @P2 LDC R9, c[0x0][0xcf0] ;  /* 0x00033c00ff092b82 */ /* 0x000f220000000800 */
[----:B------:R-:W-:Y:S01]  /*10b10*/  SHF.R.S32.HI R28, RZ, 0x1f, R24 ;  /* 0x0000001fff1c7819 */ /* 0x000fe20000011418 */
[----:B------:R-:W-:Y:S01]  /*10b20*/  ULDC.64 UR4, c[0x0][0xba0] ;  /* 0x0002e80000047ab9 */ /* 0x000fe20000000a00 */
[-C--:B------:R-:W-:Y:S01]  /*10b30*/  LEA.HI R14, R14, R24.reuse, RZ, 0x3 ;  /* 0x000000180e0e7211 */ /* 0x080fe200078f18ff */
[----:B--2---:R-:W-:Y:S01]  /*10b40*/  IMAD R3, R11, UR4, RZ ;  /* 0x000000040b037c24 */ /* 0x004fe2000f8e02ff */
[----:B------:R-:W-:Y:S01]  /*10b50*/  LEA.HI R28, R28, R24, RZ, 0x3 ;  /* 0x000000181c1c7211 */ /* 0x000fe200078f18ff */
[----:B------:R-:W-:Y:S01]  /*10b60*/  IMAD.WIDE.U32 R4, R0, UR4, RZ ;  /* 0x0000000400047c25 */ /* 0x000fe2000f8e00ff */
[----:B------:R-:W-:Y:S02]  /*10b70*/  LOP3.LUT R14, R14, 0xfffffff8, RZ, 0xc0, !PT ;  /* 0xfffffff80e0e7812 */ /* 0x000fe400078ec0ff */
[----:B------:R-:W-:Y:S01]  /*10b80*/  SHF.R.S32.HI R28, RZ, 0x3, R28 ;  /* 0x00000003ff1c7819 */ /* 0x000fe2000001141c */
[----:B------:R-:W-:Y:S01]  /*10b90*/  IMAD R3, R0, UR5, R3 ;  /* 0x0000000500037c24 */ /* 0x000fe2000f8e0203 */
[----:B------:R-:W-:Y:S01]  /*10ba0*/  ULDC.64 UR4, c[0x0][0xbe8] ;  /* 0x0002fa0000047ab9 */ /* 0x000fe20000000a00 */
[----:B------:R-:W-:-:S02]  /*10bb0*/  IMAD.IADD R14, R24, 0x1, -R14 ;  /* 0x00000001180e7824 */ /* 0x000fc400078e0a0e */
[----:B------:R-:W-:Y:S02]  /*10bc0*/  IMAD R0, R10, UR4, RZ ;  /* 0x000000040a007c24 */ /* 0x000fe4000f8e02ff */
[----:B------:R-:W-:Y:S02]  /*10bd0*/  IMAD R6, R14, 0x20, R28 ;  /* 0x000000200e067824 */ /* 0x000fe400078e021c */
[----:B------:R-:W-:Y:S02]  /*10be0*/  IMAD R7, R20, UR5, R0 ;  /* 0x0000000514077c24 */ /* 0x000fe4000f8e0200 */
[----:B------:R-:W-:Y:S02]  /*10bf0*/  IMAD R10, R26, 0x80, R6 ;  /* 0x000000801a0a7824 */ /* 0x000fe400078e0206 */
[----:B------:R-:W-:Y:S02]  /*10c00*/  IMAD.IADD R5, R5, 0x1, R3 ;  /* 0x0000000105057824 */ /* 0x000fe400078e0203 */
[----:B---3--:R-:W-:-:S04]  /*10c10*/  @P2 IMAD.HI.U32 R0, R10, R25, RZ ;  /* 0x000000190a002227 */ /* 0x008fc800078e00ff */
[----:B------:R-:W-:Y:S01]  /*10c20*/  IMAD.WIDE.U32 R4, R20, UR4, R4 ;  /* 0x0000000414047c25 */ /* 0x000fe2000f8e0004 */
[----:B------:R-:W-:-:S03]  /*10c30*/  ULDC.64 UR4, c[0x0][0xbf0] ;  /* 0x0002fc0000047ab9 */ /* 0x000fc60000000a00 */
[----:B------:R-:W-:Y:S01]  /*10c40*/  IMAD.MOV.U32 R3, RZ, RZ, R10 ;  /* 0x000000ffff037224 */ /* 0x000fe200078e000a */
[----:B----4-:R-:W-:Y:S01]  /*10c50*/  @P2 SHF.R.U32.HI R3, RZ, R9, R0 ;  /* 0x00000009ff032219 */ /* 0x010fe20000011600 */
[----:B------:R-:W-:Y:S02]  /*10c60*/  IMAD.IADD R5, R5, 0x1, R7 ;  /* 0x0000000105057824 */ /* 0x000fe400078e0207 */
[----:B------:R-:W-:Y:S01]  /*10c70*/  IMAD R6, R12, UR4, RZ ;  /* 0x000000040c067c24 */ /* 0x000fe2000f8e02ff */
[--C-:B------:R-:W-:Y:S01]  /*10c80*/  SHF.R.S32.HI R0, RZ, 0x1f, R3.reuse ;  /* 0x0000001fff007819 */ /* 0x100fe20000011403 */
[----:B------:R-:W-:Y:S02]  /*10c90*/  IMAD.MOV R7, RZ, RZ, -R3 ;  /* 0x000000ffff077224 */ /* 0x000fe400078e0a03 */
[C---:B------:R-:W-:Y:S02]  /*10ca0*/  IMAD R9, R13.reuse, UR5, R6 ;  /* 0x000000050d097c24 */ /* 0x040fe4000f8e0206 */
[----:B------:R-:W-:Y:S01]  /*10cb0*/  IMAD.WIDE.U32 R4, R13, UR4, R4 ;  /* 0x000000040d047c25 */ /* 0x000fe2000f8e0004 */
[----:B------:R-:W-:-:S03]  /*10cc0*/  ULDC.64 UR4, c[0x0][0xbe0] ;  /* 0x0002f80000047ab9 */ /* 0x000fc60000000a00 */
[----:B------:R-:W-:Y:S02]  /*10cd0*/  IMAD R7, R21, R7, R10 ;  /* 0x0000000715077224 */ /* 0x000fe400078e020a */
[----:B------:R-:W-:Y:S02]  /*10ce0*/  IMAD R6, R0, UR4, RZ ;  /* 0x0000000400067c24 */ /* 0x000fe4000f8e02ff */
[----:B------:R-:W-:Y:S01]  /*10cf0*/  IMAD.IADD R5, R5, 0x1, R9 ;  /* 0x0000000105057824 */ /* 0x000fe200078e0209 */
[----:B------:R-:W-:Y:S01]  /*10d00*/  SHF.R.S32.HI R0, RZ, 0x1f, R7 ;  /* 0x0000001fff007819 */ /* 0x000fe20000011407 */
        /* <DEDUP_REMOVED lines=8> */
[----:B------:R-:W-:Y:S02]  /*10d90*/  IMAD.SHL.U32 R9, R14, 0x8, RZ ;  /* 0x000000080e097824 */ /* 0x000fe400078e00ff */
[----:B------:R-:W-:Y:S01]  /*10da0*/  IMAD.IADD R5, R5, 0x1, R3 ;  /* 0x0000000105057824 */ /* 0x000fe200078e0203 */
[C---:B------:R-:W-:Y:S01]  /*10db0*/  LEA R3, P0, R4.reuse, UR4, 0x1 ;  /* 0x0000000404037c11 */ /* 0x040fe2000f8008ff */
[C---:B------:R-:W-:Y:S01]  /*10dc0*/  VIADD R25, R9.reuse, 0x80 ;  /* 0x0000008009197836 */ /* 0x040fe20000000000 */
[----:B------:R-:W-:Y:S01]  /*10dd0*/  UMOV UR4, 0xffffffff ;  /* 0xffffffff00047882 */ /* 0x000fe20000000000 */
[C---:B------:R-:W-:Y:S01]  /*10de0*/  VIADD R27, R9.reuse, 0x40 ;  /* 0x00000040091b7836 */ /* 0x040fe20000000000 */
[----:B------:R-:W-:Y:S01]  /*10df0*/  LEA.HI.X R4, R4, UR5, R5, 0x1, P0 ;  /* 0x0000000504047c11 */ /* 0x000fe200080f0c05 */
[----:B------:R-:W-:Y:S01]  /*10e00*/  VIADD R29, R9, 0xc0 ;  /* 0x000000c0091d7836 */ /* 0x000fe20000000000 */
[----:B------:R-:W-:Y:S02]  /*10e10*/  SHF.R.S32.HI R10, RZ, 0x1f, R9 ;  /* 0x0000001fff0a7819 */ /* 0x000fe40000011409 */
[----:B------:R-:W-:-:S02]  /*10e20*/  SHF.R.S32.HI R6, RZ, 0x1f, R25 ;  /* 0x0000001fff067819 */ /* 0x000fc40000011419 */
[----:B------:R-:W-:Y:S02]  /*10e30*/  SHF.R.S32.HI R20, RZ, 0x1f, R27 ;  /* 0x0000001fff147819 */ /* 0x000fe4000001141b */
[----:B------:R-:W-:Y:S01]  /*10e40*/  SHF.R.S32.HI R24, RZ, 0x1f, R29 ;  /* 0x0000001fff187819 */ /* 0x000fe2000001141d */
[----:B------:R-:W-:Y:S06]  /*10e50*/  BRA.DIV UR4, `(.L_x_10552) ;  /* 0x0000008a04187947 */ /* 0x000fec000b800000 */
[----:B------:R2:W3:Y:S04]  /*10e60*/  SHFL.IDX PT, R0, R4, RZ, 0x181f ;  /* 0x00181fff04007589 */ /* 0x0004e800000e0000 */
[----:B------:R2:W4:Y:S02]  /*10e70*/  SHFL.IDX PT, R14, R3, RZ, 0x181f ;  /* 0x00181fff030e7589 */ /* 0x00052400000e0000 */
.L_x_10737:
[----:B------:R-:W-:Y:S01]  /*10e80*/  IMAD R8, R8, R21, RZ ;  /* 0x0000001508087224 */ /* 0x000fe200078e02ff */
[----:B------:R-:W-:Y:S01]  /*10e90*/  BSSY B1, `(.L_x_10553) ;  /* 0x0000015000017945 */ /* 0x000fe20003800000 */
[----:B------:R-:W-:-:S05]  /*10ea0*/  IMAD R7, R26, 0x80, R28 ;  /* 0x000000801a077824 */ /* 0x000fca00078e021c */
[----:B------:R-:W-:-:S13]  /*10eb0*/  ISETP.GE.AND P0, PT, R7, R8, PT ;  /* 0x000000080700720c */ /* 0x000fda0003f06270 */
[----:B------:R-:W-:Y:S05]  /*10ec0*/  @P0 BRA `(.L_x_10554) ;  /* 0x0000000000440947 */ /* 0x000fea0003800000 */
[----:B------:R-:W-:Y:S02]  /*10ed0*/  ULDC UR4, c[0x0][0xbc8] ;  /* 0x0002f20000047ab9 */ /* 0x000fe40000000800 */
[----:B------:R-:W-:Y:S02]  /*10ee0*/  ISETP.GE.AND P3, PT, R9, UR4, PT ;  /* 0x0000000409007c0c */ /* 0x000fe4000bf66270 */
[----:B------:R-:W-:Y:S02]  /*10ef0*/  ISETP.GE.AND P2, PT, R27, UR4, PT ;  /* 0x000000041b007c0c */ /* 0x000fe4000bf46270 */
[----:B------:R-:W-:Y:S02]  /*10f00*/  ISETP.GE.AND P1, PT, R25, UR4, PT ;  /* 0x0000000419007c0c */ /* 0x000fe4000bf26270 */
[----:B------:R-:W-:-:S07]  /*10f10*/  ISETP.GE.AND P0, PT, R29, UR4, PT ;  /* 0x000000041d007c0c */ /* 0x000fce000bf06270 */
[-C--:B----4-:R-:W-:Y:S02]  /*10f20*/  @!P3 LEA R12, P5, R9, R14.reuse, 0x1 ;  /* 0x0000000e090cb211 */ /* 0x090fe400078a08ff */
[----:B------:R-:W-:Y:S02]  /*10f30*/  @!P2 LEA R30, P4, R27, R14, 0x1 ;  /* 0x0000000e1b1ea211 */ /* 0x000fe400078808ff */
        /* <DEDUP_REMOVED lines=10> */
.L_x_10554:
[----:B------:R-:W-:Y:S05]  /*10fe0*/  BSYNC B1 ;  /* 0x0000000000017941 */ /* 0x000fea0003800000 */
.L_x_10553:
[----:B------:R-:W-:-:S03]  /*10ff0*/  UMOV UR4, 0xffffffff ;  /* 0xffffffff00047882 */ /* 0x000fc60000000000 */
[----:B------:R-:W-:Y:S05]  /*11000*/  BRA.DIV UR4, `(.L_x_10555) ;  /* 0x0000008604e07947 */ /* 0x000fea000b800000 */
[----:B---3--:R3:W0:Y:S04]  /*11010*/  SHFL.IDX PT, R0, R4, 0x1, 0x181f ;  /* 0x00381f0004007f89 */ /* 0x00862800000e0000 */
[----:B----4-:R3:W4:Y:S02]  /*11020*/  SHFL.IDX PT, R14, R3, 0x1, 0x181f ;  /* 0x00381f00030e7f89 */ /* 0x01072400000e0000 */
.L_x_10741:
[----:B------:R-:W-:Y:S01]  /*11030*/  VIADD R5, R7, 0x20 ;  /* 0x0000002007057836 */ /* 0x000fe20000000000 */
[----:B------:R-:W-:Y:S04]  /*11040*/  BSSY B1, `(.L_x_10556) ;  /* 0x0000014000017945 */ /* 0x000fe80003800000 */
        /* <DEDUP_REMOVED lines=9> */
[----:B0-----:R-:W-:Y:S02]  /*110e0*/  @!P3 LEA.HI.X R13, R9, R0, R10, 0x1, P5 ;  /* 0x00000000090db211 */ /* 0x001fe400028f0c0a */
        /* <DEDUP_REMOVED lines=9> */
.L_x_10557:
[----:B------:R-:W-:Y:S05]  /*11180*/  BSYNC B1 ;  /* 0x0000000000017941 */ /* 0x000fea0003800000 */
.L_x_10556:
[----:B------:R-:W-:-:S03]  /*11190*/  UMOV UR4, 0xffffffff ;  /* 0xffffffff00047882 */ /* 0x000fc60000000000 */
[----:B------:R-:W-:Y:S05]  /*111a0*/  BRA.DIV UR4, `(.L_x_10558) ;  /* 0x0000008604c07947 */ /* 0x000fea000b800000 */
[----:B0-----:R0:W0:Y:S04]  /*111b0*/  SHFL.IDX PT, R0, R4, 0x2, 0x181f ;  /* 0x00581f0004007f89 */ /* 0x00102800000e0000 */
[----:B----4-:R4:W0:Y:S02]  /*111c0*/  SHFL.IDX PT, R14, R3, 0x2, 0x181f ;  /* 0x00581f00030e7f89 */ /* 0x01082400000e0000 */
.L_x_10745:
        /* <DEDUP_REMOVED lines=21> */
.L_x_10560:
[----:B------:R-:W-:Y:S05]  /*11320*/  BSYNC B1 ;  /* 0x0000000000017941 */ /* 0x000fea0003800000 */
.L_x_10559:
[----:B------:R-:W-:-:S03]  /*11330*/  UMOV UR4, 0xffffffff ;  /* 0xffffffff00047882 */ /* 0x000fc60000000000 */
[----:B------:R-:W-:Y:S05]  /*11340*/  BRA.DIV UR4, `(.L_x_10561) ;  /* 0x0000008604a07947 */ /* 0x000fea000b800000 */
[----:B0-----:R0:W0:Y:S04]  /*11350*/  SHFL.IDX PT, R0, R4, 0x3, 0x181f ;  /* 0x00781f0004007f89 */ /* 0x00102800000e0000 */
[----:B------:R0:W0:Y:S02]  /*11360*/  SHFL.IDX PT, R14, R3, 0x3, 0x181f ;  /* 0x00781f00030e7f89 */ /* 0x00002400000e0000 */
.L_x_10749:
[----:B0-234-:R-:W-:-:S05]  /*11370*/  VIADD R3, R7, 0x60 ;  /* 0x0000006007037836 */ /* 0x01dfca0000000000 */
[----:B------:R-:W-:-:S13]  /*11380*/  ISETP.GE.AND P0, PT, R3, R8, PT ;  /* 0x000000080300720c */ /* 0x000fda0003f06270 */
[----:B------:R-:W-:Y:S05]  /*11390*/  @P0 BRA `(.L_x_10548) ;  /* 0x0000000000440947 */ /* 0x000fea0003800000 */
[----:B------:R-:W-:Y:S02]  /*113a0*/  ULDC UR4, c[0x0][0xbc8] ;  /* 0x0002f20000047ab9 */ /* 0x000fe40000000800 */
[----:B------:R-:W-:Y:S02]  /*113b0*/  ISETP.GE.AND P3, PT, R9, UR4, PT ;  /* 0x0000000409007c0c */ /* 0x000fe4000bf66270 */
[----:B------:R-:W-:Y:S02]  /*113c0*/  ISETP.GE.AND P2, PT, R27, UR4, PT ;  /* 0x000000041b007c0c */ /* 0x000fe4000bf46270 */
[----:B------:R-:W-:Y:S02]  /*113d0*/  ISETP.GE.AND P1, PT, R25, UR4, PT ;  /* 0x0000000419007c0c */ /* 0x000fe4000bf26270 */
[----:B------:R-:W-:-:S07]  /*113e0*/  ISETP.GE.AND P0, PT, R29, UR4, PT ;  /* 0x000000041d007c0c */ /* 0x000fce000bf06270 */
[-C--:B------:R-:W-:Y:S02]  /*113f0*/  @!P3 LEA R4, P4, R9, R14.reuse, 0x1 ;  /* 0x0000000e0904b211 */ /* 0x080fe400078808ff */
[----:B------:R-:W-:Y:S02]  /*11400*/  @!P2 LEA R8, P5, R27, R14, 0x1 ;  /* 0x0000000e1b08a211 */ /* 0x000fe400078a08ff */
[-C--:B------:R-:W-:Y:S02]  /*11410*/  @!P3 LEA.HI.X R5, R9, R0.reuse, R10, 0x1, P4 ;  /* 0x000000000905b211 */ /* 0x080fe400020f0c0a */
[----:B------:R-:W-:Y:S02]  /*11420*/  @!P2 LEA.HI.X R9, R27, R0, R20, 0x1, P5 ;  /* 0x000000001b09a211 */ /* 0x000fe400028f0c14 */
[-C--:B------:R-:W-:Y:S01]  /*11430*/  @!P1 LEA R10, P4, R25, R14.reuse, 0x1 ;  /* 0x0000000e190a9211 */ /* 0x080fe200078808ff */
[----:B------:R0:W-:Y:S01]  /*11440*/  @!P3 ST.E.128 desc[UR60][R4.64], RZ ;  /* 0x000000ff0400b985 */ /* 0x0001e2000c101d3c */
[----:B------:R-:W-:-:S02]  /*11450*/  @!P0 LEA R14, P5, R29, R14, 0x1 ;  /* 0x0000000e1d0e8211 */ /* 0x000fc400078a08ff */
[-C--:B------:R-:W-:Y:S01]  /*11460*/  @!P1 LEA.HI.X R11, R25, R0.reuse, R6, 0x1, P4 ;  /* 0x00000000190b9211 */ /* 0x080fe200020f0c06 */
[----:B------:R0:W-:Y:S01]  /*11470*/  @!P2 ST.E.128 desc[UR60][R8.64], RZ ;  /* 0x000000ff0800a985 */ /* 0x0001e2000c101d3c */
[----:B------:R-:W-:-:S03]  /*11480*/  @!P0 LEA.HI.X R15, R29, R0, R24, 0x1, P5 ;  /* 0x000000001d0f8211 */ /* 0x000fc600028f0c18 */
[----:B------:R0:W-:Y:S04]  /*11490*/  @!P1 ST.E.128 desc[UR60][R10.64], RZ ;  /* 0x000000ff0a009985 */ /* 0x0001e8000c101d3c */
[----:B------:R0:W-:Y:S02]  /*114a0*/  @!P0 ST.E.128 desc[UR60][R14.64], RZ ;  /* 0x000000ff0e008985 */ /* 0x0001e4000c101d3c */
.L_x_10548:
[----:B------:R-:W-:Y:S05]  /*114b0*/  BSYNC B0 ;  /* 0x0000000000007941 */ /* 0x000fea0003800000 */
.L_x_10539:
[----:B------:R-:W-:Y:S02]  /*114c0*/  ULDC UR4, c[0x0][0xd3c] ;  /* 0x00034f0000047ab9 */ /* 0x000fe40000000800 */
[----:B------:R-:W-:-:S13]  /*114d0*/  ISETP.GE.AND P0, PT, R35, UR4, PT ;  /* 0x0000000423007c0c */ /* 0x000fda000bf06270 */
[----:B------:R-:W-:Y:S05]  /*114e0*/  @!P0 BRA `(.L_x_10562) ;  /* 0xfffffef800e88947 */ /* 0x000fea000383ffff */
[----:B------:R-:W-:Y:S05]  /*114f0*/  BRA `(.L_x_10419) ;  /* 0x0000007000ac7947 */ /* 0x000fea0003800000 */
.L_x_10417:
[----:B------:R-:W-:-:S08]  /*11500*/  NOP ;  /* 0x0000000000007918 */ /* 0x000fd00000000000 */
[----:B--2---:R-:W0:-:S00]  /*11510*/  USETMAXREG.DEALLOC.CTAPOOL 0x28 ;  /* 0x00000028000079c8 */ /* 0x004e0000080e0500 */
        /* <DEDUP_REMOVED lines=14> */
.L_x_10563:
        /* <DEDUP_REMOVED lines=42> */
.L_x_10569:
        /* <DEDUP_REMOVED lines=12> */
.L_x_10568:
[----:B------:R-:W-:Y:S05]  /*11960*/  BSYNC B0 ;  /* 0x0000000000007941 */ /* 0x000fea0003800000 */
.L_x_10567:
        /* <DEDUP_REMOVED lines=21> */
.L_x_10565:
        /* <DEDUP_REMOVED lines=15> */
.L_x_10570:
        /* <DEDUP_REMOVED lines=28> */
.L_x_10566:
[----:B------:R-:W-:Y:S02]  /*11d70*/  IMAD.MOV.U32 R17, RZ, RZ, RZ ;  /* 0x000000ffff117224 */ /* 0x000fe400078e00ff */
[----:B------:R-:W-:Y:S02]  /*11d80*/  IMAD.U32 R16, RZ, RZ, UR6 ;  /* 0x00000006ff107e24 */ /* 0x000fe4000f8e00ff */
[----:B------:R-:W-:-:S07]  /*11d90*/  IMAD.MOV.U32 R18, RZ, RZ, RZ ;  /* 0x000000ffff127224 */ /* 0x000fce00078e00ff */
.L_x_10571:
[----:B------:R-:W-:-:S13]  /*11da0*/  ISETP.NE.AND P0, PT, R5, RZ, PT ;  /* 0x000000ff0500720c */ /* 0x000fda0003f05270 */
[----:B------:R-:W0:Y:S01]  /*11db0*/  @!P0 S2R R3, SR_CgaCtaId ;  /* 0x0000000000038919 */ /* 0x000e220000008800 */
[----:B------:R-:W-:-:S04]  /*11dc0*/  @!P0 MOV R0, 0x400 ;  /* 0x0000040000008802 */ /* 0x000fc80000000f00 */
[----:B0-----:R-:W-:-:S05]  /*11dd0*/  @!P0 LEA R0, R3, R0, 0x18 ;  /* 0x0000000003008211 */ /* 0x001fca00078ec0ff */
[----:B------:R1:W-:Y:S01]  /*11de0*/  @!P0 STS.128 [R0+0x324d0], R16 ;  /* 0x0324d01000008388 */ /* 0x0003e20000000c00 */
[----:B------:R-:W-:Y:S06]  /*11df0*/  BAR.ARV 0x5, 0x180 ;  /* 0x0146000000007b1d */ /* 0x000fec0000002000 */
.L_x_10564:
[----:B------:R2:W-:Y:S01]  /*11e00*/  STL [R1+0x40], RZ ;  /* 0x000040ff01007387 */ /* 0x0005e20000100800 */
[----:B------:R-:W-:Y:S01]  /*11e10*/  ULDC UR4, c[0x0][0xd3c] ;  /* 0x00034f0000047ab9 */ /* 0x000fe20000000800 */
[----:B------:R-:W-:Y:S01]  /*11e20*/  IMAD.MOV.U32 R27, RZ, RZ, 0x1 ;  /* 0x00000001ff1b7424 */ /* 0x000fe200078e00ff */
[----:B0-----:R-:W-:Y:S01]  /*11e30*/  ISETP.GE.AND P0, PT, R19, UR4, PT ;  /* 0x0000000413007c0c */ /* 0x001fe2000bf06270 */
[----:B------:R-:W-:-:S12]  /*11e40*/  IMAD.MOV.U32 R25, RZ, RZ, RZ ;  /* 0x000000ffff197224 */ /* 0x000fd800078e00ff */
[----:B--2---:R-:W-:Y:S05]  /*11e50*/  @P0 BRA `(.L_x_10572) ;  /* 0x0000006400780947 */ /* 0x004fea0003800000 */
[----:B------:R-:W2:Y:S01]  /*11e60*/  LDL R4, [R1+0x8] ;  /* 0x0000080001047983 */ /* 0x000ea20000100800 */
[----:B------:R-:W1:Y:S01]  /*11e70*/  S2R R5, SR_TID.X ;  /* 0x0000000000057919 */ /* 0x000e620000002100 */
[----:B------:R-:W0:Y:S01]  /*11e80*/  S2UR UR5, SR_CgaCtaId ;  /* 0x00000000000579c3 */ /* 0x000e220000008800 */
[----:B------:R-:W-:Y:S01]  /*11e90*/  UMOV UR4, 0x400 ;  /* 0x0000040000047882 */ /* 0x000fe20000000000 */
[----:B------:R-:W-:Y:S01]  /*11ea0*/  BSSY B8, `(.L_x_10572) ;  /* 0x0000659000087945 */ /* 0x000fe20003800000 */
[----:B------:R-:W-:Y:S01]  /*11eb0*/  IMAD.MOV.U32 R28, RZ, RZ, 0x1 ;  /* 0x00000001ff1c7424 */ /* 0x000fe200078e00ff */
[----:B------:R-:W-:Y:S01]  /*11ec0*/  CS2R R24, SRZ ;  /* 0x0000000000187805 */ /* 0x000fe2000001ff00 */
[----:B------:R-:W-:Y:S01]  /*11ed0*/  IMAD.MOV.U32 R27, RZ, RZ, 0x1 ;  /* 0x00000001ff1b7424 */ /* 0x000fe200078e00ff */
[----:B------:R-:W-:Y:S01]  /*11ee0*/  ULDC.64 UR38, c[0x0][0x198] ;  /* 0x0000660000267ab9 */ /* 0x000fe20000000a00 */
[----:B------:R-:W-:Y:S01]  /*11ef0*/  ULDC UR36, c[0x0][0xc] ;  /* 0x0000030000247ab9 */ /* 0x000fe20000000800 */
[C---:B-1----:R-:W-:Y:S01]  /*11f00*/  IMAD.SHL.U32 R0, R5.reuse, 0x8, RZ ;  /* 0x0000000805007824 */ /* 0x042fe200078e00ff */
[----:B------:R-:W-:-:S04]  /*11f10*/  LOP3.LUT R3, R5, 0x7f, RZ, 0xc0, !PT ;  /* 0x0000007f05037812 */ /* 0x000fc800078ec0ff */
[----:B------:R-:W-:Y:S01]  /*11f20*/  LOP3.LUT R2, R0, 0x1f8, RZ, 0xc0, !PT ;  /* 0x000001f800027812 */ /* 0x000fe200078ec0ff */
[----:B------:R-:W-:Y:S01]  /*11f30*/  IMAD.SHL.U32 R33, R3, 0x8, RZ ;  /* 0x0000000803217824 */ /* 0x000fe200078e00ff */
[----:B0-----:R-:W-:Y:S02]  /*11f40*/  ULEA UR4, UR5, UR4, 0x18 ;  /* 0x0000000405047291 */ /* 0x001fe4000f8ec03f */
[----:B------:R-:W-:Y:S02]  /*11f50*/  LOP3.LUT R2, R2, 0x38, R5, 0x78, !PT ;  /* 0x0000003802027812 */ /* 0x000fe400078e7805 */
[----:B------:R-:W-:Y:S02]  /*11f60*/  SHF.R.U32.HI R3, RZ, 0x3, R3 ;  /* 0x00000003ff037819 */ /* 0x000fe40000011603 */
[----:B------:R-:W-:Y:S01]  /*11f70*/  LOP3.LUT R33, R2, 0x200, R33, 0xf8, !PT ;  /* 0x0000020002217812 */ /* 0x000fe200078ef821 */
[----:B------:R-:W-:Y:S01]  /*11f80*/  IMAD.SHL.U32 R2, R5, 0x10, RZ ;  /* 0x0000001005027824 */ /* 0x000fe200078e00ff */
[----:B------:R-:W-:Y:S01]  /*11f90*/  LOP3.LUT R0, R0, 0x38, RZ, 0xc0, !PT ;  /* 0x0000003800007812 */ /* 0x000fe200078ec0ff */
[----:B------:R-:W-:-:S03]  /*11fa0*/  IMAD.U32 R23, RZ, RZ, UR4 ;  /* 0x00000004ff177e24 */ /* 0x000fc6000f8e00ff */
[----:B------:R-:W-:Y:S01]  /*11fb0*/  LOP3.LUT R2, R3, 0x70, R2, 0xf8, !PT ;  /* 0x0000007003027812 */ /* 0x000fe200078ef802 */
[----:B------:R-:W-:Y:S01]  /*11fc0*/  IMAD R26, R33, 0x2, R23 ;  /* 0x00000002211a7824 */ /* 0x000fe200078e0217 */
[C---:B------:R-:W-:Y:S02]  /*11fd0*/  LOP3.LUT R3, R0.reuse, 0x40, RZ, 0xfc, !PT ;  /* 0x0000004000037812 */ /* 0x040fe400078efcff */
[C---:B------:R-:W-:Y:S02]  /*11fe0*/  LOP3.LUT R2, R0.reuse, 0x80, RZ, 0xfc, !PT ;  /* 0x0000008000027812 */ /* 0x040fe400078efcff */
[----:B------:R-:W-:Y:S02]  /*11ff0*/  LOP3.LUT R0, R0, 0xc0, RZ, 0xfc, !PT ;  /* 0x000000c000007812 */ /* 0x000fe400078efcff */
[----:B--2---:R-:W-:-:S05]  /*12000*/  LOP3.LUT R4, R4, 0x2, RZ, 0xfc, !PT ;  /* 0x0000000204047812 */ /* 0x004fca00078efcff */
[----:B------:R0:W-:Y:S04]  /*12010*/  STL [R1+0x64], R4 ;  /* 0x0000640401007387 */ /* 0x0001e80000100800 */
[----:B------:R0:W-:Y:S02]  /*12020*/  STL [R1+0x40], RZ ;  /* 0x000040ff01007387 */ /* 0x0001e40000100800 */
.L_x_10677:
[----:B------:R-:W1:Y:S02]  /*12030*/  LDC.64 R36, c[0x0][0xd88] ;  /* 0x00036200ff247b82 */ /* 0x000e640000000a00 */
[----:B-1----:R-:W-:-:S06]  /*12040*/  IMAD.WIDE R36, R19, 0x4, R36 ;  /* 0x0000000413247825 */ /* 0x002fcc00078e0224 */
[----:B--2---:R1:W2:Y:S01]  /*12050*/  LDG.E R36, desc[UR60][R36.64] ;  /* 0x0000003c24247981 */ /* 0x0042a2000c1e1900 */
        /* <DEDUP_REMOVED lines=9> */
[----:B-1----:R-:W-:Y:S01]  /*120f0*/  IMAD.MOV.U32 R37, RZ, RZ, RZ ;  /* 0x000000ffff257224 */ /* 0x002fe200078e00ff */
[----:B--2---:R-:W-:-:S05]  /*12100*/  SHF.R.S32.HI R0, RZ, 0x1f, R36 ;  /* 0x0000001fff007819 */ /* 0x004fca0000011424 */
        /* <DEDUP_REMOVED lines=9> */
[----:B-1----:R-:W-:Y:S01]  /*121a0*/  IMAD.MOV.U32 R0, RZ, RZ, RZ ;  /* 0x000000ffff007224 */ /* 0x002fe200078e00ff */
[----:B------:R-:W-:Y:S02]  /*121b0*/  ISETP.NE.AND.EX P0, PT, RZ, UR5, PT, P0 ;  /* 0x00000005ff007c0c */ /* 0x000fe4000bf05300 */
[----:B------:R-:W-:Y:S02]  /*121c0*/  ISETP.NE.AND.EX P1, PT, RZ, UR7, PT, P1 ;  /* 0x00000007ff007c0c */ /* 0x000fe4000bf25310 */
[C---:B0--3--:R-:W-:Y:S02]  /*121d0*/  IADD3 R4, P4, R29.reuse, UR6, RZ ;  /* 0x000000061d047c10 */ /* 0x049fe4000ff9e0ff */
[----:B--2---:R-:W-:Y:S01]  /*121e0*/  IADD3 R2, P3, R29, UR4, RZ ;  /* 0x000000041d027c10 */ /* 0x004fe2000ff7e0ff */
        /* <DEDUP_REMOVED lines=26> */
.L_x_10573:
        /* <DEDUP_REMOVED lines=9> */
.L_x_10574:
        /* <DEDUP_REMOVED lines=9> */
.L_x_10575:
        /* <DEDUP_REMOVED lines=34> */
.L_x_10752:
[----:B-1----:R-:W-:Y:S02]  /*126d0*/  ISETP.NE.AND P0, PT, R14, RZ, PT ;  /* 0x000000ff0e00720c */ /* 0x002fe40003f05270 */
[----:B------:R-:W-:-:S11]  /*126e0*/  PLOP3.LUT P6, PT, PT, PT, PT, 0x8, 0x0 ;  /* 0x000000000000781c */ /* 0x000fd60003fce170 */
[----:B------:R-:W-:Y:S05]  /*126f0*/  @P0 BRA `(.L_x_10579) ;  /* 0x00000000000c0947 */ /* 0x000fea0003800000 */
[----:B------:R-:W-:-:S03]  /*12700*/  UMOV UR4, 0xffffffff ;  /* 0xffffffff00047882 */ /* 0x000fc60000000000 */
[----:B------:R-:W-:Y:S05]  /*12710*/  BRA.DIV UR4, `(.L_x_10580) ;  /* 0x0000007604287947 */ /* 0x000fea000b800000 */
[----:B------:R-:W-:-:S13]  /*12720*/  ELECT P6, URZ, PT ;  /* 0x00000000003f782f */ /* 0x000fda00038c0000 */
.L_x_10579:
        /* <DEDUP_REMOVED lines=9> */
.L_x_10755:
[----:B------:R-:W-:Y:S05]  /*127c0*/  BSYNC B1 ;  /* 0x0000000000017941 */ /* 0x000fea0003800000 */
.L_x_10581:
        /* <DEDUP_REMOVED lines=10> */
.L_x_10756:
[----:B------:R-:W-:Y:S05]  /*12870*/  BSYNC B2 ;  /* 0x0000000000027941 */ /* 0x000fea0003800000 */
.L_x_10585:
        /* <DEDUP_REMOVED lines=9> */
.L_x_10588:
[----:B------:R-:W-:Y:S05]  /*12910*/  BSYNC B2 ;  /* 0x0000000000027941 */ /* 0x000fea0003800000 */
.L_x_10587:
        /* <DEDUP_REMOVED lines=12> */
.L_x_10589:
        /* <DEDUP_REMOVED lines=13> */
.L_x_10757:
[----:B------:R-:W-:Y:S05]  /*12ab0*/  BSYNC B2 ;  /* 0x0000000000027941 */ /* 0x000fea0003800000 */
.L_x_10590:
        /* <DEDUP_REMOVED lines=11> */
.L_x_10593:
[----:B------:R-:W-:Y:S05]  /*12b70*/  BSYNC B2 ;  /* 0x0000000000027941 */ /* 0x000fea0003800000 */
.L_x_10592:
        /* <DEDUP_REMOVED lines=9> */
.L_x_10594:
        /* <DEDUP_REMOVED lines=15> */
.L_x_10595:
        /* <DEDUP_REMOVED lines=15> */
.L_x_10596:
        /* <DEDUP_REMOVED lines=15> */
.L_x_10597:
        /* <DEDUP_REMOVED lines=10> */
.L_x_10584:
[----:B------:R-:W-:Y:S05]  /*12f80*/  BSYNC B1 ;  /* 0x0000000000017941 */ /* 0x000fea0003800000 */
.L_x_10583:
        /* <DEDUP_REMOVED lines=9> */
.L_x_10613:
        /* <DEDUP_REMOVED lines=11> */
.L_x_10758:
[----:B------:R-:W-:Y:S05]  /*130d0*/  BSYNC B2 ;  /* 0x0000000000027941 */ /* 0x000fea0003800000 */
.L_x_10600:
        /* <DEDUP_REMOVED lines=9> */
.L_x_10603:
[----:B------:R-:W-:Y:S05]  /*13170*/  BSYNC B2 ;  /* 0x0000000000027941 */ /* 0x000fea0003800000 */
.L_x_10602:
[----:B------:R-:W-:Y:S01]  /*13180*/  IMAD.MOV.U32 R10, RZ, RZ, RZ ;  /* 0x000000ffff0a7224 */ /* 0x000fe200078e00ff */
[----:B------:R-:W-:Y:S01]  /*13190*/  UIADD3 UR4, UP0, UR38, 0x570, URZ ;  /* 0x0000057026047890 */ /* 0x000fe2000ff1e03f */
[----:B------:R-:W-:Y:S01]  /*131a0*/  IMAD R3, R24, 0x3000, R23 ;  /* 0x0000300018037824 */ /* 0x000fe200078e0217 */
[----:B------:R-:W-:Y:S01]  /*131b0*/  PLOP3.LUT P1, PT, PT, PT, PT, 0x80, 0x0 ;  /* 0x000000000000781c */ /* 0x000fe20003f2f070 */
[----:B------:R-:W-:Y:S01]  /*131c0*/  IMAD R8, R9, 0x60, R0 ;  /* 0x0000006009087824 */ /* 0x000fe200078e0200 */
[----:B------:R-:W-:Y:S01]  /*131d0*/  R2UR UR10, R10 ;  /* 0x000000000a0a72ca */ /* 0x000fe200000e0000 */
[----:B------:R-:W-:Y:S01]  /*131e0*/  VIADD R7, R6, 0x32490 ;  /* 0x0003249006077836 */ /* 0x000fe20000000000 */
[----:B------:R-:W-:Y:S01]  /*131f0*/  IADD3 R3, R3, 0x1c400, RZ ;  /* 0x0001c40003037810 */ /* 0x000fe20007ffe0ff */
[----:B------:R-:W-:Y:S01]  /*13200*/  UIADD3.X UR5, URZ, UR39, URZ, UP0, !UPT ;  /* 0x000000273f057290 */ /* 0x000fe200087fe43f */
[----:B------:R-:W-:Y:S01]  /*13210*/  UMOV UR6, 0x0 ;  /* 0x0000000000067882 */ /* 0x000fe20000000000 */
[----:B------:R-:W-:-:S10]  /*13220*/  UMOV UR7, 0x12f00000 ;  /* 0x12f0000000077882 */ /* 0x000fd40000000000 */
.L_x_10604:
        /* <DEDUP_REMOVED lines=13> */
.L_x_10759:
[----:B------:R-:W-:Y:S05]  /*13300*/  BSYNC B2 ;  /* 0x0000000000027941 */ /* 0x000fea0003800000 */
.L_x_10605:
        /* <DEDUP_REMOVED lines=11> */
.L_x_10608:
[----:B------:R-:W-:Y:S05]  /*133c0*/  BSYNC B2 ;  /* 0x0000000000027941 */ /* 0x000fea0003800000 */
.L_x_10607:
        /* <DEDUP_REMOVED lines=9> */
.L_x_10609:
        /* <DEDUP_REMOVED lines=15> */
.L_x_10610:
        /* <DEDUP_REMOVED lines=15> */
.L_x_10611:
        /* <DEDUP_REMOVED lines=15> */
.L_x_10612:
        /* <DEDUP_REMOVED lines=10> */
.L_x_10599:
[----:B------:R-:W-:Y:S05]  /*137d0*/  BSYNC B1 ;  /* 0x0000000000017941 */ /* 0x000fea0003800000 */
.L_x_10598:
        /* <DEDUP_REMOVED lines=8> */
.L_x_10577:
[----:B------:R-:W-:Y:S05]  /*13860*/  BSYNC B0 ;  /* 0x0000000000007941 */ /* 0x000fea0003800000 */
.L_x_10576:
        /* <DEDUP_REMOVED lines=23> */
.L_x_10615:
        /* <DEDUP_REMOVED lines=20> */
.L_x_10618:
[----:B------:R-:W-:Y:S05]  /*13b20*/  BSYNC B6 ;  /* 0x0000000000067941 */ /* 0x000fea0003800000 */
.L_x_10617:
        /* <DEDUP_REMOVED lines=20> */
.L_x_10621:
        /* <DEDUP_REMOVED lines=15> */
.L_x_10620:
[----:B------:R-:W-:Y:S05]  /*13d60*/  BSYNC B6 ;  /* 0x0000000000067941 */ /* 0x000fea0003800000 */
.L_x_10619:
        /* <DEDUP_REMOVED lines=8> */
[----:B------:R-:W-:Y:S02]  /*13df0*/  ULDC UR4, c[0x0][0x2f4] ;  /* 0x0000bd0000047ab9 */ /* 0x000fe40000000800 */
[----:B0-----:R-:W-:Y:S01]  /*13e00*/  @P0 IADD3.X R3, R30, UR5, RZ, P1, !PT ;  /* 0x000000051e030c10 */ /* 0x001fe20008ffe4ff */
[----:B------:R-:W-:-:S04]  /*13e10*/  ULDC UR5, c[0x0][0x320] ;  /* 0x0000c80000057ab9 */ /* 0x000fc80000000800 */
[----:B------:R0:W4:Y:S01]  /*13e20*/  @P0 LDG.E R32, desc[UR60][R2.64] ;  /* 0x0000003c02200981 */ /* 0x000122000c1e1900 */
[----:B-1----:R-:W-:Y:S02]  /*13e30*/  ISETP.NE.AND P1, PT, R10, 0x1, PT ;  /* 0x000000010a00780c */ /* 0x002fe40003f25270 */
[C---:B---3--:R-:W-:Y:S01]  /*13e40*/  LOP3.LUT R31, R21.reuse, 0x7f, RZ, 0xc0, !PT ;  /* 0x0000007f151f7812 */ /* 0x048fe200078ec0ff */
[----:B------:R-:W-:-:S03]  /*13e50*/  IMAD.SHL.U32 R21, R21, 0x10, RZ ;  /* 0x0000001015157824 */ /* 0x000fc600078e00ff */
[----:B------:R-:W-:-:S07]  /*13e60*/  SHF.R.U32.HI R31, RZ, 0x3, R31 ;  /* 0x00000003ff1f7819 */ /* 0x000fce000001161f */
[----:B------:R-:W1:Y:S01]  /*13e70*/  @P1 LDC R5, c[0x0][0x434] ;  /* 0x00010d00ff051b82 */ /* 0x000e620000000800 */
[----:B------:R-:W-:-:S07]  /*13e80*/  LOP3.LUT R21, R31, 0x70, R21, 0xf8, !PT ;  /* 0x000000701f157812 */ /* 0x000fce00078ef815 */
[----:B0-----:R-:W0:Y:S01]  /*13e90*/  @P1 LDC R2, c[0x0][0x438] ;  /* 0x00010e00ff021b82 */ /* 0x001e220000000800 */
[----:B--2---:R-:W-:-:S04]  /*13ea0*/  VIADD R8, R20, 0xffffffff ;  /* 0xffffffff14087836 */ /* 0x004fc80000000000 */
[----:B------:R-:W-:-:S05]  /*13eb0*/  IMAD R7, R8, 0x60, R21 ;  /* 0x0000006008077824 */ /* 0x000fca00078e0215 */
[C---:B------:R-:W-:Y:S01]  /*13ec0*/  ISETP.GE.AND P0, PT, R7.reuse, R35, PT ;  /* 0x000000230700720c */ /* 0x040fe20003f06270 */
[----:B------:R-:W-:-:S03]  /*13ed0*/  IMAD.IADD R0, R7, 0x1, R34 ;  /* 0x0000000107007824 */ /* 0x000fc600078e0222 */
[----:B------:R-:W-:Y:S01]  /*13ee0*/  ISETP.GT.U32.OR P0, PT, R21, 0x5f, P0 ;  /* 0x0000005f1500780c */ /* 0x000fe20000704470 */
[----:B-1----:R-:W-:-:S04]  /*13ef0*/  @P1 IMAD.HI.U32 R3, R0, R5, RZ ;  /* 0x0000000500031227 */ /* 0x002fc800078e00ff */
[----:B------:R-:W-:Y:S01]  /*13f00*/  IMAD.MOV.U32 R9, RZ, RZ, R0 ;  /* 0x000000ffff097224 */ /* 0x000fe200078e0000 */
[----:B0-----:R-:W-:-:S07]  /*13f10*/  @P1 SHF.R.U32.HI R9, RZ, R2, R3 ;  /* 0x00000002ff091219 */ /* 0x001fce0000011603 */
[----:B------:R-:W0:Y:S08]  /*13f20*/  @!P0 LDC.64 R2, c[0x0][0x428] ;  /* 0x00010a00ff028b82 */ /* 0x000e300000000a00 */
[----:B------:R-:W1:Y:S01]  /*13f30*/  @!P0 LDC.64 R4, c[0x0][0x418] ;  /* 0x00010600ff048b82 */ /* 0x000e620000000a00 */
[--C-:B------:R-:W-:Y:S01]  /*13f40*/  @!P0 SHF.R.S32.HI R7, RZ, 0x1f, R9.reuse ;  /* 0x0000001fff078819 */ /* 0x100fe20000011409 */
[----:B------:R-:W-:Y:S01]  /*13f50*/  @!P0 IMAD.MOV.U32 R6, RZ, RZ, R9 ;  /* 0x000000ffff068224 */ /* 0x000fe200078e0009 */
[----:B----4-:R-:W-:-:S03]  /*13f60*/  SHF.R.S32.HI R35, RZ, 0x1f, R32 ;  /* 0x0000001fff237819 */ /* 0x010fc60000011420 */
[----:B0-----:R-:W-:-:S04]  /*13f70*/  @!P0 IMAD.WIDE.U32 R6, R32, R2, R6 ;  /* 0x0000000220068225 */ /* 0x001fc800078e0006 */
[----:B------:R-:W-:-:S04]  /*13f80*/  @!P0 IMAD R2, R35, R2, RZ ;  /* 0x0000000223028224 */ /* 0x000fc800078e02ff */
[----:B------:R-:W-:Y:S01]  /*13f90*/  @!P0 IMAD R3, R32, R3, R2 ;  /* 0x0000000320038224 */ /* 0x000fe200078e0202 */
[----:B-1----:R-:W-:-:S03]  /*13fa0*/  @!P0 LEA R4, P1, R6, R4, 0x2 ;  /* 0x0000000406048211 */ /* 0x002fc600078210ff */
[----:B------:R-:W-:-:S05]  /*13fb0*/  @!P0 IMAD.IADD R3, R7, 0x1, R3 ;  /* 0x0000000107038824 */ /* 0x000fca00078e0203 */
[----:B------:R-:W-:-:S05]  /*13fc0*/  @!P0 LEA.HI.X R5, R6, R5, R3, 0x2, P1 ;  /* 0x0000000506058211 */ /* 0x000fca00008f1403 */
[----:B------:R-:W2:Y:S01]  /*13fd0*/  @!P0 LDG.E R11, desc[UR60][R4.64] ;  /* 0x0000003c040b8981 */ /* 0x000ea2000c1e1900 */
[----:B------:R-:W0:Y:S01]  /*13fe0*/  S2R R20, SR_TID.X ;  /* 0x0000000000147919 */ /* 0x000e220000002100 */
[----:B------:R-:W-:-:S04]  /*13ff0*/  IMAD.MOV R2, RZ, RZ, -R9 ;  /* 0x000000ffff027224 */ /* 0x000fc800078e0a09 */
[----:B------:R-:W-:Y:S01]  /*14000*/  IMAD R0, R10, R2, R0 ;  /* 0x000000020a007224 */ /* 0x000fe200078e0200 */
[----:B------:R-:W-:-:S04]  /*14010*/  ISETP.GT.U32.AND P0, PT, R21, 0x5f, PT ;  /* 0x0000005f1500780c */ /* 0x000fc80003f04070 */
[----:B------:R-:W-:Y:S01]  /*14020*/  STL [R1+0x4], R0 ;  /* 0x0000040001007387 */ /* 0x000fe20000100800 */
[----:B------:R-:W-:-:S08]  /*14030*/  LOP3.LUT R22, R22, 0xffffffdf, RZ, 0xc0, !PT ;  /* 0xffffffdf16167812 */ /* 0x000fd000078ec0ff */
[----:B------:R-:W-:-:S04]  /*14040*/  @P0 LOP3.LUT R22, R22, 0x20, RZ, 0xfc, !PT ;  /* 0x0000002016160812 */ /* 0x000fc800078efcff */
[----:B------:R-:W-:Y:S01]  /*14050*/  LOP3.LUT R22, R22, 0xfffffffd, RZ, 0xc0, !PT ;  /* 0xfffffffd16167812 */ /* 0x000fe200078ec0ff */
[----:B------:R-:W-:Y:S01]  /*14060*/  UMOV UR6, 0xffffffff ;  /* 0xffffffff00067882 */ /* 0x000fe20000000000 */
[----:B--2---:R0:W-:Y:S02]  /*14070*/  STL [R1], R11 ;  /* 0x0000000b01007387 */ /* 0x0041e40000100800 */
[C---:B0-----:R-:W-:Y:S02]  /*14080*/  IMAD.SHL.U32 R11, R20.reuse, 0x8, RZ ;  /* 0x00000008140b7824 */ /* 0x041fe400078e00ff */
[----:B------:R-:W-:-:S03]  /*14090*/  IMAD.SHL.U32 R20, R20, 0x8, RZ ;  /* 0x0000000814147824 */ /* 0x000fc600078e00ff */
[----:B------:R-:W-:Y:S02]  /*140a0*/  LOP3.LUT R11, R11, 0x38, RZ, 0xc0, !PT ;  /* 0x000000380b0b7812 */ /* 0x000fe400078ec0ff */
[----:B------:R-:W-:Y:S02]  /*140b0*/  LOP3.LUT R20, R20, 0x38, RZ, 0xc0, !PT ;  /* 0x0000003814147812 */ /* 0x000fe400078ec0ff */
[----:B------:R-:W-:Y:S02]  /*140c0*/  ISETP.GE.AND P1, PT, R11, UR4, PT ;  /* 0x000000040b007c0c */ /* 0x000fe4000bf26270 */
[----:B------:R-:W-:-:S04]  /*140d0*/  LOP3.LUT R12, R20, 0x40, RZ, 0xfc, !PT ;  /* 0x00000040140c7812 */ /* 0x000fc800078efcff */
[----:B------:R-:W-:Y:S02]  /*140e0*/  ISETP.GE.AND P3, PT, R12, UR5, PT ;  /* 0x000000050c007c0c */ /* 0x000fe4000bf66270 */
[----:B------:R-:W-:-:S05]  /*140f0*/  LOP3.LUT R12, R11, 0x80, RZ, 0xfc, !PT ;  /* 0x000000800b0c7812 */ /* 0x000fca00078efcff */
[----:B------:R-:W-:-:S04]  /*14100*/  @P1 LOP3.LUT R22, R22, 0x2, RZ, 0xfc, !PT ;  /* 0x0000000216161812 */ /* 0x000fc800078efcff */
[----:B------:R-:W-:Y:S02]  /*14110*/  LOP3.LUT R22, R22, 0xffffffef, RZ, 0xc0, !PT ;  /* 0xffffffef16167812 */ /* 0x000fe400078ec0ff */
[----:B------:R-:W-:Y:S02]  /*14120*/  ISETP.GE.AND P2, PT, R12, UR5, PT ;  /* 0x000000050c007c0c */ /* 0x000fe4000bf46270 */
[----:B------:R-:W-:Y:S02]  /*14130*/  @P3 LOP3.LUT R22, R22, 0x10, RZ, 0xfc, !PT ;  /* 0x0000001016163812 */ /* 0x000fe400078efcff */
[C---:B------:R-:W-:Y:S02]  /*14140*/  ISETP.GE.AND P0, PT, R11.reuse, UR5, PT ;  /* 0x000000050b007c0c */ /* 0x040fe4000bf06270 */
[----:B------:R-:W-:Y:S02]  /*14150*/  LOP3.LUT R22, R22, 0xfffffffe, RZ, 0xc0, !PT ;  /* 0xfffffffe16167812 */ /* 0x000fe400078ec0ff */
[----:B------:R-:W-:-:S02]  /*14160*/  LOP3.LUT R11, R11, 0xc0, RZ, 0xfc, !PT ;  /* 0x000000c00b0b7812 */ /* 0x000fc400078efcff */
[----:B------:R-:W-:Y:S02]  /*14170*/  LOP3.LUT R22, R22, 0xfffffff7, RZ, 0xc0, !PT ;  /* 0xfffffff716167812 */ /* 0x000fe400078ec0ff */
[----:B------:R-:W-:Y:S02]  /*14180*/  ISETP.GE.AND P1, PT, R11, UR5, PT ;  /* 0x000000050b007c0c */ /* 0x000fe4000bf26270 */
[----:B------:R-:W-:-:S04]  /*14190*/  @P2 LOP3.LUT R22, R22, 0x8, RZ, 0xfc, !PT ;  /* 0x0000000816162812 */ /* 0x000fc800078efcff */
[----:B------:R-:W-:-:S04]  /*141a0*/  @P0 LOP3.LUT R22, R22, 0x1, RZ, 0xfc, !PT ;  /* 0x0000000116160812 */ /* 0x000fc800078efcff */
[----:B------:R-:W-:-:S04]  /*141b0*/  LOP3.LUT R22, R22, 0xfffffffb, RZ, 0xc0, !PT ;  /* 0xfffffffb16167812 */ /* 0x000fc800078ec0ff */
[----:B------:R-:W-:Y:S01]  /*141c0*/  @P1 LOP3.LUT R22, R22, 0x4, RZ, 0xfc, !PT ;  /* 0x0000000416161812 */ /* 0x000fe200078efcff */
[----:B------:R-:W-:Y:S06]  /*141d0*/  BRA.DIV UR6, `(.L_x_10622) ;  /* 0x0000005a06fc7947 */ /* 0x000fec000b800000 */
.L_x_10762:
[----:B------:R-:W2:Y:S01]  /*141e0*/  LDL R0, [R1+0x64] ;  /* 0x0000640001007983 */ /* 0x000ea20000100800 */
[----:B------:R-:W-:Y:S02]  /*141f0*/  SEL R2, RZ, 0x1, P0 ;  /* 0x00000001ff027807 */ /* 0x000fe40000000000 */
[----:B------:R-:W-:Y:S02]  /*14200*/  LOP3.LUT R22, R22, 0xffffffbf, RZ, 0xc0, !PT ;  /* 0xffffffbf16167812 */ /* 0x000fe400078ec0ff */
[----:B------:R-:W-:Y:S01]  /*14210*/  SHF.R.S32.HI R29, RZ, 0x1f, R18 ;  /* 0x0000001fff1d7819 */ /* 0x000fe20000011412 */
[----:B------:R0:W-:Y:S01]  /*14220*/  STL [R1+0x60], R2 ;  /* 0x0000600201007387 */ /* 0x0001e20000100800 */
[----:B--2---:R-:W-:-:S13]  /*14230*/  ISETP.NE.AND P0, PT, R0, 0x3, PT ;  /* 0x000000030000780c */ /* 0x004fda0003f05270 */
[----:B------:R-:W-:Y:S01]  /*14240*/  @P0 LOP3.LUT R22, R22, 0x40, RZ, 0xfc, !PT ;  /* 0x0000004016160812 */ /* 0x000fe200078efcff */
[----:B0-----:R-:W-:Y:S06]  /*14250*/  @!P0 BRA `(.L_x_10623) ;  /* 0x0000000000048947 */ /* 0x001fec0003800000 */
[----:B------:R-:W-:Y:S01]  /*14260*/  BPT.TRAP 0x1 ;  /* 0x000000040000795c */ /* 0x000fe20000300000 */
.L_x_10623:
[----:B------:R-:W-:Y:S01]  /*14270*/  IMAD R30, R25, 0x8, R23 ;  /* 0x00000008191e7824 */ /* 0x000fe200078e0217 */
[----:B------:R-:W-:Y:S01]  /*14280*/  SHF.L.U32 R0, R27, 0x1f, RZ ;  /* 0x0000001f1b007819 */ /* 0x000fe200000006ff */
[----:B------:R-:W-:Y:S03]  /*14290*/  BSSY B0, `(.L_x_10624) ;  /* 0x0000003000007945 */ /* 0x000fe60003800000 */
[----:B------:R-:W0:Y:S02]  /*142a0*/  SYNCS.PHASECHK.TRANS64.TRYWAIT P0, [R30+URZ+0x32440], R0 ;  /* 0x032440001e0075a7 */ /* 0x000e24000800017f */
[----:B0-----:R-:W-:Y:S05]  /*142b0*/  @!P0 BRA `(.L_x_10625) ;  /* 0x0000005800f88947 */ /* 0x001fea0003800000 */
.L_x_10763:
[----:B------:R-:W-:Y:S05]  /*142c0*/  BSYNC B0 ;  /* 0x0000000000007941 */ /* 0x000fea0003800000 */
.L_x_10624:
[----:B------:R-:W0:Y:S01]  /*142d0*/  LDL R2, [R1+0x4] ;  /* 0x0000040001027983 */ /* 0x000e220000100800 */
[----:B------:R-:W-:-:S03]  /*142e0*/  ULDC.64 UR4, c[0x0][0x300] ;  /* 0x0000c00000047ab9 */ /* 0x000fc60000000a00 */
[----:B------:R-:W2:Y:S04]  /*142f0*/  LDL R4, [R1] ;  /* 0x0000000001047983 */ /* 0x000ea80000100800 */
[----:B------:R-:W3:Y:S01]  /*14300*/  LDL R6, [R1+0x14] ;  /* 0x0000140001067983 */ /* 0x000ee20000100800 */
[----:B------:R-:W-:Y:S02]  /*14310*/  LOP3.LUT P2, RZ, R22, 0x2, RZ, 0xc0, !PT ;  /* 0x0000000216ff7812 */ /* 0x000fe4000784c0ff */
[----:B0-----:R-:W-:Y:S02]  /*14320*/  SHF.R.S32.HI R0, RZ, 0x1f, R2 ;  /* 0x0000001fff007819 */ /* 0x001fe40000011402 */
[----:B--2---:R-:W-:-:S03]  /*14330*/  SHF.R.S32.HI R5, RZ, 0x1f, R4 ;  /* 0x0000001fff057819 */ /* 0x004fc60000011404 */
[----:B------:R0:W-:Y:S01]  /*14340*/  STL [R1+0x4c], R0 ;  /* 0x00004c0001007387 */ /* 0x0001e20000100800 */
[----:B---3--:R-:W-:-:S03]  /*14350*/  IMAD R31, R8, -0x60, R6 ;  /* 0xffffffa0081f7824 */ /* 0x008fc600078e0206 */
[----:B------:R1:W-:Y:S01]  /*14360*/  STL [R1+0x54], R5 ;  /* 0x0000540501007387 */ /* 0x0003e20000100800 */
[----:B------:R-:W2:Y:S01]  /*14370*/  S2R R6, SR_TID.X ;  /* 0x0000000000067919 */ /* 0x000ea20000002100 */
        /* <DEDUP_REMOVED lines=9> */
[----:B------:R-:W1:Y:S02]  /*14410*/  S2R R4, SR_TID.X ;  /* 0x0000000000047919 */ /* 0x000e640000002100 */
[----:B------:R-:W-:Y:S02]  /*14420*/  IMAD.IADD R3, R3, 0x1, R0 ;  /* 0x0000000103037824 */ /* 0x000fe400078e0200 */
[----:B------:R-:W-:Y:S02]  /*14430*/  IMAD R0, R29, UR4, RZ ;  /* 0x000000041d007c24 */ /* 0x000fe4000f8e02ff */
[----:B------:R-:W-:-:S04]  /*14440*/  IMAD.WIDE.U32 R2, R18, UR4, R2 ;  /* 0x0000000412027c25 */ /* 0x000fc8000f8e0002 */
[----:B------:R-:W-:Y:S01]  /*14450*/  IMAD R0, R18, UR5, R0 ;  /* 0x0000000512007c24 */ /* 0x000fe2000f8e0200 */
[----:B------:R-:W-:Y:S01]  /*14460*/  ULDC.64 UR4, c[0x0][0x2e8] ;  /* 0x0000ba0000047ab9 */ /* 0x000fe20000000a00 */
[----:B--2---:R-:W-:-:S05]  /*14470*/  IMAD.SHL.U32 R7, R6, 0x8, RZ ;  /* 0x0000000806077824 */ /* 0x004fca00078e00ff */
[----:B------:R-:W-:Y:S02]  /*14480*/  LOP3.LUT R7, R7, 0x38, RZ, 0xc0, !PT ;  /* 0x0000003807077812 */ /* 0x000fe400078ec0ff */
[----:B-1----:R-:W-:Y:S01]  /*14490*/  LOP3.LUT R5, R4, 0x7f, RZ, 0xc0, !PT ;  /* 0x0000007f04057812 */ /* 0x002fe200078ec0ff */
[----:B------:R-:W-:Y:S01]  /*144a0*/  IMAD.IADD R4, R3, 0x1, R0 ;  /* 0x0000000103047824 */ /* 0x000fe200078e0200 */
[C---:B------:R-:W-:Y:S01]  /*144b0*/  LEA R0, P0, R2.reuse, UR4, 0x1 ;  /* 0x0000000402007c11 */ /* 0x040fe2000f8008ff */
[----:B------:R-:W-:Y:S01]  /*144c0*/  UMOV UR4, 0xffffffff ;  /* 0xffffffff00047882 */ /* 0x000fe20000000000 */
[----:B------:R-:W-:Y:S02]  /*144d0*/  SHF.R.U32.HI R5, RZ, 0x3, R5 ;  /* 0x00000003ff057819 */ /* 0x000fe40000011605 */
[----:B------:R-:W-:-:S03]  /*144e0*/  LEA.HI.X R4, R2, UR5, R4, 0x1, P0 ;  /* 0x0000000502047c11 */ /* 0x000fc600080f0c04 */
[----:B------:R-:W-:Y:S02]  /*144f0*/  IMAD.IADD R31, R31, 0x1, -R5 ;  /* 0x000000011f1f7824 */ /* 0x000fe400078e0a05 */
[----:B------:R-:W-:-:S03]  /*14500*/  IMAD R5, R25, 0x1800, R33 ;  /* 0x0000180019057824 */ /* 0x000fc600078e0221 */
[----:B------:R-:W-:Y:S01]  /*14510*/  ISETP.GE.AND P0, PT, R31, 0x1, PT ;  /* 0x000000011f00780c */ /* 0x000fe20003f06270 */
[----:B------:R-:W-:-:S12]  /*14520*/  BRA.DIV UR4, `(.L_x_10626) ;  /* 0x0000005a04707947 */ /* 0x000fd8000b800000 */
[----:B------:R-:W0:Y:S01]  /*14530*/  SHFL.IDX PT, R3, R0, RZ, 0x181f ;  /* 0x00181fff00037589 */ /* 0x000e2200000e0000 */
[----:B------:R-:W-:-:S03]  /*14540*/  @P0 LEA R6, R5, R23, 0x1 ;  /* 0x0000001705060211 */ /* 0x000fc600078e08ff */
        /* <DEDUP_REMOVED lines=50> */
.L_x_10777:
        /* <DEDUP_REMOVED lines=10> */
.L_x_10627:
        /* <DEDUP_REMOVED lines=11> */
.L_x_10628:
[----:B------:R1:W5:Y:S01]  /*149c0*/  LDL.LU R0, [R1+0x20] ;  /* 0x0000200001007983 */ /* 0x0003620000300800 */
[----:B------:R1:W-:Y:S02]  /*149d0*/  SYNCS.ARRIVE.TRANS64.A1T0 RZ, [R30+URZ+0x32430], RZ ;  /* 0x032430ff1eff79a7 */ /* 0x0003e4000810003f */
[----:B------:R-:W-:Y:S05]  /*149e0*/  WARPSYNC.ALL ;  /* 0x0000000000007948 */ /* 0x000fea0003800000 */
[----:B------:R-:W-:Y:S01]  /*149f0*/  ULDC.64 UR4, c[0x0][0xaf8] ;  /* 0x0002be0000047ab9 */ /* 0x000fe20000000a00 */
[----:B------:R-:W-:Y:S01]  /*14a00*/  BSSY B6, `(.L_x_10629) ;  /* 0x000001d000067945 */ /* 0x000fe20003800000 */
[----:B------:R-:W-:Y:S01]  /*14a10*/  BAR.SYNC.DEFER_BLOCKING 0x8, 0x180 ;  /* 0x0206000000007b1d */ /* 0x000fe20000010000 */
[----:B------:R-:W-:-:S04]  /*14a20*/  ISETP.NE.U32.AND P0, PT, RZ, UR4, PT ;  /* 0x00000004ff007c0c */ /* 0x000fc8000bf05070 */
[----:B------:R-:W-:-:S04]  /*14a30*/  ISETP.NE.AND.EX P0, PT, RZ, UR5, PT, P0 ;  /* 0x00000005ff007c0c */ /* 0x000fc8000bf05300 */
[----:B0-----:R-:W-:-:S05]  /*14a40*/  SEL R3, R36, RZ, !P0 ;  /* 0x000000ff24037207 */ /* 0x001fca0004000000 */
        /* <DEDUP_REMOVED lines=24> */
.L_x_10630:
[----:B------:R-:W-:Y:S05]  /*14bd0*/  BSYNC B6 ;  /* 0x0000000000067941 */ /* 0x000fea0003800000 */
.L_x_10629:
[----:B0-----:R-:W2:Y:S01]  /*14be0*/  LDL R0, [R1+0x34] ;  /* 0x0000340001007983 */ /* 0x001ea20000100800 */
[----:B------:R-:W0:Y:S03]  /*14bf0*/  LDC R6, c[0x0][0x448] ;  /* 0x00011200ff067b82 */ /* 0x000e260000000800 */
[----:B------:R-:W3:Y:S04]  /*14c00*/  LDL R21, [R1+0x3c] ;  /* 0x00003c0001157983 */ /* 0x000ee80000100800 */
[----:B------:R-:W4:Y:S01]  /*14c10*/  LDL R20, [R1+0x10] ;  /* 0x0000100001147983 */ /* 0x000f220000100800 */
[----:B------:R-:W1:Y:S01]  /*14c20*/  S2R R2, SR_TID.X ;  /* 0x0000000000027919 */ /* 0x000e620000002100 */
[----:B------:R-:W-:Y:S01]  /*14c30*/  IMAD.SHL.U32 R17, R17, 0x80, RZ ;  /* 0x0000008011117824 */ /* 0x000fe200078e00ff */
[----:B------:R-:W-:Y:S01]  /*14c40*/  ULDC.64 UR4, c[0x0][0x298] ;  /* 0x0000a60000047ab9 */ /* 0x000fe20000000a00 */
[----:B------:R0:W5:Y:S02]  /*14c50*/  LDL R9, [R1+0x18] ;  /* 0x0000180001097983 */ /* 0x0001640000100800 */
[----:B0-----:R-:W-:-:S13]  /*14c60*/  ISETP.NE.AND P0, PT, R6, 0x1, PT ;  /* 0x000000010600780c */ /* 0x001fda0003f05270 */
[----:B------:R-:W0:Y:S01]  /*14c70*/  @P0 LDC R3, c[0x0][0x450] ;  /* 0x00011400ff030b82 */ /* 0x000e220000000800 */
[----:B-1----:R-:W-:-:S04]  /*14c80*/  LOP3.LUT R2, R2, 0x7f, RZ, 0xc0, !PT ;  /* 0x0000007f02027812 */ /* 0x002fc800078ec0ff */
[----:B------:R-:W-:Y:S01]  /*14c90*/  SHF.R.U32.HI R2, RZ, 0x3, R2 ;  /* 0x00000003ff027819 */ /* 0x000fe20000011602 */
[----:B------:R-:W1:Y:S02]  /*14ca0*/  S2R R5, SR_TID.X ;  /* 0x0000000000057919 */ /* 0x000e640000002100 */
[----:B-1----:R-:W-:-:S05]  /*14cb0*/  IMAD.SHL.U32 R7, R5, 0x8, RZ ;  /* 0x0000000805077824 */ /* 0x002fca00078e00ff */
[----:B------:R-:W-:Y:S01]  /*14cc0*/  LOP3.LUT R7, R7, 0x38, RZ, 0xc0, !PT ;  /* 0x0000003807077812 */ /* 0x000fe200078ec0ff */
[----:B--2---:R-:W-:Y:S02]  /*14cd0*/  IMAD.MOV.U32 R4, RZ, RZ, R0 ;  /* 0x000000ffff047224 */ /* 0x004fe400078e0000 */
[----:B------:R-:W1:Y:S02]  /*14ce0*/  S2R R0, SR_TID.X ;  /* 0x0000000000007919 */ /* 0x000e640000002100 */
[----:B-1----:R-:W-:-:S05]  /*14cf0*/  IMAD.SHL.U32 R0, R0, 0x10, RZ ;  /* 0x0000001000007824 */ /* 0x002fca00078e00ff */
[----:B------:R-:W-:Y:S02]  /*14d00*/  LOP3.LUT R0, R2, 0x70, R0, 0xf8, !PT ;  /* 0x0000007002007812 */ /* 0x000fe400078ef800 */
[----:B------:R-:W1:Y:S02]  /*14d10*/  @P0 LDC R2, c[0x0][0x44c] ;  /* 0x00011300ff020b82 */ /* 0x000e640000000800 */
[----:B------:R-:W-:Y:S01]  /*14d20*/  LOP3.LUT R36, R0, R17, RZ, 0xfc, !PT ;  /* 0x0000001100247212 */ /* 0x000fe200078efcff */
[----:B------:R-:W-:-:S04]  /*14d30*/  IMAD R4, R4, UR4, RZ ;  /* 0x0000000404047c24 */ /* 0x000fc8000f8e02ff */
[----:B------:R-:W-:Y:S02]  /*14d40*/  IMAD.MOV.U32 R0, RZ, RZ, R36 ;  /* 0x000000ffff007224 */ /* 0x000fe400078e0024 */
[----:B------:R-:W-:Y:S02]  /*14d50*/  IMAD R4, R37, UR5, R4 ;  /* 0x0000000525047c24 */ /* 0x000fe4000f8e0204 */
[----:B-1----:R-:W-:-:S05]  /*14d60*/  @P0 IMAD.HI.U32 R2, R36, R2, RZ ;  /* 0x0000000224020227 */ /* 0x002fca00078e00ff */
[----:B0-----:R-:W-:Y:S01]  /*14d70*/  @P0 SHF.R.U32.HI R0, RZ, R3, R2 ;  /* 0x00000003ff000219 */ /* 0x001fe20000011602 */
        /* <DEDUP_REMOVED lines=42> */
[----:B------:R2:W-:Y:S09]  /*15020*/  STL [R1+0x20], R6 ;  /* 0x0000200601007387 */ /* 0x0005f20000100800 */
        /* <DEDUP_REMOVED lines=8> */
[----:B--2---:R-:W-:-:S05]  /*150b0*/  VIADD R6, R17, 0x20 ;  /* 0x0000002011067836 */ /* 0x004fca0000000000 */
[----:B------:R-:W-:Y:S04]  /*150c0*/  STL [R1+0x24], R6 ;  /* 0x0000240601007387 */ /* 0x000fe80000100800 */
[----:B------:R-:W-:Y:S04]  /*150d0*/  STL [R1+0x28], R8 ;  /* 0x0000280801007387 */ /* 0x000fe80000100800 */
[----:B0-----:R-:W0:Y:S04]  /*150e0*/  SHFL.IDX PT, R5, R0, 0x1, 0x181f ;  /* 0x00381f0000057f89 */ /* 0x001e2800000e0000 */
[----:B------:R-:W1:Y:S01]  /*150f0*/  SHFL.IDX PT, R4, R3, 0x1, 0x181f ;  /* 0x00381f0003047f89 */ /* 0x000e6200000e0000 */
[----:B0-----:R-:W-:-:S05]  /*15100*/  @!P0 LEA R5, P2, R7, R5, 0x1 ;  /* 0x0000000507058211 */ /* 0x001fca00078408ff */
[----:B-1----:R-:W-:-:S05]  /*15110*/  @!P0 IMAD.X R4, RZ, RZ, R4, P2 ;  /* 0x000000ffff048224 */ /* 0x002fca00010e0604 */
[----:B------:R-:W-:-:S04]  /*15120*/  @!P0 LOP3.LUT R5, R5, R4, RZ, 0x3c, !PT ;  /* 0x0000000405058212 */ /* 0x000fc800078e3cff */
[----:B------:R-:W-:-:S04]  /*15130*/  @!P0 LOP3.LUT R4, R5, R4, RZ, 0x3c, !PT ;  /* 0x0000000405048212 */ /* 0x000fc800078e3cff */
[----:B------:R-:W-:-:S05]  /*15140*/  @!P0 LOP3.LUT R5, R5, R4, RZ, 0x3c, !PT ;  /* 0x0000000405058212 */ /* 0x000fca00078e3cff */
[----:B------:R0:W-:Y:S01]  /*15150*/  @!P0 LDGSTS.E.BYPASS.LTC128B.128 [R26+0x18c00], desc[UR60][R4.64], !P1 ;  /* 0x18c00000041a8fae */ /* 0x0001e2000c901d7c */
[----:B------:R-:W-:-:S03]  /*15160*/  ISETP.GE.AND P0, PT, R6, R2, PT ;  /* 0x000000020600720c */ /* 0x000fc60003f06270 */
[----:B------:R-:W-:Y:S04]  /*15170*/  SHFL.IDX PT, R6, R3, 0x3, 0x181f ;  /* 0x00781f0003067f89 */ /* 0x000fe800000e0000 */
[----:B0-----:R-:W0:Y:S04]  /*15180*/  SHFL.IDX PT, R5, R0, 0x2, 0x181f ;  /* 0x00581f0000057f89 */ /* 0x001e2800000e0000 */
[----:B------:R-:W1:Y:S02]  /*15190*/  SHFL.IDX PT, R4, R3, 0x2, 0x181f ;  /* 0x00581f0003047f89 */ /* 0x000e6400000e0000 */
[----:B0-----:R-:W-:-:S05]  /*151a0*/  @!P0 LEA R5, P2, R7, R5, 0x1 ;  /* 0x0000000507058211 */ /* 0x001fca00078408ff */
[----:B-1----:R-:W-:-:S05]  /*151b0*/  @!P0 IMAD.X R4, RZ, RZ, R4, P2 ;  /* 0x000000ffff048224 */ /* 0x002fca00010e0604 */
[----:B------:R-:W-:-:S04]  /*151c0*/  @!P0 LOP3.LUT R5, R5, R4, RZ, 0x3c, !PT ;  /* 0x0000000405058212 */ /* 0x000fc800078e3cff */
[----:B------:R-:W-:-:S04]  /*151d0*/  @!P0 LOP3.LUT R4, R5, R4, RZ, 0x3c, !PT ;  /* 0x0000000405048212 */ /* 0x000fc800078e3cff */
[----:B------:R-:W-:-:S05]  /*151e0*/  @!P0 LOP3.LUT R5, R5, R4, RZ, 0x3c, !PT ;  /* 0x0000000405058212 */ /* 0x000fca00078e3cff */
[----:B------:R0:W-:Y:S01]  /*151f0*/  @!P0 LDGSTS.E.BYPASS.LTC128B.128 [R26+0x19400], desc[UR60][R4.64], !P1 ;  /* 0x19400000041a8fae */ /* 0x0001e2000c901d7c */
[----:B------:R-:W-:Y:S01]  /*15200*/  ISETP.GE.AND P0, PT, R8, R2, PT ;  /* 0x000000020800720c */ /* 0x000fe20003f06270 */
[----:B------:R-:W-:-:S05]  /*15210*/  VIADD R8, R17, 0x40 ;  /* 0x0000004011087836 */ /* 0x000fca0000000000 */
[----:B------:R-:W-:Y:S04]  /*15220*/  STL [R1+0x2c], R8 ;  /* 0x00002c0801007387 */ /* 0x000fe80000100800 */
[----:B0-----:R-:W0:Y:S03]  /*15230*/  SHFL.IDX PT, R4, R0, 0x3, 0x181f ;  /* 0x00781f0000047f89 */ /* 0x001e2600000e0000 */
[----:B0-----:R-:W-:-:S05]  /*15240*/  @!P0 LEA R5, P2, R7, R4, 0x1 ;  /* 0x0000000407058211 */ /* 0x001fca00078408ff */
[----:B------:R-:W-:Y:S02]  /*15250*/  @!P0 IMAD.X R4, RZ, RZ, R6, P2 ;  /* 0x000000ffff048224 */ /* 0x000fe400010e0606 */
[----:B------:R-:W-:Y:S03]  /*15260*/  SHFL.IDX PT, R6, R3, 0x4, 0x181f ;  /* 0x00981f0003067f89 */ /* 0x000fe600000e0000 */
        /* <DEDUP_REMOVED lines=22> */
[-C--:B------:R-:W-:Y:S01]  /*153d0*/  @!P0 LOP3.LUT R5, R5, R4.reuse, RZ, 0x3c, !PT ;  /* 0x0000000405058212 */ /* 0x080fe200078e3cff */
[----:B------:R-:W-:Y:S03]  /*153e0*/  SHFL.IDX PT, R3, R3, 0x7, 0x181f ;  /* 0x00f81f0003037f89 */ /* 0x000fe600000e0000 */
        /* <DEDUP_REMOVED lines=12> */
.L_x_10794:
        /* <DEDUP_REMOVED lines=11> */
.L_x_10632:
        /* <DEDUP_REMOVED lines=28> */
.L_x_10634:
[----:B------:R-:W-:Y:S05]  /*15720*/  BSYNC B6 ;  /* 0x0000000000067941 */ /* 0x000fea0003800000 */
.L_x_10633:
[----:B0-----:R-:W2:Y:S01]  /*15730*/  LDL.LU R2, [R1+0x34] ;  /* 0x0000340001027983 */ /* 0x001ea20000300800 */
[----:B------:R-:W0:Y:S01]  /*15740*/  LDC R6, c[0x0][0x448] ;  /* 0x00011200ff067b82 */ /* 0x000e220000000800 */
[----:B------:R-:W-:Y:S02]  /*15750*/  ULDC.64 UR4, c[0x0][0x398] ;  /* 0x0000e60000047ab9 */ /* 0x000fe40000000a00 */
[----:B------:R-:W3:Y:S04]  /*15760*/  LDL.LU R21, [R1+0x3c] ;  /* 0x00003c0001157983 */ /* 0x000ee80000300800 */
[----:B------:R-:W4:Y:S01]  /*15770*/  LDL.LU R20, [R1+0x10] ;  /* 0x0000100001147983 */ /* 0x000f220000300800 */
[----:B------:R-:W-:Y:S01]  /*15780*/  IMAD.MOV.U32 R4, RZ, RZ, R36 ;  /* 0x000000ffff047224 */ /* 0x000fe200078e0024 */
[----:B------:R-:W1:Y:S01]  /*15790*/  S2R R8, SR_TID.X ;  /* 0x0000000000087919 */ /* 0x000e620000002100 */
[----:B0-----:R-:W-:-:S13]  /*157a0*/  ISETP.NE.AND P0, PT, R6, 0x1, PT ;  /* 0x000000010600780c */ /* 0x001fda0003f05270 */
[----:B------:R-:W0:Y:S01]  /*157b0*/  @P0 LDC R5, c[0x0][0x450] ;  /* 0x00011400ff050b82 */ /* 0x000e220000000800 */
[----:B-1----:R-:W-:-:S05]  /*157c0*/  IMAD.SHL.U32 R7, R8, 0x8, RZ ;  /* 0x0000000808077824 */ /* 0x002fca00078e00ff */
[----:B------:R-:W-:Y:S01]  /*157d0*/  LOP3.LUT R7, R7, 0x38, RZ, 0xc0, !PT ;  /* 0x0000003807077812 */ /* 0x000fe200078ec0ff */
[----:B--2---:R-:W-:Y:S02]  /*157e0*/  IMAD R0, R2, UR4, RZ ;  /* 0x0000000402007c24 */ /* 0x004fe4000f8e02ff */
        /* <DEDUP_REMOVED lines=9> */
[----:B---3--:R-:W-:Y:S02]  /*15880*/  IMAD R0, R21, UR4, RZ ;  /* 0x0000000415007c24 */ /* 0x008fe4000f8e02ff */
[----:B----4-:R-:W-:-:S04]  /*15890*/  IMAD.WIDE.U32 R2, R20, UR4, R2 ;  /* 0x0000000414027c25 */ /* 0x010fc8000f8e0002 */
[----:B------:R-:W-:Y:S01]  /*158a0*/  IMAD R0, R20, UR5, R0 ;  /* 0x0000000514007c24 */ /* 0x000fe2000f8e0200 */
[----:B------:R-:W-:Y:S01]  /*158b0*/  ULDC.64 UR4, c[0x0][0x3d0] ;  /* 0x0000f40000047ab9 */ /* 0x000fe20000000a00 */
[----:B------:R-:W-:Y:S02]  /*158c0*/  IMAD.SHL.U32 R20, R8, 0x8, RZ ;  /* 0x0000000808147824 */ /* 0x000fe400078e00ff */
[----:B------:R-:W-:Y:S02]  /*158d0*/  IMAD.IADD R3, R3, 0x1, R0 ;  /* 0x0000000103037824 */ /* 0x000fe400078e0200 */
[----:B------:R-:W1:Y:S01]  /*158e0*/  @P0 LDC R0, c[0x0][0x44c] ;  /* 0x00011300ff000b82 */ /* 0x000e620000000800 */
[----:B------:R-:W-:-:S04]  /*158f0*/  LOP3.LUT R20, R20, 0x38, RZ, 0xc0, !PT ;  /* 0x0000003814147812 */ /* 0x000fc800078ec0ff */
[C---:B------:R-:W-:Y:S02]  /*15900*/  LOP3.LUT R10, R20.reuse, 0x40, RZ, 0xfc, !PT ;  /* 0x00000040140a7812 */ /* 0x040fe400078efcff */
[C---:B------:R-:W-:Y:S02]  /*15910*/  LOP3.LUT R9, R20.reuse, 0x80, RZ, 0xfc, !PT ;  /* 0x0000008014097812 */ /* 0x040fe400078efcff */
[----:B------:R-:W-:Y:S01]  /*15920*/  LOP3.LUT R8, R20, 0xc0, RZ, 0xfc, !PT ;  /* 0x000000c014087812 */ /* 0x000fe200078efcff */
[----:B-1----:R-:W-:-:S05]  /*15930*/  @P0 IMAD.HI.U32 R0, R36, R0, RZ ;  /* 0x0000000024000227 */ /* 0x002fca00078e00ff */
[----:B0-----:R-:W-:-:S04]  /*15940*/  @P0 SHF.R.U32.HI R4, RZ, R5, R0 ;  /* 0x00000005ff040219 */ /* 0x001fc80000011600 */
[--C-:B------:R-:W-:Y:S01]  /*15950*/  SHF.R.S32.HI R5, RZ, 0x1f, R4.reuse ;  /* 0x0000001fff057819 */ /* 0x100fe20000011404 */
[----:B------:R-:W-:Y:S02]  /*15960*/  IMAD.MOV R0, RZ, RZ, -R4 ;  /* 0x000000ffff007224 */ /* 0x000fe400078e0a04 */
[----:B------:R-:W-:-:S04]  /*15970*/  IMAD.WIDE.U32 R2, R4, UR4, R2 ;  /* 0x0000000404027c25 */ /* 0x000fc8000f8e0002 */
        /* <DEDUP_REMOVED lines=18> */
[----:B------:R-:W-:Y:S01]  /*15aa0*/  ISETP.GE.AND P1, PT, R8, UR4, PT ;  /* 0x0000000408007c0c */ /* 0x000fe2000bf26270 */
[----:B------:R-:W-:-:S12]  /*15ab0*/  BRA.DIV UR5, `(.L_x_10635) ;  /* 0x0000005605c87947 */ /* 0x000fd8000b800000 */
[----:B------:R-:W2:Y:S04]  /*15ac0*/  LDL.LU R3, [R1+0x28] ;  /* 0x0000280001037983 */ /* 0x000ea80000300800 */
[----:B------:R-:W3:Y:S04]  /*15ad0*/  LDL.LU R10, [R1+0x20] ;  /* 0x00002000010a7983 */ /* 0x000ee80000300800 */
[----:B------:R-:W4:Y:S04]  /*15ae0*/  LDL.LU R9, [R1+0x2c] ;  /* 0x00002c0001097983 */ /* 0x000f280000300800 */
[----:B------:R-:W5:Y:S04]  /*15af0*/  LDL.LU R8, [R1+0x24] ;  /* 0x0000240001087983 */ /* 0x000f680000300800 */
[----:B------:R-:W2:Y:S04]  /*15b00*/  LDL.LU R11, [R1+0x18] ;  /* 0x00001800010b7983 */ /* 0x000ea80000300800 */
[----:B------:R-:W-:Y:S01]  /*15b10*/  SHFL.IDX PT, R2, R0, RZ, 0x181f ;  /* 0x00181fff00027589 */ /* 0x000fe200000e0000 */
[----:B--2---:R-:W-:-:S02]  /*15b20*/  IMAD R5, R11, R6, RZ ;  /* 0x000000060b057224 */ /* 0x004fc400078e02ff */
[----:B------:R-:W-:Y:S01]  /*15b30*/  IMAD.MOV.U32 R11, RZ, RZ, R3 ;  /* 0x000000ffff0b7224 */ /* 0x000fe200078e0003 */
[----:B------:R-:W-:Y:S02]  /*15b40*/  SHFL.IDX PT, R6, R0, 0x1, 0x181f ;  /* 0x00381f0000067f89 */ /* 0x000fe400000e0000 */
[----:B------:R-:W-:Y:S02]  /*15b50*/  ISETP.GE.AND P0, PT, R17, R5, PT ;  /* 0x000000051100720c */ /* 0x000fe40003f06270 */
[----:B------:R-:W0:Y:S11]  /*15b60*/  SHFL.IDX PT, R3, R4, RZ, 0x181f ;  /* 0x00181fff04037589 */ /* 0x000e3600000e0000 */
[----:B0-----:R-:W-:-:S05]  /*15b70*/  @!P0 LEA R3, P6, R7, R3, 0x1 ;  /* 0x0000000307038211 */ /* 0x001fca00078c08ff */
[----:B------:R-:W-:-:S05]  /*15b80*/  @!P0 IMAD.X R2, RZ, RZ, R2, P6 ;  /* 0x000000ffff028224 */ /* 0x000fca00030e0602 */
[----:B------:R-:W-:-:S04]  /*15b90*/  @!P0 LOP3.LUT R3, R3, R2, RZ, 0x3c, !PT ;  /* 0x0000000203038212 */ /* 0x000fc800078e3cff */
[----:B------:R-:W-:-:S04]  /*15ba0*/  @!P0 LOP3.LUT R2, R3, R2, RZ, 0x3c, !PT ;  /* 0x0000000203028212 */ /* 0x000fc800078e3cff */
[----:B------:R-:W-:-:S05]  /*15bb0*/  @!P0 LOP3.LUT R3, R3, R2, RZ, 0x3c, !PT ;  /* 0x0000000203038212 */ /* 0x000fca00078e3cff */
[----:B------:R-:W-:Y:S04]  /*15bc0*/  @!P0 LDGSTS.E.BYPASS.LTC128B.128 [R26+0x22400], desc[UR60][R2.64], !P4 ;  /* 0x22400000021a8fae */ /* 0x000fe8000e101d7c */
[----:B------:R-:W-:Y:S04]  /*15bd0*/  @!P0 LDGSTS.E.BYPASS.LTC128B.128 [R26+0x26400], desc[UR60][R2.64+0x80], !P3 ;  /* 0x26400080021a8fae */ /* 0x000fe8000d901d7c */
[----:B------:R-:W-:Y:S04]  /*15be0*/  @!P0 LDGSTS.E.BYPASS.LTC128B.128 [R26+0x2a400], desc[UR60][R2.64+0x100], !P2 ;  /* 0x2a400100021a8fae */ /* 0x000fe8000d101d7c */
[----:B------:R0:W-:Y:S01]  /*15bf0*/  @!P0 LDGSTS.E.BYPASS.LTC128B.128 [R26+0x2e400], desc[UR60][R2.64+0x180], !P1 ;  /* 0x2e400180021a8fae */ /* 0x0001e2000c901d7c */
[----:B---3--:R-:W-:Y:S01]  /*15c00*/  ISETP.GE.AND P0, PT, R10, R5, PT ;  /* 0x000000050a00720c */ /* 0x008fe20003f06270 */
[----:B----4-:R-:W-:-:S02]  /*15c10*/  IMAD.MOV.U32 R10, RZ, RZ, R9 ;  /* 0x000000ffff0a7224 */ /* 0x010fc400078e0009 */
[----:B------:R-:W2:Y:S04]  /*15c20*/  LDL.LU R9, [R1+0x30] ;  /* 0x0000300001097983 */ /* 0x000ea80000300800 */
[----:B0-----:R-:W0:Y:S06]  /*15c30*/  SHFL.IDX PT, R2, R4, 0x1, 0x181f ;  /* 0x00381f0004027f89 */ /* 0x001e2c00000e0000 */
[----:B0-----:R-:W-:-:S05]  /*15c40*/  @!P0 LEA R2, P6, R7, R2, 0x1 ;  /* 0x0000000207028211 */ /* 0x001fca00078c08ff */
[----:B------:R-:W-:Y:S02]  /*15c50*/  @!P0 IMAD.X R3, RZ, RZ, R6, P6 ;  /* 0x000000ffff038224 */ /* 0x000fe400030e0606 */
[----:B------:R-:W-:Y:S04]  /*15c60*/  SHFL.IDX PT, R6, R0, 0x2, 0x181f ;  /* 0x00581f0000067f89 */ /* 0x000fe800000e0000 */
[----:B------:R-:W-:Y:S04]  /*15c70*/  @!P0 LDGSTS.E.BYPASS.LTC128B.128 [R26+0x22c00], desc[UR60][R2.64], !P4 ;  /* 0x22c00000021a8fae */ /* 0x000fe8000e101d7c */
[----:B------:R-:W-:Y:S04]  /*15c80*/  @!P0 LDGSTS.E.BYPASS.LTC128B.128 [R26+0x26c00], desc[UR60][R2.64+0x80], !P3 ;  /* 0x26c00080021a8fae */ /* 0x000fe8000d901d7c */
[----:B------:R-:W-:Y:S04]  /*15c90*/  @!P0 LDGSTS.E.BYPASS.LTC128B.128 [R26+0x2ac00], desc[UR60][R2.64+0x100], !P2 ;  /* 0x2ac00100021a8fae */ /* 0x000fe8000d101d7c */
[----:B------:R0:W-:Y:S01]  /*15ca0*/  @!P0 LDGSTS.E.BYPASS.LTC128B.128 [R26+0x2ec00], desc[UR60][R2.64+0x180], !P1 ;  /* 0x2ec00180021a8fae */ /* 0x0001e2000c901d7c */
[----:B-----5:R-:W-:-:S03]  /*15cb0*/  ISETP.GE.AND P0, PT, R8, R5, PT ;  /* 0x000000050800720c */ /* 0x020fc60003f06270 */
[----:B------:R-:W3:Y:S04]  /*15cc0*/  LDL.LU R8, [R1+0x38] ;  /* 0x0000380001087983 */ /* 0x000ee80000300800 */
[----:B0-----:R-:W0:Y:S06]  /*15cd0*/  SHFL.IDX PT, R2, R4, 0x2, 0x181f ;  /* 0x00581f0004027f89 */ /* 0x001e2c00000e0000 */
[----:B0-----:R-:W-:-:S05]  /*15ce0*/  @!P0 LEA R2, P6, R7, R2, 0x1 ;  /* 0x0000000207028211 */ /* 0x001fca00078c08ff */
[----:B------:R-:W-:-:S05]  /*15cf0*/  @!P0 IMAD.X R3, RZ, RZ, R6, P6 ;  /* 0x000000ffff038224 */ /* 0x000fca00030e0606 */
[----:B------:R-:W-:Y:S04]  /*15d00*/  @!P0 LDGSTS.E.BYPASS.LTC128B.128 [R26+0x23400], desc[UR60][R2.64], !P4 ;  /* 0x23400000021a8fae */ /* 0x000fe8000e101d7c */
[----:B------:R-:W-:Y:S04]  /*15d10*/  @!P0 LDGSTS.E.BYPASS.LTC128B.128 [R26+0x27400], desc[UR60][R2.64+0x80], !P3 ;  /* 0x27400080021a8fae */ /* 0x000fe8000d901d7c */
[----:B------:R-:W-:Y:S04]  /*15d20*/  @!P0 LDGSTS.E.BYPASS.LTC128B.128 [R26+0x2b400], desc[UR60][R2.64+0x100], !P2 ;  /* 0x2b400100021a8fae */ /* 0x000fe8000d101d7c */
[----:B------:R0:W-:Y:S04]  /*15d30*/  @!P0 LDGSTS.E.BYPASS.LTC128B.128 [R26+0x2f400], desc[UR60][R2.64+0x180], !P1 ;  /* 0x2f400180021a8fae */ /* 0x0001e8000c901d7c */
[----:B------:R-:W-:Y:S04]  /*15d40*/  SHFL.IDX PT, R6, R0, 0x3, 0x181f ;  /* 0x00781f0000067f89 */ /* 0x000fe800000e0000 */
[----:B0-----:R-:W0:Y:S01]  /*15d50*/  SHFL.IDX PT, R2, R4, 0x3, 0x181f ;  /* 0x00781f0004027f89 */ /* 0x001e2200000e0000 */
[----:B------:R-:W-:-:S13]  /*15d60*/  ISETP.GE.AND P0, PT, R11, R5, PT ;  /* 0x000000050b00720c */ /* 0x000fda0003f06270 */
        /* <DEDUP_REMOVED lines=17> */
[----:B--2---:R-:W-:-:S13]  /*15e80*/  ISETP.GE.AND P0, PT, R9, R5, PT ;  /* 0x000000050900720c */ /* 0x004fda0003f06270 */
        /* <DEDUP_REMOVED lines=8> */
[----:B---3--:R-:W-:-:S13]  /*15f10*/  ISETP.GE.AND P0, PT, R8, R5, PT ;  /* 0x000000050800720c */ /* 0x008fda0003f06270 */
[----:B0-----:R-:W-:-:S05]  /*15f20*/  @!P0 LEA R2, P5, R7, R2, 0x1 ;  /* 0x0000000207028211 */ /* 0x001fca00078a08ff */
[----:B------:R-:W-:-:S05]  /*15f30*/  @!P0 IMAD.X R3, RZ, RZ, R6, P5 ;  /* 0x000000ffff038224 */ /* 0x000fca00028e0606 */
[----:B------:R-:W-:Y:S04]  /*15f40*/  @!P0 LDGSTS.E.BYPASS.LTC128B.128 [R26+0x25400], desc[UR60][R2.64], !P4 ;  /* 0x25400000021a8fae */ /* 0x000fe8000e101d7c */
[----:B------:R-:W-:Y:S04]  /*15f50*/  @!P0 LDGSTS.E.BYPASS.LTC128B.128 [R26+0x29400], desc[UR60][R2.64+0x80], !P3 ;  /* 0x29400080021a8fae */ /* 0x000fe8000d901d7c */
[----:B------:R-:W-:Y:S04]  /*15f60*/  @!P0 LDGSTS.E.BYPASS.LTC128B.128 [R26+0x2d400], desc[UR60][R2.64+0x100], !P2 ;  /* 0x2d400100021a8fae */ /* 0x000fe8000d101d7c */
[----:B------:R0:W-:Y:S04]  /*15f70*/  @!P0 LDGSTS.E.BYPASS.LTC128B.128 [R26+0x31400], desc[UR60][R2.64+0x180], !P1 ;  /* 0x31400180021a8fae */ /* 0x0001e8000c901d7c */
[----:B------:R1:W2:Y:S04]  /*15f80*/  SHFL.IDX PT, R6, R0, 0x7, 0x181f ;  /* 0x00f81f0000067f89 */ /* 0x0002a800000e0000 */
[----:B0-----:R1:W0:Y:S02]  /*15f90*/  SHFL.IDX PT, R2, R4, 0x7, 0x181f ;  /* 0x00f81f0004027f89 */ /* 0x00122400000e0000 */
.L_x_10812:
[----:B-1----:R-:W3:Y:S01]  /*15fa0*/  LDL.LU R0, [R1+0x44] ;  /* 0x0000440001007983 */ /* 0x002ee20000300800 */
[----:B------:R-:W-:Y:S01]  /*15fb0*/  BSSY B0, `(.L_x_10636) ;  /* 0x000000c000007945 */ /* 0x000fe20003800000 */
[----:B---3--:R-:W-:-:S13]  /*15fc0*/  ISETP.GE.AND P0, PT, R0, R5, PT ;  /* 0x000000050000720c */ /* 0x008fda0003f06270 */
[----:B------:R-:W-:Y:S05]  /*15fd0*/  @P0 BRA `(.L_x_10637) ;  /* 0x0000000000240947 */ /* 0x000fea0003800000 */
[----:B0-----:R-:W-:-:S05]  /*15fe0*/  LEA R2, P0, R7, R2, 0x1 ;  /* 0x0000000207027211 */ /* 0x001fca00078008ff */
[----:B--2---:R-:W-:-:S05]  /*15ff0*/  IMAD.X R3, RZ, RZ, R6, P0 ;  /* 0x000000ffff037224 */ /* 0x004fca00000e0606 */
[----:B------:R-:W-:Y:S01]  /*16000*/  @!PT LDS RZ, [RZ] ;  /* 0x00000000fffff984 */ /* 0x000fe20000000800 */
[----:B------:R-:W-:Y:S01]  /*16010*/  @!PT LDS RZ, [RZ] ;  /* 0x00000000fffff984 */ /* 0x000fe20000000800 */
[----:B------:R-:W-:Y:S01]  /*16020*/  @!PT LDS RZ, [RZ] ;  /* 0x00000000fffff984 */ /* 0x000fe20000000800 */
[----:B------:R1:W-:Y:S04]  /*16030*/  LDGSTS.E.BYPASS.LTC128B.128 [R26+0x25c00], desc[UR60][R2.64], !P4 ;  /* 0x25c00000021a7fae */ /* 0x0003e8000e101d7c */
[----:B------:R1:W-:Y:S04]  /*16040*/  LDGSTS.E.BYPASS.LTC128B.128 [R26+0x29c00], desc[UR60][R2.64+0x80], !P3 ;  /* 0x29c00080021a7fae */ /* 0x0003e8000d901d7c */
[----:B------:R1:W-:Y:S04]  /*16050*/  LDGSTS.E.BYPASS.LTC128B.128 [R26+0x2dc00], desc[UR60][R2.64+0x100], !P2 ;  /* 0x2dc00100021a7fae */ /* 0x0003e8000d101d7c */
[----:B------:R1:W-:Y:S02]  /*16060*/  LDGSTS.E.BYPASS.LTC128B.128 [R26+0x31c00], desc[UR60][R2.64+0x180], !P1 ;  /* 0x31c00180021a7fae */ /* 0x0003e4000c901d7c */
.L_x_10637:
[----:B------:R-:W-:Y:S05]  /*16070*/  BSYNC B0 ;  /* 0x0000000000007941 */ /* 0x000fea0003800000 */
.L_x_10636:
[----:B------:R-:W-:Y:S01]  /*16080*/  NOP ;  /* 0x0000000000007918 */ /* 0x000fe20000000000 */
[----:B------:R-:W-:-:S13]  /*16090*/  PLOP3.LUT P0, PT, PT, PT, PT, 0x80, 0x0 ;  /* 0x000000000000781c */ /* 0x000fda0003f0f070 */
.L_x_10638:
[----:B------:R-:W-:Y:S02]  /*160a0*/  PLOP3.LUT P1, PT, P1, P0, PT, 0xa2, 0x0 ;  /* 0x000000000000781c */ /* 0x000fe40000f21472 */
[----:B------:R-:W-:-:S08]  /*160b0*/  @P0 R2UR P1, UR4, R23 ;  /* 0x00000000170402ca */ /* 0x000fd00000020000 */
[----:B------:R-:W-:-:S05]  /*160c0*/  @P0 PLOP3.LUT P0, PT, P1, PT, PT, 0x80, 0x0 ;  /* 0x000000000000081c */ /* 0x000fca0000f0f070 */
[----:B------:R-:W-:Y:S01]  /*160d0*/  @!P1 SYNCS.ARRIVE.TRANS64.RED.A0T1 RZ, [UR4+0x32410], RZ ;  /* 0x032410ffffff99a7 */ /* 0x000fe20008200404 */
[----:B------:R-:W-:Y:S07]  /*160e0*/  @!P1 ARRIVES.LDGSTSBAR.64.TRANSCNT [UR4+0x32410] ;  /* 0x03241000ff0099b0 */ /* 0x000fee0008000a84 */
[----:B------:R-:W-:Y:S05]  /*160f0*/  @P0 BRA.U.ANY `(.L_x_10638) ;  /* 0xfffffffd00e80947 */ /* 0x000fea000393ffff */
[----:B01----:R-:W3:Y:S02]  /*16100*/  LDL.LU R2, [R1+0x40] ;  /* 0x0000400001027983 */ /* 0x003ee40000300800 */
        /* <DEDUP_REMOVED lines=11> */
.L_x_10813:
[----:B------:R-:W-:Y:S05]  /*161c0*/  BSYNC B0 ;  /* 0x0000000000007941 */ /* 0x000fea0003800000 */
.L_x_10639:
[----:B------:R-:W3:Y:S02]  /*161d0*/  LDL R2, [R1+0x64] ;  /* 0x0000640001027983 */ /* 0x000ee40000100800 */
[----:B---3--:R-:W-:-:S13]  /*161e0*/  ISETP.NE.AND P0, PT, R2, 0x3, PT ;  /* 0x000000030200780c */ /* 0x008fda0003f05270 */
[----:B------:R-:W-:Y:S05]  /*161f0*/  @!P0 BRA `(.L_x_10641) ;  /* 0x0000000000048947 */ /* 0x000fea0003800000 */
[----:B------:R-:W-:Y:S01]  /*16200*/  BPT.TRAP 0x1 ;  /* 0x000000040000795c */ /* 0x000fe20000300000 */
.L_x_10641:
[----:B------:R-:W3:Y:S01]  /*16210*/  LDL.LU R2, [R1+0x60] ;  /* 0x0000600001027983 */ /* 0x000ee20000300800 */
[C---:B------:R-:W-:Y:S01]  /*16220*/  LOP3.LUT P0, RZ, R22.reuse, 0x8, RZ, 0xc0, !PT ;  /* 0x0000000816ff7812 */ /* 0x040fe2000780c0ff */
[----:B------:R-:W-:Y:S01]  /*16230*/  BSSY B0, `(.L_x_10642) ;  /* 0x0000008000007945 */ /* 0x000fe20003800000 */
[----:B------:R-:W-:Y:S02]  /*16240*/  SHF.L.U32 R3, R27, 0x1f, RZ ;  /* 0x0000001f1b037819 */ /* 0x000fe400000006ff */
[----:B0-----:R-:W-:Y:S02]  /*16250*/  SEL R0, RZ, 0x4, P0 ;  /* 0x00000004ff007807 */ /* 0x001fe40000000000 */
[----:B------:R-:W-:-:S04]  /*16260*/  LOP3.LUT P1, RZ, R22, 0x10, RZ, 0xc0, !PT ;  /* 0x0000001016ff7812 */ /* 0x000fc8000782c0ff */
[----:B------:R-:W-:Y:S02]  /*16270*/  SEL R7, RZ, 0x2, P1 ;  /* 0x00000002ff077807 */ /* 0x000fe40000800000 */
[----:B------:R-:W0:Y:S02]  /*16280*/  SYNCS.PHASECHK.TRANS64.TRYWAIT P0, [R30+URZ+0x32460], R3 ;  /* 0x032460031e0075a7 */ /* 0x000e24000800017f */
[----:B---3--:R-:W-:Y:S01]  /*16290*/  IADD3 R7, R0, R7, R2 ;  /* 0x0000000700077210 */ /* 0x008fe20007ffe002 */
[----:B0-----:R-:W-:Y:S06]  /*162a0*/  @!P0 BRA `(.L_x_10643) ;  /* 0x0000005c00348947 */ /* 0x001fec0003800000 */
.L_x_10814:
[----:B------:R-:W-:Y:S05]  /*162b0*/  BSYNC B0 ;  /* 0x0000000000007941 */ /* 0x000fea0003800000 */
.L_x_10642:
[----:B------:R-:W3:Y:S01]  /*162c0*/  LDL.LU R0, [R1+0x4c] ;  /* 0x00004c0001007983 */ /* 0x000ee20000300800 */
[----:B------:R-:W-:-:S03]  /*162d0*/  ULDC.64 UR4, c[0x0][0x328] ;  /* 0x0000ca0000047ab9 */ /* 0x000fc60000000a00 */
[----:B------:R-:W4:Y:S04]  /*162e0*/  LDL.LU R2, [R1+0x4] ;  /* 0x0000040001027983 */ /* 0x000f280000300800 */
[----:B------:R-:W5:Y:S04]  /*162f0*/  LDL.LU R5, [R1+0x54] ;  /* 0x0000540001057983 */ /* 0x000f680000300800 */
[----:B------:R-:W2:Y:S01]  /*16300*/  LDL.LU R4, [R1] ;  /* 0x0000000001047983 */ /* 0x000ea20000300800 */
[C---:B------:R-:W-:Y:S02]  /*16310*/  LOP3.LUT P1, RZ, R22.reuse, 0x4, RZ, 0xc0, !PT ;  /* 0x0000000416ff7812 */ /* 0x040fe4000782c0ff */
[----:B------:R-:W-:Y:S01]  /*16320*/  LOP3.LUT P4, RZ, R22, 0x1, RZ, 0xc0, !PT ;  /* 0x0000000116ff7812 */ /* 0x000fe2000788c0ff */
[----:B---3--:R-:W-:-:S04]  /*16330*/  IMAD R0, R0, UR4, RZ ;  /* 0x0000000400007c24 */ /* 0x008fc8000f8e02ff */
[C---:B----4-:R-:W-:Y:S02]  /*16340*/  IMAD R0, R2.reuse, UR5, R0 ;  /* 0x0000000502007c24 */ /* 0x050fe4000f8e0200 */
[----:B0-----:R-:W-:Y:S01]  /*16350*/  IMAD.WIDE.U32 R2, R2, UR4, RZ ;  /* 0x0000000402027c25 */ /* 0x001fe2000f8e00ff */
[----:B------:R-:W-:-:S03]  /*16360*/  ULDC.64 UR4, c[0x0][0x338] ;  /* 0x0000ce0000047ab9 */ /* 0x000fc60000000a00 */
[----:B------:R-:W-:Y:S02]  /*16370*/  IMAD.IADD R3, R3, 0x1, R0 ;  /* 0x0000000103037824 */ /* 0x000fe400078e0200 */
[----:B-----5:R-:W-:Y:S02]  /*16380*/  IMAD R0, R5, UR4, RZ ;  /* 0x0000000405007c24 */ /* 0x020fe4000f8e02ff */
[----:B--2---:R-:W-:-:S04]  /*16390*/  IMAD.WIDE.U32 R2, R4, UR4, R2 ;  /* 0x0000000404027c25 */ /* 0x004fc8000f8e0002 */
[----:B------:R-:W-:Y:S01]  /*163a0*/  IMAD R5, R4, UR5, R0 ;  /* 0x0000000504057c24 */ /* 0x000fe2000f8e0200 */
[----:B------:R-:W-:Y:S01]  /*163b0*/  ULDC.64 UR4, c[0x0][0x330] ;  /* 0x0000cc0000047ab9 */ /* 0x000fe20000000a00 */
[----:B------:R-:W-:Y:S01]  /*163c0*/  SEL R0, RZ, 0x8, P1 ;  /* 0x00000008ff007807 */ /* 0x000fe20000800000 */
[----:B------:R-:W-:Y:S02]  /*163d0*/  IMAD R4, R25, 0x6000, R33 ;  /* 0x0000600019047824 */ /* 0x000fe400078e0221 */
[----:B------:R-:W-:Y:S02]  /*163e0*/  IMAD.IADD R3, R3, 0x1, R5 ;  /* 0x0000000103037824 */ /* 0x000fe400078e0205 */
[----:B------:R-:W-:Y:S02]  /*163f0*/  IMAD R5, R29, UR4, RZ ;  /* 0x000000041d057c24 */ /* 0x000fe4000f8e02ff */
[----:B------:R-:W-:-:S04]  /*16400*/  IMAD.WIDE.U32 R2, R18, UR4, R2 ;  /* 0x0000000412027c25 */ /* 0x000fc8000f8e0002 */
[----:B------:R-:W-:Y:S01]  /*16410*/  IMAD R5, R18, UR5, R5 ;  /* 0x0000000512057c24 */ /* 0x000fe2000f8e0205 */
[----:B------:R-:W-:Y:S01]  /*16420*/  ULDC.64 UR4, c[0x0][0x318] ;  /* 0x0000c60000047ab9 */ /* 0x000fe20000000a00 */
[----:B------:R-:W-:Y:S02]  /*16430*/  IMAD.IADD R7, R7, 0x1, R0 ;  /* 0x0000000107077824 */ /* 0x000fe400078e0200 */
        /* <DEDUP_REMOVED lines=8> */
[----:B------:R-:W-:Y:S01]  /*164c0*/  SHFL.IDX PT, R3, R6, RZ, 0x181f ;  /* 0x00181fff06037589 */ /* 0x000fe200000e0000 */
[----:B------:R-:W-:-:S03]  /*164d0*/  LOP3.LUT P1, RZ, R7, 0x4, RZ, 0xc0, !PT ;  /* 0x0000000407ff7812 */ /* 0x000fc6000782c0ff */
[----:B------:R-:W-:Y:S01]  /*164e0*/  SHFL.IDX PT, R14, R5, 0x1, 0x181f ;  /* 0x00381f00050e7f89 */ /* 0x000fe200000e0000 */
[----:B------:R-:W-:Y:S01]  /*164f0*/  ISETP.LT.OR P3, PT, R31, 0x1, !P1 ;  /* 0x000000011f00780c */ /* 0x000fe20004f61670 */
[----:B0-----:R-:W-:Y:S02]  /*16500*/  IMAD.SHL.U32 R8, R2, 0x8, RZ ;  /* 0x0000000802087824 */ /* 0x001fe400078e00ff */
[----:B------:R-:W0:Y:S03]  /*16510*/  SHFL.IDX PT, R2, R5, RZ, 0x181f ;  /* 0x00181fff05027589 */ /* 0x000e2600000e0000 */
[----:B------:R-:W-:-:S05]  /*16520*/  LOP3.LUT R8, R8, 0x38, RZ, 0xc0, !PT ;  /* 0x0000003808087812 */ /* 0x000fca00078ec0ff */
[----:B------:R-:W-:-:S05]  /*16530*/  IMAD.SHL.U32 R0, R8, 0x2, RZ ;  /* 0x0000000208007824 */ /* 0x000fca00078e00ff */
[----:B0-----:R-:W-:-:S05]  /*16540*/  IADD3 R2, P0, R2, R0, RZ ;  /* 0x0000000002027210 */ /* 0x001fca0007f1e0ff */
[----:B------:R-:W-:Y:S01]  /*16550*/  IMAD.X R3, RZ, RZ, R3, P0 ;  /* 0x000000ffff037224 */ /* 0x000fe200000e0603 */
        /* <DEDUP_REMOVED lines=8> */
[----:B------:R-:W-:-:S03]  /*165e0*/  IADD3 R8, P3, R14, R0, RZ ;  /* 0x000000000e087210 */ /* 0x000fc60007f7e0ff */
        /* <DEDUP_REMOVED lines=48> */
.L_x_10828:
        /* <DEDUP_REMOVED lines=15> */
.L_x_10645:
        /* <DEDUP_REMOVED lines=11> */
.L_x_10646:
[----:B------:R-:W2:Y:S01]  /*16a90*/  LDL.LU R2, [R1+0x14] ;  /* 0x0000140001027983 */ /* 0x000ea20000300800 */
[----:B------:R0:W-:Y:S01]  /*16aa0*/  SYNCS.ARRIVE.TRANS64.A1T0 RZ, [R30+URZ+0x32450], RZ ;  /* 0x032450ff1eff79a7 */ /* 0x0001e2000810003f */
[----:B------:R-:W-:Y:S01]  /*16ab0*/  BSSY B0, `(.L_x_10647) ;  /* 0x00000e1000007945 */ /* 0x000fe20003800000 */
[----:B--2---:R-:W-:-:S13]  /*16ac0*/  ISETP.GE.AND P0, PT, R2, 0x61, PT ;  /* 0x000000610200780c */ /* 0x004fda0003f06270 */
[----:B0-----:R-:W-:Y:S05]  /*16ad0*/  @!P0 BRA `(.L_x_10648) ;  /* 0x0000000c00788947 */ /* 0x001fea0003800000 */
[----:B------:R-:W2:Y:S02]  /*16ae0*/  LDL.LU R2, [R1+0x48] ;  /* 0x0000480001027983 */ /* 0x000ea40000300800 */
[----:B--2---:R-:W-:-:S07]  /*16af0*/  VIADD R10, R2, 0xfffffffe ;  /* 0xfffffffe020a7836 */ /* 0x004fce0000000000 */
.L_x_10661:
[----:B--2---:R-:W2:Y:S01]  /*16b00*/  LDL R12, [R1+0x64] ;  /* 0x00006400010c7983 */ /* 0x004ea20000100800 */
[----:B0-----:R-:W0:Y:S01]  /*16b10*/  LDC R6, c[0x0][0x430] ;  /* 0x00010c00ff067b82 */ /* 0x001e220000000800 */
[----:B------:R-:W1:Y:S01]  /*16b20*/  S2R R2, SR_TID.X ;  /* 0x0000000000027919 */ /* 0x000e620000002100 */
[----:B---3--:R-:W3:Y:S01]  /*16b30*/  S2R R3, SR_TID.X ;  /* 0x0000000000037919 */ /* 0x008ee20000002100 */
[----:B0-----:R-:W-:Y:S02]  /*16b40*/  ISETP.NE.AND P0, PT, R6, 0x1, PT ;  /* 0x000000010600780c */ /* 0x001fe40003f05270 */
[----:B-1----:R-:W-:Y:S01]  /*16b50*/  LOP3.LUT R2, R2, 0x7f, RZ, 0xc0, !PT ;  /* 0x0000007f02027812 */ /* 0x002fe200078ec0ff */
[----:B---3--:R-:W-:-:S03]  /*16b60*/  IMAD.SHL.U32 R4, R3, 0x10, RZ ;  /* 0x0000001003047824 */ /* 0x008fc600078e00ff */
[----:B------:R-:W-:-:S07]  /*16b70*/  SHF.R.U32.HI R2, RZ, 0x3, R2 ;  /* 0x00000003ff027819 */ /* 0x000fce0000011602 */
[----:B------:R-:W0:Y:S01]  /*16b80*/  @P0 LDC R3, c[0x0][0x438] ;  /* 0x00010e00ff030b82 */ /* 0x000e220000000800 */
[----:B------:R-:W-:-:S04]  /*16b90*/  LOP3.LUT R4, R2, 0x70, R4, 0xf8, !PT ;  /* 0x0000007002047812 */ /* 0x000fc800078ef804 */
[----:B------:R-:W-:-:S03]  /*16ba0*/  ISETP.GT.U32.AND P1, PT, R4, 0x5f, PT ;  /* 0x0000005f0400780c */ /* 0x000fc60003f24070 */
[----:B------:R-:W1:Y:S01]  /*16bb0*/  @P0 LDC R2, c[0x0][0x434] ;  /* 0x00010d00ff020b82 */ /* 0x000e620000000800 */
[----:B------:R-:W-:-:S04]  /*16bc0*/  IMAD R7, R10, 0x60, R34 ;  /* 0x000000600a077824 */ /* 0x000fc800078e0222 */
[----:B------:R-:W-:-:S05]  /*16bd0*/  IMAD.IADD R7, R4, 0x1, R7 ;  /* 0x0000000104077824 */ /* 0x000fca00078e0207 */
        /* <DEDUP_REMOVED lines=16> */
[----:B------:R-:W-:-:S04]  /*16ce0*/  ISETP.NE.AND P0, PT, R25, 0x2, PT ;  /* 0x000000021900780c */ /* 0x000fc80003f05270 */
[----:B------:R-:W-:Y:S01]  /*16cf0*/  SEL R2, RZ, 0x1, P0 ;  /* 0x00000001ff027807 */ /* 0x000fe20000000000 */
[----:B------:R-:W-:-:S03]  /*16d00*/  IMAD.MOV R3, RZ, RZ, -R11 ;  /* 0x000000ffff037224 */ /* 0x000fc600078e0a0b */
[----:B------:R-:W-:Y:S01]  /*16d10*/  LOP3.LUT R27, R27, R2, RZ, 0x3c, !PT ;  /* 0x000000021b1b7212 */ /* 0x000fe200078e3cff */
[----:B------:R-:W-:Y:S01]  /*16d20*/  IMAD.MOV.U32 R2, RZ, RZ, R10 ;  /* 0x000000ffff027224 */ /* 0x000fe200078e000a */
[----:B------:R-:W-:Y:S05]  /*16d30*/  YIELD ;  /* 0x0000000000007946 */ /* 0x000fea0003800000 */
[----:B------:R-:W-:Y:S01]  /*16d40*/  SEL R25, R25, RZ, P0 ;  /* 0x000000ff19197207 */ /* 0x000fe20000000000 */
[----:B------:R-:W-:Y:S01]  /*16d50*/  IMAD R6, R6, R3, R7 ;  /* 0x0000000306067224 */ /* 0x000fe200078e0207 */
[----:B------:R-:W-:Y:S01]  /*16d60*/  ISETP.GT.AND P2, PT, R2, RZ, PT ;  /* 0x000000ff0200720c */ /* 0x000fe20003f44270 */
[----:B------:R-:W-:Y:S01]  /*16d70*/  VIADD R10, R10, 0xffffffff ;  /* 0xffffffff0a0a7836 */ /* 0x000fe20000000000 */
[----:B--2---:R-:W-:-:S13]  /*16d80*/  ISETP.NE.AND P1, PT, R12, 0x3, PT ;  /* 0x000000030c00780c */ /* 0x004fda0003f25270 */
[----:B0-----:R-:W-:Y:S05]  /*16d90*/  @!P1 BRA `(.L_x_10649) ;  /* 0x0000000000049947 */ /* 0x001fea0003800000 */
[----:B------:R-:W-:Y:S01]  /*16da0*/  BPT.TRAP 0x1 ;  /* 0x000000040000795c */ /* 0x000fe20000300000 */
.L_x_10649:
[----:B------:R-:W-:Y:S01]  /*16db0*/  IMAD R4, R25, 0x8, R23 ;  /* 0x0000000819047824 */ /* 0x000fe200078e0217 */
[----:B------:R-:W-:Y:S01]  /*16dc0*/  SHF.L.U32 R21, R27, 0x1f, RZ ;  /* 0x0000001f1b157819 */ /* 0x000fe200000006ff */
[----:B------:R-:W-:Y:S01]  /*16dd0*/  BSSY B1, `(.L_x_10650) ;  /* 0x0000004000017945 */ /* 0x000fe20003800000 */
[----:B------:R-:W-:Y:S02]  /*16de0*/  SHF.R.S32.HI R17, RZ, 0x1f, R6 ;  /* 0x0000001fff117819 */ /* 0x000fe40000011406 */
[----:B------:R-:W0:Y:S02]  /*16df0*/  SYNCS.PHASECHK.TRANS64.TRYWAIT P0, [R4+URZ+0x32440], R21 ;  /* 0x03244015040075a7 */ /* 0x000e24000800017f */
[----:B0-----:R-:W-:Y:S05]  /*16e00*/  @!P0 BRA `(.L_x_10651) ;  /* 0x0000005800b48947 */ /* 0x001fea0003800000 */
.L_x_10829:
[----:B------:R-:W-:Y:S05]  /*16e10*/  BSYNC B1 ;  /* 0x0000000000017941 */ /* 0x000fea0003800000 */
.L_x_10650:
        /* <DEDUP_REMOVED lines=52> */
.L_x_10843:
        /* <DEDUP_REMOVED lines=8> */
.L_x_10653:
        /* <DEDUP_REMOVED lines=11> */
.L_x_10654:
[----:B------:R2:W-:Y:S01]  /*17290*/  SYNCS.ARRIVE.TRANS64.A1T0 RZ, [R4+URZ+0x32430], RZ ;  /* 0x032430ff04ff79a7 */ /* 0x0005e2000810003f */
[----:B------:R-:W-:Y:S05]  /*172a0*/  @!P3 BRA `(.L_x_10655) ;  /* 0x000000000004b947 */ /* 0x000fea0003800000 */
[----:B------:R-:W-:Y:S01]  /*172b0*/  BPT.TRAP 0x1 ;  /* 0x000000040000795c */ /* 0x000fe20000300000 */
.L_x_10655:
[----:B------:R-:W3:Y:S01]  /*172c0*/  SYNCS.PHASECHK.TRANS64.TRYWAIT P0, [R4+URZ+0x32460], R21 ;  /* 0x03246015040075a7 */ /* 0x000ee2000800017f */
[----:B------:R-:W-:Y:S04]  /*172d0*/  BSSY B1, `(.L_x_10656) ;  /* 0x0000002000017945 */ /* 0x000fe80003800000 */
[----:B---3--:R-:W-:Y:S05]  /*172e0*/  @!P0 BRA `(.L_x_10657) ;  /* 0x0000005c00348947 */ /* 0x008fea0003800000 */
.L_x_10844:
[----:B------:R-:W-:Y:S05]  /*172f0*/  BSYNC B1 ;  /* 0x0000000000017941 */ /* 0x000fea0003800000 */
.L_x_10656:
[----:B------:R-:W-:Y:S01]  /*17300*/  ULDC.64 UR4, c[0x0][0x328] ;  /* 0x0000ca0000047ab9 */ /* 0x000fe20000000a00 */
[C---:B------:R-:W-:Y:S01]  /*17310*/  LOP3.LUT P5, RZ, R22.reuse, 0x1, RZ, 0xc0, !PT ;  /* 0x0000000116ff7812 */ /* 0x040fe200078ac0ff */
[----:B------:R-:W-:Y:S01]  /*17320*/  IMAD R17, R17, UR4, RZ ;  /* 0x0000000411117c24 */ /* 0x000fe2000f8e02ff */
[----:B------:R-:W-:Y:S01]  /*17330*/  LOP3.LUT P4, RZ, R22, 0x10, RZ, 0xc0, !PT ;  /* 0x0000001016ff7812 */ /* 0x000fe2000788c0ff */
[----:B------:R-:W-:Y:S01]  /*17340*/  IMAD.WIDE.U32 R2, R6, UR4, RZ ;  /* 0x0000000406027c25 */ /* 0x000fe2000f8e00ff */
[C---:B------:R-:W-:Y:S02]  /*17350*/  LOP3.LUT P3, RZ, R22.reuse, 0x8, RZ, 0xc0, !PT ;  /* 0x0000000816ff7812 */ /* 0x040fe4000786c0ff */
[----:B------:R-:W-:Y:S01]  /*17360*/  LOP3.LUT P1, RZ, R22, 0x4, RZ, 0xc0, !PT ;  /* 0x0000000416ff7812 */ /* 0x000fe2000782c0ff */
[----:B------:R-:W-:Y:S01]  /*17370*/  IMAD R17, R6, UR5, R17 ;  /* 0x0000000506117c24 */ /* 0x000fe2000f8e0211 */
[----:B------:R-:W-:Y:S01]  /*17380*/  ULDC.64 UR4, c[0x0][0x338] ;  /* 0x0000ce0000047ab9 */ /* 0x000fe20000000a00 */
[----:B------:R-:W-:-:S02]  /*17390*/  IMAD R6, R25, 0x6000, R33 ;  /* 0x0000600019067824 */ /* 0x000fc400078e0221 */
        /* <DEDUP_REMOVED lines=10> */
[----:B------:R-:W-:Y:S02]  /*17440*/  IADD3 R7, R5, R3, RZ ;  /* 0x0000000305077210 */ /* 0x000fe40007ffe0ff */
[----:B------:R-:W-:Y:S01]  /*17450*/  LEA R5, P0, R2, UR4, 0x1 ;  /* 0x0000000402057c11 */ /* 0x000fe2000f8008ff */
[----:B------:R-:W-:-:S03]  /*17460*/  UMOV UR4, 0xffffffff ;  /* 0xffffffff00047882 */ /* 0x000fc60000000000 */
[----:B------:R-:W-:Y:S01]  /*17470*/  LEA.HI.X R7, R2, UR5, R7, 0x1, P0 ;  /* 0x0000000502077c11 */ /* 0x000fe200080f0c07 */
[----:B------:R-:W-:Y:S08]  /*17480*/  BRA.DIV UR4, `(.L_x_10658) ;  /* 0x0000005a04e07947 */ /* 0x000ff0000b800000 */
        /* <DEDUP_REMOVED lines=43> */
.L_x_10858:
        /* <DEDUP_REMOVED lines=11> */
.L_x_10659:
        /* <DEDUP_REMOVED lines=11> */
.L_x_10660:
[----:B------:R0:W-:Y:S01]  /*178a0*/  SYNCS.ARRIVE.TRANS64.A1T0 RZ, [R4+URZ+0x32450], RZ ;  /* 0x032450ff04ff79a7 */ /* 0x0001e2000810003f */
[----:B------:R-:W-:Y:S05]  /*178b0*/  @P2 BRA `(.L_x_10661) ;  /* 0xfffffff000902947 */ /* 0x000fea000383ffff */
.L_x_10648:
[----:B------:R-:W-:Y:S05]  /*178c0*/  BSYNC B0 ;  /* 0x0000000000007941 */ /* 0x000fea0003800000 */
.L_x_10647:
        /* <DEDUP_REMOVED lines=21> */
.L_x_10663:
[----:B------:R-:W-:Y:S05]  /*17a20*/  BSYNC B0 ;  /* 0x0000000000007941 */ /* 0x000fea0003800000 */
.L_x_10662:
[----:B------:R-:W-:-:S07]  /*17a30*/  SEL R25, R25, RZ, P0 ;  /* 0x000000ff19197207 */ /* 0x000fce0000000000 */
.L_x_10616:
[----:B------:R-:W-:Y:S05]  /*17a40*/  BSYNC B7 ;  /* 0x0000000000077941 */ /* 0x000fea0003800000 */
.L_x_10614:
        /* <DEDUP_REMOVED lines=8> */
[----:B------:R0:W1:Y:S01]  /*17ad0*/  LDS.128 R16, [R23+0x324d0] ;  /* 0x0324d00017107984 */ /* 0x0000620000000c00 */
[----:B------:R-:W-:Y:S06]  /*17ae0*/  BAR.ARV 0x4, 0x180 ;  /* 0x0106000000007b1d */ /* 0x000fec0000002000 */
[----:B------:R-:W-:Y:S05]  /*17af0*/  BRA `(.L_x_10665) ;  /* 0x0000000800407947 */ /* 0x000fea0003800000 */
.L_x_10664:
        /* <DEDUP_REMOVED lines=36> */
.L_x_10868:
[----:B------:R-:W-:Y:S02]  /*17d40*/  ULDC UR4, c[0x0][0xd38] ;  /* 0x00034e0000047ab9 */ /* 0x000fe40000000800 */
[----:B------:R-:W-:-:S04]  /*17d50*/  IMAD.U32 R7, RZ, RZ, UR4 ;  /* 0x00000004ff077e24 */ /* 0x000fc8000f8e00ff */
[----:B-1----:R-:W-:-:S04]  /*17d60*/  IMAD R14, R14, R7, RZ ;  /* 0x000000070e0e7224 */ /* 0x002fc800078e02ff */
[----:B------:R-:W-:-:S05]  /*17d70*/  IMAD.IADD R9, R4, 0x1, R14 ;  /* 0x0000000104097824 */ /* 0x000fca00078e020e */
[----:B------:R-:W-:-:S13]  /*17d80*/  ISETP.GT.AND P6, PT, R9, R0, PT ;  /* 0x000000000900720c */ /* 0x000fda0003fc4270 */
[----:B------:R-:W-:Y:S05]  /*17d90*/  @P6 BRA `(.L_x_10667) ;  /* 0x00000000009c6947 */ /* 0x000fea0003800000 */
.L_x_10672:
        /* <DEDUP_REMOVED lines=14> */
.L_x_10670:
[----:B------:R-:W-:Y:S05]  /*17e80*/  BSYNC B0 ;  /* 0x0000000000007941 */ /* 0x000fea0003800000 */
.L_x_10669:
        /* <DEDUP_REMOVED lines=18> */
.L_x_10876:
[----:B------:R-:W-:Y:S02]  /*17fb0*/  ULDC UR4, c[0x0][0xd38] ;  /* 0x00034e0000047ab9 */ /* 0x000fe40000000800 */
[----:B------:R-:W-:-:S04]  /*17fc0*/  IMAD.U32 R7, RZ, RZ, UR4 ;  /* 0x00000004ff077e24 */ /* 0x000fc8000f8e00ff */
[----:B-1----:R-:W-:-:S04]  /*17fd0*/  IMAD R14, R14, R7, RZ ;  /* 0x000000070e0e7224 */ /* 0x002fc800078e02ff */
[----:B------:R-:W-:-:S05]  /*17fe0*/  IMAD.IADD R9, R14, 0x1, R9 ;  /* 0x000000010e097824 */ /* 0x000fca00078e0209 */
[----:B------:R-:W-:-:S13]  /*17ff0*/  ISETP.GT.AND P6, PT, R9, R0, PT ;  /* 0x000000000900720c */ /* 0x000fda0003fc4270 */
[----:B------:R-:W-:Y:S05]  /*18000*/  @!P6 BRA `(.L_x_10672) ;  /* 0xfffffffc0064e947 */ /* 0x000fea000383ffff */
.L_x_10667:
        /* <DEDUP_REMOVED lines=8> */
.L_x_10880:
[----:B------:R-:W-:Y:S01]  /*18090*/  ISETP.NE.AND P0, PT, R3, RZ, PT ;  /* 0x000000ff0300720c */ /* 0x000fe20003f05270 */
[----:B------:R-:W-:-:S12]  /*180a0*/  IMAD.MOV.U32 R14, RZ, RZ, RZ ;  /* 0x000000ffff0e7224 */ /* 0x000fd800078e00ff */
[----:B------:R-:W-:Y:S05]  /*180b0*/  @!P0 BRA `(.L_x_10674) ;  /* 0x0000000000108947 */ /* 0x000fea0003800000 */
[----:B------:R-:W-:Y:S01]  /*180c0*/  UMOV UR4, 0xffffffff ;  /* 0xffffffff00047882 */ /* 0x000fe20000000000 */
[----:B------:R-:W-:Y:S02]  /*180d0*/  VIADD R12, R4, 0xffffffff ;  /* 0xffffffff040c7836 */ /* 0x000fe40000000000 */
[----:B------:R-:W-:Y:S05]  /*180e0*/  BRA.DIV UR4, `(.L_x_10675) ;  /* 0x0000005e04b87947 */ /* 0x000fea000b800000 */
[----:B------:R3:W4:Y:S02]  /*180f0*/  SHFL.IDX PT, R14, R2, R12, 0x1f ;  /* 0x00001f0c020e7589 */ /* 0x00072400000e0000 */
.L_x_10674:
        /* <DEDUP_REMOVED lines=31> */
.L_x_10668:
[----:B------:R-:W-:Y:S01]  /*182f0*/  UMOV UR4, URZ ;  /* 0x0000003f00047c82 */ /* 0x000fe20008000000 */
[----:B------:R-:W-:Y:S01]  /*18300*/  UMOV UR5, URZ ;  /* 0x0000003f00057c82 */ /* 0x000fe20008000000 */
[----:B------:R-:W-:Y:S01]  /*18310*/  ULDC UR6, c[0x0][0xd3c] ;  /* 0x00034f0000067ab9 */ /* 0x000fe20000000800 */
[----:B------:R-:W-:Y:S02]  /*18320*/  IMAD.MOV.U32 R16, RZ, RZ, R0 ;  /* 0x000000ffff107224 */ /* 0x000fe400078e0000 */
[----:B------:R-:W-:Y:S02]  /*18330*/  IMAD.U32 R17, RZ, RZ, UR4 ;  /* 0x00000004ff117e24 */ /* 0x000fe4000f8e00ff */
[----:B------:R-:W-:Y:S02]  /*18340*/  IMAD.U32 R18, RZ, RZ, UR5 ;  /* 0x00000005ff127e24 */ /* 0x000fe4000f8e00ff */
[----:B------:R-:W-:-:S07]  /*18350*/  IMAD.U32 R19, RZ, RZ, UR6 ;  /* 0x00000006ff137e24 */ /* 0x000fce000f8e00ff */
.L_x_10676:
        /* <DEDUP_REMOVED lines=10> */
.L_x_10665:
[----:B------:R-:W-:Y:S02]  /*18400*/  ULDC UR4, c[0x0][0xd3c] ;  /* 0x00034f0000047ab9 */ /* 0x000fe40000000800 */
[----:B-1----:R-:W-:-:S13]  /*18410*/  ISETP.GE.AND P0, PT, R19, UR4, PT ;  /* 0x0000000413007c0c */ /* 0x002fda000bf06270 */
[----:B------:R-:W-:Y:S05]  /*18420*/  @!P0 BRA `(.L_x_10677) ;  /* 0xffffff9c00008947 */ /* 0x000fea000383ffff */
[----:B------:R-:W-:Y:S05]  /*18430*/  BSYNC B8 ;  /* 0x0000000000087941 */ /* 0x000fea0003800000 */
.L_x_10572:
[----:B-1----:R-:W5:Y:S01]  /*18440*/  LDL.LU R0, [R1+0x40] ;  /* 0x0000400001007983 */ /* 0x002f620000300800 */
[----:B------:R-:W-:Y:S01]  /*18450*/  BSSY B0, `(.L_x_10678) ;  /* 0x000000b000007945 */ /* 0x000fe20003800000 */
[----:B------:R-:W1:Y:S01]  /*18460*/  S2R R5, SR_CgaCtaId ;  /* 0x0000000000057919 */ /* 0x000e620000008800 */
[----:B-----5:R-:W-:-:S05]  /*18470*/  VIADD R0, R0, 0x1 ;  /* 0x0000000100007836 */ /* 0x020fca0000000000 */
        /* <DEDUP_REMOVED lines=8> */
.L_x_10883:
[----:B------:R-:W-:Y:S05]  /*18500*/  BSYNC B0 ;  /* 0x0000000000007941 */ /* 0x000fea0003800000 */
.L_x_10678:
[----:B------:R-:W-:-:S03]  /*18510*/  UMOV UR4, 0xffffffff ;  /* 0xffffffff00047882 */ /* 0x000fc60000000000 */
[----:B------:R-:W-:Y:S05]  /*18520*/  BRA.DIV UR4, `(.L_x_10680) ;  /* 0x0000005a04e07947 */ /* 0x000fea000b800000 */
[----:B-1----:R-:W1:Y:S02]  /*18530*/  S2R R0, SR_TID.X ;  /* 0x0000000000007919 */ /* 0x002e640000002100 */
[----:B-1----:R-:W-:-:S04]  /*18540*/  SHF.R.U32.HI R0, RZ, 0x5, R0 ;  /* 0x00000005ff007819 */ /* 0x002fc80000011600 */
[----:B------:R-:W-:-:S05]  /*18550*/  LOP3.LUT R0, R0, 0x3, RZ, 0xc0, !PT ;  /* 0x0000000300007812 */ /* 0x000fca00078ec0ff */
[----:B------:R1:W0:Y:S02]  /*18560*/  SHFL.IDX PT, R14, R0, RZ, 0x1f ;  /* 0x00001fff000e7589 */ /* 0x00022400000e0000 */
.L_x_10886:
[----:B0-----:R-:W-:-:S13]  /*18570*/  ISETP.NE.AND P0, PT, R14, RZ, PT ;  /* 0x000000ff0e00720c */ /* 0x001fda0003f05270 */
[----:B------:R-:W-:Y:S05]  /*18580*/  @P0 BRA `(.L_x_10419) ;  /* 0x0000000000880947 */ /* 0x000fea0003800000 */
[----:B------:R-:W-:-:S03]  /*18590*/  UMOV UR4, 0xffffffff ;  /* 0xffffffff00047882 */ /* 0x000fc60000000000 */
[----:B------:R-:W-:Y:S05]  /*185a0*/  BRA.DIV UR4, `(.L_x_10681) ;  /* 0x0000005a04f47947 */ /* 0x000fea000b800000 */
[----:B------:R-:W-:-:S13]  /*185b0*/  ELECT P6, URZ, PT ;  /* 0x00000000003f782f */ /* 0x000fda00038c0000 */
.L_x_10889:
[----:B------:R-:W-:Y:S05]  /*185c0*/  @!P6 BRA `(.L_x_10419) ;  /* 0x000000000078e947 */ /* 0x000fea0003800000 */
[----:B-1----:R-:W5:Y:S02]  /*185d0*/  LDL.LU R0, [R1+0x8] ;  /* 0x0000080001007983 */ /* 0x002f640000300800 */
[----:B-----5:R-:W-:-:S04]  /*185e0*/  LOP3.LUT R0, R0, 0x2, RZ, 0xfc, !PT ;  /* 0x0000000200007812 */ /* 0x020fc800078efcff */
[----:B------:R-:W-:-:S13]  /*185f0*/  ISETP.NE.AND P0, PT, R0, 0x3, PT ;  /* 0x000000030000780c */ /* 0x000fda0003f05270 */
[----:B------:R-:W-:Y:S05]  /*18600*/  @!P0 BRA `(.L_x_10682) ;  /* 0x0000000000048947 */ /* 0x000fea0003800000 */
[----:B------:R-:W-:Y:S01]  /*18610*/  BPT.TRAP 0x1 ;  /* 0x000000040000795c */ /* 0x000fe20000300000 */
.L_x_10682:
[----:B------:R-:W-:Y:S01]  /*18620*/  IMAD R3, R25, 0x8, R5 ;  /* 0x0000000819037824 */ /* 0x000fe200078e0205 */
[----:B------:R-:W-:Y:S01]  /*18630*/  SHF.L.U32 R2, R27, 0x1f, RZ ;  /* 0x0000001f1b027819 */ /* 0x000fe200000006ff */
[----:B------:R-:W-:-:S03]  /*18640*/  VIADD R25, R25, 0x1 ;  /* 0x0000000119197836 */ /* 0x000fc60000000000 */
[----:B------:R-:W0:Y:S02]  /*18650*/  SYNCS.PHASECHK.TRANS64.TRYWAIT P1, [R3+URZ+0x32440], R2 ;  /* 0x03244002030075a7 */ /* 0x000e24000802017f */
[----:B------:R-:W-:-:S04]  /*18660*/  ISETP.NE.AND P2, PT, R25, 0x2, PT ;  /* 0x000000021900780c */ /* 0x000fc80003f45270 */
[----:B------:R-:W-:Y:S01]  /*18670*/  SEL R0, RZ, 0x1, P2 ;  /* 0x00000001ff007807 */ /* 0x000fe20001000000 */
[----:B0-----:R-:W-:Y:S08]  /*18680*/  @!P1 BRA `(.L_x_10683) ;  /* 0x0000005800dc9947 */ /* 0x001ff00003800000 */
.L_x_10890:
[----:B------:R-:W-:Y:S02]  /*18690*/  SEL R25, R25, RZ, P2 ;  /* 0x000000ff19197207 */ /* 0x000fe40001000000 */
[----:B------:R-:W-:Y:S01]  /*186a0*/  LOP3.LUT R0, R27, R0, RZ, 0x3c, !PT ;  /* 0x000000001b007212 */ /* 0x000fe200078e3cff */
[----:B------:R-:W-:Y:S06]  /*186b0*/  @!P0 BRA `(.L_x_10684) ;  /* 0x0000000000048947 */ /* 0x000fec0003800000 */
[----:B------:R-:W-:Y:S01]  /*186c0*/  BPT.TRAP 0x1 ;  /* 0x000000040000795c */ /* 0x000fe20000300000 */
.L_x_10684:
[----:B------:R-:W-:Y:S01]  /*186d0*/  IMAD R25, R25, 0x8, R5 ;  /* 0x0000000819197824 */ /* 0x000fe200078e0205 */
[----:B------:R-:W-:-:S04]  /*186e0*/  SHF.L.U32 R0, R0, 0x1f, RZ ;  /* 0x0000001f00007819 */ /* 0x000fc800000006ff */
[----:B------:R-:W1:Y:S02]  /*186f0*/  SYNCS.PHASECHK.TRANS64.TRYWAIT P1, [R25+URZ+0x32440], R0 ;  /* 0x03244000190075a7 */ /* 0x000e64000802017f */
[----:B-1----:R-:W-:Y:S05]  /*18700*/  @!P1 BRA `(.L_x_10685) ;  /* 0x0000005800d09947 */ /* 0x002fea0003800000 */
.L_x_10891:
[----:B------:R-:W-:Y:S05]  /*18710*/  @!P0 BRA `(.L_x_10686) ;  /* 0x0000000000048947 */ /* 0x000fea0003800000 */
[----:B------:R-:W-:Y:S01]  /*18720*/  BPT.TRAP 0x1 ;  /* 0x000000040000795c */ /* 0x000fe20000300000 */
.L_x_10686:
[----:B------:R-:W5:Y:S02]  /*18730*/  SYNCS.PHASECHK.TRANS64.TRYWAIT P1, [R3+URZ+0x32460], R2 ;  /* 0x03246002030075a7 */ /* 0x000f64000802017f */
[----:B-----5:R-:W-:Y:S05]  /*18740*/  @!P1 BRA `(.L_x_10687) ;  /* 0x0000005800d49947 */ /* 0x020fea0003800000 */
.L_x_10892:
[----:B------:R-:W-:Y:S05]  /*18750*/  @!P0 BRA `(.L_x_10688) ;  /* 0x0000000000048947 */ /* 0x000fea0003800000 */
[----:B------:R-:W-:Y:S01]  /*18760*/  BPT.TRAP 0x1 ;  /* 0x000000040000795c */ /* 0x000fe20000300000 */
.L_x_10688:
[----:B------:R0:W0:Y:S02]  /*18770*/  SYNCS.PHASECHK.TRANS64.TRYWAIT P0, [R25+URZ+0x32460], R0 ;  /* 0x03246000190075a7 */ /* 0x000024000800017f */
[----:B0-----:R-:W-:Y:S05]  /*18780*/  @!P0 NANOSLEEP.SYNCS 0x989680 ;  /* 0x009896800000895d */ /* 0x001fea0003900000 */
[----:B------:R-:W0:Y:S02]  /*18790*/  @!P0 SYNCS.PHASECHK.TRANS64 P0, [R25+URZ+0x32460], R0 ;  /* 0x03246000190085a7 */ /* 0x000e24000800007f */
[----:B0-----:R-:W-:Y:S05]  /*187a0*/  @!P0 BRA `(.L_x_10688) ;  /* 0xfffffffc00f08947 */ /* 0x001fea000383ffff */
.L_x_10419:
[----:B------:R-:W-:Y:S05]  /*187b0*/  BSYNC B9 ;  /* 0x0000000000097941 */ /* 0x000fea0003800000 */
.L_x_10416:
[----:B------:R-:W-:Y:S05]  /*187c0*/  EXIT ;  /* 0x000000000000794d */ /* 0x000fea0003800000 */
.L_x_10437:
[----:B0-----:R0:W1:Y:S02]  /*187d0*/  SYNCS.PHASECHK.TRANS64.TRYWAIT P5, [R4+URZ+0x32490], R101 ;  /* 0x03249065040075a7 */ /* 0x00106400080a017f */
[----:B-1----:R-:W-:Y:S05]  /*187e0*/  @!P5 NANOSLEEP.SYNCS 0x989680 ;  /* 0x009896800000d95d */ /* 0x002fea0003900000 */
[----:B------:R-:W1:Y:S02]  /*187f0*/  @!P5 SYNCS.PHASECHK.TRANS64 P5, [R4+URZ+0x32490], R101 ;  /* 0x032490650400d5a7 */ /* 0x000e6400080a007f */
[----:B-1----:R-:W-:Y:S05]  /*18800*/  @!P5 BRA `(.L_x_10437) ;  /* 0xfffffffc00f0d947 */ /* 0x002fea000383ffff */
[----:B------:R-:W-:Y:S05]  /*18810*/  BRA `(.L_x_10689) ;  /* 0xfffffea400107947 */ /* 0x000fea000383ffff */
.L_x_10438:
        /* <DEDUP_REMOVED lines=8> */
.L_x_10691:
[----:B------:R-:W-:Y:S05]  /*188a0*/  BSYNC B1 ;  /* 0x0000000000017941 */ /* 0x000fea0003800000 */
.L_x_10690:
[----:B------:R-:W-:Y:S01]  /*188b0*/  IMAD.MOV.U32 R13, RZ, RZ, R102 ;  /* 0x000000ffff0d7224 */ /* 0x000fe200078e0066 */
[----:B------:R-:W-:Y:S01]  /*188c0*/  MOV R93, R14 ;  /* 0x0000000e005d7202 */ /* 0x000fe20000000f00 */
[----:B------:R-:W-:Y:S02]  /*188d0*/  IMAD.MOV.U32 R12, RZ, RZ, RZ ;  /* 0x000000ffff0c7224 */ /* 0x000fe400078e00ff */
[----:B------:R-:W-:Y:S02]  /*188e0*/  IMAD.MOV.U32 R11, RZ, RZ, 0x1c1f ;  /* 0x00001c1fff0b7424 */ /* 0x000fe400078e00ff */
[----:B------:R-:W-:-:S07]  /*188f0*/  IMAD.MOV.U32 R15, RZ, RZ, -0x1 ;  /* 0xffffffffff0f7424 */ /* 0x000fce00078e00ff */
[----:B------:R-:W-:Y:S05]  /*18900*/  WARPSYNC.COLLECTIVE R15, `(.L_x_10692) ;  /* 0x000000000f087348 */ /* 0x000fea0003c00000 */
[----:B------:R0:W1:Y:S02]  /*18910*/  SHFL.IDX P6, R14, R13, R12, R11 ;  /* 0x0000000c0d0e7389 */ /* 0x00006400000c000b */
[----:B01----:R-:W-:Y:S01]  /*18920*/  ENDCOLLECTIVE ;  /* 0x000000000000791b */ /* 0x003fe20003800000 */
.L_x_10692:
[----:B------:R-:W-:Y:S01]  /*18930*/  IMAD.MOV.U32 R95, RZ, RZ, R14 ;  /* 0x000000ffff5f7224 */ /* 0x000fe200078e000e */
[----:B------:R-:W-:Y:S06]  /*18940*/  BRA `(.L_x_10693) ;  /* 0xfffffea000d87947 */ /* 0x000fec000383ffff */
.L_x_10447:
        /* <DEDUP_REMOVED lines=8> */
.L_x_10695:
[----:B------:R-:W-:Y:S05]  /*189d0*/  BSYNC B1 ;  /* 0x0000000000017941 */ /* 0x000fea0003800000 */
.L_x_10694:
        /* <DEDUP_REMOVED lines=8> */
.L_x_10696:
[----:B------:R-:W-:Y:S01]  /*18a60*/  IMAD.MOV.U32 R47, RZ, RZ, R14 ;  /* 0x000000ffff2f7224 */ /* 0x000fe200078e000e */
[----:B------:R-:W-:Y:S06]  /*18a70*/  BRA `(.L_x_10697) ;  /* 0xfffffea8006c7947 */ /* 0x000fec000383ffff */
.L_x_10457:
[----:B-1----:R1:W2:Y:S02]  /*18a80*/  SYNCS.PHASECHK.TRANS64.TRYWAIT P4, [R4+URZ+0x32490], R101 ;  /* 0x03249065040075a7 */ /* 0x0022a4000808017f */
[----:B--2---:R-:W-:Y:S05]  /*18a90*/  @!P4 NANOSLEEP.SYNCS 0x989680 ;  /* 0x009896800000c95d */ /* 0x004fea0003900000 */
[----:B------:R-:W2:Y:S02]  /*18aa0*/  @!P4 SYNCS.PHASECHK.TRANS64 P4, [R4+URZ+0x32490], R101 ;  /* 0x032490650400c5a7 */ /* 0x000ea4000808007f */
[----:B--2---:R-:W-:Y:S05]  /*18ab0*/  @!P4 BRA `(.L_x_10457) ;  /* 0xfffffffc00f0c947 */ /* 0x004fea000383ffff */
[----:B------:R-:W-:Y:S05]  /*18ac0*/  BRA `(.L_x_10698) ;  /* 0xfffffeb400607947 */ /* 0x000fea000383ffff */
.L_x_10458:
        /* <DEDUP_REMOVED lines=8> */
.L_x_10700:
[----:B------:R-:W-:Y:S05]  /*18b50*/  BSYNC B1 ;  /* 0x0000000000017941 */ /* 0x000fea0003800000 */
.L_x_10699:
        /* <DEDUP_REMOVED lines=8> */
.L_x_10701:
[----:B------:R-:W-:Y:S01]  /*18be0*/  IMAD.MOV.U32 R94, RZ, RZ, R14 ;  /* 0x000000ffff5e7224 */ /* 0x000fe200078e000e */
[----:B------:R-:W-:Y:S06]  /*18bf0*/  BRA `(.L_x_10702) ;  /* 0xfffffeb4002c7947 */ /* 0x000fec000383ffff */
.L_x_10463:
        /* <DEDUP_REMOVED lines=8> */
.L_x_10704:
[----:B------:R-:W-:Y:S05]  /*18c80*/  BSYNC B1 ;  /* 0x0000000000017941 */ /* 0x000fea0003800000 */
.L_x_10703:
        /* <DEDUP_REMOVED lines=8> */
.L_x_10705:
[----:B------:R-:W-:Y:S01]  /*18d10*/  IMAD.MOV.U32 R102, RZ, RZ, R14 ;  /* 0x000000ffff667224 */ /* 0x000fe200078e000e */
[----:B------:R-:W-:Y:S06]  /*18d20*/  BRA `(.L_x_10706) ;  /* 0xfffffeb800e07947 */ /* 0x000fec000383ffff */
.L_x_10468:
[----:B0-----:R0:W1:Y:S02]  /*18d30*/  SYNCS.PHASECHK.TRANS64.TRYWAIT P2, [R4+URZ+0x32490], R101 ;  /* 0x03249065040075a7 */ /* 0x001064000804017f */
[----:B-1----:R-:W-:Y:S05]  /*18d40*/  @!P2 NANOSLEEP.SYNCS 0x989680 ;  /* 0x009896800000a95d */ /* 0x002fea0003900000 */
[----:B------:R-:W1:Y:S02]  /*18d50*/  @!P2 SYNCS.PHASECHK.TRANS64 P2, [R4+URZ+0x32490], R101 ;  /* 0x032490650400a5a7 */ /* 0x000e64000804007f */
[----:B-1----:R-:W-:Y:S05]  /*18d60*/  @!P2 BRA `(.L_x_10468) ;  /* 0xfffffffc00f0a947 */ /* 0x002fea000383ffff */
[----:B------:R-:W-:Y:S05]  /*18d70*/  BRA `(.L_x_10707) ;  /* 0xfffffec000f47947 */ /* 0x000fea000383ffff */
.L_x_10469:
        /* <DEDUP_REMOVED lines=8> */
.L_x_10709:
[----:B------:R-:W-:Y:S05]  /*18e00*/  BSYNC B1 ;  /* 0x0000000000017941 */ /* 0x000fea0003800000 */
.L_x_10708:
        /* <DEDUP_REMOVED lines=8> */
.L_x_10710:
[----:B------:R-:W-:Y:S05]  /*18e90*/  BRA `(.L_x_10711) ;  /* 0xfffffec4001c7947 */ /* 0x000fea000383ffff */
.L_x_10472:
        /* <DEDUP_REMOVED lines=8> */
.L_x_10713:
[----:B------:R-:W-:Y:S05]  /*18f20*/  BSYNC B1 ;  /* 0x0000000000017941 */ /* 0x000fea0003800000 */
.L_x_10712:
        /* <DEDUP_REMOVED lines=8> */
.L_x_10714:
[----:B------:R-:W-:Y:S05]  /*18fb0*/  BRA `(.L_x_10715) ;  /* 0xfffffec4001c7947 */ /* 0x000fea000383ffff */
.L_x_10476:
[----:B------:R0:W0:Y:S02]  /*18fc0*/  SYNCS.PHASECHK.TRANS64.TRYWAIT P3, [R4+URZ+0x324b0], R101 ;  /* 0x0324b065040075a7 */ /* 0x000024000806017f */
[----:B0-----:R-:W-:Y:S05]  /*18fd0*/  @!P3 NANOSLEEP.SYNCS 0x989680 ;  /* 0x009896800000b95d */ /* 0x001fea0003900000 */
[----:B------:R-:W0:Y:S02]  /*18fe0*/  @!P3 SYNCS.PHASECHK.TRANS64 P3, [R4+URZ+0x324b0], R101 ;  /* 0x0324b0650400b5a7 */ /* 0x000e24000806007f */
[----:B0-----:R-:W-:Y:S05]  /*18ff0*/  @!P3 BRA `(.L_x_10476) ;  /* 0xfffffffc00f0b947 */ /* 0x001fea000383ffff */
[----:B------:R-:W-:Y:S05]  /*19000*/  BRA `(.L_x_10716) ;  /* 0xfffffec400907947 */ /* 0x000fea000383ffff */
.L_x_10484:
[----:B------:R-:W0:Y:S01]  /*19010*/  S2R R6, SR_TID.X ;  /* 0x0000000000067919 */ /* 0x000e220000002100 */
[----:B------:R-:W-:Y:S01]  /*19020*/  BSSY B0, `(.L_x_10717) ;  /* 0x000000c000007945 */ /* 0x000fe20003800000 */
[----:B------:R-:W-:Y:S01]  /*19030*/  IMAD.MOV.U32 R12, RZ, RZ, RZ ;  /* 0x000000ffff0c7224 */ /* 0x000fe200078e00ff */
[----:B------:R-:W-:Y:S01]  /*19040*/  MOV R15, 0xffffffff ;  /* 0xffffffff000f7802 */ /* 0x000fe20000000f00 */
[----:B------:R-:W-:Y:S02]  /*19050*/  IMAD.MOV.U32 R11, RZ, RZ, 0x1f ;  /* 0x0000001fff0b7424 */ /* 0x000fe400078e00ff */
[----:B0-----:R-:W-:-:S05]  /*19060*/  VIADD R8, R6, 0xffffff80 ;  /* 0xffffff8006087836 */ /* 0x001fca0000000000 */
[----:B------:R-:W-:-:S04]  /*19070*/  SHF.R.S32.HI R6, RZ, 0x1f, R8 ;  /* 0x0000001fff067819 */ /* 0x000fc80000011408 */
[----:B------:R-:W-:-:S04]  /*19080*/  LEA.HI R6, R6, R8, RZ, 0x7 ;  /* 0x0000000806067211 */ /* 0x000fc800078f38ff */
[----:B------:R-:W-:-:S05]  /*19090*/  SHF.R.S32.HI R6, RZ, 0x7, R6 ;  /* 0x00000007ff067819 */ /* 0x000fca0000011406 */
[----:B------:R-:W-:-:S07]  /*190a0*/  IMAD.MOV.U32 R13, RZ, RZ, R6 ;  /* 0x000000ffff0d7224 */ /* 0x000fce00078e0006 */
[----:B--2345:R-:W-:Y:S05]  /*190b0*/  WARPSYNC.COLLECTIVE R15, `(.L_x_10718) ;  /* 0x000000000f087348 */ /* 0x03cfea0003c00000 */
[----:B------:R0:W1:Y:S02]  /*190c0*/  SHFL.IDX P6, R14, R13, R12, R11 ;  /* 0x0000000c0d0e7389 */ /* 0x00006400000c000b */
[----:B012345:R-:W-:Y:S01]  /*190d0*/  ENDCOLLECTIVE ;  /* 0x000000000000791b */ /* 0x03ffe20003800000 */
.L_x_10718:
[----:B------:R-:W-:Y:S05]  /*190e0*/  BSYNC B0 ;  /* 0x0000000000007941 */ /* 0x000fea0003800000 */
.L_x_10717:
[----:B------:R-:W-:Y:S05]  /*190f0*/  BRA `(.L_x_10719) ;  /* 0xfffffed000e87947 */ /* 0x000fea000383ffff */
.L_x_10496:
[----:B------:R-:W-:Y:S01]  /*19100*/  BSSY B1, `(.L_x_10720) ;  /* 0x0000008000017945 */ /* 0x000fe20003800000 */
[----:B------:R-:W-:Y:S02]  /*19110*/  IMAD.MOV.U32 R13, RZ, RZ, R25 ;  /* 0x000000ffff0d7224 */ /* 0x000fe400078e0019 */
[----:B------:R-:W-:Y:S02]  /*19120*/  IMAD.MOV.U32 R12, RZ, RZ, RZ ;  /* 0x000000ffff0c7224 */ /* 0x000fe400078e00ff */
[----:B------:R-:W-:Y:S02]  /*19130*/  IMAD.MOV.U32 R11, RZ, RZ, 0x1c1f ;  /* 0x00001c1fff0b7424 */ /* 0x000fe400078e00ff */
[----:B------:R-:W-:-:S07]  /*19140*/  IMAD.MOV.U32 R15, RZ, RZ, -0x1 ;  /* 0xffffffffff0f7424 */ /* 0x000fce00078e00ff */
[----:B--234-:R-:W-:Y:S05]  /*19150*/  WARPSYNC.COLLECTIVE R15, `(.L_x_10721) ;  /* 0x000000000f087348 */ /* 0x01cfea0003c00000 */
[----:B------:R0:W1:Y:S02]  /*19160*/  SHFL.IDX P6, R14, R13, R12, R11 ;  /* 0x0000000c0d0e7389 */ /* 0x00006400000c000b */
[----:B01234-:R-:W-:Y:S01]  /*19170*/  ENDCOLLECTIVE ;  /* 0x000000000000791b */ /* 0x01ffe20003800000 */
.L_x_10721:
[----:B------:R-:W-:Y:S05]  /*19180*/  BSYNC B1 ;  /* 0x0000000000017941 */ /* 0x000fea0003800000 */
.L_x_10720:
        /* <DEDUP_REMOVED lines=8> */
.L_x_10722:
[----:B------:R-:W-:Y:S02]  /*19210*/  IMAD.MOV.U32 R13, RZ, RZ, R27 ;  /* 0x000000ffff0d7224 */ /* 0x000fe400078e001b */
[----:B------:R-:W-:-:S07]  /*19220*/  IMAD.MOV.U32 R0, RZ, RZ, R14 ;  /* 0x000000ffff007224 */ /* 0x000fce00078e000e */
[----:B------:R-:W-:Y:S05]  /*19230*/  WARPSYNC.COLLECTIVE R15, `(.L_x_10723) ;  /* 0x000000000f087348 */ /* 0x000fea0003c00000 */
[----:B------:R0:W1:Y:S02]  /*19240*/  SHFL.IDX P6, R14, R13, R12, R11 ;  /* 0x0000000c0d0e7389 */ /* 0x00006400000c000b */
[----:B01----:R-:W-:Y:S01]  /*19250*/  ENDCOLLECTIVE ;  /* 0x000000000000791b */ /* 0x003fe20003800000 */
.L_x_10723:
[----:B------:R-:W-:Y:S02]  /*19260*/  IMAD.MOV.U32 R13, RZ, RZ, R26 ;  /* 0x000000ffff0d7224 */ /* 0x000fe400078e001a */
[----:B------:R-:W-:-:S07]  /*19270*/  IMAD.MOV.U32 R5, RZ, RZ, R14 ;  /* 0x000000ffff057224 */ /* 0x000fce00078e000e */
[----:B------:R-:W-:Y:S05]  /*19280*/  WARPSYNC.COLLECTIVE R15, `(.L_x_10724) ;  /* 0x000000000f087348 */ /* 0x000fea0003c00000 */
[----:B------:R0:W1:Y:S02]  /*19290*/  SHFL.IDX P6, R14, R13, R12, R11 ;  /* 0x0000000c0d0e7389 */ /* 0x00006400000c000b */
[----:B01----:R-:W-:Y:S01]  /*192a0*/  ENDCOLLECTIVE ;  /* 0x000000000000791b */ /* 0x003fe20003800000 */
.L_x_10724:
[----:B------:R-:W-:Y:S05]  /*192b0*/  BRA `(.L_x_10725) ;  /* 0xfffffed400e47947 */ /* 0x000fea000383ffff */
.L_x_10500:
[----:B0-----:R0:W1:Y:S02]  /*192c0*/  SYNCS.PHASECHK.TRANS64.TRYWAIT P0, [R19+URZ+0x32400], R28 ;  /* 0x0324001c130075a7 */ /* 0x001064000800017f */
[----:B-1----:R-:W-:Y:S05]  /*192d0*/  @!P0 NANOSLEEP.SYNCS 0x989680 ;  /* 0x009896800000895d */ /* 0x002fea0003900000 */
[----:B------:R-:W1:Y:S02]  /*192e0*/  @!P0 SYNCS.PHASECHK.TRANS64 P0, [R19+URZ+0x32400], R28 ;  /* 0x0324001c130085a7 */ /* 0x000e64000800007f */
[----:B-1----:R-:W-:Y:S05]  /*192f0*/  @!P0 BRA `(.L_x_10500) ;  /* 0xfffffffc00f08947 */ /* 0x002fea000383ffff */
[----:B------:R-:W-:Y:S05]  /*19300*/  BRA `(.L_x_10726) ;  /* 0xfffffedc000c7947 */ /* 0x000fea000383ffff */
.L_x_10508:
        /* <DEDUP_REMOVED lines=8> */
.L_x_10728:
[----:B------:R-:W-:Y:S05]  /*19390*/  BSYNC B1 ;  /* 0x0000000000017941 */ /* 0x000fea0003800000 */
.L_x_10727:
        /* <DEDUP_REMOVED lines=8> */
.L_x_10729:
[----:B------:R-:W-:Y:S02]  /*19420*/  IMAD.MOV.U32 R13, RZ, RZ, R27 ;  /* 0x000000ffff0d7224 */ /* 0x000fe400078e001b */
[----:B------:R-:W-:-:S07]  /*19430*/  IMAD.MOV.U32 R3, RZ, RZ, R14 ;  /* 0x000000ffff037224 */ /* 0x000fce00078e000e */
[----:B------:R-:W-:Y:S05]  /*19440*/  WARPSYNC.COLLECTIVE R15, `(.L_x_10730) ;  /* 0x000000000f087348 */ /* 0x000fea0003c00000 */
[----:B------:R0:W1:Y:S02]  /*19450*/  SHFL.IDX P6, R14, R13, R12, R11 ;  /* 0x0000000c0d0e7389 */ /* 0x00006400000c000b */
[----:B01----:R-:W-:Y:S01]  /*19460*/  ENDCOLLECTIVE ;  /* 0x000000000000791b */ /* 0x003fe20003800000 */
.L_x_10730:
[----:B------:R-:W-:Y:S02]  /*19470*/  IMAD.MOV.U32 R13, RZ, RZ, R26 ;  /* 0x000000ffff0d7224 */ /* 0x000fe400078e001a */
[----:B------:R-:W-:-:S07]  /*19480*/  IMAD.MOV.U32 R4, RZ, RZ, R14 ;  /* 0x000000ffff047224 */ /* 0x000fce00078e000e */
[----:B------:R-:W-:Y:S05]  /*19490*/  WARPSYNC.COLLECTIVE R15, `(.L_x_10731) ;  /* 0x000000000f087348 */ /* 0x000fea0003c00000 */
[----:B------:R0:W1:Y:S02]  /*194a0*/  SHFL.IDX P6, R14, R13, R12, R11 ;  /* 0x0000000c0d0e7389 */ /* 0x00006400000c000b */
[----:B01----:R-:W-:Y:S01]  /*194b0*/  ENDCOLLECTIVE ;  /* 0x000000000000791b */ /* 0x003fe20003800000 */
.L_x_10731:
[----:B------:R-:W-:Y:S01]  /*194c0*/  IMAD.MOV.U32 R5, RZ, RZ, R14 ;  /* 0x000000ffff057224 */ /* 0x000fe200078e000e */
[----:B------:R-:W-:Y:S06]  /*194d0*/  BRA `(.L_x_10732) ;  /* 0xfffffee400787947 */ /* 0x000fec000383ffff */
.L_x_10512:
[----:B0-----:R0:W1:Y:S02]  /*194e0*/  SYNCS.PHASECHK.TRANS64.TRYWAIT P1, [R19+URZ+0x32400], R26 ;  /* 0x0324001a130075a7 */ /* 0x001064000802017f */
[----:B-1----:R-:W-:Y:S05]  /*194f0*/  @!P1 NANOSLEEP.SYNCS 0x989680 ;  /* 0x009896800000995d */ /* 0x002fea0003900000 */
[----:B------:R-:W1:Y:S02]  /*19500*/  @!P1 SYNCS.PHASECHK.TRANS64 P1, [R19+URZ+0x32400], R26 ;  /* 0x0324001a130095a7 */ /* 0x000e64000802007f */
[----:B-1----:R-:W-:Y:S05]  /*19510*/  @!P1 BRA `(.L_x_10512) ;  /* 0xfffffffc00f09947 */ /* 0x002fea000383ffff */
[----:B------:R-:W-:Y:S05]  /*19520*/  BRA `(.L_x_10733) ;  /* 0xfffffee800587947 */ /* 0x000fea000383ffff */
.L_x_10518:
[----:B--2---:R2:W0:Y:S02]  /*19530*/  SYNCS.PHASECHK.TRANS64.TRYWAIT P1, [R3+URZ+0x32430], R8 ;  /* 0x03243008030075a7 */ /* 0x004424000802017f */
[----:B0-----:R-:W-:Y:S05]  /*19540*/  @!P1 NANOSLEEP.SYNCS 0x989680 ;  /* 0x009896800000995d */ /* 0x001fea0003900000 */
[----:B------:R-:W0:Y:S02]  /*19550*/  @!P1 SYNCS.PHASECHK.TRANS64 P1, [R3+URZ+0x32430], R8 ;  /* 0x03243008030095a7 */ /* 0x000e24000802007f */
[----:B0-----:R-:W-:Y:S05]  /*19560*/  @!P1 BRA `(.L_x_10518) ;  /* 0xfffffffc00f09947 */ /* 0x001fea000383ffff */
[----:B------:R-:W-:Y:S05]  /*19570*/  BRA `(.L_x_10517) ;  /* 0xfffffef400a87947 */ /* 0x000fea000383ffff */
.L_x_10520:
[----:B---3--:R3:W4:Y:S02]  /*19580*/  SYNCS.PHASECHK.TRANS64.TRYWAIT P1, [R19+URZ+0x32410], R6 ;  /* 0x03241006130075a7 */ /* 0x008724000802017f */
[----:B----4-:R-:W-:Y:S05]  /*19590*/  @!P1 NANOSLEEP.SYNCS 0x989680 ;  /* 0x009896800000995d */ /* 0x010fea0003900000 */
[----:B------:R-:W4:Y:S02]  /*195a0*/  @!P1 SYNCS.PHASECHK.TRANS64 P1, [R19+URZ+0x32410], R6 ;  /* 0x03241006130095a7 */ /* 0x000f24000802007f */
[----:B----4-:R-:W-:Y:S05]  /*195b0*/  @!P1 BRA `(.L_x_10520) ;  /* 0xfffffffc00f09947 */ /* 0x010fea000383ffff */
[----:B------:R-:W-:Y:S05]  /*195c0*/  BRA `(.L_x_10734) ;  /* 0xfffffef800907947 */ /* 0x000fea000383ffff */
.L_x_10524:
[----:B------:R0:W0:Y:S02]  /*195d0*/  SYNCS.PHASECHK.TRANS64.TRYWAIT P1, [R3+URZ+0x32450], R8 ;  /* 0x03245008030075a7 */ /* 0x000024000802017f */
[----:B0-----:R-:W-:Y:S05]  /*195e0*/  @!P1 NANOSLEEP.SYNCS 0x989680 ;  /* 0x009896800000995d */ /* 0x001fea0003900000 */
[----:B------:R-:W0:Y:S02]  /*195f0*/  @!P1 SYNCS.PHASECHK.TRANS64 P1, [R3+URZ+0x32450], R8 ;  /* 0x03245008030095a7 */ /* 0x000e24000802007f */
[----:B0-----:R-:W-:Y:S05]  /*19600*/  @!P1 BRA `(.L_x_10524) ;  /* 0xfffffffc00f09947 */ /* 0x001fea000383ffff */
[----:B------:R-:W-:Y:S05]  /*19610*/  BRA `(.L_x_10523) ;  /* 0xfffffef800a07947 */ /* 0x000fea000383ffff */
.L_x_10531:
[----:B-1----:R1:W2:Y:S02]  /*19620*/  SYNCS.PHASECHK.TRANS64.TRYWAIT P2, [R3+URZ+0x32430], R0 ;  /* 0x03243000030075a7 */ /* 0x0022a4000804017f */
[----:B--2---:R-:W-:Y:S05]  /*19630*/  @!P2 NANOSLEEP.SYNCS 0x989680 ;  /* 0x009896800000a95d */ /* 0x004fea0003900000 */
[----:B------:R-:W2:Y:S02]  /*19640*/  @!P2 SYNCS.PHASECHK.TRANS64 P2, [R3+URZ+0x32430], R0 ;  /* 0x032430000300a5a7 */ /* 0x000ea4000804007f */
[----:B--2---:R-:W-:Y:S05]  /*19650*/  @!P2 BRA `(.L_x_10531) ;  /* 0xfffffffc00f0a947 */ /* 0x004fea000383ffff */
[----:B------:R-:W-:Y:S05]  /*19660*/  BRA `(.L_x_10530) ;  /* 0xffffff1c00887947 */ /* 0x000fea000383ffff */
.L_x_10535:
[----:B---3--:R3:W4:Y:S02]  /*19670*/  SYNCS.PHASECHK.TRANS64.TRYWAIT P2, [R3+URZ+0x32450], R0 ;  /* 0x03245000030075a7 */ /* 0x008724000804017f */
[----:B----4-:R-:W-:Y:S05]  /*19680*/  @!P2 NANOSLEEP.SYNCS 0x989680 ;  /* 0x009896800000a95d */ /* 0x010fea0003900000 */
[----:B------:R-:W4:Y:S02]  /*19690*/  @!P2 SYNCS.PHASECHK.TRANS64 P2, [R3+URZ+0x32450], R0 ;  /* 0x032450000300a5a7 */ /* 0x000f24000804007f */
[----:B----4-:R-:W-:Y:S05]  /*196a0*/  @!P2 BRA `(.L_x_10535) ;  /* 0xfffffffc00f0a947 */ /* 0x010fea000383ffff */
[----:B------:R-:W-:Y:S05]  /*196b0*/  BRA `(.L_x_10534) ;  /* 0xffffff2000307947 */ /* 0x000fea000383ffff */
.L_x_10552:
[----:B------:R-:W-:Y:S02]  /*196c0*/  IMAD.MOV.U32 R13, RZ, RZ, R4 ;  /* 0x000000ffff0d7224 */ /* 0x000fe400078e0004 */
[----:B------:R-:W-:Y:S02]  /*196d0*/  IMAD.MOV.U32 R12, RZ, RZ, RZ ;  /* 0x000000ffff0c7224 */ /* 0x000fe400078e00ff */
[----:B------:R-:W-:Y:S02]  /*196e0*/  IMAD.MOV.U32 R11, RZ, RZ, 0x181f ;  /* 0x0000181fff0b7424 */ /* 0x000fe400078e00ff */
[----:B------:R-:W-:-:S07]  /*196f0*/  IMAD.MOV.U32 R15, RZ, RZ, -0x1 ;  /* 0xffffffffff0f7424 */ /* 0x000fce00078e00ff */
[----:B01----:R-:W-:Y:S05]  /*19700*/  WARPSYNC.COLLECTIVE R15, `(.L_x_10735) ;  /* 0x000000000f087348 */ /* 0x003fea0003c00000 */
[----:B------:R2:W3:Y:S02]  /*19710*/  SHFL.IDX P6, R14, R13, R12, R11 ;  /* 0x0000000c0d0e7389 */ /* 0x0004e400000c000b */
[----:B0123--:R-:W-:Y:S01]  /*19720*/  ENDCOLLECTIVE ;  /* 0x000000000000791b */ /* 0x00ffe20003800000 */
.L_x_10735:
[----:B------:R-:W-:Y:S02]  /*19730*/  IMAD.MOV.U32 R13, RZ, RZ, R3 ;  /* 0x000000ffff0d7224 */ /* 0x000fe400078e0003 */
[----:B------:R-:W-:-:S07]  /*19740*/  IMAD.MOV.U32 R0, RZ, RZ, R14 ;  /* 0x000000ffff007224 */ /* 0x000fce00078e000e */
[----:B------:R-:W-:Y:S05]  /*19750*/  WARPSYNC.COLLECTIVE R15, `(.L_x_10736) ;  /* 0x000000000f087348 */ /* 0x000fea0003c00000 */
[----:B------:R0:W1:Y:S02]  /*19760*/  SHFL.IDX P6, R14, R13, R12, R11 ;  /* 0x0000000c0d0e7389 */ /* 0x00006400000c000b */
[----:B01----:R-:W-:Y:S01]  /*19770*/  ENDCOLLECTIVE ;  /* 0x000000000000791b */ /* 0x003fe20003800000 */
.L_x_10736:
[----:B------:R-:W-:Y:S05]  /*19780*/  BRA `(.L_x_10737) ;  /* 0xffffff7400bc7947 */ /* 0x000fea000383ffff */
.L_x_10555:
[----:B------:R-:W-:Y:S01]  /*19790*/  BSSY B1, `(.L_x_10738) ;  /* 0x0000008000017945 */ /* 0x000fe20003800000 */
[----:B---3--:R-:W-:Y:S02]  /*197a0*/  IMAD.MOV.U32 R13, RZ, RZ, R4 ;  /* 0x000000ffff0d7224 */ /* 0x008fe400078e0004 */
[----:B------:R-:W-:Y:S02]  /*197b0*/  IMAD.MOV.U32 R12, RZ, RZ, 0x1 ;  /* 0x00000001ff0c7424 */ /* 0x000fe400078e00ff */
[----:B------:R-:W-:Y:S02]  /*197c0*/  IMAD.MOV.U32 R11, RZ, RZ, 0x181f ;  /* 0x0000181fff0b7424 */ /* 0x000fe400078e00ff */
[----:B------:R-:W-:-:S07]  /*197d0*/  IMAD.MOV.U32 R15, RZ, RZ, -0x1 ;  /* 0xffffffffff0f7424 */ /* 0x000fce00078e00ff */
[----:B012-4-:R-:W-:Y:S05]  /*197e0*/  WARPSYNC.COLLECTIVE R15, `(.L_x_10739) ;  /* 0x000000000f087348 */ /* 0x017fea0003c00000 */
[----:B----4-:R3:W4:Y:S02]  /*197f0*/  SHFL.IDX P6, R14, R13, R12, R11 ;  /* 0x0000000c0d0e7389 */ /* 0x01072400000c000b */
[----:B01234-:R-:W-:Y:S01]  /*19800*/  ENDCOLLECTIVE ;  /* 0x000000000000791b */ /* 0x01ffe20003800000 */
.L_x_10739:
[----:B------:R-:W-:Y:S05]  /*19810*/  BSYNC B1 ;  /* 0x0000000000017941 */ /* 0x000fea0003800000 */
.L_x_10738:
        /* <DEDUP_REMOVED lines=8> */
.L_x_10740:
[----:B------:R-:W-:Y:S05]  /*198a0*/  BRA `(.L_x_10741) ;  /* 0xffffff7400e07947 */ /* 0x000fea000383ffff */
.L_x_10558:
        /* <DEDUP_REMOVED lines=8> */
.L_x_10743:
[----:B------:R-:W-:Y:S05]  /*19930*/  BSYNC B1 ;  /* 0x0000000000017941 */ /* 0x000fea0003800000 */
.L_x_10742:
        /* <DEDUP_REMOVED lines=8> */
.L_x_10744:
[----:B------:R-:W-:Y:S05]  /*199c0*/  BRA `(.L_x_10745) ;  /* 0xffffff7800007947 */ /* 0x000fea000383ffff */
.L_x_10561:
[----:B------:R-:W-:Y:S01]  /*199d0*/  BSSY B1, `(.L_x_10746) ;  /* 0x0000008000017945 */ /* 0x000fe20003800000 */
[----:B0-----:R-:W-:Y:S02]  /*199e0*/  IMAD.MOV.U32 R13, RZ, RZ, R4 ;  /* 0x000000ffff0d7224 */ /* 0x001fe400078e0004 */
[----:B------:R-:W-:Y:S02]  /*199f0*/  IMAD.MOV.U32 R12, RZ, RZ, 0x3 ;  /* 0x00000003ff0c7424 */ /* 0x000fe400078e00ff */
[----:B------:R-:W-:Y:S02]  /*19a00*/  IMAD.MOV.U32 R11, RZ, RZ, 0x181f ;  /* 0x0000181fff0b7424 */ /* 0x000fe400078e00ff */
[----:B------:R-:W-:-:S07]  /*19a10*/  IMAD.MOV.U32 R15, RZ, RZ, -0x1 ;  /* 0xffffffffff0f7424 */ /* 0x000fce00078e00ff */
[----:B-1234-:R-:W-:Y:S05]  /*19a20*/  WARPSYNC.COLLECTIVE R15, `(.L_x_10747) ;  /* 0x000000000f087348 */ /* 0x01efea0003c00000 */
[----:B------:R0:W0:Y:S02]  /*19a30*/  SHFL.IDX P6, R14, R13, R12, R11 ;  /* 0x0000000c0d0e7389 */ /* 0x00002400000c000b */
[----:B01234-:R-:W-:Y:S01]  /*19a40*/  ENDCOLLECTIVE ;  /* 0x000000000000791b */ /* 0x01ffe20003800000 */
.L_x_10747:
[----:B------:R-:W-:Y:S05]  /*19a50*/  BSYNC B1 ;  /* 0x0000000000017941 */ /* 0x000fea0003800000 */
.L_x_10746:
[----:B------:R-:W-:Y:S01]  /*19a60*/  IMAD.MOV.U32 R13, RZ, RZ, R3 ;  /* 0x000000ffff0d7224 */ /* 0x000fe200078e0003 */
[----:B------:R-:W-:Y:S01]  /*19a70*/  MOV R12, 0x3 ;  /* 0x00000003000c7802 */ /* 0x000fe20000000f00 */
[----:B------:R-:W-:Y:S02]  /*19a80*/  IMAD.MOV.U32 R11, RZ, RZ, 0x181f ;  /* 0x0000181fff0b7424 */ /* 0x000fe400078e00ff */
[----:B------:R-:W-:Y:S02]  /*19a90*/  IMAD.MOV.U32 R15, RZ, RZ, -0x1 ;  /* 0xffffffffff0f7424 */ /* 0x000fe400078e00ff */
[----:B------:R-:W-:-:S07]  /*19aa0*/  IMAD.MOV.U32 R0, RZ, RZ, R14 ;  /* 0x000000ffff007224 */ /* 0x000fce00078e000e */
[----:B------:R-:W-:Y:S05]  /*19ab0*/  WARPSYNC.COLLECTIVE R15, `(.L_x_10748) ;  /* 0x000000000f087348 */ /* 0x000fea0003c00000 */
[----:B------:R0:W1:Y:S02]  /*19ac0*/  SHFL.IDX P6, R14, R13, R12, R11 ;  /* 0x0000000c0d0e7389 */ /* 0x00006400000c000b */
[----:B01----:R-:W-:Y:S01]  /*19ad0*/  ENDCOLLECTIVE ;  /* 0x000000000000791b */ /* 0x003fe20003800000 */
.L_x_10748:
[----:B------:R-:W-:Y:S05]  /*19ae0*/  BRA `(.L_x_10749) ;  /* 0xffffff7800207947 */ /* 0x000fea000383ffff */
.L_x_10578:
        /* <DEDUP_REMOVED lines=11> */
.L_x_10751:
[----:B------:R-:W-:Y:S05]  /*19ba0*/  BSYNC B1 ;  /* 0x0000000000017941 */ /* 0x000fea0003800000 */
.L_x_10750:
[----:B------:R-:W-:Y:S05]  /*19bb0*/  BRA `(.L_x_10752) ;  /* 0xffffff8800c47947 */ /* 0x000fea000383ffff */
.L_x_10580:
[----:B------:R-:W-:Y:S01]  /*19bc0*/  BSSY B1, `(.L_x_10753) ;  /* 0x0000006000017945 */ /* 0x000fe20003800000 */
[----:B------:R-:W-:-:S07]  /*19bd0*/  IMAD.MOV.U32 R15, RZ, RZ, -0x1 ;  /* 0xffffffffff0f7424 */ /* 0x000fce00078e00ff */
[----:B0-----:R-:W-:Y:S05]  /*19be0*/  WARPSYNC.COLLECTIVE R15, `(.L_x_10754) ;  /* 0x000000000f0c7348 */ /* 0x001fea0003c00000 */
[----:B------:R-:W-:Y:S02]  /*19bf0*/  ELECT P6, UR62, PT ;  /* 0x00000000003e782f */ /* 0x000fe400038c0000 */
[----:B------:R-:W-:Y:S01]  /*19c00*/  MOV R14, UR62 ;  /* 0x0000003e000e7c02 */ /* 0x000fe20008000f00 */
[----:B0-----:R-:W-:Y:S10]  /*19c10*/  ENDCOLLECTIVE ;  /* 0x000000000000791b */ /* 0x001ff40003800000 */
.L_x_10754:
[----:B------:R-:W-:Y:S05]  /*19c20*/  BSYNC B1 ;  /* 0x0000000000017941 */ /* 0x000fea0003800000 */
.L_x_10753:
[----:B------:R-:W-:Y:S05]  /*19c30*/  BRA `(.L_x_10579) ;  /* 0xffffff8800bc7947 */ /* 0x000fea000383ffff */
.L_x_10582:
[----:B0-----:R0:W1:Y:S02]  /*19c40*/  SYNCS.PHASECHK.TRANS64.TRYWAIT P0, [R23+URZ+0x32420], R3 ;  /* 0x03242003170075a7 */ /* 0x001064000800017f */
[----:B-1----:R-:W-:Y:S05]  /*19c50*/  @!P0 NANOSLEEP.SYNCS 0x989680 ;  /* 0x009896800000895d */ /* 0x002fea0003900000 */
[----:B------:R-:W1:Y:S02]  /*19c60*/  @!P0 SYNCS.PHASECHK.TRANS64 P0, [R23+URZ+0x32420], R3 ;  /* 0x03242003170085a7 */ /* 0x000e64000800007f */
[----:B-1----:R-:W-:Y:S05]  /*19c70*/  @!P0 BRA `(.L_x_10582) ;  /* 0xfffffffc00f08947 */ /* 0x002fea000383ffff */
[----:B------:R-:W-:Y:S05]  /*19c80*/  BRA `(.L_x_10755) ;  /* 0xffffff8800cc7947 */ /* 0x000fea000383ffff */
.L_x_10586:
[----:B0-----:R0:W1:Y:S02]  /*19c90*/  SYNCS.PHASECHK.TRANS64.TRYWAIT P0, [R3+URZ+0x324a0], R6 ;  /* 0x0324a006030075a7 */ /* 0x001064000800017f */
[----:B-1----:R-:W-:Y:S05]  /*19ca0*/  @!P0 NANOSLEEP.SYNCS 0x989680 ;  /* 0x009896800000895d */ /* 0x002fea0003900000 */
[----:B------:R-:W1:Y:S02]  /*19cb0*/  @!P0 SYNCS.PHASECHK.TRANS64 P0, [R3+URZ+0x324a0], R6 ;  /* 0x0324a006030085a7 */ /* 0x000e64000800007f */
[----:B-1----:R-:W-:Y:S05]  /*19cc0*/  @!P0 BRA `(.L_x_10586) ;  /* 0xfffffffc00f08947 */ /* 0x002fea000383ffff */
[----:B------:R-:W-:Y:S05]  /*19cd0*/  BRA `(.L_x_10756) ;  /* 0xffffff8800e47947 */ /* 0x000fea000383ffff */
.L_x_10591:
[----:B-1----:R1:W2:Y:S02]  /*19ce0*/  SYNCS.PHASECHK.TRANS64.TRYWAIT P0, [R3+URZ+0x324c0], R6 ;  /* 0x0324c006030075a7 */ /* 0x0022a4000800017f */
[----:B--2---:R-:W-:Y:S05]  /*19cf0*/  @!P0 NANOSLEEP.SYNCS 0x989680 ;  /* 0x009896800000895d */ /* 0x004fea0003900000 */
[----:B------:R-:W2:Y:S02]  /*19d00*/  @!P0 SYNCS.PHASECHK.TRANS64 P0, [R3+URZ+0x324c0], R6 ;  /* 0x0324c006030085a7 */ /* 0x000ea4000800007f */
[----:B--2---:R-:W-:Y:S05]  /*19d10*/  @!P0 BRA `(.L_x_10591) ;  /* 0xfffffffc00f08947 */ /* 0x004fea000383ffff */
[----:B------:R-:W-:Y:S05]  /*19d20*/  BRA `(.L_x_10757) ;  /* 0xffffff8c00607947 */ /* 0x000fea000383ffff */
.L_x_10601:
[----:B0-----:R0:W1:Y:S02]  /*19d30*/  SYNCS.PHASECHK.TRANS64.TRYWAIT P1, [R6+URZ+0x324a0], R2 ;  /* 0x0324a002060075a7 */ /* 0x001064000802017f */
[----:B-1----:R-:W-:Y:S05]  /*19d40*/  @!P1 NANOSLEEP.SYNCS 0x989680 ;  /* 0x009896800000995d */ /* 0x002fea0003900000 */
[----:B------:R-:W1:Y:S02]  /*19d50*/  @!P1 SYNCS.PHASECHK.TRANS64 P1, [R6+URZ+0x324a0], R2 ;  /* 0x0324a002060095a7 */ /* 0x000e64000802007f */
[----:B-1----:R-:W-:Y:S05]  /*19d60*/  @!P1 BRA `(.L_x_10601) ;  /* 0xfffffffc00f09947 */ /* 0x002fea000383ffff */
[----:B------:R-:W-:Y:S05]  /*19d70*/  BRA `(.L_x_10758) ;  /* 0xffffff9000d47947 */ /* 0x000fea000383ffff */
.L_x_10606:
[----:B-1----:R1:W2:Y:S02]  /*19d80*/  SYNCS.PHASECHK.TRANS64.TRYWAIT P1, [R6+URZ+0x324c0], R2 ;  /* 0x0324c002060075a7 */ /* 0x0022a4000802017f */
[----:B--2---:R-:W-:Y:S05]  /*19d90*/  @!P1 NANOSLEEP.SYNCS 0x989680 ;  /* 0x009896800000995d */ /* 0x004fea0003900000 */
[----:B------:R-:W2:Y:S02]  /*19da0*/  @!P1 SYNCS.PHASECHK.TRANS64 P1, [R6+URZ+0x324c0], R2 ;  /* 0x0324c002060095a7 */ /* 0x000ea4000802007f */
[----:B--2---:R-:W-:Y:S05]  /*19db0*/  @!P1 BRA `(.L_x_10606) ;  /* 0xfffffffc00f09947 */ /* 0x004fea000383ffff */
[----:B------:R-:W-:Y:S05]  /*19dc0*/  BRA `(.L_x_10759) ;  /* 0xffffff94004c7947 */ /* 0x000fea000383ffff */
.L_x_10622:
        /* <DEDUP_REMOVED lines=11> */
.L_x_10761:
[----:B------:R-:W-:Y:S05]  /*19e80*/  BSYNC B0 ;  /* 0x0000000000007941 */ /* 0x000fea0003800000 */
.L_x_10760:
[----:B------:R-:W-:Y:S05]  /*19e90*/  BRA `(.L_x_10762) ;  /* 0xffffffa000d07947 */ /* 0x000fea000383ffff */
.L_x_10625:
[----:B0-----:R0:W1:Y:S02]  /*19ea0*/  SYNCS.PHASECHK.TRANS64.TRYWAIT P0, [R30+URZ+0x32440], R0 ;  /* 0x032440001e0075a7 */ /* 0x001064000800017f */
[----:B-1----:R-:W-:Y:S05]  /*19eb0*/  @!P0 NANOSLEEP.SYNCS 0x989680 ;  /* 0x009896800000895d */ /* 0x002fea0003900000 */
[----:B------:R-:W1:Y:S02]  /*19ec0*/  @!P0 SYNCS.PHASECHK.TRANS64 P0, [R30+URZ+0x32440], R0 ;  /* 0x032440001e0085a7 */ /* 0x000e64000800007f */
[----:B-1----:R-:W-:Y:S05]  /*19ed0*/  @!P0 BRA `(.L_x_10625) ;  /* 0xfffffffc00f08947 */ /* 0x002fea000383ffff */
[----:B------:R-:W-:Y:S05]  /*19ee0*/  BRA `(.L_x_10763) ;  /* 0xffffffa000f47947 */ /* 0x000fea000383ffff */
.L_x_10626:
        /* <DEDUP_REMOVED lines=8> */
.L_x_10765:
[----:B------:R-:W-:Y:S05]  /*19f70*/  BSYNC B0 ;  /* 0x0000000000007941 */ /* 0x000fea0003800000 */
.L_x_10764:
        /* <DEDUP_REMOVED lines=9> */
.L_x_10766:
[----:B------:R-:W-:Y:S02]  /*1a010*/  IMAD.MOV.U32 R13, RZ, RZ, R4 ;  /* 0x000000ffff0d7224 */ /* 0x000fe400078e0004 */
[----:B------:R-:W-:Y:S02]  /*1a020*/  IMAD.MOV.U32 R12, RZ, RZ, 0x1 ;  /* 0x00000001ff0c7424 */ /* 0x000fe400078e00ff */
[----:B------:R-:W-:-:S07]  /*1a030*/  IMAD.MOV.U32 R3, RZ, RZ, R14 ;  /* 0x000000ffff037224 */ /* 0x000fce00078e000e */
[----:B------:R-:W-:Y:S05]  /*1a040*/  WARPSYNC.COLLECTIVE R15, `(.L_x_10767) ;  /* 0x000000000f087348 */ /* 0x000fea0003c00000 */
[----:B------:R0:W1:Y:S02]  /*1a050*/  SHFL.IDX P6, R14, R13, R12, R11 ;  /* 0x0000000c0d0e7389 */ /* 0x00006400000c000b */
[----:B01----:R-:W-:Y:S01]  /*1a060*/  ENDCOLLECTIVE ;  /* 0x000000000000791b */ /* 0x003fe20003800000 */
.L_x_10767:
        /* <DEDUP_REMOVED lines=15> */
.L_x_10768:
[----:B------:R-:W-:Y:S02]  /*1a160*/  @P0 IMAD R6, R5, 0x2, R23 ;  /* 0x0000000205060824 */ /* 0x000fe400078e0217 */
[----:B------:R-:W-:Y:S02]  /*1a170*/  IMAD.MOV.U32 R13, RZ, RZ, R4 ;  /* 0x000000ffff0d7224 */ /* 0x000fe400078e0004 */
[----:B------:R-:W-:Y:S02]  /*1a180*/  IMAD.MOV.U32 R12, RZ, RZ, 0x2 ;  /* 0x00000002ff0c7424 */ /* 0x000fe400078e00ff */
[----:B------:R-:W-:-:S07]  /*1a190*/  IMAD.MOV.U32 R3, RZ, RZ, R14 ;  /* 0x000000ffff037224 */ /* 0x000fce00078e000e */
[----:B------:R-:W-:Y:S05]  /*1a1a0*/  WARPSYNC.COLLECTIVE R15, `(.L_x_10769) ;  /* 0x000000000f087348 */ /* 0x000fea0003c00000 */
[----:B------:R0:W1:Y:S02]  /*1a1b0*/  SHFL.IDX P6, R14, R13, R12, R11 ;  /* 0x0000000c0d0e7389 */ /* 0x00006400000c000b */
[----:B01----:R-:W-:Y:S01]  /*1a1c0*/  ENDCOLLECTIVE ;  /* 0x000000000000791b */ /* 0x003fe20003800000 */
.L_x_10769:
        /* <DEDUP_REMOVED lines=15> */
.L_x_10770:
[----:B------:R-:W-:Y:S02]  /*1a2c0*/  @P0 IMAD R6, R5, 0x2, R23 ;  /* 0x0000000205060824 */ /* 0x000fe400078e0217 */
[----:B------:R-:W-:Y:S02]  /*1a2d0*/  IMAD.MOV.U32 R13, RZ, RZ, R4 ;  /* 0x000000ffff0d7224 */ /* 0x000fe400078e0004 */
[----:B------:R-:W-:Y:S02]  /*1a2e0*/  IMAD.MOV.U32 R12, RZ, RZ, 0x3 ;  /* 0x00000003ff0c7424 */ /* 0x000fe400078e00ff */
[----:B------:R-:W-:-:S07]  /*1a2f0*/  IMAD.MOV.U32 R3, RZ, RZ, R14 ;  /* 0x000000ffff037224 */ /* 0x000fce00078e000e */
[----:B------:R-:W-:Y:S05]  /*1a300*/  WARPSYNC.COLLECTIVE R15, `(.L_x_10771) ;  /* 0x000000000f087348 */ /* 0x000fea0003c00000 */
[----:B------:R0:W1:Y:S02]  /*1a310*/  SHFL.IDX P6, R14, R13, R12, R11 ;  /* 0x0000000c0d0e7389 */ /* 0x00006400000c000b */
[----:B01----:R-:W-:Y:S01]  /*1a320*/  ENDCOLLECTIVE ;  /* 0x000000000000791b */ /* 0x003fe20003800000 */
.L_x_10771:
        /* <DEDUP_REMOVED lines=15> */
.L_x_10772:
[----:B------:R-:W-:Y:S02]  /*1a420*/  @P0 IMAD R6, R5, 0x2, R23 ;  /* 0x0000000205060824 */ /* 0x000fe400078e0217 */
[----:B------:R-:W-:Y:S02]  /*1a430*/  IMAD.MOV.U32 R13, RZ, RZ, R4 ;  /* 0x000000ffff0d7224 */ /* 0x000fe400078e0004 */
[----:B------:R-:W-:Y:S02]  /*1a440*/  IMAD.MOV.U32 R12, RZ, RZ, 0x4 ;  /* 0x00000004ff0c7424 */ /* 0x000fe400078e00ff */
[----:B------:R-:W-:-:S07]  /*1a450*/  IMAD.MOV.U32 R3, RZ, RZ, R14 ;  /* 0x000000ffff037224 */ /* 0x000fce00078e000e */
[----:B------:R-:W-:Y:S05]  /*1a460*/  WARPSYNC.COLLECTIVE R15, `(.L_x_10773) ;  /* 0x000000000f087348 */ /* 0x000fea0003c00000 */
[----:B------:R0:W1:Y:S02]  /*1a470*/  SHFL.IDX P6, R14, R13, R12, R11 ;  /* 0x0000000c0d0e7389 */ /* 0x00006400000c000b */
[----:B01----:R-:W-:Y:S01]  /*1a480*/  ENDCOLLECTIVE ;  /* 0x000000000000791b */ /* 0x003fe20003800000 */
.L_x_10773:
        /* <DEDUP_REMOVED lines=15> */
.L_x_10774:
[----:B------:R-:W-:Y:S02]  /*1a580*/  @P0 IMAD R6, R5, 0x2, R23 ;  /* 0x0000000205060824 */ /* 0x000fe400078e0217 */
[----:B------:R-:W-:Y:S02]  /*1a590*/  IMAD.MOV.U32 R13, RZ, RZ, R4 ;  /* 0x000000ffff0d7224 */ /* 0x000fe400078e0004 */
[----:B------:R-:W-:Y:S02]  /*1a5a0*/  IMAD.MOV.U32 R12, RZ, RZ, 0x5 ;  /* 0x00000005ff0c7424 */ /* 0x000fe400078e00ff */
[----:B------:R-:W-:-:S07]  /*1a5b0*/  IMAD.MOV.U32 R3, RZ, RZ, R14 ;  /* 0x000000ffff037224 */ /* 0x000fce00078e000e */
[----:B------:R-:W-:Y:S05]  /*1a5c0*/  WARPSYNC.COLLECTIVE R15, `(.L_x_10775) ;  /* 0x000000000f087348 */ /* 0x000fea0003c00000 */
[----:B------:R0:W1:Y:S02]  /*1a5d0*/  SHFL.IDX P6, R14, R13, R12, R11 ;  /* 0x0000000c0d0e7389 */ /* 0x00006400000c000b */
[----:B01----:R-:W-:Y:S01]  /*1a5e0*/  ENDCOLLECTIVE ;  /* 0x000000000000791b */ /* 0x003fe20003800000 */
.L_x_10775:
        /* <DEDUP_REMOVED lines=10> */
.L_x_10776:
[----:B------:R-:W-:Y:S01]  /*1a690*/  @!PT LDS RZ, [RZ] ;  /* 0x00000000fffff984 */ /* 0x000fe20000000800 */
[----:B------:R-:W-:Y:S01]  /*1a6a0*/  @!PT LDS RZ, [RZ] ;  /* 0x00000000fffff984 */ /* 0x000fe20000000800 */
[----:B------:R-:W-:Y:S01]  /*1a6b0*/  @!PT LDS RZ, [RZ] ;  /* 0x00000000fffff984 */ /* 0x000fe20000000800 */
[----:B------:R0:W-:Y:S01]  /*1a6c0*/  @P0 LDGSTS.E.BYPASS.LTC128B.128 [R6+0x1e400], desc[UR60][R2.64], !P2 ;  /* 0x1e40000002060fae */ /* 0x0001e2000d101d7c */
[----:B------:R-:W-:Y:S01]  /*1a6d0*/  IMAD.MOV.U32 R0, RZ, RZ, R14 ;  /* 0x000000ffff007224 */ /* 0x000fe200078e000e */
[----:B------:R-:W-:Y:S06]  /*1a6e0*/  BRA `(.L_x_10777) ;  /* 0xffffffa000607947 */ /* 0x000fec000383ffff */
.L_x_10631:
[----:B------:R-:W-:Y:S01]  /*1a6f0*/  IMAD.MOV.U32 R13, RZ, RZ, R3 ;  /* 0x000000ffff0d7224 */ /* 0x000fe200078e0003 */
[----:B------:R-:W-:Y:S01]  /*1a700*/  MOV R12, RZ ;  /* 0x000000ff000c7202 */ /* 0x000fe20000000f00 */
[----:B------:R-:W-:Y:S02]  /*1a710*/  IMAD.MOV.U32 R11, RZ, RZ, 0x181f ;  /* 0x0000181fff0b7424 */ /* 0x000fe400078e00ff */
[----:B------:R-:W-:Y:S02]  /*1a720*/  IMAD.MOV.U32 R15, RZ, RZ, -0x1 ;  /* 0xffffffffff0f7424 */ /* 0x000fe400078e00ff */
[----:B-----5:R-:W-:Y:S02]  /*1a730*/  IMAD R2, R9, R6, RZ ;  /* 0x0000000609027224 */ /* 0x020fe400078e02ff */
[----:B------:R-:W-:-:S07]  /*1a740*/  IMAD.IADD R17, R8, 0x1, R17 ;  /* 0x0000000108117824 */ /* 0x000fce00078e0211 */
[----:B------:R-:W-:Y:S05]  /*1a750*/  WARPSYNC.COLLECTIVE R15, `(.L_x_10778) ;  /* 0x000000000f087348 */ /* 0x000fea0003c00000 */
[----:B------:R0:W1:Y:S02]  /*1a760*/  SHFL.IDX P6, R14, R13, R12, R11 ;  /* 0x0000000c0d0e7389 */ /* 0x00006400000c000b */
[----:B01----:R-:W-:Y:S01]  /*1a770*/  ENDCOLLECTIVE ;  /* 0x000000000000791b */ /* 0x003fe20003800000 */
.L_x_10778:
[C---:B------:R-:W-:Y:S01]  /*1a780*/  VIADD R10, R17.reuse, 0x10 ;  /* 0x00000010110a7836 */ /* 0x040fe20000000000 */
[C---:B------:R-:W-:Y:S01]  /*1a790*/  ISETP.GE.AND P0, PT, R17.reuse, R2, PT ;  /* 0x000000021100720c */ /* 0x040fe20003f06270 */
[C---:B------:R-:W-:Y:S02]  /*1a7a0*/  VIADD R6, R17.reuse, 0x20 ;  /* 0x0000002011067836 */ /* 0x040fe40000000000 */
[----:B------:R-:W-:Y:S01]  /*1a7b0*/  VIADD R8, R17, 0x30 ;  /* 0x0000003011087836 */ /* 0x000fe20000000000 */
[----:B------:R0:W-:Y:S04]  /*1a7c0*/  STL [R1+0x20], R10 ;  /* 0x0000200a01007387 */ /* 0x0001e80000100800 */
[----:B------:R0:W-:Y:S01]  /*1a7d0*/  STL [R1+0x24], R6 ;  /* 0x0000240601007387 */ /* 0x0001e20000100800 */
[----:B------:R-:W-:-:S03]  /*1a7e0*/  IMAD.MOV.U32 R13, RZ, RZ, R0 ;  /* 0x000000ffff0d7224 */ /* 0x000fc600078e0000 */
[----:B------:R0:W-:Y:S01]  /*1a7f0*/  STL [R1+0x28], R8 ;  /* 0x0000280801007387 */ /* 0x0001e20000100800 */
[----:B------:R-:W-:-:S07]  /*1a800*/  IMAD.MOV.U32 R4, RZ, RZ, R14 ;  /* 0x000000ffff047224 */ /* 0x000fce00078e000e */
[----:B0-----:R-:W-:Y:S05]  /*1a810*/  WARPSYNC.COLLECTIVE R15, `(.L_x_10779) ;  /* 0x000000000f087348 */ /* 0x001fea0003c00000 */
[----:B------:R1:W2:Y:S02]  /*1a820*/  SHFL.IDX P6, R14, R13, R12, R11 ;  /* 0x0000000c0d0e7389 */ /* 0x0002a400000c000b */
[----:B012---:R-:W-:Y:S01]  /*1a830*/  ENDCOLLECTIVE ;  /* 0x000000000000791b */ /* 0x007fe20003800000 */
.L_x_10779:
[----:B------:R-:W-:Y:S02]  /*1a840*/  IMAD.MOV.U32 R13, RZ, RZ, R3 ;  /* 0x000000ffff0d7224 */ /* 0x000fe400078e0003 */
[----:B------:R-:W-:Y:S02]  /*1a850*/  IMAD.MOV.U32 R12, RZ, RZ, 0x1 ;  /* 0x00000001ff0c7424 */ /* 0x000fe400078e00ff */
[----:B------:R-:W-:-:S07]  /*1a860*/  IMAD.MOV.U32 R5, RZ, RZ, R14 ;  /* 0x000000ffff057224 */ /* 0x000fce00078e000e */
[----:B------:R-:W-:Y:S05]  /*1a870*/  WARPSYNC.COLLECTIVE R15, `(.L_x_10780) ;  /* 0x000000000f087348 */ /* 0x000fea0003c00000 */
[----:B------:R0:W1:Y:S02]  /*1a880*/  SHFL.IDX P6, R14, R13, R12, R11 ;  /* 0x0000000c0d0e7389 */ /* 0x00006400000c000b */
[----:B01----:R-:W-:Y:S01]  /*1a890*/  ENDCOLLECTIVE ;  /* 0x000000000000791b */ /* 0x003fe20003800000 */
.L_x_10780:
        /* <DEDUP_REMOVED lines=15> */
.L_x_10781:
[----:B------:R-:W-:Y:S02]  /*1a990*/  IMAD.MOV.U32 R13, RZ, RZ, R3 ;  /* 0x000000ffff0d7224 */ /* 0x000fe400078e0003 */
[----:B------:R-:W-:Y:S02]  /*1a9a0*/  IMAD.MOV.U32 R12, RZ, RZ, 0x2 ;  /* 0x00000002ff0c7424 */ /* 0x000fe400078e00ff */
[----:B------:R-:W-:-:S07]  /*1a9b0*/  IMAD.MOV.U32 R5, RZ, RZ, R14 ;  /* 0x000000ffff057224 */ /* 0x000fce00078e000e */
[----:B------:R-:W-:Y:S05]  /*1a9c0*/  WARPSYNC.COLLECTIVE R15, `(.L_x_10782) ;  /* 0x000000000f087348 */ /* 0x000fea0003c00000 */
[----:B------:R0:W1:Y:S02]  /*1a9d0*/  SHFL.IDX P6, R14, R13, R12, R11 ;  /* 0x0000000c0d0e7389 */ /* 0x00006400000c000b */
[----:B01----:R-:W-:Y:S01]  /*1a9e0*/  ENDCOLLECTIVE ;  /* 0x000000000000791b */ /* 0x003fe20003800000 */
.L_x_10782:
        /* <DEDUP_REMOVED lines=15> */
.L_x_10783:
[----:B------:R-:W-:Y:S02]  /*1aae0*/  IMAD.MOV.U32 R13, RZ, RZ, R3 ;  /* 0x000000ffff0d7224 */ /* 0x000fe400078e0003 */
[----:B------:R-:W-:Y:S02]  /*1aaf0*/  IMAD.MOV.U32 R12, RZ, RZ, 0x3 ;  /* 0x00000003ff0c7424 */ /* 0x000fe400078e00ff */
[----:B------:R-:W-:-:S07]  /*1ab00*/  IMAD.MOV.U32 R5, RZ, RZ, R14 ;  /* 0x000000ffff057224 */ /* 0x000fce00078e000e */
[----:B------:R-:W-:Y:S05]  /*1ab10*/  WARPSYNC.COLLECTIVE R15, `(.L_x_10784) ;  /* 0x000000000f087348 */ /* 0x000fea0003c00000 */
[----:B------:R0:W1:Y:S02]  /*1ab20*/  SHFL.IDX P6, R14, R13, R12, R11 ;  /* 0x0000000c0d0e7389 */ /* 0x00006400000c000b */
[----:B01----:R-:W-:Y:S01]  /*1ab30*/  ENDCOLLECTIVE ;  /* 0x000000000000791b */ /* 0x003fe20003800000 */
.L_x_10784:
        /* <DEDUP_REMOVED lines=10> */
.L_x_10785:
[----:B------:R-:W-:Y:S01]  /*1abe0*/  @!PT LDS RZ, [RZ] ;  /* 0x00000000fffff984 */ /* 0x000fe20000000800 */
[----:B------:R-:W-:Y:S01]  /*1abf0*/  @!PT LDS RZ, [RZ] ;  /* 0x00000000fffff984 */ /* 0x000fe20000000800 */
[----:B------:R-:W-:Y:S01]  /*1ac00*/  @!PT LDS RZ, [RZ] ;  /* 0x00000000fffff984 */ /* 0x000fe20000000800 */
[----:B------:R0:W-:Y:S01]  /*1ac10*/  @!P0 LDGSTS.E.BYPASS.LTC128B.128 [R26+0x19400], desc[UR60][R4.64], !P1 ;  /* 0x19400000041a8fae */ /* 0x0001e2000c901d7c */
[----:B------:R-:W-:Y:S01]  /*1ac20*/  ISETP.GE.AND P0, PT, R8, R2, PT ;  /* 0x000000020800720c */ /* 0x000fe20003f06270 */
[----:B------:R-:W-:-:S05]  /*1ac30*/  VIADD R8, R17, 0x40 ;  /* 0x0000004011087836 */ /* 0x000fca0000000000 */
[----:B------:R1:W-:Y:S01]  /*1ac40*/  STL [R1+0x2c], R8 ;  /* 0x00002c0801007387 */ /* 0x0003e20000100800 */
[----:B------:R-:W-:Y:S02]  /*1ac50*/  IMAD.MOV.U32 R13, RZ, RZ, R3 ;  /* 0x000000ffff0d7224 */ /* 0x000fe400078e0003 */
[----:B------:R-:W-:Y:S02]  /*1ac60*/  IMAD.MOV.U32 R12, RZ, RZ, 0x4 ;  /* 0x00000004ff0c7424 */ /* 0x000fe400078e00ff */
[----:B0-----:R-:W-:-:S07]  /*1ac70*/  IMAD.MOV.U32 R4, RZ, RZ, R14 ;  /* 0x000000ffff047224 */ /* 0x001fce00078e000e */
[----:B-1----:R-:W-:Y:S05]  /*1ac80*/  WARPSYNC.COLLECTIVE R15, `(.L_x_10786) ;  /* 0x000000000f087348 */ /* 0x002fea0003c00000 */
[----:B------:R0:W2:Y:S02]  /*1ac90*/  SHFL.IDX P6, R14, R13, R12, R11 ;  /* 0x0000000c0d0e7389 */ /* 0x0000a400000c000b */
[----:B012---:R-:W-:Y:S01]  /*1aca0*/  ENDCOLLECTIVE ;  /* 0x000000000000791b */ /* 0x007fe20003800000 */
.L_x_10786:
        /* <DEDUP_REMOVED lines=10> */
.L_x_10787:
        /* <DEDUP_REMOVED lines=13> */
.L_x_10788:
        /* <DEDUP_REMOVED lines=10> */
.L_x_10789:
        /* <DEDUP_REMOVED lines=13> */
.L_x_10790:
        /* <DEDUP_REMOVED lines=10> */
.L_x_10791:
        /* <DEDUP_REMOVED lines=11> */
.L_x_10792:
        /* <DEDUP_REMOVED lines=10> */
.L_x_10793:
[----:B------:R-:W-:Y:S01]  /*1b180*/  @!PT LDS RZ, [RZ] ;  /* 0x00000000fffff984 */ /* 0x000fe20000000800 */
[----:B------:R-:W-:Y:S01]  /*1b190*/  @!PT LDS RZ, [RZ] ;  /* 0x00000000fffff984 */ /* 0x000fe20000000800 */
[----:B------:R-:W-:Y:S01]  /*1b1a0*/  @!PT LDS RZ, [RZ] ;  /* 0x00000000fffff984 */ /* 0x000fe20000000800 */
[----:B------:R0:W-:Y:S01]  /*1b1b0*/  @!P0 LDGSTS.E.BYPASS.LTC128B.128 [R26+0x1b400], desc[UR60][R4.64], !P1 ;  /* 0x1b400000041a8fae */ /* 0x0001e2000c901d7c */
[----:B------:R-:W-:Y:S01]  /*1b1c0*/  IMAD.MOV.U32 R0, RZ, RZ, R14 ;  /* 0x000000ffff007224 */ /* 0x000fe200078e000e */
[----:B------:R-:W-:Y:S06]  /*1b1d0*/  BRA `(.L_x_10794) ;  /* 0xffffffa000b47947 */ /* 0x000fec000383ffff */
.L_x_10635:
[----:B------:R-:W2:Y:S04]  /*1b1e0*/  LDL.LU R14, [R1+0x18] ;  /* 0x00001800010e7983 */ /* 0x000ea80000300800 */
[----:B------:R-:W3:Y:S04]  /*1b1f0*/  LDL.LU R13, [R1+0x20] ;  /* 0x00002000010d7983 */ /* 0x000ee80000300800 */
[----:B------:R-:W4:Y:S04]  /*1b200*/  LDL.LU R12, [R1+0x24] ;  /* 0x00002400010c7983 */ /* 0x000f280000300800 */
[----:B------:R-:W5:Y:S04]  /*1b210*/  LDL.LU R11, [R1+0x28] ;  /* 0x00002800010b7983 */ /* 0x000f680000300800 */
[----:B------:R-:W5:Y:S04]  /*1b220*/  LDL.LU R10, [R1+0x2c] ;  /* 0x00002c00010a7983 */ /* 0x000f680000300800 */
[----:B------:R-:W5:Y:S04]  /*1b230*/  LDL.LU R9, [R1+0x30] ;  /* 0x0000300001097983 */ /* 0x000f680000300800 */
[----:B------:R-:W5:Y:S01]  /*1b240*/  LDL.LU R8, [R1+0x38] ;  /* 0x0000380001087983 */ /* 0x000f620000300800 */
[----:B------:R-:W-:Y:S01]  /*1b250*/  LOP3.LUT R22, R22, 0xfffff7ff, RZ, 0xc0, !PT ;  /* 0xfffff7ff16167812 */ /* 0x000fe200078ec0ff */
[----:B------:R-:W-:Y:S01]  /*1b260*/  BSSY B0, `(.L_x_10795) ;  /* 0x0000019000007945 */ /* 0x000fe20003800000 */
[----:B------:R-:W-:Y:S01]  /*1b270*/  MOV R15, 0xffffffff ;  /* 0xffffffff000f7802 */ /* 0x000fe20000000f00 */
[----:B--2---:R-:W-:-:S05]  /*1b280*/  IMAD R5, R14, R6, RZ ;  /* 0x000000060e057224 */ /* 0x004fca00078e02ff */
[-C--:B------:R-:W-:Y:S02]  /*1b290*/  ISETP.GE.AND P0, PT, R17, R5.reuse, PT ;  /* 0x000000051100720c */ /* 0x080fe40003f06270 */
[-C--:B---3--:R-:W-:Y:S01]  /*1b2a0*/  ISETP.GE.AND P6, PT, R13, R5.reuse, PT ;  /* 0x000000050d00720c */ /* 0x088fe20003fc6270 */
[----:B------:R-:W-:Y:S01]  /*1b2b0*/  IMAD.MOV.U32 R13, RZ, RZ, R0 ;  /* 0x000000ffff0d7224 */ /* 0x000fe200078e0000 */
[----:B----4-:R-:W-:Y:S01]  /*1b2c0*/  ISETP.GE.AND P5, PT, R12, R5, PT ;  /* 0x000000050c00720c */ /* 0x010fe20003fa6270 */
[----:B------:R-:W-:-:S08]  /*1b2d0*/  IMAD.MOV.U32 R12, RZ, RZ, RZ ;  /* 0x000000ffff0c7224 */ /* 0x000fd000078e00ff */
[----:B------:R-:W-:Y:S02]  /*1b2e0*/  @P0 LOP3.LUT R22, R22, 0x800, RZ, 0xfc, !PT ;  /* 0x0000080016160812 */ /* 0x000fe400078efcff */
[----:B-----5:R-:W-:Y:S01]  /*1b2f0*/  ISETP.GE.AND P0, PT, R11, R5, PT ;  /* 0x000000050b00720c */ /* 0x020fe20003f06270 */
[----:B------:R-:W-:Y:S01]  /*1b300*/  IMAD.MOV.U32 R11, RZ, RZ, 0x181f ;  /* 0x0000181fff0b7424 */ /* 0x000fe200078e00ff */
[----:B------:R-:W-:-:S04]  /*1b310*/  LOP3.LUT R22, R22, 0xfffffbff, RZ, 0xc0, !PT ;  /* 0xfffffbff16167812 */ /* 0x000fc800078ec0ff */
[----:B------:R-:W-:Y:S02]  /*1b320*/  @P6 LOP3.LUT R22, R22, 0x400, RZ, 0xfc, !PT ;  /* 0x0000040016166812 */ /* 0x000fe400078efcff */
[----:B------:R-:W-:Y:S02]  /*1b330*/  ISETP.GE.AND P6, PT, R10, R5, PT ;  /* 0x000000050a00720c */ /* 0x000fe40003fc6270 */
[----:B------:R-:W-:-:S04]  /*1b340*/  LOP3.LUT R22, R22, 0xfffffdff, RZ, 0xc0, !PT ;  /* 0xfffffdff16167812 */ /* 0x000fc800078ec0ff */
[----:B------:R-:W-:Y:S02]  /*1b350*/  @P5 LOP3.LUT R22, R22, 0x200, RZ, 0xfc, !PT ;  /* 0x0000020016165812 */ /* 0x000fe400078efcff */
[----:B------:R-:W-:Y:S02]  /*1b360*/  ISETP.GE.AND P5, PT, R9, R5, PT ;  /* 0x000000050900720c */ /* 0x000fe40003fa6270 */
[----:B------:R-:W-:-:S04]  /*1b370*/  LOP3.LUT R22, R22, 0xfffffeff, RZ, 0xc0, !PT ;  /* 0xfffffeff16167812 */ /* 0x000fc800078ec0ff */
[----:B------:R-:W-:Y:S02]  /*1b380*/  @P0 LOP3.LUT R22, R22, 0x100, RZ, 0xfc, !PT ;  /* 0x0000010016160812 */ /* 0x000fe400078efcff */
[----:B------:R-:W-:Y:S02]  /*1b390*/  ISETP.GE.AND P0, PT, R8, R5, PT ;  /* 0x000000050800720c */ /* 0x000fe40003f06270 */
[----:B------:R-:W-:-:S04]  /*1b3a0*/  LOP3.LUT R22, R22, 0xffffff7f, RZ, 0xc0, !PT ;  /* 0xffffff7f16167812 */ /* 0x000fc800078ec0ff */
[----:B------:R-:W-:-:S07]  /*1b3b0*/  @P6 LOP3.LUT R22, R22, 0x80, RZ, 0xfc, !PT ;  /* 0x0000008016166812 */ /* 0x000fce00078efcff */
[----:B------:R-:W-:Y:S05]  /*1b3c0*/  WARPSYNC.COLLECTIVE R15, `(.L_x_10796) ;  /* 0x000000000f087348 */ /* 0x000fea0003c00000 */
[----:B------:R0:W1:Y:S02]  /*1b3d0*/  SHFL.IDX P6, R14, R13, R12, R11 ;  /* 0x0000000c0d0e7389 */ /* 0x00006400000c000b */
[----:B01----:R-:W-:Y:S01]  /*1b3e0*/  ENDCOLLECTIVE ;  /* 0x000000000000791b */ /* 0x003fe20003800000 */
.L_x_10796:
[----:B------:R-:W-:Y:S05]  /*1b3f0*/  BSYNC B0 ;  /* 0x0000000000007941 */ /* 0x000fea0003800000 */
.L_x_10795:
        /* <DEDUP_REMOVED lines=11> */
.L_x_10797:
[----:B------:R-:W-:-:S04]  /*1b4b0*/  LOP3.LUT R22, R22, 0xffffdfff, RZ, 0xc0, !PT ;  /* 0xffffdfff16167812 */ /* 0x000fc800078ec0ff */
[----:B------:R-:W-:-:S04]  /*1b4c0*/  @P0 LOP3.LUT R22, R22, 0x2000, RZ, 0xfc, !PT ;  /* 0x0000200016160812 */ /* 0x000fc800078efcff */
[----:B------:R-:W-:Y:S01]  /*1b4d0*/  LOP3.LUT P0, RZ, R22, 0x800, RZ, 0xc0, !PT ;  /* 0x0000080016ff7812 */ /* 0x000fe2000780c0ff */
[----:B------:R-:W-:Y:S02]  /*1b4e0*/  IMAD.MOV.U32 R13, RZ, RZ, R0 ;  /* 0x000000ffff0d7224 */ /* 0x000fe400078e0000 */
[----:B------:R-:W-:Y:S02]  /*1b4f0*/  IMAD.MOV.U32 R12, RZ, RZ, 0x1 ;  /* 0x00000001ff0c7424 */ /* 0x000fe400078e00ff */
[----:B------:R-:W-:-:S08]  /*1b500*/  IMAD.MOV.U32 R3, RZ, RZ, R14 ;  /* 0x000000ffff037224 */ /* 0x000fd000078e000e */
[----:B------:R-:W-:-:S05]  /*1b510*/  @!P0 LEA R3, P6, R7, R3, 0x1 ;  /* 0x0000000307038211 */ /* 0x000fca00078c08ff */
[----:B------:R-:W-:-:S05]  /*1b520*/  @!P0 IMAD.X R2, RZ, RZ, R2, P6 ;  /* 0x000000ffff028224 */ /* 0x000fca00030e0602 */
[----:B------:R-:W-:-:S07]  /*1b530*/  @!P0 LOP3.LUT R3, R3, R2, RZ, 0x3c, !PT ;  /* 0x0000000203038212 */ /* 0x000fce00078e3cff */
[----:B------:R-:W-:Y:S05]  /*1b540*/  WARPSYNC.COLLECTIVE R15, `(.L_x_10798) ;  /* 0x000000000f087348 */ /* 0x000fea0003c00000 */
[----:B------:R0:W1:Y:S02]  /*1b550*/  SHFL.IDX P6, R14, R13, R12, R11 ;  /* 0x0000000c0d0e7389 */ /* 0x00006400000c000b */
[----:B01----:R-:W-:Y:S01]  /*1b560*/  ENDCOLLECTIVE ;  /* 0x000000000000791b */ /* 0x003fe20003800000 */
.L_x_10798:
[----:B------:R-:W-:-:S04]  /*1b570*/  @!P0 LOP3.LUT R2, R3, R2, RZ, 0x3c, !PT ;  /* 0x0000000203028212 */ /* 0x000fc800078e3cff */
[----:B------:R-:W-:-:S05]  /*1b580*/  @!P0 LOP3.LUT R3, R3, R2, RZ, 0x3c, !PT ;  /* 0x0000000203038212 */ /* 0x000fca00078e3cff */
        /* <DEDUP_REMOVED lines=13> */
.L_x_10799:
[----:B------:R-:W-:Y:S02]  /*1b660*/  IMAD.MOV.U32 R13, RZ, RZ, R0 ;  /* 0x000000ffff0d7224 */ /* 0x000fe400078e0000 */
[----:B------:R-:W-:Y:S02]  /*1b670*/  IMAD.MOV.U32 R12, RZ, RZ, 0x2 ;  /* 0x00000002ff0c7424 */ /* 0x000fe400078e00ff */
[----:B------:R-:W-:-:S05]  /*1b680*/  IMAD.MOV.U32 R2, RZ, RZ, R14 ;  /* 0x000000ffff027224 */ /* 0x000fca00078e000e */
[----:B------:R-:W-:-:S05]  /*1b690*/  @!P5 LEA R2, P6, R7, R2, 0x1 ;  /* 0x000000020702d211 */ /* 0x000fca00078c08ff */
[----:B------:R-:W-:-:S05]  /*1b6a0*/  @!P5 IMAD.X R3, RZ, RZ, R6, P6 ;  /* 0x000000ffff03d224 */ /* 0x000fca00030e0606 */
[----:B------:R-:W-:Y:S01]  /*1b6b0*/  @!PT LDS RZ, [RZ] ;  /* 0x00000000fffff984 */ /* 0x000fe20000000800 */
[----:B------:R-:W-:Y:S01]  /*1b6c0*/  @!PT LDS RZ, [RZ] ;  /* 0x00000000fffff984 */ /* 0x000fe20000000800 */
[----:B------:R-:W-:Y:S01]  /*1b6d0*/  @!PT LDS RZ, [RZ] ;  /* 0x00000000fffff984 */ /* 0x000fe20000000800 */
[----:B------:R0:W-:Y:S03]  /*1b6e0*/  @!P5 LDGSTS.E.BYPASS.LTC128B.128 [R26+0x22c00], desc[UR60][R2.64], !P4 ;  /* 0x22c00000021adfae */ /* 0x0001e6000e101d7c */
[----:B0-----:R-:W-:Y:S05]  /*1b6f0*/  WARPSYNC.COLLECTIVE R15, `(.L_x_10800) ;  /* 0x000000000f087348 */ /* 0x001fea0003c00000 */
[----:B------:R1:W2:Y:S02]  /*1b700*/  SHFL.IDX P6, R14, R13, R12, R11 ;  /* 0x0000000c0d0e7389 */ /* 0x0002a400000c000b */
[----:B012---:R-:W-:Y:S01]  /*1b710*/  ENDCOLLECTIVE ;  /* 0x000000000000791b */ /* 0x007fe20003800000 */
.L_x_10800:
[----:B------:R-:W-:Y:S01]  /*1b720*/  @!PT LDS RZ, [RZ] ;  /* 0x00000000fffff984 */ /* 0x000fe20000000800 */
[----:B------:R-:W-:Y:S01]  /*1b730*/  @!PT LDS RZ, [RZ] ;  /* 0x00000000fffff984 */ /* 0x000fe20000000800 */
[----:B------:R-:W-:Y:S01]  /*1b740*/  @!PT LDS RZ, [RZ] ;  /* 0x00000000fffff984 */ /* 0x000fe20000000800 */
[----:B------:R0:W-:Y:S04]  /*1b750*/  @!P5 LDGSTS.E.BYPASS.LTC128B.128 [R26+0x26c00], desc[UR60][R2.64+0x80], !P3 ;  /* 0x26c00080021adfae */ /* 0x0001e8000d901d7c */
[----:B------:R0:W-:Y:S04]  /*1b760*/  @!P5 LDGSTS.E.BYPASS.LTC128B.128 [R26+0x2ac00], desc[UR60][R2.64+0x100], !P2 ;  /* 0x2ac00100021adfae */ /* 0x0001e8000d101d7c */
[----:B------:R0:W-:Y:S01]  /*1b770*/  @!P5 LDGSTS.E.BYPASS.LTC128B.128 [R26+0x2ec00], desc[UR60][R2.64+0x180], !P1 ;  /* 0x2ec00180021adfae */ /* 0x0001e2000c901d7c */
[----:B------:R-:W-:Y:S01]  /*1b780*/  LOP3.LUT P5, RZ, R22, 0x100, RZ, 0xc0, !PT ;  /* 0x0000010016ff7812 */ /* 0x000fe200078ac0ff */
[----:B------:R-:W-:-:S02]  /*1b790*/  IMAD.MOV.U32 R13, RZ, RZ, R4 ;  /* 0x000000ffff0d7224 */ /* 0x000fc400078e0004 */
[----:B------:R-:W-:-:S10]  /*1b7a0*/  IMAD.MOV.U32 R6, RZ, RZ, R14 ;  /* 0x000000ffff067224 */ /* 0x000fd400078e000e */
[----:B0-----:R-:W-:Y:S05]  /*1b7b0*/  WARPSYNC.COLLECTIVE R15, `(.L_x_10801) ;  /* 0x000000000f087348 */ /* 0x001fea0003c00000 */
[----:B------:R1:W2:Y:S02]  /*1b7c0*/  SHFL.IDX P6, R14, R13, R12, R11 ;  /* 0x0000000c0d0e7389 */ /* 0x0002a400000c000b */
[----:B012---:R-:W-:Y:S01]  /*1b7d0*/  ENDCOLLECTIVE ;  /* 0x000000000000791b */ /* 0x007fe20003800000 */
.L_x_10801:
        /* <DEDUP_REMOVED lines=12> */
.L_x_10802:
        /* <DEDUP_REMOVED lines=12> */
.L_x_10803:
        /* <DEDUP_REMOVED lines=12> */
.L_x_10804:
        /* <DEDUP_REMOVED lines=12> */
.L_x_10805:
        /* <DEDUP_REMOVED lines=12> */
.L_x_10806:
        /* <DEDUP_REMOVED lines=12> */
.L_x_10807:
        /* <DEDUP_REMOVED lines=12> */
.L_x_10808:
[----:B------:R-:W-:Y:S01]  /*1bd20*/  @!PT LDS RZ, [RZ] ;  /* 0x00000000fffff984 */ /* 0x000fe20000000800 */
[----:B------:R-:W-:Y:S01]  /*1bd30*/  @!PT LDS RZ, [RZ] ;  /* 0x00000000fffff984 */ /* 0x000fe20000000800 */
[----:B------:R-:W-:Y:S01]  /*1bd40*/  @!PT LDS RZ, [RZ] ;  /* 0x00000000fffff984 */ /* 0x000fe20000000800 */
[----:B------:R0:W-:Y:S04]  /*1bd50*/  @!P5 LDGSTS.E.BYPASS.LTC128B.128 [R26+0x28c00], desc[UR60][R2.64+0x80], !P3 ;  /* 0x28c00080021adfae */ /* 0x0001e8000d901d7c */
[----:B------:R0:W-:Y:S04]  /*1bd60*/  @!P5 LDGSTS.E.BYPASS.LTC128B.128 [R26+0x2cc00], desc[UR60][R2.64+0x100], !P2 ;  /* 0x2cc00100021adfae */ /* 0x0001e8000d101d7c */
[----:B------:R0:W-:Y:S01]  /*1bd70*/  @!P5 LDGSTS.E.BYPASS.LTC128B.128 [R26+0x30c00], desc[UR60][R2.64+0x180], !P1 ;  /* 0x30c00180021adfae */ /* 0x0001e2000c901d7c */
[----:B------:R-:W-:Y:S02]  /*1bd80*/  IMAD.MOV.U32 R13, RZ, RZ, R4 ;  /* 0x000000ffff0d7224 */ /* 0x000fe400078e0004 */
[----:B------:R-:W-:-:S07]  /*1bd90*/  IMAD.MOV.U32 R6, RZ, RZ, R14 ;  /* 0x000000ffff067224 */ /* 0x000fce00078e000e */
[----:B0-----:R-:W-:Y:S05]  /*1bda0*/  WARPSYNC.COLLECTIVE R15, `(.L_x_10809) ;  /* 0x000000000f087348 */ /* 0x001fea0003c00000 */
[----:B------:R1:W2:Y:S02]  /*1bdb0*/  SHFL.IDX P6, R14, R13, R12, R11 ;  /* 0x0000000c0d0e7389 */ /* 0x0002a400000c000b */
[----:B012---:R-:W-:Y:S01]  /*1bdc0*/  ENDCOLLECTIVE ;  /* 0x000000000000791b */ /* 0x007fe20003800000 */
.L_x_10809:
[----:B------:R-:W-:Y:S02]  /*1bdd0*/  IMAD.MOV.U32 R13, RZ, RZ, R0 ;  /* 0x000000ffff0d7224 */ /* 0x000fe400078e0000 */
[----:B------:R-:W-:Y:S02]  /*1bde0*/  IMAD.MOV.U32 R12, RZ, RZ, 0x7 ;  /* 0x00000007ff0c7424 */ /* 0x000fe400078e00ff */
[----:B------:R-:W-:-:S07]  /*1bdf0*/  IMAD.MOV.U32 R2, RZ, RZ, R14 ;  /* 0x000000ffff027224 */ /* 0x000fce00078e000e */
[----:B------:R-:W-:Y:S05]  /*1be00*/  WARPSYNC.COLLECTIVE R15, `(.L_x_10810) ;  /* 0x000000000f087348 */ /* 0x000fea0003c00000 */
[----:B------:R0:W1:Y:S02]  /*1be10*/  SHFL.IDX P6, R14, R13, R12, R11 ;  /* 0x0000000c0d0e7389 */ /* 0x00006400000c000b */
[----:B01----:R-:W-:Y:S01]  /*1be20*/  ENDCOLLECTIVE ;  /* 0x000000000000791b */ /* 0x003fe20003800000 */
.L_x_10810:
        /* <DEDUP_REMOVED lines=14> */
.L_x_10811:
[----:B------:R-:W-:Y:S01]  /*1bf10*/  IMAD.MOV.U32 R2, RZ, RZ, R14 ;  /* 0x000000ffff027224 */ /* 0x000fe200078e000e */
[----:B------:R-:W-:Y:S06]  /*1bf20*/  BRA `(.L_x_10812) ;  /* 0xffffffa0001c7947 */ /* 0x000fec000383ffff */
.L_x_10640:
[----:B0-----:R0:W1:Y:S02]  /*1bf30*/  SYNCS.PHASECHK.TRANS64.TRYWAIT P0, [R23+URZ+0x32420], R0 ;  /* 0x03242000170075a7 */ /* 0x001064000800017f */
[----:B-1----:R-:W-:Y:S05]  /*1bf40*/  @!P0 NANOSLEEP.SYNCS 0x989680 ;  /* 0x009896800000895d */ /* 0x002fea0003900000 */
[----:B------:R-:W1:Y:S02]  /*1bf50*/  @!P0 SYNCS.PHASECHK.TRANS64 P0, [R23+URZ+0x32420], R0 ;  /* 0x03242000170085a7 */ /* 0x000e64000800007f */
[----:B-1----:R-:W-:Y:S05]  /*1bf60*/  @!P0 BRA `(.L_x_10640) ;  /* 0xfffffffc00f08947 */ /* 0x002fea000383ffff */
[----:B------:R-:W-:Y:S05]  /*1bf70*/  BRA `(.L_x_10813) ;  /* 0xffffffa000907947 */ /* 0x000fea000383ffff */
.L_x_10643:
[----:B0-----:R0:W1:Y:S02]  /*1bf80*/  SYNCS.PHASECHK.TRANS64.TRYWAIT P0, [R30+URZ+0x32460], R3 ;  /* 0x032460031e0075a7 */ /* 0x001064000800017f */
[----:B-1----:R-:W-:Y:S05]  /*1bf90*/  @!P0 NANOSLEEP.SYNCS 0x989680 ;  /* 0x009896800000895d */ /* 0x002fea0003900000 */
[----:B------:R-:W1:Y:S02]  /*1bfa0*/  @!P0 SYNCS.PHASECHK.TRANS64 P0, [R30+URZ+0x32460], R3 ;  /* 0x032460031e0085a7 */ /* 0x000e64000800007f */
[----:B-1----:R-:W-:Y:S05]  /*1bfb0*/  @!P0 BRA `(.L_x_10643) ;  /* 0xfffffffc00f08947 */ /* 0x002fea000383ffff */
[----:B------:R-:W-:Y:S05]  /*1bfc0*/  BRA `(.L_x_10814) ;  /* 0xffffffa000b87947 */ /* 0x000fea000383ffff */
.L_x_10644:
        /* <DEDUP_REMOVED lines=8> */
.L_x_10816:
[----:B------:R-:W-:Y:S05]  /*1c050*/  BSYNC B0 ;  /* 0x0000000000007941 */ /* 0x000fea0003800000 */
.L_x_10815:
[----:B------:R-:W0:Y:S01]  /*1c060*/  S2R R8, SR_TID.X ;  /* 0x0000000000087919 */ /* 0x000e220000002100 */
[----:B------:R-:W-:Y:S01]  /*1c070*/  IMAD.MOV.U32 R13, RZ, RZ, R5 ;  /* 0x000000ffff0d7224 */ /* 0x000fe200078e0005 */
[----:B------:R-:W-:Y:S01]  /*1c080*/  MOV R15, 0xffffffff ;  /* 0xffffffff000f7802 */ /* 0x000fe20000000f00 */
[----:B------:R-:W-:Y:S01]  /*1c090*/  IMAD.MOV.U32 R12, RZ, RZ, RZ ;  /* 0x000000ffff0c7224 */ /* 0x000fe200078e00ff */
[C---:B------:R-:W-:Y:S01]  /*1c0a0*/  LOP3.LUT P2, RZ, R7.reuse, 0x2, RZ, 0xc0, !PT ;  /* 0x0000000207ff7812 */ /* 0x040fe2000784c0ff */
[----:B------:R-:W-:Y:S01]  /*1c0b0*/  IMAD.MOV.U32 R11, RZ, RZ, 0x181f ;  /* 0x0000181fff0b7424 */ /* 0x000fe200078e00ff */
[----:B------:R-:W-:Y:S01]  /*1c0c0*/  LOP3.LUT P1, RZ, R7, 0x4, RZ, 0xc0, !PT ;  /* 0x0000000407ff7812 */ /* 0x000fe2000782c0ff */
[----:B------:R-:W-:Y:S02]  /*1c0d0*/  IMAD.MOV.U32 R3, RZ, RZ, R14 ;  /* 0x000000ffff037224 */ /* 0x000fe400078e000e */
[----:B------:R-:W-:-:S10]  /*1c0e0*/  IMAD R4, R4, 0x2, R23 ;  /* 0x0000000204047824 */ /* 0x000fd400078e0217 */
[----:B0-----:R-:W-:Y:S05]  /*1c0f0*/  WARPSYNC.COLLECTIVE R15, `(.L_x_10817) ;  /* 0x000000000f087348 */ /* 0x001fea0003c00000 */
[----:B------:R1:W2:Y:S02]  /*1c100*/  SHFL.IDX P6, R14, R13, R12, R11 ;  /* 0x0000000c0d0e7389 */ /* 0x0002a400000c000b */
[----:B012---:R-:W-:Y:S01]  /*1c110*/  ENDCOLLECTIVE ;  /* 0x000000000000791b */ /* 0x007fe20003800000 */
.L_x_10817:
[----:B------:R-:W-:Y:S01]  /*1c120*/  ISETP.LT.OR P3, PT, R31, 0x1, !P1 ;  /* 0x000000011f00780c */ /* 0x000fe20004f61670 */
[----:B------:R-:W-:Y:S02]  /*1c130*/  IMAD.MOV.U32 R13, RZ, RZ, R6 ;  /* 0x000000ffff0d7224 */ /* 0x000fe400078e0006 */
[----:B------:R-:W-:Y:S02]  /*1c140*/  IMAD.MOV.U32 R12, RZ, RZ, 0x1 ;  /* 0x00000001ff0c7424 */ /* 0x000fe400078e00ff */
[----:B------:R-:W-:Y:S02]  /*1c150*/  IMAD.SHL.U32 R8, R8, 0x8, RZ ;  /* 0x0000000808087824 */ /* 0x000fe400078e00ff */
[----:B------:R-:W-:-:S07]  /*1c160*/  IMAD.MOV.U32 R2, RZ, RZ, R14 ;  /* 0x000000ffff027224 */ /* 0x000fce00078e000e */
[----:B------:R-:W-:Y:S05]  /*1c170*/  WARPSYNC.COLLECTIVE R15, `(.L_x_10818) ;  /* 0x000000000f087348 */ /* 0x000fea0003c00000 */
[----:B------:R0:W1:Y:S02]  /*1c180*/  SHFL.IDX P6, R14, R13, R12, R11 ;  /* 0x0000000c0d0e7389 */ /* 0x00006400000c000b */
[----:B01----:R-:W-:Y:S01]  /*1c190*/  ENDCOLLECTIVE ;  /* 0x000000000000791b */ /* 0x003fe20003800000 */
.L_x_10818:
[----:B------:R-:W-:-:S05]  /*1c1a0*/  LOP3.LUT R8, R8, 0x38, RZ, 0xc0, !PT ;  /* 0x0000003808087812 */ /* 0x000fca00078ec0ff */
[----:B------:R-:W-:-:S05]  /*1c1b0*/  IMAD.SHL.U32 R0, R8, 0x2, RZ ;  /* 0x0000000208007824 */ /* 0x000fca00078e00ff */
[----:B------:R-:W-:Y:S01]  /*1c1c0*/  IADD3 R2, P0, R2, R0, RZ ;  /* 0x0000000002027210 */ /* 0x000fe20007f1e0ff */
[----:B------:R-:W-:-:S04]  /*1c1d0*/  IMAD.MOV.U32 R13, RZ, RZ, R5 ;  /* 0x000000ffff0d7224 */ /* 0x000fc800078e0005 */
[----:B------:R-:W-:Y:S01]  /*1c1e0*/  IMAD.X R3, RZ, RZ, R3, P0 ;  /* 0x000000ffff037224 */ /* 0x000fe200000e0603 */
[----:B------:R-:W-:-:S13]  /*1c1f0*/  ISETP.LT.OR P0, PT, R31, 0x1, P4 ;  /* 0x000000011f00780c */ /* 0x000fda0002701670 */
        /* <DEDUP_REMOVED lines=14> */
.L_x_10819:
[----:B------:R-:W-:Y:S02]  /*1c2e0*/  IMAD.MOV.U32 R13, RZ, RZ, R6 ;  /* 0x000000ffff0d7224 */ /* 0x000fe400078e0006 */
[----:B------:R-:W-:Y:S01]  /*1c2f0*/  IMAD.MOV.U32 R12, RZ, RZ, 0x2 ;  /* 0x00000002ff0c7424 */ /* 0x000fe200078e00ff */
[----:B------:R-:W-:-:S13]  /*1c300*/  IADD3 R2, P3, R14, R0, RZ ;  /* 0x000000000e027210 */ /* 0x000fda0007f7e0ff */
[----:B------:R-:W-:Y:S05]  /*1c310*/  WARPSYNC.COLLECTIVE R15, `(.L_x_10820) ;  /* 0x000000000f087348 */ /* 0x000fea0003c00000 */
[----:B------:R0:W1:Y:S02]  /*1c320*/  SHFL.IDX P6, R14, R13, R12, R11 ;  /* 0x0000000c0d0e7389 */ /* 0x00006400000c000b */
[----:B01----:R-:W-:Y:S01]  /*1c330*/  ENDCOLLECTIVE ;  /* 0x000000000000791b */ /* 0x003fe20003800000 */
.L_x_10820:
        /* <DEDUP_REMOVED lines=17> */
.L_x_10821:
[----:B------:R-:W-:Y:S02]  /*1c450*/  IMAD.MOV.U32 R13, RZ, RZ, R6 ;  /* 0x000000ffff0d7224 */ /* 0x000fe400078e0006 */
[----:B------:R-:W-:Y:S01]  /*1c460*/  IMAD.MOV.U32 R12, RZ, RZ, 0x3 ;  /* 0x00000003ff0c7424 */ /* 0x000fe200078e00ff */
[----:B------:R-:W-:-:S13]  /*1c470*/  IADD3 R2, P3, R14, R0, RZ ;  /* 0x000000000e027210 */ /* 0x000fda0007f7e0ff */
[----:B------:R-:W-:Y:S05]  /*1c480*/  WARPSYNC.COLLECTIVE R15, `(.L_x_10822) ;  /* 0x000000000f087348 */ /* 0x000fea0003c00000 */
[----:B------:R0:W1:Y:S02]  /*1c490*/  SHFL.IDX P6, R14, R13, R12, R11 ;  /* 0x0000000c0d0e7389 */ /* 0x00006400000c000b */
[----:B01----:R-:W-:Y:S01]  /*1c4a0*/  ENDCOLLECTIVE ;  /* 0x000000000000791b */ /* 0x003fe20003800000 */
.L_x_10822:
        /* <DEDUP_REMOVED lines=17> */
.L_x_10823:
[----:B------:R-:W-:Y:S02]  /*1c5c0*/  IMAD.MOV.U32 R13, RZ, RZ, R6 ;  /* 0x000000ffff0d7224 */ /* 0x000fe400078e0006 */
[----:B------:R-:W-:Y:S01]  /*1c5d0*/  IMAD.MOV.U32 R12, RZ, RZ, 0x4 ;  /* 0x00000004ff0c7424 */ /* 0x000fe200078e00ff */
[----:B------:R-:W-:-:S13]  /*1c5e0*/  IADD3 R2, P3, R14, R0, RZ ;  /* 0x000000000e027210 */ /* 0x000fda0007f7e0ff */
[----:B------:R-:W-:Y:S05]  /*1c5f0*/  WARPSYNC.COLLECTIVE R15, `(.L_x_10824) ;  /* 0x000000000f087348 */ /* 0x000fea0003c00000 */
[----:B------:R0:W1:Y:S02]  /*1c600*/  SHFL.IDX P6, R14, R13, R12, R11 ;  /* 0x0000000c0d0e7389 */ /* 0x00006400000c000b */
[----:B01----:R-:W-:Y:S01]  /*1c610*/  ENDCOLLECTIVE ;  /* 0x000000000000791b */ /* 0x003fe20003800000 */
.L_x_10824:
        /* <DEDUP_REMOVED lines=17> */
.L_x_10825:
[----:B------:R-:W-:Y:S02]  /*1c730*/  IMAD.MOV.U32 R13, RZ, RZ, R6 ;  /* 0x000000ffff0d7224 */ /* 0x000fe400078e0006 */
[----:B------:R-:W-:Y:S01]  /*1c740*/  IMAD.MOV.U32 R12, RZ, RZ, 0x5 ;  /* 0x00000005ff0c7424 */ /* 0x000fe200078e00ff */
[----:B------:R-:W-:-:S13]  /*1c750*/  IADD3 R2, P3, R14, R0, RZ ;  /* 0x000000000e027210 */ /* 0x000fda0007f7e0ff */
[----:B------:R-:W-:Y:S05]  /*1c760*/  WARPSYNC.COLLECTIVE R15, `(.L_x_10826) ;  /* 0x000000000f087348 */ /* 0x000fea0003c00000 */
[----:B------:R0:W1:Y:S02]  /*1c770*/  SHFL.IDX P6, R14, R13, R12, R11 ;  /* 0x0000000c0d0e7389 */ /* 0x00006400000c000b */
[----:B01----:R-:W-:Y:S01]  /*1c780*/  ENDCOLLECTIVE ;  /* 0x000000000000791b */ /* 0x003fe20003800000 */
.L_x_10826:
        /* <DEDUP_REMOVED lines=12> */
.L_x_10827:
        /* <DEDUP_REMOVED lines=9> */
.L_x_10651:
[----:B0-----:R0:W1:Y:S02]  /*1c8e0*/  SYNCS.PHASECHK.TRANS64.TRYWAIT P0, [R4+URZ+0x32440], R21 ;  /* 0x03244015040075a7 */ /* 0x001064000800017f */
[----:B-1----:R-:W-:Y:S05]  /*1c8f0*/  @!P0 NANOSLEEP.SYNCS 0x989680 ;  /* 0x009896800000895d */ /* 0x002fea0003900000 */
[----:B------:R-:W1:Y:S02]  /*1c900*/  @!P0 SYNCS.PHASECHK.TRANS64 P0, [R4+URZ+0x32440], R21 ;  /* 0x03244015040085a7 */ /* 0x000e64000800007f */
[----:B-1----:R-:W-:Y:S05]  /*1c910*/  @!P0 BRA `(.L_x_10651) ;  /* 0xfffffffc00f08947 */ /* 0x002fea000383ffff */
[----:B------:R-:W-:Y:S05]  /*1c920*/  BRA `(.L_x_10829) ;  /* 0xffffffa400387947 */ /* 0x000fea000383ffff */
.L_x_10652:
        /* <DEDUP_REMOVED lines=8> */
.L_x_10831:
[----:B------:R-:W-:Y:S05]  /*1c9b0*/  BSYNC B1 ;  /* 0x0000000000017941 */ /* 0x000fea0003800000 */
.L_x_10830:
        /* <DEDUP_REMOVED lines=9> */
.L_x_10832:
[----:B------:R-:W-:Y:S02]  /*1ca50*/  IMAD.MOV.U32 R13, RZ, RZ, R9 ;  /* 0x000000ffff0d7224 */ /* 0x000fe400078e0009 */
[----:B------:R-:W-:Y:S02]  /*1ca60*/  IMAD.MOV.U32 R12, RZ, RZ, 0x1 ;  /* 0x00000001ff0c7424 */ /* 0x000fe400078e00ff */
[----:B------:R-:W-:-:S07]  /*1ca70*/  IMAD.MOV.U32 R2, RZ, RZ, R14 ;  /* 0x000000ffff027224 */ /* 0x000fce00078e000e */
[----:B------:R-:W-:Y:S05]  /*1ca80*/  WARPSYNC.COLLECTIVE R15, `(.L_x_10833) ;  /* 0x000000000f087348 */ /* 0x000fea0003c00000 */
[----:B------:R0:W1:Y:S02]  /*1ca90*/  SHFL.IDX P6, R14, R13, R12, R11 ;  /* 0x0000000c0d0e7389 */ /* 0x00006400000c000b */
[----:B01----:R-:W-:Y:S01]  /*1caa0*/  ENDCOLLECTIVE ;  /* 0x000000000000791b */ /* 0x003fe20003800000 */
.L_x_10833:
        /* <DEDUP_REMOVED lines=11> */
.L_x_10834:
[----:B------:R-:W-:Y:S02]  /*1cb60*/  IMAD.MOV.U32 R13, RZ, RZ, R9 ;  /* 0x000000ffff0d7224 */ /* 0x000fe400078e0009 */
[----:B------:R-:W-:Y:S02]  /*1cb70*/  IMAD.MOV.U32 R12, RZ, RZ, 0x2 ;  /* 0x00000002ff0c7424 */ /* 0x000fe400078e00ff */
[----:B------:R-:W-:-:S07]  /*1cb80*/  IMAD.MOV.U32 R2, RZ, RZ, R14 ;  /* 0x000000ffff027224 */ /* 0x000fce00078e000e */
[----:B------:R-:W-:Y:S05]  /*1cb90*/  WARPSYNC.COLLECTIVE R15, `(.L_x_10835) ;  /* 0x000000000f087348 */ /* 0x000fea0003c00000 */
[----:B------:R0:W1:Y:S02]  /*1cba0*/  SHFL.IDX P6, R14, R13, R12, R11 ;  /* 0x0000000c0d0e7389 */ /* 0x00006400000c000b */
[----:B01----:R-:W-:Y:S01]  /*1cbb0*/  ENDCOLLECTIVE ;  /* 0x000000000000791b */ /* 0x003fe20003800000 */
.L_x_10835:
        /* <DEDUP_REMOVED lines=11> */
.L_x_10836:
[----:B------:R-:W-:Y:S02]  /*1cc70*/  IMAD.MOV.U32 R13, RZ, RZ, R9 ;  /* 0x000000ffff0d7224 */ /* 0x000fe400078e0009 */
[----:B------:R-:W-:Y:S02]  /*1cc80*/  IMAD.MOV.U32 R12, RZ, RZ, 0x3 ;  /* 0x00000003ff0c7424 */ /* 0x000fe400078e00ff */
[----:B------:R-:W-:-:S07]  /*1cc90*/  IMAD.MOV.U32 R2, RZ, RZ, R14 ;  /* 0x000000ffff027224 */ /* 0x000fce00078e000e */
[----:B------:R-:W-:Y:S05]  /*1cca0*/  WARPSYNC.COLLECTIVE R15, `(.L_x_10837) ;  /* 0x000000000f087348 */ /* 0x000fea0003c00000 */
[----:B------:R0:W1:Y:S02]  /*1ccb0*/  SHFL.IDX P6, R14, R13, R12, R11 ;  /* 0x0000000c0d0e7389 */ /* 0x00006400000c000b */
[----:B01----:R-:W-:Y:S01]  /*1ccc0*/  ENDCOLLECTIVE ;  /* 0x000000000000791b */ /* 0x003fe20003800000 */
.L_x_10837:
        /* <DEDUP_REMOVED lines=11> */
.L_x_10838:
[----:B------:R-:W-:Y:S02]  /*1cd80*/  IMAD.MOV.U32 R13, RZ, RZ, R9 ;  /* 0x000000ffff0d7224 */ /* 0x000fe400078e0009 */
[----:B------:R-:W-:Y:S02]  /*1cd90*/  IMAD.MOV.U32 R12, RZ, RZ, 0x4 ;  /* 0x00000004ff0c7424 */ /* 0x000fe400078e00ff */
[----:B------:R-:W-:-:S07]  /*1cda0*/  IMAD.MOV.U32 R2, RZ, RZ, R14 ;  /* 0x000000ffff027224 */ /* 0x000fce00078e000e */
[----:B------:R-:W-:Y:S05]  /*1cdb0*/  WARPSYNC.COLLECTIVE R15, `(.L_x_10839) ;  /* 0x000000000f087348 */ /* 0x000fea0003c00000 */
[----:B------:R0:W1:Y:S02]  /*1cdc0*/  SHFL.IDX P6, R14, R13, R12, R11 ;  /* 0x0000000c0d0e7389 */ /* 0x00006400000c000b */
[----:B01----:R-:W-:Y:S01]  /*1cdd0*/  ENDCOLLECTIVE ;  /* 0x000000000000791b */ /* 0x003fe20003800000 */
.L_x_10839:
[----:B------:R-:W-:-:S04]  /*1cde0*/  IADD3 R2, P0, R2, R0, RZ ;  /* 0x0000000002027210 */ /* 0x000fc80007f1e0ff */
[----:B------:R-:W-:-:S05]  /*1cdf0*/  IADD3.X R3, RZ, R3, RZ, P0, !PT ;  /* 0x00000003ff037210 */ /* 0x000fca00007fe4ff */
        /* <DEDUP_REMOVED lines=9> */
.L_x_10840:
[----:B------:R-:W-:Y:S02]  /*1ce90*/  IMAD.MOV.U32 R13, RZ, RZ, R9 ;  /* 0x000000ffff0d7224 */ /* 0x000fe400078e0009 */
[----:B------:R-:W-:Y:S02]  /*1cea0*/  IMAD.MOV.U32 R12, RZ, RZ, 0x5 ;  /* 0x00000005ff0c7424 */ /* 0x000fe400078e00ff */
[----:B------:R-:W-:-:S07]  /*1ceb0*/  IMAD.MOV.U32 R2, RZ, RZ, R14 ;  /* 0x000000ffff027224 */ /* 0x000fce00078e000e */
[----:B------:R-:W-:Y:S05]  /*1cec0*/  WARPSYNC.COLLECTIVE R15, `(.L_x_10841) ;  /* 0x000000000f087348 */ /* 0x000fea0003c00000 */
[----:B------:R0:W1:Y:S02]  /*1ced0*/  SHFL.IDX P6, R14, R13, R12, R11 ;  /* 0x0000000c0d0e7389 */ /* 0x00006400000c000b */
[----:B01----:R-:W-:Y:S01]  /*1cee0*/  ENDCOLLECTIVE ;  /* 0x000000000000791b */ /* 0x003fe20003800000 */
.L_x_10841:
        /* <DEDUP_REMOVED lines=11> */
.L_x_10842:
[----:B------:R-:W-:Y:S01]  /*1cfa0*/  IMAD.MOV.U32 R2, RZ, RZ, R14 ;  /* 0x000000ffff027224 */ /* 0x000fe200078e000e */
[----:B------:R-:W-:Y:S06]  /*1cfb0*/  BRA `(.L_x_10843) ;  /* 0xffffffa000687947 */ /* 0x000fec000383ffff */
.L_x_10657:
[----:B---3--:R3:W4:Y:S02]  /*1cfc0*/  SYNCS.PHASECHK.TRANS64.TRYWAIT P0, [R4+URZ+0x32460], R21 ;  /* 0x03246015040075a7 */ /* 0x008724000800017f */
[----:B----4-:R-:W-:Y:S05]  /*1cfd0*/  @!P0 NANOSLEEP.SYNCS 0x989680 ;  /* 0x009896800000895d */ /* 0x010fea0003900000 */
[----:B------:R-:W4:Y:S02]  /*1cfe0*/  @!P0 SYNCS.PHASECHK.TRANS64 P0, [R4+URZ+0x32460], R21 ;  /* 0x03246015040085a7 */ /* 0x000f24000800007f */
[----:B----4-:R-:W-:Y:S05]  /*1cff0*/  @!P0 BRA `(.L_x_10657) ;  /* 0xfffffffc00f08947 */ /* 0x010fea000383ffff */
[----:B------:R-:W-:Y:S05]  /*1d000*/  BRA `(.L_x_10844) ;  /* 0xffffffa000b87947 */ /* 0x000fea000383ffff */
.L_x_10658:
        /* <DEDUP_REMOVED lines=8> */
.L_x_10846:
[----:B------:R-:W-:Y:S05]  /*1d090*/  BSYNC B1 ;  /* 0x0000000000017941 */ /* 0x000fea0003800000 */
.L_x_10845:
        /* <DEDUP_REMOVED lines=9> */
.L_x_10847:
[----:B------:R-:W-:Y:S02]  /*1d130*/  IMAD.MOV.U32 R13, RZ, RZ, R7 ;  /* 0x000000ffff0d7224 */ /* 0x000fe400078e0007 */
[----:B------:R-:W-:Y:S01]  /*1d140*/  IMAD.MOV.U32 R12, RZ, RZ, 0x1 ;  /* 0x00000001ff0c7424 */ /* 0x000fe200078e00ff */
[----:B------:R-:W-:-:S13]  /*1d150*/  IADD3 R2, P0, R14, R0, RZ ;  /* 0x000000000e027210 */ /* 0x000fda0007f1e0ff */
[----:B------:R-:W-:Y:S05]  /*1d160*/  WARPSYNC.COLLECTIVE R15, `(.L_x_10848) ;  /* 0x000000000f087348 */ /* 0x000fea0003c00000 */
[----:B------:R0:W1:Y:S02]  /*1d170*/  SHFL.IDX P6, R14, R13, R12, R11 ;  /* 0x0000000c0d0e7389 */ /* 0x00006400000c000b */
[----:B01----:R-:W-:Y:S01]  /*1d180*/  ENDCOLLECTIVE ;  /* 0x000000000000791b */ /* 0x003fe20003800000 */
.L_x_10848:
        /* <DEDUP_REMOVED lines=13> */
.L_x_10849:
[----:B------:R-:W-:Y:S02]  /*1d260*/  IMAD.MOV.U32 R13, RZ, RZ, R7 ;  /* 0x000000ffff0d7224 */ /* 0x000fe400078e0007 */
[----:B------:R-:W-:Y:S01]  /*1d270*/  IMAD.MOV.U32 R12, RZ, RZ, 0x2 ;  /* 0x00000002ff0c7424 */ /* 0x000fe200078e00ff */
[----:B------:R-:W-:-:S13]  /*1d280*/  IADD3 R2, P0, R14, R0, RZ ;  /* 0x000000000e027210 */ /* 0x000fda0007f1e0ff */
[----:B------:R-:W-:Y:S05]  /*1d290*/  WARPSYNC.COLLECTIVE R15, `(.L_x_10850) ;  /* 0x000000000f087348 */ /* 0x000fea0003c00000 */
[----:B------:R0:W1:Y:S02]  /*1d2a0*/  SHFL.IDX P6, R14, R13, R12, R11 ;  /* 0x0000000c0d0e7389 */ /* 0x00006400000c000b */
[----:B01----:R-:W-:Y:S01]  /*1d2b0*/  ENDCOLLECTIVE ;  /* 0x000000000000791b */ /* 0x003fe20003800000 */
.L_x_10850:
        /* <DEDUP_REMOVED lines=13> */
.L_x_10851:
[----:B------:R-:W-:Y:S02]  /*1d390*/  IMAD.MOV.U32 R13, RZ, RZ, R7 ;  /* 0x000000ffff0d7224 */ /* 0x000fe400078e0007 */
[----:B------:R-:W-:Y:S01]  /*1d3a0*/  IMAD.MOV.U32 R12, RZ, RZ, 0x3 ;  /* 0x00000003ff0c7424 */ /* 0x000fe200078e00ff */
[----:B------:R-:W-:-:S13]  /*1d3b0*/  IADD3 R2, P0, R14, R0, RZ ;  /* 0x000000000e027210 */ /* 0x000fda0007f1e0ff */
[----:B------:R-:W-:Y:S05]  /*1d3c0*/  WARPSYNC.COLLECTIVE R15, `(.L_x_10852) ;  /* 0x000000000f087348 */ /* 0x000fea0003c00000 */
[----:B------:R0:W1:Y:S02]  /*1d3d0*/  SHFL.IDX P6, R14, R13, R12, R11 ;  /* 0x0000000c0d0e7389 */ /* 0x00006400000c000b */
[----:B01----:R-:W-:Y:S01]  /*1d3e0*/  ENDCOLLECTIVE ;  /* 0x000000000000791b */ /* 0x003fe20003800000 */
.L_x_10852:
        /* <DEDUP_REMOVED lines=13> */
.L_x_10853:
[----:B------:R-:W-:Y:S02]  /*1d4c0*/  IMAD.MOV.U32 R13, RZ, RZ, R7 ;  /* 0x000000ffff0d7224 */ /* 0x000fe400078e0007 */
[----:B------:R-:W-:Y:S01]  /*1d4d0*/  IMAD.MOV.U32 R12, RZ, RZ, 0x4 ;  /* 0x00000004ff0c7424 */ /* 0x000fe200078e00ff */
[----:B------:R-:W-:-:S13]  /*1d4e0*/  IADD3 R2, P0, R14, R0, RZ ;  /* 0x000000000e027210 */ /* 0x000fda0007f1e0ff */
[----:B------:R-:W-:Y:S05]  /*1d4f0*/  WARPSYNC.COLLECTIVE R15, `(.L_x_10854) ;  /* 0x000000000f087348 */ /* 0x000fea0003c00000 */
[----:B------:R0:W1:Y:S02]  /*1d500*/  SHFL.IDX P6, R14, R13, R12, R11 ;  /* 0x0000000c0d0e7389 */ /* 0x00006400000c000b */
[----:B01----:R-:W-:Y:S01]  /*1d510*/  ENDCOLLECTIVE ;  /* 0x000000000000791b */ /* 0x003fe20003800000 */
.L_x_10854:
        /* <DEDUP_REMOVED lines=13> */
.L_x_10855:
[----:B------:R-:W-:Y:S02]  /*1d5f0*/  IMAD.MOV.U32 R13, RZ, RZ, R7 ;  /* 0x000000ffff0d7224 */ /* 0x000fe400078e0007 */
[----:B------:R-:W-:Y:S01]  /*1d600*/  IMAD.MOV.U32 R12, RZ, RZ, 0x5 ;  /* 0x00000005ff0c7424 */ /* 0x000fe200078e00ff */
[----:B------:R-:W-:-:S13]  /*1d610*/  IADD3 R2, P0, R14, R0, RZ ;  /* 0x000000000e027210 */ /* 0x000fda0007f1e0ff */
[----:B------:R-:W-:Y:S05]  /*1d620*/  WARPSYNC.COLLECTIVE R15, `(.L_x_10856) ;  /* 0x000000000f087348 */ /* 0x000fea0003c00000 */
[----:B------:R0:W1:Y:S02]  /*1d630*/  SHFL.IDX P6, R14, R13, R12, R11 ;  /* 0x0000000c0d0e7389 */ /* 0x00006400000c000b */
[----:B01----:R-:W-:Y:S01]  /*1d640*/  ENDCOLLECTIVE ;  /* 0x000000000000791b */ /* 0x003fe20003800000 */
.L_x_10856:
        /* <DEDUP_REMOVED lines=13> */
.L_x_10857:
[----:B------:R-:W-:Y:S05]  /*1d720*/  BRA `(.L_x_10858) ;  /* 0xffffffa000047947 */ /* 0x000fea000383ffff */
.L_x_10666:
        /* <DEDUP_REMOVED lines=8> */
.L_x_10860:
[----:B------:R-:W-:Y:S05]  /*1d7b0*/  BSYNC B0 ;  /* 0x0000000000007941 */ /* 0x000fea0003800000 */
.L_x_10859:
        /* <DEDUP_REMOVED lines=9> */
.L_x_10861:
[----:B------:R-:W-:Y:S02]  /*1d850*/  ULDC UR4, c[0x0][0xd3c] ;  /* 0x00034f0000047ab9 */ /* 0x000fe40000000800 */
[----:B------:R-:W-:-:S13]  /*1d860*/  ISETP.GE.OR P1, PT, R5, UR4, !P0 ;  /* 0x0000000405007c0c */ /* 0x000fda000c726670 */
[----:B------:R-:W0:Y:S01]  /*1d870*/  @!P1 LDC.64 R2, c[0x0][0xd80] ;  /* 0x00036000ff029b82 */ /* 0x000e220000000a00 */
[----:B------:R-:W-:Y:S02]  /*1d880*/  IMAD.MOV.U32 R11, RZ, RZ, RZ ;  /* 0x000000ffff0b7224 */ /* 0x000fe400078e00ff */
[----:B------:R-:W-:Y:S02]  /*1d890*/  IMAD.MOV.U32 R4, RZ, RZ, R14 ;  /* 0x000000ffff047224 */ /* 0x000fe400078e000e */
[----:B0-----:R-:W-:-:S06]  /*1d8a0*/  @!P1 IMAD.WIDE R2, R5, 0x4, R2 ;  /* 0x0000000405029825 */ /* 0x001fcc00078e0202 */
[----:B------:R-:W2:Y:S01]  /*1d8b0*/  @!P1 LDG.E R2, desc[UR60][R2.64] ;  /* 0x0000003c02029981 */ /* 0x000ea2000c1e1900 */
[----:B------:R-:W-:Y:S02]  /*1d8c0*/  MOV R5, RZ ;  /* 0x000000ff00057202 */ /* 0x000fe40000000f00 */
        /* <DEDUP_REMOVED lines=10> */
.L_x_10862:
[----:B------:R-:W-:Y:S01]  /*1d970*/  IMAD.MOV.U32 R12, RZ, RZ, 0x2 ;  /* 0x00000002ff0c7424 */ /* 0x000fe200078e00ff */
[----:B------:R-:W-:-:S05]  /*1d980*/  SEL R6, R14, RZ, P1 ;  /* 0x000000ff0e067207 */ /* 0x000fca0000800000 */
[----:B------:R-:W-:-:S04]  /*1d990*/  IMAD.IADD R6, R5, 0x1, R6 ;  /* 0x0000000105067824 */ /* 0x000fc800078e0206 */
[----:B------:R-:W-:-:S07]  /*1d9a0*/  IMAD.MOV.U32 R13, RZ, RZ, R6 ;  /* 0x000000ffff0d7224 */ /* 0x000fce00078e0006 */
[----:B------:R-:W-:Y:S05]  /*1d9b0*/  WARPSYNC.COLLECTIVE R15, `(.L_x_10863) ;  /* 0x000000000f087348 */ /* 0x000fea0003c00000 */
[----:B------:R0:W1:Y:S02]  /*1d9c0*/  SHFL.UP P6, R14, R13, R12, R11 ;  /* 0x0400000c0d0e7389 */ /* 0x00006400000c000b */
[----:B01----:R-:W-:Y:S01]  /*1d9d0*/  ENDCOLLECTIVE ;  /* 0x000000000000791b */ /* 0x003fe20003800000 */
.L_x_10863:
[----:B------:R-:W-:Y:S01]  /*1d9e0*/  IMAD.MOV.U32 R12, RZ, RZ, 0x4 ;  /* 0x00000004ff0c7424 */ /* 0x000fe200078e00ff */
[----:B------:R-:W-:-:S05]  /*1d9f0*/  SEL R7, R14, RZ, P2 ;  /* 0x000000ff0e077207 */ /* 0x000fca0001000000 */
[----:B------:R-:W-:-:S04]  /*1da00*/  IMAD.IADD R7, R6, 0x1, R7 ;  /* 0x0000000106077824 */ /* 0x000fc800078e0207 */
[----:B------:R-:W-:-:S07]  /*1da10*/  IMAD.MOV.U32 R13, RZ, RZ, R7 ;  /* 0x000000ffff0d7224 */ /* 0x000fce00078e0007 */
[----:B------:R-:W-:Y:S05]  /*1da20*/  WARPSYNC.COLLECTIVE R15, `(.L_x_10864) ;  /* 0x000000000f087348 */ /* 0x000fea0003c00000 */
[----:B------:R0:W1:Y:S02]  /*1da30*/  SHFL.UP P6, R14, R13, R12, R11 ;  /* 0x0400000c0d0e7389 */ /* 0x00006400000c000b */
[----:B01----:R-:W-:Y:S01]  /*1da40*/  ENDCOLLECTIVE ;  /* 0x000000000000791b */ /* 0x003fe20003800000 */
.L_x_10864:
[----:B------:R-:W-:Y:S01]  /*1da50*/  IMAD.MOV.U32 R12, RZ, RZ, 0x8 ;  /* 0x00000008ff0c7424 */ /* 0x000fe200078e00ff */
[----:B------:R-:W-:-:S05]  /*1da60*/  SEL R2, R14, RZ, P3 ;  /* 0x000000ff0e027207 */ /* 0x000fca0001800000 */
[----:B------:R-:W-:-:S04]  /*1da70*/  IMAD.IADD R2, R7, 0x1, R2 ;  /* 0x0000000107027824 */ /* 0x000fc800078e0202 */
[----:B------:R-:W-:-:S07]  /*1da80*/  IMAD.MOV.U32 R13, RZ, RZ, R2 ;  /* 0x000000ffff0d7224 */ /* 0x000fce00078e0002 */
[----:B------:R-:W-:Y:S05]  /*1da90*/  WARPSYNC.COLLECTIVE R15, `(.L_x_10865) ;  /* 0x000000000f087348 */ /* 0x000fea0003c00000 */
[----:B------:R0:W1:Y:S02]  /*1daa0*/  SHFL.UP P6, R14, R13, R12, R11 ;  /* 0x0400000c0d0e7389 */ /* 0x00006400000c000b */
[----:B01----:R-:W-:Y:S01]  /*1dab0*/  ENDCOLLECTIVE ;  /* 0x000000000000791b */ /* 0x003fe20003800000 */
.L_x_10865:
[----:B------:R-:W-:Y:S01]  /*1dac0*/  IMAD.MOV.U32 R12, RZ, RZ, 0x10 ;  /* 0x00000010ff0c7424 */ /* 0x000fe200078e00ff */
[----:B------:R-:W-:-:S05]  /*1dad0*/  SEL R3, R14, RZ, P4 ;  /* 0x000000ff0e037207 */ /* 0x000fca0002000000 */
[----:B------:R-:W-:-:S04]  /*1dae0*/  IMAD.IADD R3, R2, 0x1, R3 ;  /* 0x0000000102037824 */ /* 0x000fc800078e0203 */
[----:B------:R-:W-:-:S07]  /*1daf0*/  IMAD.MOV.U32 R13, RZ, RZ, R3 ;  /* 0x000000ffff0d7224 */ /* 0x000fce00078e0003 */
[----:B------:R-:W-:Y:S05]  /*1db00*/  WARPSYNC.COLLECTIVE R15, `(.L_x_10866) ;  /* 0x000000000f087348 */ /* 0x000fea0003c00000 */
[----:B------:R0:W1:Y:S02]  /*1db10*/  SHFL.UP P6, R14, R13, R12, R11 ;  /* 0x0400000c0d0e7389 */ /* 0x00006400000c000b */
[----:B01----:R-:W-:Y:S01]  /*1db20*/  ENDCOLLECTIVE ;  /* 0x000000000000791b */ /* 0x003fe20003800000 */
.L_x_10866:
        /* <DEDUP_REMOVED lines=8> */
.L_x_10867:
[----:B------:R-:W-:Y:S05]  /*1dbb0*/  BRA `(.L_x_10868) ;  /* 0xffffffa000607947 */ /* 0x000fea000383ffff */
.L_x_10671:
        /* <DEDUP_REMOVED lines=8> */
.L_x_10870:
[----:B------:R-:W-:Y:S05]  /*1dc40*/  BSYNC B0 ;  /* 0x0000000000007941 */ /* 0x000fea0003800000 */
.L_x_10869:
        /* <DEDUP_REMOVED lines=8> */
.L_x_10871:
[----:B------:R-:W-:Y:S01]  /*1dcd0*/  IMAD.MOV.U32 R12, RZ, RZ, 0x4 ;  /* 0x00000004ff0c7424 */ /* 0x000fe200078e00ff */
[----:B------:R-:W-:-:S05]  /*1dce0*/  SEL R2, R14, RZ, P2 ;  /* 0x000000ff0e027207 */ /* 0x000fca0001000000 */
[----:B------:R-:W-:-:S04]  /*1dcf0*/  IMAD.IADD R2, R13, 0x1, R2 ;  /* 0x000000010d027824 */ /* 0x000fc800078e0202 */
[----:B------:R-:W-:-:S07]  /*1dd00*/  IMAD.MOV.U32 R13, RZ, RZ, R2 ;  /* 0x000000ffff0d7224 */ /* 0x000fce00078e0002 */
[----:B------:R-:W-:Y:S05]  /*1dd10*/  WARPSYNC.COLLECTIVE R15, `(.L_x_10872) ;  /* 0x000000000f087348 */ /* 0x000fea0003c00000 */
[----:B------:R0:W1:Y:S02]  /*1dd20*/  SHFL.UP P6, R14, R13, R12, R11 ;  /* 0x0400000c0d0e7389 */ /* 0x00006400000c000b */
[----:B01----:R-:W-:Y:S01]  /*1dd30*/  ENDCOLLECTIVE ;  /* 0x000000000000791b */ /* 0x003fe20003800000 */
.L_x_10872:
[----:B------:R-:W-:Y:S01]  /*1dd40*/  IMAD.MOV.U32 R12, RZ, RZ, 0x8 ;  /* 0x00000008ff0c7424 */ /* 0x000fe200078e00ff */
[----:B------:R-:W-:-:S05]  /*1dd50*/  SEL R3, R14, RZ, P3 ;  /* 0x000000ff0e037207 */ /* 0x000fca0001800000 */
[----:B------:R-:W-:-:S04]  /*1dd60*/  IMAD.IADD R3, R2, 0x1, R3 ;  /* 0x0000000102037824 */ /* 0x000fc800078e0203 */
[----:B------:R-:W-:-:S07]  /*1dd70*/  IMAD.MOV.U32 R13, RZ, RZ, R3 ;  /* 0x000000ffff0d7224 */ /* 0x000fce00078e0003 */
[----:B------:R-:W-:Y:S05]  /*1dd80*/  WARPSYNC.COLLECTIVE R15, `(.L_x_10873) ;  /* 0x000000000f087348 */ /* 0x000fea0003c00000 */
[----:B------:R0:W1:Y:S02]  /*1dd90*/  SHFL.UP P6, R14, R13, R12, R11 ;  /* 0x0400000c0d0e7389 */ /* 0x00006400000c000b */
[----:B01----:R-:W-:Y:S01]  /*1dda0*/  ENDCOLLECTIVE ;  /* 0x000000000000791b */ /* 0x003fe20003800000 */
.L_x_10873:
[----:B------:R-:W-:Y:S01]  /*1ddb0*/  IMAD.MOV.U32 R12, RZ, RZ, 0x10 ;  /* 0x00000010ff0c7424 */ /* 0x000fe200078e00ff */
[----:B------:R-:W-:-:S05]  /*1ddc0*/  SEL R4, R14, RZ, P4 ;  /* 0x000000ff0e047207 */ /* 0x000fca0002000000 */
[----:B------:R-:W-:-:S04]  /*1ddd0*/  IMAD.IADD R4, R3, 0x1, R4 ;  /* 0x0000000103047824 */ /* 0x000fc800078e0204 */
[----:B------:R-:W-:-:S07]  /*1dde0*/  IMAD.MOV.U32 R13, RZ, RZ, R4 ;  /* 0x000000ffff0d7224 */ /* 0x000fce00078e0004 */
[----:B------:R-:W-:Y:S05]  /*1ddf0*/  WARPSYNC.COLLECTIVE R15, `(.L_x_10874) ;  /* 0x000000000f087348 */ /* 0x000fea0003c00000 */
[----:B------:R0:W1:Y:S02]  /*1de00*/  SHFL.UP P6, R14, R13, R12, R11 ;  /* 0x0400000c0d0e7389 */ /* 0x00006400000c000b */
[----:B01----:R-:W-:Y:S01]  /*1de10*/  ENDCOLLECTIVE ;  /* 0x000000000000791b */ /* 0x003fe20003800000 */
.L_x_10874:
        /* <DEDUP_REMOVED lines=8> */
.L_x_10875:
[----:B------:R-:W-:Y:S05]  /*1dea0*/  BRA `(.L_x_10876) ;  /* 0xffffffa000407947 */ /* 0x000fea000383ffff */
.L_x_10673:
[----:B------:R-:W-:Y:S01]  /*1deb0*/  BSSY B0, `(.L_x_10877) ;  /* 0x0000006000007945 */ /* 0x000fe20003800000 */
[----:B------:R-:W-:Y:S01]  /*1dec0*/  PLOP3.LUT P6, PT, P6, PT, PT, 0x8, 0x0 ;  /* 0x000000000000781c */ /* 0x000fe200037ce170 */
[----:B------:R-:W-:-:S12]  /*1ded0*/  IMAD.MOV.U32 R15, RZ, RZ, -0x1 ;  /* 0xffffffffff0f7424 */ /* 0x000fd800078e00ff */
[----:B0-----:R-:W-:Y:S05]  /*1dee0*/  WARPSYNC.COLLECTIVE R15, `(.L_x_10878) ;  /* 0x000000000f087348 */ /* 0x001fea0003c00000 */
[----:B------:R-:W-:Y:S01]  /*1def0*/  VOTE.ANY R14, PT, P6 ;  /* 0x00000000000e7806 */ /* 0x000fe200030e0100 */
[----:B0-----:R-:W-:Y:S06]  /*1df00*/  ENDCOLLECTIVE ;  /* 0x000000000000791b */ /* 0x001fec0003800000 */
.L_x_10878:
[----:B------:R-:W-:Y:S05]  /*1df10*/  BSYNC B0 ;  /* 0x0000000000007941 */ /* 0x000fea0003800000 */
.L_x_10877:
        /* <DEDUP_REMOVED lines=9> */
.L_x_10879:
[----:B------:R-:W-:Y:S01]  /*1dfb0*/  IMAD.MOV.U32 R5, RZ, RZ, R14 ;  /* 0x000000ffff057224 */ /* 0x000fe200078e000e */
[----:B------:R-:W-:Y:S06]  /*1dfc0*/  BRA `(.L_x_10880) ;  /* 0xffffffa000307947 */ /* 0x000fec000383ffff */
.L_x_10675:
[----:B------:R-:W-:Y:S01]  /*1dfd0*/  BSSY B0, `(.L_x_10881) ;  /* 0x0000007000007945 */ /* 0x000fe20003800000 */
[----:B------:R-:W-:Y:S02]  /*1dfe0*/  IMAD.MOV.U32 R13, RZ, RZ, R2 ;  /* 0x000000ffff0d7224 */ /* 0x000fe400078e0002 */
[----:B------:R-:W-:Y:S02]  /*1dff0*/  IMAD.MOV.U32 R11, RZ, RZ, 0x1f ;  /* 0x0000001fff0b7424 */ /* 0x000fe400078e00ff */
[----:B------:R-:W-:-:S07]  /*1e000*/  IMAD.MOV.U32 R15, RZ, RZ, -0x1 ;  /* 0xffffffffff0f7424 */ /* 0x000fce00078e00ff */
[----:B012---:R-:W-:Y:S05]  /*1e010*/  WARPSYNC.COLLECTIVE R15, `(.L_x_10882) ;  /* 0x000000000f087348 */ /* 0x007fea0003c00000 */
[----:B------:R3:W4:Y:S02]  /*1e020*/  SHFL.IDX P6, R14, R13, R12, R11 ;  /* 0x0000000c0d0e7389 */ /* 0x00072400000c000b */
[----:B01234-:R-:W-:Y:S01]  /*1e030*/  ENDCOLLECTIVE ;  /* 0x000000000000791b */ /* 0x01ffe20003800000 */
.L_x_10882:
[----:B------:R-:W-:Y:S05]  /*1e040*/  BSYNC B0 ;  /* 0x0000000000007941 */ /* 0x000fea0003800000 */
.L_x_10881:
[----:B------:R-:W-:Y:S05]  /*1e050*/  BRA `(.L_x_10674) ;  /* 0xffffffa000287947 */ /* 0x000fea000383ffff */
.L_x_10679:
[----:B-1----:R1:W0:Y:S02]  /*1e060*/  SYNCS.PHASECHK.TRANS64.TRYWAIT P0, [R5+URZ+0x32420], R0 ;  /* 0x03242000050075a7 */ /* 0x002224000800017f */
[----:B0-----:R-:W-:Y:S05]  /*1e070*/  @!P0 NANOSLEEP.SYNCS 0x989680 ;  /* 0x009896800000895d */ /* 0x001fea0003900000 */
[----:B------:R-:W0:Y:S02]  /*1e080*/  @!P0 SYNCS.PHASECHK.TRANS64 P0, [R5+URZ+0x32420], R0 ;  /* 0x03242000050085a7 */ /* 0x000e24000800007f */
[----:B0-----:R-:W-:Y:S05]  /*1e090*/  @!P0 BRA `(.L_x_10679) ;  /* 0xfffffffc00f08947 */ /* 0x001fea000383ffff */
[----:B------:R-:W-:Y:S05]  /*1e0a0*/  BRA `(.L_x_10883) ;  /* 0xffffffa400147947 */ /* 0x000fea000383ffff */
.L_x_10680:
[----:B------:R-:W5:Y:S01]  /*1e0b0*/  S2R R2, SR_TID.X ;  /* 0x0000000000027919 */ /* 0x000f620000002100 */
[----:B------:R-:W-:Y:S01]  /*1e0c0*/  BSSY B0, `(.L_x_10884) ;  /* 0x000000a000007945 */ /* 0x000fe20003800000 */
[----:B------:R-:W-:Y:S02]  /*1e0d0*/  IMAD.MOV.U32 R12, RZ, RZ, RZ ;  /* 0x000000ffff0c7224 */ /* 0x000fe400078e00ff */
[----:B------:R-:W-:Y:S02]  /*1e0e0*/  IMAD.MOV.U32 R11, RZ, RZ, 0x1f ;  /* 0x0000001fff0b7424 */ /* 0x000fe400078e00ff */
[----:B------:R-:W-:Y:S01]  /*1e0f0*/  IMAD.MOV.U32 R15, RZ, RZ, -0x1 ;  /* 0xffffffffff0f7424 */ /* 0x000fe200078e00ff */
[----:B-----5:R-:W-:-:S04]  /*1e100*/  SHF.R.U32.HI R2, RZ, 0x5, R2 ;  /* 0x00000005ff027819 */ /* 0x020fc80000011602 */
[----:B------:R-:W-:-:S05]  /*1e110*/  LOP3.LUT R2, R2, 0x3, RZ, 0xc0, !PT ;  /* 0x0000000302027812 */ /* 0x000fca00078ec0ff */
[----:B------:R-:W-:-:S07]  /*1e120*/  IMAD.MOV.U32 R13, RZ, RZ, R2 ;  /* 0x000000ffff0d7224 */ /* 0x000fce00078e0002 */
[----:B01234-:R-:W-:Y:S05]  /*1e130*/  WARPSYNC.COLLECTIVE R15, `(.L_x_10885) ;  /* 0x000000000f087348 */ /* 0x01ffea0003c00000 */
[----:B------:R0:W0:Y:S02]  /*1e140*/  SHFL.IDX P6, R14, R13, R12, R11 ;  /* 0x0000000c0d0e7389 */ /* 0x00002400000c000b */
[----:B01234-:R-:W-:Y:S01]  /*1e150*/  ENDCOLLECTIVE ;  /* 0x000000000000791b */ /* 0x01ffe20003800000 */
.L_x_10885:
[----:B------:R-:W-:Y:S05]  /*1e160*/  BSYNC B0 ;  /* 0x0000000000007941 */ /* 0x000fea0003800000 */
.L_x_10884:
[----:B------:R-:W-:Y:S05]  /*1e170*/  BRA `(.L_x_10886) ;  /* 0xffffffa000fc7947 */ /* 0x000fea000383ffff */
.L_x_10681:
[----:B------:R-:W-:Y:S01]  /*1e180*/  BSSY B0, `(.L_x_10887) ;  /* 0x0000006000007945 */ /* 0x000fe20003800000 */
[----:B------:R-:W-:-:S07]  /*1e190*/  IMAD.MOV.U32 R15, RZ, RZ, -0x1 ;  /* 0xffffffffff0f7424 */ /* 0x000fce00078e00ff */
[----:B-1234-:R-:W-:Y:S05]  /*1e1a0*/  WARPSYNC.COLLECTIVE R15, `(.L_x_10888) ;  /* 0x000000000f0c7348 */ /* 0x01efea0003c00000 */
[----:B------:R-:W-:Y:S02]  /*1e1b0*/  ELECT P6, UR62, PT ;  /* 0x00000000003e782f */ /* 0x000fe400038c0000 */
[----:B------:R-:W-:Y:S01]  /*1e1c0*/  MOV R14, UR62 ;  /* 0x0000003e000e7c02 */ /* 0x000fe20008000f00 */
[----:B-1234-:R-:W-:Y:S10]  /*1e1d0*/  ENDCOLLECTIVE ;  /* 0x000000000000791b */ /* 0x01eff40003800000 */
.L_x_10888:
[----:B------:R-:W-:Y:S05]  /*1e1e0*/  BSYNC B0 ;  /* 0x0000000000007941 */ /* 0x000fea0003800000 */
.L_x_10887:
[----:B------:R-:W-:Y:S05]  /*1e1f0*/  BRA `(.L_x_10889) ;  /* 0xffffffa000f07947 */ /* 0x000fea000383ffff */
.L_x_10683:
[----:B0-----:R0:W1:Y:S02]  /*1e200*/  SYNCS.PHASECHK.TRANS64.TRYWAIT P1, [R3+URZ+0x32440], R2 ;  /* 0x03244002030075a7 */ /* 0x001064000802017f */
[----:B-1----:R-:W-:Y:S05]  /*1e210*/  @!P1 NANOSLEEP.SYNCS 0x989680 ;  /* 0x009896800000995d */ /* 0x002fea0003900000 */
[----:B------:R-:W1:Y:S02]  /*1e220*/  @!P1 SYNCS.PHASECHK.TRANS64 P1, [R3+URZ+0x32440], R2 ;  /* 0x03244002030095a7 */ /* 0x000e64000802007f */
[----:B-1----:R-:W-:Y:S05]  /*1e230*/  @!P1 BRA `(.L_x_10683) ;  /* 0xfffffffc00f09947 */ /* 0x002fea000383ffff */
[----:B------:R-:W-:Y:S05]  /*1e240*/  BRA `(.L_x_10890) ;  /* 0xffffffa400107947 */ /* 0x000fea000383ffff */
.L_x_10685:
[----:B-1----:R1:W0:Y:S02]  /*1e250*/  SYNCS.PHASECHK.TRANS64.TRYWAIT P1, [R25+URZ+0x32440], R0 ;  /* 0x03244000190075a7 */ /* 0x002224000802017f */
[----:B0-----:R-:W-:Y:S05]  /*1e260*/  @!P1 NANOSLEEP.SYNCS 0x989680 ;  /* 0x009896800000995d */ /* 0x001fea0003900000 */
[----:B------:R-:W0:Y:S02]  /*1e270*/  @!P1 SYNCS.PHASECHK.TRANS64 P1, [R25+URZ+0x32440], R0 ;  /* 0x03244000190095a7 */ /* 0x000e24000802007f */
[----:B0-----:R-:W-:Y:S05]  /*1e280*/  @!P1 BRA `(.L_x_10685) ;  /* 0xfffffffc00f09947 */ /* 0x001fea000383ffff */
[----:B------:R-:W-:Y:S05]  /*1e290*/  BRA `(.L_x_10891) ;  /* 0xffffffa4001c7947 */ /* 0x000fea000383ffff */
.L_x_10687:
[----:B------:R0:W0:Y:S02]  /*1e2a0*/  SYNCS.PHASECHK.TRANS64.TRYWAIT P1, [R3+URZ+0x32460], R2 ;  /* 0x03246002030075a7 */ /* 0x000024000802017f */
[----:B0-----:R-:W-:Y:S05]  /*1e2b0*/  @!P1 NANOSLEEP.SYNCS 0x989680 ;  /* 0x009896800000995d */ /* 0x001fea0003900000 */
[----:B------:R-:W0:Y:S02]  /*1e2c0*/  @!P1 SYNCS.PHASECHK.TRANS64 P1, [R3+URZ+0x32460], R2 ;  /* 0x03246002030095a7 */ /* 0x000e24000802007f */
[----:B0-----:R-:W-:Y:S05]  /*1e2d0*/  @!P1 BRA `(.L_x_10687) ;  /* 0xfffffffc00f09947 */ /* 0x001fea000383ffff */
[----:B------:R-:W-:Y:S05]  /*1e2e0*/  BRA `(.L_x_10892) ;  /* 0xffffffa400187947 */ /* 0x000fea000383ffff */
.L_x_10893:
        /* <DEDUP_REMOVED lines=9> */
.L_x_15556:


//--------------------- .text._ZN7cutlass13device_kernelIN5flash11enable_sm90INS1_16FlashAttnFwdSm90INS1_25CollectiveMainloopFwdSm90ILi2EN4cute5tupleIJNS5_1CILi1EEES8_S8_EEENS6_IJNS7_ILi128EEENS7_ILi96EEENS7_ILi64EEEEEELi256ENS_10bfloat16_tEfNS_4arch4Sm90ELb0ELb1ELb0ELb0ELb1ELb0ELb0ELb1ELb0ELb1ELb0ELb0EEENS1_21CollectiveEpilogueFwdINS6_IJSA_NS7_ILi256EEESB_EEES9_SE_SG_Li256ELb0ELb1ELb0ELb0EEENS1_30DynamicPersistentTileSchedulerILi256ELi128ELb0ELb1ELb1EEEEEEEEEvNT_6ParamsE --------------------------
	.section	.text._ZN7cutlass13device_kernelIN5flash11enable_sm90INS1_16FlashAttnFwdSm90INS1_25CollectiveMainloopFwdSm90ILi2EN4cute5tupleIJNS5_1CILi1EEES8_S8_EEENS6_IJNS7_ILi128EEENS7_ILi96EEENS7_ILi64EEEEEELi256ENS_10bfloat16_tEfNS_4arch4Sm90ELb0ELb1ELb0ELb0ELb1ELb0ELb0ELb1ELb0ELb1ELb0ELb0EEENS1_21CollectiveEpilogueFwdINS6_IJSA_NS7_ILi256EEESB_EEES9_SE_SG_Li256ELb0ELb1ELb0ELb0EEENS1_30DynamicPersistentTileSchedulerILi256ELi128ELb0ELb1ELb1EEEEEEEEEvNT_6ParamsE,"ax",@progbits
	.align	128
.text._ZN7cutlass13device_kernelIN5flash11enable_sm90INS1_16FlashAttnFwdSm90INS1_25CollectiveMainloopFwdSm90ILi2EN4cute5tupleIJNS5_1CILi1EEES8_S8_EEENS6_IJNS7_ILi128EEENS7_ILi96EEENS7_ILi64EEEEEELi256ENS_10bfloat16_tEfNS_4arch4Sm90ELb0ELb1ELb0ELb0ELb1ELb0ELb0ELb1ELb0ELb1ELb0ELb0EEENS1_21CollectiveEpilogueFwdINS6_IJSA_NS7_ILi256EEESB_EEES9_SE_SG_Li256ELb0ELb1ELb0ELb0EEENS1_30DynamicPersistentTileSchedulerILi256ELi128ELb0ELb1ELb1EEEEEEEEEvNT_6ParamsE:
        .type           _ZN7cutlass13device_kernelIN5flash11enable_sm90INS1_16FlashAttnFwdSm90INS1_25CollectiveMainloopFwdSm90ILi2EN4cute5tupleIJNS5_1CILi1EEES8_S8_EEENS6_IJNS7_ILi128EEENS7_ILi96EEENS7_ILi64EEEEEELi256ENS_10bfloat16_tEfNS_4arch4Sm90ELb0ELb1ELb0ELb0ELb1ELb0ELb0ELb1ELb0ELb1ELb0ELb0EEENS1_21CollectiveEpilogueFwdINS6_IJSA_NS7_ILi256EEESB_EEES9_SE_SG_Li256ELb0ELb1ELb0ELb0EEENS1_30DynamicPersistentTileSchedulerILi256ELi128ELb0ELb1ELb1EEEEEEEEEvNT_6ParamsE,@function
        .size           _ZN7cutlass13device_kernelIN5flash11enable_sm90INS1_16FlashAttnFwdSm90INS1_25CollectiveMainloopFwdSm90ILi2EN4cute5tupleIJNS5_1CILi1EEES8_S8_EEENS6_IJNS7_ILi128EEENS7_ILi96EEENS7_ILi64EEEEEELi256ENS_10bfloat16_tEfNS_4arch4Sm90ELb0ELb1ELb0ELb0ELb1ELb0ELb0ELb1ELb0ELb1ELb0ELb0EEENS1_21CollectiveEpilogueFwdINS6_IJSA_NS7_ILi256EEESB_EEES9_SE_SG_Li256ELb0ELb1ELb0ELb0EEENS1_30DynamicPersistentTileSchedulerILi256ELi128ELb0ELb1ELb1EEEEEEEEEvNT_6ParamsE,(.L_x_15557 - _ZN7cutlass13device_kernelIN5flash11enable_sm90INS1_16FlashAttnFwdSm90INS1_25CollectiveMainloopFwdSm90ILi2EN4cute5tupleIJNS5_1CILi1EEES8_S8_EEENS6_IJNS7_ILi128EEENS7_ILi96EEENS7_ILi64EEEEEELi256ENS_10bfloat16_tEfNS_4arch4Sm90ELb0ELb1ELb0ELb0ELb1ELb0ELb0ELb1ELb0ELb1ELb0ELb0EEENS1_21CollectiveEpilogueFwdINS6_IJSA_NS7_ILi256EEESB_EEES9_SE_SG_Li256ELb0ELb1ELb0ELb0EEENS1_30DynamicPersistentTileSchedulerILi256ELi128ELb0ELb1ELb1EEEEEEEEEvNT_6ParamsE)
        .other          _ZN7cutlass13device_kernelIN5flash11enable_sm90INS1_16FlashAttnFwdSm90INS1_25CollectiveMainloopFwdSm90ILi2EN4cute5tupleIJNS5_1CILi1EEES8_S8_EEENS6_IJNS7_ILi128EEENS7_ILi96EEENS7_ILi64EEEEEELi256ENS_10bfloat16_tEfNS_4arch4Sm90ELb0ELb1ELb0ELb0ELb1ELb0ELb0ELb1ELb0ELb1ELb0ELb0EEENS1_21CollectiveEpilogueFwdINS6_IJSA_NS7_ILi256EEESB_EEES9_SE_SG_Li256ELb0ELb1ELb0ELb0EEENS1_30DynamicPersistentTileSchedulerILi256ELi128ELb0ELb1ELb1EEEEEEEEEvNT_6ParamsE,@"STO_CUDA_ENTRY STV_DEFAULT"
_ZN7cutlass13device_kernelIN5flash11enable_sm90INS1_16FlashAttnFwdSm90INS1_25CollectiveMainloopFwdSm90ILi2EN4cute5tupleIJNS5_1CILi1EEES8_S8_EEENS6_IJNS7_ILi128EEENS7_ILi96EEENS7_ILi64EEEEEELi256ENS_10bfloat16_tEfNS_4arch4Sm90ELb0ELb1ELb0ELb0ELb1ELb0ELb0ELb1ELb0ELb1ELb0ELb0EEENS1_21CollectiveEpilogueFwdINS6_IJSA_NS7_ILi256EEESB_EEES9_SE_SG_Li256ELb0ELb1ELb0ELb0EEENS1_30DynamicPersistentTileSchedulerILi256ELi128ELb0ELb1ELb1EEEEEEEEEvNT_6ParamsE:
        /* <DEDUP_REMOVED lines=45> */
.L_x_10894:
        /* <DEDUP_REMOVED lines=22> */
.L_x_10895:
        /* <DEDUP_REMOVED lines=18> */
.L_x_10896:
        /* <DEDUP_REMOVED lines=22> */
.L_x_10897:
        /* <DEDUP_REMOVED lines=23> */
.L_x_10898:
        /* <DEDUP_REMOVED lines=8> */
.L_x_10900:
[----:B------:R-:W-:-:S08]  /*08a0*/  NOP ;  /* 0x0000000000007918 */ /* 0x000fd00000000000 */
[----:B------:R-:W0:Y:S02]  /*08b0*/  USETMAXREG.TRY_ALLOC.CTAPOOL UP0, 0xe8 ;  /* 0x000000e8000079c8 */ /* 0x000e240008000600 */
[----:B0-----:R-:W-:-:S13]  /*08c0*/  PLOP3.LUT P0, PT, PT, PT, UP0, 0x80, 0x0 ;  /* 0x000000000000781c */ /* 0x001fda0003f0f008 */
[----:B------:R-:W-:Y:S05]  /*08d0*/  @!P0 BRA `(.L_x_10900) ;  /* 0xfffffffc00f08947 */ /* 0x000fea000383ffff */
[----:B------:R-:W-:Y:S01]  /*08e0*/  SHF.R.U32.HI R0, RZ, 0x7, R5 ;  /* 0x00000007ff007819 */ /* 0x000fe20000011605 */
[----:B------:R-:W0:Y:S08]  /*08f0*/  S2UR UR4, SR_CTAID.X ;  /* 0x00000000000479c3 */ /* 0x000e300000002500 */
[----:B------:R-:W-:Y:S08]  /*0900*/  BAR.ARV 0x4, 0x180 ;  /* 0x0106000000007b1d */ /* 0x000ff00000002000 */
        /* <DEDUP_REMOVED lines=15> */
[----:B------:R-:W-:Y:S01]  /*0a00*/  LEA.HI R2, R0, R213, RZ, 0x4 ;  /* 0x000000d500027211 */ /* 0x000fe200078f20ff */
[----:B------:R-:W-:Y:S01]  /*0a10*/  IMAD.SHL.U32 R6, R4, 0x20, RZ ;  /* 0x0000002004067824 */ /* 0x000fe200078e00ff */
[----:B------:R-:W-:Y:S01]  /*0a20*/  SHF.R.S32.HI R206, RZ, 0x7, R3 ;  /* 0x00000007ffce7819 */ /* 0x000fe20000011403 */
[----:B------:R-:W-:Y:S01]  /*0a30*/  IMAD.IADD R204, R213, 0x1, -R204 ;  /* 0x00000001d5cc7824 */ /* 0x000fe200078e0acc */
[----:B------:R-:W-:-:S02]  /*0a40*/  SHF.R.S32.HI R5, RZ, 0x4, R2 ;  /* 0x00000004ff057819 */ /* 0x000fc40000011402 */
[----:B------:R-:W-:Y:S02]  /*0a50*/  LOP3.LUT R7, R6, 0xfffffc00, RZ, 0xc0, !PT ;  /* 0xfffffc0006077812 */ /* 0x000fe400078ec0ff */
[----:B------:R-:W-:Y:S02]  /*0a60*/  SHF.R.S32.HI R9, RZ, 0x1f, R204 ;  /* 0x0000001fff097819 */ /* 0x000fe400000114cc */
[----:B------:R-:W-:Y:S02]  /*0a70*/  LEA.HI R6, R0, R213, RZ, 0x2 ;  /* 0x000000d500067211 */ /* 0x000fe400078f10ff */
[----:B------:R-:W-:Y:S02]  /*0a80*/  LEA.HI R8, R9, R204, RZ, 0x2 ;  /* 0x000000cc09087211 */ /* 0x000fe400078f10ff */
[----:B------:R-:W-:Y:S02]  /*0a90*/  LOP3.LUT R4, R2, 0x3fffff0, RZ, 0xc0, !PT ;  /* 0x03fffff002047812 */ /* 0x000fe400078ec0ff */
[----:B------:R-:W-:-:S02]  /*0aa0*/  SHF.R.S32.HI R10, RZ, 0x2, R8 ;  /* 0x00000002ff0a7819 */ /* 0x000fc40000011408 */
[----:B------:R-:W-:Y:S01]  /*0ab0*/  SHF.R.S32.HI R11, RZ, 0x1f, R8 ;  /* 0x0000001fff0b7819 */ /* 0x000fe20000011408 */
[----:B------:R-:W-:Y:S01]  /*0ac0*/  IMAD.IADD R4, R213, 0x1, -R4 ;  /* 0x00000001d5047824 */ /* 0x000fe200078e0a04 */
[----:B------:R-:W-:Y:S02]  /*0ad0*/  LOP3.LUT R6, R6, 0xfffffffc, RZ, 0xc0, !PT ;  /* 0xfffffffc06067812 */ /* 0x000fe400078ec0ff */
[----:B------:R-:W-:Y:S01]  /*0ae0*/  LEA.HI R11, R11, R10, RZ, 0x3 ;  /* 0x0000000a0b0b7211 */ /* 0x000fe200078f18ff */
[----:B------:R-:W-:Y:S01]  /*0af0*/  IMAD R7, R4, 0x40, R7 ;  /* 0x0000004004077824 */ /* 0x000fe200078e0207 */
[----:B------:R-:W-:Y:S01]  /*0b00*/  LEA.HI R0, R0, R213, RZ, 0x3 ;  /* 0x000000d500007211 */ /* 0x000fe200078f18ff */
[----:B------:R-:W-:Y:S01]  /*0b10*/  IMAD.IADD R6, R213, 0x1, -R6 ;  /* 0x00000001d5067824 */ /* 0x000fe200078e0a06 */
[----:B------:R-:W-:Y:S02]  /*0b20*/  LEA.HI R2, R2, R5, RZ, 0x1 ;  /* 0x0000000502027211 */ /* 0x000fe400078f08ff */
[----:B------:R-:W-:-:S02]  /*0b30*/  LOP3.LUT R11, R11, 0xfffffff8, RZ, 0xc0, !PT ;  /* 0xfffffff80b0b7812 */ /* 0x000fc400078ec0ff */
[----:B------:R-:W-:Y:S02]  /*0b40*/  LEA.HI R9, R9, R204, RZ, 0x5 ;  /* 0x000000cc09097211 */ /* 0x000fe400078f28ff */
[----:B------:R-:W-:Y:S01]  /*0b50*/  LEA.HI R3, R3, R206, RZ, 0x1 ;  /* 0x000000ce03037211 */ /* 0x000fe200078f08ff */
[----:B------:R-:W-:Y:S01]  /*0b60*/  IMAD.IADD R10, R10, 0x1, -R11 ;  /* 0x000000010a0a7824 */ /* 0x000fe200078e0a0b */
[----:B------:R-:W-:Y:S02]  /*0b70*/  LOP3.LUT R202, R0, 0xfffffff8, RZ, 0xc0, !PT ;  /* 0xfffffff800ca7812 */ /* 0x000fe400078ec0ff */
[----:B------:R-:W-:Y:S02]  /*0b80*/  LOP3.LUT R2, R2, 0x1ffffffe, RZ, 0xc0, !PT ;  /* 0x1ffffffe02027812 */ /* 0x000fe400078ec0ff */
[----:B------:R-:W-:Y:S01]  /*0b90*/  SHF.R.S32.HI R9, RZ, 0x5, R9 ;  /* 0x00000005ff097819 */ /* 0x000fe20000011409 */
[----:B------:R-:W-:Y:S01]  /*0ba0*/  IMAD.IADD R202, R213, 0x1, -R202 ;  /* 0x00000001d5ca7824 */ /* 0x000fe200078e0aca */
[----:B------:R-:W-:Y:S01]  /*0bb0*/  LOP3.LUT R3, R3, 0x3fffffe, RZ, 0xc0, !PT ;  /* 0x03fffffe03037812 */ /* 0x000fe200078ec0ff */
[----:B------:R-:W-:Y:S01]  /*0bc0*/  IMAD.IADD R2, R5, 0x1, -R2 ;  /* 0x0000000105027824 */ /* 0x000fe200078e0a02 */
[----:B------:R-:W-:Y:S01]  /*0bd0*/  LEA.HI R4, R6, R6, RZ, 0x1 ;  /* 0x0000000606047211 */ /* 0x000fe200078f08ff */
[----:B------:R-:W-:Y:S01]  /*0be0*/  IMAD R10, R9, 0x10, R10 ;  /* 0x00000010090a7824 */ /* 0x000fe200078e020a */
[----:B------:R-:W-:Y:S01]  /*0bf0*/  SHF.R.S32.HI R203, RZ, 0x3, R0 ;  /* 0x00000003ffcb7819 */ /* 0x000fe20000011400 */
[----:B------:R-:W-:Y:S01]  /*0c00*/  IMAD.IADD R3, R206, 0x1, -R3 ;  /* 0x00000001ce037824 */ /* 0x000fe200078e0a03 */
[----:B------:R-:W-:Y:S01]  /*0c10*/  LOP3.LUT R5, R4, 0x1ffffffe, RZ, 0xc0, !PT ;  /* 0x1ffffffe04057812 */ /* 0x000fe200078ec0ff */
[----:B------:R-:W-:-:S02]  /*0c20*/  IMAD.SHL.U32 R19, R202, 0x8, RZ ;  /* 0x00000008ca137824 */ /* 0x000fc400078e00ff */
[----:B------:R-:W-:Y:S01]  /*0c30*/  IMAD R207, R3, 0x40, R10 ;  /* 0x0000004003cf7824 */ /* 0x000fe200078e020a */
[----:B------:R-:W-:Y:S01]  /*0c40*/  LOP3.LUT R3, R8, 0x7ffffffc, RZ, 0xc0, !PT ;  /* 0x7ffffffc08037812 */ /* 0x000fe200078ec0ff */
[C---:B------:R-:W-:Y:S01]  /*0c50*/  VIADD R200, R19.reuse, 0x40 ;  /* 0x0000004013c87836 */ /* 0x040fe20000000000 */
[----:B------:R-:W-:Y:S01]  /*0c60*/  SHF.R.S32.HI R212, RZ, 0x1f, R19 ;  /* 0x0000001fffd47819 */ /* 0x000fe20000011413 */
[C---:B------:R-:W-:Y:S02]  /*0c70*/  VIADD R23, R19.reuse, 0x80 ;  /* 0x0000008013177836 */ /* 0x040fe40000000000 */
[----:B------:R-:W-:Y:S01]  /*0c80*/  VIADD R201, R19, 0xc0 ;  /* 0x000000c013c97836 */ /* 0x000fe20000000000 */
[----:B------:R-:W-:Y:S01]  /*0c90*/  SHF.R.S32.HI R211, RZ, 0x1f, R200 ;  /* 0x0000001fffd37819 */ /* 0x000fe200000114c8 */
[----:B------:R-:W-:Y:S01]  /*0ca0*/  IMAD.IADD R22, R6, 0x1, -R5 ;  /* 0x0000000106167824 */ /* 0x000fe200078e0a05 */
[----:B------:R-:W-:Y:S01]  /*0cb0*/  SHF.R.S32.HI R210, RZ, 0x1f, R23 ;  /* 0x0000001fffd27819 */ /* 0x000fe20000011417 */
[----:B------:R-:W-:Y:S01]  /*0cc0*/  IMAD R208, R2, 0x8, R7 ;  /* 0x0000000802d07824 */ /* 0x000fe200078e0207 */
[----:B------:R-:W-:Y:S01]  /*0cd0*/  SHF.R.S32.HI R209, RZ, 0x1f, R201 ;  /* 0x0000001fffd17819 */ /* 0x000fe200000114c9 */
[----:B------:R-:W-:-:S02]  /*0ce0*/  IMAD.IADD R18, R204, 0x1, -R3 ;  /* 0x00000001cc127824 */ /* 0x000fc400078e0a03 */
[----:B------:R-:W-:-:S07]  /*0cf0*/  IMAD R22, R22, 0x8, R207 ;  /* 0x0000000816167824 */ /* 0x000fce00078e02cf */
.L_x_11005:
        /* <DEDUP_REMOVED lines=21> */
.L_x_10901:
[----:B------:R-:W-:Y:S01]  /*0e50*/  ULDC UR7, c[0x0][0xc54] ;  /* 0x0003150000077ab9 */ /* 0x000fe20000000800 */
[----:B------:R-:W-:Y:S01]  /*0e60*/  UMOV UR6, UR9 ;  /* 0x0000000900067c82 */ /* 0x000fe20008000000 */
[----:B------:R-:W-:-:S11]  /*0e70*/  UISETP.NE.AND UP0, UPT, UR7, 0x1, UPT ;  /* 0x000000010700788c */ /* 0x000fd6000bf05270 */
[----:B------:R-:W-:Y:S02]  /*0e80*/  @UP0 ULDC.64 UR10, c[0x0][0xc58] ;  /* 0x00031600000a0ab9 */ /* 0x000fe40000000a00 */
[----:B------:R-:W-:-:S04]  /*0e90*/  UIMAD.WIDE.U32 UR4, UR9, UR10, URZ ;  /* 0x0000000a090472a5 */ /* 0x000fc8000f8e003f */
[----:B------:R-:W-:-:S04]  /*0ea0*/  @UP0 USHF.R.U32.HI UR6, URZ, UR11, UR5 ;  /* 0x0000000b3f060299 */ /* 0x000fc80008011605 */
[----:B------:R-:W-:-:S12]  /*0eb0*/  UIMAD UR4, UR6, UR7, URZ ;  /* 0x00000007060472a4 */ /* 0x000fd8000f8e023f */
.L_x_10902:
[----:B------:R-:W0:Y:S01]  /*0ec0*/  LDC R205, c[0x0][0x448] ;  /* 0x00011200ffcd7b82 */ /* 0x000e220000000800 */
[----:B------:R-:W-:Y:S01]  /*0ed0*/  ULOP3.LUT UR6, URZ, UR6, URZ, 0x33, !UPT ;  /* 0x000000063f067292 */ /* 0x000fe2000f8e333f */
[----:B------:R-:W-:Y:S01]  /*0ee0*/  LOP3.LUT R16, R16, 0xffefffff, RZ, 0xc0, !PT ;  /* 0xffefffff10107812 */ /* 0x000fe200078ec0ff */
[----:B------:R-:W-:Y:S01]  /*0ef0*/  ULDC UR43, c[0x0][0xc48] ;  /* 0x00031200002b7ab9 */ /* 0x000fe20000000800 */
[----:B------:R-:W-:Y:S01]  /*0f00*/  ULDC UR5, c[0x0][0xc3c] ;  /* 0x00030f0000057ab9 */ /* 0x000fe20000000800 */
[----:B------:R-:W-:Y:S02]  /*0f10*/  UISETP.NE.AND UP0, UPT, UR43, 0x1, UPT ;  /* 0x000000012b00788c */ /* 0x000fe4000bf05270 */
[----:B------:R-:W-:Y:S01]  /*0f20*/  UIADD3 UR6, UR6, UR5, URZ ;  /* 0x0000000506067290 */ /* 0x000fe2000fffe03f */
[----:B------:R-:W1:Y:S01]  /*0f30*/  LDC.64 R8, c[0x0][0x9e0] ;  /* 0x00027800ff087b82 */ /* 0x000e620000000a00 */
[----:B------:R-:W-:Y:S02]  /*0f40*/  UIADD3 UR4, UR9, -UR4, URZ ;  /* 0x8000000409047290 */ /* 0x000fe4000fffe03f */
[----:B------:R-:W-:Y:S01]  /*0f50*/  USHF.L.U32 UR41, UR6, 0x7, URZ ;  /* 0x0000000706297899 */ /* 0x000fe2000800063f */
[----:B------:R-:W-:Y:S01]  /*0f60*/  ULDC.64 UR10, c[0x0][0x418] ;  /* 0x00010600000a7ab9 */ /* 0x000fe20000000a00 */
[----:B------:R-:W-:Y:S01]  /*0f70*/  ULDC UR7, c[0x0][0xc54] ;  /* 0x0003150000077ab9 */ /* 0x000fe20000000800 */
[----:B------:R-:W-:-:S02]  /*0f80*/  ISETP.NE.U32.AND P0, PT, RZ, UR10, PT ;  /* 0x0000000aff007c0c */ /* 0x000fc4000bf05070 */
[----:B------:R-:W2:Y:S01]  /*0f90*/  LDC R6, c[0x0][0x288] ;  /* 0x0000a200ff067b82 */ /* 0x000ea20000000800 */
[----:B------:R-:W-:Y:S02]  /*0fa0*/  UIADD3 UR6, UR41, 0x7f, URZ ;  /* 0x0000007f29067890 */ /* 0x000fe4000fffe03f */
[----:B------:R-:W-:Y:S01]  /*0fb0*/  UIMAD UR8, UR8, UR7, UR4 ;  /* 0x00000007080872a4 */ /* 0x000fe2000f8e0204 */
[----:B------:R-:W-:Y:S02]  /*0fc0*/  ISETP.NE.AND.EX P0, PT, RZ, UR11, PT, P0 ;  /* 0x0000000bff007c0c */ /* 0x000fe4000bf05300 */
[----:B------:R-:W-:Y:S01]  /*0fd0*/  @UP0 ULDC UR4, c[0x0][0xc4c] ;  /* 0x0003130000040ab9 */ /* 0x000fe20000000800 */
[----:B------:R-:W-:Y:S01]  /*0fe0*/  @UP0 ULDC UR7, c[0x0][0xc50] ;  /* 0x0003140000070ab9 */ /* 0x000fe20000000800 */
[----:B0-----:R-:W-:Y:S01]  /*0ff0*/  ISETP.NE.AND P2, PT, R205, 0x1, PT ;  /* 0x00000001cd00780c */ /* 0x001fe20003f45270 */
[----:B------:R-:W0:Y:S01]  /*1000*/  LDC R0, c[0x0][0x424] ;  /* 0x00010900ff007b82 */ /* 0x000e220000000800 */
[----:B------:R-:W-:Y:S01]  /*1010*/  UIMAD.WIDE.U32 UR4, UR8, UR4, URZ ;  /* 0x00000004080472a5 */ /* 0x000fe2000f8e003f */
[----:B------:R-:W-:Y:S01]  /*1020*/  IMAD.U32 R2, RZ, RZ, UR6 ;  /* 0x00000006ff027e24 */ /* 0x000fe2000f8e00ff */
[----:B------:R-:W-:-:S02]  /*1030*/  UMOV UR42, UR8 ;  /* 0x00000008002a7c82 */ /* 0x000fc40008000000 */
[----:B------:R-:W-:Y:S01]  /*1040*/  @UP0 USHF.R.U32.HI UR42, URZ, UR7, UR5 ;  /* 0x000000073f2a0299 */ /* 0x000fe20008011605 */
[----:B-1----:R-:W-:Y:S02]  /*1050*/  ISETP.GE.AND P1, PT, R9, 0x1, PT ;  /* 0x000000010900780c */ /* 0x002fe40003f26270 */
[----:B------:R-:W1:Y:S01]  /*1060*/  LDC R7, c[0x0][0x2f0] ;  /* 0x0000bc00ff077b82 */ /* 0x000e620000000800 */
[----:B------:R-:W-:-:S03]  /*1070*/  UIADD3 UR4, -UR42, URZ, URZ ;  /* 0x0000003f2a047290 */ /* 0x000fc6000fffe13f */
[----:B------:R-:W-:Y:S01]  /*1080*/  @P2 LOP3.LUT R16, R16, 0x100000, RZ, 0xfc, !PT ;  /* 0x0010000010102812 */ /* 0x000fe200078efcff */
[----:B------:R-:W-:Y:S01]  /*1090*/  UIMAD UR43, UR43, UR4, UR8 ;  /* 0x000000042b2b72a4 */ /* 0x000fe2000f8e0208 */
[----:B--2---:R-:W-:Y:S02]  /*10a0*/  IADD3 R5, -R6, 0x1, RZ ;  /* 0x0000000106057810 */ /* 0x004fe40007ffe1ff */
[----:B------:R-:W2:Y:S01]  /*10b0*/  @P2 LDC R3, c[0x0][0x44c] ;  /* 0x00011300ff032b82 */ /* 0x000ea20000000800 */
[----:B------:R-:W-:-:S04]  /*10c0*/  LOP3.LUT R16, R16, 0xfff7ffff, RZ, 0xc0, !PT ;  /* 0xfff7ffff10107812 */ /* 0x000fc800078ec0ff */
[----:B------:R-:W-:-:S03]  /*10d0*/  @P1 LOP3.LUT R16, R16, 0x80000, RZ, 0xfc, !PT ;  /* 0x0008000010101812 */ /* 0x000fc600078efcff */
[----:B------:R-:W3:Y:S01]  /*10e0*/  @P2 LDC R4, c[0x0][0x450] ;  /* 0x00011400ff042b82 */ /* 0x000ee20000000800 */
[----:B0-----:R-:W-:-:S05]  /*10f0*/  SEL R0, R0, 0x1, P0 ;  /* 0x0000000100007807 */ /* 0x001fca0000000000 */
[CC--:B-1----:R-:W-:Y:S02]  /*1100*/  IMAD R5, R0.reuse, R7.reuse, R5 ;  /* 0x0000000700057224 */ /* 0x0c2fe400078e0205 */
[----:B------:R-:W-:Y:S02]  /*1110*/  IMAD R17, R0, R7, RZ ;  /* 0x0000000700117224 */ /* 0x000fe400078e02ff */
[----:B--2---:R-:W-:-:S05]  /*1120*/  @P2 IMAD.HI.U32 R3, R3, UR6, RZ ;  /* 0x0000000603032c27 */ /* 0x004fca000f8e00ff */
[----:B---3--:R-:W-:-:S05]  /*1130*/  @P2 SHF.R.U32.HI R2, RZ, R4, R3 ;  /* 0x00000004ff022219 */ /* 0x008fca0000011603 */
        /* <DEDUP_REMOVED lines=13> */
.L_x_10904:
[----:B------:R-:W-:-:S13]  /*1210*/  ISETP.NE.AND P0, PT, R9, 0x1, PT ;  /* 0x000000010900780c */ /* 0x000fda0003f05270 */
[----:B------:R-:W0:Y:S02]  /*1220*/  @P0 LDC.64 R4, c[0x0][0x9e8] ;  /* 0x00027a00ff040b82 */ /* 0x000e240000000a00 */
[----:B0-----:R-:W-:-:S05]  /*1230*/  @P0 IMAD.HI.U32 R4, R3, R4, RZ ;  /* 0x0000000403040227 */ /* 0x001fca00078e00ff */
[----:B------:R-:W-:-:S07]  /*1240*/  @P0 SHF.R.U32.HI R3, RZ, R5, R4 ;  /* 0x00000005ff030219 */ /* 0x000fce0000011604 */
.L_x_10905:
[----:B------:R-:W-:-:S05]  /*1250*/  IMAD R3, R3, R9, R9 ;  /* 0x0000000903037224 */ /* 0x000fca00078e0209 */
[----:B------:R-:W-:-:S07]  /*1260*/  VIMNMX R2, R2, R3, PT ;  /* 0x0000000302027248 */ /* 0x000fce0003fe0100 */
.L_x_10903:
[----:B------:R-:W0:Y:S01]  /*1270*/  @P2 LDC R4, c[0x0][0x44c] ;  /* 0x00011300ff042b82 */ /* 0x000e220000000800 */
[----:B------:R-:W-:Y:S01]  /*1280*/  IMAD.U32 R3, RZ, RZ, UR41 ;  /* 0x00000029ff037e24 */ /* 0x000fe2000f8e00ff */
[----:B------:R-:W-:Y:S01]  /*1290*/  ULDC UR4, c[0x0][0x9dc] ;  /* 0x0002770000047ab9 */ /* 0x000fe20000000800 */
[-C--:B------:R-:W-:Y:S02]  /*12a0*/  IMAD R6, R0, R7.reuse, -R6 ;  /* 0x0000000700067224 */ /* 0x080fe400078e0a06 */
[----:B------:R-:W-:Y:S02]  /*12b0*/  VIADD R2, R2, 0x5f ;  /* 0x0000005f02027836 */ /* 0x000fe40000000000 */
[----:B------:R-:W-:Y:S01]  /*12c0*/  IMAD R0, R0, R7, 0x5f ;  /* 0x0000005f00007424 */ /* 0x000fe200078e0207 */
[----:B------:R-:W1:Y:S01]  /*12d0*/  @P2 LDC R5, c[0x0][0x450] ;  /* 0x00011400ff052b82 */ /* 0x000e620000000800 */
[----:B------:R-:W-:-:S04]  /*12e0*/  IMAD.HI R2, R2, 0x2aaaaaab, RZ ;  /* 0x2aaaaaab02027827 */ /* 0x000fc800078e02ff */
[----:B------:R-:W-:-:S04]  /*12f0*/  IMAD.HI R0, R0, 0x2aaaaaab, RZ ;  /* 0x2aaaaaab00007827 */ /* 0x000fc800078e02ff */
[----:B0-----:R-:W-:-:S05]  /*1300*/  @P2 IMAD.HI.U32 R4, R4, UR41, RZ ;  /* 0x0000002904042c27 */ /* 0x001fca000f8e00ff */
[----:B-1----:R-:W-:Y:S02]  /*1310*/  @P2 SHF.R.U32.HI R3, RZ, R5, R4 ;  /* 0x00000005ff032219 */ /* 0x002fe40000011604 */
[----:B------:R-:W-:-:S03]  /*1320*/  SHF.R.U32.HI R5, RZ, 0x1f, R2 ;  /* 0x0000001fff057819 */ /* 0x000fc60000011602 */
[----:B------:R-:W-:Y:S01]  /*1330*/  IMAD.IADD R6, R6, 0x1, R3 ;  /* 0x0000000106067824 */ /* 0x000fe200078e0203 */
[----:B------:R-:W-:Y:S02]  /*1340*/  SHF.R.U32.HI R3, RZ, 0x1f, R0 ;  /* 0x0000001fff037819 */ /* 0x000fe40000011600 */
[----:B------:R-:W-:Y:S01]  /*1350*/  LEA.HI.SX32 R176, R2, R5, 0x1c ;  /* 0x0000000502b07211 */ /* 0x000fe200078fe2ff */
[----:B------:R-:W-:Y:S01]  /*1360*/  VIADD R4, R6, -UR4 ;  /* 0x8000000406047c36 */ /* 0x000fe20008000000 */
[----:B------:R-:W-:-:S04]  /*1370*/  LEA.HI.SX32 R3, R0, R3, 0x1c ;  /* 0x0000000300037211 */ /* 0x000fc800078fe2ff */
[----:B------:R-:W-:Y:S02]  /*1380*/  R2UR UR4, R4 ;  /* 0x00000000040472ca */ /* 0x000fe400000e0000 */
[----:B------:R-:W-:Y:S01]  /*1390*/  VIMNMX R176, R3, R176, PT ;  /* 0x000000b003b07248 */ /* 0x000fe20003fe0100 */
[----:B------:R-:W-:-:S12]  /*13a0*/  @!P1 BRA `(.L_x_10906) ;  /* 0x0000000000449947 */ /* 0x000fd80003800000 */
        /* <DEDUP_REMOVED lines=9> */
.L_x_10907:
[----:B------:R-:W-:-:S13]  /*1440*/  ISETP.NE.AND P0, PT, R9, 0x1, PT ;  /* 0x000000010900780c */ /* 0x000fda0003f05270 */
[----:B------:R-:W0:Y:S02]  /*1450*/  @P0 LDC.64 R2, c[0x0][0x9e8] ;  /* 0x00027a00ff020b82 */ /* 0x000e240000000a00 */
[----:B0-----:R-:W-:-:S05]  /*1460*/  @P0 IMAD.HI.U32 R0, R6, R2, RZ ;  /* 0x0000000206000227 */ /* 0x001fca00078e00ff */
[----:B------:R-:W-:-:S07]  /*1470*/  @P0 SHF.R.U32.HI R6, RZ, R3, R0 ;  /* 0x00000003ff060219 */ /* 0x000fce0000011600 */
.L_x_10908:
[----:B------:R-:W-:-:S05]  /*1480*/  IMAD R6, R6, R9, RZ ;  /* 0x0000000906067224 */ /* 0x000fca00078e02ff */
[----:B------:R-:W-:-:S13]  /*1490*/  R2UR UR5, R6 ;  /* 0x00000000060572ca */ /* 0x000fda00000e0000 */
[----:B------:R-:W-:-:S04]  /*14a0*/  UISETP.LT.AND UP0, UPT, UR4, UR5, UPT ;  /* 0x000000050400728c */ /* 0x000fc8000bf01270 */
[----:B------:R-:W-:-:S12]  /*14b0*/  USEL UR4, UR4, UR5, !UP0 ;  /* 0x0000000504047287 */ /* 0x000fd8000c000000 */
.L_x_10906:
[----:B------:R-:W-:Y:S01]  /*14c0*/  UIMAD.WIDE UR4, UR4, 0x2aaaaaab, URZ ;  /* 0x2aaaaaab040478a5 */ /* 0x000fe2000f8e023f */
[----:B------:R-:W-:Y:S02]  /*14d0*/  PLOP3.LUT P0, PT, PT, PT, PT, 0x80, 0x0 ;  /* 0x000000000000781c */ /* 0x000fe40003f0f070 */
[----:B------:R-:W-:Y:S01]  /*14e0*/  CS2R R2, SRZ ;  /* 0x0000000000027805 */ /* 0x000fe2000001ff00 */
[----:B------:R-:W-:Y:S01]  /*14f0*/  IMAD.MOV.U32 R0, RZ, RZ, RZ ;  /* 0x000000ffff007224 */ /* 0x000fe200078e00ff */
[----:B------:R-:W-:Y:S01]  /*1500*/  USHF.R.U32.HI UR4, URZ, 0x1f, UR5 ;  /* 0x0000001f3f047899 */ /* 0x000fe20008011605 */
[----:B------:R-:W-:Y:S02]  /*1510*/  CS2R R168, SRZ ;  /* 0x0000000000a87805 */ /* 0x000fe4000001ff00 */
[----:B------:R-:W-:Y:S02]  /*1520*/  CS2R R148, SRZ ;  /* 0x0000000000947805 */ /* 0x000fe4000001ff00 */
[----:B------:R-:W-:Y:S01]  /*1530*/  CS2R R166, SRZ ;  /* 0x0000000000a67805 */ /* 0x000fe2000001ff00 */
[----:B------:R-:W-:Y:S01]  /*1540*/  ULEA.HI.SX32 UR4, UR5, UR4, 0x1c ;  /* 0x0000000405047291 */ /* 0x000fe2000f8fe23f */
        /* <DEDUP_REMOVED lines=96> */
.L_x_10910:
[----:B------:R-:W0:Y:S01]  /*1b50*/  S2R R0, SR_CgaCtaId ;  /* 0x0000000000007919 */ /* 0x000e220000008800 */
[----:B------:R-:W-:Y:S01]  /*1b60*/  ULEA.HI UR4, UR36, UR36, URZ, 0x1 ;  /* 0x0000002424047291 */ /* 0x000fe2000f8f083f */
[----:B------:R-:W-:Y:S01]  /*1b70*/  MOV R7, 0x400 ;  /* 0x0000040000077802 */ /* 0x000fe20000000f00 */
[----:B------:R-:W1:Y:S02]  /*1b80*/  S2R R20, SR_TID.X ;  /* 0x0000000000147919 */ /* 0x000e640000002100 */
[----:B------:R-:W-:-:S04]  /*1b90*/  ULOP3.LUT UR4, UR4, 0xfffffffe, URZ, 0xc0, !UPT ;  /* 0xfffffffe04047892 */ /* 0x000fc8000f8ec03f */
[----:B------:R-:W-:-:S06]  /*1ba0*/  UIADD3 UR4, UR36, -UR4, URZ ;  /* 0x8000000424047290 */ /* 0x000fcc000fffe03f */
[----:B------:R-:W-:Y:S01]  /*1bb0*/  IMAD.U32 R2, RZ, RZ, UR4 ;  /* 0x00000004ff027e24 */ /* 0x000fe2000f8e00ff */
[----:B0-----:R-:W-:-:S04]  /*1bc0*/  LEA R7, R0, R7, 0x18 ;  /* 0x0000000700077211 */ /* 0x001fc800078ec0ff */
[----:B------:R-:W-:Y:S02]  /*1bd0*/  SHF.L.U32 R0, R2, 0x1f, RZ ;  /* 0x0000001f02007819 */ /* 0x000fe400000006ff */
[----:B-1----:R-:W-:Y:S02]  /*1be0*/  SHF.R.U32.HI R20, RZ, 0x7, R20 ;  /* 0x00000007ff147819 */ /* 0x002fe40000011614 */
[----:B------:R-:W0:Y:S03]  /*1bf0*/  SYNCS.PHASECHK.TRANS64.TRYWAIT P0, [R7+URZ+0x22800], R0 ;  /* 0x02280000070075a7 */ /* 0x000e26000800017f */
[----:B------:R-:W-:Y:S01]  /*1c00*/  VIADD R8, R20, 0x8 ;  /* 0x0000000814087836 */ /* 0x000fe20000000000 */
[----:B0-----:R-:W-:Y:S06]  /*1c10*/  @!P0 BRA `(.L_x_10911) ;  /* 0x0000011c00d88947 */ /* 0x001fec0003800000 */
.L_x_11075:
[----:B0-----:R-:W-:Y:S01]  /*1c20*/  IMAD.U32 R0, RZ, RZ, UR40 ;  /* 0x00000028ff007e24 */ /* 0x001fe2000f8e00ff */
[----:B------:R-:W-:Y:S05]  /*1c30*/  WARPSYNC.ALL ;  /* 0x0000000000007948 */ /* 0x000fea0003800000 */
[----:B------:R0:W-:Y:S01]  /*1c40*/  BAR.SYNC.DEFER_BLOCKING R8, 0x100 ;  /* 0x000400080000751d */ /* 0x0001e20000010000 */
[----:B------:R-:W-:-:S13]  /*1c50*/  ISETP.NE.AND P0, PT, R0, 0x3, PT ;  /* 0x000000030000780c */ /* 0x000fda0003f05270 */
[----:B0-----:R-:W-:Y:S05]  /*1c60*/  @!P0 BRA `(.L_x_10912) ;  /* 0x0000000000048947 */ /* 0x001fea0003800000 */
[----:B------:R-:W-:Y:S01]  /*1c70*/  BPT.TRAP 0x1 ;  /* 0x000000040000795c */ /* 0x000fe20000300000 */
.L_x_10912:
[----:B------:R-:W-:Y:S01]  /*1c80*/  R2UR UR24, R7 ;  /* 0x00000000071872ca */ /* 0x000fe200000e0000 */
[----:B------:R-:W-:-:S05]  /*1c90*/  IMAD.U32 R9, RZ, RZ, UR37 ;  /* 0x00000025ff097e24 */ /* 0x000fca000f8e00ff */
[----:B------:R-:W-:-:S07]  /*1ca0*/  SHF.L.U32 R9, R9, 0x1f, RZ ;  /* 0x0000001f09097819 */ /* 0x000fce00000006ff */
[----:B------:R-:W-:-:S09]  /*1cb0*/  ULEA UR24, UR38, UR24, 0x3 ;  /* 0x0000001826187291 */ /* 0x000fd2000f8e183f */
[----:B------:R0:W1:Y:S01]  /*1cc0*/  SYNCS.PHASECHK.TRANS64.TRYWAIT P1, [UR24+0x22830], R9 ;  /* 0x02283009ff0075a7 */ /* 0x0000620008020158 */
[----:B------:R-:W-:Y:S05]  /*1cd0*/  @!P0 BRA `(.L_x_10913) ;  /* 0x0000000000048947 */ /* 0x000fea0003800000 */
[----:B------:R-:W-:Y:S01]  /*1ce0*/  BPT.TRAP 0x1 ;  /* 0x000000040000795c */ /* 0x000fe20000300000 */
.L_x_10913:
[----:B-1----:R-:W-:Y:S05]  /*1cf0*/  @P1 BRA `(.L_x_10914) ;  /* 0x0000000000081947 */ /* 0x002fea0003800000 */
[----:B------:R-:W1:Y:S02]  /*1d00*/  SYNCS.PHASECHK.TRANS64.TRYWAIT P1, [UR24+0x22830], R9 ;  /* 0x02283009ff0075a7 */ /* 0x000e640008020158 */
[----:B-1----:R-:W-:Y:S05]  /*1d10*/  @!P1 BRA `(.L_x_10915) ;  /* 0x0000011c00ac9947 */ /* 0x002fea0003800000 */
.L_x_10914:
[----:B------:R-:W-:Y:S01]  /*1d20*/  R2UR UR4, R7 ;  /* 0x00000000070472ca */ /* 0x000fe200000e0000 */
[----:B------:R-:W-:Y:S01]  /*1d30*/  ULOP3.LUT UR20, UR45, 0x10000, URZ, 0xfc, !UPT ;  /* 0x000100002d147892 */ /* 0x000fe2000f8efc3f */
[----:B------:R-:W-:Y:S01]  /*1d40*/  WARPGROUP.ARRIVE ;  /* 0x00000000000079c5 */ /* 0x000fe20000000000 */
[----:B------:R-:W-:Y:S01]  /*1d50*/  UMOV UR21, 0x40000040 ;  /* 0x4000004000157882 */ /* 0x000fe20000000000 */
[----:B------:R-:W-:Y:S01]  /*1d60*/  UMOV UR23, 0x40000040 ;  /* 0x4000004000177882 */ /* 0x000fe20000000000 */
[----:B------:R-:W-:-:S03]  /*1d70*/  UIADD3 UR8, UR20, 0x2, URZ ;  /* 0x0000000214087890 */ /* 0x000fc6000fffe03f */
[----:B-1----:R-:W1:Y:S01]  /*1d80*/  S2R R0, SR_TID.X ;  /* 0x0000000000007919 */ /* 0x002e620000002100 */
[----:B------:R-:W-:Y:S01]  /*1d90*/  UMOV UR9, 0x40000040 ;  /* 0x4000004000097882 */ /* 0x000fe20000000000 */
[----:B------:R-:W-:Y:S01]  /*1da0*/  UMOV UR11, 0x40000040 ;  /* 0x40000040000b7882 */ /* 0x000fe20000000000 */
[----:B------:R-:W-:Y:S01]  /*1db0*/  UIADD3 UR12, UR20, 0x4, URZ ;  /* 0x00000004140c7890 */ /* 0x000fe2000fffe03f */
[----:B------:R-:W-:Y:S01]  /*1dc0*/  UMOV UR13, 0x40000040 ;  /* 0x40000040000d7882 */ /* 0x000fe20000000000 */
[----:B------:R-:W-:Y:S01]  /*1dd0*/  UMOV UR15, 0x40000040 ;  /* 0x40000040000f7882 */ /* 0x000fe20000000000 */
[----:B------:R-:W-:Y:S02]  /*1de0*/  UIADD3 UR4, UR4, 0x1c400, URZ ;  /* 0x0001c40004047890 */ /* 0x000fe4000fffe03f */
[----:B------:R-:W-:Y:S02]  /*1df0*/  UIADD3 UR16, UR20, 0x6, URZ ;  /* 0x0000000614107890 */ /* 0x000fe4000fffe03f */
[----:B------:R-:W-:Y:S01]  /*1e00*/  USHF.R.U32.HI UR4, URZ, 0x4, UR4 ;  /* 0x000000043f047899 */ /* 0x000fe20008011604 */
[----:B------:R-:W-:Y:S01]  /*1e10*/  UMOV UR17, 0x40000040 ;  /* 0x4000004000117882 */ /* 0x000fe20000000000 */
[----:B------:R-:W-:-:S02]  /*1e20*/  UMOV UR19, 0x40000040 ;  /* 0x4000004000137882 */ /* 0x000fc40000000000 */
[----:B------:R-:W-:-:S04]  /*1e30*/  ULOP3.LUT UR4, UR4, 0x3fff, URZ, 0xc0, !UPT ;  /* 0x00003fff04047892 */ /* 0x000fc8000f8ec03f */
[----:B------:R-:W-:-:S04]  /*1e40*/  ULOP3.LUT UR4, UR4, 0x10000, URZ, 0xfc, !UPT ;  /* 0x0001000004047892 */ /* 0x000fc8000f8efc3f */
[----:B------:R-:W-:-:S04]  /*1e50*/  UIMAD UR22, UR38, 0x300, UR4 ;  /* 0x00000300261678a4 */ /* 0x000fc8000f8e0204 */
[----:B------:R-:W-:Y:S02]  /*1e60*/  UIADD3 UR10, UR22, 0x2, URZ ;  /* 0x00000002160a7890 */ /* 0x000fe4000fffe03f */
[----:B------:R-:W-:Y:S02]  /*1e70*/  UIADD3 UR14, UR22, 0x4, URZ ;  /* 0x00000004160e7890 */ /* 0x000fe4000fffe03f */
[----:B------:R-:W-:Y:S02]  /*1e80*/  UIADD3 UR18, UR22, 0x6, URZ ;  /* 0x0000000616127890 */ /* 0x000fe4000fffe03f */
[----:B------:R-:W-:Y:S01]  /*1e90*/  HGMMA.64x96x16.F32.BF16 R24, gdesc[UR20], RZ, !UPT, gsb0 ;  /* 0x01600000141879f0 */ /* 0x000fe2000c0018ff */
[----:B-1----:R-:W-:-:S04]  /*1ea0*/  SHF.R.U32.HI R0, RZ, 0x7, R0 ;  /* 0x00000007ff007819 */ /* 0x002fc80000011600 */
        /* <DEDUP_REMOVED lines=14> */
.L_x_10916:
[----:B------:R-:W-:Y:S01]  /*1f90*/  ISETP.NE.AND P2, PT, R205, 0x1, PT ;  /* 0x00000001cd00780c */ /* 0x000fe20003f45270 */
[----:B------:R-:W2:Y:S01]  /*1fa0*/  S2UR UR6, SR_CgaCtaId ;  /* 0x00000000000679c3 */ /* 0x000ea20000008800 */
[----:B------:R-:W-:Y:S01]  /*1fb0*/  VIADD R0, R22, UR41 ;  /* 0x0000002916007c36 */ /* 0x000fe20008000000 */
[----:B------:R-:W-:Y:S01]  /*1fc0*/  UIADD3 UR5, UR24, 0x22840, URZ ;  /* 0x0002284018057890 */ /* 0x000fe2000fffe03f */
[----:B------:R-:W-:Y:S01]  /*1fd0*/  LOP3.LUT P1, RZ, R16, 0x80000, RZ, 0xc0, !PT ;  /* 0x0008000010ff7812 */ /* 0x000fe2000782c0ff */
[----:B------:R-:W-:Y:S01]  /*1fe0*/  ULDC UR7, c[0x0][0x9dc] ;  /* 0x0002770000077ab9 */ /* 0x000fe20000000800 */
[----:B------:R-:W-:Y:S01]  /*1ff0*/  IMAD.MOV.U32 R2, RZ, RZ, R0 ;  /* 0x000000ffff027224 */ /* 0x000fe200078e0000 */
[----:B------:R-:W-:Y:S01]  /*2000*/  ULDC UR15, c[0x0][0x9e0] ;  /* 0x00027800000f7ab9 */ /* 0x000fe20000000800 */
[----:B------:R-:W-:Y:S01]  /*2010*/  IMAD.MOV.U32 R13, RZ, RZ, -0x60 ;  /* 0xffffffa0ff0d7424 */ /* 0x000fe200078e00ff */
[----:B------:R-:W3:Y:S03]  /*2020*/  LDC R6, c[0x0][0x288] ;  /* 0x0000a200ff067b82 */ /* 0x000ee60000000800 */
[----:B------:R-:W-:-:S04]  /*2030*/  IMAD R15, R176, R13, 0x60 ;  /* 0x00000060b00f7424 */ /* 0x000fc800078e020d */
[----:B------:R-:W-:Y:S01]  /*2040*/  IMAD R14, R18, -0x2, R15 ;  /* 0xfffffffe120e7824 */ /* 0x000fe200078e020f */
[----:B------:R-:W4:Y:S08]  /*2050*/  @P2 LDC R5, c[0x0][0x44c] ;  /* 0x00011300ff052b82 */ /* 0x000f300000000800 */
[----:B------:R-:W5:Y:S01]  /*2060*/  @P2 LDC R11, c[0x0][0x450] ;  /* 0x00011400ff0b2b82 */ /* 0x000f620000000800 */
[----:B--2---:R-:W-:-:S09]  /*2070*/  UPRMT UR5, UR6, 0x654, UR5 ;  /* 0x0000065406057896 */ /* 0x004fd20008000005 */
[----:B------:R-:W-:Y:S01]  /*2080*/  SYNCS.ARRIVE.TRANS64.RED.A1T0 RZ, [UR5], RZ ;  /* 0x000000ffffff79a7 */ /* 0x000fe20008100405 */
[----:B------:R-:W-:Y:S01]  /*2090*/  ULOP3.LUT UR5, URZ, UR7, URZ, 0x33, !UPT ;  /* 0x000000073f057292 */ /* 0x000fe2000f8e333f */
[----:B----4-:R-:W-:-:S04]  /*20a0*/  @P2 IMAD.HI.U32 R4, R0, R5, RZ ;  /* 0x0000000500042227 */ /* 0x010fc800078e00ff */
[----:B------:R-:W-:Y:S01]  /*20b0*/  IMAD R0, R176, -0x60, R17 ;  /* 0xffffffa0b0007824 */ /* 0x000fe200078e0211 */
[----:B-----5:R-:W-:-:S03]  /*20c0*/  @P2 SHF.R.U32.HI R2, RZ, R11, R4 ;  /* 0x0000000bff022219 */ /* 0x020fc60000011604 */
[----:B------:R-:W-:Y:S02]  /*20d0*/  VIADD R5, R0, 0x61 ;  /* 0x0000006100057836 */ /* 0x000fe40000000000 */
[----:B------:R-:W2:Y:S02]  /*20e0*/  SHFL.IDX PT, R10, R2, RZ, 0x1c1f ;  /* 0x001c1fff020a7589 */ /* 0x000ea400000e0000 */
[----:B------:R-:W-:Y:S02]  /*20f0*/  IMAD R11, R18, -0x2, R5 ;  /* 0xfffffffe120b7824 */ /* 0x000fe400078e0205 */
[----:B------:R-:W-:Y:S02]  /*2100*/  VIADD R5, R0, 0x60 ;  /* 0x0000006000057836 */ /* 0x000fe40000000000 */
[----:B---3--:R-:W-:Y:S02]  /*2110*/  IMAD.IADD R11, R11, 0x1, -R6 ;  /* 0x000000010b0b7824 */ /* 0x008fe400078e0a06 */
[----:B------:R-:W-:-:S02]  /*2120*/  IMAD R12, R18, -0x2, R5 ;  /* 0xfffffffe120c7824 */ /* 0x000fc400078e0205 */
[C---:B------:R-:W-:Y:S02]  /*2130*/  VIADD R13, R11.reuse, UR15 ;  /* 0x0000000f0b0d7c36 */ /* 0x040fe40008000000 */
[----:B------:R-:W-:-:S03]  /*2140*/  VIADD R11, R11, UR5 ;  /* 0x000000050b0b7c36 */ /* 0x000fc60008000000 */
[----:B--2---:R-:W-:Y:S01]  /*2150*/  VIADDMNMX R0, R10, R13, R12, PT ;  /* 0x0000000d0a007246 */ /* 0x004fe2000380010c */
        /* <DEDUP_REMOVED lines=10> */
[----:B------:R-:W2:Y:S02]  /*2200*/  @P1 LDC.64 R72, c[0x0][0x9e8] ;  /* 0x00027a00ff481b82 */ /* 0x000ea40000000a00 */
[----:B--2---:R-:W-:-:S05]  /*2210*/  @P1 IMAD.HI.U32 R10, R5, R72, RZ ;  /* 0x00000048050a1227 */ /* 0x004fca00078e00ff */
[----:B------:R-:W-:-:S04]  /*2220*/  @P1 SHF.R.U32.HI R5, RZ, R73, R10 ;  /* 0x00000049ff051219 */ /* 0x000fc8000001160a */
[----:B------:R-:W-:Y:S01]  /*2230*/  LOP3.LUT R5, RZ, R5, RZ, 0x33, !PT ;  /* 0x00000005ff057212 */ /* 0x000fe200078e33ff */
[----:B------:R-:W-:Y:S06]  /*2240*/  BRA `(.L_x_10920) ;  /* 0x0000000000187947 */ /* 0x000fec0003800000 */
.L_x_10919:
[----:B------:R-:W-:Y:S02]  /*2250*/  ULDC UR5, c[0x0][0x9e4] ;  /* 0x0002790000057ab9 */ /* 0x000fe40000000800 */
[----:B------:R-:W-:-:S05]  /*2260*/  IMAD.U32 R20, RZ, RZ, UR5 ;  /* 0x00000005ff147e24 */ /* 0x000fca000f8e00ff */
[----:B------:R-:W-:-:S13]  /*2270*/  ISETP.NE.AND P1, PT, R20, 0x1, PT ;  /* 0x000000011400780c */ /* 0x000fda0003f25270 */
[----:B------:R-:W2:Y:S02]  /*2280*/  @P1 LDC.64 R72, c[0x0][0x9e8] ;  /* 0x00027a00ff481b82 */ /* 0x000ea40000000a00 */
[----:B--2---:R-:W-:-:S05]  /*2290*/  @P1 IMAD.HI.U32 R10, R5, R72, RZ ;  /* 0x00000048050a1227 */ /* 0x004fca00078e00ff */
[----:B------:R-:W-:-:S07]  /*22a0*/  @P1 SHF.R.U32.HI R5, RZ, R73, R10 ;  /* 0x00000049ff051219 */ /* 0x000fce000001160a */
.L_x_10920:
[----:B------:R-:W-:Y:S05]  /*22b0*/  BSYNC B0 ;  /* 0x0000000000007941 */ /* 0x000fea0003800000 */
.L_x_10918:
[----:B------:R-:W-:-:S05]  /*22c0*/  IMAD R5, R5, R20, R14 ;  /* 0x0000001405057224 */ /* 0x000fca00078e020e */
[----:B------:R-:W-:Y:S02]  /*22d0*/  VIADDMNMX R0, R5, R20, R0, PT ;  /* 0x0000001405007246 */ /* 0x000fe40003800100 */
[----:B------:R-:W-:-:S07]  /*22e0*/  VIMNMX R4, R4, R5, !PT ;  /* 0x0000000504047248 */ /* 0x000fce0007fe0100 */
.L_x_10917:
[C---:B------:R-:W-:Y:S01]  /*22f0*/  ISETP.GE.AND P6, PT, R15.reuse, 0x9, PT ;  /* 0x000000090f00780c */ /* 0x040fe20003fc6270 */
[----:B------:R-:W2:Y:S01]  /*2300*/  SHFL.IDX PT, R2, R2, 0x1, 0x1c1f ;  /* 0x003c1f0002027f89 */ /* 0x000ea200000e0000 */
[C---:B------:R-:W-:Y:S02]  /*2310*/  ISETP.GE.AND P1, PT, R15.reuse, 0x2, PT ;  /* 0x000000020f00780c */ /* 0x040fe40003f26270 */
        /* <DEDUP_REMOVED lines=10> */
[----:B------:R-:W-:Y:S01]  /*23c0*/  FSEL R29, R29, -INF , !P2 ;  /* 0xff8000001d1d7808 */ /* 0x000fe20005000000 */
[----:B--2---:R-:W-:Y:S01]  /*23d0*/  IMAD.IADD R5, R11, 0x1, R2 ;  /* 0x000000010b057824 */ /* 0x004fe200078e0202 */
        /* <DEDUP_REMOVED lines=103> */
[----:B------:R-:W-:-:S13]  /*2a50*/  LOP3.LUT P5, RZ, R16, 0x80000, RZ, 0xc0, !PT ;  /* 0x0008000010ff7812 */ /* 0x000fda00078ac0ff */
        /* <DEDUP_REMOVED lines=14> */
.L_x_10923:
[----:B------:R-:W-:Y:S02]  /*2b40*/  ULDC UR5, c[0x0][0x9e4] ;  /* 0x0002790000057ab9 */ /* 0x000fe40000000800 */
[----:B------:R-:W-:-:S05]  /*2b50*/  IMAD.U32 R4, RZ, RZ, UR5 ;  /* 0x00000005ff047e24 */ /* 0x000fca000f8e00ff */
[----:B------:R-:W-:-:S13]  /*2b60*/  ISETP.NE.AND P5, PT, R4, 0x1, PT ;  /* 0x000000010400780c */ /* 0x000fda0003fa5270 */
[----:B------:R-:W2:Y:S02]  /*2b70*/  @P5 LDC.64 R12, c[0x0][0x9e8] ;  /* 0x00027a00ff0c5b82 */ /* 0x000ea40000000a00 */
[----:B--2---:R-:W-:-:S05]  /*2b80*/  @P5 IMAD.HI.U32 R2, R11, R12, RZ ;  /* 0x0000000c0b025227 */ /* 0x004fca00078e00ff */
[----:B------:R-:W-:-:S07]  /*2b90*/  @P5 SHF.R.U32.HI R11, RZ, R13, R2 ;  /* 0x0000000dff0b5219 */ /* 0x000fce0000011602 */
.L_x_10924:
[----:B------:R-:W-:Y:S05]  /*2ba0*/  BSYNC B0 ;  /* 0x0000000000007941 */ /* 0x000fea0003800000 */
.L_x_10922:
[----:B------:R-:W-:-:S05]  /*2bb0*/  IMAD R11, R11, R4, R14 ;  /* 0x000000040b0b7224 */ /* 0x000fca00078e020e */
[----:B------:R-:W-:Y:S02]  /*2bc0*/  VIADDMNMX R0, R11, R4, R0, PT ;  /* 0x000000040b007246 */ /* 0x000fe40003800100 */
[----:B------:R-:W-:-:S07]  /*2bd0*/  VIMNMX R5, R5, R11, !PT ;  /* 0x0000000b05057248 */ /* 0x000fce0007fe0100 */
.L_x_10921:
        /* <DEDUP_REMOVED lines=11> */
[----:B------:R-:W-:Y:S02]  /*2c90*/  FMNMX.FTZ R2, R21, R25, !PT ;  /* 0x0000001915027209 */ /* 0x000fe40007810000 */
[----:B------:R-:W-:-:S02]  /*2ca0*/  FSEL R31, R31, -INF , !P1 ;  /* 0xff8000001f1f7808 */ /* 0x000fc40004800000 */
[----:B------:R-:W-:Y:S02]  /*2cb0*/  ISETP.NE.AND P1, PT, R20, RZ, PT ;  /* 0x000000ff1400720c */ /* 0x000fe40003f25270 */
[----:B------:R-:W-:Y:S02]  /*2cc0*/  ISETP.NE.AND P5, PT, R36, RZ, PT ;  /* 0x000000ff2400720c */ /* 0x000fe40003fa5270 */
        /* <DEDUP_REMOVED lines=53> */
[----:B------:R-:W-:Y:S01]  /*3020*/  ISETP.NE.AND P6, PT, R84, RZ, PT ;  /* 0x000000ff5400720c */ /* 0x000fe20003fc5270 */
[----:B------:R-:W2:Y:S01]  /*3030*/  SHFL.BFLY PT, R11, R2, 0x2, 0x1f ;  /* 0x0c401f00020b7f89 */ /* 0x000ea200000e0000 */
[----:B------:R-:W-:Y:S02]  /*3040*/  ISETP.LT.OR P1, PT, R0, 0x31, P1 ;  /* 0x000000310000780c */ /* 0x000fe40000f21670 */
[----:B------:R-:W-:Y:S02]  /*3050*/  ISETP.NE.AND P5, PT, R85, RZ, PT ;  /* 0x000000ff5500720c */ /* 0x000fe40003fa5270 */
[----:B------:R-:W-:Y:S02]  /*3060*/  FSEL R50, R50, -INF , !P1 ;  /* 0xff80000032327808 */ /* 0x000fe40004800000 */
[----:B------:R-:W-:-:S02]  /*3070*/  ISETP.NE.AND P1, PT, R48, RZ, PT ;  /* 0x000000ff3000720c */ /* 0x000fc40003f25270 */
[C---:B------:R-:W-:Y:S02]  /*3080*/  ISETP.GT.AND P4, PT, R5.reuse, RZ, !P4 ;  /* 0x000000ff0500720c */ /* 0x040fe40006784270 */
[----:B------:R-:W-:Y:S02]  /*3090*/  ISETP.GT.AND P1, PT, R5, 0x31, !P1 ;  /* 0x000000310500780c */ /* 0x000fe40004f24270 */
[C---:B------:R-:W-:Y:S02]  /*30a0*/  ISETP.LT.OR P4, PT, R0.reuse, 0x1, P4 ;  /* 0x000000010000780c */ /* 0x040fe40002781670 */
[----:B------:R-:W-:Y:S02]  /*30b0*/  ISETP.LT.OR P1, PT, R0, 0x32, P1 ;  /* 0x000000320000780c */ /* 0x000fe40000f21670 */
[----:B------:R-:W-:Y:S02]  /*30c0*/  FSEL R26, R26, -INF , !P4 ;  /* 0xff8000001a1a7808 */ /* 0x000fe40006000000 */
[----:B------:R-:W-:-:S02]  /*30d0*/  FSEL R51, R51, -INF , !P1 ;  /* 0xff80000033337808 */ /* 0x000fc40004800000 */
[----:B------:R-:W-:Y:S02]  /*30e0*/  ISETP.NE.AND P1, PT, R78, RZ, PT ;  /* 0x000000ff4e00720c */ /* 0x000fe40003f25270 */
[C---:B------:R-:W-:Y:S02]  /*30f0*/  ISETP.GT.AND P2, PT, R5.reuse, 0x51, !P2 ;  /* 0x000000510500780c */ /* 0x040fe40005744270 */
[C---:B------:R-:W-:Y:S02]  /*3100*/  ISETP.GT.AND P1, PT, R5.reuse, 0x38, !P1 ;  /* 0x000000380500780c */ /* 0x040fe40004f24270 */
[----:B--2---:R-:W-:Y:S02]  /*3110*/  FMNMX.FTZ R10, R2, R11, !PT ;  /* 0x0000000b020a7209 */ /* 0x004fe40007810000 */
[----:B------:R-:W-:Y:S02]  /*3120*/  ISETP.LT.OR P1, PT, R0, 0x39, P1 ;  /* 0x000000390000780c */ /* 0x000fe40000f21670 */
[----:B------:R-:W-:Y:S01]  /*3130*/  ISETP.GT.AND P3, PT, R5, 0x58, !P3 ;  /* 0x000000580500780c */ /* 0x000fe20005f64270 */
[----:B------:R-:W2:Y:S01]  /*3140*/  SHFL.BFLY PT, R11, R10, 0x1, 0x1f ;  /* 0x0c201f000a0b7f89 */ /* 0x000ea200000e0000 */
[----:B------:R-:W-:-:S02]  /*3150*/  FSEL R54, R54, -INF , !P1 ;  /* 0xff80000036367808 */ /* 0x000fc40004800000 */
[----:B------:R-:W-:Y:S02]  /*3160*/  ISETP.NE.AND P1, PT, R80, RZ, PT ;  /* 0x000000ff5000720c */ /* 0x000fe40003f25270 */
[C---:B------:R-:W-:Y:S02]  /*3170*/  ISETP.LT.OR P2, PT, R0.reuse, 0x52, P2 ;  /* 0x000000520000780c */ /* 0x040fe40001741670 */
[----:B------:R-:W-:Y:S02]  /*3180*/  ISETP.GT.AND P1, PT, R5, 0x39, !P1 ;  /* 0x000000390500780c */ /* 0x000fe40004f24270 */
[C---:B------:R-:W-:Y:S02]  /*3190*/  ISETP.LT.OR P3, PT, R0.reuse, 0x59, P3 ;  /* 0x000000590000780c */ /* 0x040fe40001f61670 */
[----:B------:R-:W-:Y:S02]  /*31a0*/  ISETP.LT.OR P1, PT, R0, 0x3a, P1 ;  /* 0x0000003a0000780c */ /* 0x000fe40000f21670 */
[----:B------:R-:W-:-:S02]  /*31b0*/  FSEL R67, R67, -INF , !P2 ;  /* 0xff80000043437808 */ /* 0x000fc40005000000 */
[----:B------:R-:W-:Y:S02]  /*31c0*/  FSEL R55, R55, -INF , !P1 ;  /* 0xff80000037377808 */ /* 0x000fe40004800000 */
[----:B------:R-:W-:Y:S02]  /*31d0*/  ISETP.NE.AND P1, PT, R82, RZ, PT ;  /* 0x000000ff5200720c */ /* 0x000fe40003f25270 */
[----:B------:R-:W-:Y:S02]  /*31e0*/  FSEL R70, R70, -INF , !P3 ;  /* 0xff80000046467808 */ /* 0x000fe40005800000 */
[----:B------:R-:W-:Y:S02]  /*31f0*/  ISETP.GT.AND P1, PT, R5, 0x40, !P1 ;  /* 0x000000400500780c */ /* 0x000fe40004f24270 */
[----:B--2---:R-:W-:Y:S02]  /*3200*/  FMNMX.FTZ R4, R10, R11, !PT ;  /* 0x0000000b0a047209 */ /* 0x004fe40007810000 */
[----:B------:R-:W-:-:S03]  /*3210*/  ISETP.LT.OR P1, PT, R0, 0x41, P1 ;  /* 0x000000410000780c */ /* 0x000fc60000f21670 */
[----:B------:R-:W-:Y:S01]  /*3220*/  FMUL.FTZ R11, R4, UR6 ;  /* 0x00000006040b7c20 */ /* 0x000fe20008410000 */
[----:B------:R-:W-:Y:S02]  /*3230*/  FSEL R58, R58, -INF , !P1 ;  /* 0xff8000003a3a7808 */ /* 0x000fe40004800000 */
[----:B------:R-:W-:Y:S02]  /*3240*/  ISETP.GT.AND P1, PT, R5, 0x41, !P6 ;  /* 0x000000410500780c */ /* 0x000fe40007724270 */
[----:B------:R-:W-:Y:S02]  /*3250*/  ISETP.NE.AND P6, PT, R87, RZ, PT ;  /* 0x000000ff5700720c */ /* 0x000fe40003fc5270 */
[----:B------:R-:W-:-:S04]  /*3260*/  ISETP.LT.OR P1, PT, R0, 0x42, P1 ;  /* 0x000000420000780c */ /* 0x000fc80000f21670 */
[----:B------:R-:W-:Y:S02]  /*3270*/  FSEL R59, R59, -INF , !P1 ;  /* 0xff8000003b3b7808 */ /* 0x000fe40004800000 */
[----:B------:R-:W-:Y:S02]  /*3280*/  ISETP.GT.AND P1, PT, R5, 0x48, !P5 ;  /* 0x000000480500780c */ /* 0x000fe40006f24270 */
[----:B------:R-:W-:Y:S02]  /*3290*/  ISETP.NE.AND P5, PT, R86, RZ, PT ;  /* 0x000000ff5600720c */ /* 0x000fe40003fa5270 */
[----:B------:R-:W-:-:S04]  /*32a0*/  ISETP.LT.OR P1, PT, R0, 0x49, P1 ;  /* 0x000000490000780c */ /* 0x000fc80000f21670 */
[----:B------:R-:W-:Y:S02]  /*32b0*/  FSEL R62, R62, -INF , !P1 ;  /* 0xff8000003e3e7808 */ /* 0x000fe40004800000 */
[----:B------:R-:W-:-:S04]  /*32c0*/  FSETP.NEU.FTZ.AND P1, PT, R4, -INF , PT ;  /* 0xff8000000400780b */ /* 0x000fc80003f3d000 */
[----:B------:R-:W-:Y:S02]  /*32d0*/  FSEL R12, R11, RZ, P1 ;  /* 0x000000ff0b0c7208 */ /* 0x000fe40000800000 */
[----:B------:R-:W-:Y:S02]  /*32e0*/  FMNMX.FTZ R11, R26, R27, !PT ;  /* 0x0000001b1a0b7209 */ /* 0x000fe40007810000 */
[----:B------:R-:W-:Y:S01]  /*32f0*/  ISETP.GT.AND P1, PT, R5, 0x49, !P5 ;  /* 0x000000490500780c */ /* 0x000fe20006f24270 */
[--C-:B------:R-:W-:Y:S01]  /*3300*/  FFMA.FTZ R13, R21, UR6, -R12.reuse ;  /* 0x00000006150d7c23 */ /* 0x100fe2000801080c */
[----:B------:R-:W-:Y:S01]  /*3310*/  FMNMX.FTZ R2, R30, R11, !PT ;  /* 0x0000000b1e027209 */ /* 0x000fe20007810000 */
[--C-:B------:R-:W-:Y:S01]  /*3320*/  FFMA.FTZ R10, R25, UR6, -R12.reuse ;  /* 0x00000006190a7c23 */ /* 0x100fe2000801080c */
[----:B------:R-:W-:Y:S01]  /*3330*/  ISETP.LT.OR P1, PT, R0, 0x4a, P1 ;  /* 0x0000004a0000780c */ /* 0x000fe20000f21670 */
[--C-:B------:R-:W-:Y:S01]  /*3340*/  FFMA.FTZ R14, R73, UR6, -R12.reuse ;  /* 0x00000006490e7c23 */ /* 0x100fe2000801080c */
[----:B------:R-:W-:Y:S01]  /*3350*/  FMNMX.FTZ R11, R31, R2, !PT ;  /* 0x000000021f0b7209 */ /* 0x000fe20007810000 */
[----:B------:R-:W-:Y:S01]  /*3360*/  MUFU.EX2 R13, R13 ;  /* 0x0000000d000d7308 */ /* 0x000fe20000000800 */
[----:B------:R-:W-:Y:S01]  /*3370*/  FSEL R63, R63, -INF , !P1 ;  /* 0xff8000003f3f7808 */ /* 0x000fe20004800000 */
[--C-:B------:R-:W-:Y:S01]  /*3380*/  FFMA.FTZ R20, R75, UR6, -R12.reuse ;  /* 0x000000064b147c23 */ /* 0x100fe2000801080c */
[----:B------:R-:W-:Y:S01]  /*3390*/  FMNMX.FTZ R2, R34, R11, !PT ;  /* 0x0000000b22027209 */ /* 0x000fe20007810000 */
[--C-:B------:R-:W-:Y:S01]  /*33a0*/  FFMA.FTZ R21, R33, UR6, -R12.reuse ;  /* 0x0000000621157c23 */ /* 0x100fe2000801080c */
[----:B------:R-:W-:Y:S01]  /*33b0*/  ISETP.GT.AND P1, PT, R5, 0x50, !P6 ;  /* 0x000000500500780c */ /* 0x000fe20007724270 */
[--C-:B------:R-:W-:Y:S01]  /*33c0*/  FFMA.FTZ R24, R77, UR6, -R12.reuse ;  /* 0x000000064d187c23 */ /* 0x100fe2000801080c */
[----:B------:R-:W-:Y:S01]  /*33d0*/  FMNMX.FTZ R11, R35, R2, !PT ;  /* 0x00000002230b7209 */ /* 0x000fe20007810000 */
[----:B------:R-:W2:Y:S01]  /*33e0*/  MUFU.EX2 R10, R10 ;  /* 0x0000000a000a7308 */ /* 0x000ea20000000800 */
[----:B------:R-:W-:Y:S01]  /*33f0*/  ISETP.NE.AND P5, PT, R15, RZ, PT ;  /* 0x000000ff0f00720c */ /* 0x000fe20003fa5270 */
[--C-:B------:R-:W-:Y:S01]  /*3400*/  FFMA.FTZ R15, R29, UR6, -R12.reuse ;  /* 0x000000061d0f7c23 */ /* 0x100fe2000801080c */
[----:B------:R-:W-:Y:S01]  /*3410*/  FMNMX.FTZ R2, R38, R11, !PT ;  /* 0x0000000b26027209 */ /* 0x000fe20007810000 */
[--C-:B------:R-:W-:Y:S01]  /*3420*/  FFMA.FTZ R25, R37, UR6, -R12.reuse ;  /* 0x0000000625197c23 */ /* 0x100fe2000801080c */
[----:B------:R-:W-:Y:S01]  /*3430*/  ISETP.LT.OR P1, PT, R0, 0x51, P1 ;  /* 0x000000510000780c */ /* 0x000fe20000f21670 */
[--C-:B------:R-:W-:Y:S01]  /*3440*/  FFMA.FTZ R28, R79, UR6, -R12.reuse ;  /* 0x000000064f1c7c23 */ /* 0x100fe2000801080c */
[----:B------:R-:W-:Y:S01]  /*3450*/  FMNMX.FTZ R11, R39, R2, !PT ;  /* 0x00000002270b7209 */ /* 0x000fe20007810000 */
[----:B------:R-:W-:Y:S01]  /*3460*/  MUFU.EX2 R14, R14 ;  /* 0x0000000e000e7308 */ /* 0x000fe20000000800 */
[----:B------:R-:W-:Y:S01]  /*3470*/  ISETP.GT.AND P4, PT, R5, 0x59, !P5 ;  /* 0x000000590500780c */ /* 0x000fe20006f84270 */
[--C-:B------:R-:W-:Y:S01]  /*3480*/  FFMA.FTZ R29, R45, UR6, -R12.reuse ;  /* 0x000000062d1d7c23 */ /* 0x100fe2000801080c */
[----:B------:R-:W-:Y:S01]  /*3490*/  FMNMX.FTZ R2, R42, R11, !PT ;  /* 0x0000000b2a027209 */ /* 0x000fe20007810000 */
[--C-:B------:R-:W-:Y:S01]  /*34a0*/  FFMA.FTZ R32, R83, UR6, -R12.reuse ;  /* 0x0000000653207c23 */ /* 0x100fe2000801080c */
[----:B------:R-:W-:Y:S01]  /*34b0*/  FSEL R66, R66, -INF , !P1 ;  /* 0xff80000042427808 */ /* 0x000fe20004800000 */
[--C-:B------:R-:W-:Y:S01]  /*34c0*/  FFMA.FTZ R33, R49, UR6, -R12.reuse ;  /* 0x0000000631217c23 */ /* 0x100fe2000801080c */
[----:B------:R-:W-:Y:S01]  /*34d0*/  FMNMX.FTZ R11, R43, R2, !PT ;  /* 0x000000022b0b7209 */ /* 0x000fe20007810000 */
[----:B------:R-:W3:Y:S01]  /*34e0*/  MUFU.EX2 R15, R15 ;  /* 0x0000000f000f7308 */ /* 0x000ee20000000800 */
        /* <DEDUP_REMOVED lines=15> */
[----:B------:R-:W4:Y:S01]  /*35e0*/  MUFU.EX2 R21, R21 ;  /* 0x0000001500157308 */ /* 0x000f220000000800 */
[----:B------:R-:W-:Y:S01]  /*35f0*/  FFMA.FTZ R68, R68, UR6, -R12 ;  /* 0x0000000644447c23 */ /* 0x000fe2000801080c */
[----:B--2---:R-:W-:-:S02]  /*3600*/  F2FP.BF16.F32.PACK_AB R152, R10, R13 ;  /* 0x0000000d0a98723e */ /* 0x004fc400000010ff */
[----:B------:R-:W-:Y:S02]  /*3610*/  FMNMX.FTZ R2, R54, R11, !PT ;  /* 0x0000000b36027209 */ /* 0x000fe40007810000 */
[----:B---3--:R-:W-:Y:S02]  /*3620*/  F2FP.BF16.F32.PACK_AB R154, R15, R14 ;  /* 0x0000000e0f9a723e */ /* 0x008fe400000010ff */
[----:B------:R-:W-:Y:S01]  /*3630*/  FMNMX.FTZ R11, R55, R2, !PT ;  /* 0x00000002370b7209 */ /* 0x000fe20007810000 */
[----:B------:R-:W-:Y:S03]  /*3640*/  MUFU.EX2 R24, R24 ;  /* 0x0000001800187308 */ /* 0x000fe60000000800 */
[----:B------:R-:W-:-:S04]  /*3650*/  FMNMX.FTZ R2, R58, R11, !PT ;  /* 0x0000000b3a027209 */ /* 0x000fc80007810000 */
[----:B------:R-:W-:Y:S01]  /*3660*/  FMNMX.FTZ R11, R59, R2, !PT ;  /* 0x000000023b0b7209 */ /* 0x000fe20007810000 */
[----:B------:R-:W2:Y:S01]  /*3670*/  MUFU.EX2 R25, R25 ;  /* 0x0000001900197308 */ /* 0x000ea20000000800 */
[----:B----4-:R-:W-:Y:S02]  /*3680*/  F2FP.BF16.F32.PACK_AB R156, R21, R20 ;  /* 0x00000014159c723e */ /* 0x010fe400000010ff */
[----:B------:R-:W-:Y:S01]  /*3690*/  FMNMX.FTZ R2, R62, R11, !PT ;  /* 0x0000000b3e027209 */ /* 0x000fe20007810000 */
[----:B------:R-:W-:Y:S01]  /*36a0*/  FFMA.FTZ R11, R41, UR6, -R12 ;  /* 0x00000006290b7c23 */ /* 0x000fe2000801080c */
[----:B------:R-:W-:Y:S02]  /*36b0*/  FADD.FTZ R41, R13, R10 ;  /* 0x0000000a0d297221 */ /* 0x000fe40000010000 */
[----:B------:R-:W-:Y:S01]  /*36c0*/  FMNMX.FTZ R5, R63, R2, !PT ;  /* 0x000000023f057209 */ /* 0x000fe20007810000 */
[----:B------:R-:W-:Y:S03]  /*36d0*/  MUFU.EX2 R28, R28 ;  /* 0x0000001c001c7308 */ /* 0x000fe60000000800 */
[----:B------:R-:W-:-:S04]  /*36e0*/  FMNMX.FTZ R2, R66, R5, !PT ;  /* 0x0000000542027209 */ /* 0x000fc80007810000 */
[----:B------:R-:W-:Y:S01]  /*36f0*/  FMNMX.FTZ R5, R67, R2, !PT ;  /* 0x0000000243057209 */ /* 0x000fe20007810000 */
[--C-:B------:R-:W-:Y:S01]  /*3700*/  FFMA.FTZ R2, R81, UR6, -R12.reuse ;  /* 0x0000000651027c23 */ /* 0x100fe2000801080c */
[----:B------:R-:W3:Y:S01]  /*3710*/  MUFU.EX2 R11, R11 ;  /* 0x0000000b000b7308 */ /* 0x000ee20000000800 */
[----:B------:R-:W-:Y:S01]  /*3720*/  FFMA.FTZ R12, R69, UR6, -R12 ;  /* 0x00000006450c7c23 */ /* 0x000fe2000801080c */
[----:B------:R-:W-:Y:S02]  /*3730*/  FMNMX.FTZ R0, R70, R5, !PT ;  /* 0x0000000546007209 */ /* 0x000fe40007810000 */
[----:B--2---:R-:W-:Y:S02]  /*3740*/  F2FP.BF16.F32.PACK_AB R158, R25, R24 ;  /* 0x00000018199e723e */ /* 0x004fe400000010ff */
[----:B------:R-:W-:Y:S02]  /*3750*/  FMNMX.FTZ R0, R71, R0, !PT ;  /* 0x0000000047007209 */ /* 0x000fe40007810000 */
[----:B------:R2:W-:Y:S03]  /*3760*/  MUFU.EX2 R162, R2 ;  /* 0x0000000200a27308 */ /* 0x0005e60000000800 */
[----:B------:R-:W2:Y:S05]  /*3770*/  SHFL.BFLY PT, R5, R0, 0x2, 0x1f ;  /* 0x0c401f0000057f89 */ /* 0x000eaa00000e0000 */
[----:B------:R-:W-:Y:S01]  /*3780*/  MUFU.EX2 R37, R12 ;  /* 0x0000000c00257308 */ /* 0x000fe20000000800 */
[----:B---3--:R-:W-:-:S07]  /*3790*/  F2FP.BF16.F32.PACK_AB R160, R11, R28 ;  /* 0x0000001c0ba0723e */ /* 0x008fce00000010ff */
[----:B------:R-:W-:Y:S08]  /*37a0*/  MUFU.EX2 R29, R29 ;  /* 0x0000001d001d7308 */ /* 0x000ff00000000800 */
[----:B------:R-:W-:Y:S01]  /*37b0*/  MUFU.EX2 R32, R32 ;  /* 0x0000002000207308 */ /* 0x000fe20000000800 */
[----:B--2---:R-:W-:-:S05]  /*37c0*/  FMNMX.FTZ R2, R0, R5, !PT ;  /* 0x0000000500027209 */ /* 0x004fca0007810000 */
[----:B------:R-:W2:Y:S02]  /*37d0*/  SHFL.BFLY PT, R5, R2, 0x1, 0x1f ;  /* 0x0c201f0002057f89 */ /* 0x000ea400000e0000 */
[----:B------:R-:W3:Y:S08]  /*37e0*/  MUFU.EX2 R33, R33 ;  /* 0x0000002100217308 */ /* 0x000ef00000000800 */
[----:B------:R-:W-:Y:S08]  /*37f0*/  MUFU.EX2 R52, R52 ;  /* 0x0000003400347308 */ /* 0x000ff00000000800 */
[----:B------:R-:W4:Y:S01]  /*3800*/  MUFU.EX2 R53, R53 ;  /* 0x0000003500357308 */ /* 0x000f220000000800 */
[----:B---3--:R-:W-:-:S02]  /*3810*/  F2FP.BF16.F32.PACK_AB R164, R33, R32 ;  /* 0x0000002021a4723e */ /* 0x008fc400000010ff */
[----:B--2---:R-:W-:Y:S01]  /*3820*/  FMNMX.FTZ R5, R2, R5, !PT ;  /* 0x0000000502057209 */ /* 0x004fe20007810000 */
[----:B------:R-:W-:-:S04]  /*3830*/  FADD.FTZ R2, R14, R41 ;  /* 0x000000290e027221 */ /* 0x000fc80000010000 */
[----:B------:R-:W-:Y:S01]  /*3840*/  MUFU.EX2 R56, R56 ;  /* 0x0000003800387308 */ /* 0x000fe20000000800 */
[C---:B------:R-:W-:Y:S01]  /*3850*/  FSETP.NEU.FTZ.AND P1, PT, R5.reuse, -INF , PT ;  /* 0xff8000000500780b */ /* 0x040fe20003f3d000 */
[----:B------:R-:W-:Y:S01]  /*3860*/  FMUL.FTZ R0, R5, UR6 ;  /* 0x0000000605007c20 */ /* 0x000fe20008410000 */
[----:B------:R-:W-:-:S04]  /*3870*/  FADD.FTZ R41, R15, R2 ;  /* 0x000000020f297221 */ /* 0x000fc80000010000 */
[----:B------:R-:W-:Y:S01]  /*3880*/  FSEL R0, R0, RZ, P1 ;  /* 0x000000ff00007208 */ /* 0x000fe20000800000 */
[----:B------:R-:W-:Y:S01]  /*3890*/  FADD.FTZ R2, R20, R41 ;  /* 0x0000002914027221 */ /* 0x000fe20000010000 */
[----:B------:R-:W-:Y:S01]  /*38a0*/  MUFU.EX2 R57, R57 ;  /* 0x0000003900397308 */ /* 0x000fe20000000800 */
[----:B----4-:R-:W-:Y:S02]  /*38b0*/  F2FP.BF16.F32.PACK_AB R166, R53, R52 ;  /* 0x0000003435a6723e */ /* 0x010fe400000010ff */
        /* <DEDUP_REMOVED lines=8> */
[----:B------:R-:W-:Y:S01]  /*3940*/  FFMA.FTZ R39, R39, UR6, -R0 ;  /* 0x0000000627277c23 */ /* 0x000fe20008010800 */
[----:B------:R-:W-:Y:S01]  /*3950*/  FADD.FTZ R45, R21, R2 ;  /* 0x00000002152d7221 */ /* 0x000fe20000010000 */
[--C-:B------:R-:W-:Y:S01]  /*3960*/  FFMA.FTZ R42, R42, UR6, -R0.reuse ;  /* 0x000000062a2a7c23 */ /* 0x100fe20008010800 */
[--C-:B------:R-:W-:Y:S01]  /*3970*/  FFMA.FTZ R43, R43, UR6, -R0.reuse ;  /* 0x000000062b2b7c23 */ /* 0x100fe20008010800 */
[--C-:B------:R-:W-:Y:S01]  /*3980*/  FFMA.FTZ R46, R46, UR6, -R0.reuse ;  /* 0x000000062e2e7c23 */ /* 0x100fe20008010800 */
[----:B------:R-:W-:Y:S01]  /*3990*/  FADD.FTZ R12, R24, R45 ;  /* 0x0000002d180c7221 */ /* 0x000fe20000010000 */
[----:B------:R-:W2:Y:S01]  /*39a0*/  MUFU.EX2 R27, R27 ;  /* 0x0000001b001b7308 */ /* 0x000ea20000000800 */
[--C-:B------:R-:W-:Y:S01]  /*39b0*/  FFMA.FTZ R47, R47, UR6, -R0.reuse ;  /* 0x000000062f2f7c23 */ /* 0x100fe20008010800 */
[----:B------:R-:W-:Y:S01]  /*39c0*/  FFMA.FTZ R50, R50, UR6, -R0 ;  /* 0x0000000632327c23 */ /* 0x000fe20008010800 */
[----:B------:R-:W-:Y:S01]  /*39d0*/  FADD.FTZ R45, R25, R12 ;  /* 0x0000000c192d7221 */ /* 0x000fe20000010000 */
        /* <DEDUP_REMOVED lines=9> */
[--C-:B------:R-:W-:Y:S01]  /*3a70*/  FFMA.FTZ R63, R63, UR6, -R0.reuse ;  /* 0x000000063f3f7c23 */ /* 0x100fe20008010800 */
[--C-:B------:R-:W-:Y:S01]  /*3a80*/  FFMA.FTZ R66, R66, UR6, -R0.reuse ;  /* 0x0000000642427c23 */ /* 0x100fe20008010800 */
[----:B------:R-:W-:Y:S01]  /*3a90*/  FADD.FTZ R12, R162, R45 ;  /* 0x0000002da20c7221 */ /* 0x000fe20000010000 */
[----:B------:R-:W4:Y:S01]  /*3aa0*/  MUFU.EX2 R31, R31 ;  /* 0x0000001f001f7308 */ /* 0x000f220000000800 */
[----:B--2---:R-:W-:Y:S01]  /*3ab0*/  FADD.FTZ R41, R26, R27 ;  /* 0x0000001b1a297221 */ /* 0x004fe20000010000 */
[----:B------:R-:W-:Y:S01]  /*3ac0*/  FFMA.FTZ R67, R67, UR6, -R0 ;  /* 0x0000000643437c23 */ /* 0x000fe20008010800 */
[----:B------:R-:W-:Y:S01]  /*3ad0*/  FADD.FTZ R45, R29, R12 ;  /* 0x0000000c1d2d7221 */ /* 0x000fe20000010000 */
[--C-:B------:R-:W-:Y:S01]  /*3ae0*/  FFMA.FTZ R70, R70, UR6, -R0.reuse ;  /* 0x0000000646467c23 */ /* 0x100fe20008010800 */
[----:B------:R-:W-:Y:S01]  /*3af0*/  FFMA.FTZ R0, R71, UR6, -R0 ;  /* 0x0000000647007c23 */ /* 0x000fe20008010800 */
[----:B------:R-:W-:Y:S01]  /*3b00*/  F2FP.BF16.F32.PACK_AB R162, R29, R162 ;  /* 0x000000a21da2723e */ /* 0x000fe200000010ff */
[----:B------:R-:W-:Y:S01]  /*3b10*/  FADD.FTZ R12, R32, R45 ;  /* 0x0000002d200c7221 */ /* 0x000fe20000010000 */
[----:B------:R-:W2:Y:S01]  /*3b20*/  MUFU.EX2 R34, R34 ;  /* 0x0000002200227308 */ /* 0x000ea20000000800 */
[----:B---3--:R-:W-:Y:S01]  /*3b30*/  FADD.FTZ R2, R30, R41 ;  /* 0x000000291e027221 */ /* 0x008fe20000010000 */
[----:B------:R-:W-:Y:S01]  /*3b40*/  F2FP.BF16.F32.PACK_AB R168, R57, R56 ;  /* 0x0000003839a8723e */ /* 0x000fe200000010ff */
[----:B------:R-:W-:Y:S01]  /*3b50*/  FADD.FTZ R45, R33, R12 ;  /* 0x0000000c212d7221 */ /* 0x000fe20000010000 */
[----:B------:R-:W-:-:S03]  /*3b60*/  F2FP.BF16.F32.PACK_AB R153, R27, R26 ;  /* 0x0000001a1b99723e */ /* 0x000fc600000010ff */
[----:B------:R-:W-:Y:S01]  /*3b70*/  FADD.FTZ R12, R52, R45 ;  /* 0x0000002d340c7221 */ /* 0x000fe20000010000 */
[----:B------:R-:W3:Y:S01]  /*3b80*/  MUFU.EX2 R35, R35 ;  /* 0x0000002300237308 */ /* 0x000ee20000000800 */
[C---:B----4-:R-:W-:Y:S01]  /*3b90*/  FADD.FTZ R41, R31.reuse, R2 ;  /* 0x000000021f297221 */ /* 0x050fe20000010000 */
[----:B------:R-:W-:Y:S01]  /*3ba0*/  F2FP.BF16.F32.PACK_AB R155, R31, R30 ;  /* 0x0000001e1f9b723e */ /* 0x000fe200000010ff */
[----:B------:R-:W-:-:S04]  /*3bb0*/  FADD.FTZ R45, R53, R12 ;  /* 0x0000000c352d7221 */ /* 0x000fc80000010000 */
[----:B------:R-:W-:Y:S01]  /*3bc0*/  FADD.FTZ R10, R56, R45 ;  /* 0x0000002d380a7221 */ /* 0x000fe20000010000 */
[----:B------:R-:W4:Y:S01]  /*3bd0*/  MUFU.EX2 R38, R38 ;  /* 0x0000002600267308 */ /* 0x000f220000000800 */
[----:B--2---:R-:W-:Y:S02]  /*3be0*/  FADD.FTZ R2, R34, R41 ;  /* 0x0000002922027221 */ /* 0x004fe40000010000 */
[----:B------:R-:W-:-:S05]  /*3bf0*/  FADD.FTZ R15, R57, R10 ;  /* 0x0000000a390f7221 */ /* 0x000fca0000010000 */
[----:B------:R-:W2:Y:S01]  /*3c00*/  MUFU.EX2 R39, R39 ;  /* 0x0000002700277308 */ /* 0x000ea20000000800 */
[C---:B---3--:R-:W-:Y:S01]  /*3c10*/  FADD.FTZ R41, R35.reuse, R2 ;  /* 0x0000000223297221 */ /* 0x048fe20000010000 */
[----:B------:R-:W-:-:S06]  /*3c20*/  F2FP.BF16.F32.PACK_AB R157, R35, R34 ;  /* 0x00000022239d723e */ /* 0x000fcc00000010ff */
[----:B------:R-:W3:Y:S01]  /*3c30*/  MUFU.EX2 R42, R42 ;  /* 0x0000002a002a7308 */ /* 0x000ee20000000800 */
[----:B----4-:R-:W-:-:S07]  /*3c40*/  FADD.FTZ R2, R38, R41 ;  /* 0x0000002926027221 */ /* 0x010fce0000010000 */
[----:B------:R-:W4:Y:S01]  /*3c50*/  MUFU.EX2 R43, R43 ;  /* 0x0000002b002b7308 */ /* 0x000f220000000800 */
[C---:B--2---:R-:W-:Y:S01]  /*3c60*/  FADD.FTZ R41, R39.reuse, R2 ;  /* 0x0000000227297221 */ /* 0x044fe20000010000 */
[----:B------:R-:W-:-:S06]  /*3c70*/  F2FP.BF16.F32.PACK_AB R159, R39, R38 ;  /* 0x00000026279f723e */ /* 0x000fcc00000010ff */
[----:B------:R-:W2:Y:S01]  /*3c80*/  MUFU.EX2 R46, R46 ;  /* 0x0000002e002e7308 */ /* 0x000ea20000000800 */
[----:B---3--:R-:W-:-:S07]  /*3c90*/  FADD.FTZ R2, R42, R41 ;  /* 0x000000292a027221 */ /* 0x008fce0000010000 */
[----:B------:R-:W3:Y:S01]  /*3ca0*/  MUFU.EX2 R47, R47 ;  /* 0x0000002f002f7308 */ /* 0x000ee20000000800 */
[C---:B----4-:R-:W-:Y:S01]  /*3cb0*/  FADD.FTZ R41, R43.reuse, R2 ;  /* 0x000000022b297221 */ /* 0x050fe20000010000 */
[----:B------:R-:W-:-:S06]  /*3cc0*/  F2FP.BF16.F32.PACK_AB R161, R43, R42 ;  /* 0x0000002a2ba1723e */ /* 0x000fcc00000010ff */
[----:B------:R-:W4:Y:S01]  /*3cd0*/  MUFU.EX2 R50, R50 ;  /* 0x0000003200327308 */ /* 0x000f220000000800 */
[----:B--2---:R-:W-:-:S07]  /*3ce0*/  FADD.FTZ R2, R46, R41 ;  /* 0x000000292e027221 */ /* 0x004fce0000010000 */
        /* <DEDUP_REMOVED lines=11> */
[----:B----4-:R-:W-:-:S07]  /*3da0*/  FADD.FTZ R10, R60, R15 ;  /* 0x0000000f3c0a7221 */ /* 0x010fce0000010000 */
[----:B------:R-:W4:Y:S01]  /*3db0*/  MUFU.EX2 R58, R58 ;  /* 0x0000003a003a7308 */ /* 0x000f220000000800 */
[C---:B--2---:R-:W-:Y:S01]  /*3dc0*/  FADD.FTZ R11, R55.reuse, R2 ;  /* 0x00000002370b7221 */ /* 0x044fe20000010000 */
[----:B------:R-:W-:-:S06]  /*3dd0*/  F2FP.BF16.F32.PACK_AB R167, R55, R54 ;  /* 0x0000003637a7723e */ /* 0x000fcc00000010ff */
[----:B------:R-:W2:Y:S01]  /*3de0*/  MUFU.EX2 R64, R64 ;  /* 0x0000004000407308 */ /* 0x000ea20000000800 */
[C---:B---3--:R-:W-:Y:S01]  /*3df0*/  FADD.FTZ R13, R61.reuse, R10 ;  /* 0x0000000a3d0d7221 */ /* 0x048fe20000010000 */
[----:B------:R-:W-:-:S06]  /*3e00*/  F2FP.BF16.F32.PACK_AB R170, R61, R60 ;  /* 0x0000003c3daa723e */ /* 0x000fcc00000010ff */
[----:B------:R-:W3:Y:S01]  /*3e10*/  MUFU.EX2 R59, R59 ;  /* 0x0000003b003b7308 */ /* 0x000ee20000000800 */
[----:B----4-:R-:W-:-:S07]  /*3e20*/  FADD.FTZ R2, R58, R11 ;  /* 0x0000000b3a027221 */ /* 0x010fce0000010000 */
[----:B------:R-:W4:Y:S01]  /*3e30*/  MUFU.EX2 R65, R65 ;  /* 0x0000004100417308 */ /* 0x000f220000000800 */
[----:B--2---:R-:W-:-:S07]  /*3e40*/  FADD.FTZ R10, R64, R13 ;  /* 0x0000000d400a7221 */ /* 0x004fce0000010000 */
[----:B------:R-:W2:Y:S01]  /*3e50*/  MUFU.EX2 R62, R62 ;  /* 0x0000003e003e7308 */ /* 0x000ea20000000800 */
[C---:B---3--:R-:W-:Y:S01]  /*3e60*/  FADD.FTZ R11, R59.reuse, R2 ;  /* 0x000000023b0b7221 */ /* 0x048fe20000010000 */
[----:B------:R-:W-:-:S06]  /*3e70*/  F2FP.BF16.F32.PACK_AB R169, R59, R58 ;  /* 0x0000003a3ba9723e */ /* 0x000fcc00000010ff */
[----:B------:R-:W3:Y:S01]  /*3e80*/  MUFU.EX2 R68, R68 ;  /* 0x0000004400447308 */ /* 0x000ee20000000800 */
[C---:B----4-:R-:W-:Y:S01]  /*3e90*/  FADD.FTZ R13, R65.reuse, R10 ;  /* 0x0000000a410d7221 */ /* 0x050fe20000010000 */
[----:B------:R-:W-:-:S06]  /*3ea0*/  F2FP.BF16.F32.PACK_AB R172, R65, R64 ;  /* 0x0000004041ac723e */ /* 0x000fcc00000010ff */
[----:B------:R-:W4:Y:S01]  /*3eb0*/  MUFU.EX2 R63, R63 ;  /* 0x0000003f003f7308 */ /* 0x000f220000000800 */
[----:B--2---:R-:W-:-:S07]  /*3ec0*/  FADD.FTZ R2, R62, R11 ;  /* 0x0000000b3e027221 */ /* 0x004fce0000010000 */
[----:B------:R-:W2:Y:S01]  /*3ed0*/  MUFU.EX2 R66, R66 ;  /* 0x0000004200427308 */ /* 0x000ea20000000800 */
[----:B---3--:R-:W-:Y:S01]  /*3ee0*/  FADD.FTZ R10, R68, R13 ;  /* 0x0000000d440a7221 */ /* 0x008fe20000010000 */
[----:B------:R-:W-:-:S06]  /*3ef0*/  F2FP.BF16.F32.PACK_AB R174, R37, R68 ;  /* 0x0000004425ae723e */ /* 0x000fcc00000010ff */
[----:B------:R-:W3:Y:S01]  /*3f00*/  MUFU.EX2 R67, R67 ;  /* 0x0000004300437308 */ /* 0x000ee20000000800 */
[----:B----4-:R-:W-:Y:S01]  /*3f10*/  FADD.FTZ R11, R63, R2 ;  /* 0x000000023f0b7221 */ /* 0x010fe20000010000 */
[----:B------:R-:W-:Y:S01]  /*3f20*/  FADD.FTZ R2, R37, R10 ;  /* 0x0000000a25027221 */ /* 0x000fe20000010000 */
[----:B------:R-:W-:-:S05]  /*3f30*/  F2FP.BF16.F32.PACK_AB R171, R63, R62 ;  /* 0x0000003e3fab723e */ /* 0x000fca00000010ff */
[----:B------:R-:W4:Y:S01]  /*3f40*/  MUFU.EX2 R70, R70 ;  /* 0x0000004600467308 */ /* 0x000f220000000800 */
[----:B--2---:R-:W-:-:S07]  /*3f50*/  FADD.FTZ R10, R66, R11 ;  /* 0x0000000b420a7221 */ /* 0x004fce0000010000 */
[----:B------:R4:W2:Y:S01]  /*3f60*/  MUFU.EX2 R175, R0 ;  /* 0x0000000000af7308 */ /* 0x0008a20000000800 */
[C---:B---3--:R-:W-:Y:S01]  /*3f70*/  FADD.FTZ R11, R67.reuse, R10 ;  /* 0x0000000a430b7221 */ /* 0x048fe20000010000 */
[----:B------:R-:W-:-:S03]  /*3f80*/  F2FP.BF16.F32.PACK_AB R173, R67, R66 ;  /* 0x0000004243ad723e */ /* 0x000fc600000010ff */
[----:B----4-:R-:W-:-:S04]  /*3f90*/  FADD.FTZ R0, R70, R11 ;  /* 0x0000000b46007221 */ /* 0x010fc80000010000 */
[C---:B--2---:R-:W-:Y:S01]  /*3fa0*/  FADD.FTZ R0, R175.reuse, R0 ;  /* 0x00000000af007221 */ /* 0x044fe20000010000 */
[----:B------:R-:W-:Y:S01]  /*3fb0*/  F2FP.BF16.F32.PACK_AB R175, R175, R70 ;  /* 0x00000046afaf723e */ /* 0x000fe200000010ff */
[----:B------:R-:W-:Y:S06]  /*3fc0*/  @!P0 BRA `(.L_x_10925) ;  /* 0x0000000000048947 */ /* 0x000fec0003800000 */
[----:B------:R-:W-:Y:S01]  /*3fd0*/  BPT.TRAP 0x1 ;  /* 0x000000040000795c */ /* 0x000fe20000300000 */
.L_x_10925:
[----:B------:R2:W3:Y:S01]  /*3fe0*/  SYNCS.PHASECHK.TRANS64.TRYWAIT P1, [UR24+0x22850], R9 ;  /* 0x02285009ff0075a7 */ /* 0x0004e20008020158 */
[----:B------:R-:W-:Y:S05]  /*3ff0*/  @!P0 BRA `(.L_x_10926) ;  /* 0x0000000000048947 */ /* 0x000fea0003800000 */
[----:B------:R-:W-:Y:S01]  /*4000*/  BPT.TRAP 0x1 ;  /* 0x000000040000795c */ /* 0x000fe20000300000 */
.L_x_10926:
[----:B---3--:R-:W-:Y:S05]  /*4010*/  @P1 BRA `(.L_x_10927) ;  /* 0x0000000000081947 */ /* 0x008fea0003800000 */
[----:B------:R-:W3:Y:S02]  /*4020*/  SYNCS.PHASECHK.TRANS64.TRYWAIT P1, [UR24+0x22850], R9 ;  /* 0x02285009ff0075a7 */ /* 0x000ee40008020158 */
[----:B---3--:R-:W-:Y:S05]  /*4030*/  @!P1 BRA `(.L_x_10928) ;  /* 0x000000f800fc9947 */ /* 0x008fea0003800000 */
.L_x_10927:
[----:B------:R-:W-:Y:S01]  /*4040*/  R2UR UR5, R7 ;  /* 0x00000000070572ca */ /* 0x000fe200000e0000 */
[----:B------:R4:W-:Y:S06]  /*4050*/  BAR.SYNC.DEFER_BLOCKING R8, 0x100 ;  /* 0x000400080000751d */ /* 0x0009ec0000010000 */
[----:B------:R-:W-:-:S06]  /*4060*/  UMOV UR11, 0x40000040 ;  /* 0x40000040000b7882 */ /* 0x000fcc0000000000 */
[----:B------:R-:W-:-:S04]  /*4070*/  UIADD3 UR5, UR5, 0x400, URZ ;  /* 0x0000040005057890 */ /* 0x000fc8000fffe03f */
[----:B------:R-:W-:-:S04]  /*4080*/  USHF.R.U32.HI UR5, URZ, 0x4, UR5 ;  /* 0x000000043f057899 */ /* 0x000fc80008011605 */
[----:B------:R-:W-:-:S04]  /*4090*/  ULOP3.LUT UR5, UR5, 0x3fff, URZ, 0xc0, !UPT ;  /* 0x00003fff05057892 */ /* 0x000fc8000f8ec03f */
[----:B------:R-:W-:Y:S01]  /*40a0*/  ULOP3.LUT UR5, UR5, 0x3000000, URZ, 0xfc, !UPT ;  /* 0x0300000005057892 */ /* 0x000fe2000f8efc3f */
[----:B------:R-:W-:-:S03]  /*40b0*/  WARPGROUP.ARRIVE ;  /* 0x00000000000079c5 */ /* 0x000fc60000000000 */
[----:B------:R-:W-:-:S07]  /*40c0*/  UIMAD UR14, UR38, 0xc00, UR5 ;  /* 0x00000c00260e78a4 */ /* 0x000fce000f8e0205 */
        /* <DEDUP_REMOVED lines=35> */
.L_x_10929:
[----:B------:R-:W-:Y:S01]  /*4300*/  ISETP.NE.AND P2, PT, R205, 0x1, PT ;  /* 0x00000001cd00780c */ /* 0x000fe20003f45270 */
[----:B------:R-:W4:Y:S01]  /*4310*/  S2UR UR10, SR_CgaCtaId ;  /* 0x00000000000a79c3 */ /* 0x000f220000008800 */
[----:B------:R-:W-:Y:S01]  /*4320*/  UIADD3 UR24, UR24, 0x22860, URZ ;  /* 0x0002286018187890 */ /* 0x000fe2000fffe03f */
[----:B------:R-:W-:-:S10]  /*4330*/  LOP3.LUT P1, RZ, R16, 0x80000, RZ, 0xc0, !PT ;  /* 0x0008000010ff7812 */ /* 0x000fd4000782c0ff */
[----:B------:R-:W5:Y:S08]  /*4340*/  @P2 LDC R7, c[0x0][0x44c] ;  /* 0x00011300ff072b82 */ /* 0x000f700000000800 */
[----:B0-23--:R-:W0:Y:S01]  /*4350*/  @P2 LDC R9, c[0x0][0x450] ;  /* 0x00011400ff092b82 */ /* 0x00de220000000800 */
[----:B----4-:R-:W-:-:S09]  /*4360*/  UPRMT UR24, UR10, 0x654, UR24 ;  /* 0x000006540a187896 */ /* 0x010fd20008000018 */
[----:B------:R-:W-:Y:S01]  /*4370*/  SYNCS.ARRIVE.TRANS64.RED.A1T0 RZ, [UR24], RZ ;  /* 0x000000ffffff79a7 */ /* 0x000fe20008100418 */
[----:B-----5:R-:W-:-:S04]  /*4380*/  @P2 IMAD.HI.U32 R8, R7, UR41, RZ ;  /* 0x0000002907082c27 */ /* 0x020fc8000f8e00ff */
[----:B------:R-:W-:Y:S01]  /*4390*/  IMAD.U32 R7, RZ, RZ, UR41 ;  /* 0x00000029ff077e24 */ /* 0x000fe2000f8e00ff */
[----:B0-----:R-:W-:-:S04]  /*43a0*/  @P2 SHF.R.U32.HI R7, RZ, R9, R8 ;  /* 0x00000009ff072219 */ /* 0x001fc80000011608 */
[----:B------:R-:W-:-:S05]  /*43b0*/  IADD3 R8, R7, -R6, R17 ;  /* 0x8000000607087210 */ /* 0x000fca0007ffe011 */
[----:B------:R-:W-:-:S05]  /*43c0*/  VIADD R7, R8, UR15 ;  /* 0x0000000f08077c36 */ /* 0x000fca0008000000 */
[----:B------:R-:W-:Y:S01]  /*43d0*/  R2UR UR14, R7 ;  /* 0x00000000070e72ca */ /* 0x000fe200000e0000 */
[----:B------:R-:W-:Y:S01]  /*43e0*/  VIADD R7, R176, 0xfffffffe ;  /* 0xfffffffeb0077836 */ /* 0x000fe20000000000 */
[----:B------:R-:W-:-:S13]  /*43f0*/  @!P1 BRA `(.L_x_10930) ;  /* 0x0000000000549947 */ /* 0x000fda0003800000 */
        /* <DEDUP_REMOVED lines=13> */
.L_x_10931:
[----:B------:R-:W-:Y:S02]  /*44d0*/  ULDC UR18, c[0x0][0x9e4] ;  /* 0x0002790000127ab9 */ /* 0x000fe40000000800 */
[----:B------:R-:W-:-:S11]  /*44e0*/  UISETP.NE.AND UP0, UPT, UR18, 0x1, UPT ;  /* 0x000000011200788c */ /* 0x000fd6000bf05270 */
[----:B------:R-:W-:Y:S02]  /*44f0*/  @UP0 ULDC.64 UR22, c[0x0][0x9e8] ;  /* 0x00027a0000160ab9 */ /* 0x000fe40000000a00 */
[----:B------:R-:W-:-:S04]  /*4500*/  UIMAD.WIDE.U32 UR10, UR15, UR22, URZ ;  /* 0x000000160f0a72a5 */ /* 0x000fc8000f8e003f */
[----:B------:R-:W-:-:S12]  /*4510*/  @UP0 USHF.R.U32.HI UR15, URZ, UR23, UR11 ;  /* 0x000000173f0f0299 */ /* 0x000fd8000801160b */
.L_x_10932:
[----:B------:R-:W-:-:S04]  /*4520*/  UIMAD UR15, UR15, UR18, UR18 ;  /* 0x000000120f0f72a4 */ /* 0x000fc8000f8e0212 */
[----:B------:R-:W-:-:S04]  /*4530*/  UISETP.LT.AND UP0, UPT, UR14, UR15, UPT ;  /* 0x0000000f0e00728c */ /* 0x000fc8000bf01270 */
[----:B------:R-:W-:-:S12]  /*4540*/  USEL UR14, UR14, UR15, UP0 ;  /* 0x0000000f0e0e7287 */ /* 0x000fd80008000000 */
.L_x_10930:
[----:B------:R-:W-:-:S04]  /*4550*/  UIMAD.WIDE UR10, UR14, 0x2aaaaaab, URZ ;  /* 0x2aaaaaab0e0a78a5 */ /* 0x000fc8000f8e023f */
[----:B------:R-:W-:-:S04]  /*4560*/  USHF.R.U32.HI UR10, URZ, 0x1f, UR11 ;  /* 0x0000001f3f0a7899 */ /* 0x000fc8000801160b */
[----:B------:R-:W-:-:S04]  /*4570*/  ULEA.HI.SX32 UR10, UR11, UR10, 0x1c ;  /* 0x0000000a0b0a7291 */ /* 0x000fc8000f8fe23f */
[----:B------:R-:W-:-:S04]  /*4580*/  UISETP.LT.AND UP0, UPT, UR44, UR10, UPT ;  /* 0x0000000a2c00728c */ /* 0x000fc8000bf01270 */
[----:B------:R-:W-:-:S06]  /*4590*/  USEL UR24, UR44, UR10, !UP0 ;  /* 0x0000000a2c187287 */ /* 0x000fcc000c000000 */
[----:B------:R-:W-:-:S13]  /*45a0*/  ISETP.GE.AND P1, PT, R7, UR24, PT ;  /* 0x0000001807007c0c */ /* 0x000fda000bf26270 */
[----:B------:R-:W-:Y:S05]  /*45b0*/  @!P1 BRA `(.L_x_10933) ;  /* 0x0000003000049947 */ /* 0x000fea0003800000 */
[----:B------:R-:W-:Y:S01]  /*45c0*/  IMAD.MOV.U32 R10, RZ, RZ, R5 ;  /* 0x000000ffff0a7224 */ /* 0x000fe200078e0005 */
[----:B------:R-:W-:Y:S01]  /*45d0*/  ULDC UR28, c[0x0][0x9e4] ;  /* 0x00027900001c7ab9 */ /* 0x000fe20000000800 */
[----:B------:R-:W-:Y:S01]  /*45e0*/  IMAD.MOV.U32 R9, RZ, RZ, R4 ;  /* 0x000000ffff097224 */ /* 0x000fe200078e0004 */
[----:B------:R-:W-:Y:S01]  /*45f0*/  ULDC UR7, c[0x0][0x9dc] ;  /* 0x0002770000077ab9 */ /* 0x000fe20000000800 */
[----:B------:R-:W-:Y:S01]  /*4600*/  ULDC UR6, c[0x0][0x988] ;  /* 0x0002620000067ab9 */ /* 0x000fe20000000800 */
[----:B------:R-:W-:-:S05]  /*4610*/  ULDC UR27, c[0x0][0x9e0] ;  /* 0x00027800001b7ab9 */ /* 0x000fca0000000800 */
.L_x_10952:
[----:B------:R-:W-:-:S04]  /*4620*/  UIADD3 UR38, UR38, 0x1, URZ ;  /* 0x0000000126267890 */ /* 0x000fc8000fffe03f */
[----:B------:R-:W-:-:S04]  /*4630*/  UISETP.NE.AND UP0, UPT, UR38, 0x2, UPT ;  /* 0x000000022600788c */ /* 0x000fc8000bf05270 */
[----:B------:R-:W-:Y:S02]  /*4640*/  USEL UR10, URZ, 0x1, UP0 ;  /* 0x000000013f0a7887 */ /* 0x000fe40008000000 */
[----:B------:R-:W-:Y:S02]  /*4650*/  USEL UR38, UR38, URZ, UP0 ;  /* 0x0000003f26267287 */ /* 0x000fe40008000000 */
[----:B------:R-:W-:Y:S01]  /*4660*/  ULOP3.LUT UR37, UR37, UR10, URZ, 0x3c, !UPT ;  /* 0x0000000a25257292 */ /* 0x000fe2000f8e3c3f */
[----:B0-2---:R-:W-:Y:S11]  /*4670*/  @!P0 BRA `(.L_x_10934) ;  /* 0x0000000000048947 */ /* 0x005ff60003800000 */
[----:B------:R-:W-:Y:S01]  /*4680*/  BPT.TRAP 0x1 ;  /* 0x000000040000795c */ /* 0x000fe20000300000 */
.L_x_10934:
[----:B------:R-:W0:Y:S01]  /*4690*/  S2UR UR26, SR_CgaCtaId ;  /* 0x00000000001a79c3 */ /* 0x000e220000008800 */
[----:B------:R-:W-:Y:S01]  /*46a0*/  UMOV UR10, 0x400 ;  /* 0x00000400000a7882 */ /* 0x000fe20000000000 */
[----:B------:R-:W-:-:S05]  /*46b0*/  IMAD.U32 R8, RZ, RZ, UR37 ;  /* 0x00000025ff087e24 */ /* 0x000fca000f8e00ff */
[----:B------:R-:W-:Y:S01]  /*46c0*/  SHF.L.U32 R8, R8, 0x1f, RZ ;  /* 0x0000001f08087819 */ /* 0x000fe200000006ff */
[----:B0-----:R-:W-:-:S04]  /*46d0*/  ULEA UR10, UR26, UR10, 0x18 ;  /* 0x0000000a1a0a7291 */ /* 0x001fc8000f8ec03f */
[----:B------:R-:W-:-:S09]  /*46e0*/  ULEA UR25, UR38, UR10, 0x3 ;  /* 0x0000000a26197291 */ /* 0x000fd2000f8e183f */
[----:B------:R0:W2:Y:S01]  /*46f0*/  SYNCS.PHASECHK.TRANS64.TRYWAIT P1, [UR25+0x22830], R8 ;  /* 0x02283008ff0075a7 */ /* 0x0000a20008020159 */
[----:B------:R-:W-:Y:S05]  /*4700*/  @!P0 BRA `(.L_x_10935) ;  /* 0x0000000000048947 */ /* 0x000fea0003800000 */
[----:B------:R-:W-:Y:S01]  /*4710*/  BPT.TRAP 0x1 ;  /* 0x000000040000795c */ /* 0x000fe20000300000 */
.L_x_10935:
[----:B--2---:R-:W-:Y:S05]  /*4720*/  @P1 BRA `(.L_x_10936) ;  /* 0x0000000000081947 */ /* 0x004fea0003800000 */
[----:B------:R-:W2:Y:S02]  /*4730*/  SYNCS.PHASECHK.TRANS64.TRYWAIT P1, [UR25+0x22830], R8 ;  /* 0x02283008ff0075a7 */ /* 0x000ea40008020159 */
[----:B--2---:R-:W-:Y:S05]  /*4740*/  @!P1 BRA `(.L_x_10937) ;  /* 0x000000f400509947 */ /* 0x004fea0003800000 */
.L_x_10936:
        /* <DEDUP_REMOVED lines=12> */
[----:B-1----:R-:W-:Y:S01]  /*4810*/  IADD3 R3, -R215, 0xb, RZ ;  /* 0x0000000bd7037810 */ /* 0x002fe20007ffe1ff */
        /* <DEDUP_REMOVED lines=13> */
.L_x_10938:
[----:B------:R-:W-:Y:S01]  /*48f0*/  ISETP.NE.AND P2, PT, R205, 0x1, PT ;  /* 0x00000001cd00780c */ /* 0x000fe20003f45270 */
[----:B------:R-:W-:Y:S01]  /*4900*/  VIADD R20, R22, UR41 ;  /* 0x0000002916147c36 */ /* 0x000fe20008000000 */
[----:B------:R-:W2:Y:S01]  /*4910*/  LDC R6, c[0x0][0x288] ;  /* 0x0000a200ff067b82 */ /* 0x000ea20000000800 */
[----:B------:R-:W-:Y:S01]  /*4920*/  UIADD3 UR10, UR25, 0x22840, URZ ;  /* 0x00022840190a7890 */ /* 0x000fe2000fffe03f */
[----:B------:R-:W-:Y:S01]  /*4930*/  IMAD R11, R7, -0x60, RZ ;  /* 0xffffffa0070b7824 */ /* 0x000fe200078e02ff */
[----:B------:R-:W-:Y:S02]  /*4940*/  LOP3.LUT P1, RZ, R16, 0x80000, RZ, 0xc0, !PT ;  /* 0x0008000010ff7812 */ /* 0x000fe4000782c0ff */
[----:B------:R-:W-:-:S06]  /*4950*/  UPRMT UR10, UR26, 0x654, UR10 ;  /* 0x000006541a0a7896 */ /* 0x000fcc000800000a */
[----:B------:R-:W3:Y:S08]  /*4960*/  @P2 LDC R5, c[0x0][0x44c] ;  /* 0x00011300ff052b82 */ /* 0x000ef00000000800 */
[----:B------:R-:W4:Y:S01]  /*4970*/  @P2 LDC R4, c[0x0][0x450] ;  /* 0x00011400ff042b82 */ /* 0x000f220000000800 */
[----:B------:R-:W-:Y:S01]  /*4980*/  SYNCS.ARRIVE.TRANS64.RED.A1T0 RZ, [UR10], RZ ;  /* 0x000000ffffff79a7 */ /* 0x000fe2000810040a */
[----:B------:R-:W-:Y:S01]  /*4990*/  ULOP3.LUT UR10, URZ, UR7, URZ, 0x33, !UPT ;  /* 0x000000073f0a7292 */ /* 0x000fe2000f8e333f */
[----:B---3--:R-:W-:-:S05]  /*49a0*/  @P2 IMAD.HI.U32 R5, R20, R5, RZ ;  /* 0x0000000514052227 */ /* 0x008fca00078e00ff */
[----:B----4-:R-:W-:Y:S01]  /*49b0*/  @P2 SHF.R.U32.HI R20, RZ, R4, R5 ;  /* 0x00000004ff142219 */ /* 0x010fe20000011605 */
[----:B------:R-:W-:-:S04]  /*49c0*/  VIADD R5, R11, 0x1 ;  /* 0x000000010b057836 */ /* 0x000fc80000000000 */
[----:B------:R-:W3:Y:S01]  /*49d0*/  SHFL.IDX PT, R21, R20, RZ, 0x1c1f ;  /* 0x001c1fff14157589 */ /* 0x000ee200000e0000 */
[----:B------:R-:W-:-:S05]  /*49e0*/  IMAD R5, R18, -0x2, R5 ;  /* 0xfffffffe12057824 */ /* 0x000fca00078e0205 */
[----:B--2---:R-:W-:-:S05]  /*49f0*/  IADD3 R5, R5, -R6, R17 ;  /* 0x8000000605057210 */ /* 0x004fca0007ffe011 */
[C---:B------:R-:W-:Y:S02]  /*4a00*/  VIADD R15, R5.reuse, UR27 ;  /* 0x0000001b050f7c36 */ /* 0x040fe40008000000 */
[----:B------:R-:W-:Y:S02]  /*4a10*/  VIADD R14, R5, UR10 ;  /* 0x0000000a050e7c36 */ /* 0x000fe40008000000 */
[----:B---3--:R-:W-:Y:S02]  /*4a20*/  IMAD.IADD R13, R15, 0x1, R21 ;  /* 0x000000010f0d7824 */ /* 0x008fe400078e0215 */
        /* <DEDUP_REMOVED lines=14> */
.L_x_10941:
[----:B------:R-:W-:-:S05]  /*4b10*/  IMAD.U32 R214, RZ, RZ, UR28 ;  /* 0x0000001cffd67e24 */ /* 0x000fca000f8e00ff */
[----:B------:R-:W-:-:S13]  /*4b20*/  ISETP.NE.AND P1, PT, R214, 0x1, PT ;  /* 0x00000001d600780c */ /* 0x000fda0003f25270 */
[----:B------:R-:W2:Y:S02]  /*4b30*/  @P1 LDC.64 R4, c[0x0][0x9e8] ;  /* 0x00027a00ff041b82 */ /* 0x000ea40000000a00 */
[----:B--2---:R-:W-:-:S05]  /*4b40*/  @P1 IMAD.HI.U32 R4, R21, R4, RZ ;  /* 0x0000000415041227 */ /* 0x004fca00078e00ff */
[----:B------:R-:W-:-:S07]  /*4b50*/  @P1 SHF.R.U32.HI R21, RZ, R5, R4 ;  /* 0x00000005ff151219 */ /* 0x000fce0000011604 */
.L_x_10942:
[----:B------:R-:W-:Y:S05]  /*4b60*/  BSYNC B0 ;  /* 0x0000000000007941 */ /* 0x000fea0003800000 */
.L_x_10940:
[----:B------:R-:W-:-:S04]  /*4b70*/  IMAD R4, R18, -0x2, R11 ;  /* 0xfffffffe12047824 */ /* 0x000fc800078e020b */
[----:B------:R-:W-:-:S05]  /*4b80*/  IMAD R4, R21, R214, R4 ;  /* 0x000000d615047224 */ /* 0x000fca00078e0204 */
[----:B------:R-:W-:Y:S02]  /*4b90*/  VIADDMNMX R13, R4, R214, R13, PT ;  /* 0x000000d6040d7246 */ /* 0x000fe4000380010d */
[----:B------:R-:W-:-:S07]  /*4ba0*/  VIMNMX R12, R12, R4, !PT ;  /* 0x000000040c0c7248 */ /* 0x000fce0007fe0100 */
.L_x_10939:
[C---:B------:R-:W-:Y:S02]  /*4bb0*/  ISETP.GE.AND P2, PT, R11.reuse, 0x1, PT ;  /* 0x000000010b00780c */ /* 0x040fe40003f46270 */
[----:B------:R-:W-:Y:S02]  /*4bc0*/  LOP3.LUT R16, R16, 0xfffbffff, RZ, 0xc0, !PT ;  /* 0xfffbffff10107812 */ /* 0x000fe400078ec0ff */
[C---:B------:R-:W-:Y:S02]  /*4bd0*/  ISETP.GE.AND P1, PT, R11.reuse, 0x2, PT ;  /* 0x000000020b00780c */ /* 0x040fe40003f26270 */
[----:B------:R-:W-:Y:S02]  /*4be0*/  ISETP.GT.AND P3, PT, R12, RZ, !P2 ;  /* 0x000000ff0c00720c */ /* 0x000fe40005764270 */
[----:B------:R-:W-:Y:S02]  /*4bf0*/  ISETP.GE.AND P4, PT, R11, 0x9, PT ;  /* 0x000000090b00780c */ /* 0x000fe40003f86270 */
[----:B------:R-:W-:-:S03]  /*4c00*/  ISETP.LT.OR P3, PT, R13, 0x1, P3 ;  /* 0x000000010d00780c */ /* 0x000fc60001f61670 */
[----:B------:R-:W-:Y:S02]  /*4c10*/  @P2 LOP3.LUT R16, R16, 0x40000, RZ, 0xfc, !PT ;  /* 0x0004000010102812 */ /* 0x000fe400078efcff */
[----:B------:R-:W-:Y:S02]  /*4c20*/  ISETP.GT.AND P2, PT, R12, 0x1, !P1 ;  /* 0x000000010c00780c */ /* 0x000fe40004f44270 */
[----:B------:R-:W-:Y:S02]  /*4c30*/  FSEL R152, R152, -INF , !P3 ;  /* 0xff80000098987808 */ /* 0x000fe40005800000 */
[----:B------:R-:W-:Y:S02]  /*4c40*/  ISETP.LT.OR P2, PT, R13, 0x2, P2 ;  /* 0x000000020d00780c */ /* 0x000fe40001741670 */
[----:B------:R-:W-:Y:S02]  /*4c50*/  ISETP.GE.AND P3, PT, R11, 0xa, PT ;  /* 0x0000000a0b00780c */ /* 0x000fe40003f66270 */
[----:B------:R-:W-:-:S02]  /*4c60*/  LOP3.LUT R16, R16, 0xfffffffd, RZ, 0xc0, !PT ;  /* 0xfffffffd10107812 */ /* 0x000fc400078ec0ff */
[----:B------:R-:W-:Y:S02]  /*4c70*/  FSEL R153, R153, -INF , !P2 ;  /* 0xff80000099997808 */ /* 0x000fe40005000000 */
[----:B------:R-:W-:Y:S02]  /*4c80*/  ISETP.GT.AND P2, PT, R12, 0x8, !P4 ;  /* 0x000000080c00780c */ /* 0x000fe40006744270 */
[----:B------:R-:W-:Y:S02]  /*4c90*/  @P4 LOP3.LUT R16, R16, 0x2, RZ, 0xfc, !PT ;  /* 0x0000000210104812 */ /* 0x000fe400078efcff */
[----:B------:R-:W-:Y:S02]  /*4ca0*/  ISETP.LT.OR P2, PT, R13, 0x9, P2 ;  /* 0x000000090d00780c */ /* 0x000fe40001741670 */
[----:B------:R-:W-:Y:S02]  /*4cb0*/  LOP3.LUT R16, R16, 0xfffffffb, RZ, 0xc0, !PT ;  /* 0xfffffffb10107812 */ /* 0x000fe400078ec0ff */
[----:B------:R-:W-:-:S02]  /*4cc0*/  FSEL R156, R156, -INF , !P2 ;  /* 0xff8000009c9c7808 */ /* 0x000fc40005000000 */
[----:B------:R-:W-:Y:S02]  /*4cd0*/  @P3 LOP3.LUT R16, R16, 0x4, RZ, 0xfc, !PT ;  /* 0x0000000410103812 */ /* 0x000fe400078efcff */
[----:B------:R-:W-:Y:S02]  /*4ce0*/  ISETP.GT.AND P2, PT, R12, 0x9, !P3 ;  /* 0x000000090c00780c */ /* 0x000fe40005f44270 */
[----:B------:R-:W-:Y:S02]  /*4cf0*/  ISETP.GE.AND P3, PT, R11, 0x11, PT ;  /* 0x000000110b00780c */ /* 0x000fe40003f66270 */
[----:B------:R-:W-:Y:S02]  /*4d00*/  ISETP.LT.OR P2, PT, R13, 0xa, P2 ;  /* 0x0000000a0d00780c */ /* 0x000fe40001741670 */
[----:B------:R-:W-:Y:S02]  /*4d10*/  LOP3.LUT R16, R16, 0xfffffff7, RZ, 0xc0, !PT ;  /* 0xfffffff710107812 */ /* 0x000fe400078ec0ff */
[----:B------:R-:W-:-:S02]  /*4d20*/  FSEL R157, R157, -INF , !P2 ;  /* 0xff8000009d9d7808 */ /* 0x000fc40005000000 */
        /* <DEDUP_REMOVED lines=107> */
[----:B------:R-:W-:-:S04]  /*53e0*/  ISETP.GT.AND P6, PT, R12, 0x59, !P6 ;  /* 0x000000590c00780c */ /* 0x000fc800077c4270 */
[----:B------:R-:W-:Y:S02]  /*53f0*/  ISETP.LT.OR P6, PT, R13, 0x5a, P6 ;  /* 0x0000005a0d00780c */ /* 0x000fe400037c1670 */
[----:B------:R-:W2:Y:S02]  /*5400*/  SHFL.IDX PT, R13, R20, 0x1, 0x1c1f ;  /* 0x003c1f00140d7f89 */ /* 0x000ea400000e0000 */
[----:B------:R-:W-:Y:S02]  /*5410*/  FSEL R197, R197, -INF , !P6 ;  /* 0xff800000c5c57808 */ /* 0x000fe40007000000 */
[----:B------:R-:W-:Y:S01]  /*5420*/  LOP3.LUT P6, RZ, R16, 0x80000, RZ, 0xc0, !PT ;  /* 0x0008000010ff7812 */ /* 0x000fe200078cc0ff */
[--C-:B--2---:R-:W-:Y:S02]  /*5430*/  IMAD.IADD R15, R15, 0x1, R13.reuse ;  /* 0x000000010f0f7824 */ /* 0x104fe400078e020d */
[----:B------:R-:W-:-:S10]  /*5440*/  IMAD.IADD R14, R14, 0x1, R13 ;  /* 0x000000010e0e7824 */ /* 0x000fd400078e020d */
        /* <DEDUP_REMOVED lines=13> */
.L_x_10945:
[----:B------:R-:W-:-:S05]  /*5520*/  IMAD.U32 R12, RZ, RZ, UR28 ;  /* 0x0000001cff0c7e24 */ /* 0x000fca000f8e00ff */
[----:B------:R-:W-:-:S13]  /*5530*/  ISETP.NE.AND P6, PT, R12, 0x1, PT ;  /* 0x000000010c00780c */ /* 0x000fda0003fc5270 */
[----:B------:R-:W2:Y:S02]  /*5540*/  @P6 LDC.64 R4, c[0x0][0x9e8] ;  /* 0x00027a00ff046b82 */ /* 0x000ea40000000a00 */
[----:B--2---:R-:W-:-:S05]  /*5550*/  @P6 IMAD.HI.U32 R4, R13, R4, RZ ;  /* 0x000000040d046227 */ /* 0x004fca00078e00ff */
[----:B------:R-:W-:-:S07]  /*5560*/  @P6 SHF.R.U32.HI R13, RZ, R5, R4 ;  /* 0x00000005ff0d6219 */ /* 0x000fce0000011604 */
.L_x_10946:
[----:B------:R-:W-:Y:S05]  /*5570*/  BSYNC B0 ;  /* 0x0000000000007941 */ /* 0x000fea0003800000 */
.L_x_10944:
[----:B------:R-:W-:-:S04]  /*5580*/  IMAD R11, R18, -0x2, R11 ;  /* 0xfffffffe120b7824 */ /* 0x000fc800078e020b */
[----:B------:R-:W-:-:S05]  /*5590*/  IMAD R13, R13, R12, R11 ;  /* 0x0000000c0d0d7224 */ /* 0x000fca00078e020b */
[----:B------:R-:W-:Y:S02]  /*55a0*/  VIADDMNMX R15, R13, R12, R15, PT ;  /* 0x0000000c0d0f7246 */ /* 0x000fe4000380010f */
[----:B------:R-:W-:-:S07]  /*55b0*/  VIMNMX R14, R14, R13, !PT ;  /* 0x0000000d0e0e7248 */ /* 0x000fce0007fe0100 */
.L_x_10943:
[----:B------:R-:W-:Y:S02]  /*55c0*/  ISETP.GT.AND P1, PT, R14, 0x1, !P1 ;  /* 0x000000010e00780c */ /* 0x000fe40004f24270 */
[----:B------:R-:W-:Y:S02]  /*55d0*/  LOP3.LUT P6, RZ, R16, 0x10000, RZ, 0xc0, !PT ;  /* 0x0001000010ff7812 */ /* 0x000fe400078cc0ff */
[----:B------:R-:W-:Y:S02]  /*55e0*/  ISETP.LT.OR P1, PT, R15, 0x2, P1 ;  /* 0x000000020f00780c */ /* 0x000fe40000f21670 */
[----:B------:R-:W-:Y:S02]  /*55f0*/  FMNMX.FTZ R4, R152, R9, !PT ;  /* 0x0000000998047209 */ /* 0x000fe40007810000 */
[----:B------:R-:W-:Y:S02]  /*5600*/  FSEL R155, R155, -INF , !P1 ;  /* 0xff8000009b9b7808 */ /* 0x000fe40004800000 */
[----:B------:R-:W-:-:S02]  /*5610*/  LOP3.LUT P1, RZ, R16, 0x2, RZ, 0xc0, !PT ;  /* 0x0000000210ff7812 */ /* 0x000fc4000782c0ff */
[----:B------:R-:W-:Y:S02]  /*5620*/  FMNMX.FTZ R5, R153, R4, !PT ;  /* 0x0000000499057209 */ /* 0x000fe40007810000 */
[----:B------:R-:W-:Y:S02]  /*5630*/  ISETP.GT.AND P1, PT, R14, 0x8, !P1 ;  /* 0x000000080e00780c */ /* 0x000fe40004f24270 */
[----:B------:R-:W-:Y:S02]  /*5640*/  FMNMX.FTZ R4, R156, R5, !PT ;  /* 0x000000059c047209 */ /* 0x000fe40007810000 */
[----:B------:R-:W-:Y:S02]  /*5650*/  ISETP.LT.OR P1, PT, R15, 0x9, P1 ;  /* 0x000000090f00780c */ /* 0x000fe40000f21670 */
[----:B------:R-:W-:Y:S02]  /*5660*/  FMNMX.FTZ R5, R157, R4, !PT ;  /* 0x000000049d057209 */ /* 0x000fe40007810000 */
        /* <DEDUP_REMOVED lines=46> */
[----:B------:R-:W-:Y:S02]  /*5950*/  FMNMX.FTZ R5, R197, R4, !PT ;  /* 0x00000004c5057209 */ /* 0x000fe40007810000 */
[----:B------:R-:W-:Y:S02]  /*5960*/  FSEL R171, R171, -INF , !P1 ;  /* 0xff800000abab7808 */ /* 0x000fe40004800000 */
[C---:B------:R-:W-:Y:S01]  /*5970*/  LOP3.LUT P1, RZ, R16.reuse, 0x2000, RZ, 0xc0, !PT ;  /* 0x0000200010ff7812 */ /* 0x040fe2000782c0ff */
[----:B------:R-:W2:Y:S01]  /*5980*/  SHFL.BFLY PT, R4, R5, 0x2, 0x1f ;  /* 0x0c401f0005047f89 */ /* 0x000ea200000e0000 */
[----:B------:R-:W-:-:S02]  /*5990*/  LOP3.LUT P6, RZ, R16, 0x20, RZ, 0xc0, !PT ;  /* 0x0000002010ff7812 */ /* 0x000fc400078cc0ff */
[C---:B------:R-:W-:Y:S02]  /*59a0*/  ISETP.GT.AND P1, PT, R14.reuse, 0x28, !P1 ;  /* 0x000000280e00780c */ /* 0x040fe40004f24270 */
[----:B------:R-:W-:Y:S02]  /*59b0*/  ISETP.GT.AND P2, PT, R14, 0x49, !P2 ;  /* 0x000000490e00780c */ /* 0x000fe40005744270 */
[C---:B------:R-:W-:Y:S02]  /*59c0*/  ISETP.LT.OR P1, PT, R15.reuse, 0x29, P1 ;  /* 0x000000290f00780c */ /* 0x040fe40000f21670 */
[----:B------:R-:W-:Y:S02]  /*59d0*/  ISETP.LT.OR P2, PT, R15, 0x4a, P2 ;  /* 0x0000004a0f00780c */ /* 0x000fe40001741670 */
[----:B------:R-:W-:Y:S02]  /*59e0*/  FSEL R174, R174, -INF , !P1 ;  /* 0xff800000aeae7808 */ /* 0x000fe40004800000 */
[----:B------:R-:W-:-:S02]  /*59f0*/  LOP3.LUT P1, RZ, R16, 0x1000, RZ, 0xc0, !PT ;  /* 0x0000100010ff7812 */ /* 0x000fc4000782c0ff */
[C---:B------:R-:W-:Y:S02]  /*5a00*/  ISETP.GT.AND P3, PT, R14.reuse, 0x50, !P3 ;  /* 0x000000500e00780c */ /* 0x040fe40005f64270 */
[----:B------:R-:W-:Y:S02]  /*5a10*/  ISETP.GT.AND P1, PT, R14, 0x29, !P1 ;  /* 0x000000290e00780c */ /* 0x000fe40004f24270 */
[----:B------:R-:W-:Y:S02]  /*5a20*/  FSEL R191, R191, -INF , !P2 ;  /* 0xff800000bfbf7808 */ /* 0x000fe40005000000 */
[C---:B------:R-:W-:Y:S02]  /*5a30*/  ISETP.LT.OR P1, PT, R15.reuse, 0x2a, P1 ;  /* 0x0000002a0f00780c */ /* 0x040fe40000f21670 */
[----:B------:R-:W-:Y:S02]  /*5a40*/  ISETP.LT.OR P3, PT, R15, 0x51, P3 ;  /* 0x000000510f00780c */ /* 0x000fe40001f61670 */
[----:B------:R-:W-:-:S02]  /*5a50*/  FSEL R175, R175, -INF , !P1 ;  /* 0xff800000afaf7808 */ /* 0x000fc40004800000 */
[----:B------:R-:W-:Y:S02]  /*5a60*/  LOP3.LUT P1, RZ, R16, 0x800, RZ, 0xc0, !PT ;  /* 0x0000080010ff7812 */ /* 0x000fe4000782c0ff */
[----:B--2---:R-:W-:Y:S02]  /*5a70*/  FMNMX.FTZ R20, R5, R4, !PT ;  /* 0x0000000405147209 */ /* 0x004fe40007810000 */
[C---:B------:R-:W-:Y:S02]  /*5a80*/  ISETP.GT.AND P1, PT, R14.reuse, 0x30, !P1 ;  /* 0x000000300e00780c */ /* 0x040fe40004f24270 */
[----:B------:R-:W-:Y:S01]  /*5a90*/  ISETP.GT.AND P4, PT, R14, 0x51, !P4 ;  /* 0x000000510e00780c */ /* 0x000fe20006784270 */
[----:B------:R-:W2:Y:S01]  /*5aa0*/  SHFL.BFLY PT, R11, R20, 0x1, 0x1f ;  /* 0x0c201f00140b7f89 */ /* 0x000ea200000e0000 */
[----:B------:R-:W-:Y:S02]  /*5ab0*/  ISETP.LT.OR P1, PT, R15, 0x31, P1 ;  /* 0x000000310f00780c */ /* 0x000fe40000f21670 */
[----:B------:R-:W-:-:S02]  /*5ac0*/  FSEL R194, R194, -INF , !P3 ;  /* 0xff800000c2c27808 */ /* 0x000fc40005800000 */
[----:B------:R-:W-:Y:S02]  /*5ad0*/  FSEL R178, R178, -INF , !P1 ;  /* 0xff800000b2b27808 */ /* 0x000fe40004800000 */
[----:B------:R-:W-:Y:S02]  /*5ae0*/  LOP3.LUT P1, RZ, R16, 0x400, RZ, 0xc0, !PT ;  /* 0x0000040010ff7812 */ /* 0x000fe4000782c0ff */
        /* <DEDUP_REMOVED lines=8> */
[----:B------:R-:W-:Y:S02]  /*5b70*/  ISETP.GT.AND P1, PT, R14, 0x38, !P1 ;  /* 0x000000380e00780c */ /* 0x000fe40004f24270 */
[----:B--2---:R-:W-:-:S02]  /*5b80*/  FMNMX.FTZ R4, R20, R11, !PT ;  /* 0x0000000b14047209 */ /* 0x004fc40007810000 */
[----:B------:R-:W-:Y:S02]  /*5b90*/  ISETP.LT.OR P1, PT, R15, 0x39, P1 ;  /* 0x000000390f00780c */ /* 0x000fe40000f21670 */
[----:B------:R-:W-:Y:S01]  /*5ba0*/  FSEL R198, R198, -INF , !P5 ;  /* 0xff800000c6c67808 */ /* 0x000fe20006800000 */
[----:B------:R-:W-:Y:S01]  /*5bb0*/  FMUL.FTZ R12, R4, UR6 ;  /* 0x00000006040c7c20 */ /* 0x000fe20008410000 */
[----:B------:R-:W-:Y:S02]  /*5bc0*/  FSEL R182, R182, -INF , !P1 ;  /* 0xff800000b6b67808 */ /* 0x000fe40004800000 */
[----:B------:R-:W-:-:S04]  /*5bd0*/  LOP3.LUT P1, RZ, R16, 0x100, RZ, 0xc0, !PT ;  /* 0x0000010010ff7812 */ /* 0x000fc8000782c0ff */
[----:B------:R-:W-:-:S04]  /*5be0*/  ISETP.GT.AND P1, PT, R14, 0x39, !P1 ;  /* 0x000000390e00780c */ /* 0x000fc80004f24270 */
[----:B------:R-:W-:-:S04]  /*5bf0*/  ISETP.LT.OR P1, PT, R15, 0x3a, P1 ;  /* 0x0000003a0f00780c */ /* 0x000fc80000f21670 */
        /* <DEDUP_REMOVED lines=9> */
[----:B------:R-:W-:Y:S02]  /*5c90*/  ISETP.GT.AND P1, PT, R14, 0x48, !P6 ;  /* 0x000000480e00780c */ /* 0x000fe40007724270 */
[----:B------:R-:W-:Y:S02]  /*5ca0*/  LOP3.LUT P6, RZ, R16, 0x40000, RZ, 0xc0, !PT ;  /* 0x0004000010ff7812 */ /* 0x000fe400078cc0ff */
[----:B------:R-:W-:-:S04]  /*5cb0*/  ISETP.LT.OR P1, PT, R15, 0x49, P1 ;  /* 0x000000490f00780c */ /* 0x000fc80000f21670 */
[----:B------:R-:W-:Y:S02]  /*5cc0*/  FSEL R190, R190, -INF , !P1 ;  /* 0xff800000bebe7808 */ /* 0x000fe40004800000 */
[----:B------:R-:W-:Y:S02]  /*5cd0*/  ISETP.GT.AND P1, PT, R14, RZ, !P6 ;  /* 0x000000ff0e00720c */ /* 0x000fe40007724270 */
        /* <DEDUP_REMOVED lines=17> */
[----:B------:R-:W-:Y:S01]  /*5df0*/  FSEL R199, R199, -INF , !P2 ;  /* 0xff800000c7c77808 */ /* 0x000fe20005000000 */
        /* <DEDUP_REMOVED lines=18> */
[----:B------:R-:W-:-:S03]  /*5f20*/  FFMA.FTZ R196, R196, UR6, -R12 ;  /* 0x00000006c4c47c23 */ /* 0x000fc6000801080c */
        /* <DEDUP_REMOVED lines=19> */
[----:B------:R2:W-:Y:S03]  /*6060*/  MUFU.EX2 R160, R168 ;  /* 0x000000a800a07308 */ /* 0x0005e60000000800 */
[----:B------:R-:W-:-:S04]  /*6070*/  FMNMX.FTZ R164, R198, R5, !PT ;  /* 0x00000005c6a47209 */ /* 0x000fc80007810000 */
[----:B------:R-:W-:Y:S01]  /*6080*/  FMNMX.FTZ R5, R199, R164, !PT ;  /* 0x000000a4c7057209 */ /* 0x000fe20007810000 */
[----:B------:R3:W-:Y:S01]  /*6090*/  MUFU.EX2 R161, R169 ;  /* 0x000000a900a17308 */ /* 0x0007e20000000800 */
[--C-:B--2---:R-:W-:Y:S01]  /*60a0*/  FFMA.FTZ R168, R180, UR6, -R12.reuse ;  /* 0x00000006b4a87c23 */ /* 0x104fe2000801080c */
[--C-:B------:R-:W-:Y:S02]  /*60b0*/  FFMA.FTZ R180, R192, UR6, -R12.reuse ;  /* 0x00000006c0b47c23 */ /* 0x100fe4000801080c */
[----:B------:R-:W2:Y:S04]  /*60c0*/  SHFL.BFLY PT, R176, R5, 0x2, 0x1f ;  /* 0x0c401f0005b07f89 */ /* 0x000ea800000e0000 */
[----:B------:R-:W-:Y:S01]  /*60d0*/  MUFU.EX2 R164, R173 ;  /* 0x000000ad00a47308 */ /* 0x000fe20000000800 */
[--C-:B---3--:R-:W-:Y:S01]  /*60e0*/  FFMA.FTZ R169, R181, UR6, -R12.reuse ;  /* 0x00000006b5a97c23 */ /* 0x108fe2000801080c */
[----:B------:R-:W-:-:S06]  /*60f0*/  FFMA.FTZ R181, R193, UR6, -R12 ;  /* 0x00000006c1b57c23 */ /* 0x000fcc000801080c */
[----:B------:R-:W-:Y:S08]  /*6100*/  MUFU.EX2 R173, R185 ;  /* 0x000000b900ad7308 */ /* 0x000ff00000000800 */
[----:B------:R-:W-:Y:S01]  /*6110*/  MUFU.EX2 R14, R14 ;  /* 0x0000000e000e7308 */ /* 0x000fe20000000800 */
[----:B--2---:R-:W-:Y:S01]  /*6120*/  FMNMX.FTZ R184, R5, R176, !PT ;  /* 0x000000b005b87209 */ /* 0x004fe20007810000 */
[--C-:B------:R-:W-:Y:S01]  /*6130*/  FFMA.FTZ R176, R188, UR6, -R12.reuse ;  /* 0x00000006bcb07c23 */ /* 0x100fe2000801080c */
[----:B------:R-:W-:Y:S01]  /*6140*/  FSEL R188, R4, RZ, P1 ;  /* 0x000000ff04bc7208 */ /* 0x000fe20000800000 */
[----:B------:R-:W-:-:S04]  /*6150*/  FFMA.FTZ R12, R197, UR6, -R12 ;  /* 0x00000006c50c7c23 */ /* 0x000fc8000801080c */
[----:B------:R-:W-:Y:S01]  /*6160*/  MUFU.EX2 R15, R15 ;  /* 0x0000000f000f7308 */ /* 0x000fe20000000800 */
[----:B------:R-:W2:Y:S01]  /*6170*/  SHFL.BFLY PT, R5, R184, 0x1, 0x1f ;  /* 0x0c201f00b8057f89 */ /* 0x000ea200000e0000 */
[----:B------:R-:W-:-:S06]  /*6180*/  FADD.FTZ R188, -R188, R9 ;  /* 0x00000009bcbc7221 */ /* 0x000fcc0000010100 */
[----:B------:R-:W-:Y:S08]  /*6190*/  MUFU.EX2 R165, R165 ;  /* 0x000000a500a57308 */ /* 0x000ff00000000800 */
[----:B------:R-:W-:Y:S08]  /*61a0*/  MUFU.EX2 R168, R168 ;  /* 0x000000a800a87308 */ /* 0x000ff00000000800 */
[----:B------:R-:W-:Y:S01]  /*61b0*/  MUFU.EX2 R169, R169 ;  /* 0x000000a900a97308 */ /* 0x000fe20000000800 */
[----:B--2---:R-:W-:Y:S01]  /*61c0*/  FMNMX.FTZ R5, R184, R5, !PT ;  /* 0x00000005b8057209 */ /* 0x004fe20007810000 */
[----:B------:R-:W-:-:S03]  /*61d0*/  FMUL.FTZ R184, R188, UR6 ;  /* 0x00000006bcb87c20 */ /* 0x000fc60008410000 */
[C---:B------:R-:W-:Y:S01]  /*61e0*/  FSETP.NEU.FTZ.AND P1, PT, R5.reuse, -INF , PT ;  /* 0xff8000000500780b */ /* 0x040fe20003f3d000 */
[----:B------:R-:W-:Y:S02]  /*61f0*/  FMUL.FTZ R214, R5, UR6 ;  /* 0x0000000605d67c20 */ /* 0x000fe40008410000 */
[----:B------:R-:W2:Y:S03]  /*6200*/  MUFU.EX2 R184, R184 ;  /* 0x000000b800b87308 */ /* 0x000ea60000000800 */
[----:B------:R-:W-:-:S05]  /*6210*/  FSEL R214, R214, RZ, P1 ;  /* 0x000000ffd6d67208 */ /* 0x000fca0000800000 */
[--C-:B------:R-:W-:Y:S01]  /*6220*/  FFMA.FTZ R188, R155, UR6, -R214.reuse ;  /* 0x000000069bbc7c23 */ /* 0x100fe200080108d6 */
[--C-:B------:R-:W-:Y:S01]  /*6230*/  FFMA.FTZ R192, R159, UR6, -R214.reuse ;  /* 0x000000069fc07c23 */ /* 0x100fe200080108d6 */
[----:B------:R-:W3:Y:S01]  /*6240*/  MUFU.EX2 R172, R172 ;  /* 0x000000ac00ac7308 */ /* 0x000ee20000000800 */
[--C-:B------:R-:W-:Y:S01]  /*6250*/  FFMA.FTZ R159, R162, UR6, -R214.reuse ;  /* 0x00000006a29f7c23 */ /* 0x100fe200080108d6 */
[--C-:B------:R-:W-:Y:S01]  /*6260*/  FFMA.FTZ R11, R11, UR6, -R214.reuse ;  /* 0x000000060b0b7c23 */ /* 0x100fe200080108d6 */
[--C-:B------:R-:W-:Y:S01]  /*6270*/  FFMA.FTZ R174, R174, UR6, -R214.reuse ;  /* 0x00000006aeae7c23 */ /* 0x100fe200080108d6 */
[--C-:B------:R-:W-:Y:S01]  /*6280*/  FFMA.FTZ R175, R175, UR6, -R214.reuse ;  /* 0x00000006afaf7c23 */ /* 0x100fe200080108d6 */
[--C-:B------:R-:W-:Y:S01]  /*6290*/  FFMA.FTZ R178, R178, UR6, -R214.reuse ;  /* 0x00000006b2b27c23 */ /* 0x100fe200080108d6 */
[--C-:B------:R-:W-:Y:S01]  /*62a0*/  FFMA.FTZ R179, R179, UR6, -R214.reuse ;  /* 0x00000006b3b37c23 */ /* 0x100fe200080108d6 */
[----:B--2---:R-:W-:Y:S01]  /*62b0*/  FFMA.FTZ R155, R184, R2, R13 ;  /* 0x00000002b89b7223 */ /* 0x004fe2000001000d */
[----:B------:R-:W-:Y:S01]  /*62c0*/  MUFU.EX2 R176, R176 ;  /* 0x000000b000b07308 */ /* 0x000fe20000000800 */
[--C-:B------:R-:W-:Y:S01]  /*62d0*/  FFMA.FTZ R182, R182, UR6, -R214.reuse ;  /* 0x00000006b6b67c23 */ /* 0x100fe200080108d6 */
[--C-:B------:R-:W-:Y:S01]  /*62e0*/  FFMA.FTZ R183, R183, UR6, -R214.reuse ;  /* 0x00000006b7b77c23 */ /* 0x100fe200080108d6 */
[----:B------:R-:W-:Y:S01]  /*62f0*/  FADD.FTZ R185, R152, R155 ;  /* 0x0000009b98b97221 */ /* 0x000fe20000010000 */
[--C-:B------:R-:W-:Y:S01]  /*6300*/  FFMA.FTZ R155, R158, UR6, -R214.reuse ;  /* 0x000000069e9b7c23 */ /* 0x100fe200080108d6 */
[--C-:B------:R-:W-:Y:S01]  /*6310*/  FFMA.FTZ R158, R171, UR6, -R214.reuse ;  /* 0x00000006ab9e7c23 */ /* 0x100fe200080108d6 */
[----:B------:R-:W-:Y:S01]  /*6320*/  F2FP.BF16.F32.PACK_AB R152, R152, R13 ;  /* 0x0000000d9898723e */ /* 0x000fe200000010ff */
[----:B------:R-:W-:Y:S01]  /*6330*/  FADD.FTZ R2, R154, R185 ;  /* 0x000000b99a027221 */ /* 0x000fe20000010000 */
[----:B------:R-:W-:Y:S01]  /*6340*/  MUFU.EX2 R177, R177 ;  /* 0x000000b100b17308 */ /* 0x000fe20000000800 */
[C---:B------:R-:W-:Y:S01]  /*6350*/  F2FP.BF16.F32.PACK_AB R154, R21.reuse, R154 ;  /* 0x0000009a159a723e */ /* 0x040fe200000010ff */
[----:B------:R-:W-:Y:S01]  /*6360*/  FFMA.FTZ R186, R186, UR6, -R214 ;  /* 0x00000006baba7c23 */ /* 0x000fe200080108d6 */
[----:B------:R-:W-:Y:S01]  /*6370*/  FADD.FTZ R185, R21, R2 ;  /* 0x0000000215b97221 */ /* 0x000fe20000010000 */
[--C-:B------:R-:W-:Y:S01]  /*6380*/  FFMA.FTZ R187, R187, UR6, -R214.reuse ;  /* 0x00000006bbbb7c23 */ /* 0x100fe200080108d6 */
[--C-:B------:R-:W-:Y:S01]  /*6390*/  FFMA.FTZ R191, R191, UR6, -R214.reuse ;  /* 0x00000006bfbf7c23 */ /* 0x100fe200080108d6 */
[--C-:B------:R-:W-:Y:S01]  /*63a0*/  FFMA.FTZ R194, R194, UR6, -R214.reuse ;  /* 0x00000006c2c27c23 */ /* 0x100fe200080108d6 */
[----:B------:R-:W-:Y:S01]  /*63b0*/  FADD.FTZ R2, R156, R185 ;  /* 0x000000b99c027221 */ /* 0x000fe20000010000 */
[----:B------:R-:W-:Y:S01]  /*63c0*/  MUFU.EX2 R180, R180 ;  /* 0x000000b400b47308 */ /* 0x000fe20000000800 */
[--C-:B------:R-:W-:Y:S01]  /*63d0*/  FFMA.FTZ R195, R195, UR6, -R214.reuse ;  /* 0x00000006c3c37c23 */ /* 0x100fe200080108d6 */
[----:B------:R-:W-:Y:S01]  /*63e0*/  FFMA.FTZ R198, R198, UR6, -R214 ;  /* 0x00000006c6c67c23 */ /* 0x000fe200080108d6 */
[----:B------:R-:W-:Y:S01]  /*63f0*/  FADD.FTZ R185, R153, R2 ;  /* 0x0000000299b97221 */ /* 0x000fe20000010000 */
[----:B------:R-:W-:Y:S01]  /*6400*/  FFMA.FTZ R199, R199, UR6, -R214 ;  /* 0x00000006c7c77c23 */ /* 0x000fe200080108d6 */
[----:B------:R-:W-:Y:S01]  /*6410*/  F2FP.BF16.F32.PACK_AB R156, R153, R156 ;  /* 0x0000009c999c723e */ /* 0x000fe200000010ff */
[-C--:B------:R-:W-:Y:S01]  /*6420*/  FMUL.FTZ R24, R24, R184.reuse ;  /* 0x000000b818187220 */ /* 0x080fe20000410000 */
[----:B------:R-:W-:Y:S01]  /*6430*/  FADD.FTZ R2, R20, R185 ;  /* 0x000000b914027221 */ /* 0x000fe20000010000 */
[----:B------:R-:W2:Y:S01]  /*6440*/  MUFU.EX2 R181, R181 ;  /* 0x000000b500b57308 */ /* 0x000ea20000000800 */
[-C--:B------:R-:W-:Y:S01]  /*6450*/  FMUL.FTZ R25, R25, R184.reuse ;  /* 0x000000b819197220 */ /* 0x080fe20000410000 */
[-C--:B------:R-:W-:Y:S01]  /*6460*/  FMUL.FTZ R28, R28, R184.reuse ;  /* 0x000000b81c1c7220 */ /* 0x080fe20000410000 */
[----:B------:R-:W-:Y:S01]  /*6470*/  FADD.FTZ R185, R157, R2 ;  /* 0x000000029db97221 */ /* 0x000fe20000010000 */
[-C--:B------:R-:W-:Y:S01]  /*6480*/  FMUL.FTZ R29, R29, R184.reuse ;  /* 0x000000b81d1d7220 */ /* 0x080fe20000410000 */
[-C--:B------:R-:W-:Y:S01]  /*6490*/  FMUL.FTZ R32, R32, R184.reuse ;  /* 0x000000b820207220 */ /* 0x080fe20000410000 */
[----:B------:R-:W-:Y:S01]  /*64a0*/  FMUL.FTZ R33, R33, R184 ;  /* 0x000000b821217220 */ /* 0x000fe20000410000 */
[----:B------:R-:W-:Y:S01]  /*64b0*/  FADD.FTZ R2, R160, R185 ;  /* 0x000000b9a0027221 */ /* 0x000fe20000010000 */
[----:B------:R-:W-:Y:S01]  /*64c0*/  FSEL R185, R5, RZ, P1 ;  /* 0x000000ff05b97208 */ /* 0x000fe20000800000 */
[----:B------:R4:W5:Y:S01]  /*64d0*/  MUFU.EX2 R9, R196 ;  /* 0x000000c400097308 */ /* 0x0009620000000800 */
[C---:B------:R-:W-:Y:S01]  /*64e0*/  F2FP.BF16.F32.PACK_AB R160, R161.reuse, R160 ;  /* 0x000000a0a1a0723e */ /* 0x040fe200000010ff */
[----:B------:R-:W-:Y:S01]  /*64f0*/  FADD.FTZ R189, R161, R2 ;  /* 0x00000002a1bd7221 */ /* 0x000fe20000010000 */
[-C--:B------:R-:W-:Y:S01]  /*6500*/  FMUL.FTZ R36, R36, R184.reuse ;  /* 0x000000b824247220 */ /* 0x080fe20000410000 */
[-C--:B------:R-:W-:Y:S01]  /*6510*/  FMUL.FTZ R37, R37, R184.reuse ;  /* 0x000000b825257220 */ /* 0x080fe20000410000 */
[-C--:B------:R-:W-:Y:S01]  /*6520*/  FMUL.FTZ R40, R40, R184.reuse ;  /* 0x000000b828287220 */ /* 0x080fe20000410000 */
[----:B------:R-:W-:Y:S01]  /*6530*/  FADD.FTZ R2, R14, R189 ;  /* 0x000000bd0e027221 */ /* 0x000fe20000010000 */
[----:B------:R-:W-:Y:S01]  /*6540*/  FMUL.FTZ R41, R41, R184 ;  /* 0x000000b829297220 */ /* 0x000fe20000410000 */
[----:B------:R-:W0:Y:S01]  /*6550*/  MUFU.EX2 R12, R12 ;  /* 0x0000000c000c7308 */ /* 0x000e220000000800 */
[----:B----4-:R-:W-:Y:S01]  /*6560*/  FFMA.FTZ R196, R163, UR6, -R214 ;  /* 0x00000006a3c47c23 */ /* 0x010fe200080108d6 */
[----:B------:R-:W-:Y:S01]  /*6570*/  FADD.FTZ R189, R15, R2 ;  /* 0x000000020fbd7221 */ /* 0x000fe20000010000 */
[----:B------:R-:W-:Y:S01]  /*6580*/  FADD.FTZ R2, -R185, R10 ;  /* 0x0000000ab9027221 */ /* 0x000fe20000010100 */
[--C-:B------:R-:W-:Y:S01]  /*6590*/  FFMA.FTZ R10, R167, UR6, -R214.reuse ;  /* 0x00000006a70a7c23 */ /* 0x100fe200080108d6 */
[--C-:B------:R-:W-:Y:S01]  /*65a0*/  FFMA.FTZ R167, R170, UR6, -R214.reuse ;  /* 0x00000006aaa77c23 */ /* 0x100fe200080108d6 */
[----:B------:R-:W-:Y:S01]  /*65b0*/  FADD.FTZ R162, R164, R189 ;  /* 0x000000bda4a27221 */ /* 0x000fe20000010000 */
[----:B------:R-:W-:Y:S01]  /*65c0*/  FFMA.FTZ R163, R166, UR6, -R214 ;  /* 0x00000006a6a37c23 */ /* 0x000fe200080108d6 */
[----:B------:R-:W-:Y:S01]  /*65d0*/  MUFU.EX2 R11, R11 ;  /* 0x0000000b000b7308 */ /* 0x000fe20000000800 */
[C---:B------:R-:W-:Y:S01]  /*65e0*/  F2FP.BF16.F32.PACK_AB R164, R165.reuse, R164 ;  /* 0x000000a4a5a4723e */ /* 0x040fe200000010ff */
[----:B------:R-:W-:Y:S01]  /*65f0*/  FADD.FTZ R171, R165, R162 ;  /* 0x000000a2a5ab7221 */ /* 0x000fe20000010000 */
[----:B------:R-:W-:Y:S01]  /*6600*/  F2FP.BF16.F32.PACK_AB R166, R169, R168 ;  /* 0x000000a8a9a6723e */ /* 0x000fe200000010ff */
[-C--:B------:R-:W-:Y:S01]  /*6610*/  FMUL.FTZ R44, R44, R184.reuse ;  /* 0x000000b82c2c7220 */ /* 0x080fe20000410000 */
[----:B------:R-:W-:Y:S01]  /*6620*/  FMUL.FTZ R45, R45, R184 ;  /* 0x000000b82d2d7220 */ /* 0x000fe20000410000 */
[----:B------:R-:W-:Y:S01]  /*6630*/  FADD.FTZ R162, R168, R171 ;  /* 0x000000aba8a27221 */ /* 0x000fe20000010000 */
[----:B------:R-:W-:Y:S01]  /*6640*/  FFMA.FTZ R171, R190, UR6, -R214 ;  /* 0x00000006beab7c23 */ /* 0x000fe200080108d6 */
[----:B------:R-:W-:Y:S01]  /*6650*/  MUFU.EX2 R188, R188 ;  /* 0x000000bc00bc7308 */ /* 0x000fe20000000800 */
[----:B---3--:R-:W-:Y:S01]  /*6660*/  F2FP.BF16.F32.PACK_AB R168, R173, R172 ;  /* 0x000000acada8723e */ /* 0x008fe200000010ff */
[----:B------:R-:W-:Y:S01]  /*6670*/  FADD.FTZ R185, R169, R162 ;  /* 0x000000a2a9b97221 */ /* 0x000fe20000010000 */
[-C--:B------:R-:W-:Y:S01]  /*6680*/  FMUL.FTZ R48, R48, R184.reuse ;  /* 0x000000b830307220 */ /* 0x080fe20000410000 */
[-C--:B------:R-:W-:Y:S01]  /*6690*/  FMUL.FTZ R49, R49, R184.reuse ;  /* 0x000000b831317220 */ /* 0x080fe20000410000 */
[----:B------:R-:W-:Y:S01]  /*66a0*/  FMUL.FTZ R52, R52, R184 ;  /* 0x000000b834347220 */ /* 0x000fe20000410000 */
[----:B------:R-:W-:Y:S01]  /*66b0*/  FADD.FTZ R162, R172, R185 ;  /* 0x000000b9aca27221 */ /* 0x000fe20000010000 */
[----:B--2---:R-:W-:Y:S01]  /*66c0*/  F2FP.BF16.F32.PACK_AB R172, R181, R180 ;  /* 0x000000b4b5ac723e */ /* 0x004fe200000010ff */
        /* <DEDUP_REMOVED lines=9> */
[----:B--2---:R-:W-:Y:S01]  /*6760*/  F2FP.BF16.F32.PACK_AB R158, R157, R20 ;  /* 0x000000149d9e723e */ /* 0x004fe200000010ff */
[----:B------:R-:W-:Y:S01]  /*6770*/  FADD.FTZ R21, R177, R162 ;  /* 0x000000a2b1157221 */ /* 0x000fe20000010000 */
[----:B------:R-:W-:Y:S01]  /*6780*/  F2FP.BF16.F32.PACK_AB R162, R15, R14 ;  /* 0x0000000e0fa2723e */ /* 0x000fe200000010ff */
[-C--:B------:R-:W-:Y:S01]  /*6790*/  FMUL.FTZ R64, R64, R184.reuse ;  /* 0x000000b840407220 */ /* 0x080fe20000410000 */
[-C--:B------:R-:W-:Y:S01]  /*67a0*/  FMUL.FTZ R65, R65, R184.reuse ;  /* 0x000000b841417220 */ /* 0x080fe20000410000 */
[----:B------:R-:W-:Y:S01]  /*67b0*/  FADD.FTZ R20, R180, R21 ;  /* 0x00000015b4147221 */ /* 0x000fe20000010000 */
[-C--:B------:R-:W-:Y:S01]  /*67c0*/  FMUL.FTZ R68, R68, R184.reuse ;  /* 0x000000b844447220 */ /* 0x080fe20000410000 */
[----:B------:R-:W-:Y:S01]  /*67d0*/  MUFU.EX2 R192, R192 ;  /* 0x000000c000c07308 */ /* 0x000fe20000000800 */
[-C--:B------:R-:W-:Y:S01]  /*67e0*/  FMUL.FTZ R69, R69, R184.reuse ;  /* 0x000000b845457220 */ /* 0x080fe20000410000 */
[----:B------:R-:W-:Y:S01]  /*67f0*/  FADD.FTZ R170, R181, R20 ;  /* 0x00000014b5aa7221 */ /* 0x000fe20000010000 */
[----:B------:R-:W-:Y:S01]  /*6800*/  FMUL.FTZ R20, R2, UR6 ;  /* 0x0000000602147c20 */ /* 0x000fe20008410000 */
[-C--:B------:R-:W-:Y:S01]  /*6810*/  FMUL.FTZ R72, R72, R184.reuse ;  /* 0x000000b848487220 */ /* 0x080fe20000410000 */
[----:B------:R-:W-:Y:S01]  /*6820*/  FMUL.FTZ R73, R73, R184 ;  /* 0x000000b849497220 */ /* 0x000fe20000410000 */
[----:B-----5:R-:W-:Y:S01]  /*6830*/  FADD.FTZ R15, R9, R170 ;  /* 0x000000aa090f7221 */ /* 0x020fe20000010000 */
[----:B------:R-:W-:Y:S01]  /*6840*/  F2FP.BF16.F32.PACK_AB R170, R177, R176 ;  /* 0x000000b0b1aa723e */ /* 0x000fe200000010ff */
[----:B------:R2:W-:Y:S01]  /*6850*/  MUFU.EX2 R13, R174 ;  /* 0x000000ae000d7308 */ /* 0x0005e20000000800 */
[-C--:B------:R-:W-:Y:S01]  /*6860*/  FMUL.FTZ R76, R76, R184.reuse ;  /* 0x000000b84c4c7220 */ /* 0x080fe20000410000 */
[----:B0-----:R-:W-:Y:S01]  /*6870*/  FADD.FTZ R2, R12, R15 ;  /* 0x0000000f0c027221 */ /* 0x001fe20000010000 */
[-C--:B------:R-:W-:Y:S01]  /*6880*/  FMUL.FTZ R77, R77, R184.reuse ;  /* 0x000000b84d4d7220 */ /* 0x080fe20000410000 */
[-C--:B------:R-:W-:Y:S01]  /*6890*/  FMUL.FTZ R80, R80, R184.reuse ;  /* 0x000000b850507220 */ /* 0x080fe20000410000 */
[-C--:B------:R-:W-:Y:S01]  /*68a0*/  FMUL.FTZ R81, R81, R184.reuse ;  /* 0x000000b851517220 */ /* 0x080fe20000410000 */
[-C--:B------:R-:W-:Y:S01]  /*68b0*/  FMUL.FTZ R84, R84, R184.reuse ;  /* 0x000000b854547220 */ /* 0x080fe20000410000 */
[-C--:B------:R-:W-:Y:S01]  /*68c0*/  FMUL.FTZ R85, R85, R184.reuse ;  /* 0x000000b855557220 */ /* 0x080fe20000410000 */
[----:B------:R-:W0:Y:S01]  /*68d0*/  MUFU.EX2 R20, R20 ;  /* 0x0000001400147308 */ /* 0x000e220000000800 */
[----:B--2---:R-:W-:Y:S01]  /*68e0*/  F2FP.BF16.F32.PACK_AB R174, R12, R9 ;  /* 0x000000090cae723e */ /* 0x004fe200000010ff */
        /* <DEDUP_REMOVED lines=19> */
[----:B------:R-:W-:Y:S01]  /*6a20*/  FADD.FTZ R0, R188, R9 ;  /* 0x00000009bc007221 */ /* 0x000fe20000010000 */
[-C--:B------:R-:W-:Y:S01]  /*6a30*/  FMUL.FTZ R120, R120, R184.reuse ;  /* 0x000000b878787220 */ /* 0x080fe20000410000 */
[-C--:B------:R-:W-:Y:S01]  /*6a40*/  FMUL.FTZ R121, R121, R184.reuse ;  /* 0x000000b879797220 */ /* 0x080fe20000410000 */
[----:B------:R-:W0:Y:S01]  /*6a50*/  MUFU.EX2 R163, R163 ;  /* 0x000000a300a37308 */ /* 0x000e220000000800 */
[----:B------:R-:W-:Y:S01]  /*6a60*/  FADD.FTZ R9, R155, R0 ;  /* 0x000000009b097221 */ /* 0x000fe20000010000 */
[-C--:B------:R-:W-:Y:S01]  /*6a70*/  FMUL.FTZ R124, R124, R184.reuse ;  /* 0x000000b87c7c7220 */ /* 0x080fe20000410000 */
[-C--:B------:R-:W-:Y:S01]  /*6a80*/  FMUL.FTZ R125, R125, R184.reuse ;  /* 0x000000b87d7d7220 */ /* 0x080fe20000410000 */
[-C--:B------:R-:W-:Y:S01]  /*6a90*/  FMUL.FTZ R128, R128, R184.reuse ;  /* 0x000000b880807220 */ /* 0x080fe20000410000 */
[----:B------:R-:W-:Y:S01]  /*6aa0*/  FADD.FTZ R0, R192, R9 ;  /* 0x00000009c0007221 */ /* 0x000fe20000010000 */
[-C--:B------:R-:W-:Y:S01]  /*6ab0*/  FMUL.FTZ R129, R129, R184.reuse ;  /* 0x000000b881817220 */ /* 0x080fe20000410000 */
[-C--:B------:R-:W-:Y:S01]  /*6ac0*/  FMUL.FTZ R132, R132, R184.reuse ;  /* 0x000000b884847220 */ /* 0x080fe20000410000 */
[----:B------:R-:W4:Y:S01]  /*6ad0*/  MUFU.EX2 R10, R10 ;  /* 0x0000000a000a7308 */ /* 0x000f220000000800 */
[----:B--2---:R-:W-:Y:S01]  /*6ae0*/  FADD.FTZ R9, R159, R0 ;  /* 0x000000009f097221 */ /* 0x004fe20000010000 */
[----:B---3--:R-:W-:Y:S01]  /*6af0*/  F2FP.BF16.F32.PACK_AB R157, R196, R159 ;  /* 0x0000009fc49d723e */ /* 0x008fe200000010ff */
[-C--:B------:R-:W-:Y:S01]  /*6b00*/  FMUL.FTZ R133, R133, R184.reuse ;  /* 0x000000b885857220 */ /* 0x080fe20000410000 */
[-C--:B------:R-:W-:Y:S01]  /*6b10*/  FMUL.FTZ R136, R136, R184.reuse ;  /* 0x000000b888887220 */ /* 0x080fe20000410000 */
[----:B------:R-:W-:Y:S01]  /*6b20*/  FADD.FTZ R0, R196, R9 ;  /* 0x00000009c4007221 */ /* 0x000fe20000010000 */
        /* <DEDUP_REMOVED lines=8> */
[----:B------:R-:W-:Y:S01]  /*6bb0*/  FMUL.FTZ R149, R149, R184 ;  /* 0x000000b895957220 */ /* 0x000fe20000410000 */
[----:B------:R-:W-:Y:S01]  /*6bc0*/  F2FP.BF16.F32.PACK_AB R153, R188, R11 ;  /* 0x0000000bbc99723e */ /* 0x000fe200000010ff */
[----:B------:R-:W0:Y:S01]  /*6bd0*/  MUFU.EX2 R14, R175 ;  /* 0x000000af000e7308 */ /* 0x000e220000000800 */
[C---:B----4-:R-:W-:Y:S01]  /*6be0*/  FADD.FTZ R176, R10.reuse, R9 ;  /* 0x000000090ab07221 */ /* 0x050fe20000010000 */
[----:B------:R-:W-:Y:S01]  /*6bf0*/  F2FP.BF16.F32.PACK_AB R159, R10, R163 ;  /* 0x000000a30a9f723e */ /* 0x000fe200000010ff */
[-C--:B------:R-:W-:Y:S01]  /*6c00*/  FMUL.FTZ R26, R26, R20.reuse ;  /* 0x000000141a1a7220 */ /* 0x080fe20000410000 */
[----:B------:R-:W-:Y:S01]  /*6c10*/  F2FP.BF16.F32.PACK_AB R155, R192, R155 ;  /* 0x0000009bc09b723e */ /* 0x000fe200000010ff */
[-C--:B------:R-:W-:Y:S01]  /*6c20*/  FMUL.FTZ R27, R27, R20.reuse ;  /* 0x000000141b1b7220 */ /* 0x080fe20000410000 */
[-C--:B------:R-:W-:Y:S01]  /*6c30*/  FMUL.FTZ R30, R30, R20.reuse ;  /* 0x000000141e1e7220 */ /* 0x080fe20000410000 */
[-C--:B------:R-:W-:Y:S01]  /*6c40*/  FMUL.FTZ R31, R31, R20.reuse ;  /* 0x000000141f1f7220 */ /* 0x080fe20000410000 */
[----:B------:R3:W4:Y:S01]  /*6c50*/  MUFU.EX2 R165, R178 ;  /* 0x000000b200a57308 */ /* 0x0007220000000800 */
[----:B--2---:R-:W-:Y:S01]  /*6c60*/  FADD.FTZ R9, R167, R176 ;  /* 0x000000b0a7097221 */ /* 0x004fe20000010000 */
[----:B------:R-:W-:Y:S01]  /*6c70*/  F2FP.BF16.F32.PACK_AB R161, R190, R167 ;  /* 0x000000a7bea1723e */ /* 0x000fe200000010ff */
[-C--:B------:R-:W-:Y:S01]  /*6c80*/  FMUL.FTZ R34, R34, R20.reuse ;  /* 0x0000001422227220 */ /* 0x080fe20000410000 */
[-C--:B------:R-:W-:Y:S01]  /*6c90*/  FMUL.FTZ R35, R35, R20.reuse ;  /* 0x0000001423237220 */ /* 0x080fe20000410000 */
[----:B------:R-:W-:Y:S01]  /*6ca0*/  FADD.FTZ R176, R190, R9 ;  /* 0x00000009beb07221 */ /* 0x000fe20000010000 */
[-C--:B------:R-:W-:Y:S01]  /*6cb0*/  FMUL.FTZ R38, R38, R20.reuse ;  /* 0x0000001426267220 */ /* 0x080fe20000410000 */
[-C--:B------:R-:W-:Y:S01]  /*6cc0*/  FMUL.FTZ R39, R39, R20.reuse ;  /* 0x0000001427277220 */ /* 0x080fe20000410000 */
[----:B------:R-:W2:Y:S01]  /*6cd0*/  MUFU.EX2 R12, R179 ;  /* 0x000000b3000c7308 */ /* 0x000ea20000000800 */
[----:B------:R-:W-:Y:S01]  /*6ce0*/  FADD.FTZ R9, R13, R176 ;  /* 0x000000b00d097221 */ /* 0x000fe20000010000 */
[----:B0-----:R-:W-:Y:S01]  /*6cf0*/  F2FP.BF16.F32.PACK_AB R163, R14, R13 ;  /* 0x0000000d0ea3723e */ /* 0x001fe200000010ff */
[-C--:B------:R-:W-:Y:S01]  /*6d00*/  FMUL.FTZ R42, R42, R20.reuse ;  /* 0x000000142a2a7220 */ /* 0x080fe20000410000 */
[-C--:B------:R-:W-:Y:S01]  /*6d10*/  FMUL.FTZ R43, R43, R20.reuse ;  /* 0x000000142b2b7220 */ /* 0x080fe20000410000 */
[----:B---3--:R-:W-:Y:S01]  /*6d20*/  FADD.FTZ R178, R14, R9 ;  /* 0x000000090eb27221 */ /* 0x008fe20000010000 */
        /* <DEDUP_REMOVED lines=77> */
[-C--:B------:R-:W-:Y:S01]  /*7200*/  FMUL.FTZ R150, R150, R20.reuse ;  /* 0x0000001496967220 */ /* 0x080fe20000410000 */
[----:B------:R-:W-:Y:S01]  /*7210*/  FMUL.FTZ R151, R151, R20 ;  /* 0x0000001497977220 */ /* 0x000fe20000410000 */
[----:B--2---:R-:W-:-:S04]  /*7220*/  FADD.FTZ R9, R175, R10 ;  /* 0x0000000aaf097221 */ /* 0x004fc80000010000 */
[C---:B0-----:R-:W-:Y:S01]  /*7230*/  FADD.FTZ R0, R180.reuse, R9 ;  /* 0x00000009b4007221 */ /* 0x041fe20000010000 */
[----:B------:R-:W-:Y:S01]  /*7240*/  F2FP.BF16.F32.PACK_AB R175, R180, R175 ;  /* 0x000000afb4af723e */ /* 0x000fe200000010ff */
[----:B------:R-:W-:Y:S06]  /*7250*/  @!P0 BRA `(.L_x_10947) ;  /* 0x0000000000048947 */ /* 0x000fec0003800000 */
[----:B------:R-:W-:Y:S01]  /*7260*/  BPT.TRAP 0x1 ;  /* 0x000000040000795c */ /* 0x000fe20000300000 */
.L_x_10947:
[----:B------:R0:W2:Y:S01]  /*7270*/  SYNCS.PHASECHK.TRANS64.TRYWAIT P1, [UR25+0x22850], R8 ;  /* 0x02285008ff0075a7 */ /* 0x0000a20008020159 */
[----:B------:R-:W-:Y:S05]  /*7280*/  @!P0 BRA `(.L_x_10948) ;  /* 0x0000000000048947 */ /* 0x000fea0003800000 */
[----:B------:R-:W-:Y:S01]  /*7290*/  BPT.TRAP 0x1 ;  /* 0x000000040000795c */ /* 0x000fe20000300000 */
.L_x_10948:
[----:B------:R-:W-:Y:S01]  /*72a0*/  VIADD R9, R215, 0x8 ;  /* 0x00000008d7097836 */ /* 0x000fe20000000000 */
[----:B--2---:R-:W-:Y:S06]  /*72b0*/  @P1 BRA `(.L_x_10949) ;  /* 0x0000000000081947 */ /* 0x004fec0003800000 */
[----:B------:R-:W2:Y:S02]  /*72c0*/  SYNCS.PHASECHK.TRANS64.TRYWAIT P1, [UR25+0x22850], R8 ;  /* 0x02285008ff0075a7 */ /* 0x000ea40008020159 */
[----:B--2---:R-:W-:Y:S05]  /*72d0*/  @!P1 BRA `(.L_x_10950) ;  /* 0x000000c800849947 */ /* 0x004fea0003800000 */
.L_x_10949:
        /* <DEDUP_REMOVED lines=37> */
[----:B---3--:R-:W-:Y:S05]  /*7530*/  @!P0 BRA `(.L_x_10951) ;  /* 0x0000000000048947 */ /* 0x008fea0003800000 */
[----:B------:R-:W-:Y:S01]  /*7540*/  BPT.TRAP 0x1 ;  /* 0x000000040000795c */ /* 0x000fe20000300000 */
.L_x_10951:
[----:B------:R-:W-:Y:S01]  /*7550*/  UIADD3 UR25, UR25, 0x22860, URZ ;  /* 0x0002286019197890 */ /* 0x000fe2000fffe03f */
[C---:B------:R-:W-:Y:S01]  /*7560*/  ISETP.GT.AND P1, PT, R7.reuse, UR24, PT ;  /* 0x0000001807007c0c */ /* 0x040fe2000bf24270 */
[----:B------:R-:W-:Y:S02]  /*7570*/  VIADD R7, R7, 0xffffffff ;  /* 0xffffffff07077836 */ /* 0x000fe40000000000 */
[----:B------:R-:W-:Y:S01]  /*7580*/  UPRMT UR25, UR26, 0x654, UR25 ;  /* 0x000006541a197896 */ /* 0x000fe20008000019 */
[----:B------:R-:W-:Y:S02]  /*7590*/  IMAD.MOV.U32 R10, RZ, RZ, R5 ;  /* 0x000000ffff0a7224 */ /* 0x000fe400078e0005 */
[----:B------:R-:W-:-:S06]  /*75a0*/  IMAD.MOV.U32 R9, RZ, RZ, R4 ;  /* 0x000000ffff097224 */ /* 0x000fcc00078e0004 */
[----:B------:R-:W-:Y:S01]  /*75b0*/  SYNCS.ARRIVE.TRANS64.RED.A1T0 RZ, [UR25], RZ ;  /* 0x000000ffffff79a7 */ /* 0x000fe20008100419 */
[----:B------:R-:W-:Y:S05]  /*75c0*/  @P1 BRA `(.L_x_10952) ;  /* 0xffffffd000141947 */ /* 0x000fea000383ffff */
.L_x_10933:
[----:B------:R-:W-:Y:S01]  /*75d0*/  ISETP.NE.AND P2, PT, R205, 0x1, PT ;  /* 0x00000001cd00780c */ /* 0x000fe20003f45270 */
[----:B------:R-:W-:Y:S01]  /*75e0*/  UIADD3 UR10, UR41, 0x7f, URZ ;  /* 0x0000007f290a7890 */ /* 0x000fe2000fffe03f */
[----:B------:R-:W-:Y:S02]  /*75f0*/  IADD3 R9, R17, 0x1, -R6 ;  /* 0x0000000111097810 */ /* 0x000fe40007ffe806 */
[----:B------:R-:W-:-:S09]  /*7600*/  LOP3.LUT P1, RZ, R16, 0x80000, RZ, 0xc0, !PT ;  /* 0x0008000010ff7812 */ /* 0x000fd2000782c0ff */
[----:B0-2---:R-:W0:Y:S08]  /*7610*/  @P2 LDC R8, c[0x0][0x44c] ;  /* 0x00011300ff082b82 */ /* 0x005e300000000800 */
[----:B------:R-:W2:Y:S01]  /*7620*/  @P2 LDC R11, c[0x0][0x450] ;  /* 0x00011400ff0b2b82 */ /* 0x000ea20000000800 */
[----:B0-----:R-:W-:-:S04]  /*7630*/  @P2 IMAD.HI.U32 R10, R8, UR10, RZ ;  /* 0x0000000a080a2c27 */ /* 0x001fc8000f8e00ff */
[----:B------:R-:W-:Y:S01]  /*7640*/  IMAD.U32 R8, RZ, RZ, UR10 ;  /* 0x0000000aff087e24 */ /* 0x000fe2000f8e00ff */
[----:B--2---:R-:W-:-:S05]  /*7650*/  @P2 SHF.R.U32.HI R8, RZ, R11, R10 ;  /* 0x0000000bff082219 */ /* 0x004fca000001160a */
[----:B------:R-:W-:-:S04]  /*7660*/  IMAD.IADD R8, R9, 0x1, R8 ;  /* 0x0000000109087824 */ /* 0x000fc800078e0208 */
[----:B------:R-:W-:-:S05]  /*7670*/  VIADD R6, R8, -UR7 ;  /* 0x8000000708067c36 */ /* 0x000fca0008000000 */
[----:B------:R-:W-:Y:S01]  /*7680*/  R2UR UR14, R6 ;  /* 0x00000000060e72ca */ /* 0x000fe200000e0000 */
[----:B------:R-:W-:-:S14]  /*7690*/  @!P1 BRA `(.L_x_10953) ;  /* 0x0000000000509947 */ /* 0x000fdc0003800000 */
[----:B------:R-:W-:-:S13]  /*76a0*/  R2UR UR7, R8 ;  /* 0x00000000080772ca */ /* 0x000fda00000e0000 */
        /* <DEDUP_REMOVED lines=11> */
.L_x_10954:
[----:B------:R-:W-:Y:S02]  /*7760*/  ULDC UR15, c[0x0][0x9e4] ;  /* 0x00027900000f7ab9 */ /* 0x000fe40000000800 */
[----:B------:R-:W-:-:S11]  /*7770*/  UISETP.NE.AND UP0, UPT, UR15, 0x1, UPT ;  /* 0x000000010f00788c */ /* 0x000fd6000bf05270 */
[----:B------:R-:W-:Y:S02]  /*7780*/  @UP0 ULDC.64 UR18, c[0x0][0x9e8] ;  /* 0x00027a0000120ab9 */ /* 0x000fe40000000a00 */
[----:B------:R-:W-:-:S04]  /*7790*/  UIMAD.WIDE.U32 UR10, UR7, UR18, URZ ;  /* 0x00000012070a72a5 */ /* 0x000fc8000f8e003f */
[----:B------:R-:W-:-:S12]  /*77a0*/  @UP0 USHF.R.U32.HI UR7, URZ, UR19, UR11 ;  /* 0x000000133f070299 */ /* 0x000fd8000801160b */
.L_x_10955:
[----:B------:R-:W-:-:S04]  /*77b0*/  UIMAD UR7, UR7, UR15, URZ ;  /* 0x0000000f070772a4 */ /* 0x000fc8000f8e023f */
[----:B------:R-:W-:-:S04]  /*77c0*/  UISETP.LT.AND UP0, UPT, UR14, UR7, UPT ;  /* 0x000000070e00728c */ /* 0x000fc8000bf01270 */
[----:B------:R-:W-:-:S12]  /*77d0*/  USEL UR14, UR14, UR7, !UP0 ;  /* 0x000000070e0e7287 */ /* 0x000fd8000c000000 */
.L_x_10953:
[----:B------:R-:W-:-:S04]  /*77e0*/  UIADD3 UR10, UR14, 0x5f, URZ ;  /* 0x0000005f0e0a7890 */ /* 0x000fc8000fffe03f */
        /* <DEDUP_REMOVED lines=9> */
[----:B------:R-:W-:Y:S02]  /*7880*/  IMAD.MOV.U32 R11, RZ, RZ, R4 ;  /* 0x000000ffff0b7224 */ /* 0x000fe400078e0004 */
[----:B------:R-:W-:-:S07]  /*7890*/  IMAD.MOV.U32 R8, RZ, RZ, R7 ;  /* 0x000000ffff087224 */ /* 0x000fce00078e0007 */
.L_x_10967:
[----:B------:R-:W-:Y:S01]  /*78a0*/  UIADD3 UR38, UR38, 0x1, URZ ;  /* 0x0000000126267890 */ /* 0x000fe2000fffe03f */
[C---:B------:R-:W-:Y:S01]  /*78b0*/  ISETP.GT.AND P1, PT, R8.reuse, UR7, PT ;  /* 0x0000000708007c0c */ /* 0x040fe2000bf24270 */
[----:B------:R-:W-:Y:S02]  /*78c0*/  VIADD R8, R8, 0xffffffff ;  /* 0xffffffff08087836 */ /* 0x000fe40000000000 */
[----:B------:R-:W-:-:S04]  /*78d0*/  UISETP.NE.AND UP0, UPT, UR38, 0x2, UPT ;  /* 0x000000022600788c */ /* 0x000fc8000bf05270 */
[----:B------:R-:W-:Y:S02]  /*78e0*/  USEL UR10, URZ, 0x1, UP0 ;  /* 0x000000013f0a7887 */ /* 0x000fe40008000000 */
[----:B------:R-:W-:Y:S02]  /*78f0*/  USEL UR38, UR38, URZ, UP0 ;  /* 0x0000003f26267287 */ /* 0x000fe40008000000 */
[----:B------:R-:W-:Y:S01]  /*7900*/  ULOP3.LUT UR37, UR37, UR10, URZ, 0x3c, !UPT ;  /* 0x0000000a25257292 */ /* 0x000fe2000f8e3c3f */
[----:B0-2---:R-:W-:Y:S11]  /*7910*/  @!P0 BRA `(.L_x_10957) ;  /* 0x0000000000048947 */ /* 0x005ff60003800000 */
[----:B------:R-:W-:Y:S01]  /*7920*/  BPT.TRAP 0x1 ;  /* 0x000000040000795c */ /* 0x000fe20000300000 */
.L_x_10957:
        /* <DEDUP_REMOVED lines=9> */
.L_x_10958:
[----:B--2---:R-:W-:Y:S05]  /*79c0*/  @P2 BRA `(.L_x_10959) ;  /* 0x0000000000082947 */ /* 0x004fea0003800000 */
[----:B------:R-:W2:Y:S02]  /*79d0*/  SYNCS.PHASECHK.TRANS64.TRYWAIT P2, [UR25+0x22830], R6 ;  /* 0x02283006ff0075a7 */ /* 0x000ea40008040159 */
[----:B--2---:R-:W-:Y:S05]  /*79e0*/  @!P2 BRA `(.L_x_10960) ;  /* 0x000000c000d8a947 */ /* 0x004fea0003800000 */
.L_x_10959:
        /* <DEDUP_REMOVED lines=26> */
.L_x_10961:
[----:B------:R-:W-:Y:S01]  /*7b90*/  FMNMX.FTZ R4, R152, R11, !PT ;  /* 0x0000000b98047209 */ /* 0x000fe20007810000 */
[----:B------:R-:W-:Y:S01]  /*7ba0*/  UIADD3 UR10, UR25, 0x22840, URZ ;  /* 0x00022840190a7890 */ /* 0x000fe2000fffe03f */
[----:B------:R-:W-:Y:S02]  /*7bb0*/  FMNMX.FTZ R12, R154, R9, !PT ;  /* 0x000000099a0c7209 */ /* 0x000fe40007810000 */
        /* <DEDUP_REMOVED lines=26> */
[----:B--2---:R-:W-:Y:S02]  /*7d60*/  FMNMX.FTZ R13, R5, R4, !PT ;  /* 0x00000004050d7209 */ /* 0x004fe40007810000 */
[----:B------:R-:W-:-:S03]  /*7d70*/  FMNMX.FTZ R5, R155, R12, !PT ;  /* 0x0000000c9b057209 */ /* 0x000fc60007810000 */
[----:B------:R-:W2:Y:S01]  /*7d80*/  SHFL.BFLY PT, R4, R13, 0x1, 0x1f ;  /* 0x0c201f000d047f89 */ /* 0x000ea200000e0000 */
[----:B------:R-:W-:-:S04]  /*7d90*/  FMNMX.FTZ R12, R158, R5, !PT ;  /* 0x000000059e0c7209 */ /* 0x000fc80007810000 */
[----:B------:R-:W-:-:S04]  /*7da0*/  FMNMX.FTZ R5, R159, R12, !PT ;  /* 0x0000000c9f057209 */ /* 0x000fc80007810000 */
[----:B------:R-:W-:-:S04]  /*7db0*/  FMNMX.FTZ R12, R162, R5, !PT ;  /* 0x00000005a20c7209 */ /* 0x000fc80007810000 */
[----:B------:R-:W-:-:S04]  /*7dc0*/  FMNMX.FTZ R5, R163, R12, !PT ;  /* 0x0000000ca3057209 */ /* 0x000fc80007810000 */
[----:B------:R-:W-:-:S04]  /*7dd0*/  FMNMX.FTZ R12, R166, R5, !PT ;  /* 0x00000005a60c7209 */ /* 0x000fc80007810000 */
[----:B------:R-:W-:Y:S02]  /*7de0*/  FMNMX.FTZ R5, R167, R12, !PT ;  /* 0x0000000ca7057209 */ /* 0x000fe40007810000 */
[----:B--2---:R-:W-:Y:S02]  /*7df0*/  FMNMX.FTZ R4, R13, R4, !PT ;  /* 0x000000040d047209 */ /* 0x004fe40007810000 */
        /* <DEDUP_REMOVED lines=38> */
[----:B------:R-:W4:Y:S01]  /*8060*/  MUFU.EX2 R20, R20 ;  /* 0x0000001400147308 */ /* 0x000f220000000800 */
[----:B--2---:R-:W-:Y:S01]  /*8070*/  FFMA.FTZ R2, R7, R2, R152 ;  /* 0x0000000207027223 */ /* 0x004fe20000010098 */
[--C-:B------:R-:W-:Y:S01]  /*8080*/  FFMA.FTZ R196, R196, UR6, -R10.reuse ;  /* 0x00000006c4c47c23 */ /* 0x100fe2000801080a */
[----:B------:R-:W-:Y:S01]  /*8090*/  FMNMX.FTZ R5, R191, R12, !PT ;  /* 0x0000000cbf057209 */ /* 0x000fe20007810000 */
[-C--:B------:R-:W-:Y:S01]  /*80a0*/  FMUL.FTZ R24, R24, R7.reuse ;  /* 0x0000000718187220 */ /* 0x080fe20000410000 */
[-C--:B------:R-:W-:Y:S01]  /*80b0*/  FMUL.FTZ R25, R25, R7.reuse ;  /* 0x0000000719197220 */ /* 0x080fe20000410000 */
[----:B------:R-:W-:Y:S01]  /*80c0*/  FMUL.FTZ R28, R28, R7 ;  /* 0x000000071c1c7220 */ /* 0x000fe20000410000 */
[----:B------:R-:W-:Y:S01]  /*80d0*/  FMNMX.FTZ R12, R194, R5, !PT ;  /* 0x00000005c20c7209 */ /* 0x000fe20007810000 */
[----:B------:R-:W-:Y:S01]  /*80e0*/  MUFU.EX2 R153, R153 ;  /* 0x0000009900997308 */ /* 0x000fe20000000800 */
[----:B---3--:R-:W-:Y:S01]  /*80f0*/  F2FP.BF16.F32.PACK_AB R152, R21, R152 ;  /* 0x000000981598723e */ /* 0x008fe200000010ff */
        /* <DEDUP_REMOVED lines=14> */
[----:B------:R-:W2:Y:S01]  /*81e0*/  SHFL.BFLY PT, R5, R12, 0x2, 0x1f ;  /* 0x0c401f000c057f89 */ /* 0x000ea200000e0000 */
        /* <DEDUP_REMOVED lines=23> */
[----:B--2---:R-:W-:Y:S01]  /*8360*/  FMNMX.FTZ R11, R12, R5, !PT ;  /* 0x000000050c0b7209 */ /* 0x004fe20007810000 */
[--C-:B------:R-:W-:Y:S01]  /*8370*/  FFMA.FTZ R12, R188, UR6, -R10.reuse ;  /* 0x00000006bc0c7c23 */ /* 0x100fe2000801080a */
[----:B------:R-:W-:Y:S01]  /*8380*/  MUFU.EX2 R160, R160 ;  /* 0x000000a000a07308 */ /* 0x000fe20000000800 */
[----:B------:R-:W-:Y:S01]  /*8390*/  FFMA.FTZ R10, R197, UR6, -R10 ;  /* 0x00000006c50a7c23 */ /* 0x000fe2000801080a */
        /* <DEDUP_REMOVED lines=25> */
[----:B--2---:R-:W-:Y:S01]  /*8530*/  FMNMX.FTZ R5, R11, R180, !PT ;  /* 0x000000b40b057209 */ /* 0x004fe20007810000 */
[-C--:B------:R-:W-:Y:S01]  /*8540*/  FMUL.FTZ R132, R132, R7.reuse ;  /* 0x0000000784847220 */ /* 0x080fe20000410000 */
[-C--:B------:R-:W-:Y:S01]  /*8550*/  FMUL.FTZ R133, R133, R7.reuse ;  /* 0x0000000785857220 */ /* 0x080fe20000410000 */
[-C--:B------:R-:W-:Y:S01]  /*8560*/  FMUL.FTZ R136, R136, R7.reuse ;  /* 0x0000000788887220 */ /* 0x080fe20000410000 */
[-C--:B------:R-:W-:Y:S01]  /*8570*/  FMUL.FTZ R137, R137, R7.reuse ;  /* 0x0000000789897220 */ /* 0x080fe20000410000 */
[C---:B------:R-:W-:Y:S01]  /*8580*/  FADD.FTZ R9, -R5.reuse, R9 ;  /* 0x0000000905097221 */ /* 0x040fe20000010100 */
[----:B------:R-:W-:Y:S01]  /*8590*/  FMUL.FTZ R192, R5, UR6 ;  /* 0x0000000605c07c20 */ /* 0x000fe20008410000 */
[----:B------:R-:W-:Y:S01]  /*85a0*/  MUFU.EX2 R164, R164 ;  /* 0x000000a400a47308 */ /* 0x000fe20000000800 */
[-C--:B------:R-:W-:Y:S01]  /*85b0*/  FMUL.FTZ R140, R140, R7.reuse ;  /* 0x000000078c8c7220 */ /* 0x080fe20000410000 */
[----:B------:R-:W-:Y:S01]  /*85c0*/  FMUL.FTZ R9, R9, UR6 ;  /* 0x0000000609097c20 */ /* 0x000fe20008410000 */
        /* <DEDUP_REMOVED lines=11> */
[----:B------:R-:W-:Y:S01]  /*8680*/  FFMA.FTZ R167, R179, UR6, -R192 ;  /* 0x00000006b3a77c23 */ /* 0x000fe200080108c0 */
[----:B------:R-:W-:Y:S01]  /*8690*/  FADD.FTZ R175, R21, R2 ;  /* 0x0000000215af7221 */ /* 0x000fe20000010000 */
[----:B------:R-:W2:Y:S01]  /*86a0*/  MUFU.EX2 R180, R180 ;  /* 0x000000b400b47308 */ /* 0x000ea20000000800 */
[--C-:B------:R-:W-:Y:S01]  /*86b0*/  FFMA.FTZ R171, R171, UR6, -R192.reuse ;  /* 0x00000006abab7c23 */ /* 0x100fe200080108c0 */
[--C-:B------:R-:W-:Y:S01]  /*86c0*/  FFMA.FTZ R163, R174, UR6, -R192.reuse ;  /* 0x00000006aea37c23 */ /* 0x100fe200080108c0 */
[----:B----4-:R-:W-:Y:S01]  /*86d0*/  FADD.FTZ R2, R20, R175 ;  /* 0x000000af14027221 */ /* 0x010fe20000010000 */
[--C-:B------:R-:W-:Y:S01]  /*86e0*/  FFMA.FTZ R175, R183, UR6, -R192.reuse ;  /* 0x00000006b7af7c23 */ /* 0x100fe200080108c0 */
[--C-:B------:R-:W-:Y:S01]  /*86f0*/  FFMA.FTZ R166, R178, UR6, -R192.reuse ;  /* 0x00000006b2a67c23 */ /* 0x100fe200080108c0 */
[--C-:B------:R-:W-:Y:S01]  /*8700*/  FFMA.FTZ R182, R182, UR6, -R192.reuse ;  /* 0x00000006b6b67c23 */ /* 0x100fe200080108c0 */
[--C-:B------:R-:W-:Y:S01]  /*8710*/  FFMA.FTZ R190, R190, UR6, -R192.reuse ;  /* 0x00000006bebe7c23 */ /* 0x100fe200080108c0 */
[----:B------:R-:W3:Y:S01]  /*8720*/  MUFU.EX2 R155, R155 ;  /* 0x0000009b009b7308 */ /* 0x000ee20000000800 */
[--C-:B------:R-:W-:Y:S01]  /*8730*/  FFMA.FTZ R191, R191, UR6, -R192.reuse ;  /* 0x00000006bfbf7c23 */ /* 0x100fe200080108c0 */
[--C-:B------:R-:W-:Y:S01]  /*8740*/  FFMA.FTZ R194, R194, UR6, -R192.reuse ;  /* 0x00000006c2c27c23 */ /* 0x100fe200080108c0 */
[--C-:B------:R-:W-:Y:S01]  /*8750*/  FFMA.FTZ R195, R195, UR6, -R192.reuse ;  /* 0x00000006c3c37c23 */ /* 0x100fe200080108c0 */
[----:B------:R-:W-:Y:S01]  /*8760*/  FFMA.FTZ R198, R198, UR6, -R192 ;  /* 0x00000006c6c67c23 */ /* 0x000fe200080108c0 */
[-C--:B------:R-:W-:Y:S01]  /*8770*/  FMUL.FTZ R141, R141, R7.reuse ;  /* 0x000000078d8d7220 */ /* 0x080fe20000410000 */
[-C--:B------:R-:W-:Y:S01]  /*8780*/  FMUL.FTZ R144, R144, R7.reuse ;  /* 0x0000000790907220 */ /* 0x080fe20000410000 */
[-C--:B------:R-:W-:Y:S01]  /*8790*/  FMUL.FTZ R145, R145, R7.reuse ;  /* 0x0000000791917220 */ /* 0x080fe20000410000 */
[----:B------:R-:W4:Y:S01]  /*87a0*/  MUFU.EX2 R184, R184 ;  /* 0x000000b800b87308 */ /* 0x000f220000000800 */
[----:B--2---:R-:W-:Y:S01]  /*87b0*/  FFMA.FTZ R154, R9, R0, R180 ;  /* 0x00000000099a7223 */ /* 0x004fe200000100b4 */
[-C--:B------:R-:W-:Y:S01]  /*87c0*/  FMUL.FTZ R148, R148, R7.reuse ;  /* 0x0000000794947220 */ /* 0x080fe20000410000 */
[----:B------:R-:W-:Y:S01]  /*87d0*/  FMUL.FTZ R149, R149, R7 ;  /* 0x0000000795957220 */ /* 0x000fe20000410000 */
        /* <DEDUP_REMOVED lines=14> */
[----:B------:R-:W-:Y:S01]  /*88c0*/  FADD.FTZ R179, R153, R2 ;  /* 0x0000000299b37221 */ /* 0x000fe20000010000 */
[----:B------:R-:W-:Y:S01]  /*88d0*/  FFMA.FTZ R2, R186, UR6, -R192 ;  /* 0x00000006ba027c23 */ /* 0x000fe200080108c0 */
[-C--:B------:R-:W-:Y:S01]  /*88e0*/  FMUL.FTZ R46, R46, R9.reuse ;  /* 0x000000092e2e7220 */ /* 0x080fe20000410000 */
[-C--:B------:R-:W-:Y:S01]  /*88f0*/  FMUL.FTZ R47, R47, R9.reuse ;  /* 0x000000092f2f7220 */ /* 0x080fe20000410000 */
[-C--:B------:R-:W-:Y:S01]  /*8900*/  FMUL.FTZ R50, R50, R9.reuse ;  /* 0x0000000932327220 */ /* 0x080fe20000410000 */
[-C--:B------:R-:W-:Y:S01]  /*8910*/  FMUL.FTZ R51, R51, R9.reuse ;  /* 0x0000000933337220 */ /* 0x080fe20000410000 */
[----:B------:R-:W4:Y:S01]  /*8920*/  MUFU.EX2 R185, R185 ;  /* 0x000000b900b97308 */ /* 0x000f220000000800 */
[----:B--2---:R-:W-:Y:S01]  /*8930*/  FADD.FTZ R183, R189, R154 ;  /* 0x0000009abdb77221 */ /* 0x004fe20000010000 */
[----:B------:R-:W-:Y:S01]  /*8940*/  FADD.FTZ R154, R156, R179 ;  /* 0x000000b39c9a7221 */ /* 0x000fe20000010000 */
[--C-:B------:R-:W-:Y:S01]  /*8950*/  FFMA.FTZ R179, R187, UR6, -R192.reuse ;  /* 0x00000006bbb37c23 */ /* 0x100fe200080108c0 */
[----:B------:R-:W-:Y:S01]  /*8960*/  F2FP.BF16.F32.PACK_AB R156, R157, R156 ;  /* 0x0000009c9d9c723e */ /* 0x000fe200000010ff */
[----:B------:R-:W-:Y:S01]  /*8970*/  FFMA.FTZ R192, R199, UR6, -R192 ;  /* 0x00000006c7c07c23 */ /* 0x000fe200080108c0 */
[----:B------:R-:W-:Y:S01]  /*8980*/  FADD.FTZ R154, R157, R154 ;  /* 0x0000009a9d9a7221 */ /* 0x000fe20000010000 */
[-C--:B------:R-:W-:Y:S01]  /*8990*/  FMUL.FTZ R54, R54, R9.reuse ;  /* 0x0000000936367220 */ /* 0x080fe20000410000 */
[----:B------:R-:W2:Y:S01]  /*89a0*/  MUFU.EX2 R159, R159 ;  /* 0x0000009f009f7308 */ /* 0x000ea20000000800 */
[----:B---3--:R-:W-:Y:S01]  /*89b0*/  FADD.FTZ R174, R158, R183 ;  /* 0x000000b79eae7221 */ /* 0x008fe20000010000 */
[----:B------:R-:W-:Y:S01]  /*89c0*/  FADD.FTZ R183, R15, R154 ;  /* 0x0000009a0fb77221 */ /* 0x000fe20000010000 */
[-C--:B------:R-:W-:Y:S01]  /*89d0*/  FMUL.FTZ R55, R55, R9.reuse ;  /* 0x0000000937377220 */ /* 0x080fe20000410000 */
[-C--:B------:R-:W-:Y:S01]  /*89e0*/  FMUL.FTZ R58, R58, R9.reuse ;  /* 0x000000093a3a7220 */ /* 0x080fe20000410000 */
[-C--:B------:R-:W-:Y:S01]  /*89f0*/  FMUL.FTZ R59, R59, R9.reuse ;  /* 0x000000093b3b7220 */ /* 0x080fe20000410000 */
[----:B------:R-:W-:Y:S01]  /*8a00*/  FADD.FTZ R183, R214, R183 ;  /* 0x000000b7d6b77221 */ /* 0x000fe20000010000 */
[-C--:B------:R-:W-:Y:S01]  /*8a10*/  FMUL.FTZ R62, R62, R9.reuse ;  /* 0x000000093e3e7220 */ /* 0x080fe20000410000 */
[----:B------:R-:W3:Y:S01]  /*8a20*/  MUFU.EX2 R188, R188 ;  /* 0x000000bc00bc7308 */ /* 0x000ee20000000800 */
[C---:B----4-:R-:W-:Y:S01]  /*8a30*/  FADD.FTZ R174, R185.reuse, R174 ;  /* 0x000000aeb9ae7221 */ /* 0x050fe20000010000 */
[----:B------:R-:W-:Y:S01]  /*8a40*/  FADD.FTZ R154, R160, R183 ;  /* 0x000000b7a09a7221 */ /* 0x000fe20000010000 */
[----:B------:R-:W-:Y:S01]  /*8a50*/  F2FP.BF16.F32.PACK_AB R157, R185, R158 ;  /* 0x0000009eb99d723e */ /* 0x000fe200000010ff */
[----:B------:R-:W-:Y:S01]  /*8a60*/  FMUL.FTZ R63, R63, R9 ;  /* 0x000000093f3f7220 */ /* 0x000fe20000410000 */
[----:B------:R-:W-:Y:S01]  /*8a70*/  F2FP.BF16.F32.PACK_AB R158, R214, R15 ;  /* 0x0000000fd69e723e */ /* 0x000fe200000010ff */
[----:B------:R-:W-:Y:S01]  /*8a80*/  FADD.FTZ R183, R161, R154 ;  /* 0x0000009aa1b77221 */ /* 0x000fe20000010000 */
[----:B------:R-:W-:Y:S01]  /*8a90*/  F2FP.BF16.F32.PACK_AB R154, R153, R20 ;  /* 0x00000014999a723e */ /* 0x000fe200000010ff */
[----:B------:R-:W4:Y:S01]  /*8aa0*/  MUFU.EX2 R162, R162 ;  /* 0x000000a200a27308 */ /* 0x000f220000000800 */
[----:B--2---:R-:W-:Y:S01]  /*8ab0*/  FADD.FTZ R187, R159, R174 ;  /* 0x000000ae9fbb7221 */ /* 0x004fe20000010000 */
[----:B------:R-:W-:Y:S01]  /*8ac0*/  FADD.FTZ R20, R14, R183 ;  /* 0x000000b70e147221 */ /* 0x000fe20000010000 */
[----:B------:R-:W-:Y:S01]  /*8ad0*/  F2FP.BF16.F32.PACK_AB R160, R161, R160 ;  /* 0x000000a0a1a0723e */ /* 0x000fe200000010ff */
[-C--:B------:R-:W-:Y:S01]  /*8ae0*/  FMUL.FTZ R66, R66, R9.reuse ;  /* 0x0000000942427220 */ /* 0x080fe20000410000 */
[----:B------:R-:W-:Y:S01]  /*8af0*/  F2FP.BF16.F32.PACK_AB R153, R155, R180 ;  /* 0x000000b49b99723e */ /* 0x000fe200000010ff */
[----:B------:R-:W-:Y:S01]  /*8b00*/  FMUL.FTZ R67, R67, R9 ;  /* 0x0000000943437220 */ /* 0x000fe20000410000 */
[----:B------:R-:W-:Y:S01]  /*8b10*/  F2FP.BF16.F32.PACK_AB R155, R189, R184 ;  /* 0x000000b8bd9b723e */ /* 0x000fe200000010ff */
        /* <DEDUP_REMOVED lines=20> */
[----:B------:R-:W-:Y:S01]  /*8c60*/  F2FP.BF16.F32.PACK_AB R162, R165, R14 ;  /* 0x0000000ea5a2723e */ /* 0x000fe200000010ff */
[-C--:B------:R-:W-:Y:S01]  /*8c70*/  FMUL.FTZ R91, R91, R9.reuse ;  /* 0x000000095b5b7220 */ /* 0x080fe20000410000 */
[-C--:B------:R-:W-:Y:S01]  /*8c80*/  FMUL.FTZ R94, R94, R9.reuse ;  /* 0x000000095e5e7220 */ /* 0x080fe20000410000 */
[-C--:B------:R-:W-:Y:S01]  /*8c90*/  FMUL.FTZ R95, R95, R9.reuse ;  /* 0x000000095f5f7220 */ /* 0x080fe20000410000 */
[----:B------:R-:W2:Y:S01]  /*8ca0*/  MUFU.EX2 R166, R166 ;  /* 0x000000a600a67308 */ /* 0x000ea20000000800 */
[----:B---3--:R-:W-:Y:S01]  /*8cb0*/  FADD.FTZ R183, R163, R174 ;  /* 0x000000aea3b77221 */ /* 0x008fe20000010000 */
[----:B------:R-:W-:Y:S01]  /*8cc0*/  FADD.FTZ R174, R164, R187 ;  /* 0x000000bba4ae7221 */ /* 0x000fe20000010000 */
        /* <DEDUP_REMOVED lines=42> */
[----:B---3--:R-:W-:-:S07]  /*8f70*/  FADD.FTZ R174, R0, R15 ;  /* 0x0000000f00ae7221 */ /* 0x008fce0000010000 */
[----:B------:R-:W3:Y:S01]  /*8f80*/  MUFU.EX2 R168, R168 ;  /* 0x000000a800a87308 */ /* 0x000ee20000000800 */
[C---:B----4-:R-:W-:Y:S01]  /*8f90*/  FADD.FTZ R183, R176.reuse, R183 ;  /* 0x000000b7b0b77221 */ /* 0x050fe20000010000 */
[----:B------:R-:W-:-:S06]  /*8fa0*/  F2FP.BF16.F32.PACK_AB R166, R176, R13 ;  /* 0x0000000db0a6723e */ /* 0x000fcc00000010ff */
        /* <DEDUP_REMOVED lines=36> */
[----:B----4-:R-:W-:-:S04]  /*91f0*/  FADD.FTZ R0, R198, R13 ;  /* 0x0000000dc6007221 */ /* 0x010fc80000010000 */
[C---:B--2---:R-:W-:Y:S01]  /*9200*/  FADD.FTZ R0, R175.reuse, R0 ;  /* 0x00000000af007221 */ /* 0x044fe20000010000 */
[----:B------:R-:W-:Y:S01]  /*9210*/  F2FP.BF16.F32.PACK_AB R175, R175, R198 ;  /* 0x000000c6afaf723e */ /* 0x000fe200000010ff */
[C---:B---3--:R-:W-:Y:S01]  /*9220*/  FADD.FTZ R2, R10.reuse, R15 ;  /* 0x0000000f0a027221 */ /* 0x048fe20000010000 */
[----:B------:R-:W-:Y:S01]  /*9230*/  F2FP.BF16.F32.PACK_AB R174, R10, R11 ;  /* 0x0000000b0aae723e */ /* 0x000fe200000010ff */
[----:B------:R-:W-:Y:S06]  /*9240*/  @!P0 BRA `(.L_x_10962) ;  /* 0x0000000000048947 */ /* 0x000fec0003800000 */
[----:B------:R-:W-:Y:S01]  /*9250*/  BPT.TRAP 0x1 ;  /* 0x000000040000795c */ /* 0x000fe20000300000 */
.L_x_10962:
[----:B------:R2:W3:Y:S01]  /*9260*/  SYNCS.PHASECHK.TRANS64.TRYWAIT P2, [UR25+0x22850], R6 ;  /* 0x02285006ff0075a7 */ /* 0x0004e20008040159 */
[----:B------:R-:W-:Y:S05]  /*9270*/  @!P0 BRA `(.L_x_10963) ;  /* 0x0000000000048947 */ /* 0x000fea0003800000 */
[----:B------:R-:W-:Y:S01]  /*9280*/  BPT.TRAP 0x1 ;  /* 0x000000040000795c */ /* 0x000fe20000300000 */
.L_x_10963:
[----:B------:R-:W-:Y:S01]  /*9290*/  VIADD R7, R215, 0x8 ;  /* 0x00000008d7077836 */ /* 0x000fe20000000000 */
[----:B---3--:R-:W-:Y:S06]  /*92a0*/  @P2 BRA `(.L_x_10964) ;  /* 0x0000000000082947 */ /* 0x008fec0003800000 */
[----:B------:R-:W3:Y:S02]  /*92b0*/  SYNCS.PHASECHK.TRANS64.TRYWAIT P2, [UR25+0x22850], R6 ;  /* 0x02285006ff0075a7 */ /* 0x000ee40008040159 */
[----:B---3--:R-:W-:Y:S05]  /*92c0*/  @!P2 BRA `(.L_x_10965) ;  /* 0x000000a800b8a947 */ /* 0x008fea0003800000 */
.L_x_10964:
        /* <DEDUP_REMOVED lines=39> */
.L_x_10966:
[----:B------:R-:W-:Y:S01]  /*9540*/  UIADD3 UR25, UR25, 0x22860, URZ ;  /* 0x0002286019197890 */ /* 0x000fe2000fffe03f */
[----:B---3--:R-:W-:Y:S02]  /*9550*/  IMAD.MOV.U32 R9, RZ, RZ, R5 ;  /* 0x000000ffff097224 */ /* 0x008fe400078e0005 */
[----:B------:R-:W-:Y:S01]  /*9560*/  IMAD.MOV.U32 R11, RZ, RZ, R4 ;  /* 0x000000ffff0b7224 */ /* 0x000fe200078e0004 */
[----:B------:R-:W-:-:S09]  /*9570*/  UPRMT UR25, UR24, 0x654, UR25 ;  /* 0x0000065418197896 */ /* 0x000fd20008000019 */
[----:B------:R-:W-:Y:S01]  /*9580*/  SYNCS.ARRIVE.TRANS64.RED.A1T0 RZ, [UR25], RZ ;  /* 0x000000ffffff79a7 */ /* 0x000fe20008100419 */
[----:B------:R-:W-:Y:S05]  /*9590*/  @P1 BRA `(.L_x_10967) ;  /* 0xffffffe000c01947 */ /* 0x000fea000383ffff */
[----:B------:R-:W-:-:S07]  /*95a0*/  IMAD.MOV.U32 R7, RZ, RZ, R8 ;  /* 0x000000ffff077224 */ /* 0x000fce00078e0008 */
.L_x_10956:
[----:B------:R-:W-:-:S13]  /*95b0*/  ISETP.GE.AND P1, PT, R7, UR44, PT ;  /* 0x0000002c07007c0c */ /* 0x000fda000bf26270 */
[----:B------:R-:W-:Y:S05]  /*95c0*/  @!P1 BRA `(.L_x_10968) ;  /* 0x0000003000049947 */ /* 0x000fea0003800000 */
[----:B------:R-:W-:Y:S01]  /*95d0*/  IMAD.MOV.U32 R9, RZ, RZ, R5 ;  /* 0x000000ffff097224 */ /* 0x000fe200078e0005 */
[----:B------:R-:W-:Y:S01]  /*95e0*/  ULDC UR25, c[0x0][0x9e4] ;  /* 0x0002790000197ab9 */ /* 0x000fe20000000800 */
[----:B------:R-:W-:Y:S01]  /*95f0*/  IMAD.MOV.U32 R8, RZ, RZ, R4 ;  /* 0x000000ffff087224 */ /* 0x000fe200078e0004 */
[----:B------:R-:W-:Y:S01]  /*9600*/  ULDC UR26, c[0x0][0x9dc] ;  /* 0x00027700001a7ab9 */ /* 0x000fe20000000800 */
[----:B------:R-:W-:Y:S01]  /*9610*/  ULDC UR27, c[0x0][0x288] ;  /* 0x0000a200001b7ab9 */ /* 0x000fe20000000800 */
[----:B------:R-:W-:Y:S01]  /*9620*/  ULDC UR6, c[0x0][0x988] ;  /* 0x0002620000067ab9 */ /* 0x000fe20000000800 */
[----:B------:R-:W-:-:S05]  /*9630*/  ULDC UR28, c[0x0][0x9e0] ;  /* 0x00027800001c7ab9 */ /* 0x000fca0000000800 */
.L_x_10987:
[----:B------:R-:W-:-:S04]  /*9640*/  UIADD3 UR38, UR38, 0x1, URZ ;  /* 0x0000000126267890 */ /* 0x000fc8000fffe03f */
[----:B------:R-:W-:-:S04]  /*9650*/  UISETP.NE.AND UP0, UPT, UR38, 0x2, UPT ;  /* 0x000000022600788c */ /* 0x000fc8000bf05270 */
[----:B------:R-:W-:Y:S02]  /*9660*/  USEL UR7, URZ, 0x1, UP0 ;  /* 0x000000013f077887 */ /* 0x000fe40008000000 */
[----:B------:R-:W-:Y:S02]  /*9670*/  USEL UR38, UR38, URZ, UP0 ;  /* 0x0000003f26267287 */ /* 0x000fe40008000000 */
[----:B------:R-:W-:Y:S01]  /*9680*/  ULOP3.LUT UR37, UR37, UR7, URZ, 0x3c, !UPT ;  /* 0x0000000725257292 */ /* 0x000fe2000f8e3c3f */
[----:B------:R-:W-:Y:S11]  /*9690*/  @!P0 BRA `(.L_x_10969) ;  /* 0x0000000000048947 */ /* 0x000ff60003800000 */
[----:B------:R-:W-:Y:S01]  /*96a0*/  BPT.TRAP 0x1 ;  /* 0x000000040000795c */ /* 0x000fe20000300000 */
.L_x_10969:
[----:B------:R-:W3:Y:S01]  /*96b0*/  S2UR UR7, SR_CgaCtaId ;  /* 0x00000000000779c3 */ /* 0x000ee20000008800 */
[----:B------:R-:W-:Y:S01]  /*96c0*/  UMOV UR10, 0x400 ;  /* 0x00000400000a7882 */ /* 0x000fe20000000000 */
[----:B0-2---:R-:W-:-:S05]  /*96d0*/  IMAD.U32 R6, RZ, RZ, UR37 ;  /* 0x00000025ff067e24 */ /* 0x005fca000f8e00ff */
[----:B------:R-:W-:Y:S01]  /*96e0*/  SHF.L.U32 R6, R6, 0x1f, RZ ;  /* 0x0000001f06067819 */ /* 0x000fe200000006ff */
[----:B---3--:R-:W-:-:S04]  /*96f0*/  ULEA UR10, UR7, UR10, 0x18 ;  /* 0x0000000a070a7291 */ /* 0x008fc8000f8ec03f */
[----:B------:R-:W-:-:S09]  /*9700*/  ULEA UR24, UR38, UR10, 0x3 ;  /* 0x0000000a26187291 */ /* 0x000fd2000f8e183f */
[----:B------:R0:W2:Y:S01]  /*9710*/  SYNCS.PHASECHK.TRANS64.TRYWAIT P1, [UR24+0x22830], R6 ;  /* 0x02283006ff0075a7 */ /* 0x0000a20008020158 */
[----:B------:R-:W-:Y:S05]  /*9720*/  @!P0 BRA `(.L_x_10970) ;  /* 0x0000000000048947 */ /* 0x000fea0003800000 */
[----:B------:R-:W-:Y:S01]  /*9730*/  BPT.TRAP 0x1 ;  /* 0x000000040000795c */ /* 0x000fe20000300000 */
.L_x_10970:
[----:B--2---:R-:W-:Y:S05]  /*9740*/  @P1 BRA `(.L_x_10971) ;  /* 0x0000000000081947 */ /* 0x004fea0003800000 */
[----:B------:R-:W2:Y:S02]  /*9750*/  SYNCS.PHASECHK.TRANS64.TRYWAIT P1, [UR24+0x22830], R6 ;  /* 0x02283006ff0075a7 */ /* 0x000ea40008020158 */
[----:B--2---:R-:W-:Y:S05]  /*9760*/  @!P1 BRA `(.L_x_10972) ;  /* 0x000000a400a89947 */ /* 0x004fea0003800000 */
.L_x_10971:
        /* <DEDUP_REMOVED lines=26> */
.L_x_10973:
[----:B------:R-:W-:Y:S01]  /*9910*/  ISETP.NE.AND P2, PT, R205, 0x1, PT ;  /* 0x00000001cd00780c */ /* 0x000fe20003f45270 */
[----:B------:R-:W-:Y:S01]  /*9920*/  VIADD R20, R22, UR41 ;  /* 0x0000002916147c36 */ /* 0x000fe20008000000 */
[----:B------:R-:W-:Y:S01]  /*9930*/  UIADD3 UR10, UR24, 0x22840, URZ ;  /* 0x00022840180a7890 */ /* 0x000fe2000fffe03f */
[----:B------:R-:W-:Y:S01]  /*9940*/  IMAD R11, R7, -0x60, RZ ;  /* 0xffffffa0070b7824 */ /* 0x000fe200078e02ff */
[----:B------:R-:W-:Y:S02]  /*9950*/  LOP3.LUT P1, RZ, R16, 0x80000, RZ, 0xc0, !PT ;  /* 0x0008000010ff7812 */ /* 0x000fe4000782c0ff */
[----:B------:R-:W-:-:S07]  /*9960*/  UPRMT UR10, UR7, 0x654, UR10 ;  /* 0x00000654070a7896 */ /* 0x000fce000800000a */
[----:B------:R-:W2:Y:S08]  /*9970*/  @P2 LDC R5, c[0x0][0x44c] ;  /* 0x00011300ff052b82 */ /* 0x000eb00000000800 */
[----:B------:R-:W3:Y:S01]  /*9980*/  @P2 LDC R4, c[0x0][0x450] ;  /* 0x00011400ff042b82 */ /* 0x000ee20000000800 */
[----:B------:R-:W-:Y:S01]  /*9990*/  SYNCS.ARRIVE.TRANS64.RED.A1T0 RZ, [UR10], RZ ;  /* 0x000000ffffff79a7 */ /* 0x000fe2000810040a */
[----:B------:R-:W-:Y:S01]  /*99a0*/  ULOP3.LUT UR10, URZ, UR26, URZ, 0x33, !UPT ;  /* 0x0000001a3f0a7292 */ /* 0x000fe2000f8e333f */
[----:B--2---:R-:W-:-:S05]  /*99b0*/  @P2 IMAD.HI.U32 R5, R20, R5, RZ ;  /* 0x0000000514052227 */ /* 0x004fca00078e00ff */
[----:B---3--:R-:W-:Y:S01]  /*99c0*/  @P2 SHF.R.U32.HI R20, RZ, R4, R5 ;  /* 0x00000004ff142219 */ /* 0x008fe20000011605 */
[----:B------:R-:W-:-:S04]  /*99d0*/  VIADD R5, R11, 0x1 ;  /* 0x000000010b057836 */ /* 0x000fc80000000000 */
[----:B------:R-:W2:Y:S01]  /*99e0*/  SHFL.IDX PT, R214, R20, RZ, 0x1c1f ;  /* 0x001c1fff14d67589 */ /* 0x000ea200000e0000 */
[----:B------:R-:W-:-:S05]  /*99f0*/  IMAD R4, R18, -0x2, R5 ;  /* 0xfffffffe12047824 */ /* 0x000fca00078e0205 */
[----:B------:R-:W-:-:S05]  /*9a00*/  IADD3 R4, R4, -UR27, R17 ;  /* 0x8000001b04047c10 */ /* 0x000fca000fffe011 */
[C---:B------:R-:W-:Y:S02]  /*9a10*/  VIADD R15, R4.reuse, UR28 ;  /* 0x0000001c040f7c36 */ /* 0x040fe40008000000 */
[----:B------:R-:W-:Y:S02]  /*9a20*/  VIADD R14, R4, UR10 ;  /* 0x0000000a040e7c36 */ /* 0x000fe40008000000 */
[----:B--2---:R-:W-:Y:S02]  /*9a30*/  IMAD.IADD R12, R15, 0x1, R214 ;  /* 0x000000010f0c7824 */ /* 0x004fe400078e02d6 */
        /* <DEDUP_REMOVED lines=14> */
.L_x_10976:
[----:B------:R-:W-:-:S05]  /*9b20*/  IMAD.U32 R21, RZ, RZ, UR25 ;  /* 0x00000019ff157e24 */ /* 0x000fca000f8e00ff */
[----:B------:R-:W-:-:S13]  /*9b30*/  ISETP.NE.AND P1, PT, R21, 0x1, PT ;  /* 0x000000011500780c */ /* 0x000fda0003f25270 */
[----:B------:R-:W2:Y:S02]  /*9b40*/  @P1 LDC.64 R4, c[0x0][0x9e8] ;  /* 0x00027a00ff041b82 */ /* 0x000ea40000000a00 */
[----:B--2---:R-:W-:-:S05]  /*9b50*/  @P1 IMAD.HI.U32 R4, R13, R4, RZ ;  /* 0x000000040d041227 */ /* 0x004fca00078e00ff */
[----:B------:R-:W-:-:S07]  /*9b60*/  @P1 SHF.R.U32.HI R13, RZ, R5, R4 ;  /* 0x00000005ff0d1219 */ /* 0x000fce0000011604 */
.L_x_10977:
[----:B------:R-:W-:Y:S05]  /*9b70*/  BSYNC B0 ;  /* 0x0000000000007941 */ /* 0x000fea0003800000 */
.L_x_10975:
[----:B------:R-:W-:-:S04]  /*9b80*/  IMAD R4, R18, -0x2, R11 ;  /* 0xfffffffe12047824 */ /* 0x000fc800078e020b */
[----:B------:R-:W-:-:S05]  /*9b90*/  IMAD R13, R13, R21, R4 ;  /* 0x000000150d0d7224 */ /* 0x000fca00078e0204 */
[----:B------:R-:W-:Y:S02]  /*9ba0*/  VIADDMNMX R12, R13, R21, R12, PT ;  /* 0x000000150d0c7246 */ /* 0x000fe4000380010c */
[----:B------:R-:W-:-:S07]  /*9bb0*/  VIMNMX R10, R10, R13, !PT ;  /* 0x0000000d0a0a7248 */ /* 0x000fce0007fe0100 */
.L_x_10974:
[C---:B------:R-:W-:Y:S01]  /*9bc0*/  ISETP.GE.AND P2, PT, R11.reuse, 0x1, PT ;  /* 0x000000010b00780c */ /* 0x040fe20003f46270 */
[----:B------:R-:W2:Y:S01]  /*9bd0*/  SHFL.IDX PT, R20, R20, 0x1, 0x1c1f ;  /* 0x003c1f0014147f89 */ /* 0x000ea200000e0000 */
        /* <DEDUP_REMOVED lines=11> */
[----:B------:R-:W-:Y:S01]  /*9c90*/  FSEL R153, R153, -INF , !P2 ;  /* 0xff80000099997808 */ /* 0x000fe20005000000 */
[--C-:B--2---:R-:W-:Y:S01]  /*9ca0*/  IMAD.IADD R15, R15, 0x1, R20.reuse ;  /* 0x000000010f0f7824 */ /* 0x104fe200078e0214 */
[----:B------:R-:W-:Y:S01]  /*9cb0*/  ISETP.GT.AND P2, PT, R10, 0x8, !P4 ;  /* 0x000000080a00780c */ /* 0x000fe20006744270 */
[----:B------:R-:W-:Y:S01]  /*9cc0*/  IMAD.IADD R14, R14, 0x1, R20 ;  /* 0x000000010e0e7824 */ /* 0x000fe200078e0214 */
        /* <DEDUP_REMOVED lines=134> */
.L_x_10980:
[----:B------:R-:W-:-:S05]  /*a530*/  IMAD.U32 R10, RZ, RZ, UR25 ;  /* 0x00000019ff0a7e24 */ /* 0x000fca000f8e00ff */
[----:B------:R-:W-:-:S13]  /*a540*/  ISETP.NE.AND P6, PT, R10, 0x1, PT ;  /* 0x000000010a00780c */ /* 0x000fda0003fc5270 */
[----:B------:R-:W2:Y:S02]  /*a550*/  @P6 LDC.64 R4, c[0x0][0x9e8] ;  /* 0x00027a00ff046b82 */ /* 0x000ea40000000a00 */
[----:B--2---:R-:W-:-:S05]  /*a560*/  @P6 IMAD.HI.U32 R4, R21, R4, RZ ;  /* 0x0000000415046227 */ /* 0x004fca00078e00ff */
[----:B------:R-:W-:-:S07]  /*a570*/  @P6 SHF.R.U32.HI R21, RZ, R5, R4 ;  /* 0x00000005ff156219 */ /* 0x000fce0000011604 */
.L_x_10981:
[----:B------:R-:W-:Y:S05]  /*a580*/  BSYNC B0 ;  /* 0x0000000000007941 */ /* 0x000fea0003800000 */
.L_x_10979:
[----:B------:R-:W-:-:S04]  /*a590*/  IMAD R11, R18, -0x2, R11 ;  /* 0xfffffffe120b7824 */ /* 0x000fc800078e020b */
[----:B------:R-:W-:-:S05]  /*a5a0*/  IMAD R21, R21, R10, R11 ;  /* 0x0000000a15157224 */ /* 0x000fca00078e020b */
[----:B------:R-:W-:Y:S02]  /*a5b0*/  VIADDMNMX R15, R21, R10, R15, PT ;  /* 0x0000000a150f7246 */ /* 0x000fe4000380010f */
[----:B------:R-:W-:-:S07]  /*a5c0*/  VIMNMX R14, R14, R21, !PT ;  /* 0x000000150e0e7248 */ /* 0x000fce0007fe0100 */
.L_x_10978:
[----:B------:R-:W-:Y:S02]  /*a5d0*/  ISETP.GT.AND P1, PT, R14, 0x1, !P1 ;  /* 0x000000010e00780c */ /* 0x000fe40004f24270 */
[C---:B------:R-:W-:Y:S02]  /*a5e0*/  LOP3.LUT P6, RZ, R16.reuse, 0x10000, RZ, 0xc0, !PT ;  /* 0x0001000010ff7812 */ /* 0x040fe400078cc0ff */
        /* <DEDUP_REMOVED lines=135> */
[--C-:B------:R-:W-:Y:S01]  /*ae60*/  FFMA.FTZ R152, R153, UR6, -R10.reuse ;  /* 0x0000000699987c23 */ /* 0x100fe2000801080a */
[----:B------:R-:W-:Y:S01]  /*ae70*/  MUFU.EX2 R11, R11 ;  /* 0x0000000b000b7308 */ /* 0x000fe20000000800 */
        /* <DEDUP_REMOVED lines=11> */
[----:B------:R-:W-:-:S02]  /*af30*/  FFMA.FTZ R196, R196, UR6, -R10 ;  /* 0x00000006c4c47c23 */ /* 0x000fc4000801080a */
[----:B------:R-:W-:Y:S02]  /*af40*/  FMNMX.FTZ R5, R171, R20, !PT ;  /* 0x00000014ab057209 */ /* 0x000fe40007810000 */
[----:B------:R-:W-:Y:S02]  /*af50*/  MUFU.EX2 R12, R21 ;  /* 0x00000015000c7308 */ /* 0x000fe40000000800 */
[----:B------:R-:W-:-:S04]  /*af60*/  FMNMX.FTZ R20, R174, R5, !PT ;  /* 0x00000005ae147209 */ /* 0x000fc80007810000 */
[----:B------:R-:W-:Y:S02]  /*af70*/  FMNMX.FTZ R5, R175, R20, !PT ;  /* 0x00000014af057209 */ /* 0x000fe40007810000 */
[----:B------:R-:W-:Y:S02]  /*af80*/  MUFU.EX2 R20, R157 ;  /* 0x0000009d00147308 */ /* 0x000fe40000000800 */
[----:B------:R-:W-:-:S04]  /*af90*/  FMNMX.FTZ R160, R178, R5, !PT ;  /* 0x00000005b2a07209 */ /* 0x000fc80007810000 */
[----:B------:R-:W-:Y:S02]  /*afa0*/  FMNMX.FTZ R5, R179, R160, !PT ;  /* 0x000000a0b3057209 */ /* 0x000fe40007810000 */
[----:B------:R2:W-:Y:S02]  /*afb0*/  MUFU.EX2 R157, R169 ;  /* 0x000000a9009d7308 */ /* 0x0005e40000000800 */
[----:B------:R-:W-:-:S04]  /*afc0*/  FMNMX.FTZ R160, R182, R5, !PT ;  /* 0x00000005b6a07209 */ /* 0x000fc80007810000 */
[----:B------:R-:W-:Y:S02]  /*afd0*/  FMNMX.FTZ R5, R183, R160, !PT ;  /* 0x000000a0b7057209 */ /* 0x000fe40007810000 */
[----:B------:R3:W-:Y:S01]  /*afe0*/  MUFU.EX2 R160, R168 ;  /* 0x000000a800a07308 */ /* 0x0007e20000000800 */
[----:B--2---:R-:W-:Y:S01]  /*aff0*/  FFMA.FTZ R169, R184, UR6, -R10 ;  /* 0x00000006b8a97c23 */ /* 0x004fe2000801080a */
[----:B------:R-:W-:-:S04]  /*b000*/  FMNMX.FTZ R164, R186, R5, !PT ;  /* 0x00000005baa47209 */ /* 0x000fc80007810000 */
[----:B------:R-:W-:Y:S02]  /*b010*/  FMNMX.FTZ R5, R187, R164, !PT ;  /* 0x000000a4bb057209 */ /* 0x000fe40007810000 */
[----:B------:R-:W-:Y:S01]  /*b020*/  MUFU.EX2 R13, R13 ;  /* 0x0000000d000d7308 */ /* 0x000fe20000000800 */
[----:B---3--:R-:W-:Y:S01]  /*b030*/  FFMA.FTZ R168, R181, UR6, -R10 ;  /* 0x00000006b5a87c23 */ /* 0x008fe2000801080a */
[----:B------:R-:W-:Y:S02]  /*b040*/  FMNMX.FTZ R164, R190, R5, !PT ;  /* 0x00000005bea47209 */ /* 0x000fe40007810000 */
[----:B------:R-:W-:Y:S02]  /*b050*/  FSEL R181, R4, RZ, P1 ;  /* 0x000000ff04b57208 */ /* 0x000fe40000800000 */
[----:B------:R-:W-:Y:S02]  /*b060*/  FMNMX.FTZ R5, R191, R164, !PT ;  /* 0x000000a4bf057209 */ /* 0x000fe40007810000 */
[----:B------:R-:W-:Y:S01]  /*b070*/  MUFU.EX2 R156, R156 ;  /* 0x0000009c009c7308 */ /* 0x000fe20000000800 */
[----:B------:R-:W-:Y:S01]  /*b080*/  FADD.FTZ R8, -R181, R8 ;  /* 0x00000008b5087221 */ /* 0x000fe20000010100 */
[----:B------:R-:W-:-:S03]  /*b090*/  FMNMX.FTZ R164, R194, R5, !PT ;  /* 0x00000005c2a47209 */ /* 0x000fc60007810000 */
[----:B------:R-:W-:Y:S01]  /*b0a0*/  FMUL.FTZ R8, R8, UR6 ;  /* 0x0000000608087c20 */ /* 0x000fe20008410000 */
[----:B------:R-:W-:Y:S02]  /*b0b0*/  FMNMX.FTZ R5, R195, R164, !PT ;  /* 0x000000a4c3057209 */ /* 0x000fe40007810000 */
[----:B------:R2:W-:Y:S02]  /*b0c0*/  MUFU.EX2 R21, R161 ;  /* 0x000000a100157308 */ /* 0x0005e40000000800 */
[----:B------:R-:W-:-:S04]  /*b0d0*/  FMNMX.FTZ R164, R198, R5, !PT ;  /* 0x00000005c6a47209 */ /* 0x000fc80007810000 */
[----:B------:R-:W-:Y:S02]  /*b0e0*/  FMNMX.FTZ R5, R199, R164, !PT ;  /* 0x000000a4c7057209 */ /* 0x000fe40007810000 */
[----:B------:R-:W3:Y:S01]  /*b0f0*/  MUFU.EX2 R8, R8 ;  /* 0x0000000800087308 */ /* 0x000ee20000000800 */
[--C-:B--2---:R-:W-:Y:S01]  /*b100*/  FFMA.FTZ R161, R177, UR6, -R10.reuse ;  /* 0x00000006b1a17c23 */ /* 0x104fe2000801080a */
[--C-:B------:R-:W-:Y:S01]  /*b110*/  FFMA.FTZ R177, R192, UR6, -R10.reuse ;  /* 0x00000006c0b17c23 */ /* 0x100fe2000801080a */
[----:B------:R-:W2:Y:S05]  /*b120*/  SHFL.BFLY PT, R176, R5, 0x2, 0x1f ;  /* 0x0c401f0005b07f89 */ /* 0x000eaa00000e0000 */
[----:B------:R-:W-:Y:S08]  /*b130*/  MUFU.EX2 R153, R153 ;  /* 0x0000009900997308 */ /* 0x000ff00000000800 */
[----:B------:R-:W-:Y:S01]  /*b140*/  MUFU.EX2 R14, R14 ;  /* 0x0000000e000e7308 */ /* 0x000fe20000000800 */
[-C--:B---3--:R-:W-:Y:S01]  /*b150*/  FMUL.FTZ R24, R24, R8.reuse ;  /* 0x0000000818187220 */ /* 0x088fe20000410000 */
        /* <DEDUP_REMOVED lines=9> */
[----:B--2---:R-:W-:Y:S01]  /*b1f0*/  FMNMX.FTZ R184, R5, R176, !PT ;  /* 0x000000b005b87209 */ /* 0x004fe20007810000 */
[--C-:B------:R-:W-:Y:S01]  /*b200*/  FFMA.FTZ R176, R189, UR6, -R10.reuse ;  /* 0x00000006bdb07c23 */ /* 0x100fe2000801080a */
[----:B------:R-:W-:Y:S01]  /*b210*/  FFMA.FTZ R10, R197, UR6, -R10 ;  /* 0x00000006c50a7c23 */ /* 0x000fe2000801080a */
        /* <DEDUP_REMOVED lines=26> */
[----:B--2---:R-:W-:Y:S01]  /*b3c0*/  FMNMX.FTZ R5, R184, R5, !PT ;  /* 0x00000005b8057209 */ /* 0x004fe20007810000 */
[----:B------:R-:W-:Y:S01]  /*b3d0*/  MUFU.EX2 R165, R165 ;  /* 0x000000a500a57308 */ /* 0x000fe20000000800 */
[-C--:B------:R-:W-:Y:S01]  /*b3e0*/  FMUL.FTZ R85, R85, R8.reuse ;  /* 0x0000000855557220 */ /* 0x080fe20000410000 */
[-C--:B------:R-:W-:Y:S01]  /*b3f0*/  FMUL.FTZ R88, R88, R8.reuse ;  /* 0x0000000858587220 */ /* 0x080fe20000410000 */
[C---:B------:R-:W-:Y:S01]  /*b400*/  FSETP.NEU.FTZ.AND P1, PT, R5.reuse, -INF , PT ;  /* 0xff8000000500780b */ /* 0x040fe20003f3d000 */
[----:B------:R-:W-:Y:S01]  /*b410*/  FMUL.FTZ R189, R5, UR6 ;  /* 0x0000000605bd7c20 */ /* 0x000fe20008410000 */
[-C--:B------:R-:W-:Y:S01]  /*b420*/  FMUL.FTZ R89, R89, R8.reuse ;  /* 0x0000000859597220 */ /* 0x080fe20000410000 */
[-C--:B------:R-:W-:Y:S01]  /*b430*/  FMUL.FTZ R92, R92, R8.reuse ;  /* 0x000000085c5c7220 */ /* 0x080fe20000410000 */
[-C--:B------:R-:W-:Y:S01]  /*b440*/  FMUL.FTZ R93, R93, R8.reuse ;  /* 0x000000085d5d7220 */ /* 0x080fe20000410000 */
[----:B------:R-:W2:Y:S01]  /*b450*/  MUFU.EX2 R168, R168 ;  /* 0x000000a800a87308 */ /* 0x000ea20000000800 */
[----:B------:R-:W-:Y:S01]  /*b460*/  FSEL R189, R189, RZ, P1 ;  /* 0x000000ffbdbd7208 */ /* 0x000fe20000800000 */
[-C--:B------:R-:W-:Y:S01]  /*b470*/  FMUL.FTZ R96, R96, R8.reuse ;  /* 0x0000000860607220 */ /* 0x080fe20000410000 */
[-C--:B------:R-:W-:Y:S01]  /*b480*/  FMUL.FTZ R97, R97, R8.reuse ;  /* 0x0000000861617220 */ /* 0x080fe20000410000 */
[-C--:B------:R-:W-:Y:S01]  /*b490*/  FMUL.FTZ R100, R100, R8.reuse ;  /* 0x0000000864647220 */ /* 0x080fe20000410000 */
[----:B------:R-:W-:Y:S01]  /*b4a0*/  FMUL.FTZ R101, R101, R8 ;  /* 0x0000000865657220 */ /* 0x000fe20000410000 */
[----:B------:R-:W-:Y:S01]  /*b4b0*/  FFMA.FTZ R184, R155, UR6, -R189 ;  /* 0x000000069bb87c23 */ /* 0x000fe200080108bd */
[----:B------:R-:W-:Y:S01]  /*b4c0*/  FFMA.FTZ R155, R8, R2, R11 ;  /* 0x00000002089b7223 */ /* 0x000fe2000001000b */
[--C-:B----4-:R-:W-:Y:S01]  /*b4d0*/  FFMA.FTZ R185, R154, UR6, -R189.reuse ;  /* 0x000000069ab97c23 */ /* 0x110fe200080108bd */
[----:B------:R-:W-:Y:S01]  /*b4e0*/  MUFU.EX2 R169, R169 ;  /* 0x000000a900a97308 */ /* 0x000fe20000000800 */
[----:B------:R-:W-:Y:S01]  /*b4f0*/  FFMA.FTZ R188, R159, UR6, -R189 ;  /* 0x000000069fbc7c23 */ /* 0x000fe200080108bd */
[----:B------:R-:W-:Y:S01]  /*b500*/  FADD.FTZ R193, R152, R155 ;  /* 0x0000009b98c17221 */ /* 0x000fe20000010000 */
[--C-:B------:R-:W-:Y:S01]  /*b510*/  FFMA.FTZ R159, R162, UR6, -R189.reuse ;  /* 0x00000006a29f7c23 */ /* 0x100fe200080108bd */
[----:B---3--:R-:W-:Y:S01]  /*b520*/  F2FP.BF16.F32.PACK_AB R162, R15, R14 ;  /* 0x0000000e0fa2723e */ /* 0x008fe200000010ff */
[----:B------:R-:W-:Y:S01]  /*b530*/  FFMA.FTZ R155, R158, UR6, -R189 ;  /* 0x000000069e9b7c23 */ /* 0x000fe200080108bd */
[----:B------:R-:W-:Y:S01]  /*b540*/  FADD.FTZ R2, R12, R193 ;  /* 0x000000c10c027221 */ /* 0x000fe20000010000 */
[----:B------:R-:W-:Y:S01]  /*b550*/  F2FP.BF16.F32.PACK_AB R158, R153, R20 ;  /* 0x00000014999e723e */ /* 0x000fe200000010ff */
[----:B------:R3:W-:Y:S01]  /*b560*/  MUFU.EX2 R181, R196 ;  /* 0x000000c400b57308 */ /* 0x0007e20000000800 */
[--C-:B------:R-:W-:Y:S01]  /*b570*/  FFMA.FTZ R192, R163, UR6, -R189.reuse ;  /* 0x00000006a3c07c23 */ /* 0x100fe200080108bd */
[----:B------:R-:W-:Y:S01]  /*b580*/  FADD.FTZ R193, R13, R2 ;  /* 0x000000020dc17221 */ /* 0x000fe20000010000 */
[--C-:B------:R-:W-:Y:S01]  /*b590*/  FFMA.FTZ R163, R166, UR6, -R189.reuse ;  /* 0x00000006a6a37c23 */ /* 0x100fe200080108bd */
[--C-:B------:R-:W-:Y:S01]  /*b5a0*/  FFMA.FTZ R171, R171, UR6, -R189.reuse ;  /* 0x00000006abab7c23 */ /* 0x100fe200080108bd */
[----:B------:R-:W-:Y:S01]  /*b5b0*/  FFMA.FTZ R174, R174, UR6, -R189 ;  /* 0x00000006aeae7c23 */ /* 0x000fe200080108bd */
[----:B------:R-:W-:Y:S01]  /*b5c0*/  FADD.FTZ R2, R156, R193 ;  /* 0x000000c19c027221 */ /* 0x000fe20000010000 */
[----:B------:R-:W-:Y:S01]  /*b5d0*/  F2FP.BF16.F32.PACK_AB R152, R152, R11 ;  /* 0x0000000b9898723e */ /* 0x000fe200000010ff */
[----:B------:R-:W-:Y:S01]  /*b5e0*/  MUFU.EX2 R173, R173 ;  /* 0x000000ad00ad7308 */ /* 0x000fe20000000800 */
[--C-:B---3--:R-:W-:Y:S01]  /*b5f0*/  FFMA.FTZ R196, R167, UR6, -R189.reuse ;  /* 0x00000006a7c47c23 */ /* 0x108fe200080108bd */
[----:B------:R-:W-:Y:S01]  /*b600*/  FADD.FTZ R193, R21, R2 ;  /* 0x0000000215c17221 */ /* 0x000fe20000010000 */
[--C-:B------:R-:W-:Y:S01]  /*b610*/  FFMA.FTZ R175, R175, UR6, -R189.reuse ;  /* 0x00000006afaf7c23 */ /* 0x100fe200080108bd */
[----:B------:R-:W-:Y:S01]  /*b620*/  FFMA.FTZ R178, R178, UR6, -R189 ;  /* 0x00000006b2b27c23 */ /* 0x000fe200080108bd */
[----:B--2---:R-:W-:Y:S01]  /*b630*/  F2FP.BF16.F32.PACK_AB R166, R168, R165 ;  /* 0x000000a5a8a6723e */ /* 0x004fe200000010ff */
[----:B------:R-:W-:Y:S01]  /*b640*/  FADD.FTZ R2, R20, R193 ;  /* 0x000000c114027221 */ /* 0x000fe20000010000 */
[--C-:B------:R-:W-:Y:S01]  /*b650*/  FFMA.FTZ R179, R179, UR6, -R189.reuse ;  /* 0x00000006b3b37c23 */ /* 0x100fe200080108bd */
[----:B------:R-:W2:Y:S01]  /*b660*/  MUFU.EX2 R176, R176 ;  /* 0x000000b000b07308 */ /* 0x000ea20000000800 */
[--C-:B------:R-:W-:Y:S01]  /*b670*/  FFMA.FTZ R182, R182, UR6, -R189.reuse ;  /* 0x00000006b6b67c23 */ /* 0x100fe200080108bd */
[----:B------:R-:W-:Y:S01]  /*b680*/  FADD.FTZ R193, R153, R2 ;  /* 0x0000000299c17221 */ /* 0x000fe20000010000 */
[--C-:B------:R-:W-:Y:S01]  /*b690*/  FFMA.FTZ R183, R183, UR6, -R189.reuse ;  /* 0x00000006b7b77c23 */ /* 0x100fe200080108bd */
[--C-:B------:R-:W-:Y:S01]  /*b6a0*/  FFMA.FTZ R187, R187, UR6, -R189.reuse ;  /* 0x00000006bbbb7c23 */ /* 0x100fe200080108bd */
[----:B------:R-:W-:Y:S01]  /*b6b0*/  FFMA.FTZ R190, R190, UR6, -R189 ;  /* 0x00000006bebe7c23 */ /* 0x000fe200080108bd */
[----:B------:R-:W-:Y:S01]  /*b6c0*/  FADD.FTZ R2, R160, R193 ;  /* 0x000000c1a0027221 */ /* 0x000fe20000010000 */
[--C-:B------:R-:W-:Y:S01]  /*b6d0*/  FFMA.FTZ R191, R191, UR6, -R189.reuse ;  /* 0x00000006bfbf7c23 */ /* 0x100fe200080108bd */
[----:B------:R-:W-:Y:S01]  /*b6e0*/  MUFU.EX2 R177, R177 ;  /* 0x000000b100b17308 */ /* 0x000fe20000000800 */
[--C-:B------:R-:W-:Y:S01]  /*b6f0*/  FFMA.FTZ R194, R194, UR6, -R189.reuse ;  /* 0x00000006c2c27c23 */ /* 0x100fe200080108bd */
[----:B------:R-:W-:Y:S01]  /*b700*/  FADD.FTZ R193, R157, R2 ;  /* 0x000000029dc17221 */ /* 0x000fe20000010000 */
[----:B------:R-:W-:Y:S01]  /*b710*/  FSEL R2, R5, RZ, P1 ;  /* 0x000000ff05027208 */ /* 0x000fe20000800000 */
[--C-:B------:R-:W-:Y:S01]  /*b720*/  FFMA.FTZ R195, R195, UR6, -R189.reuse ;  /* 0x00000006c3c37c23 */ /* 0x100fe200080108bd */
[----:B------:R-:W-:Y:S01]  /*b730*/  FFMA.FTZ R198, R198, UR6, -R189 ;  /* 0x00000006c6c67c23 */ /* 0x000fe200080108bd */
[----:B------:R-:W-:Y:S01]  /*b740*/  FADD.FTZ R154, R14, R193 ;  /* 0x000000c10e9a7221 */ /* 0x000fe20000010000 */
[-C--:B------:R-:W-:Y:S01]  /*b750*/  FMUL.FTZ R104, R104, R8.reuse ;  /* 0x0000000868687220 */ /* 0x080fe20000410000 */
[----:B------:R-:W-:Y:S01]  /*b760*/  FADD.FTZ R2, -R2, R9 ;  /* 0x0000000902027221 */ /* 0x000fe20000010100 */
[----:B------:R-:W3:Y:S01]  /*b770*/  MUFU.EX2 R180, R180 ;  /* 0x000000b400b47308 */ /* 0x000ee20000000800 */
[----:B------:R-:W-:Y:S01]  /*b780*/  FADD.FTZ R193, R15, R154 ;  /* 0x0000009a0fc17221 */ /* 0x000fe20000010000 */
[----:B------:R-:W-:Y:S01]  /*b790*/  FFMA.FTZ R9, R170, UR6, -R189 ;  /* 0x00000006aa097c23 */ /* 0x000fe200080108bd */
[----:B------:R-:W-:Y:S01]  /*b7a0*/  FMUL.FTZ R14, R2, UR6 ;  /* 0x00000006020e7c20 */ /* 0x000fe20008410000 */
[----:B--2---:R-:W-:Y:S01]  /*b7b0*/  F2FP.BF16.F32.PACK_AB R170, R176, R173 ;  /* 0x000000adb0aa723e */ /* 0x004fe200000010ff */
[----:B------:R-:W-:Y:S01]  /*b7c0*/  FADD.FTZ R154, R164, R193 ;  /* 0x000000c1a49a7221 */ /* 0x000fe20000010000 */
[-C--:B------:R-:W-:Y:S01]  /*b7d0*/  FMUL.FTZ R105, R105, R8.reuse ;  /* 0x0000000869697220 */ /* 0x080fe20000410000 */
[-C--:B------:R-:W-:Y:S01]  /*b7e0*/  FMUL.FTZ R108, R108, R8.reuse ;  /* 0x000000086c6c7220 */ /* 0x080fe20000410000 */
[----:B------:R-:W2:Y:S01]  /*b7f0*/  MUFU.EX2 R10, R10 ;  /* 0x0000000a000a7308 */ /* 0x000ea20000000800 */
[----:B------:R-:W-:Y:S01]  /*b800*/  FADD.FTZ R154, R161, R154 ;  /* 0x0000009aa19a7221 */ /* 0x000fe20000010000 */
[-C--:B------:R-:W-:Y:S01]  /*b810*/  FMUL.FTZ R109, R109, R8.reuse ;  /* 0x000000086d6d7220 */ /* 0x080fe20000410000 */
[-C--:B------:R-:W-:Y:S01]  /*b820*/  FMUL.FTZ R112, R112, R8.reuse ;  /* 0x0000000870707220 */ /* 0x080fe20000410000 */
[-C--:B------:R-:W-:Y:S01]  /*b830*/  FMUL.FTZ R113, R113, R8.reuse ;  /* 0x0000000871717220 */ /* 0x080fe20000410000 */
[----:B------:R-:W-:Y:S01]  /*b840*/  FADD.FTZ R167, R165, R154 ;  /* 0x0000009aa5a77221 */ /* 0x000fe20000010000 */
[-C--:B------:R-:W-:Y:S01]  /*b850*/  FMUL.FTZ R116, R116, R8.reuse ;  /* 0x0000000874747220 */ /* 0x080fe20000410000 */
[-C--:B------:R-:W-:Y:S01]  /*b860*/  FMUL.FTZ R117, R117, R8.reuse ;  /* 0x0000000875757220 */ /* 0x080fe20000410000 */
[----:B------:R-:W-:Y:S01]  /*b870*/  MUFU.EX2 R185, R185 ;  /* 0x000000b900b97308 */ /* 0x000fe20000000800 */
[----:B------:R-:W-:Y:S01]  /*b880*/  FADD.FTZ R154, R168, R167 ;  /* 0x000000a7a89a7221 */ /* 0x000fe20000010000 */
[--C-:B------:R-:W-:Y:S01]  /*b890*/  FFMA.FTZ R167, R186, UR6, -R189.reuse ;  /* 0x00000006baa77c23 */ /* 0x100fe200080108bd */
[----:B------:R-:W-:Y:S01]  /*b8a0*/  F2FP.BF16.F32.PACK_AB R168, R172, R169 ;  /* 0x000000a9aca8723e */ /* 0x000fe200000010ff */
[----:B------:R-:W-:Y:S01]  /*b8b0*/  FFMA.FTZ R189, R199, UR6, -R189 ;  /* 0x00000006c7bd7c23 */ /* 0x000fe200080108bd */
[----:B------:R-:W-:Y:S01]  /*b8c0*/  FADD.FTZ R193, R169, R154 ;  /* 0x0000009aa9c17221 */ /* 0x000fe20000010000 */
[-C--:B------:R-:W-:Y:S01]  /*b8d0*/  FMUL.FTZ R120, R120, R8.reuse ;  /* 0x0000000878787220 */ /* 0x080fe20000410000 */
[-C--:B------:R-:W-:Y:S01]  /*b8e0*/  FMUL.FTZ R121, R121, R8.reuse ;  /* 0x0000000879797220 */ /* 0x080fe20000410000 */
[----:B------:R-:W4:Y:S01]  /*b8f0*/  MUFU.EX2 R14, R14 ;  /* 0x0000000e000e7308 */ /* 0x000f220000000800 */
[----:B------:R-:W-:Y:S01]  /*b900*/  FADD.FTZ R154, R172, R193 ;  /* 0x000000c1ac9a7221 */ /* 0x000fe20000010000 */
[----:B---3--:R-:W-:Y:S01]  /*b910*/  F2FP.BF16.F32.PACK_AB R172, R180, R177 ;  /* 0x000000b1b4ac723e */ /* 0x008fe200000010ff */
[-C--:B------:R-:W-:Y:S01]  /*b920*/  FMUL.FTZ R124, R124, R8.reuse ;  /* 0x000000087c7c7220 */ /* 0x080fe20000410000 */
[----:B------:R-:W-:Y:S01]  /*b930*/  FMUL.FTZ R125, R125, R8 ;  /* 0x000000087d7d7220 */ /* 0x000fe20000410000 */
[----:B------:R-:W-:Y:S01]  /*b940*/  FADD.FTZ R193, R173, R154 ;  /* 0x0000009aadc17221 */ /* 0x000fe20000010000 */
[----:B------:R-:W-:Y:S01]  /*b950*/  F2FP.BF16.F32.PACK_AB R154, R13, R12 ;  /* 0x0000000c0d9a723e */ /* 0x000fe200000010ff */
[-C--:B------:R-:W-:Y:S01]  /*b960*/  FMUL.FTZ R128, R128, R8.reuse ;  /* 0x0000000880807220 */ /* 0x080fe20000410000 */
[----:B------:R-:W3:Y:S01]  /*b970*/  MUFU.EX2 R184, R184 ;  /* 0x000000b800b87308 */ /* 0x000ee20000000800 */
[----:B------:R-:W-:Y:S01]  /*b980*/  FADD.FTZ R12, R176, R193 ;  /* 0x000000c1b00c7221 */ /* 0x000fe20000010000 */
[-C--:B------:R-:W-:Y:S01]  /*b990*/  FMUL.FTZ R129, R129, R8.reuse ;  /* 0x0000000881817220 */ /* 0x080fe20000410000 */
[-C--:B------:R-:W-:Y:S01]  /*b9a0*/  FMUL.FTZ R132, R132, R8.reuse ;  /* 0x0000000884847220 */ /* 0x080fe20000410000 */
[-C--:B------:R-:W-:Y:S01]  /*b9b0*/  FMUL.FTZ R133, R133, R8.reuse ;  /* 0x0000000885857220 */ /* 0x080fe20000410000 */
[----:B------:R-:W-:Y:S01]  /*b9c0*/  FADD.FTZ R13, R177, R12 ;  /* 0x0000000cb10d7221 */ /* 0x000fe20000010000 */
[-C--:B------:R-:W-:Y:S01]  /*b9d0*/  FMUL.FTZ R136, R136, R8.reuse ;  /* 0x0000000888887220 */ /* 0x080fe20000410000 */
[-C--:B------:R-:W-:Y:S01]  /*b9e0*/  FMUL.FTZ R137, R137, R8.reuse ;  /* 0x0000000889897220 */ /* 0x080fe20000410000 */
[----:B------:R-:W5:Y:S01]  /*b9f0*/  MUFU.EX2 R155, R155 ;  /* 0x0000009b009b7308 */ /* 0x000f620000000800 */
[----:B------:R-:W-:Y:S01]  /*ba00*/  FADD.FTZ R20, R180, R13 ;  /* 0x0000000db4147221 */ /* 0x000fe20000010000 */
[-C--:B------:R-:W-:Y:S01]  /*ba10*/  FMUL.FTZ R140, R140, R8.reuse ;  /* 0x000000088c8c7220 */ /* 0x080fe20000410000 */
[-C--:B------:R-:W-:Y:S01]  /*ba20*/  FMUL.FTZ R141, R141, R8.reuse ;  /* 0x000000088d8d7220 */ /* 0x080fe20000410000 */
[-C--:B------:R-:W-:Y:S01]  /*ba30*/  FMUL.FTZ R144, R144, R8.reuse ;  /* 0x0000000890907220 */ /* 0x080fe20000410000 */
[----:B------:R-:W-:Y:S01]  /*ba40*/  FADD.FTZ R13, R181, R20 ;  /* 0x00000014b50d7221 */ /* 0x000fe20000010000 */
[-C--:B------:R-:W-:Y:S01]  /*ba50*/  FMUL.FTZ R145, R145, R8.reuse ;  /* 0x0000000891917220 */ /* 0x080fe20000410000 */
[----:B------:R-:W-:Y:S01]  /*ba60*/  FMUL.FTZ R148, R148, R8 ;  /* 0x0000000894947220 */ /* 0x000fe20000410000 */
[----:B------:R-:W0:Y:S01]  /*ba70*/  MUFU.EX2 R188, R188 ;  /* 0x000000bc00bc7308 */ /* 0x000e220000000800 */
[----:B--2---:R-:W-:Y:S01]  /*ba80*/  FADD.FTZ R2, R10, R13 ;  /* 0x0000000d0a027221 */ /* 0x004fe20000010000 */
[----:B----4-:R-:W-:Y:S01]  /*ba90*/  FFMA.FTZ R13, R14, R0, R185 ;  /* 0x000000000e0d7223 */ /* 0x010fe200000100b9 */
[----:B------:R-:W-:Y:S01]  /*baa0*/  FMUL.FTZ R149, R149, R8 ;  /* 0x0000000895957220 */ /* 0x000fe20000410000 */
[----:B------:R-:W-:Y:S01]  /*bab0*/  F2FP.BF16.F32.PACK_AB R164, R161, R164 ;  /* 0x000000a4a1a4723e */ /* 0x000fe200000010ff */
[----:B------:R-:W-:Y:S01]  /*bac0*/  FMUL.FTZ R26, R26, R14 ;  /* 0x0000000e1a1a7220 */ /* 0x000fe20000410000 */
[C---:B---3--:R-:W-:Y:S01]  /*bad0*/  FADD.FTZ R0, R184.reuse, R13 ;  /* 0x0000000db8007221 */ /* 0x048fe20000010000 */
[----:B------:R-:W-:Y:S01]  /*bae0*/  F2FP.BF16.F32.PACK_AB R160, R157, R160 ;  /* 0x000000a09da0723e */ /* 0x000fe200000010ff */
[----:B------:R-:W2:Y:S01]  /*baf0*/  MUFU.EX2 R159, R159 ;  /* 0x0000009f009f7308 */ /* 0x000ea20000000800 */
[----:B------:R-:W-:Y:S01]  /*bb00*/  F2FP.BF16.F32.PACK_AB R156, R21, R156 ;  /* 0x0000009c159c723e */ /* 0x000fe200000010ff */
[----:B-----5:R-:W-:Y:S01]  /*bb10*/  FADD.FTZ R13, R155, R0 ;  /* 0x000000009b0d7221 */ /* 0x020fe20000010000 */
[----:B------:R-:W-:Y:S01]  /*bb20*/  F2FP.BF16.F32.PACK_AB R153, R184, R185 ;  /* 0x000000b9b899723e */ /* 0x000fe200000010ff */
        /* <DEDUP_REMOVED lines=37> */
[C---:B--2---:R-:W-:Y:S01]  /*bd80*/  FADD.FTZ R20, R196.reuse, R13 ;  /* 0x0000000dc4147221 */ /* 0x044fe20000010000 */
[----:B------:R-:W-:Y:S01]  /*bd90*/  F2FP.BF16.F32.PACK_AB R159, R196, R163 ;  /* 0x000000a3c49f723e */ /* 0x000fe200000010ff */
[-C--:B------:R-:W-:Y:S01]  /*bda0*/  FMUL.FTZ R79, R79, R14.reuse ;  /* 0x0000000e4f4f7220 */ /* 0x080fe20000410000 */
[-C--:B------:R-:W-:Y:S01]  /*bdb0*/  FMUL.FTZ R82, R82, R14.reuse ;  /* 0x0000000e52527220 */ /* 0x080fe20000410000 */
[-C--:B------:R-:W-:Y:S01]  /*bdc0*/  FMUL.FTZ R83, R83, R14.reuse ;  /* 0x0000000e53537220 */ /* 0x080fe20000410000 */
[-C--:B------:R-:W-:Y:S01]  /*bdd0*/  FMUL.FTZ R86, R86, R14.reuse ;  /* 0x0000000e56567220 */ /* 0x080fe20000410000 */
[-C--:B------:R-:W-:Y:S01]  /*bde0*/  FMUL.FTZ R87, R87, R14.reuse ;  /* 0x0000000e57577220 */ /* 0x080fe20000410000 */
[----:B------:R2:W4:Y:S01]  /*bdf0*/  MUFU.EX2 R11, R174 ;  /* 0x000000ae000b7308 */ /* 0x0005220000000800 */
        /* <DEDUP_REMOVED lines=8> */
[----:B--2---:R-:W-:Y:S01]  /*be80*/  F2FP.BF16.F32.PACK_AB R174, R10, R181 ;  /* 0x000000b50aae723e */ /* 0x004fe200000010ff */
[C---:B0-----:R-:W-:Y:S01]  /*be90*/  FADD.FTZ R20, R186.reuse, R13 ;  /* 0x0000000dba147221 */ /* 0x041fe20000010000 */
[----:B------:R-:W-:Y:S01]  /*bea0*/  F2FP.BF16.F32.PACK_AB R161, R186, R9 ;  /* 0x00000009baa1723e */ /* 0x000fe200000010ff */
        /* <DEDUP_REMOVED lines=35> */
[----:B------:R-:W-:Y:S01]  /*c0e0*/  FMUL.FTZ R151, R151, R14 ;  /* 0x0000000e97977220 */ /* 0x000fe20000410000 */
[----:B------:R2:W4:Y:S01]  /*c0f0*/  MUFU.EX2 R169, R167 ;  /* 0x000000a700a97308 */ /* 0x0005220000000800 */
[----:B---3--:R-:W-:-:S07]  /*c100*/  FADD.FTZ R178, R182, R13 ;  /* 0x0000000db6b27221 */ /* 0x008fce0000010000 */
[----:B------:R-:W3:Y:S01]  /*c110*/  MUFU.EX2 R0, R187 ;  /* 0x000000bb00007308 */ /* 0x000ee20000000800 */
[C---:B0-----:R-:W-:Y:S01]  /*c120*/  FADD.FTZ R178, R183.reuse, R178 ;  /* 0x000000b2b7b27221 */ /* 0x041fe20000010000 */
[----:B--2---:R-:W-:-:S06]  /*c130*/  F2FP.BF16.F32.PACK_AB R167, R183, R182 ;  /* 0x000000b6b7a7723e */ /* 0x004fcc00000010ff */
[----:B------:R-:W0:Y:S01]  /*c140*/  MUFU.EX2 R171, R190 ;  /* 0x000000be00ab7308 */ /* 0x000e220000000800 */
[----:B----4-:R-:W-:-:S07]  /*c150*/  FADD.FTZ R13, R169, R178 ;  /* 0x000000b2a90d7221 */ /* 0x010fce0000010000 */
[----:B------:R-:W2:Y:S01]  /*c160*/  MUFU.EX2 R20, R191 ;  /* 0x000000bf00147308 */ /* 0x000ea20000000800 */
[C---:B---3--:R-:W-:Y:S01]  /*c170*/  FADD.FTZ R178, R0.reuse, R13 ;  /* 0x0000000d00b27221 */ /* 0x048fe20000010000 */
[----:B------:R-:W-:-:S06]  /*c180*/  F2FP.BF16.F32.PACK_AB R169, R0, R169 ;  /* 0x000000a900a9723e */ /* 0x000fcc00000010ff */
[----:B------:R-:W3:Y:S01]  /*c190*/  MUFU.EX2 R173, R194 ;  /* 0x000000c200ad7308 */ /* 0x000ee20000000800 */
[----:B0-----:R-:W-:-:S07]  /*c1a0*/  FADD.FTZ R13, R171, R178 ;  /* 0x000000b2ab0d7221 */ /* 0x001fce0000010000 */
[----:B------:R-:W0:Y:S01]  /*c1b0*/  MUFU.EX2 R176, R195 ;  /* 0x000000c300b07308 */ /* 0x000e220000000800 */
[C---:B--2---:R-:W-:Y:S01]  /*c1c0*/  FADD.FTZ R180, R20.reuse, R13 ;  /* 0x0000000d14b47221 */ /* 0x044fe20000010000 */
[----:B------:R-:W-:-:S06]  /*c1d0*/  F2FP.BF16.F32.PACK_AB R171, R20, R171 ;  /* 0x000000ab14ab723e */ /* 0x000fcc00000010ff */
[----:B------:R-:W2:Y:S01]  /*c1e0*/  MUFU.EX2 R175, R198 ;  /* 0x000000c600af7308 */ /* 0x000ea20000000800 */
[----:B---3--:R-:W-:-:S07]  /*c1f0*/  FADD.FTZ R13, R173, R180 ;  /* 0x000000b4ad0d7221 */ /* 0x008fce0000010000 */
[----:B------:R-:W3:Y:S01]  /*c200*/  MUFU.EX2 R178, R189 ;  /* 0x000000bd00b27308 */ /* 0x000ee20000000800 */
[C---:B0-----:R-:W-:Y:S01]  /*c210*/  FADD.FTZ R8, R176.reuse, R13 ;  /* 0x0000000db0087221 */ /* 0x041fe20000010000 */
[----:B------:R-:W-:-:S03]  /*c220*/  F2FP.BF16.F32.PACK_AB R173, R176, R173 ;  /* 0x000000adb0ad723e */ /* 0x000fc600000010ff */
[----:B--2---:R-:W-:-:S04]  /*c230*/  FADD.FTZ R9, R175, R8 ;  /* 0x00000008af097221 */ /* 0x004fc80000010000 */
[C---:B---3--:R-:W-:Y:S01]  /*c240*/  FADD.FTZ R0, R178.reuse, R9 ;  /* 0x00000009b2007221 */ /* 0x048fe20000010000 */
[----:B------:R-:W-:Y:S01]  /*c250*/  F2FP.BF16.F32.PACK_AB R175, R178, R175 ;  /* 0x000000afb2af723e */ /* 0x000fe200000010ff */
[----:B------:R-:W-:Y:S06]  /*c260*/  @!P0 BRA `(.L_x_10982) ;  /* 0x0000000000048947 */ /* 0x000fec0003800000 */
[----:B------:R-:W-:Y:S01]  /*c270*/  BPT.TRAP 0x1 ;  /* 0x000000040000795c */ /* 0x000fe20000300000 */
.L_x_10982:
[----:B------:R0:W2:Y:S01]  /*c280*/  SYNCS.PHASECHK.TRANS64.TRYWAIT P1, [UR24+0x22850], R6 ;  /* 0x02285006ff0075a7 */ /* 0x0000a20008020158 */
[----:B------:R-:W-:Y:S05]  /*c290*/  @!P0 BRA `(.L_x_10983) ;  /* 0x0000000000048947 */ /* 0x000fea0003800000 */
[----:B------:R-:W-:Y:S01]  /*c2a0*/  BPT.TRAP 0x1 ;  /* 0x000000040000795c */ /* 0x000fe20000300000 */
.L_x_10983:
[----:B------:R-:W-:Y:S01]  /*c2b0*/  VIADD R8, R215, 0x8 ;  /* 0x00000008d7087836 */ /* 0x000fe20000000000 */
[----:B--2---:R-:W-:Y:S06]  /*c2c0*/  @P1 BRA `(.L_x_10984) ;  /* 0x0000000000081947 */ /* 0x004fec0003800000 */
[----:B------:R-:W2:Y:S02]  /*c2d0*/  SYNCS.PHASECHK.TRANS64.TRYWAIT P1, [UR24+0x22850], R6 ;  /* 0x02285006ff0075a7 */ /* 0x000ea40008020158 */
[----:B--2---:R-:W-:Y:S05]  /*c2e0*/  @!P1 BRA `(.L_x_10985) ;  /* 0x0000007800e09947 */ /* 0x004fea0003800000 */
.L_x_10984:
        /* <DEDUP_REMOVED lines=39> */
.L_x_10986:
[----:B------:R-:W-:Y:S01]  /*c560*/  UIADD3 UR24, UR24, 0x22860, URZ ;  /* 0x0002286018187890 */ /* 0x000fe2000fffe03f */
[C---:B------:R-:W-:Y:S01]  /*c570*/  ISETP.GT.AND P1, PT, R7.reuse, UR44, PT ;  /* 0x0000002c07007c0c */ /* 0x040fe2000bf24270 */
[----:B------:R-:W-:Y:S02]  /*c580*/  VIADD R7, R7, 0xffffffff ;  /* 0xffffffff07077836 */ /* 0x000fe40000000000 */
[----:B------:R-:W-:Y:S01]  /*c590*/  UPRMT UR24, UR7, 0x654, UR24 ;  /* 0x0000065407187896 */ /* 0x000fe20008000018 */
[----:B--2---:R-:W-:Y:S02]  /*c5a0*/  IMAD.MOV.U32 R9, RZ, RZ, R5 ;  /* 0x000000ffff097224 */ /* 0x004fe400078e0005 */
[----:B------:R-:W-:-:S06]  /*c5b0*/  IMAD.MOV.U32 R8, RZ, RZ, R4 ;  /* 0x000000ffff087224 */ /* 0x000fcc00078e0004 */
[----:B------:R-:W-:Y:S01]  /*c5c0*/  SYNCS.ARRIVE.TRANS64.RED.A1T0 RZ, [UR24], RZ ;  /* 0x000000ffffff79a7 */ /* 0x000fe20008100418 */
[----:B------:R-:W-:Y:S05]  /*c5d0*/  @P1 BRA `(.L_x_10987) ;  /* 0xffffffd000181947 */ /* 0x000fea000383ffff */
.L_x_10968:
[----:B------:R-:W3:Y:S01]  /*c5e0*/  SHFL.BFLY PT, R7, R2, 0x2, 0x1f ;  /* 0x0c401f0002077f89 */ /* 0x000ee200000e0000 */
[----:B------:R-:W-:Y:S01]  /*c5f0*/  IMAD.MOV.U32 R8, RZ, RZ, RZ ;  /* 0x000000ffff087224 */ /* 0x000fe200078e00ff */
[----:B------:R-:W-:Y:S01]  /*c600*/  UIADD3 UR38, UR38, 0x1, URZ ;  /* 0x0000000126267890 */ /* 0x000fe2000fffe03f */
[----:B------:R1:W-:Y:S06]  /*c610*/  BAR.ARV R3, 0x100 ;  /* 0x000400030000751d */ /* 0x0003ec0000002000 */
[----:B------:R-:W-:Y:S02]  /*c620*/  UISETP.NE.AND UP0, UPT, UR38, 0x2, UPT ;  /* 0x000000022600788c */ /* 0x000fe4000bf05270 */
[----:B------:R-:W-:Y:S06]  /*c630*/  BAR.ARV 0x8, 0x180 ;  /* 0x0206000000007b1d */ /* 0x000fec0000002000 */
[----:B-1----:R-:W-:Y:S01]  /*c640*/  IMAD.MOV.U32 R3, RZ, RZ, -0x800000 ;  /* 0xff800000ff037424 */ /* 0x002fe200078e00ff */
[----:B------:R-:W-:Y:S01]  /*c650*/  USEL UR4, URZ, 0x1, UP0 ;  /* 0x000000013f047887 */ /* 0x000fe20008000000 */
[----:B------:R-:W1:Y:S01]  /*c660*/  SHFL.BFLY PT, R9, R0, 0x2, 0x1f ;  /* 0x0c401f0000097f89 */ /* 0x000e6200000e0000 */
[----:B------:R-:W-:Y:S01]  /*c670*/  PLOP3.LUT P0, PT, PT, PT, PT, 0x8, 0x0 ;  /* 0x000000000000781c */ /* 0x000fe20003f0e170 */
[----:B------:R-:W-:Y:S01]  /*c680*/  UIADD3 UR36, UR36, 0x1, URZ ;  /* 0x0000000124247890 */ /* 0x000fe2000fffe03f */
[----:B---3--:R-:W-:Y:S01]  /*c690*/  FADD.FTZ R7, R7, R2 ;  /* 0x0000000207077221 */ /* 0x008fe20000010000 */
[----:B------:R-:W-:Y:S01]  /*c6a0*/  IMAD.MOV.U32 R2, RZ, RZ, -0x800000 ;  /* 0xff800000ff027424 */ /* 0x000fe200078e00ff */
[----:B------:R-:W-:-:S02]  /*c6b0*/  USEL UR38, UR38, URZ, UP0 ;  /* 0x0000003f26267287 */ /* 0x000fc40008000000 */
[----:B------:R-:W-:Y:S01]  /*c6c0*/  ULOP3.LUT UR37, UR37, UR4, URZ, 0x3c, !UPT ;  /* 0x0000000425257292 */ /* 0x000fe2000f8e3c3f */
[----:B0-2---:R-:W0:Y:S01]  /*c6d0*/  SHFL.BFLY PT, R6, R7, 0x1, 0x1f ;  /* 0x0c201f0007067f89 */ /* 0x005e2200000e0000 */
[----:B-1----:R-:W-:Y:S01]  /*c6e0*/  FADD.FTZ R9, R9, R0 ;  /* 0x0000000009097221 */ /* 0x002fe20000010000 */
[----:B------:R-:W-:Y:S02]  /*c6f0*/  IMAD.MOV.U32 R0, RZ, RZ, RZ ;  /* 0x000000ffff007224 */ /* 0x000fe400078e00ff */
[----:B0-----:R-:W-:Y:S01]  /*c700*/  FADD.FTZ R10, R7, R6 ;  /* 0x00000006070a7221 */ /* 0x001fe20000010000 */
[----:B------:R-:W-:Y:S01]  /*c710*/  IMAD.U32 R7, RZ, RZ, UR6 ;  /* 0x00000006ff077e24 */ /* 0x000fe2000f8e00ff */
[----:B------:R-:W0:Y:S03]  /*c720*/  SHFL.BFLY PT, R6, R9, 0x1, 0x1f ;  /* 0x0c201f0009067f89 */ /* 0x000e2600000e0000 */
[----:B------:R-:W-:-:S13]  /*c730*/  FSETP.NE.FTZ.AND P1, PT, R10, RZ, PT ;  /* 0x000000ff0a00720b */ /* 0x000fda0003f35000 */
[----:B------:R-:W1:Y:S01]  /*c740*/  @P1 MUFU.RCP R8, R10 ;  /* 0x0000000a00081308 */ /* 0x000e620000001000 */
[----:B------:R-:W-:Y:S01]  /*c750*/  @P1 FMUL.FTZ R7, R7, 0.69314718246459960938 ;  /* 0x3f31721807071820 */ /* 0x000fe20000410000 */
[----:B0-----:R-:W-:Y:S01]  /*c760*/  FADD.FTZ R11, R9, R6 ;  /* 0x00000006090b7221 */ /* 0x001fe20000010000 */
[----:B------:R-:W-:-:S05]  /*c770*/  IMAD.U32 R9, RZ, RZ, UR6 ;  /* 0x00000006ff097e24 */ /* 0x000fca000f8e00ff */
[----:B------:R-:W0:Y:S01]  /*c780*/  @P1 MUFU.LG2 R6, R10 ;  /* 0x0000000a00061308 */ /* 0x000e220000000c00 */
[----:B------:R-:W-:Y:S01]  /*c790*/  FSETP.NE.FTZ.AND P2, PT, R11, RZ, PT ;  /* 0x000000ff0b00720b */ /* 0x000fe20003f55000 */
        /* <DEDUP_REMOVED lines=64> */
[----:B------:R-:W1:Y:S01]  /*cba0*/  @P2 MUFU.RCP R0, R11 ;  /* 0x0000000b00002308 */ /* 0x000e620000001000 */
[----:B------:R-:W-:Y:S01]  /*cbb0*/  @P2 FMUL.FTZ R9, R9, 0.69314718246459960938 ;  /* 0x3f31721809092820 */ /* 0x000fe20000410000 */
[----:B0-----:R-:W-:-:S04]  /*cbc0*/  @P1 FMUL.FTZ R6, R6, 0.69314718246459960938 ;  /* 0x3f31721806061820 */ /* 0x001fc80000410000 */
[----:B------:R-:W-:Y:S02]  /*cbd0*/  @P1 FFMA.FTZ R3, R7, R4, R6 ;  /* 0x0000000407031223 */ /* 0x000fe40000010006 */
[----:B------:R-:W0:Y:S01]  /*cbe0*/  @P2 MUFU.LG2 R8, R11 ;  /* 0x0000000b00082308 */ /* 0x000e220000000c00 */
        /* <DEDUP_REMOVED lines=66> */
.L_x_10909:
        /* <DEDUP_REMOVED lines=10> */
[----:B------:R-:W1:Y:S01]  /*d0b0*/  LDC R205, c[0x0][0xbe8] ;  /* 0x0002fa00ffcd7b82 */ /* 0x000e620000000800 */
[----:B------:R-:W-:Y:S01]  /*d0c0*/  F2FP.BF16.F32.PACK_AB R24, R25, R24 ;  /* 0x000000181918723e */ /* 0x000fe200000010ff */
[----:B------:R-:W-:Y:S01]  /*d0d0*/  USHF.R.S32.HI UR10, URZ, 0x1f, UR43 ;  /* 0x0000001f3f0a7899 */ /* 0x000fe2000801142b */
[----:B------:R-:W-:Y:S01]  /*d0e0*/  F2FP.BF16.F32.PACK_AB R25, R27, R26 ;  /* 0x0000001a1b19723e */ /* 0x000fe200000010ff */
[----:B------:R-:W-:Y:S01]  /*d0f0*/  ULDC.64 UR8, c[0x0][0xb90] ;  /* 0x0002e40000087ab9 */ /* 0x000fe20000000a00 */
[----:B------:R-:W-:Y:S01]  /*d100*/  F2FP.BF16.F32.PACK_AB R27, R31, R30 ;  /* 0x0000001e1f1b723e */ /* 0x000fe200000010ff */
[----:B------:R-:W-:Y:S01]  /*d110*/  UIMAD UR5, UR10, UR8, URZ ;  /* 0x000000080a0572a4 */ /* 0x000fe2000f8e023f */
[----:B------:R-:W-:Y:S01]  /*d120*/  F2FP.BF16.F32.PACK_AB R26, R29, R28 ;  /* 0x0000001c1d1a723e */ /* 0x000fe200000010ff */
[----:B------:R-:W-:Y:S01]  /*d130*/  UIMAD.WIDE.U32 UR6, UR43, UR8, URZ ;  /* 0x000000082b0672a5 */ /* 0x000fe2000f8e003f */
[----:B------:R-:W-:Y:S01]  /*d140*/  F2FP.BF16.F32.PACK_AB R136, R137, R136 ;  /* 0x000000888988723e */ /* 0x000fe200000010ff */
[----:B------:R-:W-:Y:S01]  /*d150*/  UIMAD UR5, UR43, UR9, UR5 ;  /* 0x000000092b0572a4 */ /* 0x000fe2000f8e0205 */
[----:B------:R-:W-:Y:S01]  /*d160*/  F2FP.BF16.F32.PACK_AB R137, R128, R124 ;  /* 0x0000007c8089723e */ /* 0x000fe200000010ff */
[----:B------:R-:W-:Y:S01]  /*d170*/  USHF.R.S32.HI UR12, URZ, 0x1f, UR42 ;  /* 0x0000001f3f0c7899 */ /* 0x000fe2000801142a */
[----:B------:R-:W-:Y:S01]  /*d180*/  F2FP.BF16.F32.PACK_AB R144, R145, R144 ;  /* 0x000000909190723e */ /* 0x000fe200000010ff */
[----:B------:R-:W-:Y:S01]  /*d190*/  ULDC.64 UR8, c[0x0][0xb98] ;  /* 0x0002e60000087ab9 */ /* 0x000fe20000000a00 */
[----:B------:R-:W-:Y:S01]  /*d1a0*/  UIADD3 UR7, UR7, UR5, URZ ;  /* 0x0000000507077290 */ /* 0x000fe2000fffe03f */
[----:B------:R-:W-:Y:S01]  /*d1b0*/  F2FP.BF16.F32.PACK_AB R145, R167, R166 ;  /* 0x000000a6a791723e */ /* 0x000fe200000010ff */
[----:B------:R-:W-:-:S02]  /*d1c0*/  UIMAD UR5, UR12, UR8, URZ ;  /* 0x000000080c0572a4 */ /* 0x000fc4000f8e023f */
[----:B------:R-:W-:Y:S02]  /*d1d0*/  UIMAD.WIDE.U32 UR6, UR42, UR8, UR6 ;  /* 0x000000082a0672a5 */ /* 0x000fe4000f8e0006 */
[----:B------:R-:W-:-:S03]  /*d1e0*/  UIMAD UR5, UR42, UR9, UR5 ;  /* 0x000000092a0572a4 */ /* 0x000fc6000f8e0205 */
[----:B------:R-:W-:Y:S01]  /*d1f0*/  ULDC.64 UR8, c[0x0][0xae8] ;  /* 0x0002ba0000087ab9 */ /* 0x000fe20000000a00 */
[----:B------:R-:W-:Y:S02]  /*d200*/  MOV R160, R176 ;  /* 0x000000b000a07202 */ /* 0x000fe40000000f00 */
[----:B0-----:R-:W-:Y:S01]  /*d210*/  MOV R161, R5 ;  /* 0x0000000500a17202 */ /* 0x001fe20000000f00 */
[----:B------:R-:W-:Y:S02]  /*d220*/  IMAD R5, R203, 0x40, R19 ;  /* 0x00000040cb057824 */ /* 0x000fe400078e0213 */
[----:B------:R-:W-:-:S04]  /*d230*/  IMAD.WIDE R20, R208, 0x2, R160 ;  /* 0x00000002d0147825 */ /* 0x000fc800078e02a0 */
[----:B------:R-:W-:Y:S01]  /*d240*/  IMAD.WIDE R160, R5, 0x2, R160 ;  /* 0x0000000205a07825 */ /* 0x000fe200078e02a0 */
[C---:B------:R-:W-:Y:S02]  /*d250*/  IADD3 R109, P0, R20.reuse, 0x8060, RZ ;  /* 0x00008060146d7810 */ /* 0x040fe40007f1e0ff */
[C---:B------:R-:W-:Y:S02]  /*d260*/  IADD3 R113, P5, R20.reuse, 0xc020, RZ ;  /* 0x0000c02014717810 */ /* 0x040fe40007fbe0ff */
[----:B------:R-:W-:Y:S01]  /*d270*/  LOP3.LUT R12, R109, 0x380, RZ, 0xc0, !PT ;  /* 0x000003806d0c7812 */ /* 0x000fe200078ec0ff */
[--C-:B------:R-:W-:Y:S01]  /*d280*/  IMAD.X R13, RZ, RZ, R21.reuse, P0 ;  /* 0x000000ffff0d7224 */ /* 0x100fe200000e0615 */
[C---:B------:R-:W-:Y:S01]  /*d290*/  IADD3 R7, P3, R20.reuse, 0xc060, RZ ;  /* 0x0000c06014077810 */ /* 0x040fe20007f7e0ff */
[--C-:B------:R-:W-:Y:S01]  /*d2a0*/  IMAD.X R9, RZ, RZ, R21.reuse, P5 ;  /* 0x000000ffff097224 */ /* 0x100fe200028e0615 */
[----:B------:R-:W-:Y:S02]  /*d2b0*/  IADD3 R112, P2, R20, 0x8040, RZ ;  /* 0x0000804014707810 */ /* 0x000fe40007f5e0ff */
[----:B------:R-:W-:Y:S01]  /*d2c0*/  SHF.R.U64 R12, R12, 0x3, RZ ;  /* 0x000000030c0c7819 */ /* 0x000fe200000012ff */
[--C-:B------:R-:W-:Y:S01]  /*d2d0*/  IMAD.X R5, RZ, RZ, R21.reuse, P3 ;  /* 0x000000ffff057224 */ /* 0x100fe200018e0615 */
[----:B------:R-:W-:Y:S01]  /*d2e0*/  LOP3.LUT R8, R113, 0x380, RZ, 0xc0, !PT ;  /* 0x0000038071087812 */ /* 0x000fe200078ec0ff */
[----:B------:R-:W-:Y:S01]  /*d2f0*/  IMAD.X R139, RZ, RZ, R21, P2 ;  /* 0x000000ffff8b7224 */ /* 0x000fe200010e0615 */
[----:B------:R-:W-:-:S02]  /*d300*/  LOP3.LUT R4, R7, 0x380, RZ, 0xc0, !PT ;  /* 0x0000038007047812 */ /* 0x000fc400078ec0ff */
[----:B------:R-:W-:Y:S02]  /*d310*/  IADD3 R17, P2, R20, 0x4000, RZ ;  /* 0x0000400014117810 */ /* 0x000fe40007f5e0ff */
[----:B------:R-:W-:Y:S02]  /*d320*/  LOP3.LUT R12, R12, R109, RZ, 0x3c, !PT ;  /* 0x0000006d0c0c7212 */ /* 0x000fe400078e3cff */
[----:B------:R-:W-:Y:S01]  /*d330*/  SHF.R.U64 R8, R8, 0x3, RZ ;  /* 0x0000000308087819 */ /* 0x000fe200000012ff */
[----:B------:R-:W-:Y:S01]  /*d340*/  IMAD.X R135, RZ, RZ, R21, P2 ;  /* 0x000000ffff877224 */ /* 0x000fe200010e0615 */
[----:B------:R-:W-:Y:S02]  /*d350*/  LOP3.LUT R109, R112, 0x380, RZ, 0xc0, !PT ;  /* 0x00000380706d7812 */ /* 0x000fe400078ec0ff */
[----:B------:R-:W-:Y:S02]  /*d360*/  SHF.R.U64 R4, R4, 0x3, RZ ;  /* 0x0000000304047819 */ /* 0x000fe400000012ff */
[----:B------:R-:W-:-:S02]  /*d370*/  IADD3 R115, P4, R20, 0xc040, RZ ;  /* 0x0000c04014737810 */ /* 0x000fc40007f9e0ff */
[C---:B------:R-:W-:Y:S02]  /*d380*/  IADD3 R111, P6, R20.reuse, 0xc000, RZ ;  /* 0x0000c000146f7810 */ /* 0x040fe40007fde0ff */
[C---:B------:R-:W-:Y:S02]  /*d390*/  IADD3 R103, P1, R20.reuse, 0x20, RZ ;  /* 0x0000002014677810 */ /* 0x040fe40007f3e0ff */
[C---:B------:R-:W-:Y:S01]  /*d3a0*/  IADD3 R110, P3, R20.reuse, 0x8020, RZ ;  /* 0x00008020146e7810 */ /* 0x040fe20007f7e0ff */
[--C-:B------:R-:W-:Y:S01]  /*d3b0*/  IMAD.X R11, RZ, RZ, R21.reuse, P6 ;  /* 0x000000ffff0b7224 */ /* 0x100fe200030e0615 */
[----:B------:R-:W-:Y:S01]  /*d3c0*/  LOP3.LUT R163, R20, 0x380, RZ, 0xc0, !PT ;  /* 0x0000038014a37812 */ /* 0x000fe200078ec0ff */
[--C-:B------:R-:W-:Y:S01]  /*d3d0*/  IMAD.X R15, RZ, RZ, R21.reuse, P1 ;  /* 0x000000ffff0f7224 */ /* 0x100fe200008e0615 */
[----:B------:R-:W-:Y:S01]  /*d3e0*/  LOP3.LUT R8, R8, R113, RZ, 0x3c, !PT ;  /* 0x0000007108087212 */ /* 0x000fe200078e3cff */
[----:B------:R-:W-:Y:S01]  /*d3f0*/  IMAD.X R143, RZ, RZ, R21, P3 ;  /* 0x000000ffff8f7224 */ /* 0x000fe200018e0615 */
[----:B------:R-:W-:-:S02]  /*d400*/  SHF.R.U64 R109, R109, 0x3, RZ ;  /* 0x000000036d6d7819 */ /* 0x000fc400000012ff */
[----:B------:R-:W-:Y:S01]  /*d410*/  LOP3.LUT R4, R4, R7, RZ, 0x3c, !PT ;  /* 0x0000000704047212 */ /* 0x000fe200078e3cff */
[--C-:B------:R-:W-:Y:S01]  /*d420*/  IMAD.X R7, RZ, RZ, R21.reuse, P4 ;  /* 0x000000ffff077224 */ /* 0x100fe200020e0615 */
[----:B------:R-:W-:Y:S02]  /*d430*/  IADD3 R113, P2, R160, 0x7000, RZ ;  /* 0x00007000a0717810 */ /* 0x000fe40007f5e0ff */
        /* <DEDUP_REMOVED lines=12> */
[----:B------:R-:W-:Y:S01]  /*d500*/  LOP3.LUT R138, R109, R112, RZ, 0x3c, !PT ;  /* 0x000000706d8a7212 */ /* 0x000fe200078e3cff */
[----:B------:R-:W-:Y:S01]  /*d510*/  IMAD.X R159, RZ, RZ, R21, P3 ;  /* 0x000000ffff9f7224 */ /* 0x000fe200018e0615 */
[----:B------:R-:W-:-:S02]  /*d520*/  LOP3.LUT R112, R113, 0x380, RZ, 0xc0, !PT ;  /* 0x0000038071707812 */ /* 0x000fc400078ec0ff */
[----:B------:R-:W-:Y:S01]  /*d530*/  LOP3.LUT R162, R163, R20, RZ, 0x3c, !PT ;  /* 0x00000014a3a27212 */ /* 0x000fe200078e3cff */
[----:B------:R-:W-:Y:S01]  /*d540*/  IMAD.MOV.U32 R163, RZ, RZ, R21 ;  /* 0x000000ffffa37224 */ /* 0x000fe200078e0015 */
[----:B------:R-:W-:Y:S02]  /*d550*/  LOP3.LUT R21, R110, 0x380, RZ, 0xc0, !PT ;  /* 0x000003806e157812 */ /* 0x000fe400078ec0ff */
[----:B------:R-:W-:Y:S02]  /*d560*/  SHF.R.U64 R112, R112, 0x3, RZ ;  /* 0x0000000370707819 */ /* 0x000fe400000012ff */
[----:B------:R-:W-:Y:S02]  /*d570*/  LOP3.LUT R20, R107, 0x380, RZ, 0xc0, !PT ;  /* 0x000003806b147812 */ /* 0x000fe400078ec0ff */
[----:B------:R-:W-:Y:S02]  /*d580*/  SHF.R.U64 R21, R21, 0x3, RZ ;  /* 0x0000000315157819 */ /* 0x000fe400000012ff */
[----:B------:R-:W-:Y:S01]  /*d590*/  LOP3.LUT R112, R112, R113, RZ, 0x3c, !PT ;  /* 0x0000007170707212 */ /* 0x000fe200078e3cff */
[----:B------:R-:W-:Y:S01]  /*d5a0*/  IMAD.X R113, RZ, RZ, R161, P2 ;  /* 0x000000ffff717224 */ /* 0x000fe200010e06a1 */
[----:B------:R-:W-:-:S02]  /*d5b0*/  IADD3 R131, P2, R160, 0xe000, RZ ;  /* 0x0000e000a0837810 */ /* 0x000fc40007f5e0ff */
[----:B------:R-:W-:Y:S02]  /*d5c0*/  LOP3.LUT R14, R103, 0x380, RZ, 0xc0, !PT ;  /* 0x00000380670e7812 */ /* 0x000fe400078ec0ff */
[----:B------:R-:W-:Y:S02]  /*d5d0*/  SHF.R.U64 R20, R20, 0x3, RZ ;  /* 0x0000000314147819 */ /* 0x000fe400000012ff */
[----:B------:R-:W-:Y:S02]  /*d5e0*/  LOP3.LUT R142, R21, R110, RZ, 0x3c, !PT ;  /* 0x0000006e158e7212 */ /* 0x000fe400078e3cff */
[----:B------:R-:W-:Y:S02]  /*d5f0*/  LOP3.LUT R21, R104, 0x380, RZ, 0xc0, !PT ;  /* 0x0000038068157812 */ /* 0x000fe400078ec0ff */
[----:B------:R-:W-:Y:S02]  /*d600*/  LOP3.LUT R130, R131, 0x380, RZ, 0xc0, !PT ;  /* 0x0000038083827812 */ /* 0x000fe400078ec0ff */
[----:B------:R-:W-:-:S02]  /*d610*/  SHF.R.U64 R14, R14, 0x3, RZ ;  /* 0x000000030e0e7819 */ /* 0x000fc400000012ff */
[----:B------:R-:W-:Y:S02]  /*d620*/  LOP3.LUT R146, R20, R107, RZ, 0x3c, !PT ;  /* 0x0000006b14927212 */ /* 0x000fe400078e3cff */
[----:B------:R-:W-:Y:S02]  /*d630*/  LOP3.LUT R20, R105, 0x380, RZ, 0xc0, !PT ;  /* 0x0000038069147812 */ /* 0x000fe400078ec0ff */
[----:B------:R-:W-:Y:S02]  /*d640*/  SHF.R.U64 R21, R21, 0x3, RZ ;  /* 0x0000000315157819 */ /* 0x000fe400000012ff */
[----:B------:R-:W-:Y:S02]  /*d650*/  SHF.R.U64 R130, R130, 0x3, RZ ;  /* 0x0000000382827819 */ /* 0x000fe400000012ff */
[----:B------:R-:W-:Y:S02]  /*d660*/  LOP3.LUT R14, R14, R103, RZ, 0x3c, !PT ;  /* 0x000000670e0e7212 */ /* 0x000fe400078e3cff */
[----:B------:R-:W-:-:S02]  /*d670*/  LOP3.LUT R103, R106, 0x380, RZ, 0xc0, !PT ;  /* 0x000003806a677812 */ /* 0x000fc400078ec0ff */
[----:B------:R-:W-:Y:S02]  /*d680*/  SHF.R.U64 R20, R20, 0x3, RZ ;  /* 0x0000000314147819 */ /* 0x000fe400000012ff */
[----:B------:R-:W-:Y:S02]  /*d690*/  LOP3.LUT R156, R21, R104, RZ, 0x3c, !PT ;  /* 0x00000068159c7212 */ /* 0x000fe400078e3cff */
[----:B------:R-:W-:Y:S02]  /*d6a0*/  IADD3 R21, P3, R160, 0x1000, RZ ;  /* 0x00001000a0157810 */ /* 0x000fe40007f7e0ff */
[----:B------:R-:W-:Y:S01]  /*d6b0*/  LOP3.LUT R130, R130, R131, RZ, 0x3c, !PT ;  /* 0x0000008382827212 */ /* 0x000fe200078e3cff */
[----:B------:R-:W-:Y:S01]  /*d6c0*/  IMAD.X R131, RZ, RZ, R161, P2 ;  /* 0x000000ffff837224 */ /* 0x000fe200010e06a1 */
[----:B------:R-:W-:Y:S02]  /*d6d0*/  SHF.R.U64 R103, R103, 0x3, RZ ;  /* 0x0000000367677819 */ /* 0x000fe400000012ff */
[----:B------:R-:W-:-:S02]  /*d6e0*/  LOP3.LUT R152, R20, R105, RZ, 0x3c, !PT ;  /* 0x0000006914987212 */ /* 0x000fc400078e3cff */
[----:B-1----:R-:W-:Y:S02]  /*d6f0*/  ISETP.NE.AND P2, PT, R205, 0x1, PT ;  /* 0x00000001cd00780c */ /* 0x002fe40003f45270 */
[----:B------:R-:W-:Y:S02]  /*d700*/  LOP3.LUT R10, R111, 0x380, RZ, 0xc0, !PT ;  /* 0x000003806f0a7812 */ /* 0x000fe400078ec0ff */
[----:B------:R-:W-:Y:S02]  /*d710*/  LOP3.LUT R107, R108, 0x380, RZ, 0xc0, !PT ;  /* 0x000003806c6b7812 */ /* 0x000fe400078ec0ff */
[----:B------:R-:W-:Y:S02]  /*d720*/  IADD3 R104, P4, R160, 0x2000, RZ ;  /* 0x00002000a0687810 */ /* 0x000fe40007f9e0ff */
[----:B------:R-:W-:Y:S02]  /*d730*/  LOP3.LUT R105, R102, 0x380, RZ, 0xc0, !PT ;  /* 0x0000038066697812 */ /* 0x000fe400078ec0ff */
[----:B------:R-:W-:-:S02]  /*d740*/  LOP3.LUT R20, R21, 0x380, RZ, 0xc0, !PT ;  /* 0x0000038015147812 */ /* 0x000fc400078ec0ff */
[----:B------:R-:W-:Y:S02]  /*d750*/  LOP3.LUT R6, R115, 0x380, RZ, 0xc0, !PT ;  /* 0x0000038073067812 */ /* 0x000fe400078ec0ff */
[----:B------:R-:W-:Y:S02]  /*d760*/  LOP3.LUT R154, R103, R106, RZ, 0x3c, !PT ;  /* 0x0000006a679a7212 */ /* 0x000fe400078e3cff */
[----:B------:R-:W-:Y:S02]  /*d770*/  SHF.R.U64 R10, R10, 0x3, RZ ;  /* 0x000000030a0a7819 */ /* 0x000fe400000012ff */
[----:B------:R-:W-:Y:S02]  /*d780*/  SHF.R.U64 R107, R107, 0x3, RZ ;  /* 0x000000036b6b7819 */ /* 0x000fe400000012ff */
[----:B------:R-:W-:Y:S02]  /*d790*/  LOP3.LUT R106, R17, 0x380, RZ, 0xc0, !PT ;  /* 0x00000380116a7812 */ /* 0x000fe400078ec0ff */
[----:B------:R-:W-:-:S02]  /*d7a0*/  LOP3.LUT R103, R104, 0x380, RZ, 0xc0, !PT ;  /* 0x0000038068677812 */ /* 0x000fc400078ec0ff */
[----:B------:R-:W-:Y:S02]  /*d7b0*/  SHF.R.U64 R105, R105, 0x3, RZ ;  /* 0x0000000369697819 */ /* 0x000fe400000012ff */
[----:B------:R-:W-:Y:S02]  /*d7c0*/  SHF.R.U64 R20, R20, 0x3, RZ ;  /* 0x0000000314147819 */ /* 0x000fe400000012ff */
[----:B------:R-:W-:Y:S02]  /*d7d0*/  SHF.R.U64 R6, R6, 0x3, RZ ;  /* 0x0000000306067819 */ /* 0x000fe400000012ff */
[----:B------:R-:W-:Y:S02]  /*d7e0*/  LOP3.LUT R10, R10, R111, RZ, 0x3c, !PT ;  /* 0x0000006f0a0a7212 */ /* 0x000fe400078e3cff */
[----:B------:R-:W-:Y:S02]  /*d7f0*/  LOP3.LUT R150, R107, R108, RZ, 0x3c, !PT ;  /* 0x0000006c6b967212 */ /* 0x000fe400078e3cff */
[----:B------:R-:W-:-:S02]  /*d800*/  SHF.R.U64 R106, R106, 0x3, RZ ;  /* 0x000000036a6a7819 */ /* 0x000fc400000012ff */
[----:B------:R-:W-:Y:S02]  /*d810*/  SHF.R.U64 R103, R103, 0x3, RZ ;  /* 0x0000000367677819 */ /* 0x000fe400000012ff */
[----:B------:R-:W-:Y:S02]  /*d820*/  LOP3.LUT R158, R105, R102, RZ, 0x3c, !PT ;  /* 0x00000066699e7212 */ /* 0x000fe400078e3cff */
[----:B------:R-:W-:Y:S01]  /*d830*/  LOP3.LUT R20, R20, R21, RZ, 0x3c, !PT ;  /* 0x0000001514147212 */ /* 0x000fe200078e3cff */
[----:B------:R-:W-:Y:S01]  /*d840*/  IMAD.X R21, RZ, RZ, R161, P3 ;  /* 0x000000ffff157224 */ /* 0x000fe200018e06a1 */
[C---:B------:R-:W-:Y:S02]  /*d850*/  IADD3 R105, P5, R160.reuse, 0x3000, RZ ;  /* 0x00003000a0697810 */ /* 0x040fe40007fbe0ff */
[C---:B------:R-:W-:Y:S02]  /*d860*/  IADD3 R107, P6, R160.reuse, 0x4000, RZ ;  /* 0x00004000a06b7810 */ /* 0x040fe40007fde0ff */
[----:B------:R-:W-:-:S02]  /*d870*/  IADD3 R109, P0, R160, 0x5000, RZ ;  /* 0x00005000a06d7810 */ /* 0x000fc40007f1e0ff */
[----:B------:R-:W-:Y:S02]  /*d880*/  IADD3 R111, P1, R160, 0x6000, RZ ;  /* 0x00006000a06f7810 */ /* 0x000fe40007f3e0ff */
[----:B------:R-:W-:Y:S01]  /*d890*/  MOV R215, R162 ;  /* 0x000000a200d77202 */ /* 0x000fe20000000f00 */
[----:B------:R-:W-:Y:S01]  /*d8a0*/  BAR.SYNC.DEFER_BLOCKING 0x1, 0x100 ;  /* 0x0044000000007b1d */ /* 0x000fe20000010000 */
[----:B------:R-:W-:Y:S02]  /*d8b0*/  LOP3.LUT R6, R6, R115, RZ, 0x3c, !PT ;  /* 0x0000007306067212 */ /* 0x000fe400078e3cff */
[----:B------:R-:W-:Y:S02]  /*d8c0*/  MOV R163, R4 ;  /* 0x0000000400a37202 */ /* 0x000fe40000000f00 */
[----:B------:R-:W-:Y:S02]  /*d8d0*/  IADD3 R115, P3, R160, 0x8000, RZ ;  /* 0x00008000a0737810 */ /* 0x000fe40007f7e0ff */
[----:B------:R-:W-:-:S02]  /*d8e0*/  F2FP.BF16.F32.PACK_AB R5, R35, R34 ;  /* 0x000000222305723e */ /* 0x000fc400000010ff */
[----:B------:R-:W-:Y:S01]  /*d8f0*/  LOP3.LUT R134, R106, R17, RZ, 0x3c, !PT ;  /* 0x000000116a867212 */ /* 0x000fe200078e3cff */
[----:B------:R-:W0:Y:S01]  /*d900*/  @P2 LDC R34, c[0x0][0xbec] ;  /* 0x0002fb00ff222b82 */ /* 0x000e220000000800 */
[----:B------:R-:W-:Y:S01]  /*d910*/  LOP3.LUT R102, R103, R104, RZ, 0x3c, !PT ;  /* 0x0000006867667212 */ /* 0x000fe200078e3cff */
[----:B------:R-:W-:Y:S01]  /*d920*/  IMAD.X R103, RZ, RZ, R161, P4 ;  /* 0x000000ffff677224 */ /* 0x000fe200020e06a1 */
[----:B------:R-:W-:Y:S02]  /*d930*/  LOP3.LUT R104, R105, 0x380, RZ, 0xc0, !PT ;  /* 0x0000038069687812 */ /* 0x000fe400078ec0ff */
[----:B------:R-:W-:Y:S02]  /*d940*/  LOP3.LUT R106, R107, 0x380, RZ, 0xc0, !PT ;  /* 0x000003806b6a7812 */ /* 0x000fe400078ec0ff */
[----:B------:R-:W-:Y:S01]  /*d950*/  LOP3.LUT R108, R109, 0x380, RZ, 0xc0, !PT ;  /* 0x000003806d6c7812 */ /* 0x000fe200078ec0ff */
[----:B------:R-:W1:Y:S01]  /*d960*/  @P2 LDC R35, c[0x0][0xbf0] ;  /* 0x0002fc00ff232b82 */ /* 0x000e620000000800 */
[----:B------:R-:W-:-:S02]  /*d970*/  LOP3.LUT R110, R111, 0x380, RZ, 0xc0, !PT ;  /* 0x000003806f6e7812 */ /* 0x000fc400078ec0ff */
[----:B------:R-:W-:Y:S02]  /*d980*/  LOP3.LUT R114, R115, 0x380, RZ, 0xc0, !PT ;  /* 0x0000038073727812 */ /* 0x000fe400078ec0ff */
[----:B------:R-:W-:Y:S01]  /*d990*/  SHF.R.U64 R104, R104, 0x3, RZ ;  /* 0x0000000368687819 */ /* 0x000fe200000012ff */
[----:B------:R2:W-:Y:S01]  /*d9a0*/  STSM.16.M88.4 [R215], R24 ;  /* 0x00000018d7007844 */ /* 0x0005e20000000200 */
[----:B------:R-:W-:Y:S02]  /*d9b0*/  SHF.R.U64 R106, R106, 0x3, RZ ;  /* 0x000000036a6a7819 */ /* 0x000fe400000012ff */
[----:B------:R-:W-:Y:S02]  /*d9c0*/  SHF.R.U64 R108, R108, 0x3, RZ ;  /* 0x000000036c6c7819 */ /* 0x000fe400000012ff */
[----:B------:R-:W-:Y:S02]  /*d9d0*/  SHF.R.U64 R110, R110, 0x3, RZ ;  /* 0x000000036e6e7819 */ /* 0x000fe400000012ff */
[----:B------:R-:W-:-:S02]  /*d9e0*/  SHF.R.U64 R114, R114, 0x3, RZ ;  /* 0x0000000372727819 */ /* 0x000fc400000012ff */
        /* <DEDUP_REMOVED lines=8> */
[C---:B------:R-:W-:Y:S02]  /*da70*/  IADD3 R117, P4, R160.reuse, 0x9000, RZ ;  /* 0x00009000a0757810 */ /* 0x040fe40007f9e0ff */
[----:B------:R-:W-:-:S02]  /*da80*/  IADD3 R119, P5, R160, 0xa000, RZ ;  /* 0x0000a000a0777810 */ /* 0x000fc40007fbe0ff */
[----:B------:R-:W-:Y:S01]  /*da90*/  LOP3.LUT R114, R114, R115, RZ, 0x3c, !PT ;  /* 0x0000007372727212 */ /* 0x000fe200078e3cff */
[----:B------:R-:W-:Y:S01]  /*daa0*/  IMAD.X R115, RZ, RZ, R161, P3 ;  /* 0x000000ffff737224 */ /* 0x000fe200018e06a1 */
        /* <DEDUP_REMOVED lines=12> */
[----:B------:R-:W-:Y:S02]  /*db70*/  MOV R162, R6 ;  /* 0x0000000600a27202 */ /* 0x000fe40000000f00 */
[----:B------:R-:W-:Y:S02]  /*db80*/  SHF.R.U64 R116, R116, 0x3, RZ ;  /* 0x0000000374747819 */ /* 0x000fe400000012ff */
[----:B------:R-:W-:Y:S02]  /*db90*/  SHF.R.U64 R118, R118, 0x3, RZ ;  /* 0x0000000376767819 */ /* 0x000fe400000012ff */
[----:B------:R-:W-:Y:S02]  /*dba0*/  SHF.R.U64 R120, R120, 0x3, RZ ;  /* 0x0000000378787819 */ /* 0x000fe400000012ff */
[----:B------:R-:W-:Y:S02]  /*dbb0*/  SHF.R.U64 R122, R122, 0x3, RZ ;  /* 0x000000037a7a7819 */ /* 0x000fe400000012ff */
[----:B------:R-:W-:-:S02]  /*dbc0*/  SHF.R.U64 R126, R126, 0x3, RZ ;  /* 0x000000037e7e7819 */ /* 0x000fc400000012ff */
[----:B------:R-:W-:Y:S02]  /*dbd0*/  SHF.R.U64 R29, R29, 0x3, RZ ;  /* 0x000000031d1d7819 */ /* 0x000fe400000012ff */
[----:B------:R-:W-:Y:S01]  /*dbe0*/  F2FP.BF16.F32.PACK_AB R6, R37, R175 ;  /* 0x000000af2506723e */ /* 0x000fe200000010ff */
[----:B------:R-:W-:Y:S01]  /*dbf0*/  VIADD R37, R22, UR41 ;  /* 0x0000002916257c36 */ /* 0x000fe20008000000 */
        /* <DEDUP_REMOVED lines=14> */
[----:B0-----:R-:W-:Y:S01]  /*dce0*/  @P2 IMAD.HI.U32 R34, R37, R34, RZ ;  /* 0x0000002225222227 */ /* 0x001fe200078e00ff */
[----:B------:R-:W-:-:S02]  /*dcf0*/  MOV R161, R8 ;  /* 0x0000000800a17202 */ /* 0x000fc40000000f00 */
[----:B------:R-:W-:Y:S02]  /*dd00*/  MOV R160, R10 ;  /* 0x0000000a00a07202 */ /* 0x000fe40000000f00 */
[----:B------:R-:W-:Y:S02]  /*dd10*/  MOV R214, R14 ;  /* 0x0000000e00d67202 */ /* 0x000fe40000000f00 */
[----:B------:R-:W-:Y:S01]  /*dd20*/  F2FP.BF16.F32.PACK_AB R4, R33, R174 ;  /* 0x000000ae2104723e */ /* 0x000fe200000010ff */
[----:B------:R-:W-:Y:S01]  /*dd30*/  IMAD.MOV.U32 R33, RZ, RZ, R37 ;  /* 0x000000ffff217224 */ /* 0x000fe200078e0025 */
        /* <DEDUP_REMOVED lines=10> */
[----:B------:R3:W-:Y:S01]  /*dde0*/  STSM.16.M88.4 [R152], R8 ;  /* 0x0000000898007844 */ /* 0x0007e20000000200 */
[----:B------:R-:W-:-:S02]  /*ddf0*/  F2FP.BF16.F32.PACK_AB R13, R51, R50 ;  /* 0x00000032330d723e */ /* 0x000fc400000010ff */
[----:B------:R-:W-:Y:S02]  /*de00*/  F2FP.BF16.F32.PACK_AB R14, R53, R180 ;  /* 0x000000b4350e723e */ /* 0x000fe400000010ff */
[----:B------:R-:W-:Y:S02]  /*de10*/  F2FP.BF16.F32.PACK_AB R15, R55, R54 ;  /* 0x00000036370f723e */ /* 0x000fe400000010ff */
[----:B------:R-:W-:Y:S02]  /*de20*/  MOV R134, R134 ;  /* 0x0000008600867202 */ /* 0x000fe40000000f00 */
[----:B--2---:R-:W-:Y:S01]  /*de30*/  F2FP.BF16.F32.PACK_AB R24, R57, R181 ;  /* 0x000000b53918723e */ /* 0x004fe200000010ff */
[----:B------:R-:W-:Y:S01]  /*de40*/  STSM.16.M88.4 [R158], R12 ;  /* 0x0000000c9e007844 */ /* 0x000fe20000000200 */
[----:B------:R-:W-:Y:S02]  /*de50*/  F2FP.BF16.F32.PACK_AB R25, R59, R58 ;  /* 0x0000003a3b19723e */ /* 0x000fe400000010ff */
[----:B------:R-:W-:-:S02]  /*de60*/  F2FP.BF16.F32.PACK_AB R26, R61, R182 ;  /* 0x000000b63d1a723e */ /* 0x000fc400000010ff */
[----:B------:R-:W-:Y:S02]  /*de70*/  F2FP.BF16.F32.PACK_AB R27, R63, R62 ;  /* 0x0000003e3f1b723e */ /* 0x000fe400000010ff */
[----:B-1----:R-:W-:Y:S02]  /*de80*/  @P2 SHF.R.U32.HI R33, RZ, R35, R34 ;  /* 0x00000023ff212219 */ /* 0x002fe40000011622 */
[----:B------:R-:W-:Y:S01]  /*de90*/  MOV R156, R156 ;  /* 0x0000009c009c7202 */ /* 0x000fe20000000f00 */
[----:B------:R1:W-:Y:S01]  /*dea0*/  STSM.16.M88.4 [R134], R24 ;  /* 0x0000001886007844 */ /* 0x0003e20000000200 */
[----:B0-----:R-:W-:Y:S02]  /*deb0*/  F2FP.BF16.F32.PACK_AB R4, R65, R183 ;  /* 0x000000b74104723e */ /* 0x001fe400000010ff */
[----:B------:R-:W-:Y:S02]  /*dec0*/  F2FP.BF16.F32.PACK_AB R5, R67, R66 ;  /* 0x000000424305723e */ /* 0x000fe400000010ff */
[----:B------:R-:W-:-:S02]  /*ded0*/  F2FP.BF16.F32.PACK_AB R6, R69, R184 ;  /* 0x000000b84506723e */ /* 0x000fc400000010ff */
[----:B------:R-:W-:Y:S02]  /*dee0*/  F2FP.BF16.F32.PACK_AB R7, R71, R70 ;  /* 0x000000464707723e */ /* 0x000fe400000010ff */
[----:B------:R-:W-:Y:S02]  /*def0*/  MOV R154, R154 ;  /* 0x0000009a009a7202 */ /* 0x000fe40000000f00 */
[----:B---3--:R-:W-:Y:S01]  /*df00*/  F2FP.BF16.F32.PACK_AB R8, R73, R185 ;  /* 0x000000b94908723e */ /* 0x008fe200000010ff */
[----:B------:R-:W-:Y:S01]  /*df10*/  STSM.16.M88.4 [R156], R4 ;  /* 0x000000049c007844 */ /* 0x000fe20000000200 */
[----:B------:R-:W-:Y:S02]  /*df20*/  F2FP.BF16.F32.PACK_AB R9, R75, R74 ;  /* 0x0000004a4b09723e */ /* 0x000fe400000010ff */
[----:B------:R-:W-:Y:S01]  /*df30*/  F2FP.BF16.F32.PACK_AB R10, R77, R186 ;  /* 0x000000ba4d0a723e */ /* 0x000fe200000010ff */
[----:B-1----:R-:W-:Y:S01]  /*df40*/  IMAD.MOV R24, RZ, RZ, -R33 ;  /* 0x000000ffff187224 */ /* 0x002fe200078e0a21 */
[----:B------:R-:W-:-:S02]  /*df50*/  F2FP.BF16.F32.PACK_AB R11, R79, R78 ;  /* 0x0000004e4f0b723e */ /* 0x000fc400000010ff */
[----:B------:R-:W-:Y:S01]  /*df60*/  MOV R150, R150 ;  /* 0x0000009600967202 */ /* 0x000fe20000000f00 */
[----:B------:R-:W-:Y:S01]  /*df70*/  IMAD R35, R205, R24, R37 ;  /* 0x00000018cd237224 */ /* 0x000fe200078e0225 */
[----:B------:R-:W-:Y:S01]  /*df80*/  F2FP.BF16.F32.PACK_AB R12, R81, R187 ;  /* 0x000000bb510c723e */ /* 0x000fe200000010ff */
[----:B------:R0:W-:Y:S01]  /*df90*/  STSM.16.M88.4 [R154], R8 ;  /* 0x000000089a007844 */ /* 0x0001e20000000200 */
        /* <DEDUP_REMOVED lines=8> */
[----:B------:R-:W-:Y:S01]  /*e020*/  F2FP.BF16.F32.PACK_AB R27, R95, R94 ;  /* 0x0000005e5f1b723e */ /* 0x000fe200000010ff */
[----:B0-----:R-:W-:Y:S01]  /*e030*/  IMAD.U32 R10, RZ, RZ, UR5 ;  /* 0x00000005ff0a7e24 */ /* 0x001fe2000f8e00ff */
[----:B------:R-:W-:Y:S01]  /*e040*/  SHF.R.S32.HI R9, RZ, 0x1f, R33 ;  /* 0x0000001fff097819 */ /* 0x000fe20000011421 */
[----:B------:R-:W-:Y:S01]  /*e050*/  ULDC UR5, c[0x0][0xa88] ;  /* 0x0002a20000057ab9 */ /* 0x000fe20000000800 */
[----:B------:R-:W-:Y:S01]  /*e060*/  SHF.R.S32.HI R8, RZ, 0x1f, R35 ;  /* 0x0000001fff087819 */ /* 0x000fe20000011423 */
[----:B------:R0:W-:Y:S01]  /*e070*/  STSM.16.M88.4 [R146], R24 ;  /* 0x0000001892007844 */ /* 0x0001e20000000200 */
[----:B------:R-:W-:-:S02]  /*e080*/  MOV R142, R142 ;  /* 0x0000008e008e7202 */ /* 0x000fc40000000f00 */
[----:B------:R-:W-:Y:S02]  /*e090*/  F2FP.BF16.F32.PACK_AB R4, R97, R191 ;  /* 0x000000bf6104723e */ /* 0x000fe400000010ff */
[----:B------:R-:W-:Y:S01]  /*e0a0*/  F2FP.BF16.F32.PACK_AB R5, R99, R98 ;  /* 0x000000626305723e */ /* 0x000fe200000010ff */
[----:B-1----:R-:W-:Y:S01]  /*e0b0*/  VIADD R15, R207, UR41 ;  /* 0x00000029cf0f7c36 */ /* 0x002fe20008000000 */
[----:B------:R-:W-:Y:S02]  /*e0c0*/  IADD3 R12, P0, R33, UR6, RZ ;  /* 0x00000006210c7c10 */ /* 0x000fe4000ff1e0ff */
[----:B------:R-:W-:Y:S02]  /*e0d0*/  F2FP.BF16.F32.PACK_AB R6, R101, R192 ;  /* 0x000000c06506723e */ /* 0x000fe400000010ff */
[----:B------:R-:W-:Y:S01]  /*e0e0*/  IADD3.X R13, R9, UR7, R10, P0, !PT ;  /* 0x00000007090d7c10 */ /* 0x000fe200087fe40a */
[----:B------:R-:W-:Y:S01]  /*e0f0*/  ULDC.64 UR6, c[0x0][0xb88] ;  /* 0x0002e20000067ab9 */ /* 0x000fe20000000a00 */
[----:B------:R-:W-:Y:S01]  /*e100*/  F2FP.BF16.F32.PACK_AB R7, R36, R32 ;  /* 0x000000202407723e */ /* 0x000fe200000010ff */
[----:B------:R-:W-:Y:S01]  /*e110*/  IMAD R8, R8, UR6, RZ ;  /* 0x0000000608087c24 */ /* 0x000fe2000f8e02ff */
[----:B------:R-:W-:Y:S01]  /*e120*/  F2FP.BF16.F32.PACK_AB R11, R52, R48 ;  /* 0x00000030340b723e */ /* 0x000fe200000010ff */
[C---:B------:R-:W-:Y:S01]  /*e130*/  IMAD.WIDE.U32 R12, R35.reuse, UR6, R12 ;  /* 0x00000006230c7c25 */ /* 0x040fe2000f8e000c */
[----:B------:R-:W-:Y:S01]  /*e140*/  LOP3.LUT P0, RZ, R204, 0x3, RZ, 0xc0, !PT ;  /* 0x00000003ccff7812 */ /* 0x000fe2000780c0ff */
[----:B------:R1:W-:Y:S01]  /*e150*/  STSM.16.M88.4 [R142], R4 ;  /* 0x000000048e007844 */ /* 0x0003e20000000200 */
[----:B------:R-:W-:Y:S01]  /*e160*/  MOV R138, R138 ;  /* 0x0000008a008a7202 */ /* 0x000fe20000000f00 */
[----:B------:R-:W-:Y:S01]  /*e170*/  IMAD R35, R35, UR7, R8 ;  /* 0x0000000723237c24 */ /* 0x000fe2000f8e0208 */
[----:B------:R-:W-:Y:S01]  /*e180*/  ULDC.64 UR6, c[0x0][0xb50] ;  /* 0x0002d40000067ab9 */ /* 0x000fe20000000a00 */
[----:B------:R-:W-:Y:S01]  /*e190*/  IMAD R52, R205, UR5, RZ ;  /* 0x00000005cd347c24 */ /* 0x000fe2000f8e02ff */
[----:B------:R-:W-:-:S02]  /*e1a0*/  F2FP.BF16.F32.PACK_AB R8, R169, R193 ;  /* 0x000000c1a908723e */ /* 0x000fc400000010ff */
[----:B------:R-:W-:Y:S02]  /*e1b0*/  F2FP.BF16.F32.PACK_AB R9, R44, R40 ;  /* 0x000000282c09723e */ /* 0x000fe400000010ff */
[----:B------:R-:W-:Y:S02]  /*e1c0*/  F2FP.BF16.F32.PACK_AB R10, R170, R194 ;  /* 0x000000c2aa0a723e */ /* 0x000fe400000010ff */
[----:B0-----:R-:W-:Y:S02]  /*e1d0*/  LEA R24, P3, R12, UR6, 0x2 ;  /* 0x000000060c187c11 */ /* 0x001fe4000f8610ff */
[----:B------:R-:W-:Y:S01]  /*e1e0*/  ISETP.GE.OR P1, PT, R15, R52, P0 ;  /* 0x000000340f00720c */ /* 0x000fe20000726670 */
[----:B------:R0:W-:Y:S01]  /*e1f0*/  STSM.16.M88.4 [R138], R8 ;  /* 0x000000088a007844 */ /* 0x0001e20000000200 */
[----:B------:R-:W-:Y:S01]  /*e200*/  F2FP.BF16.F32.PACK_AB R14, R133, R132 ;  /* 0x00000084850e723e */ /* 0x000fe200000010ff */
[----:B-1----:R-:W-:Y:S01]  /*e210*/  VIADD R5, R15, 0x8 ;  /* 0x000000080f057836 */ /* 0x002fe20000000000 */
[----:B------:R-:W-:Y:S01]  /*e220*/  F2FP.BF16.F32.PACK_AB R4, R171, R195 ;  /* 0x000000c3ab04723e */ /* 0x000fe200000010ff */
[----:B------:R-:W-:Y:S01]  /*e230*/  IMAD.IADD R7, R13, 0x1, R35 ;  /* 0x000000010d077824 */ /* 0x000fe200078e0223 */
[----:B------:R-:W-:Y:S01]  /*e240*/  F2FP.BF16.F32.PACK_AB R6, R172, R196 ;  /* 0x000000c4ac06723e */ /* 0x000fe200000010ff */
[----:B------:R-:W-:Y:S01]  /*e250*/  SHFL.IDX PT, R44, R24, RZ, 0x1c1f ;  /* 0x001c1fff182c7589 */ /* 0x000fe200000e0000 */
[----:B------:R-:W-:-:S02]  /*e260*/  ISETP.GE.OR P0, PT, R5, R52, P0 ;  /* 0x000000340500720c */ /* 0x000fc40000706670 */
[----:B------:R-:W-:Y:S01]  /*e270*/  LEA.HI.X R25, R12, UR7, R7, 0x2, P3 ;  /* 0x000000070c197c11 */ /* 0x000fe200098f1407 */
[----:B------:R-:W-:Y:S01]  /*e280*/  SHFL.IDX PT, R46, R24, 0x1, 0x1c1f ;  /* 0x003c1f00182e7f89 */ /* 0x000fe200000e0000 */
[----:B------:R-:W-:Y:S02]  /*e290*/  F2FP.BF16.F32.PACK_AB R5, R60, R56 ;  /* 0x000000383c05723e */ /* 0x000fe400000010ff */
[----:B------:R-:W-:Y:S01]  /*e2a0*/  F2FP.BF16.F32.PACK_AB R7, R68, R64 ;  /* 0x000000404407723e */ /* 0x000fe200000010ff */
[----:B------:R-:W1:Y:S01]  /*e2b0*/  SHFL.IDX PT, R45, R25, RZ, 0x1c1f ;  /* 0x001c1fff192d7589 */ /* 0x000e6200000e0000 */
[----:B------:R-:W-:Y:S02]  /*e2c0*/  F2FP.BF16.F32.PACK_AB R12, R129, R199 ;  /* 0x000000c7810c723e */ /* 0x000fe400000010ff */
[----:B0-----:R-:W-:Y:S01]  /*e2d0*/  F2FP.BF16.F32.PACK_AB R8, R173, R197 ;  /* 0x000000c5ad08723e */ /* 0x001fe200000010ff */
[----:B------:R-:W-:Y:S01]  /*e2e0*/  STSM.16.M88.4 [R17], R4 ;  /* 0x0000000411007844 */ /* 0x000fe20000000200 */
[----:B------:R-:W-:-:S02]  /*e2f0*/  F2FP.BF16.F32.PACK_AB R9, R76, R72 ;  /* 0x000000484c09723e */ /* 0x000fc400000010ff */
[----:B------:R-:W-:Y:S01]  /*e300*/  F2FP.BF16.F32.PACK_AB R10, R125, R198 ;  /* 0x000000c67d0a723e */ /* 0x000fe200000010ff */
[----:B------:R-:W0:Y:S01]  /*e310*/  SHFL.IDX PT, R47, R25, 0x1, 0x1c1f ;  /* 0x003c1f00192f7f89 */ /* 0x000e2200000e0000 */
[----:B------:R-:W-:Y:S02]  /*e320*/  F2FP.BF16.F32.PACK_AB R11, R84, R80 ;  /* 0x00000050540b723e */ /* 0x000fe400000010ff */
[----:B------:R-:W-:Y:S02]  /*e330*/  F2FP.BF16.F32.PACK_AB R13, R92, R88 ;  /* 0x000000585c0d723e */ /* 0x000fe400000010ff */
[----:B------:R-:W-:Y:S01]  /*e340*/  F2FP.BF16.F32.PACK_AB R15, R100, R96 ;  /* 0x00000060640f723e */ /* 0x000fe200000010ff */
[----:B------:R-:W-:Y:S01]  /*e350*/  STSM.16.M88.4 [R160], R8 ;  /* 0x00000008a0007844 */ /* 0x000fe20000000200 */
[----:B------:R-:W-:Y:S02]  /*e360*/  F2FP.BF16.F32.PACK_AB R138, R141, R140 ;  /* 0x0000008c8d8a723e */ /* 0x000fe400000010ff */
[----:B------:R-:W-:Y:S01]  /*e370*/  F2FP.BF16.F32.PACK_AB R139, R165, R164 ;  /* 0x000000a4a58b723e */ /* 0x000fe200000010ff */
[----:B------:R-:W-:Y:S01]  /*e380*/  STSM.16.M88.4 [R161], R12 ;  /* 0x0000000ca1007844 */ /* 0x000fe20000000200 */
[----:B------:R-:W-:-:S02]  /*e390*/  F2FP.BF16.F32.PACK_AB R146, R149, R148 ;  /* 0x000000949592723e */ /* 0x000fc400000010ff */
[----:B------:R-:W-:Y:S01]  /*e3a0*/  F2FP.BF16.F32.PACK_AB R147, R0, R168 ;  /* 0x000000a80093723e */ /* 0x000fe200000010ff */
[----:B------:R-:W-:Y:S04]  /*e3b0*/  STSM.16.M88.4 [R162], R136 ;  /* 0x00000088a2007844 */ /* 0x000fe80000000200 */
[----:B------:R-:W-:Y:S01]  /*e3c0*/  STSM.16.M88.4 [R163], R144 ;  /* 0x00000090a3007844 */ /* 0x000fe20000000200 */
[----:B------:R-:W-:Y:S01]  /*e3d0*/  BAR.SYNC.DEFER_BLOCKING 0x1, 0x100 ;  /* 0x0044000000007b1d */ /* 0x000fe20000010000 */
[----:B------:R-:W-:Y:S01]  /*e3e0*/  IMAD R0, R202, 0x20, R203 ;  /* 0x00000020ca007824 */ /* 0x000fe200078e02cb */
[----:B------:R-:W-:-:S04]  /*e3f0*/  UIMAD UR5, UR10, UR8, URZ ;  /* 0x000000080a0572a4 */ /* 0x000fc8000f8e023f */
[----:B-1----:R1:W-:Y:S01]  /*e400*/  @!P1 ST.E desc[UR46][R44.64], R3 ;  /* 0x000000032c009985 */ /* 0x0023e2000c10192e */
[----:B------:R-:W-:Y:S01]  /*e410*/  UIMAD.WIDE.U32 UR6, UR43, UR8, URZ ;  /* 0x000000082b0672a5 */ /* 0x000fe2000f8e003f */
[----:B------:R-:W-:Y:S02]  /*e420*/  ULDC.64 UR10, c[0x0][0xaf0] ;  /* 0x0002bc00000a7ab9 */ /* 0x000fe40000000a00 */
[----:B0-----:R0:W-:Y:S01]  /*e430*/  @!P0 ST.E desc[UR46][R46.64], R2 ;  /* 0x000000022e008985 */ /* 0x0011e2000c10192e */
[----:B------:R-:W-:-:S03]  /*e440*/  UIMAD UR5, UR43, UR9, UR5 ;  /* 0x000000092b0572a4 */ /* 0x000fc6000f8e0205 */
[----:B------:R2:W5:Y:S01]  /*e450*/  LD.E.128 R32, desc[UR46][R20.64] ;  /* 0x0000002e14207980 */ /* 0x000562000c101d00 */
[----:B-1----:R-:W1:Y:S01]  /*e460*/  @P2 LDC R3, c[0x0][0xbf0] ;  /* 0x0002fc00ff032b82 */ /* 0x002e620000000800 */
[----:B------:R-:W-:Y:S02]  /*e470*/  UIMAD UR8, UR12, UR10, URZ ;  /* 0x0000000a0c0872a4 */ /* 0x000fe4000f8e023f */
[----:B------:R3:W5:Y:S05]  /*e480*/  LD.E.128 R24, desc[UR46][R28.64] ;  /* 0x0000002e1c187980 */ /* 0x00076a000c101d00 */
[----:B0-----:R-:W0:Y:S01]  /*e490*/  @P2 LDC R2, c[0x0][0xbec] ;  /* 0x0002fb00ff022b82 */ /* 0x001e220000000800 */
[----:B--2---:R-:W-:Y:S01]  /*e4a0*/  VIADD R21, R0, UR41 ;  /* 0x0000002900157c36 */ /* 0x004fe20008000000 */
[----:B------:R-:W-:Y:S01]  /*e4b0*/  UIADD3 UR7, UR7, UR5, URZ ;  /* 0x0000000507077290 */ /* 0x000fe2000fffe03f */
[----:B------:R-:W5:Y:S01]  /*e4c0*/  LD.E.128 R100, desc[UR46][R102.64] ;  /* 0x0000002e66647980 */ /* 0x000f62000c101d00 */
[----:B------:R-:W-:Y:S01]  /*e4d0*/  UIMAD UR5, UR42, UR11, UR8 ;  /* 0x0000000b2a0572a4 */ /* 0x000fe2000f8e0208 */
[----:B------:R-:W-:Y:S01]  /*e4e0*/  IMAD.MOV.U32 R17, RZ, RZ, R21 ;  /* 0x000000ffff117224 */ /* 0x000fe200078e0015 */
[----:B------:R-:W-:Y:S01]  /*e4f0*/  UIMAD.WIDE.U32 UR42, UR42, UR10, UR6 ;  /* 0x0000000a2a2a72a5 */ /* 0x000fe2000f8e0006 */
[----:B------:R3:W5:Y:S02]  /*e500*/  LD.E.128 R4, desc[UR46][R104.64] ;  /* 0x0000002e68047980 */ /* 0x000764000c101d00 */
[----:B------:R-:W-:Y:S01]  /*e510*/  ULDC.64 UR6, c[0x0][0xae0] ;  /* 0x0002b80000067ab9 */ /* 0x000fe20000000a00 */
[----:B------:R-:W-:Y:S01]  /*e520*/  UIADD3 UR5, UR43, UR5, URZ ;  /* 0x000000052b057290 */ /* 0x000fe2000fffe03f */
[----:B------:R3:W5:Y:S04]  /*e530*/  LD.E.128 R8, desc[UR46][R106.64] ;  /* 0x0000002e6a087980 */ /* 0x000768000c101d00 */
[----:B------:R3:W5:Y:S04]  /*e540*/  LD.E.128 R12, desc[UR46][R108.64] ;  /* 0x0000002e6c0c7980 */ /* 0x000768000c101d00 */
[----:B------:R3:W5:Y:S04]  /*e550*/  LD.E.128 R36, desc[UR46][R110.64] ;  /* 0x0000002e6e247980 */ /* 0x000768000c101d00 */
[----:B------:R3:W5:Y:S01]  /*e560*/  LD.E.128 R40, desc[UR46][R112.64] ;  /* 0x0000002e70287980 */ /* 0x000762000c101d00 */
[----:B0-----:R-:W-:-:S03]  /*e570*/  @P2 IMAD.HI.U32 R0, R21, R2, RZ ;  /* 0x0000000215002227 */ /* 0x001fc600078e00ff */
[----:B------:R3:W5:Y:S02]  /*e580*/  LD.E.128 R60, desc[UR46][R114.64] ;  /* 0x0000002e723c7980 */ /* 0x000764000c101d00 */
[----:B-1----:R-:W-:Y:S02]  /*e590*/  @P2 SHF.R.U32.HI R17, RZ, R3, R0 ;  /* 0x00000003ff112219 */ /* 0x002fe40000011600 */
[----:B------:R3:W5:Y:S02]  /*e5a0*/  LD.E.128 R56, desc[UR46][R116.64] ;  /* 0x0000002e74387980 */ /* 0x000764000c101d00 */
[--C-:B------:R-:W-:Y:S01]  /*e5b0*/  SHF.R.S32.HI R0, RZ, 0x1f, R17.reuse ;  /* 0x0000001fff007819 */ /* 0x100fe20000011411 */
[----:B------:R-:W-:Y:S01]  /*e5c0*/  IMAD.MOV R20, RZ, RZ, -R17 ;  /* 0x000000ffff147224 */ /* 0x000fe200078e0a11 */
[----:B------:R3:W5:Y:S01]  /*e5d0*/  LD.E.128 R44, desc[UR46][R118.64] ;  /* 0x0000002e762c7980 */ /* 0x000762000c101d00 */
[----:B------:R-:W-:Y:S02]  /*e5e0*/  IMAD.U32 R3, RZ, RZ, UR43 ;  /* 0x0000002bff037e24 */ /* 0x000fe4000f8e00ff */
[----:B------:R-:W-:Y:S01]  /*e5f0*/  IMAD R0, R0, UR6, RZ ;  /* 0x0000000600007c24 */ /* 0x000fe2000f8e02ff */
[----:B------:R3:W5:Y:S01]  /*e600*/  LD.E.128 R48, desc[UR46][R120.64] ;  /* 0x0000002e78307980 */ /* 0x000762000c101d00 */
[----:B------:R-:W-:-:S02]  /*e610*/  IMAD R205, R205, R20, R21 ;  /* 0x00000014cdcd7224 */ /* 0x000fc400078e0215 */
[----:B------:R-:W-:Y:S01]  /*e620*/  IMAD.U32 R2, RZ, RZ, UR42 ;  /* 0x0000002aff027e24 */ /* 0x000fe2000f8e00ff */
[----:B------:R3:W5:Y:S01]  /*e630*/  LD.E.128 R64, desc[UR46][R122.64] ;  /* 0x0000002e7a407980 */ /* 0x000762000c101d00 */
[----:B------:R-:W-:Y:S02]  /*e640*/  IMAD.U32 R3, RZ, RZ, UR5 ;  /* 0x00000005ff037e24 */ /* 0x000fe4000f8e00ff */
[----:B------:R-:W-:Y:S01]  /*e650*/  IMAD R21, R17, UR7, R0 ;  /* 0x0000000711157c24 */ /* 0x000fe2000f8e0200 */
[----:B------:R-:W5:Y:S01]  /*e660*/  LD.E.128 R124, desc[UR46][R126.64] ;  /* 0x0000002e7e7c7980 */ /* 0x000f62000c101d00 */
[----:B------:R-:W-:-:S03]  /*e670*/  SHF.R.S32.HI R0, RZ, 0x1f, R205 ;  /* 0x0000001fff007819 */ /* 0x000fc600000114cd */
[----:B------:R-:W5:Y:S01]  /*e680*/  LD.E.128 R128, desc[UR46][R130.64] ;  /* 0x0000002e82807980 */ /* 0x000f62000c101d00 */
[----:B------:R-:W-:Y:S01]  /*e690*/  IMAD.WIDE.U32 R2, R17, UR6, R2 ;  /* 0x0000000611027c25 */ /* 0x000fe2000f8e0002 */
[----:B------:R-:W-:Y:S02]  /*e6a0*/  ULDC.64 UR6, c[0x0][0xad8] ;  /* 0x0002b60000067ab9 */ /* 0x000fe40000000a00 */
[----:B------:R-:W5:Y:S01]  /*e6b0*/  LD.E.128 R28, desc[UR46][R30.64] ;  /* 0x0000002e1e1c7980 */ /* 0x000f62000c101d00 */
[----:B------:R-:W-:Y:S01]  /*e6c0*/  VIADD R53, R203, UR41 ;  /* 0x00000029cb357c36 */ /* 0x000fe20008000000 */
        /* <DEDUP_REMOVED lines=8> */
[----:B------:R-:W-:Y:S02]  /*e750*/  VIADD R17, R53, 0x20 ;  /* 0x0000002035117836 */ /* 0x000fe40000000000 */
[C---:B------:R-:W-:Y:S02]  /*e760*/  IMAD R21, R205.reuse, UR7, R0 ;  /* 0x00000007cd157c24 */ /* 0x040fe4000f8e0200 */
[----:B------:R-:W-:Y:S01]  /*e770*/  IMAD.WIDE.U32 R2, R205, UR6, R2 ;  /* 0x00000006cd027c25 */ /* 0x000fe2000f8e0002 */
[-C--:B------:R-:W-:Y:S01]  /*e780*/  ISETP.GE.AND P1, PT, R17, R52.reuse, PT ;  /* 0x000000341100720c */ /* 0x080fe20003f26270 */
[----:B------:R-:W-:Y:S01]  /*e790*/  ULDC.64 UR6, c[0x0][0xa80] ;  /* 0x0002a00000067ab9 */ /* 0x000fe20000000a00 */
[C---:B------:R-:W-:Y:S01]  /*e7a0*/  ISETP.GE.AND P2, PT, R53.reuse, R52, PT ;  /* 0x000000343500720c */ /* 0x040fe20003f46270 */
[----:B------:R-:W-:Y:S01]  /*e7b0*/  VIADD R17, R53, 0x40 ;  /* 0x0000004035117836 */ /* 0x000fe20000000000 */
[----:B------:R-:W-:Y:S01]  /*e7c0*/  LEA R0, P3, R2, UR6, 0x1 ;  /* 0x0000000602007c11 */ /* 0x000fe2000f8608ff */
[----:B------:R-:W-:-:S02]  /*e7d0*/  IMAD.IADD R3, R3, 0x1, R21 ;  /* 0x0000000103037824 */ /* 0x000fc400078e0215 */
[----:B------:R-:W-:Y:S01]  /*e7e0*/  VIADD R176, R176, 0x22820 ;  /* 0x00022820b0b07836 */ /* 0x000fe20000000000 */
[----:B------:R-:W-:Y:S02]  /*e7f0*/  ISETP.GE.AND P0, PT, R17, R52, PT ;  /* 0x000000341100720c */ /* 0x000fe40003f06270 */
[----:B------:R-:W-:Y:S02]  /*e800*/  LEA.HI.X R17, R2, UR7, R3, 0x1, P3 ;  /* 0x0000000702117c11 */ /* 0x000fe400098f0c03 */
[----:B------:R-:W-:Y:S01]  /*e810*/  PRMT R176, RZ, 0x654, R176 ;  /* 0x00000654ffb07816 */ /* 0x000fe200000000b0 */
[----:B0-----:R3:W0:Y:S01]  /*e820*/  SHFL.IDX PT, R68, R0, RZ, 0x181f ;  /* 0x00181fff00447589 */ /* 0x00162200000e0000 */
[----:B------:R-:W-:Y:S02]  /*e830*/  BSSY B1, `(.L_x_10990) ;  /* 0x0000015000017945 */ /* 0x000fe40003800000 */
[----:B------:R3:W-:Y:S01]  /*e840*/  SYNCS.ARRIVE.TRANS64.RED.A1T0 RZ, [R176+URZ], RZ ;  /* 0x000000ffb0ff79a7 */ /* 0x0007e2000810043f */
[----:B------:R3:W1:Y:S01]  /*e850*/  SHFL.IDX PT, R70, R17, RZ, 0x181f ;  /* 0x00181fff11467589 */ /* 0x00066200000e0000 */
[----:B------:R-:W-:Y:S05]  /*e860*/  @P2 BRA `(.L_x_10991) ;  /* 0x0000000000442947 */ /* 0x000fea0003800000 */
[----:B------:R-:W-:Y:S02]  /*e870*/  ULDC UR5, c[0x0][0xac8] ;  /* 0x0002b20000057ab9 */ /* 0x000fe40000000800 */
[----:B------:R-:W-:Y:S02]  /*e880*/  ISETP.GE.AND P5, PT, R19, UR5, PT ;  /* 0x0000000513007c0c */ /* 0x000fe4000bfa6270 */
[----:B------:R-:W-:Y:S02]  /*e890*/  ISETP.GE.AND P4, PT, R200, UR5, PT ;  /* 0x00000005c8007c0c */ /* 0x000fe4000bf86270 */
[----:B------:R-:W-:Y:S02]  /*e8a0*/  ISETP.GE.AND P3, PT, R23, UR5, PT ;  /* 0x0000000517007c0c */ /* 0x000fe4000bf66270 */
[----:B------:R-:W-:-:S07]  /*e8b0*/  ISETP.GE.AND P2, PT, R201, UR5, PT ;  /* 0x00000005c9007c0c */ /* 0x000fce000bf46270 */
[----:B0-----:R-:W-:-:S04]  /*e8c0*/  @!P5 LEA R2, P6, R19, R68, 0x1 ;  /* 0x000000441302d211 */ /* 0x001fc800078c08ff */
[----:B-1----:R-:W-:Y:S02]  /*e8d0*/  @!P5 LEA.HI.X R3, R19, R70, R212, 0x1, P6 ;  /* 0x000000461303d211 */ /* 0x002fe400030f0cd4 */
        /* <DEDUP_REMOVED lines=10> */
.L_x_10991:
[----:B------:R-:W-:Y:S05]  /*e980*/  BSYNC B1 ;  /* 0x0000000000017941 */ /* 0x000fea0003800000 */
.L_x_10990:
[----:B--2--5:R2:W4:Y:S01]  /*e990*/  SHFL.IDX PT, R24, R17, 0x1, 0x181f ;  /* 0x00381f0011187f89 */ /* 0x02452200000e0000 */
        /* <DEDUP_REMOVED lines=9> */
[C---:B------:R-:W-:Y:S02]  /*ea30*/  @!P3 LEA R8, P5, R200.reuse, R20, 0x1 ;  /* 0x00000014c808b211 */ /* 0x040fe400078a08ff */
        /* <DEDUP_REMOVED lines=10> */
.L_x_10993:
[----:B------:R-:W-:Y:S05]  /*eae0*/  BSYNC B1 ;  /* 0x0000000000017941 */ /* 0x000fea0003800000 */
.L_x_10992:
        /* <DEDUP_REMOVED lines=11> */
[----:B------:R-:W-:Y:S02]  /*eba0*/  @!P1 LEA R10, P4, R23, R12, 0x1 ;  /* 0x0000000c170a9211 */ /* 0x000fe400078808ff */
[----:B------:R-:W-:Y:S02]  /*ebb0*/  @!P3 LEA.HI.X R3, R19, R14, R212, 0x1, P6 ;  /* 0x0000000e1303b211 */ /* 0x000fe400030f0cd4 */
        /* <DEDUP_REMOVED lines=8> */
.L_x_10995:
[----:B------:R-:W-:Y:S05]  /*ec40*/  BSYNC B1 ;  /* 0x0000000000017941 */ /* 0x000fea0003800000 */
.L_x_10994:
[----:B0-----:R-:W-:Y:S01]  /*ec50*/  VIADD R3, R53, 0x60 ;  /* 0x0000006035037836 */ /* 0x001fe20000000000 */
[----:B------:R0:W0:Y:S04]  /*ec60*/  SHFL.IDX PT, R12, R17, 0x3, 0x181f ;  /* 0x00781f00110c7f89 */ /* 0x00002800000e0000 */
[----:B------:R-:W-:Y:S01]  /*ec70*/  ISETP.GE.AND P0, PT, R3, R52, PT ;  /* 0x000000340300720c */ /* 0x000fe20003f06270 */
[----:B--23--:R-:W2:-:S12]  /*ec80*/  SHFL.IDX PT, R0, R0, 0x3, 0x181f ;  /* 0x00781f0000007f89 */ /* 0x00ce9800000e0000 */
[----:B------:R-:W-:Y:S05]  /*ec90*/  @P0 BRA `(.L_x_10996) ;  /* 0x0000000c00200947 */ /* 0x000fea0003800000 */
[----:B------:R-:W-:Y:S02]  /*eca0*/  ULDC UR5, c[0x0][0xac8] ;  /* 0x0002b20000057ab9 */ /* 0x000fe40000000800 */
[----:B------:R-:W-:Y:S02]  /*ecb0*/  ISETP.GE.AND P3, PT, R19, UR5, PT ;  /* 0x0000000513007c0c */ /* 0x000fe4000bf66270 */
[----:B------:R-:W-:Y:S02]  /*ecc0*/  ISETP.GE.AND P4, PT, R200, UR5, PT ;  /* 0x00000005c8007c0c */ /* 0x000fe4000bf86270 */
[----:B------:R-:W-:-:S09]  /*ecd0*/  ISETP.GE.AND P5, PT, R23, UR5, PT ;  /* 0x0000000517007c0c */ /* 0x000fd2000bfa6270 */
[-C--:B--2---:R-:W-:Y:S02]  /*ece0*/  @!P3 LEA R2, P0, R19, R0.reuse, 0x1 ;  /* 0x000000001302b211 */ /* 0x084fe400078008ff */
[CC--:B------:R-:W-:Y:S02]  /*ecf0*/  @!P4 LEA R8, P1, R200.reuse, R0.reuse, 0x1 ;  /* 0x00000000c808c211 */ /* 0x0c0fe400078208ff */
        /* <DEDUP_REMOVED lines=9> */
[----:B---3--:R-:W-:-:S04]  /*ed90*/  LEA R2, P0, R201, R0, 0x1 ;  /* 0x00000000c9027211 */ /* 0x008fc800078008ff */
[----:B------:R-:W-:-:S05]  /*eda0*/  LEA.HI.X R3, R201, R12, R209, 0x1, P0 ;  /* 0x0000000cc9037211 */ /* 0x000fca00000f0cd1 */
[----:B------:R0:W-:Y:S01]  /*edb0*/  ST.E.128 desc[UR46][R2.64], R28 ;  /* 0x0000001c02007985 */ /* 0x0001e2000c101d2e */
[----:B------:R-:W-:Y:S05]  /*edc0*/  BRA `(.L_x_10996) ;  /* 0x0000000800d47947 */ /* 0x000fea0003800000 */
.L_x_10989:
[----:B------:R-:W0:Y:S01]  /*edd0*/  LDC R8, c[0x0][0xbe8] ;  /* 0x0002fa00ff087b82 */ /* 0x000e220000000800 */
[----:B------:R-:W-:Y:S01]  /*ede0*/  ISETP.GE.AND P0, PT, R213, 0x80, PT ;  /* 0x00000080d500780c */ /* 0x000fe20003f06270 */
[----:B------:R-:W-:Y:S01]  /*edf0*/  USHF.R.S32.HI UR8, URZ, 0x1f, UR43 ;  /* 0x0000001f3f087899 */ /* 0x000fe2000801142b */
[----:B------:R-:W-:Y:S01]  /*ee00*/  BSSY B1, `(.L_x_10997) ;  /* 0x000002f000017945 */ /* 0x000fe20003800000 */
[----:B------:R-:W-:Y:S01]  /*ee10*/  USHF.R.S32.HI UR9, URZ, 0x1f, UR42 ;  /* 0x0000001f3f097899 */ /* 0x000fe2000801142a */
[----:B------:R-:W-:Y:S01]  /*ee20*/  IMAD R6, R202, 0x20, R203 ;  /* 0x00000020ca067824 */ /* 0x000fe200078e02cb */
        /* <DEDUP_REMOVED lines=44> */
.L_x_10998:
[----:B------:R-:W-:Y:S05]  /*f0f0*/  BSYNC B1 ;  /* 0x0000000000017941 */ /* 0x000fea0003800000 */
.L_x_10997:
[----:B------:R-:W-:Y:S01]  /*f100*/  ULDC.64 UR10, c[0x0][0xae8] ;  /* 0x0002ba00000a7ab9 */ /* 0x000fe20000000a00 */
[----:B------:R-:W-:Y:S01]  /*f110*/  VIADD R6, R6, UR41 ;  /* 0x0000002906067c36 */ /* 0x000fe20008000000 */
[----:B------:R-:W-:Y:S01]  /*f120*/  UIMAD UR5, UR8, UR10, URZ ;  /* 0x0000000a080572a4 */ /* 0x000fe2000f8e023f */
[----:B------:R-:W-:Y:S01]  /*f130*/  BSSY B1, `(.L_x_10999) ;  /* 0x000003c000017945 */ /* 0x000fe20003800000 */
[----:B------:R-:W-:Y:S01]  /*f140*/  UIMAD.WIDE.U32 UR6, UR43, UR10, URZ ;  /* 0x0000000a2b0672a5 */ /* 0x000fe2000f8e003f */
[----:B0-----:R-:W-:Y:S01]  /*f150*/  @P1 IMAD.HI.U32 R0, R6, R9, RZ ;  /* 0x0000000906001227 */ /* 0x001fe200078e00ff */
[----:B------:R-:W-:-:S03]  /*f160*/  UIMAD UR5, UR43, UR11, UR5 ;  /* 0x0000000b2b0572a4 */ /* 0x000fc6000f8e0205 */
[----:B------:R-:W-:Y:S01]  /*f170*/  ULDC.64 UR10, c[0x0][0xaf0] ;  /* 0x0002bc00000a7ab9 */ /* 0x000fe20000000a00 */
[----:B------:R-:W-:Y:S01]  /*f180*/  UIADD3 UR7, UR7, UR5, URZ ;  /* 0x0000000507077290 */ /* 0x000fe2000fffe03f */
[----:B--2---:R-:W-:Y:S01]  /*f190*/  IMAD.MOV.U32 R5, RZ, RZ, R6 ;  /* 0x000000ffff057224 */ /* 0x004fe200078e0006 */
[----:B------:R-:W-:Y:S01]  /*f1a0*/  UIMAD UR5, UR9, UR10, URZ ;  /* 0x0000000a090572a4 */ /* 0x000fe2000f8e023f */
[----:B-1----:R-:W-:-:S03]  /*f1b0*/  @P1 SHF.R.U32.HI R5, RZ, R11, R0 ;  /* 0x0000000bff051219 */ /* 0x002fc60000011600 */
[----:B------:R-:W-:Y:S01]  /*f1c0*/  UIMAD UR5, UR42, UR11, UR5 ;  /* 0x0000000b2a0572a4 */ /* 0x000fe2000f8e0205 */
[--C-:B------:R-:W-:Y:S01]  /*f1d0*/  SHF.R.S32.HI R0, RZ, 0x1f, R5.reuse ;  /* 0x0000001fff007819 */ /* 0x100fe20000011405 */
[----:B------:R-:W-:Y:S01]  /*f1e0*/  UIMAD.WIDE.U32 UR42, UR42, UR10, UR6 ;  /* 0x0000000a2a2a72a5 */ /* 0x000fe2000f8e0006 */
[----:B------:R-:W-:Y:S02]  /*f1f0*/  IMAD.MOV R7, RZ, RZ, -R5 ;  /* 0x000000ffff077224 */ /* 0x000fe400078e0a05 */
[----:B------:R-:W-:Y:S01]  /*f200*/  ULDC.64 UR6, c[0x0][0xae0] ;  /* 0x0002b80000067ab9 */ /* 0x000fe20000000a00 */
[----:B------:R-:W-:Y:S01]  /*f210*/  UIADD3 UR5, UR43, UR5, URZ ;  /* 0x000000052b057290 */ /* 0x000fe2000fffe03f */
[----:B------:R-:W-:Y:S02]  /*f220*/  IMAD R0, R0, UR6, RZ ;  /* 0x0000000600007c24 */ /* 0x000fe4000f8e02ff */
[----:B------:R-:W-:Y:S02]  /*f230*/  IMAD R7, R8, R7, R6 ;  /* 0x0000000708077224 */ /* 0x000fe400078e0206 */
[----:B------:R-:W-:-:S02]  /*f240*/  IMAD.U32 R3, RZ, RZ, UR43 ;  /* 0x0000002bff037e24 */ /* 0x000fc4000f8e00ff */
[----:B------:R-:W-:Y:S02]  /*f250*/  IMAD.U32 R2, RZ, RZ, UR42 ;  /* 0x0000002aff027e24 */ /* 0x000fe4000f8e00ff */
[----:B------:R-:W-:Y:S01]  /*f260*/  IMAD.U32 R3, RZ, RZ, UR5 ;  /* 0x00000005ff037e24 */ /* 0x000fe2000f8e00ff */
[----:B------:R-:W-:Y:S01]  /*f270*/  ULDC UR5, c[0x0][0xa88] ;  /* 0x0002a20000057ab9 */ /* 0x000fe20000000800 */
[C---:B------:R-:W-:Y:S01]  /*f280*/  IMAD R9, R5.reuse, UR7, R0 ;  /* 0x0000000705097c24 */ /* 0x040fe2000f8e0200 */
[----:B------:R-:W-:Y:S01]  /*f290*/  SHF.R.S32.HI R0, RZ, 0x1f, R7 ;  /* 0x0000001fff007819 */ /* 0x000fe20000011407 */
[----:B------:R-:W-:Y:S01]  /*f2a0*/  IMAD.WIDE.U32 R2, R5, UR6, R2 ;  /* 0x0000000605027c25 */ /* 0x000fe2000f8e0002 */
[----:B------:R-:W-:-:S03]  /*f2b0*/  ULDC.64 UR6, c[0x0][0xad8] ;  /* 0x0002b60000067ab9 */ /* 0x000fc60000000a00 */
[----:B------:R-:W-:Y:S02]  /*f2c0*/  IMAD.IADD R3, R3, 0x1, R9 ;  /* 0x0000000103037824 */ /* 0x000fe400078e0209 */
[----:B------:R-:W-:Y:S02]  /*f2d0*/  IMAD R4, R0, UR6, RZ ;  /* 0x0000000600047c24 */ /* 0x000fe4000f8e02ff */
[----:B------:R-:W-:Y:S02]  /*f2e0*/  VIADD R6, R203, UR41 ;  /* 0x00000029cb067c36 */ /* 0x000fe40008000000 */
        /* <DEDUP_REMOVED lines=32> */
.L_x_11000:
[----:B------:R-:W-:Y:S05]  /*f4f0*/  BSYNC B1 ;  /* 0x0000000000017941 */ /* 0x000fea0003800000 */
.L_x_10999:
        /* <DEDUP_REMOVED lines=21> */
.L_x_11002:
[----:B------:R-:W-:Y:S05]  /*f650*/  BSYNC B1 ;  /* 0x0000000000017941 */ /* 0x000fea0003800000 */
.L_x_11001:
        /* <DEDUP_REMOVED lines=21> */
.L_x_11004:
[----:B------:R-:W-:Y:S05]  /*f7b0*/  BSYNC B1 ;  /* 0x0000000000017941 */ /* 0x000fea0003800000 */
.L_x_11003:
[----:B---3--:R-:W-:Y:S01]  /*f7c0*/  VIADD R3, R6, 0x60 ;  /* 0x0000006006037836 */ /* 0x008fe20000000000 */
[----:B0-----:R0:W3:Y:S04]  /*f7d0*/  SHFL.IDX PT, R0, R5, 0x3, 0x181f ;  /* 0x00781f0005007f89 */ /* 0x0010e800000e0000 */
        /* <DEDUP_REMOVED lines=8> */
[-C--:B-12-4-:R-:W-:Y:S02]  /*f860*/  @!P3 LEA R4, P6, R19, R2.reuse, 0x1 ;  /* 0x000000021304b211 */ /* 0x096fe400078c08ff */
[CC--:B------:R-:W-:Y:S02]  /*f870*/  @!P2 LEA R6, P5, R200.reuse, R2.reuse, 0x1 ;  /* 0x00000002c806a211 */ /* 0x0c0fe400078a08ff */
        /* <DEDUP_REMOVED lines=10> */
.L_x_10996:
[----:B------:R-:W-:Y:S05]  /*f920*/  BSYNC B0 ;  /* 0x0000000000007941 */ /* 0x000fea0003800000 */
.L_x_10988:
[----:B------:R-:W-:Y:S02]  /*f930*/  ULDC UR5, c[0x0][0xc38] ;  /* 0x00030e0000057ab9 */ /* 0x000fe40000000800 */
[----:B------:R-:W-:-:S06]  /*f940*/  UISETP.GE.AND UP0, UPT, UR4, UR5, UPT ;  /* 0x000000050400728c */ /* 0x000fcc000bf06270 */
[----:B------:R-:W-:-:S13]  /*f950*/  PLOP3.LUT P0, PT, PT, PT, UP0, 0x80, 0x0 ;  /* 0x000000000000781c */ /* 0x000fda0003f0f008 */
[----:B------:R-:W-:Y:S05]  /*f960*/  @!P0 BRA `(.L_x_11005) ;  /* 0xffffff1000e48947 */ /* 0x000fea000383ffff */
[----:B------:R-:W-:Y:S05]  /*f970*/  EXIT ;  /* 0x000000000000794d */ /* 0x000fea0003800000 */
.L_x_10899:
[----:B------:R-:W-:-:S08]  /*f980*/  NOP ;  /* 0x0000000000007918 */ /* 0x000fd00000000000 */
[----:B------:R-:W0:-:S00]  /*f990*/  USETMAXREG.DEALLOC.CTAPOOL 0x28 ;  /* 0x00000028000079c8 */ /* 0x000e0000080e0500 */
        /* <DEDUP_REMOVED lines=17> */
[----:B------:R-:W-:Y:S01]  /*fab0*/  ULDC.64 UR36, c[0x0][0x2f0] ;  /* 0x0000bc0000247ab9 */ /* 0x000fe20000000a00 */
[C---:B------:R-:W-:Y:S01]  /*fac0*/  LOP3.LUT R0, R28.reuse, 0x1f8, RZ, 0xc0, !PT ;  /* 0x000001f81c007812 */ /* 0x040fe200078ec0ff */
[----:B------:R-:W-:Y:S01]  /*fad0*/  ULDC.64 UR6, c[0x0][0x418] ;  /* 0x0001060000067ab9 */ /* 0x000fe20000000a00 */
[----:B------:R-:W-:Y:S01]  /*fae0*/  LOP3.LUT R7, R28, 0x38, RZ, 0xc0, !PT ;  /* 0x000000381c077812 */ /* 0x000fe200078ec0ff */
[----:B------:R-:W-:Y:S01]  /*faf0*/  UISETP.NE.U32.AND UP0, UPT, UR6, URZ, UPT ;  /* 0x0000003f0600728c */ /* 0x000fe2000bf05070 */
[----:B------:R-:W-:Y:S01]  /*fb00*/  LOP3.LUT R3, R0, 0x38, R5, 0x78, !PT ;  /* 0x0000003800037812 */ /* 0x000fe200078e7805 */
[----:B------:R-:W-:Y:S01]  /*fb10*/  ULDC UR9, c[0x0][0x2b8] ;  /* 0x0000ae0000097ab9 */ /* 0x000fe20000000800 */
[C---:B------:R-:W-:Y:S01]  /*fb20*/  LOP3.LUT R0, R7.reuse, 0x40, RZ, 0xfc, !PT ;  /* 0x0000004007007812 */ /* 0x040fe200078efcff */
[----:B------:R-:W-:Y:S01]  /*fb30*/  UISETP.NE.AND.EX UP0, UPT, UR7, URZ, UPT, UP0 ;  /* 0x0000003f0700728c */ /* 0x000fe2000bf05300 */
[C---:B------:R-:W-:Y:S01]  /*fb40*/  LOP3.LUT R2, R7.reuse, 0x80, RZ, 0xfc, !PT ;  /* 0x0000008007027812 */ /* 0x040fe200078efcff */
[----:B------:R-:W-:Y:S01]  /*fb50*/  IMAD.U32 R31, RZ, RZ, UR5 ;  /* 0x00000005ff1f7e24 */ /* 0x000fe2000f8e00ff */
[----:B------:R-:W-:Y:S01]  /*fb60*/  ISETP.GE.AND P2, PT, R0, UR4, PT ;  /* 0x0000000400007c0c */ /* 0x000fe2000bf46270 */
[----:B------:R-:W-:Y:S01]  /*fb70*/  UMOV UR7, 0x400 ;  /* 0x0000040000077882 */ /* 0x000fe20000000000 */
[----:B------:R-:W-:Y:S01]  /*fb80*/  ISETP.GE.AND P1, PT, R2, UR4, PT ;  /* 0x0000000402007c0c */ /* 0x000fe2000bf26270 */
[----:B------:R-:W-:Y:S01]  /*fb90*/  ULDC UR38, c[0x0][0x288] ;  /* 0x0000a20000267ab9 */ /* 0x000fe20000000800 */
[C---:B------:R-:W-:Y:S01]  /*fba0*/  ISETP.GE.AND P0, PT, R7.reuse, UR4, PT ;  /* 0x0000000407007c0c */ /* 0x040fe2000bf06270 */
[----:B------:R-:W-:Y:S01]  /*fbb0*/  ULDC UR6, c[0x0][0x448] ;  /* 0x0001120000067ab9 */ /* 0x000fe20000000800 */
[----:B------:R-:W-:Y:S01]  /*fbc0*/  SEL R2, RZ, 0xffffffff, P2 ;  /* 0xffffffffff027807 */ /* 0x000fe20001000000 */
[----:B------:R-:W-:Y:S01]  /*fbd0*/  IMAD.MOV.U32 R25, RZ, RZ, 0x1 ;  /* 0x00000001ff197424 */ /* 0x000fe200078e00ff */
[----:B------:R-:W-:Y:S01]  /*fbe0*/  LOP3.LUT R4, R7, 0xc0, RZ, 0xfc, !PT ;  /* 0x000000c007047812 */ /* 0x000fe200078efcff */
[----:B------:R-:W-:Y:S01]  /*fbf0*/  IMAD.MOV.U32 R18, RZ, RZ, RZ ;  /* 0x000000ffff127224 */ /* 0x000fe200078e00ff */
[----:B------:R-:W-:Y:S01]  /*fc00*/  LOP3.LUT R28, R3, 0x200, R28, 0xf8, !PT ;  /* 0x00000200031c7812 */ /* 0x000fe200078ef81c */
[----:B------:R-:W-:Y:S01]  /*fc10*/  IMAD.SHL.U32 R3, R2, 0x2, RZ ;  /* 0x0000000202037824 */ /* 0x000fe200078e00ff */
[----:B------:R-:W-:Y:S01]  /*fc20*/  SEL R0, RZ, 0x1, P0 ;  /* 0x00000001ff007807 */ /* 0x000fe20000000000 */
[----:B0-----:R-:W-:Y:S01]  /*fc30*/  ULEA UR7, UR8, UR7, 0x18 ;  /* 0x0000000708077291 */ /* 0x001fe2000f8ec03f */
[----:B------:R-:W-:Y:S01]  /*fc40*/  @P2 LOP3.LUT R16, R16, 0x10, RZ, 0xfc, !PT ;  /* 0x0000001010102812 */ /* 0x000fe200078efcff */
[----:B------:R-:W-:Y:S01]  /*fc50*/  ULOP3.LUT UR48, UR39, 0x2, URZ, 0xfc, !UPT ;  /* 0x0000000227307892 */ /* 0x000fe2000f8efc3f */
[----:B------:R-:W-:Y:S01]  /*fc60*/  LOP3.LUT R0, R3, 0x2, R0, 0xe2, !PT ;  /* 0x0000000203007812 */ /* 0x000fe200078ee200 */
[----:B------:R-:W-:Y:S01]  /*fc70*/  ULDC UR50, c[0x0][0xc] ;  /* 0x0000030000327ab9 */ /* 0x000fe20000000800 */
[----:B------:R-:W-:Y:S01]  /*fc80*/  LOP3.LUT R16, R16, 0xfffffff7, RZ, 0xc0, !PT ;  /* 0xfffffff710107812 */ /* 0x000fe200078ec0ff */
[----:B------:R-:W-:Y:S01]  /*fc90*/  IMAD.U32 R17, RZ, RZ, UR7 ;  /* 0x00000007ff117e24 */ /* 0x000fe2000f8e00ff */
[----:B------:R-:W-:-:S02]  /*fca0*/  SEL R3, RZ, 0x4, P1 ;  /* 0x00000004ff037807 */ /* 0x000fc40000800000 */
[----:B------:R-:W-:Y:S01]  /*fcb0*/  @P1 LOP3.LUT R16, R16, 0x8, RZ, 0xfc, !PT ;  /* 0x0000000810101812 */ /* 0x000fe200078efcff */
[----:B------:R-:W-:Y:S01]  /*fcc0*/  IMAD R32, R28, 0x2, R17 ;  /* 0x000000021c207824 */ /* 0x000fe200078e0211 */
[----:B------:R-:W-:Y:S01]  /*fcd0*/  ISETP.GE.AND P1, PT, R7, UR37, PT ;  /* 0x0000002507007c0c */ /* 0x000fe2000bf26270 */
[----:B------:R-:W-:Y:S01]  /*fce0*/  UIMAD UR37, UR6, UR38, URZ ;  /* 0x00000026062572a4 */ /* 0x000fe2000f8e023f */
[----:B------:R-:W-:Y:S02]  /*fcf0*/  LOP3.LUT R16, R16, 0xffffffdf, RZ, 0xc0, !PT ;  /* 0xffffffdf10107812 */ /* 0x000fe400078ec0ff */
[----:B------:R-:W-:Y:S01]  /*fd00*/  LOP3.LUT R6, R0, R3, RZ, 0xfc, !PT ;  /* 0x0000000300067212 */ /* 0x000fe200078efcff */
[C---:B------:R-:W-:Y:S01]  /*fd10*/  IMAD.SHL.U32 R0, R5.reuse, 0x10, RZ ;  /* 0x0000001005007824 */ /* 0x040fe200078e00ff */
[----:B------:R-:W-:Y:S02]  /*fd20*/  @P0 LOP3.LUT R16, R16, 0x20, RZ, 0xfc, !PT ;  /* 0x0000002010100812 */ /* 0x000fe400078efcff */
[----:B------:R-:W-:Y:S01]  /*fd30*/  ISETP.GE.AND P0, PT, R4, UR4, PT ;  /* 0x0000000404007c0c */ /* 0x000fe2000bf06270 */
[----:B------:R0:W-:Y:S01]  /*fd40*/  STL [R1+0x4], R6 ;  /* 0x0000040601007387 */ /* 0x0001e20000100800 */
[----:B------:R-:W-:Y:S01]  /*fd50*/  LOP3.LUT R16, R16, 0xfffffffb, RZ, 0xc0, !PT ;  /* 0xfffffffb10107812 */ /* 0x000fe200078ec0ff */
[----:B------:R-:W-:Y:S01]  /*fd60*/  ULDC UR4, c[0x0][0x424] ;  /* 0x0001090000047ab9 */ /* 0x000fe20000000800 */
[----:B------:R-:W-:Y:S01]  /*fd70*/  LOP3.LUT R8, R5, 0x7f, RZ, 0xc0, !PT ;  /* 0x0000007f05087812 */ /* 0x000fe200078ec0ff */
[----:B------:R0:W-:Y:S01]  /*fd80*/  STL [R1], RZ ;  /* 0x000000ff01007387 */ /* 0x0001e20000100800 */
[----:B------:R-:W-:Y:S01]  /*fd90*/  USEL UR4, UR4, 0x1, UP0 ;  /* 0x0000000104047887 */ /* 0x000fe20008000000 */
[----:B------:R-:W-:-:S02]  /*fda0*/  SEL R35, RZ, 0x8, P0 ;  /* 0x00000008ff237807 */ /* 0x000fc40000000000 */
[----:B------:R-:W-:Y:S01]  /*fdb0*/  SHF.R.U32.HI R33, RZ, 0x3, R8 ;  /* 0x00000003ff217819 */ /* 0x000fe20000011608 */
[----:B------:R-:W-:Y:S01]  /*fdc0*/  UIMAD UR36, UR4, UR36, URZ ;  /* 0x00000024042472a4 */ /* 0x000fe2000f8e023f */
[----:B------:R-:W-:Y:S02]  /*fdd0*/  LOP3.LUT R35, R6, R35, RZ, 0xfc, !PT ;  /* 0x0000002306237212 */ /* 0x000fe400078efcff */
[----:B------:R-:W-:Y:S01]  /*fde0*/  @P0 LOP3.LUT R16, R16, 0x4, RZ, 0xfc, !PT ;  /* 0x0000000410100812 */ /* 0x000fe200078efcff */
[----:B------:R-:W-:Y:S01]  /*fdf0*/  UIADD3 UR4, UR36, 0x5f, URZ ;  /* 0x0000005f24047890 */ /* 0x000fe2000fffe03f */
[----:B------:R-:W-:Y:S01]  /*fe00*/  LOP3.LUT R0, R33, 0x70, R0, 0xf8, !PT ;  /* 0x0000007021007812 */ /* 0x000fe200078ef800 */
[----:B------:R-:W-:Y:S01]  /*fe10*/  UIADD3 UR49, UR36, 0x1, -UR38 ;  /* 0x0000000124317890 */ /* 0x000fe2000fffe826 */
[----:B------:R-:W-:Y:S01]  /*fe20*/  LOP3.LUT R16, R16, 0xfffffffe, RZ, 0xc0, !PT ;  /* 0xfffffffe10107812 */ /* 0x000fe200078ec0ff */
[----:B------:R-:W-:Y:S02]  /*fe30*/  UIMAD.WIDE UR4, UR4, 0x2aaaaaab, URZ ;  /* 0x2aaaaaab040478a5 */ /* 0x000fe4000f8e023f */
[----:B------:R-:W-:Y:S01]  /*fe40*/  UIADD3 UR38, UR36, -UR38, URZ ;  /* 0x8000002624267290 */ /* 0x000fe2000fffe03f */
[----:B------:R-:W-:Y:S01]  /*fe50*/  @P1 LOP3.LUT R16, R16, 0x1, RZ, 0xfc, !PT ;  /* 0x0000000110101812 */ /* 0x000fe200078efcff */
[----:B------:R-:W-:Y:S01]  /*fe60*/  USHF.R.U32.HI UR40, URZ, 0x1f, UR5 ;  /* 0x0000001f3f287899 */ /* 0x000fe20008011605 */
[----:B------:R-:W-:-:S02]  /*fe70*/  ISETP.GE.AND P1, PT, R7, UR9, PT ;  /* 0x0000000907007c0c */ /* 0x000fc4000bf26270 */
[----:B------:R-:W-:Y:S01]  /*fe80*/  LOP3.LUT R16, R16, 0xfffffeff, RZ, 0xc0, !PT ;  /* 0xfffffeff10107812 */ /* 0x000fe200078ec0ff */
[----:B------:R-:W-:-:S10]  /*fe90*/  ULEA.HI.SX32 UR40, UR5, UR40, 0x1c ;  /* 0x0000002805287291 */ /* 0x000fd4000f8fe23f */
[----:B0-----:R-:W-:-:S07]  /*fea0*/  @P1 LOP3.LUT R16, R16, 0x100, RZ, 0xfc, !PT ;  /* 0x0000010010101812 */ /* 0x001fce00078efcff */
.L_x_11061:
        /* <DEDUP_REMOVED lines=22> */
.L_x_11007:
[----:B------:R-:W-:Y:S01]  /*10010*/  ULDC UR8, c[0x0][0xc54] ;  /* 0x0003150000087ab9 */ /* 0x000fe20000000800 */
[----:B------:R-:W-:Y:S01]  /*10020*/  UMOV UR6, UR7 ;  /* 0x0000000700067c82 */ /* 0x000fe20008000000 */
[----:B------:R-:W-:-:S11]  /*10030*/  UISETP.NE.AND UP0, UPT, UR8, 0x1, UPT ;  /* 0x000000010800788c */ /* 0x000fd6000bf05270 */
[----:B------:R-:W-:Y:S02]  /*10040*/  @UP0 ULDC.64 UR10, c[0x0][0xc58] ;  /* 0x00031600000a0ab9 */ /* 0x000fe40000000a00 */
[----:B------:R-:W-:-:S04]  /*10050*/  UIMAD.WIDE.U32 UR4, UR7, UR10, URZ ;  /* 0x0000000a070472a5 */ /* 0x000fc8000f8e003f */
[----:B------:R-:W-:-:S04]  /*10060*/  @UP0 USHF.R.U32.HI UR6, URZ, UR11, UR5 ;  /* 0x0000000b3f060299 */ /* 0x000fc80008011605 */
[----:B------:R-:W-:-:S12]  /*10070*/  UIMAD UR4, UR6, UR8, URZ ;  /* 0x00000008060472a4 */ /* 0x000fd8000f8e023f */
.L_x_11008:
        /* <DEDUP_REMOVED lines=48> */
.L_x_11010:
[----:B------:R-:W-:-:S11]  /*10380*/  UISETP.NE.AND UP1, UPT, UR5, 0x1, UPT ;  /* 0x000000010500788c */ /* 0x000fd6000bf25270 */
[----:B------:R-:W-:Y:S02]  /*10390*/  @UP1 ULDC.64 UR10, c[0x0][0x9e8] ;  /* 0x00027a00000a1ab9 */ /* 0x000fe40000000a00 */
[----:B------:R-:W-:-:S04]  /*103a0*/  UIMAD.WIDE.U32 UR6, UR8, UR10, URZ ;  /* 0x0000000a080672a5 */ /* 0x000fc8000f8e003f */
[----:B------:R-:W-:-:S12]  /*103b0*/  @UP1 USHF.R.U32.HI UR8, URZ, UR11, UR7 ;  /* 0x0000000b3f081299 */ /* 0x000fd80008011607 */
.L_x_11011:
[----:B------:R-:W-:-:S04]  /*103c0*/  UIMAD UR8, UR8, UR5, UR5 ;  /* 0x00000005080872a4 */ /* 0x000fc8000f8e0205 */
[----:B------:R-:W-:-:S04]  /*103d0*/  UISETP.LT.AND UP1, UPT, UR4, UR8, UPT ;  /* 0x000000080400728c */ /* 0x000fc8000bf21270 */
[----:B------:R-:W-:-:S12]  /*103e0*/  USEL UR4, UR4, UR8, UP1 ;  /* 0x0000000804047287 */ /* 0x000fd80008800000 */
.L_x_11009:
        /* <DEDUP_REMOVED lines=28> */
.L_x_11013:
[----:B------:R-:W-:-:S11]  /*105b0*/  UISETP.NE.AND UP0, UPT, UR5, 0x1, UPT ;  /* 0x000000010500788c */ /* 0x000fd6000bf05270 */
[----:B------:R-:W-:Y:S02]  /*105c0*/  @UP0 ULDC.64 UR10, c[0x0][0x9e8] ;  /* 0x00027a00000a0ab9 */ /* 0x000fe40000000a00 */
[----:B------:R-:W-:-:S04]  /*105d0*/  UIMAD.WIDE.U32 UR6, UR4, UR10, URZ ;  /* 0x0000000a040672a5 */ /* 0x000fc8000f8e003f */
[----:B------:R-:W-:-:S12]  /*105e0*/  @UP0 USHF.R.U32.HI UR4, URZ, UR11, UR7 ;  /* 0x0000000b3f040299 */ /* 0x000fd80008011607 */
.L_x_11014:
[----:B------:R-:W-:-:S04]  /*105f0*/  UIMAD UR4, UR4, UR5, URZ ;  /* 0x00000005040472a4 */ /* 0x000fc8000f8e023f */
[----:B------:R-:W-:-:S04]  /*10600*/  UISETP.LT.AND UP0, UPT, UR8, UR4, UPT ;  /* 0x000000040800728c */ /* 0x000fc8000bf01270 */
[----:B------:R-:W-:-:S12]  /*10610*/  USEL UR8, UR8, UR4, !UP0 ;  /* 0x0000000408087287 */ /* 0x000fd8000c000000 */
.L_x_11012:
        /* <DEDUP_REMOVED lines=26> */
.L_x_11016:
        /* <DEDUP_REMOVED lines=20> */
.L_x_11019:
[----:B------:R-:W-:Y:S05]  /*10900*/  BSYNC B6 ;  /* 0x0000000000067941 */ /* 0x000fea0003800000 */
.L_x_11018:
        /* <DEDUP_REMOVED lines=20> */
.L_x_11022:
        /* <DEDUP_REMOVED lines=15> */
.L_x_11021:
[----:B------:R-:W-:Y:S05]  /*10b40*/  BSYNC B6 ;  /* 0x0000000000067941 */ /* 0x000fea0003800000 */
.L_x_11020:
        /* <DEDUP_REMOVED lines=14> */
[----:B------:R-:W-:Y:S02]  /*10c30*/  IMAD.U32 R19, RZ, RZ, UR4 ;  /* 0x00000004ff137e24 */ /* 0x000fe4000f8e00ff */
[----:B------:R-:W-:Y:S01]  /*10c40*/  VIADD R0, R0, 0xffffffff ;  /* 0xffffffff00007836 */ /* 0x000fe20000000000 */
[----:B------:R-:W-:Y:S06]  /*10c50*/  BRA.DIV UR5, `(.L_x_11023) ;  /* 0x00000032059c7947 */ /* 0x000fec000b800000 */
.L_x_11077:
[----:B------:R-:W2:Y:S01]  /*10c60*/  S2R R8, SR_TID.X ;  /* 0x0000000000087919 */ /* 0x000ea20000002100 */
[----:B0-----:R-:W-:Y:S01]  /*10c70*/  ISETP.NE.AND P1, PT, R10, 0x1, PT ;  /* 0x000000010a00780c */ /* 0x001fe20003f25270 */
[----:B------:R-:W-:Y:S01]  /*10c80*/  IMAD.MOV.U32 R24, RZ, RZ, RZ ;  /* 0x000000ffff187224 */ /* 0x000fe200078e00ff */
[----:B-----5:R-:W-:Y:S02]  /*10c90*/  SHF.R.S32.HI R29, RZ, 0x1f, R27 ;  /* 0x0000001fff1d7819 */ /* 0x020fe4000001141b */
[----:B------:R-:W-:-:S09]  /*10ca0*/  LOP3.LUT R16, R16, 0xffffff7f, RZ, 0xc0, !PT ;  /* 0xffffff7f10107812 */ /* 0x000fd200078ec0ff */
        /* <DEDUP_REMOVED lines=20> */
[----:B-1----:R-:W-:-:S04]  /*10df0*/  @!P0 LEA R4, P1, R2, R4, 0x2 ;  /* 0x0000000402048211 */ /* 0x002fc800078210ff */
[----:B------:R-:W-:-:S05]  /*10e00*/  @!P0 LEA.HI.X R5, R2, R5, R3, 0x2, P1 ;  /* 0x0000000502058211 */ /* 0x000fca00008f1403 */
[----:B------:R0:W5:Y:S01]  /*10e10*/  @!P0 LDG.E R24, desc[UR46][R4.64] ;  /* 0x0000002e04188981 */ /* 0x000162000c1e1900 */
[----:B------:R-:W-:Y:S01]  /*10e20*/  ISETP.GT.U32.AND P0, PT, R8, 0x5f, PT ;  /* 0x0000005f0800780c */ /* 0x000fe20003f04070 */
[----:B------:R-:W-:Y:S01]  /*10e30*/  IMAD R2, RZ, RZ, -UR42 ;  /* 0x8000002aff027e24 */ /* 0x000fe2000f8e02ff */
[----:B------:R-:W-:Y:S01]  /*10e40*/  LOP3.LUT R16, R16, 0xffffffbf, RZ, 0xc0, !PT ;  /* 0xffffffbf10107812 */ /* 0x000fe200078ec0ff */
[----:B------:R-:W-:Y:S02]  /*10e50*/  IMAD.MOV R3, RZ, RZ, -R9 ;  /* 0x000000ffff037224 */ /* 0x000fe400078e0a09 */
[----:B------:R-:W-:Y:S02]  /*10e60*/  IMAD R19, R19, R2, UR41 ;  /* 0x0000002913137e24 */ /* 0x000fe4000f8e0202 */
[----:B------:R-:W-:Y:S02]  /*10e70*/  IMAD R34, R10, R3, R34 ;  /* 0x000000030a227224 */ /* 0x000fe400078e0222 */
[----:B0-----:R-:W-:Y:S01]  /*10e80*/  IMAD.U32 R4, RZ, RZ, UR48 ;  /* 0x00000030ff047e24 */ /* 0x001fe2000f8e00ff */
[----:B------:R-:W-:-:S04]  /*10e90*/  SHF.R.S32.HI R26, RZ, 0x1f, R19 ;  /* 0x0000001fff1a7819 */ /* 0x000fc80000011413 */
[----:B------:R-:W-:-:S13]  /*10ea0*/  ISETP.NE.AND P2, PT, R4, 0x3, PT ;  /* 0x000000030400780c */ /* 0x000fda0003f45270 */
[----:B------:R-:W-:-:S04]  /*10eb0*/  @P2 LOP3.LUT R16, R16, 0x40, RZ, 0xfc, !PT ;  /* 0x0000004010102812 */ /* 0x000fc800078efcff */
[----:B------:R-:W-:-:S04]  /*10ec0*/  LOP3.LUT R16, R16, 0xfffffffd, RZ, 0xc0, !PT ;  /* 0xfffffffd10107812 */ /* 0x000fc800078ec0ff */
[----:B------:R-:W-:Y:S01]  /*10ed0*/  @P0 LOP3.LUT R16, R16, 0x2, RZ, 0xfc, !PT ;  /* 0x0000000210100812 */ /* 0x000fe200078efcff */
[----:B------:R-:W-:Y:S06]  /*10ee0*/  @!P2 BRA `(.L_x_11024) ;  /* 0x000000000004a947 */ /* 0x000fec0003800000 */
[----:B------:R-:W-:Y:S01]  /*10ef0*/  BPT.TRAP 0x1 ;  /* 0x000000040000795c */ /* 0x000fe20000300000 */
.L_x_11024:
[----:B------:R-:W-:Y:S01]  /*10f00*/  IMAD R22, R18, 0x8, R17 ;  /* 0x0000000812167824 */ /* 0x000fe200078e0211 */
[----:B------:R-:W-:Y:S01]  /*10f10*/  SHF.L.U32 R3, R25, 0x1f, RZ ;  /* 0x0000001f19037819 */ /* 0x000fe200000006ff */
[----:B------:R-:W-:Y:S03]  /*10f20*/  BSSY B0, `(.L_x_11025) ;  /* 0x0000003000007945 */ /* 0x000fe60003800000 */
[----:B------:R-:W0:Y:S02]  /*10f30*/  SYNCS.PHASECHK.TRANS64.TRYWAIT P0, [R22+URZ+0x22840], R3 ;  /* 0x02284003160075a7 */ /* 0x000e24000800017f */
[----:B0-----:R-:W-:Y:S05]  /*10f40*/  @!P0 BRA `(.L_x_11026) ;  /* 0x00000030000c8947 */ /* 0x001fea0003800000 */
.L_x_11078:
[----:B------:R-:W-:Y:S05]  /*10f50*/  BSYNC B0 ;  /* 0x0000000000007941 */ /* 0x000fea0003800000 */
.L_x_11025:
[----:B------:R-:W-:Y:S01]  /*10f60*/  SHF.R.S32.HI R36, RZ, 0x1f, R34 ;  /* 0x0000001fff247819 */ /* 0x000fe20000011422 */
[----:B------:R-:W-:Y:S01]  /*10f70*/  ULDC.64 UR4, c[0x0][0x300] ;  /* 0x0000c00000047ab9 */ /* 0x000fe20000000a00 */
[----:B------:R-:W1:Y:S01]  /*10f80*/  S2R R8, SR_TID.X ;  /* 0x0000000000087919 */ /* 0x000e620000002100 */
[----:B-----5:R-:W-:Y:S02]  /*10f90*/  SHF.R.S32.HI R37, RZ, 0x1f, R24 ;  /* 0x0000001fff257819 */ /* 0x020fe40000011418 */
[----:B0-----:R-:W-:Y:S01]  /*10fa0*/  IMAD R3, R36, UR4, RZ ;  /* 0x0000000424037c24 */ /* 0x001fe2000f8e02ff */
        /* <DEDUP_REMOVED lines=16> */
[----:B------:R-:W-:Y:S01]  /*110b0*/  IMAD.MOV.U32 R3, RZ, RZ, -0x60 ;  /* 0xffffffa0ff037424 */ /* 0x000fe200078e00ff */
[----:B------:R-:W-:Y:S01]  /*110c0*/  UMOV UR4, 0xffffffff ;  /* 0xffffffff00047882 */ /* 0x000fe20000000000 */
[----:B-1----:R-:W-:Y:S01]  /*110d0*/  IMAD.SHL.U32 R8, R8, 0x8, RZ ;  /* 0x0000000808087824 */ /* 0x002fe200078e00ff */
[----:B------:R-:W-:Y:S01]  /*110e0*/  LEA.HI.X R5, R2, UR5, R5, 0x1, P0 ;  /* 0x0000000502057c11 */ /* 0x000fe200080f0c05 */
[----:B------:R-:W-:-:S03]  /*110f0*/  IMAD R0, R0, R3, UR36 ;  /* 0x0000002400007e24 */ /* 0x000fc6000f8e0203 */
[----:B------:R-:W-:Y:S01]  /*11100*/  LOP3.LUT R8, R8, 0x38, RZ, 0xc0, !PT ;  /* 0x0000003808087812 */ /* 0x000fe200078ec0ff */
[----:B------:R-:W-:Y:S02]  /*11110*/  IMAD.IADD R23, R0, 0x1, -R33 ;  /* 0x0000000100177824 */ /* 0x000fe400078e0a21 */
[----:B------:R-:W-:-:S03]  /*11120*/  IMAD R0, R18, 0x1800, R28 ;  /* 0x0000180012007824 */ /* 0x000fc600078e021c */
        /* <DEDUP_REMOVED lines=10> */
[----:B------:R0:W-:Y:S01]  /*111d0*/  @P0 LDGSTS.E.BYPASS.LTC128B.128 [R7+0x1c400], desc[UR46][R2.64], !P2 ;  /* 0x1c40000002070fae */ /* 0x0001e2000d101d6e */
[----:B------:R-:W-:-:S13]  /*111e0*/  ISETP.GE.AND P0, PT, R23, 0x11, PT ;  /* 0x000000111700780c */ /* 0x000fda0003f06270 */
[----:B------:R-:W-:Y:S01]  /*111f0*/  @P0 IMAD R9, R0, 0x2, R17 ;  /* 0x0000000200090824 */ /* 0x000fe200078e0211 */
[----:B0-----:R-:W-:Y:S02]  /*11200*/  @P0 LEA R2, P1, R8, R14, 0x1 ;  /* 0x0000000e08020211 */ /* 0x001fe400078208ff */
[----:B------:R-:W0:Y:S03]  /*11210*/  SHFL.IDX PT, R14, R4, 0x2, 0x181f ;  /* 0x00581f00040e7f89 */ /* 0x000e2600000e0000 */
[----:B------:R-:W-:Y:S02]  /*11220*/  @P0 IMAD.X R3, RZ, RZ, R6, P1 ;  /* 0x000000ffff030224 */ /* 0x000fe400008e0606 */
[----:B------:R-:W1:Y:S04]  /*11230*/  SHFL.IDX PT, R6, R5, 0x2, 0x181f ;  /* 0x00581f0005067f89 */ /* 0x000e6800000e0000 */
[----:B------:R0:W-:Y:S01]  /*11240*/  @P0 LDGSTS.E.BYPASS.LTC128B.128 [R9+0x1cc00], desc[UR46][R2.64], !P2 ;  /* 0x1cc0000002090fae */ /* 0x0001e2000d101d6e */
[----:B------:R-:W-:-:S13]  /*11250*/  ISETP.GE.AND P0, PT, R23, 0x21, PT ;  /* 0x000000211700780c */ /* 0x000fda0003f06270 */
[----:B------:R-:W-:Y:S01]  /*11260*/  @P0 IMAD R7, R0, 0x2, R17 ;  /* 0x0000000200070824 */ /* 0x000fe200078e0211 */
[----:B0-----:R-:W-:Y:S02]  /*11270*/  @P0 LEA R2, P1, R8, R14, 0x1 ;  /* 0x0000000e08020211 */ /* 0x001fe400078208ff */
[----:B------:R-:W0:Y:S03]  /*11280*/  SHFL.IDX PT, R14, R4, 0x3, 0x181f ;  /* 0x00781f00040e7f89 */ /* 0x000e2600000e0000 */
[----:B-1----:R-:W-:Y:S02]  /*11290*/  @P0 IMAD.X R3, RZ, RZ, R6, P1 ;  /* 0x000000ffff030224 */ /* 0x002fe400008e0606 */
        /* <DEDUP_REMOVED lines=9> */
[----:B------:R-:W-:-:S03]  /*11330*/  ISETP.GE.AND P0, PT, R23, 0x41, PT ;  /* 0x000000411700780c */ /* 0x000fc60003f06270 */
[----:B------:R-:W2:Y:S10]  /*11340*/  SHFL.IDX PT, R5, R5, 0x5, 0x181f ;  /* 0x00b81f0005057f89 */ /* 0x000eb400000e0000 */
[----:B------:R-:W-:Y:S01]  /*11350*/  @P0 IMAD R7, R0, 0x2, R17 ;  /* 0x0000000200070824 */ /* 0x000fe200078e0211 */
[----:B0-----:R-:W-:-:S02]  /*11360*/  @P0 LEA R2, P1, R8, R14, 0x1 ;  /* 0x0000000e08020211 */ /* 0x001fc400078208ff */
[----:B------:R0:W3:Y:S03]  /*11370*/  SHFL.IDX PT, R14, R4, 0x5, 0x181f ;  /* 0x00b81f00040e7f89 */ /* 0x0000e600000e0000 */
[----:B-1----:R-:W-:-:S05]  /*11380*/  @P0 IMAD.X R3, RZ, RZ, R6, P1 ;  /* 0x000000ffff030224 */ /* 0x002fca00008e0606 */
[----:B------:R0:W-:Y:S03]  /*11390*/  @P0 LDGSTS.E.BYPASS.LTC128B.128 [R7+0x1e400], desc[UR46][R2.64], !P2 ;  /* 0x1e40000002070fae */ /* 0x0001e6000d101d6e */
.L_x_11092:
[----:B------:R-:W-:-:S13]  /*113a0*/  ISETP.GE.AND P0, PT, R23, 0x51, PT ;  /* 0x000000511700780c */ /* 0x000fda0003f06270 */
[----:B0--3--:R-:W-:-:S05]  /*113b0*/  @P0 LEA R2, P1, R8, R14, 0x1 ;  /* 0x0000000e08020211 */ /* 0x009fca00078208ff */
[----:B--2---:R-:W-:Y:S02]  /*113c0*/  @P0 IMAD.X R3, RZ, RZ, R5, P1 ;  /* 0x000000ffff030224 */ /* 0x004fe400008e0605 */
[----:B------:R-:W-:-:S05]  /*113d0*/  @P0 IMAD R5, R0, 0x2, R17 ;  /* 0x0000000200050824 */ /* 0x000fca00078e0211 */
[----:B------:R-:W-:Y:S01]  /*113e0*/  @!PT LDS RZ, [RZ] ;  /* 0x00000000fffff984 */ /* 0x000fe20000000800 */
[----:B------:R-:W-:Y:S01]  /*113f0*/  @!PT LDS RZ, [RZ] ;  /* 0x00000000fffff984 */ /* 0x000fe20000000800 */
[----:B------:R-:W-:Y:S01]  /*11400*/  @!PT LDS RZ, [RZ] ;  /* 0x00000000fffff984 */ /* 0x000fe20000000800 */
[----:B------:R0:W-:Y:S01]  /*11410*/  @P0 LDGSTS.E.BYPASS.LTC128B.128 [R5+0x1ec00], desc[UR46][R2.64], !P2 ;  /* 0x1ec0000002050fae */ /* 0x0001e2000d101d6e */
[----:B------:R-:W-:Y:S01]  /*11420*/  PLOP3.LUT P0, PT, PT, PT, PT, 0x80, 0x0 ;  /* 0x000000000000781c */ /* 0x000fe20003f0f070 */
[----:B------:R-:W-:-:S12]  /*11430*/  NOP ;  /* 0x0000000000007918 */ /* 0x000fd80000000000 */
.L_x_11028:
        /* <DEDUP_REMOVED lines=11> */
.L_x_11029:
        /* <DEDUP_REMOVED lines=23> */
.L_x_11031:
[----:B------:R-:W-:Y:S05]  /*11660*/  BSYNC B6 ;  /* 0x0000000000067941 */ /* 0x000fea0003800000 */
.L_x_11030:
        /* <DEDUP_REMOVED lines=10> */
[----:B------:R-:W-:Y:S02]  /*11710*/  UIMAD UR7, UR7, UR9, UR6 ;  /* 0x00000009070772a4 */ /* 0x000fe4000f8e0206 */
[----:B------:R-:W-:Y:S01]  /*11720*/  USHF.R.S32.HI UR6, URZ, 0x1f, UR42 ;  /* 0x0000001f3f067899 */ /* 0x000fe2000801142a */
[----:B0-----:R-:W-:-:S05]  /*11730*/  IMAD.SHL.U32 R2, R2, 0x10, RZ ;  /* 0x0000001002027824 */ /* 0x001fca00078e00ff */
[----:B------:R-:W-:Y:S01]  /*11740*/  LOP3.LUT R2, R33, 0x70, R2, 0xf8, !PT ;  /* 0x0000007021027812 */ /* 0x000fe200078ef802 */
[----:B--2---:R-:W-:-:S04]  /*11750*/  IMAD.SHL.U32 R8, R8, 0x8, RZ ;  /* 0x0000000808087824 */ /* 0x004fc800078e00ff */
[----:B------:R-:W-:Y:S01]  /*11760*/  VIADD R0, R2, UR43 ;  /* 0x0000002b02007c36 */ /* 0x000fe20008000000 */
[----:B------:R-:W-:-:S03]  /*11770*/  LOP3.LUT R8, R8, 0x38, RZ, 0xc0, !PT ;  /* 0x0000003808087812 */ /* 0x000fc600078ec0ff */
        /* <DEDUP_REMOVED lines=86> */
.L_x_11109:
        /* <DEDUP_REMOVED lines=8> */
[----:B------:R-:W-:Y:S01]  /*11d60*/  PLOP3.LUT P0, PT, PT, PT, PT, 0x80, 0x0 ;  /* 0x000000000000781c */ /* 0x000fe20003f0f070 */
[----:B------:R-:W-:-:S12]  /*11d70*/  NOP ;  /* 0x0000000000007918 */ /* 0x000fd80000000000 */
.L_x_11033:
        /* <DEDUP_REMOVED lines=18> */
.L_x_11110:
[----:B------:R-:W-:Y:S05]  /*11ea0*/  BSYNC B0 ;  /* 0x0000000000007941 */ /* 0x000fea0003800000 */
.L_x_11034:
[----:B------:R-:W-:-:S05]  /*11eb0*/  IMAD.U32 R2, RZ, RZ, UR48 ;  /* 0x00000030ff027e24 */ /* 0x000fca000f8e00ff */
[----:B------:R-:W-:-:S13]  /*11ec0*/  ISETP.NE.AND P0, PT, R2, 0x3, PT ;  /* 0x000000030200780c */ /* 0x000fda0003f05270 */
[----:B------:R-:W-:Y:S05]  /*11ed0*/  @!P0 BRA `(.L_x_11036) ;  /* 0x0000000000048947 */ /* 0x000fea0003800000 */
[----:B------:R-:W-:Y:S01]  /*11ee0*/  BPT.TRAP 0x1 ;  /* 0x000000040000795c */ /* 0x000fe20000300000 */
.L_x_11036:
[----:B------:R-:W-:Y:S01]  /*11ef0*/  SHF.L.U32 R3, R25, 0x1f, RZ ;  /* 0x0000001f19037819 */ /* 0x000fe200000006ff */
[----:B------:R-:W-:Y:S03]  /*11f00*/  BSSY B0, `(.L_x_11037) ;  /* 0x0000003000007945 */ /* 0x000fe60003800000 */
[----:B------:R-:W2:Y:S02]  /*11f10*/  SYNCS.PHASECHK.TRANS64.TRYWAIT P0, [R22+URZ+0x22860], R3 ;  /* 0x02286003160075a7 */ /* 0x000ea4000800017f */
[----:B--2---:R-:W-:Y:S05]  /*11f20*/  @!P0 BRA `(.L_x_11038) ;  /* 0x00000030001c8947 */ /* 0x004fea0003800000 */
.L_x_11111:
[----:B------:R-:W-:Y:S05]  /*11f30*/  BSYNC B0 ;  /* 0x0000000000007941 */ /* 0x000fea0003800000 */
.L_x_11037:
[----:B------:R-:W-:Y:S01]  /*11f40*/  ULDC.64 UR4, c[0x0][0x328] ;  /* 0x0000ca0000047ab9 */ /* 0x000fe20000000a00 */
[----:B------:R-:W-:Y:S01]  /*11f50*/  IMAD R4, R18, 0x6000, R28 ;  /* 0x0000600012047824 */ /* 0x000fe200078e021c */
[----:B------:R-:W-:Y:S01]  /*11f60*/  LOP3.LUT P4, RZ, R35, 0x8, RZ, 0xc0, !PT ;  /* 0x0000000823ff7812 */ /* 0x000fe2000788c0ff */
[----:B--2---:R-:W-:-:S04]  /*11f70*/  IMAD R3, R36, UR4, RZ ;  /* 0x0000000424037c24 */ /* 0x004fc8000f8e02ff */
        /* <DEDUP_REMOVED lines=8> */
[----:B0-----:R-:W-:Y:S02]  /*12000*/  IMAD R0, R26, UR4, RZ ;  /* 0x000000041a007c24 */ /* 0x001fe4000f8e02ff */
        /* <DEDUP_REMOVED lines=9> */
[----:B------:R-:W2:Y:S01]  /*120a0*/  LDL R3, [R1+0x4] ;  /* 0x0000040001037983 */ /* 0x000ea20000100800 */
[----:B------:R-:W-:Y:S01]  /*120b0*/  IMAD R4, R4, 0x2, R17 ;  /* 0x0000000204047824 */ /* 0x000fe200078e0211 */
[----:B------:R-:W-:Y:S01]  /*120c0*/  LOP3.LUT P1, RZ, R35, 0x2, RZ, 0xc0, !PT ;  /* 0x0000000223ff7812 */ /* 0x000fe2000782c0ff */
[----:B------:R-:W0:Y:S01]  /*120d0*/  S2R R2, SR_TID.X ;  /* 0x0000000000027919 */ /* 0x000e220000002100 */
[----:B------:R-:W3:Y:S01]  /*120e0*/  SHFL.IDX PT, R14, R5, RZ, 0x181f ;  /* 0x00181fff050e7589 */ /* 0x000ee200000e0000 */
[----:B0-----:R-:W-:-:S05]  /*120f0*/  IMAD.SHL.U32 R2, R2, 0x8, RZ ;  /* 0x0000000802027824 */ /* 0x001fca00078e00ff */
[----:B------:R-:W-:-:S05]  /*12100*/  LOP3.LUT R2, R2, 0x38, RZ, 0xc0, !PT ;  /* 0x0000003802027812 */ /* 0x000fca00078ec0ff */
[----:B------:R-:W-:-:S05]  /*12110*/  IMAD.SHL.U32 R0, R2, 0x2, RZ ;  /* 0x0000000202007824 */ /* 0x000fca00078e00ff */
[----:B---3--:R-:W-:Y:S02]  /*12120*/  IADD3 R2, P0, R14, R0, RZ ;  /* 0x000000000e027210 */ /* 0x008fe40007f1e0ff */
[----:B------:R-:W-:Y:S01]  /*12130*/  SHFL.IDX PT, R14, R5, 0x1, 0x181f ;  /* 0x00381f00050e7f89 */ /* 0x000fe200000e0000 */
[----:B--2---:R-:W-:-:S03]  /*12140*/  IMAD.MOV.U32 R7, RZ, RZ, R3 ;  /* 0x000000ffff077224 */ /* 0x004fc600078e0003 */
[----:B------:R-:W0:Y:S02]  /*12150*/  SHFL.IDX PT, R3, R6, RZ, 0x181f ;  /* 0x00181fff06037589 */ /* 0x000e2400000e0000 */
[----:B------:R-:W-:Y:S01]  /*12160*/  LOP3.LUT P2, RZ, R7, 0x1, RZ, 0xc0, !PT ;  /* 0x0000000107ff7812 */ /* 0x000fe2000784c0ff */
[----:B0-----:R-:W-:-:S03]  /*12170*/  IMAD.X R3, RZ, RZ, R3, P0 ;  /* 0x000000ffff037224 */ /* 0x001fc600000e0603 */
[----:B------:R-:W-:-:S13]  /*12180*/  ISETP.LT.OR P0, PT, R23, 0x1, !P2 ;  /* 0x000000011700780c */ /* 0x000fda0005701670 */
[----:B------:R-:W-:Y:S01]  /*12190*/  LDGSTS.E.BYPASS.LTC128B.128 [R4+0x400], desc[UR46][R2.64], !P0 ;  /* 0x0040000002047fae */ /* 0x000fe2000c101d6e */
[----:B------:R-:W-:-:S13]  /*121a0*/  ISETP.LT.OR P0, PT, R23, 0x1, !P1 ;  /* 0x000000011700780c */ /* 0x000fda0004f01670 */
[----:B------:R-:W-:Y:S01]  /*121b0*/  LDGSTS.E.BYPASS.LTC128B.128 [R4+0x3400], desc[UR46][R2.64+0x80], !P0 ;  /* 0x0340008002047fae */ /* 0x000fe2000c101d6e */
[----:B------:R-:W-:-:S04]  /*121c0*/  LOP3.LUT P0, RZ, R35, 0x4, RZ, 0xc0, !PT ;  /* 0x0000000423ff7812 */ /* 0x000fc8000780c0ff */
[----:B------:R-:W-:-:S13]  /*121d0*/  ISETP.LT.OR P3, PT, R23, 0x1, !P0 ;  /* 0x000000011700780c */ /* 0x000fda0004761670 */
[----:B------:R-:W-:Y:S01]  /*121e0*/  LDGSTS.E.BYPASS.LTC128B.128 [R4+0x6400], desc[UR46][R2.64+0x100], !P3 ;  /* 0x0640010002047fae */ /* 0x000fe2000d901d6e */
[----:B------:R-:W-:-:S13]  /*121f0*/  ISETP.LT.OR P3, PT, R23, 0x1, !P4 ;  /* 0x000000011700780c */ /* 0x000fda0006761670 */
[----:B------:R0:W-:Y:S01]  /*12200*/  LDGSTS.E.BYPASS.LTC128B.128 [R4+0x9400], desc[UR46][R2.64+0x180], !P3 ;  /* 0x0940018002047fae */ /* 0x0001e2000d901d6e */
[----:B------:R-:W-:-:S03]  /*12210*/  IADD3 R8, P3, R14, R0, RZ ;  /* 0x000000000e087210 */ /* 0x000fc60007f7e0ff */
[----:B------:R-:W-:Y:S04]  /*12220*/  SHFL.IDX PT, R14, R5, 0x2, 0x181f ;  /* 0x00581f00050e7f89 */ /* 0x000fe800000e0000 */
[----:B0-----:R-:W0:Y:S02]  /*12230*/  SHFL.IDX PT, R3, R6, 0x1, 0x181f ;  /* 0x00381f0006037f89 */ /* 0x001e2400000e0000 */
[----:B0-----:R-:W-:Y:S01]  /*12240*/  IMAD.X R9, RZ, RZ, R3, P3 ;  /* 0x000000ffff097224 */ /* 0x001fe200018e0603 */
[----:B------:R-:W-:Y:S01]  /*12250*/  ISETP.LT.OR P3, PT, R23, 0x11, !P2 ;  /* 0x000000111700780c */ /* 0x000fe20005761670 */
        /* <DEDUP_REMOVED lines=11> */
[----:B------:R-:W-:-:S13]  /*12310*/  ISETP.LT.OR P3, PT, R23, 0x21, !P2 ;  /* 0x000000211700780c */ /* 0x000fda0005761670 */
        /* <DEDUP_REMOVED lines=24> */
[----:B------:R-:W-:-:S13]  /*124a0*/  ISETP.LT.OR P3, PT, R23, 0x41, !P2 ;  /* 0x000000411700780c */ /* 0x000fda0005761670 */
[----:B------:R3:W-:Y:S01]  /*124b0*/  LDGSTS.E.BYPASS.LTC128B.128 [R4+0x2400], desc[UR46][R2.64], !P3 ;  /* 0x0240000002047fae */ /* 0x0007e2000d901d6e */
[----:B------:R-:W-:-:S13]  /*124c0*/  ISETP.LT.OR P3, PT, R23, 0x41, !P1 ;  /* 0x000000411700780c */ /* 0x000fda0004f61670 */
[----:B------:R3:W-:Y:S01]  /*124d0*/  LDGSTS.E.BYPASS.LTC128B.128 [R4+0x5400], desc[UR46][R2.64+0x80], !P3 ;  /* 0x0540008002047fae */ /* 0x0007e2000d901d6e */
[----:B------:R-:W-:-:S13]  /*124e0*/  ISETP.LT.OR P3, PT, R23, 0x41, !P0 ;  /* 0x000000411700780c */ /* 0x000fda0004761670 */
[----:B------:R3:W-:Y:S01]  /*124f0*/  LDGSTS.E.BYPASS.LTC128B.128 [R4+0x8400], desc[UR46][R2.64+0x100], !P3 ;  /* 0x0840010002047fae */ /* 0x0007e2000d901d6e */
[----:B------:R-:W-:-:S13]  /*12500*/  ISETP.LT.OR P3, PT, R23, 0x41, !P4 ;  /* 0x000000411700780c */ /* 0x000fda0006761670 */
[----:B--2-4-:R3:W-:Y:S02]  /*12510*/  LDGSTS.E.BYPASS.LTC128B.128 [R4+0xb400], desc[UR46][R2.64+0x180], !P3 ;  /* 0x0b40018002047fae */ /* 0x0147e4000d901d6e */
.L_x_11125:
[C---:B------:R-:W-:Y:S02]  /*12520*/  ISETP.LT.OR P2, PT, R23.reuse, 0x51, !P2 ;  /* 0x000000511700780c */ /* 0x040fe40005741670 */
[C---:B------:R-:W-:Y:S02]  /*12530*/  ISETP.LT.OR P1, PT, R23.reuse, 0x51, !P1 ;  /* 0x000000511700780c */ /* 0x040fe40004f21670 */
[----:B------:R-:W-:Y:S02]  /*12540*/  ISETP.LT.OR P0, PT, R23, 0x51, !P0 ;  /* 0x000000511700780c */ /* 0x000fe40004701670 */
[----:B0--3--:R-:W-:-:S05]  /*12550*/  IADD3 R2, P3, R14, R0, RZ ;  /* 0x000000000e027210 */ /* 0x009fca0007f7e0ff */
[----:B------:R-:W-:-:S05]  /*12560*/  IMAD.X R3, RZ, RZ, R6, P3 ;  /* 0x000000ffff037224 */ /* 0x000fca00018e0606 */
[----:B------:R-:W-:Y:S01]  /*12570*/  @!PT LDS RZ, [RZ] ;  /* 0x00000000fffff984 */ /* 0x000fe20000000800 */
[----:B------:R-:W-:Y:S01]  /*12580*/  @!PT LDS RZ, [RZ] ;  /* 0x00000000fffff984 */ /* 0x000fe20000000800 */
[----:B------:R-:W-:Y:S01]  /*12590*/  @!PT LDS RZ, [RZ] ;  /* 0x00000000fffff984 */ /* 0x000fe20000000800 */
[----:B------:R0:W-:Y:S04]  /*125a0*/  LDGSTS.E.BYPASS.LTC128B.128 [R4+0x2c00], desc[UR46][R2.64], !P2 ;  /* 0x02c0000002047fae */ /* 0x0001e8000d101d6e */
[----:B------:R0:W-:Y:S04]  /*125b0*/  LDGSTS.E.BYPASS.LTC128B.128 [R4+0x5c00], desc[UR46][R2.64+0x80], !P1 ;  /* 0x05c0008002047fae */ /* 0x0001e8000c901d6e */
[----:B------:R0:W-:Y:S01]  /*125c0*/  LDGSTS.E.BYPASS.LTC128B.128 [R4+0x8c00], desc[UR46][R2.64+0x100], !P0 ;  /* 0x08c0010002047fae */ /* 0x0001e2000c101d6e */
[----:B------:R-:W-:-:S13]  /*125d0*/  ISETP.LT.OR P0, PT, R23, 0x51, !P4 ;  /* 0x000000511700780c */ /* 0x000fda0006701670 */
[----:B------:R0:W-:Y:S01]  /*125e0*/  LDGSTS.E.BYPASS.LTC128B.128 [R4+0xbc00], desc[UR46][R2.64+0x180], !P0 ;  /* 0x0bc0018002047fae */ /* 0x0001e2000c101d6e */
[----:B------:R-:W-:Y:S01]  /*125f0*/  PLOP3.LUT P0, PT, PT, PT, PT, 0x80, 0x0 ;  /* 0x000000000000781c */ /* 0x000fe20003f0f070 */
[----:B------:R-:W-:-:S12]  /*12600*/  NOP ;  /* 0x0000000000007918 */ /* 0x000fd80000000000 */
.L_x_11040:
        /* <DEDUP_REMOVED lines=11> */
.L_x_11041:
[----:B------:R-:W-:Y:S01]  /*126c0*/  UIADD3 UR4, UR44, -0x2, URZ ;  /* 0xfffffffe2c047890 */ /* 0x000fe2000fffe03f */
[----:B------:R0:W-:Y:S03]  /*126d0*/  SYNCS.ARRIVE.TRANS64.A1T0 RZ, [R22+URZ+0x22850], RZ ;  /* 0x022850ff16ff79a7 */ /* 0x0001e6000810003f */
[----:B------:R-:W-:-:S06]  /*126e0*/  UISETP.GE.AND UP0, UPT, UR4, UR45, UPT ;  /* 0x0000002d0400728c */ /* 0x000fcc000bf06270 */
[----:B------:R-:W-:-:S13]  /*126f0*/  PLOP3.LUT P0, PT, PT, PT, UP0, 0x40, 0x0 ;  /* 0x000000000000781c */ /* 0x000fda0003f0e808 */
[----:B0-----:R-:W-:Y:S05]  /*12700*/  @P0 BRA `(.L_x_11042) ;  /* 0x0000000c00700947 */ /* 0x001fea0003800000 */
[----:B------:R-:W-:Y:S01]  /*12710*/  BSSY B0, `(.L_x_11042) ;  /* 0x00000db000007945 */ /* 0x000fe20003800000 */
[----:B------:R-:W-:-:S07]  /*12720*/  IMAD.U32 R20, RZ, RZ, UR4 ;  /* 0x00000004ff147e24 */ /* 0x000fce000f8e00ff */
.L_x_11055:
[----:B0-----:R-:W0:Y:S01]  /*12730*/  S2R R2, SR_TID.X ;  /* 0x0000000000027919 */ /* 0x001e220000002100 */
[----:B------:R-:W2:Y:S01]  /*12740*/  LDC R3, c[0x0][0x430] ;  /* 0x00010c00ff037b82 */ /* 0x000ea20000000800 */
[----:B------:R-:W-:Y:S02]  /*12750*/  IMAD R8, R20, 0x60, R30 ;  /* 0x0000006014087824 */ /* 0x000fe400078e021e */
        /* <DEDUP_REMOVED lines=20> */
[----:B0-----:R-:W-:Y:S01]  /*128a0*/  @!P1 LEA R6, P0, R2, R6, 0x2 ;  /* 0x0000000602069211 */ /* 0x001fe200078010ff */
[----:B-1----:R-:W-:-:S03]  /*128b0*/  IMAD.U32 R10, RZ, RZ, UR48 ;  /* 0x00000030ff0a7e24 */ /* 0x002fc6000f8e00ff */
        /* <DEDUP_REMOVED lines=16> */
.L_x_11043:
[----:B------:R-:W-:Y:S01]  /*129c0*/  IMAD R10, R18, 0x8, R17 ;  /* 0x00000008120a7824 */ /* 0x000fe200078e0211 */
[----:B------:R-:W-:Y:S01]  /*129d0*/  SHF.L.U32 R24, R25, 0x1f, RZ ;  /* 0x0000001f19187819 */ /* 0x000fe200000006ff */
[----:B------:R-:W-:Y:S01]  /*129e0*/  BSSY B1, `(.L_x_11044) ;  /* 0x0000004000017945 */ /* 0x000fe20003800000 */
[----:B-1----:R-:W-:Y:S02]  /*129f0*/  SHF.R.S32.HI R22, RZ, 0x1f, R5 ;  /* 0x0000001fff167819 */ /* 0x002fe40000011405 */
[----:B------:R-:W0:Y:S02]  /*12a00*/  SYNCS.PHASECHK.TRANS64.TRYWAIT P0, [R10+URZ+0x22840], R24 ;  /* 0x022840180a0075a7 */ /* 0x000e24000800017f */
[----:B0-----:R-:W-:Y:S05]  /*12a10*/  @!P0 BRA `(.L_x_11045) ;  /* 0x0000002c00b88947 */ /* 0x001fea0003800000 */
.L_x_11126:
[----:B------:R-:W-:Y:S05]  /*12a20*/  BSYNC B1 ;  /* 0x0000000000017941 */ /* 0x000fea0003800000 */
.L_x_11044:
        /* <DEDUP_REMOVED lines=24> */
[----:B------:R-:W-:-:S03]  /*12bb0*/  IMAD R8, R8, 0x2, R17 ;  /* 0x0000000208087824 */ /* 0x000fc600078e0211 */
[----:B------:R-:W2:Y:S04]  /*12bc0*/  SHFL.IDX PT, R3, R21, RZ, 0x181f ;  /* 0x00181fff15037589 */ /* 0x000ea800000e0000 */
[----:B------:R-:W3:Y:S04]  /*12bd0*/  SHFL.IDX PT, R6, R9, 0x1, 0x181f ;  /* 0x00381f0009067f89 */ /* 0x000ee800000e0000 */
[----:B------:R-:W4:Y:S01]  /*12be0*/  SHFL.IDX PT, R7, R21, 0x1, 0x181f ;  /* 0x00381f0015077f89 */ /* 0x000f2200000e0000 */
[----:B-1----:R-:W-:-:S03]  /*12bf0*/  IADD3 R2, P0, R14, R0, RZ ;  /* 0x000000000e027210 */ /* 0x002fc60007f1e0ff */
[----:B------:R-:W1:Y:S02]  /*12c00*/  SHFL.IDX PT, R14, R9, 0x2, 0x181f ;  /* 0x00581f00090e7f89 */ /* 0x000e6400000e0000 */
[----:B--2---:R-:W-:Y:S01]  /*12c10*/  IMAD.X R3, RZ, RZ, R3, P0 ;  /* 0x000000ffff037224 */ /* 0x004fe200000e0603 */
[----:B---3--:R-:W-:-:S04]  /*12c20*/  IADD3 R6, P0, R6, R0, RZ ;  /* 0x0000000006067210 */ /* 0x008fc80007f1e0ff */
[----:B------:R2:W-:Y:S01]  /*12c30*/  LDGSTS.E.BYPASS.LTC128B.128 [R8+0x1c400], desc[UR46][R2.64], !P1 ;  /* 0x1c40000002087fae */ /* 0x0005e2000c901d6e */
[----:B----4-:R-:W-:-:S05]  /*12c40*/  IMAD.X R7, RZ, RZ, R7, P0 ;  /* 0x000000ffff077224 */ /* 0x010fca00000e0607 */
[----:B------:R3:W-:Y:S04]  /*12c50*/  LDGSTS.E.BYPASS.LTC128B.128 [R8+0x1cc00], desc[UR46][R6.64], !P1 ;  /* 0x1cc0000006087fae */ /* 0x0007e8000c901d6e */
[----:B--2---:R-:W2:Y:S01]  /*12c60*/  SHFL.IDX PT, R3, R21, 0x2, 0x181f ;  /* 0x00581f0015037f89 */ /* 0x004ea200000e0000 */
[----:B-1----:R-:W-:-:S03]  /*12c70*/  IADD3 R2, P0, R14, R0, RZ ;  /* 0x000000000e027210 */ /* 0x002fc60007f1e0ff */
[----:B------:R-:W1:Y:S04]  /*12c80*/  SHFL.IDX PT, R14, R9, 0x3, 0x181f ;  /* 0x00781f00090e7f89 */ /* 0x000e6800000e0000 */
[----:B---3--:R-:W3:Y:S01]  /*12c90*/  SHFL.IDX PT, R7, R21, 0x3, 0x181f ;  /* 0x00781f0015077f89 */ /* 0x008ee200000e0000 */
[----:B--2---:R-:W-:-:S05]  /*12ca0*/  IMAD.X R3, RZ, RZ, R3, P0 ;  /* 0x000000ffff037224 */ /* 0x004fca00000e0603 */
[----:B------:R2:W-:Y:S01]  /*12cb0*/  LDGSTS.E.BYPASS.LTC128B.128 [R8+0x1d400], desc[UR46][R2.64], !P1 ;  /* 0x1d40000002087fae */ /* 0x0005e2000c901d6e */
[----:B-1----:R-:W-:-:S03]  /*12cc0*/  IADD3 R6, P0, R14, R0, RZ ;  /* 0x000000000e067210 */ /* 0x002fc60007f1e0ff */
[----:B------:R-:W1:Y:S02]  /*12cd0*/  SHFL.IDX PT, R14, R9, 0x4, 0x181f ;  /* 0x00981f00090e7f89 */ /* 0x000e6400000e0000 */
[----:B---3--:R-:W-:-:S05]  /*12ce0*/  IMAD.X R7, RZ, RZ, R7, P0 ;  /* 0x000000ffff077224 */ /* 0x008fca00000e0607 */
[----:B------:R3:W-:Y:S04]  /*12cf0*/  LDGSTS.E.BYPASS.LTC128B.128 [R8+0x1dc00], desc[UR46][R6.64], !P1 ;  /* 0x1dc0000006087fae */ /* 0x0007e8000c901d6e */
[----:B--2---:R-:W2:Y:S04]  /*12d00*/  SHFL.IDX PT, R3, R21, 0x4, 0x181f ;  /* 0x00981f0015037f89 */ /* 0x004ea800000e0000 */
[----:B------:R-:W4:Y:S01]  /*12d10*/  SHFL.IDX PT, R21, R21, 0x5, 0x181f ;  /* 0x00b81f0015157f89 */ /* 0x000f2200000e0000 */
[----:B-1----:R-:W-:-:S03]  /*12d20*/  IADD3 R2, P0, R14, R0, RZ ;  /* 0x000000000e027210 */ /* 0x002fc60007f1e0ff */
[----:B------:R3:W1:Y:S02]  /*12d30*/  SHFL.IDX PT, R14, R9, 0x5, 0x181f ;  /* 0x00b81f00090e7f89 */ /* 0x00066400000e0000 */
[----:B--2---:R-:W-:-:S05]  /*12d40*/  IMAD.X R3, RZ, RZ, R3, P0 ;  /* 0x000000ffff037224 */ /* 0x004fca00000e0603 */
[----:B----4-:R3:W-:Y:S03]  /*12d50*/  LDGSTS.E.BYPASS.LTC128B.128 [R8+0x1e400], desc[UR46][R2.64], !P1 ;  /* 0x1e40000002087fae */ /* 0x0107e6000c901d6e */
.L_x_11140:
[----:B-1-3--:R-:W-:-:S05]  /*12d60*/  IADD3 R2, P0, R14, R0, RZ ;  /* 0x000000000e027210 */ /* 0x00afca0007f1e0ff */
[----:B------:R-:W-:Y:S01]  /*12d70*/  IMAD.X R3, RZ, RZ, R21, P0 ;  /* 0x000000ffff037224 */ /* 0x000fe200000e0615 */
[----:B------:R-:W-:-:S04]  /*12d80*/  PLOP3.LUT P0, PT, PT, PT, PT, 0x80, 0x0 ;  /* 0x000000000000781c */ /* 0x000fc80003f0f070 */
[----:B------:R-:W-:Y:S01]  /*12d90*/  @!PT LDS RZ, [RZ] ;  /* 0x00000000fffff984 */ /* 0x000fe20000000800 */
[----:B------:R-:W-:Y:S01]  /*12da0*/  @!PT LDS RZ, [RZ] ;  /* 0x00000000fffff984 */ /* 0x000fe20000000800 */
[----:B------:R-:W-:Y:S01]  /*12db0*/  @!PT LDS RZ, [RZ] ;  /* 0x00000000fffff984 */ /* 0x000fe20000000800 */
[----:B------:R1:W-:Y:S01]  /*12dc0*/  LDGSTS.E.BYPASS.LTC128B.128 [R8+0x1ec00], desc[UR46][R2.64], !P1 ;  /* 0x1ec0000002087fae */ /* 0x0003e2000c901d6e */
[----:B------:R-:W-:-:S08]  /*12dd0*/  NOP ;  /* 0x0000000000007918 */ /* 0x000fd00000000000 */
.L_x_11047:
        /* <DEDUP_REMOVED lines=11> */
.L_x_11048:
[----:B------:R1:W-:Y:S01]  /*12e90*/  SYNCS.ARRIVE.TRANS64.A1T0 RZ, [R10+URZ+0x22830], RZ ;  /* 0x022830ff0aff79a7 */ /* 0x0003e2000810003f */
[----:B------:R-:W-:Y:S05]  /*12ea0*/  @!P3 BRA `(.L_x_11049) ;  /* 0x000000000004b947 */ /* 0x000fea0003800000 */
[----:B------:R-:W-:Y:S01]  /*12eb0*/  BPT.TRAP 0x1 ;  /* 0x000000040000795c */ /* 0x000fe20000300000 */
.L_x_11049:
[----:B------:R-:W2:Y:S01]  /*12ec0*/  SYNCS.PHASECHK.TRANS64.TRYWAIT P0, [R10+URZ+0x22860], R24 ;  /* 0x022860180a0075a7 */ /* 0x000ea2000800017f */
[----:B------:R-:W-:Y:S04]  /*12ed0*/  BSSY B1, `(.L_x_11050) ;  /* 0x0000002000017945 */ /* 0x000fe80003800000 */
[----:B--2---:R-:W-:Y:S05]  /*12ee0*/  @!P0 BRA `(.L_x_11051) ;  /* 0x0000003000288947 */ /* 0x004fea0003800000 */
.L_x_11141:
[----:B------:R-:W-:Y:S05]  /*12ef0*/  BSYNC B1 ;  /* 0x0000000000017941 */ /* 0x000fea0003800000 */
.L_x_11050:
        /* <DEDUP_REMOVED lines=26> */
[----:B------:R-:W-:-:S03]  /*130a0*/  IMAD R22, R22, 0x2, R17 ;  /* 0x0000000216167824 */ /* 0x000fc600078e0211 */
[----:B------:R-:W4:Y:S04]  /*130b0*/  SHFL.IDX PT, R3, R23, RZ, 0x181f ;  /* 0x00181fff17037589 */ /* 0x000f2800000e0000 */
[----:B------:R-:W-:Y:S04]  /*130c0*/  SHFL.IDX PT, R4, R23, 0x1, 0x181f ;  /* 0x00381f0017047f89 */ /* 0x000fe800000e0000 */
[----:B------:R-:W-:Y:S04]  /*130d0*/  SHFL.IDX PT, R5, R23, 0x3, 0x181f ;  /* 0x00781f0017057f89 */ /* 0x000fe800000e0000 */
[----:B0-2---:R-:W-:Y:S01]  /*130e0*/  SHFL.IDX PT, R24, R23, 0x4, 0x181f ;  /* 0x00981f0017187f89 */ /* 0x005fe200000e0000 */
[----:B---3--:R-:W-:-:S03]  /*130f0*/  IADD3 R2, P0, R14, R0, RZ ;  /* 0x000000000e027210 */ /* 0x008fc60007f1e0ff */
[----:B------:R-:W0:Y:S02]  /*13100*/  SHFL.IDX PT, R14, R21, 0x1, 0x181f ;  /* 0x00381f00150e7f89 */ /* 0x000e2400000e0000 */
[----:B----4-:R-:W-:-:S05]  /*13110*/  IMAD.X R3, RZ, RZ, R3, P0 ;  /* 0x000000ffff037224 */ /* 0x010fca00000e0603 */
[----:B------:R-:W-:Y:S04]  /*13120*/  LDGSTS.E.BYPASS.LTC128B.128 [R22+0x400], desc[UR46][R2.64], !P5 ;  /* 0x0040000002167fae */ /* 0x000fe8000e901d6e */
[----:B------:R-:W-:Y:S04]  /*13130*/  LDGSTS.E.BYPASS.LTC128B.128 [R22+0x3400], desc[UR46][R2.64+0x80], !P4 ;  /* 0x0340008002167fae */ /* 0x000fe8000e101d6e */
[----:B------:R-:W-:Y:S04]  /*13140*/  LDGSTS.E.BYPASS.LTC128B.128 [R22+0x6400], desc[UR46][R2.64+0x100], !P3 ;  /* 0x0640010002167fae */ /* 0x000fe8000d901d6e */
[----:B------:R2:W-:Y:S01]  /*13150*/  LDGSTS.E.BYPASS.LTC128B.128 [R22+0x9400], desc[UR46][R2.64+0x180], !P1 ;  /* 0x0940018002167fae */ /* 0x0005e2000c901d6e */
[----:B0-----:R-:W-:-:S03]  /*13160*/  IADD3 R8, P0, R14, R0, RZ ;  /* 0x000000000e087210 */ /* 0x001fc60007f1e0ff */
[----:B------:R-:W0:Y:S02]  /*13170*/  SHFL.IDX PT, R14, R21, 0x2, 0x181f ;  /* 0x00581f00150e7f89 */ /* 0x000e2400000e0000 */
[----:B------:R-:W-:Y:S02]  /*13180*/  IMAD.X R9, RZ, RZ, R4, P0 ;  /* 0x000000ffff097224 */ /* 0x000fe400000e0604 */
[----:B------:R-:W3:Y:S04]  /*13190*/  SHFL.IDX PT, R4, R23, 0x2, 0x181f ;  /* 0x00581f0017047f89 */ /* 0x000ee800000e0000 */
[----:B------:R4:W-:Y:S04]  /*131a0*/  LDGSTS.E.BYPASS.LTC128B.128 [R22+0xc00], desc[UR46][R8.64], !P5 ;  /* 0x00c0000008167fae */ /* 0x0009e8000e901d6e */
[----:B------:R4:W-:Y:S04]  /*131b0*/  LDGSTS.E.BYPASS.LTC128B.128 [R22+0x3c00], desc[UR46][R8.64+0x80], !P4 ;  /* 0x03c0008008167fae */ /* 0x0009e8000e101d6e */
[----:B------:R4:W-:Y:S04]  /*131c0*/  LDGSTS.E.BYPASS.LTC128B.128 [R22+0x6c00], desc[UR46][R8.64+0x100], !P3 ;  /* 0x06c0010008167fae */ /* 0x0009e8000d901d6e */
[----:B------:R4:W-:Y:S01]  /*131d0*/  LDGSTS.E.BYPASS.LTC128B.128 [R22+0x9c00], desc[UR46][R8.64+0x180], !P1 ;  /* 0x09c0018008167fae */ /* 0x0009e2000c901d6e */
[----:B0-----:R-:W-:-:S03]  /*131e0*/  IADD3 R6, P0, R14, R0, RZ ;  /* 0x000000000e067210 */ /* 0x001fc60007f1e0ff */
[----:B------:R-:W-:Y:S04]  /*131f0*/  SHFL.IDX PT, R23, R23, 0x5, 0x181f ;  /* 0x00b81f0017177f89 */ /* 0x000fe800000e0000 */
[----:B------:R-:W0:Y:S01]  /*13200*/  SHFL.IDX PT, R14, R21, 0x3, 0x181f ;  /* 0x00781f00150e7f89 */ /* 0x000e2200000e0000 */
[----:B---3--:R-:W-:-:S05]  /*13210*/  IMAD.X R7, RZ, RZ, R4, P0 ;  /* 0x000000ffff077224 */ /* 0x008fca00000e0604 */
[----:B------:R4:W-:Y:S04]  /*13220*/  LDGSTS.E.BYPASS.LTC128B.128 [R22+0x1400], desc[UR46][R6.64], !P5 ;  /* 0x0140000006167fae */ /* 0x0009e8000e901d6e */
[----:B------:R4:W-:Y:S04]  /*13230*/  LDGSTS.E.BYPASS.LTC128B.128 [R22+0x4400], desc[UR46][R6.64+0x80], !P4 ;  /* 0x0440008006167fae */ /* 0x0009e8000e101d6e */
[----:B------:R4:W-:Y:S04]  /*13240*/  LDGSTS.E.BYPASS.LTC128B.128 [R22+0x7400], desc[UR46][R6.64+0x100], !P3 ;  /* 0x0740010006167fae */ /* 0x0009e8000d901d6e */
[----:B------:R4:W-:Y:S01]  /*13250*/  LDGSTS.E.BYPASS.LTC128B.128 [R22+0xa400], desc[UR46][R6.64+0x180], !P1 ;  /* 0x0a40018006167fae */ /* 0x0009e2000c901d6e */
[----:B0-----:R-:W-:-:S03]  /*13260*/  IADD3 R4, P0, R14, R0, RZ ;  /* 0x000000000e047210 */ /* 0x001fc60007f1e0ff */
[----:B------:R-:W2:Y:S02]  /*13270*/  SHFL.IDX PT, R14, R21, 0x4, 0x181f ;  /* 0x00981f00150e7f89 */ /* 0x000ea400000e0000 */
[----:B------:R-:W-:-:S05]  /*13280*/  IMAD.X R5, RZ, RZ, R5, P0 ;  /* 0x000000ffff057224 */ /* 0x000fca00000e0605 */
[----:B------:R4:W-:Y:S04]  /*13290*/  LDGSTS.E.BYPASS.LTC128B.128 [R22+0x1c00], desc[UR46][R4.64], !P5 ;  /* 0x01c0000004167fae */ /* 0x0009e8000e901d6e */
[----:B------:R4:W-:Y:S04]  /*132a0*/  LDGSTS.E.BYPASS.LTC128B.128 [R22+0x4c00], desc[UR46][R4.64+0x80], !P4 ;  /* 0x04c0008004167fae */ /* 0x0009e8000e101d6e */
[----:B------:R4:W-:Y:S04]  /*132b0*/  LDGSTS.E.BYPASS.LTC128B.128 [R22+0x7c00], desc[UR46][R4.64+0x100], !P3 ;  /* 0x07c0010004167fae */ /* 0x0009e8000d901d6e */
[----:B------:R4:W-:Y:S01]  /*132c0*/  LDGSTS.E.BYPASS.LTC128B.128 [R22+0xac00], desc[UR46][R4.64+0x180], !P1 ;  /* 0x0ac0018004167fae */ /* 0x0009e2000c901d6e */
[----:B--2---:R-:W-:-:S03]  /*132d0*/  IADD3 R2, P0, R14, R0, RZ ;  /* 0x000000000e027210 */ /* 0x004fc60007f1e0ff */
[----:B------:R4:W0:Y:S02]  /*132e0*/  SHFL.IDX PT, R14, R21, 0x5, 0x181f ;  /* 0x00b81f00150e7f89 */ /* 0x00082400000e0000 */
[----:B------:R-:W-:-:S05]  /*132f0*/  IMAD.X R3, RZ, RZ, R24, P0 ;  /* 0x000000ffff037224 */ /* 0x000fca00000e0618 */
[----:B------:R4:W-:Y:S04]  /*13300*/  LDGSTS.E.BYPASS.LTC128B.128 [R22+0x2400], desc[UR46][R2.64], !P5 ;  /* 0x0240000002167fae */ /* 0x0009e8000e901d6e */
[----:B------:R4:W-:Y:S04]  /*13310*/  LDGSTS.E.BYPASS.LTC128B.128 [R22+0x5400], desc[UR46][R2.64+0x80], !P4 ;  /* 0x0540008002167fae */ /* 0x0009e8000e101d6e */
[----:B------:R4:W-:Y:S04]  /*13320*/  LDGSTS.E.BYPASS.LTC128B.128 [R22+0x8400], desc[UR46][R2.64+0x100], !P3 ;  /* 0x0840010002167fae */ /* 0x0009e8000d901d6e */
[----:B------:R4:W-:Y:S02]  /*13330*/  LDGSTS.E.BYPASS.LTC128B.128 [R22+0xb400], desc[UR46][R2.64+0x180], !P1 ;  /* 0x0b40018002167fae */ /* 0x0009e4000c901d6e */
.L_x_11155:
[----:B0---4-:R-:W-:-:S05]  /*13340*/  IADD3 R2, P0, R14, R0, RZ ;  /* 0x000000000e027210 */ /* 0x011fca0007f1e0ff */
        /* <DEDUP_REMOVED lines=10> */
.L_x_11053:
        /* <DEDUP_REMOVED lines=11> */
.L_x_11054:
[----:B------:R0:W-:Y:S01]  /*134a0*/  SYNCS.ARRIVE.TRANS64.A1T0 RZ, [R10+URZ+0x22850], RZ ;  /* 0x022850ff0aff79a7 */ /* 0x0001e2000810003f */
[----:B------:R-:W-:Y:S05]  /*134b0*/  @P2 BRA `(.L_x_11055) ;  /* 0xfffffff0009c2947 */ /* 0x000fea000383ffff */
[----:B------:R-:W-:Y:S05]  /*134c0*/  BSYNC B0 ;  /* 0x0000000000007941 */ /* 0x000fea0003800000 */
.L_x_11042:
        /* <DEDUP_REMOVED lines=21> */
.L_x_11057:
[----:B------:R-:W-:Y:S05]  /*13620*/  BSYNC B0 ;  /* 0x0000000000007941 */ /* 0x000fea0003800000 */
.L_x_11056:
[----:B------:R-:W-:-:S07]  /*13630*/  LOP3.LUT R25, R25, R0, RZ, 0x3c, !PT ;  /* 0x0000000019197212 */ /* 0x000fce00078e3cff */
.L_x_11017:
[----:B------:R-:W-:Y:S05]  /*13640*/  BSYNC B7 ;  /* 0x0000000000077941 */ /* 0x000fea0003800000 */
.L_x_11015:
        /* <DEDUP_REMOVED lines=11> */
.L_x_11058:
[----:B------:R-:W-:-:S03]  /*13700*/  UMOV UR4, 0xffffffff ;  /* 0xffffffff00047882 */ /* 0x000fc60000000000 */
[----:B------:R-:W-:Y:S05]  /*13710*/  BRA.DIV UR4, `(.L_x_11060) ;  /* 0x0000002e04f87947 */ /* 0x000fea000b800000 */
[----:B------:R2:W3:Y:S02]  /*13720*/  SHFL.IDX PT, R14, R31, RZ, 0x1f ;  /* 0x00001fff1f0e7589 */ /* 0x0004e400000e0000 */
.L_x_11158:
        /* <DEDUP_REMOVED lines=8> */
.L_x_11059:
[----:B------:R-:W-:Y:S02]  /*137b0*/  ULDC UR4, c[0x0][0xc38] ;  /* 0x00030e0000047ab9 */ /* 0x000fe40000000800 */
[----:B---3--:R-:W-:-:S13]  /*137c0*/  ISETP.GE.AND P0, PT, R31, UR4, PT ;  /* 0x000000041f007c0c */ /* 0x008fda000bf06270 */
[----:B------:R-:W-:Y:S05]  /*137d0*/  @!P0 BRA `(.L_x_11061) ;  /* 0xffffffc400b48947 */ /* 0x000fea000383ffff */
.L_x_11006:
[----:B------:R-:W3:Y:S01]  /*137e0*/  LDL.LU R0, [R1] ;  /* 0x0000000001007983 */ /* 0x000ee20000300800 */
        /* <DEDUP_REMOVED lines=11> */
.L_x_11159:
[----:B------:R-:W-:Y:S05]  /*138a0*/  BSYNC B0 ;  /* 0x0000000000007941 */ /* 0x000fea0003800000 */
.L_x_11062:
[----:B------:R-:W-:-:S03]  /*138b0*/  UMOV UR4, 0xffffffff ;  /* 0xffffffff00047882 */ /* 0x000fc60000000000 */
[----:B------:R-:W-:Y:S05]  /*138c0*/  BRA.DIV UR4, `(.L_x_11064) ;  /* 0x0000002e04c87947 */ /* 0x000fea000b800000 */
[----:B---3--:R-:W3:Y:S02]  /*138d0*/  S2R R0, SR_TID.X ;  /* 0x0000000000007919 */ /* 0x008ee40000002100 */
[----:B---3--:R-:W-:-:S04]  /*138e0*/  SHF.R.U32.HI R0, RZ, 0x5, R0 ;  /* 0x00000005ff007819 */ /* 0x008fc80000011600 */
[----:B------:R-:W-:-:S05]  /*138f0*/  LOP3.LUT R0, R0, 0x3, RZ, 0xc0, !PT ;  /* 0x0000000300007812 */ /* 0x000fca00078ec0ff */
[----:B------:R3:W4:Y:S02]  /*13900*/  SHFL.IDX PT, R14, R0, RZ, 0x1f ;  /* 0x00001fff000e7589 */ /* 0x00072400000e0000 */
.L_x_11162:
[----:B----4-:R-:W-:Y:S01]  /*13910*/  ISETP.NE.AND P0, PT, R14, RZ, PT ;  /* 0x000000ff0e00720c */ /* 0x010fe20003f05270 */
[----:B------:R-:W-:-:S12]  /*13920*/  BSSY B0, `(.L_x_11065) ;  /* 0x0000024000007945 */ /* 0x000fd80003800000 */
[----:B------:R-:W-:Y:S05]  /*13930*/  @P0 BRA `(.L_x_11066) ;  /* 0x0000000000880947 */ /* 0x000fea0003800000 */
[----:B------:R-:W-:-:S03]  /*13940*/  UMOV UR4, 0xffffffff ;  /* 0xffffffff00047882 */ /* 0x000fc60000000000 */
[----:B------:R-:W-:Y:S05]  /*13950*/  BRA.DIV UR4, `(.L_x_11067) ;  /* 0x0000002e04d87947 */ /* 0x000fea000b800000 */
[----:B------:R-:W-:-:S13]  /*13960*/  ELECT P6, URZ, PT ;  /* 0x00000000003f782f */ /* 0x000fda00038c0000 */
.L_x_11165:
[----:B------:R-:W-:Y:S05]  /*13970*/  @!P6 BRA `(.L_x_11066) ;  /* 0x000000000078e947 */ /* 0x000fea0003800000 */
[----:B------:R-:W-:-:S06]  /*13980*/  ULOP3.LUT UR4, UR39, 0x2, URZ, 0xfc, !UPT ;  /* 0x0000000227047892 */ /* 0x000fcc000f8efc3f */
[----:B---3--:R-:W-:-:S05]  /*13990*/  IMAD.U32 R0, RZ, RZ, UR4 ;  /* 0x00000004ff007e24 */ /* 0x008fca000f8e00ff */
[----:B------:R-:W-:-:S13]  /*139a0*/  ISETP.NE.AND P0, PT, R0, 0x3, PT ;  /* 0x000000030000780c */ /* 0x000fda0003f05270 */
[----:B------:R-:W-:Y:S05]  /*139b0*/  @!P0 BRA `(.L_x_11068) ;  /* 0x0000000000048947 */ /* 0x000fea0003800000 */
[----:B------:R-:W-:Y:S01]  /*139c0*/  BPT.TRAP 0x1 ;  /* 0x000000040000795c */ /* 0x000fe20000300000 */
.L_x_11068:
[C---:B------:R-:W-:Y:S01]  /*139d0*/  IMAD R3, R18.reuse, 0x8, R5 ;  /* 0x0000000812037824 */ /* 0x040fe200078e0205 */
[----:B------:R-:W-:Y:S01]  /*139e0*/  SHF.L.U32 R2, R25, 0x1f, RZ ;  /* 0x0000001f19027819 */ /* 0x000fe200000006ff */
[----:B------:R-:W-:-:S03]  /*139f0*/  VIADD R18, R18, 0x1 ;  /* 0x0000000112127836 */ /* 0x000fc60000000000 */
[----:B------:R-:W3:Y:S02]  /*13a00*/  SYNCS.PHASECHK.TRANS64.TRYWAIT P1, [R3+URZ+0x22840], R2 ;  /* 0x02284002030075a7 */ /* 0x000ee4000802017f */
[----:B------:R-:W-:-:S04]  /*13a10*/  ISETP.NE.AND P2, PT, R18, 0x2, PT ;  /* 0x000000021200780c */ /* 0x000fc80003f45270 */
[----:B------:R-:W-:Y:S01]  /*13a20*/  SEL R0, RZ, 0x1, P2 ;  /* 0x00000001ff007807 */ /* 0x000fe20001000000 */
[----:B---3--:R-:W-:Y:S08]  /*13a30*/  @!P1 BRA `(.L_x_11069) ;  /* 0x0000002c00c09947 */ /* 0x008ff00003800000 */
.L_x_11166:
[----:B------:R-:W-:Y:S02]  /*13a40*/  SEL R18, R18, RZ, P2 ;  /* 0x000000ff12127207 */ /* 0x000fe40001000000 */
[----:B------:R-:W-:Y:S01]  /*13a50*/  LOP3.LUT R0, R25, R0, RZ, 0x3c, !PT ;  /* 0x0000000019007212 */ /* 0x000fe200078e3cff */
[----:B------:R-:W-:Y:S06]  /*13a60*/  @!P0 BRA `(.L_x_11070) ;  /* 0x0000000000048947 */ /* 0x000fec0003800000 */
[----:B------:R-:W-:Y:S01]  /*13a70*/  BPT.TRAP 0x1 ;  /* 0x000000040000795c */ /* 0x000fe20000300000 */
.L_x_11070:
[----:B------:R-:W-:Y:S01]  /*13a80*/  IMAD R5, R18, 0x8, R5 ;  /* 0x0000000812057824 */ /* 0x000fe200078e0205 */
[----:B------:R-:W-:-:S04]  /*13a90*/  SHF.L.U32 R0, R0, 0x1f, RZ ;  /* 0x0000001f00007819 */ /* 0x000fc800000006ff */
[----:B------:R-:W4:Y:S02]  /*13aa0*/  SYNCS.PHASECHK.TRANS64.TRYWAIT P1, [R5+URZ+0x22840], R0 ;  /* 0x02284000050075a7 */ /* 0x000f24000802017f */
[----:B----4-:R-:W-:Y:S05]  /*13ab0*/  @!P1 BRA `(.L_x_11071) ;  /* 0x0000002c00b49947 */ /* 0x010fea0003800000 */
.L_x_11167:
[----:B------:R-:W-:Y:S05]  /*13ac0*/  @!P0 BRA `(.L_x_11072) ;  /* 0x0000000000048947 */ /* 0x000fea0003800000 */
[----:B------:R-:W-:Y:S01]  /*13ad0*/  BPT.TRAP 0x1 ;  /* 0x000000040000795c */ /* 0x000fe20000300000 */
.L_x_11072:
[----:B------:R-:W0:Y:S02]  /*13ae0*/  SYNCS.PHASECHK.TRANS64.TRYWAIT P1, [R3+URZ+0x22860], R2 ;  /* 0x02286002030075a7 */ /* 0x000e24000802017f */
[----:B0-----:R-:W-:Y:S05]  /*13af0*/  @!P1 BRA `(.L_x_11073) ;  /* 0x0000002c00b89947 */ /* 0x001fea0003800000 */
.L_x_11168:
[----:B------:R-:W-:Y:S05]  /*13b00*/  @!P0 BRA `(.L_x_11074) ;  /* 0x0000000000048947 */ /* 0x000fea0003800000 */
[----:B------:R-:W-:Y:S01]  /*13b10*/  BPT.TRAP 0x1 ;  /* 0x000000040000795c */ /* 0x000fe20000300000 */
.L_x_11074:
[----:B------:R0:W0:Y:S02]  /*13b20*/  SYNCS.PHASECHK.TRANS64.TRYWAIT P0, [R5+URZ+0x22860], R0 ;  /* 0x02286000050075a7 */ /* 0x000024000800017f */
[----:B0-----:R-:W-:Y:S05]  /*13b30*/  @!P0 NANOSLEEP.SYNCS 0x989680 ;  /* 0x009896800000895d */ /* 0x001fea0003900000 */
[----:B------:R-:W0:Y:S02]  /*13b40*/  @!P0 SYNCS.PHASECHK.TRANS64 P0, [R5+URZ+0x22860], R0 ;  /* 0x02286000050085a7 */ /* 0x000e24000800007f */
[----:B0-----:R-:W-:Y:S05]  /*13b50*/  @!P0 BRA `(.L_x_11074) ;  /* 0xfffffffc00f08947 */ /* 0x001fea000383ffff */
.L_x_11066:
[----:B------:R-:W-:Y:S05]  /*13b60*/  BSYNC B0 ;  /* 0x0000000000007941 */ /* 0x000fea0003800000 */
.L_x_11065:
[----:B------:R-:W-:Y:S05]  /*13b70*/  EXIT ;  /* 0x000000000000794d */ /* 0x000fea0003800000 */
.L_x_10911:
[----:B0-----:R0:W1:Y:S02]  /*13b80*/  SYNCS.PHASECHK.TRANS64.TRYWAIT P0, [R7+URZ+0x22800], R0 ;  /* 0x02280000070075a7 */ /* 0x001064000800017f */
[----:B-1----:R-:W-:Y:S05]  /*13b90*/  @!P0 NANOSLEEP.SYNCS 0x989680 ;  /* 0x009896800000895d */ /* 0x002fea0003900000 */
[----:B------:R-:W1:Y:S02]  /*13ba0*/  @!P0 SYNCS.PHASECHK.TRANS64 P0, [R7+URZ+0x22800], R0 ;  /* 0x02280000070085a7 */ /* 0x000e64000800007f */
[----:B-1----:R-:W-:Y:S05]  /*13bb0*/  @!P0 BRA `(.L_x_10911) ;  /* 0xfffffffc00f08947 */ /* 0x002fea000383ffff */
[----:B------:R-:W-:Y:S05]  /*13bc0*/  BRA `(.L_x_11075) ;  /* 0xfffffee000147947 */ /* 0x000fea000383ffff */
.L_x_10915:
[----:B-1----:R-:W-:-:S04]  /*13bd0*/  IMAD.U32 R0, RZ, RZ, UR24 ;  /* 0x00000018ff007e24 */ /* 0x002fc8000f8e00ff */
[----:B------:R1:W2:Y:S03]  /*13be0*/  SYNCS.PHASECHK.TRANS64.TRYWAIT P1, [R0+URZ+0x22830], R9 ;  /* 0x02283009000075a7 */ /* 0x0002a6000802017f */
[----:B--2---:R-:W-:Y:S05]  /*13bf0*/  @!P1 NANOSLEEP.SYNCS 0x989680 ;  /* 0x009896800000995d */ /* 0x004fea0003900000 */
[----:B------:R-:W2:Y:S02]  /*13c00*/  @!P1 SYNCS.PHASECHK.TRANS64 P1, [R0+URZ+0x22830], R9 ;  /* 0x02283009000095a7 */ /* 0x000ea4000802007f */
[----:B--2---:R-:W-:Y:S05]  /*13c10*/  @!P1 BRA `(.L_x_10915) ;  /* 0xfffffffc00ec9947 */ /* 0x004fea000383ffff */
[----:B------:R-:W-:Y:S05]  /*13c20*/  BRA `(.L_x_10914) ;  /* 0xfffffee0003c7947 */ /* 0x000fea000383ffff */
.L_x_10928:
[----:B---3--:R-:W-:-:S04]  /*13c30*/  IMAD.U32 R10, RZ, RZ, UR24 ;  /* 0x00000018ff0a7e24 */ /* 0x008fc8000f8e00ff */
[----:B------:R3:W4:Y:S03]  /*13c40*/  SYNCS.PHASECHK.TRANS64.TRYWAIT P1, [R10+URZ+0x22850], R9 ;  /* 0x022850090a0075a7 */ /* 0x000726000802017f */
[----:B----4-:R-:W-:Y:S05]  /*13c50*/  @!P1 NANOSLEEP.SYNCS 0x989680 ;  /* 0x009896800000995d */ /* 0x010fea0003900000 */
[----:B------:R-:W4:Y:S02]  /*13c60*/  @!P1 SYNCS.PHASECHK.TRANS64 P1, [R10+URZ+0x22850], R9 ;  /* 0x022850090a0095a7 */ /* 0x000f24000802007f */
[----:B----4-:R-:W-:Y:S05]  /*13c70*/  @!P1 BRA `(.L_x_10928) ;  /* 0xfffffffc00ec9947 */ /* 0x010fea000383ffff */
[----:B------:R-:W-:Y:S05]  /*13c80*/  BRA `(.L_x_10927) ;  /* 0xffffff0000ec7947 */ /* 0x000fea000383ffff */
.L_x_10937:
[----:B-1----:R-:W-:-:S04]  /*13c90*/  IMAD.U32 R3, RZ, RZ, UR25 ;  /* 0x00000019ff037e24 */ /* 0x002fc8000f8e00ff */
[----:B------:R1:W2:Y:S03]  /*13ca0*/  SYNCS.PHASECHK.TRANS64.TRYWAIT P1, [R3+URZ+0x22830], R8 ;  /* 0x02283008030075a7 */ /* 0x0002a6000802017f */
[----:B--2---:R-:W-:Y:S05]  /*13cb0*/  @!P1 NANOSLEEP.SYNCS 0x989680 ;  /* 0x009896800000995d */ /* 0x004fea0003900000 */
[----:B------:R-:W2:Y:S02]  /*13cc0*/  @!P1 SYNCS.PHASECHK.TRANS64 P1, [R3+URZ+0x22830], R8 ;  /* 0x02283008030095a7 */ /* 0x000ea4000802007f */
[----:B--2---:R-:W-:Y:S05]  /*13cd0*/  @!P1 BRA `(.L_x_10937) ;  /* 0xfffffffc00ec9947 */ /* 0x004fea000383ffff */
[----:B------:R-:W-:Y:S05]  /*13ce0*/  BRA `(.L_x_10936) ;  /* 0xffffff0800987947 */ /* 0x000fea000383ffff */
.L_x_10950:
[----:B--2---:R-:W-:-:S04]  /*13cf0*/  IMAD.U32 R11, RZ, RZ, UR25 ;  /* 0x00000019ff0b7e24 */ /* 0x004fc8000f8e00ff */
[----:B------:R2:W3:Y:S03]  /*13d00*/  SYNCS.PHASECHK.TRANS64.TRYWAIT P1, [R11+URZ+0x22850], R8 ;  /* 0x022850080b0075a7 */ /* 0x0004e6000802017f */
[----:B---3--:R-:W-:Y:S05]  /*13d10*/  @!P1 NANOSLEEP.SYNCS 0x989680 ;  /* 0x009896800000995d */ /* 0x008fea0003900000 */
[----:B------:R-:W3:Y:S02]  /*13d20*/  @!P1 SYNCS.PHASECHK.TRANS64 P1, [R11+URZ+0x22850], R8 ;  /* 0x022850080b0095a7 */ /* 0x000ee4000802007f */
[----:B---3--:R-:W-:Y:S05]  /*13d30*/  @!P1 BRA `(.L_x_10950) ;  /* 0xfffffffc00ec9947 */ /* 0x008fea000383ffff */
[----:B------:R-:W-:Y:S05]  /*13d40*/  BRA `(.L_x_10949) ;  /* 0xffffff3400647947 */ /* 0x000fea000383ffff */
.L_x_10960:
[----:B-1----:R-:W-:-:S04]  /*13d50*/  IMAD.U32 R3, RZ, RZ, UR25 ;  /* 0x00000019ff037e24 */ /* 0x002fc8000f8e00ff */
[----:B------:R1:W2:Y:S03]  /*13d60*/  SYNCS.PHASECHK.TRANS64.TRYWAIT P2, [R3+URZ+0x22830], R6 ;  /* 0x02283006030075a7 */ /* 0x0002a6000804017f */
[----:B--2---:R-:W-:Y:S05]  /*13d70*/  @!P2 NANOSLEEP.SYNCS 0x989680 ;  /* 0x009896800000a95d */ /* 0x004fea0003900000 */
[----:B------:R-:W2:Y:S02]  /*13d80*/  @!P2 SYNCS.PHASECHK.TRANS64 P2, [R3+URZ+0x22830], R6 ;  /* 0x022830060300a5a7 */ /* 0x000ea4000804007f */
[----:B--2---:R-:W-:Y:S05]  /*13d90*/  @!P2 BRA `(.L_x_10960) ;  /* 0xfffffffc00eca947 */ /* 0x004fea000383ffff */
[----:B------:R-:W-:Y:S05]  /*13da0*/  BRA `(.L_x_10959) ;  /* 0xffffff3c00107947 */ /* 0x000fea000383ffff */
.L_x_10965:
[----:B---3--:R-:W-:-:S04]  /*13db0*/  IMAD.U32 R9, RZ, RZ, UR25 ;  /* 0x00000019ff097e24 */ /* 0x008fc8000f8e00ff */
[----:B------:R3:W4:Y:S03]  /*13dc0*/  SYNCS.PHASECHK.TRANS64.TRYWAIT P2, [R9+URZ+0x22850], R6 ;  /* 0x02285006090075a7 */ /* 0x000726000804017f */
[----:B----4-:R-:W-:Y:S05]  /*13dd0*/  @!P2 NANOSLEEP.SYNCS 0x989680 ;  /* 0x009896800000a95d */ /* 0x010fea0003900000 */
[----:B------:R-:W4:Y:S02]  /*13de0*/  @!P2 SYNCS.PHASECHK.TRANS64 P2, [R9+URZ+0x22850], R6 ;  /* 0x022850060900a5a7 */ /* 0x000f24000804007f */
[----:B----4-:R-:W-:Y:S05]  /*13df0*/  @!P2 BRA `(.L_x_10965) ;  /* 0xfffffffc00eca947 */ /* 0x010fea000383ffff */
[----:B------:R-:W-:Y:S05]  /*13e00*/  BRA `(.L_x_10964) ;  /* 0xffffff5400307947 */ /* 0x000fea000383ffff */
.L_x_10972:
[----:B-1----:R-:W-:-:S04]  /*13e10*/  IMAD.U32 R3, RZ, RZ, UR24 ;  /* 0x00000018ff037e24 */ /* 0x002fc8000f8e00ff */
[----:B------:R1:W2:Y:S03]  /*13e20*/  SYNCS.PHASECHK.TRANS64.TRYWAIT P1, [R3+URZ+0x22830], R6 ;  /* 0x02283006030075a7 */ /* 0x0002a6000802017f */
[----:B--2---:R-:W-:Y:S05]  /*13e30*/  @!P1 NANOSLEEP.SYNCS 0x989680 ;  /* 0x009896800000995d */ /* 0x004fea0003900000 */
[----:B------:R-:W2:Y:S02]  /*13e40*/  @!P1 SYNCS.PHASECHK.TRANS64 P1, [R3+URZ+0x22830], R6 ;  /* 0x02283006030095a7 */ /* 0x000ea4000802007f */
[----:B--2---:R-:W-:Y:S05]  /*13e50*/  @!P1 BRA `(.L_x_10972) ;  /* 0xfffffffc00ec9947 */ /* 0x004fea000383ffff */
[----:B------:R-:W-:Y:S05]  /*13e60*/  BRA `(.L_x_10971) ;  /* 0xffffff5800407947 */ /* 0x000fea000383ffff */
.L_x_10985:
[----:B--2---:R-:W-:-:S04]  /*13e70*/  IMAD.U32 R9, RZ, RZ, UR24 ;  /* 0x00000018ff097e24 */ /* 0x004fc8000f8e00ff */
[----:B------:R2:W3:Y:S03]  /*13e80*/  SYNCS.PHASECHK.TRANS64.TRYWAIT P1, [R9+URZ+0x22850], R6 ;  /* 0x02285006090075a7 */ /* 0x0004e6000802017f */
[----:B---3--:R-:W-:Y:S05]  /*13e90*/  @!P1 NANOSLEEP.SYNCS 0x989680 ;  /* 0x009896800000995d */ /* 0x008fea0003900000 */
[----:B------:R-:W3:Y:S02]  /*13ea0*/  @!P1 SYNCS.PHASECHK.TRANS64 P1, [R9+URZ+0x22850], R6 ;  /* 0x02285006090095a7 */ /* 0x000ee4000802007f */
[----:B---3--:R-:W-:Y:S05]  /*13eb0*/  @!P1 BRA `(.L_x_10985) ;  /* 0xfffffffc00ec9947 */ /* 0x008fea000383ffff */
[----:B------:R-:W-:Y:S05]  /*13ec0*/  BRA `(.L_x_10984) ;  /* 0xffffff8400087947 */ /* 0x000fea000383ffff */
.L_x_11023:
        /* <DEDUP_REMOVED lines=10> */
.L_x_11076:
[----:B------:R-:W-:Y:S05]  /*13f70*/  BRA `(.L_x_11077) ;  /* 0xffffffcc00387947 */ /* 0x000fea000383ffff */
.L_x_11026:
[----:B0-----:R0:W1:Y:S02]  /*13f80*/  SYNCS.PHASECHK.TRANS64.TRYWAIT P0, [R22+URZ+0x22840], R3 ;  /* 0x02284003160075a7 */ /* 0x001064000800017f */
[----:B-1----:R-:W-:Y:S05]  /*13f90*/  @!P0 NANOSLEEP.SYNCS 0x989680 ;  /* 0x009896800000895d */ /* 0x002fea0003900000 */
[----:B------:R-:W1:Y:S02]  /*13fa0*/  @!P0 SYNCS.PHASECHK.TRANS64 P0, [R22+URZ+0x22840], R3 ;  /* 0x02284003160085a7 */ /* 0x000e64000800007f */
[----:B-1----:R-:W-:Y:S05]  /*13fb0*/  @!P0 BRA `(.L_x_11026) ;  /* 0xfffffffc00f08947 */ /* 0x002fea000383ffff */
[----:B------:R-:W-:Y:S05]  /*13fc0*/  BRA `(.L_x_11078) ;  /* 0xffffffcc00e07947 */ /* 0x000fea000383ffff */
.L_x_11027:
        /* <DEDUP_REMOVED lines=8> */
.L_x_11080:
[----:B------:R-:W-:Y:S05]  /*14050*/  BSYNC B0 ;  /* 0x0000000000007941 */ /* 0x000fea0003800000 */
.L_x_11079:
        /* <DEDUP_REMOVED lines=9> */
.L_x_11081:
        /* <DEDUP_REMOVED lines=8> */
.L_x_11082:
        /* <DEDUP_REMOVED lines=11> */
.L_x_11083:
[----:B------:R-:W-:Y:S02]  /*14220*/  IMAD.MOV.U32 R13, RZ, RZ, R5 ;  /* 0x000000ffff0d7224 */ /* 0x000fe400078e0005 */
[----:B------:R-:W-:Y:S01]  /*14230*/  IMAD.MOV.U32 R12, RZ, RZ, 0x2 ;  /* 0x00000002ff0c7424 */ /* 0x000fe200078e00ff */
[----:B------:R-:W-:-:S13]  /*14240*/  @P0 LEA R2, P1, R8, R14, 0x1 ;  /* 0x0000000e08020211 */ /* 0x000fda00078208ff */
[----:B------:R-:W-:Y:S05]  /*14250*/  WARPSYNC.COLLECTIVE R15, `(.L_x_11084) ;  /* 0x000000000f087348 */ /* 0x000fea0003c00000 */
[----:B------:R0:W1:Y:S02]  /*14260*/  SHFL.IDX P6, R14, R13, R12, R11 ;  /* 0x0000000c0d0e7389 */ /* 0x00006400000c000b */
[----:B01----:R-:W-:Y:S01]  /*14270*/  ENDCOLLECTIVE ;  /* 0x000000000000791b */ /* 0x003fe20003800000 */
.L_x_11084:
[----:B------:R-:W-:-:S05]  /*14280*/  @P0 IMAD.X R3, RZ, RZ, R6, P1 ;  /* 0x000000ffff030224 */ /* 0x000fca00008e0606 */
        /* <DEDUP_REMOVED lines=11> */
.L_x_11085:
[----:B------:R-:W-:Y:S02]  /*14340*/  IMAD.MOV.U32 R13, RZ, RZ, R5 ;  /* 0x000000ffff0d7224 */ /* 0x000fe400078e0005 */
[----:B------:R-:W-:Y:S01]  /*14350*/  IMAD.MOV.U32 R12, RZ, RZ, 0x3 ;  /* 0x00000003ff0c7424 */ /* 0x000fe200078e00ff */
[----:B------:R-:W-:-:S13]  /*14360*/  @P0 LEA R2, P1, R8, R14, 0x1 ;  /* 0x0000000e08020211 */ /* 0x000fda00078208ff */
[----:B------:R-:W-:Y:S05]  /*14370*/  WARPSYNC.COLLECTIVE R15, `(.L_x_11086) ;  /* 0x000000000f087348 */ /* 0x000fea0003c00000 */
[----:B------:R0:W1:Y:S02]  /*14380*/  SHFL.IDX P6, R14, R13, R12, R11 ;  /* 0x0000000c0d0e7389 */ /* 0x00006400000c000b */
[----:B01----:R-:W-:Y:S01]  /*14390*/  ENDCOLLECTIVE ;  /* 0x000000000000791b */ /* 0x003fe20003800000 */
.L_x_11086:
        /* <DEDUP_REMOVED lines=12> */
.L_x_11087:
[----:B------:R-:W-:Y:S02]  /*14460*/  IMAD.MOV.U32 R13, RZ, RZ, R5 ;  /* 0x000000ffff0d7224 */ /* 0x000fe400078e0005 */
[----:B------:R-:W-:Y:S01]  /*14470*/  IMAD.MOV.U32 R12, RZ, RZ, 0x4 ;  /* 0x00000004ff0c7424 */ /* 0x000fe200078e00ff */
[----:B------:R-:W-:-:S13]  /*14480*/  @P0 LEA R2, P1, R8, R14, 0x1 ;  /* 0x0000000e08020211 */ /* 0x000fda00078208ff */
[----:B------:R-:W-:Y:S05]  /*14490*/  WARPSYNC.COLLECTIVE R15, `(.L_x_11088) ;  /* 0x000000000f087348 */ /* 0x000fea0003c00000 */
[----:B------:R0:W1:Y:S02]  /*144a0*/  SHFL.IDX P6, R14, R13, R12, R11 ;  /* 0x0000000c0d0e7389 */ /* 0x00006400000c000b */
[----:B01----:R-:W-:Y:S01]  /*144b0*/  ENDCOLLECTIVE ;  /* 0x000000000000791b */ /* 0x003fe20003800000 */
.L_x_11088:
        /* <DEDUP_REMOVED lines=12> */
.L_x_11089:
[----:B------:R-:W-:Y:S02]  /*14580*/  IMAD.MOV.U32 R13, RZ, RZ, R5 ;  /* 0x000000ffff0d7224 */ /* 0x000fe400078e0005 */
[----:B------:R-:W-:Y:S01]  /*14590*/  IMAD.MOV.U32 R12, RZ, RZ, 0x5 ;  /* 0x00000005ff0c7424 */ /* 0x000fe200078e00ff */
[----:B------:R-:W-:-:S13]  /*145a0*/  @P0 LEA R2, P1, R8, R14, 0x1 ;  /* 0x0000000e08020211 */ /* 0x000fda00078208ff */
[----:B------:R-:W-:Y:S05]  /*145b0*/  WARPSYNC.COLLECTIVE R15, `(.L_x_11090) ;  /* 0x000000000f087348 */ /* 0x000fea0003c00000 */
[----:B------:R0:W1:Y:S02]  /*145c0*/  SHFL.IDX P6, R14, R13, R12, R11 ;  /* 0x0000000c0d0e7389 */ /* 0x00006400000c000b */
[----:B01----:R-:W-:Y:S01]  /*145d0*/  ENDCOLLECTIVE ;  /* 0x000000000000791b */ /* 0x003fe20003800000 */
.L_x_11090:
[----:B------:R-:W-:-:S05]  /*145e0*/  @P0 IMAD.X R3, RZ, RZ, R6, P1 ;  /* 0x000000ffff030224 */ /* 0x000fca00008e0606 */
        /* <DEDUP_REMOVED lines=9> */
.L_x_11091:
[----:B------:R-:W-:Y:S05]  /*14680*/  BRA `(.L_x_11092) ;  /* 0xffffffcc00447947 */ /* 0x000fea000383ffff */
.L_x_11032:
[----:B------:R-:W-:Y:S02]  /*14690*/  IMAD.MOV.U32 R13, RZ, RZ, R5 ;  /* 0x000000ffff0d7224 */ /* 0x000fe400078e0005 */
[----:B------:R-:W-:Y:S02]  /*146a0*/  IMAD.MOV.U32 R12, RZ, RZ, RZ ;  /* 0x000000ffff0c7224 */ /* 0x000fe400078e00ff */
[----:B------:R-:W-:Y:S02]  /*146b0*/  IMAD.MOV.U32 R11, RZ, RZ, 0x181f ;  /* 0x0000181fff0b7424 */ /* 0x000fe400078e00ff */
[----:B------:R-:W-:Y:S02]  /*146c0*/  IMAD.MOV.U32 R15, RZ, RZ, -0x1 ;  /* 0xffffffffff0f7424 */ /* 0x000fe400078e00ff */
[----:B------:R-:W-:-:S07]  /*146d0*/  VIADD R4, R33, UR43 ;  /* 0x0000002b21047c36 */ /* 0x000fce0008000000 */
[----:B-1----:R-:W-:Y:S05]  /*146e0*/  WARPSYNC.COLLECTIVE R15, `(.L_x_11093) ;  /* 0x000000000f087348 */ /* 0x002fea0003c00000 */
[----:B------:R0:W2:Y:S02]  /*146f0*/  SHFL.IDX P6, R14, R13, R12, R11 ;  /* 0x0000000c0d0e7389 */ /* 0x0000a400000c000b */
[----:B012---:R-:W-:Y:S01]  /*14700*/  ENDCOLLECTIVE ;  /* 0x000000000000791b */ /* 0x007fe20003800000 */
.L_x_11093:
[C---:B------:R-:W-:Y:S01]  /*14710*/  VIADD R6, R4.reuse, 0x10 ;  /* 0x0000001004067836 */ /* 0x040fe20000000000 */
[----:B------:R-:W-:Y:S01]  /*14720*/  ISETP.GE.AND P0, PT, R4, UR37, PT ;  /* 0x0000002504007c0c */ /* 0x000fe2000bf06270 */
[----:B------:R-:W-:Y:S02]  /*14730*/  IMAD.MOV.U32 R13, RZ, RZ, R0 ;  /* 0x000000ffff0d7224 */ /* 0x000fe400078e0000 */
[----:B------:R-:W-:-:S10]  /*14740*/  IMAD.MOV.U32 R2, RZ, RZ, R14 ;  /* 0x000000ffff027224 */ /* 0x000fd400078e000e */
[----:B------:R-:W-:Y:S05]  /*14750*/  WARPSYNC.COLLECTIVE R15, `(.L_x_11094) ;  /* 0x000000000f087348 */ /* 0x000fea0003c00000 */
[----:B------:R0:W1:Y:S02]  /*14760*/  SHFL.IDX P6, R14, R13, R12, R11 ;  /* 0x0000000c0d0e7389 */ /* 0x00006400000c000b */
[----:B01----:R-:W-:Y:S01]  /*14770*/  ENDCOLLECTIVE ;  /* 0x000000000000791b */ /* 0x003fe20003800000 */
.L_x_11094:
        /* <DEDUP_REMOVED lines=8> */
.L_x_11095:
        /* <DEDUP_REMOVED lines=10> */
.L_x_11096:
[----:B------:R-:W-:Y:S02]  /*148a0*/  IMAD.MOV.U32 R13, RZ, RZ, R5 ;  /* 0x000000ffff0d7224 */ /* 0x000fe400078e0005 */
[----:B------:R-:W-:Y:S01]  /*148b0*/  IMAD.MOV.U32 R12, RZ, RZ, 0x2 ;  /* 0x00000002ff0c7424 */ /* 0x000fe200078e00ff */
[----:B------:R-:W-:-:S13]  /*148c0*/  @!P0 LEA R2, P1, R8, R14, 0x1 ;  /* 0x0000000e08028211 */ /* 0x000fda00078208ff */
[----:B------:R-:W-:Y:S05]  /*148d0*/  WARPSYNC.COLLECTIVE R15, `(.L_x_11097) ;  /* 0x000000000f087348 */ /* 0x000fea0003c00000 */
[----:B------:R0:W1:Y:S02]  /*148e0*/  SHFL.IDX P6, R14, R13, R12, R11 ;  /* 0x0000000c0d0e7389 */ /* 0x00006400000c000b */
[----:B01----:R-:W-:Y:S01]  /*148f0*/  ENDCOLLECTIVE ;  /* 0x000000000000791b */ /* 0x003fe20003800000 */
.L_x_11097:
        /* <DEDUP_REMOVED lines=12> */
.L_x_11098:
[----:B------:R-:W-:Y:S02]  /*149c0*/  IMAD.MOV.U32 R13, RZ, RZ, R5 ;  /* 0x000000ffff0d7224 */ /* 0x000fe400078e0005 */
[----:B------:R-:W-:Y:S01]  /*149d0*/  IMAD.MOV.U32 R12, RZ, RZ, 0x3 ;  /* 0x00000003ff0c7424 */ /* 0x000fe200078e00ff */
[----:B------:R-:W-:-:S13]  /*149e0*/  @!P0 LEA R2, P1, R8, R14, 0x1 ;  /* 0x0000000e08028211 */ /* 0x000fda00078208ff */
[----:B------:R-:W-:Y:S05]  /*149f0*/  WARPSYNC.COLLECTIVE R15, `(.L_x_11099) ;  /* 0x000000000f087348 */ /* 0x000fea0003c00000 */
[----:B------:R0:W1:Y:S02]  /*14a00*/  SHFL.IDX P6, R14, R13, R12, R11 ;  /* 0x0000000c0d0e7389 */ /* 0x00006400000c000b */
[----:B01----:R-:W-:Y:S01]  /*14a10*/  ENDCOLLECTIVE ;  /* 0x000000000000791b */ /* 0x003fe20003800000 */
.L_x_11099:
        /* <DEDUP_REMOVED lines=12> */
.L_x_11100:
[----:B------:R-:W-:Y:S02]  /*14ae0*/  IMAD.MOV.U32 R13, RZ, RZ, R5 ;  /* 0x000000ffff0d7224 */ /* 0x000fe400078e0005 */
[----:B------:R-:W-:Y:S01]  /*14af0*/  IMAD.MOV.U32 R12, RZ, RZ, 0x4 ;  /* 0x00000004ff0c7424 */ /* 0x000fe200078e00ff */
[----:B------:R-:W-:-:S13]  /*14b00*/  @!P0 LEA R2, P1, R8, R14, 0x1 ;  /* 0x0000000e08028211 */ /* 0x000fda00078208ff */
[----:B------:R-:W-:Y:S05]  /*14b10*/  WARPSYNC.COLLECTIVE R15, `(.L_x_11101) ;  /* 0x000000000f087348 */ /* 0x000fea0003c00000 */
[----:B------:R0:W1:Y:S02]  /*14b20*/  SHFL.IDX P6, R14, R13, R12, R11 ;  /* 0x0000000c0d0e7389 */ /* 0x00006400000c000b */
[----:B01----:R-:W-:Y:S01]  /*14b30*/  ENDCOLLECTIVE ;  /* 0x000000000000791b */ /* 0x003fe20003800000 */
.L_x_11101:
        /* <DEDUP_REMOVED lines=12> */
.L_x_11102:
[----:B------:R-:W-:Y:S02]  /*14c00*/  IMAD.MOV.U32 R13, RZ, RZ, R5 ;  /* 0x000000ffff0d7224 */ /* 0x000fe400078e0005 */
[----:B------:R-:W-:Y:S01]  /*14c10*/  IMAD.MOV.U32 R12, RZ, RZ, 0x5 ;  /* 0x00000005ff0c7424 */ /* 0x000fe200078e00ff */
[----:B------:R-:W-:-:S13]  /*14c20*/  @!P0 LEA R2, P1, R8, R14, 0x1 ;  /* 0x0000000e08028211 */ /* 0x000fda00078208ff */
[----:B------:R-:W-:Y:S05]  /*14c30*/  WARPSYNC.COLLECTIVE R15, `(.L_x_11103) ;  /* 0x000000000f087348 */ /* 0x000fea0003c00000 */
[----:B------:R0:W1:Y:S02]  /*14c40*/  SHFL.IDX P6, R14, R13, R12, R11 ;  /* 0x0000000c0d0e7389 */ /* 0x00006400000c000b */
[----:B01----:R-:W-:Y:S01]  /*14c50*/  ENDCOLLECTIVE ;  /* 0x000000000000791b */ /* 0x003fe20003800000 */
.L_x_11103:
        /* <DEDUP_REMOVED lines=12> */
.L_x_11104:
[----:B------:R-:W-:Y:S02]  /*14d20*/  IMAD.MOV.U32 R13, RZ, RZ, R5 ;  /* 0x000000ffff0d7224 */ /* 0x000fe400078e0005 */
[----:B------:R-:W-:Y:S01]  /*14d30*/  IMAD.MOV.U32 R12, RZ, RZ, 0x6 ;  /* 0x00000006ff0c7424 */ /* 0x000fe200078e00ff */
[----:B------:R-:W-:-:S13]  /*14d40*/  @!P0 LEA R2, P1, R8, R14, 0x1 ;  /* 0x0000000e08028211 */ /* 0x000fda00078208ff */
[----:B------:R-:W-:Y:S05]  /*14d50*/  WARPSYNC.COLLECTIVE R15, `(.L_x_11105) ;  /* 0x000000000f087348 */ /* 0x000fea0003c00000 */
[----:B------:R0:W1:Y:S02]  /*14d60*/  SHFL.IDX P6, R14, R13, R12, R11 ;  /* 0x0000000c0d0e7389 */ /* 0x00006400000c000b */
[----:B01----:R-:W-:Y:S01]  /*14d70*/  ENDCOLLECTIVE ;  /* 0x000000000000791b */ /* 0x003fe20003800000 */
.L_x_11105:
        /* <DEDUP_REMOVED lines=12> */
.L_x_11106:
[----:B------:R-:W-:Y:S02]  /*14e40*/  IMAD.MOV.U32 R13, RZ, RZ, R5 ;  /* 0x000000ffff0d7224 */ /* 0x000fe400078e0005 */
[----:B------:R-:W-:Y:S01]  /*14e50*/  IMAD.MOV.U32 R12, RZ, RZ, 0x7 ;  /* 0x00000007ff0c7424 */ /* 0x000fe200078e00ff */
[----:B------:R-:W-:-:S13]  /*14e60*/  @!P0 LEA R2, P1, R8, R14, 0x1 ;  /* 0x0000000e08028211 */ /* 0x000fda00078208ff */
[----:B------:R-:W-:Y:S05]  /*14e70*/  WARPSYNC.COLLECTIVE R15, `(.L_x_11107) ;  /* 0x000000000f087348 */ /* 0x000fea0003c00000 */
[----:B------:R0:W1:Y:S02]  /*14e80*/  SHFL.IDX P6, R14, R13, R12, R11 ;  /* 0x0000000c0d0e7389 */ /* 0x00006400000c000b */
[----:B01----:R-:W-:Y:S01]  /*14e90*/  ENDCOLLECTIVE ;  /* 0x000000000000791b */ /* 0x003fe20003800000 */
.L_x_11107:
        /* <DEDUP_REMOVED lines=10> */
.L_x_11108:
[----:B------:R-:W-:Y:S05]  /*14f40*/  BRA `(.L_x_11109) ;  /* 0xffffffcc00647947 */ /* 0x000fea000383ffff */
.L_x_11035:
[----:B0-----:R0:W2:Y:S02]  /*14f50*/  SYNCS.PHASECHK.TRANS64.TRYWAIT P0, [R17+URZ+0x22820], R0 ;  /* 0x02282000110075a7 */ /* 0x0010a4000800017f */
[----:B--2---:R-:W-:Y:S05]  /*14f60*/  @!P0 NANOSLEEP.SYNCS 0x989680 ;  /* 0x009896800000895d */ /* 0x004fea0003900000 */
[----:B------:R-:W2:Y:S02]  /*14f70*/  @!P0 SYNCS.PHASECHK.TRANS64 P0, [R17+URZ+0x22820], R0 ;  /* 0x02282000110085a7 */ /* 0x000ea4000800007f */
[----:B--2---:R-:W-:Y:S05]  /*14f80*/  @!P0 BRA `(.L_x_11035) ;  /* 0xfffffffc00f08947 */ /* 0x004fea000383ffff */
[----:B------:R-:W-:Y:S05]  /*14f90*/  BRA `(.L_x_11110) ;  /* 0xffffffcc00c07947 */ /* 0x000fea000383ffff */
.L_x_11038:
[----:B--2---:R2:W3:Y:S02]  /*14fa0*/  SYNCS.PHASECHK.TRANS64.TRYWAIT P0, [R22+URZ+0x22860], R3 ;  /* 0x02286003160075a7 */ /* 0x0044e4000800017f */
[----:B---3--:R-:W-:Y:S05]  /*14fb0*/  @!P0 NANOSLEEP.SYNCS 0x989680 ;  /* 0x009896800000895d */ /* 0x008fea0003900000 */
[----:B------:R-:W3:Y:S02]  /*14fc0*/  @!P0 SYNCS.PHASECHK.TRANS64 P0, [R22+URZ+0x22860], R3 ;  /* 0x02286003160085a7 */ /* 0x000ee4000800007f */
[----:B---3--:R-:W-:Y:S05]  /*14fd0*/  @!P0 BRA `(.L_x_11038) ;  /* 0xfffffffc00f08947 */ /* 0x008fea000383ffff */
[----:B------:R-:W-:Y:S05]  /*14fe0*/  BRA `(.L_x_11111) ;  /* 0xffffffcc00d07947 */ /* 0x000fea000383ffff */
.L_x_11039:
        /* <DEDUP_REMOVED lines=8> */
.L_x_11113:
[----:B------:R-:W-:Y:S05]  /*15070*/  BSYNC B0 ;  /* 0x0000000000007941 */ /* 0x000fea0003800000 */
.L_x_11112:
[----:B------:R0:W5:Y:S01]  /*15080*/  LDL R7, [R1+0x4] ;  /* 0x0000040001077983 */ /* 0x0001620000100800 */
[----:B------:R-:W-:Y:S01]  /*15090*/  IMAD.MOV.U32 R13, RZ, RZ, R5 ;  /* 0x000000ffff0d7224 */ /* 0x000fe200078e0005 */
[----:B------:R-:W-:Y:S01]  /*150a0*/  LOP3.LUT P1, RZ, R35, 0x2, RZ, 0xc0, !PT ;  /* 0x0000000223ff7812 */ /* 0x000fe2000782c0ff */
[----:B------:R-:W-:Y:S01]  /*150b0*/  IMAD.MOV.U32 R12, RZ, RZ, RZ ;  /* 0x000000ffff0c7224 */ /* 0x000fe200078e00ff */
[----:B------:R-:W1:Y:S01]  /*150c0*/  S2R R8, SR_TID.X ;  /* 0x0000000000087919 */ /* 0x000e620000002100 */
[----:B------:R-:W-:Y:S02]  /*150d0*/  IMAD.MOV.U32 R11, RZ, RZ, 0x181f ;  /* 0x0000181fff0b7424 */ /* 0x000fe400078e00ff */
[----:B------:R-:W-:Y:S02]  /*150e0*/  IMAD.MOV.U32 R15, RZ, RZ, -0x1 ;  /* 0xffffffffff0f7424 */ /* 0x000fe400078e00ff */
[----:B------:R-:W-:Y:S02]  /*150f0*/  IMAD.MOV.U32 R3, RZ, RZ, R14 ;  /* 0x000000ffff037224 */ /* 0x000fe400078e000e */
[----:B0-----:R-:W-:-:S07]  /*15100*/  IMAD R4, R4, 0x2, R17 ;  /* 0x0000000204047824 */ /* 0x001fce00078e0211 */
[----:B-1---5:R-:W-:Y:S05]  /*15110*/  WARPSYNC.COLLECTIVE R15, `(.L_x_11114) ;  /* 0x000000000f087348 */ /* 0x022fea0003c00000 */
[----:B------:R0:W2:Y:S02]  /*15120*/  SHFL.IDX P6, R14, R13, R12, R11 ;  /* 0x0000000c0d0e7389 */ /* 0x0000a400000c000b */
[----:B012--5:R-:W-:Y:S01]  /*15130*/  ENDCOLLECTIVE ;  /* 0x000000000000791b */ /* 0x027fe20003800000 */
.L_x_11114:
        /* <DEDUP_REMOVED lines=9> */
.L_x_11115:
[----:B------:R-:W-:Y:S02]  /*151d0*/  IMAD.X R3, RZ, RZ, R3, P0 ;  /* 0x000000ffff037224 */ /* 0x000fe400000e0603 */
[----:B------:R-:W-:Y:S01]  /*151e0*/  IMAD.MOV.U32 R13, RZ, RZ, R5 ;  /* 0x000000ffff0d7224 */ /* 0x000fe200078e0005 */
[----:B------:R-:W-:-:S04]  /*151f0*/  LOP3.LUT P2, RZ, R7, 0x1, RZ, 0xc0, !PT ;  /* 0x0000000107ff7812 */ /* 0x000fc8000784c0ff */
[----:B------:R-:W-:-:S13]  /*15200*/  ISETP.LT.OR P0, PT, R23, 0x1, !P2 ;  /* 0x000000011700780c */ /* 0x000fda0005701670 */
[----:B------:R-:W-:Y:S01]  /*15210*/  @!PT LDS RZ, [RZ] ;  /* 0x00000000fffff984 */ /* 0x000fe20000000800 */
[----:B------:R-:W-:Y:S01]  /*15220*/  @!PT LDS RZ, [RZ] ;  /* 0x00000000fffff984 */ /* 0x000fe20000000800 */
[----:B------:R-:W-:Y:S01]  /*15230*/  @!PT LDS RZ, [RZ] ;  /* 0x00000000fffff984 */ /* 0x000fe20000000800 */
[----:B------:R-:W-:Y:S01]  /*15240*/  LDGSTS.E.BYPASS.LTC128B.128 [R4+0x400], desc[UR46][R2.64], !P0 ;  /* 0x0040000002047fae */ /* 0x000fe2000c101d6e */
[----:B------:R-:W-:-:S13]  /*15250*/  ISETP.LT.OR P0, PT, R23, 0x1, !P1 ;  /* 0x000000011700780c */ /* 0x000fda0004f01670 */
[----:B------:R-:W-:Y:S01]  /*15260*/  LDGSTS.E.BYPASS.LTC128B.128 [R4+0x3400], desc[UR46][R2.64+0x80], !P0 ;  /* 0x0340008002047fae */ /* 0x000fe2000c101d6e */
[----:B------:R-:W-:-:S04]  /*15270*/  LOP3.LUT P0, RZ, R35, 0x4, RZ, 0xc0, !PT ;  /* 0x0000000423ff7812 */ /* 0x000fc8000780c0ff */
        /* <DEDUP_REMOVED lines=8> */
.L_x_11116:
[----:B------:R-:W-:Y:S02]  /*15300*/  IMAD.MOV.U32 R13, RZ, RZ, R6 ;  /* 0x000000ffff0d7224 */ /* 0x000fe400078e0006 */
[----:B------:R-:W-:Y:S01]  /*15310*/  IMAD.MOV.U32 R12, RZ, RZ, 0x2 ;  /* 0x00000002ff0c7424 */ /* 0x000fe200078e00ff */
[----:B------:R-:W-:-:S13]  /*15320*/  IADD3 R2, P3, R14, R0, RZ ;  /* 0x000000000e027210 */ /* 0x000fda0007f7e0ff */
[----:B------:R-:W-:Y:S05]  /*15330*/  WARPSYNC.COLLECTIVE R15, `(.L_x_11117) ;  /* 0x000000000f087348 */ /* 0x000fea0003c00000 */
[----:B------:R0:W1:Y:S02]  /*15340*/  SHFL.IDX P6, R14, R13, R12, R11 ;  /* 0x0000000c0d0e7389 */ /* 0x00006400000c000b */
[----:B01----:R-:W-:Y:S01]  /*15350*/  ENDCOLLECTIVE ;  /* 0x000000000000791b */ /* 0x003fe20003800000 */
.L_x_11117:
        /* <DEDUP_REMOVED lines=17> */
.L_x_11118:
[----:B------:R-:W-:Y:S02]  /*15470*/  IMAD.MOV.U32 R13, RZ, RZ, R6 ;  /* 0x000000ffff0d7224 */ /* 0x000fe400078e0006 */
[----:B------:R-:W-:Y:S01]  /*15480*/  IMAD.MOV.U32 R12, RZ, RZ, 0x3 ;  /* 0x00000003ff0c7424 */ /* 0x000fe200078e00ff */
[----:B------:R-:W-:-:S13]  /*15490*/  IADD3 R2, P3, R14, R0, RZ ;  /* 0x000000000e027210 */ /* 0x000fda0007f7e0ff */
[----:B------:R-:W-:Y:S05]  /*154a0*/  WARPSYNC.COLLECTIVE R15, `(.L_x_11119) ;  /* 0x000000000f087348 */ /* 0x000fea0003c00000 */
[----:B------:R0:W1:Y:S02]  /*154b0*/  SHFL.IDX P6, R14, R13, R12, R11 ;  /* 0x0000000c0d0e7389 */ /* 0x00006400000c000b */
[----:B01----:R-:W-:Y:S01]  /*154c0*/  ENDCOLLECTIVE ;  /* 0x000000000000791b */ /* 0x003fe20003800000 */
.L_x_11119:
        /* <DEDUP_REMOVED lines=17> */
.L_x_11120:
[----:B------:R-:W-:Y:S02]  /*155e0*/  IMAD.MOV.U32 R13, RZ, RZ, R6 ;  /* 0x000000ffff0d7224 */ /* 0x000fe400078e0006 */
[----:B------:R-:W-:Y:S01]  /*155f0*/  IMAD.MOV.U32 R12, RZ, RZ, 0x4 ;  /* 0x00000004ff0c7424 */ /* 0x000fe200078e00ff */
[----:B------:R-:W-:-:S13]  /*15600*/  IADD3 R2, P3, R14, R0, RZ ;  /* 0x000000000e027210 */ /* 0x000fda0007f7e0ff */
[----:B------:R-:W-:Y:S05]  /*15610*/  WARPSYNC.COLLECTIVE R15, `(.L_x_11121) ;  /* 0x000000000f087348 */ /* 0x000fea0003c00000 */
[----:B------:R0:W1:Y:S02]  /*15620*/  SHFL.IDX P6, R14, R13, R12, R11 ;  /* 0x0000000c0d0e7389 */ /* 0x00006400000c000b */
[----:B01----:R-:W-:Y:S01]  /*15630*/  ENDCOLLECTIVE ;  /* 0x000000000000791b */ /* 0x003fe20003800000 */
.L_x_11121:
        /* <DEDUP_REMOVED lines=17> */
.L_x_11122:
[----:B------:R-:W-:Y:S02]  /*15750*/  IMAD.MOV.U32 R13, RZ, RZ, R6 ;  /* 0x000000ffff0d7224 */ /* 0x000fe400078e0006 */
[----:B------:R-:W-:Y:S01]  /*15760*/  IMAD.MOV.U32 R12, RZ, RZ, 0x5 ;  /* 0x00000005ff0c7424 */ /* 0x000fe200078e00ff */
[----:B------:R-:W-:-:S13]  /*15770*/  IADD3 R2, P3, R14, R0, RZ ;  /* 0x000000000e027210 */ /* 0x000fda0007f7e0ff */
[----:B------:R-:W-:Y:S05]  /*15780*/  WARPSYNC.COLLECTIVE R15, `(.L_x_11123) ;  /* 0x000000000f087348 */ /* 0x000fea0003c00000 */
[----:B------:R0:W1:Y:S02]  /*15790*/  SHFL.IDX P6, R14, R13, R12, R11 ;  /* 0x0000000c0d0e7389 */ /* 0x00006400000c000b */
[----:B01----:R-:W-:Y:S01]  /*157a0*/  ENDCOLLECTIVE ;  /* 0x000000000000791b */ /* 0x003fe20003800000 */
.L_x_11123:
        /* <DEDUP_REMOVED lines=12> */
.L_x_11124:
        /* <DEDUP_REMOVED lines=9> */
.L_x_11045:
[----:B0-----:R0:W1:Y:S02]  /*15900*/  SYNCS.PHASECHK.TRANS64.TRYWAIT P0, [R10+URZ+0x22840], R24 ;  /* 0x022840180a0075a7 */ /* 0x001064000800017f */
[----:B-1----:R-:W-:Y:S05]  /*15910*/  @!P0 NANOSLEEP.SYNCS 0x989680 ;  /* 0x009896800000895d */ /* 0x002fea0003900000 */
[----:B------:R-:W1:Y:S02]  /*15920*/  @!P0 SYNCS.PHASECHK.TRANS64 P0, [R10+URZ+0x22840], R24 ;  /* 0x022840180a0085a7 */ /* 0x000e64000800007f */
[----:B-1----:R-:W-:Y:S05]  /*15930*/  @!P0 BRA `(.L_x_11045) ;  /* 0xfffffffc00f08947 */ /* 0x002fea000383ffff */
[----:B------:R-:W-:Y:S05]  /*15940*/  BRA `(.L_x_11126) ;  /* 0xffffffd000347947 */ /* 0x000fea000383ffff */
.L_x_11046:
        /* <DEDUP_REMOVED lines=8> */
.L_x_11128:
[----:B------:R-:W-:Y:S05]  /*159d0*/  BSYNC B1 ;  /* 0x0000000000017941 */ /* 0x000fea0003800000 */
.L_x_11127:
        /* <DEDUP_REMOVED lines=9> */
.L_x_11129:
[----:B------:R-:W-:Y:S02]  /*15a70*/  IMAD.MOV.U32 R13, RZ, RZ, R21 ;  /* 0x000000ffff0d7224 */ /* 0x000fe400078e0015 */
[----:B------:R-:W-:Y:S01]  /*15a80*/  IMAD.MOV.U32 R12, RZ, RZ, 0x1 ;  /* 0x00000001ff0c7424 */ /* 0x000fe200078e00ff */
[----:B------:R-:W-:-:S13]  /*15a90*/  IADD3 R2, P0, R14, R0, RZ ;  /* 0x000000000e027210 */ /* 0x000fda0007f1e0ff */
[----:B------:R-:W-:Y:S05]  /*15aa0*/  WARPSYNC.COLLECTIVE R15, `(.L_x_11130) ;  /* 0x000000000f087348 */ /* 0x000fea0003c00000 */
[----:B------:R0:W1:Y:S02]  /*15ab0*/  SHFL.IDX P6, R14, R13, R12, R11 ;  /* 0x0000000c0d0e7389 */ /* 0x00006400000c000b */
[----:B01----:R-:W-:Y:S01]  /*15ac0*/  ENDCOLLECTIVE ;  /* 0x000000000000791b */ /* 0x003fe20003800000 */
.L_x_11130:
        /* <DEDUP_REMOVED lines=10> */
.L_x_11131:
[----:B------:R-:W-:Y:S02]  /*15b70*/  IMAD.MOV.U32 R13, RZ, RZ, R21 ;  /* 0x000000ffff0d7224 */ /* 0x000fe400078e0015 */
[----:B------:R-:W-:Y:S02]  /*15b80*/  IMAD.MOV.U32 R12, RZ, RZ, 0x2 ;  /* 0x00000002ff0c7424 */ /* 0x000fe400078e00ff */
[----:B------:R-:W-:-:S07]  /*15b90*/  IMAD.MOV.U32 R6, RZ, RZ, R14 ;  /* 0x000000ffff067224 */ /* 0x000fce00078e000e */
[----:B------:R-:W-:Y:S05]  /*15ba0*/  WARPSYNC.COLLECTIVE R15, `(.L_x_11132) ;  /* 0x000000000f087348 */ /* 0x000fea0003c00000 */
[----:B------:R0:W1:Y:S02]  /*15bb0*/  SHFL.IDX P6, R14, R13, R12, R11 ;  /* 0x0000000c0d0e7389 */ /* 0x00006400000c000b */
[----:B01----:R-:W-:Y:S01]  /*15bc0*/  ENDCOLLECTIVE ;  /* 0x000000000000791b */ /* 0x003fe20003800000 */
.L_x_11132:
        /* <DEDUP_REMOVED lines=11> */
.L_x_11133:
[----:B------:R-:W-:Y:S02]  /*15c80*/  IMAD.MOV.U32 R13, RZ, RZ, R21 ;  /* 0x000000ffff0d7224 */ /* 0x000fe400078e0015 */
[----:B------:R-:W-:Y:S01]  /*15c90*/  IMAD.MOV.U32 R12, RZ, RZ, 0x3 ;  /* 0x00000003ff0c7424 */ /* 0x000fe200078e00ff */
[----:B------:R-:W-:-:S13]  /*15ca0*/  IADD3 R2, P0, R14, R0, RZ ;  /* 0x000000000e027210 */ /* 0x000fda0007f1e0ff */
[----:B------:R-:W-:Y:S05]  /*15cb0*/  WARPSYNC.COLLECTIVE R15, `(.L_x_11134) ;  /* 0x000000000f087348 */ /* 0x000fea0003c00000 */
[----:B------:R0:W1:Y:S02]  /*15cc0*/  SHFL.IDX P6, R14, R13, R12, R11 ;  /* 0x0000000c0d0e7389 */ /* 0x00006400000c000b */
[----:B01----:R-:W-:Y:S01]  /*15cd0*/  ENDCOLLECTIVE ;  /* 0x000000000000791b */ /* 0x003fe20003800000 */
.L_x_11134:
        /* <DEDUP_REMOVED lines=10> */
.L_x_11135:
[----:B------:R-:W-:Y:S02]  /*15d80*/  IMAD.MOV.U32 R13, RZ, RZ, R21 ;  /* 0x000000ffff0d7224 */ /* 0x000fe400078e0015 */
[----:B------:R-:W-:Y:S01]  /*15d90*/  IMAD.MOV.U32 R12, RZ, RZ, 0x4 ;  /* 0x00000004ff0c7424 */ /* 0x000fe200078e00ff */
[----:B------:R-:W-:-:S13]  /*15da0*/  IADD3 R2, P0, R14, R0, RZ ;  /* 0x000000000e027210 */ /* 0x000fda0007f1e0ff */
[----:B------:R-:W-:Y:S05]  /*15db0*/  WARPSYNC.COLLECTIVE R15, `(.L_x_11136) ;  /* 0x000000000f087348 */ /* 0x000fea0003c00000 */
[----:B------:R0:W1:Y:S02]  /*15dc0*/  SHFL.IDX P6, R14, R13, R12, R11 ;  /* 0x0000000c0d0e7389 */ /* 0x00006400000c000b */
[----:B01----:R-:W-:Y:S01]  /*15dd0*/  ENDCOLLECTIVE ;  /* 0x000000000000791b */ /* 0x003fe20003800000 */
.L_x_11136:
        /* <DEDUP_REMOVED lines=10> */
.L_x_11137:
[----:B------:R-:W-:Y:S02]  /*15e80*/  IMAD.MOV.U32 R13, RZ, RZ, R21 ;  /* 0x000000ffff0d7224 */ /* 0x000fe400078e0015 */
[----:B------:R-:W-:Y:S01]  /*15e90*/  IMAD.MOV.U32 R12, RZ, RZ, 0x5 ;  /* 0x00000005ff0c7424 */ /* 0x000fe200078e00ff */
[----:B------:R-:W-:-:S13]  /*15ea0*/  IADD3 R2, P0, R14, R0, RZ ;  /* 0x000000000e027210 */ /* 0x000fda0007f1e0ff */
[----:B------:R-:W-:Y:S05]  /*15eb0*/  WARPSYNC.COLLECTIVE R15, `(.L_x_11138) ;  /* 0x000000000f087348 */ /* 0x000fea0003c00000 */
[----:B------:R0:W1:Y:S02]  /*15ec0*/  SHFL.IDX P6, R14, R13, R12, R11 ;  /* 0x0000000c0d0e7389 */ /* 0x00006400000c000b */
[----:B01----:R-:W-:Y:S01]  /*15ed0*/  ENDCOLLECTIVE ;  /* 0x000000000000791b */ /* 0x003fe20003800000 */
.L_x_11138:
        /* <DEDUP_REMOVED lines=10> */
.L_x_11139:
[----:B------:R-:W-:Y:S05]  /*15f80*/  BRA `(.L_x_11140) ;  /* 0xffffffcc00747947 */ /* 0x000fea000383ffff */
.L_x_11051:
[----:B--2---:R2:W3:Y:S02]  /*15f90*/  SYNCS.PHASECHK.TRANS64.TRYWAIT P0, [R10+URZ+0x22860], R24 ;  /* 0x022860180a0075a7 */ /* 0x0044e4000800017f */
[----:B---3--:R-:W-:Y:S05]  /*15fa0*/  @!P0 NANOSLEEP.SYNCS 0x989680 ;  /* 0x009896800000895d */ /* 0x008fea0003900000 */
[----:B------:R-:W3:Y:S02]  /*15fb0*/  @!P0 SYNCS.PHASECHK.TRANS64 P0, [R10+URZ+0x22860], R24 ;  /* 0x022860180a0085a7 */ /* 0x000ee4000800007f */
[----:B---3--:R-:W-:Y:S05]  /*15fc0*/  @!P0 BRA `(.L_x_11051) ;  /* 0xfffffffc00f08947 */ /* 0x008fea000383ffff */
[----:B------:R-:W-:Y:S05]  /*15fd0*/  BRA `(.L_x_11141) ;  /* 0xffffffcc00c47947 */ /* 0x000fea000383ffff */
.L_x_11052:
        /* <DEDUP_REMOVED lines=8> */
.L_x_11143:
[----:B------:R-:W-:Y:S05]  /*16060*/  BSYNC B1 ;  /* 0x0000000000017941 */ /* 0x000fea0003800000 */
.L_x_11142:
        /* <DEDUP_REMOVED lines=9> */
.L_x_11144:
[----:B------:R-:W-:Y:S02]  /*16100*/  IMAD.MOV.U32 R13, RZ, RZ, R23 ;  /* 0x000000ffff0d7224 */ /* 0x000fe400078e0017 */
[----:B------:R-:W-:Y:S01]  /*16110*/  IMAD.MOV.U32 R12, RZ, RZ, 0x1 ;  /* 0x00000001ff0c7424 */ /* 0x000fe200078e00ff */
[----:B------:R-:W-:-:S13]  /*16120*/  IADD3 R2, P0, R14, R0, RZ ;  /* 0x000000000e027210 */ /* 0x000fda0007f1e0ff */
[----:B------:R-:W-:Y:S05]  /*16130*/  WARPSYNC.COLLECTIVE R15, `(.L_x_11145) ;  /* 0x000000000f087348 */ /* 0x000fea0003c00000 */
[----:B------:R0:W1:Y:S02]  /*16140*/  SHFL.IDX P6, R14, R13, R12, R11 ;  /* 0x0000000c0d0e7389 */ /* 0x00006400000c000b */
[----:B01----:R-:W-:Y:S01]  /*16150*/  ENDCOLLECTIVE ;  /* 0x000000000000791b */ /* 0x003fe20003800000 */
.L_x_11145:
        /* <DEDUP_REMOVED lines=13> */
.L_x_11146:
[----:B------:R-:W-:Y:S02]  /*16230*/  IMAD.MOV.U32 R13, RZ, RZ, R23 ;  /* 0x000000ffff0d7224 */ /* 0x000fe400078e0017 */
[----:B------:R-:W-:Y:S01]  /*16240*/  IMAD.MOV.U32 R12, RZ, RZ, 0x2 ;  /* 0x00000002ff0c7424 */ /* 0x000fe200078e00ff */
[----:B------:R-:W-:-:S13]  /*16250*/  IADD3 R2, P0, R14, R0, RZ ;  /* 0x000000000e027210 */ /* 0x000fda0007f1e0ff */
[----:B------:R-:W-:Y:S05]  /*16260*/  WARPSYNC.COLLECTIVE R15, `(.L_x_11147) ;  /* 0x000000000f087348 */ /* 0x000fea0003c00000 */
[----:B------:R0:W1:Y:S02]  /*16270*/  SHFL.IDX P6, R14, R13, R12, R11 ;  /* 0x0000000c0d0e7389 */ /* 0x00006400000c000b */
[----:B01----:R-:W-:Y:S01]  /*16280*/  ENDCOLLECTIVE ;  /* 0x000000000000791b */ /* 0x003fe20003800000 */
.L_x_11147:
        /* <DEDUP_REMOVED lines=13> */
.L_x_11148:
[----:B------:R-:W-:Y:S02]  /*16360*/  IMAD.MOV.U32 R13, RZ, RZ, R23 ;  /* 0x000000ffff0d7224 */ /* 0x000fe400078e0017 */
[----:B------:R-:W-:Y:S01]  /*16370*/  IMAD.MOV.U32 R12, RZ, RZ, 0x3 ;  /* 0x00000003ff0c7424 */ /* 0x000fe200078e00ff */
[----:B------:R-:W-:-:S13]  /*16380*/  IADD3 R2, P0, R14, R0, RZ ;  /* 0x000000000e027210 */ /* 0x000fda0007f1e0ff */
[----:B------:R-:W-:Y:S05]  /*16390*/  WARPSYNC.COLLECTIVE R15, `(.L_x_11149) ;  /* 0x000000000f087348 */ /* 0x000fea0003c00000 */
[----:B------:R0:W1:Y:S02]  /*163a0*/  SHFL.IDX P6, R14, R13, R12, R11 ;  /* 0x0000000c0d0e7389 */ /* 0x00006400000c000b */
[----:B01----:R-:W-:Y:S01]  /*163b0*/  ENDCOLLECTIVE ;  /* 0x000000000000791b */ /* 0x003fe20003800000 */
.L_x_11149:
        /* <DEDUP_REMOVED lines=13> */
.L_x_11150:
[----:B------:R-:W-:Y:S02]  /*16490*/  IMAD.MOV.U32 R13, RZ, RZ, R23 ;  /* 0x000000ffff0d7224 */ /* 0x000fe400078e0017 */
[----:B------:R-:W-:Y:S01]  /*164a0*/  IMAD.MOV.U32 R12, RZ, RZ, 0x4 ;  /* 0x00000004ff0c7424 */ /* 0x000fe200078e00ff */
[----:B------:R-:W-:-:S13]  /*164b0*/  IADD3 R2, P0, R14, R0, RZ ;  /* 0x000000000e027210 */ /* 0x000fda0007f1e0ff */
[----:B------:R-:W-:Y:S05]  /*164c0*/  WARPSYNC.COLLECTIVE R15, `(.L_x_11151) ;  /* 0x000000000f087348 */ /* 0x000fea0003c00000 */
[----:B------:R0:W1:Y:S02]  /*164d0*/  SHFL.IDX P6, R14, R13, R12, R11 ;  /* 0x0000000c0d0e7389 */ /* 0x00006400000c000b */
[----:B01----:R-:W-:Y:S01]  /*164e0*/  ENDCOLLECTIVE ;  /* 0x000000000000791b */ /* 0x003fe20003800000 */
.L_x_11151:
        /* <DEDUP_REMOVED lines=13> */
.L_x_11152:
[----:B------:R-:W-:Y:S02]  /*165c0*/  IMAD.MOV.U32 R13, RZ, RZ, R23 ;  /* 0x000000ffff0d7224 */ /* 0x000fe400078e0017 */
[----:B------:R-:W-:Y:S01]  /*165d0*/  IMAD.MOV.U32 R12, RZ, RZ, 0x5 ;  /* 0x00000005ff0c7424 */ /* 0x000fe200078e00ff */
[----:B------:R-:W-:-:S13]  /*165e0*/  IADD3 R2, P0, R14, R0, RZ ;  /* 0x000000000e027210 */ /* 0x000fda0007f1e0ff */
[----:B------:R-:W-:Y:S05]  /*165f0*/  WARPSYNC.COLLECTIVE R15, `(.L_x_11153) ;  /* 0x000000000f087348 */ /* 0x000fea0003c00000 */
[----:B------:R0:W1:Y:S02]  /*16600*/  SHFL.IDX P6, R14, R13, R12, R11 ;  /* 0x0000000c0d0e7389 */ /* 0x00006400000c000b */
[----:B01----:R-:W-:Y:S01]  /*16610*/  ENDCOLLECTIVE ;  /* 0x000000000000791b */ /* 0x003fe20003800000 */
.L_x_11153:
        /* <DEDUP_REMOVED lines=13> */
.L_x_11154:
[----:B------:R-:W-:Y:S05]  /*166f0*/  BRA `(.L_x_11155) ;  /* 0xffffffcc00107947 */ /* 0x000fea000383ffff */
.L_x_11060:
        /* <DEDUP_REMOVED lines=8> */
.L_x_11157:
[----:B------:R-:W-:Y:S05]  /*16780*/  BSYNC B0 ;  /* 0x0000000000007941 */ /* 0x000fea0003800000 */
.L_x_11156:
[----:B------:R-:W-:Y:S05]  /*16790*/  BRA `(.L_x_11158) ;  /* 0xffffffcc00e47947 */ /* 0x000fea000383ffff */
.L_x_11063:
[----:B---3--:R3:W4:Y:S02]  /*167a0*/  SYNCS.PHASECHK.TRANS64.TRYWAIT P0, [R5+URZ+0x22820], R0 ;  /* 0x02282000050075a7 */ /* 0x008724000800017f */
[----:B----4-:R-:W-:Y:S05]  /*167b0*/  @!P0 NANOSLEEP.SYNCS 0x989680 ;  /* 0x009896800000895d */ /* 0x010fea0003900000 */
[----:B------:R-:W4:Y:S02]  /*167c0*/  @!P0 SYNCS.PHASECHK.TRANS64 P0, [R5+URZ+0x22820], R0 ;  /* 0x02282000050085a7 */ /* 0x000f24000800007f */
[----:B----4-:R-:W-:Y:S05]  /*167d0*/  @!P0 BRA `(.L_x_11063) ;  /* 0xfffffffc00f08947 */ /* 0x010fea000383ffff */
[----:B------:R-:W-:Y:S05]  /*167e0*/  BRA `(.L_x_11159) ;  /* 0xffffffd0002c7947 */ /* 0x000fea000383ffff */
.L_x_11064:
        /* <DEDUP_REMOVED lines=11> */
.L_x_11161:
[----:B------:R-:W-:Y:S05]  /*168a0*/  BSYNC B0 ;  /* 0x0000000000007941 */ /* 0x000fea0003800000 */
.L_x_11160:
[----:B------:R-:W-:Y:S05]  /*168b0*/  BRA `(.L_x_11162) ;  /* 0xffffffd000147947 */ /* 0x000fea000383ffff */
.L_x_11067:
[----:B------:R-:W-:Y:S01]  /*168c0*/  BSSY B1, `(.L_x_11163) ;  /* 0x0000006000017945 */ /* 0x000fe20003800000 */
[----:B------:R-:W-:-:S07]  /*168d0*/  IMAD.MOV.U32 R15, RZ, RZ, -0x1 ;  /* 0xffffffffff0f7424 */ /* 0x000fce00078e00ff */
[----:B0123-5:R-:W-:Y:S05]  /*168e0*/  WARPSYNC.COLLECTIVE R15, `(.L_x_11164) ;  /* 0x000000000f0c7348 */ /* 0x02ffea0003c00000 */
[----:B------:R-:W-:Y:S02]  /*168f0*/  ELECT P6, UR62, PT ;  /* 0x00000000003e782f */ /* 0x000fe400038c0000 */
[----:B------:R-:W-:Y:S01]  /*16900*/  MOV R14, UR62 ;  /* 0x0000003e000e7c02 */ /* 0x000fe20008000f00 */
[----:B0123-5:R-:W-:Y:S10]  /*16910*/  ENDCOLLECTIVE ;  /* 0x000000000000791b */ /* 0x02fff40003800000 */
.L_x_11164:
[----:B------:R-:W-:Y:S05]  /*16920*/  BSYNC B1 ;  /* 0x0000000000017941 */ /* 0x000fea0003800000 */
.L_x_11163:
[----:B------:R-:W-:Y:S05]  /*16930*/  BRA `(.L_x_11165) ;  /* 0xffffffd0000c7947 */ /* 0x000fea000383ffff */
.L_x_11069:
[----:B---3--:R3:W4:Y:S02]  /*16940*/  SYNCS.PHASECHK.TRANS64.TRYWAIT P1, [R3+URZ+0x22840], R2 ;  /* 0x02284002030075a7 */ /* 0x008724000802017f */
[----:B----4-:R-:W-:Y:S05]  /*16950*/  @!P1 NANOSLEEP.SYNCS 0x989680 ;  /* 0x009896800000995d */ /* 0x010fea0003900000 */
[----:B------:R-:W4:Y:S02]  /*16960*/  @!P1 SYNCS.PHASECHK.TRANS64 P1, [R3+URZ+0x22840], R2 ;  /* 0x02284002030095a7 */ /* 0x000f24000802007f */
[----:B----4-:R-:W-:Y:S05]  /*16970*/  @!P1 BRA `(.L_x_11069) ;  /* 0xfffffffc00f09947 */ /* 0x010fea000383ffff */
[----:B------:R-:W-:Y:S05]  /*16980*/  BRA `(.L_x_11166) ;  /* 0xffffffd0002c7947 */ /* 0x000fea000383ffff */
.L_x_11071:
[----:B----4-:R4:W0:Y:S02]  /*16990*/  SYNCS.PHASECHK.TRANS64.TRYWAIT P1, [R5+URZ+0x22840], R0 ;  /* 0x02284000050075a7 */ /* 0x010824000802017f */
[----:B0-----:R-:W-:Y:S05]  /*169a0*/  @!P1 NANOSLEEP.SYNCS 0x989680 ;  /* 0x009896800000995d */ /* 0x001fea0003900000 */
[----:B------:R-:W0:Y:S02]  /*169b0*/  @!P1 SYNCS.PHASECHK.TRANS64 P1, [R5+URZ+0x22840], R0 ;  /* 0x02284000050095a7 */ /* 0x000e24000802007f */
[----:B0-----:R-:W-:Y:S05]  /*169c0*/  @!P1 BRA `(.L_x_11071) ;  /* 0xfffffffc00f09947 */ /* 0x001fea000383ffff */
[----:B------:R-:W-:Y:S05]  /*169d0*/  BRA `(.L_x_11167) ;  /* 0xffffffd000387947 */ /* 0x000fea000383ffff */
.L_x_11073:
[----:B------:R0:W0:Y:S02]  /*169e0*/  SYNCS.PHASECHK.TRANS64.TRYWAIT P1, [R3+URZ+0x22860], R2 ;  /* 0x02286002030075a7 */ /* 0x000024000802017f */
[----:B0-----:R-:W-:Y:S05]  /*169f0*/  @!P1 NANOSLEEP.SYNCS 0x989680 ;  /* 0x009896800000995d */ /* 0x001fea0003900000 */
[----:B------:R-:W0:Y:S02]  /*16a00*/  @!P1 SYNCS.PHASECHK.TRANS64 P1, [R3+URZ+0x22860], R2 ;  /* 0x02286002030095a7 */ /* 0x000e24000802007f */
[----:B0-----:R-:W-:Y:S05]  /*16a10*/  @!P1 BRA `(.L_x_11073) ;  /* 0xfffffffc00f09947 */ /* 0x001fea000383ffff */
[----:B------:R-:W-:Y:S05]  /*16a20*/  BRA `(.L_x_11168) ;  /* 0xffffffd000347947 */ /* 0x000fea000383ffff */
.L_x_11169:
        /* <DEDUP_REMOVED lines=13> */
.L_x_15557:


//--------------------- .text._ZN7cutlass13device_kernelIN5flash11enable_sm90INS1_16FlashAttnFwdSm90INS1_25CollectiveMainloopFwdSm90ILi2EN4cute5tupleIJNS5_1CILi1EEES8_S8_EEENS6_IJNS7_ILi128EEENS7_ILi96EEENS7_ILi64EEEEEELi256ENS_10bfloat16_tEfNS_4arch4Sm90ELb0ELb1ELb0ELb0ELb1ELb0ELb1ELb1ELb0ELb1ELb0ELb0EEENS1_21CollectiveEpilogueFwdINS6_IJSA_NS7_ILi256EEESB_EEES9_SE_SG_Li256ELb0ELb1ELb0ELb0EEENS1_30DynamicPersistentTileSchedulerILi256ELi128ELb0ELb1ELb1EEEEEEEEEvNT_6ParamsE --------------------------
	.section	.text._ZN7cutlass13device_kernelIN5flash11enable_sm90INS1_16FlashAttnFwdSm90INS1_25CollectiveMainloopFwdSm90ILi2EN4cute5tupleIJNS5_1CILi1EEES8_S8_EEENS6_IJNS7_ILi128EEENS7_ILi96EEENS7_ILi64EEEEEELi256ENS_10bfloat16_tEfNS_4arch4Sm90ELb0ELb1ELb0ELb0ELb1ELb0ELb1ELb1ELb0ELb1ELb0ELb0EEENS1_21CollectiveEpilogueFwdINS6_IJSA_NS7_ILi256EEESB_EEES9_SE_SG_Li256ELb0ELb1ELb0ELb0EEENS1_30DynamicPersistentTileSchedulerILi256ELi128ELb0ELb1ELb1EEEEEEEEEvNT_6ParamsE,"ax",@progbits
	.align	128
.text._ZN7cutlass13device_kernelIN5flash11enable_sm90INS1_16FlashAttnFwdSm90INS1_25CollectiveMainloopFwdSm90ILi2EN4cute5tupleIJNS5_1CILi1EEES8_S8_EEENS6_IJNS7_ILi128EEENS7_ILi96EEENS7_ILi64EEEEEELi256ENS_10bfloat16_tEfNS_4arch4Sm90ELb0ELb1ELb0ELb0ELb1ELb0ELb1ELb1ELb0ELb1ELb0ELb0EEENS1_21CollectiveEpilogueFwdINS6_IJSA_NS7_ILi256EEESB_EEES9_SE_SG_Li256ELb0ELb1ELb0ELb0EEENS1_30DynamicPersistentTileSchedulerILi256ELi128ELb0ELb1ELb1EEEEEEEEEvNT_6ParamsE:
        .type           _ZN7cutlass13device_kernelIN5flash11enable_sm90INS1_16FlashAttnFwdSm90INS1_25CollectiveMainloopFwdSm90ILi2EN4cute5tupleIJNS5_1CILi1EEES8_S8_EEENS6_IJNS7_ILi128EEENS7_ILi96EEENS7_ILi64EEEEEELi256ENS_10bfloat16_tEfNS_4arch4Sm90ELb0ELb1ELb0ELb0ELb1ELb0ELb1ELb1ELb0ELb1ELb0ELb0EEENS1_21CollectiveEpilogueFwdINS6_IJSA_NS7_ILi256EEESB_EEES9_SE_SG_Li256ELb0ELb1ELb0ELb0EEENS1_30DynamicPersistentTileSchedulerILi256ELi128ELb0ELb1ELb1EEEEEEEEEvNT_6ParamsE,@function
        .size           _ZN7cutlass13device_kernelIN5flash11enable_sm90INS1_16FlashAttnFwdSm90INS1_25CollectiveMainloopFwdSm90ILi2EN4cute5tupleIJNS5_1CILi1EEES8_S8_EEENS6_IJNS7_ILi128EEENS7_ILi96EEENS7_ILi64EEEEEELi256ENS_10bfloat16_tEfNS_4arch4Sm90ELb0ELb1ELb0ELb0ELb1ELb0ELb1ELb1ELb0ELb1ELb0ELb0EEENS1_21CollectiveEpilogueFwdINS6_IJSA_NS7_ILi256EEESB_EEES9_SE_SG_Li256ELb0ELb1ELb0ELb0EEENS1_30DynamicPersistentTileSchedulerILi256ELi128ELb0ELb1ELb1EEEEEEEEEvNT_6ParamsE,(.L_x_15558 - _ZN7cutlass13device_kernelIN5flash11enable_sm90INS1_16FlashAttnFwdSm90INS1_25CollectiveMainloopFwdSm90ILi2EN4cute5tupleIJNS5_1CILi1EEES8_S8_EEENS6_IJNS7_ILi128EEENS7_ILi96EEENS7_ILi64EEEEEELi256ENS_10bfloat16_tEfNS_4arch4Sm90ELb0ELb1ELb0ELb0ELb1ELb0ELb1ELb1ELb0ELb1ELb0ELb0EEENS1_21CollectiveEpilogueFwdINS6_IJSA_NS7_ILi256EEESB_EEES9_SE_SG_Li256ELb0ELb1ELb0ELb0EEENS1_30DynamicPersistentTileSchedulerILi256ELi128ELb0ELb1ELb1EEEEEEEEEvNT_6ParamsE)
        .other          _ZN7cutlass13device_kernelIN5flash11enable_sm90INS1_16FlashAttnFwdSm90INS1_25CollectiveMainloopFwdSm90ILi2EN4cute5tupleIJNS5_1CILi1EEES8_S8_EEENS6_IJNS7_ILi128EEENS7_ILi96EEENS7_ILi64EEEEEELi256ENS_10bfloat16_tEfNS_4arch4Sm90ELb0ELb1ELb0ELb0ELb1ELb0ELb1ELb1ELb0ELb1ELb0ELb0EEENS1_21CollectiveEpilogueFwdINS6_IJSA_NS7_ILi256EEESB_EEES9_SE_SG_Li256ELb0ELb1ELb0ELb0EEENS1_30DynamicPersistentTileSchedulerILi256ELi128ELb0ELb1ELb1EEEEEEEEEvNT_6ParamsE,@"STO_CUDA_ENTRY STV_DEFAULT"
_ZN7cutlass13device_kernelIN5flash11enable_sm90INS1_16FlashAttnFwdSm90INS1_25CollectiveMainloopFwdSm90ILi2EN4cute5tupleIJNS5_1CILi1EEES8_S8_EEENS6_IJNS7_ILi128EEENS7_ILi96EEENS7_ILi64EEEEEELi256ENS_10bfloat16_tEfNS_4arch4Sm90ELb0ELb1ELb0ELb0ELb1ELb0ELb1ELb1ELb0ELb1ELb0ELb0EEENS1_21CollectiveEpilogueFwdINS6_IJSA_NS7_ILi256EEESB_EEES9_SE_SG_Li256ELb0ELb1ELb0ELb0EEENS1_30DynamicPersistentTileSchedulerILi256ELi128ELb0ELb1ELb1EEEEEEEEEvNT_6ParamsE:
        /* <DEDUP_REMOVED lines=9> */
[----:B------:R1:W2:Y:S01]  /*0090*/  SHFL.IDX PT, R3, R24, RZ, 0x1f ;  /* 0x00001fff18037589 */ /* 0x0002a200000e0000 */
        /* <DEDUP_REMOVED lines=15> */
[----:B------:R1:W0:Y:S01]  /*0190*/  @!UP0 SYNCS.EXCH.64 URZ, [UR8+0x32400], UR4 ;  /* 0x03240004083f85b2 */ /* 0x0002220008000100 */
[----:B------:R1:W3:Y:S05]  /*01a0*/  @!UP1 SYNCS.EXCH.64 URZ, [UR8+0x32410], UR4 ;  /* 0x03241004083f95b2 */ /* 0x0002ea0008000100 */
[----:B------:R1:W4:Y:S02]  /*01b0*/  @!UP2 SYNCS.EXCH.64 URZ, [UR8+0x32420], UR6 ;  /* 0x03242006083fa5b2 */ /* 0x0003240008000100 */
[----:B-12---:R-:W-:Y:S05]  /*01c0*/  @P1 BRA `(.L_x_11170) ;  /* 0x0000000000481947 */ /* 0x006fea0003800000 */
[----:B------:R-:W1:Y:S01]  /*01d0*/  S2UR UR5, SR_CgaCtaId ;  /* 0x00000000000579c3 */ /* 0x000e620000008800 */
        /* <DEDUP_REMOVED lines=12> */
[----:B-1----:R1:W2:Y:S08]  /*02a0*/  SYNCS.EXCH.64 URZ, [UR8+0x32430], UR4 ;  /* 0x03243004083f75b2 */ /* 0x0022b00008000100 */
[----:B------:R1:W0:Y:S01]  /*02b0*/  SYNCS.EXCH.64 URZ, [UR8+0x32440], UR6 ;  /* 0x03244006083f75b2 */ /* 0x0002220008000100 */
[----:B------:R1:W0:Y:S01]  /*02c0*/  SYNCS.EXCH.64 URZ, [UR8+0x32438], UR4 ;  /* 0x03243804083f75b2 */ /* 0x0002220008000100 */
[----:B------:R1:W0:Y:S01]  /*02d0*/  SYNCS.EXCH.64 URZ, [UR8+0x32448], UR6 ;  /* 0x03244806083f75b2 */ /* 0x0002220008000100 */
[----:B------:R-:W-:Y:S01]  /*02e0*/  NOP ;  /* 0x0000000000007918 */ /* 0x000fe20000000000 */
.L_x_11170:
[----:B------:R-:W5:Y:S01]  /*02f0*/  SHFL.IDX PT, R2, R0, RZ, 0x1f ;  /* 0x00001fff00027589 */ /* 0x000f6200000e0000 */
[----:B------:R-:W-:Y:S01]  /*0300*/  NOP ;  /* 0x0000000000007918 */ /* 0x000fe20000000000 */
[----:B-----5:R-:W-:-:S13]  /*0310*/  ISETP.NE.AND P0, PT, R2, RZ, PT ;  /* 0x000000ff0200720c */ /* 0x020fda0003f05270 */
        /* <DEDUP_REMOVED lines=14> */
[----:B-1----:R1:W0:Y:S08]  /*0400*/  SYNCS.EXCH.64 URZ, [UR8+0x32450], UR4 ;  /* 0x03245004083f75b2 */ /* 0x0022300008000100 */
[----:B------:R1:W0:Y:S01]  /*0410*/  SYNCS.EXCH.64 URZ, [UR8+0x32460], UR6 ;  /* 0x03246006083f75b2 */ /* 0x0002220008000100 */
[----:B------:R1:W0:Y:S01]  /*0420*/  SYNCS.EXCH.64 URZ, [UR8+0x32458], UR4 ;  /* 0x03245804083f75b2 */ /* 0x0002220008000100 */
[----:B------:R1:W0:Y:S01]  /*0430*/  SYNCS.EXCH.64 URZ, [UR8+0x32468], UR6 ;  /* 0x03246806083f75b2 */ /* 0x0002220008000100 */
[----:B------:R-:W-:Y:S01]  /*0440*/  NOP ;  /* 0x0000000000007918 */ /* 0x000fe20000000000 */
.L_x_11171:
[----:B------:R-:W5:Y:S01]  /*0450*/  SHFL.IDX PT, R2, R0, RZ, 0x1f ;  /* 0x00001fff00027589 */ /* 0x000f6200000e0000 */
[----:B------:R-:W-:Y:S01]  /*0460*/  NOP ;  /* 0x0000000000007918 */ /* 0x000fe20000000000 */
[----:B-----5:R-:W-:-:S13]  /*0470*/  ISETP.NE.AND P0, PT, R2, RZ, PT ;  /* 0x000000ff0200720c */ /* 0x020fda0003f05270 */
        /* <DEDUP_REMOVED lines=10> */
[----:B-1----:R1:W0:Y:S01]  /*0520*/  SYNCS.EXCH.64 URZ, [UR6+0x32470], UR4 ;  /* 0x03247004063f75b2 */ /* 0x0022220008000100 */
[----:B------:R1:W0:Y:S01]  /*0530*/  SYNCS.EXCH.64 URZ, [UR6+0x32480], UR4 ;  /* 0x03248004063f75b2 */ /* 0x0002220008000100 */
[----:B------:R1:W0:Y:S01]  /*0540*/  SYNCS.EXCH.64 URZ, [UR6+0x32478], UR4 ;  /* 0x03247804063f75b2 */ /* 0x0002220008000100 */
[----:B------:R1:W0:Y:S01]  /*0550*/  SYNCS.EXCH.64 URZ, [UR6+0x32488], UR4 ;  /* 0x03248804063f75b2 */ /* 0x0002220008000100 */
[----:B------:R-:W-:Y:S01]  /*0560*/  NOP ;  /* 0x0000000000007918 */ /* 0x000fe20000000000 */
.L_x_11172:
        /* <DEDUP_REMOVED lines=22> */
.L_x_11173:
[----:B------:R-:W5:Y:S01]  /*06d0*/  SHFL.IDX PT, R2, R0, RZ, 0x1f ;  /* 0x00001fff00027589 */ /* 0x000f6200000e0000 */
[----:B------:R-:W-:Y:S01]  /*06e0*/  R2UR UR9, R3 ;  /* 0x00000000030972ca */ /* 0x000fe200000e0000 */
        /* <DEDUP_REMOVED lines=21> */
.L_x_11174:
[----:B------:R-:W-:Y:S01]  /*0840*/  UISETP.NE.AND UP0, UPT, UR9, URZ, UPT ;  /* 0x0000003f0900728c */ /* 0x000fe2000bf05270 */
[----:B------:R-:W-:Y:S01]  /*0850*/  NOP ;  /* 0x0000000000007918 */ /* 0x000fe20000000000 */
[----:B-1----:R-:W-:Y:S01]  /*0860*/  UMOV UR4, 0x1 ;  /* 0x0000000100047882 */ /* 0x002fe20000000000 */
[----:B------:R-:W-:Y:S01]  /*0870*/  ULDC UR5, c[0x0][0x20] ;  /* 0x0000080000057ab9 */ /* 0x000fe20000000800 */
[----:B------:R-:W-:Y:S01]  /*0880*/  USEL UR4, UR4, 0x2, !UP0 ;  /* 0x0000000204047887 */ /* 0x000fe2000c000000 */
[----:B0-234-:R-:W-:Y:S01]  /*0890*/  BAR.SYNC.DEFER_BLOCKING 0x0 ;  /* 0x0000000000007b1d */ /* 0x01dfe20000010000 */
[----:B------:R-:W-:Y:S02]  /*08a0*/  PLOP3.LUT P1, PT, PT, PT, UP0, 0x80, 0x0 ;  /* 0x000000000000781c */ /* 0x000fe40003f2f008 */
[----:B------:R-:W-:Y:S02]  /*08b0*/  IADD3 R16, P0, R1, UR5, RZ ;  /* 0x0000000501107c10 */ /* 0x000fe4000ff1e0ff */
[----:B------:R-:W-:Y:S01]  /*08c0*/  IMAD.U32 R2, RZ, RZ, UR4 ;  /* 0x00000004ff027e24 */ /* 0x000fe2000f8e00ff */
[----:B------:R-:W-:Y:S01]  /*08d0*/  ULDC UR6, c[0x0][0x24] ;  /* 0x0000090000067ab9 */ /* 0x000fe20000000800 */
[----:B------:R-:W-:Y:S01]  /*08e0*/  ULDC.64 UR36, c[0x0][0x208] ;  /* 0x0000820000247ab9 */ /* 0x000fe20000000a00 */
[----:B------:R-:W-:-:S02]  /*08f0*/  IMAD.X R17, RZ, RZ, UR6, P0 ;  /* 0x00000006ff117e24 */ /* 0x000fc400080e06ff */
[----:B------:R0:W-:Y:S01]  /*0900*/  STL [R1+0x458], R2 ;  /* 0x0004580201007387 */ /* 0x0001e20000100800 */
[----:B------:R-:W-:Y:S02]  /*0910*/  IMAD.MOV.U32 R22, RZ, RZ, R16 ;  /* 0x000000ffff167224 */ /* 0x000fe400078e0010 */
[----:B------:R-:W-:Y:S01]  /*0920*/  IMAD.MOV.U32 R23, RZ, RZ, R17 ;  /* 0x000000ffff177224 */ /* 0x000fe200078e0011 */
[----:B------:R-:W-:Y:S06]  /*0930*/  @!P1 BRA `(.L_x_11175) ;  /* 0x0000020c00d89947 */ /* 0x000fec0003800000 */
.L_x_11176:
[----:B------:R-:W-:-:S08]  /*0940*/  NOP ;  /* 0x0000000000007918 */ /* 0x000fd00000000000 */
[----:B------:R-:W1:Y:S02]  /*0950*/  USETMAXREG.TRY_ALLOC.CTAPOOL UP0, 0xe8 ;  /* 0x000000e8000079c8 */ /* 0x000e640008000600 */
[----:B-1----:R-:W-:-:S13]  /*0960*/  PLOP3.LUT P0, PT, PT, PT, UP0, 0x80, 0x0 ;  /* 0x000000000000781c */ /* 0x002fda0003f0f008 */
[----:B------:R-:W-:Y:S05]  /*0970*/  @!P0 BRA `(.L_x_11176) ;  /* 0xfffffffc00f08947 */ /* 0x000fea000383ffff */
[----:B------:R-:W1:Y:S08]  /*0980*/  S2UR UR5, SR_CTAID.X ;  /* 0x00000000000579c3 */ /* 0x000e700000002500 */
[----:B------:R-:W-:Y:S08]  /*0990*/  BAR.ARV 0x4, 0x180 ;  /* 0x0106000000007b1d */ /* 0x000ff00000002000 */
[----:B------:R-:W-:Y:S08]  /*09a0*/  BAR.ARV 0x8, 0x180 ;  /* 0x0206000000007b1d */ /* 0x000ff00000002000 */
[----:B------:R-:W1:Y:S01]  /*09b0*/  LDC R0, c[0x0][0xd38] ;  /* 0x00034e00ff007b82 */ /* 0x000e620000000800 */
[----:B------:R-:W-:Y:S01]  /*09c0*/  ISETP.NE.AND P0, PT, R24, 0x1, PT ;  /* 0x000000011800780c */ /* 0x000fe20003f05270 */
[----:B------:R2:W-:-:S12]  /*09d0*/  STL.64 [R1+0x1f0], RZ ;  /* 0x0001f0ff01007387 */ /* 0x0005d80000100a00 */
[----:B------:R-:W-:Y:S06]  /*09e0*/  @!P0 BAR.ARV 0x9, 0x100 ;  /* 0x0244000000008b1d */ /* 0x000fec0000002000 */
[C---:B------:R-:W-:Y:S02]  /*09f0*/  IADD3 R214, P1, R16.reuse, 0x1f0, RZ ;  /* 0x000001f010d67810 */ /* 0x040fe40007f3e0ff */
[----:B------:R-:W-:Y:S01]  /*0a00*/  IADD3 R216, P2, R16, 0x1fc, RZ ;  /* 0x000001fc10d87810 */ /* 0x000fe20007f5e0ff */
[----:B------:R2:W-:Y:S01]  /*0a10*/  STL [R1+0x1f8], RZ ;  /* 0x0001f8ff01007387 */ /* 0x0005e20000100800 */
[----:B-1----:R-:W-:Y:S01]  /*0a20*/  ISETP.LE.AND P0, PT, R0, UR5, PT ;  /* 0x0000000500007c0c */ /* 0x002fe2000bf03270 */
[----:B------:R-:W-:-:S02]  /*0a30*/  IMAD.X R213, RZ, RZ, R17, P1 ;  /* 0x000000ffffd57224 */ /* 0x000fc400008e0611 */
[----:B------:R2:W-:Y:S01]  /*0a40*/  STL [R1+0x1fc], RZ ;  /* 0x0001fcff01007387 */ /* 0x0005e20000100800 */
[----:B------:R-:W-:-:S09]  /*0a50*/  IMAD.X R215, RZ, RZ, R17, P2 ;  /* 0x000000ffffd77224 */ /* 0x000fd200010e0611 */
[----:B--2---:R-:W-:Y:S05]  /*0a60*/  @P0 EXIT ;  /* 0x000000000000094d */ /* 0x004fea0003800000 */
[----:B0-----:R-:W0:Y:S01]  /*0a70*/  S2R R2, SR_TID.X ;  /* 0x0000000000027919 */ /* 0x001e220000002100 */
[----:B------:R-:W1:Y:S01]  /*0a80*/  S2UR UR9, SR_CgaCtaId ;  /* 0x00000000000979c3 */ /* 0x000e620000008800 */
[----:B------:R-:W-:Y:S01]  /*0a90*/  UMOV UR42, 0x400 ;  /* 0x00000400002a7882 */ /* 0x000fe20000000000 */
[----:B------:R-:W-:Y:S01]  /*0aa0*/  IMAD.MOV.U32 R191, RZ, RZ, 0x2 ;  /* 0x00000002ffbf7424 */ /* 0x000fe200078e00ff */
[C---:B------:R-:W-:Y:S01]  /*0ab0*/  IADD3 R208, -R24.reuse, 0xb, RZ ;  /* 0x0000000b18d07810 */ /* 0x040fe20007ffe1ff */
[----:B------:R-:W-:-:S04]  /*0ac0*/  VIADD R209, R24, 0x8 ;  /* 0x0000000818d17836 */ /* 0x000fc80000000000 */
[----:B------:R-:W2:Y:S01]  /*0ad0*/  S2UR UR4, SR_SWINHI ;  /* 0x00000000000479c3 */ /* 0x000ea20000002f00 */
[----:B-1----:R-:W-:Y:S01]  /*0ae0*/  ULEA UR42, UR9, UR42, 0x18 ;  /* 0x0000002a092a7291 */ /* 0x002fe2000f8ec03f */
[----:B0-----:R-:W-:-:S06]  /*0af0*/  VIADD R205, R2, 0xffffff80 ;  /* 0xffffff8002cd7836 */ /* 0x001fcc0000000000 */
[----:B------:R-:W-:Y:S01]  /*0b00*/  UMOV UR58, UR42 ;  /* 0x0000002a003a7c82 */ /* 0x000fe20008000000 */
[----:B--2---:R-:W-:Y:S01]  /*0b10*/  UMOV UR59, UR4 ;  /* 0x00000004003b7c82 */ /* 0x004fe20008000000 */
[----:B------:R-:W-:Y:S01]  /*0b20*/  UMOV UR4, UR5 ;  /* 0x0000000500047c82 */ /* 0x000fe20008000000 */
[----:B------:R-:W-:-:S04]  /*0b30*/  SHF.R.S32.HI R0, RZ, 0x1f, R205 ;  /* 0x0000001fff007819 */ /* 0x000fc800000114cd */
[CC--:B------:R-:W-:Y:S02]  /*0b40*/  LEA.HI R3, R0.reuse, R205.reuse, RZ, 0x5 ;  /* 0x000000cd00037211 */ /* 0x0c0fe400078f28ff */
[CC--:B------:R-:W-:Y:S02]  /*0b50*/  LEA.HI R2, R0.reuse, R205.reuse, RZ, 0x4 ;  /* 0x000000cd00027211 */ /* 0x0c0fe400078f20ff */
[----:B------:R-:W-:Y:S01]  /*0b60*/  LEA.HI R26, R0, R205, RZ, 0x7 ;  /* 0x000000cd001a7211 */ /* 0x000fe200078f38ff */
[----:B------:R-:W-:Y:S01]  /*0b70*/  IMAD.SHL.U32 R5, R3, 0x20, RZ ;  /* 0x0000002003057824 */ /* 0x000fe200078e00ff */
[----:B------:R-:W-:Y:S02]  /*0b80*/  SHF.R.S32.HI R3, RZ, 0x4, R2 ;  /* 0x00000004ff037819 */ /* 0x000fe40000011402 */
[C---:B------:R-:W-:Y:S02]  /*0b90*/  LOP3.LUT R4, R2.reuse, 0x3fffff0, RZ, 0xc0, !PT ;  /* 0x03fffff002047812 */ /* 0x040fe400078ec0ff */
[----:B------:R-:W-:-:S02]  /*0ba0*/  LEA.HI R2, R2, R3, RZ, 0x1 ;  /* 0x0000000302027211 */ /* 0x000fc400078f08ff */
[----:B------:R-:W-:Y:S01]  /*0bb0*/  LOP3.LUT R212, R26, 0xffffff80, RZ, 0xc0, !PT ;  /* 0xffffff801ad47812 */ /* 0x000fe200078ec0ff */
[----:B------:R-:W-:Y:S01]  /*0bc0*/  IMAD.IADD R4, R205, 0x1, -R4 ;  /* 0x00000001cd047824 */ /* 0x000fe200078e0a04 */
[----:B------:R-:W-:Y:S02]  /*0bd0*/  LOP3.LUT R2, R2, 0x1ffffffe, RZ, 0xc0, !PT ;  /* 0x1ffffffe02027812 */ /* 0x000fe400078ec0ff */
[----:B------:R-:W-:Y:S01]  /*0be0*/  LOP3.LUT R5, R5, 0xfffffc00, RZ, 0xc0, !PT ;  /* 0xfffffc0005057812 */ /* 0x000fe200078ec0ff */
[----:B------:R-:W-:Y:S01]  /*0bf0*/  IMAD.IADD R212, R205, 0x1, -R212 ;  /* 0x00000001cdd47824 */ /* 0x000fe200078e0ad4 */
[----:B------:R-:W-:Y:S01]  /*0c00*/  SHF.R.S32.HI R219, RZ, 0x7, R26 ;  /* 0x00000007ffdb7819 */ /* 0x000fe2000001141a */
[----:B------:R-:W-:Y:S02]  /*0c10*/  IMAD.IADD R2, R3, 0x1, -R2 ;  /* 0x0000000103027824 */ /* 0x000fe400078e0a02 */
[----:B------:R-:W-:Y:S01]  /*0c20*/  IMAD R5, R4, 0x40, R5 ;  /* 0x0000004004057824 */ /* 0x000fe200078e0205 */
[----:B------:R-:W-:-:S02]  /*0c30*/  SHF.R.S32.HI R3, RZ, 0x1f, R212 ;  /* 0x0000001fff037819 */ /* 0x000fc400000114d4 */
[----:B------:R-:W-:Y:S01]  /*0c40*/  LEA.HI R4, R0, R205, RZ, 0x2 ;  /* 0x000000cd00047211 */ /* 0x000fe200078f10ff */
[----:B------:R-:W-:Y:S01]  /*0c50*/  IMAD R190, R2, 0x8, R5 ;  /* 0x0000000802be7824 */ /* 0x000fe200078e0205 */
[----:B------:R-:W-:Y:S02]  /*0c60*/  LEA.HI R25, R3, R212, RZ, 0x2 ;  /* 0x000000d403197211 */ /* 0x000fe400078f10ff */
[----:B------:R-:W-:Y:S01]  /*0c70*/  LOP3.LUT R4, R4, 0xfffffffc, RZ, 0xc0, !PT ;  /* 0xfffffffc04047812 */ /* 0x000fe200078ec0ff */
[----:B------:R-:W-:Y:S01]  /*0c80*/  IMAD.WIDE R190, R190, R191, UR58 ;  /* 0x0000003abebe7e25 */ /* 0x000fe2000f8e02bf */
[--C-:B------:R-:W-:Y:S02]  /*0c90*/  SHF.R.S32.HI R2, RZ, 0x2, R25.reuse ;  /* 0x00000002ff027819 */ /* 0x100fe40000011419 */
[----:B------:R-:W-:Y:S01]  /*0ca0*/  SHF.R.S32.HI R5, RZ, 0x1f, R25 ;  /* 0x0000001fff057819 */ /* 0x000fe20000011419 */
[----:B------:R-:W-:Y:S01]  /*0cb0*/  IMAD.IADD R4, R205, 0x1, -R4 ;  /* 0x00000001cd047824 */ /* 0x000fe200078e0a04 */
[----:B------:R-:W-:-:S02]  /*0cc0*/  IADD3 R9, P6, R190, 0x20, RZ ;  /* 0x00000020be097810 */ /* 0x000fc40007fde0ff */
[----:B------:R-:W-:Y:S02]  /*0cd0*/  LEA.HI R5, R5, R2, RZ, 0x3 ;  /* 0x0000000205057211 */ /* 0x000fe400078f18ff */
[----:B------:R-:W-:Y:S02]  /*0ce0*/  LEA.HI R3, R3, R212, RZ, 0x5 ;  /* 0x000000d403037211 */ /* 0x000fe400078f28ff */
[----:B------:R-:W-:Y:S02]  /*0cf0*/  LOP3.LUT R5, R5, 0xfffffff8, RZ, 0xc0, !PT ;  /* 0xfffffff805057812 */ /* 0x000fe400078ec0ff */
[----:B------:R-:W-:Y:S02]  /*0d00*/  LEA.HI R6, R4, R4, RZ, 0x1 ;  /* 0x0000000404067211 */ /* 0x000fe400078f08ff */
[----:B------:R-:W-:Y:S01]  /*0d10*/  LOP3.LUT R7, R9, 0x380, RZ, 0xc0, !PT ;  /* 0x0000038009077812 */ /* 0x000fe200078ec0ff */
[----:B------:R-:W-:Y:S01]  /*0d20*/  IMAD.IADD R2, R2, 0x1, -R5 ;  /* 0x0000000102027824 */ /* 0x000fe200078e0a05 */
[----:B------:R-:W-:-:S02]  /*0d30*/  SHF.R.S32.HI R3, RZ, 0x5, R3 ;  /* 0x00000005ff037819 */ /* 0x000fc40000011403 */
[----:B------:R-:W-:Y:S02]  /*0d40*/  LOP3.LUT R5, R6, 0x1ffffffe, RZ, 0xc0, !PT ;  /* 0x1ffffffe06057812 */ /* 0x000fe400078ec0ff */
[----:B------:R-:W-:Y:S01]  /*0d50*/  SHF.R.U64 R6, R7, 0x3, RZ ;  /* 0x0000000307067819 */ /* 0x000fe200000012ff */
[----:B------:R-:W-:Y:S01]  /*0d60*/  IMAD R27, R3, 0x10, R2 ;  /* 0x00000010031b7824 */ /* 0x000fe200078e0202 */
[----:B------:R-:W-:Y:S01]  /*0d70*/  IADD3 R7, P1, R190, 0x60, RZ ;  /* 0x00000060be077810 */ /* 0x000fe20007f3e0ff */
[----:B------:R-:W-:Y:S01]  /*0d80*/  IMAD.IADD R29, R4, 0x1, -R5 ;  /* 0x00000001041d7824 */ /* 0x000fe200078e0a05 */
[----:B------:R-:W-:Y:S01]  /*0d90*/  LOP3.LUT R2, R6, R9, RZ, 0x3c, !PT ;  /* 0x0000000906027212 */ /* 0x000fe200078e3cff */
[----:B------:R-:W-:Y:S01]  /*0da0*/  IMAD.X R3, RZ, RZ, R191, P6 ;  /* 0x000000ffff037224 */ /* 0x000fe200030e06bf */
[----:B------:R-:W-:Y:S02]  /*0db0*/  LOP3.LUT R6, R7, 0x380, RZ, 0xc0, !PT ;  /* 0x0000038007067812 */ /* 0x000fe400078ec0ff */
[----:B------:R-:W-:-:S02]  /*0dc0*/  IADD3 R11, P3, R190, 0x4020, RZ ;  /* 0x00004020be0b7810 */ /* 0x000fc40007f7e0ff */
[----:B------:R-:W-:Y:S02]  /*0dd0*/  IADD3 R5, P0, R190, 0x40, RZ ;  /* 0x00000040be057810 */ /* 0x000fe40007f1e0ff */
[----:B------:R-:W-:Y:S02]  /*0de0*/  SHF.R.U64 R6, R6, 0x3, RZ ;  /* 0x0000000306067819 */ /* 0x000fe400000012ff */
[----:B------:R-:W-:Y:S02]  /*0df0*/  LOP3.LUT R10, R11, 0x380, RZ, 0xc0, !PT ;  /* 0x000003800b0a7812 */ /* 0x000fe400078ec0ff */
[----:B------:R-:W-:Y:S02]  /*0e00*/  LOP3.LUT R4, R5, 0x380, RZ, 0xc0, !PT ;  /* 0x0000038005047812 */ /* 0x000fe400078ec0ff */
[----:B------:R-:W-:Y:S01]  /*0e10*/  LOP3.LUT R6, R6, R7, RZ, 0x3c, !PT ;  /* 0x0000000706067212 */ /* 0x000fe200078e3cff */
[----:B------:R-:W-:Y:S01]  /*0e20*/  IMAD.X R7, RZ, RZ, R191, P1 ;  /* 0x000000ffff077224 */ /* 0x000fe200008e06bf */
[----:B------:R-:W-:-:S02]  /*0e30*/  MOV R2, R2 ;  /* 0x0000000200027202 */ /* 0x000fc40000000f00 */
[----:B------:R-:W-:Y:S02]  /*0e40*/  IADD3 R9, P2, R190, 0x4000, RZ ;  /* 0x00004000be097810 */ /* 0x000fe40007f5e0ff */
[----:B------:R-:W-:Y:S01]  /*0e50*/  SHF.R.U64 R10, R10, 0x3, RZ ;  /* 0x000000030a0a7819 */ /* 0x000fe200000012ff */
[----:B------:R0:W-:Y:S01]  /*0e60*/  STL [R1+0x450], R2 ;  /* 0x0004500201007387 */ /* 0x0001e20000100800 */
[----:B------:R-:W-:Y:S02]  /*0e70*/  LEA.HI R26, R26, R219, RZ, 0x1 ;  /* 0x000000db1a1a7211 */ /* 0x000fe400078f08ff */
[----:B------:R-:W-:Y:S02]  /*0e80*/  SHF.R.U64 R4, R4, 0x3, RZ ;  /* 0x0000000304047819 */ /* 0x000fe400000012ff */
[----:B------:R-:W-:Y:S02]  /*0e90*/  LOP3.LUT R8, R9, 0x380, RZ, 0xc0, !PT ;  /* 0x0000038009087812 */ /* 0x000fe400078ec0ff */
[----:B------:R-:W-:Y:S01]  /*0ea0*/  LOP3.LUT R10, R10, R11, RZ, 0x3c, !PT ;  /* 0x0000000b0a0a7212 */ /* 0x000fe200078e3cff */
[----:B------:R-:W-:Y:S01]  /*0eb0*/  IMAD.X R11, RZ, RZ, R191, P3 ;  /* 0x000000ffff0b7224 */ /* 0x000fe200018e06bf */
[----:B------:R-:W-:-:S02]  /*0ec0*/  LOP3.LUT R26, R26, 0x3fffffe, RZ, 0xc0, !PT ;  /* 0x03fffffe1a1a7812 */ /* 0x000fc400078ec0ff */
[----:B0-----:R-:W-:Y:S02]  /*0ed0*/  MOV R2, R6 ;  /* 0x0000000600027202 */ /* 0x001fe40000000f00 */
[----:B------:R-:W-:Y:S01]  /*0ee0*/  LOP3.LUT R4, R4, R5, RZ, 0x3c, !PT ;  /* 0x0000000504047212 */ /* 0x000fe200078e3cff */
[--C-:B------:R-:W-:Y:S01]  /*0ef0*/  IMAD.X R5, RZ, RZ, R191.reuse, P0 ;  /* 0x000000ffff057224 */ /* 0x100fe200000e06bf */
[----:B------:R-:W-:Y:S01]  /*0f00*/  SHF.R.U64 R8, R8, 0x3, RZ ;  /* 0x0000000308087819 */ /* 0x000fe200000012ff */
[----:B------:R0:W-:Y:S01]  /*0f10*/  STL [R1+0x448], R2 ;  /* 0x0004480201007387 */ /* 0x0001e20000100800 */
[----:B------:R-:W-:Y:S01]  /*0f20*/  IMAD.IADD R26, R219, 0x1, -R26 ;  /* 0x00000001db1a7824 */ /* 0x000fe200078e0a1a */
[----:B------:R-:W-:Y:S02]  /*0f30*/  LEA.HI R0, R0, R205, RZ, 0x3 ;  /* 0x000000cd00007211 */ /* 0x000fe400078f18ff */
[----:B------:R-:W-:Y:S01]  /*0f40*/  LOP3.LUT R8, R8, R9, RZ, 0x3c, !PT ;  /* 0x0000000908087212 */ /* 0x000fe200078e3cff */
[----:B------:R-:W-:Y:S01]  /*0f50*/  IMAD.X R9, RZ, RZ, R191, P2 ;  /* 0x000000ffff097224 */ /* 0x000fe200010e06bf */
[----:B------:R-:W-:Y:S01]  /*0f60*/  MOV R3, R4 ;  /* 0x0000000400037202 */ /* 0x000fe20000000f00 */
[----:B------:R-:W-:Y:S01]  /*0f70*/  IMAD R206, R26, 0x40, R27 ;  /* 0x000000401ace7824 */ /* 0x000fe200078e021b */
[----:B------:R-:W-:-:S02]  /*0f80*/  SHF.R.S32.HI R210, RZ, 0x3, R0 ;  /* 0x00000003ffd27819 */ /* 0x000fc40000011400 */
[----:B0-----:R-:W-:Y:S01]  /*0f90*/  MOV R2, R10 ;  /* 0x0000000a00027202 */ /* 0x001fe20000000f00 */
[----:B------:R0:W-:Y:S01]  /*0fa0*/  STL [R1+0x44c], R3 ;  /* 0x00044c0301007387 */ /* 0x0001e20000100800 */
[C---:B------:R-:W-:Y:S02]  /*0fb0*/  IADD3 R19, P6, R190.reuse, 0x8000, RZ ;  /* 0x00008000be137810 */ /* 0x040fe40007fde0ff */
[C---:B------:R-:W-:Y:S01]  /*0fc0*/  IADD3 R21, P0, R190.reuse, 0xc060, RZ ;  /* 0x0000c060be157810 */ /* 0x040fe20007f1e0ff */
[----:B------:R1:W-:Y:S01]  /*0fd0*/  STL [R1+0x440], R2 ;  /* 0x0004400201007387 */ /* 0x0003e20000100800 */
[----:B------:R-:W-:Y:S02]  /*0fe0*/  LOP3.LUT R18, R19, 0x380, RZ, 0xc0, !PT ;  /* 0x0000038013127812 */ /* 0x000fe400078ec0ff */
[C---:B------:R-:W-:Y:S02]  /*0ff0*/  IADD3 R13, P4, R190.reuse, 0x4040, RZ ;  /* 0x00004040be0d7810 */ /* 0x040fe40007f9e0ff */
[----:B------:R-:W-:-:S02]  /*1000*/  IADD3 R15, P5, R190, 0x4060, RZ ;  /* 0x00004060be0f7810 */ /* 0x000fc40007fbe0ff */
[----:B0-----:R-:W-:Y:S02]  /*1010*/  MOV R3, R8 ;  /* 0x0000000800037202 */ /* 0x001fe40000000f00 */
[----:B------:R-:W-:Y:S02]  /*1020*/  SHF.R.U64 R18, R18, 0x3, RZ ;  /* 0x0000000312127819 */ /* 0x000fe400000012ff */
[----:B-1----:R-:W-:Y:S01]  /*1030*/  LOP3.LUT R2, R0, 0xfffffff8, RZ, 0xc0, !PT ;  /* 0xfffffff800027812 */ /* 0x002fe200078ec0ff */
[----:B------:R-:W-:Y:S01]  /*1040*/  IMAD R0, R29, 0x8, R206 ;  /* 0x000000081d007824 */ /* 0x000fe200078e02ce */
[----:B------:R0:W-:Y:S01]  /*1050*/  STL [R1+0x444], R3 ;  /* 0x0004440301007387 */ /* 0x0001e20000100800 */
[----:B------:R-:W-:Y:S02]  /*1060*/  LOP3.LUT R20, R21, 0x380, RZ, 0xc0, !PT ;  /* 0x0000038015147812 */ /* 0x000fe400078ec0ff */
[----:B------:R-:W-:Y:S01]  /*1070*/  LOP3.LUT R12, R13, 0x380, RZ, 0xc0, !PT ;  /* 0x000003800d0c7812 */ /* 0x000fe200078ec0ff */
[----:B------:R0:W-:Y:S01]  /*1080*/  STL [R1+0x454], R0 ;  /* 0x0004540001007387 */ /* 0x0001e20000100800 */
[----:B------:R-:W-:Y:S01]  /*1090*/  LOP3.LUT R14, R15, 0x380, RZ, 0xc0, !PT ;  /* 0x000003800f0e7812 */ /* 0x000fe200078ec0ff */
[----:B------:R-:W-:Y:S01]  /*10a0*/  IMAD.IADD R211, R205, 0x1, -R2 ;  /* 0x00000001cdd37824 */ /* 0x000fe200078e0a02 */
[----:B------:R-:W-:Y:S01]  /*10b0*/  LOP3.LUT R18, R18, R19, RZ, 0x3c, !PT ;  /* 0x0000001312127212 */ /* 0x000fe200078e3cff */
[--C-:B------:R-:W-:Y:S01]  /*10c0*/  IMAD.X R19, RZ, RZ, R191.reuse, P6 ;  /* 0x000000ffff137224 */ /* 0x100fe200030e06bf */
[----:B------:R-:W-:Y:S01]  /*10d0*/  SHF.R.U64 R20, R20, 0x3, RZ ;  /* 0x0000000314147819 */ /* 0x000fe200000012ff */
[C---:B------:R-:W-:Y:S01]  /*10e0*/  IMAD.SHL.U32 R193, R211.reuse, 0x8, RZ ;  /* 0x00000008d3c17824 */ /* 0x040fe200078e00ff */
[----:B------:R-:W-:Y:S01]  /*10f0*/  SHF.R.U64 R12, R12, 0x3, RZ ;  /* 0x000000030c0c7819 */ /* 0x000fe200000012ff */
[----:B------:R-:W-:Y:S01]  /*1100*/  IMAD R211, R211, 0x20, R210 ;  /* 0x00000020d3d37824 */ /* 0x000fe200078e02d2 */
[----:B------:R-:W-:Y:S01]  /*1110*/  SHF.R.U64 R14, R14, 0x3, RZ ;  /* 0x000000030e0e7819 */ /* 0x000fe200000012ff */
[----:B------:R-:W-:Y:S01]  /*1120*/  VIADD R195, R193, 0x40 ;  /* 0x00000040c1c37836 */ /* 0x000fe20000000000 */
[----:B------:R-:W-:Y:S01]  /*1130*/  LOP3.LUT R25, R25, 0x7ffffffc, RZ, 0xc0, !PT ;  /* 0x7ffffffc19197812 */ /* 0x000fe200078ec0ff */
[C---:B------:R-:W-:Y:S01]  /*1140*/  VIADD R194, R193.reuse, 0x80 ;  /* 0x00000080c1c27836 */ /* 0x040fe20000000000 */
[----:B------:R-:W-:Y:S01]  /*1150*/  LOP3.LUT R20, R20, R21, RZ, 0x3c, !PT ;  /* 0x0000001514147212 */ /* 0x000fe200078e3cff */
[--C-:B------:R-:W-:Y:S01]  /*1160*/  IMAD.X R21, RZ, RZ, R191.reuse, P0 ;  /* 0x000000ffff157224 */ /* 0x100fe200000e06bf */
[----:B------:R-:W-:Y:S01]  /*1170*/  LOP3.LUT R12, R12, R13, RZ, 0x3c, !PT ;  /* 0x0000000d0c0c7212 */ /* 0x000fe200078e3cff */
[--C-:B------:R-:W-:Y:S01]  /*1180*/  IMAD.X R13, RZ, RZ, R191.reuse, P4 ;  /* 0x000000ffff0d7224 */ /* 0x100fe200020e06bf */
[----:B------:R-:W-:Y:S01]  /*1190*/  LOP3.LUT R14, R14, R15, RZ, 0x3c, !PT ;  /* 0x0000000f0e0e7212 */ /* 0x000fe200078e3cff */
[----:B------:R-:W-:Y:S01]  /*11a0*/  IMAD.X R15, RZ, RZ, R191, P5 ;  /* 0x000000ffff0f7224 */ /* 0x000fe200028e06bf */
[----:B------:R-:W-:Y:S01]  /*11b0*/  MOV R227, R18 ;  /* 0x0000001200e37202 */ /* 0x000fe20000000f00 */
[----:B------:R-:W-:Y:S01]  /*11c0*/  VIADD R196, R193, 0xc0 ;  /* 0x000000c0c1c47836 */ /* 0x000fe20000000000 */
[----:B------:R-:W-:Y:S01]  /*11d0*/  IADD3 R185, P0, R16, 0x50, RZ ;  /* 0x0000005010b97810 */ /* 0x000fe20007f1e0ff */
[----:B------:R-:W-:Y:S01]  /*11e0*/  IMAD.IADD R25, R212, 0x1, -R25 ;  /* 0x00000001d4197824 */ /* 0x000fe200078e0a19 */
[----:B------:R-:W-:-:S02]  /*11f0*/  IADD3 R18, P1, R16, 0x11c, RZ ;  /* 0x0000011c10127810 */ /* 0x000fc40007f3e0ff */
[----:B------:R-:W-:Y:S01]  /*1200*/  IADD3 R218, P2, R16, 0x200, RZ ;  /* 0x0000020010da7810 */ /* 0x000fe20007f5e0ff */
[--C-:B------:R-:W-:Y:S01]  /*1210*/  IMAD.X R199, RZ, RZ, R17.reuse, P0 ;  /* 0x000000ffffc77224 */ /* 0x100fe200000e0611 */
[----:B------:R-:W-:Y:S01]  /*1220*/  MOV R229, R12 ;  /* 0x0000000c00e57202 */ /* 0x000fe20000000f00 */
[--C-:B------:R-:W-:Y:S01]  /*1230*/  IMAD.X R161, RZ, RZ, R17.reuse, P1 ;  /* 0x000000ffffa17224 */ /* 0x100fe200008e0611 */
[----:B------:R-:W-:Y:S01]  /*1240*/  MOV R228, R14 ;  /* 0x0000000e00e47202 */ /* 0x000fe20000000f00 */
[----:B------:R-:W-:Y:S01]  /*1250*/  IMAD.X R217, RZ, RZ, R17, P2 ;  /* 0x000000ffffd97224 */ /* 0x000fe200010e0611 */
[----:B------:R-:W-:Y:S01]  /*1260*/  MOV R226, R20 ;  /* 0x0000001400e27202 */ /* 0x000fe20000000f00 */
[----:B------:R-:W-:Y:S01]  /*1270*/  IMAD.SHL.U32 R207, R25, 0x2, RZ ;  /* 0x0000000219cf7824 */ /* 0x000fe200078e00ff */
[----:B------:R-:W-:Y:S02]  /*1280*/  SHF.R.S32.HI R203, RZ, 0x1f, R193 ;  /* 0x0000001fffcb7819 */ /* 0x000fe400000114c1 */
[----:B------:R-:W-:-:S02]  /*1290*/  SHF.R.S32.HI R202, RZ, 0x1f, R195 ;  /* 0x0000001fffca7819 */ /* 0x000fc400000114c3 */
[----:B------:R-:W-:Y:S02]  /*12a0*/  SHF.R.S32.HI R201, RZ, 0x1f, R194 ;  /* 0x0000001fffc97819 */ /* 0x000fe400000114c2 */
[----:B0-----:R-:W-:-:S07]  /*12b0*/  SHF.R.S32.HI R200, RZ, 0x1f, R196 ;  /* 0x0000001fffc87819 */ /* 0x001fce00000114c4 */
.L_x_11306:
        /* <DEDUP_REMOVED lines=21> */
.L_x_11177:
[----:B------:R-:W-:Y:S01]  /*1410*/  ULDC UR7, c[0x0][0xd54] ;  /* 0x0003550000077ab9 */ /* 0x000fe20000000800 */
[----:B------:R-:W-:Y:S01]  /*1420*/  UMOV UR6, UR12 ;  /* 0x0000000c00067c82 */ /* 0x000fe20008000000 */
[----:B------:R-:W-:-:S11]  /*1430*/  UISETP.NE.AND UP0, UPT, UR7, 0x1, UPT ;  /* 0x000000010700788c */ /* 0x000fd6000bf05270 */
[----:B------:R-:W-:Y:S02]  /*1440*/  @UP0 ULDC.64 UR10, c[0x0][0xd58] ;  /* 0x00035600000a0ab9 */ /* 0x000fe40000000a00 */
[----:B------:R-:W-:-:S04]  /*1450*/  UIMAD.WIDE.U32 UR4, UR12, UR10, URZ ;  /* 0x0000000a0c0472a5 */ /* 0x000fc8000f8e003f */
[----:B------:R-:W-:-:S04]  /*1460*/  @UP0 USHF.R.U32.HI UR6, URZ, UR11, UR5 ;  /* 0x0000000b3f060299 */ /* 0x000fc80008011605 */
[----:B------:R-:W-:-:S12]  /*1470*/  UIMAD UR4, UR6, UR7, URZ ;  /* 0x00000007060472a4 */ /* 0x000fd8000f8e023f */
.L_x_11178:
[----:B------:R-:W2:Y:S01]  /*1480*/  LDL R0, [R1+0x458] ;  /* 0x0004580001007983 */ /* 0x000ea20000100800 */
[----:B------:R-:W-:Y:S01]  /*1490*/  UIADD3 UR10, UP2, UR58, 0x32450, URZ ;  /* 0x000324503a0a7890 */ /* 0x000fe2000ff5e03f */
[----:B------:R-:W-:Y:S01]  /*14a0*/  IMAD.U32 R15, RZ, RZ, UR9 ;  /* 0x00000009ff0f7e24 */ /* 0x000fe2000f8e00ff */
[----:B------:R-:W-:Y:S01]  /*14b0*/  UIADD3 UR5, UP3, UR58, 0x32460, URZ ;  /* 0x000324603a057890 */ /* 0x000fe2000ff7e03f */
[----:B------:R-:W-:Y:S01]  /*14c0*/  IMAD.MOV.U32 R3, RZ, RZ, 0x80 ;  /* 0x00000080ff037424 */ /* 0x000fe200078e00ff */
[----:B------:R-:W-:Y:S01]  /*14d0*/  UIADD3.X UR11, URZ, UR59, URZ, UP2, !UPT ;  /* 0x0000003b3f0b7290 */ /* 0x000fe200097fe43f */
[----:B------:R-:W-:Y:S01]  /*14e0*/  IMAD.MOV.U32 R13, RZ, RZ, 0x80 ;  /* 0x00000080ff0d7424 */ /* 0x000fe200078e00ff */
[----:B------:R-:W-:Y:S01]  /*14f0*/  UIADD3 UR13, UP1, UR58, 0x32440, URZ ;  /* 0x000324403a0d7890 */ /* 0x000fe2000ff3e03f */
[----:B------:R-:W-:Y:S01]  /*1500*/  IMAD.U32 R8, RZ, RZ, UR10 ;  /* 0x0000000aff087e24 */ /* 0x000fe2000f8e00ff */
[----:B------:R-:W-:Y:S01]  /*1510*/  UIADD3 UR14, UP0, UR58, 0x32430, URZ ;  /* 0x000324303a0e7890 */ /* 0x000fe2000ff1e03f */
[----:B------:R-:W-:Y:S01]  /*1520*/  IMAD.U32 R10, RZ, RZ, UR5 ;  /* 0x00000005ff0a7e24 */ /* 0x000fe2000f8e00ff */
[----:B------:R-:W-:Y:S01]  /*1530*/  UIADD3 UR4, UR12, -UR4, URZ ;  /* 0x800000040c047290 */ /* 0x000fe2000fffe03f */
[----:B------:R-:W-:Y:S01]  /*1540*/  IMAD.U32 R9, RZ, RZ, UR11 ;  /* 0x0000000bff097e24 */ /* 0x000fe2000f8e00ff */
[----:B------:R-:W-:Y:S01]  /*1550*/  ULDC UR11, c[0x0][0xd48] ;  /* 0x00035200000b7ab9 */ /* 0x000fe20000000800 */
[----:B------:R-:W-:Y:S01]  /*1560*/  UIADD3.X UR9, URZ, UR59, URZ, UP1, !UPT ;  /* 0x0000003b3f097290 */ /* 0x000fe20008ffe43f */
[----:B------:R-:W-:Y:S01]  /*1570*/  IMAD.U32 R4, RZ, RZ, UR13 ;  /* 0x0000000dff047e24 */ /* 0x000fe2000f8e00ff */
[----:B------:R-:W-:Y:S01]  /*1580*/  ULOP3.LUT UR6, URZ, UR6, URZ, 0x33, !UPT ;  /* 0x000000063f067292 */ /* 0x000fe2000f8e333f */
[----:B------:R-:W-:Y:S01]  /*1590*/  IMAD.MOV.U32 R14, RZ, RZ, 0x100 ;  /* 0x00000100ff0e7424 */ /* 0x000fe200078e00ff */
[----:B------:R-:W-:Y:S01]  /*15a0*/  ULDC UR13, c[0x0][0xd54] ;  /* 0x00035500000d7ab9 */ /* 0x000fe20000000800 */
[----:B------:R-:W-:Y:S01]  /*15b0*/  UISETP.NE.AND UP1, UPT, UR11, 0x1, UPT ;  /* 0x000000010b00788c */ /* 0x000fe2000bf25270 */
[----:B------:R-:W-:Y:S01]  /*15c0*/  IMAD.U32 R5, RZ, RZ, UR9 ;  /* 0x00000009ff057e24 */ /* 0x000fe2000f8e00ff */
[----:B------:R-:W-:Y:S01]  /*15d0*/  UIADD3.X UR15, URZ, UR59, URZ, UP0, !UPT ;  /* 0x0000003b3f0f7290 */ /* 0x000fe200087fe43f */
[----:B------:R-:W-:Y:S01]  /*15e0*/  STL.64 [R1+0x30], R14 ;  /* 0x0000300e01007387 */ /* 0x000fe20000100a00 */
[----:B------:R-:W-:Y:S01]  /*15f0*/  UIMAD UR13, UR8, UR13, UR4 ;  /* 0x0000000d080d72a4 */ /* 0x000fe2000f8e0204 */
[C---:B------:R-:W-:Y:S01]  /*1600*/  IADD3 R47, P0, R16.reuse, 0x410, RZ ;  /* 0x00000410102f7810 */ /* 0x040fe20007f1e0ff */
[----:B------:R-:W-:Y:S01]  /*1610*/  ULDC UR5, c[0x0][0x448] ;  /* 0x0001120000057ab9 */ /* 0x000fe20000000800 */
[----:B------:R-:W-:Y:S01]  /*1620*/  ULDC.64 UR16, c[0x0][0x418] ;  /* 0x0001060000107ab9 */ /* 0x000fe20000000a00 */
[----:B------:R-:W-:Y:S01]  /*1630*/  UISETP.NE.AND UP5, UPT, UR5, 0x1, UPT ;  /* 0x000000010500788c */ /* 0x000fe2000bfa5270 */
[----:B------:R-:W-:Y:S01]  /*1640*/  STL.64 [R1+0x20], R4 ;  /* 0x0000200401007387 */ /* 0x000fe20000100a00 */
[----:B------:R-:W-:Y:S01]  /*1650*/  UISETP.NE.U32.AND UP0, UPT, UR16, URZ, UPT ;  /* 0x0000003f1000728c */ /* 0x000fe2000bf05070 */
[----:B------:R-:W-:Y:S01]  /*1660*/  IADD3 R45, P1, R16, 0x28, RZ ;  /* 0x00000028102d7810 */ /* 0x000fe20007f3e0ff */
[----:B------:R-:W-:Y:S01]  /*1670*/  ULDC UR10, c[0x0][0x20] ;  /* 0x00000800000a7ab9 */ /* 0x000fe20000000800 */
[----:B------:R-:W-:Y:S01]  /*1680*/  ULDC.64 UR4, c[0x0][0xad8] ;  /* 0x0002b60000047ab9 */ /* 0x000fe20000000a00 */
[----:B------:R-:W-:Y:S01]  /*1690*/  VIADD R19, R185, -UR10 ;  /* 0x8000000ab9137c36 */ /* 0x000fe20008000000 */
[----:B------:R-:W-:Y:S01]  /*16a0*/  UISETP.NE.AND.EX UP0, UPT, UR17, URZ, UPT, UP0 ;  /* 0x0000003f1100728c */ /* 0x000fe2000bf05300 */
[----:B------:R-:W-:Y:S01]  /*16b0*/  STL.128 [R1+0x410], RZ ;  /* 0x000410ff01007387 */ /* 0x000fe20000100c00 */
[----:B------:R-:W-:Y:S01]  /*16c0*/  ULDC UR43, c[0x0][0x424] ;  /* 0x00010900002b7ab9 */ /* 0x000fe20000000800 */
[----:B------:R-:W-:Y:S01]  /*16d0*/  UISETP.GE.AND UP4, UPT, UR5, 0x1, UPT ;  /* 0x000000010500788c */ /* 0x000fe2000bf86270 */
[--C-:B------:R-:W-:Y:S01]  /*16e0*/  IMAD.X R48, RZ, RZ, R17.reuse, P0 ;  /* 0x000000ffff307224 */ /* 0x100fe200000e0611 */
[----:B------:R-:W-:Y:S01]  /*16f0*/  STL.128 [R1+0x420], RZ ;  /* 0x000420ff01007387 */ /* 0x000fe20000100c00 */
[----:B------:R-:W-:Y:S01]  /*1700*/  USEL UR43, UR43, 0x1, UP0 ;  /* 0x000000012b2b7887 */ /* 0x000fe20008000000 */
[----:B------:R-:W-:Y:S01]  /*1710*/  IMAD.X R46, RZ, RZ, R17, P1 ;  /* 0x000000ffff2e7224 */ /* 0x000fe200008e0611 */
[----:B------:R-:W-:Y:S01]  /*1720*/  UMOV UR60, UR13 ;  /* 0x0000000d003c7c82 */ /* 0x000fe20008000000 */
[----:B------:R-:W-:Y:S01]  /*1730*/  STL.128 [R1+0x200], RZ ;  /* 0x000200ff01007387 */ /* 0x000fe20000100c00 */
[----:B------:R-:W-:Y:S01]  /*1740*/  ULDC UR12, c[0x0][0x2f0] ;  /* 0x0000bc00000c7ab9 */ /* 0x000fe20000000800 */
[----:B------:R-:W-:Y:S01]  /*1750*/  @UP5 ULDC UR9, c[0x0][0x44c] ;  /* 0x0001130000095ab9 */ /* 0x000fe20000000800 */
[----:B------:R-:W-:Y:S01]  /*1760*/  UIMAD UR43, UR43, UR12, URZ ;  /* 0x0000000c2b2b72a4 */ /* 0x000fe2000f8e023f */
[----:B------:R-:W-:Y:S01]  /*1770*/  STL.128 [R1+0x210], RZ ;  /* 0x000210ff01007387 */ /* 0x000fe20000100c00 */
[----:B------:R-:W-:Y:S01]  /*1780*/  PLOP3.LUT P2, PT, PT, PT, UP4, 0x40, 0x0 ;  /* 0x000000000000781c */ /* 0x000fe20003f4e848 */
[----:B------:R-:W-:Y:S01]  /*1790*/  ULDC UR44, c[0x0][0x288] ;  /* 0x0000a200002c7ab9 */ /* 0x000fe20000000800 */
[----:B------:R-:W-:Y:S01]  /*17a0*/  UP2UR UR39, UPR, URZ, 0x20 ;  /* 0x000000203f277883 */ /* 0x000fe20008000000 */
[----:B------:R-:W-:Y:S01]  /*17b0*/  STL.128 [R1+0x220], RZ ;  /* 0x000220ff01007387 */ /* 0x000fe20000100c00 */
[----:B------:R-:W-:-:S02]  /*17c0*/  UIADD3 UR38, UR43, 0x1, -UR44 ;  /* 0x000000012b267890 */ /* 0x000fc4000fffe82c */
[----:B------:R-:W-:Y:S01]  /*17d0*/  UP2UR UR41, UPR, URZ, 0x10 ;  /* 0x000000103f297883 */ /* 0x000fe20008000000 */
[----:B------:R-:W-:Y:S04]  /*17e0*/  STL.128 [R1+0x230], RZ ;  /* 0x000230ff01007387 */ /* 0x000fe80000100c00 */
        /* <DEDUP_REMOVED lines=28> */
[----:B------:R-:W-:Y:S04]  /*19b0*/  STL [R1+0x10], RZ ;  /* 0x000010ff01007387 */ /* 0x000fe80000100800 */
[----:B------:R-:W-:Y:S01]  /*19c0*/  STL [R1+0x38], RZ ;  /* 0x000038ff01007387 */ /* 0x000fe20000100800 */
[----:B--2---:R-:W-:-:S13]  /*19d0*/  R2UR UR7, R0 ;  /* 0x00000000000772ca */ /* 0x004fda00000e0000 */
[----:B------:R-:W-:Y:S02]  /*19e0*/  IMAD.U32 R0, RZ, RZ, UR7 ;  /* 0x00000007ff007e24 */ /* 0x000fe4000f8e00ff */
[----:B------:R-:W-:Y:S01]  /*19f0*/  IMAD.U32 R2, RZ, RZ, UR7 ;  /* 0x00000007ff027e24 */ /* 0x000fe2000f8e00ff */
[----:B------:R-:W-:Y:S01]  /*1a00*/  UIADD3.X UR7, URZ, UR59, URZ, UP3, !UPT ;  /* 0x0000003b3f077290 */ /* 0x000fe20009ffe43f */
[----:B------:R-:W-:Y:S02]  /*1a10*/  IMAD.MOV.U32 R12, RZ, RZ, R0 ;  /* 0x000000ffff0c7224 */ /* 0x000fe400078e0000 */
[----:B------:R-:W0:Y:S01]  /*1a20*/  LDC R0, c[0x0][0xa80] ;  /* 0x0002a000ff007b82 */ /* 0x000e220000000800 */
[----:B------:R1:W-:Y:S02]  /*1a30*/  STL.64 [R1+0x28], R2 ;  /* 0x0000280201007387 */ /* 0x0003e40000100a00 */
[----:B------:R-:W-:Y:S01]  /*1a40*/  IMAD.U32 R11, RZ, RZ, UR7 ;  /* 0x00000007ff0b7e24 */ /* 0x000fe2000f8e00ff */
[----:B------:R-:W-:Y:S01]  /*1a50*/  ULDC UR7, c[0x0][0xd3c] ;  /* 0x00034f0000077ab9 */ /* 0x000fe20000000800 */
[----:B------:R-:W-:Y:S01]  /*1a60*/  STL.128 [R1], R12 ;  /* 0x0000000c01007387 */ /* 0x000fe20000100c00 */
[----:B------:R-:W-:-:S03]  /*1a70*/  UIADD3 UR8, UR6, UR7, URZ ;  /* 0x0000000706087290 */ /* 0x000fc6000fffe03f */
[----:B------:R-:W-:Y:S01]  /*1a80*/  @UP1 ULDC UR6, c[0x0][0xd4c] ;  /* 0x0003530000061ab9 */ /* 0x000fe20000000800 */
[----:B------:R-:W-:Y:S01]  /*1a90*/  USHF.L.U32 UR61, UR8, 0x7, URZ ;  /* 0x00000007083d7899 */ /* 0x000fe2000800063f */
[----:B------:R-:W-:Y:S01]  /*1aa0*/  STL.128 [R1+0x40], R8 ;  /* 0x0000400801007387 */ /* 0x000fe20000100c00 */
[----:B------:R-:W-:Y:S01]  /*1ab0*/  UIMAD.WIDE.U32 UR6, UR13, UR6, URZ ;  /* 0x000000060d0672a5 */ /* 0x000fe2000f8e003f */
[----:B-1----:R-:W-:Y:S01]  /*1ac0*/  IMAD.U32 R2, RZ, RZ, UR14 ;  /* 0x0000000eff027e24 */ /* 0x002fe2000f8e00ff */
[----:B------:R-:W-:Y:S01]  /*1ad0*/  @UP1 ULDC UR14, c[0x0][0xd50] ;  /* 0x00035400000e1ab9 */ /* 0x000fe20000000800 */
[----:B------:R-:W-:Y:S01]  /*1ae0*/  IMAD.U32 R3, RZ, RZ, UR15 ;  /* 0x0000000fff037e24 */ /* 0x000fe2000f8e00ff */
[----:B------:R-:W-:Y:S02]  /*1af0*/  UIADD3 UR10, UR61, 0x7f, URZ ;  /* 0x0000007f3d0a7890 */ /* 0x000fe4000fffe03f */
[----:B------:R-:W-:Y:S02]  /*1b00*/  @UP1 USHF.R.U32.HI UR60, URZ, UR14, UR7 ;  /* 0x0000000e3f3c1299 */ /* 0x000fe40008011607 */
[----:B------:R-:W-:Y:S01]  /*1b10*/  STL.64 [R1+0x18], R2 ;  /* 0x0000180201007387 */ /* 0x000fe20000100a00 */
[----:B------:R-:W-:Y:S01]  /*1b20*/  @UP5 ULDC UR15, c[0x0][0x450] ;  /* 0x00011400000f5ab9 */ /* 0x000fe20000000800 */
[----:B------:R-:W-:-:S02]  /*1b30*/  UIADD3 UR6, -UR60, URZ, URZ ;  /* 0x0000003f3c067290 */ /* 0x000fc4000fffe13f */
[----:B0-----:R0:W-:Y:S02]  /*1b40*/  STL [R1+0x430], R0 ;  /* 0x0004300001007387 */ /* 0x0011e40000100800 */
[----:B------:R-:W-:-:S06]  /*1b50*/  UIMAD UR6, UR11, UR6, UR13 ;  /* 0x000000060b0672a4 */ /* 0x000fcc000f8e020d */
[----:B------:R-:W-:Y:S02]  /*1b60*/  IMAD.U32 R204, RZ, RZ, UR6 ;  /* 0x00000006ffcc7e24 */ /* 0x000fe4000f8e00ff */
[----:B0-----:R-:W-:Y:S01]  /*1b70*/  IMAD.U32 R0, RZ, RZ, UR8 ;  /* 0x00000008ff007e24 */ /* 0x001fe2000f8e00ff */
[----:B------:R-:W-:-:S04]  /*1b80*/  UIMAD.WIDE.U32 UR8, UR10, UR9, URZ ;  /* 0x000000090a0872a5 */ /* 0x000fc8000f8e003f */
[----:B------:R0:W-:Y:S01]  /*1b90*/  STL [R19], R0 ;  /* 0x0000000013007387 */ /* 0x0001e20000100800 */
[----:B------:R-:W-:-:S04]  /*1ba0*/  @UP5 USHF.R.U32.HI UR10, URZ, UR15, UR9 ;  /* 0x0000000f3f0a5299 */ /* 0x000fc80008011609 */
[----:B------:R-:W-:-:S04]  /*1bb0*/  UIADD3 UR10, UR38, UR10, URZ ;  /* 0x0000000a260a7290 */ /* 0x000fc8000fffe03f */
[----:B------:R-:W-:Y:S01]  /*1bc0*/  UIADD3 UR4, UR10, UR4, URZ ;  /* 0x000000040a047290 */ /* 0x000fe2000fffe03f */
[----:B0-----:R-:W-:Y:S11]  /*1bd0*/  @P2 BRA `(.L_x_11179) ;  /* 0x0000000000442947 */ /* 0x001ff60003800000 */
        /* <DEDUP_REMOVED lines=10> */
.L_x_11180:
[----:B------:R-:W-:-:S11]  /*1c80*/  UISETP.NE.AND UP0, UPT, UR5, 0x1, UPT ;  /* 0x000000010500788c */ /* 0x000fd6000bf05270 */
[----:B------:R-:W-:Y:S02]  /*1c90*/  @UP0 ULDC.64 UR10, c[0x0][0xae0] ;  /* 0x0002b800000a0ab9 */ /* 0x000fe40000000a00 */
[----:B------:R-:W-:-:S04]  /*1ca0*/  UIMAD.WIDE.U32 UR6, UR8, UR10, URZ ;  /* 0x0000000a080672a5 */ /* 0x000fc8000f8e003f */
[----:B------:R-:W-:-:S12]  /*1cb0*/  @UP0 USHF.R.U32.HI UR8, URZ, UR11, UR7 ;  /* 0x0000000b3f080299 */ /* 0x000fd80008011607 */
.L_x_11181:
[----:B------:R-:W-:-:S04]  /*1cc0*/  UIMAD UR8, UR8, UR5, UR5 ;  /* 0x00000005080872a4 */ /* 0x000fc8000f8e0205 */
[----:B------:R-:W-:-:S04]  /*1cd0*/  UISETP.LT.AND UP0, UPT, UR4, UR8, UPT ;  /* 0x000000080400728c */ /* 0x000fc8000bf01270 */
[----:B------:R-:W-:-:S12]  /*1ce0*/  USEL UR4, UR4, UR8, UP0 ;  /* 0x0000000804047287 */ /* 0x000fd80008000000 */
.L_x_11179:
[----:B------:R-:W-:Y:S02]  /*1cf0*/  UISETP.NE.AND UP0, UPT, UR39, URZ, UPT ;  /* 0x0000003f2700728c */ /* 0x000fe4000bf05270 */
[----:B------:R-:W-:Y:S02]  /*1d00*/  UIADD3 UR6, UR43, 0x5f, URZ ;  /* 0x0000005f2b067890 */ /* 0x000fe4000fffe03f */
[----:B------:R-:W-:Y:S02]  /*1d10*/  UIADD3 UR8, UR4, 0x5f, URZ ;  /* 0x0000005f04087890 */ /* 0x000fe4000fffe03f */
[----:B------:R-:W-:Y:S02]  /*1d20*/  UISETP.GE.AND UP1, UPT, UR5, 0x1, UPT ;  /* 0x000000010500788c */ /* 0x000fe4000bf26270 */
[----:B------:R-:W-:Y:S02]  /*1d30*/  UIMAD.WIDE UR6, UR6, 0x2aaaaaab, URZ ;  /* 0x2aaaaaab060678a5 */ /* 0x000fe4000f8e023f */
[----:B------:R-:W-:Y:S01]  /*1d40*/  UIMAD.WIDE UR8, UR8, 0x2aaaaaab, URZ ;  /* 0x2aaaaaab080878a5 */ /* 0x000fe2000f8e023f */
[----:B------:R-:W-:Y:S01]  /*1d50*/  @UP0 ULDC UR10, c[0x0][0x44c] ;  /* 0x00011300000a0ab9 */ /* 0x000fe20000000800 */
[----:B------:R-:W-:Y:S01]  /*1d60*/  USHF.R.U32.HI UR4, URZ, 0x1f, UR7 ;  /* 0x0000001f3f047899 */ /* 0x000fe20008011607 */
[----:B------:R-:W-:Y:S01]  /*1d70*/  PLOP3.LUT P0, PT, PT, PT, UP1, 0x40, 0x0 ;  /* 0x000000000000781c */ /* 0x000fe20003f0e818 */
[----:B------:R-:W-:-:S02]  /*1d80*/  UIMAD.WIDE.U32 UR10, UR61, UR10, URZ ;  /* 0x0000000a3d0a72a5 */ /* 0x000fc4000f8e003f */
[----:B------:R-:W-:Y:S01]  /*1d90*/  USHF.R.U32.HI UR6, URZ, 0x1f, UR9 ;  /* 0x0000001f3f067899 */ /* 0x000fe20008011609 */
[----:B------:R-:W-:Y:S01]  /*1da0*/  @UP0 ULDC UR14, c[0x0][0x450] ;  /* 0x00011400000e0ab9 */ /* 0x000fe20000000800 */
[----:B------:R-:W-:Y:S01]  /*1db0*/  UMOV UR12, UR61 ;  /* 0x0000003d000c7c82 */ /* 0x000fe20008000000 */
[----:B------:R-:W-:Y:S02]  /*1dc0*/  UIADD3 UR44, UR43, -UR44, URZ ;  /* 0x8000002c2b2c7290 */ /* 0x000fe4000fffe03f */
[----:B------:R-:W-:Y:S02]  /*1dd0*/  @UP0 USHF.R.U32.HI UR12, URZ, UR14, UR11 ;  /* 0x0000000e3f0c0299 */ /* 0x000fe4000801160b */
[----:B------:R-:W-:Y:S02]  /*1de0*/  ULEA.HI.SX32 UR4, UR7, UR4, 0x1c ;  /* 0x0000000407047291 */ /* 0x000fe4000f8fe23f */
[----:B------:R-:W-:Y:S02]  /*1df0*/  ULEA.HI.SX32 UR6, UR9, UR6, 0x1c ;  /* 0x0000000609067291 */ /* 0x000fe4000f8fe23f */
[----:B------:R-:W-:-:S02]  /*1e00*/  UIADD3 UR7, UR44, UR12, URZ ;  /* 0x0000000c2c077290 */ /* 0x000fc4000fffe03f */
[----:B------:R-:W-:Y:S01]  /*1e10*/  UISETP.LT.AND UP0, UPT, UR4, UR6, UPT ;  /* 0x000000060400728c */ /* 0x000fe2000bf01270 */
[----:B------:R-:W-:Y:S02]  /*1e20*/  ULDC UR13, c[0x0][0xad4] ;  /* 0x0002b500000d7ab9 */ /* 0x000fe40000000800 */
[----:B------:R-:W-:Y:S02]  /*1e30*/  UIADD3 UR8, UR7, -UR13, URZ ;  /* 0x8000000d07087290 */ /* 0x000fe4000fffe03f */
[----:B------:R-:W-:Y:S01]  /*1e40*/  USEL UR45, UR4, UR6, UP0 ;  /* 0x00000006042d7287 */ /* 0x000fe20008000000 */
        /* <DEDUP_REMOVED lines=12> */
.L_x_11183:
[----:B------:R-:W-:-:S11]  /*1f10*/  UISETP.NE.AND UP0, UPT, UR5, 0x1, UPT ;  /* 0x000000010500788c */ /* 0x000fd6000bf05270 */
[----:B------:R-:W-:Y:S02]  /*1f20*/  @UP0 ULDC.64 UR10, c[0x0][0xae0] ;  /* 0x0002b800000a0ab9 */ /* 0x000fe40000000a00 */
[----:B------:R-:W-:-:S04]  /*1f30*/  UIMAD.WIDE.U32 UR6, UR4, UR10, URZ ;  /* 0x0000000a040672a5 */ /* 0x000fc8000f8e003f */
[----:B------:R-:W-:-:S12]  /*1f40*/  @UP0 USHF.R.U32.HI UR4, URZ, UR11, UR7 ;  /* 0x0000000b3f040299 */ /* 0x000fd80008011607 */
.L_x_11184:
[----:B------:R-:W-:-:S04]  /*1f50*/  UIMAD UR4, UR4, UR5, URZ ;  /* 0x00000005040472a4 */ /* 0x000fc8000f8e023f */
[----:B------:R-:W-:-:S04]  /*1f60*/  UISETP.LT.AND UP0, UPT, UR8, UR4, UPT ;  /* 0x000000040800728c */ /* 0x000fc8000bf01270 */
[----:B------:R-:W-:-:S12]  /*1f70*/  USEL UR8, UR8, UR4, !UP0 ;  /* 0x0000000408087287 */ /* 0x000fd8000c000000 */
.L_x_11182:
[----:B------:R-:W-:Y:S01]  /*1f80*/  UIMAD.WIDE UR4, UR8, 0x2aaaaaab, URZ ;  /* 0x2aaaaaab080478a5 */ /* 0x000fe2000f8e023f */
[----:B------:R-:W-:-:S03]  /*1f90*/  PLOP3.LUT P0, PT, PT, PT, PT, 0x80, 0x0 ;  /* 0x000000000000781c */ /* 0x000fc60003f0f070 */
[----:B------:R-:W-:-:S04]  /*1fa0*/  USHF.R.U32.HI UR4, URZ, 0x1f, UR5 ;  /* 0x0000001f3f047899 */ /* 0x000fc80008011605 */
[----:B------:R-:W-:-:S04]  /*1fb0*/  ULEA.HI.SX32 UR4, UR5, UR4, 0x1c ;  /* 0x0000000405047291 */ /* 0x000fc8000f8fe23f */
        /* <DEDUP_REMOVED lines=9> */
[----:B------:R-:W-:Y:S01]  /*2050*/  IMAD.MOV.U32 R4, RZ, RZ, 0x1 ;  /* 0x00000001ff047424 */ /* 0x000fe200078e00ff */
[----:B------:R-:W-:Y:S01]  /*2060*/  UIADD3 UR4, UR42, 0x1c400, URZ ;  /* 0x0001c4002a047890 */ /* 0x000fe2000fffe03f */
[----:B------:R-:W-:Y:S01]  /*2070*/  IMAD.MOV.U32 R5, RZ, RZ, RZ ;  /* 0x000000ffff057224 */ /* 0x000fe200078e00ff */
[----:B------:R-:W-:Y:S01]  /*2080*/  USHF.R.U32.HI UR5, URZ, 0x4, UR5 ;  /* 0x000000043f057899 */ /* 0x000fe20008011605 */
[----:B------:R-:W-:Y:S01]  /*2090*/  IMAD.MOV.U32 R6, RZ, RZ, 0x1 ;  /* 0x00000001ff067424 */ /* 0x000fe200078e00ff */
[----:B------:R-:W-:Y:S01]  /*20a0*/  USHF.R.U32.HI UR4, URZ, 0x4, UR4 ;  /* 0x000000043f047899 */ /* 0x000fe20008011604 */
[----:B------:R-:W-:Y:S01]  /*20b0*/  IMAD.MOV.U32 R7, RZ, RZ, RZ ;  /* 0x000000ffff077224 */ /* 0x000fe200078e00ff */
[----:B------:R-:W-:Y:S01]  /*20c0*/  ULOP3.LUT UR5, UR5, 0x3fff, URZ, 0xc0, !UPT ;  /* 0x00003fff05057892 */ /* 0x000fe2000f8ec03f */
[----:B------:R-:W-:Y:S01]  /*20d0*/  IMAD.MOV.U32 R13, RZ, RZ, RZ ;  /* 0x000000ffff0d7224 */ /* 0x000fe200078e00ff */
[----:B------:R-:W-:Y:S01]  /*20e0*/  ULOP3.LUT UR4, UR4, 0x3fff, URZ, 0xc0, !UPT ;  /* 0x00003fff04047892 */ /* 0x000fe2000f8ec03f */
[----:B------:R-:W-:Y:S01]  /*20f0*/  IMAD.MOV.U32 R9, RZ, RZ, 0x40000040 ;  /* 0x40000040ff097424 */ /* 0x000fe200078e00ff */
[----:B------:R-:W-:Y:S01]  /*2100*/  ULOP3.LUT UR7, UR5, 0x3000000, URZ, 0xfc, !UPT ;  /* 0x0300000005077892 */ /* 0x000fe2000f8efc3f */
[----:B------:R1:W-:Y:S01]  /*2110*/  STL.128 [R1+0x60], R4 ;  /* 0x0000600401007387 */ /* 0x0003e20000100c00 */
[----:B------:R-:W-:Y:S01]  /*2120*/  ULOP3.LUT UR4, UR4, 0x10000, URZ, 0xfc, !UPT ;  /* 0x0001000004047892 */ /* 0x000fe2000f8efc3f */
[----:B------:R-:W-:Y:S01]  /*2130*/  IMAD.MOV.U32 R11, RZ, RZ, 0x40000040 ;  /* 0x40000040ff0b7424 */ /* 0x000fe200078e00ff */
[----:B------:R-:W-:Y:S01]  /*2140*/  ULOP3.LUT UR5, UR5, 0x10000, URZ, 0xfc, !UPT ;  /* 0x0001000005057892 */ /* 0x000fe2000f8efc3f */
[----:B------:R2:W-:Y:S01]  /*2150*/  STL.64 [R1+0x70], R12 ;  /* 0x0000700c01007387 */ /* 0x0005e20000100a00 */
[----:B------:R-:W-:Y:S01]  /*2160*/  IMAD.U32 R10, RZ, RZ, UR7 ;  /* 0x00000007ff0a7e24 */ /* 0x000fe2000f8e00ff */
[----:B------:R-:W-:Y:S01]  /*2170*/  IADD3 R29, P1, R16, 0x78, RZ ;  /* 0x00000078101d7810 */ /* 0x000fe20007f3e0ff */
[----:B------:R-:W-:Y:S01]  /*2180*/  IMAD.U32 R8, RZ, RZ, UR4 ;  /* 0x00000004ff087e24 */ /* 0x000fe2000f8e00ff */
[----:B0-----:R-:W-:Y:S01]  /*2190*/  LEA.HI R2, R0, R0, RZ, 0x1 ;  /* 0x0000000000027211 */ /* 0x001fe200078f08ff */
[----:B------:R-:W-:Y:S01]  /*21a0*/  IMAD.U32 R14, RZ, RZ, UR5 ;  /* 0x00000005ff0e7e24 */ /* 0x000fe2000f8e00ff */
[----:B------:R-:W-:Y:S01]  /*21b0*/  ULOP3.LUT UP0, URZ, UR6, 0x1bf, URZ, 0xc0, !UPT ;  /* 0x000001bf063f7892 */ /* 0x000fe2000f80c03f */
[----:B------:R-:W-:Y:S01]  /*21c0*/  IMAD.MOV.U32 R15, RZ, RZ, 0x40000040 ;  /* 0x40000040ff0f7424 */ /* 0x000fe200078e00ff */
[----:B------:R-:W-:Y:S01]  /*21d0*/  LOP3.LUT R3, R2, 0x7fffe, RZ, 0xc0, !PT ;  /* 0x0007fffe02037812 */ /* 0x000fe200078ec0ff */
[----:B------:R0:W-:Y:S01]  /*21e0*/  STL.128 [R1+0x80], R8 ;  /* 0x0000800801007387 */ /* 0x0001e20000100c00 */
[----:B------:R-:W-:Y:S01]  /*21f0*/  IMAD.X R42, RZ, RZ, R17, P1 ;  /* 0x000000ffff2a7224 */ /* 0x000fe200008e0611 */
[----:B------:R-:W-:Y:S01]  /*2200*/  IADD3 R32, P5, R16, 0xf8, RZ ;  /* 0x000000f810207810 */ /* 0x000fe20007fbe0ff */
[----:B-1----:R-:W-:Y:S01]  /*2210*/  IMAD.MOV.U32 R5, RZ, RZ, 0x40000040 ;  /* 0x40000040ff057424 */ /* 0x002fe200078e00ff */
[----:B------:R0:W-:Y:S01]  /*2220*/  STL.64 [R1+0x58], RZ ;  /* 0x000058ff01007387 */ /* 0x0001e20000100a00 */
[----:B------:R-:W-:Y:S01]  /*2230*/  IMAD.IADD R3, R0, 0x1, -R3 ;  /* 0x0000000100037824 */ /* 0x000fe200078e0a03 */
[----:B------:R-:W-:Y:S01]  /*2240*/  PLOP3.LUT P1, PT, PT, PT, UP0, 0x80, 0x0 ;  /* 0x000000000000781c */ /* 0x000fe20003f2f008 */
[----:B--2---:R-:W-:Y:S01]  /*2250*/  IMAD.MOV.U32 R13, RZ, RZ, 0x40000040 ;  /* 0x40000040ff0d7424 */ /* 0x004fe200078e00ff */
[----:B------:R0:W-:Y:S01]  /*2260*/  STL.128 [R1+0x90], RZ ;  /* 0x000090ff01007387 */ /* 0x0001e20000100c00 */
[C---:B------:R-:W-:Y:S01]  /*2270*/  IADD3 R31, P6, R16.reuse, 0xf0, RZ ;  /* 0x000000f0101f7810 */ /* 0x040fe20007fde0ff */
[--C-:B------:R-:W-:Y:S01]  /*2280*/  IMAD.X R33, RZ, RZ, R17.reuse, P5 ;  /* 0x000000ffff217224 */ /* 0x100fe200028e0611 */
[----:B------:R-:W-:Y:S01]  /*2290*/  LEA R3, R3, UR6, 0xd ;  /* 0x0000000603037c11 */ /* 0x000fe2000f8e68ff */
[----:B------:R0:W-:Y:S01]  /*22a0*/  STL.128 [R1+0xa0], RZ ;  /* 0x0000a0ff01007387 */ /* 0x0001e20000100c00 */
[----:B------:R-:W-:Y:S01]  /*22b0*/  IADD3 R30, P0, R16, 0x80, RZ ;  /* 0x00000080101e7810 */ /* 0x000fe20007f1e0ff */
[----:B------:R-:W-:Y:S01]  /*22c0*/  IMAD.X R44, RZ, RZ, R17, P6 ;  /* 0x000000ffff2c7224 */ /* 0x000fe200030e0611 */
[----:B------:R-:W-:Y:S01]  /*22d0*/  SHF.R.U32.HI R0, RZ, 0x4, R3 ;  /* 0x00000004ff007819 */ /* 0x000fe20000011603 */
[----:B------:R-:W-:Y:S01]  /*22e0*/  VIADD R2, R3, 0xa000 ;  /* 0x0000a00003027836 */ /* 0x000fe20000000000 */
[----:B------:R0:W-:Y:S01]  /*22f0*/  STL.128 [R1+0xb0], RZ ;  /* 0x0000b0ff01007387 */ /* 0x0001e20000100c00 */
[----:B------:R-:W-:Y:S01]  /*2300*/  IMAD.X R43, RZ, RZ, R17, P0 ;  /* 0x000000ffff2b7224 */ /* 0x000fe200000e0611 */
[----:B------:R-:W-:-:S02]  /*2310*/  LOP3.LUT R0, R0, 0x3fff, RZ, 0xc0, !PT ;  /* 0x00003fff00007812 */ /* 0x000fc400078ec0ff */
[----:B------:R-:W-:Y:S01]  /*2320*/  SHF.R.U32.HI R2, RZ, 0x4, R2 ;  /* 0x00000004ff027819 */ /* 0x000fe20000011602 */
[----:B------:R0:W-:Y:S01]  /*2330*/  STL.128 [R1+0xc0], RZ ;  /* 0x0000c0ff01007387 */ /* 0x0001e20000100c00 */
[----:B------:R-:W-:Y:S02]  /*2340*/  LOP3.LUT R4, R0, 0x10000, RZ, 0xfc, !PT ;  /* 0x0001000000047812 */ /* 0x000fe400078efcff */
[----:B------:R-:W-:Y:S01]  /*2350*/  LOP3.LUT R2, R2, 0x3fff, RZ, 0xc0, !PT ;  /* 0x00003fff02027812 */ /* 0x000fe200078ec0ff */
[----:B------:R0:W-:Y:S01]  /*2360*/  STL.128 [R1+0xd0], RZ ;  /* 0x0000d0ff01007387 */ /* 0x0001e20000100c00 */
[----:B------:R-:W-:Y:S02]  /*2370*/  IADD3 R27, P2, R16, 0x70, RZ ;  /* 0x00000070101b7810 */ /* 0x000fe40007f5e0ff */
[----:B------:R-:W-:Y:S01]  /*2380*/  LOP3.LUT R2, R2, 0x10000, RZ, 0xfc, !PT ;  /* 0x0001000002027812 */ /* 0x000fe200078efcff */
[----:B------:R0:W-:Y:S01]  /*2390*/  STL.64 [R1+0x78], R4 ;  /* 0x0000780401007387 */ /* 0x0001e20000100a00 */
[C---:B------:R-:W-:Y:S01]  /*23a0*/  IADD3 R28, P3, R16.reuse, 0x68, RZ ;  /* 0x00000068101c7810 */ /* 0x040fe20007f7e0ff */
[--C-:B------:R-:W-:Y:S01]  /*23b0*/  IMAD.X R40, RZ, RZ, R17.reuse, P2 ;  /* 0x000000ffff287224 */ /* 0x100fe200010e0611 */
[C---:B------:R-:W-:Y:S01]  /*23c0*/  IADD3 R26, P4, R16.reuse, 0x60, RZ ;  /* 0x00000060101a7810 */ /* 0x040fe20007f9e0ff */
[----:B------:R-:W-:Y:S01]  /*23d0*/  IMAD.MOV.U32 R12, RZ, RZ, R2 ;  /* 0x000000ffff0c7224 */ /* 0x000fe200078e0002 */
[----:B------:R0:W-:Y:S01]  /*23e0*/  STL.128 [R1+0xe0], RZ ;  /* 0x0000e0ff01007387 */ /* 0x0001e20000100c00 */
[C---:B------:R-:W-:Y:S01]  /*23f0*/  IADD3 R24, P5, R16.reuse, 0x58, RZ ;  /* 0x0000005810187810 */ /* 0x040fe20007fbe0ff */
[--C-:B------:R-:W-:Y:S01]  /*2400*/  IMAD.X R41, RZ, RZ, R17.reuse, P3 ;  /* 0x000000ffff297224 */ /* 0x100fe200018e0611 */
[C---:B------:R-:W-:Y:S01]  /*2410*/  IADD3 R37, P6, R16.reuse, 0x88, RZ ;  /* 0x0000008810257810 */ /* 0x040fe20007fde0ff */
[----:B------:R0:W-:Y:S01]  /*2420*/  STL.128 [R1+0xf0], R12 ;  /* 0x0000f00c01007387 */ /* 0x0001e20000100c00 */
[----:B------:R-:W-:Y:S01]  /*2430*/  IADD3 R35, P0, R16, 0x90, RZ ;  /* 0x0000009010237810 */ /* 0x000fe20007f1e0ff */
[----:B------:R-:W-:-:S02]  /*2440*/  IMAD.X R39, RZ, RZ, R17, P4 ;  /* 0x000000ffff277224 */ /* 0x000fc400020e0611 */
[--C-:B------:R-:W-:Y:S02]  /*2450*/  IMAD.X R25, RZ, RZ, R17.reuse, P5 ;  /* 0x000000ffff197224 */ /* 0x100fe400028e0611 */
[--C-:B------:R-:W-:Y:S02]  /*2460*/  IMAD.X R38, RZ, RZ, R17.reuse, P6 ;  /* 0x000000ffff267224 */ /* 0x100fe400030e0611 */
[----:B------:R-:W-:Y:S01]  /*2470*/  IMAD.X R36, RZ, RZ, R17, P0 ;  /* 0x000000ffff247224 */ /* 0x000fe200000e0611 */
[----:B------:R-:W-:Y:S06]  /*2480*/  @!P1 BRA `(.L_x_11186) ;  /* 0x0000000000409947 */ /* 0x000fec0003800000 */
        /* <DEDUP_REMOVED lines=16> */
.L_x_11186:
[----:B------:R-:W1:Y:S01]  /*2590*/  S2R R20, SR_TID.X ;  /* 0x0000000000147919 */ /* 0x000e620000002100 */
[----:B------:R-:W2:Y:S01]  /*25a0*/  LDC R0, c[0x0][0x20] ;  /* 0x00000800ff007b82 */ /* 0x000ea20000000800 */
[----:B0-----:R-:W-:Y:S01]  /*25b0*/  IADD3 R8, P0, R16, 0x100, RZ ;  /* 0x0000010010087810 */ /* 0x001fe20007f1e0ff */
[----:B------:R-:W-:Y:S01]  /*25c0*/  IMAD.U32 R11, RZ, RZ, UR43 ;  /* 0x0000002bff0b7e24 */ /* 0x000fe2000f8e00ff */
[----:B------:R-:W-:Y:S03]  /*25d0*/  STL.64 [R1+0x110], R24 ;  /* 0x0001101801007387 */ /* 0x000fe60000100a00 */
[----:B------:R-:W-:Y:S01]  /*25e0*/  IMAD.X R9, RZ, RZ, R17, P0 ;  /* 0x000000ffff097224 */ /* 0x000fe200000e0611 */
[----:B------:R-:W-:Y:S01]  /*25f0*/  STL.64 [R1+0x100], R206 ;  /* 0x000100ce01007387 */ /* 0x000fe20000100a00 */
[----:B------:R-:W0:Y:S03]  /*2600*/  LDC R13, c[0x0][0x288] ;  /* 0x0000a200ff0d7b82 */ /* 0x000e260000000800 */
[----:B------:R3:W-:Y:S04]  /*2610*/  STL.64 [R1+0x108], R8 ;  /* 0x0001080801007387 */ /* 0x0007e80000100a00 */
[----:B------:R4:W-:Y:S01]  /*2620*/  STL.U8 [R1+0x118], RZ ;  /* 0x000118ff01007387 */ /* 0x0009e20000100000 */
[----:B------:R-:W5:Y:S08]  /*2630*/  LDC R15, c[0x0][0xad4] ;  /* 0x0002b500ff0f7b82 */ /* 0x000f700000000800 */
[----:B------:R-:W3:Y:S01]  /*2640*/  LDC.64 R6, c[0x0][0x448] ;  /* 0x00011200ff067b82 */ /* 0x000ee20000000a00 */
[----:B--2---:R-:W-:-:S05]  /*2650*/  IMAD.IADD R198, R18, 0x1, -R0 ;  /* 0x0000000112c67824 */ /* 0x004fca00078e0a00 */
[----:B------:R4:W-:Y:S01]  /*2660*/  STL [R198+0x8], R11 ;  /* 0x0000080bc6007387 */ /* 0x0009e20000100800 */
[----:B-1----:R-:W-:Y:S01]  /*2670*/  VIADD R205, R20, 0xffffff80 ;  /* 0xffffff8014cd7836 */ /* 0x002fe20000000000 */
[----:B------:R-:W1:Y:S02]  /*2680*/  LDC.64 R4, c[0x0][0xad8] ;  /* 0x0002b600ff047b82 */ /* 0x000e640000000a00 */
[----:B0-----:R4:W-:Y:S04]  /*2690*/  STL [R198+0x4], R13 ;  /* 0x0000040dc6007387 */ /* 0x0019e80000100800 */
[----:B------:R4:W-:Y:S02]  /*26a0*/  STL [R198+0x14], RZ ;  /* 0x000014ffc6007387 */ /* 0x0009e40000100800 */
[----:B------:R-:W0:Y:S02]  /*26b0*/  LDC.64 R2, c[0x0][0xae0] ;  /* 0x0002b800ff027b82 */ /* 0x000e240000000a00 */
[----:B-----5:R4:W-:Y:S04]  /*26c0*/  STL [R198+0xc], R15 ;  /* 0x00000c0fc6007387 */ /* 0x0209e80000100800 */
[----:B------:R4:W-:Y:S02]  /*26d0*/  STL [R198], R205 ;  /* 0x000000cdc6007387 */ /* 0x0009e40000100800 */
[----:B------:R-:W2:Y:S02]  /*26e0*/  LDC R10, c[0x0][0x450] ;  /* 0x00011400ff0a7b82 */ /* 0x000ea40000000800 */
[----:B---3--:R4:W-:Y:S04]  /*26f0*/  STL [R198+0x24], R6 ;  /* 0x00002406c6007387 */ /* 0x0089e80000100800 */
[----:B------:R4:W-:Y:S04]  /*2700*/  STL [R198+0x28], R7 ;  /* 0x00002807c6007387 */ /* 0x0009e80000100800 */
[----:B-1----:R4:W-:Y:S04]  /*2710*/  STL [R198+0x10], R4 ;  /* 0x00001004c6007387 */ /* 0x0029e80000100800 */
[----:B------:R4:W-:Y:S04]  /*2720*/  STL [R198+0x18], R5 ;  /* 0x00001805c6007387 */ /* 0x0009e80000100800 */
[----:B0-----:R4:W-:Y:S04]  /*2730*/  STL [R198+0x1c], R2 ;  /* 0x00001c02c6007387 */ /* 0x0019e80000100800 */
[----:B------:R4:W-:Y:S04]  /*2740*/  STL [R198+0x20], R3 ;  /* 0x00002003c6007387 */ /* 0x0009e80000100800 */
[----:B--2---:R4:W-:Y:S04]  /*2750*/  STL [R198+0x2c], R10 ;  /* 0x00002c0ac6007387 */ /* 0x0049e80000100800 */
[----:B------:R-:W2:Y:S01]  /*2760*/  LDL R9, [R1+0x1fc] ;  /* 0x0001fc0001097983 */ /* 0x000ea20000100800 */
[----:B------:R-:W-:Y:S03]  /*2770*/  BSSY B0, `(.L_x_11187) ;  /* 0x0000008000007945 */ /* 0x000fe60003800000 */
[----:B------:R4:W-:Y:S01]  /*2780*/  STL.U8 [R1+0x14c], RZ ;  /* 0x00014cff01007387 */ /* 0x0009e20000100000 */
[----:B--2---:R-:W-:-:S04]  /*2790*/  LEA.HI R8, R9, R9, RZ, 0x1 ;  /* 0x0000000909087211 */ /* 0x004fc800078f08ff */
[----:B------:R-:W-:-:S05]  /*27a0*/  LOP3.LUT R8, R8, 0xfffffffe, RZ, 0xc0, !PT ;  /* 0xfffffffe08087812 */ /* 0x000fca00078ec0ff */
[----:B------:R-:W-:-:S05]  /*27b0*/  IMAD.IADD R8, R9, 0x1, -R8 ;  /* 0x0000000109087824 */ /* 0x000fca00078e0a08 */
[----:B------:R-:W-:-:S04]  /*27c0*/  SHF.L.U32 R8, R8, 0x1f, RZ ;  /* 0x0000001f08087819 */ /* 0x000fc800000006ff */
[----:B------:R-:W0:Y:S02]  /*27d0*/  SYNCS.PHASECHK.TRANS64.TRYWAIT P0, [UR42+0x32400], R8 ;  /* 0x03240008ff0075a7 */ /* 0x000e24000800016a */
[----:B0---4-:R-:W-:Y:S05]  /*27e0*/  @!P0 BRA `(.L_x_11188) ;  /* 0x0000024000448947 */ /* 0x011fea0003800000 */
.L_x_11380:
[----:B------:R-:W-:Y:S05]  /*27f0*/  BSYNC B0 ;  /* 0x0000000000007941 */ /* 0x000fea0003800000 */
.L_x_11187:
[----:B------:R-:W2:Y:S04]  /*2800*/  LDL R34, [R1] ;  /* 0x0000000001227983 */ /* 0x000ea80000100800 */
[----:B------:R1:W5:Y:S01]  /*2810*/  LDL.64 R24, [R1+0x1f0] ;  /* 0x0001f00001187983 */ /* 0x0003620000100a00 */
[----:B0-----:R-:W-:Y:S01]  /*2820*/  IMAD.U32 R8, RZ, RZ, UR58 ;  /* 0x0000003aff087e24 */ /* 0x001fe2000f8e00ff */
[C---:B------:R-:W-:Y:S01]  /*2830*/  IADD3 R6, P2, R16.reuse, 0x400, RZ ;  /* 0x0000040010067810 */ /* 0x040fe20007f5e0ff */
[----:B------:R-:W-:Y:S01]  /*2840*/  IMAD.U32 R9, RZ, RZ, UR59 ;  /* 0x0000003bff097e24 */ /* 0x000fe2000f8e00ff */
[C---:B------:R-:W-:Y:S01]  /*2850*/  IADD3 R20, P1, R16.reuse, 0x108, RZ ;  /* 0x0000010810147810 */ /* 0x040fe20007f3e0ff */
[----:B------:R-:W-:Y:S01]  /*2860*/  IMAD.MOV.U32 R10, RZ, RZ, R216 ;  /* 0x000000ffff0a7224 */ /* 0x000fe200078e00d8 */
[----:B------:R-:W-:Y:S05]  /*2870*/  WARPSYNC.ALL ;  /* 0x0000000000007948 */ /* 0x000fea0003800000 */
[----:B------:R-:W-:Y:S01]  /*2880*/  IMAD.MOV.U32 R11, RZ, RZ, R215 ;  /* 0x000000ffff0b7224 */ /* 0x000fe200078e00d7 */
[----:B------:R-:W-:Y:S01]  /*2890*/  BSSY B0, `(.L_x_11189) ;  /* 0x0000037000007945 */ /* 0x000fe20003800000 */
[----:B------:R-:W-:Y:S01]  /*28a0*/  IMAD.MOV.U32 R14, RZ, RZ, R26 ;  /* 0x000000ffff0e7224 */ /* 0x000fe200078e001a */
[----:B------:R1:W-:Y:S01]  /*28b0*/  BAR.SYNC.DEFER_BLOCKING R209, 0x100 ;  /* 0x000400d10000751d */ /* 0x0003e20000010000 */
[----:B------:R-:W-:Y:S01]  /*28c0*/  IMAD.MOV.U32 R15, RZ, RZ, R39 ;  /* 0x000000ffff0f7224 */ /* 0x000fe200078e0027 */
[----:B------:R-:W-:Y:S01]  /*28d0*/  IADD3 R26, P0, R16, 0x14c, RZ ;  /* 0x0000014c101a7810 */ /* 0x000fe20007f1e0ff */
[----:B------:R-:W-:-:S02]  /*28e0*/  IMAD.MOV.U32 R12, RZ, RZ, R214 ;  /* 0x000000ffff0c7224 */ /* 0x000fc400078e00d6 */
[----:B------:R-:W-:Y:S02]  /*28f0*/  IMAD.MOV.U32 R13, RZ, RZ, R213 ;  /* 0x000000ffff0d7224 */ /* 0x000fe400078e00d5 */
[----:B------:R-:W-:Y:S01]  /*2900*/  IMAD.X R21, RZ, RZ, R17, P1 ;  /* 0x000000ffff157224 */ /* 0x000fe200008e0611 */
[----:B------:R0:W-:Y:S04]  /*2910*/  STL.128 [R1+0x180], R8 ;  /* 0x0001800801007387 */ /* 0x0001e80000100c00 */
[----:B------:R3:W-:Y:S01]  /*2920*/  STL.128 [R1+0x150], R12 ;  /* 0x0001500c01007387 */ /* 0x0007e20000100c00 */
[----:B0-----:R-:W-:Y:S02]  /*2930*/  IMAD.MOV.U32 R8, RZ, RZ, R45 ;  /* 0x000000ffff087224 */ /* 0x001fe400078e002d */
[----:B------:R-:W-:-:S02]  /*2940*/  IMAD.MOV.U32 R9, RZ, RZ, R46 ;  /* 0x000000ffff097224 */ /* 0x000fc400078e002e */
[----:B------:R-:W-:Y:S02]  /*2950*/  IMAD.MOV.U32 R10, RZ, RZ, R27 ;  /* 0x000000ffff0a7224 */ /* 0x000fe400078e001b */
[----:B------:R-:W-:Y:S02]  /*2960*/  IMAD.MOV.U32 R11, RZ, RZ, R40 ;  /* 0x000000ffff0b7224 */ /* 0x000fe400078e0028 */
[----:B---3--:R-:W-:Y:S02]  /*2970*/  IMAD.MOV.U32 R12, RZ, RZ, R29 ;  /* 0x000000ffff0c7224 */ /* 0x008fe400078e001d */
[----:B------:R-:W-:Y:S01]  /*2980*/  IMAD.MOV.U32 R13, RZ, RZ, R42 ;  /* 0x000000ffff0d7224 */ /* 0x000fe200078e002a */
[----:B------:R0:W-:Y:S01]  /*2990*/  STL.128 [R1+0x190], R8 ;  /* 0x0001900801007387 */ /* 0x0001e20000100c00 */
[----:B------:R-:W-:Y:S02]  /*29a0*/  IMAD.MOV.U32 R14, RZ, RZ, R30 ;  /* 0x000000ffff0e7224 */ /* 0x000fe400078e001e */
[----:B------:R-:W-:-:S02]  /*29b0*/  IMAD.MOV.U32 R15, RZ, RZ, R43 ;  /* 0x000000ffff0f7224 */ /* 0x000fc400078e002b */
[----:B------:R-:W-:-:S03]  /*29c0*/  IMAD.X R27, RZ, RZ, R17, P0 ;  /* 0x000000ffff1b7224 */ /* 0x000fc600000e0611 */
[----:B------:R3:W-:Y:S01]  /*29d0*/  STL.128 [R1+0x170], R12 ;  /* 0x0001700c01007387 */ /* 0x0007e20000100c00 */
[----:B0-----:R-:W-:Y:S02]  /*29e0*/  IMAD.MOV.U32 R8, RZ, RZ, R31 ;  /* 0x000000ffff087224 */ /* 0x001fe400078e001f */
[----:B------:R-:W-:Y:S02]  /*29f0*/  IMAD.MOV.U32 R9, RZ, RZ, R44 ;  /* 0x000000ffff097224 */ /* 0x000fe400078e002c */
[----:B------:R-:W-:Y:S02]  /*2a00*/  IMAD.MOV.U32 R10, RZ, RZ, R32 ;  /* 0x000000ffff0a7224 */ /* 0x000fe400078e0020 */
[----:B------:R-:W-:Y:S02]  /*2a10*/  IMAD.MOV.U32 R11, RZ, RZ, R33 ;  /* 0x000000ffff0b7224 */ /* 0x000fe400078e0021 */
[----:B---3--:R-:W-:-:S03]  /*2a20*/  IMAD.X R13, RZ, RZ, R17, P2 ;  /* 0x000000ffff0d7224 */ /* 0x008fc600010e0611 */
[----:B------:R0:W-:Y:S02]  /*2a30*/  STL.128 [R1+0x1a0], R8 ;  /* 0x0001a00801007387 */ /* 0x0001e40000100c00 */
[----:B0-----:R-:W-:Y:S02]  /*2a40*/  IMAD.MOV.U32 R10, RZ, RZ, R26 ;  /* 0x000000ffff0a7224 */ /* 0x001fe400078e001a */
[----:B------:R-:W-:Y:S02]  /*2a50*/  IMAD.MOV.U32 R11, RZ, RZ, R27 ;  /* 0x000000ffff0b7224 */ /* 0x000fe400078e001b */
[----:B------:R-:W-:Y:S01]  /*2a60*/  IMAD.MOV.U32 R8, RZ, RZ, R6 ;  /* 0x000000ffff087224 */ /* 0x000fe200078e0006 */
[----:B------:R-:W-:Y:S01]  /*2a70*/  IADD3 R6, P0, R16, 0x118, RZ ;  /* 0x0000011810067810 */ /* 0x000fe20007f1e0ff */
[----:B------:R-:W-:-:S05]  /*2a80*/  IMAD.MOV.U32 R9, RZ, RZ, R13 ;  /* 0x000000ffff097224 */ /* 0x000fca00078e000d */
[----:B------:R0:W-:Y:S02]  /*2a90*/  STL.128 [R1+0x1b0], R8 ;  /* 0x0001b00801007387 */ /* 0x0001e40000100c00 */
[----:B0-----:R-:W-:Y:S02]  /*2aa0*/  IMAD.MOV.U32 R8, RZ, RZ, R47 ;  /* 0x000000ffff087224 */ /* 0x001fe400078e002f */
[----:B------:R-:W-:Y:S02]  /*2ab0*/  IMAD.MOV.U32 R9, RZ, RZ, R48 ;  /* 0x000000ffff097224 */ /* 0x000fe400078e0030 */
[----:B------:R-:W-:Y:S02]  /*2ac0*/  IMAD.MOV.U32 R10, RZ, RZ, R20 ;  /* 0x000000ffff0a7224 */ /* 0x000fe400078e0014 */
[----:B------:R-:W-:Y:S02]  /*2ad0*/  IMAD.MOV.U32 R11, RZ, RZ, R21 ;  /* 0x000000ffff0b7224 */ /* 0x000fe400078e0015 */
[----:B------:R-:W-:-:S02]  /*2ae0*/  IMAD.X R21, RZ, RZ, R17, P0 ;  /* 0x000000ffff157224 */ /* 0x000fc400000e0611 */
[----:B------:R-:W-:Y:S01]  /*2af0*/  IMAD.MOV.U32 R20, RZ, RZ, R6 ;  /* 0x000000ffff147224 */ /* 0x000fe200078e0006 */
[----:B------:R0:W-:Y:S04]  /*2b00*/  STL.128 [R1+0x1c0], R8 ;  /* 0x0001c00801007387 */ /* 0x0001e80000100c00 */
[----:B------:R-:W-:Y:S01]  /*2b10*/  STL.128 [R1+0x160], R20 ;  /* 0x0001601401007387 */ /* 0x000fe20000100c00 */
[----:B0-----:R-:W-:Y:S02]  /*2b20*/  IMAD.MOV.U32 R10, RZ, RZ, R28 ;  /* 0x000000ffff0a7224 */ /* 0x001fe400078e001c */
[----:B------:R-:W-:Y:S02]  /*2b30*/  IMAD.MOV.U32 R11, RZ, RZ, R41 ;  /* 0x000000ffff0b7224 */ /* 0x000fe400078e0029 */
[----:B------:R-:W-:-:S02]  /*2b40*/  IMAD.MOV.U32 R8, RZ, RZ, R218 ;  /* 0x000000ffff087224 */ /* 0x000fc400078e00da */
        /* <DEDUP_REMOVED lines=11> */
.L_x_11190:
[----:B------:R-:W-:Y:S05]  /*2c00*/  BSYNC B0 ;  /* 0x0000000000007941 */ /* 0x000fea0003800000 */
.L_x_11189:
        /* <DEDUP_REMOVED lines=8> */
.L_x_11192:
[----:B------:R-:W-:Y:S05]  /*2c90*/  BSYNC B0 ;  /* 0x0000000000007941 */ /* 0x000fea0003800000 */
.L_x_11191:
[----:B------:R-:W-:Y:S04]  /*2ca0*/  BSSY B0, `(.L_x_11193) ;  /* 0x0000004000007945 */ /* 0x000fe80003800000 */
[----:B-1----:R-:W-:Y:S05]  /*2cb0*/  @P0 BRA `(.L_x_11194) ;  /* 0x0000000000080947 */ /* 0x002fea0003800000 */
[----:B------:R-:W1:Y:S02]  /*2cc0*/  SYNCS.PHASECHK.TRANS64.TRYWAIT P0, [R24+URZ], R25 ;  /* 0x00000019180075a7 */ /* 0x000e64000800017f */
[----:B-1----:R-:W-:Y:S05]  /*2cd0*/  @!P0 BRA `(.L_x_11195) ;  /* 0x0000023c00208947 */ /* 0x002fea0003800000 */
.L_x_11194:
[----:B------:R-:W-:Y:S05]  /*2ce0*/  BSYNC B0 ;  /* 0x0000000000007941 */ /* 0x000fea0003800000 */
.L_x_11193:
[----:B------:R-:W2:Y:S04]  /*2cf0*/  LDL R13, [R1+0x1f0] ;  /* 0x0001f000010d7983 */ /* 0x000ea80000100800 */
[----:B------:R-:W2:Y:S01]  /*2d00*/  LDL.64 R8, [R1+0x80] ;  /* 0x0000800001087983 */ /* 0x000ea20000100a00 */
[----:B------:R-:W-:Y:S05]  /*2d10*/  WARPSYNC.ALL ;  /* 0x0000000000007948 */ /* 0x000fea0003800000 */
[----:B01----:R-:W3:Y:S04]  /*2d20*/  LDL.64 R24, [R1+0x78] ;  /* 0x0000780001187983 */ /* 0x003ee80000100a00 */
[----:B------:R-:W4:Y:S04]  /*2d30*/  LDL.64 R10, [R1+0x78] ;  /* 0x00007800010a7983 */ /* 0x000f280000100a00 */
[----:B------:R-:W5:Y:S01]  /*2d40*/  LDL.64 R14, [R1+0x78] ;  /* 0x00007800010e7983 */ /* 0x000f620000100a00 */
[----:B--2---:R-:W-:-:S03]  /*2d50*/  IMAD R8, R13, 0x300, R8 ;  /* 0x000003000d087824 */ /* 0x004fc600078e0208 */
[----:B------:R-:W2:Y:S01]  /*2d60*/  LDL.64 R20, [R1+0x78] ;  /* 0x0000780001147983 */ /* 0x000ea20000100a00 */
[----:B------:R-:W-:Y:S02]  /*2d70*/  R2UR UR7, R9 ;  /* 0x00000000090772ca */ /* 0x000fe400000e0000 */
[C---:B------:R-:W-:Y:S01]  /*2d80*/  R2UR UR6, R8.reuse ;  /* 0x00000000080672ca */ /* 0x040fe200000e0000 */
[----:B------:R-:W2:Y:S01]  /*2d90*/  LDL R72, [R1+0x1fc] ;  /* 0x0001fc0001487983 */ /* 0x000ea20000100800 */
[----:B------:R-:W-:Y:S01]  /*2da0*/  VIADD R12, R8, 0x2 ;  /* 0x00000002080c7836 */ /* 0x000fe20000000000 */
[----:B------:R-:W-:Y:S01]  /*2db0*/  BSSY B0, `(.L_x_11196) ;  /* 0x000002e000007945 */ /* 0x000fe20003800000 */
[----:B------:R-:W-:Y:S01]  /*2dc0*/  IMAD.MOV.U32 R13, RZ, RZ, R9 ;  /* 0x000000ffff0d7224 */ /* 0x000fe200078e0009 */
[----:B------:R0:W-:Y:S01]  /*2dd0*/  STL [R1+0x60], RZ ;  /* 0x000060ff01007387 */ /* 0x0001e20000100800 */
[----:B---3--:R-:W-:Y:S02]  /*2de0*/  R2UR UR4, R24 ;  /* 0x00000000180472ca */ /* 0x008fe400000e0000 */
[----:B------:R-:W-:-:S02]  /*2df0*/  R2UR UR5, R25 ;  /* 0x00000000190572ca */ /* 0x000fc400000e0000 */
[----:B------:R-:W-:Y:S01]  /*2e00*/  WARPGROUP.ARRIVE ;  /* 0x00000000000079c5 */ /* 0x000fe20000000000 */
[----:B----4-:R-:W-:Y:S02]  /*2e10*/  VIADD R10, R10, 0x2 ;  /* 0x000000020a0a7836 */ /* 0x010fe40000000000 */
[----:B-----5:R-:W-:Y:S02]  /*2e20*/  VIADD R14, R14, 0x4 ;  /* 0x000000040e0e7836 */ /* 0x020fe40000000000 */
[----:B--2---:R-:W-:-:S06]  /*2e30*/  VIADD R20, R20, 0x6 ;  /* 0x0000000614147836 */ /* 0x004fcc0000000000 */
[----:B------:R-:W-:Y:S01]  /*2e40*/  HGMMA.64x96x16.F32.BF16 R24, gdesc[UR4], RZ, !UPT, gsb0 ;  /* 0x01600000041879f0 */ /* 0x000fe2000c0018ff */
[----:B------:R-:W-:Y:S02]  /*2e50*/  R2UR UR6, R12 ;  /* 0x000000000c0672ca */ /* 0x000fe400000e0000 */
[----:B------:R-:W-:Y:S02]  /*2e60*/  R2UR UR7, R13 ;  /* 0x000000000d0772ca */ /* 0x000fe400000e0000 */
[----:B------:R-:W-:Y:S01]  /*2e70*/  R2UR UR4, R10 ;  /* 0x000000000a0472ca */ /* 0x000fe200000e0000 */
[----:B------:R-:W-:Y:S01]  /*2e80*/  VIADD R10, R8, 0x4 ;  /* 0x00000004080a7836 */ /* 0x000fe20000000000 */
[----:B------:R-:W-:Y:S01]  /*2e90*/  R2UR UR5, R11 ;  /* 0x000000000b0572ca */ /* 0x000fe200000e0000 */
[----:B------:R-:W-:Y:S01]  /*2ea0*/  IMAD.MOV.U32 R11, RZ, RZ, R9 ;  /* 0x000000ffff0b7224 */ /* 0x000fe200078e0009 */
[----:B------:R-:W-:Y:S01]  /*2eb0*/  LEA.HI R6, R72, R72, RZ, 0x1 ;  /* 0x0000004848067211 */ /* 0x000fe200078f08ff */
[----:B------:R-:W-:Y:S01]  /*2ec0*/  VIADD R8, R8, 0x6 ;  /* 0x0000000608087836 */ /* 0x000fe20000000000 */
[----:B------:R-:W-:-:S02]  /*2ed0*/  WARPGROUP.DEPBAR.LE gsb0, 0x0 ;  /* 0x00008000000079c5 */ /* 0x000fc40000010000 */
[----:B------:R-:W-:-:S07]  /*2ee0*/  WARPGROUP.ARRIVE ;  /* 0x00000000000079c5 */ /* 0x000fce0000000000 */
[----:B------:R-:W-:Y:S01]  /*2ef0*/  HGMMA.64x96x16.F32.BF16 R24, gdesc[UR4], R24, gsb0 ;  /* 0x01600000041879f0 */ /* 0x000fe20008001818 */
[----:B------:R-:W-:Y:S02]  /*2f00*/  R2UR UR6, R10 ;  /* 0x000000000a0672ca */ /* 0x000fe400000e0000 */
[----:B------:R-:W-:Y:S02]  /*2f10*/  R2UR UR7, R11 ;  /* 0x000000000b0772ca */ /* 0x000fe400000e0000 */
[----:B------:R-:W-:Y:S02]  /*2f20*/  R2UR UR4, R14 ;  /* 0x000000000e0472ca */ /* 0x000fe400000e0000 */
[----:B------:R-:W-:Y:S01]  /*2f30*/  R2UR UR5, R15 ;  /* 0x000000000f0572ca */ /* 0x000fe200000e0000 */
[----:B------:R-:W-:Y:S02]  /*2f40*/  WARPGROUP.DEPBAR.LE gsb0, 0x0 ;  /* 0x00008000000079c5 */ /* 0x000fe40000010000 */
[----:B------:R-:W-:-:S10]  /*2f50*/  WARPGROUP.ARRIVE ;  /* 0x00000000000079c5 */ /* 0x000fd40000000000 */
[----:B------:R-:W-:Y:S01]  /*2f60*/  HGMMA.64x96x16.F32.BF16 R24, gdesc[UR4], R24, gsb0 ;  /* 0x01600000041879f0 */ /* 0x000fe20008001818 */
[----:B------:R-:W-:Y:S02]  /*2f70*/  R2UR UR6, R8 ;  /* 0x00000000080672ca */ /* 0x000fe400000e0000 */
[----:B------:R-:W-:Y:S02]  /*2f80*/  R2UR UR7, R9 ;  /* 0x00000000090772ca */ /* 0x000fe400000e0000 */
[----:B------:R-:W-:Y:S02]  /*2f90*/  R2UR UR4, R20 ;  /* 0x00000000140472ca */ /* 0x000fe400000e0000 */
[----:B------:R-:W-:Y:S02]  /*2fa0*/  R2UR UR5, R21 ;  /* 0x00000000150572ca */ /* 0x000fe400000e0000 */
        /* <DEDUP_REMOVED lines=10> */
[----:B------:R-:W-:Y:S03]  /*3050*/  HGMMA.64x96x16.F32.BF16 R24, gdesc[UR4], R24, gsb0 ;  /* 0x01600000041879f0 */ /* 0x000fe60008001818 */
[----:B------:R-:W-:Y:S02]  /*3060*/  WARPGROUP.DEPBAR.LE gsb0, 0x0 ;  /* 0x00008000000079c5 */ /* 0x000fe40000010000 */
[----:B------:R-:W1:Y:S02]  /*3070*/  SYNCS.PHASECHK.TRANS64.TRYWAIT P0, [UR42+0x32410], R8 ;  /* 0x03241008ff0075a7 */ /* 0x000e64000800016a */
[----:B01----:R-:W-:Y:S05]  /*3080*/  @!P0 BRA `(.L_x_11197) ;  /* 0x0000023800488947 */ /* 0x003fea0003800000 */
.L_x_11381:
[----:B------:R-:W-:Y:S05]  /*3090*/  BSYNC B0 ;  /* 0x0000000000007941 */ /* 0x000fea0003800000 */
.L_x_11196:
[----:B------:R-:W2:Y:S04]  /*30a0*/  LDL R10, [R1+0x28] ;  /* 0x00002800010a7983 */ /* 0x000ea80000100800 */
[----:B0-----:R0:W5:Y:S01]  /*30b0*/  LDL.64 R8, [R1+0x1f0] ;  /* 0x0001f00001087983 */ /* 0x0011620000100a00 */
[----:B------:R-:W-:Y:S01]  /*30c0*/  BSSY B0, `(.L_x_11198) ;  /* 0x0000005000007945 */ /* 0x000fe20003800000 */
[----:B--2---:R-:W-:-:S04]  /*30d0*/  LOP3.LUT R10, R10, 0x1, RZ, 0xfc, !PT ;  /* 0x000000010a0a7812 */ /* 0x004fc800078efcff */
[----:B------:R-:W-:-:S13]  /*30e0*/  ISETP.NE.AND P1, PT, R10, 0x3, PT ;  /* 0x000000030a00780c */ /* 0x000fda0003f25270 */
[----:B0-----:R-:W-:Y:S05]  /*30f0*/  @!P1 BRA `(.L_x_11199) ;  /* 0x0000000000049947 */ /* 0x001fea0003800000 */
[----:B------:R-:W-:Y:S01]  /*3100*/  BPT.TRAP 0x1 ;  /* 0x000000040000795c */ /* 0x000fe20000300000 */
.L_x_11199:
[----:B------:R-:W-:Y:S05]  /*3110*/  BSYNC B0 ;  /* 0x0000000000007941 */ /* 0x000fea0003800000 */
.L_x_11198:
        /* <DEDUP_REMOVED lines=8> */
.L_x_11201:
[----:B------:R-:W-:Y:S05]  /*31a0*/  BSYNC B0 ;  /* 0x0000000000007941 */ /* 0x000fea0003800000 */
.L_x_11200:
[----:B------:R-:W-:Y:S04]  /*31b0*/  BSSY B0, `(.L_x_11202) ;  /* 0x0000004000007945 */ /* 0x000fe80003800000 */
[----:B-1----:R-:W-:Y:S05]  /*31c0*/  @P0 BRA `(.L_x_11203) ;  /* 0x0000000000080947 */ /* 0x002fea0003800000 */
[----:B------:R-:W1:Y:S02]  /*31d0*/  SYNCS.PHASECHK.TRANS64.TRYWAIT P0, [R8+URZ], R9 ;  /* 0x00000009080075a7 */ /* 0x000e64000800017f */
[----:B-1----:R-:W-:Y:S05]  /*31e0*/  @!P0 BRA `(.L_x_11204) ;  /* 0x0000023800088947 */ /* 0x002fea0003800000 */
.L_x_11203:
[----:B------:R-:W-:Y:S05]  /*31f0*/  BSYNC B0 ;  /* 0x0000000000007941 */ /* 0x000fea0003800000 */
.L_x_11202:
[----:B------:R-:W2:Y:S04]  /*3200*/  LDL R13, [R1+0x1f0] ;  /* 0x0001f000010d7983 */ /* 0x000ea80000100800 */
[----:B01----:R-:W2:Y:S04]  /*3210*/  LDL.64 R8, [R1+0xf8] ;  /* 0x0000f80001087983 */ /* 0x003ea80000100a00 */
[----:B------:R-:W3:Y:S04]  /*3220*/  LDL R12, [R1+0x70] ;  /* 0x00007000010c7983 */ /* 0x000ee80000100800 */
[----:B------:R-:W4:Y:S04]  /*3230*/  LDL.64 R10, [R1+0xf0] ;  /* 0x0000f000010a7983 */ /* 0x000f280000100a00 */
[----:B------:R-:W4:Y:S04]  /*3240*/  LDL.64 R14, [R1+0xf0] ;  /* 0x0000f000010e7983 */ /* 0x000f280000100a00 */
[----:B------:R-:W4:Y:S04]  /*3250*/  LDL.64 R20, [R1+0xf0] ;  /* 0x0000f00001147983 */ /* 0x000f280000100a00 */
[----:B------:R-:W4:Y:S01]  /*3260*/  LDL.64 R72, [R1+0xf0] ;  /* 0x0000f00001487983 */ /* 0x000f220000100a00 */
[----:B------:R-:W-:Y:S05]  /*3270*/  WARPSYNC.ALL ;  /* 0x0000000000007948 */ /* 0x000fea0003800000 */
[----:B------:R-:W-:Y:S01]  /*3280*/  WARPGROUP.ARRIVE ;  /* 0x00000000000079c5 */ /* 0x000fe20000000000 */
[----:B------:R0:W5:Y:S01]  /*3290*/  LDL R75, [R1+0xc] ;  /* 0x00000c00014b7983 */ /* 0x0001620000100800 */
[----:B--2---:R-:W-:Y:S01]  /*32a0*/  IMAD R8, R13, 0xc00, R8 ;  /* 0x00000c000d087824 */ /* 0x004fe200078e0208 */
[----:B------:R-:W-:-:S02]  /*32b0*/  R2UR UR7, R9 ;  /* 0x00000000090772ca */ /* 0x000fc400000e0000 */
[----:B---3--:R-:W-:Y:S02]  /*32c0*/  ISETP.NE.U32.AND P0, PT, R12, RZ, PT ;  /* 0x000000ff0c00720c */ /* 0x008fe40003f05070 */
[----:B------:R-:W-:Y:S01]  /*32d0*/  R2UR UR6, R8 ;  /* 0x00000000080672ca */ /* 0x000fe200000e0000 */
[----:B------:R-:W2:Y:S01]  /*32e0*/  LDL.64 R12, [R1+0xf0] ;  /* 0x0000f000010c7983 */ /* 0x000ea20000100a00 */
[----:B----4-:R-:W-:Y:S02]  /*32f0*/  R2UR UR4, R10 ;  /* 0x000000000a0472ca */ /* 0x010fe400000e0000 */
[----:B------:R-:W-:-:S07]  /*3300*/  R2UR UR5, R11 ;  /* 0x000000000b0572ca */ /* 0x000fce00000e0000 */
[----:B------:R-:W-:-:S06]  /*3310*/  VOTEU.ANY UP0, P0 ;  /* 0x00000000003f7886 */ /* 0x000fcc0000000100 */
[----:B------:R-:W-:Y:S01]  /*3320*/  HGMMA.64x96x16.F32.BF16 R24, gdesc[UR4], R24, UP0, gsb0 ;  /* 0x01600000041879f0 */ /* 0x000fe2000b801818 */
[----:B------:R-:W-:Y:S02]  /*3330*/  VIADD R14, R14, 0x2 ;  /* 0x000000020e0e7836 */ /* 0x000fe40000000000 */
[----:B------:R-:W-:Y:S02]  /*3340*/  VIADD R10, R8, 0x2 ;  /* 0x00000002080a7836 */ /* 0x000fe40000000000 */
[----:B------:R-:W-:Y:S01]  /*3350*/  IMAD.MOV.U32 R11, RZ, RZ, R9 ;  /* 0x000000ffff0b7224 */ /* 0x000fe200078e0009 */
[----:B------:R-:W-:Y:S02]  /*3360*/  R2UR UR4, R14 ;  /* 0x000000000e0472ca */ /* 0x000fe400000e0000 */
[----:B------:R-:W-:Y:S02]  /*3370*/  R2UR UR6, R10 ;  /* 0x000000000a0672ca */ /* 0x000fe400000e0000 */
[----:B------:R-:W-:-:S02]  /*3380*/  R2UR UR7, R11 ;  /* 0x000000000b0772ca */ /* 0x000fc400000e0000 */
[----:B------:R-:W-:Y:S02]  /*3390*/  R2UR UR5, R15 ;  /* 0x000000000f0572ca */ /* 0x000fe400000e0000 */
[----:B------:R-:W3:Y:S01]  /*33a0*/  LDL.64 R14, [R1+0xf0] ;  /* 0x0000f000010e7983 */ /* 0x000ee20000100a00 */
[----:B------:R-:W-:Y:S02]  /*33b0*/  WARPGROUP.DEPBAR.LE gsb0, 0x0 ;  /* 0x00008000000079c5 */ /* 0x000fe40000010000 */
[----:B------:R-:W-:-:S08]  /*33c0*/  WARPGROUP.ARRIVE ;  /* 0x00000000000079c5 */ /* 0x000fd00000000000 */
[----:B------:R-:W-:Y:S01]  /*33d0*/  HGMMA.64x96x16.F32.BF16 R24, gdesc[UR4], R24, gsb0 ;  /* 0x01600000041879f0 */ /* 0x000fe20008001818 */
[----:B------:R-:W-:Y:S02]  /*33e0*/  VIADD R20, R20, 0x4 ;  /* 0x0000000414147836 */ /* 0x000fe40000000000 */
[----:B------:R-:W-:Y:S02]  /*33f0*/  VIADD R10, R8, 0x4 ;  /* 0x00000004080a7836 */ /* 0x000fe40000000000 */
[----:B------:R-:W-:Y:S01]  /*3400*/  IMAD.MOV.U32 R11, RZ, RZ, R9 ;  /* 0x000000ffff0b7224 */ /* 0x000fe200078e0009 */
[----:B------:R-:W-:Y:S02]  /*3410*/  R2UR UR4, R20 ;  /* 0x00000000140472ca */ /* 0x000fe400000e0000 */
[----:B------:R-:W-:Y:S02]  /*3420*/  R2UR UR6, R10 ;  /* 0x000000000a0672ca */ /* 0x000fe400000e0000 */
[----:B------:R-:W-:-:S02]  /*3430*/  R2UR UR7, R11 ;  /* 0x000000000b0772ca */ /* 0x000fc400000e0000 */
[----:B------:R-:W-:Y:S02]  /*3440*/  R2UR UR5, R21 ;  /* 0x00000000150572ca */ /* 0x000fe400000e0000 */
[----:B------:R-:W4:Y:S01]  /*3450*/  LDL.64 R20, [R1+0xf0] ;  /* 0x0000f00001147983 */ /* 0x000f220000100a00 */
        /* <DEDUP_REMOVED lines=14> */
[----:B--2---:R-:W-:Y:S02]  /*3540*/  VIADD R12, R12, 0x400 ;  /* 0x000004000c0c7836 */ /* 0x004fe40000000000 */
[----:B------:R-:W-:Y:S02]  /*3550*/  VIADD R10, R8, 0x300 ;  /* 0x00000300080a7836 */ /* 0x000fe40000000000 */
[----:B------:R-:W-:Y:S01]  /*3560*/  IMAD.MOV.U32 R11, RZ, RZ, R9 ;  /* 0x000000ffff0b7224 */ /* 0x000fe200078e0009 */
[----:B------:R-:W-:Y:S02]  /*3570*/  R2UR UR4, R12 ;  /* 0x000000000c0472ca */ /* 0x000fe400000e0000 */
[----:B------:R-:W-:Y:S02]  /*3580*/  R2UR UR6, R10 ;  /* 0x000000000a0672ca */ /* 0x000fe400000e0000 */
[----:B------:R-:W-:-:S02]  /*3590*/  R2UR UR7, R11 ;  /* 0x000000000b0772ca */ /* 0x000fc400000e0000 */
[----:B------:R-:W-:Y:S02]  /*35a0*/  R2UR UR5, R13 ;  /* 0x000000000d0572ca */ /* 0x000fe400000e0000 */
[----:B------:R-:W2:Y:S01]  /*35b0*/  LDL.64 R12, [R1+0xf0] ;  /* 0x0000f000010c7983 */ /* 0x000ea20000100a00 */
[----:B------:R-:W-:Y:S02]  /*35c0*/  WARPGROUP.DEPBAR.LE gsb0, 0x0 ;  /* 0x00008000000079c5 */ /* 0x000fe40000010000 */
[----:B------:R-:W-:-:S08]  /*35d0*/  WARPGROUP.ARRIVE ;  /* 0x00000000000079c5 */ /* 0x000fd00000000000 */
[----:B------:R-:W-:Y:S01]  /*35e0*/  HGMMA.64x96x16.F32.BF16 R24, gdesc[UR4], R24, gsb0 ;  /* 0x01600000041879f0 */ /* 0x000fe20008001818 */
[----:B---3--:R-:W-:Y:S02]  /*35f0*/  VIADD R14, R14, 0x402 ;  /* 0x000004020e0e7836 */ /* 0x008fe40000000000 */
        /* <DEDUP_REMOVED lines=10> */
[----:B----4-:R-:W-:Y:S02]  /*36a0*/  VIADD R20, R20, 0x404 ;  /* 0x0000040414147836 */ /* 0x010fe40000000000 */
        /* <DEDUP_REMOVED lines=71> */
[----:B------:R-:W-:Y:S01]  /*3b20*/  R2UR UR5, R13 ;  /* 0x000000000d0572ca */ /* 0x000fe200000e0000 */
[----:B---3--:R-:W-:Y:S01]  /*3b30*/  VIADD R14, R14, 0xc02 ;  /* 0x00000c020e0e7836 */ /* 0x008fe20000000000 */
[----:B------:R-:W2:Y:S01]  /*3b40*/  LDL R13, [R1] ;  /* 0x00000000010d7983 */ /* 0x000ea20000100800 */
[----:B------:R-:W-:Y:S02]  /*3b50*/  WARPGROUP.DEPBAR.LE gsb0, 0x0 ;  /* 0x00008000000079c5 */ /* 0x000fe40000010000 */
[----:B------:R-:W-:Y:S01]  /*3b60*/  WARPGROUP.ARRIVE ;  /* 0x00000000000079c5 */ /* 0x000fe20000000000 */
[----:B------:R0:W5:Y:S07]  /*3b70*/  LDL R12, [R1+0x1f0] ;  /* 0x0001f000010c7983 */ /* 0x00016e0000100800 */
[----:B------:R-:W-:Y:S01]  /*3b80*/  HGMMA.64x96x16.F32.BF16 R24, gdesc[UR4], R24, gsb0 ;  /* 0x01600000041879f0 */ /* 0x000fe20008001818 */
[----:B------:R-:W-:-:S02]  /*3b90*/  VIADD R10, R8, 0x902 ;  /* 0x00000902080a7836 */ /* 0x000fc40000000000 */
[----:B------:R-:W-:Y:S01]  /*3ba0*/  IMAD.MOV.U32 R11, RZ, RZ, R9 ;  /* 0x000000ffff0b7224 */ /* 0x000fe200078e0009 */
[----:B------:R-:W-:Y:S02]  /*3bb0*/  R2UR UR4, R14 ;  /* 0x000000000e0472ca */ /* 0x000fe400000e0000 */
[----:B------:R-:W-:Y:S02]  /*3bc0*/  R2UR UR6, R10 ;  /* 0x000000000a0672ca */ /* 0x000fe400000e0000 */
[----:B------:R-:W-:Y:S02]  /*3bd0*/  R2UR UR7, R11 ;  /* 0x000000000b0772ca */ /* 0x000fe400000e0000 */
[----:B------:R-:W-:Y:S01]  /*3be0*/  R2UR UR5, R15 ;  /* 0x000000000f0572ca */ /* 0x000fe200000e0000 */
[----:B----4-:R-:W-:Y:S02]  /*3bf0*/  VIADD R20, R20, 0xc04 ;  /* 0x00000c0414147836 */ /* 0x010fe40000000000 */
[----:B------:R-:W-:Y:S01]  /*3c00*/  VIADD R10, R8, 0x904 ;  /* 0x00000904080a7836 */ /* 0x000fe20000000000 */
[----:B------:R-:W-:-:S02]  /*3c10*/  WARPGROUP.DEPBAR.LE gsb0, 0x0 ;  /* 0x00008000000079c5 */ /* 0x000fc40000010000 */
[----:B------:R-:W-:-:S07]  /*3c20*/  WARPGROUP.ARRIVE ;  /* 0x00000000000079c5 */ /* 0x000fce0000000000 */
[----:B------:R-:W-:Y:S01]  /*3c30*/  HGMMA.64x96x16.F32.BF16 R24, gdesc[UR4], R24, gsb0 ;  /* 0x01600000041879f0 */ /* 0x000fe20008001818 */
[----:B------:R-:W-:Y:S01]  /*3c40*/  IMAD.MOV.U32 R11, RZ, RZ, R9 ;  /* 0x000000ffff0b7224 */ /* 0x000fe200078e0009 */
[----:B------:R-:W-:Y:S02]  /*3c50*/  R2UR UR6, R10 ;  /* 0x000000000a0672ca */ /* 0x000fe400000e0000 */
[----:B------:R-:W-:Y:S02]  /*3c60*/  R2UR UR4, R20 ;  /* 0x00000000140472ca */ /* 0x000fe400000e0000 */
[----:B------:R-:W-:Y:S02]  /*3c70*/  R2UR UR7, R11 ;  /* 0x000000000b0772ca */ /* 0x000fe400000e0000 */
[----:B------:R-:W-:Y:S01]  /*3c80*/  R2UR UR5, R21 ;  /* 0x00000000150572ca */ /* 0x000fe200000e0000 */
[----:B------:R-:W-:Y:S02]  /*3c90*/  VIADD R8, R8, 0x906 ;  /* 0x0000090608087836 */ /* 0x000fe40000000000 */
        /* <DEDUP_REMOVED lines=12> */
[----:B------:R0:W-:Y:S04]  /*3d60*/  STL [R1+0x70], R6 ;  /* 0x0000700601007387 */ /* 0x0001e80000100800 */
[----:B------:R0:W-:Y:S01]  /*3d70*/  STL [R1+0x70], R6 ;  /* 0x0000700601007387 */ /* 0x0001e20000100800 */
[----:B------:R-:W-:-:S02]  /*3d80*/  WARPGROUP.DEPBAR.LE gsb0, 0x0 ;  /* 0x00008000000079c5 */ /* 0x000fc40000010000 */
[----:B------:R-:W-:-:S06]  /*3d90*/  WARPGROUP.ARRIVE ;  /* 0x00000000000079c5 */ /* 0x000fcc0000000000 */
[----:B------:R-:W-:Y:S01]  /*3da0*/  HGMMA.64x96x16.F32.BF16 R24, gdesc[UR4], R24, gsb0 ;  /* 0x01600000041879f0 */ /* 0x000fe20008001818 */
        /* <DEDUP_REMOVED lines=12> */
[----:B------:R-:W-:Y:S01]  /*3e70*/  BSSY B0, `(.L_x_11205) ;  /* 0x0000005000007945 */ /* 0x000fe20003800000 */
[----:B------:R-:W-:-:S02]  /*3e80*/  WARPGROUP.DEPBAR.LE gsb0, 0x0 ;  /* 0x00008000000079c5 */ /* 0x000fc40000010000 */
[----:B------:R0:W-:Y:S09]  /*3e90*/  BAR.ARV R208, 0x100 ;  /* 0x000400d00000751d */ /* 0x0001f20000002000 */
[----:B0-----:R-:W-:Y:S05]  /*3ea0*/  @!P0 BRA `(.L_x_11206) ;  /* 0x0000000000048947 */ /* 0x001fea0003800000 */
[----:B------:R-:W-:Y:S01]  /*3eb0*/  BPT.TRAP 0x1 ;  /* 0x000000040000795c */ /* 0x000fe20000300000 */
.L_x_11206:
[----:B------:R-:W-:Y:S05]  /*3ec0*/  BSYNC B0 ;  /* 0x0000000000007941 */ /* 0x000fea0003800000 */
.L_x_11205:
[----:B------:R-:W2:Y:S02]  /*3ed0*/  LDL.64 R8, [R1+0x20] ;  /* 0x0000200001087983 */ /* 0x000ea40000100a00 */
[----:B--2---:R-:W-:-:S05]  /*3ee0*/  MOV R9, R8 ;  /* 0x0000000800097202 */ /* 0x004fca0000000f00 */
[----:B-----5:R-:W-:-:S05]  /*3ef0*/  IMAD R12, R12, 0x8, R9 ;  /* 0x000000080c0c7824 */ /* 0x020fca00078e0209 */
[----:B------:R-:W-:-:S04]  /*3f00*/  PRMT R12, R75, 0x654, R12 ;  /* 0x000006544b0c7816 */ /* 0x000fc8000000000c */
[----:B------:R0:W-:Y:S01]  /*3f10*/  SYNCS.ARRIVE.TRANS64.RED.A1T0 RZ, [R12+URZ], RZ ;  /* 0x000000ff0cff79a7 */ /* 0x0001e2000810043f */
[----:B------:R-:W2:Y:S04]  /*3f20*/  LDL R9, [R198+0x24] ;  /* 0x00002400c6097983 */ /* 0x000ea80000100800 */
[----:B------:R-:W3:Y:S04]  /*3f30*/  LDL R8, [R198] ;  /* 0x00000000c6087983 */ /* 0x000ee80000100800 */
[----:B------:R-:W4:Y:S04]  /*3f40*/  LDL R19, [R19] ;  /* 0x0000000013137983 */ /* 0x000f280000100800 */
[----:B------:R-:W4:Y:S04]  /*3f50*/  LDL R72, [R198+0x8] ;  /* 0x00000800c6487983 */ /* 0x000f280000100800 */
[----:B------:R-:W4:Y:S04]  /*3f60*/  LDL R78, [R198+0x18] ;  /* 0x00001800c64e7983 */ /* 0x000f280000100800 */
[----:B------:R-:W4:Y:S04]  /*3f70*/  LDL R75, [R198+0x4] ;  /* 0x00000400c64b7983 */ /* 0x000f280000100800 */
[----:B------:R-:W4:Y:S04]  /*3f80*/  LDL R76, [R198+0xc] ;  /* 0x00000c00c64c7983 */ /* 0x000f280000100800 */
[----:B------:R-:W4:Y:S04]  /*3f90*/  LDL R74, [R198+0x10] ;  /* 0x00001000c64a7983 */ /* 0x000f280000100800 */
[----:B------:R-:W4:Y:S01]  /*3fa0*/  LDL R77, [R198+0x14] ;  /* 0x00001400c64d7983 */ /* 0x000f220000100800 */
[----:B--2---:R-:W-:-:S13]  /*3fb0*/  ISETP.NE.AND P0, PT, R9, 0x1, PT ;  /* 0x000000010900780c */ /* 0x004fda0003f05270 */
[----:B------:R-:W2:Y:S04]  /*3fc0*/  @P0 LDL R9, [R198+0x28] ;  /* 0x00002800c6090983 */ /* 0x000ea80000100800 */
[----:B------:R-:W2:Y:S01]  /*3fd0*/  @P0 LDL R10, [R198+0x2c] ;  /* 0x00002c00c60a0983 */ /* 0x000ea20000100800 */
[----:B---3--:R-:W-:-:S04]  /*3fe0*/  SHF.R.S32.HI R11, RZ, 0x1f, R8 ;  /* 0x0000001fff0b7819 */ /* 0x008fc80000011408 */
[----:B0-----:R-:W-:-:S04]  /*3ff0*/  LEA.HI R12, R11, R8, RZ, 0x7 ;  /* 0x000000080b0c7211 */ /* 0x001fc800078f38ff */
[----:B------:R-:W-:-:S05]  /*4000*/  LOP3.LUT R13, R12, 0xffffff80, RZ, 0xc0, !PT ;  /* 0xffffff800c0d7812 */ /* 0x000fca00078ec0ff */
[----:B------:R-:W-:-:S05]  /*4010*/  IMAD.IADD R13, R8, 0x1, -R13 ;  /* 0x00000001080d7824 */ /* 0x000fca00078e0a0d */
[----:B------:R-:W-:Y:S02]  /*4020*/  SHF.R.S32.HI R14, RZ, 0x1f, R13 ;  /* 0x0000001fff0e7819 */ /* 0x000fe4000001140d */
[----:B------:R-:W-:Y:S02]  /*4030*/  LEA.HI R73, R11, R8, RZ, 0x2 ;  /* 0x000000080b497211 */ /* 0x000fe400078f10ff */
[----:B------:R-:W-:Y:S02]  /*4040*/  LEA.HI R15, R14, R13, RZ, 0x2 ;  /* 0x0000000d0e0f7211 */ /* 0x000fe400078f10ff */
[----:B------:R-:W-:Y:S02]  /*4050*/  LOP3.LUT R73, R73, 0xfffffffc, RZ, 0xc0, !PT ;  /* 0xfffffffc49497812 */ /* 0x000fe400078ec0ff */
[--C-:B------:R-:W-:Y:S02]  /*4060*/  SHF.R.S32.HI R20, RZ, 0x2, R15.reuse ;  /* 0x00000002ff147819 */ /* 0x100fe4000001140f */
[----:B------:R-:W-:-:S02]  /*4070*/  SHF.R.S32.HI R21, RZ, 0x1f, R15 ;  /* 0x0000001fff157819 */ /* 0x000fc4000001140f */
[----:B------:R-:W-:Y:S02]  /*4080*/  LEA.HI R14, R14, R13, RZ, 0x5 ;  /* 0x0000000d0e0e7211 */ /* 0x000fe400078f28ff */
[----:B------:R-:W-:Y:S02]  /*4090*/  SHF.R.S32.HI R11, RZ, 0x7, R12 ;  /* 0x00000007ff0b7819 */ /* 0x000fe4000001140c */
[----:B------:R-:W-:Y:S01]  /*40a0*/  LEA.HI R21, R21, R20, RZ, 0x3 ;  /* 0x0000001415157211 */ /* 0x000fe200078f18ff */
[----:B------:R-:W-:Y:S01]  /*40b0*/  IMAD.IADD R73, R8, 0x1, -R73 ;  /* 0x0000000108497824 */ /* 0x000fe200078e0a49 */
[----:B------:R-:W-:Y:S02]  /*40c0*/  SHF.R.S32.HI R14, RZ, 0x5, R14 ;  /* 0x00000005ff0e7819 */ /* 0x000fe4000001140e */
[----:B------:R-:W-:Y:S02]  /*40d0*/  LEA.HI R12, R12, R11, RZ, 0x1 ;  /* 0x0000000b0c0c7211 */ /* 0x000fe400078f08ff */
[----:B------:R-:W-:Y:S01]  /*40e0*/  LOP3.LUT R21, R21, 0xfffffff8, RZ, 0xc0, !PT ;  /* 0xfffffff815157812 */ /* 0x000fe200078ec0ff */
[----:B----4-:R-:W-:Y:S01]  /*40f0*/  IMAD R14, R19, 0x8, R14 ;  /* 0x00000008130e7824 */ /* 0x010fe200078e020e */
[----:B------:R-:W-:-:S02]  /*4100*/  LOP3.LUT R12, R12, 0x3fffffe, RZ, 0xc0, !PT ;  /* 0x03fffffe0c0c7812 */ /* 0x000fc400078ec0ff */
[----:B------:R-:W-:Y:S01]  /*4110*/  LEA.HI R8, R73, R73, RZ, 0x1 ;  /* 0x0000004949087211 */ /* 0x000fe200078f08ff */
[----:B------:R-:W-:Y:S02]  /*4120*/  IMAD.IADD R21, R20, 0x1, -R21 ;  /* 0x0000000114157824 */ /* 0x000fe400078e0a15 */
[----:B------:R-:W-:Y:S01]  /*4130*/  IMAD.IADD R12, R11, 0x1, -R12 ;  /* 0x000000010b0c7824 */ /* 0x000fe200078e0a0c */
[----:B------:R-:W-:Y:S01]  /*4140*/  LOP3.LUT R8, R8, 0x1ffffffe, RZ, 0xc0, !PT ;  /* 0x1ffffffe08087812 */ /* 0x000fe200078ec0ff */
[----:B------:R-:W-:-:S04]  /*4150*/  IMAD.U32 R21, R14, 0x10, R21 ;  /* 0x000000100e157824 */ /* 0x000fc800078e0015 */
[----:B------:R-:W-:Y:S02]  /*4160*/  IMAD.IADD R8, R73, 0x1, -R8 ;  /* 0x0000000149087824 */ /* 0x000fe400078e0a08 */
[----:B------:R-:W-:-:S04]  /*4170*/  IMAD R21, R12, 0x40, R21 ;  /* 0x000000400c157824 */ /* 0x000fc800078e0215 */
[----:B------:R-:W-:Y:S02]  /*4180*/  IMAD R12, R8, 0x8, R21 ;  /* 0x00000008080c7824 */ /* 0x000fe400078e0215 */
[----:B------:R-:W-:Y:S01]  /*4190*/  IMAD.U32 R11, RZ, RZ, UR45 ;  /* 0x0000002dff0b7e24 */ /* 0x000fe2000f8e00ff */
[----:B------:R-:W-:Y:S02]  /*41a0*/  LOP3.LUT R8, R15, 0x7ffffffc, RZ, 0xc0, !PT ;  /* 0x7ffffffc0f087812 */ /* 0x000fe400078ec0ff */
[----:B------:R-:W-:-:S03]  /*41b0*/  ISETP.GE.AND P1, PT, R78, 0x1, PT ;  /* 0x000000014e00780c */ /* 0x000fc60003f26270 */
[----:B------:R-:W-:Y:S01]  /*41c0*/  IMAD.IADD R8, R13, 0x1, -R8 ;  /* 0x000000010d087824 */ /* 0x000fe200078e0a08 */
[----:B------:R-:W-:Y:S02]  /*41d0*/  UMOV UR4, 0xffffffa0 ;  /* 0xffffffa000047882 */ /* 0x000fe40000000000 */
[----:B------:R-:W-:Y:S01]  /*41e0*/  UIMAD UR4, UR45, UR4, 0x60 ;  /* 0x000000602d0474a4 */ /* 0x000fe2000f8e0204 */
[----:B------:R-:W-:Y:S01]  /*41f0*/  LOP3.LUT R76, RZ, R76, RZ, 0x33, !PT ;  /* 0x0000004cff4c7212 */ /* 0x000fe200078e33ff */
[----:B------:R-:W-:Y:S04]  /*4200*/  BSSY B0, `(.L_x_11207) ;  /* 0x000002b000007945 */ /* 0x000fe80003800000 */
[----:B------:R-:W-:Y:S02]  /*4210*/  IMAD.U32 R19, RZ, RZ, UR4 ;  /* 0x00000004ff137e24 */ /* 0x000fe4000f8e00ff */
[----:B------:R-:W-:-:S02]  /*4220*/  VIADD R77, R77, UR4 ;  /* 0x000000044d4d7c36 */ /* 0x000fc40008000000 */
[----:B------:R-:W-:Y:S02]  /*4230*/  IMAD R19, R8, -0x2, R19 ;  /* 0xfffffffe08137824 */ /* 0x000fe400078e0213 */
[----:B--2---:R-:W-:-:S05]  /*4240*/  @P0 IMAD.HI.U32 R9, R12, R9, RZ ;  /* 0x000000090c090227 */ /* 0x004fca00078e00ff */
[----:B------:R-:W-:Y:S01]  /*4250*/  @P0 SHF.R.U32.HI R12, RZ, R10, R9 ;  /* 0x0000000aff0c0219 */ /* 0x000fe20000011609 */
[----:B------:R-:W-:-:S04]  /*4260*/  IMAD R9, R11, -0x60, R72 ;  /* 0xffffffa00b097824 */ /* 0x000fc800078e0248 */
[----:B------:R-:W0:Y:S01]  /*4270*/  SHFL.IDX PT, R21, R12, RZ, 0x1c1f ;  /* 0x001c1fff0c157589 */ /* 0x000e2200000e0000 */
[----:B------:R-:W-:-:S04]  /*4280*/  VIADD R11, R9, 0x61 ;  /* 0x00000061090b7836 */ /* 0x000fc80000000000 */
[C---:B------:R-:W-:Y:S02]  /*4290*/  IMAD R11, R8.reuse, -0x2, R11 ;  /* 0xfffffffe080b7824 */ /* 0x040fe400078e020b */
[----:B------:R-:W-:Y:S02]  /*42a0*/  VIADD R9, R9, 0x60 ;  /* 0x0000006009097836 */ /* 0x000fe40000000000 */
[----:B------:R-:W-:Y:S02]  /*42b0*/  IMAD.IADD R11, R11, 0x1, -R75 ;  /* 0x000000010b0b7824 */ /* 0x000fe400078e0a4b */
[----:B------:R-:W-:Y:S02]  /*42c0*/  IMAD R14, R8, -0x2, R9 ;  /* 0xfffffffe080e7824 */ /* 0x000fe400078e0209 */
[C---:B------:R-:W-:Y:S02]  /*42d0*/  IMAD.IADD R15, R11.reuse, 0x1, R74 ;  /* 0x000000010b0f7824 */ /* 0x040fe400078e024a */
[----:B------:R-:W-:-:S03]  /*42e0*/  IMAD.IADD R76, R11, 0x1, R76 ;  /* 0x000000010b4c7824 */ /* 0x000fc600078e024c */
        /* <DEDUP_REMOVED lines=11> */
[----:B------:R-:W2:Y:S04]  /*43a0*/  LDL R10, [R198+0x1c] ;  /* 0x00001c00c60a7983 */ /* 0x000ea80000100800 */
[----:B------:R-:W3:Y:S01]  /*43b0*/  LDL R13, [R198+0x20] ;  /* 0x00002000c60d7983 */ /* 0x000ee20000100800 */
[----:B--2---:R-:W-:-:S05]  /*43c0*/  IMAD.HI.U32 R10, R11, R10, RZ ;  /* 0x0000000a0b0a7227 */ /* 0x004fca00078e00ff */
[----:B---3--:R-:W-:-:S07]  /*43d0*/  SHF.R.U32.HI R11, RZ, R13, R10 ;  /* 0x0000000dff0b7219 */ /* 0x008fce000001160a */
.L_x_11212:
[----:B------:R-:W-:Y:S05]  /*43e0*/  BSYNC B2 ;  /* 0x0000000000027941 */ /* 0x000fea0003800000 */
.L_x_11211:
[----:B------:R-:W-:Y:S01]  /*43f0*/  LOP3.LUT R11, RZ, R11, RZ, 0x33, !PT ;  /* 0x0000000bff0b7212 */ /* 0x000fe200078e33ff */
[----:B------:R-:W-:Y:S06]  /*4400*/  BRA `(.L_x_11213) ;  /* 0x0000000000187947 */ /* 0x000fec0003800000 */
.L_x_11210:
[----:B------:R-:W-:-:S13]  /*4410*/  ISETP.NE.AND P0, PT, R78, 0x1, PT ;  /* 0x000000014e00780c */ /* 0x000fda0003f05270 */
[----:B------:R-:W-:Y:S05]  /*4420*/  @!P0 BRA `(.L_x_11213) ;  /* 0x0000000000108947 */ /* 0x000fea0003800000 */
[----:B------:R-:W2:Y:S04]  /*4430*/  LDL R10, [R198+0x1c] ;  /* 0x00001c00c60a7983 */ /* 0x000ea80000100800 */
[----:B------:R-:W3:Y:S01]  /*4440*/  LDL R20, [R198+0x20] ;  /* 0x00002000c6147983 */ /* 0x000ee20000100800 */
[----:B--2---:R-:W-:-:S05]  /*4450*/  IMAD.HI.U32 R11, R11, R10, RZ ;  /* 0x0000000a0b0b7227 */ /* 0x004fca00078e00ff */
[----:B---3--:R-:W-:-:S07]  /*4460*/  SHF.R.U32.HI R11, RZ, R20, R11 ;  /* 0x00000014ff0b7219 */ /* 0x008fce000001160b */
.L_x_11213:
[----:B------:R-:W-:Y:S05]  /*4470*/  BSYNC B1 ;  /* 0x0000000000017941 */ /* 0x000fea0003800000 */
.L_x_11209:
[----:B------:R-:W-:-:S05]  /*4480*/  IMAD R11, R78, R11, R19 ;  /* 0x0000000b4e0b7224 */ /* 0x000fca00078e0213 */
[----:B------:R-:W-:Y:S02]  /*4490*/  VIMNMX R8, R8, R11, !PT ;  /* 0x0000000b08087248 */ /* 0x000fe40007fe0100 */
[----:B------:R-:W-:-:S07]  /*44a0*/  VIADDMNMX R9, R11, R78, R9, PT ;  /* 0x0000004e0b097246 */ /* 0x000fce0003800109 */
.L_x_11208:
[----:B------:R-:W-:Y:S05]  /*44b0*/  BSYNC B0 ;  /* 0x0000000000007941 */ /* 0x000fea0003800000 */
.L_x_11207:
        /* <DEDUP_REMOVED lines=89> */
[----:B------:R-:W-:Y:S02]  /*4a50*/  ISETP.GE.AND P2, PT, R77, 0x4a, PT ;  /* 0x0000004a4d00780c */ /* 0x000fe40003f46270 */
        /* <DEDUP_REMOVED lines=42> */
.L_x_11219:
[----:B------:R-:W-:Y:S05]  /*4d00*/  BSYNC B2 ;  /* 0x0000000000027941 */ /* 0x000fea0003800000 */
.L_x_11218:
[----:B------:R-:W-:Y:S01]  /*4d10*/  LOP3.LUT R75, RZ, R75, RZ, 0x33, !PT ;  /* 0x0000004bff4b7212 */ /* 0x000fe200078e33ff */
[----:B------:R-:W-:Y:S06]  /*4d20*/  BRA `(.L_x_11220) ;  /* 0x0000000000187947 */ /* 0x000fec0003800000 */
.L_x_11217:
[----:B------:R-:W-:-:S13]  /*4d30*/  ISETP.NE.AND P6, PT, R78, 0x1, PT ;  /* 0x000000014e00780c */ /* 0x000fda0003fc5270 */
[----:B------:R-:W-:Y:S05]  /*4d40*/  @!P6 BRA `(.L_x_11220) ;  /* 0x000000000010e947 */ /* 0x000fea0003800000 */
[----:B------:R-:W2:Y:S04]  /*4d50*/  LDL R12, [R198+0x1c] ;  /* 0x00001c00c60c7983 */ /* 0x000ea80000100800 */
[----:B------:R-:W3:Y:S01]  /*4d60*/  LDL R14, [R198+0x20] ;  /* 0x00002000c60e7983 */ /* 0x000ee20000100800 */
[----:B--2---:R-:W-:-:S05]  /*4d70*/  IMAD.HI.U32 R75, R75, R12, RZ ;  /* 0x0000000c4b4b7227 */ /* 0x004fca00078e00ff */
[----:B---3--:R-:W-:-:S07]  /*4d80*/  SHF.R.U32.HI R75, RZ, R14, R75 ;  /* 0x0000000eff4b7219 */ /* 0x008fce000001164b */
.L_x_11220:
[----:B------:R-:W-:Y:S05]  /*4d90*/  BSYNC B1 ;  /* 0x0000000000017941 */ /* 0x000fea0003800000 */
.L_x_11216:
[----:B------:R-:W-:-:S05]  /*4da0*/  IMAD R75, R78, R75, R19 ;  /* 0x0000004b4e4b7224 */ /* 0x000fca00078e0213 */
[----:B------:R-:W-:Y:S02]  /*4db0*/  VIADDMNMX R9, R75, R78, R9, PT ;  /* 0x0000004e4b097246 */ /* 0x000fe40003800109 */
[----:B------:R-:W-:-:S07]  /*4dc0*/  VIMNMX R8, R8, R75, !PT ;  /* 0x0000004b08087248 */ /* 0x000fce0007fe0100 */
.L_x_11215:
[----:B------:R-:W-:Y:S05]  /*4dd0*/  BSYNC B0 ;  /* 0x0000000000007941 */ /* 0x000fea0003800000 */
.L_x_11214:
[C---:B------:R-:W-:Y:S01]  /*4de0*/  ISETP.GT.AND P0, PT, R8.reuse, 0x1, !P0 ;  /* 0x000000010800780c */ /* 0x040fe20004704270 */
[----:B------:R-:W2:Y:S01]  /*4df0*/  LDL R124, [R1+0x1f0] ;  /* 0x0001f000017c7983 */ /* 0x000ea20000100800 */
[----:B------:R-:W-:Y:S02]  /*4e00*/  ISETP.GT.AND P1, PT, R8, 0x8, !P1 ;  /* 0x000000080800780c */ /* 0x000fe40004f24270 */
[C---:B------:R-:W-:Y:S01]  /*4e10*/  ISETP.LT.OR P0, PT, R9.reuse, 0x2, P0 ;  /* 0x000000020900780c */ /* 0x040fe20000701670 */
[----:B------:R-:W3:Y:S01]  /*4e20*/  LDL R105, [R1+0x200] ;  /* 0x0002000001697983 */ /* 0x000ee20000100800 */
[----:B------:R-:W-:Y:S02]  /*4e30*/  ISETP.LT.OR P1, PT, R9, 0x9, P1 ;  /* 0x000000090900780c */ /* 0x000fe40000f21670 */
[----:B------:R-:W-:Y:S01]  /*4e40*/  FSEL R109, R27, -INF , !P0 ;  /* 0xff8000001b6d7808 */ /* 0x000fe20004000000 */
[----:B------:R-:W4:Y:S01]  /*4e50*/  LDL R104, [R1+0x204] ;  /* 0x0002040001687983 */ /* 0x000f220000100800 */
[----:B------:R-:W-:-:S02]  /*4e60*/  ISETP.NE.AND P0, PT, R25, RZ, PT ;  /* 0x000000ff1900720c */ /* 0x000fc40003f05270 */
[----:B------:R-:W-:Y:S01]  /*4e70*/  FSEL R110, R30, -INF , !P1 ;  /* 0xff8000001e6e7808 */ /* 0x000fe20004800000 */
[----:B------:R-:W2:Y:S01]  /*4e80*/  LDL R118, [R1+0x208] ;  /* 0x0002080001767983 */ /* 0x000ea20000100800 */
[----:B------:R-:W-:Y:S02]  /*4e90*/  ISETP.GT.AND P0, PT, R8, 0x9, !P0 ;  /* 0x000000090800780c */ /* 0x000fe40004704270 */
[----:B------:R-:W-:Y:S01]  /*4ea0*/  ISETP.NE.AND P1, PT, R28, RZ, PT ;  /* 0x000000ff1c00720c */ /* 0x000fe20003f25270 */
[----:B------:R-:W2:Y:S01]  /*4eb0*/  LDL R119, [R1+0x20c] ;  /* 0x00020c0001777983 */ /* 0x000ea20000100800 */
[----:B------:R-:W-:Y:S02]  /*4ec0*/  ISETP.LT.OR P0, PT, R9, 0xa, P0 ;  /* 0x0000000a0900780c */ /* 0x000fe40000701670 */
[----:B------:R-:W-:Y:S01]  /*4ed0*/  ISETP.NE.AND P6, PT, R32, RZ, PT ;  /* 0x000000ff2000720c */ /* 0x000fe20003fc5270 */
[----:B------:R-:W2:Y:S01]  /*4ee0*/  LDL R117, [R1+0x210] ;  /* 0x0002100001757983 */ /* 0x000ea20000100800 */
[----:B------:R-:W-:-:S02]  /*4ef0*/  FSEL R111, R31, -INF , !P0 ;  /* 0xff8000001f6f7808 */ /* 0x000fc40004000000 */
[----:B------:R-:W-:Y:S01]  /*4f00*/  ISETP.NE.AND P0, PT, R73, RZ, PT ;  /* 0x000000ff4900720c */ /* 0x000fe20003f05270 */
[----:B------:R-:W2:Y:S01]  /*4f10*/  LDL R30, [R1+0x234] ;  /* 0x00023400011e7983 */ /* 0x000ea20000100800 */
[C---:B------:R-:W-:Y:S02]  /*4f20*/  ISETP.GT.AND P2, PT, R8.reuse, 0x49, !P2 ;  /* 0x000000490800780c */ /* 0x040fe40005744270 */
[C---:B------:R-:W-:Y:S01]  /*4f30*/  ISETP.GT.AND P0, PT, R8.reuse, 0x10, !P0 ;  /* 0x000000100800780c */ /* 0x040fe20004704270 */
[----:B------:R-:W2:Y:S01]  /*4f40*/  LDL R27, [R1+0x330] ;  /* 0x00033000011b7983 */ /* 0x000ea20000100800 */
[C---:B------:R-:W-:Y:S02]  /*4f50*/  ISETP.GT.AND P3, PT, R8.reuse, 0x50, !P3 ;  /* 0x000000500800780c */ /* 0x040fe40005f64270 */
[----:B------:R-:W-:Y:S01]  /*4f60*/  ISETP.LT.OR P0, PT, R9, 0x11, P0 ;  /* 0x000000110900780c */ /* 0x000fe20000701670 */
[----:B------:R-:W2:Y:S01]  /*4f70*/  LDL R152, [R1+0x3f4] ;  /* 0x0003f40001987983 */ /* 0x000ea20000100800 */
[----:B------:R-:W-:-:S02]  /*4f80*/  ISETP.GT.AND P4, PT, R8, 0x51, !P4 ;  /* 0x000000510800780c */ /* 0x000fc40006784270 */
[----:B------:R-:W-:Y:S01]  /*4f90*/  FSEL R14, R34, -INF , !P0 ;  /* 0xff800000220e7808 */ /* 0x000fe20004000000 */
[----:B------:R-:W2:Y:S01]  /*4fa0*/  LDL R107, [R1+0x214] ;  /* 0x00021400016b7983 */ /* 0x000ea20000100800 */
[----:B------:R-:W-:Y:S02]  /*4fb0*/  ISETP.GT.AND P0, PT, R8, 0x11, !P1 ;  /* 0x000000110800780c */ /* 0x000fe40004f04270 */
[----:B------:R-:W-:Y:S01]  /*4fc0*/  ISETP.NE.AND P1, PT, R48, RZ, PT ;  /* 0x000000ff3000720c */ /* 0x000fe20003f25270 */
[----:B------:R-:W2:Y:S01]  /*4fd0*/  LDL R108, [R1+0x218] ;  /* 0x00021800016c7983 */ /* 0x000ea20000100800 */
[----:B------:R-:W-:Y:S02]  /*4fe0*/  ISETP.LT.OR P0, PT, R9, 0x12, P0 ;  /* 0x000000120900780c */ /* 0x000fe40000701670 */
[----:B------:R-:W-:Y:S01]  /*4ff0*/  ISETP.GT.AND P5, PT, R8, 0x58, !P5 ;  /* 0x000000580800780c */ /* 0x000fe20006fa4270 */
[----:B------:R-:W2:Y:S01]  /*5000*/  LDL R106, [R1+0x21c] ;  /* 0x00021c00016a7983 */ /* 0x000ea20000100800 */
[----:B------:R-:W-:-:S02]  /*5010*/  FSEL R15, R35, -INF , !P0 ;  /* 0xff800000230f7808 */ /* 0x000fc40004000000 */
[----:B------:R-:W-:Y:S01]  /*5020*/  ISETP.NE.AND P0, PT, R29, RZ, PT ;  /* 0x000000ff1d00720c */ /* 0x000fe20003f05270 */
[----:B------:R-:W2:Y:S01]  /*5030*/  LDL R115, [R1+0x220] ;  /* 0x0002200001737983 */ /* 0x000ea20000100800 */
[----:B------:R-:W-:Y:S02]  /*5040*/  ISETP.LT.OR P2, PT, R9, 0x4a, P2 ;  /* 0x0000004a0900780c */ /* 0x000fe40001741670 */
[----:B------:R-:W-:Y:S01]  /*5050*/  ISETP.GT.AND P0, PT, R8, 0x18, !P0 ;  /* 0x000000180800780c */ /* 0x000fe20004704270 */
[----:B------:R-:W2:Y:S01]  /*5060*/  LDL R29, [R1+0x23c] ;  /* 0x00023c00011d7983 */ /* 0x000ea20000100800 */
[----:B------:R-:W-:Y:S02]  /*5070*/  FSEL R172, R63, -INF , !P2 ;  /* 0xff8000003fac7808 */ /* 0x000fe40005000000 */
[C---:B------:R-:W-:Y:S01]  /*5080*/  ISETP.LT.OR P0, PT, R9.reuse, 0x19, P0 ;  /* 0x000000190900780c */ /* 0x040fe20000701670 */
[----:B------:R-:W2:Y:S01]  /*5090*/  LDL R116, [R1+0x224] ;  /* 0x0002240001747983 */ /* 0x000ea20000100800 */
[----:B------:R-:W-:-:S02]  /*50a0*/  ISETP.LT.OR P3, PT, R9, 0x51, P3 ;  /* 0x000000510900780c */ /* 0x000fc40001f61670 */
[----:B------:R-:W-:Y:S01]  /*50b0*/  FSEL R19, R38, -INF , !P0 ;  /* 0xff80000026137808 */ /* 0x000fe20004000000 */
[----:B------:R-:W2:Y:S01]  /*50c0*/  LDL R31, [R1+0x238] ;  /* 0x00023800011f7983 */ /* 0x000ea20000100800 */
[----:B------:R-:W-:Y:S02]  /*50d0*/  ISETP.GT.AND P0, PT, R8, 0x19, !P6 ;  /* 0x000000190800780c */ /* 0x000fe40007704270 */
[----:B------:R-:W-:Y:S01]  /*50e0*/  ISETP.NE.AND P6, PT, R49, RZ, PT ;  /* 0x000000ff3100720c */ /* 0x000fe20003fc5270 */
[----:B------:R-:W2:Y:S01]  /*50f0*/  LDL R32, [R1+0x240] ;  /* 0x0002400001207983 */ /* 0x000ea20000100800 */
[C---:B------:R-:W-:Y:S02]  /*5100*/  ISETP.LT.OR P0, PT, R9.reuse, 0x1a, P0 ;  /* 0x0000001a0900780c */ /* 0x040fe40000701670 */
[----:B------:R-:W-:Y:S01]  /*5110*/  ISETP.LT.OR P4, PT, R9, 0x52, P4 ;  /* 0x000000520900780c */ /* 0x000fe20002781670 */
[----:B------:R-:W2:Y:S01]  /*5120*/  LDL R35, [R1+0x24c] ;  /* 0x00024c0001237983 */ /* 0x000ea20000100800 */
[----:B------:R-:W-:-:S02]  /*5130*/  FSEL R157, R39, -INF , !P0 ;  /* 0xff800000279d7808 */ /* 0x000fc40004000000 */
[----:B------:R-:W-:Y:S01]  /*5140*/  ISETP.NE.AND P0, PT, R33, RZ, PT ;  /* 0x000000ff2100720c */ /* 0x000fe20003f05270 */
[----:B------:R-:W2:Y:S01]  /*5150*/  LDL R34, [R1+0x254] ;  /* 0x0002540001227983 */ /* 0x000ea20000100800 */
[C---:B------:R-:W-:Y:S02]  /*5160*/  ISETP.LT.OR P5, PT, R9.reuse, 0x59, P5 ;  /* 0x000000590900780c */ /* 0x040fe40002fa1670 */
[----:B------:R-:W-:Y:S01]  /*5170*/  ISETP.GT.AND P0, PT, R8, 0x20, !P0 ;  /* 0x000000200800780c */ /* 0x000fe20004704270 */
[----:B------:R-:W2:Y:S01]  /*5180*/  LDL R33, [R1+0x244] ;  /* 0x0002440001217983 */ /* 0x000ea20000100800 */
[----:B------:R-:W-:Y:S02]  /*5190*/  FSEL R177, R66, -INF , !P3 ;  /* 0xff80000042b17808 */ /* 0x000fe40005800000 */
[----:B------:R-:W-:Y:S01]  /*51a0*/  ISETP.LT.OR P0, PT, R9, 0x21, P0 ;  /* 0x000000210900780c */ /* 0x000fe20000701670 */
[----:B------:R-:W2:Y:S01]  /*51b0*/  LDL R38, [R1+0x260] ;  /* 0x0002600001267983 */ /* 0x000ea20000100800 */
[----:B------:R-:W-:-:S02]  /*51c0*/  FSEL R178, R67, -INF , !P4 ;  /* 0xff80000043b27808 */ /* 0x000fc40006000000 */
[----:B------:R-:W-:Y:S01]  /*51d0*/  FSEL R162, R42, -INF , !P0 ;  /* 0xff8000002aa27808 */ /* 0x000fe20004000000 */
[----:B------:R-:W2:Y:S01]  /*51e0*/  LDL R39, [R1+0x264] ;  /* 0x0002640001277983 */ /* 0x000ea20000100800 */
[----:B------:R-:W-:Y:S02]  /*51f0*/  ISETP.NE.AND P0, PT, R36, RZ, PT ;  /* 0x000000ff2400720c */ /* 0x000fe40003f05270 */
[----:B------:R-:W-:Y:S01]  /*5200*/  FSEL R179, R70, -INF , !P5 ;  /* 0xff80000046b37808 */ /* 0x000fe20006800000 */
[----:B------:R-:W2:Y:S01]  /*5210*/  LDL R36, [R1+0x250] ;  /* 0x0002500001247983 */ /* 0x000ea20000100800 */
[----:B------:R-:W-:-:S03]  /*5220*/  ISETP.GT.AND P0, PT, R8, 0x21, !P0 ;  /* 0x000000210800780c */ /* 0x000fc60004704270 */
[----:B------:R-:W2:Y:S01]  /*5230*/  LDL R102, [R1+0x270] ;  /* 0x0002700001667983 */ /* 0x000ea20000100800 */
[----:B------:R-:W-:-:S03]  /*5240*/  ISETP.LT.OR P0, PT, R9, 0x22, P0 ;  /* 0x000000220900780c */ /* 0x000fc60000701670 */
[----:B------:R-:W2:Y:S01]  /*5250*/  LDL R101, [R1+0x274] ;  /* 0x0002740001657983 */ /* 0x000ea20000100800 */
[----:B------:R-:W-:Y:S02]  /*5260*/  FSEL R165, R43, -INF , !P0 ;  /* 0xff8000002ba57808 */ /* 0x000fe40004000000 */
[----:B------:R-:W-:Y:S01]  /*5270*/  ISETP.NE.AND P0, PT, R37, RZ, PT ;  /* 0x000000ff2500720c */ /* 0x000fe20003f05270 */
[----:B------:R-:W2:Y:S03]  /*5280*/  LDL R100, [R1+0x278] ;  /* 0x0002780001647983 */ /* 0x000ea60000100800 */
[----:B------:R-:W-:Y:S01]  /*5290*/  ISETP.GT.AND P0, PT, R8, 0x28, !P0 ;  /* 0x000000280800780c */ /* 0x000fe20004704270 */
[----:B------:R-:W2:Y:S03]  /*52a0*/  LDL R37, [R1+0x258] ;  /* 0x0002580001257983 */ /* 0x000ea60000100800 */
[----:B------:R-:W-:Y:S01]  /*52b0*/  ISETP.LT.OR P0, PT, R9, 0x29, P0 ;  /* 0x000000290900780c */ /* 0x000fe20000701670 */
[----:B------:R-:W2:Y:S03]  /*52c0*/  LDL R99, [R1+0x27c] ;  /* 0x00027c0001637983 */ /* 0x000ea60000100800 */
[----:B------:R-:W-:Y:S01]  /*52d0*/  FSEL R168, R46, -INF , !P0 ;  /* 0xff8000002ea87808 */ /* 0x000fe20004000000 */
[----:B------:R-:W2:Y:S01]  /*52e0*/  LDL R98, [R1+0x280] ;  /* 0x0002800001627983 */ /* 0x000ea20000100800 */
[----:B------:R-:W-:-:S03]  /*52f0*/  ISETP.NE.AND P0, PT, R40, RZ, PT ;  /* 0x000000ff2800720c */ /* 0x000fc60003f05270 */
        /* <DEDUP_REMOVED lines=29> */
[----:B------:R-:W-:-:S02]  /*54d0*/  ISETP.GT.AND P0, PT, R8, 0x39, !P1 ;  /* 0x000000390800780c */ /* 0x000fc40004f04270 */
[----:B------:R-:W-:Y:S01]  /*54e0*/  ISETP.NE.AND P1, PT, R53, RZ, PT ;  /* 0x000000ff3500720c */ /* 0x000fe20003f25270 */
[----:B------:R-:W2:Y:S01]  /*54f0*/  LDL R85, [R1+0x2b4] ;  /* 0x0002b40001557983 */ /* 0x000ea20000100800 */
[----:B------:R-:W-:Y:S02]  /*5500*/  ISETP.LT.OR P0, PT, R9, 0x3a, P0 ;  /* 0x0000003a0900780c */ /* 0x000fe40000701670 */
[----:B------:R-:W-:Y:S01]  /*5510*/  ISETP.GT.AND P1, PT, R8, 0x48, !P1 ;  /* 0x000000480800780c */ /* 0x000fe20004f24270 */
[----:B------:R-:W2:Y:S01]  /*5520*/  LDL R84, [R1+0x2b8] ;  /* 0x0002b80001547983 */ /* 0x000ea20000100800 */
[----:B------:R-:W-:Y:S02]  /*5530*/  FSEL R169, R55, -INF , !P0 ;  /* 0xff80000037a97808 */ /* 0x000fe40004000000 */
[----:B------:R-:W-:Y:S01]  /*5540*/  ISETP.NE.AND P0, PT, R21, RZ, PT ;  /* 0x000000ff1500720c */ /* 0x000fe20003f05270 */
[----:B------:R-:W2:Y:S01]  /*5550*/  LDL R83, [R1+0x2bc] ;  /* 0x0002bc0001537983 */ /* 0x000ea20000100800 */
[----:B------:R-:W-:-:S02]  /*5560*/  FMNMX.FTZ R21, R120, R103, !PT ;  /* 0x0000006778157209 */ /* 0x000fc40007810000 */
[----:B------:R-:W-:Y:S01]  /*5570*/  ISETP.GT.AND P0, PT, R8, RZ, !P0 ;  /* 0x000000ff0800720c */ /* 0x000fe20004704270 */
[----:B------:R-:W2:Y:S01]  /*5580*/  LDL R82, [R1+0x2c0] ;  /* 0x0002c00001527983 */ /* 0x000ea20000100800 */
[----:B------:R-:W-:Y:S02]  /*5590*/  FMNMX.FTZ R12, R10, R21, !PT ;  /* 0x000000150a0c7209 */ /* 0x000fe40007810000 */
[C---:B------:R-:W-:Y:S01]  /*55a0*/  ISETP.LT.OR P0, PT, R9.reuse, 0x1, P0 ;  /* 0x000000010900780c */ /* 0x040fe20000701670 */
[----:B------:R-:W2:Y:S01]  /*55b0*/  LDL R81, [R1+0x2c4] ;  /* 0x0002c40001517983 */ /* 0x000ea20000100800 */
[----:B------:R-:W-:Y:S02]  /*55c0*/  ISETP.LT.OR P1, PT, R9, 0x49, P1 ;  /* 0x000000490900780c */ /* 0x000fe40000f21670 */
[----:B------:R-:W-:Y:S01]  /*55d0*/  FSEL R122, R26, -INF , !P0 ;  /* 0xff8000001a7a7808 */ /* 0x000fe20004000000 */
[----:B------:R-:W2:Y:S01]  /*55e0*/  LDL R80, [R1+0x2c8] ;  /* 0x0002c80001507983 */ /* 0x000ea20000100800 */
[----:B------:R-:W-:-:S02]  /*55f0*/  ISETP.GT.AND P0, PT, R8, 0x40, !P6 ;  /* 0x000000400800780c */ /* 0x000fc40007704270 */
[----:B------:R-:W-:Y:S01]  /*5600*/  FMNMX.FTZ R11, R122, R109, !PT ;  /* 0x0000006d7a0b7209 */ /* 0x000fe20007810000 */
[----:B------:R-:W2:Y:S01]  /*5610*/  LDL R79, [R1+0x2cc] ;  /* 0x0002cc00014f7983 */ /* 0x000ea20000100800 */
[----:B------:R-:W-:Y:S02]  /*5620*/  ISETP.NE.AND P6, PT, R24, RZ, PT ;  /* 0x000000ff1800720c */ /* 0x000fe40003fc5270 */
[----:B------:R-:W-:Y:S01]  /*5630*/  FMNMX.FTZ R24, R110, R11, !PT ;  /* 0x0000000b6e187209 */ /* 0x000fe20007810000 */
[----:B------:R-:W2:Y:S01]  /*5640*/  LDL R78, [R1+0x2d0] ;  /* 0x0002d000014e7983 */ /* 0x000ea20000100800 */
[----:B------:R-:W-:Y:S02]  /*5650*/  FMNMX.FTZ R11, R13, R12, !PT ;  /* 0x0000000c0d0b7209 */ /* 0x000fe40007810000 */
[----:B------:R-:W-:Y:S01]  /*5660*/  FMNMX.FTZ R21, R111, R24, !PT ;  /* 0x000000186f157209 */ /* 0x000fe20007810000 */
[----:B------:R-:W2:Y:S01]  /*5670*/  LDL R77, [R1+0x2d4] ;  /* 0x0002d400014d7983 */ /* 0x000ea20000100800 */
[----:B------:R-:W-:-:S02]  /*5680*/  FMNMX.FTZ R11, R20, R11, !PT ;  /* 0x0000000b140b7209 */ /* 0x000fc40007810000 */
[----:B------:R-:W-:Y:S01]  /*5690*/  FMNMX.FTZ R12, R14, R21, !PT ;  /* 0x000000150e0c7209 */ /* 0x000fe20007810000 */
[----:B------:R-:W2:Y:S01]  /*56a0*/  LDL R76, [R1+0x2d8] ;  /* 0x0002d800014c7983 */ /* 0x000ea20000100800 */
[----:B------:R-:W-:Y:S02]  /*56b0*/  FMNMX.FTZ R11, R112, R11, !PT ;  /* 0x0000000b700b7209 */ /* 0x000fe40007810000 */
        /* <DEDUP_REMOVED lines=21> */
[----:B------:R-:W-:Y:S01]  /*5810*/  ISETP.LT.OR P0, PT, R9, 0x41, P0 ;  /* 0x000000410900780c */ /* 0x000fe20000701670 */
[----:B------:R-:W2:Y:S01]  /*5820*/  LDL R67, [R1+0x2fc] ;  /* 0x0002fc0001437983 */ /* 0x000ea20000100800 */
[----:B------:R-:W-:-:S02]  /*5830*/  FMNMX.FTZ R11, R160, R11, !PT ;  /* 0x0000000ba00b7209 */ /* 0x000fc40007810000 */
[----:B------:R-:W-:Y:S01]  /*5840*/  FMNMX.FTZ R21, R188, R21, !PT ;  /* 0x00000015bc157209 */ /* 0x000fe20007810000 */
[----:B------:R-:W2:Y:S01]  /*5850*/  LDL R66, [R1+0x300] ;  /* 0x0003000001427983 */ /* 0x000ea20000100800 */
[----:B------:R-:W-:Y:S02]  /*5860*/  FSEL R163, R58, -INF , !P0 ;  /* 0xff8000003aa37808 */ /* 0x000fe40004000000 */
[----:B------:R-:W-:Y:S01]  /*5870*/  ISETP.NE.AND P0, PT, R52, RZ, PT ;  /* 0x000000ff3400720c */ /* 0x000fe20003f05270 */
[----:B------:R-:W2:Y:S01]  /*5880*/  LDL R65, [R1+0x304] ;  /* 0x0003040001417983 */ /* 0x000ea20000100800 */
[----:B------:R-:W-:Y:S02]  /*5890*/  FMNMX.FTZ R11, R164, R11, !PT ;  /* 0x0000000ba40b7209 */ /* 0x000fe40007810000 */
[----:B------:R-:W-:Y:S01]  /*58a0*/  FMNMX.FTZ R12, R186, R21, !PT ;  /* 0x00000015ba0c7209 */ /* 0x000fe20007810000 */
[----:B------:R-:W2:Y:S01]  /*58b0*/  LDL R64, [R1+0x308] ;  /* 0x0003080001407983 */ /* 0x000ea20000100800 */
[----:B------:R-:W-:-:S02]  /*58c0*/  ISETP.GT.AND P0, PT, R8, 0x41, !P0 ;  /* 0x000000410800780c */ /* 0x000fc40004704270 */
[----:B------:R-:W-:Y:S01]  /*58d0*/  FMNMX.FTZ R24, R166, R11, !PT ;  /* 0x0000000ba6187209 */ /* 0x000fe20007810000 */
[----:B------:R-:W2:Y:S01]  /*58e0*/  LDL R63, [R1+0x30c] ;  /* 0x00030c00013f7983 */ /* 0x000ea20000100800 */
[----:B------:R-:W-:Y:S02]  /*58f0*/  FMNMX.FTZ R12, R187, R12, !PT ;  /* 0x0000000cbb0c7209 */ /* 0x000fe40007810000 */
[----:B------:R-:W-:Y:S01]  /*5900*/  ISETP.LT.OR P0, PT, R9, 0x42, P0 ;  /* 0x000000420900780c */ /* 0x000fe20000701670 */
[----:B------:R-:W2:Y:S01]  /*5910*/  LDL R61, [R1+0x314] ;  /* 0x00031400013d7983 */ /* 0x000ea20000100800 */
[----:B------:R-:W-:Y:S02]  /*5920*/  FMNMX.FTZ R24, R169, R24, !PT ;  /* 0x00000018a9187209 */ /* 0x000fe40007810000 */
[----:B------:R-:W-:Y:S01]  /*5930*/  FMNMX.FTZ R11, R181, R12, !PT ;  /* 0x0000000cb50b7209 */ /* 0x000fe20007810000 */
[----:B------:R-:W2:Y:S01]  /*5940*/  LDL R60, [R1+0x318] ;  /* 0x00031800013c7983 */ /* 0x000ea20000100800 */
[----:B------:R-:W-:-:S02]  /*5950*/  ISETP.GT.AND P6, PT, R8, 0x59, !P6 ;  /* 0x000000590800780c */ /* 0x000fc400077c4270 */
[----:B------:R-:W-:Y:S01]  /*5960*/  FSEL R167, R59, -INF , !P0 ;  /* 0xff8000003ba77808 */ /* 0x000fe20004000000 */
[----:B------:R-:W2:Y:S01]  /*5970*/  LDL R58, [R1+0x320] ;  /* 0x00032000013a7983 */ /* 0x000ea20000100800 */
[----:B------:R-:W-:Y:S02]  /*5980*/  FMNMX.FTZ R24, R163, R24, !PT ;  /* 0x00000018a3187209 */ /* 0x000fe40007810000 */
[----:B------:R-:W-:Y:S01]  /*5990*/  FMNMX.FTZ R8, R182, R11, !PT ;  /* 0x0000000bb6087209 */ /* 0x000fe20007810000 */
[----:B------:R-:W2:Y:S01]  /*59a0*/  LDL R59, [R1+0x31c] ;  /* 0x00031c00013b7983 */ /* 0x000ea20000100800 */
[----:B------:R-:W-:Y:S02]  /*59b0*/  FSEL R170, R62, -INF , !P1 ;  /* 0xff8000003eaa7808 */ /* 0x000fe40004800000 */
        /* <DEDUP_REMOVED lines=18> */
[----:B------:R-:W-:Y:S01]  /*5ae0*/  FSEL R180, R71, -INF , !P6 ;  /* 0xff80000047b47808 */ /* 0x000fe20007000000 */
[----:B------:R-:W2:Y:S01]  /*5af0*/  LDL R21, [R1+0x228] ;  /* 0x0002280001157983 */ /* 0x000ea20000100800 */
[----:B------:R-:W-:-:S03]  /*5b00*/  FMNMX.FTZ R25, R179, R12, !PT ;  /* 0x0000000cb3197209 */ /* 0x000fc60007810000 */
[----:B------:R-:W0:Y:S01]  /*5b10*/  SHFL.BFLY PT, R9, R24, 0x2, 0x1f ;  /* 0x0c401f0018097f89 */ /* 0x000e2200000e0000 */
[----:B------:R-:W-:-:S03]  /*5b20*/  FMNMX.FTZ R25, R180, R25, !PT ;  /* 0x00000019b4197209 */ /* 0x000fc60007810000 */
[----:B---3--:R-:W-:Y:S04]  /*5b30*/  STL [R1+0x200], R105 ;  /* 0x0002006901007387 */ /* 0x008fe80000100800 */
[----:B------:R1:W-:Y:S04]  /*5b40*/  STL.64 [R1+0x410], R24 ;  /* 0x0004101801007387 */ /* 0x0003e80000100a00 */
[----:B------:R-:W3:Y:S04]  /*5b50*/  LDL R28, [R1+0x414] ;  /* 0x00041400011c7983 */ /* 0x000ee80000100800 */
[----:B----4-:R-:W-:Y:S04]  /*5b60*/  STL [R1+0x204], R104 ;  /* 0x0002046801007387 */ /* 0x010fe80000100800 */
[----:B-1----:R-:W4:Y:S01]  /*5b70*/  LDL R25, [R1+0x22c] ;  /* 0x00022c0001197983 */ /* 0x002f220000100800 */
[----:B0-----:R-:W-:-:S03]  /*5b80*/  FMNMX.FTZ R12, R24, R9, !PT ;  /* 0x00000009180c7209 */ /* 0x001fc60007810000 */
[----:B--2---:R-:W-:Y:S04]  /*5b90*/  STL [R1+0x208], R118 ;  /* 0x0002087601007387 */ /* 0x004fe80000100800 */
[----:B------:R-:W0:Y:S04]  /*5ba0*/  SHFL.BFLY PT, R9, R12, 0x1, 0x1f ;  /* 0x0c201f000c097f89 */ /* 0x000e2800000e0000 */
[----:B------:R-:W2:Y:S04]  /*5bb0*/  LDL R24, [R1+0x230] ;  /* 0x0002300001187983 */ /* 0x000ea80000100800 */
[----:B------:R-:W-:Y:S04]  /*5bc0*/  STL [R1+0x20c], R119 ;  /* 0x00020c7701007387 */ /* 0x000fe80000100800 */
[----:B------:R-:W-:Y:S04]  /*5bd0*/  STL [R1+0x210], R117 ;  /* 0x0002107501007387 */ /* 0x000fe80000100800 */
[----:B------:R-:W2:Y:S04]  /*5be0*/  LDL R71, [R1+0x2ec] ;  /* 0x0002ec0001477983 */ /* 0x000ea80000100800 */
[----:B------:R-:W2:Y:S01]  /*5bf0*/  LDL R52, [R1+0x338] ;  /* 0x0003380001347983 */ /* 0x000ea20000100800 */
[----:B0-----:R-:W-:-:S03]  /*5c00*/  FMNMX.FTZ R26, R12, R9, !PT ;  /* 0x000000090c1a7209 */ /* 0x001fc60007810000 */
[----:B------:R-:W2:Y:S04]  /*5c10*/  LDL R51, [R1+0x33c] ;  /* 0x00033c0001337983 */ /* 0x000ea80000100800 */
[----:B------:R0:W-:Y:S04]  /*5c20*/  STL [R1+0x410], R26 ;  /* 0x0004101a01007387 */ /* 0x0001e80000100800 */
[----:B------:R-:W4:Y:S04]  /*5c30*/  LDL R42, [R1+0x410] ;  /* 0x00041000012a7983 */ /* 0x000f280000100800 */
[----:B------:R-:W2:Y:S04]  /*5c40*/  LDL.64 R8, [R1+0x88] ;  /* 0x0000880001087983 */ /* 0x000ea80000100a00 */
        /* <DEDUP_REMOVED lines=40> */
[----:B---3--:R-:W0:Y:S02]  /*5ed0*/  SHFL.BFLY PT, R125, R28, 0x2, 0x1f ;  /* 0x0c401f001c7d7f89 */ /* 0x008e2400000e0000 */
[----:B0-----:R-:W-:-:S02]  /*5ee0*/  FMNMX.FTZ R125, R125, R28, !PT ;  /* 0x0000001c7d7d7209 */ /* 0x001fc40007810000 */
[----:B------:R-:W3:Y:S04]  /*5ef0*/  LDL R28, [R1+0x248] ;  /* 0x00024800011c7983 */ /* 0x000ee80000100800 */
[----:B------:R-:W0:Y:S01]  /*5f00*/  SHFL.BFLY PT, R126, R125, 0x1, 0x1f ;  /* 0x0c201f007d7e7f89 */ /* 0x000e2200000e0000 */
[----:B----4-:R-:W-:Y:S01]  /*5f10*/  FSETP.NEU.FTZ.AND P0, PT, R42, -INF , PT ;  /* 0xff8000002a00780b */ /* 0x010fe20003f1d000 */
[----:B------:R-:W-:-:S05]  /*5f20*/  FMUL.FTZ R42, R11, R42 ;  /* 0x0000002a0b2a7220 */ /* 0x000fca0000410000 */
[----:B------:R-:W-:Y:S01]  /*5f30*/  FSEL R128, R42, RZ, P0 ;  /* 0x000000ff2a807208 */ /* 0x000fe20000000000 */
[----:B--2---:R-:W-:Y:S01]  /*5f40*/  IMAD R8, R124, 0xc00, R8 ;  /* 0x00000c007c087824 */ /* 0x004fe200078e0208 */
[----:B------:R-:W2:Y:S03]  /*5f50*/  LDL R42, [R1+0x364] ;  /* 0x00036400012a7983 */ /* 0x000ea60000100800 */
        /* <DEDUP_REMOVED lines=24> */
[----:B0-----:R-:W-:Y:S01]  /*60e0*/  FMNMX.FTZ R10, R125, R126, !PT ;  /* 0x0000007e7d0a7209 */ /* 0x001fe20007810000 */
[----:B------:R-:W4:Y:S04]  /*60f0*/  LDL R113, [R1+0x368] ;  /* 0x0003680001717983 */ /* 0x000f280000100800 */
[----:B------:R-:W4:Y:S04]  /*6100*/  LDL R114, [R1+0x384] ;  /* 0x0003840001727983 */ /* 0x000f280000100800 */
[----:B------:R-:W4:Y:S04]  /*6110*/  LDL R128, [R1+0x390] ;  /* 0x0003900001807983 */ /* 0x000f280000100800 */
[----:B------:R-:W4:Y:S04]  /*6120*/  LDL R126, [R1+0x398] ;  /* 0x00039800017e7983 */ /* 0x000f280000100800 */
[----:B------:R-:W4:Y:S04]  /*6130*/  LDL R125, [R1+0x39c] ;  /* 0x00039c00017d7983 */ /* 0x000f280000100800 */
[----:B------:R-:W4:Y:S04]  /*6140*/  LDL R124, [R1+0x3a0] ;  /* 0x0003a000017c7983 */ /* 0x000f280000100800 */
[----:B------:R0:W-:Y:S04]  /*6150*/  STL [R1+0x228], R21 ;  /* 0x0002281501007387 */ /* 0x0001e80000100800 */
[----:B0-----:R-:W4:Y:S01]  /*6160*/  LDL R21, [R1+0x3f8] ;  /* 0x0003f80001157983 */ /* 0x001f220000100800 */
[----:B------:R-:W-:-:S03]  /*6170*/  FSETP.NEU.FTZ.AND P0, PT, R10, -INF , PT ;  /* 0xff8000000a00780b */ /* 0x000fc60003f1d000 */
[----:B------:R0:W-:Y:S01]  /*6180*/  STL [R1+0x25c], R12 ;  /* 0x00025c0c01007387 */ /* 0x0001e20000100800 */
[----:B------:R-:W-:Y:S01]  /*6190*/  MUFU.EX2 R54, R54 ;  /* 0x0000003600367308 */ /* 0x000fe20000000800 */
[----:B0-----:R-:W-:-:S07]  /*61a0*/  FMUL.FTZ R12, R10, R11 ;  /* 0x0000000b0a0c7220 */ /* 0x001fce0000410000 */
[----:B------:R-:W0:Y:S01]  /*61b0*/  MUFU.EX2 R103, R103 ;  /* 0x0000006700677308 */ /* 0x000e220000000800 */
[----:B------:R-:W-:-:S07]  /*61c0*/  FSEL R12, R12, RZ, P0 ;  /* 0x000000ff0c0c7208 */ /* 0x000fce0000000000 */
[----:B------:R-:W1:Y:S01]  /*61d0*/  MUFU.EX2 R120, R120 ;  /* 0x0000007800787308 */ /* 0x000e620000000800 */
[-CC-:B------:R-:W-:Y:S01]  /*61e0*/  FFMA.FTZ R122, R122, R11.reuse, -R12.reuse ;  /* 0x0000000b7a7a7223 */ /* 0x180fe2000001080c */
[-CC-:B------:R-:W-:Y:S01]  /*61f0*/  FFMA.FTZ R109, R109, R11.reuse, -R12.reuse ;  /* 0x0000000b6d6d7223 */ /* 0x180fe2000001080c */
[-CC-:B------:R-:W-:Y:S01]  /*6200*/  FFMA.FTZ R110, R110, R11.reuse, -R12.reuse ;  /* 0x0000000b6e6e7223 */ /* 0x180fe2000001080c */
[----:B------:R-:W-:-:S04]  /*6210*/  FFMA.FTZ R111, R111, R11, -R12 ;  /* 0x0000000b6f6f7223 */ /* 0x000fc8000001080c */
[----:B------:R-:W1:Y:S01]  /*6220*/  MUFU.EX2 R121, R121 ;  /* 0x0000007900797308 */ /* 0x000e620000000800 */
[----:B------:R0:W-:Y:S07]  /*6230*/  STL [R1+0x22c], R25 ;  /* 0x00022c1901007387 */ /* 0x0001ee0000100800 */
[----:B------:R-:W-:Y:S08]  /*6240*/  MUFU.EX2 R122, R122 ;  /* 0x0000007a007a7308 */ /* 0x000ff00000000800 */
[----:B------:R-:W1:Y:S01]  /*6250*/  MUFU.EX2 R109, R109 ;  /* 0x0000006d006d7308 */ /* 0x000e620000000800 */
[----:B0-----:R-:W-:Y:S01]  /*6260*/  FADD.FTZ R25, R54, R103 ;  /* 0x0000006736197221 */ /* 0x001fe20000010000 */
[----:B------:R1:W-:Y:S06]  /*6270*/  STL [R1+0x234], R30 ;  /* 0x0002341e01007387 */ /* 0x0003ec0000100800 */
[----:B------:R-:W0:Y:S08]  /*6280*/  MUFU.EX2 R123, R123 ;  /* 0x0000007b007b7308 */ /* 0x000e300000000800 */
[----:B------:R-:W0:Y:S01]  /*6290*/  MUFU.EX2 R110, R110 ;  /* 0x0000006e006e7308 */ /* 0x000e220000000800 */
[----:B-1----:R-:W-:Y:S01]  /*62a0*/  FADD.FTZ R30, R120, R25 ;  /* 0x00000019781e7221 */ /* 0x002fe20000010000 */
[----:B------:R-:W-:-:S06]  /*62b0*/  IMAD.MOV.U32 R25, RZ, RZ, R9 ;  /* 0x000000ffff197224 */ /* 0x000fcc00078e0009 */
[----:B------:R-:W1:Y:S08]  /*62c0*/  MUFU.EX2 R111, R111 ;  /* 0x0000006f006f7308 */ /* 0x000e700000000800 */
[----:B------:R-:W1:Y:S01]  /*62d0*/  MUFU.EX2 R112, R112 ;  /* 0x0000007000707308 */ /* 0x000e620000000800 */
[----:B------:R-:W-:Y:S01]  /*62e0*/  R2UR UR15, R25 ;  /* 0x00000000190f72ca */ /* 0x000fe200000e0000 */
[----:B------:R-:W-:Y:S01]  /*62f0*/  FADD.FTZ R30, R121, R30 ;  /* 0x0000001e791e7221 */ /* 0x000fe20000010000 */
[----:B------:R-:W-:Y:S01]  /*6300*/  FADD.FTZ R25, R122, R109 ;  /* 0x0000006d7a197221 */ /* 0x000fe20000010000 */
[----:B------:R1:W-:Y:S01]  /*6310*/  STL [R1+0x230], R24 ;  /* 0x0002301801007387 */ /* 0x0003e20000100800 */
[----:B------:R-:W-:-:S02]  /*6320*/  R2UR UR6, R8 ;  /* 0x00000000080672ca */ /* 0x000fc400000e0000 */
[----:B------:R-:W-:Y:S01]  /*6330*/  R2UR UR7, R9 ;  /* 0x00000000090772ca */ /* 0x000fe200000e0000 */
[----:B------:R1:W-:Y:S01]  /*6340*/  STL [R1+0x23c], R29 ;  /* 0x00023c1d01007387 */ /* 0x0003e20000100800 */
[----:B0-----:R-:W-:Y:S01]  /*6350*/  FADD.FTZ R197, R123, R30 ;  /* 0x0000001e7bc57221 */ /* 0x001fe20000010000 */
[----:B------:R-:W-:Y:S02]  /*6360*/  FADD.FTZ R192, R110, R25 ;  /* 0x000000196ec07221 */ /* 0x000fe40000010000 */
[----:B------:R0:W-:Y:S01]  /*6370*/  STL [R1+0x330], R27 ;  /* 0x0003301b01007387 */ /* 0x0001e20000100800 */
[----:B-1----:R-:W-:-:S03]  /*6380*/  VIADD R24, R8, 0x100 ;  /* 0x0000010008187836 */ /* 0x002fc60000000000 */
[----:B------:R1:W-:Y:S01]  /*6390*/  STL [R1+0x34c], R26 ;  /* 0x00034c1a01007387 */ /* 0x0003e20000100800 */
[--C-:B------:R-:W-:Y:S01]  /*63a0*/  IMAD.MOV.U32 R29, RZ, RZ, R9.reuse ;  /* 0x000000ffff1d7224 */ /* 0x100fe200078e0009 */
[----:B------:R-:W-:Y:S02]  /*63b0*/  F2FP.BF16.F32.PACK_AB R154, R121, R120 ;  /* 0x00000078799a723e */ /* 0x000fe400000010ff */
[----:B------:R1:W-:Y:S01]  /*63c0*/  STL [R1+0x3f4], R152 ;  /* 0x0003f49801007387 */ /* 0x0003e20000100800 */
[----:B0-----:R-:W-:Y:S01]  /*63d0*/  IMAD.MOV.U32 R27, RZ, RZ, R9 ;  /* 0x000000ffff1b7224 */ /* 0x001fe200078e0009 */
[----:B------:R-:W-:Y:S01]  /*63e0*/  F2FP.BF16.F32.PACK_AB R153, R109, R122 ;  /* 0x0000007a6d99723e */ /* 0x000fe200000010ff */
[----:B-1----:R-:W-:Y:S01]  /*63f0*/  VIADD R26, R8, 0x80 ;  /* 0x00000080081a7836 */ /* 0x002fe20000000000 */
[----:B------:R-:W-:Y:S02]  /*6400*/  F2FP.BF16.F32.PACK_AB R155, R111, R110 ;  /* 0x0000006e6f9b723e */ /* 0x000fe400000010ff */
[----:B------:R-:W-:Y:S01]  /*6410*/  F2FP.BF16.F32.PACK_AB R152, R103, R54 ;  /* 0x000000366798723e */ /* 0x000fe200000010ff */
[----:B------:R-:W-:Y:S01]  /*6420*/  STL [R1+0x214], R107 ;  /* 0x0002146b01007387 */ /* 0x000fe20000100800 */
[----:B------:R-:W-:Y:S01]  /*6430*/  R2UR UR10, R26 ;  /* 0x000000001a0a72ca */ /* 0x000fe200000e0000 */
[----:B------:R-:W-:Y:S01]  /*6440*/  FADD.FTZ R197, R112, R197 ;  /* 0x000000c570c57221 */ /* 0x000fe20000010000 */
[----:B------:R-:W-:Y:S01]  /*6450*/  R2UR UR11, R27 ;  /* 0x000000001b0b72ca */ /* 0x000fe200000e0000 */
[----:B------:R-:W-:Y:S01]  /*6460*/  STL [R1+0x218], R108 ;  /* 0x0002186c01007387 */ /* 0x000fe20000100800 */
[----:B------:R-:W-:Y:S01]  /*6470*/  R2UR UR14, R24 ;  /* 0x00000000180e72ca */ /* 0x000fe200000e0000 */
[----:B------:R-:W-:Y:S01]  /*6480*/  FADD.FTZ R192, R111, R192 ;  /* 0x000000c06fc07221 */ /* 0x000fe20000010000 */
[----:B------:R-:W-:Y:S01]  /*6490*/  R2UR UR19, R29 ;  /* 0x000000001d1372ca */ /* 0x000fe200000e0000 */
        /* <DEDUP_REMOVED lines=22> */
[----:B---3--:R0:W-:Y:S04]  /*6600*/  STL [R1+0x248], R28 ;  /* 0x0002481c01007387 */ /* 0x0081e80000100800 */
[----:B------:R-:W-:Y:S01]  /*6610*/  STL [R1+0x28c], R95 ;  /* 0x00028c5f01007387 */ /* 0x000fe20000100800 */
[----:B0-----:R-:W-:-:S03]  /*6620*/  VIADD R28, R8, 0x180 ;  /* 0x00000180081c7836 */ /* 0x001fc60000000000 */
[----:B------:R-:W-:Y:S04]  /*6630*/  STL [R1+0x290], R94 ;  /* 0x0002905e01007387 */ /* 0x000fe80000100800 */
        /* <DEDUP_REMOVED lines=87> */
[----:B------:R1:W-:Y:S06]  /*6bb0*/  BAR.SYNC.DEFER_BLOCKING R209, 0x100 ;  /* 0x000400d10000751d */ /* 0x0003ec0000010000 */
[----:B0-----:R-:W-:-:S06]  /*6bc0*/  WARPGROUP.ARRIVE ;  /* 0x00000000000079c5 */ /* 0x001fcc0000000000 */
[----:B------:R-:W-:Y:S01]  /*6bd0*/  HGMMA.64x256x16.F32.BF16 R24, R152, gdesc[UR4].tnspB, RZ, !UPT, gsb0 ;  /* 0x43e0000498187df0 */ /* 0x000fe2000c0018ff */
[----:B------:R0:W-:Y:S01]  /*6be0*/  STL [R1+0x3f8], R21 ;  /* 0x0003f81501007387 */ /* 0x0001e20000100800 */
[-CC-:B------:R-:W-:Y:S01]  /*6bf0*/  FFMA.FTZ R221, R19, R11.reuse, -R12.reuse ;  /* 0x0000000b13dd7223 */ /* 0x180fe2000001080c */
[-CC-:B------:R-:W-:Y:S01]  /*6c00*/  FFMA.FTZ R220, R15, R11.reuse, -R12.reuse ;  /* 0x0000000b0fdc7223 */ /* 0x180fe2000001080c */
[-CC-:B------:R-:W-:Y:S01]  /*6c10*/  FFMA.FTZ R19, R157, R11.reuse, -R12.reuse ;  /* 0x0000000b9d137223 */ /* 0x180fe2000001080c */
[----:B------:R-:W-:Y:S01]  /*6c20*/  MUFU.EX2 R20, R20 ;  /* 0x0000001400147308 */ /* 0x000fe20000000800 */
[----:B0-----:R-:W-:-:S07]  /*6c30*/  FFMA.FTZ R21, R14, R11, -R12 ;  /* 0x0000000b0e157223 */ /* 0x001fce000001080c */
[----:B------:R-:W-:Y:S08]  /*6c40*/  MUFU.EX2 R13, R13 ;  /* 0x0000000d000d7308 */ /* 0x000ff00000000800 */
[----:B------:R-:W-:Y:S08]  /*6c50*/  MUFU.EX2 R21, R21 ;  /* 0x0000001500157308 */ /* 0x000ff00000000800 */
[----:B------:R-:W0:Y:S08]  /*6c60*/  MUFU.EX2 R220, R220 ;  /* 0x000000dc00dc7308 */ /* 0x000e300000000800 */
[----:B------:R-:W-:Y:S08]  /*6c70*/  MUFU.EX2 R221, R221 ;  /* 0x000000dd00dd7308 */ /* 0x000ff00000000800 */
[----:B------:R-:W2:Y:S01]  /*6c80*/  MUFU.EX2 R19, R19 ;  /* 0x0000001300137308 */ /* 0x000ea20000000800 */
[----:B------:R3:W-:Y:S01]  /*6c90*/  STL [R1+0x3fc], R158 ;  /* 0x0003fc9e01007387 */ /* 0x0007e20000100800 */
[----:B0-----:R-:W-:-:S02]  /*6ca0*/  F2FP.BF16.F32.PACK_AB R157, R220, R21 ;  /* 0x00000015dc9d723e */ /* 0x001fc400000010ff */
[----:B---3--:R-:W-:Y:S02]  /*6cb0*/  F2FP.BF16.F32.PACK_AB R158, R13, R20 ;  /* 0x000000140d9e723e */ /* 0x008fe400000010ff */
[----:B--2---:R-:W-:Y:S02]  /*6cc0*/  F2FP.BF16.F32.PACK_AB R159, R19, R221 ;  /* 0x000000dd139f723e */ /* 0x004fe400000010ff */
[----:B------:R-:W-:Y:S08]  /*6cd0*/  MUFU.EX2 R15, R222 ;  /* 0x000000de000f7308 */ /* 0x000ff00000000800 */
[----:B------:R-:W0:Y:S01]  /*6ce0*/  MUFU.EX2 R14, R223 ;  /* 0x000000df000e7308 */ /* 0x000e220000000800 */
        /* <DEDUP_REMOVED lines=33> */
[----:B--2---:R-:W-:-:S06]  /*6f00*/  WARPGROUP.ARRIVE ;  /* 0x00000000000079c5 */ /* 0x004fcc0000000000 */
[----:B------:R-:W-:Y:S01]  /*6f10*/  HGMMA.64x256x16.F32.BF16 R24, R156, gdesc[UR8].tnspB, R24, gsb0 ;  /* 0x43e000089c187df0 */ /* 0x000fe20008001818 */
[-CC-:B------:R-:W-:Y:S01]  /*6f20*/  FFMA.FTZ R152, R162, R11.reuse, -R12.reuse ;  /* 0x0000000ba2987223 */ /* 0x180fe2000001080c */
[----:B------:R-:W-:-:S03]  /*6f30*/  FFMA.FTZ R162, R165, R11, -R12 ;  /* 0x0000000ba5a27223 */ /* 0x000fc6000001080c */
[----:B------:R-:W-:Y:S08]  /*6f40*/  MUFU.EX2 R222, R152 ;  /* 0x0000009800de7308 */ /* 0x000ff00000000800 */
[----:B------:R-:W2:Y:S01]  /*6f50*/  MUFU.EX2 R162, R162 ;  /* 0x000000a200a27308 */ /* 0x000ea20000000800 */
[----:B0-----:R-:W-:Y:S02]  /*6f60*/  F2FP.BF16.F32.PACK_AB R154, R15, R14 ;  /* 0x0000000e0f9a723e */ /* 0x001fe400000010ff */
[----:B--2---:R-:W-:Y:S01]  /*6f70*/  F2FP.BF16.F32.PACK_AB R153, R162, R222 ;  /* 0x000000dea299723e */ /* 0x004fe200000010ff */
[-C--:B------:R-:W-:Y:S01]  /*6f80*/  FFMA.FTZ R165, R160, R11.reuse, -R12 ;  /* 0x0000000ba0a57223 */ /* 0x080fe2000001080c */
[----:B------:R-:W-:Y:S01]  /*6f90*/  FADD.FTZ R192, R21, R192 ;  /* 0x000000c015c07221 */ /* 0x000fe20000010000 */
[-CC-:B------:R-:W-:Y:S01]  /*6fa0*/  FFMA.FTZ R160, R164, R11.reuse, -R12.reuse ;  /* 0x0000000ba4a07223 */ /* 0x180fe2000001080c */
[-CC-:B------:R-:W-:Y:S01]  /*6fb0*/  FFMA.FTZ R21, R169, R11.reuse, -R12.reuse ;  /* 0x0000000ba9157223 */ /* 0x180fe2000001080c */
[----:B------:R-:W-:Y:S01]  /*6fc0*/  FFMA.FTZ R166, R166, R11, -R12 ;  /* 0x0000000ba6a67223 */ /* 0x000fe2000001080c */
[----:B------:R-:W-:Y:S01]  /*6fd0*/  FADD.FTZ R197, R20, R197 ;  /* 0x000000c514c57221 */ /* 0x000fe20000010000 */
[----:B------:R-:W-:Y:S08]  /*6fe0*/  MUFU.EX2 R189, R189 ;  /* 0x000000bd00bd7308 */ /* 0x000ff00000000800 */
[----:B------:R-:W-:Y:S08]  /*6ff0*/  MUFU.EX2 R188, R188 ;  /* 0x000000bc00bc7308 */ /* 0x000ff00000000800 */
[----:B------:R-:W-:Y:S08]  /*7000*/  MUFU.EX2 R186, R186 ;  /* 0x000000ba00ba7308 */ /* 0x000ff00000000800 */
[----:B------:R-:W-:Y:S08]  /*7010*/  MUFU.EX2 R187, R187 ;  /* 0x000000bb00bb7308 */ /* 0x000ff00000000800 */
[----:B------:R-:W-:Y:S08]  /*7020*/  MUFU.EX2 R165, R165 ;  /* 0x000000a500a57308 */ /* 0x000ff00000000800 */
[----:B------:R-:W-:Y:S08]  /*7030*/  MUFU.EX2 R160, R160 ;  /* 0x000000a000a07308 */ /* 0x000ff00000000800 */
[----:B------:R-:W-:Y:S01]  /*7040*/  MUFU.EX2 R20, R166 ;  /* 0x000000a600147308 */ /* 0x000fe20000000800 */
[----:B------:R-:W-:-:S02]  /*7050*/  WARPGROUP.DEPBAR.LE gsb0, 0x0 ;  /* 0x00008000000079c5 */ /* 0x000fc40000010000 */
[-CC-:B------:R-:W-:Y:S01]  /*7060*/  FFMA.FTZ R158, R168, R11.reuse, -R12.reuse ;  /* 0x0000000ba89e7223 */ /* 0x180fe2000001080c */
[----:B------:R-:W-:-:S04]  /*7070*/  FFMA.FTZ R159, R171, R11, -R12 ;  /* 0x0000000bab9f7223 */ /* 0x000fc8000001080c */
[----:B------:R-:W-:Y:S08]  /*7080*/  MUFU.EX2 R157, R225 ;  /* 0x000000e1009d7308 */ /* 0x000ff00000000800 */
[----:B------:R-:W0:Y:S08]  /*7090*/  MUFU.EX2 R156, R224 ;  /* 0x000000e0009c7308 */ /* 0x000e300000000800 */
[----:B------:R-:W-:Y:S08]  /*70a0*/  MUFU.EX2 R158, R158 ;  /* 0x0000009e009e7308 */ /* 0x000ff00000000800 */
[----:B------:R-:W2:Y:S01]  /*70b0*/  MUFU.EX2 R159, R159 ;  /* 0x0000009f009f7308 */ /* 0x000ea20000000800 */
[----:B0-----:R-:W-:Y:S01]  /*70c0*/  F2FP.BF16.F32.PACK_AB R152, R156, R157 ;  /* 0x0000009d9c98723e */ /* 0x001fe200000010ff */
[----:B------:R-:W-:Y:S04]  /*70d0*/  STL.128 [R1+0x200], R24 ;  /* 0x0002001801007387 */ /* 0x000fe80000100c00 */
[----:B------:R-:W-:Y:S04]  /*70e0*/  STL.128 [R1+0x210], R28 ;  /* 0x0002101c01007387 */ /* 0x000fe80000100c00 */
[----:B------:R-:W-:Y:S04]  /*70f0*/  STL.128 [R1+0x220], R32 ;  /* 0x0002202001007387 */ /* 0x000fe80000100c00 */
[----:B------:R-:W-:Y:S01]  /*7100*/  STL.128 [R1+0x230], R36 ;  /* 0x0002302401007387 */ /* 0x000fe20000100c00 */
[----:B--2---:R-:W-:-:S03]  /*7110*/  F2FP.BF16.F32.PACK_AB R155, R159, R158 ;  /* 0x0000009e9f9b723e */ /* 0x004fc600000010ff */
        /* <DEDUP_REMOVED lines=30> */
[----:B------:R-:W0:Y:S01]  /*7300*/  MUFU.EX2 R21, R21 ;  /* 0x0000001500157308 */ /* 0x000e220000000800 */
[----:B------:R-:W-:-:S04]  /*7310*/  FADD.FTZ R192, R220, R192 ;  /* 0x000000c0dcc07221 */ /* 0x000fc80000010000 */
[----:B------:R-:W-:Y:S01]  /*7320*/  FADD.FTZ R221, R221, R192 ;  /* 0x000000c0dddd7221 */ /* 0x000fe20000010000 */
[-CC-:B------:R-:W-:Y:S01]  /*7330*/  FFMA.FTZ R163, R163, R11.reuse, -R12.reuse ;  /* 0x0000000ba3a37223 */ /* 0x180fe2000001080c */
[-CC-:B------:R-:W-:Y:S01]  /*7340*/  FFMA.FTZ R170, R170, R11.reuse, -R12.reuse ;  /* 0x0000000baaaa7223 */ /* 0x180fe2000001080c */
[-CC-:B------:R-:W-:Y:S01]  /*7350*/  FFMA.FTZ R172, R172, R11.reuse, -R12.reuse ;  /* 0x0000000bacac7223 */ /* 0x180fe2000001080c */
[----:B------:R-:W-:Y:S01]  /*7360*/  FADD.FTZ R221, R19, R221 ;  /* 0x000000dd13dd7221 */ /* 0x000fe20000010000 */
[-CC-:B------:R-:W-:Y:S01]  /*7370*/  FFMA.FTZ R19, R167, R11.reuse, -R12.reuse ;  /* 0x0000000ba7137223 */ /* 0x180fe2000001080c */
[-CC-:B------:R-:W-:Y:S01]  /*7380*/  FFMA.FTZ R177, R177, R11.reuse, -R12.reuse ;  /* 0x0000000bb1b17223 */ /* 0x180fe2000001080c */
[-CC-:B------:R-:W-:Y:S01]  /*7390*/  FFMA.FTZ R178, R178, R11.reuse, -R12.reuse ;  /* 0x0000000bb2b27223 */ /* 0x180fe2000001080c */
[-CC-:B------:R-:W-:Y:S01]  /*73a0*/  FFMA.FTZ R179, R179, R11.reuse, -R12.reuse ;  /* 0x0000000bb3b37223 */ /* 0x180fe2000001080c */
[----:B------:R-:W-:Y:S01]  /*73b0*/  FFMA.FTZ R180, R180, R11, -R12 ;  /* 0x0000000bb4b47223 */ /* 0x000fe2000001080c */
[----:B------:R-:W-:Y:S01]  /*73c0*/  VIADD R12, R8, 0x200 ;  /* 0x00000200080c7836 */ /* 0x000fe20000000000 */
[----:B------:R-:W-:Y:S04]  /*73d0*/  MUFU.EX2 R181, R181 ;  /* 0x000000b500b57308 */ /* 0x000fe80000000800 */
[----:B------:R-:W-:-:S04]  /*73e0*/  R2UR UR6, R12 ;  /* 0x000000000c0672ca */ /* 0x000fc800000e0000 */
[----:B------:R-:W-:Y:S08]  /*73f0*/  MUFU.EX2 R182, R182 ;  /* 0x000000b600b67308 */ /* 0x000ff00000000800 */
[----:B------:R-:W-:Y:S08]  /*7400*/  MUFU.EX2 R183, R183 ;  /* 0x000000b700b77308 */ /* 0x000ff00000000800 */
[----:B------:R-:W2:Y:S08]  /*7410*/  MUFU.EX2 R184, R184 ;  /* 0x000000b800b87308 */ /* 0x000eb00000000800 */
[----:B------:R-:W-:Y:S08]  /*7420*/  MUFU.EX2 R163, R163 ;  /* 0x000000a300a37308 */ /* 0x000ff00000000800 */
[----:B------:R-:W3:Y:S08]  /*7430*/  MUFU.EX2 R19, R19 ;  /* 0x0000001300137308 */ /* 0x000ef00000000800 */
[----:B------:R-:W-:Y:S08]  /*7440*/  MUFU.EX2 R11, R170 ;  /* 0x000000aa000b7308 */ /* 0x000ff00000000800 */
[----:B------:R-:W4:Y:S01]  /*7450*/  MUFU.EX2 R12, R172 ;  /* 0x000000ac000c7308 */ /* 0x000f220000000800 */
[----:B------:R-:W-:-:S02]  /*7460*/  WARPGROUP.DEPBAR.LE gsb0, 0x0 ;  /* 0x00008000000079c5 */ /* 0x000fc40000010000 */
[----:B------:R-:W-:Y:S02]  /*7470*/  F2FP.BF16.F32.PACK_AB R152, R188, R189 ;  /* 0x000000bdbc98723e */ /* 0x000fe400000010ff */
[----:B------:R-:W-:Y:S02]  /*7480*/  F2FP.BF16.F32.PACK_AB R154, R187, R186 ;  /* 0x000000babb9a723e */ /* 0x000fe400000010ff */
[----:B------:R-:W-:Y:S02]  /*7490*/  F2FP.BF16.F32.PACK_AB R153, R160, R165 ;  /* 0x000000a5a099723e */ /* 0x000fe400000010ff */
[----:B0-----:R-:W-:Y:S01]  /*74a0*/  F2FP.BF16.F32.PACK_AB R155, R21, R20 ;  /* 0x00000014159b723e */ /* 0x001fe200000010ff */
        /* <DEDUP_REMOVED lines=34> */
[----:B------:R-:W-:Y:S08]  /*76d0*/  MUFU.EX2 R173, R173 ;  /* 0x000000ad00ad7308 */ /* 0x000ff00000000800 */
[----:B------:R-:W0:Y:S08]  /*76e0*/  MUFU.EX2 R174, R174 ;  /* 0x000000ae00ae7308 */ /* 0x000e300000000800 */
[----:B------:R-:W-:Y:S08]  /*76f0*/  MUFU.EX2 R175, R175 ;  /* 0x000000af00af7308 */ /* 0x000ff00000000800 */
[----:B------:R-:W1:Y:S08]  /*7700*/  MUFU.EX2 R176, R176 ;  /* 0x000000b000b07308 */ /* 0x000e700000000800 */
[----:B------:R-:W-:Y:S08]  /*7710*/  MUFU.EX2 R177, R177 ;  /* 0x000000b100b17308 */ /* 0x000ff00000000800 */
[----:B------:R-:W1:Y:S08]  /*7720*/  MUFU.EX2 R178, R178 ;  /* 0x000000b200b27308 */ /* 0x000e700000000800 */
[----:B------:R-:W-:Y:S08]  /*7730*/  MUFU.EX2 R179, R179 ;  /* 0x000000b300b37308 */ /* 0x000ff00000000800 */
[----:B------:R-:W1:Y:S01]  /*7740*/  MUFU.EX2 R180, R180 ;  /* 0x000000b400b47308 */ /* 0x000e620000000800 */
[----:B------:R-:W-:Y:S01]  /*7750*/  VIADD R8, R8, 0x280 ;  /* 0x0000028008087836 */ /* 0x000fe20000000000 */
[----:B------:R-:W-:-:S02]  /*7760*/  WARPGROUP.DEPBAR.LE gsb0, 0x0 ;  /* 0x00008000000079c5 */ /* 0x000fc40000010000 */
[----:B------:R-:W-:Y:S01]  /*7770*/  FADD.FTZ R152, R13, R197 ;  /* 0x000000c50d987221 */ /* 0x000fe20000010000 */
[----:B------:R-:W-:Y:S01]  /*7780*/  IMAD.MOV.U32 R13, RZ, RZ, R9 ;  /* 0x000000ffff0d7224 */ /* 0x000fe200078e0009 */
[----:B--2---:R-:W-:Y:S02]  /*7790*/  F2FP.BF16.F32.PACK_AB R154, R184, R183 ;  /* 0x000000b7b89a723e */ /* 0x004fe400000010ff */
[----:B------:R-:W-:Y:S02]  /*77a0*/  FADD.FTZ R157, R157, R152 ;  /* 0x000000989d9d7221 */ /* 0x000fe40000010000 */
[----:B------:R-:W-:Y:S02]  /*77b0*/  R2UR UR7, R13 ;  /* 0x000000000d0772ca */ /* 0x000fe400000e0000 */
[----:B------:R-:W-:Y:S02]  /*77c0*/  F2FP.BF16.F32.PACK_AB R152, R182, R181 ;  /* 0x000000b5b698723e */ /* 0x000fe400000010ff */
[----:B---3--:R-:W-:-:S02]  /*77d0*/  F2FP.BF16.F32.PACK_AB R153, R19, R163 ;  /* 0x000000a31399723e */ /* 0x008fc400000010ff */
[----:B----4-:R-:W-:Y:S01]  /*77e0*/  F2FP.BF16.F32.PACK_AB R155, R12, R11 ;  /* 0x0000000b0c9b723e */ /* 0x010fe200000010ff */
        /* <DEDUP_REMOVED lines=34> */
[----:B------:R-:W-:Y:S02]  /*7a10*/  R2UR UR6, R8 ;  /* 0x00000000080672ca */ /* 0x000fe400000e0000 */
[----:B------:R-:W-:Y:S01]  /*7a20*/  R2UR UR7, R9 ;  /* 0x00000000090772ca */ /* 0x000fe200000e0000 */
[----:B------:R-:W-:Y:S01]  /*7a30*/  FADD.FTZ R221, R222, R221 ;  /* 0x000000dddedd7221 */ /* 0x000fe20000010000 */
[----:B------:R-:W-:Y:S01]  /*7a40*/  FADD.FTZ R13, R156, R157 ;  /* 0x0000009d9c0d7221 */ /* 0x000fe20000010000 */
[----:B------:R-:W2:Y:S02]  /*7a50*/  LDL R9, [R1+0x28] ;  /* 0x0000280001097983 */ /* 0x000ea40000100800 */
[----:B------:R-:W-:Y:S01]  /*7a60*/  FADD.FTZ R157, R162, R221 ;  /* 0x000000dda29d7221 */ /* 0x000fe20000010000 */
[----:B------:R-:W-:Y:S01]  /*7a70*/  FADD.FTZ R14, R14, R13 ;  /* 0x0000000d0e0e7221 */ /* 0x000fe20000010000 */
[----:B------:R3:W5:Y:S02]  /*7a80*/  LDL R8, [R1+0x1f0] ;  /* 0x0001f00001087983 */ /* 0x0007640000100800 */
[----:B------:R-:W-:Y:S01]  /*7a90*/  FADD.FTZ R158, R158, R157 ;  /* 0x0000009d9e9e7221 */ /* 0x000fe20000010000 */
[----:B------:R-:W-:-:S03]  /*7aa0*/  FADD.FTZ R14, R15, R14 ;  /* 0x0000000e0f0e7221 */ /* 0x000fc60000010000 */
[----:B------:R-:W-:Y:S01]  /*7ab0*/  FADD.FTZ R158, R159, R158 ;  /* 0x0000009e9f9e7221 */ /* 0x000fe20000010000 */
[----:B------:R-:W-:-:S03]  /*7ac0*/  FADD.FTZ R189, R189, R14 ;  /* 0x0000000ebdbd7221 */ /* 0x000fc60000010000 */
[----:B------:R-:W-:Y:S01]  /*7ad0*/  FADD.FTZ R165, R165, R158 ;  /* 0x0000009ea5a57221 */ /* 0x000fe20000010000 */
[----:B------:R-:W-:Y:S02]  /*7ae0*/  WARPGROUP.DEPBAR.LE gsb0, 0x0 ;  /* 0x00008000000079c5 */ /* 0x000fe40000010000 */
[----:B0-----:R-:W-:Y:S02]  /*7af0*/  F2FP.BF16.F32.PACK_AB R152, R174, R173 ;  /* 0x000000adae98723e */ /* 0x001fe400000010ff */
[----:B-1----:R-:W-:Y:S02]  /*7b00*/  F2FP.BF16.F32.PACK_AB R154, R176, R175 ;  /* 0x000000afb09a723e */ /* 0x002fe400000010ff */
[----:B------:R-:W-:Y:S02]  /*7b10*/  F2FP.BF16.F32.PACK_AB R153, R178, R177 ;  /* 0x000000b1b299723e */ /* 0x000fe400000010ff */
[----:B------:R-:W-:Y:S01]  /*7b20*/  F2FP.BF16.F32.PACK_AB R155, R180, R179 ;  /* 0x000000b3b49b723e */ /* 0x000fe200000010ff */
        /* <DEDUP_REMOVED lines=34> */
[----:B------:R-:W-:Y:S01]  /*7d50*/  FADD.FTZ R189, R188, R189 ;  /* 0x000000bdbcbd7221 */ /* 0x000fe20000010000 */
[----:B------:R-:W-:-:S03]  /*7d60*/  FADD.FTZ R165, R160, R165 ;  /* 0x000000a5a0a57221 */ /* 0x000fc60000010000 */
[----:B------:R-:W-:Y:S01]  /*7d70*/  FADD.FTZ R186, R186, R189 ;  /* 0x000000bdbaba7221 */ /* 0x000fe20000010000 */
[----:B------:R-:W-:Y:S01]  /*7d80*/  FADD.FTZ R20, R20, R165 ;  /* 0x000000a514147221 */ /* 0x000fe20000010000 */
        /* <DEDUP_REMOVED lines=33> */
[----:B------:R-:W4:Y:S04]  /*7fa0*/  LDL R153, [R1+0x200] ;  /* 0x0002000001997983 */ /* 0x000f280000100800 */
[----:B0-----:R-:W3:Y:S04]  /*7fb0*/  LDL R115, [R1+0x204] ;  /* 0x0002040001737983 */ /* 0x001ee80000100800 */
        /* <DEDUP_REMOVED lines=142> */
[----:B------:R0:W-:Y:S02]  /*88a0*/  STL [R1+0x68], RZ ;  /* 0x000068ff01007387 */ /* 0x0001e40000100800 */
[----:B------:R-:W-:Y:S01]  /*88b0*/  FADD.FTZ R176, R176, R175 ;  /* 0x000000afb0b07221 */ /* 0x000fe20000010000 */
[----:B------:R-:W-:Y:S01]  /*88c0*/  FADD.FTZ R177, R180, R177 ;  /* 0x000000b1b4b17221 */ /* 0x000fe20000010000 */
[----:B------:R0:W-:Y:S04]  /*88d0*/  STL [R1+0x68], R6 ;  /* 0x0000680601007387 */ /* 0x0001e80000100800 */
[----:B------:R0:W-:Y:S04]  /*88e0*/  STL [R1+0x68], R6 ;  /* 0x0000680601007387 */ /* 0x0001e80000100800 */
[----:B------:R0:W-:Y:S01]  /*88f0*/  STL [R1+0x68], R6 ;  /* 0x0000680601007387 */ /* 0x0001e20000100800 */
[----:B--2---:R-:W-:-:S03]  /*8900*/  LOP3.LUT R9, R9, 0x1, RZ, 0xfc, !PT ;  /* 0x0000000109097812 */ /* 0x004fc600078efcff */
[----:B------:R0:W-:Y:S04]  /*8910*/  STL [R1+0x68], R6 ;  /* 0x0000680601007387 */ /* 0x0001e80000100800 */
[----:B------:R0:W-:Y:S04]  /*8920*/  STL [R1+0x68], R6 ;  /* 0x0000680601007387 */ /* 0x0001e80000100800 */
[----:B------:R0:W-:Y:S04]  /*8930*/  STL [R1+0x68], R6 ;  /* 0x0000680601007387 */ /* 0x0001e80000100800 */
[----:B------:R0:W-:Y:S04]  /*8940*/  STL [R1+0x414], R10 ;  /* 0x0004140a01007387 */ /* 0x0001e80000100800 */
[----:B------:R0:W-:Y:S04]  /*8950*/  STL.64 [R1+0x420], R176 ;  /* 0x000420b001007387 */ /* 0x0001e80000100a00 */
[----:B----4-:R0:W-:Y:S04]  /*8960*/  STL [R1+0x200], R153 ;  /* 0x0002009901007387 */ /* 0x0101e80000100800 */
        /* <DEDUP_REMOVED lines=127> */
[----:B------:R-:W-:Y:S01]  /*9160*/  ISETP.NE.AND P0, PT, R9, 0x3, PT ;  /* 0x000000030900780c */ /* 0x000fe20003f05270 */
[----:B------:R-:W-:-:S12]  /*9170*/  BSSY B0, `(.L_x_11221) ;  /* 0x0000003000007945 */ /* 0x000fd80003800000 */
[----:B0-----:R-:W-:Y:S05]  /*9180*/  @!P0 BRA `(.L_x_11222) ;  /* 0x0000000000048947 */ /* 0x001fea0003800000 */
[----:B------:R-:W-:Y:S01]  /*9190*/  BPT.TRAP 0x1 ;  /* 0x000000040000795c */ /* 0x000fe20000300000 */
.L_x_11222:
[----:B------:R-:W-:Y:S05]  /*91a0*/  BSYNC B0 ;  /* 0x0000000000007941 */ /* 0x000fea0003800000 */
.L_x_11221:
[----:B------:R-:W2:Y:S01]  /*91b0*/  LDL.64 R10, [R1+0x48] ;  /* 0x00004800010a7983 */ /* 0x000ea20000100a00 */
[----:B------:R-:W-:Y:S01]  /*91c0*/  UISETP.NE.AND UP1, UPT, UR39, URZ, UPT ;  /* 0x0000003f2700728c */ /* 0x000fe2000bf25270 */
[----:B------:R-:W0:Y:S01]  /*91d0*/  LDC R12, c[0x0][0x450] ;  /* 0x00011400ff0c7b82 */ /* 0x000e220000000800 */
[----:B------:R-:W-:Y:S01]  /*91e0*/  UISETP.NE.AND UP0, UPT, UR41, URZ, UPT ;  /* 0x0000003f2900728c */ /* 0x000fe2000bf05270 */
[----:B------:R-:W3:Y:S01]  /*91f0*/  LDL R6, [R1+0x34] ;  /* 0x0000340001067983 */ /* 0x000ee20000100800 */
[----:B--2---:R-:W-:-:S05]  /*9200*/  MOV R9, R10 ;  /* 0x0000000a00097202 */ /* 0x004fca0000000f00 */
[----:B-----5:R-:W-:Y:S02]  /*9210*/  IMAD R9, R8, 0x8, R9 ;  /* 0x0000000808097824 */ /* 0x020fe400078e0209 */
[----:B------:R-:W-:-:S03]  /*9220*/  IMAD.IADD R8, R185, 0x1, -R0 ;  /* 0x00000001b9087824 */ /* 0x000fc600078e0a00 */
[----:B---3--:R-:W-:-:S04]  /*9230*/  PRMT R6, R6, 0x654, R9 ;  /* 0x0000065406067816 */ /* 0x008fc80000000009 */
[----:B------:R1:W-:Y:S01]  /*9240*/  SYNCS.ARRIVE.TRANS64.RED.A1T0 RZ, [R6+URZ], RZ ;  /* 0x000000ff06ff79a7 */ /* 0x0003e2000810043f */
[----:B------:R-:W2:Y:S01]  /*9250*/  LDL R0, [R8] ;  /* 0x0000000008007983 */ /* 0x000ea20000100800 */
[----:B------:R-:W-:Y:S02]  /*9260*/  PLOP3.LUT P0, PT, PT, PT, UP1, 0x80, 0x0 ;  /* 0x000000000000781c */ /* 0x000fe40003f0f018 */
[----:B------:R-:W-:Y:S01]  /*9270*/  PLOP3.LUT P1, PT, PT, PT, UP1, 0x80, 0x0 ;  /* 0x000000000000781c */ /* 0x000fe20003f2f018 */
[----:B------:R-:W-:-:S06]  /*9280*/  UIADD3 UR45, UR45, -0x2, URZ ;  /* 0xfffffffe2d2d7890 */ /* 0x000fcc000fffe03f */
[----:B------:R-:W-:Y:S02]  /*9290*/  IMAD.U32 R11, RZ, RZ, UR45 ;  /* 0x0000002dff0b7e24 */ /* 0x000fe4000f8e00ff */
[----:B--2---:R-:W-:-:S04]  /*92a0*/  IMAD.SHL.U32 R0, R0, 0x80, RZ ;  /* 0x0000008000007824 */ /* 0x004fc800078e00ff */
[----:B------:R-:W-:Y:S01]  /*92b0*/  @P0 IMAD.HI.U32 R7, R0, R7, RZ ;  /* 0x0000000700070227 */ /* 0x000fe200078e00ff */
[----:B------:R-:W-:-:S03]  /*92c0*/  PLOP3.LUT P0, PT, PT, PT, UP0, 0x40, 0x0 ;  /* 0x000000000000781c */ /* 0x000fc60003f0e808 */
[----:B-1----:R-:W-:Y:S01]  /*92d0*/  IMAD.MOV.U32 R6, RZ, RZ, R0 ;  /* 0x000000ffff067224 */ /* 0x002fe200078e0000 */
[----:B0-----:R-:W-:-:S05]  /*92e0*/  @P1 SHF.R.U32.HI R6, RZ, R12, R7 ;  /* 0x0000000cff061219 */ /* 0x001fca0000011607 */
[----:B------:R-:W-:-:S04]  /*92f0*/  VIADD R7, R6, UR44 ;  /* 0x0000002c06077c36 */ /* 0x000fc80008000000 */
        /* <DEDUP_REMOVED lines=12> */
.L_x_11225:
[----:B------:R-:W-:-:S13]  /*93c0*/  ISETP.NE.AND P0, PT, R5, 0x1, PT ;  /* 0x000000010500780c */ /* 0x000fda0003f05270 */
[----:B------:R-:W-:-:S05]  /*93d0*/  @P0 IMAD.HI.U32 R2, R6, R2, RZ ;  /* 0x0000000206020227 */ /* 0x000fca00078e00ff */
[----:B------:R-:W-:-:S07]  /*93e0*/  @P0 SHF.R.U32.HI R6, RZ, R3, R2 ;  /* 0x00000003ff060219 */ /* 0x000fce0000011602 */
.L_x_11226:
[----:B------:R-:W-:Y:S05]  /*93f0*/  BSYNC B0 ;  /* 0x0000000000007941 */ /* 0x000fea0003800000 */
.L_x_11224:
[----:B------:R-:W-:-:S05]  /*9400*/  IMAD R5, R6, R5, R5 ;  /* 0x0000000506057224 */ /* 0x000fca00078e0205 */
[----:B------:R-:W-:-:S07]  /*9410*/  VIMNMX R4, R4, R5, PT ;  /* 0x0000000504047248 */ /* 0x000fce0003fe0100 */
.L_x_11223:
[----:B------:R-:W-:Y:S01]  /*9420*/  IMAD.HI R4, R4, 0x2aaaaaab, RZ ;  /* 0x2aaaaaab04047827 */ /* 0x000fe200078e02ff */
[----:B------:R-:W-:Y:S04]  /*9430*/  BSSY B1, `(.L_x_11227) ;  /* 0x0000012000017945 */ /* 0x000fe80003800000 */
[----:B------:R-:W-:-:S04]  /*9440*/  SHF.R.U32.HI R3, RZ, 0x1f, R4 ;  /* 0x0000001fff037819 */ /* 0x000fc80000011604 */
[----:B------:R-:W-:-:S04]  /*9450*/  LEA.HI.SX32 R3, R4, R3, 0x1c ;  /* 0x0000000304037211 */ /* 0x000fc800078fe2ff */
[----:B------:R-:W-:-:S04]  /*9460*/  VIMNMX R192, R3, UR40, !PT ;  /* 0x0000002803c07c48 */ /* 0x000fc8000ffe0100 */
[----:B------:R-:W-:-:S13]  /*9470*/  ISETP.GE.AND P0, PT, R11, R192, PT ;  /* 0x000000c00b00720c */ /* 0x000fda0003f06270 */
[----:B------:R-:W-:Y:S05]  /*9480*/  @!P0 BRA `(.L_x_11228) ;  /* 0x0000000000308947 */ /* 0x000fea0003800000 */
[----:B------:R-:W-:Y:S01]  /*9490*/  BSSY B0, `(.L_x_11229) ;  /* 0x0000007000007945 */ /* 0x000fe20003800000 */
.L_x_11230:
[----:B------:R-:W-:Y:S01]  /*94a0*/  VIADD R0, R16, 0x150 ;  /* 0x0000015010007836 */ /* 0x000fe20000000000 */
[----:B------:R-:W-:-:S07]  /*94b0*/  MOV R220, 0x94d0 ;  /* 0x000094d000dc7802 */ /* 0x000fce0000000f00 */
[----:B------:R-:W-:Y:S05]  /*94c0*/  CALL.REL.NOINC `($_ZN7cutlass13device_kernelIN5flash11enable_sm90INS1_16FlashAttnFwdSm90INS1_25CollectiveMainloopFwdSm90ILi2EN4cute5tupleIJNS5_1CILi1EEES8_S8_EEENS6_IJNS7_ILi128EEENS7_ILi96EEENS7_ILi64EEEEEELi256ENS_10bfloat16_tEfNS_4arch4Sm90ELb0ELb1ELb0ELb0ELb1ELb0ELb1ELb1ELb0ELb1ELb0ELb0EEENS1_21CollectiveEpilogueFwdINS6_IJSA_NS7_ILi256EEESB_EEES9_SE_SG_Li256ELb0ELb1ELb0ELb0EEENS1_30DynamicPersistentTileSchedulerILi256ELi128ELb0ELb1ELb1EEEEEEEEEvNT_6ParamsE$_ZZN5flash25CollectiveMainloopFwdSm90ILi2EN4cute5tupleIJNS1_1CILi1EEES4_S4_EEENS2_IJNS3_ILi128EEENS3_ILi96EEENS3_ILi64EEEEEELi256EN7cutlass10bfloat16_tEfNSA_4arch4Sm90ELb0ELb1ELb0ELb0ELb1ELb0ELb1ELb1ELb0ELb1ELb0ELb0EE3mmaINS_16FlashAttnFwdSm90ISE_NS_21CollectiveEpilogueFwdINS2_IJS6_NS3_ILi256EEES7_EEES5_SB_SD_Li256ELb0ELb1ELb0ELb0EEENS_30DynamicPersistentTileSchedulerILi256ELi128ELb0ELb1ELb1EEEE13SharedStorageENS1_6TensorINS1_11ArrayEngineIfLm128EEENS1_6LayoutINS2_IJNS2_IJNS3_ILi2EEEST_NS3_ILi32EEEEEES4_S4_EEENS2_IJNS2_IJS4_ST_NS3_ILi4EEEEEENS3_ILi0EEESZ_EEEEEEENS_7SoftmaxILi2ELi0EEEEEbRKNSE_6ParamsENSA_13PipelineAsyncILi2EEES19_RNSA_13PipelineStateILj2EEERT0_RT1_iRiRKNS_16SeqlenInfoQKNewKILb0ELb0EEENS2_IJiiiiEEERT_ENKUliT_T0_T1_E_clIZSF_ISO_S12_S14_EbS17_S19_S19_S1C_S1E_S1G_iS1H_S1L_S1M_S1O_EUlRS1P_iE1_NS3_ILb0EEENS3_ILb1EEEEEDaiS1P_S1Q_S1R_) ;  /* 0x0000020c00cc7944 */ /* 0x000fea0003c00000 */
[C---:B------:R-:W-:Y:S01]  /*94d0*/  ISETP.GT.AND P0, PT, R11.reuse, R192, PT ;  /* 0x000000c00b00720c */ /* 0x040fe20003f04270 */
[----:B------:R-:W-:-:S12]  /*94e0*/  VIADD R11, R11, 0xffffffff ;  /* 0xffffffff0b0b7836 */ /* 0x000fd80000000000 */
[----:B------:R-:W-:Y:S05]  /*94f0*/  @P0 BRA `(.L_x_11230) ;  /* 0xfffffffc00e80947 */ /* 0x000fea000383ffff */
[----:B------:R-:W-:Y:S05]  /*9500*/  BSYNC B0 ;  /* 0x0000000000007941 */ /* 0x000fea0003800000 */
.L_x_11229:
[----:B------:R-:W-:Y:S02]  /*9510*/  ULDC UR4, c[0x0][0x20] ;  /* 0x0000080000047ab9 */ /* 0x000fe40000000800 */
[----:B------:R-:W-:-:S05]  /*9520*/  VIADD R2, R185, -UR4 ;  /* 0x80000004b9027c36 */ /* 0x000fca0008000000 */
[----:B------:R-:W2:Y:S02]  /*9530*/  LDL R0, [R2] ;  /* 0x0000000002007983 */ /* 0x000ea40000100800 */
[----:B--2---:R-:W-:-:S07]  /*9540*/  IMAD.SHL.U32 R0, R0, 0x80, RZ ;  /* 0x0000008000007824 */ /* 0x004fce00078e00ff */
.L_x_11228:
[----:B------:R-:W-:Y:S05]  /*9550*/  BSYNC B1 ;  /* 0x0000000000017941 */ /* 0x000fea0003800000 */
.L_x_11227:
        /* <DEDUP_REMOVED lines=26> */
.L_x_11233:
[----:B------:R-:W-:Y:S02]  /*9700*/  ULDC UR4, c[0x0][0xadc] ;  /* 0x0002b70000047ab9 */ /* 0x000fe40000000800 */
[----:B------:R-:W-:-:S05]  /*9710*/  IMAD.U32 R5, RZ, RZ, UR4 ;  /* 0x00000004ff057e24 */ /* 0x000fca000f8e00ff */
[----:B------:R-:W-:-:S13]  /*9720*/  ISETP.NE.AND P0, PT, R5, 0x1, PT ;  /* 0x000000010500780c */ /* 0x000fda0003f05270 */
[----:B------:R-:W0:Y:S02]  /*9730*/  @P0 LDC.64 R6, c[0x0][0xae0] ;  /* 0x0002b800ff060b82 */ /* 0x000e240000000a00 */
[----:B0-----:R-:W-:-:S05]  /*9740*/  @P0 IMAD.HI.U32 R4, R0, R6, RZ ;  /* 0x0000000600040227 */ /* 0x001fca00078e00ff */
[----:B------:R-:W-:-:S07]  /*9750*/  @P0 SHF.R.U32.HI R0, RZ, R7, R4 ;  /* 0x00000007ff000219 */ /* 0x000fce0000011604 */
.L_x_11234:
[----:B------:R-:W-:Y:S05]  /*9760*/  BSYNC B0 ;  /* 0x0000000000007941 */ /* 0x000fea0003800000 */
.L_x_11232:
[----:B------:R-:W-:-:S05]  /*9770*/  IMAD R3, R0, R5, RZ ;  /* 0x0000000500037224 */ /* 0x000fca00078e02ff */
[----:B------:R-:W-:-:S07]  /*9780*/  VIMNMX R2, R2, R3, !PT ;  /* 0x0000000302027248 */ /* 0x000fce0007fe0100 */
.L_x_11231:
[----:B------:R-:W-:-:S04]  /*9790*/  VIADD R2, R2, 0x5f ;  /* 0x0000005f02027836 */ /* 0x000fc80000000000 */
[----:B------:R-:W-:-:S05]  /*97a0*/  IMAD.HI R2, R2, 0x2aaaaaab, RZ ;  /* 0x2aaaaaab02027827 */ /* 0x000fca00078e02ff */
[----:B------:R-:W-:-:S04]  /*97b0*/  SHF.R.U32.HI R3, RZ, 0x1f, R2 ;  /* 0x0000001fff037819 */ /* 0x000fc80000011602 */
[----:B------:R-:W-:-:S04]  /*97c0*/  LEA.HI.SX32 R3, R2, R3, 0x1c ;  /* 0x0000000302037211 */ /* 0x000fc800078fe2ff */
[----:B------:R-:W-:-:S04]  /*97d0*/  VIMNMX R4, R3, UR40, !PT ;  /* 0x0000002803047c48 */ /* 0x000fc8000ffe0100 */
[----:B------:R-:W-:-:S13]  /*97e0*/  ISETP.GE.AND P0, PT, R11, R4, PT ;  /* 0x000000040b00720c */ /* 0x000fda0003f06270 */
[----:B------:R-:W-:Y:S05]  /*97f0*/  @!P0 BRA `(.L_x_11235) ;  /* 0x0000009800088947 */ /* 0x000fea0003800000 */
.L_x_11254:
        /* <DEDUP_REMOVED lines=20> */
.L_x_11237:
[----:B------:R-:W-:Y:S05]  /*9940*/  BSYNC B0 ;  /* 0x0000000000007941 */ /* 0x000fea0003800000 */
.L_x_11236:
[----:B------:R-:W2:Y:S01]  /*9950*/  LDL.64 R8, [R1+0x18] ;  /* 0x0000180001087983 */ /* 0x000ea20000100a00 */
[----:B-----5:R-:W-:Y:S02]  /*9960*/  SHF.L.U32 R5, R6, 0x1f, RZ ;  /* 0x0000001f06057819 */ /* 0x020fe400000006ff */
[----:B--2---:R-:W-:-:S05]  /*9970*/  MOV R3, R8 ;  /* 0x0000000800037202 */ /* 0x004fca0000000f00 */
[----:B------:R-:W-:-:S04]  /*9980*/  IMAD R2, R2, 0x8, R3 ;  /* 0x0000000802027824 */ /* 0x000fc800078e0203 */
[----:B------:R1:W2:Y:S01]  /*9990*/  SYNCS.PHASECHK.TRANS64.TRYWAIT P0, [R2+URZ], R5 ;  /* 0x00000005020075a7 */ /* 0x0002a2000800017f */
[----:B0-----:R1:W5:Y:S01]  /*99a0*/  LDL.64 R6, [R1+0x1f0] ;  /* 0x0001f00001067983 */ /* 0x0013620000100a00 */
[----:B------:R-:W-:Y:S04]  /*99b0*/  BSSY B0, `(.L_x_11238) ;  /* 0x0000003000007945 */ /* 0x000fe80003800000 */
[----:B------:R-:W-:Y:S05]  /*99c0*/  @!P1 BRA `(.L_x_11239) ;  /* 0x0000000000049947 */ /* 0x000fea0003800000 */
[----:B------:R-:W-:Y:S01]  /*99d0*/  BPT.TRAP 0x1 ;  /* 0x000000040000795c */ /* 0x000fe20000300000 */
.L_x_11239:
[----:B------:R-:W-:Y:S05]  /*99e0*/  BSYNC B0 ;  /* 0x0000000000007941 */ /* 0x000fea0003800000 */
.L_x_11238:
[----:B------:R-:W-:Y:S04]  /*99f0*/  BSSY B0, `(.L_x_11240) ;  /* 0x0000006000007945 */ /* 0x000fe80003800000 */
[----:B--2---:R-:W-:Y:S05]  /*9a00*/  @P0 BRA `(.L_x_11241) ;  /* 0x0000000000100947 */ /* 0x004fea0003800000 */
[----:B-----5:R-:W-:Y:S01]  /*9a10*/  IMAD R6, R6, 0x8, R3 ;  /* 0x0000000806067824 */ /* 0x020fe200078e0203 */
[----:B------:R-:W-:-:S04]  /*9a20*/  SHF.L.U32 R7, R7, 0x1f, RZ ;  /* 0x0000001f07077819 */ /* 0x000fc800000006ff */
[----:B------:R-:W0:Y:S02]  /*9a30*/  SYNCS.PHASECHK.TRANS64.TRYWAIT P0, [R6+URZ], R7 ;  /* 0x00000007060075a7 */ /* 0x000e24000800017f */
[----:B0-----:R-:W-:Y:S05]  /*9a40*/  @!P0 BRA `(.L_x_11242) ;  /* 0x000001d000048947 */ /* 0x001fea0003800000 */
.L_x_11241:
[----:B------:R-:W-:Y:S05]  /*9a50*/  BSYNC B0 ;  /* 0x0000000000007941 */ /* 0x000fea0003800000 */
.L_x_11240:
[----:B-1----:R-:W2:Y:S04]  /*9a60*/  LDL R5, [R1+0x1f0] ;  /* 0x0001f00001057983 */ /* 0x002ea80000100800 */
[----:B------:R-:W2:Y:S01]  /*9a70*/  LDL.64 R2, [R1+0x80] ;  /* 0x0000800001027983 */ /* 0x000ea20000100a00 */
[----:B------:R-:W-:Y:S05]  /*9a80*/  WARPSYNC.ALL ;  /* 0x0000000000007948 */ /* 0x000fea0003800000 */
[----:B------:R-:W3:Y:S04]  /*9a90*/  LDL.64 R8, [R1+0x78] ;  /* 0x0000780001087983 */ /* 0x000ee80000100a00 */
[----:B0----5:R-:W4:Y:S04]  /*9aa0*/  LDL.64 R6, [R1+0x78] ;  /* 0x0000780001067983 */ /* 0x021f280000100a00 */
[----:B------:R-:W4:Y:S01]  /*9ab0*/  LDL.64 R12, [R1+0x78] ;  /* 0x00007800010c7983 */ /* 0x000f220000100a00 */
[----:B--2---:R-:W-:Y:S01]  /*9ac0*/  IMAD R2, R5, 0x300, R2 ;  /* 0x0000030005027824 */ /* 0x004fe200078e0202 */
[----:B------:R-:W-:Y:S01]  /*9ad0*/  R2UR UR7, R3 ;  /* 0x00000000030772ca */ /* 0x000fe200000e0000 */
[----:B------:R-:W-:Y:S01]  /*9ae0*/  WARPGROUP.ARRIVE ;  /* 0x00000000000079c5 */ /* 0x000fe20000000000 */
[----:B------:R-:W2:Y:S01]  /*9af0*/  LDL.64 R14, [R1+0x78] ;  /* 0x00007800010e7983 */ /* 0x000ea20000100a00 */
[----:B------:R-:W-:Y:S01]  /*9b00*/  IMAD.MOV.U32 R0, RZ, RZ, 0x1 ;  /* 0x00000001ff007424 */ /* 0x000fe200078e00ff */
[----:B------:R-:W-:-:S02]  /*9b10*/  R2UR UR6, R2 ;  /* 0x00000000020672ca */ /* 0x000fc400000e0000 */
[----:B------:R0:W-:Y:S04]  /*9b20*/  STL [R1+0x60], RZ ;  /* 0x000060ff01007387 */ /* 0x0001e80000100800 */
[----:B------:R0:W-:Y:S04]  /*9b30*/  STL [R1+0x60], R0 ;  /* 0x0000600001007387 */ /* 0x0001e80000100800 */
[----:B------:R0:W-:Y:S04]  /*9b40*/  STL [R1+0x60], R0 ;  /* 0x0000600001007387 */ /* 0x0001e80000100800 */
[----:B------:R0:W-:Y:S04]  /*9b50*/  STL [R1+0x60], R0 ;  /* 0x0000600001007387 */ /* 0x0001e80000100800 */
[----:B------:R0:W-:Y:S04]  /*9b60*/  STL [R1+0x60], R0 ;  /* 0x0000600001007387 */ /* 0x0001e80000100800 */
[----:B------:R0:W5:Y:S01]  /*9b70*/  LDL.64 R20, [R1+0x1f0] ;  /* 0x0001f00001147983 */ /* 0x0001620000100a00 */
[----:B---3--:R-:W-:-:S02]  /*9b80*/  R2UR UR4, R8 ;  /* 0x00000000080472ca */ /* 0x008fc400000e0000 */
[----:B------:R-:W-:-:S13]  /*9b90*/  R2UR UR5, R9 ;  /* 0x00000000090572ca */ /* 0x000fda00000e0000 */
[----:B------:R-:W-:Y:S01]  /*9ba0*/  HGMMA.64x96x16.F32.BF16 R24, gdesc[UR4], RZ, !UPT, gsb0 ;  /* 0x01600000041879f0 */ /* 0x000fe2000c0018ff */
        /* <DEDUP_REMOVED lines=8> */
[----:B------:R-:W3:Y:S01]  /*9c30*/  LD.E R5, desc[UR36][R22.64+0x28] ;  /* 0x0000282416057980 */ /* 0x000ee2000c101900 */
[----:B------:R-:W-:-:S09]  /*9c40*/  WARPGROUP.ARRIVE ;  /* 0x00000000000079c5 */ /* 0x000fd20000000000 */
[----:B------:R-:W-:Y:S01]  /*9c50*/  HGMMA.64x96x16.F32.BF16 R24, gdesc[UR4], R24, gsb0 ;  /* 0x01600000041879f0 */ /* 0x000fe20008001818 */
[----:B------:R-:W-:Y:S02]  /*9c60*/  VIADD R12, R12, 0x4 ;  /* 0x000000040c0c7836 */ /* 0x000fe40000000000 */
[----:B------:R-:W-:Y:S02]  /*9c70*/  VIADD R6, R2, 0x4 ;  /* 0x0000000402067836 */ /* 0x000fe40000000000 */
[----:B------:R-:W-:Y:S01]  /*9c80*/  IMAD.MOV.U32 R7, RZ, RZ, R3 ;  /* 0x000000ffff077224 */ /* 0x000fe200078e0003 */
[----:B------:R-:W-:Y:S02]  /*9c90*/  R2UR UR4, R12 ;  /* 0x000000000c0472ca */ /* 0x000fe400000e0000 */
[----:B------:R-:W-:Y:S02]  /*9ca0*/  R2UR UR6, R6 ;  /* 0x00000000060672ca */ /* 0x000fe400000e0000 */
[----:B------:R-:W-:-:S02]  /*9cb0*/  R2UR UR7, R7 ;  /* 0x00000000070772ca */ /* 0x000fc400000e0000 */
[----:B------:R-:W-:Y:S01]  /*9cc0*/  R2UR UR5, R13 ;  /* 0x000000000d0572ca */ /* 0x000fe200000e0000 */
[----:B------:R-:W-:Y:S01]  /*9cd0*/  VIADD R2, R2, 0x6 ;  /* 0x0000000602027836 */ /* 0x000fe20000000000 */
[----:B------:R-:W-:Y:S02]  /*9ce0*/  WARPGROUP.DEPBAR.LE gsb0, 0x0 ;  /* 0x00008000000079c5 */ /* 0x000fe40000010000 */
[----:B------:R-:W-:-:S09]  /*9cf0*/  WARPGROUP.ARRIVE ;  /* 0x00000000000079c5 */ /* 0x000fd20000000000 */
[----:B------:R-:W-:Y:S01]  /*9d00*/  HGMMA.64x96x16.F32.BF16 R24, gdesc[UR4], R24, gsb0 ;  /* 0x01600000041879f0 */ /* 0x000fe20008001818 */
[----:B--2---:R-:W-:Y:S01]  /*9d10*/  VIADD R14, R14, 0x6 ;  /* 0x000000060e0e7836 */ /* 0x004fe20000000000 */
[----:B------:R-:W-:Y:S02]  /*9d20*/  R2UR UR6, R2 ;  /* 0x00000000020672ca */ /* 0x000fe400000e0000 */
[----:B------:R-:W-:Y:S02]  /*9d30*/  R2UR UR7, R3 ;  /* 0x00000000030772ca */ /* 0x000fe400000e0000 */
[----:B------:R-:W-:Y:S02]  /*9d40*/  R2UR UR4, R14 ;  /* 0x000000000e0472ca */ /* 0x000fe400000e0000 */
[----:B------:R-:W-:Y:S01]  /*9d50*/  R2UR UR5, R15 ;  /* 0x000000000f0572ca */ /* 0x000fe200000e0000 */
[----:B------:R-:W-:Y:S02]  /*9d60*/  WARPGROUP.DEPBAR.LE gsb0, 0x0 ;  /* 0x00008000000079c5 */ /* 0x000fe40000010000 */
[----:B------:R-:W-:-:S10]  /*9d70*/  WARPGROUP.ARRIVE ;  /* 0x00000000000079c5 */ /* 0x000fd40000000000 */
[----:B------:R-:W-:Y:S01]  /*9d80*/  HGMMA.64x96x16.F32.BF16 R24, gdesc[UR4], R24, gsb0 ;  /* 0x01600000041879f0 */ /* 0x000fe20008001818 */
[----:B------:R-:W-:Y:S01]  /*9d90*/  BSSY B0, `(.L_x_11243) ;  /* 0x0000006000007945 */ /* 0x000fe20003800000 */
[----:B---3--:R-:W-:-:S04]  /*9da0*/  LOP3.LUT R5, R5, 0x1, RZ, 0xfc, !PT ;  /* 0x0000000105057812 */ /* 0x008fc800078efcff */
[----:B------:R-:W-:Y:S01]  /*9db0*/  ISETP.NE.AND P0, PT, R5, 0x3, PT ;  /* 0x000000030500780c */ /* 0x000fe20003f05270 */
[----:B------:R-:W-:-:S12]  /*9dc0*/  WARPGROUP.DEPBAR.LE gsb0, 0x0 ;  /* 0x00008000000079c5 */ /* 0x000fd80000010000 */
[----:B0-----:R-:W-:Y:S05]  /*9dd0*/  @!P0 BRA `(.L_x_11244) ;  /* 0x0000000000048947 */ /* 0x001fea0003800000 */
[----:B------:R-:W-:Y:S01]  /*9de0*/  BPT.TRAP 0x1 ;  /* 0x000000040000795c */ /* 0x000fe20000300000 */
.L_x_11244:
[----:B------:R-:W-:Y:S05]  /*9df0*/  BSYNC B0 ;  /* 0x0000000000007941 */ /* 0x000fea0003800000 */
.L_x_11243:
[----:B------:R-:W2:Y:S01]  /*9e00*/  LD.E.64 R2, desc[UR36][R22.64+0x40] ;  /* 0x0000402416027980 */ /* 0x000ea2000c101b00 */
[----:B-----5:R-:W-:Y:S02]  /*9e10*/  SHF.L.U32 R21, R21, 0x1f, RZ ;  /* 0x0000001f15157819 */ /* 0x020fe400000006ff */
[----:B--2---:R-:W-:-:S05]  /*9e20*/  MOV R3, R2 ;  /* 0x0000000200037202 */ /* 0x004fca0000000f00 */
[----:B------:R-:W-:-:S04]  /*9e30*/  IMAD R2, R20, 0x8, R3 ;  /* 0x0000000814027824 */ /* 0x000fc800078e0203 */
[----:B------:R0:W1:Y:S01]  /*9e40*/  SYNCS.PHASECHK.TRANS64.TRYWAIT P0, [R2+URZ], R21 ;  /* 0x00000015020075a7 */ /* 0x000062000800017f */
[----:B------:R-:W2:Y:S01]  /*9e50*/  LD.E R3, desc[UR36][R22.64+0x28] ;  /* 0x0000282416037980 */ /* 0x000ea2000c101900 */
[----:B------:R-:W-:Y:S01]  /*9e60*/  BSSY B0, `(.L_x_11245) ;  /* 0x0000005000007945 */ /* 0x000fe20003800000 */
[----:B--2---:R-:W-:-:S04]  /*9e70*/  LOP3.LUT R3, R3, 0x1, RZ, 0xfc, !PT ;  /* 0x0000000103037812 */ /* 0x004fc800078efcff */
[----:B------:R-:W-:-:S13]  /*9e80*/  ISETP.NE.AND P1, PT, R3, 0x3, PT ;  /* 0x000000030300780c */ /* 0x000fda0003f25270 */
[----:B01----:R-:W-:Y:S05]  /*9e90*/  @!P1 BRA `(.L_x_11246) ;  /* 0x0000000000049947 */ /* 0x003fea0003800000 */
[----:B------:R-:W-:Y:S01]  /*9ea0*/  BPT.TRAP 0x1 ;  /* 0x000000040000795c */ /* 0x000fe20000300000 */
.L_x_11246:
[----:B------:R-:W-:Y:S05]  /*9eb0*/  BSYNC B0 ;  /* 0x0000000000007941 */ /* 0x000fea0003800000 */
.L_x_11245:
[----:B------:R-:W-:Y:S04]  /*9ec0*/  BSSY B0, `(.L_x_11247) ;  /* 0x0000007000007945 */ /* 0x000fe80003800000 */
[----:B------:R-:W-:Y:S05]  /*9ed0*/  @P0 BRA `(.L_x_11248) ;  /* 0x0000000000140947 */ /* 0x000fea0003800000 */
[----:B------:R-:W2:Y:S02]  /*9ee0*/  LD.E.64 R2, desc[UR36][R22.64+0x40] ;  /* 0x0000402416027980 */ /* 0x000ea4000c101b00 */
[----:B--2---:R-:W-:-:S05]  /*9ef0*/  MOV R3, R2 ;  /* 0x0000000200037202 */ /* 0x004fca0000000f00 */
[----:B------:R-:W-:-:S04]  /*9f00*/  IMAD R20, R20, 0x8, R3 ;  /* 0x0000000814147824 */ /* 0x000fc800078e0203 */
[----:B------:R-:W0:Y:S02]  /*9f10*/  SYNCS.PHASECHK.TRANS64.TRYWAIT P0, [R20+URZ], R21 ;  /* 0x00000015140075a7 */ /* 0x000e24000800017f */
[----:B0-----:R-:W-:Y:S05]  /*9f20*/  @!P0 BRA `(.L_x_11249) ;  /* 0x000001c800e08947 */ /* 0x001fea0003800000 */
.L_x_11248:
[----:B------:R-:W-:Y:S05]  /*9f30*/  BSYNC B0 ;  /* 0x0000000000007941 */ /* 0x000fea0003800000 */
.L_x_11247:
[----:B------:R-:W2:Y:S04]  /*9f40*/  LDL R19, [R1+0x1f0] ;  /* 0x0001f00001137983 */ /* 0x000ea80000100800 */
[----:B------:R-:W2:Y:S04]  /*9f50*/  LDL.64 R2, [R1+0xf8] ;  /* 0x0000f80001027983 */ /* 0x000ea80000100a00 */
[----:B------:R-:W3:Y:S04]  /*9f60*/  LDL R5, [R1+0x70] ;  /* 0x0000700001057983 */ /* 0x000ee80000100800 */
[----:B------:R-:W4:Y:S04]  /*9f70*/  LDL.64 R6, [R1+0xf0] ;  /* 0x0000f00001067983 */ /* 0x000f280000100a00 */
[----:B------:R-:W4:Y:S04]  /*9f80*/  LDL.64 R8, [R1+0xf0] ;  /* 0x0000f00001087983 */ /* 0x000f280000100a00 */
[----:B------:R-:W4:Y:S04]  /*9f90*/  LDL.64 R12, [R1+0xf0] ;  /* 0x0000f000010c7983 */ /* 0x000f280000100a00 */
[----:B------:R-:W4:Y:S01]  /*9fa0*/  LDL.64 R14, [R1+0xf0] ;  /* 0x0000f000010e7983 */ /* 0x000f220000100a00 */
[----:B------:R-:W-:Y:S05]  /*9fb0*/  WARPSYNC.ALL ;  /* 0x0000000000007948 */ /* 0x000fea0003800000 */
[----:B------:R-:W-:Y:S01]  /*9fc0*/  WARPGROUP.ARRIVE ;  /* 0x00000000000079c5 */ /* 0x000fe20000000000 */
[----:B0-----:R-:W4:Y:S04]  /*9fd0*/  LDL.64 R20, [R1+0xf0] ;  /* 0x0000f00001147983 */ /* 0x001f280000100a00 */
[----:B------:R-:W4:Y:S01]  /*9fe0*/  LDL R10, [R1] ;  /* 0x00000000010a7983 */ /* 0x000f220000100800 */
[----:B--2---:R-:W-:Y:S01]  /*9ff0*/  IMAD R2, R19, 0xc00, R2 ;  /* 0x00000c0013027824 */ /* 0x004fe200078e0202 */
[----:B------:R-:W-:-:S02]  /*a000*/  R2UR UR7, R3 ;  /* 0x00000000030772ca */ /* 0x000fc400000e0000 */
[----:B---3--:R-:W-:Y:S02]  /*a010*/  ISETP.NE.U32.AND P0, PT, R5, RZ, PT ;  /* 0x000000ff0500720c */ /* 0x008fe40003f05070 */
[----:B------:R-:W-:Y:S01]  /*a020*/  R2UR UR6, R2 ;  /* 0x00000000020672ca */ /* 0x000fe200000e0000 */
[----:B------:R0:W5:Y:S01]  /*a030*/  LDL R5, [R1+0x1f0] ;  /* 0x0001f00001057983 */ /* 0x0001620000100800 */
        /* <DEDUP_REMOVED lines=132> */
[----:B--2---:R-:W-:Y:S01]  /*a880*/  VIADD R8, R8, 0xc02 ;  /* 0x00000c0208087836 */ /* 0x004fe20000000000 */
[----:B------:R0:W5:Y:S01]  /*a890*/  LDL R20, [R1+0xc] ;  /* 0x00000c0001147983 */ /* 0x0001620000100800 */
[----:B------:R-:W-:Y:S02]  /*a8a0*/  WARPGROUP.DEPBAR.LE gsb0, 0x0 ;  /* 0x00008000000079c5 */ /* 0x000fe40000010000 */
[----:B------:R-:W-:-:S08]  /*a8b0*/  WARPGROUP.ARRIVE ;  /* 0x00000000000079c5 */ /* 0x000fd00000000000 */
[----:B------:R-:W-:Y:S01]  /*a8c0*/  HGMMA.64x96x16.F32.BF16 R24, gdesc[UR4], R24, gsb0 ;  /* 0x01600000041879f0 */ /* 0x000fe20008001818 */
[----:B------:R-:W-:Y:S02]  /*a8d0*/  VIADD R6, R2, 0x902 ;  /* 0x0000090202067836 */ /* 0x000fe40000000000 */
[----:B------:R-:W-:Y:S01]  /*a8e0*/  IMAD.MOV.U32 R7, RZ, RZ, R3 ;  /* 0x000000ffff077224 */ /* 0x000fe200078e0003 */
[----:B------:R-:W-:Y:S02]  /*a8f0*/  R2UR UR4, R8 ;  /* 0x00000000080472ca */ /* 0x000fe400000e0000 */
[----:B------:R-:W-:Y:S02]  /*a900*/  R2UR UR6, R6 ;  /* 0x00000000060672ca */ /* 0x000fe400000e0000 */
[----:B------:R-:W-:Y:S02]  /*a910*/  R2UR UR7, R7 ;  /* 0x00000000070772ca */ /* 0x000fe400000e0000 */
[----:B------:R-:W-:Y:S01]  /*a920*/  R2UR UR5, R9 ;  /* 0x00000000090572ca */ /* 0x000fe200000e0000 */
[----:B---3--:R-:W-:-:S02]  /*a930*/  VIADD R12, R12, 0xc04 ;  /* 0x00000c040c0c7836 */ /* 0x008fc40000000000 */
[----:B------:R-:W-:Y:S01]  /*a940*/  VIADD R6, R2, 0x904 ;  /* 0x0000090402067836 */ /* 0x000fe20000000000 */
[----:B------:R-:W-:Y:S02]  /*a950*/  WARPGROUP.DEPBAR.LE gsb0, 0x0 ;  /* 0x00008000000079c5 */ /* 0x000fe40000010000 */
        /* <DEDUP_REMOVED lines=8> */
[----:B----4-:R-:W-:Y:S01]  /*a9e0*/  VIADD R14, R14, 0xc06 ;  /* 0x00000c060e0e7836 */ /* 0x010fe20000000000 */
        /* <DEDUP_REMOVED lines=33> */
.L_x_11251:
[----:B------:R-:W-:Y:S05]  /*ac00*/  BSYNC B0 ;  /* 0x0000000000007941 */ /* 0x000fea0003800000 */
.L_x_11250:
[----:B------:R-:W2:Y:S02]  /*ac10*/  LDL.64 R2, [R1+0x20] ;  /* 0x0000200001027983 */ /* 0x000ea40000100a00 */
[----:B--2---:R-:W-:-:S05]  /*ac20*/  MOV R2, R2 ;  /* 0x0000000200027202 */ /* 0x004fca0000000f00 */
[----:B-----5:R-:W-:-:S05]  /*ac30*/  IMAD R5, R5, 0x8, R2 ;  /* 0x0000000805057824 */ /* 0x020fca00078e0202 */
[----:B------:R-:W-:-:S04]  /*ac40*/  PRMT R5, R20, 0x654, R5 ;  /* 0x0000065414057816 */ /* 0x000fc80000000005 */
[----:B------:R0:W-:Y:S01]  /*ac50*/  SYNCS.ARRIVE.TRANS64.RED.A1T0 RZ, [R5+URZ], RZ ;  /* 0x000000ff05ff79a7 */ /* 0x0001e2000810043f */
[----:B------:R-:W2:Y:S02]  /*ac60*/  LD.E.64 R2, desc[UR36][R22.64+0x410] ;  /* 0x0004102416027980 */ /* 0x000ea4000c101b00 */
[----:B--2---:R-:W-:-:S04]  /*ac70*/  FMNMX.FTZ R6, R24, R2, !PT ;  /* 0x0000000218067209 */ /* 0x004fc80007810000 */
[----:B0-----:R-:W-:-:S04]  /*ac80*/  FMNMX.FTZ R5, R25, R6, !PT ;  /* 0x0000000619057209 */ /* 0x001fc80007810000 */
        /* <DEDUP_REMOVED lines=32> */
[----:B------:R-:W-:-:S03]  /*ae90*/  FMNMX.FTZ R6, R46, R5, !PT ;  /* 0x000000052e067209 */ /* 0x000fc60007810000 */
[----:B------:R-:W0:Y:S01]  /*aea0*/  SHFL.BFLY PT, R8, R9, 0x2, 0x1f ;  /* 0x0c401f0009087f89 */ /* 0x000e2200000e0000 */
[----:B------:R-:W-:-:S03]  /*aeb0*/  FMNMX.FTZ R5, R47, R6, !PT ;  /* 0x000000062f057209 */ /* 0x000fc60007810000 */
[----:B------:R-:W-:Y:S01]  /*aec0*/  ST.E desc[UR36][R22.64+0x410], R9 ;  /* 0x0004100916007985 */ /* 0x000fe2000c101924 */
[----:B------:R-:W-:-:S04]  /*aed0*/  FMNMX.FTZ R6, R50, R5, !PT ;  /* 0x0000000532067209 */ /* 0x000fc80007810000 */
[----:B------:R-:W-:-:S04]  /*aee0*/  FMNMX.FTZ R5, R51, R6, !PT ;  /* 0x0000000633057209 */ /* 0x000fc80007810000 */
[----:B------:R-:W-:-:S04]  /*aef0*/  FMNMX.FTZ R6, R54, R5, !PT ;  /* 0x0000000536067209 */ /* 0x000fc80007810000 */
[----:B------:R-:W-:-:S04]  /*af00*/  FMNMX.FTZ R5, R55, R6, !PT ;  /* 0x0000000637057209 */ /* 0x000fc80007810000 */
        /* <DEDUP_REMOVED lines=8> */
[----:B------:R-:W-:Y:S02]  /*af90*/  IADD3 R6, P0, R16, 0x410, RZ ;  /* 0x0000041010067810 */ /* 0x000fe40007f1e0ff */
[----:B------:R-:W-:Y:S02]  /*afa0*/  FMNMX.FTZ R8, R70, R5, !PT ;  /* 0x0000000546087209 */ /* 0x000fe40007810000 */
[----:B------:R-:W-:Y:S01]  /*afb0*/  LOP3.LUT R6, R6, 0x4, RZ, 0xfc, !PT ;  /* 0x0000000406067812 */ /* 0x000fe200078efcff */
[----:B------:R-:W-:Y:S01]  /*afc0*/  IMAD.X R7, RZ, RZ, R17, P0 ;  /* 0x000000ffff077224 */ /* 0x000fe200000e0611 */
[----:B------:R-:W-:Y:S02]  /*afd0*/  FMNMX.FTZ R5, R71, R8, !PT ;  /* 0x0000000847057209 */ /* 0x000fe40007810000 */
[----:B0-----:R-:W-:-:S03]  /*afe0*/  FMNMX.FTZ R13, R10, R13, !PT ;  /* 0x0000000d0a0d7209 */ /* 0x001fc60007810000 */
[----:B------:R-:W-:Y:S04]  /*aff0*/  ST.E desc[UR36][R6.64], R5 ;  /* 0x0000000506007985 */ /* 0x000fe8000c101924 */
[----:B------:R-:W-:Y:S04]  /*b000*/  ST.E desc[UR36][R22.64+0x410], R13 ;  /* 0x0004100d16007985 */ /* 0x000fe8000c101924 */
[----:B------:R-:W2:Y:S04]  /*b010*/  LD.E R8, desc[UR36][R6.64] ;  /* 0x0000002406087980 */ /* 0x000ea8000c101900 */
[----:B--2---:R-:W0:Y:S02]  /*b020*/  SHFL.BFLY PT, R15, R8, 0x2, 0x1f ;  /* 0x0c401f00080f7f89 */ /* 0x004e2400000e0000 */
[----:B0-----:R-:W-:-:S05]  /*b030*/  FMNMX.FTZ R15, R8, R15, !PT ;  /* 0x0000000f080f7209 */ /* 0x001fca0007810000 */
[----:B------:R-:W0:Y:S02]  /*b040*/  SHFL.BFLY PT, R10, R15, 0x1, 0x1f ;  /* 0x0c201f000f0a7f89 */ /* 0x000e2400000e0000 */
[----:B0-----:R-:W-:-:S05]  /*b050*/  FMNMX.FTZ R76, R15, R10, !PT ;  /* 0x0000000a0f4c7209 */ /* 0x001fca0007810000 */
[----:B------:R0:W-:Y:S04]  /*b060*/  ST.E desc[UR36][R6.64], R76 ;  /* 0x0000004c06007985 */ /* 0x0001e8000c101924 */
[----:B------:R-:W2:Y:S04]  /*b070*/  LD.E R77, desc[UR36][R22.64+0x430] ;  /* 0x00043024164d7980 */ /* 0x000ea8000c101900 */
[----:B------:R-:W3:Y:S04]  /*b080*/  LD.E R10, desc[UR36][R22.64+0x410] ;  /* 0x00041024160a7980 */ /* 0x000ee8000c101900 */
[----:B------:R-:W4:Y:S04]  /*b090*/  LD.E R75, desc[UR36][R22.64+0x420] ;  /* 0x00042024164b7980 */ /* 0x000f28000c101900 */
[----:B------:R-:W4:Y:S01]  /*b0a0*/  LD.E R73, desc[UR36][R22.64+0x424] ;  /* 0x0004242416497980 */ /* 0x000f22000c101900 */
[----:B------:R-:W-:-:S03]  /*b0b0*/  FADD.FTZ R12, R3, -R76 ;  /* 0x8000004c030c7221 */ /* 0x000fc60000010000 */
        /* <DEDUP_REMOVED lines=61> */
[----:B--2---:R-:W-:Y:S01]  /*b490*/  FMUL.FTZ R166, R76, R77 ;  /* 0x0000004d4ca67220 */ /* 0x004fe20000410000 */
[----:B------:R-:W-:-:S02]  /*b4a0*/  FMUL.FTZ R12, R77, R12 ;  /* 0x0000000c4d0c7220 */ /* 0x000fc40000410000 */
[----:B0-----:R-:W2:Y:S01]  /*b4b0*/  LD.E R76, desc[UR36][R22.64+0x270] ;  /* 0x00027024164c7980 */ /* 0x001ea2000c101900 */
[----:B---3--:R-:W-:Y:S01]  /*b4c0*/  FADD.FTZ R8, R2, -R10 ;  /* 0x8000000a02087221 */ /* 0x008fe20000010000 */
[-C--:B------:R-:W-:Y:S01]  /*b4d0*/  FMUL.FTZ R72, R10, R77.reuse ;  /* 0x0000004d0a487220 */ /* 0x080fe20000410000 */
[-CC-:B------:R-:W-:Y:S01]  /*b4e0*/  FFMA.FTZ R153, R26, R77.reuse, -R166.reuse ;  /* 0x0000004d1a997223 */ /* 0x180fe200000108a6 */
[-C--:B------:R-:W-:Y:S01]  /*b4f0*/  FFMA.FTZ R176, R27, R77.reuse, -R166 ;  /* 0x0000004d1bb07223 */ /* 0x080fe200000108a6 */
[-C--:B------:R-:W-:Y:S01]  /*b500*/  FMUL.FTZ R3, R8, R77.reuse ;  /* 0x0000004d08037220 */ /* 0x080fe20000410000 */
[-CC-:B------:R-:W-:Y:S01]  /*b510*/  FFMA.FTZ R152, R24, R77.reuse, -R72.reuse ;  /* 0x0000004d18987223 */ /* 0x180fe20000010848 */
[-CC-:B------:R-:W-:Y:S01]  /*b520*/  FFMA.FTZ R19, R25, R77.reuse, -R72.reuse ;  /* 0x0000004d19137223 */ /* 0x180fe20000010848 */
[-CC-:B------:R-:W-:Y:S01]  /*b530*/  FFMA.FTZ R154, R28, R77.reuse, -R72.reuse ;  /* 0x0000004d1c9a7223 */ /* 0x180fe20000010848 */
[----:B------:R0:W-:Y:S01]  /*b540*/  MUFU.EX2 R2, R12 ;  /* 0x0000000c00027308 */ /* 0x0001e20000000800 */
        /* <DEDUP_REMOVED lines=9> */
[-CC-:B------:R-:W-:Y:S01]  /*b5e0*/  FFMA.FTZ R162, R57, R77.reuse, -R72.reuse ;  /* 0x0000004d39a27223 */ /* 0x180fe20000010848 */
[-C--:B------:R-:W-:Y:S01]  /*b5f0*/  FFMA.FTZ R156, R37, R77.reuse, -R72 ;  /* 0x0000004d259c7223 */ /* 0x080fe20000010848 */
[-C--:B------:R-:W-:Y:S01]  /*b600*/  FFMA.FTZ R178, R38, R77.reuse, -R166 ;  /* 0x0000004d26b27223 */ /* 0x080fe200000108a6 */
[-C--:B0-----:R-:W-:Y:S01]  /*b610*/  FFMA.FTZ R12, R40, R77.reuse, -R72 ;  /* 0x0000004d280c7223 */ /* 0x081fe20000010848 */
[-C--:B------:R-:W-:Y:S01]  /*b620*/  FFMA.FTZ R186, R39, R77.reuse, -R166 ;  /* 0x0000004d27ba7223 */ /* 0x080fe200000108a6 */
[-C--:B------:R-:W-:Y:S01]  /*b630*/  FFMA.FTZ R157, R41, R77.reuse, -R72 ;  /* 0x0000004d299d7223 */ /* 0x080fe20000010848 */
[----:B------:R-:W4:Y:S01]  /*b640*/  MUFU.EX2 R152, R152 ;  /* 0x0000009800987308 */ /* 0x000f220000000800 */
        /* <DEDUP_REMOVED lines=15> */
[----:B------:R-:W1:Y:S01]  /*b740*/  MUFU.EX2 R153, R153 ;  /* 0x0000009900997308 */ /* 0x000e620000000800 */
[-C--:B------:R-:W-:Y:S01]  /*b750*/  FFMA.FTZ R179, R54, R77.reuse, -R166 ;  /* 0x0000004d36b37223 */ /* 0x080fe200000108a6 */
[-C--:B------:R-:W-:Y:S01]  /*b760*/  FFMA.FTZ R7, R56, R77.reuse, -R72 ;  /* 0x0000004d38077223 */ /* 0x080fe20000010848 */
[-CC-:B------:R-:W-:Y:S01]  /*b770*/  FFMA.FTZ R180, R55, R77.reuse, -R166.reuse ;  /* 0x0000004d37b47223 */ /* 0x180fe200000108a6 */
[-C--:B------:R-:W-:Y:S01]  /*b780*/  FFMA.FTZ R174, R58, R77.reuse, -R166 ;  /* 0x0000004d3aae7223 */ /* 0x080fe200000108a6 */
[-C--:B------:R-:W-:Y:S01]  /*b790*/  FFMA.FTZ R8, R60, R77.reuse, -R72 ;  /* 0x0000004d3c087223 */ /* 0x080fe20000010848 */
[-C--:B------:R-:W-:Y:S01]  /*b7a0*/  FFMA.FTZ R171, R62, R77.reuse, -R166 ;  /* 0x0000004d3eab7223 */ /* 0x080fe200000108a6 */
[-C--:B------:R-:W-:Y:S01]  /*b7b0*/  FFMA.FTZ R5, R64, R77.reuse, -R72 ;  /* 0x0000004d40057223 */ /* 0x080fe20000010848 */
[----:B------:R-:W3:Y:S01]  /*b7c0*/  MUFU.EX2 R154, R154 ;  /* 0x0000009a009a7308 */ /* 0x000ee20000000800 */
[-C--:B------:R-:W-:Y:S01]  /*b7d0*/  FFMA.FTZ R172, R63, R77.reuse, -R166 ;  /* 0x0000004d3fac7223 */ /* 0x080fe200000108a6 */
[-C--:B------:R-:W-:Y:S01]  /*b7e0*/  FFMA.FTZ R164, R65, R77.reuse, -R72 ;  /* 0x0000004d41a47223 */ /* 0x080fe20000010848 */
[----:B------:R-:W-:Y:S01]  /*b7f0*/  FFMA.FTZ R168, R66, R77, -R166 ;  /* 0x0000004d42a87223 */ /* 0x000fe200000108a6 */
[----:B------:R-:W2:Y:S04]  /*b800*/  LD.E R25, desc[UR36][R22.64+0x3fc] ;  /* 0x0003fc2416197980 */ /* 0x000ea8000c101900 */
[----:B------:R-:W3:Y:S01]  /*b810*/  MUFU.EX2 R176, R176 ;  /* 0x000000b000b07308 */ /* 0x000ee20000000800 */
[----:B----4-:R-:W-:Y:S01]  /*b820*/  FFMA.FTZ R192, R3, R75, R152 ;  /* 0x0000004b03c07223 */ /* 0x010fe20000010098 */
[----:B------:R-:W4:Y:S04]  /*b830*/  LD.E R28, desc[UR36][R22.64+0x210] ;  /* 0x00021024161c7980 */ /* 0x000f28000c101900 */
[----:B------:R-:W4:Y:S02]  /*b840*/  LD.E R32, desc[UR36][R22.64+0x200] ;  /* 0x0002002416207980 */ /* 0x000f24000c101900 */
[----:B------:R-:W3:Y:S01]  /*b850*/  MUFU.EX2 R20, R20 ;  /* 0x0000001400147308 */ /* 0x000ee20000000800 */
[-C--:B------:R-:W-:Y:S01]  /*b860*/  FFMA.FTZ R6, R68, R77.reuse, -R72 ;  /* 0x0000004d44067223 */ /* 0x080fe20000010848 */
[-C--:B------:R-:W-:Y:S01]  /*b870*/  FFMA.FTZ R169, R67, R77.reuse, -R166 ;  /* 0x0000004d43a97223 */ /* 0x080fe200000108a6 */
[-C--:B------:R-:W-:Y:S01]  /*b880*/  FFMA.FTZ R165, R69, R77.reuse, -R72 ;  /* 0x0000004d45a57223 */ /* 0x080fe20000010848 */
[----:B------:R-:W-:Y:S01]  /*b890*/  FFMA.FTZ R167, R70, R77, -R166 ;  /* 0x0000004d46a77223 */ /* 0x000fe200000108a6 */
[----:B------:R-:W4:Y:S03]  /*b8a0*/  LD.E R26, desc[UR36][R22.64+0x280] ;  /* 0x00028024161a7980 */ /* 0x000f26000c101900 */
[----:B------:R-:W3:Y:S01]  /*b8b0*/  MUFU.EX2 R155, R155 ;  /* 0x0000009b009b7308 */ /* 0x000ee20000000800 */
[----:B0-----:R-:W-:Y:S01]  /*b8c0*/  FADD.FTZ R57, R19, R192 ;  /* 0x000000c013397221 */ /* 0x001fe20000010000 */
[----:B-1----:R-:W-:Y:S01]  /*b8d0*/  FFMA.FTZ R73, R2, R73, R153 ;  /* 0x0000004902497223 */ /* 0x002fe20000010099 */
[----:B------:R-:W4:Y:S04]  /*b8e0*/  LD.E R36, desc[UR36][R22.64+0x204] ;  /* 0x0002042416247980 */ /* 0x000f28000c101900 */
[----:B------:R-:W4:Y:S01]  /*b8f0*/  LD.E R34, desc[UR36][R22.64+0x320] ;  /* 0x0003202416227980 */ /* 0x000f22000c101900 */
[----:B------:R-:W0:Y:S03]  /*b900*/  MUFU.EX2 R14, R14 ;  /* 0x0000000e000e7308 */ /* 0x000e260000000800 */
[----:B------:R-:W4:Y:S04]  /*b910*/  LD.E R24, desc[UR36][R22.64+0x3f4] ;  /* 0x0003f42416187980 */ /* 0x000f28000c101900 */
[----:B------:R-:W4:Y:S01]  /*b920*/  LD.E R30, desc[UR36][R22.64+0x2c0] ;  /* 0x0002c024161e7980 */ /* 0x000f22000c101900 */
[----:B------:R-:W1:Y:S01]  /*b930*/  MUFU.EX2 R177, R177 ;  /* 0x000000b100b17308 */ /* 0x000e620000000800 */
[----:B---3--:R-:W-:Y:S01]  /*b940*/  FADD.FTZ R57, R154, R57 ;  /* 0x000000399a397221 */ /* 0x008fe20000010000 */
[----:B------:R-:W-:Y:S01]  /*b950*/  FADD.FTZ R192, R176, R73 ;  /* 0x00000049b0c07221 */ /* 0x000fe20000010000 */
[----:B------:R-:W3:Y:S04]  /*b960*/  LD.E R44, desc[UR36][R22.64+0x214] ;  /* 0x00021424162c7980 */ /* 0x000ee8000c101900 */
[----:B------:R-:W3:Y:S01]  /*b970*/  LD.E R33, desc[UR36][R22.64+0x228] ;  /* 0x0002282416217980 */ /* 0x000ee2000c101900 */
[----:B------:R-:W1:Y:S03]  /*b980*/  MUFU.EX2 R21, R21 ;  /* 0x0000001500157308 */ /* 0x000e660000000800 */
[----:B------:R-:W3:Y:S04]  /*b990*/  LD.E R31, desc[UR36][R22.64+0x248] ;  /* 0x00024824161f7980 */ /* 0x000ee8000c101900 */
[----:B------:R-:W3:Y:S01]  /*b9a0*/  LD.E R27, desc[UR36][R22.64+0x24c] ;  /* 0x00024c24161b7980 */ /* 0x000ee2000c101900 */
[----:B------:R-:W1:Y:S01]  /*b9b0*/  MUFU.EX2 R170, R170 ;  /* 0x000000aa00aa7308 */ /* 0x000e620000000800 */
[----:B------:R-:W-:Y:S01]  /*b9c0*/  FADD.FTZ R57, R20, R57 ;  /* 0x0000003914397221 */ /* 0x000fe20000010000 */
[----:B------:R-:W-:Y:S01]  /*b9d0*/  FADD.FTZ R192, R155, R192 ;  /* 0x000000c09bc07221 */ /* 0x000fe20000010000 */
[----:B------:R-:W3:Y:S04]  /*b9e0*/  LD.E R40, desc[UR36][R22.64+0x220] ;  /* 0x0002202416287980 */ /* 0x000ee8000c101900 */
[----:B------:R-:W3:Y:S01]  /*b9f0*/  LD.E R38, desc[UR36][R22.64+0x3f0] ;  /* 0x0003f02416267980 */ /* 0x000ee2000c101900 */
[----:B------:R-:W1:Y:S03]  /*ba00*/  MUFU.EX2 R15, R15 ;  /* 0x0000000f000f7308 */ /* 0x000e660000000800 */
[----:B------:R-:W3:Y:S04]  /*ba10*/  LD.E R35, desc[UR36][R22.64+0x23c] ;  /* 0x00023c2416237980 */ /* 0x000ee8000c101900 */
[----:B------:R-:W3:Y:S01]  /*ba20*/  LD.E R37, desc[UR36][R22.64+0x238] ;  /* 0x0002382416257980 */ /* 0x000ee2000c101900 */
[----:B------:R-:W1:Y:S01]  /*ba30*/  MUFU.EX2 R173, R173 ;  /* 0x000000ad00ad7308 */ /* 0x000e620000000800 */
[----:B0-----:R-:W-:Y:S01]  /*ba40*/  FADD.FTZ R220, R14, R57 ;  /* 0x000000390edc7221 */ /* 0x001fe20000010000 */
[----:B-1----:R-:W-:Y:S01]  /*ba50*/  FADD.FTZ R57, R177, R192 ;  /* 0x000000c0b1397221 */ /* 0x002fe20000010000 */
[----:B------:R-:W3:Y:S04]  /*ba60*/  LD.E R48, desc[UR36][R22.64+0x224] ;  /* 0x0002242416307980 */ /* 0x000ee8000c101900 */
[----:B------:R-:W3:Y:S01]  /*ba70*/  LD.E R39, desc[UR36][R22.64+0x22c] ;  /* 0x00022c2416277980 */ /* 0x000ee2000c101900 */
[----:B------:R-:W0:Y:S03]  /*ba80*/  MUFU.EX2 R156, R156 ;  /* 0x0000009c009c7308 */ /* 0x000e260000000800 */
[----:B------:R-:W3:Y:S05]  /*ba90*/  LD.E R29, desc[UR36][R22.64+0x258] ;  /* 0x00025824161d7980 */ /* 0x000eea000c101900 */
[----:B------:R-:W1:Y:S01]  /*baa0*/  MUFU.EX2 R178, R178 ;  /* 0x000000b200b27308 */ /* 0x000e620000000800 */
[----:B------:R-:W-:Y:S01]  /*bab0*/  FADD.FTZ R220, R21, R220 ;  /* 0x000000dc15dc7221 */ /* 0x000fe20000010000 */
[----:B------:R-:W-:Y:S01]  /*bac0*/  FADD.FTZ R192, R170, R57 ;  /* 0x00000039aac07221 */ /* 0x000fe20000010000 */
[----:B------:R-:W3:Y:S04]  /*bad0*/  LD.E R52, desc[UR36][R22.64+0x240] ;  /* 0x0002402416347980 */ /* 0x000ee8000c101900 */
[----:B------:R-:W3:Y:S01]  /*bae0*/  LD.E R42, desc[UR36][R22.64+0x3e4] ;  /* 0x0003e424162a7980 */ /* 0x000ee2000c101900 */
[----:B------:R-:W1:Y:S08]  /*baf0*/  MUFU.EX2 R12, R12 ;  /* 0x0000000c000c7308 */ /* 0x000e700000000800 */
[----:B------:R-:W1:Y:S01]  /*bb00*/  MUFU.EX2 R186, R186 ;  /* 0x000000ba00ba7308 */ /* 0x000e620000000800 */
[----:B------:R-:W-:Y:S01]  /*bb10*/  FADD.FTZ R59, R15, R220 ;  /* 0x000000dc0f3b7221 */ /* 0x000fe20000010000 */
[----:B------:R-:W-:Y:S01]  /*bb20*/  FADD.FTZ R57, R173, R192 ;  /* 0x000000c0ad397221 */ /* 0x000fe20000010000 */
[----:B------:R-:W3:Y:S04]  /*bb30*/  LD.E R72, desc[UR36][R22.64+0x244] ;  /* 0x0002442416487980 */ /* 0x000ee8000c101900 */
[----:B------:R-:W3:Y:S01]  /*bb40*/  LD.E R43, desc[UR36][R22.64+0x218] ;  /* 0x00021824162b7980 */ /* 0x000ee2000c101900 */
[----:B------:R-:W1:Y:S03]  /*bb50*/  MUFU.EX2 R157, R157 ;  /* 0x0000009d009d7308 */ /* 0x000e660000000800 */
[----:B------:R-:W3:Y:S05]  /*bb60*/  LD.E R41, desc[UR36][R22.64+0x21c] ;  /* 0x00021c2416297980 */ /* 0x000eea000c101900 */
[----:B------:R-:W1:Y:S01]  /*bb70*/  MUFU.EX2 R187, R187 ;  /* 0x000000bb00bb7308 */ /* 0x000e620000000800 */
[----:B0-----:R-:W-:Y:S01]  /*bb80*/  FADD.FTZ R61, R156, R59 ;  /* 0x0000003b9c3d7221 */ /* 0x001fe20000010000 */
[----:B-1----:R-:W-:Y:S01]  /*bb90*/  FADD.FTZ R59, R178, R57 ;  /* 0x00000039b23b7221 */ /* 0x002fe20000010000 */
[----:B------:R-:W3:Y:S04]  /*bba0*/  LD.E R64, desc[UR36][R22.64+0x254] ;  /* 0x0002542416407980 */ /* 0x000ee8000c101900 */
[----:B------:R-:W3:Y:S01]  /*bbb0*/  LD.E R46, desc[UR36][R22.64+0x3c4] ;  /* 0x0003c424162e7980 */ /* 0x000ee2000c101900 */
[----:B------:R-:W0:Y:S08]  /*bbc0*/  MUFU.EX2 R13, R13 ;  /* 0x0000000d000d7308 */ /* 0x000e300000000800 */
        /* <DEDUP_REMOVED lines=36> */
[----:B------:R-:W3:Y:S05]  /*be10*/  LD.E R58, desc[UR36][R22.64+0x3d0] ;  /* 0x0003d024163a7980 */ /* 0x000eea000c101900 */
[----:B------:R-:W0:Y:S08]  /*be20*/  MUFU.EX2 R7, R7 ;  /* 0x0000000700077308 */ /* 0x000e300000000800 */
[----:B------:R-:W1:Y:S01]  /*be30*/  MUFU.EX2 R180, R180 ;  /* 0x000000b400b47308 */ /* 0x000e620000000800 */
[----:B------:R-:W-:Y:S01]  /*be40*/  FADD.FTZ R97, R10, R89 ;  /* 0x000000590a617221 */ /* 0x000fe20000010000 */
[----:B------:R-:W-:Y:S01]  /*be50*/  FADD.FTZ R192, R182, R95 ;  /* 0x0000005fb6c07221 */ /* 0x000fe20000010000 */
[----:B------:R-:W3:Y:S05]  /*be60*/  LD.E R65, desc[UR36][R22.64+0x2bc] ;  /* 0x0002bc2416417980 */ /* 0x000eea000c101900 */
[----:B------:R-:W1:Y:S08]  /*be70*/  MUFU.EX2 R162, R162 ;  /* 0x000000a200a27308 */ /* 0x000e700000000800 */
[----:B------:R-:W1:Y:S01]  /*be80*/  MUFU.EX2 R174, R174 ;  /* 0x000000ae00ae7308 */ /* 0x000e620000000800 */
[----:B------:R-:W-:Y:S01]  /*be90*/  FADD.FTZ R220, R160, R97 ;  /* 0x00000061a0dc7221 */ /* 0x000fe20000010000 */
[----:B------:R-:W-:Y:S01]  /*bea0*/  FADD.FTZ R101, R179, R192 ;  /* 0x000000c0b3657221 */ /* 0x000fe20000010000 */
[----:B------:R-:W3:Y:S05]  /*beb0*/  LD.E R63, desc[UR36][R22.64+0x2cc] ;  /* 0x0002cc24163f7980 */ /* 0x000eea000c101900 */
[----:B------:R-:W1:Y:S08]  /*bec0*/  MUFU.EX2 R8, R8 ;  /* 0x0000000800087308 */ /* 0x000e700000000800 */
[----:B------:R-:W2:Y:S01]  /*bed0*/  MUFU.EX2 R175, R175 ;  /* 0x000000af00af7308 */ /* 0x000ea20000000800 */
[----:B0-----:R-:W-:Y:S01]  /*bee0*/  FADD.FTZ R103, R7, R220 ;  /* 0x000000dc07677221 */ /* 0x001fe20000010000 */
[----:B-1----:R-:W-:-:S06]  /*bef0*/  FADD.FTZ R101, R180, R101 ;  /* 0x00000065b4657221 */ /* 0x002fcc0000010000 */
[----:B------:R-:W0:Y:S08]  /*bf00*/  MUFU.EX2 R163, R163 ;  /* 0x000000a300a37308 */ /* 0x000e300000000800 */
[----:B------:R-:W1:Y:S01]  /*bf10*/  MUFU.EX2 R171, R171 ;  /* 0x000000ab00ab7308 */ /* 0x000e620000000800 */
[----:B------:R-:W-:Y:S01]  /*bf20*/  FADD.FTZ R107, R162, R103 ;  /* 0x00000067a26b7221 */ /* 0x000fe20000010000 */
[----:B------:R-:W-:-:S06]  /*bf30*/  FADD.FTZ R192, R174, R101 ;  /* 0x00000065aec07221 */ /* 0x000fcc0000010000 */
[----:B------:R-:W1:Y:S08]  /*bf40*/  MUFU.EX2 R5, R5 ;  /* 0x0000000500057308 */ /* 0x000e700000000800 */
[----:B------:R-:W1:Y:S01]  /*bf50*/  MUFU.EX2 R172, R172 ;  /* 0x000000ac00ac7308 */ /* 0x000e620000000800 */
[----:B------:R-:W-:Y:S01]  /*bf60*/  FADD.FTZ R220, R8, R107 ;  /* 0x0000006b08dc7221 */ /* 0x000fe20000010000 */
[----:B--2---:R-:W-:-:S06]  /*bf70*/  FADD.FTZ R192, R175, R192 ;  /* 0x000000c0afc07221 */ /* 0x004fcc0000010000 */
[----:B------:R-:W2:Y:S01]  /*bf80*/  MUFU.EX2 R164, R164 ;  /* 0x000000a400a47308 */ /* 0x000ea20000000800 */
[----:B------:R-:W-:-:S07]  /*bf90*/  FFMA.FTZ R166, R71, R77, -R166 ;  /* 0x0000004d47a67223 */ /* 0x000fce00000108a6 */
[----:B------:R-:W2:Y:S01]  /*bfa0*/  MUFU.EX2 R168, R168 ;  /* 0x000000a800a87308 */ /* 0x000ea20000000800 */
[----:B0-----:R-:W-:Y:S01]  /*bfb0*/  FADD.FTZ R220, R163, R220 ;  /* 0x000000dca3dc7221 */ /* 0x001fe20000010000 */
[----:B-1----:R-:W-:Y:S01]  /*bfc0*/  FADD.FTZ R113, R171, R192 ;  /* 0x000000c0ab717221 */ /* 0x002fe20000010000 */
[----:B------:R-:W3:Y:S04]  /*bfd0*/  LD.E R70, desc[UR36][R22.64+0x3b4] ;  /* 0x0003b42416467980 */ /* 0x000ee8000c101900 */
[----:B------:R-:W3:Y:S01]  /*bfe0*/  LD.E R75, desc[UR36][R22.64+0x298] ;  /* 0x00029824164b7980 */ /* 0x000ee2000c101900 */
[----:B------:R-:W0:Y:S03]  /*bff0*/  MUFU.EX2 R6, R6 ;  /* 0x0000000600067308 */ /* 0x000e260000000800 */
[----:B------:R-:W3:Y:S04]  /*c000*/  LD.E R67, desc[UR36][R22.64+0x29c] ;  /* 0x00029c2416437980 */ /* 0x000ee8000c101900 */
[----:B------:R-:W3:Y:S01]  /*c010*/  LD.E R69, desc[UR36][R22.64+0x2b8] ;  /* 0x0002b82416457980 */ /* 0x000ee2000c101900 */
[----:B------:R-:W1:Y:S01]  /*c020*/  MUFU.EX2 R169, R169 ;  /* 0x000000a900a97308 */ /* 0x000e620000000800 */
[----:B------:R-:W-:Y:S01]  /*c030*/  FADD.FTZ R115, R5, R220 ;  /* 0x000000dc05737221 */ /* 0x000fe20000010000 */
[----:B------:R-:W-:Y:S01]  /*c040*/  FADD.FTZ R117, R172, R113 ;  /* 0x00000071ac757221 */ /* 0x000fe20000010000 */
[----:B------:R-:W3:Y:S04]  /*c050*/  LD.E R77, desc[UR36][R22.64+0x28c] ;  /* 0x00028c24164d7980 */ /* 0x000ee8000c101900 */
[----:B------:R-:W3:Y:S01]  /*c060*/  LD.E R73, desc[UR36][R22.64+0x2a8] ;  /* 0x0002a82416497980 */ /* 0x000ee2000c101900 */
[----:B------:R-:W4:Y:S08]  /*c070*/  MUFU.EX2 R165, R165 ;  /* 0x000000a500a57308 */ /* 0x000f300000000800 */
[----:B------:R-:W4:Y:S01]  /*c080*/  MUFU.EX2 R167, R167 ;  /* 0x000000a700a77308 */ /* 0x000f220000000800 */
[----:B--2---:R-:W-:Y:S01]  /*c090*/  FADD.FTZ R119, R164, R115 ;  /* 0x00000073a4777221 */ /* 0x004fe20000010000 */
[----:B------:R-:W-:Y:S01]  /*c0a0*/  FADD.FTZ R192, R168, R117 ;  /* 0x00000075a8c07221 */ /* 0x000fe20000010000 */
[----:B------:R-:W2:Y:S04]  /*c0b0*/  LD.E R71, desc[UR36][R22.64+0x2ac] ;  /* 0x0002ac2416477980 */ /* 0x000ea8000c101900 */
[----:B------:R-:W2:Y:S01]  /*c0c0*/  LD.E R57, desc[UR36][R22.64+0x2c8] ;  /* 0x0002c82416397980 */ /* 0x000ea2000c101900 */
[----:B------:R-:W4:Y:S01]  /*c0d0*/  MUFU.EX2 R166, R166 ;  /* 0x000000a600a67308 */ /* 0x000f220000000800 */
[----:B0-----:R-:W-:Y:S01]  /*c0e0*/  FADD.FTZ R220, R6, R119 ;  /* 0x0000007706dc7221 */ /* 0x001fe20000010000 */
[----:B-1----:R-:W-:Y:S01]  /*c0f0*/  FADD.FTZ R192, R169, R192 ;  /* 0x000000c0a9c07221 */ /* 0x002fe20000010000 */
[----:B------:R-:W2:Y:S02]  /*c100*/  LD.E R61, desc[UR36][R22.64+0x2d8] ;  /* 0x0002d824163d7980 */ /* 0x000ea4000c101900 */
[----:B----4-:R-:W-:-:S02]  /*c110*/  FADD.FTZ R135, R165, R220 ;  /* 0x000000dca5877221 */ /* 0x010fc40000010000 */
[----:B------:R-:W4:Y:S01]  /*c120*/  LD.E R59, desc[UR36][R22.64+0x2dc] ;  /* 0x0002dc24163b7980 */ /* 0x000f22000c101900 */
[----:B------:R-:W-:-:S03]  /*c130*/  FADD.FTZ R133, R167, R192 ;  /* 0x000000c0a7857221 */ /* 0x000fc60000010000 */
[----:B------:R0:W-:Y:S04]  /*c140*/  ST.E desc[UR36][R22.64+0x420], R135 ;  /* 0x0004208716007985 */ /* 0x0001e8000c101924 */
[----:B------:R-:W4:Y:S01]  /*c150*/  LD.E R83, desc[UR36][R22.64+0x2ec] ;  /* 0x0002ec2416537980 */ /* 0x000f22000c101900 */
[----:B------:R-:W-:-:S03]  /*c160*/  FADD.FTZ R189, R166, R133 ;  /* 0x00000085a6bd7221 */ /* 0x000fc60000010000 */
        /* <DEDUP_REMOVED lines=12> */
[----:B0-----:R-:W4:Y:S01]  /*c230*/  LD.E R135, desc[UR36][R22.64+0x3cc] ;  /* 0x0003cc2416877980 */ /* 0x001f22000c101900 */
[----:B------:R-:W-:Y:S01]  /*c240*/  FMUL.FTZ R192, R2, R25 ;  /* 0x0000001902c07220 */ /* 0x000fe20000410000 */
[C---:B------:R-:W-:Y:S01]  /*c250*/  FMUL.FTZ R25, R3.reuse, R32 ;  /* 0x0000002003197220 */ /* 0x040fe20000410000 */
[C---:B------:R-:W-:Y:S01]  /*c260*/  FMUL.FTZ R197, R3.reuse, R28 ;  /* 0x0000001c03c57220 */ /* 0x040fe20000410000 */
[----:B------:R0:W-:Y:S01]  /*c270*/  ST.E desc[UR36][R22.64+0x424], R189 ;  /* 0x000424bd16007985 */ /* 0x0001e2000c101924 */
[C---:B---3--:R-:W-:Y:S01]  /*c280*/  FMUL.FTZ R221, R3.reuse, R44 ;  /* 0x0000002c03dd7220 */ /* 0x048fe20000410000 */
[C---:B------:R-:W-:Y:S01]  /*c290*/  FMUL.FTZ R223, R3.reuse, R40 ;  /* 0x0000002803df7220 */ /* 0x040fe20000410000 */
[C---:B------:R-:W-:Y:S01]  /*c2a0*/  FMUL.FTZ R225, R3.reuse, R48 ;  /* 0x0000003003e17220 */ /* 0x040fe20000410000 */
[----:B------:R1:W-:Y:S01]  /*c2b0*/  ST.E desc[UR36][R22.64+0x200], R25 ;  /* 0x0002001916007985 */ /* 0x0003e2000c101924 */
[----:B0-----:R-:W-:-:S03]  /*c2c0*/  FMUL.FTZ R189, R3, R36 ;  /* 0x0000002403bd7220 */ /* 0x001fc60000410000 */
[----:B------:R0:W-:Y:S01]  /*c2d0*/  ST.E desc[UR36][R22.64+0x210], R197 ;  /* 0x000210c516007985 */ /* 0x0001e2000c101924 */
[----:B-1----:R-:W-:-:S03]  /*c2e0*/  FMUL.FTZ R25, R3, R52 ;  /* 0x0000003403197220 */ /* 0x002fc60000410000 */
[----:B------:R1:W-:Y:S04]  /*c2f0*/  ST.E desc[UR36][R22.64+0x204], R189 ;  /* 0x000204bd16007985 */ /* 0x0003e8000c101924 */
[----:B------:R3:W-:Y:S04]  /*c300*/  ST.E desc[UR36][R22.64+0x214], R221 ;  /* 0x000214dd16007985 */ /* 0x0007e8000c101924 */
[----:B------:R3:W-:Y:S01]  /*c310*/  ST.E desc[UR36][R22.64+0x220], R223 ;  /* 0x000220df16007985 */ /* 0x0007e2000c101924 */
[C---:B0-----:R-:W-:Y:S01]  /*c320*/  FMUL.FTZ R197, R3.reuse, R74 ;  /* 0x0000004a03c57220 */ /* 0x041fe20000410000 */
[C---:B-1----:R-:W-:Y:S01]  /*c330*/  FMUL.FTZ R189, R3.reuse, R72 ;  /* 0x0000004803bd7220 */ /* 0x042fe20000410000 */
[C---:B---3--:R-:W-:Y:S01]  /*c340*/  FMUL.FTZ R221, R3.reuse, R64 ;  /* 0x0000004003dd7220 */ /* 0x048fe20000410000 */
[C---:B------:R-:W-:Y:S01]  /*c350*/  FMUL.FTZ R223, R3.reuse, R68 ;  /* 0x0000004403df7220 */ /* 0x040fe20000410000 */
[----:B------:R0:W-:Y:S04]  /*c360*/  ST.E desc[UR36][R22.64+0x224], R225 ;  /* 0x000224e116007985 */ /* 0x0001e8000c101924 */
[----:B------:R1:W-:Y:S04]  /*c370*/  ST.E desc[UR36][R22.64+0x240], R25 ;  /* 0x0002401916007985 */ /* 0x0003e8000c101924 */
[----:B------:R3:W-:Y:S04]  /*c380*/  ST.E desc[UR36][R22.64+0x244], R189 ;  /* 0x000244bd16007985 */ /* 0x0007e8000c101924 */
[----:B------:R3:W-:Y:S01]  /*c390*/  ST.E desc[UR36][R22.64+0x250], R197 ;  /* 0x000250c516007985 */ /* 0x0007e2000c101924 */
[----:B0-----:R-:W-:-:S03]  /*c3a0*/  FMUL.FTZ R225, R3, R78 ;  /* 0x0000004e03e17220 */ /* 0x001fc60000410000 */
[----:B------:R0:W-:Y:S01]  /*c3b0*/  ST.E desc[UR36][R22.64+0x254], R221 ;  /* 0x000254dd16007985 */ /* 0x0001e2000c101924 */
[----:B-1----:R-:W-:-:S03]  /*c3c0*/  FMUL.FTZ R25, R3, R26 ;  /* 0x0000001a03197220 */ /* 0x002fc60000410000 */
[----:B------:R1:W-:Y:S01]  /*c3d0*/  ST.E desc[UR36][R22.64+0x260], R223 ;  /* 0x000260df16007985 */ /* 0x0003e2000c101924 */
[C---:B---3--:R-:W-:Y:S01]  /*c3e0*/  FMUL.FTZ R189, R3.reuse, R82 ;  /* 0x0000005203bd7220 */ /* 0x048fe20000410000 */
[C---:B------:R-:W-:Y:S01]  /*c3f0*/  FMUL.FTZ R197, R3.reuse, R84 ;  /* 0x0000005403c57220 */ /* 0x040fe20000410000 */
[C---:B0-----:R-:W-:Y:S01]  /*c400*/  FMUL.FTZ R221, R3.reuse, R94 ;  /* 0x0000005e03dd7220 */ /* 0x041fe20000410000 */
[C---:B-1----:R-:W-:Y:S01]  /*c410*/  FMUL.FTZ R223, R3.reuse, R90 ;  /* 0x0000005a03df7220 */ /* 0x042fe20000410000 */
        /* <DEDUP_REMOVED lines=36> */
[----:B------:R0:W-:Y:S01]  /*c660*/  ST.E desc[UR36][R22.64+0x350], R225 ;  /* 0x000350e116007985 */ /* 0x0001e2000c101924 */
[C---:B------:R-:W-:Y:S01]  /*c670*/  FMUL.FTZ R24, R3.reuse, R24 ;  /* 0x0000001803187220 */ /* 0x040fe20000410000 */
[C---:B------:R-:W-:Y:S01]  /*c680*/  FMUL.FTZ R56, R3.reuse, R56 ;  /* 0x0000003803387220 */ /* 0x040fe20000410000 */
[C---:B------:R-:W-:Y:S01]  /*c690*/  FMUL.FTZ R60, R3.reuse, R60 ;  /* 0x0000003c033c7220 */ /* 0x040fe20000410000 */
        /* <DEDUP_REMOVED lines=20> */
[C---:B0-----:R-:W-:Y:S01]  /*c7e0*/  FMUL.FTZ R225, R3.reuse, R66 ;  /* 0x0000004203e17220 */ /* 0x041fe20000410000 */
[C---:B------:R-:W-:Y:S01]  /*c7f0*/  FMUL.FTZ R138, R3.reuse, R138 ;  /* 0x0000008a038a7220 */ /* 0x040fe20000410000 */
[C---:B------:R-:W-:Y:S01]  /*c800*/  FMUL.FTZ R136, R3.reuse, R136 ;  /* 0x0000008803887220 */ /* 0x040fe20000410000 */
[C---:B------:R-:W-:Y:S01]  /*c810*/  FMUL.FTZ R70, R3.reuse, R70 ;  /* 0x0000004603467220 */ /* 0x040fe20000410000 */
[C---:B-1----:R-:W-:Y:S01]  /*c820*/  FMUL.FTZ R25, R3.reuse, R62 ;  /* 0x0000003e03197220 */ /* 0x042fe20000410000 */
[C---:B---3--:R-:W-:Y:S01]  /*c830*/  FMUL.FTZ R189, R3.reuse, R46 ;  /* 0x0000002e03bd7220 */ /* 0x048fe20000410000 */
        /* <DEDUP_REMOVED lines=91> */
[----:B------:R0:W-:Y:S04]  /*cdf0*/  ST.E desc[UR36][R22.64+0x3c0], R25 ;  /* 0x0003c01916007985 */ /* 0x0001e8000c101924 */
        /* <DEDUP_REMOVED lines=16> */
[----:B------:R3:W-:Y:S04]  /*cf00*/  ST.E desc[UR36][R22.64+0x258], R29 ;  /* 0x0002581d16007985 */ /* 0x0007e8000c101924 */
        /* <DEDUP_REMOVED lines=16> */
[----:B------:R4:W-:Y:S04]  /*d010*/  ST.E desc[UR36][R22.64+0x2dc], R59 ;  /* 0x0002dc3b16007985 */ /* 0x0009e8000c101924 */
[----:B------:R-:W-:Y:S04]  /*d020*/  ST.E desc[UR36][R22.64+0x2e8], R87 ;  /* 0x0002e85716007985 */ /* 0x000fe8000c101924 */
[----:B------:R4:W-:Y:S04]  /*d030*/  ST.E desc[UR36][R22.64+0x2ec], R83 ;  /* 0x0002ec5316007985 */ /* 0x0009e8000c101924 */
[----:B------:R4:W-:Y:S04]  /*d040*/  ST.E desc[UR36][R22.64+0x2f8], R85 ;  /* 0x0002f85516007985 */ /* 0x0009e8000c101924 */
[----:B------:R-:W-:Y:S04]  /*d050*/  ST.E desc[UR36][R22.64+0x2fc], R93 ;  /* 0x0002fc5d16007985 */ /* 0x000fe8000c101924 */
[----:B------:R-:W-:Y:S04]  /*d060*/  ST.E desc[UR36][R22.64+0x308], R91 ;  /* 0x0003085b16007985 */ /* 0x000fe8000c101924 */
[----:B------:R4:W-:Y:S04]  /*d070*/  ST.E desc[UR36][R22.64+0x30c], R89 ;  /* 0x00030c5916007985 */ /* 0x0009e8000c101924 */
[----:B------:R4:W-:Y:S04]  /*d080*/  ST.E desc[UR36][R22.64+0x318], R95 ;  /* 0x0003185f16007985 */ /* 0x0009e8000c101924 */
[----:B------:R-:W-:Y:S04]  /*d090*/  ST.E desc[UR36][R22.64+0x31c], R99 ;  /* 0x00031c6316007985 */ /* 0x000fe8000c101924 */
[----:B------:R4:W-:Y:S04]  /*d0a0*/  ST.E desc[UR36][R22.64+0x328], R97 ;  /* 0x0003286116007985 */ /* 0x0009e8000c101924 */
[----:B------:R-:W-:Y:S04]  /*d0b0*/  ST.E desc[UR36][R22.64+0x32c], R105 ;  /* 0x00032c6916007985 */ /* 0x000fe8000c101924 */
[----:B------:R-:W-:Y:S04]  /*d0c0*/  ST.E desc[UR36][R22.64+0x338], R103 ;  /* 0x0003386716007985 */ /* 0x000fe8000c101924 */
[----:B------:R4:W-:Y:S04]  /*d0d0*/  ST.E desc[UR36][R22.64+0x33c], R101 ;  /* 0x00033c6516007985 */ /* 0x0009e8000c101924 */
[----:B------:R-:W-:Y:S04]  /*d0e0*/  ST.E desc[UR36][R22.64+0x348], R111 ;  /* 0x0003486f16007985 */ /* 0x000fe8000c101924 */
[----:B------:R-:W-:Y:S04]  /*d0f0*/  ST.E desc[UR36][R22.64+0x34c], R109 ;  /* 0x00034c6d16007985 */ /* 0x000fe8000c101924 */
[----:B------:R4:W-:Y:S04]  /*d100*/  ST.E desc[UR36][R22.64+0x358], R107 ;  /* 0x0003586b16007985 */ /* 0x0009e8000c101924 */
[----:B------:R4:W-:Y:S04]  /*d110*/  ST.E desc[UR36][R22.64+0x35c], R113 ;  /* 0x00035c7116007985 */ /* 0x0009e8000c101924 */
[----:B------:R4:W-:Y:S04]  /*d120*/  ST.E desc[UR36][R22.64+0x368], R115 ;  /* 0x0003687316007985 */ /* 0x0009e8000c101924 */
[----:B------:R4:W-:Y:S04]  /*d130*/  ST.E desc[UR36][R22.64+0x36c], R117 ;  /* 0x00036c7516007985 */ /* 0x0009e8000c101924 */
[----:B------:R-:W-:Y:S04]  /*d140*/  ST.E desc[UR36][R22.64+0x378], R121 ;  /* 0x0003787916007985 */ /* 0x000fe8000c101924 */
[----:B------:R4:W-:Y:S04]  /*d150*/  ST.E desc[UR36][R22.64+0x37c], R119 ;  /* 0x00037c7716007985 */ /* 0x0009e8000c101924 */
[----:B------:R-:W-:Y:S04]  /*d160*/  ST.E desc[UR36][R22.64+0x388], R131 ;  /* 0x0003888316007985 */ /* 0x000fe8000c101924 */
[----:B------:R4:W-:Y:S04]  /*d170*/  ST.E desc[UR36][R22.64+0x38c], R123 ;  /* 0x00038c7b16007985 */ /* 0x0009e8000c101924 */
[----:B------:R-:W-:Y:S04]  /*d180*/  ST.E desc[UR36][R22.64+0x398], R129 ;  /* 0x0003988116007985 */ /* 0x000fe8000c101924 */
        /* <DEDUP_REMOVED lines=11> */
[----:B------:R4:W-:Y:S01]  /*d240*/  ST.E desc[UR36][R22.64+0x3f8], R145 ;  /* 0x0003f89116007985 */ /* 0x0009e2000c101924 */
[----:B------:R2:W-:Y:S06]  /*d250*/  BAR.SYNC.DEFER_BLOCKING R209, 0x100 ;  /* 0x000400d10000751d */ /* 0x0005ec0000010000 */
[----:B0-----:R-:W4:Y:S04]  /*d260*/  LDL R25, [R1+0x1f0] ;  /* 0x0001f00001197983 */ /* 0x001f280000100800 */
[----:B-1----:R-:W4:Y:S04]  /*d270*/  LD.E R3, desc[UR36][R22.64+0x200] ;  /* 0x0002002416037980 */ /* 0x002f28000c101900 */
[----:B--2---:R-:W2:Y:S04]  /*d280*/  LD.E R27, desc[UR36][R22.64+0x204] ;  /* 0x00020424161b7980 */ /* 0x004ea8000c101900 */
        /* <DEDUP_REMOVED lines=10> */
[----:B----4-:R-:W4:Y:S04]  /*d330*/  LD.E R49, desc[UR36][R22.64+0x230] ;  /* 0x0002302416317980 */ /* 0x010f28000c101900 */
        /* <DEDUP_REMOVED lines=115> */
[----:B------:R-:W-:Y:S04]  /*da70*/  ST.E desc[UR36][R22.64+0x200], R3 ;  /* 0x0002000316007985 */ /* 0x000fe8000c101924 */
[----:B--2---:R-:W-:Y:S04]  /*da80*/  ST.E desc[UR36][R22.64+0x204], R27 ;  /* 0x0002041b16007985 */ /* 0x004fe8000c101924 */
        /* <DEDUP_REMOVED lines=126> */
[----:B0-----:R-:W4:Y:S04]  /*e270*/  LD.E.64 R2, desc[UR36][R22.64+0x88] ;  /* 0x0000882416027980 */ /* 0x001f28000c101b00 */
[----:B-1----:R-:W4:Y:S04]  /*e280*/  LDL R26, [R1+0x68] ;  /* 0x00006800011a7983 */ /* 0x002f280000100800 */
[----:B------:R-:W4:Y:S04]  /*e290*/  LD.E R24, desc[UR36][R22.64+0x200] ;  /* 0x0002002416187980 */ /* 0x000f28000c101900 */
[----:B------:R-:W4:Y:S04]  /*e2a0*/  LD.E R27, desc[UR36][R22.64+0x20c] ;  /* 0x00020c24161b7980 */ /* 0x000f28000c101900 */
[----:B--2---:R-:W2:Y:S04]  /*e2b0*/  LD.E R28, desc[UR36][R22.64+0x210] ;  /* 0x00021024161c7980 */ /* 0x004ea8000c101900 */
[----:B------:R-:W2:Y:S04]  /*e2c0*/  LD.E R29, desc[UR36][R22.64+0x214] ;  /* 0x00021424161d7980 */ /* 0x000ea8000c101900 */
[----:B---3--:R-:W2:Y:S04]  /*e2d0*/  LD.E R30, desc[UR36][R22.64+0x218] ;  /* 0x00021824161e7980 */ /* 0x008ea8000c101900 */
[----:B------:R-:W2:Y:S04]  /*e2e0*/  LD.E R31, desc[UR36][R22.64+0x21c] ;  /* 0x00021c24161f7980 */ /* 0x000ea8000c101900 */
[----:B----4-:R-:W2:Y:S04]  /*e2f0*/  LD.E R32, desc[UR36][R22.64+0x220] ;  /* 0x0002202416207980 */ /* 0x010ea8000c101900 */
        /* <DEDUP_REMOVED lines=66> */
[----:B------:R-:W-:-:S03]  /*e720*/  IMAD R2, R25, 0xc00, R2 ;  /* 0x00000c0019027824 */ /* 0x000fc600078e0202 */
[----:B------:R-:W2:Y:S01]  /*e730*/  LD.E R99, desc[UR36][R22.64+0x32c] ;  /* 0x00032c2416637980 */ /* 0x000ea2000c101900 */
[----:B------:R-:W-:-:S03]  /*e740*/  ISETP.NE.U32.AND P0, PT, R26, RZ, PT ;  /* 0x000000ff1a00720c */ /* 0x000fc60003f05070 */
        /* <DEDUP_REMOVED lines=54> */
[----:B------:R-:W-:-:S02]  /*eab0*/  R2UR UR6, R2 ;  /* 0x00000000020672ca */ /* 0x000fc400000e0000 */
[----:B------:R-:W-:Y:S02]  /*eac0*/  R2UR UR7, R3 ;  /* 0x00000000030772ca */ /* 0x000fe400000e0000 */
[----:B------:R-:W-:Y:S02]  /*ead0*/  F2FP.BF16.F32.PACK_AB R152, R19, R152 ;  /* 0x000000981398723e */ /* 0x000fe400000010ff */
[----:B------:R-:W-:Y:S02]  /*eae0*/  F2FP.BF16.F32.PACK_AB R153, R176, R153 ;  /* 0x00000099b099723e */ /* 0x000fe400000010ff */
[----:B------:R-:W-:Y:S02]  /*eaf0*/  F2FP.BF16.F32.PACK_AB R154, R20, R154 ;  /* 0x0000009a149a723e */ /* 0x000fe400000010ff */
[----:B------:R-:W-:Y:S01]  /*eb00*/  F2FP.BF16.F32.PACK_AB R155, R177, R155 ;  /* 0x0000009bb19b723e */ /* 0x000fe200000010ff */
[----:B------:R-:W-:-:S03]  /*eb10*/  VOTEU.ANY UP0, P0 ;  /* 0x00000000003f7886 */ /* 0x000fc60000000100 */
[----:B--2---:R-:W-:-:S06]  /*eb20*/  WARPGROUP.ARRIVE ;  /* 0x00000000000079c5 */ /* 0x004fcc0000000000 */
[----:B------:R-:W-:Y:S03]  /*eb30*/  HGMMA.64x256x16.F32.BF16 R24, R152, gdesc[UR4].tnspB, R24, UP0, gsb0 ;  /* 0x43e0000498187df0 */ /* 0x000fe6000b801818 */
[----:B------:R-:W-:Y:S02]  /*eb40*/  WARPGROUP.DEPBAR.LE gsb0, 0x0 ;  /* 0x00008000000079c5 */ /* 0x000fe40000010000 */
[----:B------:R-:W-:Y:S02]  /*eb50*/  VIADD R152, R2, 0x80 ;  /* 0x0000008002987836 */ /* 0x000fe40000000000 */
[----:B------:R-:W-:-:S03]  /*eb60*/  IMAD.MOV.U32 R153, RZ, RZ, R3 ;  /* 0x000000ffff997224 */ /* 0x000fc600078e0003 */
[----:B------:R-:W-:Y:S02]  /*eb70*/  R2UR UR6, R152 ;  /* 0x00000000980672ca */ /* 0x000fe400000e0000 */
[----:B------:R-:W-:Y:S02]  /*eb80*/  R2UR UR7, R153 ;  /* 0x00000000990772ca */ /* 0x000fe400000e0000 */
[----:B------:R-:W-:Y:S02]  /*eb90*/  F2FP.BF16.F32.PACK_AB R152, R21, R14 ;  /* 0x0000000e1598723e */ /* 0x000fe400000010ff */
[----:B------:R-:W-:Y:S02]  /*eba0*/  F2FP.BF16.F32.PACK_AB R153, R173, R170 ;  /* 0x000000aaad99723e */ /* 0x000fe400000010ff */
[----:B------:R-:W-:Y:S02]  /*ebb0*/  F2FP.BF16.F32.PACK_AB R154, R156, R15 ;  /* 0x0000000f9c9a723e */ /* 0x000fe400000010ff */
[----:B------:R-:W-:Y:S01]  /*ebc0*/  F2FP.BF16.F32.PACK_AB R155, R186, R178 ;  /* 0x000000b2ba9b723e */ /* 0x000fe200000010ff */
        /* <DEDUP_REMOVED lines=130> */
[----:B------:R-:W-:Y:S02]  /*f3f0*/  VIADD R14, R2, 0x100 ;  /* 0x00000100020e7836 */ /* 0x000fe40000000000 */
[----:B------:R-:W-:-:S03]  /*f400*/  IMAD.MOV.U32 R15, RZ, RZ, R3 ;  /* 0x000000ffff0f7224 */ /* 0x000fc600078e0003 */
[----:B------:R-:W-:Y:S02]  /*f410*/  R2UR UR6, R14 ;  /* 0x000000000e0672ca */ /* 0x000fe400000e0000 */
[----:B------:R-:W-:Y:S01]  /*f420*/  R2UR UR7, R15 ;  /* 0x000000000f0772ca */ /* 0x000fe200000e0000 */
[----:B------:R-:W-:Y:S01]  /*f430*/  STL [R1+0x68], R0 ;  /* 0x0000680001007387 */ /* 0x000fe20000100800 */
[----:B------:R-:W-:Y:S02]  /*f440*/  WARPGROUP.DEPBAR.LE gsb0, 0x0 ;  /* 0x00008000000079c5 */ /* 0x000fe40000010000 */
[----:B------:R-:W-:Y:S02]  /*f450*/  F2FP.BF16.F32.PACK_AB R152, R157, R12 ;  /* 0x0000000c9d98723e */ /* 0x000fe400000010ff */
[----:B------:R-:W-:Y:S02]  /*f460*/  F2FP.BF16.F32.PACK_AB R153, R188, R187 ;  /* 0x000000bbbc99723e */ /* 0x000fe400000010ff */
[----:B------:R-:W-:-:S02]  /*f470*/  F2FP.BF16.F32.PACK_AB R154, R158, R13 ;  /* 0x0000000d9e9a723e */ /* 0x000fc400000010ff */
        /* <DEDUP_REMOVED lines=136> */
[----:B------:R-:W-:Y:S02]  /*fd00*/  VIADD R12, R2, 0x200 ;  /* 0x00000200020c7836 */ /* 0x000fe40000000000 */
[----:B------:R-:W-:Y:S01]  /*fd10*/  IMAD.MOV.U32 R13, RZ, RZ, R3 ;  /* 0x000000ffff0d7224 */ /* 0x000fe200078e0003 */
[----:B------:R-:W-:Y:S02]  /*fd20*/  WARPGROUP.DEPBAR.LE gsb0, 0x0 ;  /* 0x00008000000079c5 */ /* 0x000fe40000010000 */
[----:B------:R-:W-:Y:S02]  /*fd30*/  F2FP.BF16.F32.PACK_AB R152, R159, R9 ;  /* 0x000000099f98723e */ /* 0x000fe400000010ff */
[----:B------:R-:W-:-:S02]  /*fd40*/  F2FP.BF16.F32.PACK_AB R153, R182, R181 ;  /* 0x000000b5b699723e */ /* 0x000fc400000010ff */
        /* <DEDUP_REMOVED lines=132> */
[----:B------:R-:W-:Y:S02]  /*10590*/  R2UR UR6, R12 ;  /* 0x000000000c0672ca */ /* 0x000fe400000e0000 */
[----:B------:R-:W-:Y:S01]  /*105a0*/  R2UR UR7, R13 ;  /* 0x000000000d0772ca */ /* 0x000fe200000e0000 */
[----:B------:R-:W-:Y:S01]  /*105b0*/  STL [R1+0x68], R0 ;  /* 0x0000680001007387 */ /* 0x000fe20000100800 */
[----:B------:R-:W-:Y:S01]  /*105c0*/  VIADD R2, R2, 0x280 ;  /* 0x0000028002027836 */ /* 0x000fe20000000000 */
        /* <DEDUP_REMOVED lines=273> */
[----:B------:R-:W-:Y:S02]  /*116e0*/  STL [R1+0x68], R0 ;  /* 0x0000680001007387 */ /* 0x000fe40000100800 */
[----:B------:R-:W-:Y:S02]  /*116f0*/  WARPGROUP.DEPBAR.LE gsb0, 0x0 ;  /* 0x00008000000079c5 */ /* 0x000fe40000010000 */
        /* <DEDUP_REMOVED lines=128> */
[----:B------:R0:W-:Y:S04]  /*11f00*/  STL [R1+0x68], R0 ;  /* 0x0000680001007387 */ /* 0x0001e80000100800 */
[----:B------:R-:W2:Y:S04]  /*11f10*/  LD.E R3, desc[UR36][R22.64+0x200] ;  /* 0x0002002416037980 */ /* 0x000ea8000c101900 */
[----:B------:R-:W3:Y:S04]  /*11f20*/  LD.E R5, desc[UR36][R22.64+0x204] ;  /* 0x0002042416057980 */ /* 0x000ee8000c101900 */
[----:B0-----:R-:W4:Y:S04]  /*11f30*/  LD.E R0, desc[UR36][R22.64+0x374] ;  /* 0x0003742416007980 */ /* 0x001f28000c101900 */
        /* <DEDUP_REMOVED lines=125> */
[----:B----4-:R0:W-:Y:S04]  /*12710*/  ST.E desc[UR36][R22.64+0x374], R0 ;  /* 0x0003740016007985 */ /* 0x0101e8000c101924 */
[----:B0-----:R-:W4:Y:S04]  /*12720*/  LD.E R0, desc[UR36][R22.64+0x28] ;  /* 0x0000282416007980 */ /* 0x001f28000c101900 */
[----:B--2---:R-:W-:Y:S04]  /*12730*/  ST.E desc[UR36][R22.64+0x200], R3 ;  /* 0x0002000316007985 */ /* 0x004fe8000c101924 */
[----:B---3--:R0:W-:Y:S04]  /*12740*/  ST.E desc[UR36][R22.64+0x204], R5 ;  /* 0x0002040516007985 */ /* 0x0081e8000c101924 */
        /* <DEDUP_REMOVED lines=125> */
[----:B0-----:R1:W5:Y:S01]  /*12f20*/  LDL R5, [R1+0x1f0] ;  /* 0x0001f00001057983 */ /* 0x0013620000100800 */
[----:B----4-:R-:W-:-:S04]  /*12f30*/  LOP3.LUT R0, R0, 0x1, RZ, 0xfc, !PT ;  /* 0x0000000100007812 */ /* 0x010fc800078efcff */
[----:B------:R-:W-:Y:S01]  /*12f40*/  ISETP.NE.AND P0, PT, R0, 0x3, PT ;  /* 0x000000030000780c */ /* 0x000fe20003f05270 */
[----:B------:R-:W-:-:S12]  /*12f50*/  BSSY B0, `(.L_x_11252) ;  /* 0x0000003000007945 */ /* 0x000fd80003800000 */
[----:B-1----:R-:W-:Y:S05]  /*12f60*/  @!P0 BRA `(.L_x_11253) ;  /* 0x0000000000048947 */ /* 0x002fea0003800000 */
[----:B------:R-:W-:Y:S01]  /*12f70*/  BPT.TRAP 0x1 ;  /* 0x000000040000795c */ /* 0x000fe20000300000 */
.L_x_11253:
[----:B------:R-:W-:Y:S05]  /*12f80*/  BSYNC B0 ;  /* 0x0000000000007941 */ /* 0x000fea0003800000 */
.L_x_11252:
[----:B------:R-:W2:Y:S04]  /*12f90*/  LD.E.64 R2, desc[UR36][R22.64+0x48] ;  /* 0x0000482416027980 */ /* 0x000ea8000c101b00 */
[----:B------:R-:W3:Y:S01]  /*12fa0*/  LD.E R0, desc[UR36][R22.64+0x34] ;  /* 0x0000342416007980 */ /* 0x000ee2000c101900 */
[C---:B------:R-:W-:Y:S01]  /*12fb0*/  ISETP.GT.AND P0, PT, R11.reuse, R4, PT ;  /* 0x000000040b00720c */ /* 0x040fe20003f04270 */
[----:B------:R-:W-:Y:S01]  /*12fc0*/  VIADD R11, R11, 0xffffffff ;  /* 0xffffffff0b0b7836 */ /* 0x000fe20000000000 */
[----:B--2---:R-:W-:-:S05]  /*12fd0*/  MOV R2, R2 ;  /* 0x0000000200027202 */ /* 0x004fca0000000f00 */
[----:B-----5:R-:W-:-:S05]  /*12fe0*/  IMAD R5, R5, 0x8, R2 ;  /* 0x0000000805057824 */ /* 0x020fca00078e0202 */
[----:B---3--:R-:W-:-:S04]  /*12ff0*/  PRMT R0, R0, 0x654, R5 ;  /* 0x0000065400007816 */ /* 0x008fc80000000005 */
[----:B------:R0:W-:Y:S01]  /*13000*/  SYNCS.ARRIVE.TRANS64.RED.A1T0 RZ, [R0+URZ], RZ ;  /* 0x000000ff00ff79a7 */ /* 0x0001e2000810043f */
[----:B------:R-:W-:Y:S05]  /*13010*/  @P0 BRA `(.L_x_11254) ;  /* 0xffffff6400f80947 */ /* 0x000fea000383ffff */
.L_x_11235:
[----:B------:R-:W-:-:S13]  /*13020*/  ISETP.GE.AND P0, PT, R11, UR40, PT ;  /* 0x000000280b007c0c */ /* 0x000fda000bf06270 */
[----:B------:R-:W-:Y:S05]  /*13030*/  @!P0 BRA `(.L_x_11255) ;  /* 0x000000ac00208947 */ /* 0x000fea0003800000 */
[----:B------:R-:W-:-:S05]  /*13040*/  IADD3 R20, P0, R16, 0x28, RZ ;  /* 0x0000002810147810 */ /* 0x000fca0007f1e0ff */
[----:B------:R-:W-:-:S08]  /*13050*/  IMAD.X R21, RZ, RZ, R17, P0 ;  /* 0x000000ffff157224 */ /* 0x000fd000000e0611 */
.L_x_11288:
[----:B------:R-:W2:Y:S04]  /*13060*/  LDL R2, [R1+0x1f0] ;  /* 0x0001f00001027983 */ /* 0x000ea80000100800 */
[----:B0-----:R-:W3:Y:S04]  /*13070*/  LDL R0, [R1+0x1f8] ;  /* 0x0001f80001007983 */ /* 0x001ee80000100800 */
[----:B-1----:R-:W4:Y:S01]  /*13080*/  LDL R3, [R1] ;  /* 0x0000000001037983 */ /* 0x002f220000100800 */
        /* <DEDUP_REMOVED lines=17> */
.L_x_11257:
[----:B------:R-:W-:Y:S05]  /*131a0*/  BSYNC B0 ;  /* 0x0000000000007941 */ /* 0x000fea0003800000 */
.L_x_11256:
[----:B------:R-:W2:Y:S01]  /*131b0*/  LDL.64 R6, [R1+0x18] ;  /* 0x0000180001067983 */ /* 0x000ea20000100a00 */
[----:B-----5:R-:W-:Y:S02]  /*131c0*/  SHF.L.U32 R5, R4, 0x1f, RZ ;  /* 0x0000001f04057819 */ /* 0x020fe400000006ff */
[----:B--2---:R-:W-:-:S05]  /*131d0*/  MOV R3, R6 ;  /* 0x0000000600037202 */ /* 0x004fca0000000f00 */
[----:B------:R-:W-:-:S04]  /*131e0*/  IMAD R2, R2, 0x8, R3 ;  /* 0x0000000802027824 */ /* 0x000fc800078e0203 */
[----:B------:R1:W2:Y:S01]  /*131f0*/  SYNCS.PHASECHK.TRANS64.TRYWAIT P0, [R2+URZ], R5 ;  /* 0x00000005020075a7 */ /* 0x0002a2000800017f */
[----:B------:R1:W5:Y:S01]  /*13200*/  LDL.64 R6, [R1+0x1f0] ;  /* 0x0001f00001067983 */ /* 0x0003620000100a00 */
[----:B------:R-:W-:Y:S04]  /*13210*/  BSSY B0, `(.L_x_11258) ;  /* 0x0000003000007945 */ /* 0x000fe80003800000 */
[----:B------:R-:W-:Y:S05]  /*13220*/  @!P1 BRA `(.L_x_11259) ;  /* 0x0000000000049947 */ /* 0x000fea0003800000 */
[----:B------:R-:W-:Y:S01]  /*13230*/  BPT.TRAP 0x1 ;  /* 0x000000040000795c */ /* 0x000fe20000300000 */
.L_x_11259:
[----:B------:R-:W-:Y:S05]  /*13240*/  BSYNC B0 ;  /* 0x0000000000007941 */ /* 0x000fea0003800000 */
.L_x_11258:
[----:B------:R-:W-:Y:S04]  /*13250*/  BSSY B0, `(.L_x_11260) ;  /* 0x0000006000007945 */ /* 0x000fe80003800000 */
[----:B--2---:R-:W-:Y:S05]  /*13260*/  @P0 BRA `(.L_x_11261) ;  /* 0x0000000000100947 */ /* 0x004fea0003800000 */
[----:B-----5:R-:W-:Y:S01]  /*13270*/  IMAD R6, R6, 0x8, R3 ;  /* 0x0000000806067824 */ /* 0x020fe200078e0203 */
[----:B------:R-:W-:-:S04]  /*13280*/  SHF.L.U32 R7, R7, 0x1f, RZ ;  /* 0x0000001f07077819 */ /* 0x000fc800000006ff */
[----:B------:R-:W2:Y:S02]  /*13290*/  SYNCS.PHASECHK.TRANS64.TRYWAIT P0, [R6+URZ], R7 ;  /* 0x00000007060075a7 */ /* 0x000ea4000800017f */
[----:B--2---:R-:W-:Y:S05]  /*132a0*/  @!P0 BRA `(.L_x_11262) ;  /* 0x0000013800148947 */ /* 0x004fea0003800000 */
.L_x_11261:
[----:B------:R-:W-:Y:S05]  /*132b0*/  BSYNC B0 ;  /* 0x0000000000007941 */ /* 0x000fea0003800000 */
.L_x_11260:
[----:B--2--5:R-:W2:Y:S04]  /*132c0*/  LDL R7, [R1+0x1f0] ;  /* 0x0001f00001077983 */ /* 0x024ea80000100800 */
[----:B-1----:R-:W2:Y:S01]  /*132d0*/  LDL.64 R2, [R1+0x80] ;  /* 0x0000800001027983 */ /* 0x002ea20000100a00 */
[----:B------:R-:W-:Y:S05]  /*132e0*/  WARPSYNC.ALL ;  /* 0x0000000000007948 */ /* 0x000fea0003800000 */
[----:B------:R-:W3:Y:S04]  /*132f0*/  LDL.64 R14, [R1+0x78] ;  /* 0x00007800010e7983 */ /* 0x000ee80000100a00 */
[----:B0-----:R-:W4:Y:S04]  /*13300*/  LDL.64 R4, [R1+0x78] ;  /* 0x0000780001047983 */ /* 0x001f280000100a00 */
[----:B------:R-:W4:Y:S01]  /*13310*/  LDL.64 R8, [R1+0x78] ;  /* 0x0000780001087983 */ /* 0x000f220000100a00 */
[----:B--2---:R-:W-:Y:S01]  /*13320*/  IMAD R2, R7, 0x300, R2 ;  /* 0x0000030007027824 */ /* 0x004fe200078e0202 */
[----:B------:R-:W-:-:S02]  /*13330*/  R2UR UR7, R3 ;  /* 0x00000000030772ca */ /* 0x000fc400000e0000 */
[----:B------:R-:W2:Y:S01]  /*13340*/  LDL.64 R12, [R1+0x78] ;  /* 0x00007800010c7983 */ /* 0x000ea20000100a00 */
[----:B------:R-:W-:Y:S01]  /*13350*/  WARPGROUP.ARRIVE ;  /* 0x00000000000079c5 */ /* 0x000fe20000000000 */
[C---:B------:R-:W-:Y:S01]  /*13360*/  R2UR UR6, R2.reuse ;  /* 0x00000000020672ca */ /* 0x040fe200000e0000 */
[----:B------:R-:W-:Y:S01]  /*13370*/  IMAD.MOV.U32 R0, RZ, RZ, 0x1 ;  /* 0x00000001ff007424 */ /* 0x000fe200078e00ff */
[----:B------:R0:W-:Y:S04]  /*13380*/  STL [R1+0x60], RZ ;  /* 0x000060ff01007387 */ /* 0x0001e80000100800 */
[----:B------:R0:W-:Y:S04]  /*13390*/  STL [R1+0x60], R0 ;  /* 0x0000600001007387 */ /* 0x0001e80000100800 */
[----:B------:R0:W-:Y:S04]  /*133a0*/  STL [R1+0x60], R0 ;  /* 0x0000600001007387 */ /* 0x0001e80000100800 */
[----:B------:R0:W-:Y:S04]  /*133b0*/  STL [R1+0x60], R0 ;  /* 0x0000600001007387 */ /* 0x0001e80000100800 */
[----:B------:R0:W-:Y:S01]  /*133c0*/  STL [R1+0x60], R0 ;  /* 0x0000600001007387 */ /* 0x0001e20000100800 */
[----:B------:R-:W-:-:S02]  /*133d0*/  VIADD R6, R2, 0x2 ;  /* 0x0000000202067836 */ /* 0x000fc40000000000 */
[----:B------:R-:W-:Y:S01]  /*133e0*/  IMAD.MOV.U32 R7, RZ, RZ, R3 ;  /* 0x000000ffff077224 */ /* 0x000fe200078e0003 */
[----:B---3--:R-:W-:Y:S02]  /*133f0*/  R2UR UR4, R14 ;  /* 0x000000000e0472ca */ /* 0x008fe400000e0000 */
[----:B------:R-:W-:Y:S01]  /*13400*/  R2UR UR5, R15 ;  /* 0x000000000f0572ca */ /* 0x000fe200000e0000 */
[----:B----4-:R-:W-:Y:S01]  /*13410*/  VIADD R4, R4, 0x2 ;  /* 0x0000000204047836 */ /* 0x010fe20000000000 */
[----:B------:R0:W5:Y:S11]  /*13420*/  LDL.64 R14, [R1+0x1f0] ;  /* 0x0001f000010e7983 */ /* 0x0001760000100a00 */
[----:B------:R-:W-:Y:S01]  /*13430*/  HGMMA.64x96x16.F32.BF16 R24, gdesc[UR4], RZ, !UPT, gsb0 ;  /* 0x01600000041879f0 */ /* 0x000fe2000c0018ff */
[----:B------:R-:W-:-:S02]  /*13440*/  R2UR UR6, R6 ;  /* 0x00000000060672ca */ /* 0x000fc400000e0000 */
[----:B------:R-:W-:Y:S02]  /*13450*/  R2UR UR7, R7 ;  /* 0x00000000070772ca */ /* 0x000fe400000e0000 */
[----:B------:R-:W-:Y:S02]  /*13460*/  R2UR UR4, R4 ;  /* 0x00000000040472ca */ /* 0x000fe400000e0000 */
        /* <DEDUP_REMOVED lines=30> */
.L_x_11264:
[----:B------:R-:W-:Y:S05]  /*13650*/  BSYNC B0 ;  /* 0x0000000000007941 */ /* 0x000fea0003800000 */
.L_x_11263:
        /* <DEDUP_REMOVED lines=11> */
.L_x_11266:
[----:B------:R-:W-:Y:S05]  /*13710*/  BSYNC B0 ;  /* 0x0000000000007941 */ /* 0x000fea0003800000 */
.L_x_11265:
[----:B------:R-:W-:Y:S04]  /*13720*/  BSSY B0, `(.L_x_11267) ;  /* 0x0000007000007945 */ /* 0x000fe80003800000 */
[----:B------:R-:W-:Y:S05]  /*13730*/  @P0 BRA `(.L_x_11268) ;  /* 0x0000000000140947 */ /* 0x000fea0003800000 */
[----:B------:R-:W2:Y:S02]  /*13740*/  LD.E.64 R20, desc[UR36][R20.64+0x18] ;  /* 0x0000182414147980 */ /* 0x000ea4000c101b00 */
[----:B--2---:R-:W-:-:S05]  /*13750*/  MOV R3, R20 ;  /* 0x0000001400037202 */ /* 0x004fca0000000f00 */
[----:B------:R-:W-:-:S04]  /*13760*/  IMAD R14, R14, 0x8, R3 ;  /* 0x000000080e0e7824 */ /* 0x000fc800078e0203 */
[----:B------:R-:W0:Y:S02]  /*13770*/  SYNCS.PHASECHK.TRANS64.TRYWAIT P0, [R14+URZ], R15 ;  /* 0x0000000f0e0075a7 */ /* 0x000e24000800017f */
[----:B0-----:R-:W-:Y:S05]  /*13780*/  @!P0 BRA `(.L_x_11269) ;  /* 0x0000013000f08947 */ /* 0x001fea0003800000 */
.L_x_11268:
[----:B------:R-:W-:Y:S05]  /*13790*/  BSYNC B0 ;  /* 0x0000000000007941 */ /* 0x000fea0003800000 */
.L_x_11267:
[----:B------:R-:W2:Y:S04]  /*137a0*/  LDL R7, [R1+0x1f0] ;  /* 0x0001f00001077983 */ /* 0x000ea80000100800 */
[----:B------:R-:W2:Y:S04]  /*137b0*/  LDL.64 R2, [R1+0xf8] ;  /* 0x0000f80001027983 */ /* 0x000ea80000100a00 */
[----:B------:R-:W3:Y:S04]  /*137c0*/  LDL R6, [R1+0x70] ;  /* 0x0000700001067983 */ /* 0x000ee80000100800 */
[----:B------:R-:W4:Y:S04]  /*137d0*/  LDL.64 R4, [R1+0xf0] ;  /* 0x0000f00001047983 */ /* 0x000f280000100a00 */
[----:B------:R-:W4:Y:S04]  /*137e0*/  LDL.64 R8, [R1+0xf0] ;  /* 0x0000f00001087983 */ /* 0x000f280000100a00 */
[----:B------:R-:W4:Y:S04]  /*137f0*/  LDL.64 R12, [R1+0xf0] ;  /* 0x0000f000010c7983 */ /* 0x000f280000100a00 */
[----:B0-----:R-:W4:Y:S01]  /*13800*/  LDL.64 R14, [R1+0xf0] ;  /* 0x0000f000010e7983 */ /* 0x001f220000100a00 */
        /* <DEDUP_REMOVED lines=197> */
.L_x_11271:
[----:B------:R-:W-:Y:S05]  /*14460*/  BSYNC B0 ;  /* 0x0000000000007941 */ /* 0x000fea0003800000 */
.L_x_11270:
[----:B------:R-:W2:Y:S02]  /*14470*/  LDL.64 R2, [R1+0x20] ;  /* 0x0000200001027983 */ /* 0x000ea40000100a00 */
[----:B--2---:R-:W-:-:S05]  /*14480*/  MOV R3, R2 ;  /* 0x0000000200037202 */ /* 0x004fca0000000f00 */
[----:B-----5:R-:W-:-:S05]  /*14490*/  IMAD R6, R6, 0x8, R3 ;  /* 0x0000000806067824 */ /* 0x020fca00078e0203 */
[----:B------:R-:W-:-:S04]  /*144a0*/  PRMT R6, R19, 0x654, R6 ;  /* 0x0000065413067816 */ /* 0x000fc80000000006 */
[----:B------:R0:W-:Y:S01]  /*144b0*/  SYNCS.ARRIVE.TRANS64.RED.A1T0 RZ, [R6+URZ], RZ ;  /* 0x000000ff06ff79a7 */ /* 0x0001e2000810043f */
[----:B------:R-:W2:Y:S04]  /*144c0*/  LDL R4, [R198+0x24] ;  /* 0x00002400c6047983 */ /* 0x000ea80000100800 */
[----:B------:R-:W3:Y:S01]  /*144d0*/  LDL R2, [R198] ;  /* 0x00000000c6027983 */ /* 0x000ee20000100800 */
[----:B------:R-:W-:Y:S02]  /*144e0*/  ULDC UR4, c[0x0][0x20] ;  /* 0x0000080000047ab9 */ /* 0x000fe40000000800 */
[----:B------:R-:W-:Y:S01]  /*144f0*/  VIADD R3, R185, -UR4 ;  /* 0x80000004b9037c36 */ /* 0x000fe20008000000 */
[----:B------:R-:W4:Y:S04]  /*14500*/  LDL R74, [R198+0x18] ;  /* 0x00001800c64a7983 */ /* 0x000f280000100800 */
[----:B------:R-:W4:Y:S04]  /*14510*/  LDL R20, [R198+0x8] ;  /* 0x00000800c6147983 */ /* 0x000f280000100800 */
[----:B------:R-:W4:Y:S04]  /*14520*/  LDL R3, [R3] ;  /* 0x0000000003037983 */ /* 0x000f280000100800 */
        /* <DEDUP_REMOVED lines=8> */
[----:B------:R-:W-:-:S04]  /*145b0*/  LEA.HI R4, R5, R2, RZ, 0x7 ;  /* 0x0000000205047211 */ /* 0x000fc800078f38ff */
[----:B------:R-:W-:-:S05]  /*145c0*/  LOP3.LUT R7, R4, 0xffffff80, RZ, 0xc0, !PT ;  /* 0xffffff8004077812 */ /* 0x000fca00078ec0ff */
[----:B------:R-:W-:-:S05]  /*145d0*/  IMAD.IADD R7, R2, 0x1, -R7 ;  /* 0x0000000102077824 */ /* 0x000fca00078e0a07 */
[----:B0-----:R-:W-:Y:S02]  /*145e0*/  SHF.R.S32.HI R6, RZ, 0x1f, R7 ;  /* 0x0000001fff067819 */ /* 0x001fe40000011407 */
[----:B------:R-:W-:Y:S02]  /*145f0*/  LEA.HI R12, R5, R2, RZ, 0x2 ;  /* 0x00000002050c7211 */ /* 0x000fe400078f10ff */
[----:B------:R-:W-:Y:S02]  /*14600*/  LEA.HI R8, R6, R7, RZ, 0x2 ;  /* 0x0000000706087211 */ /* 0x000fe400078f10ff */
[----:B------:R-:W-:Y:S02]  /*14610*/  LOP3.LUT R13, R12, 0xfffffffc, RZ, 0xc0, !PT ;  /* 0xfffffffc0c0d7812 */ /* 0x000fe400078ec0ff */
[--C-:B------:R-:W-:Y:S02]  /*14620*/  SHF.R.S32.HI R9, RZ, 0x2, R8.reuse ;  /* 0x00000002ff097819 */ /* 0x100fe40000011408 */
[----:B------:R-:W-:-:S02]  /*14630*/  SHF.R.S32.HI R10, RZ, 0x1f, R8 ;  /* 0x0000001fff0a7819 */ /* 0x000fc40000011408 */
[----:B------:R-:W-:Y:S02]  /*14640*/  SHF.R.S32.HI R5, RZ, 0x7, R4 ;  /* 0x00000007ff057819 */ /* 0x000fe40000011404 */
[----:B------:R-:W-:Y:S02]  /*14650*/  LEA.HI R10, R10, R9, RZ, 0x3 ;  /* 0x000000090a0a7211 */ /* 0x000fe400078f18ff */
[----:B------:R-:W-:Y:S01]  /*14660*/  LEA.HI R6, R6, R7, RZ, 0x5 ;  /* 0x0000000706067211 */ /* 0x000fe200078f28ff */
[----:B------:R-:W-:Y:S01]  /*14670*/  IMAD.IADD R13, R2, 0x1, -R13 ;  /* 0x00000001020d7824 */ /* 0x000fe200078e0a0d */
[----:B------:R-:W-:Y:S02]  /*14680*/  LOP3.LUT R10, R10, 0xfffffff8, RZ, 0xc0, !PT ;  /* 0xfffffff80a0a7812 */ /* 0x000fe400078ec0ff */
[----:B------:R-:W-:Y:S02]  /*14690*/  LEA.HI R4, R4, R5, RZ, 0x1 ;  /* 0x0000000504047211 */ /* 0x000fe400078f08ff */
[----:B------:R-:W-:Y:S01]  /*146a0*/  SHF.R.S32.HI R6, RZ, 0x5, R6 ;  /* 0x00000005ff067819 */ /* 0x000fe20000011406 */
[----:B------:R-:W-:Y:S01]  /*146b0*/  IMAD.IADD R10, R9, 0x1, -R10 ;  /* 0x00000001090a7824 */ /* 0x000fe200078e0a0a */
[----:B------:R-:W-:-:S02]  /*146c0*/  LOP3.LUT R4, R4, 0x3fffffe, RZ, 0xc0, !PT ;  /* 0x03fffffe04047812 */ /* 0x000fc400078ec0ff */
[----:B------:R-:W-:Y:S01]  /*146d0*/  LEA.HI R2, R13, R13, RZ, 0x1 ;  /* 0x0000000d0d027211 */ /* 0x000fe200078f08ff */
[----:B----4-:R-:W-:Y:S02]  /*146e0*/  IMAD R3, R3, 0x8, R6 ;  /* 0x0000000803037824 */ /* 0x010fe400078e0206 */
[----:B------:R-:W-:Y:S01]  /*146f0*/  IMAD.IADD R4, R5, 0x1, -R4 ;  /* 0x0000000105047824 */ /* 0x000fe200078e0a04 */
[----:B------:R-:W-:Y:S01]  /*14700*/  LOP3.LUT R2, R2, 0x1ffffffe, RZ, 0xc0, !PT ;  /* 0x1ffffffe02027812 */ /* 0x000fe200078ec0ff */
[----:B------:R-:W-:-:S04]  /*14710*/  IMAD.U32 R3, R3, 0x10, R10 ;  /* 0x0000001003037824 */ /* 0x000fc800078e000a */
[----:B------:R-:W-:Y:S02]  /*14720*/  IMAD.IADD R2, R13, 0x1, -R2 ;  /* 0x000000010d027824 */ /* 0x000fe400078e0a02 */
[----:B------:R-:W-:-:S04]  /*14730*/  IMAD R3, R4, 0x40, R3 ;  /* 0x0000004004037824 */ /* 0x000fc800078e0203 */
[----:B------:R-:W-:Y:S01]  /*14740*/  IMAD R2, R2, 0x8, R3 ;  /* 0x0000000802027824 */ /* 0x000fe200078e0203 */
[----:B------:R-:W-:Y:S01]  /*14750*/  LOP3.LUT R8, R8, 0x7ffffffc, RZ, 0xc0, !PT ;  /* 0x7ffffffc08087812 */ /* 0x000fe200078ec0ff */
[----:B------:R-:W-:Y:S01]  /*14760*/  IMAD.MOV.U32 R4, RZ, RZ, -0x60 ;  /* 0xffffffa0ff047424 */ /* 0x000fe200078e00ff */
[----:B------:R-:W-:-:S03]  /*14770*/  ISETP.GE.AND P1, PT, R74, 0x1, PT ;  /* 0x000000014a00780c */ /* 0x000fc60003f26270 */
[----:B------:R-:W-:Y:S02]  /*14780*/  IMAD.IADD R8, R7, 0x1, -R8 ;  /* 0x0000000107087824 */ /* 0x000fe400078e0a08 */
[----:B------:R-:W-:-:S04]  /*14790*/  IMAD R3, R11, R4, 0x1 ;  /* 0x000000010b037424 */ /* 0x000fc800078e0204 */
[----:B------:R-:W-:Y:S01]  /*147a0*/  IMAD R3, R8, -0x2, R3 ;  /* 0xfffffffe08037824 */ /* 0x000fe200078e0203 */
[----:B------:R-:W-:-:S04]  /*147b0*/  LOP3.LUT R21, RZ, R21, RZ, 0x33, !PT ;  /* 0x00000015ff157212 */ /* 0x000fc800078e33ff */
[----:B------:R-:W-:Y:S01]  /*147c0*/  IADD3 R4, -R75, R3, R20 ;  /* 0x000000034b047210 */ /* 0x000fe20007ffe114 */
[----:B------:R-:W-:Y:S01]  /*147d0*/  BSSY B0, `(.L_x_11272) ;  /* 0x0000024000007945 */ /* 0x000fe20003800000 */
[----:B------:R-:W-:-:S03]  /*147e0*/  VIADD R12, R3, 0xffffffff ;  /* 0xffffffff030c7836 */ /* 0x000fc60000000000 */
[C---:B------:R-:W-:Y:S02]  /*147f0*/  IMAD.IADD R7, R4.reuse, 0x1, R19 ;  /* 0x0000000104077824 */ /* 0x040fe400078e0213 */
[----:B------:R-:W-:Y:S02]  /*14800*/  IMAD.IADD R10, R4, 0x1, R21 ;  /* 0x00000001040a7824 */ /* 0x000fe400078e0215 */
[----:B------:R-:W-:Y:S02]  /*14810*/  IMAD R72, R11, -0x60, R72 ;  /* 0xffffffa00b487824 */ /* 0x000fe400078e0248 */
[----:B--2---:R-:W-:-:S05]  /*14820*/  @P0 IMAD.HI.U32 R15, R2, R15, RZ ;  /* 0x0000000f020f0227 */ /* 0x004fca00078e00ff */
[----:B------:R-:W-:-:S05]  /*14830*/  @P0 SHF.R.U32.HI R2, RZ, R14, R15 ;  /* 0x0000000eff020219 */ /* 0x000fca000001160f */
[----:B------:R-:W0:Y:S02]  /*14840*/  SHFL.IDX PT, R5, R2, RZ, 0x1c1f ;  /* 0x001c1fff02057589 */ /* 0x000e2400000e0000 */
        /* <DEDUP_REMOVED lines=15> */
.L_x_11277:
[----:B------:R-:W-:Y:S05]  /*14940*/  BSYNC B2 ;  /* 0x0000000000027941 */ /* 0x000fea0003800000 */
.L_x_11276:
[----:B------:R-:W-:Y:S01]  /*14950*/  LOP3.LUT R5, RZ, R5, RZ, 0x33, !PT ;  /* 0x00000005ff057212 */ /* 0x000fe200078e33ff */
[----:B------:R-:W-:Y:S06]  /*14960*/  BRA `(.L_x_11278) ;  /* 0x0000000000187947 */ /* 0x000fec0003800000 */
.L_x_11275:
[----:B------:R-:W-:-:S13]  /*14970*/  ISETP.NE.AND P0, PT, R74, 0x1, PT ;  /* 0x000000014a00780c */ /* 0x000fda0003f05270 */
[----:B------:R-:W-:Y:S05]  /*14980*/  @!P0 BRA `(.L_x_11278) ;  /* 0x0000000000108947 */ /* 0x000fea0003800000 */
[----:B------:R-:W2:Y:S04]  /*14990*/  LDL R6, [R198+0x1c] ;  /* 0x00001c00c6067983 */ /* 0x000ea80000100800 */
[----:B------:R-:W3:Y:S01]  /*149a0*/  LDL R8, [R198+0x20] ;  /* 0x00002000c6087983 */ /* 0x000ee20000100800 */
[----:B--2---:R-:W-:-:S05]  /*149b0*/  IMAD.HI.U32 R5, R5, R6, RZ ;  /* 0x0000000605057227 */ /* 0x004fca00078e00ff */
[----:B---3--:R-:W-:-:S07]  /*149c0*/  SHF.R.U32.HI R5, RZ, R8, R5 ;  /* 0x00000008ff057219 */ /* 0x008fce0000011605 */
.L_x_11278:
[----:B------:R-:W-:Y:S05]  /*149d0*/  BSYNC B1 ;  /* 0x0000000000017941 */ /* 0x000fea0003800000 */
.L_x_11274:
[----:B------:R-:W-:-:S05]  /*149e0*/  IMAD R5, R74, R5, R12 ;  /* 0x000000054a057224 */ /* 0x000fca00078e020c */
[----:B------:R-:W-:Y:S02]  /*149f0*/  VIMNMX R4, R4, R5, !PT ;  /* 0x0000000504047248 */ /* 0x000fe40007fe0100 */
[----:B------:R-:W-:-:S07]  /*14a00*/  VIADDMNMX R3, R5, R74, R3, PT ;  /* 0x0000004a05037246 */ /* 0x000fce0003800103 */
.L_x_11273:
[----:B------:R-:W-:Y:S05]  /*14a10*/  BSYNC B0 ;  /* 0x0000000000007941 */ /* 0x000fea0003800000 */
.L_x_11272:
        /* <DEDUP_REMOVED lines=8> */
[----:B------:R-:W-:Y:S02]  /*14aa0*/  ISETP.LT.OR P3, PT, R3, 0x2, P3 ;  /* 0x000000020300780c */ /* 0x000fe40001f61670 */
[----:B------:R-:W-:Y:S02]  /*14ab0*/  FSEL R21, R28, -INF , !P2 ;  /* 0xff8000001c157808 */ /* 0x000fe40005000000 */
        /* <DEDUP_REMOVED lines=122> */
.L_x_11284:
[----:B------:R-:W-:Y:S05]  /*15260*/  BSYNC B2 ;  /* 0x0000000000027941 */ /* 0x000fea0003800000 */
.L_x_11283:
[----:B------:R-:W-:Y:S01]  /*15270*/  LOP3.LUT R75, RZ, R75, RZ, 0x33, !PT ;  /* 0x0000004bff4b7212 */ /* 0x000fe200078e33ff */
[----:B------:R-:W-:Y:S06]  /*15280*/  BRA `(.L_x_11285) ;  /* 0x0000000000187947 */ /* 0x000fec0003800000 */
.L_x_11282:
[----:B------:R-:W-:-:S13]  /*15290*/  ISETP.NE.AND P6, PT, R74, 0x1, PT ;  /* 0x000000014a00780c */ /* 0x000fda0003fc5270 */
[----:B------:R-:W-:Y:S05]  /*152a0*/  @!P6 BRA `(.L_x_11285) ;  /* 0x000000000010e947 */ /* 0x000fea0003800000 */
[----:B------:R-:W2:Y:S04]  /*152b0*/  LDL R2, [R198+0x1c] ;  /* 0x00001c00c6027983 */ /* 0x000ea80000100800 */
[----:B------:R-:W3:Y:S01]  /*152c0*/  LDL R4, [R198+0x20] ;  /* 0x00002000c6047983 */ /* 0x000ee20000100800 */
[----:B--2---:R-:W-:-:S05]  /*152d0*/  IMAD.HI.U32 R75, R75, R2, RZ ;  /* 0x000000024b4b7227 */ /* 0x004fca00078e00ff */
[----:B---3--:R-:W-:-:S07]  /*152e0*/  SHF.R.U32.HI R75, RZ, R4, R75 ;  /* 0x00000004ff4b7219 */ /* 0x008fce000001164b */
.L_x_11285:
[----:B------:R-:W-:Y:S05]  /*152f0*/  BSYNC B1 ;  /* 0x0000000000017941 */ /* 0x000fea0003800000 */
.L_x_11281:
[----:B------:R-:W-:-:S05]  /*15300*/  IMAD R75, R74, R75, R12 ;  /* 0x0000004b4a4b7224 */ /* 0x000fca00078e020c */
[----:B------:R-:W-:Y:S02]  /*15310*/  VIADDMNMX R5, R75, R74, R5, PT ;  /* 0x0000004a4b057246 */ /* 0x000fe40003800105 */
[----:B------:R-:W-:-:S07]  /*15320*/  VIMNMX R6, R6, R75, !PT ;  /* 0x0000004b06067248 */ /* 0x000fce0007fe0100 */
.L_x_11280:
[----:B------:R-:W-:Y:S05]  /*15330*/  BSYNC B0 ;  /* 0x0000000000007941 */ /* 0x000fea0003800000 */
.L_x_11279:
        /* <DEDUP_REMOVED lines=65> */
[----:B------:R-:W-:Y:S02]  /*15750*/  ISETP.NE.AND P6, PT, R24, RZ, PT ;  /* 0x000000ff1800720c */ /* 0x000fe40003fc5270 */
[----:B------:R-:W2:Y:S01]  /*15760*/  LDL.64 R24, [R1+0x1c0] ;  /* 0x0001c00001187983 */ /* 0x000ea20000100a00 */
        /* <DEDUP_REMOVED lines=20> */
[----:B------:R-:W-:Y:S02]  /*158b0*/  ISETP.GT.AND P0, PT, R6, 0x59, !P6 ;  /* 0x000000590600780c */ /* 0x000fe40007704270 */
[----:B------:R-:W-:Y:S02]  /*158c0*/  ISETP.LT.OR P5, PT, R5, 0x59, P5 ;  /* 0x000000590500780c */ /* 0x000fe40002fa1670 */
[----:B------:R-:W-:Y:S02]  /*158d0*/  FSEL R67, R67, -INF , !P4 ;  /* 0xff80000043437808 */ /* 0x000fe40006000000 */
[----:B------:R-:W-:Y:S02]  /*158e0*/  ISETP.LT.OR P0, PT, R5, 0x5a, P0 ;  /* 0x0000005a0500780c */ /* 0x000fe40000701670 */
[----:B------:R-:W-:Y:S02]  /*158f0*/  FSEL R70, R70, -INF , !P5 ;  /* 0xff80000046467808 */ /* 0x000fe40006800000 */
[----:B------:R-:W-:-:S02]  /*15900*/  FSEL R71, R71, -INF , !P0 ;  /* 0xff80000047477808 */ /* 0x000fc40004000000 */
[----:B--2---:R-:W-:-:S04]  /*15910*/  FMNMX.FTZ R4, R189, R2, !PT ;  /* 0x00000002bd047209 */ /* 0x004fc80007810000 */
        /* <DEDUP_REMOVED lines=33> */
[----:B------:R-:W-:-:S04]  /*15b30*/  FMNMX.FTZ R10, R46, R7, !PT ;  /* 0x000000072e0a7209 */ /* 0x000fc80007810000 */
[----:B------:R-:W-:-:S04]  /*15b40*/  FMNMX.FTZ R7, R47, R10, !PT ;  /* 0x0000000a2f077209 */ /* 0x000fc80007810000 */
[----:B------:R-:W-:-:S04]  /*15b50*/  FMNMX.FTZ R10, R50, R7, !PT ;  /* 0x00000007320a7209 */ /* 0x000fc80007810000 */
[----:B------:R-:W-:Y:S01]  /*15b60*/  FMNMX.FTZ R7, R51, R10, !PT ;  /* 0x0000000a33077209 */ /* 0x000fe20007810000 */
[----:B------:R-:W0:Y:S03]  /*15b70*/  SHFL.BFLY PT, R75, R4, 0x2, 0x1f ;  /* 0x0c401f00044b7f89 */ /* 0x000e2600000e0000 */
[----:B------:R-:W-:-:S04]  /*15b80*/  FMNMX.FTZ R10, R54, R7, !PT ;  /* 0x00000007360a7209 */ /* 0x000fc80007810000 */
[----:B------:R-:W-:-:S04]  /*15b90*/  FMNMX.FTZ R7, R55, R10, !PT ;  /* 0x0000000a37077209 */ /* 0x000fc80007810000 */
[----:B------:R-:W-:-:S04]  /*15ba0*/  FMNMX.FTZ R10, R58, R7, !PT ;  /* 0x000000073a0a7209 */ /* 0x000fc80007810000 */
[----:B------:R-:W-:-:S04]  /*15bb0*/  FMNMX.FTZ R7, R59, R10, !PT ;  /* 0x0000000a3b077209 */ /* 0x000fc80007810000 */
[----:B------:R-:W-:-:S04]  /*15bc0*/  FMNMX.FTZ R10, R62, R7, !PT ;  /* 0x000000073e0a7209 */ /* 0x000fc80007810000 */
[----:B------:R-:W-:Y:S02]  /*15bd0*/  FMNMX.FTZ R7, R63, R10, !PT ;  /* 0x0000000a3f077209 */ /* 0x000fe40007810000 */
[----:B0-----:R-:W-:Y:S02]  /*15be0*/  FMNMX.FTZ R75, R4, R75, !PT ;  /* 0x0000004b044b7209 */ /* 0x001fe40007810000 */
[----:B------:R-:W-:-:S04]  /*15bf0*/  FMNMX.FTZ R6, R66, R7, !PT ;  /* 0x0000000742067209 */ /* 0x000fc80007810000 */
[----:B------:R-:W-:Y:S01]  /*15c00*/  FMNMX.FTZ R5, R67, R6, !PT ;  /* 0x0000000643057209 */ /* 0x000fe20007810000 */
[----:B------:R-:W0:Y:S03]  /*15c10*/  SHFL.BFLY PT, R12, R75, 0x1, 0x1f ;  /* 0x0c201f004b0c7f89 */ /* 0x000e2600000e0000 */
[----:B------:R-:W-:-:S04]  /*15c20*/  FMNMX.FTZ R6, R70, R5, !PT ;  /* 0x0000000546067209 */ /* 0x000fc80007810000 */
[----:B------:R-:W-:Y:S02]  /*15c30*/  FMNMX.FTZ R5, R71, R6, !PT ;  /* 0x0000000647057209 */ /* 0x000fe40007810000 */
[----:B------:R-:W2:Y:S04]  /*15c40*/  LD.E.64 R6, desc[UR36][R24.64+0x10] ;  /* 0x0000102418067980 */ /* 0x000ea8000c101b00 */
[----:B------:R-:W-:Y:S04]  /*15c50*/  ST.E.64 desc[UR36][R24.64], R4 ;  /* 0x0000000418007985 */ /* 0x000fe8000c101b24 */
[----:B------:R-:W4:Y:S01]  /*15c60*/  LD.E R77, desc[UR36][R24.64+0x4] ;  /* 0x00000424184d7980 */ /* 0x000f22000c101900 */
[----:B0-----:R-:W-:-:S05]  /*15c70*/  FMNMX.FTZ R75, R75, R12, !PT ;  /* 0x0000000c4b4b7209 */ /* 0x001fca0007810000 */
[----:B------:R-:W-:Y:S04]  /*15c80*/  ST.E desc[UR36][R24.64], R75 ;  /* 0x0000004b18007985 */ /* 0x000fe8000c101924 */
[----:B------:R-:W3:Y:S04]  /*15c90*/  LD.E R79, desc[UR36][R24.64] ;  /* 0x00000024184f7980 */ /* 0x000ee8000c101900 */
[----:B----4-:R-:W0:Y:S01]  /*15ca0*/  SHFL.BFLY PT, R4, R77, 0x2, 0x1f ;  /* 0x0c401f004d047f89 */ /* 0x010e2200000e0000 */
[----:B---3--:R-:W-:Y:S01]  /*15cb0*/  FMUL.FTZ R10, R26, R79 ;  /* 0x0000004f1a0a7220 */ /* 0x008fe20000410000 */
[----:B------:R-:W-:-:S04]  /*15cc0*/  FSETP.NEU.FTZ.AND P0, PT, R79, -INF , PT ;  /* 0xff8000004f00780b */ /* 0x000fc80003f1d000 */
[----:B------:R-:W-:Y:S02]  /*15cd0*/  FSEL R10, R10, RZ, P0 ;  /* 0x000000ff0a0a7208 */ /* 0x000fe40000000000 */
[----:B0-----:R-:W-:-:S03]  /*15ce0*/  FMNMX.FTZ R4, R4, R77, !PT ;  /* 0x0000004d04047209 */ /* 0x001fc60007810000 */
[-CC-:B------:R-:W-:Y:S02]  /*15cf0*/  FFMA.FTZ R175, R9, R26.reuse, -R10.reuse ;  /* 0x0000001a09af7223 */ /* 0x180fe4000001080a */
[----:B------:R-:W0:Y:S01]  /*15d00*/  SHFL.BFLY PT, R9, R4, 0x1, 0x1f ;  /* 0x0c201f0004097f89 */ /* 0x000e2200000e0000 */
[-CC-:B------:R-:W-:Y:S01]  /*15d10*/  FFMA.FTZ R5, R29, R26.reuse, -R10.reuse ;  /* 0x0000001a1d057223 */ /* 0x180fe2000001080a */
[-C--:B------:R-:W-:Y:S01]  /*15d20*/  FFMA.FTZ R182, R33, R26.reuse, -R10 ;  /* 0x0000001a21b67223 */ /* 0x080fe2000001080a */
[----:B0-----:R-:W-:Y:S02]  /*15d30*/  FMNMX.FTZ R29, R4, R9, !PT ;  /* 0x00000009041d7209 */ /* 0x001fe40007810000 */
[----:B------:R-:W-:Y:S02]  /*15d40*/  FSEL R9, R79, RZ, P0 ;  /* 0x000000ff4f097208 */ /* 0x000fe40000000000 */
[C---:B------:R-:W-:Y:S01]  /*15d50*/  FSETP.NEU.FTZ.AND P0, PT, R29.reuse, -INF , PT ;  /* 0xff8000001d00780b */ /* 0x040fe20003f1d000 */
[----:B------:R-:W-:-:S05]  /*15d60*/  FMUL.FTZ R4, R29, R26 ;  /* 0x0000001a1d047220 */ /* 0x000fca0000410000 */
[----:B------:R-:W-:-:S05]  /*15d70*/  FSEL R33, R4, RZ, P0 ;  /* 0x000000ff04217208 */ /* 0x000fca0000000000 */
[-C--:B------:R-:W-:Y:S01]  /*15d80*/  FFMA.FTZ R184, R8, R26.reuse, -R33 ;  /* 0x0000001a08b87223 */ /* 0x080fe20000010821 */
[----:B------:R-:W-:Y:S01]  /*15d90*/  FSEL R8, R29, RZ, P0 ;  /* 0x000000ff1d087208 */ /* 0x000fe20000000000 */
[----:B------:R-:W-:Y:S01]  /*15da0*/  FADD.FTZ R9, R2, -R9 ;  /* 0x8000000902097221 */ /* 0x000fe20000010000 */
[----:B------:R-:W-:-:S03]  /*15db0*/  FFMA.FTZ R189, R189, R26, -R10 ;  /* 0x0000001abdbd7223 */ /* 0x000fc6000001080a */
[----:B------:R-:W-:Y:S01]  /*15dc0*/  FADD.FTZ R3, R3, -R8 ;  /* 0x8000000803037221 */ /* 0x000fe20000010000 */
[----:B------:R-:W-:-:S03]  /*15dd0*/  FMUL.FTZ R2, R9, R26 ;  /* 0x0000001a09027220 */ /* 0x000fc60000410000 */
[----:B------:R-:W-:Y:S01]  /*15de0*/  FMUL.FTZ R3, R26, R3 ;  /* 0x000000031a037220 */ /* 0x000fe20000410000 */
[-CC-:B------:R-:W-:Y:S01]  /*15df0*/  FFMA.FTZ R152, R73, R26.reuse, -R10.reuse ;  /* 0x0000001a49987223 */ /* 0x180fe2000001080a */
[-CC-:B------:R-:W-:Y:S01]  /*15e00*/  FFMA.FTZ R153, R27, R26.reuse, -R33.reuse ;  /* 0x0000001a1b997223 */ /* 0x180fe20000010821 */
[----:B------:R-:W-:Y:S01]  /*15e10*/  MUFU.EX2 R189, R189 ;  /* 0x000000bd00bd7308 */ /* 0x000fe20000000800 */
[-C--:B------:R-:W-:Y:S01]  /*15e20*/  FFMA.FTZ R154, R21, R26.reuse, -R10 ;  /* 0x0000001a159a7223 */ /* 0x080fe2000001080a */
[----:B------:R-:W-:-:S06]  /*15e30*/  FFMA.FTZ R155, R30, R26, -R33 ;  /* 0x0000001a1e9b7223 */ /* 0x000fcc0000010821 */
[----:B------:R-:W2:Y:S01]  /*15e40*/  MUFU.EX2 R2, R2 ;  /* 0x0000000200027308 */ /* 0x000ea20000000800 */
[----:B------:R-:W-:-:S07]  /*15e50*/  FFMA.FTZ R4, R31, R26, -R33 ;  /* 0x0000001a1f047223 */ /* 0x000fce0000010821 */
[----:B------:R-:W-:Y:S08]  /*15e60*/  MUFU.EX2 R184, R184 ;  /* 0x000000b800b87308 */ /* 0x000ff00000000800 */
[----:B------:R-:W0:Y:S01]  /*15e70*/  MUFU.EX2 R3, R3 ;  /* 0x0000000300037308 */ /* 0x000e220000000800 */
[----:B------:R-:W-:-:S07]  /*15e80*/  FFMA.FTZ R187, R19, R26, -R10 ;  /* 0x0000001a13bb7223 */ /* 0x000fce000001080a */
[----:B------:R-:W1:Y:S01]  /*15e90*/  MUFU.EX2 R152, R152 ;  /* 0x0000009800987308 */ /* 0x000e620000000800 */
[----:B------:R-:W-:-:S07]  /*15ea0*/  FFMA.FTZ R178, R34, R26, -R33 ;  /* 0x0000001a22b27223 */ /* 0x000fce0000010821 */
[----:B------:R-:W3:Y:S01]  /*15eb0*/  MUFU.EX2 R153, R153 ;  /* 0x0000009900997308 */ /* 0x000ee20000000800 */
[----:B------:R-:W-:-:S07]  /*15ec0*/  FFMA.FTZ R181, R35, R26, -R33 ;  /* 0x0000001a23b57223 */ /* 0x000fce0000010821 */
[----:B------:R-:W4:Y:S08]  /*15ed0*/  MUFU.EX2 R154, R154 ;  /* 0x0000009a009a7308 */ /* 0x000f300000000800 */
[----:B------:R-:W4:Y:S01]  /*15ee0*/  MUFU.EX2 R155, R155 ;  /* 0x0000009b009b7308 */ /* 0x000f220000000800 */
[----:B--2---:R-:W-:Y:S01]  /*15ef0*/  FFMA.FTZ R9, R2, R6, R189 ;  /* 0x0000000602097223 */ /* 0x004fe200000100bd */
[----:B------:R-:W-:-:S06]  /*15f00*/  FFMA.FTZ R183, R15, R26, -R10 ;  /* 0x0000001a0fb77223 */ /* 0x000fcc000001080a */
[----:B------:R-:W2:Y:S01]  /*15f10*/  MUFU.EX2 R5, R5 ;  /* 0x0000000500057308 */ /* 0x000ea20000000800 */
[----:B0-----:R-:W-:Y:S01]  /*15f20*/  FFMA.FTZ R6, R3, R7, R184 ;  /* 0x0000000703067223 */ /* 0x001fe200000100b8 */
[----:B------:R-:W-:-:S06]  /*15f30*/  FFMA.FTZ R176, R38, R26, -R33 ;  /* 0x0000001a26b07223 */ /* 0x000fcc0000010821 */
[----:B------:R-:W0:Y:S01]  /*15f40*/  MUFU.EX2 R4, R4 ;  /* 0x0000000400047308 */ /* 0x000e220000000800 */
[----:B-1----:R-:W-:Y:S01]  /*15f50*/  FADD.FTZ R9, R152, R9 ;  /* 0x0000000998097221 */ /* 0x002fe20000010000 */
[----:B------:R-:W-:-:S06]  /*15f60*/  FFMA.FTZ R180, R37, R26, -R10 ;  /* 0x0000001a25b47223 */ /* 0x000fcc000001080a */
[----:B------:R-:W1:Y:S01]  /*15f70*/  MUFU.EX2 R187, R187 ;  /* 0x000000bb00bb7308 */ /* 0x000e620000000800 */
[----:B---3--:R-:W-:Y:S01]  /*15f80*/  FADD.FTZ R6, R153, R6 ;  /* 0x0000000699067221 */ /* 0x008fe20000010000 */
[----:B------:R-:W-:-:S06]  /*15f90*/  FFMA.FTZ R179, R39, R26, -R33 ;  /* 0x0000001a27b37223 */ /* 0x000fcc0000010821 */
[----:B------:R-:W3:Y:S01]  /*15fa0*/  MUFU.EX2 R178, R178 ;  /* 0x000000b200b27308 */ /* 0x000ee20000000800 */
[----:B----4-:R-:W-:Y:S01]  /*15fb0*/  FADD.FTZ R8, R154, R9 ;  /* 0x000000099a087221 */ /* 0x010fe20000010000 */
[----:B------:R-:W-:-:S06]  /*15fc0*/  FFMA.FTZ R174, R13, R26, -R10 ;  /* 0x0000001a0dae7223 */ /* 0x000fcc000001080a */
[----:B------:R-:W4:Y:S01]  /*15fd0*/  MUFU.EX2 R182, R182 ;  /* 0x000000b600b67308 */ /* 0x000f220000000800 */
[----:B------:R-:W-:Y:S01]  /*15fe0*/  FADD.FTZ R7, R155, R6 ;  /* 0x000000069b077221 */ /* 0x000fe20000010000 */
[----:B------:R-:W-:-:S06]  /*15ff0*/  FFMA.FTZ R170, R42, R26, -R33 ;  /* 0x0000001a2aaa7223 */ /* 0x000fcc0000010821 */
[----:B------:R-:W4:Y:S01]  /*16000*/  MUFU.EX2 R181, R181 ;  /* 0x000000b500b57308 */ /* 0x000f220000000800 */
[----:B--2---:R-:W-:Y:S01]  /*16010*/  FADD.FTZ R8, R5, R8 ;  /* 0x0000000805087221 */ /* 0x004fe20000010000 */
[----:B------:R-:W-:-:S06]  /*16020*/  FFMA.FTZ R177, R41, R26, -R10 ;  /* 0x0000001a29b17223 */ /* 0x000fcc000001080a */
[----:B------:R-:W2:Y:S01]  /*16030*/  MUFU.EX2 R183, R183 ;  /* 0x000000b700b77308 */ /* 0x000ea20000000800 */
[----:B0-----:R-:W-:Y:S01]  /*16040*/  FADD.FTZ R7, R4, R7 ;  /* 0x0000000704077221 */ /* 0x001fe20000010000 */
[----:B------:R-:W-:-:S06]  /*16050*/  FFMA.FTZ R173, R43, R26, -R33 ;  /* 0x0000001a2bad7223 */ /* 0x000fcc0000010821 */
[----:B------:R-:W0:Y:S01]  /*16060*/  MUFU.EX2 R176, R176 ;  /* 0x000000b000b07308 */ /* 0x000e220000000800 */
[----:B-1----:R-:W-:Y:S01]  /*16070*/  FADD.FTZ R9, R187, R8 ;  /* 0x00000008bb097221 */ /* 0x002fe20000010000 */
[----:B---3--:R-:W-:-:S06]  /*16080*/  FADD.FTZ R6, R178, R7 ;  /* 0x00000007b2067221 */ /* 0x008fcc0000010000 */
[----:B------:R-:W1:Y:S01]  /*16090*/  MUFU.EX2 R180, R180 ;  /* 0x000000b400b47308 */ /* 0x000e620000000800 */
[----:B------:R-:W-:-:S07]  /*160a0*/  FFMA.FTZ R168, R46, R26, -R33 ;  /* 0x0000001a2ea87223 */ /* 0x000fce0000010821 */
        /* <DEDUP_REMOVED lines=80> */
[----:B0-----:R-:W-:-:S06]  /*165b0*/  FADD.FTZ R28, R14, R31 ;  /* 0x0000001f0e1c7221 */ /* 0x001fcc0000010000 */
[----:B------:R-:W0:Y:S08]  /*165c0*/  MUFU.EX2 R15, R15 ;  /* 0x0000000f000f7308 */ /* 0x000e300000000800 */
[----:B------:R-:W2:Y:S01]  /*165d0*/  MUFU.EX2 R9, R9 ;  /* 0x0000000900097308 */ /* 0x000ea20000000800 */
[----:B-1----:R-:W-:Y:S01]  /*165e0*/  FADD.FTZ R27, R157, R26 ;  /* 0x0000001a9d1b7221 */ /* 0x002fe20000010000 */
[----:B---3--:R-:W-:-:S06]  /*165f0*/  FADD.FTZ R31, R19, R28 ;  /* 0x0000001c131f7221 */ /* 0x008fcc0000010000 */
[----:B------:R-:W1:Y:S08]  /*16600*/  MUFU.EX2 R13, R13 ;  /* 0x0000000d000d7308 */ /* 0x000e700000000800 */
[----:B------:R-:W3:Y:S01]  /*16610*/  MUFU.EX2 R6, R6 ;  /* 0x0000000600067308 */ /* 0x000ee20000000800 */
[----:B----4-:R-:W-:Y:S01]  /*16620*/  FADD.FTZ R26, R12, R27 ;  /* 0x0000001b0c1a7221 */ /* 0x010fe20000010000 */
[----:B------:R-:W-:-:S06]  /*16630*/  FADD.FTZ R28, R8, R31 ;  /* 0x0000001f081c7221 */ /* 0x000fcc0000010000 */
[----:B------:R-:W4:Y:S08]  /*16640*/  MUFU.EX2 R10, R10 ;  /* 0x0000000a000a7308 */ /* 0x000f300000000800 */
[----:B------:R-:W4:Y:S01]  /*16650*/  MUFU.EX2 R7, R7 ;  /* 0x0000000700077308 */ /* 0x000f220000000800 */
[----:B0-----:R-:W-:Y:S01]  /*16660*/  FADD.FTZ R26, R15, R26 ;  /* 0x0000001a0f1a7221 */ /* 0x001fe20000010000 */
[----:B--2---:R-:W-:-:S03]  /*16670*/  FADD.FTZ R27, R9, R28 ;  /* 0x0000001c091b7221 */ /* 0x004fc60000010000 */
[----:B-1----:R-:W-:Y:S01]  /*16680*/  FADD.FTZ R31, R13, R26 ;  /* 0x0000001a0d1f7221 */ /* 0x002fe20000010000 */
[----:B---3--:R-:W-:-:S03]  /*16690*/  FADD.FTZ R26, R6, R27 ;  /* 0x0000001b061a7221 */ /* 0x008fc60000010000 */
[----:B----4-:R-:W-:Y:S01]  /*166a0*/  FADD.FTZ R30, R10, R31 ;  /* 0x0000001f0a1e7221 */ /* 0x010fe20000010000 */
[----:B------:R0:W-:Y:S01]  /*166b0*/  ST.E desc[UR36][R24.64+0x4], R29 ;  /* 0x0000041d18007985 */ /* 0x0001e2000c101924 */
[----:B------:R-:W-:-:S05]  /*166c0*/  FADD.FTZ R31, R7, R26 ;  /* 0x0000001a071f7221 */ /* 0x000fca0000010000 */
[----:B------:R1:W-:Y:S04]  /*166d0*/  ST.E.64 desc[UR36][R24.64+0x10], R30 ;  /* 0x0000101e18007985 */ /* 0x0003e8000c101b24 */
[----:B------:R-:W2:Y:S04]  /*166e0*/  LD.E R39, desc[UR36][R22.64+0x3a0] ;  /* 0x0003a02416277980 */ /* 0x000ea8000c101900 */
[----:B------:R-:W3:Y:S04]  /*166f0*/  LD.E R43, desc[UR36][R22.64+0x3b0] ;  /* 0x0003b024162b7980 */ /* 0x000ee8000c101900 */
[----:B------:R-:W4:Y:S04]  /*16700*/  LD.E R41, desc[UR36][R22.64+0x3b4] ;  /* 0x0003b42416297980 */ /* 0x000f28000c101900 */
[----:B------:R-:W4:Y:S04]  /*16710*/  LD.E R37, desc[UR36][R22.64+0x3c0] ;  /* 0x0003c02416257980 */ /* 0x000f28000c101900 */
[----:B0-----:R-:W4:Y:S04]  /*16720*/  LD.E R29, desc[UR36][R22.64+0x3c4] ;  /* 0x0003c424161d7980 */ /* 0x001f28000c101900 */
        /* <DEDUP_REMOVED lines=123> */
[C---:B--2---:R-:W-:Y:S01]  /*16ee0*/  FMUL.FTZ R39, R2.reuse, R39 ;  /* 0x0000002702277220 */ /* 0x044fe20000410000 */
[C---:B---3--:R-:W-:Y:S01]  /*16ef0*/  FMUL.FTZ R43, R2.reuse, R43 ;  /* 0x0000002b022b7220 */ /* 0x048fe20000410000 */
[C---:B----4-:R-:W-:Y:S01]  /*16f00*/  FMUL.FTZ R41, R2.reuse, R41 ;  /* 0x0000002902297220 */ /* 0x050fe20000410000 */
[C---:B------:R-:W-:Y:S01]  /*16f10*/  FMUL.FTZ R37, R2.reuse, R37 ;  /* 0x0000002502257220 */ /* 0x040fe20000410000 */
[C---:B------:R-:W-:Y:S01]  /*16f20*/  FMUL.FTZ R29, R2.reuse, R29 ;  /* 0x0000001d021d7220 */ /* 0x040fe20000410000 */
[----:B------:R0:W-:Y:S01]  /*16f30*/  ST.E desc[UR36][R22.64+0x3a0], R39 ;  /* 0x0003a02716007985 */ /* 0x0001e2000c101924 */
[C---:B------:R-:W-:Y:S01]  /*16f40*/  FMUL.FTZ R35, R2.reuse, R35 ;  /* 0x0000002302237220 */ /* 0x040fe20000410000 */
[C---:B------:R-:W-:Y:S01]  /*16f50*/  FMUL.FTZ R33, R2.reuse, R33 ;  /* 0x0000002102217220 */ /* 0x040fe20000410000 */
[C---:B------:R-:W-:Y:S01]  /*16f60*/  FMUL.FTZ R31, R2.reuse, R31 ;  /* 0x0000001f021f7220 */ /* 0x040fe20000410000 */
[----:B------:R1:W-:Y:S04]  /*16f70*/  ST.E desc[UR36][R22.64+0x3b0], R43 ;  /* 0x0003b02b16007985 */ /* 0x0003e8000c101924 */
[----:B------:R2:W-:Y:S01]  /*16f80*/  ST.E desc[UR36][R22.64+0x3b4], R41 ;  /* 0x0003b42916007985 */ /* 0x0005e2000c101924 */
[C---:B0-----:R-:W-:Y:S01]  /*16f90*/  FMUL.FTZ R39, R3.reuse, R148 ;  /* 0x0000009403277220 */ /* 0x041fe20000410000 */
[C---:B-1----:R-:W-:Y:S01]  /*16fa0*/  FMUL.FTZ R43, R3.reuse, R144 ;  /* 0x00000090032b7220 */ /* 0x042fe20000410000 */
[----:B--2---:R-:W-:Y:S01]  /*16fb0*/  FMUL.FTZ R41, R3, R146 ;  /* 0x0000009203297220 */ /* 0x004fe20000410000 */
[----:B------:R0:W-:Y:S01]  /*16fc0*/  ST.E desc[UR36][R22.64+0x3c0], R37 ;  /* 0x0003c02516007985 */ /* 0x0001e2000c101924 */
[C---:B------:R-:W-:Y:S01]  /*16fd0*/  FMUL.FTZ R27, R2.reuse, R27 ;  /* 0x0000001b021b7220 */ /* 0x040fe20000410000 */
[----:B------:R-:W-:-:S02]  /*16fe0*/  FMUL.FTZ R25, R2, R25 ;  /* 0x0000001902197220 */ /* 0x000fc40000410000 */
[----:B------:R1:W-:Y:S04]  /*16ff0*/  ST.E desc[UR36][R22.64+0x3c4], R29 ;  /* 0x0003c41d16007985 */ /* 0x0003e8000c101924 */
[----:B------:R2:W-:Y:S04]  /*17000*/  ST.E desc[UR36][R22.64+0x3d0], R35 ;  /* 0x0003d02316007985 */ /* 0x0005e8000c101924 */
[----:B------:R3:W-:Y:S01]  /*17010*/  ST.E desc[UR36][R22.64+0x3d4], R33 ;  /* 0x0003d42116007985 */ /* 0x0007e2000c101924 */
[----:B0-----:R-:W-:-:S03]  /*17020*/  FMUL.FTZ R37, R3, R136 ;  /* 0x0000008803257220 */ /* 0x001fc60000410000 */
[----:B------:R0:W-:Y:S01]  /*17030*/  ST.E desc[UR36][R22.64+0x3e0], R31 ;  /* 0x0003e01f16007985 */ /* 0x0001e2000c101924 */
[----:B-1----:R-:W-:-:S03]  /*17040*/  FMUL.FTZ R29, R3, R142 ;  /* 0x0000008e031d7220 */ /* 0x002fc60000410000 */
[----:B------:R1:W-:Y:S01]  /*17050*/  ST.E desc[UR36][R22.64+0x208], R39 ;  /* 0x0002082716007985 */ /* 0x0003e2000c101924 */
[----:B--2---:R-:W-:-:S03]  /*17060*/  FMUL.FTZ R35, R3, R138 ;  /* 0x0000008a03237220 */ /* 0x004fc60000410000 */
[----:B------:R2:W-:Y:S01]  /*17070*/  ST.E desc[UR36][R22.64+0x20c], R41 ;  /* 0x00020c2916007985 */ /* 0x0005e2000c101924 */
[----:B---3--:R-:W-:-:S03]  /*17080*/  FMUL.FTZ R33, R3, R140 ;  /* 0x0000008c03217220 */ /* 0x008fc60000410000 */
[----:B------:R3:W-:Y:S01]  /*17090*/  ST.E desc[UR36][R22.64+0x218], R43 ;  /* 0x0002182b16007985 */ /* 0x0007e2000c101924 */
[C---:B0-----:R-:W-:Y:S01]  /*170a0*/  FMUL.FTZ R31, R3.reuse, R134 ;  /* 0x00000086031f7220 */ /* 0x041fe20000410000 */
[C---:B-1----:R-:W-:Y:S01]  /*170b0*/  FMUL.FTZ R39, R3.reuse, R130 ;  /* 0x0000008203277220 */ /* 0x042fe20000410000 */
[C---:B--2---:R-:W-:Y:S01]  /*170c0*/  FMUL.FTZ R41, R3.reuse, R128 ;  /* 0x0000008003297220 */ /* 0x044fe20000410000 */
[C---:B---3--:R-:W-:Y:S01]  /*170d0*/  FMUL.FTZ R43, R3.reuse, R126 ;  /* 0x0000007e032b7220 */ /* 0x048fe20000410000 */
        /* <DEDUP_REMOVED lines=12> */
[----:B0-----:R-:W-:-:S03]  /*171a0*/  FMUL.FTZ R33, R3, R120 ;  /* 0x0000007803217220 */ /* 0x001fc60000410000 */
[----:B------:R0:W-:Y:S01]  /*171b0*/  ST.E desc[UR36][R22.64+0x25c], R41 ;  /* 0x00025c2916007985 */ /* 0x0001e2000c101924 */
[----:B-1----:R-:W-:-:S03]  /*171c0*/  FMUL.FTZ R35, R3, R118 ;  /* 0x0000007603237220 */ /* 0x002fc60000410000 */
[----:B------:R1:W-:Y:S01]  /*171d0*/  ST.E desc[UR36][R22.64+0x268], R43 ;  /* 0x0002682b16007985 */ /* 0x0003e2000c101924 */
[C---:B--2---:R-:W-:Y:S01]  /*171e0*/  FMUL.FTZ R37, R3.reuse, R116 ;  /* 0x0000007403257220 */ /* 0x044fe20000410000 */
[C---:B---3--:R-:W-:Y:S01]  /*171f0*/  FMUL.FTZ R39, R3.reuse, R110 ;  /* 0x0000006e03277220 */ /* 0x048fe20000410000 */
        /* <DEDUP_REMOVED lines=42> */
[----:B------:R0:W-:Y:S01]  /*174a0*/  ST.E desc[UR36][R22.64+0x2e8], R25 ;  /* 0x0002e81916007985 */ /* 0x0001e2000c101924 */
[C---:B------:R-:W-:Y:S01]  /*174b0*/  FMUL.FTZ R47, R2.reuse, R47 ;  /* 0x0000002f022f7220 */ /* 0x040fe20000410000 */
[----:B------:R-:W-:Y:S02]  /*174c0*/  FMUL.FTZ R45, R2, R45 ;  /* 0x0000002d022d7220 */ /* 0x000fe40000410000 */
        /* <DEDUP_REMOVED lines=19> */
[----:B------:R-:W-:Y:S01]  /*17600*/  ST.E desc[UR36][R22.64+0x394], R47 ;  /* 0x0003942f16007985 */ /* 0x000fe2000c101924 */
[C---:B------:R-:W-:Y:S01]  /*17610*/  FMUL.FTZ R151, R2.reuse, R151 ;  /* 0x0000009702977220 */ /* 0x040fe20000410000 */
[C---:B------:R-:W-:Y:S01]  /*17620*/  FMUL.FTZ R197, R3.reuse, R150 ;  /* 0x0000009603c57220 */ /* 0x040fe20000410000 */
[C---:B------:R-:W-:Y:S01]  /*17630*/  FMUL.FTZ R149, R2.reuse, R149 ;  /* 0x0000009502957220 */ /* 0x040fe20000410000 */
[----:B------:R-:W-:Y:S01]  /*17640*/  ST.E desc[UR36][R22.64+0x3a4], R45 ;  /* 0x0003a42d16007985 */ /* 0x000fe2000c101924 */
        /* <DEDUP_REMOVED lines=61> */
[C---:B-1----:R-:W-:Y:S01]  /*17a20*/  FMUL.FTZ R27, R3.reuse, R44 ;  /* 0x0000002c031b7220 */ /* 0x042fe20000410000 */
[C---:B--2---:R-:W-:Y:S01]  /*17a30*/  FMUL.FTZ R29, R3.reuse, R42 ;  /* 0x0000002a031d7220 */ /* 0x044fe20000410000 */
[C---:B---3--:R-:W-:Y:S01]  /*17a40*/  FMUL.FTZ R31, R3.reuse, R34 ;  /* 0x00000022031f7220 */ /* 0x048fe20000410000 */
[C---:B----4-:R-:W-:Y:S01]  /*17a50*/  FMUL.FTZ R33, R3.reuse, R40 ;  /* 0x0000002803217220 */ /* 0x050fe20000410000 */
        /* <DEDUP_REMOVED lines=72> */
[----:B------:R1:W-:Y:S06]  /*17ee0*/  BAR.SYNC.DEFER_BLOCKING R209, 0x100 ;  /* 0x000400d10000751d */ /* 0x0003ec0000010000 */
[----:B------:R-:W4:Y:S04]  /*17ef0*/  LDL R144, [R1+0x1f0] ;  /* 0x0001f00001907983 */ /* 0x000f280000100800 */
[----:B0-----:R-:W4:Y:S04]  /*17f00*/  LD.E R25, desc[UR36][R22.64+0x200] ;  /* 0x0002002416197980 */ /* 0x001f28000c101900 */
[----:B-1----:R-:W4:Y:S04]  /*17f10*/  LD.E R27, desc[UR36][R22.64+0x204] ;  /* 0x00020424161b7980 */ /* 0x002f28000c101900 */
[----:B--2---:R-:W2:Y:S04]  /*17f20*/  LD.E R29, desc[UR36][R22.64+0x208] ;  /* 0x00020824161d7980 */ /* 0x004ea8000c101900 */
[----:B---3--:R-:W3:Y:S04]  /*17f30*/  LD.E R31, desc[UR36][R22.64+0x20c] ;  /* 0x00020c24161f7980 */ /* 0x008ee8000c101900 */
        /* <DEDUP_REMOVED lines=124> */
[----:B------:R-:W4:Y:S04]  /*18700*/  LD.E.64 R2, desc[UR36][R22.64+0x88] ;  /* 0x0000882416027980 */ /* 0x000f28000c101b00 */
[----:B------:R-:W-:Y:S04]  /*18710*/  ST.E desc[UR36][R22.64+0x200], R25 ;  /* 0x0002001916007985 */ /* 0x000fe8000c101924 */
[----:B------:R-:W-:Y:S04]  /*18720*/  ST.E desc[UR36][R22.64+0x204], R27 ;  /* 0x0002041b16007985 */ /* 0x000fe8000c101924 */
[----:B--2---:R-:W-:Y:S04]  /*18730*/  ST.E desc[UR36][R22.64+0x208], R29 ;  /* 0x0002081d16007985 */ /* 0x004fe8000c101924 */
[----:B---3--:R-:W-:Y:S04]  /*18740*/  ST.E desc[UR36][R22.64+0x20c], R31 ;  /* 0x00020c1f16007985 */ /* 0x008fe8000c101924 */
        /* <DEDUP_REMOVED lines=124> */
[----:B------:R-:W4:Y:S01]  /*18f10*/  LDL R186, [R1+0x68] ;  /* 0x0000680001ba7983 */ /* 0x000f220000100800 */
[----:B------:R-:W-:-:S03]  /*18f20*/  IMAD R2, R144, 0xc00, R2 ;  /* 0x00000c0090027824 */ /* 0x000fc600078e0202 */
[----:B0-----:R-:W4:Y:S04]  /*18f30*/  LD.E R24, desc[UR36][R22.64+0x200] ;  /* 0x0002002416187980 */ /* 0x001f28000c101900 */
[----:B------:R-:W4:Y:S04]  /*18f40*/  LD.E R25, desc[UR36][R22.64+0x204] ;  /* 0x0002042416197980 */ /* 0x000f28000c101900 */
[----:B-1----:R-:W4:Y:S04]  /*18f50*/  LD.E R26, desc[UR36][R22.64+0x208] ;  /* 0x00020824161a7980 */ /* 0x002f28000c101900 */
        /* <DEDUP_REMOVED lines=125> */
[----:B------:R-:W-:-:S02]  /*19730*/  ISETP.NE.U32.AND P0, PT, R186, RZ, PT ;  /* 0x000000ffba00720c */ /* 0x000fc40003f05070 */
[----:B------:R-:W-:Y:S02]  /*19740*/  R2UR UR6, R2 ;  /* 0x00000000020672ca */ /* 0x000fe400000e0000 */
[----:B------:R-:W-:Y:S02]  /*19750*/  R2UR UR7, R3 ;  /* 0x00000000030772ca */ /* 0x000fe400000e0000 */
[----:B------:R-:W-:Y:S02]  /*19760*/  F2FP.BF16.F32.PACK_AB R152, R152, R189 ;  /* 0x000000bd9898723e */ /* 0x000fe400000010ff */
[----:B------:R-:W-:Y:S02]  /*19770*/  F2FP.BF16.F32.PACK_AB R154, R5, R154 ;  /* 0x0000009a059a723e */ /* 0x000fe400000010ff */
[----:B------:R-:W-:Y:S02]  /*19780*/  F2FP.BF16.F32.PACK_AB R153, R153, R184 ;  /* 0x000000b89999723e */ /* 0x000fe400000010ff */
[----:B------:R-:W-:Y:S01]  /*19790*/  F2FP.BF16.F32.PACK_AB R155, R4, R155 ;  /* 0x0000009b049b723e */ /* 0x000fe200000010ff */
[----:B------:R-:W-:Y:S01]  /*197a0*/  VOTEU.ANY UP0, P0 ;  /* 0x00000000003f7886 */ /* 0x000fe20000000100 */
[----:B------:R-:W-:-:S02]  /*197b0*/  VIADD R4, R2, 0x80 ;  /* 0x0000008002047836 */ /* 0x000fc40000000000 */
[----:B------:R-:W-:Y:S01]  /*197c0*/  IMAD.MOV.U32 R5, RZ, RZ, R3 ;  /* 0x000000ffff057224 */ /* 0x000fe200078e0003 */
[----:B--2---:R-:W-:-:S06]  /*197d0*/  WARPGROUP.ARRIVE ;  /* 0x00000000000079c5 */ /* 0x004fcc0000000000 */
[----:B------:R-:W-:Y:S01]  /*197e0*/  HGMMA.64x256x16.F32.BF16 R24, R152, gdesc[UR4].tnspB, R24, UP0, gsb0 ;  /* 0x43e0000498187df0 */ /* 0x000fe2000b801818 */
[----:B------:R-:W-:Y:S02]  /*197f0*/  R2UR UR6, R4 ;  /* 0x00000000040672ca */ /* 0x000fe400000e0000 */
[----:B------:R-:W-:Y:S01]  /*19800*/  R2UR UR7, R5 ;  /* 0x00000000050772ca */ /* 0x000fe200000e0000 */
        /* <DEDUP_REMOVED lines=140> */
[----:B------:R-:W-:Y:S02]  /*1a0d0*/  VIADD R4, R2, 0x180 ;  /* 0x0000018002047836 */ /* 0x000fe40000000000 */
[----:B------:R-:W-:Y:S01]  /*1a0e0*/  IMAD.MOV.U32 R5, RZ, RZ, R3 ;  /* 0x000000ffff057224 */ /* 0x000fe200078e0003 */
[----:B------:R-:W-:Y:S02]  /*1a0f0*/  WARPGROUP.DEPBAR.LE gsb0, 0x0 ;  /* 0x00008000000079c5 */ /* 0x000fe40000010000 */
[----:B------:R-:W-:-:S02]  /*1a100*/  F2FP.BF16.F32.PACK_AB R152, R177, R174 ;  /* 0x000000aeb198723e */ /* 0x000fc400000010ff */
        /* <DEDUP_REMOVED lines=553> */
[----:B------:R0:W-:Y:S04]  /*1c3a0*/  ST.E desc[UR36][R22.64+0x204], R25 ;  /* 0x0002041916007985 */ /* 0x0001e8000c101924 */
        /* <DEDUP_REMOVED lines=126> */
[----:B------:R4:W-:Y:S04]  /*1cb90*/  STL [R1+0x68], R0 ;  /* 0x0000680001007387 */ /* 0x0009e80000100800 */
        /* <DEDUP_REMOVED lines=256> */
[----:B0-----:R-:W2:Y:S04]  /*1dba0*/  LDL.64 R20, [R1+0x190] ;  /* 0x0001900001147983 */ /* 0x001ea80000100a00 */
[----:B------:R1:W5:Y:S04]  /*1dbb0*/  LDL R0, [R1+0x1f0] ;  /* 0x0001f00001007983 */ /* 0x0003680000100800 */
[----:B--2---:R-:W2:Y:S01]  /*1dbc0*/  LD.E R2, desc[UR36][R20.64] ;  /* 0x0000002414027980 */ /* 0x004ea2000c101900 */
[----:B------:R-:W-:Y:S01]  /*1dbd0*/  BSSY B0, `(.L_x_11286) ;  /* 0x0000005000007945 */ /* 0x000fe20003800000 */
[----:B--2---:R-:W-:-:S04]  /*1dbe0*/  LOP3.LUT R2, R2, 0x1, RZ, 0xfc, !PT ;  /* 0x0000000102027812 */ /* 0x004fc800078efcff */
[----:B------:R-:W-:-:S13]  /*1dbf0*/  ISETP.NE.AND P0, PT, R2, 0x3, PT ;  /* 0x000000030200780c */ /* 0x000fda0003f05270 */
[----:B-1----:R-:W-:Y:S05]  /*1dc00*/  @!P0 BRA `(.L_x_11287) ;  /* 0x0000000000048947 */ /* 0x002fea0003800000 */
[----:B------:R-:W-:Y:S01]  /*1dc10*/  BPT.TRAP 0x1 ;  /* 0x000000040000795c */ /* 0x000fe20000300000 */
.L_x_11287:
[----:B------:R-:W-:Y:S05]  /*1dc20*/  BSYNC B0 ;  /* 0x0000000000007941 */ /* 0x000fea0003800000 */
.L_x_11286:
[----:B------:R-:W2:Y:S04]  /*1dc30*/  LD.E.64 R2, desc[UR36][R20.64+0x20] ;  /* 0x0000202414027980 */ /* 0x000ea8000c101b00 */
[----:B------:R-:W3:Y:S01]  /*1dc40*/  LD.E R4, desc[UR36][R20.64+0xc] ;  /* 0x00000c2414047980 */ /* 0x000ee2000c101900 */
[C---:B------:R-:W-:Y:S01]  /*1dc50*/  ISETP.GT.AND P0, PT, R11.reuse, UR40, PT ;  /* 0x000000280b007c0c */ /* 0x040fe2000bf04270 */
[----:B------:R-:W-:Y:S01]  /*1dc60*/  VIADD R11, R11, 0xffffffff ;  /* 0xffffffff0b0b7836 */ /* 0x000fe20000000000 */
[----:B--2---:R-:W-:-:S05]  /*1dc70*/  MOV R3, R2 ;  /* 0x0000000200037202 */ /* 0x004fca0000000f00 */
[----:B-----5:R-:W-:-:S05]  /*1dc80*/  IMAD R3, R0, 0x8, R3 ;  /* 0x0000000800037824 */ /* 0x020fca00078e0203 */
[----:B---3--:R-:W-:-:S04]  /*1dc90*/  PRMT R3, R4, 0x654, R3 ;  /* 0x0000065404037816 */ /* 0x008fc80000000003 */
[----:B------:R1:W-:Y:S01]  /*1dca0*/  SYNCS.ARRIVE.TRANS64.RED.A1T0 RZ, [R3+URZ], RZ ;  /* 0x000000ff03ff79a7 */ /* 0x0003e2000810043f */
[----:B------:R-:W-:Y:S05]  /*1dcb0*/  @P0 BRA `(.L_x_11288) ;  /* 0xffffff5000e80947 */ /* 0x000fea000383ffff */
.L_x_11255:
[----:B------:R-:W-:Y:S05]  /*1dcc0*/  WARPSYNC.ALL ;  /* 0x0000000000007948 */ /* 0x000fea0003800000 */
[----:B------:R-:W0:Y:S04]  /*1dcd0*/  LDL R5, [R1+0x420] ;  /* 0x0004200001057983 */ /* 0x000e280000100800 */
[----:B------:R-:W2:Y:S04]  /*1dce0*/  LDL R6, [R1+0x424] ;  /* 0x0004240001067983 */ /* 0x000ea80000100800 */
[----:B------:R-:W3:Y:S04]  /*1dcf0*/  LDL R136, [R1+0x1f0] ;  /* 0x0001f00001887983 */ /* 0x000ee80000100800 */
[----:B------:R-:W4:Y:S04]  /*1dd00*/  LDL.64 R14, [R1+0x398] ;  /* 0x00039800010e7983 */ /* 0x000f280000100a00 */
[----:B------:R-:W5:Y:S04]  /*1dd10*/  LDL.64 R12, [R1+0x3a8] ;  /* 0x0003a800010c7983 */ /* 0x000f680000100a00 */
        /* <DEDUP_REMOVED lines=60> */
[----:B0-----:R-:W0:Y:S02]  /*1e0e0*/  SHFL.BFLY PT, R0, R5, 0x2, 0x1f ;  /* 0x0c401f0005007f89 */ /* 0x001e2400000e0000 */
[----:B0-----:R-:W-:-:S05]  /*1e0f0*/  FADD.FTZ R0, R5, R0 ;  /* 0x0000000005007221 */ /* 0x001fca0000010000 */
[----:B-1----:R-:W0:Y:S02]  /*1e100*/  SHFL.BFLY PT, R3, R0, 0x1, 0x1f ;  /* 0x0c201f0000037f89 */ /* 0x002e2400000e0000 */
[----:B0-----:R-:W-:Y:S01]  /*1e110*/  FADD.FTZ R2, R0, R3 ;  /* 0x0000000300027221 */ /* 0x001fe20000010000 */
[----:B---3--:R-:W-:Y:S01]  /*1e120*/  VIADD R136, R136, 0x1 ;  /* 0x0000000188887836 */ /* 0x008fe20000000000 */
[----:B------:R-:W3:Y:S04]  /*1e130*/  LDL R0, [R1+0x1fc] ;  /* 0x0001fc0001007983 */ /* 0x000ee80000100800 */
[----:B------:R-:W-:Y:S04]  /*1e140*/  STL [R1+0x420], R2 ;  /* 0x0004200201007387 */ /* 0x000fe80000100800 */
[----:B------:R-:W4:Y:S04]  /*1e150*/  LDL R148, [R1+0x420] ;  /* 0x0004200001947983 */ /* 0x000f280000100800 */
[----:B--2---:R-:W0:Y:S02]  /*1e160*/  SHFL.BFLY PT, R3, R6, 0x2, 0x1f ;  /* 0x0c401f0006037f89 */ /* 0x004e2400000e0000 */
[----:B0-----:R-:W-:Y:S01]  /*1e170*/  FADD.FTZ R3, R3, R6 ;  /* 0x0000000603037221 */ /* 0x001fe20000010000 */
[----:B------:R-:W-:Y:S01]  /*1e180*/  ISETP.NE.AND P2, PT, R136, 0x2, PT ;  /* 0x000000028800780c */ /* 0x000fe20003f45270 */
[----:B------:R-:W2:Y:S04]  /*1e190*/  LDL.64 R6, [R1+0x3e8] ;  /* 0x0003e80001067983 */ /* 0x000ea80000100a00 */
[----:B------:R-:W0:Y:S08]  /*1e1a0*/  SHFL.BFLY PT, R4, R3, 0x1, 0x1f ;  /* 0x0c201f0003047f89 */ /* 0x000e3000000e0000 */
[----:B------:R-:W2:Y:S01]  /*1e1b0*/  @!P2 LDL R19, [R1+0x1f4] ;  /* 0x0001f4000113a983 */ /* 0x000ea20000100800 */
[----:B0-----:R-:W-:-:S03]  /*1e1c0*/  FADD.FTZ R140, R3, R4 ;  /* 0x00000004038c7221 */ /* 0x001fc60000010000 */
[----:B------:R-:W2:Y:S02]  /*1e1d0*/  LDL.64 R4, [R1+0x3d8] ;  /* 0x0003d80001047983 */ /* 0x000ea40000100a00 */
[----:B------:R-:W-:Y:S02]  /*1e1e0*/  FSETP.NE.FTZ.AND P1, PT, R140, RZ, PT ;  /* 0x000000ff8c00720b */ /* 0x000fe40003f35000 */
[----:B------:R-:W2:Y:S11]  /*1e1f0*/  LDL.64 R2, [R1+0x3f8] ;  /* 0x0003f80001027983 */ /* 0x000eb60000100a00 */
[----:B------:R-:W2:Y:S04]  /*1e200*/  @P1 LDL R143, [R1+0x430] ;  /* 0x00043000018f1983 */ /* 0x000ea80000100800 */
[----:B------:R-:W2:Y:S01]  /*1e210*/  @P1 LDL R145, [R1+0x414] ;  /* 0x0004140001911983 */ /* 0x000ea20000100800 */
[----:B------:R-:W-:-:S02]  /*1e220*/  IMAD.MOV.U32 R142, RZ, RZ, -0x800000 ;  /* 0xff800000ff8e7424 */ /* 0x000fc400078e00ff */
[----:B------:R-:W-:Y:S01]  /*1e230*/  IMAD.MOV.U32 R138, RZ, RZ, RZ ;  /* 0x000000ffff8a7224 */ /* 0x000fe200078e00ff */
[----:B------:R0:W-:Y:S08]  /*1e240*/  BAR.ARV R208, 0x100 ;  /* 0x000400d00000751d */ /* 0x0001f00000002000 */
[----:B------:R-:W-:Y:S06]  /*1e250*/  BAR.ARV 0x8, 0x180 ;  /* 0x0206000000007b1d */ /* 0x000fec0000002000 */
[----:B----4-:R-:W-:-:S13]  /*1e260*/  FSETP.NE.FTZ.AND P0, PT, R148, RZ, PT ;  /* 0x000000ff9400720b */ /* 0x010fda0003f15000 */
[----:B------:R-:W4:Y:S04]  /*1e270*/  @P0 LDL R139, [R1+0x430] ;  /* 0x00043000018b0983 */ /* 0x000f280000100800 */
[----:B------:R-:W2:Y:S01]  /*1e280*/  @P0 LDL R144, [R1+0x410] ;  /* 0x0004100001900983 */ /* 0x000ea20000100800 */
[----:B------:R-:W1:Y:S02]  /*1e290*/  @P0 MUFU.LG2 R141, R148 ;  /* 0x00000094008d0308 */ /* 0x000e640000000c00 */
[----:B-1----:R-:W-:-:S06]  /*1e2a0*/  @P0 FMUL.FTZ R146, R141, 0.69314718246459960938 ;  /* 0x3f3172188d920820 */ /* 0x002fcc0000410000 */
[----:B------:R-:W1:Y:S08]  /*1e2b0*/  @P1 MUFU.LG2 R147, R140 ;  /* 0x0000008c00931308 */ /* 0x000e700000000c00 */
[----:B------:R-:W0:Y:S01]  /*1e2c0*/  @P0 MUFU.RCP R138, R148 ;  /* 0x00000094008a0308 */ /* 0x000e220000001000 */
[----:B---3--:R-:W-:Y:S02]  /*1e2d0*/  VIADD R0, R0, 0x1 ;  /* 0x0000000100007836 */ /* 0x008fe40000000000 */
[----:B-1----:R-:W-:Y:S01]  /*1e2e0*/  @P1 FMUL.FTZ R147, R147, 0.69314718246459960938 ;  /* 0x3f31721893931820 */ /* 0x002fe20000410000 */
[----:B------:R-:W-:Y:S01]  /*1e2f0*/  STL [R1+0x424], R140 ;  /* 0x0004248c01007387 */ /* 0x000fe20000100800 */
[-C--:B0-----:R-:W-:Y:S01]  /*1e300*/  FMUL.FTZ R133, R133, R138.reuse ;  /* 0x0000008a85857220 */ /* 0x081fe20000410000 */
        /* <DEDUP_REMOVED lines=97> */
[----:B------:R-:W-:Y:S01]  /*1e920*/  @!P2 STL [R1+0x1f0], RZ ;  /* 0x0001f0ff0100a387 */ /* 0x000fe20000100800 */
[----:B----4-:R-:W-:-:S04]  /*1e930*/  @P0 FMUL.FTZ R139, R139, 0.69314718246459960938 ;  /* 0x3f3172188b8b0820 */ /* 0x010fc80000410000 */
[----:B--2---:R-:W-:Y:S01]  /*1e940*/  @P0 FFMA.FTZ R142, R139, R144, R146 ;  /* 0x000000908b8e0223 */ /* 0x004fe20000010092 */
[----:B------:R-:W-:-:S06]  /*1e950*/  IMAD.MOV.U32 R139, RZ, RZ, RZ ;  /* 0x000000ffff8b7224 */ /* 0x000fcc00078e00ff */
[----:B------:R-:W0:Y:S01]  /*1e960*/  @P1 MUFU.RCP R139, R140 ;  /* 0x0000008c008b1308 */ /* 0x000e220000001000 */
[----:B------:R-:W-:Y:S01]  /*1e970*/  @P1 FMUL.FTZ R146, R143, 0.69314718246459960938 ;  /* 0x3f3172188f921820 */ /* 0x000fe20000410000 */
[----:B------:R-:W-:-:S03]  /*1e980*/  IMAD.MOV.U32 R144, RZ, RZ, -0x800000 ;  /* 0xff800000ff907424 */ /* 0x000fc600078e00ff */
[----:B------:R-:W-:Y:S01]  /*1e990*/  @P1 FFMA.FTZ R144, R146, R145, R147 ;  /* 0x0000009192901223 */ /* 0x000fe20000010093 */
[----:B------:R-:W-:Y:S01]  /*1e9a0*/  STL [R1+0x420], R142 ;  /* 0x0004208e01007387 */ /* 0x000fe20000100800 */
[-C--:B0-----:R-:W-:Y:S01]  /*1e9b0*/  FMUL.FTZ R15, R15, R139.reuse ;  /* 0x0000008b0f0f7220 */ /* 0x081fe20000410000 */
[-C--:B------:R-:W-:Y:S01]  /*1e9c0*/  FMUL.FTZ R14, R14, R139.reuse ;  /* 0x0000008b0e0e7220 */ /* 0x080fe20000410000 */
[-C--:B------:R-:W-:Y:S01]  /*1e9d0*/  FMUL.FTZ R13, R13, R139.reuse ;  /* 0x0000008b0d0d7220 */ /* 0x080fe20000410000 */
[-C--:B------:R-:W-:Y:S01]  /*1e9e0*/  FMUL.FTZ R12, R12, R139.reuse ;  /* 0x0000008b0c0c7220 */ /* 0x080fe20000410000 */
[-C--:B------:R-:W-:Y:S01]  /*1e9f0*/  FMUL.FTZ R71, R71, R139.reuse ;  /* 0x0000008b47477220 */ /* 0x080fe20000410000 */
[-C--:B------:R-:W-:Y:S01]  /*1ea00*/  FMUL.FTZ R70, R70, R139.reuse ;  /* 0x0000008b46467220 */ /* 0x080fe20000410000 */
[----:B------:R-:W-:Y:S01]  /*1ea10*/  STL.64 [R1+0x398], R14 ;  /* 0x0003980e01007387 */ /* 0x000fe20000100a00 */
        /* <DEDUP_REMOVED lines=59> */
[----:B0-----:R-:W-:Y:S01]  /*1edd0*/  VIADD R12, R137, 0x1 ;  /* 0x00000001890c7836 */ /* 0x001fe20000000000 */
[----:B------:R-:W-:Y:S01]  /*1ede0*/  @!P2 LOP3.LUT R14, R19, 0x1, RZ, 0x3c, !PT ;  /* 0x00000001130ea812 */ /* 0x000fe200078e3cff */
        /* <DEDUP_REMOVED lines=32> */
[----:B------:R0:W-:Y:S01]  /*1eff0*/  @!P2 STL [R1+0x1f4], R14 ;  /* 0x0001f40e0100a387 */ /* 0x0001e20000100800 */
[----:B------:R-:W-:-:S13]  /*1f000*/  PLOP3.LUT P0, PT, PT, PT, PT, 0x8, 0x0 ;  /* 0x000000000000781c */ /* 0x000fda0003f0e170 */
.L_x_11185:
[----:B------:R-:W1:Y:S08]  /*1f010*/  S2UR UR9, SR_CgaCtaId ;  /* 0x00000000000979c3 */ /* 0x000e700000008800 */
[----:B------:R-:W-:Y:S06]  /*1f020*/  BAR.SYNC.DEFER_BLOCKING 0x5, 0x180 ;  /* 0x0146000000007b1d */ /* 0x000fec0000010000 */
[----:B------:R-:W-:Y:S01]  /*1f030*/  UMOV UR42, 0x400 ;  /* 0x00000400002a7882 */ /* 0x000fe20000000000 */
[----:B------:R-:W-:Y:S01]  /*1f040*/  BSSY B0, `(.L_x_11289) ;  /* 0x0000280000007945 */ /* 0x000fe20003800000 */
[----:B-1----:R-:W-:-:S09]  /*1f050*/  ULEA UR42, UR9, UR42, 0x18 ;  /* 0x0000002a092a7291 */ /* 0x002fd2000f8ec03f */
[----:B------:R-:W1:Y:S02]  /*1f060*/  LDS R0, [UR42+0x324d0] ;  /* 0x0324d02aff007984 */ /* 0x000e640008000800 */
[----:B-1----:R-:W-:Y:S01]  /*1f070*/  R2UR UR4, R0 ;  /* 0x00000000000472ca */ /* 0x002fe200000e0000 */
[----:B------:R-:W-:Y:S06]  /*1f080*/  BAR.ARV 0x4, 0x180 ;  /* 0x0106000000007b1d */ /* 0x000fec0000002000 */
[----:B------:R-:W-:Y:S08]  /*1f090*/  @P0 BRA `(.L_x_11290) ;  /* 0x0000001c000c0947 */ /* 0x000ff00003800000 */
[----:B------:R-:W2:Y:S01]  /*1f0a0*/  LDL.128 R104, [R1+0x280] ;  /* 0x0002800001687983 */ /* 0x000ea20000100c00 */
[----:B0-----:R-:W0:Y:S01]  /*1f0b0*/  LDC R2, c[0x0][0xce8] ;  /* 0x00033a00ff027b82 */ /* 0x001e220000000800 */
[----:B------:R-:W-:Y:S02]  /*1f0c0*/  ULDC UR5, c[0x0][0xb88] ;  /* 0x0002e20000057ab9 */ /* 0x000fe40000000800 */
[----:B------:R-:W3:Y:S04]  /*1f0d0*/  LDL.128 R100, [R1+0x290] ;  /* 0x0002900001647983 */ /* 0x000ee80000100c00 */
[----:B------:R-:W4:Y:S04]  /*1f0e0*/  LDL.128 R96, [R1+0x2a0] ;  /* 0x0002a00001607983 */ /* 0x000f280000100c00 */
[----:B------:R-:W4:Y:S04]  /*1f0f0*/  LDL.128 R92, [R1+0x2b0] ;  /* 0x0002b000015c7983 */ /* 0x000f280000100c00 */
[----:B------:R-:W4:Y:S04]  /*1f100*/  LDL.128 R88, [R1+0x2c0] ;  /* 0x0002c00001587983 */ /* 0x000f280000100c00 */
[----:B------:R-:W4:Y:S04]  /*1f110*/  LDL.128 R84, [R1+0x2d0] ;  /* 0x0002d00001547983 */ /* 0x000f280000100c00 */
[----:B------:R-:W4:Y:S04]  /*1f120*/  LDL R153, [R1+0x454] ;  /* 0x0004540001997983 */ /* 0x000f280000100800 */
        /* <DEDUP_REMOVED lines=12> */
[----:B------:R-:W4:Y:S04]  /*1f1f0*/  LDL R158, [R1+0x450] ;  /* 0x00045000019e7983 */ /* 0x000f280000100800 */
[----:B------:R-:W4:Y:S04]  /*1f200*/  LDL R157, [R1+0x44c] ;  /* 0x00044c00019d7983 */ /* 0x000f280000100800 */
[----:B------:R-:W4:Y:S04]  /*1f210*/  LDL.128 R52, [R1+0x320] ;  /* 0x0003200001347983 */ /* 0x000f280000100c00 */
[----:B------:R-:W4:Y:S04]  /*1f220*/  LDL R156, [R1+0x448] ;  /* 0x00044800019c7983 */ /* 0x000f280000100800 */
[----:B------:R-:W4:Y:S04]  /*1f230*/  LDL.128 R64, [R1+0x340] ;  /* 0x0003400001407983 */ /* 0x000f280000100c00 */
[----:B------:R-:W4:Y:S04]  /*1f240*/  LDL R155, [R1+0x444] ;  /* 0x00044400019b7983 */ /* 0x000f280000100800 */
        /* <DEDUP_REMOVED lines=13> */
[----:B------:R-:W-:Y:S01]  /*1f320*/  VIADD R19, R206, UR61 ;  /* 0x0000003dce137c36 */ /* 0x000fe20008000000 */
[----:B------:R-:W-:Y:S01]  /*1f330*/  LOP3.LUT P0, RZ, R212, 0x3, RZ, 0xc0, !PT ;  /* 0x00000003d4ff7812 */ /* 0x000fe2000780c0ff */
[----:B0-----:R-:W-:Y:S01]  /*1f340*/  IMAD R0, R2, UR5, RZ ;  /* 0x0000000502007c24 */ /* 0x001fe2000f8e02ff */
[----:B------:R-:W-:Y:S01]  /*1f350*/  IADD3 R151, P1, R190, 0x8040, RZ ;  /* 0x00008040be977810 */ /* 0x000fe20007f3e0ff */
[----:B------:R-:W-:-:S03]  /*1f360*/  ULDC.64 UR10, c[0x0][0xc90] ;  /* 0x00032400000a7ab9 */ /* 0x000fc60000000a00 */
[----:B------:R-:W-:-:S13]  /*1f370*/  ISETP.GE.OR P2, PT, R19, R0, P0 ;  /* 0x000000001300720c */ /* 0x000fda0000746670 */
[----:B------:R-:W4:Y:S01]  /*1f380*/  @!P2 LDL R3, [R1+0x420] ;  /* 0x000420000103a983 */ /* 0x000f220000100800 */
[----:B------:R-:W-:-:S04]  /*1f390*/  LOP3.LUT R150, R151, 0x380, RZ, 0xc0, !PT ;  /* 0x0000038097967812 */ /* 0x000fc800078ec0ff */
[----:B------:R-:W-:-:S04]  /*1f3a0*/  SHF.R.U64 R150, R150, 0x3, RZ ;  /* 0x0000000396967819 */ /* 0x000fc800000012ff */
[----:B------:R-:W-:Y:S01]  /*1f3b0*/  LOP3.LUT R150, R150, R151, RZ, 0x3c, !PT ;  /* 0x0000009796967212 */ /* 0x000fe200078e3cff */
[----:B------:R-:W-:Y:S01]  /*1f3c0*/  IMAD.X R151, RZ, RZ, R191, P1 ;  /* 0x000000ffff977224 */ /* 0x000fe200008e06bf */
[----:B------:R-:W-:Y:S02]  /*1f3d0*/  ISETP.NE.AND P1, PT, R2, 0x1, PT ;  /* 0x000000010200780c */ /* 0x000fe40003f25270 */
[----:B------:R-:W-:Y:S01]  /*1f3e0*/  R2UR UR14, R204 ;  /* 0x00000000cc0e72ca */ /* 0x000fe200000e0000 */
[----:B------:R-:W-:Y:S01]  /*1f3f0*/  USHF.R.S32.HI UR13, URZ, 0x1f, UR60 ;  /* 0x0000001f3f0d7899 */ /* 0x000fe2000801143c */
[C---:B------:R-:W-:Y:S02]  /*1f400*/  IADD3 R21, P6, R190.reuse, 0x8020, RZ ;  /* 0x00008020be157810 */ /* 0x040fe40007fde0ff */
[----:B------:R-:W-:-:S09]  /*1f410*/  IADD3 R149, P3, R190, 0x8060, RZ ;  /* 0x00008060be957810 */ /* 0x000fd20007f7e0ff */
[----:B------:R-:W-:-:S04]  /*1f420*/  USHF.R.S32.HI UR12, URZ, 0x1f, UR14 ;  /* 0x0000001f3f0c7899 */ /* 0x000fc8000801140e */
[----:B------:R-:W-:Y:S02]  /*1f430*/  UIMAD UR5, UR12, UR10, URZ ;  /* 0x0000000a0c0572a4 */ /* 0x000fe4000f8e023f */
[----:B------:R-:W-:Y:S02]  /*1f440*/  UIMAD.WIDE.U32 UR6, UR14, UR10, URZ ;  /* 0x0000000a0e0672a5 */ /* 0x000fe4000f8e003f */
[----:B------:R-:W-:-:S03]  /*1f450*/  UIMAD UR5, UR14, UR11, UR5 ;  /* 0x0000000b0e0572a4 */ /* 0x000fc6000f8e0205 */
[----:B------:R-:W-:Y:S01]  /*1f460*/  ULDC.64 UR10, c[0x0][0xc98] ;  /* 0x00032600000a7ab9 */ /* 0x000fe20000000a00 */
[----:B------:R-:W-:Y:S01]  /*1f470*/  LOP3.LUT R20, R21, 0x380, RZ, 0xc0, !PT ;  /* 0x0000038015147812 */ /* 0x000fe200078ec0ff */
[----:B------:R-:W-:Y:S01]  /*1f480*/  UIMAD UR8, UR13, UR10, URZ ;  /* 0x0000000a0d0872a4 */ /* 0x000fe2000f8e023f */
[----:B------:R-:W-:Y:S01]  /*1f490*/  LOP3.LUT R148, R149, 0x380, RZ, 0xc0, !PT ;  /* 0x0000038095947812 */ /* 0x000fe200078ec0ff */
[----:B------:R-:W-:Y:S01]  /*1f4a0*/  UIADD3 UR7, UR7, UR5, URZ ;  /* 0x0000000507077290 */ /* 0x000fe2000fffe03f */
[----:B------:R-:W-:Y:S01]  /*1f4b0*/  LOP3.LUT R143, R190, 0x380, RZ, 0xc0, !PT ;  /* 0x00000380be8f7812 */ /* 0x000fe200078ec0ff */
[----:B------:R-:W-:Y:S01]  /*1f4c0*/  UIMAD UR8, UR60, UR11, UR8 ;  /* 0x0000000b3c0872a4 */ /* 0x000fe2000f8e0208 */
[----:B------:R-:W-:Y:S01]  /*1f4d0*/  SHF.R.U64 R20, R20, 0x3, RZ ;  /* 0x0000000314147819 */ /* 0x000fe200000012ff */
[----:B------:R-:W-:Y:S01]  /*1f4e0*/  UIMAD.WIDE.U32 UR6, UR60, UR10, UR6 ;  /* 0x0000000a3c0672a5 */ /* 0x000fe2000f8e0006 */
[----:B------:R-:W-:Y:S02]  /*1f4f0*/  SHF.R.U64 R148, R148, 0x3, RZ ;  /* 0x0000000394947819 */ /* 0x000fe400000012ff */
[----:B------:R-:W-:-:S02]  /*1f500*/  SHF.R.U64 R143, R143, 0x3, RZ ;  /* 0x000000038f8f7819 */ /* 0x000fc400000012ff */
[C---:B------:R-:W-:Y:S02]  /*1f510*/  IADD3 R147, P4, R190.reuse, 0xc000, RZ ;  /* 0x0000c000be937810 */ /* 0x040fe40007f9e0ff */
[----:B------:R-:W-:Y:S01]  /*1f520*/  IADD3 R141, P5, R190, 0xc020, RZ ;  /* 0x0000c020be8d7810 */ /* 0x000fe20007fbe0ff */
[----:B------:R-:W-:Y:S01]  /*1f530*/  VIADD R19, R19, 0x8 ;  /* 0x0000000813137836 */ /* 0x000fe20000000000 */
[----:B------:R-:W-:Y:S01]  /*1f540*/  LOP3.LUT R20, R20, R21, RZ, 0x3c, !PT ;  /* 0x0000001514147212 */ /* 0x000fe200078e3cff */
[--C-:B------:R-:W-:Y:S01]  /*1f550*/  IMAD.X R21, RZ, RZ, R191.reuse, P6 ;  /* 0x000000ffff157224 */ /* 0x100fe200030e06bf */
[----:B------:R-:W-:Y:S01]  /*1f560*/  LOP3.LUT R148, R148, R149, RZ, 0x3c, !PT ;  /* 0x0000009594947212 */ /* 0x000fe200078e3cff */
[--C-:B------:R-:W-:Y:S01]  /*1f570*/  IMAD.X R149, RZ, RZ, R191.reuse, P3 ;  /* 0x000000ffff957224 */ /* 0x100fe200018e06bf */
[----:B------:R-:W-:Y:S01]  /*1f580*/  LOP3.LUT R142, R143, R190, RZ, 0x3c, !PT ;  /* 0x000000be8f8e7212 */ /* 0x000fe200078e3cff */
[----:B------:R-:W-:Y:S01]  /*1f590*/  IMAD.MOV.U32 R143, RZ, RZ, R191 ;  /* 0x000000ffff8f7224 */ /* 0x000fe200078e00bf */
[----:B------:R-:W-:Y:S01]  /*1f5a0*/  IADD3 R145, P6, R190, 0xc040, RZ ;  /* 0x0000c040be917810 */ /* 0x000fe20007fde0ff */
[----:B------:R-:W-:Y:S01]  /*1f5b0*/  ULDC.64 UR10, c[0x0][0xbe8] ;  /* 0x0002fa00000a7ab9 */ /* 0x000fe20000000a00 */
[----:B------:R-:W-:-:S02]  /*1f5c0*/  LOP3.LUT R146, R147, 0x380, RZ, 0xc0, !PT ;  /* 0x0000038093927812 */ /* 0x000fc400078ec0ff */
[----:B------:R-:W-:Y:S02]  /*1f5d0*/  LOP3.LUT R140, R141, 0x380, RZ, 0xc0, !PT ;  /* 0x000003808d8c7812 */ /* 0x000fe400078ec0ff */
[----:B------:R-:W-:Y:S02]  /*1f5e0*/  LOP3.LUT R144, R145, 0x380, RZ, 0xc0, !PT ;  /* 0x0000038091907812 */ /* 0x000fe400078ec0ff */
[----:B------:R-:W-:Y:S02]  /*1f5f0*/  MOV R152, R142 ;  /* 0x0000008e00987202 */ /* 0x000fe40000000f00 */
[----:B------:R-:W-:Y:S02]  /*1f600*/  SHF.R.U64 R146, R146, 0x3, RZ ;  /* 0x0000000392927819 */ /* 0x000fe400000012ff */
[----:B------:R-:W-:Y:S02]  /*1f610*/  SHF.R.U64 R140, R140, 0x3, RZ ;  /* 0x000000038c8c7819 */ /* 0x000fe400000012ff */
[----:B------:R-:W-:-:S02]  /*1f620*/  SHF.R.U64 R144, R144, 0x3, RZ ;  /* 0x0000000390907819 */ /* 0x000fc400000012ff */
[----:B------:R-:W-:Y:S02]  /*1f630*/  LOP3.LUT R146, R146, R147, RZ, 0x3c, !PT ;  /* 0x0000009392927212 */ /* 0x000fe400078e3cff */
[----:B--2---:R-:W-:Y:S02]  /*1f640*/  F2FP.BF16.F32.PACK_AB R104, R105, R104 ;  /* 0x000000686968723e */ /* 0x004fe400000010ff */
[----:B------:R-:W-:Y:S02]  /*1f650*/  F2FP.BF16.F32.PACK_AB R105, R107, R106 ;  /* 0x0000006a6b69723e */ /* 0x000fe400000010ff */
[----:B---3--:R-:W-:Y:S02]  /*1f660*/  F2FP.BF16.F32.PACK_AB R106, R101, R100 ;  /* 0x00000064656a723e */ /* 0x008fe400000010ff */
[----:B------:R-:W0:Y:S01]  /*1f670*/  @P1 LDC R100, c[0x0][0xcec] ;  /* 0x00033b00ff641b82 */ /* 0x000e220000000800 */
[----:B----4-:R-:W-:Y:S02]  /*1f680*/  F2FP.BF16.F32.PACK_AB R96, R97, R96 ;  /* 0x000000606160723e */ /* 0x010fe400000010ff */
[----:B------:R-:W-:-:S02]  /*1f690*/  F2FP.BF16.F32.PACK_AB R97, R99, R98 ;  /* 0x000000626361723e */ /* 0x000fc400000010ff */
[----:B------:R-:W-:-:S03]  /*1f6a0*/  F2FP.BF16.F32.PACK_AB R98, R93, R92 ;  /* 0x0000005c5d62723e */ /* 0x000fc600000010ff */
[----:B------:R-:W1:Y:S01]  /*1f6b0*/  @P1 LDC R92, c[0x0][0xcf0] ;  /* 0x00033c00ff5c1b82 */ /* 0x000e620000000800 */
[----:B------:R-:W-:Y:S02]  /*1f6c0*/  F2FP.BF16.F32.PACK_AB R88, R89, R88 ;  /* 0x000000585958723e */ /* 0x000fe400000010ff */
[----:B------:R-:W-:Y:S02]  /*1f6d0*/  F2FP.BF16.F32.PACK_AB R89, R91, R90 ;  /* 0x0000005a5b59723e */ /* 0x000fe400000010ff */
[----:B------:R-:W-:Y:S01]  /*1f6e0*/  F2FP.BF16.F32.PACK_AB R90, R85, R84 ;  /* 0x00000054555a723e */ /* 0x000fe200000010ff */
[----:B------:R-:W-:Y:S01]  /*1f6f0*/  VIADD R85, R153, UR61 ;  /* 0x0000003d99557c36 */ /* 0x000fe20008000000 */
[----:B------:R-:W-:Y:S02]  /*1f700*/  F2FP.BF16.F32.PACK_AB R80, R81, R80 ;  /* 0x000000505150723e */ /* 0x000fe400000010ff */
[----:B------:R-:W-:Y:S02]  /*1f710*/  F2FP.BF16.F32.PACK_AB R81, R83, R82 ;  /* 0x000000525351723e */ /* 0x000fe400000010ff */
[----:B------:R-:W-:Y:S01]  /*1f720*/  F2FP.BF16.F32.PACK_AB R82, R77, R76 ;  /* 0x0000004c4d52723e */ /* 0x000fe200000010ff */
[----:B0-----:R-:W-:-:S04]  /*1f730*/  @P1 IMAD.HI.U32 R77, R85, R100, RZ ;  /* 0x00000064554d1227 */ /* 0x001fc800078e00ff */
[----:B------:R-:W-:Y:S01]  /*1f740*/  IMAD.MOV.U32 R76, RZ, RZ, R85 ;  /* 0x000000ffff4c7224 */ /* 0x000fe200078e0055 */
[----:B-1----:R-:W-:Y:S02]  /*1f750*/  @P1 SHF.R.U32.HI R76, RZ, R92, R77 ;  /* 0x0000005cff4c1219 */ /* 0x002fe4000001164d */
[----:B------:R-:W-:-:S03]  /*1f760*/  F2FP.BF16.F32.PACK_AB R72, R73, R72 ;  /* 0x000000484948723e */ /* 0x000fc600000010ff */
[--C-:B------:R-:W-:Y:S01]  /*1f770*/  IMAD.MOV R77, RZ, RZ, -R76.reuse ;  /* 0x000000ffff4d7224 */ /* 0x100fe200078e0a4c */
[----:B------:R-:W-:Y:S02]  /*1f780*/  F2FP.BF16.F32.PACK_AB R73, R75, R74 ;  /* 0x0000004a4b49723e */ /* 0x000fe400000010ff */
[----:B------:R-:W-:Y:S01]  /*1f790*/  F2FP.BF16.F32.PACK_AB R75, R59, R58 ;  /* 0x0000003a3b4b723e */ /* 0x000fe200000010ff */
[----:B------:R-:W-:Y:S01]  /*1f7a0*/  IMAD R59, R2, R77, R85 ;  /* 0x0000004d023b7224 */ /* 0x000fe200078e0255 */
[----:B------:R-:W-:Y:S01]  /*1f7b0*/  F2FP.BF16.F32.PACK_AB R83, R79, R78 ;  /* 0x0000004e4f53723e */ /* 0x000fe200000010ff */
[----:B------:R-:W-:Y:S01]  /*1f7c0*/  IMAD.U32 R78, RZ, RZ, UR8 ;  /* 0x00000008ff4e7e24 */ /* 0x000fe2000f8e00ff */
[----:B------:R-:W-:Y:S02]  /*1f7d0*/  F2FP.BF16.F32.PACK_AB R74, R57, R56 ;  /* 0x00000038394a723e */ /* 0x000fe400000010ff */
[----:B------:R-:W-:Y:S02]  /*1f7e0*/  SHF.R.S32.HI R57, RZ, 0x1f, R76 ;  /* 0x0000001fff397819 */ /* 0x000fe4000001144c */
[----:B------:R-:W-:-:S02]  /*1f7f0*/  IADD3 R56, P3, R76, UR6, RZ ;  /* 0x000000064c387c10 */ /* 0x000fc4000ff7e0ff */
[----:B------:R-:W-:Y:S02]  /*1f800*/  F2FP.BF16.F32.PACK_AB R136, R137, R136 ;  /* 0x000000888988723e */ /* 0x000fe400000010ff */
[----:B------:R-:W-:Y:S02]  /*1f810*/  SHF.R.S32.HI R58, RZ, 0x1f, R59 ;  /* 0x0000001fff3a7819 */ /* 0x000fe4000001143b */
[----:B------:R-:W-:Y:S02]  /*1f820*/  F2FP.BF16.F32.PACK_AB R137, R139, R138 ;  /* 0x0000008a8b89723e */ /* 0x000fe400000010ff */
[----:B------:R-:W-:Y:S02]  /*1f830*/  F2FP.BF16.F32.PACK_AB R128, R129, R128 ;  /* 0x000000808180723e */ /* 0x000fe400000010ff */
[----:B------:R-:W-:Y:S02]  /*1f840*/  F2FP.BF16.F32.PACK_AB R138, R133, R132 ;  /* 0x00000084858a723e */ /* 0x000fe400000010ff */
[----:B------:R-:W-:Y:S01]  /*1f850*/  F2FP.BF16.F32.PACK_AB R139, R135, R134 ;  /* 0x00000086878b723e */ /* 0x000fe200000010ff */
[----:B------:R-:W-:Y:S01]  /*1f860*/  BAR.SYNC.DEFER_BLOCKING 0x1, 0x100 ;  /* 0x0044000000007b1d */ /* 0x000fe20000010000 */
[----:B------:R-:W-:-:S02]  /*1f870*/  F2FP.BF16.F32.PACK_AB R129, R131, R130 ;  /* 0x000000828381723e */ /* 0x000fc400000010ff */
[----:B------:R-:W-:Y:S02]  /*1f880*/  F2FP.BF16.F32.PACK_AB R120, R121, R120 ;  /* 0x000000787978723e */ /* 0x000fe400000010ff */
[----:B------:R-:W-:Y:S01]  /*1f890*/  IADD3.X R57, R57, UR7, R78, P3, !PT ;  /* 0x0000000739397c10 */ /* 0x000fe20009ffe44e */
[----:B------:R-:W-:Y:S01]  /*1f8a0*/  ULDC.64 UR6, c[0x0][0xc88] ;  /* 0x0003220000067ab9 */ /* 0x000fe20000000a00 */
[----:B------:R-:W-:Y:S02]  /*1f8b0*/  F2FP.BF16.F32.PACK_AB R130, R125, R124 ;  /* 0x0000007c7d82723e */ /* 0x000fe400000010ff */
[----:B------:R-:W-:Y:S02]  /*1f8c0*/  F2FP.BF16.F32.PACK_AB R131, R127, R126 ;  /* 0x0000007e7f83723e */ /* 0x000fe400000010ff */
[----:B------:R-:W-:Y:S02]  /*1f8d0*/  F2FP.BF16.F32.PACK_AB R121, R123, R122 ;  /* 0x0000007a7b79723e */ /* 0x000fe400000010ff */
[----:B------:R-:W-:Y:S01]  /*1f8e0*/  F2FP.BF16.F32.PACK_AB R112, R113, R112 ;  /* 0x000000707170723e */ /* 0x000fe200000010ff */
[----:B------:R-:W-:Y:S01]  /*1f8f0*/  IMAD R58, R58, UR6, RZ ;  /* 0x000000063a3a7c24 */ /* 0x000fe2000f8e02ff */
[----:B------:R-:W-:-:S02]  /*1f900*/  F2FP.BF16.F32.PACK_AB R122, R117, R116 ;  /* 0x00000074757a723e */ /* 0x000fc400000010ff */
[----:B------:R-:W-:Y:S02]  /*1f910*/  F2FP.BF16.F32.PACK_AB R123, R119, R118 ;  /* 0x00000076777b723e */ /* 0x000fe400000010ff */
[----:B------:R-:W-:Y:S02]  /*1f920*/  F2FP.BF16.F32.PACK_AB R113, R115, R114 ;  /* 0x000000727371723e */ /* 0x000fe400000010ff */
[----:B------:R-:W-:Y:S02]  /*1f930*/  F2FP.BF16.F32.PACK_AB R114, R109, R108 ;  /* 0x0000006c6d72723e */ /* 0x000fe400000010ff */
[----:B------:R-:W-:Y:S01]  /*1f940*/  F2FP.BF16.F32.PACK_AB R115, R111, R110 ;  /* 0x0000006e6f73723e */ /* 0x000fe200000010ff */
[----:B------:R-:W-:Y:S01]  /*1f950*/  STSM.16.M88.4 [R152], R136 ;  /* 0x0000008898007844 */ /* 0x000fe20000000200 */
[----:B------:R-:W-:Y:S01]  /*1f960*/  F2FP.BF16.F32.PACK_AB R107, R103, R102 ;  /* 0x00000066676b723e */ /* 0x000fe200000010ff */
[----:B------:R-:W-:Y:S01]  /*1f970*/  IMAD.WIDE.U32 R56, R59, UR6, R56 ;  /* 0x000000063b387c25 */ /* 0x000fe2000f8e0038 */
[----:B------:R-:W-:Y:S01]  /*1f980*/  F2FP.BF16.F32.PACK_AB R99, R95, R94 ;  /* 0x0000005e5f63723e */ /* 0x000fe200000010ff */
[----:B------:R-:W-:Y:S01]  /*1f990*/  STSM.16.M88.4 [R158], R128 ;  /* 0x000000809e007844 */ /* 0x000fe20000000200 */
[----:B------:R-:W-:Y:S01]  /*1f9a0*/  F2FP.BF16.F32.PACK_AB R91, R87, R86 ;  /* 0x00000056575b723e */ /* 0x000fe200000010ff */
[--C-:B------:R-:W-:Y:S01]  /*1f9b0*/  IMAD.X R147, RZ, RZ, R191.reuse, P4 ;  /* 0x000000ffff937224 */ /* 0x100fe200020e06bf */
[----:B------:R-:W-:Y:S01]  /*1f9c0*/  LOP3.LUT R140, R140, R141, RZ, 0x3c, !PT ;  /* 0x0000008d8c8c7212 */ /* 0x000fe200078e3cff */
[----:B------:R-:W-:Y:S01]  /*1f9d0*/  STSM.16.M88.4 [R157], R120 ;  /* 0x000000789d007844 */ /* 0x000fe20000000200 */
[----:B------:R-:W-:Y:S01]  /*1f9e0*/  F2FP.BF16.F32.PACK_AB R52, R53, R52 ;  /* 0x000000343534723e */ /* 0x000fe200000010ff */
[----:B------:R-:W-:Y:S01]  /*1f9f0*/  IMAD R59, R59, UR7, R58 ;  /* 0x000000073b3b7c24 */ /* 0x000fe2000f8e023a */
[----:B------:R-:W-:Y:S01]  /*1fa00*/  LOP3.LUT R144, R144, R145, RZ, 0x3c, !PT ;  /* 0x0000009190907212 */ /* 0x000fe200078e3cff */
[--C-:B------:R-:W-:Y:S01]  /*1fa10*/  IMAD.X R141, RZ, RZ, R191.reuse, P5 ;  /* 0x000000ffff8d7224 */ /* 0x100fe200028e06bf */
[----:B------:R-:W-:Y:S01]  /*1fa20*/  STSM.16.M88.4 [R156], R112 ;  /* 0x000000709c007844 */ /* 0x000fe20000000200 */
[----:B------:R-:W-:Y:S01]  /*1fa30*/  F2FP.BF16.F32.PACK_AB R53, R55, R54 ;  /* 0x000000363735723e */ /* 0x000fe200000010ff */
[----:B------:R-:W-:Y:S01]  /*1fa40*/  IMAD.X R145, RZ, RZ, R191, P6 ;  /* 0x000000ffff917224 */ /* 0x000fe200030e06bf */
[----:B------:R-:W-:Y:S01]  /*1fa50*/  F2FP.BF16.F32.PACK_AB R64, R65, R64 ;  /* 0x000000404140723e */ /* 0x000fe200000010ff */
[----:B------:R-:W-:Y:S01]  /*1fa60*/  STSM.16.M88.4 [R155], R104 ;  /* 0x000000689b007844 */ /* 0x000fe20000000200 */
[----:B------:R-:W-:Y:S01]  /*1fa70*/  MOV R142, R20 ;  /* 0x00000014008e7202 */ /* 0x000fe20000000f00 */
[----:B------:R-:W-:Y:S01]  /*1fa80*/  ULDC.64 UR6, c[0x0][0xc50] ;  /* 0x0003140000067ab9 */ /* 0x000fe20000000a00 */
[----:B------:R-:W-:Y:S01]  /*1fa90*/  F2FP.BF16.F32.PACK_AB R54, R69, R68 ;  /* 0x000000444536723e */ /* 0x000fe200000010ff */
[----:B------:R-:W-:Y:S01]  /*1faa0*/  STSM.16.M88.4 [R154], R96 ;  /* 0x000000609a007844 */ /* 0x000fe20000000200 */
[----:B------:R-:W-:-:S02]  /*1fab0*/  F2FP.BF16.F32.PACK_AB R55, R71, R70 ;  /* 0x000000464737723e */ /* 0x000fc400000010ff */
[----:B------:R-:W-:Y:S02]  /*1fac0*/  F2FP.BF16.F32.PACK_AB R65, R67, R66 ;  /* 0x000000424341723e */ /* 0x000fe400000010ff */
[----:B------:R-:W-:Y:S01]  /*1fad0*/  F2FP.BF16.F32.PACK_AB R48, R49, R48 ;  /* 0x000000303130723e */ /* 0x000fe200000010ff */
[----:B------:R-:W-:Y:S01]  /*1fae0*/  STSM.16.M88.4 [R229], R88 ;  /* 0x00000058e5007844 */ /* 0x000fe20000000200 */
[----:B------:R-:W-:Y:S01]  /*1faf0*/  MOV R143, R150 ;  /* 0x00000096008f7202 */ /* 0x000fe20000000f00 */
[----:B------:R-:W-:Y:S01]  /*1fb00*/  IMAD.IADD R57, R57, 0x1, R59 ;  /* 0x0000000139397824 */ /* 0x000fe200078e023b */
        /* <DEDUP_REMOVED lines=9> */
[----:B------:R-:W-:Y:S01]  /*1fba0*/  F2FP.BF16.F32.PACK_AB R36, R37, R36 ;  /* 0x000000242524723e */ /* 0x000fe200000010ff */
[----:B------:R-:W-:Y:S01]  /*1fbb0*/  STSM.16.M88.4 [R227], R72 ;  /* 0x00000048e3007844 */ /* 0x000fe20000000200 */
[----:B------:R-:W-:-:S02]  /*1fbc0*/  MOV R21, R146 ;  /* 0x0000009200157202 */ /* 0x000fc40000000f00 */
[----:B------:R-:W-:Y:S02]  /*1fbd0*/  LEA R58, P3, R56, UR6, 0x2 ;  /* 0x00000006383a7c11 */ /* 0x000fe4000f8610ff */
        /* <DEDUP_REMOVED lines=14> */
[----:B------:R-:W-:Y:S01]  /*1fcc0*/  F2FP.BF16.F32.PACK_AB R13, R15, R14 ;  /* 0x0000000e0f0d723e */ /* 0x000fe200000010ff */
[----:B------:R-:W-:Y:S01]  /*1fcd0*/  STSM.16.M88.4 [R20], R48 ;  /* 0x0000003014007844 */ /* 0x000fe20000000200 */
[----:B------:R-:W-:Y:S02]  /*1fce0*/  F2FP.BF16.F32.PACK_AB R14, R9, R8 ;  /* 0x00000008090e723e */ /* 0x000fe400000010ff */
[----:B------:R-:W-:Y:S01]  /*1fcf0*/  F2FP.BF16.F32.PACK_AB R15, R11, R10 ;  /* 0x0000000a0b0f723e */ /* 0x000fe200000010ff */
[----:B------:R-:W-:Y:S01]  /*1fd00*/  STSM.16.M88.4 [R21], R4 ;  /* 0x0000000415007844 */ /* 0x000fe20000000200 */
[----:B------:R-:W-:-:S03]  /*1fd10*/  LEA.HI.X R59, R56, UR7, R57, 0x2, P3 ;  /* 0x00000007383b7c11 */ /* 0x000fc600098f1439 */
[----:B------:R-:W-:Y:S04]  /*1fd20*/  STSM.16.M88.4 [R140], R36 ;  /* 0x000000248c007844 */ /* 0x000fe80000000200 */
[----:B------:R-:W-:Y:S04]  /*1fd30*/  STSM.16.M88.4 [R141], R28 ;  /* 0x0000001c8d007844 */ /* 0x000fe80000000200 */
[----:B------:R-:W-:Y:S04]  /*1fd40*/  STSM.16.M88.4 [R226], R12 ;  /* 0x0000000ce2007844 */ /* 0x000fe80000000200 */
[----:B------:R-:W-:Y:S04]  /*1fd50*/  SHFL.IDX PT, R44, R58, RZ, 0x1c1f ;  /* 0x001c1fff3a2c7589 */ /* 0x000fe800000e0000 */
[----:B------:R-:W0:Y:S01]  /*1fd60*/  SHFL.IDX PT, R45, R59, RZ, 0x1c1f ;  /* 0x001c1fff3b2d7589 */ /* 0x000e2200000e0000 */
[----:B------:R-:W-:Y:S01]  /*1fd70*/  BAR.SYNC.DEFER_BLOCKING 0x1, 0x100 ;  /* 0x0044000000007b1d */ /* 0x000fe20000010000 */
[----:B------:R-:W-:-:S05]  /*1fd80*/  ISETP.GE.OR P0, PT, R19, R0, P0 ;  /* 0x000000001300720c */ /* 0x000fca0000706670 */
[----:B0-----:R0:W-:Y:S08]  /*1fd90*/  @!P2 ST.E desc[UR36][R44.64], R3 ;  /* 0x000000032c00a985 */ /* 0x0011f0000c101924 */
[----:B------:R-:W2:Y:S01]  /*1fda0*/  @!P0 LDL R19, [R1+0x424] ;  /* 0x0004240001138983 */ /* 0x000ea20000100800 */
[----:B------:R-:W-:Y:S02]  /*1fdb0*/  IMAD R8, R210, 0x40, R193 ;  /* 0x00000040d2087824 */ /* 0x000fe400078e02c1 */
[----:B------:R-:W-:-:S04]  /*1fdc0*/  IMAD.MOV.U32 R9, RZ, RZ, 0x2 ;  /* 0x00000002ff097424 */ /* 0x000fc800078e00ff */
[----:B------:R-:W-:-:S03]  /*1fdd0*/  IMAD.WIDE R8, R8, R9, UR58 ;  /* 0x0000003a08087e25 */ /* 0x000fc6000f8e0209 */
        /* <DEDUP_REMOVED lines=8> */
[----:B------:R-:W-:Y:S01]  /*1fe60*/  LOP3.LUT R6, R11, 0x380, RZ, 0xc0, !PT ;  /* 0x000003800b067812 */ /* 0x000fe200078ec0ff */
[----:B------:R-:W-:Y:S01]  /*1fe70*/  SHFL.IDX PT, R20, R58, 0x1, 0x1c1f ;  /* 0x003c1f003a147f89 */ /* 0x000fe200000e0000 */
[----:B------:R-:W-:-:S02]  /*1fe80*/  SHF.R.U64 R52, R52, 0x3, RZ ;  /* 0x0000000334347819 */ /* 0x000fc400000012ff */
[----:B------:R-:W-:Y:S01]  /*1fe90*/  SHF.R.U64 R6, R6, 0x3, RZ ;  /* 0x0000000306067819 */ /* 0x000fe200000012ff */
[----:B------:R-:W2:Y:S01]  /*1fea0*/  SHFL.IDX PT, R21, R59, 0x1, 0x1c1f ;  /* 0x003c1f003b157f89 */ /* 0x000ea200000e0000 */
[----:B------:R-:W-:Y:S01]  /*1feb0*/  LOP3.LUT R52, R52, R53, RZ, 0x3c, !PT ;  /* 0x0000003534347212 */ /* 0x000fe200078e3cff */
[----:B------:R-:W-:Y:S01]  /*1fec0*/  IMAD.X R53, RZ, RZ, R9, P6 ;  /* 0x000000ffff357224 */ /* 0x000fe200030e0609 */
[----:B------:R-:W-:Y:S02]  /*1fed0*/  LOP3.LUT R10, R6, R11, RZ, 0x3c, !PT ;  /* 0x0000000b060a7212 */ /* 0x000fe400078e3cff */
[----:B------:R-:W-:-:S04]  /*1fee0*/  IADD3 R6, P6, R8, 0xf000, RZ ;  /* 0x0000f00008067810 */ /* 0x000fc80007fde0ff */
[----:B0-----:R-:W-:Y:S02]  /*1fef0*/  LOP3.LUT R3, R6, 0x380, RZ, 0xc0, !PT ;  /* 0x0000038006037812 */ /* 0x001fe400078ec0ff */
[C---:B------:R-:W-:Y:S02]  /*1ff00*/  IADD3 R25, P4, R8.reuse, 0x3000, RZ ;  /* 0x0000300008197810 */ /* 0x040fe40007f9e0ff */
[----:B------:R-:W-:Y:S02]  /*1ff10*/  SHF.R.U64 R3, R3, 0x3, RZ ;  /* 0x0000000303037819 */ /* 0x000fe400000012ff */
[----:B------:R-:W-:Y:S02]  /*1ff20*/  IADD3 R29, P5, R8, 0x4000, RZ ;  /* 0x00004000081d7810 */ /* 0x000fe40007fbe0ff */
[----:B------:R-:W-:Y:S02]  /*1ff30*/  LOP3.LUT R24, R25, 0x380, RZ, 0xc0, !PT ;  /* 0x0000038019187812 */ /* 0x000fe400078ec0ff */
[----:B------:R-:W-:-:S02]  /*1ff40*/  LOP3.LUT R28, R29, 0x380, RZ, 0xc0, !PT ;  /* 0x000003801d1c7812 */ /* 0x000fc400078ec0ff */
[----:B------:R-:W-:Y:S02]  /*1ff50*/  LOP3.LUT R72, R3, R6, RZ, 0x3c, !PT ;  /* 0x0000000603487212 */ /* 0x000fe400078e3cff */
[----:B------:R-:W0:Y:S01]  /*1ff60*/  @P1 LDC R3, c[0x0][0xcec] ;  /* 0x00033b00ff031b82 */ /* 0x000e220000000800 */
[----:B------:R-:W-:Y:S02]  /*1ff70*/  IADD3 R5, P3, R8, 0x2000, RZ ;  /* 0x0000200008057810 */ /* 0x000fe40007f7e0ff */
[----:B------:R-:W-:Y:S02]  /*1ff80*/  SHF.R.U64 R24, R24, 0x3, RZ ;  /* 0x0000000318187819 */ /* 0x000fe400000012ff */
[----:B------:R-:W-:Y:S01]  /*1ff90*/  SHF.R.U64 R28, R28, 0x3, RZ ;  /* 0x000000031c1c7819 */ /* 0x000fe200000012ff */
        /* <DEDUP_REMOVED lines=10> */
[----:B------:R-:W-:Y:S02]  /*20040*/  LOP3.LUT R36, R37, 0x380, RZ, 0xc0, !PT ;  /* 0x0000038025247812 */ /* 0x000fe400078ec0ff */
[----:B------:R-:W-:Y:S02]  /*20050*/  LOP3.LUT R40, R41, 0x380, RZ, 0xc0, !PT ;  /* 0x0000038029287812 */ /* 0x000fe400078ec0ff */
[----:B------:R-:W-:Y:S02]  /*20060*/  LOP3.LUT R44, R45, 0x380, RZ, 0xc0, !PT ;  /* 0x000003802d2c7812 */ /* 0x000fe400078ec0ff */
[----:B------:R-:W-:Y:S01]  /*20070*/  LOP3.LUT R48, R49, 0x380, RZ, 0xc0, !PT ;  /* 0x0000038031307812 */ /* 0x000fe200078ec0ff */
[----:B------:R-:W-:Y:S01]  /*20080*/  UIMAD UR5, UR12, UR10, URZ ;  /* 0x0000000a0c0572a4 */ /* 0x000fe2000f8e023f */
[----:B------:R-:W-:-:S02]  /*20090*/  SHF.R.U64 R36, R36, 0x3, RZ ;  /* 0x0000000324247819 */ /* 0x000fc400000012ff */
[----:B------:R-:W-:Y:S02]  /*200a0*/  SHF.R.U64 R40, R40, 0x3, RZ ;  /* 0x0000000328287819 */ /* 0x000fe400000012ff */
[----:B------:R-:W-:Y:S02]  /*200b0*/  SHF.R.U64 R44, R44, 0x3, RZ ;  /* 0x000000032c2c7819 */ /* 0x000fe400000012ff */
[----:B------:R-:W-:Y:S02]  /*200c0*/  SHF.R.U64 R48, R48, 0x3, RZ ;  /* 0x0000000330307819 */ /* 0x000fe400000012ff */
[----:B------:R-:W-:Y:S01]  /*200d0*/  LOP3.LUT R4, R5, 0x380, RZ, 0xc0, !PT ;  /* 0x0000038005047812 */ /* 0x000fe200078ec0ff */
[----:B------:R-:W-:Y:S01]  /*200e0*/  VIADD R78, R211, UR61 ;  /* 0x0000003dd34e7c36 */ /* 0x000fe20008000000 */
[----:B------:R-:W-:Y:S01]  /*200f0*/  LOP3.LUT R36, R36, R37, RZ, 0x3c, !PT ;  /* 0x0000002524247212 */ /* 0x000fe200078e3cff */
[----:B------:R-:W-:Y:S01]  /*20100*/  UIMAD.WIDE.U32 UR6, UR14, UR10, URZ ;  /* 0x0000000a0e0672a5 */ /* 0x000fe2000f8e003f */
[----:B------:R-:W-:Y:S01]  /*20110*/  LOP3.LUT R40, R40, R41, RZ, 0x3c, !PT ;  /* 0x0000002928287212 */ /* 0x000fe200078e3cff */
[----:B------:R-:W-:Y:S01]  /*20120*/  UIMAD UR5, UR14, UR11, UR5 ;  /* 0x0000000b0e0572a4 */ /* 0x000fe2000f8e0205 */
[----:B------:R-:W-:Y:S01]  /*20130*/  LOP3.LUT R44, R44, R45, RZ, 0x3c, !PT ;  /* 0x0000002d2c2c7212 */ /* 0x000fe200078e3cff */
[--C-:B------:R-:W-:Y:S01]  /*20140*/  IMAD.X R37, RZ, RZ, R9.reuse, P2 ;  /* 0x000000ffff257224 */ /* 0x100fe200010e0609 */
[----:B------:R-:W-:Y:S01]  /*20150*/  LOP3.LUT R48, R48, R49, RZ, 0x3c, !PT ;  /* 0x0000003130307212 */ /* 0x000fe200078e3cff */
[--C-:B------:R-:W-:Y:S01]  /*20160*/  IMAD.X R41, RZ, RZ, R9.reuse, P3 ;  /* 0x000000ffff297224 */ /* 0x100fe200018e0609 */
[----:B------:R-:W-:Y:S01]  /*20170*/  SHF.R.U64 R4, R4, 0x3, RZ ;  /* 0x0000000304047819 */ /* 0x000fe200000012ff */
[--C-:B------:R-:W-:Y:S01]  /*20180*/  IMAD.X R45, RZ, RZ, R9.reuse, P4 ;  /* 0x000000ffff2d7224 */ /* 0x100fe200020e0609 */
[C---:B------:R-:W-:Y:S01]  /*20190*/  IADD3 R57, P2, R8.reuse, 0xb000, RZ ;  /* 0x0000b00008397810 */ /* 0x040fe20007f5e0ff */
[----:B------:R-:W-:Y:S01]  /*201a0*/  IMAD.X R49, RZ, RZ, R9, P5 ;  /* 0x000000ffff317224 */ /* 0x000fe200028e0609 */
[C---:B------:R-:W-:Y:S01]  /*201b0*/  IADD3 R61, P3, R8.reuse, 0xc000, RZ ;  /* 0x0000c000083d7810 */ /* 0x040fe20007f7e0ff */
[----:B------:R-:W-:Y:S01]  /*201c0*/  ULDC.64 UR10, c[0x0][0xbf0] ;  /* 0x0002fc00000a7ab9 */ /* 0x000fe20000000a00 */
[----:B------:R-:W-:Y:S01]  /*201d0*/  IADD3 R65, P4, R8, 0xd000, RZ ;  /* 0x0000d00008417810 */ /* 0x000fe20007f9e0ff */
[----:B0-----:R-:W-:Y:S01]  /*201e0*/  @P1 IMAD.HI.U32 R3, R78, R3, RZ ;  /* 0x000000034e031227 */ /* 0x001fe200078e00ff */
[----:B------:R-:W-:Y:S01]  /*201f0*/  IADD3 R69, P5, R8, 0xe000, RZ ;  /* 0x0000e00008457810 */ /* 0x000fe20007fbe0ff */
[----:B------:R-:W-:Y:S01]  /*20200*/  UIMAD UR8, UR13, UR10, URZ ;  /* 0x0000000a0d0872a4 */ /* 0x000fe2000f8e023f */
[----:B------:R-:W-:Y:S01]  /*20210*/  LOP3.LUT R12, R4, R5, RZ, 0x3c, !PT ;  /* 0x00000005040c7212 */ /* 0x000fe200078e3cff */
[----:B------:R-:W-:Y:S01]  /*20220*/  UIADD3 UR7, UR7, UR5, URZ ;  /* 0x0000000507077290 */ /* 0x000fe2000fffe03f */
[----:B------:R-:W-:-:S02]  /*20230*/  LOP3.LUT R56, R57, 0x380, RZ, 0xc0, !PT ;  /* 0x0000038039387812 */ /* 0x000fc400078ec0ff */
[----:B------:R-:W-:Y:S02]  /*20240*/  LOP3.LUT R60, R61, 0x380, RZ, 0xc0, !PT ;  /* 0x000003803d3c7812 */ /* 0x000fe400078ec0ff */
[----:B------:R-:W-:Y:S02]  /*20250*/  LOP3.LUT R64, R65, 0x380, RZ, 0xc0, !PT ;  /* 0x0000038041407812 */ /* 0x000fe400078ec0ff */
[----:B------:R-:W-:Y:S02]  /*20260*/  LOP3.LUT R68, R69, 0x380, RZ, 0xc0, !PT ;  /* 0x0000038045447812 */ /* 0x000fe400078ec0ff */
[----:B------:R-:W-:Y:S01]  /*20270*/  LOP3.LUT R5, R8, 0x380, RZ, 0xc0, !PT ;  /* 0x0000038008057812 */ /* 0x000fe200078ec0ff */
[----:B------:R-:W-:Y:S02]  /*20280*/  UIMAD UR5, UR60, UR11, UR8 ;  /* 0x0000000b3c0572a4 */ /* 0x000fe4000f8e0208 */
[----:B------:R-:W-:Y:S01]  /*20290*/  UIMAD.WIDE.U32 UR6, UR60, UR10, UR6 ;  /* 0x0000000a3c0672a5 */ /* 0x000fe2000f8e0006 */
[----:B------:R-:W-:-:S02]  /*202a0*/  SHF.R.U64 R56, R56, 0x3, RZ ;  /* 0x0000000338387819 */ /* 0x000fc400000012ff */
[----:B------:R-:W-:Y:S02]  /*202b0*/  SHF.R.U64 R60, R60, 0x3, RZ ;  /* 0x000000033c3c7819 */ /* 0x000fe400000012ff */
[----:B------:R-:W-:Y:S02]  /*202c0*/  SHF.R.U64 R64, R64, 0x3, RZ ;  /* 0x0000000340407819 */ /* 0x000fe400000012ff */
[----:B------:R-:W-:Y:S02]  /*202d0*/  SHF.R.U64 R68, R68, 0x3, RZ ;  /* 0x0000000344447819 */ /* 0x000fe400000012ff */
[----:B------:R-:W-:Y:S01]  /*202e0*/  SHF.R.U64 R5, R5, 0x3, RZ ;  /* 0x0000000305057819 */ /* 0x000fe200000012ff */
[----:B------:R-:W-:Y:S01]  /*202f0*/  UIADD3 UR5, UR7, UR5, URZ ;  /* 0x0000000507057290 */ /* 0x000fe2000fffe03f */
        /* <DEDUP_REMOVED lines=10> */
[----:B------:R-:W-:Y:S01]  /*203a0*/  ULDC.64 UR10, c[0x0][0xbe0] ;  /* 0x0002f800000a7ab9 */ /* 0x000fe20000000a00 */
[----:B------:R-:W-:-:S02]  /*203b0*/  IMAD.MOV.U32 R5, RZ, RZ, R9 ;  /* 0x000000ffff057224 */ /* 0x000fc400078e0009 */
[----:B------:R-:W-:-:S05]  /*203c0*/  VIADD R81, R210, UR61 ;  /* 0x0000003dd2517c36 */ /* 0x000fca0008000000 */
[----:B------:R-:W-:Y:S01]  /*203d0*/  ISETP.GE.AND P2, PT, R81, R0, PT ;  /* 0x000000005100720c */ /* 0x000fe20003f46270 */
[----:B------:R-:W-:Y:S01]  /*203e0*/  BSSY B1, `(.L_x_11291) ;  /* 0x000004a000017945 */ /* 0x000fe20003800000 */
[----:B--2---:R0:W-:Y:S04]  /*203f0*/  @!P0 ST.E desc[UR36][R20.64], R19 ;  /* 0x0000001314008985 */ /* 0x0041e8000c101924 */
[----:B------:R-:W5:Y:S04]  /*20400*/  LD.E.128 R4, desc[UR36][R4.64] ;  /* 0x0000002404047980 */ /* 0x000f68000c101d00 */
[----:B------:R-:W5:Y:S01]  /*20410*/  LD.E.128 R8, desc[UR36][R10.64] ;  /* 0x000000240a087980 */ /* 0x000f62000c101d00 */
[----:B0-----:R-:W0:Y:S01]  /*20420*/  @P1 LDC R20, c[0x0][0xcf0] ;  /* 0x00033c00ff141b82 */ /* 0x001e220000000800 */
[----:B------:R-:W-:-:S02]  /*20430*/  IMAD.MOV.U32 R19, RZ, RZ, R78 ;  /* 0x000000ffff137224 */ /* 0x000fc400078e004e */
[----:B------:R-:W5:Y:S01]  /*20440*/  LD.E.128 R12, desc[UR36][R12.64] ;  /* 0x000000240c0c7980 */ /* 0x000f62000c101d00 */
[----:B------:R-:W-:-:S03]  /*20450*/  IMAD.U32 R21, RZ, RZ, UR7 ;  /* 0x00000007ff157e24 */ /* 0x000fc6000f8e00ff */
[----:B------:R-:W5:Y:S04]  /*20460*/  LD.E.128 R24, desc[UR36][R24.64] ;  /* 0x0000002418187980 */ /* 0x000f68000c101d00 */
[----:B------:R-:W5:Y:S04]  /*20470*/  LD.E.128 R28, desc[UR36][R28.64] ;  /* 0x000000241c1c7980 */ /* 0x000f68000c101d00 */
[----:B------:R-:W5:Y:S04]  /*20480*/  LD.E.128 R32, desc[UR36][R32.64] ;  /* 0x0000002420207980 */ /* 0x000f68000c101d00 */
[----:B------:R-:W5:Y:S04]  /*20490*/  LD.E.128 R36, desc[UR36][R36.64] ;  /* 0x0000002424247980 */ /* 0x000f68000c101d00 */
[----:B------:R-:W5:Y:S01]  /*204a0*/  LD.E.128 R40, desc[UR36][R40.64] ;  /* 0x0000002428287980 */ /* 0x000f62000c101d00 */
[----:B0-----:R-:W-:Y:S01]  /*204b0*/  @P1 SHF.R.U32.HI R19, RZ, R20, R3 ;  /* 0x00000014ff131219 */ /* 0x001fe20000011603 */
[----:B------:R-:W-:-:S02]  /*204c0*/  IMAD.U32 R20, RZ, RZ, UR6 ;  /* 0x00000006ff147e24 */ /* 0x000fc4000f8e00ff */
[----:B------:R-:W5:Y:S01]  /*204d0*/  LD.E.128 R44, desc[UR36][R44.64] ;  /* 0x000000242c2c7980 */ /* 0x000f62000c101d00 */
[----:B------:R-:W-:Y:S01]  /*204e0*/  IMAD.U32 R3, RZ, RZ, UR5 ;  /* 0x00000005ff037e24 */ /* 0x000fe2000f8e00ff */
[--C-:B------:R-:W-:Y:S01]  /*204f0*/  SHF.R.S32.HI R76, RZ, 0x1f, R19.reuse ;  /* 0x0000001fff4c7819 */ /* 0x100fe20000011413 */
[----:B------:R-:W-:Y:S01]  /*20500*/  IMAD.MOV R77, RZ, RZ, -R19 ;  /* 0x000000ffff4d7224 */ /* 0x000fe200078e0a13 */
[----:B------:R-:W5:Y:S01]  /*20510*/  LD.E.128 R48, desc[UR36][R48.64] ;  /* 0x0000002430307980 */ /* 0x000f62000c101d00 */
[----:B------:R-:W-:Y:S02]  /*20520*/  ULDC.64 UR6, c[0x0][0xbd8] ;  /* 0x0002f60000067ab9 */ /* 0x000fe40000000a00 */
[----:B------:R-:W-:Y:S01]  /*20530*/  IMAD R21, R2, R77, R78 ;  /* 0x0000004d02157224 */ /* 0x000fe200078e024e */
[----:B------:R-:W5:Y:S01]  /*20540*/  LD.E.128 R52, desc[UR36][R52.64] ;  /* 0x0000002434347980 */ /* 0x000f62000c101d00 */
[----:B------:R-:W-:Y:S02]  /*20550*/  IMAD R76, R76, UR10, RZ ;  /* 0x0000000a4c4c7c24 */ /* 0x000fe4000f8e02ff */
[----:B------:R-:W-:Y:S01]  /*20560*/  IMAD.MOV.U32 R2, RZ, RZ, R20 ;  /* 0x000000ffff027224 */ /* 0x000fe200078e0014 */
[----:B------:R-:W5:Y:S01]  /*20570*/  LD.E.128 R56, desc[UR36][R56.64] ;  /* 0x0000002438387980 */ /* 0x000f62000c101d00 */
[----:B------:R-:W-:-:S02]  /*20580*/  IMAD R77, R19, UR11, R76 ;  /* 0x0000000b134d7c24 */ /* 0x000fc4000f8e024c */
[----:B------:R-:W-:Y:S01]  /*20590*/  IMAD.WIDE.U32 R2, R19, UR10, R2 ;  /* 0x0000000a13027c25 */ /* 0x000fe2000f8e0002 */
        /* <DEDUP_REMOVED lines=13> */
[----:B------:R-:W-:Y:S01]  /*20670*/  VIADD R19, R81, 0x20 ;  /* 0x0000002051137836 */ /* 0x000fe20000000000 */
[----:B------:R-:W-:Y:S01]  /*20680*/  UIADD3 UR5, UR42, 0x32420, URZ ;  /* 0x000324202a057890 */ /* 0x000fe2000fffe03f */
[C---:B------:R-:W-:Y:S02]  /*20690*/  IMAD R77, R21.reuse, UR7, R20 ;  /* 0x00000007154d7c24 */ /* 0x040fe4000f8e0214 */
[----:B------:R-:W-:Y:S01]  /*206a0*/  IMAD.WIDE.U32 R2, R21, UR6, R2 ;  /* 0x0000000615027c25 */ /* 0x000fe2000f8e0002 */
[----:B------:R-:W-:Y:S01]  /*206b0*/  ISETP.GE.AND P1, PT, R19, R0, PT ;  /* 0x000000001300720c */ /* 0x000fe20003f26270 */
[----:B------:R-:W-:Y:S02]  /*206c0*/  ULDC.64 UR6, c[0x0][0xb80] ;  /* 0x0002e00000067ab9 */ /* 0x000fe40000000a00 */
[----:B------:R-:W-:Y:S01]  /*206d0*/  VIADD R19, R81, 0x40 ;  /* 0x0000004051137836 */ /* 0x000fe20000000000 */
[----:B------:R-:W-:Y:S01]  /*206e0*/  LEA R80, P3, R2, UR6, 0x1 ;  /* 0x0000000602507c11 */ /* 0x000fe2000f8608ff */
[----:B------:R-:W-:Y:S01]  /*206f0*/  IMAD.IADD R3, R3, 0x1, R77 ;  /* 0x0000000103037824 */ /* 0x000fe200078e024d */
[----:B------:R-:W-:-:S02]  /*20700*/  UPRMT UR5, URZ, 0x654, UR5 ;  /* 0x000006543f057896 */ /* 0x000fc40008000005 */
[----:B------:R-:W-:Y:S02]  /*20710*/  ISETP.GE.AND P0, PT, R19, R0, PT ;  /* 0x000000001300720c */ /* 0x000fe40003f06270 */
[----:B------:R-:W-:Y:S01]  /*20720*/  LEA.HI.X R19, R2, UR7, R3, 0x1, P3 ;  /* 0x0000000702137c11 */ /* 0x000fe200098f0c03 */
[----:B0-----:R0:W1:Y:S04]  /*20730*/  SHFL.IDX PT, R78, R80, RZ, 0x181f ;  /* 0x00181fff504e7589 */ /* 0x00106800000e0000 */
[----:B------:R0:W2:Y:S01]  /*20740*/  SHFL.IDX PT, R79, R19, RZ, 0x181f ;  /* 0x00181fff134f7589 */ /* 0x0000a200000e0000 */
[----:B------:R-:W-:Y:S01]  /*20750*/  SYNCS.ARRIVE.TRANS64.RED.A1T0 RZ, [UR5], RZ ;  /* 0x000000ffffff79a7 */ /* 0x000fe20008100405 */
[----:B------:R-:W-:Y:S05]  /*20760*/  @P2 BRA `(.L_x_11292) ;  /* 0x0000000000442947 */ /* 0x000fea0003800000 */
        /* <DEDUP_REMOVED lines=17> */
.L_x_11292:
[----:B------:R-:W-:Y:S05]  /*20880*/  BSYNC B1 ;  /* 0x0000000000017941 */ /* 0x000fea0003800000 */
.L_x_11291:
[----:B---3--:R3:W4:Y:S01]  /*20890*/  SHFL.IDX PT, R21, R19, 0x1, 0x181f ;  /* 0x00381f0013157f89 */ /* 0x00872200000e0000 */
        /* <DEDUP_REMOVED lines=9> */
[-C--:B-----5:R-:W-:Y:S02]  /*20930*/  @!P3 LEA R4, P5, R195, R20.reuse, 0x1 ;  /* 0x00000014c304b211 */ /* 0x0a0fe400078a08ff */
[-C--:B----4-:R-:W-:Y:S02]  /*20940*/  @!P4 LEA.HI.X R3, R193, R21.reuse, R203, 0x1, P6 ;  /* 0x00000015c103c211 */ /* 0x090fe400030f0ccb */
[-C--:B------:R-:W-:Y:S02]  /*20950*/  @!P2 LEA R6, P6, R194, R20.reuse, 0x1 ;  /* 0x00000014c206a211 */ /* 0x080fe400078c08ff */
        /* <DEDUP_REMOVED lines=8> */
.L_x_11294:
[----:B------:R-:W-:Y:S05]  /*209e0*/  BSYNC B1 ;  /* 0x0000000000017941 */ /* 0x000fea0003800000 */
.L_x_11293:
[----:B0----5:R0:W0:Y:S01]  /*209f0*/  SHFL.IDX PT, R9, R19, 0x2, 0x181f ;  /* 0x00581f0013097f89 */ /* 0x02102200000e0000 */
        /* <DEDUP_REMOVED lines=9> */
[-C--:B------:R-:W-:Y:S02]  /*20a90*/  @!P2 LEA R4, P5, R195, R8.reuse, 0x1 ;  /* 0x00000008c304a211 */ /* 0x080fe400078a08ff */
[-C--:B------:R-:W-:Y:S02]  /*20aa0*/  @!P1 LEA R6, P4, R194, R8.reuse, 0x1 ;  /* 0x00000008c2069211 */ /* 0x080fe400078808ff */
[-C--:B------:R-:W-:Y:S02]  /*20ab0*/  @!P3 LEA.HI.X R3, R193, R9.reuse, R203, 0x1, P6 ;  /* 0x00000009c103b211 */ /* 0x080fe400030f0ccb */
        /* <DEDUP_REMOVED lines=8> */
.L_x_11296:
[----:B------:R-:W-:Y:S05]  /*20b40*/  BSYNC B1 ;  /* 0x0000000000017941 */ /* 0x000fea0003800000 */
.L_x_11295:
[----:B0-----:R-:W-:Y:S01]  /*20b50*/  VIADD R3, R81, 0x60 ;  /* 0x0000006051037836 */ /* 0x001fe20000000000 */
[----:B---3--:R-:W0:Y:S04]  /*20b60*/  SHFL.IDX PT, R19, R19, 0x3, 0x181f ;  /* 0x00781f0013137f89 */ /* 0x008e2800000e0000 */
[----:B------:R-:W-:Y:S01]  /*20b70*/  ISETP.GE.AND P0, PT, R3, R0, PT ;  /* 0x000000000300720c */ /* 0x000fe20003f06270 */
[----:B------:R-:W3:-:S12]  /*20b80*/  SHFL.IDX PT, R80, R80, 0x3, 0x181f ;  /* 0x00781f0050507f89 */ /* 0x000ed800000e0000 */
[----:B------:R-:W-:Y:S05]  /*20b90*/  @P0 BRA `(.L_x_11297) ;  /* 0x0000000c00280947 */ /* 0x000fea0003800000 */
[----:B------:R-:W-:Y:S02]  /*20ba0*/  ULDC UR5, c[0x0][0xbc8] ;  /* 0x0002f20000057ab9 */ /* 0x000fe40000000800 */
[----:B------:R-:W-:Y:S02]  /*20bb0*/  ISETP.GE.AND P3, PT, R193, UR5, PT ;  /* 0x00000005c1007c0c */ /* 0x000fe4000bf66270 */
[----:B------:R-:W-:Y:S02]  /*20bc0*/  ISETP.GE.AND P4, PT, R195, UR5, PT ;  /* 0x00000005c3007c0c */ /* 0x000fe4000bf86270 */
[----:B------:R-:W-:-:S09]  /*20bd0*/  ISETP.GE.AND P5, PT, R194, UR5, PT ;  /* 0x00000005c2007c0c */ /* 0x000fd2000bfa6270 */
[-C--:B---3--:R-:W-:Y:S02]  /*20be0*/  @!P3 LEA R2, P0, R193, R80.reuse, 0x1 ;  /* 0x00000050c102b211 */ /* 0x088fe400078008ff */
[-C--:B------:R-:W-:Y:S02]  /*20bf0*/  @!P4 LEA R4, P1, R195, R80.reuse, 0x1 ;  /* 0x00000050c304c211 */ /* 0x080fe400078208ff */
[C---:B------:R-:W-:Y:S02]  /*20c00*/  @!P5 LEA R6, P2, R194.reuse, R80, 0x1 ;  /* 0x00000050c206d211 */ /* 0x040fe400078408ff */
        /* <DEDUP_REMOVED lines=12> */
.L_x_11290:
[----:B0-----:R-:W0:Y:S01]  /*20cd0*/  LDC R6, c[0x0][0xce8] ;  /* 0x00033a00ff067b82 */ /* 0x001e220000000800 */
[----:B------:R-:W-:Y:S01]  /*20ce0*/  R2UR UR5, R204 ;  /* 0x00000000cc0572ca */ /* 0x000fe200000e0000 */
[----:B------:R-:W-:Y:S01]  /*20cf0*/  USHF.R.S32.HI UR10, URZ, 0x1f, UR60 ;  /* 0x0000001f3f0a7899 */ /* 0x000fe2000801143c */
[----:B------:R-:W-:Y:S01]  /*20d00*/  ISETP.GE.AND P0, PT, R205, 0x80, PT ;  /* 0x00000080cd00780c */ /* 0x000fe20003f06270 */
[----:B------:R-:W-:Y:S10]  /*20d10*/  BSSY B1, `(.L_x_11298) ;  /* 0x000002f000017945 */ /* 0x000ff40003800000 */
[----:B------:R-:W-:Y:S01]  /*20d20*/  USHF.R.S32.HI UR8, URZ, 0x1f, UR5 ;  /* 0x0000001f3f087899 */ /* 0x000fe20008011405 */
        /* <DEDUP_REMOVED lines=14> */
[----:B------:R-:W-:Y:S01]  /*20e10*/  R2UR UR11, R204 ;  /* 0x00000000cc0b72ca */ /* 0x000fe200000e0000 */
[----:B------:R-:W-:Y:S01]  /*20e20*/  UIMAD UR5, UR8, UR12, URZ ;  /* 0x0000000c080572a4 */ /* 0x000fe2000f8e023f */
[----:B------:R-:W-:-:S09]  /*20e30*/  IMAD.MOV.U32 R2, RZ, RZ, R4 ;  /* 0x000000ffff027224 */ /* 0x000fd200078e0004 */
[----:B------:R-:W2:Y:S02]  /*20e40*/  @P0 LDC R5, c[0x0][0xcec] ;  /* 0x00033b00ff050b82 */ /* 0x000ea40000000800 */
[----:B------:R-:W-:Y:S02]  /*20e50*/  UIMAD.WIDE.U32 UR6, UR11, UR12, URZ ;  /* 0x0000000c0b0672a5 */ /* 0x000fe4000f8e003f */
[----:B------:R-:W-:-:S03]  /*20e60*/  UIMAD UR5, UR11, UR13, UR5 ;  /* 0x0000000d0b0572a4 */ /* 0x000fc6000f8e0205 */
[----:B------:R-:W-:Y:S01]  /*20e70*/  ULDC.64 UR12, c[0x0][0xc98] ;  /* 0x00032600000c7ab9 */ /* 0x000fe20000000a00 */
[----:B------:R-:W3:Y:S01]  /*20e80*/  @P0 LDC R7, c[0x0][0xcf0] ;  /* 0x00033c00ff070b82 */ /* 0x000ee20000000800 */
[----:B------:R-:W-:Y:S02]  /*20e90*/  UIADD3 UR7, UR7, UR5, URZ ;  /* 0x0000000507077290 */ /* 0x000fe4000fffe03f */
[----:B------:R-:W-:Y:S02]  /*20ea0*/  UIMAD UR5, UR10, UR12, URZ ;  /* 0x0000000c0a0572a4 */ /* 0x000fe4000f8e023f */
[----:B------:R-:W-:Y:S02]  /*20eb0*/  UIMAD.WIDE.U32 UR6, UR60, UR12, UR6 ;  /* 0x0000000c3c0672a5 */ /* 0x000fe4000f8e0006 */
[----:B------:R-:W-:-:S03]  /*20ec0*/  UIMAD UR5, UR60, UR13, UR5 ;  /* 0x0000000d3c0572a4 */ /* 0x000fc6000f8e0205 */
        /* <DEDUP_REMOVED lines=19> */
.L_x_11299:
[----:B------:R-:W-:Y:S05]  /*21000*/  BSYNC B1 ;  /* 0x0000000000017941 */ /* 0x000fea0003800000 */
.L_x_11298:
[----:B------:R-:W-:Y:S01]  /*21010*/  R2UR UR11, R204 ;  /* 0x00000000cc0b72ca */ /* 0x000fe200000e0000 */
[----:B------:R-:W-:Y:S01]  /*21020*/  ULDC.64 UR12, c[0x0][0xbe8] ;  /* 0x0002fa00000c7ab9 */ /* 0x000fe20000000a00 */
[----:B--2---:R-:W-:Y:S01]  /*21030*/  VIADD R4, R211, UR61 ;  /* 0x0000003dd3047c36 */ /* 0x004fe20008000000 */
[----:B------:R-:W-:Y:S01]  /*21040*/  UIMAD UR5, UR8, UR12, URZ ;  /* 0x0000000c080572a4 */ /* 0x000fe2000f8e023f */
[----:B------:R-:W-:Y:S01]  /*21050*/  VIADD R8, R210, UR61 ;  /* 0x0000003dd2087c36 */ /* 0x000fe20008000000 */
[----:B------:R-:W-:Y:S01]  /*21060*/  BSSY B1, `(.L_x_11300) ;  /* 0x000003b000017945 */ /* 0x000fe20003800000 */
[----:B0-----:R-:W-:-:S04]  /*21070*/  @P1 IMAD.HI.U32 R0, R4, R9, RZ ;  /* 0x0000000904001227 */ /* 0x001fc800078e00ff */
[----:B------:R-:W-:Y:S01]  /*21080*/  IMAD.MOV.U32 R5, RZ, RZ, R4 ;  /* 0x000000ffff057224 */ /* 0x000fe200078e0004 */
[----:B-1----:R-:W-:Y:S02]  /*21090*/  @P1 SHF.R.U32.HI R5, RZ, R11, R0 ;  /* 0x0000000bff051219 */ /* 0x002fe40000011600 */
[----:B------:R-:W-:Y:S02]  /*210a0*/  UIMAD.WIDE.U32 UR6, UR11, UR12, URZ ;  /* 0x0000000c0b0672a5 */ /* 0x000fe4000f8e003f */
[----:B------:R-:W-:Y:S01]  /*210b0*/  UIMAD UR5, UR11, UR13, UR5 ;  /* 0x0000000d0b0572a4 */ /* 0x000fe2000f8e0205 */
[--C-:B------:R-:W-:Y:S01]  /*210c0*/  SHF.R.S32.HI R0, RZ, 0x1f, R5.reuse ;  /* 0x0000001fff007819 */ /* 0x100fe20000011405 */
[----:B------:R-:W-:Y:S01]  /*210d0*/  IMAD.MOV R7, RZ, RZ, -R5 ;  /* 0x000000ffff077224 */ /* 0x000fe200078e0a05 */
[----:B------:R-:W-:Y:S01]  /*210e0*/  ULDC.64 UR12, c[0x0][0xbf0] ;  /* 0x0002fc00000c7ab9 */ /* 0x000fe20000000a00 */
[----:B------:R-:W-:Y:S02]  /*210f0*/  UIADD3 UR7, UR7, UR5, URZ ;  /* 0x0000000507077290 */ /* 0x000fe4000fffe03f */
[----:B------:R-:W-:Y:S01]  /*21100*/  UIMAD UR5, UR10, UR12, URZ ;  /* 0x0000000c0a0572a4 */ /* 0x000fe2000f8e023f */
[----:B------:R-:W-:Y:S01]  /*21110*/  IMAD R7, R6, R7, R4 ;  /* 0x0000000706077224 */ /* 0x000fe200078e0204 */
[----:B------:R-:W-:-:S02]  /*21120*/  UIMAD.WIDE.U32 UR6, UR60, UR12, UR6 ;  /* 0x0000000c3c0672a5 */ /* 0x000fc4000f8e0006 */
[----:B------:R-:W-:Y:S01]  /*21130*/  UIMAD UR5, UR60, UR13, UR5 ;  /* 0x0000000d3c0572a4 */ /* 0x000fe2000f8e0205 */
[----:B------:R-:W-:-:S03]  /*21140*/  ULDC.64 UR10, c[0x0][0xbe0] ;  /* 0x0002f800000a7ab9 */ /* 0x000fc60000000a00 */
[----:B------:R-:W-:Y:S01]  /*21150*/  UIADD3 UR5, UR7, UR5, URZ ;  /* 0x0000000507057290 */ /* 0x000fe2000fffe03f */
[----:B------:R-:W-:Y:S02]  /*21160*/  IMAD R0, R0, UR10, RZ ;  /* 0x0000000a00007c24 */ /* 0x000fe4000f8e02ff */
[----:B------:R-:W-:Y:S02]  /*21170*/  IMAD.U32 R3, RZ, RZ, UR7 ;  /* 0x00000007ff037e24 */ /* 0x000fe4000f8e00ff */
[----:B------:R-:W-:Y:S01]  /*21180*/  IMAD.U32 R2, RZ, RZ, UR6 ;  /* 0x00000006ff027e24 */ /* 0x000fe2000f8e00ff */
[----:B------:R-:W-:Y:S01]  /*21190*/  ULDC.64 UR6, c[0x0][0xbd8] ;  /* 0x0002f60000067ab9 */ /* 0x000fe20000000a00 */
[----:B------:R-:W-:Y:S01]  /*211a0*/  IMAD.U32 R3, RZ, RZ, UR5 ;  /* 0x00000005ff037e24 */ /* 0x000fe2000f8e00ff */
[----:B------:R-:W-:Y:S01]  /*211b0*/  ULDC UR5, c[0x0][0xb88] ;  /* 0x0002e20000057ab9 */ /* 0x000fe20000000800 */
[C---:B------:R-:W-:Y:S01]  /*211c0*/  IMAD R9, R5.reuse, UR11, R0 ;  /* 0x0000000b05097c24 */ /* 0x040fe2000f8e0200 */
[----:B------:R-:W-:Y:S01]  /*211d0*/  SHF.R.S32.HI R0, RZ, 0x1f, R7 ;  /* 0x0000001fff007819 */ /* 0x000fe20000011407 */
[----:B------:R-:W-:-:S04]  /*211e0*/  IMAD.WIDE.U32 R2, R5, UR10, R2 ;  /* 0x0000000a05027c25 */ /* 0x000fc8000f8e0002 */
[----:B------:R-:W-:Y:S02]  /*211f0*/  IMAD.IADD R3, R3, 0x1, R9 ;  /* 0x0000000103037824 */ /* 0x000fe400078e0209 */
[----:B------:R-:W-:Y:S02]  /*21200*/  IMAD R4, R0, UR6, RZ ;  /* 0x0000000600047c24 */ /* 0x000fe4000f8e02ff */
        /* <DEDUP_REMOVED lines=32> */
.L_x_11301:
[----:B------:R-:W-:Y:S05]  /*21410*/  BSYNC B1 ;  /* 0x0000000000017941 */ /* 0x000fea0003800000 */
.L_x_11300:
        /* <DEDUP_REMOVED lines=21> */
.L_x_11303:
[----:B------:R-:W-:Y:S05]  /*21570*/  BSYNC B1 ;  /* 0x0000000000017941 */ /* 0x000fea0003800000 */
.L_x_11302:
        /* <DEDUP_REMOVED lines=21> */
.L_x_11305:
[----:B------:R-:W-:Y:S05]  /*216d0*/  BSYNC B1 ;  /* 0x0000000000017941 */ /* 0x000fea0003800000 */
.L_x_11304:
        /* <DEDUP_REMOVED lines=22> */
.L_x_11297:
[----:B------:R-:W-:Y:S05]  /*21840*/  BSYNC B0 ;  /* 0x0000000000007941 */ /* 0x000fea0003800000 */
.L_x_11289:
[----:B------:R-:W-:Y:S02]  /*21850*/  ULDC UR5, c[0x0][0xd38] ;  /* 0x00034e0000057ab9 */ /* 0x000fe40000000800 */
[----:B------:R-:W-:-:S06]  /*21860*/  UISETP.GE.AND UP0, UPT, UR4, UR5, UPT ;  /* 0x000000050400728c */ /* 0x000fcc000bf06270 */
[----:B------:R-:W-:-:S13]  /*21870*/  PLOP3.LUT P0, PT, PT, PT, UP0, 0x80, 0x0 ;  /* 0x000000000000781c */ /* 0x000fda0003f0f008 */
[----:B------:R-:W-:Y:S05]  /*21880*/  @!P0 BRA `(.L_x_11306) ;  /* 0xfffffdf8008c8947 */ /* 0x000fea000383ffff */
[----:B------:R-:W-:Y:S05]  /*21890*/  EXIT ;  /* 0x000000000000794d */ /* 0x000fea0003800000 */
.L_x_11175:
[----:B------:R-:W-:-:S08]  /*218a0*/  NOP ;  /* 0x0000000000007918 */ /* 0x000fd00000000000 */
[----:B0-----:R-:W0:-:S00]  /*218b0*/  USETMAXREG.DEALLOC.CTAPOOL 0x28 ;  /* 0x00000028000079c8 */ /* 0x001e0000080e0500 */
        /* <DEDUP_REMOVED lines=14> */
[----:B------:R-:W-:Y:S01]  /*219a0*/  ULDC UR9, c[0x0][0x3b8] ;  /* 0x0000ee0000097ab9 */ /* 0x000fe20000000800 */
[----:B------:R-:W-:Y:S01]  /*219b0*/  ULDC UR7, c[0x0][0x320] ;  /* 0x0000c80000077ab9 */ /* 0x000fe20000000800 */
[----:B------:R-:W-:Y:S01]  /*219c0*/  LOP3.LUT R16, R16, 0xffffffef, RZ, 0xc0, !PT ;  /* 0xffffffef10107812 */ /* 0x000fe200078ec0ff */
[----:B------:R-:W0:Y:S01]  /*219d0*/  S2R R8, SR_TID.X ;  /* 0x0000000000087919 */ /* 0x000e220000002100 */
[----:B------:R-:W1:Y:S01]  /*219e0*/  S2UR UR6, SR_CgaCtaId ;  /* 0x00000000000679c3 */ /* 0x000e620000008800 */
[----:B------:R-:W-:Y:S01]  /*219f0*/  ULDC.64 UR42, c[0x0][0x2f0] ;  /* 0x0000bc00002a7ab9 */ /* 0x000fe20000000a00 */
[----:B------:R-:W-:Y:S01]  /*21a00*/  LOP3.LUT R16, R16, 0xfffbffff, RZ, 0xc0, !PT ;  /* 0xfffbffff10107812 */ /* 0x000fe200078ec0ff */
        /* <DEDUP_REMOVED lines=11> */
[----:B------:R-:W-:Y:S01]  /*21ac0*/  IMAD.MOV.U32 R18, RZ, RZ, RZ ;  /* 0x000000ffff127224 */ /* 0x000fe200078e00ff */
[----:B------:R-:W-:-:S02]  /*21ad0*/  UIMAD UR41, UR41, UR40, URZ ;  /* 0x00000028292972a4 */ /* 0x000fc4000f8e023f */
[----:B------:R-:W-:Y:S01]  /*21ae0*/  UIMAD UR42, UR4, UR42, URZ ;  /* 0x0000002a042a72a4 */ /* 0x000fe2000f8e023f */
[----:B------:R-:W-:-:S03]  /*21af0*/  ULDC UR49, c[0x0][0xc] ;  /* 0x0000030000317ab9 */ /* 0x000fc60000000800 */
[----:B------:R-:W-:Y:S02]  /*21b00*/  UIADD3 UR4, UR42, 0x5f, URZ ;  /* 0x0000005f2a047890 */ /* 0x000fe4000fffe03f */
[----:B------:R-:W-:Y:S02]  /*21b10*/  UIADD3 UR47, UR42, 0x1, -UR40 ;  /* 0x000000012a2f7890 */ /* 0x000fe4000fffe828 */
[----:B-1----:R-:W-:Y:S02]  /*21b20*/  ULEA UR6, UR6, UR5, 0x18 ;  /* 0x0000000506067291 */ /* 0x002fe4000f8ec03f */
[----:B------:R-:W-:Y:S02]  /*21b30*/  UIMAD.WIDE UR4, UR4, 0x2aaaaaab, URZ ;  /* 0x2aaaaaab040478a5 */ /* 0x000fe4000f8e023f */
[----:B------:R-:W-:Y:S01]  /*21b40*/  UIADD3 UR40, UR42, -UR40, URZ ;  /* 0x800000282a287290 */ /* 0x000fe2000fffe03f */
[C---:B0-----:R-:W-:Y:S01]  /*21b50*/  IMAD.SHL.U32 R29, R8.reuse, 0x8, RZ ;  /* 0x00000008081d7824 */ /* 0x041fe200078e00ff */
[----:B------:R-:W-:Y:S01]  /*21b60*/  LOP3.LUT R7, R8, 0x7f, RZ, 0xc0, !PT ;  /* 0x0000007f08077812 */ /* 0x000fe200078ec0ff */
[----:B------:R-:W-:Y:S01]  /*21b70*/  IMAD.U32 R17, RZ, RZ, UR6 ;  /* 0x00000006ff117e24 */ /* 0x000fe2000f8e00ff */
[----:B------:R-:W-:-:S02]  /*21b80*/  USHF.R.U32.HI UR39, URZ, 0x1f, UR5 ;  /* 0x0000001f3f277899 */ /* 0x000fc40008011605 */
[C---:B------:R-:W-:Y:S02]  /*21b90*/  LOP3.LUT R5, R29.reuse, 0x38, RZ, 0xc0, !PT ;  /* 0x000000381d057812 */ /* 0x040fe400078ec0ff */
[----:B------:R-:W-:Y:S01]  /*21ba0*/  LOP3.LUT R0, R29, 0x1f8, RZ, 0xc0, !PT ;  /* 0x000001f81d007812 */ /* 0x000fe200078ec0ff */
[----:B------:R-:W-:Y:S01]  /*21bb0*/  ULEA.HI.SX32 UR39, UR5, UR39, 0x1c ;  /* 0x0000002705277291 */ /* 0x000fe2000f8fe23f */
[C---:B------:R-:W-:Y:S02]  /*21bc0*/  LOP3.LUT R2, R5.reuse, 0x40, RZ, 0xfc, !PT ;  /* 0x0000004005027812 */ /* 0x040fe400078efcff */
[----:B------:R-:W-:Y:S02]  /*21bd0*/  ISETP.GE.AND P0, PT, R5, UR7, PT ;  /* 0x0000000705007c0c */ /* 0x000fe4000bf06270 */
[C---:B------:R-:W-:Y:S02]  /*21be0*/  ISETP.GE.AND P2, PT, R2.reuse, UR9, PT ;  /* 0x0000000902007c0c */ /* 0x040fe4000bf46270 */
[----:B------:R-:W-:-:S02]  /*21bf0*/  ISETP.GE.AND P1, PT, R2, UR7, PT ;  /* 0x0000000702007c0c */ /* 0x000fc4000bf26270 */
[----:B------:R-:W-:Y:S02]  /*21c00*/  LOP3.LUT R0, R0, 0x38, R8, 0x78, !PT ;  /* 0x0000003800007812 */ /* 0x000fe400078e7808 */
[----:B------:R-:W-:Y:S02]  /*21c10*/  LOP3.LUT R4, R5, 0x80, RZ, 0xfc, !PT ;  /* 0x0000008005047812 */ /* 0x000fe400078efcff */
[----:B------:R-:W-:Y:S02]  /*21c20*/  LOP3.LUT R29, R0, 0x200, R29, 0xf8, !PT ;  /* 0x00000200001d7812 */ /* 0x000fe400078ef81d */
[----:B------:R-:W-:Y:S02]  /*21c30*/  SEL R0, RZ, 0x1, P0 ;  /* 0x00000001ff007807 */ /* 0x000fe40000000000 */
[----:B------:R-:W-:Y:S01]  /*21c40*/  SEL R2, RZ, 0xffffffff, P1 ;  /* 0xffffffffff027807 */ /* 0x000fe20000800000 */
[----:B------:R-:W-:Y:S01]  /*21c50*/  IMAD R22, R29, 0x2, R17 ;  /* 0x000000021d167824 */ /* 0x000fe200078e0211 */
[----:B------:R-:W-:-:S02]  /*21c60*/  @P2 LOP3.LUT R16, R16, 0x40000, RZ, 0xfc, !PT ;  /* 0x0004000010102812 */ /* 0x000fc400078efcff */
[----:B------:R-:W-:Y:S02]  /*21c70*/  SHF.R.U32.HI R35, RZ, 0x3, R7 ;  /* 0x00000003ff237819 */ /* 0x000fe40000011607 */
[----:B------:R-:W-:-:S04]  /*21c80*/  @P1 LOP3.LUT R16, R16, 0x10, RZ, 0xfc, !PT ;  /* 0x0000001010101812 */ /* 0x000fc800078efcff */
[----:B------:R-:W-:-:S04]  /*21c90*/  LOP3.LUT R16, R16, 0xffffffdf, RZ, 0xc0, !PT ;  /* 0xffffffdf10107812 */ /* 0x000fc800078ec0ff */
[----:B------:R-:W-:Y:S02]  /*21ca0*/  @P0 LOP3.LUT R16, R16, 0x20, RZ, 0xfc, !PT ;  /* 0x0000002010100812 */ /* 0x000fe400078efcff */
[----:B------:R-:W-:Y:S02]  /*21cb0*/  ISETP.GE.AND P0, PT, R4, UR7, PT ;  /* 0x0000000704007c0c */ /* 0x000fe4000bf06270 */
[----:B------:R-:W-:-:S11]  /*21cc0*/  LOP3.LUT R16, R16, 0xfffffff7, RZ, 0xc0, !PT ;  /* 0xfffffff710107812 */ /* 0x000fd600078ec0ff */
[----:B------:R-:W-:-:S04]  /*21cd0*/  @P0 LOP3.LUT R16, R16, 0x8, RZ, 0xfc, !PT ;  /* 0x0000000810100812 */ /* 0x000fc800078efcff */
[----:B------:R-:W-:Y:S02]  /*21ce0*/  LOP3.LUT R16, R16, 0xfffdffff, RZ, 0xc0, !PT ;  /* 0xfffdffff10107812 */ /* 0x000fe400078ec0ff */
[----:B--2---:R-:W-:Y:S01]  /*21cf0*/  R2UR UR8, R3 ;  /* 0x00000000030872ca */ /* 0x004fe200000e0000 */
[----:B------:R-:W-:Y:S01]  /*21d00*/  IMAD.SHL.U32 R3, R2, 0x2, RZ ;  /* 0x0000000202037824 */ /* 0x000fe200078e00ff */
[----:B------:R-:W-:-:S04]  /*21d10*/  LOP3.LUT R2, R5, 0xc0, RZ, 0xfc, !PT ;  /* 0x000000c005027812 */ /* 0x000fc800078efcff */
[----:B------:R-:W-:Y:S02]  /*21d20*/  LOP3.LUT R0, R3, 0x2, R0, 0xe2, !PT ;  /* 0x0000000203007812 */ /* 0x000fe400078ee200 */
[----:B------:R-:W-:Y:S02]  /*21d30*/  SEL R3, RZ, 0x4, P0 ;  /* 0x00000004ff037807 */ /* 0x000fe40000000000 */
[----:B------:R-:W-:Y:S02]  /*21d40*/  ISETP.GE.AND P0, PT, R4, UR9, PT ;  /* 0x0000000904007c0c */ /* 0x000fe4000bf06270 */
[----:B------:R-:W-:Y:S01]  /*21d50*/  ISETP.GE.AND P1, PT, R2, UR9, PT ;  /* 0x0000000902007c0c */ /* 0x000fe2000bf26270 */
[----:B------:R-:W-:Y:S01]  /*21d60*/  ULOP3.LUT UR48, UR8, 0x2, URZ, 0xfc, !UPT ;  /* 0x0000000208307892 */ /* 0x000fe2000f8efc3f */
[----:B------:R-:W-:Y:S01]  /*21d70*/  LOP3.LUT R6, R0, R3, RZ, 0xfc, !PT ;  /* 0x0000000300067212 */ /* 0x000fe200078efcff */
[----:B------:R-:W-:Y:S01]  /*21d80*/  IMAD.SHL.U32 R0, R8, 0x10, RZ ;  /* 0x0000001008007824 */ /* 0x000fe200078e00ff */
[----:B------:R-:W-:-:S03]  /*21d90*/  ULDC UR8, c[0x0][0x2b8] ;  /* 0x0000ae0000087ab9 */ /* 0x000fc60000000800 */
[----:B------:R3:W-:Y:S01]  /*21da0*/  STL [R1+0x454], R6 ;  /* 0x0004540601007387 */ /* 0x0007e20000100800 */
[----:B------:R-:W-:-:S03]  /*21db0*/  LOP3.LUT R0, R35, 0x70, R0, 0xf8, !PT ;  /* 0x0000007023007812 */ /* 0x000fc600078ef800 */
[----:B------:R-:W-:Y:S02]  /*21dc0*/  @P0 LOP3.LUT R16, R16, 0x20000, RZ, 0xfc, !PT ;  /* 0x0002000010100812 */ /* 0x000fe400078efcff */
[----:B------:R-:W-:Y:S02]  /*21dd0*/  ISETP.GE.AND P0, PT, R2, UR7, PT ;  /* 0x0000000702007c0c */ /* 0x000fe4000bf06270 */
[----:B------:R-:W-:Y:S02]  /*21de0*/  LOP3.LUT R16, R16, 0xfffffffb, RZ, 0xc0, !PT ;  /* 0xfffffffb10107812 */ /* 0x000fe400078ec0ff */
[----:B------:R-:W-:-:S04]  /*21df0*/  SEL R36, RZ, 0x8, P0 ;  /* 0x00000008ff247807 */ /* 0x000fc80000000000 */
[----:B------:R-:W-:-:S05]  /*21e00*/  LOP3.LUT R36, R6, R36, RZ, 0xfc, !PT ;  /* 0x0000002406247212 */ /* 0x000fca00078efcff */
[----:B------:R-:W-:Y:S02]  /*21e10*/  @P0 LOP3.LUT R16, R16, 0x4, RZ, 0xfc, !PT ;  /* 0x0000000410100812 */ /* 0x000fe400078efcff */
[----:B------:R-:W-:Y:S02]  /*21e20*/  ISETP.GE.AND P0, PT, R5, UR43, PT ;  /* 0x0000002b05007c0c */ /* 0x000fe4000bf06270 */
[----:B------:R-:W-:-:S04]  /*21e30*/  LOP3.LUT R16, R16, 0xfffffffe, RZ, 0xc0, !PT ;  /* 0xfffffffe10107812 */ /* 0x000fc800078ec0ff */
[----:B------:R-:W-:-:S04]  /*21e40*/  LOP3.LUT R16, R16, 0xfffeffff, RZ, 0xc0, !PT ;  /* 0xfffeffff10107812 */ /* 0x000fc800078ec0ff */
[----:B------:R-:W-:Y:S02]  /*21e50*/  @P1 LOP3.LUT R16, R16, 0x10000, RZ, 0xfc, !PT ;  /* 0x0001000010101812 */ /* 0x000fe400078efcff */
[C---:B------:R-:W-:Y:S02]  /*21e60*/  ISETP.GE.AND P1, PT, R5.reuse, UR8, PT ;  /* 0x0000000805007c0c */ /* 0x040fe4000bf26270 */
[----:B------:R-:W-:Y:S02]  /*21e70*/  @P0 LOP3.LUT R16, R16, 0x1, RZ, 0xfc, !PT ;  /* 0x0000000110100812 */ /* 0x000fe400078efcff */
[----:B------:R-:W-:Y:S02]  /*21e80*/  ISETP.GE.AND P0, PT, R5, UR9, PT ;  /* 0x0000000905007c0c */ /* 0x000fe4000bf06270 */
[----:B------:R-:W-:-:S04]  /*21e90*/  LOP3.LUT R16, R16, 0xfff7ffff, RZ, 0xc0, !PT ;  /* 0xfff7ffff10107812 */ /* 0x000fc800078ec0ff */
[----:B------:R-:W-:-:S04]  /*21ea0*/  LOP3.LUT R16, R16, 0xffefffff, RZ, 0xc0, !PT ;  /* 0xffefffff10107812 */ /* 0x000fc800078ec0ff */
[----:B------:R-:W-:-:S04]  /*21eb0*/  @P1 LOP3.LUT R16, R16, 0x100000, RZ, 0xfc, !PT ;  /* 0x0010000010101812 */ /* 0x000fc800078efcff */
[----:B---3--:R-:W-:-:S07]  /*21ec0*/  @P0 LOP3.LUT R16, R16, 0x80000, RZ, 0xfc, !PT ;  /* 0x0008000010100812 */ /* 0x008fce00078efcff */
.L_x_11366:
        /* <DEDUP_REMOVED lines=22> */
.L_x_11308:
[----:B------:R-:W-:Y:S01]  /*22030*/  ULDC UR8, c[0x0][0xd54] ;  /* 0x0003550000087ab9 */ /* 0x000fe20000000800 */
[----:B------:R-:W-:Y:S01]  /*22040*/  UMOV UR6, UR7 ;  /* 0x0000000700067c82 */ /* 0x000fe20008000000 */
[----:B------:R-:W-:-:S11]  /*22050*/  UISETP.NE.AND UP0, UPT, UR8, 0x1, UPT ;  /* 0x000000010800788c */ /* 0x000fd6000bf05270 */
[----:B------:R-:W-:Y:S02]  /*22060*/  @UP0 ULDC.64 UR10, c[0x0][0xd58] ;  /* 0x00035600000a0ab9 */ /* 0x000fe40000000a00 */
[----:B------:R-:W-:-:S04]  /*22070*/  UIMAD.WIDE.U32 UR4, UR7, UR10, URZ ;  /* 0x0000000a070472a5 */ /* 0x000fc8000f8e003f */
[----:B------:R-:W-:-:S04]  /*22080*/  @UP0 USHF.R.U32.HI UR6, URZ, UR11, UR5 ;  /* 0x0000000b3f060299 */ /* 0x000fc80008011605 */
[----:B------:R-:W-:-:S12]  /*22090*/  UIMAD UR4, UR6, UR8, URZ ;  /* 0x00000008060472a4 */ /* 0x000fd8000f8e023f */
.L_x_11309:
        /* <DEDUP_REMOVED lines=48> */
.L_x_11311:
[----:B------:R-:W-:-:S11]  /*223a0*/  UISETP.NE.AND UP1, UPT, UR5, 0x1, UPT ;  /* 0x000000010500788c */ /* 0x000fd6000bf25270 */
[----:B------:R-:W-:Y:S02]  /*223b0*/  @UP1 ULDC.64 UR10, c[0x0][0xae0] ;  /* 0x0002b800000a1ab9 */ /* 0x000fe40000000a00 */
[----:B------:R-:W-:-:S04]  /*223c0*/  UIMAD.WIDE.U32 UR6, UR8, UR10, URZ ;  /* 0x0000000a080672a5 */ /* 0x000fc8000f8e003f */
[----:B------:R-:W-:-:S12]  /*223d0*/  @UP1 USHF.R.U32.HI UR8, URZ, UR11, UR7 ;  /* 0x0000000b3f081299 */ /* 0x000fd80008011607 */
.L_x_11312:
[----:B------:R-:W-:-:S04]  /*223e0*/  UIMAD UR8, UR8, UR5, UR5 ;  /* 0x00000005080872a4 */ /* 0x000fc8000f8e0205 */
[----:B------:R-:W-:-:S04]  /*223f0*/  UISETP.LT.AND UP1, UPT, UR4, UR8, UPT ;  /* 0x000000080400728c */ /* 0x000fc8000bf21270 */
[----:B------:R-:W-:-:S12]  /*22400*/  USEL UR4, UR4, UR8, UP1 ;  /* 0x0000000804047287 */ /* 0x000fd80008800000 */
.L_x_11310:
        /* <DEDUP_REMOVED lines=28> */
.L_x_11314:
[----:B------:R-:W-:-:S11]  /*225d0*/  UISETP.NE.AND UP0, UPT, UR5, 0x1, UPT ;  /* 0x000000010500788c */ /* 0x000fd6000bf05270 */
[----:B------:R-:W-:Y:S02]  /*225e0*/  @UP0 ULDC.64 UR10, c[0x0][0xae0] ;  /* 0x0002b800000a0ab9 */ /* 0x000fe40000000a00 */
[----:B------:R-:W-:-:S04]  /*225f0*/  UIMAD.WIDE.U32 UR6, UR4, UR10, URZ ;  /* 0x0000000a040672a5 */ /* 0x000fc8000f8e003f */
[----:B------:R-:W-:-:S12]  /*22600*/  @UP0 USHF.R.U32.HI UR4, URZ, UR11, UR7 ;  /* 0x0000000b3f040299 */ /* 0x000fd80008011607 */
.L_x_11315:
[----:B------:R-:W-:-:S04]  /*22610*/  UIMAD UR4, UR4, UR5, URZ ;  /* 0x00000005040472a4 */ /* 0x000fc8000f8e023f */
[----:B------:R-:W-:-:S04]  /*22620*/  UISETP.LT.AND UP0, UPT, UR8, UR4, UPT ;  /* 0x000000040800728c */ /* 0x000fc8000bf01270 */
[----:B------:R-:W-:-:S12]  /*22630*/  USEL UR8, UR8, UR4, !UP0 ;  /* 0x0000000408087287 */ /* 0x000fd8000c000000 */
.L_x_11313:
        /* <DEDUP_REMOVED lines=26> */
.L_x_11317:
        /* <DEDUP_REMOVED lines=20> */
.L_x_11320:
[----:B------:R-:W-:Y:S05]  /*22920*/  BSYNC B6 ;  /* 0x0000000000067941 */ /* 0x000fea0003800000 */
.L_x_11319:
        /* <DEDUP_REMOVED lines=20> */
.L_x_11323:
        /* <DEDUP_REMOVED lines=15> */
.L_x_11322:
[----:B------:R-:W-:Y:S05]  /*22b60*/  BSYNC B6 ;  /* 0x0000000000067941 */ /* 0x000fea0003800000 */
.L_x_11321:
        /* <DEDUP_REMOVED lines=17> */
.L_x_11383:
[----:B-1----:R-:W1:Y:S01]  /*22c80*/  S2R R2, SR_TID.X ;  /* 0x0000000000027919 */ /* 0x002e620000002100 */
[----:B0-----:R-:W-:Y:S01]  /*22c90*/  ISETP.NE.AND P1, PT, R10, 0x1, PT ;  /* 0x000000010a00780c */ /* 0x001fe20003f25270 */
[----:B------:R-:W-:Y:S01]  /*22ca0*/  IMAD.MOV.U32 R25, RZ, RZ, RZ ;  /* 0x000000ffff197224 */ /* 0x000fe200078e00ff */
[----:B-----5:R-:W-:Y:S02]  /*22cb0*/  SHF.R.S32.HI R30, RZ, 0x1f, R28 ;  /* 0x0000001fff1e7819 */ /* 0x020fe4000001141c */
[----:B------:R-:W-:-:S09]  /*22cc0*/  LOP3.LUT R16, R16, 0xffff7fff, RZ, 0xc0, !PT ;  /* 0xffff7fff10107812 */ /* 0x000fd200078ec0ff */
[----:B------:R-:W0:Y:S01]  /*22cd0*/  @P1 LDC R3, c[0x0][0x438] ;  /* 0x00010e00ff031b82 */ /* 0x000e220000000800 */
[----:B------:R-:W-:Y:S01]  /*22ce0*/  @P1 LOP3.LUT R16, R16, 0x8000, RZ, 0xfc, !PT ;  /* 0x0000800010101812 */ /* 0x000fe200078efcff */
[----:B-1----:R-:W-:-:S06]  /*22cf0*/  IMAD.SHL.U32 R8, R2, 0x10, RZ ;  /* 0x0000001002087824 */ /* 0x002fcc00078e00ff */
[----:B------:R-:W1:Y:S01]  /*22d00*/  @P1 LDC R2, c[0x0][0x434] ;  /* 0x00010d00ff021b82 */ /* 0x000e620000000800 */
[----:B------:R-:W-:-:S05]  /*22d10*/  LOP3.LUT R8, R35, 0x70, R8, 0xf8, !PT ;  /* 0x0000007023087812 */ /* 0x000fca00078ef808 */
[----:B------:R-:W-:-:S04]  /*22d20*/  IMAD R4, R0, 0x60, R8 ;  /* 0x0000006000047824 */ /* 0x000fc800078e0208 */
[C---:B------:R-:W-:Y:S01]  /*22d30*/  IMAD.IADD R33, R4.reuse, 0x1, R31 ;  /* 0x0000000104217824 */ /* 0x040fe200078e021f */
[----:B------:R-:W-:-:S03]  /*22d40*/  ISETP.GE.AND P0, PT, R4, UR42, PT ;  /* 0x0000002a04007c0c */ /* 0x000fc6000bf06270 */
[----:B------:R-:W-:Y:S01]  /*22d50*/  IMAD.MOV.U32 R9, RZ, RZ, R33 ;  /* 0x000000ffff097224 */ /* 0x000fe200078e0021 */
[----:B------:R-:W-:Y:S01]  /*22d60*/  ISETP.GT.U32.OR P0, PT, R8, 0x5f, P0 ;  /* 0x0000005f0800780c */ /* 0x000fe20000704470 */
[----:B-1----:R-:W-:-:S05]  /*22d70*/  @P1 IMAD.HI.U32 R2, R33, R2, RZ ;  /* 0x0000000221021227 */ /* 0x002fca00078e00ff */
[----:B0-----:R-:W-:-:S07]  /*22d80*/  @P1 SHF.R.U32.HI R9, RZ, R3, R2 ;  /* 0x00000003ff091219 */ /* 0x001fce0000011602 */
        /* <DEDUP_REMOVED lines=9> */
[----:B------:R-:W-:Y:S01]  /*22e20*/  @!P0 LEA.HI.X R5, R2, R5, R3, 0x2, P1 ;  /* 0x0000000502058211 */ /* 0x000fe200008f1403 */
[----:B------:R-:W-:-:S04]  /*22e30*/  IMAD.MOV R2, RZ, RZ, -R9 ;  /* 0x000000ffff027224 */ /* 0x000fc800078e0a09 */
[----:B------:R-:W-:Y:S01]  /*22e40*/  IMAD R33, R10, R2, R33 ;  /* 0x000000020a217224 */ /* 0x000fe200078e0221 */
[----:B------:R0:W5:Y:S01]  /*22e50*/  @!P0 LDG.E R25, desc[UR36][R4.64] ;  /* 0x0000002404198981 */ /* 0x000162000c1e1900 */
[----:B------:R-:W-:Y:S01]  /*22e60*/  IMAD R2, RZ, RZ, -UR38 ;  /* 0x80000026ff027e24 */ /* 0x000fe2000f8e02ff */
[----:B------:R-:W-:Y:S02]  /*22e70*/  ISETP.GT.U32.AND P0, PT, R8, 0x5f, PT ;  /* 0x0000005f0800780c */ /* 0x000fe40003f04070 */
[----:B------:R-:W-:Y:S01]  /*22e80*/  LOP3.LUT R16, R16, 0xffffdfff, RZ, 0xc0, !PT ;  /* 0xffffdfff10107812 */ /* 0x000fe200078ec0ff */
[----:B------:R-:W-:Y:S02]  /*22e90*/  IMAD R19, R19, R2, UR46 ;  /* 0x0000002e13137e24 */ /* 0x000fe4000f8e0202 */
[----:B------:R-:W-:-:S03]  /*22ea0*/  IMAD.U32 R2, RZ, RZ, UR48 ;  /* 0x00000030ff027e24 */ /* 0x000fc6000f8e00ff */
[----:B------:R-:W-:Y:S02]  /*22eb0*/  SHF.R.S32.HI R27, RZ, 0x1f, R19 ;  /* 0x0000001fff1b7819 */ /* 0x000fe40000011413 */
[----:B------:R-:W-:-:S13]  /*22ec0*/  ISETP.NE.AND P2, PT, R2, 0x3, PT ;  /* 0x000000030200780c */ /* 0x000fda0003f45270 */
[----:B------:R-:W-:-:S04]  /*22ed0*/  @P2 LOP3.LUT R16, R16, 0x2000, RZ, 0xfc, !PT ;  /* 0x0000200010102812 */ /* 0x000fc800078efcff */
[----:B------:R-:W-:-:S04]  /*22ee0*/  LOP3.LUT R16, R16, 0xfffffffd, RZ, 0xc0, !PT ;  /* 0xfffffffd10107812 */ /* 0x000fc800078ec0ff */
[----:B------:R-:W-:Y:S01]  /*22ef0*/  @P0 LOP3.LUT R16, R16, 0x2, RZ, 0xfc, !PT ;  /* 0x0000000210100812 */ /* 0x000fe200078efcff */
[----:B0-----:R-:W-:Y:S06]  /*22f00*/  @!P2 BRA `(.L_x_11325) ;  /* 0x000000000004a947 */ /* 0x001fec0003800000 */
[----:B------:R-:W-:Y:S01]  /*22f10*/  BPT.TRAP 0x1 ;  /* 0x000000040000795c */ /* 0x000fe20000300000 */
.L_x_11325:
[----:B------:R-:W-:Y:S01]  /*22f20*/  IMAD R24, R18, 0x8, R17 ;  /* 0x0000000812187824 */ /* 0x000fe200078e0211 */
[----:B------:R-:W-:Y:S01]  /*22f30*/  SHF.L.U32 R3, R26, 0x1f, RZ ;  /* 0x0000001f1a037819 */ /* 0x000fe200000006ff */
[----:B------:R-:W-:Y:S03]  /*22f40*/  BSSY B0, `(.L_x_11326) ;  /* 0x0000003000007945 */ /* 0x000fe60003800000 */
[----:B------:R-:W0:Y:S02]  /*22f50*/  SYNCS.PHASECHK.TRANS64.TRYWAIT P0, [R24+URZ+0x32440], R3 ;  /* 0x03244003180075a7 */ /* 0x000e24000800017f */
[----:B0-----:R-:W-:Y:S05]  /*22f60*/  @!P0 BRA `(.L_x_11327) ;  /* 0x0000003c00388947 */ /* 0x001fea0003800000 */
.L_x_11384:
[----:B------:R-:W-:Y:S05]  /*22f70*/  BSYNC B0 ;  /* 0x0000000000007941 */ /* 0x000fea0003800000 */
.L_x_11326:
[----:B------:R-:W-:Y:S01]  /*22f80*/  SHF.R.S32.HI R37, RZ, 0x1f, R33 ;  /* 0x0000001fff257819 */ /* 0x000fe20000011421 */
[----:B------:R-:W-:Y:S01]  /*22f90*/  ULDC.64 UR4, c[0x0][0x300] ;  /* 0x0000c00000047ab9 */ /* 0x000fe20000000a00 */
[----:B------:R-:W1:Y:S01]  /*22fa0*/  S2R R6, SR_TID.X ;  /* 0x0000000000067919 */ /* 0x000e620000002100 */
[----:B-----5:R-:W-:Y:S02]  /*22fb0*/  SHF.R.S32.HI R4, RZ, 0x1f, R25 ;  /* 0x0000001fff047819 */ /* 0x020fe40000011419 */
[----:B------:R-:W-:Y:S01]  /*22fc0*/  IMAD R2, R37, UR4, RZ ;  /* 0x0000000425027c24 */ /* 0x000fe2000f8e02ff */
[----:B------:R-:W-:Y:S02]  /*22fd0*/  LOP3.LUT P2, RZ, R16, 0x1, RZ, 0xc0, !PT ;  /* 0x0000000110ff7812 */ /* 0x000fe4000784c0ff */
[----:B------:R2:W-:Y:S01]  /*22fe0*/  STL [R1+0x440], R4 ;  /* 0x0004400401007387 */ /* 0x0005e20000100800 */
[C---:B------:R-:W-:Y:S02]  /*22ff0*/  IMAD R5, R33.reuse, UR5, R2 ;  /* 0x0000000521057c24 */ /* 0x040fe4000f8e0202 */
[----:B0-----:R-:W-:Y:S01]  /*23000*/  IMAD.WIDE.U32 R2, R33, UR4, RZ ;  /* 0x0000000421027c25 */ /* 0x001fe2000f8e00ff */
[----:B------:R-:W-:-:S03]  /*23010*/  ULDC.64 UR4, c[0x0][0x310] ;  /* 0x0000c40000047ab9 */ /* 0x000fc60000000a00 */
[----:B------:R-:W-:Y:S02]  /*23020*/  IMAD.IADD R3, R3, 0x1, R5 ;  /* 0x0000000103037824 */ /* 0x000fe400078e0205 */
[----:B--2---:R-:W-:Y:S02]  /*23030*/  IMAD R4, R4, UR4, RZ ;  /* 0x0000000404047c24 */ /* 0x004fe4000f8e02ff */
        /* <DEDUP_REMOVED lines=57> */
.L_x_11398:
        /* <DEDUP_REMOVED lines=10> */
.L_x_11329:
        /* <DEDUP_REMOVED lines=10> */
.L_x_11330:
        /* <DEDUP_REMOVED lines=24> */
.L_x_11332:
[----:B------:R-:W-:Y:S05]  /*23690*/  BSYNC B6 ;  /* 0x0000000000067941 */ /* 0x000fea0003800000 */
.L_x_11331:
[----:B------:R-:W2:Y:S01]  /*236a0*/  S2R R20, SR_TID.X ;  /* 0x0000000000147919 */ /* 0x000ea20000002100 */
[----:B------:R-:W-:Y:S01]  /*236b0*/  UISETP.NE.AND UP0, UPT, UR50, URZ, UPT ;  /* 0x0000003f3200728c */ /* 0x000fe2000bf05270 */
[----:B------:R-:W-:Y:S01]  /*236c0*/  R2UR UR6, R27 ;  /* 0x000000001b0672ca */ /* 0x000fe200000e0000 */
[----:B------:R-:W-:Y:S01]  /*236d0*/  ULDC.64 UR8, c[0x0][0x2d8] ;  /* 0x0000b60000087ab9 */ /* 0x000fe20000000a00 */
[----:B------:R-:W-:Y:S02]  /*236e0*/  R2UR UR7, R19 ;  /* 0x00000000130772ca */ /* 0x000fe400000e0000 */
[----:B------:R-:W-:Y:S02]  /*236f0*/  LOP3.LUT P5, RZ, R16, 0x100000, RZ, 0xc0, !PT ;  /* 0x0010000010ff7812 */ /* 0x000fe400078ac0ff */
[----:B------:R-:W-:-:S04]  /*23700*/  PLOP3.LUT P0, PT, PT, PT, UP0, 0x80, 0x0 ;  /* 0x000000000000781c */ /* 0x000fc80003f0f008 */
[----:B------:R-:W-:-:S03]  /*23710*/  @UP0 ULDC UR4, c[0x0][0x44c] ;  /* 0x0001130000040ab9 */ /* 0x000fc60000000800 */
[----:B------:R-:W-:-:S04]  /*23720*/  UIMAD UR6, UR6, UR8, URZ ;  /* 0x00000008060672a4 */ /* 0x000fc8000f8e023f */
[----:B------:R-:W-:Y:S01]  /*23730*/  UIMAD UR6, UR7, UR9, UR6 ;  /* 0x00000009070672a4 */ /* 0x000fe2000f8e0206 */
[----:B--2---:R-:W-:-:S05]  /*23740*/  IMAD.SHL.U32 R20, R20, 0x10, RZ ;  /* 0x0000001014147824 */ /* 0x004fca00078e00ff */
[----:B------:R-:W-:-:S05]  /*23750*/  LOP3.LUT R20, R35, 0x70, R20, 0xf8, !PT ;  /* 0x0000007023147812 */ /* 0x000fca00078ef814 */
[----:B------:R-:W-:-:S04]  /*23760*/  VIADD R34, R20, UR43 ;  /* 0x0000002b14227c36 */ /* 0x000fc80008000000 */
[----:B------:R-:W-:Y:S01]  /*23770*/  @P0 IMAD.HI.U32 R0, R34, UR4, RZ ;  /* 0x0000000422000c27 */ /* 0x000fe2000f8e00ff */
[----:B------:R-:W-:Y:S01]  /*23780*/  PLOP3.LUT P0, PT, PT, PT, UP0, 0x80, 0x0 ;  /* 0x000000000000781c */ /* 0x000fe20003f0f008 */
[----:B------:R-:W-:Y:S02]  /*23790*/  @UP0 ULDC UR4, c[0x0][0x450] ;  /* 0x0001140000040ab9 */ /* 0x000fe40000000800 */
[----:B------:R-:W-:-:S10]  /*237a0*/  IMAD.MOV.U32 R7, RZ, RZ, R34 ;  /* 0x000000ffff077224 */ /* 0x000fd400078e0022 */
[----:B------:R-:W-:Y:S02]  /*237b0*/  @P0 SHF.R.U32.HI R7, RZ, UR4, R0 ;  /* 0x00000004ff070c19 */ /* 0x000fe40008011600 */
[----:B------:R-:W-:Y:S02]  /*237c0*/  R2UR UR4, R19 ;  /* 0x00000000130472ca */ /* 0x000fe400000e0000 */
[----:B------:R-:W-:-:S11]  /*237d0*/  SHF.R.S32.HI R0, RZ, 0x1f, R7 ;  /* 0x0000001fff007819 */ /* 0x000fd60000011407 */
[----:B------:R-:W-:-:S03]  /*237e0*/  UIMAD.WIDE.U32 UR4, UR4, UR8, URZ ;  /* 0x00000008040472a5 */ /* 0x000fc6000f8e003f */
[----:B------:R-:W-:Y:S01]  /*237f0*/  ULDC.64 UR8, c[0x0][0x2e0] ;  /* 0x0000b80000087ab9 */ /* 0x000fe20000000a00 */
[----:B------:R-:W-:Y:S02]  /*23800*/  UIADD3 UR5, UR5, UR6, URZ ;  /* 0x0000000605057290 */ /* 0x000fe4000fffe03f */
[----:B------:R-:W-:Y:S02]  /*23810*/  UIMAD UR6, UR51, UR8, URZ ;  /* 0x00000008330672a4 */ /* 0x000fe4000f8e023f */
[----:B------:R-:W-:Y:S02]  /*23820*/  UIMAD.WIDE.U32 UR4, UR38, UR8, UR4 ;  /* 0x00000008260472a5 */ /* 0x000fe4000f8e0004 */
[----:B------:R-:W-:-:S04]  /*23830*/  UIMAD UR6, UR38, UR9, UR6 ;  /* 0x00000009260672a4 */ /* 0x000fc8000f8e0206 */
[----:B------:R-:W-:Y:S02]  /*23840*/  UIADD3 UR6, UR5, UR6, URZ ;  /* 0x0000000605067290 */ /* 0x000fe4000fffe03f */
[----:B0-----:R-:W-:Y:S02]  /*23850*/  IMAD.U32 R5, RZ, RZ, UR5 ;  /* 0x00000005ff057e24 */ /* 0x001fe4000f8e00ff */
[----:B------:R-:W-:Y:S02]  /*23860*/  IMAD.MOV R5, RZ, RZ, -R7 ;  /* 0x000000ffff057224 */ /* 0x000fe400078e0a07 */
[----:B------:R-:W-:Y:S01]  /*23870*/  IMAD.U32 R4, RZ, RZ, UR4 ;  /* 0x00000004ff047e24 */ /* 0x000fe2000f8e00ff */
[----:B------:R-:W-:Y:S01]  /*23880*/  ULDC.64 UR4, c[0x0][0x2d0] ;  /* 0x0000b40000047ab9 */ /* 0x000fe20000000a00 */
[----:B------:R-:W-:Y:S01]  /*23890*/  IMAD.U32 R3, RZ, RZ, UR6 ;  /* 0x00000006ff037e24 */ /* 0x000fe2000f8e00ff */
[----:B------:R-:W-:Y:S01]  /*238a0*/  ULDC UR6, c[0x0][0x448] ;  /* 0x0001120000067ab9 */ /* 0x000fe20000000800 */
[----:B------:R-:W-:-:S02]  /*238b0*/  IMAD R0, R0, UR4, RZ ;  /* 0x0000000400007c24 */ /* 0x000fc4000f8e02ff */
[----:B------:R-:W-:Y:S02]  /*238c0*/  IMAD R5, R5, UR6, R34 ;  /* 0x0000000605057c24 */ /* 0x000fe4000f8e0222 */
        /* <DEDUP_REMOVED lines=16> */
[----:B------:R-:W-:Y:S01]  /*239d0*/  VIADD R4, R35, UR43 ;  /* 0x0000002b23047c36 */ /* 0x000fe20008000000 */
[----:B------:R-:W-:Y:S01]  /*239e0*/  LOP3.LUT R16, R16, 0xffffefff, RZ, 0xc0, !PT ;  /* 0xffffefff10107812 */ /* 0x000fe200078ec0ff */
[----:B------:R-:W2:Y:S02]  /*239f0*/  SHFL.IDX PT, R14, R0, RZ, 0x181f ;  /* 0x00181fff000e7589 */ /* 0x000ea400000e0000 */
[C---:B------:R-:W-:Y:S01]  /*23a00*/  VIADD R6, R4.reuse, 0x10 ;  /* 0x0000001004067836 */ /* 0x040fe20000000000 */
[C---:B------:R-:W-:Y:S01]  /*23a10*/  ISETP.GE.AND P1, PT, R4.reuse, UR41, PT ;  /* 0x0000002904007c0c */ /* 0x040fe2000bf26270 */
[----:B------:R-:W-:Y:S01]  /*23a20*/  VIADD R13, R4, 0x40 ;  /* 0x00000040040d7836 */ /* 0x000fe20000000000 */
[----:B------:R-:W3:Y:S04]  /*23a30*/  SHFL.IDX PT, R3, R5, RZ, 0x181f ;  /* 0x00181fff05037589 */ /* 0x000ee800000e0000 */
[----:B------:R-:W-:Y:S01]  /*23a40*/  SHFL.IDX PT, R9, R0, 0x2, 0x181f ;  /* 0x00581f0000097f89 */ /* 0x000fe200000e0000 */
[----:B------:R-:W-:-:S03]  /*23a50*/  ISETP.GE.AND P3, PT, R13, UR41, PT ;  /* 0x000000290d007c0c */ /* 0x000fc6000bf66270 */
[----:B------:R-:W-:Y:S03]  /*23a60*/  SHFL.IDX PT, R8, R5, 0x2, 0x181f ;  /* 0x00581f0005087f89 */ /* 0x000fe600000e0000 */
[----:B------:R-:W-:Y:S01]  /*23a70*/  @P1 LOP3.LUT R16, R16, 0x1000, RZ, 0xfc, !PT ;  /* 0x0000100010101812 */ /* 0x000fe200078efcff */
[----:B------:R-:W-:Y:S03]  /*23a80*/  SHFL.IDX PT, R7, R0, 0x3, 0x181f ;  /* 0x00781f0000077f89 */ /* 0x000fe600000e0000 */
[----:B------:R-:W-:Y:S01]  /*23a90*/  LOP3.LUT R16, R16, 0xfffff7ff, RZ, 0xc0, !PT ;  /* 0xfffff7ff10107812 */ /* 0x000fe200078ec0ff */
[----:B------:R-:W-:Y:S04]  /*23aa0*/  SHFL.IDX PT, R21, R0, 0x5, 0x181f ;  /* 0x00b81f0000157f89 */ /* 0x000fe800000e0000 */
[----:B------:R-:W-:Y:S01]  /*23ab0*/  SHFL.IDX PT, R15, R0, 0x6, 0x181f ;  /* 0x00d81f00000f7f89 */ /* 0x000fe200000e0000 */
[----:B0-----:R-:W-:-:S03]  /*23ac0*/  IMAD.SHL.U32 R35, R2, 0x8, RZ ;  /* 0x0000000802237824 */ /* 0x001fc600078e00ff */
[----:B------:R-:W-:Y:S02]  /*23ad0*/  SHFL.IDX PT, R2, R5, 0x1, 0x181f ;  /* 0x00381f0005027f89 */ /* 0x000fe400000e0000 */
[----:B------:R-:W-:-:S04]  /*23ae0*/  LOP3.LUT R35, R35, 0x38, RZ, 0xc0, !PT ;  /* 0x0000003823237812 */ /* 0x000fc800078ec0ff */
[----:B--2---:R-:W-:Y:S02]  /*23af0*/  @!P1 LEA R12, P0, R35, R14, 0x1 ;  /* 0x0000000e230c9211 */ /* 0x004fe400078008ff */
[----:B------:R-:W0:Y:S03]  /*23b00*/  SHFL.IDX PT, R14, R0, 0x1, 0x181f ;  /* 0x00381f00000e7f89 */ /* 0x000e2600000e0000 */
[----:B---3--:R-:W-:Y:S01]  /*23b10*/  @!P1 IMAD.X R3, RZ, RZ, R3, P0 ;  /* 0x000000ffff039224 */ /* 0x008fe200000e0603 */
[----:B------:R-:W-:Y:S02]  /*23b20*/  ISETP.GE.AND P1, PT, R6, UR41, PT ;  /* 0x0000002906007c0c */ /* 0x000fe4000bf26270 */
[----:B------:R-:W2:Y:S11]  /*23b30*/  SHFL.IDX PT, R6, R5, 0x3, 0x181f ;  /* 0x00781f0005067f89 */ /* 0x000eb600000e0000 */
[----:B------:R-:W-:-:S04]  /*23b40*/  @P1 LOP3.LUT R16, R16, 0x800, RZ, 0xfc, !PT ;  /* 0x0000080010101812 */ /* 0x000fc800078efcff */
[----:B------:R-:W-:Y:S02]  /*23b50*/  LOP3.LUT R16, R16, 0xfffffbff, RZ, 0xc0, !PT ;  /* 0xfffffbff10107812 */ /* 0x000fe400078ec0ff */
[----:B0-----:R-:W-:Y:S02]  /*23b60*/  @!P1 LEA R10, P0, R35, R14, 0x1 ;  /* 0x0000000e230a9211 */ /* 0x001fe400078008ff */
[----:B------:R-:W0:Y:S03]  /*23b70*/  SHFL.IDX PT, R14, R0, 0x4, 0x181f ;  /* 0x00981f00000e7f89 */ /* 0x000e2600000e0000 */
[----:B------:R-:W-:Y:S02]  /*23b80*/  @!P1 IMAD.X R11, RZ, RZ, R2, P0 ;  /* 0x000000ffff0b9224 */ /* 0x000fe400000e0602 */
[----:B------:R-:W-:-:S05]  /*23b90*/  VIADD R2, R4, 0x20 ;  /* 0x0000002004027836 */ /* 0x000fca0000000000 */
[----:B------:R-:W-:Y:S01]  /*23ba0*/  ISETP.GE.AND P6, PT, R2, UR41, PT ;  /* 0x0000002902007c0c */ /* 0x000fe2000bfc6270 */
[----:B------:R-:W-:-:S05]  /*23bb0*/  VIADD R2, R4, 0x30 ;  /* 0x0000003004027836 */ /* 0x000fca0000000000 */
[----:B------:R-:W-:Y:S02]  /*23bc0*/  ISETP.GE.AND P4, PT, R2, UR41, PT ;  /* 0x0000002902007c0c */ /* 0x000fe4000bf86270 */
[----:B------:R-:W3:Y:S05]  /*23bd0*/  SHFL.IDX PT, R2, R5, 0x4, 0x181f ;  /* 0x00981f0005027f89 */ /* 0x000eea00000e0000 */
[----:B------:R-:W-:Y:S02]  /*23be0*/  @!P6 LEA R9, P0, R35, R9, 0x1 ;  /* 0x000000092309e211 */ /* 0x000fe400078008ff */
[----:B------:R-:W-:-:S03]  /*23bf0*/  @P6 LOP3.LUT R16, R16, 0x400, RZ, 0xfc, !PT ;  /* 0x0000040010106812 */ /* 0x000fc600078efcff */
[----:B------:R-:W-:Y:S01]  /*23c00*/  @!P6 IMAD.X R8, RZ, RZ, R8, P0 ;  /* 0x000000ffff08e224 */ /* 0x000fe200000e0608 */
[----:B------:R-:W-:Y:S02]  /*23c10*/  @!P4 LEA R7, P0, R35, R7, 0x1 ;  /* 0x000000072307c211 */ /* 0x000fe400078008ff */
[----:B------:R-:W-:-:S03]  /*23c20*/  LOP3.LUT R16, R16, 0xffbfffff, RZ, 0xc0, !PT ;  /* 0xffbfffff10107812 */ /* 0x000fc600078ec0ff */
[----:B--2---:R-:W-:Y:S01]  /*23c30*/  @!P4 IMAD.X R6, RZ, RZ, R6, P0 ;  /* 0x000000ffff06c224 */ /* 0x004fe200000e0606 */
[----:B0-----:R-:W-:Y:S02]  /*23c40*/  @!P3 LEA R14, P0, R35, R14, 0x1 ;  /* 0x0000000e230eb211 */ /* 0x001fe400078008ff */
[----:B------:R-:W-:-:S04]  /*23c50*/  @P6 LOP3.LUT R16, R16, 0x400000, RZ, 0xfc, !PT ;  /* 0x0040000010106812 */ /* 0x000fc800078efcff */
[C---:B------:R-:W-:Y:S01]  /*23c60*/  LOP3.LUT P6, RZ, R16.reuse, 0x1000, RZ, 0xc0, !PT ;  /* 0x0000100010ff7812 */ /* 0x040fe200078cc0ff */
[----:B---3--:R-:W-:Y:S01]  /*23c70*/  @!P3 IMAD.X R13, RZ, RZ, R2, P0 ;  /* 0x000000ffff0db224 */ /* 0x008fe200000e0602 */
[----:B------:R-:W-:Y:S01]  /*23c80*/  LOP3.LUT R16, R16, 0xfffffdff, RZ, 0xc0, !PT ;  /* 0xfffffdff10107812 */ /* 0x000fe200078ec0ff */
[----:B------:R-:W-:-:S03]  /*23c90*/  VIADD R2, R4, 0x50 ;  /* 0x0000005004027836 */ /* 0x000fc60000000000 */
[----:B------:R-:W-:Y:S02]  /*23ca0*/  @P4 LOP3.LUT R16, R16, 0x200, RZ, 0xfc, !PT ;  /* 0x0000020010104812 */ /* 0x000fe400078efcff */
[----:B------:R-:W-:Y:S01]  /*23cb0*/  ISETP.GE.AND P2, PT, R2, UR41, PT ;  /* 0x0000002902007c0c */ /* 0x000fe2000bf46270 */
[----:B------:R-:W-:Y:S01]  /*23cc0*/  VIADD R2, R4, 0x60 ;  /* 0x0000006004027836 */ /* 0x000fe20000000000 */
[----:B------:R-:W-:-:S04]  /*23cd0*/  LOP3.LUT R16, R16, 0xfffffeff, RZ, 0xc0, !PT ;  /* 0xfffffeff10107812 */ /* 0x000fc800078ec0ff */
[----:B------:R-:W-:Y:S02]  /*23ce0*/  ISETP.GE.AND P1, PT, R2, UR41, PT ;  /* 0x0000002902007c0c */ /* 0x000fe4000bf26270 */
[----:B------:R-:W0:Y:S01]  /*23cf0*/  SHFL.IDX PT, R2, R5, 0x5, 0x181f ;  /* 0x00b81f0005027f89 */ /* 0x000e2200000e0000 */
[----:B------:R-:W-:-:S04]  /*23d00*/  @P3 LOP3.LUT R16, R16, 0x100, RZ, 0xfc, !PT ;  /* 0x0000010010103812 */ /* 0x000fc800078efcff */
[----:B------:R-:W-:Y:S02]  /*23d10*/  @!P2 LEA R21, P0, R35, R21, 0x1 ;  /* 0x000000152315a211 */ /* 0x000fe400078008ff */
[----:B------:R-:W-:-:S04]  /*23d20*/  LOP3.LUT R16, R16, 0xffffff7f, RZ, 0xc0, !PT ;  /* 0xffffff7f10107812 */ /* 0x000fc800078ec0ff */
[----:B------:R-:W-:-:S04]  /*23d30*/  @P2 LOP3.LUT R16, R16, 0x80, RZ, 0xfc, !PT ;  /* 0x0000008010102812 */ /* 0x000fc800078efcff */
[----:B------:R-:W-:-:S04]  /*23d40*/  LOP3.LUT R16, R16, 0xffffffbf, RZ, 0xc0, !PT ;  /* 0xffffffbf10107812 */ /* 0x000fc800078ec0ff */
[----:B------:R-:W-:Y:S01]  /*23d50*/  @P1 LOP3.LUT R16, R16, 0x40, RZ, 0xfc, !PT ;  /* 0x0000004010101812 */ /* 0x000fe200078efcff */
[----:B0-----:R-:W-:Y:S01]  /*23d60*/  @!P2 IMAD.X R20, RZ, RZ, R2, P0 ;  /* 0x000000ffff14a224 */ /* 0x001fe200000e0602 */
[----:B------:R-:W-:Y:S01]  /*23d70*/  @!P1 LEA R35, P0, R35, R15, 0x1 ;  /* 0x0000000f23239211 */ /* 0x000fe200078008ff */
[----:B------:R-:W0:Y:S04]  /*23d80*/  SHFL.IDX PT, R2, R5, 0x6, 0x181f ;  /* 0x00d81f0005027f89 */ /* 0x000e2800000e0000 */
[----:B------:R-:W2:Y:S01]  /*23d90*/  SHFL.IDX PT, R5, R5, 0x7, 0x181f ;  /* 0x00f81f0005057f89 */ /* 0x000ea200000e0000 */
[----:B0-----:R-:W-:Y:S01]  /*23da0*/  @!P1 IMAD.X R15, RZ, RZ, R2, P0 ;  /* 0x000000ffff0f9224 */ /* 0x001fe200000e0602 */
[----:B------:R-:W-:Y:S01]  /*23db0*/  LOP3.LUT P0, RZ, R16, 0x800, RZ, 0xc0, !PT ;  /* 0x0000080010ff7812 */ /* 0x000fe2000780c0ff */
[----:B------:R-:W-:-:S05]  /*23dc0*/  @!P6 IMAD.MOV.U32 R2, RZ, RZ, R12 ;  /* 0x000000ffff02e224 */ /* 0x000fca00078e000c */
[----:B------:R0:W-:Y:S01]  /*23dd0*/  @!P6 LDGSTS.E.BYPASS.LTC128B.128 [R22+0x18400], desc[UR36][R2.64], !P5 ;  /* 0x184000000216efae */ /* 0x0001e2000e901d64 */
[----:B------:R-:W-:-:S06]  /*23de0*/  LOP3.LUT P6, RZ, R16, 0x400000, RZ, 0xc0, !PT ;  /* 0x0040000010ff7812 */ /* 0x000fcc00078cc0ff */
        /* <DEDUP_REMOVED lines=10> */
[----:B------:R-:W-:Y:S01]  /*23e90*/  @!P3 IMAD.MOV.U32 R3, RZ, RZ, R13 ;  /* 0x000000ffff03b224 */ /* 0x000fe200078e000d */
[----:B------:R0:W3:Y:S04]  /*23ea0*/  SHFL.IDX PT, R14, R0, 0x7, 0x181f ;  /* 0x00f81f00000e7f89 */ /* 0x0000e800000e0000 */
[----:B------:R4:W-:Y:S02]  /*23eb0*/  @!P3 LDGSTS.E.BYPASS.LTC128B.128 [R22+0x1a400], desc[UR36][R2.64], !P5 ;  /* 0x1a4000000216bfae */ /* 0x0009e4000e901d64 */
[----:B----4-:R-:W-:-:S02]  /*23ec0*/  @!P2 IMAD.MOV.U32 R2, RZ, RZ, R21 ;  /* 0x000000ffff02a224 */ /* 0x010fc400078e0015 */
[----:B------:R-:W-:-:S05]  /*23ed0*/  @!P2 IMAD.MOV.U32 R3, RZ, RZ, R20 ;  /* 0x000000ffff03a224 */ /* 0x000fca00078e0014 */
[----:B------:R4:W-:Y:S02]  /*23ee0*/  @!P2 LDGSTS.E.BYPASS.LTC128B.128 [R22+0x1ac00], desc[UR36][R2.64], !P5 ;  /* 0x1ac000000216afae */ /* 0x0009e4000e901d64 */
[----:B----4-:R-:W-:Y:S02]  /*23ef0*/  @!P1 IMAD.MOV.U32 R2, RZ, RZ, R35 ;  /* 0x000000ffff029224 */ /* 0x010fe400078e0023 */
[----:B------:R-:W4:Y:S01]  /*23f00*/  S2R R35, SR_TID.X ;  /* 0x0000000000237919 */ /* 0x000f220000002100 */
[----:B------:R-:W-:-:S05]  /*23f10*/  @!P1 IMAD.MOV.U32 R3, RZ, RZ, R15 ;  /* 0x000000ffff039224 */ /* 0x000fca00078e000f */
[----:B------:R0:W-:Y:S01]  /*23f20*/  @!P1 LDGSTS.E.BYPASS.LTC128B.128 [R22+0x1b400], desc[UR36][R2.64], !P5 ;  /* 0x1b40000002169fae */ /* 0x0001e2000e901d64 */
[----:B----4-:R-:W-:-:S04]  /*23f30*/  LOP3.LUT R35, R35, 0x7f, RZ, 0xc0, !PT ;  /* 0x0000007f23237812 */ /* 0x010fc800078ec0ff */
[----:B0-23--:R-:W-:-:S07]  /*23f40*/  SHF.R.U32.HI R35, RZ, 0x3, R35 ;  /* 0x00000003ff237819 */ /* 0x00dfce0000011623 */
.L_x_11415:
[----:B------:R-:W0:Y:S01]  /*23f50*/  S2R R0, SR_TID.X ;  /* 0x0000000000007919 */ /* 0x000e220000002100 */
[----:B------:R-:W-:Y:S01]  /*23f60*/  VIADD R4, R4, 0x70 ;  /* 0x0000007004047836 */ /* 0x000fe20000000000 */
[----:B------:R-:W-:-:S04]  /*23f70*/  LOP3.LUT R16, R16, 0xffffbfff, RZ, 0xc0, !PT ;  /* 0xffffbfff10107812 */ /* 0x000fc800078ec0ff */
[----:B------:R-:W-:-:S13]  /*23f80*/  ISETP.GE.AND P1, PT, R4, UR41, PT ;  /* 0x0000002904007c0c */ /* 0x000fda000bf26270 */
[----:B------:R-:W-:Y:S01]  /*23f90*/  @P1 LOP3.LUT R16, R16, 0x4000, RZ, 0xfc, !PT ;  /* 0x0000400010101812 */ /* 0x000fe200078efcff */
[----:B0-----:R-:W-:-:S05]  /*23fa0*/  IMAD.SHL.U32 R0, R0, 0x8, RZ ;  /* 0x0000000800007824 */ /* 0x001fca00078e00ff */
[----:B------:R-:W-:-:S04]  /*23fb0*/  LOP3.LUT R0, R0, 0x38, RZ, 0xc0, !PT ;  /* 0x0000003800007812 */ /* 0x000fc800078ec0ff */
[----:B------:R-:W-:-:S05]  /*23fc0*/  @!P1 LEA R2, P0, R0, R14, 0x1 ;  /* 0x0000000e00029211 */ /* 0x000fca00078008ff */
[----:B------:R-:W-:Y:S01]  /*23fd0*/  @!P1 IMAD.X R3, RZ, RZ, R5, P0 ;  /* 0x000000ffff039224 */ /* 0x000fe200000e0605 */
[----:B------:R-:W-:-:S04]  /*23fe0*/  PLOP3.LUT P0, PT, PT, PT, PT, 0x80, 0x0 ;  /* 0x000000000000781c */ /* 0x000fc80003f0f070 */
[----:B------:R-:W-:Y:S01]  /*23ff0*/  @!PT LDS RZ, [RZ] ;  /* 0x00000000fffff984 */ /* 0x000fe20000000800 */
[----:B------:R-:W-:Y:S01]  /*24000*/  @!PT LDS RZ, [RZ] ;  /* 0x00000000fffff984 */ /* 0x000fe20000000800 */
[----:B------:R-:W-:Y:S01]  /*24010*/  @!PT LDS RZ, [RZ] ;  /* 0x00000000fffff984 */ /* 0x000fe20000000800 */
[----:B------:R0:W-:Y:S01]  /*24020*/  @!P1 LDGSTS.E.BYPASS.LTC128B.128 [R22+0x1bc00], desc[UR36][R2.64], !P5 ;  /* 0x1bc0000002169fae */ /* 0x0001e2000e901d64 */
[----:B------:R-:W-:-:S08]  /*24030*/  NOP ;  /* 0x0000000000007918 */ /* 0x000fd00000000000 */
.L_x_11334:
        /* <DEDUP_REMOVED lines=28> */
.L_x_11336:
[----:B------:R-:W-:Y:S05]  /*24200*/  BSYNC B6 ;  /* 0x0000000000067941 */ /* 0x000fea0003800000 */
.L_x_11335:
[----:B------:R-:W-:Y:S01]  /*24210*/  UISETP.NE.AND UP0, UPT, UR50, URZ, UPT ;  /* 0x0000003f3200728c */ /* 0x000fe2000bf05270 */
[----:B------:R-:W-:Y:S01]  /*24220*/  R2UR UR6, R27 ;  /* 0x000000001b0672ca */ /* 0x000fe200000e0000 */
[----:B0-----:R-:W-:Y:S01]  /*24230*/  IMAD.MOV.U32 R2, RZ, RZ, R34 ;  /* 0x000000ffff027224 */ /* 0x001fe200078e0022 */
[----:B------:R-:W-:Y:S01]  /*24240*/  R2UR UR7, R19 ;  /* 0x00000000130772ca */ /* 0x000fe200000e0000 */
[----:B------:R-:W-:Y:S01]  /*24250*/  ULDC.64 UR8, c[0x0][0x3d8] ;  /* 0x0000f60000087ab9 */ /* 0x000fe20000000a00 */
[----:B------:R-:W0:Y:S01]  /*24260*/  S2R R20, SR_TID.X ;  /* 0x0000000000147919 */ /* 0x000e220000002100 */
[----:B------:R-:W-:Y:S02]  /*24270*/  PLOP3.LUT P0, PT, PT, PT, UP0, 0x80, 0x0 ;  /* 0x000000000000781c */ /* 0x000fe40003f0f008 */
[C---:B------:R-:W-:Y:S02]  /*24280*/  LOP3.LUT P2, RZ, R16.reuse, 0x80000, RZ, 0xc0, !PT ;  /* 0x0008000010ff7812 */ /* 0x040fe4000784c0ff */
[C---:B------:R-:W-:Y:S01]  /*24290*/  LOP3.LUT P3, RZ, R16.reuse, 0x40000, RZ, 0xc0, !PT ;  /* 0x0004000010ff7812 */ /* 0x040fe2000786c0ff */
[----:B------:R-:W-:Y:S01]  /*242a0*/  @UP0 ULDC UR4, c[0x0][0x44c] ;  /* 0x0001130000040ab9 */ /* 0x000fe20000000800 */
[----:B------:R-:W-:-:S02]  /*242b0*/  LOP3.LUT P4, RZ, R16, 0x20000, RZ, 0xc0, !PT ;  /* 0x0002000010ff7812 */ /* 0x000fc4000788c0ff */
        /* <DEDUP_REMOVED lines=41> */
[----:B------:R-:W2:Y:S04]  /*24550*/  SHFL.IDX PT, R2, R4, RZ, 0x181f ;  /* 0x00181fff04027589 */ /* 0x000ea800000e0000 */
[----:B------:R-:W-:Y:S06]  /*24560*/  SHFL.IDX PT, R5, R4, 0x1, 0x181f ;  /* 0x00381f0004057f89 */ /* 0x000fec00000e0000 */
[----:B0-----:R-:W-:-:S05]  /*24570*/  @!P6 LEA R14, P0, R20, R14, 0x1 ;  /* 0x0000000e140ee211 */ /* 0x001fca00078008ff */
[----:B--2---:R-:W-:Y:S02]  /*24580*/  @!P6 IMAD.X R3, RZ, RZ, R2, P0 ;  /* 0x000000ffff03e224 */ /* 0x004fe400000e0602 */
        /* <DEDUP_REMOVED lines=11> */
[----:B--2---:R-:W-:Y:S02]  /*24640*/  @!P1 IMAD.MOV.U32 R2, RZ, RZ, R14 ;  /* 0x000000ffff029224 */ /* 0x004fe400078e000e */
[----:B------:R-:W-:Y:S01]  /*24650*/  @!P1 IMAD.MOV.U32 R3, RZ, RZ, R5 ;  /* 0x000000ffff039224 */ /* 0x000fe200078e0005 */
[----:B------:R-:W0:Y:S04]  /*24660*/  SHFL.IDX PT, R14, R0, 0x2, 0x181f ;  /* 0x00581f00000e7f89 */ /* 0x000e2800000e0000 */
[----:B------:R-:W-:Y:S04]  /*24670*/  @!P1 LDGSTS.E.BYPASS.LTC128B.128 [R22+0x22c00], desc[UR36][R2.64], !P2 ;  /* 0x22c0000002169fae */ /* 0x000fe8000d101d64 */
[----:B------:R-:W-:Y:S04]  /*24680*/  @!P1 LDGSTS.E.BYPASS.LTC128B.128 [R22+0x26c00], desc[UR36][R2.64+0x80], !P3 ;  /* 0x26c0008002169fae */ /* 0x000fe8000d901d64 */
[----:B------:R-:W-:Y:S04]  /*24690*/  @!P1 LDGSTS.E.BYPASS.LTC128B.128 [R22+0x2ac00], desc[UR36][R2.64+0x100], !P4 ;  /* 0x2ac0010002169fae */ /* 0x000fe8000e101d64 */
[----:B------:R2:W-:Y:S01]  /*246a0*/  @!P1 LDGSTS.E.BYPASS.LTC128B.128 [R22+0x2ec00], desc[UR36][R2.64+0x180], !P5 ;  /* 0x2ec0018002169fae */ /* 0x0005e2000e901d64 */
[----:B------:R-:W-:-:S03]  /*246b0*/  LOP3.LUT P1, RZ, R16, 0x40, RZ, 0xc0, !PT ;  /* 0x0000004010ff7812 */ /* 0x000fc6000782c0ff */
[----:B------:R-:W3:Y:S01]  /*246c0*/  SHFL.IDX PT, R5, R4, 0x2, 0x181f ;  /* 0x00581f0004057f89 */ /* 0x000ee200000e0000 */
[----:B------:R-:W-:Y:S02]  /*246d0*/  P2R R6, PR, RZ, 0x2 ;  /* 0x00000002ff067803 */ /* 0x000fe40000000000 */
[----:B------:R-:W-:-:S04]  /*246e0*/  LOP3.LUT P1, RZ, R16, 0x100, RZ, 0xc0, !PT ;  /* 0x0000010010ff7812 */ /* 0x000fc8000782c0ff */
[----:B------:R-:W-:Y:S02]  /*246f0*/  P2R R8, PR, RZ, 0x2 ;  /* 0x00000002ff087803 */ /* 0x000fe40000000000 */
[----:B------:R-:W-:-:S13]  /*24700*/  LOP3.LUT P1, RZ, R16, 0x400, RZ, 0xc0, !PT ;  /* 0x0000040010ff7812 */ /* 0x000fda000782c0ff */
[----:B0-----:R-:W-:-:S05]  /*24710*/  @!P1 LEA R14, P0, R20, R14, 0x1 ;  /* 0x0000000e140e9211 */ /* 0x001fca00078008ff */
[----:B---3--:R-:W-:Y:S02]  /*24720*/  @!P1 IMAD.X R5, RZ, RZ, R5, P0 ;  /* 0x000000ffff059224 */ /* 0x008fe400000e0605 */
[----:B--2---:R-:W-:Y:S02]  /*24730*/  @!P1 IMAD.MOV.U32 R2, RZ, RZ, R14 ;  /* 0x000000ffff029224 */ /* 0x004fe400078e000e */
[----:B------:R-:W0:Y:S01]  /*24740*/  SHFL.IDX PT, R14, R0, 0x3, 0x181f ;  /* 0x00781f00000e7f89 */ /* 0x000e2200000e0000 */
[----:B------:R-:W-:-:S03]  /*24750*/  @!P1 IMAD.MOV.U32 R3, RZ, RZ, R5 ;  /* 0x000000ffff039224 */ /* 0x000fc600078e0005 */
[----:B------:R-:W2:Y:S04]  /*24760*/  SHFL.IDX PT, R5, R4, 0x3, 0x181f ;  /* 0x00781f0004057f89 */ /* 0x000ea800000e0000 */
[----:B------:R-:W-:Y:S04]  /*24770*/  @!P1 LDGSTS.E.BYPASS.LTC128B.128 [R22+0x23400], desc[UR36][R2.64], !P2 ;  /* 0x2340000002169fae */ /* 0x000fe8000d101d64 */
[----:B------:R-:W-:Y:S04]  /*24780*/  @!P1 LDGSTS.E.BYPASS.LTC128B.128 [R22+0x27400], desc[UR36][R2.64+0x80], !P3 ;  /* 0x2740008002169fae */ /* 0x000fe8000d901d64 */
[----:B------:R-:W-:Y:S04]  /*24790*/  @!P1 LDGSTS.E.BYPASS.LTC128B.128 [R22+0x2b400], desc[UR36][R2.64+0x100], !P4 ;  /* 0x2b40010002169fae */ /* 0x000fe8000e101d64 */
[----:B------:R3:W-:Y:S01]  /*247a0*/  @!P1 LDGSTS.E.BYPASS.LTC128B.128 [R22+0x2f400], desc[UR36][R2.64+0x180], !P5 ;  /* 0x2f40018002169fae */ /* 0x0007e2000e901d64 */
[----:B------:R-:W-:-:S02]  /*247b0*/  ISETP.NE.AND P1, PT, R8, RZ, PT ;  /* 0x000000ff0800720c */ /* 0x000fc40003f25270 */
[----:B0-----:R-:W-:-:S05]  /*247c0*/  @!P6 LEA R14, P0, R20, R14, 0x1 ;  /* 0x0000000e140ee211 */ /* 0x001fca00078008ff */
[----:B--2---:R-:W-:Y:S02]  /*247d0*/  @!P6 IMAD.X R5, RZ, RZ, R5, P0 ;  /* 0x000000ffff05e224 */ /* 0x004fe400000e0605 */
[----:B---3--:R-:W-:Y:S02]  /*247e0*/  @!P6 IMAD.MOV.U32 R2, RZ, RZ, R14 ;  /* 0x000000ffff02e224 */ /* 0x008fe400078e000e */
        /* <DEDUP_REMOVED lines=29> */
[----:B0-----:R-:W-:-:S05]  /*249c0*/  @!P1 LEA R14, P0, R20, R14, 0x1 ;  /* 0x0000000e140e9211 */ /* 0x001fca00078008ff */
[----:B--2---:R-:W-:Y:S02]  /*249d0*/  @!P1 IMAD.X R5, RZ, RZ, R5, P0 ;  /* 0x000000ffff059224 */ /* 0x004fe400000e0605 */
[----:B---3--:R-:W-:Y:S02]  /*249e0*/  @!P1 IMAD.MOV.U32 R2, RZ, RZ, R14 ;  /* 0x000000ffff029224 */ /* 0x008fe400078e000e */
[----:B------:R-:W-:Y:S01]  /*249f0*/  @!P1 IMAD.MOV.U32 R3, RZ, RZ, R5 ;  /* 0x000000ffff039224 */ /* 0x000fe200078e0005 */
[----:B------:R0:W2:Y:S04]  /*24a00*/  SHFL.IDX PT, R14, R0, 0x7, 0x181f ;  /* 0x00f81f00000e7f89 */ /* 0x0000a800000e0000 */
[----:B------:R0:W-:Y:S04]  /*24a10*/  @!P1 LDGSTS.E.BYPASS.LTC128B.128 [R22+0x25400], desc[UR36][R2.64], !P2 ;  /* 0x2540000002169fae */ /* 0x0001e8000d101d64 */
[----:B------:R0:W-:Y:S04]  /*24a20*/  @!P1 LDGSTS.E.BYPASS.LTC128B.128 [R22+0x29400], desc[UR36][R2.64+0x80], !P3 ;  /* 0x2940008002169fae */ /* 0x0001e8000d901d64 */
[----:B------:R0:W-:Y:S04]  /*24a30*/  @!P1 LDGSTS.E.BYPASS.LTC128B.128 [R22+0x2d400], desc[UR36][R2.64+0x100], !P4 ;  /* 0x2d40010002169fae */ /* 0x0001e8000e101d64 */
[----:B------:R0:W-:Y:S04]  /*24a40*/  @!P1 LDGSTS.E.BYPASS.LTC128B.128 [R22+0x31400], desc[UR36][R2.64+0x180], !P5 ;  /* 0x3140018002169fae */ /* 0x0001e8000e901d64 */
[----:B------:R0:W3:Y:S02]  /*24a50*/  SHFL.IDX PT, R5, R4, 0x7, 0x181f ;  /* 0x00f81f0004057f89 */ /* 0x0000e400000e0000 */
.L_x_11433:
[----:B------:R-:W-:-:S13]  /*24a60*/  LOP3.LUT P1, RZ, R16, 0x4000, RZ, 0xc0, !PT ;  /* 0x0000400010ff7812 */ /* 0x000fda000782c0ff */
[----:B0-2---:R-:W-:-:S05]  /*24a70*/  @!P1 LEA R2, P0, R20, R14, 0x1 ;  /* 0x0000000e14029211 */ /* 0x005fca00078008ff */
[----:B---3--:R-:W-:Y:S01]  /*24a80*/  @!P1 IMAD.X R3, RZ, RZ, R5, P0 ;  /* 0x000000ffff039224 */ /* 0x008fe200000e0605 */
[----:B------:R-:W-:-:S04]  /*24a90*/  PLOP3.LUT P0, PT, PT, PT, PT, 0x80, 0x0 ;  /* 0x000000000000781c */ /* 0x000fc80003f0f070 */
        /* <DEDUP_REMOVED lines=8> */
.L_x_11338:
        /* <DEDUP_REMOVED lines=18> */
.L_x_11434:
[----:B------:R-:W-:Y:S05]  /*24c40*/  BSYNC B0 ;  /* 0x0000000000007941 */ /* 0x000fea0003800000 */
.L_x_11339:
[----:B------:R-:W-:-:S13]  /*24c50*/  LOP3.LUT P0, RZ, R16, 0x2000, RZ, 0xc0, !PT ;  /* 0x0000200010ff7812 */ /* 0x000fda000780c0ff */
[----:B------:R-:W-:Y:S05]  /*24c60*/  @!P0 BRA `(.L_x_11341) ;  /* 0x0000000000048947 */ /* 0x000fea0003800000 */
[----:B------:R-:W-:Y:S01]  /*24c70*/  BPT.TRAP 0x1 ;  /* 0x000000040000795c */ /* 0x000fe20000300000 */
.L_x_11341:
[----:B------:R-:W-:Y:S01]  /*24c80*/  SHF.L.U32 R3, R26, 0x1f, RZ ;  /* 0x0000001f1a037819 */ /* 0x000fe200000006ff */
[----:B------:R-:W-:Y:S03]  /*24c90*/  BSSY B0, `(.L_x_11342) ;  /* 0x0000003000007945 */ /* 0x000fe60003800000 */
[----:B------:R-:W2:Y:S02]  /*24ca0*/  SYNCS.PHASECHK.TRANS64.TRYWAIT P0, [R24+URZ+0x32460], R3 ;  /* 0x03246003180075a7 */ /* 0x000ea4000800017f */
[----:B--2---:R-:W-:Y:S05]  /*24cb0*/  @!P0 BRA `(.L_x_11343) ;  /* 0x0000003c002c8947 */ /* 0x004fea0003800000 */
.L_x_11435:
[----:B------:R-:W-:Y:S05]  /*24cc0*/  BSYNC B0 ;  /* 0x0000000000007941 */ /* 0x000fea0003800000 */
.L_x_11342:
[----:B------:R-:W3:Y:S01]  /*24cd0*/  LDL.LU R4, [R1+0x440] ;  /* 0x0004400001047983 */ /* 0x000ee20000300800 */
[----:B------:R-:W-:Y:S01]  /*24ce0*/  ULDC.64 UR4, c[0x0][0x328] ;  /* 0x0000ca0000047ab9 */ /* 0x000fe20000000a00 */
[----:B------:R-:W-:Y:S01]  /*24cf0*/  LOP3.LUT P4, RZ, R36, 0x8, RZ, 0xc0, !PT ;  /* 0x0000000824ff7812 */ /* 0x000fe2000788c0ff */
[----:B0-----:R-:W-:Y:S02]  /*24d00*/  IMAD R0, R37, UR4, RZ ;  /* 0x0000000425007c24 */ /* 0x001fe4000f8e02ff */
[----:B--2---:R-:W-:-:S04]  /*24d10*/  IMAD.WIDE.U32 R2, R33, UR4, RZ ;  /* 0x0000000421027c25 */ /* 0x004fc8000f8e00ff */
[----:B------:R-:W-:Y:S01]  /*24d20*/  IMAD R5, R33, UR5, R0 ;  /* 0x0000000521057c24 */ /* 0x000fe2000f8e0200 */
[----:B------:R-:W-:-:S03]  /*24d30*/  ULDC.64 UR4, c[0x0][0x338] ;  /* 0x0000ce0000047ab9 */ /* 0x000fc60000000a00 */
[----:B------:R-:W-:Y:S02]  /*24d40*/  IMAD.IADD R3, R3, 0x1, R5 ;  /* 0x0000000103037824 */ /* 0x000fe400078e0205 */
[----:B------:R-:W-:-:S04]  /*24d50*/  IMAD.WIDE.U32 R2, R25, UR4, R2 ;  /* 0x0000000419027c25 */ /* 0x000fc8000f8e0002 */
[----:B---3--:R-:W-:Y:S02]  /*24d60*/  IMAD R0, R4, UR4, RZ ;  /* 0x0000000404007c24 */ /* 0x008fe4000f8e02ff */
[----:B------:R-:W-:Y:S02]  /*24d70*/  IMAD R4, R18, 0x6000, R29 ;  /* 0x0000600012047824 */ /* 0x000fe400078e021d */
[----:B------:R-:W-:Y:S01]  /*24d80*/  IMAD R5, R25, UR5, R0 ;  /* 0x0000000519057c24 */ /* 0x000fe2000f8e0200 */
[----:B------:R-:W-:Y:S02]  /*24d90*/  ULDC.64 UR4, c[0x0][0x330] ;  /* 0x0000cc0000047ab9 */ /* 0x000fe40000000a00 */
[----:B------:R-:W-:Y:S02]  /*24da0*/  IMAD R0, R27, UR4, RZ ;  /* 0x000000041b007c24 */ /* 0x000fe4000f8e02ff */
[----:B------:R-:W-:Y:S02]  /*24db0*/  IMAD.IADD R3, R3, 0x1, R5 ;  /* 0x0000000103037824 */ /* 0x000fe400078e0205 */
[----:B------:R-:W-:-:S02]  /*24dc0*/  IMAD R5, R19, UR5, R0 ;  /* 0x0000000513057c24 */ /* 0x000fc4000f8e0200 */
        /* <DEDUP_REMOVED lines=29> */
[----:B------:R0:W-:Y:S04]  /*24fa0*/  LDGSTS.E.BYPASS.LTC128B.128 [R4+0x9400], desc[UR36][R2.64+0x180], !P3 ;  /* 0x0940018002047fae */ /* 0x0001e8000d901d64 */
[----:B0-----:R-:W0:Y:S01]  /*24fb0*/  SHFL.IDX PT, R3, R6, 0x1, 0x181f ;  /* 0x00381f0006037f89 */ /* 0x001e2200000e0000 */
        /* <DEDUP_REMOVED lines=10> */
[----:B------:R0:W-:Y:S01]  /*25060*/  LDGSTS.E.BYPASS.LTC128B.128 [R4+0x9c00], desc[UR36][R2.64+0x180], !P3 ;  /* 0x09c0018002047fae */ /* 0x0001e2000d901d64 */
[----:B--2---:R-:W-:-:S03]  /*25070*/  IADD3 R8, P3, R14, R0, RZ ;  /* 0x000000000e087210 */ /* 0x004fc60007f7e0ff */
        /* <DEDUP_REMOVED lines=36> */
.L_x_11449:
        /* <DEDUP_REMOVED lines=15> */
.L_x_11345:
        /* <DEDUP_REMOVED lines=10> */
.L_x_11346:
[----:B------:R-:W-:Y:S01]  /*25450*/  UIADD3 UR4, UR44, -0x2, URZ ;  /* 0xfffffffe2c047890 */ /* 0x000fe2000fffe03f */
[----:B------:R2:W-:Y:S03]  /*25460*/  SYNCS.ARRIVE.TRANS64.A1T0 RZ, [R24+URZ+0x32450], RZ ;  /* 0x032450ff18ff79a7 */ /* 0x0005e6000810003f */
[----:B------:R-:W-:-:S06]  /*25470*/  UISETP.GE.AND UP0, UPT, UR4, UR45, UPT ;  /* 0x0000002d0400728c */ /* 0x000fcc000bf06270 */
[----:B------:R-:W-:-:S13]  /*25480*/  PLOP3.LUT P0, PT, PT, PT, UP0, 0x40, 0x0 ;  /* 0x000000000000781c */ /* 0x000fda0003f0e808 */
[----:B--2---:R-:W-:Y:S05]  /*25490*/  @P0 BRA `(.L_x_11347) ;  /* 0x0000000c00640947 */ /* 0x004fea0003800000 */
[----:B------:R-:W-:Y:S01]  /*254a0*/  BSSY B0, `(.L_x_11347) ;  /* 0x00000d8000007945 */ /* 0x000fe20003800000 */
[----:B------:R-:W-:-:S07]  /*254b0*/  IMAD.U32 R20, RZ, RZ, UR4 ;  /* 0x00000004ff147e24 */ /* 0x000fce000f8e00ff */
.L_x_11360:
[----:B0-----:R-:W0:Y:S01]  /*254c0*/  S2R R2, SR_TID.X ;  /* 0x0000000000027919 */ /* 0x001e220000002100 */
[----:B--2---:R-:W2:Y:S01]  /*254d0*/  LDC R3, c[0x0][0x430] ;  /* 0x00010c00ff037b82 */ /* 0x004ea20000000800 */
[----:B------:R-:W-:Y:S01]  /*254e0*/  IMAD R8, R20, 0x60, R31 ;  /* 0x0000006014087824 */ /* 0x000fe200078e021f */
[----:B------:R-:W-:Y:S01]  /*254f0*/  LOP3.LUT P1, RZ, R16, 0x2000, RZ, 0xc0, !PT ;  /* 0x0000200010ff7812 */ /* 0x000fe2000782c0ff */
        /* <DEDUP_REMOVED lines=18> */
[----:B------:R-:W-:Y:S01]  /*25620*/  @!P2 IMAD.IADD R3, R5, 0x1, R3 ;  /* 0x000000010503a824 */ /* 0x000fe200078e0203 */
[----:B------:R-:W-:Y:S05]  /*25630*/  YIELD ;  /* 0x0000000000007946 */ /* 0x000fea0003800000 */
[C---:B0-----:R-:W-:Y:S01]  /*25640*/  @!P2 LEA R6, P0, R2.reuse, R6, 0x2 ;  /* 0x000000060206a211 */ /* 0x041fe200078010ff */
[----:B------:R-:W-:Y:S01]  /*25650*/  IMAD.MOV.U32 R4, RZ, RZ, RZ ;  /* 0x000000ffff047224 */ /* 0x000fe200078e00ff */
[----:B------:R-:W-:Y:S02]  /*25660*/  ULDC UR4, c[0x0][0x430] ;  /* 0x00010c0000047ab9 */ /* 0x000fe40000000800 */
[----:B------:R-:W-:Y:S01]  /*25670*/  @!P2 LEA.HI.X R7, R2, R7, R3, 0x2, P0 ;  /* 0x000000070207a211 */ /* 0x000fe200000f1403 */
[----:B------:R-:W-:Y:S01]  /*25680*/  IMAD.MOV R5, RZ, RZ, -R9 ;  /* 0x000000ffff057224 */ /* 0x000fe200078e0a09 */
[----:B------:R-:W-:Y:S01]  /*25690*/  ISETP.NE.AND P0, PT, R18, 0x2, PT ;  /* 0x000000021200780c */ /* 0x000fe20003f05270 */
[----:B------:R-:W-:-:S02]  /*256a0*/  IMAD.MOV.U32 R2, RZ, RZ, R20 ;  /* 0x000000ffff027224 */ /* 0x000fc400078e0014 */
[----:B------:R-:W-:Y:S01]  /*256b0*/  IMAD R5, R5, UR4, R8 ;  /* 0x0000000405057c24 */ /* 0x000fe2000f8e0208 */
[----:B------:R-:W-:Y:S01]  /*256c0*/  SEL R3, RZ, 0x1, P0 ;  /* 0x00000001ff037807 */ /* 0x000fe20000000000 */
[----:B------:R0:W5:Y:S01]  /*256d0*/  @!P2 LDG.E R4, desc[UR36][R6.64] ;  /* 0x000000240604a981 */ /* 0x000162000c1e1900 */
[----:B------:R-:W-:Y:S01]  /*256e0*/  SEL R18, R18, RZ, P0 ;  /* 0x000000ff12127207 */ /* 0x000fe20000000000 */
[----:B------:R-:W-:Y:S01]  /*256f0*/  VIADD R20, R20, 0xffffffff ;  /* 0xffffffff14147836 */ /* 0x000fe20000000000 */
[----:B------:R-:W-:Y:S02]  /*25700*/  LOP3.LUT R26, R26, R3, RZ, 0x3c, !PT ;  /* 0x000000031a1a7212 */ /* 0x000fe400078e3cff */
[----:B------:R-:W-:Y:S01]  /*25710*/  ISETP.GT.AND P2, PT, R2, UR45, PT ;  /* 0x0000002d02007c0c */ /* 0x000fe2000bf44270 */
[----:B-1----:R-:W-:-:S12]  /*25720*/  @!P1 BRA `(.L_x_11348) ;  /* 0x0000000000049947 */ /* 0x002fd80003800000 */
[----:B------:R-:W-:Y:S01]  /*25730*/  BPT.TRAP 0x1 ;  /* 0x000000040000795c */ /* 0x000fe20000300000 */
.L_x_11348:
[----:B------:R-:W-:Y:S01]  /*25740*/  IMAD R10, R18, 0x8, R17 ;  /* 0x00000008120a7824 */ /* 0x000fe200078e0211 */
[----:B------:R-:W-:Y:S01]  /*25750*/  SHF.L.U32 R25, R26, 0x1f, RZ ;  /* 0x0000001f1a197819 */ /* 0x000fe200000006ff */
[----:B------:R-:W-:Y:S01]  /*25760*/  BSSY B1, `(.L_x_11349) ;  /* 0x0000004000017945 */ /* 0x000fe20003800000 */
[----:B------:R-:W-:Y:S02]  /*25770*/  SHF.R.S32.HI R23, RZ, 0x1f, R5 ;  /* 0x0000001fff177819 */ /* 0x000fe40000011405 */
[----:B------:R-:W2:Y:S02]  /*25780*/  SYNCS.PHASECHK.TRANS64.TRYWAIT P0, [R10+URZ+0x32440], R25 ;  /* 0x032440190a0075a7 */ /* 0x000ea4000800017f */
[----:B--2---:R-:W-:Y:S05]  /*25790*/  @!P0 BRA `(.L_x_11350) ;  /* 0x0000003800cc8947 */ /* 0x004fea0003800000 */
.L_x_11450:
[----:B------:R-:W-:Y:S05]  /*257a0*/  BSYNC B1 ;  /* 0x0000000000017941 */ /* 0x000fea0003800000 */
.L_x_11349:
[----:B------:R-:W-:Y:S01]  /*257b0*/  ULDC.64 UR4, c[0x0][0x300] ;  /* 0x0000c00000047ab9 */ /* 0x000fe20000000a00 */
[----:B-1---5:R-:W-:Y:S01]  /*257c0*/  SHF.R.S32.HI R24, RZ, 0x1f, R4 ;  /* 0x0000001fff187819 */ /* 0x022fe20000011404 */
[----:B------:R-:W-:Y:S01]  /*257d0*/  IMAD R2, R23, UR4, RZ ;  /* 0x0000000417027c24 */ /* 0x000fe2000f8e02ff */
[----:B------:R-:W-:Y:S01]  /*257e0*/  LOP3.LUT P1, RZ, R16, 0x1, RZ, 0xc0, !PT ;  /* 0x0000000110ff7812 */ /* 0x000fe2000782c0ff */
[----:B------:R-:W-:Y:S02]  /*257f0*/  IMAD R8, R18, 0x1800, R29 ;  /* 0x0000180012087824 */ /* 0x000fe400078e021d */
[C---:B0-----:R-:W-:Y:S02]  /*25800*/  IMAD R7, R5.reuse, UR5, R2 ;  /* 0x0000000505077c24 */ /* 0x041fe4000f8e0202 */
        /* <DEDUP_REMOVED lines=19> */
[----:B------:R-:W1:Y:S04]  /*25940*/  SHFL.IDX PT, R3, R21, RZ, 0x181f ;  /* 0x00181fff15037589 */ /* 0x000e6800000e0000 */
[----:B------:R-:W3:Y:S04]  /*25950*/  SHFL.IDX PT, R6, R9, 0x1, 0x181f ;  /* 0x00381f0009067f89 */ /* 0x000ee800000e0000 */
[----:B------:R-:W4:Y:S01]  /*25960*/  SHFL.IDX PT, R7, R21, 0x1, 0x181f ;  /* 0x00381f0015077f89 */ /* 0x000f2200000e0000 */
[----:B0-----:R-:W-:-:S03]  /*25970*/  IADD3 R2, P0, R14, R0, RZ ;  /* 0x000000000e027210 */ /* 0x001fc60007f1e0ff */
[----:B------:R-:W0:Y:S02]  /*25980*/  SHFL.IDX PT, R14, R9, 0x2, 0x181f ;  /* 0x00581f00090e7f89 */ /* 0x000e2400000e0000 */
[----:B-1----:R-:W-:Y:S01]  /*25990*/  IMAD.X R3, RZ, RZ, R3, P0 ;  /* 0x000000ffff037224 */ /* 0x002fe200000e0603 */
[----:B---3--:R-:W-:-:S04]  /*259a0*/  IADD3 R6, P0, R6, R0, RZ ;  /* 0x0000000006067210 */ /* 0x008fc80007f1e0ff */
[----:B------:R1:W-:Y:S01]  /*259b0*/  LDGSTS.E.BYPASS.LTC128B.128 [R8+0x1c400], desc[UR36][R2.64], !P1 ;  /* 0x1c40000002087fae */ /* 0x0003e2000c901d64 */
[----:B----4-:R-:W-:-:S05]  /*259c0*/  IMAD.X R7, RZ, RZ, R7, P0 ;  /* 0x000000ffff077224 */ /* 0x010fca00000e0607 */
[----:B------:R3:W-:Y:S04]  /*259d0*/  LDGSTS.E.BYPASS.LTC128B.128 [R8+0x1cc00], desc[UR36][R6.64], !P1 ;  /* 0x1cc0000006087fae */ /* 0x0007e8000c901d64 */
[----:B-1----:R-:W1:Y:S01]  /*259e0*/  SHFL.IDX PT, R3, R21, 0x2, 0x181f ;  /* 0x00581f0015037f89 */ /* 0x002e6200000e0000 */
[----:B0-----:R-:W-:-:S03]  /*259f0*/  IADD3 R2, P0, R14, R0, RZ ;  /* 0x000000000e027210 */ /* 0x001fc60007f1e0ff */
[----:B------:R-:W0:Y:S04]  /*25a00*/  SHFL.IDX PT, R14, R9, 0x3, 0x181f ;  /* 0x00781f00090e7f89 */ /* 0x000e2800000e0000 */
[----:B---3--:R-:W3:Y:S01]  /*25a10*/  SHFL.IDX PT, R7, R21, 0x3, 0x181f ;  /* 0x00781f0015077f89 */ /* 0x008ee200000e0000 */
[----:B-1----:R-:W-:-:S05]  /*25a20*/  IMAD.X R3, RZ, RZ, R3, P0 ;  /* 0x000000ffff037224 */ /* 0x002fca00000e0603 */
[----:B------:R1:W-:Y:S01]  /*25a30*/  LDGSTS.E.BYPASS.LTC128B.128 [R8+0x1d400], desc[UR36][R2.64], !P1 ;  /* 0x1d40000002087fae */ /* 0x0003e2000c901d64 */
[----:B0-----:R-:W-:-:S03]  /*25a40*/  IADD3 R6, P0, R14, R0, RZ ;  /* 0x000000000e067210 */ /* 0x001fc60007f1e0ff */
[----:B------:R-:W0:Y:S02]  /*25a50*/  SHFL.IDX PT, R14, R9, 0x4, 0x181f ;  /* 0x00981f00090e7f89 */ /* 0x000e2400000e0000 */
[----:B---3--:R-:W-:-:S05]  /*25a60*/  IMAD.X R7, RZ, RZ, R7, P0 ;  /* 0x000000ffff077224 */ /* 0x008fca00000e0607 */
[----:B------:R3:W-:Y:S04]  /*25a70*/  LDGSTS.E.BYPASS.LTC128B.128 [R8+0x1dc00], desc[UR36][R6.64], !P1 ;  /* 0x1dc0000006087fae */ /* 0x0007e8000c901d64 */
[----:B-1----:R-:W1:Y:S04]  /*25a80*/  SHFL.IDX PT, R3, R21, 0x4, 0x181f ;  /* 0x00981f0015037f89 */ /* 0x002e6800000e0000 */
[----:B------:R-:W4:Y:S01]  /*25a90*/  SHFL.IDX PT, R21, R21, 0x5, 0x181f ;  /* 0x00b81f0015157f89 */ /* 0x000f2200000e0000 */
[----:B0-----:R-:W-:-:S03]  /*25aa0*/  IADD3 R2, P0, R14, R0, RZ ;  /* 0x000000000e027210 */ /* 0x001fc60007f1e0ff */
[----:B------:R3:W0:Y:S02]  /*25ab0*/  SHFL.IDX PT, R14, R9, 0x5, 0x181f ;  /* 0x00b81f00090e7f89 */ /* 0x00062400000e0000 */
[----:B-1----:R-:W-:-:S05]  /*25ac0*/  IMAD.X R3, RZ, RZ, R3, P0 ;  /* 0x000000ffff037224 */ /* 0x002fca00000e0603 */
[----:B----4-:R3:W-:Y:S03]  /*25ad0*/  LDGSTS.E.BYPASS.LTC128B.128 [R8+0x1e400], desc[UR36][R2.64], !P1 ;  /* 0x1e40000002087fae */ /* 0x0107e6000c901d64 */
.L_x_11464:
[----:B0--3--:R-:W-:-:S05]  /*25ae0*/  IADD3 R2, P0, R14, R0, RZ ;  /* 0x000000000e027210 */ /* 0x009fca0007f1e0ff */
[----:B------:R-:W-:Y:S01]  /*25af0*/  IMAD.X R3, RZ, RZ, R21, P0 ;  /* 0x000000ffff037224 */ /* 0x000fe200000e0615 */
[----:B------:R-:W-:-:S04]  /*25b00*/  PLOP3.LUT P0, PT, PT, PT, PT, 0x80, 0x0 ;  /* 0x000000000000781c */ /* 0x000fc80003f0f070 */
[----:B------:R-:W-:Y:S01]  /*25b10*/  @!PT LDS RZ, [RZ] ;  /* 0x00000000fffff984 */ /* 0x000fe20000000800 */
[----:B------:R-:W-:Y:S01]  /*25b20*/  @!PT LDS RZ, [RZ] ;  /* 0x00000000fffff984 */ /* 0x000fe20000000800 */
[----:B------:R-:W-:Y:S01]  /*25b30*/  @!PT LDS RZ, [RZ] ;  /* 0x00000000fffff984 */ /* 0x000fe20000000800 */
[----:B------:R0:W-:Y:S01]  /*25b40*/  LDGSTS.E.BYPASS.LTC128B.128 [R8+0x1ec00], desc[UR36][R2.64], !P1 ;  /* 0x1ec0000002087fae */ /* 0x0001e2000c901d64 */
[----:B------:R-:W-:-:S08]  /*25b50*/  NOP ;  /* 0x0000000000007918 */ /* 0x000fd00000000000 */
.L_x_11352:
        /* <DEDUP_REMOVED lines=10> */
.L_x_11353:
[----:B------:R1:W-:Y:S01]  /*25c00*/  SYNCS.ARRIVE.TRANS64.A1T0 RZ, [R10+URZ+0x32430], RZ ;  /* 0x032430ff0aff79a7 */ /* 0x0003e2000810003f */
[----:B------:R-:W-:Y:S05]  /*25c10*/  @!P3 BRA `(.L_x_11354) ;  /* 0x000000000004b947 */ /* 0x000fea0003800000 */
[----:B------:R-:W-:Y:S01]  /*25c20*/  BPT.TRAP 0x1 ;  /* 0x000000040000795c */ /* 0x000fe20000300000 */
.L_x_11354:
[----:B------:R-:W3:Y:S01]  /*25c30*/  SYNCS.PHASECHK.TRANS64.TRYWAIT P0, [R10+URZ+0x32460], R25 ;  /* 0x032460190a0075a7 */ /* 0x000ee2000800017f */
[----:B------:R-:W-:Y:S04]  /*25c40*/  BSSY B1, `(.L_x_11355) ;  /* 0x0000002000017945 */ /* 0x000fe80003800000 */
[----:B---3--:R-:W-:Y:S05]  /*25c50*/  @!P0 BRA `(.L_x_11356) ;  /* 0x0000003c00408947 */ /* 0x008fea0003800000 */
.L_x_11465:
[----:B------:R-:W-:Y:S05]  /*25c60*/  BSYNC B1 ;  /* 0x0000000000017941 */ /* 0x000fea0003800000 */
.L_x_11355:
[----:B------:R-:W-:Y:S01]  /*25c70*/  ULDC.64 UR4, c[0x0][0x328] ;  /* 0x0000ca0000047ab9 */ /* 0x000fe20000000a00 */
[C---:B------:R-:W-:Y:S01]  /*25c80*/  LOP3.LUT P5, RZ, R16.reuse, 0x20, RZ, 0xc0, !PT ;  /* 0x0000002010ff7812 */ /* 0x040fe200078ac0ff */
[----:B0-----:R-:W-:Y:S01]  /*25c90*/  IMAD R2, R23, UR4, RZ ;  /* 0x0000000417027c24 */ /* 0x001fe2000f8e02ff */
        /* <DEDUP_REMOVED lines=24> */
[----:B------:R-:W4:Y:S04]  /*25e20*/  SHFL.IDX PT, R3, R24, RZ, 0x181f ;  /* 0x00181fff18037589 */ /* 0x000f2800000e0000 */
[----:B------:R-:W-:Y:S04]  /*25e30*/  SHFL.IDX PT, R4, R24, 0x1, 0x181f ;  /* 0x00381f0018047f89 */ /* 0x000fe800000e0000 */
[----:B------:R-:W-:Y:S04]  /*25e40*/  SHFL.IDX PT, R5, R24, 0x3, 0x181f ;  /* 0x00781f0018057f89 */ /* 0x000fe800000e0000 */
[----:B--23--:R-:W-:Y:S01]  /*25e50*/  SHFL.IDX PT, R25, R24, 0x4, 0x181f ;  /* 0x00981f0018197f89 */ /* 0x00cfe200000e0000 */
[----:B0-----:R-:W-:-:S03]  /*25e60*/  IADD3 R2, P0, R14, R0, RZ ;  /* 0x000000000e027210 */ /* 0x001fc60007f1e0ff */
        /* <DEDUP_REMOVED lines=36> */
.L_x_11479:
        /* <DEDUP_REMOVED lines=11> */
.L_x_11358:
        /* <DEDUP_REMOVED lines=10> */
.L_x_11359:
[----:B------:R2:W-:Y:S01]  /*26200*/  SYNCS.ARRIVE.TRANS64.A1T0 RZ, [R10+URZ+0x32450], RZ ;  /* 0x032450ff0aff79a7 */ /* 0x0005e2000810003f */
[----:B------:R-:W-:Y:S05]  /*26210*/  @P2 BRA `(.L_x_11360) ;  /* 0xfffffff000a82947 */ /* 0x000fea000383ffff */
[----:B------:R-:W-:Y:S05]  /*26220*/  BSYNC B0 ;  /* 0x0000000000007941 */ /* 0x000fea0003800000 */
.L_x_11347:
[----:B------:R-:W3:Y:S01]  /*26230*/  S2R R0, SR_TID.X ;  /* 0x0000000000007919 */ /* 0x000ee20000002100 */
[----:B------:R-:W-:Y:S01]  /*26240*/  VIADD R18, R18, 0x1 ;  /* 0x0000000112127836 */ /* 0x000fe20000000000 */
[----:B------:R-:W-:Y:S04]  /*26250*/  BSSY B0, `(.L_x_11361) ;  /* 0x0000013000007945 */ /* 0x000fe80003800000 */
[----:B------:R-:W-:-:S04]  /*26260*/  ISETP.NE.AND P0, PT, R18, 0x2, PT ;  /* 0x000000021200780c */ /* 0x000fc80003f05270 */
[----:B------:R-:W-:Y:S02]  /*26270*/  SEL R18, R18, RZ, P0 ;  /* 0x000000ff12127207 */ /* 0x000fe40000000000 */
[----:B------:R-:W-:Y:S02]  /*26280*/  SEL R5, RZ, 0x1, P0 ;  /* 0x00000001ff057807 */ /* 0x000fe40000000000 */
[----:B---3--:R-:W-:-:S04]  /*26290*/  LOP3.LUT R0, R0, 0x7f, RZ, 0xc0, !PT ;  /* 0x0000007f00007812 */ /* 0x008fc800078ec0ff */
[----:B------:R-:W-:-:S13]  /*262a0*/  ISETP.NE.AND P0, PT, R0, RZ, PT ;  /* 0x000000ff0000720c */ /* 0x000fda0003f05270 */
[----:B------:R-:W-:Y:S05]  /*262b0*/  @P0 BRA `(.L_x_11362) ;  /* 0x0000000000300947 */ /* 0x000fea0003800000 */
[----:B------:R-:W3:Y:S01]  /*262c0*/  S2R R9, SR_LANEID ;  /* 0x0000000000097919 */ /* 0x000ee20000000000 */
[----:B------:R-:W-:Y:S01]  /*262d0*/  VOTEU.ANY UR4, UPT, PT ;  /* 0x0000000000047886 */ /* 0x000fe200038e0100 */
[----:B0-----:R-:W0:Y:S01]  /*262e0*/  LDC.64 R2, c[0x0][0xd80] ;  /* 0x00036000ff027b82 */ /* 0x001e220000000a00 */
[----:B------:R-:W3:Y:S08]  /*262f0*/  FLO.U32 R0, UR4 ;  /* 0x0000000400007d00 */ /* 0x000ef000080e0000 */
[----:B------:R-:W0:Y:S01]  /*26300*/  POPC R7, UR4 ;  /* 0x0000000400077d09 */ /* 0x000e220008000000 */
[----:B---3--:R-:W-:-:S13]  /*26310*/  ISETP.EQ.U32.AND P1, PT, R0, R9, PT ;  /* 0x000000090000720c */ /* 0x008fda0003f22070 */
[----:B0-----:R-:W3:Y:S01]  /*26320*/  @P1 ATOMG.E.ADD.STRONG.GPU PT, R3, desc[UR36][R2.64], R7 ;  /* 0x00000007020319a8 */ /* 0x001ee200081ee1e4 */
[----:B------:R-:W0:Y:S02]  /*26330*/  S2R R4, SR_LTMASK ;  /* 0x0000000000047919 */ /* 0x000e240000003900 */
[----:B0-----:R-:W-:-:S04]  /*26340*/  LOP3.LUT R4, R4, UR4, RZ, 0xc0, !PT ;  /* 0x0000000404047c12 */ /* 0x001fc8000f8ec0ff */
[----:B------:R-:W0:Y:S01]  /*26350*/  POPC R9, R4 ;  /* 0x0000000400097309 */ /* 0x000e220000000000 */
[----:B---3--:R-:W0:Y:S02]  /*26360*/  SHFL.IDX PT, R0, R3, R0, 0x1f ;  /* 0x00001f0003007589 */ /* 0x008e2400000e0000 */
[----:B0-----:R-:W-:-:S07]  /*26370*/  IADD3 R32, R0, UR49, R9 ;  /* 0x0000003100207c10 */ /* 0x001fce000fffe009 */
.L_x_11362:
[----:B------:R-:W-:Y:S05]  /*26380*/  BSYNC B0 ;  /* 0x0000000000007941 */ /* 0x000fea0003800000 */
.L_x_11361:
[----:B------:R-:W-:-:S07]  /*26390*/  LOP3.LUT R26, R26, R5, RZ, 0x3c, !PT ;  /* 0x000000051a1a7212 */ /* 0x000fce00078e3cff */
.L_x_11318:
[----:B------:R-:W-:Y:S05]  /*263a0*/  BSYNC B7 ;  /* 0x0000000000077941 */ /* 0x000fea0003800000 */
.L_x_11316:
        /* <DEDUP_REMOVED lines=11> */
.L_x_11363:
[----:B------:R-:W-:-:S03]  /*26460*/  UMOV UR4, 0xffffffff ;  /* 0xffffffff00047882 */ /* 0x000fc60000000000 */
[----:B------:R-:W-:Y:S05]  /*26470*/  BRA.DIV UR4, `(.L_x_11365) ;  /* 0x0000003e04147947 */ /* 0x000fea000b800000 */
[----:B------:R3:W4:Y:S02]  /*26480*/  SHFL.IDX PT, R14, R32, RZ, 0x1f ;  /* 0x00001fff200e7589 */ /* 0x00072400000e0000 */
.L_x_11482:
[----:B0-----:R-:W0:Y:S01]  /*26490*/  @!P0 S2R R3, SR_CgaCtaId ;  /* 0x0000000000038919 */ /* 0x001e220000008800 */
[----:B------:R-:W-:Y:S05]  /*264a0*/  WARPSYNC.ALL ;  /* 0x0000000000007948 */ /* 0x000fea0003800000 */
[----:B------:R-:W-:Y:S01]  /*264b0*/  BAR.SYNC.DEFER_BLOCKING 0x4, 0x180 ;  /* 0x0106000000007b1d */ /* 0x000fe20000010000 */
[----:B------:R-:W-:-:S04]  /*264c0*/  @!P0 MOV R0, 0x400 ;  /* 0x0000040000008802 */ /* 0x000fc80000000f00 */
[----:B0-----:R-:W-:-:S05]  /*264d0*/  @!P0 LEA R17, R3, R0, 0x18 ;  /* 0x0000000003118211 */ /* 0x001fca00078ec0ff */
[----:B------:R3:W-:Y:S02]  /*264e0*/  @!P0 STS [R17+0x324d0], R32 ;  /* 0x0324d02011008388 */ /* 0x0007e40000000800 */
[----:B---34-:R-:W-:Y:S01]  /*264f0*/  IMAD.MOV.U32 R32, RZ, RZ, R14 ;  /* 0x000000ffff207224 */ /* 0x018fe200078e000e */
[----:B------:R-:W-:Y:S06]  /*26500*/  BAR.ARV 0x5, 0x180 ;  /* 0x0146000000007b1d */ /* 0x000fec0000002000 */
.L_x_11364:
[----:B------:R-:W-:Y:S02]  /*26510*/  ULDC UR4, c[0x0][0xd38] ;  /* 0x00034e0000047ab9 */ /* 0x000fe40000000800 */
[----:B----4-:R-:W-:-:S13]  /*26520*/  ISETP.GE.AND P0, PT, R32, UR4, PT ;  /* 0x0000000420007c0c */ /* 0x010fda000bf06270 */
[----:B------:R-:W-:Y:S05]  /*26530*/  @!P0 BRA `(.L_x_11366) ;  /* 0xffffffb800648947 */ /* 0x000fea000383ffff */
.L_x_11307:
[----:B------:R-:W4:Y:S01]  /*26540*/  LDL.LU R0, [R1+0x444] ;  /* 0x0004440001007983 */ /* 0x000f220000300800 */
[----:B------:R-:W-:Y:S01]  /*26550*/  BSSY B0, `(.L_x_11367) ;  /* 0x000000b000007945 */ /* 0x000fe20003800000 */
[----:B------:R-:W1:Y:S01]  /*26560*/  S2R R5, SR_CgaCtaId ;  /* 0x0000000000057919 */ /* 0x000e620000008800 */
[----:B----4-:R-:W-:-:S05]  /*26570*/  VIADD R0, R0, 0x1 ;  /* 0x0000000100007836 */ /* 0x010fca0000000000 */
        /* <DEDUP_REMOVED lines=8> */
.L_x_11483:
[----:B------:R-:W-:Y:S05]  /*26600*/  BSYNC B0 ;  /* 0x0000000000007941 */ /* 0x000fea0003800000 */
.L_x_11367:
[----:B------:R-:W-:-:S03]  /*26610*/  UMOV UR4, 0xffffffff ;  /* 0xffffffff00047882 */ /* 0x000fc60000000000 */
[----:B------:R-:W-:Y:S05]  /*26620*/  BRA.DIV UR4, `(.L_x_11369) ;  /* 0x0000003a04e47947 */ /* 0x000fea000b800000 */
[----:B0-----:R-:W0:Y:S02]  /*26630*/  S2R R0, SR_TID.X ;  /* 0x0000000000007919 */ /* 0x001e240000002100 */
[----:B0-----:R-:W-:-:S04]  /*26640*/  SHF.R.U32.HI R0, RZ, 0x5, R0 ;  /* 0x00000005ff007819 */ /* 0x001fc80000011600 */
[----:B------:R-:W-:-:S05]  /*26650*/  LOP3.LUT R0, R0, 0x3, RZ, 0xc0, !PT ;  /* 0x0000000300007812 */ /* 0x000fca00078ec0ff */
[----:B------:R0:W1:Y:S02]  /*26660*/  SHFL.IDX PT, R14, R0, RZ, 0x1f ;  /* 0x00001fff000e7589 */ /* 0x00006400000e0000 */
.L_x_11486:
[----:B-1----:R-:W-:Y:S01]  /*26670*/  ISETP.NE.AND P0, PT, R14, RZ, PT ;  /* 0x000000ff0e00720c */ /* 0x002fe20003f05270 */
[----:B------:R-:W-:-:S12]  /*26680*/  BSSY B0, `(.L_x_11370) ;  /* 0x0000026000007945 */ /* 0x000fd80003800000 */
[----:B------:R-:W-:Y:S05]  /*26690*/  @P0 BRA `(.L_x_11371) ;  /* 0x0000000000900947 */ /* 0x000fea0003800000 */
[----:B------:R-:W-:-:S03]  /*266a0*/  UMOV UR4, 0xffffffff ;  /* 0xffffffff00047882 */ /* 0x000fc60000000000 */
[----:B------:R-:W-:Y:S05]  /*266b0*/  BRA.DIV UR4, `(.L_x_11372) ;  /* 0x0000003a04f47947 */ /* 0x000fea000b800000 */
[----:B------:R-:W-:-:S13]  /*266c0*/  ELECT P6, URZ, PT ;  /* 0x00000000003f782f */ /* 0x000fda00038c0000 */
.L_x_11489:
        /* <DEDUP_REMOVED lines=8> */
.L_x_11373:
[----:B------:R-:W-:Y:S01]  /*26750*/  IMAD R5, R18, 0x8, R7 ;  /* 0x0000000812057824 */ /* 0x000fe200078e0207 */
[----:B------:R-:W-:Y:S01]  /*26760*/  SHF.L.U32 R0, R26, 0x1f, RZ ;  /* 0x0000001f1a007819 */ /* 0x000fe200000006ff */
[----:B------:R-:W-:-:S03]  /*26770*/  VIADD R18, R18, 0x1 ;  /* 0x0000000112127836 */ /* 0x000fc60000000000 */
[----:B------:R-:W0:Y:S02]  /*26780*/  SYNCS.PHASECHK.TRANS64.TRYWAIT P1, [R5+URZ+0x32440], R0 ;  /* 0x03244000050075a7 */ /* 0x000e24000802017f */
[----:B------:R-:W-:-:S04]  /*26790*/  ISETP.NE.AND P2, PT, R18, 0x2, PT ;  /* 0x000000021200780c */ /* 0x000fc80003f45270 */
[----:B------:R-:W-:Y:S01]  /*267a0*/  SEL R3, RZ, 0x1, P2 ;  /* 0x00000001ff037807 */ /* 0x000fe20001000000 */
[----:B0-----:R-:W-:Y:S08]  /*267b0*/  @!P1 BRA `(.L_x_11374) ;  /* 0x0000003800d49947 */ /* 0x001ff00003800000 */
.L_x_11490:
[----:B------:R-:W-:Y:S02]  /*267c0*/  SEL R18, R18, RZ, P2 ;  /* 0x000000ff12127207 */ /* 0x000fe40001000000 */
[----:B------:R-:W-:Y:S01]  /*267d0*/  LOP3.LUT R2, R26, R3, RZ, 0x3c, !PT ;  /* 0x000000031a027212 */ /* 0x000fe200078e3cff */
[----:B------:R-:W-:Y:S06]  /*267e0*/  @!P0 BRA `(.L_x_11375) ;  /* 0x0000000000048947 */ /* 0x000fec0003800000 */
[----:B------:R-:W-:Y:S01]  /*267f0*/  BPT.TRAP 0x1 ;  /* 0x000000040000795c */ /* 0x000fe20000300000 */
.L_x_11375:
[----:B------:R-:W-:Y:S01]  /*26800*/  IMAD R3, R18, 0x8, R7 ;  /* 0x0000000812037824 */ /* 0x000fe200078e0207 */
[----:B------:R-:W-:-:S04]  /*26810*/  SHF.L.U32 R2, R2, 0x1f, RZ ;  /* 0x0000001f02027819 */ /* 0x000fc800000006ff */
[----:B------:R-:W1:Y:S02]  /*26820*/  SYNCS.PHASECHK.TRANS64.TRYWAIT P1, [R3+URZ+0x32440], R2 ;  /* 0x03244002030075a7 */ /* 0x000e64000802017f */
[----:B-1----:R-:W-:Y:S05]  /*26830*/  @!P1 BRA `(.L_x_11376) ;  /* 0x0000003800c89947 */ /* 0x002fea0003800000 */
.L_x_11491:
[----:B------:R-:W-:Y:S05]  /*26840*/  @!P0 BRA `(.L_x_11377) ;  /* 0x0000000000048947 */ /* 0x000fea0003800000 */
[----:B------:R-:W-:Y:S01]  /*26850*/  BPT.TRAP 0x1 ;  /* 0x000000040000795c */ /* 0x000fe20000300000 */
.L_x_11377:
[----:B------:R-:W4:Y:S02]  /*26860*/  SYNCS.PHASECHK.TRANS64.TRYWAIT P1, [R5+URZ+0x32460], R0 ;  /* 0x03246000050075a7 */ /* 0x000f24000802017f */
[----:B----4-:R-:W-:Y:S05]  /*26870*/  @!P1 BRA `(.L_x_11378) ;  /* 0x0000003800cc9947 */ /* 0x010fea0003800000 */
.L_x_11492:
[----:B------:R-:W-:Y:S05]  /*26880*/  @!P0 BRA `(.L_x_11379) ;  /* 0x0000000000048947 */ /* 0x000fea0003800000 */
[----:B------:R-:W-:Y:S01]  /*26890*/  BPT.TRAP 0x1 ;  /* 0x000000040000795c */ /* 0x000fe20000300000 */
.L_x_11379:
[----:B------:R0:W0:Y:S02]  /*268a0*/  SYNCS.PHASECHK.TRANS64.TRYWAIT P0, [R3+URZ+0x32460], R2 ;  /* 0x03246002030075a7 */ /* 0x000024000800017f */
[----:B0-----:R-:W-:Y:S05]  /*268b0*/  @!P0 NANOSLEEP.SYNCS 0x989680 ;  /* 0x009896800000895d */ /* 0x001fea0003900000 */
[----:B------:R-:W0:Y:S02]  /*268c0*/  @!P0 SYNCS.PHASECHK.TRANS64 P0, [R3+URZ+0x32460], R2 ;  /* 0x03246002030085a7 */ /* 0x000e24000800007f */
[----:B0-----:R-:W-:Y:S05]  /*268d0*/  @!P0 BRA `(.L_x_11379) ;  /* 0xfffffffc00f08947 */ /* 0x001fea000383ffff */
.L_x_11371:
[----:B------:R-:W-:Y:S05]  /*268e0*/  BSYNC B0 ;  /* 0x0000000000007941 */ /* 0x000fea0003800000 */
.L_x_11370:
[----:B------:R-:W-:Y:S05]  /*268f0*/  EXIT ;  /* 0x000000000000794d */ /* 0x000fea0003800000 */
.L_x_11188:
[----:B0-----:R-:W-:-:S04]  /*26900*/  IMAD.U32 R9, RZ, RZ, UR42 ;  /* 0x0000002aff097e24 */ /* 0x001fc8000f8e00ff */
[----:B------:R0:W1:Y:S03]  /*26910*/  SYNCS.PHASECHK.TRANS64.TRYWAIT P0, [R9+URZ+0x32400], R8 ;  /* 0x03240008090075a7 */ /* 0x000066000800017f */
[----:B-1----:R-:W-:Y:S05]  /*26920*/  @!P0 NANOSLEEP.SYNCS 0x989680 ;  /* 0x009896800000895d */ /* 0x002fea0003900000 */
[----:B------:R-:W1:Y:S02]  /*26930*/  @!P0 SYNCS.PHASECHK.TRANS64 P0, [R9+URZ+0x32400], R8 ;  /* 0x03240008090085a7 */ /* 0x000e64000800007f */
[----:B-1----:R-:W-:Y:S05]  /*26940*/  @!P0 BRA `(.L_x_11188) ;  /* 0xfffffffc00ec8947 */ /* 0x002fea000383ffff */
[----:B------:R-:W-:Y:S05]  /*26950*/  BRA `(.L_x_11380) ;  /* 0xfffffdbc00a47947 */ /* 0x000fea000383ffff */
.L_x_11195:
[----:B-1----:R1:W2:Y:S02]  /*26960*/  SYNCS.PHASECHK.TRANS64.TRYWAIT P0, [R24+URZ], R25 ;  /* 0x00000019180075a7 */ /* 0x0022a4000800017f */
[----:B--2---:R-:W-:Y:S05]  /*26970*/  @!P0 NANOSLEEP.SYNCS 0x989680 ;  /* 0x009896800000895d */ /* 0x004fea0003900000 */
[----:B------:R-:W2:Y:S02]  /*26980*/  @!P0 SYNCS.PHASECHK.TRANS64 P0, [R24+URZ], R25 ;  /* 0x00000019180085a7 */ /* 0x000ea4000800007f */
[----:B--2---:R-:W-:Y:S05]  /*26990*/  @!P0 BRA `(.L_x_11195) ;  /* 0xfffffffc00f08947 */ /* 0x004fea000383ffff */
[----:B------:R-:W-:Y:S05]  /*269a0*/  BRA `(.L_x_11194) ;  /* 0xfffffdc000cc7947 */ /* 0x000fea000383ffff */
.L_x_11197:
[----:B0-----:R-:W-:-:S04]  /*269b0*/  IMAD.U32 R9, RZ, RZ, UR42 ;  /* 0x0000002aff097e24 */ /* 0x001fc8000f8e00ff */
[----:B------:R0:W1:Y:S03]  /*269c0*/  SYNCS.PHASECHK.TRANS64.TRYWAIT P0, [R9+URZ+0x32410], R8 ;  /* 0x03241008090075a7 */ /* 0x000066000800017f */
[----:B-1----:R-:W-:Y:S05]  /*269d0*/  @!P0 NANOSLEEP.SYNCS 0x989680 ;  /* 0x009896800000895d */ /* 0x002fea0003900000 */
[----:B------:R-:W1:Y:S02]  /*269e0*/  @!P0 SYNCS.PHASECHK.TRANS64 P0, [R9+URZ+0x32410], R8 ;  /* 0x03241008090085a7 */ /* 0x000e64000800007f */
[----:B-1----:R-:W-:Y:S05]  /*269f0*/  @!P0 BRA `(.L_x_11197) ;  /* 0xfffffffc00ec8947 */ /* 0x002fea000383ffff */
[----:B------:R-:W-:Y:S05]  /*26a00*/  BRA `(.L_x_11381) ;  /* 0xfffffdc400a07947 */ /* 0x000fea000383ffff */
.L_x_11204:
[----:B-1----:R1:W2:Y:S02]  /*26a10*/  SYNCS.PHASECHK.TRANS64.TRYWAIT P0, [R8+URZ], R9 ;  /* 0x00000009080075a7 */ /* 0x0022a4000800017f */
[----:B--2---:R-:W-:Y:S05]  /*26a20*/  @!P0 NANOSLEEP.SYNCS 0x989680 ;  /* 0x009896800000895d */ /* 0x004fea0003900000 */
[----:B------:R-:W2:Y:S02]  /*26a30*/  @!P0 SYNCS.PHASECHK.TRANS64 P0, [R8+URZ], R9 ;  /* 0x00000009080085a7 */ /* 0x000ea4000800007f */
[----:B--2---:R-:W-:Y:S05]  /*26a40*/  @!P0 BRA `(.L_x_11204) ;  /* 0xfffffffc00f08947 */ /* 0x004fea000383ffff */
[----:B------:R-:W-:Y:S05]  /*26a50*/  BRA `(.L_x_11203) ;  /* 0xfffffdc400e47947 */ /* 0x000fea000383ffff */
.L_x_11242:
[----:B0-----:R0:W2:Y:S02]  /*26a60*/  SYNCS.PHASECHK.TRANS64.TRYWAIT P0, [R6+URZ], R7 ;  /* 0x00000007060075a7 */ /* 0x0010a4000800017f */
[----:B--2---:R-:W-:Y:S05]  /*26a70*/  @!P0 NANOSLEEP.SYNCS 0x989680 ;  /* 0x009896800000895d */ /* 0x004fea0003900000 */
[----:B------:R-:W2:Y:S02]  /*26a80*/  @!P0 SYNCS.PHASECHK.TRANS64 P0, [R6+URZ], R7 ;  /* 0x00000007060085a7 */ /* 0x000ea4000800007f */
[----:B--2---:R-:W-:Y:S05]  /*26a90*/  @!P0 BRA `(.L_x_11242) ;  /* 0xfffffffc00f08947 */ /* 0x004fea000383ffff */
[----:B------:R-:W-:Y:S05]  /*26aa0*/  BRA `(.L_x_11241) ;  /* 0xfffffe2c00e87947 */ /* 0x000fea000383ffff */
.L_x_11249:
[----:B0-----:R0:W1:Y:S02]  /*26ab0*/  SYNCS.PHASECHK.TRANS64.TRYWAIT P0, [R20+URZ], R21 ;  /* 0x00000015140075a7 */ /* 0x001064000800017f */
[----:B-1----:R-:W-:Y:S05]  /*26ac0*/  @!P0 NANOSLEEP.SYNCS 0x989680 ;  /* 0x009896800000895d */ /* 0x002fea0003900000 */
[----:B------:R-:W1:Y:S02]  /*26ad0*/  @!P0 SYNCS.PHASECHK.TRANS64 P0, [R20+URZ], R21 ;  /* 0x00000015140085a7 */ /* 0x000e64000800007f */
[----:B-1----:R-:W-:Y:S05]  /*26ae0*/  @!P0 BRA `(.L_x_11249) ;  /* 0xfffffffc00f08947 */ /* 0x002fea000383ffff */
[----:B------:R-:W-:Y:S05]  /*26af0*/  BRA `(.L_x_11248) ;  /* 0xfffffe34000c7947 */ /* 0x000fea000383ffff */
.L_x_11262:
[----:B--2---:R2:W3:Y:S02]  /*26b00*/  SYNCS.PHASECHK.TRANS64.TRYWAIT P0, [R6+URZ], R7 ;  /* 0x00000007060075a7 */ /* 0x0044e4000800017f */
[----:B---3--:R-:W-:Y:S05]  /*26b10*/  @!P0 NANOSLEEP.SYNCS 0x989680 ;  /* 0x009896800000895d */ /* 0x008fea0003900000 */
[----:B------:R-:W3:Y:S02]  /*26b20*/  @!P0 SYNCS.PHASECHK.TRANS64 P0, [R6+URZ], R7 ;  /* 0x00000007060085a7 */ /* 0x000ee4000800007f */
[----:B---3--:R-:W-:Y:S05]  /*26b30*/  @!P0 BRA `(.L_x_11262) ;  /* 0xfffffffc00f08947 */ /* 0x008fea000383ffff */
[----:B------:R-:W-:Y:S05]  /*26b40*/  BRA `(.L_x_11261) ;  /* 0xfffffec400d87947 */ /* 0x000fea000383ffff */
.L_x_11269:
[----:B0-----:R0:W1:Y:S02]  /*26b50*/  SYNCS.PHASECHK.TRANS64.TRYWAIT P0, [R14+URZ], R15 ;  /* 0x0000000f0e0075a7 */ /* 0x001064000800017f */
[----:B-1----:R-:W-:Y:S05]  /*26b60*/  @!P0 NANOSLEEP.SYNCS 0x989680 ;  /* 0x009896800000895d */ /* 0x002fea0003900000 */
[----:B------:R-:W1:Y:S02]  /*26b70*/  @!P0 SYNCS.PHASECHK.TRANS64 P0, [R14+URZ], R15 ;  /* 0x0000000f0e0085a7 */ /* 0x000e64000800007f */
[----:B-1----:R-:W-:Y:S05]  /*26b80*/  @!P0 BRA `(.L_x_11269) ;  /* 0xfffffffc00f08947 */ /* 0x002fea000383ffff */
[----:B------:R-:W-:Y:S05]  /*26b90*/  BRA `(.L_x_11268) ;  /* 0xfffffec800fc7947 */ /* 0x000fea000383ffff */
.L_x_11324:
        /* <DEDUP_REMOVED lines=10> */
.L_x_11382:
[----:B------:R-:W-:Y:S05]  /*26c40*/  BRA `(.L_x_11383) ;  /* 0xffffffc0000c7947 */ /* 0x000fea000383ffff */
.L_x_11327:
[----:B0-----:R0:W1:Y:S02]  /*26c50*/  SYNCS.PHASECHK.TRANS64.TRYWAIT P0, [R24+URZ+0x32440], R3 ;  /* 0x03244003180075a7 */ /* 0x001064000800017f */
[----:B-1----:R-:W-:Y:S05]  /*26c60*/  @!P0 NANOSLEEP.SYNCS 0x989680 ;  /* 0x009896800000895d */ /* 0x002fea0003900000 */
[----:B------:R-:W1:Y:S02]  /*26c70*/  @!P0 SYNCS.PHASECHK.TRANS64 P0, [R24+URZ+0x32440], R3 ;  /* 0x03244003180085a7 */ /* 0x000e64000800007f */
[----:B-1----:R-:W-:Y:S05]  /*26c80*/  @!P0 BRA `(.L_x_11327) ;  /* 0xfffffffc00f08947 */ /* 0x002fea000383ffff */
[----:B------:R-:W-:Y:S05]  /*26c90*/  BRA `(.L_x_11384) ;  /* 0xffffffc000b47947 */ /* 0x000fea000383ffff */
.L_x_11328:
        /* <DEDUP_REMOVED lines=8> */
.L_x_11386:
[----:B------:R-:W-:Y:S05]  /*26d20*/  BSYNC B0 ;  /* 0x0000000000007941 */ /* 0x000fea0003800000 */
.L_x_11385:
        /* <DEDUP_REMOVED lines=9> */
.L_x_11387:
        /* <DEDUP_REMOVED lines=8> */
.L_x_11388:
        /* <DEDUP_REMOVED lines=11> */
.L_x_11389:
[----:B------:R-:W-:Y:S02]  /*26ef0*/  IMAD.MOV.U32 R13, RZ, RZ, R5 ;  /* 0x000000ffff0d7224 */ /* 0x000fe400078e0005 */
[----:B------:R-:W-:Y:S01]  /*26f00*/  IMAD.MOV.U32 R12, RZ, RZ, 0x2 ;  /* 0x00000002ff0c7424 */ /* 0x000fe200078e00ff */
[----:B------:R-:W-:-:S13]  /*26f10*/  @P0 LEA R2, P1, R8, R14, 0x1 ;  /* 0x0000000e08020211 */ /* 0x000fda00078208ff */
[----:B------:R-:W-:Y:S05]  /*26f20*/  WARPSYNC.COLLECTIVE R15, `(.L_x_11390) ;  /* 0x000000000f087348 */ /* 0x000fea0003c00000 */
[----:B------:R0:W1:Y:S02]  /*26f30*/  SHFL.IDX P6, R14, R13, R12, R11 ;  /* 0x0000000c0d0e7389 */ /* 0x00006400000c000b */
[----:B01----:R-:W-:Y:S01]  /*26f40*/  ENDCOLLECTIVE ;  /* 0x000000000000791b */ /* 0x003fe20003800000 */
.L_x_11390:
        /* <DEDUP_REMOVED lines=12> */
.L_x_11391:
[----:B------:R-:W-:Y:S02]  /*27010*/  IMAD.MOV.U32 R13, RZ, RZ, R5 ;  /* 0x000000ffff0d7224 */ /* 0x000fe400078e0005 */
[----:B------:R-:W-:Y:S01]  /*27020*/  IMAD.MOV.U32 R12, RZ, RZ, 0x3 ;  /* 0x00000003ff0c7424 */ /* 0x000fe200078e00ff */
[----:B------:R-:W-:-:S13]  /*27030*/  @P0 LEA R2, P1, R8, R14, 0x1 ;  /* 0x0000000e08020211 */ /* 0x000fda00078208ff */
[----:B------:R-:W-:Y:S05]  /*27040*/  WARPSYNC.COLLECTIVE R15, `(.L_x_11392) ;  /* 0x000000000f087348 */ /* 0x000fea0003c00000 */
[----:B------:R0:W1:Y:S02]  /*27050*/  SHFL.IDX P6, R14, R13, R12, R11 ;  /* 0x0000000c0d0e7389 */ /* 0x00006400000c000b */
[----:B01----:R-:W-:Y:S01]  /*27060*/  ENDCOLLECTIVE ;  /* 0x000000000000791b */ /* 0x003fe20003800000 */
.L_x_11392:
        /* <DEDUP_REMOVED lines=12> */
.L_x_11393:
[----:B------:R-:W-:Y:S02]  /*27130*/  IMAD.MOV.U32 R13, RZ, RZ, R5 ;  /* 0x000000ffff0d7224 */ /* 0x000fe400078e0005 */
[----:B------:R-:W-:Y:S01]  /*27140*/  IMAD.MOV.U32 R12, RZ, RZ, 0x4 ;  /* 0x00000004ff0c7424 */ /* 0x000fe200078e00ff */
[----:B------:R-:W-:-:S13]  /*27150*/  @P0 LEA R2, P1, R8, R14, 0x1 ;  /* 0x0000000e08020211 */ /* 0x000fda00078208ff */
[----:B------:R-:W-:Y:S05]  /*27160*/  WARPSYNC.COLLECTIVE R15, `(.L_x_11394) ;  /* 0x000000000f087348 */ /* 0x000fea0003c00000 */
[----:B------:R0:W1:Y:S02]  /*27170*/  SHFL.IDX P6, R14, R13, R12, R11 ;  /* 0x0000000c0d0e7389 */ /* 0x00006400000c000b */
[----:B01----:R-:W-:Y:S01]  /*27180*/  ENDCOLLECTIVE ;  /* 0x000000000000791b */ /* 0x003fe20003800000 */
.L_x_11394:
        /* <DEDUP_REMOVED lines=12> */
.L_x_11395:
[----:B------:R-:W-:Y:S02]  /*27250*/  IMAD.MOV.U32 R13, RZ, RZ, R5 ;  /* 0x000000ffff0d7224 */ /* 0x000fe400078e0005 */
[----:B------:R-:W-:Y:S01]  /*27260*/  IMAD.MOV.U32 R12, RZ, RZ, 0x5 ;  /* 0x00000005ff0c7424 */ /* 0x000fe200078e00ff */
[----:B------:R-:W-:-:S13]  /*27270*/  @P0 LEA R2, P1, R8, R14, 0x1 ;  /* 0x0000000e08020211 */ /* 0x000fda00078208ff */
[----:B------:R-:W-:Y:S05]  /*27280*/  WARPSYNC.COLLECTIVE R15, `(.L_x_11396) ;  /* 0x000000000f087348 */ /* 0x000fea0003c00000 */
[----:B------:R0:W1:Y:S02]  /*27290*/  SHFL.IDX P6, R14, R13, R12, R11 ;  /* 0x0000000c0d0e7389 */ /* 0x00006400000c000b */
[----:B01----:R-:W-:Y:S01]  /*272a0*/  ENDCOLLECTIVE ;  /* 0x000000000000791b */ /* 0x003fe20003800000 */
.L_x_11396:
        /* <DEDUP_REMOVED lines=10> */
.L_x_11397:
[----:B------:R-:W-:Y:S05]  /*27350*/  BRA `(.L_x_11398) ;  /* 0xffffffc0001c7947 */ /* 0x000fea000383ffff */
.L_x_11333:
[----:B------:R-:W-:Y:S01]  /*27360*/  IMAD.MOV.U32 R13, RZ, RZ, R5 ;  /* 0x000000ffff0d7224 */ /* 0x000fe200078e0005 */
[----:B------:R-:W0:Y:S01]  /*27370*/  S2R R20, SR_TID.X ;  /* 0x0000000000147919 */ /* 0x000e220000002100 */
[----:B------:R-:W-:Y:S01]  /*27380*/  IMAD.MOV.U32 R12, RZ, RZ, RZ ;  /* 0x000000ffff0c7224 */ /* 0x000fe200078e00ff */
[----:B------:R-:W-:Y:S01]  /*27390*/  LOP3.LUT R16, R16, 0xffffefff, RZ, 0xc0, !PT ;  /* 0xffffefff10107812 */ /* 0x000fe200078ec0ff */
[----:B------:R-:W-:Y:S02]  /*273a0*/  IMAD.MOV.U32 R11, RZ, RZ, 0x181f ;  /* 0x0000181fff0b7424 */ /* 0x000fe400078e00ff */
[----:B------:R-:W-:Y:S02]  /*273b0*/  IMAD.MOV.U32 R15, RZ, RZ, -0x1 ;  /* 0xffffffffff0f7424 */ /* 0x000fe400078e00ff */
[----:B------:R-:W-:-:S07]  /*273c0*/  VIADD R4, R35, UR43 ;  /* 0x0000002b23047c36 */ /* 0x000fce0008000000 */
[----:B01----:R-:W-:Y:S05]  /*273d0*/  WARPSYNC.COLLECTIVE R15, `(.L_x_11399) ;  /* 0x000000000f087348 */ /* 0x003fea0003c00000 */
[----:B------:R2:W3:Y:S02]  /*273e0*/  SHFL.IDX P6, R14, R13, R12, R11 ;  /* 0x0000000c0d0e7389 */ /* 0x0004e400000c000b */
[----:B0123--:R-:W-:Y:S01]  /*273f0*/  ENDCOLLECTIVE ;  /* 0x000000000000791b */ /* 0x00ffe20003800000 */
.L_x_11399:
[C---:B------:R-:W-:Y:S01]  /*27400*/  VIADD R6, R4.reuse, 0x10 ;  /* 0x0000001004067836 */ /* 0x040fe20000000000 */
[----:B------:R-:W-:Y:S01]  /*27410*/  ISETP.GE.AND P1, PT, R4, UR41, PT ;  /* 0x0000002904007c0c */ /* 0x000fe2000bf26270 */
[----:B------:R-:W-:-:S12]  /*27420*/  IMAD.MOV.U32 R13, RZ, RZ, R0 ;  /* 0x000000ffff0d7224 */ /* 0x000fd800078e0000 */
[----:B------:R-:W-:-:S04]  /*27430*/  @P1 LOP3.LUT R16, R16, 0x1000, RZ, 0xfc, !PT ;  /* 0x0000100010101812 */ /* 0x000fc800078efcff */
[----:B------:R-:W-:Y:S01]  /*27440*/  LOP3.LUT R16, R16, 0xfffff7ff, RZ, 0xc0, !PT ;  /* 0xfffff7ff10107812 */ /* 0x000fe200078ec0ff */
[----:B------:R-:W-:Y:S02]  /*27450*/  IMAD.SHL.U32 R8, R20, 0x8, RZ ;  /* 0x0000000814087824 */ /* 0x000fe400078e00ff */
[----:B------:R-:W-:-:S07]  /*27460*/  IMAD.MOV.U32 R3, RZ, RZ, R14 ;  /* 0x000000ffff037224 */ /* 0x000fce00078e000e */
[----:B------:R-:W-:Y:S05]  /*27470*/  WARPSYNC.COLLECTIVE R15, `(.L_x_11400) ;  /* 0x000000000f087348 */ /* 0x000fea0003c00000 */
[----:B------:R0:W1:Y:S02]  /*27480*/  SHFL.IDX P6, R14, R13, R12, R11 ;  /* 0x0000000c0d0e7389 */ /* 0x00006400000c000b */
[----:B01----:R-:W-:Y:S01]  /*27490*/  ENDCOLLECTIVE ;  /* 0x000000000000791b */ /* 0x003fe20003800000 */
.L_x_11400:
        /* <DEDUP_REMOVED lines=9> */
.L_x_11401:
        /* <DEDUP_REMOVED lines=13> */
.L_x_11402:
[----:B------:R-:W-:Y:S02]  /*27600*/  IMAD.MOV.U32 R13, RZ, RZ, R5 ;  /* 0x000000ffff0d7224 */ /* 0x000fe400078e0005 */
[----:B------:R-:W-:Y:S01]  /*27610*/  IMAD.MOV.U32 R12, RZ, RZ, 0x2 ;  /* 0x00000002ff0c7424 */ /* 0x000fe200078e00ff */
[----:B------:R-:W-:-:S05]  /*27620*/  @!P1 LEA R10, P0, R8, R14, 0x1 ;  /* 0x0000000e080a9211 */ /* 0x000fca00078008ff */
[----:B------:R-:W-:Y:S02]  /*27630*/  @!P1 IMAD.X R11, RZ, RZ, R2, P0 ;  /* 0x000000ffff0b9224 */ /* 0x000fe400000e0602 */
[----:B------:R-:W-:Y:S02]  /*27640*/  @!P1 IMAD.MOV.U32 R2, RZ, RZ, R10 ;  /* 0x000000ffff029224 */ /* 0x000fe400078e000a */
[----:B------:R-:W-:Y:S02]  /*27650*/  @!P1 IMAD.MOV.U32 R3, RZ, RZ, R11 ;  /* 0x000000ffff039224 */ /* 0x000fe400078e000b */
[----:B------:R-:W-:Y:S02]  /*27660*/  IMAD.MOV.U32 R11, RZ, RZ, 0x181f ;  /* 0x0000181fff0b7424 */ /* 0x000fe400078e00ff */
[----:B------:R-:W-:Y:S01]  /*27670*/  IMAD.SHL.U32 R10, R20, 0x8, RZ ;  /* 0x00000008140a7824 */ /* 0x000fe200078e00ff */
        /* <DEDUP_REMOVED lines=9> */
.L_x_11403:
[----:B------:R-:W-:Y:S02]  /*27710*/  LOP3.LUT R10, R10, 0x38, RZ, 0xc0, !PT ;  /* 0x000000380a0a7812 */ /* 0x000fe400078ec0ff */
[----:B------:R-:W-:Y:S01]  /*27720*/  @P1 LOP3.LUT R16, R16, 0x400, RZ, 0xfc, !PT ;  /* 0x0000040010101812 */ /* 0x000fe200078efcff */
[----:B------:R-:W-:-:S03]  /*27730*/  IMAD.MOV.U32 R13, RZ, RZ, R0 ;  /* 0x000000ffff0d7224 */ /* 0x000fc600078e0000 */
[----:B------:R-:W-:Y:S01]  /*27740*/  LOP3.LUT R16, R16, 0xfffffdff, RZ, 0xc0, !PT ;  /* 0xfffffdff10107812 */ /* 0x000fe200078ec0ff */
[----:B------:R-:W-:-:S07]  /*27750*/  IMAD.MOV.U32 R8, RZ, RZ, R14 ;  /* 0x000000ffff087224 */ /* 0x000fce00078e000e */
[----:B------:R-:W-:Y:S05]  /*27760*/  WARPSYNC.COLLECTIVE R15, `(.L_x_11404) ;  /* 0x000000000f087348 */ /* 0x000fea0003c00000 */
[----:B------:R0:W1:Y:S02]  /*27770*/  SHFL.IDX P6, R14, R13, R12, R11 ;  /* 0x0000000c0d0e7389 */ /* 0x00006400000c000b */
[----:B01----:R-:W-:Y:S01]  /*27780*/  ENDCOLLECTIVE ;  /* 0x000000000000791b */ /* 0x003fe20003800000 */
.L_x_11404:
[----:B------:R-:W-:Y:S02]  /*27790*/  IMAD.MOV.U32 R13, RZ, RZ, R5 ;  /* 0x000000ffff0d7224 */ /* 0x000fe400078e0005 */
[----:B------:R-:W-:Y:S02]  /*277a0*/  IMAD.MOV.U32 R12, RZ, RZ, 0x3 ;  /* 0x00000003ff0c7424 */ /* 0x000fe400078e00ff */
[----:B------:R-:W-:-:S07]  /*277b0*/  IMAD.MOV.U32 R9, RZ, RZ, R14 ;  /* 0x000000ffff097224 */ /* 0x000fce00078e000e */
[----:B------:R-:W-:Y:S05]  /*277c0*/  WARPSYNC.COLLECTIVE R15, `(.L_x_11405) ;  /* 0x000000000f087348 */ /* 0x000fea0003c00000 */
[----:B------:R0:W1:Y:S02]  /*277d0*/  SHFL.IDX P6, R14, R13, R12, R11 ;  /* 0x0000000c0d0e7389 */ /* 0x00006400000c000b */
[----:B01----:R-:W-:Y:S01]  /*277e0*/  ENDCOLLECTIVE ;  /* 0x000000000000791b */ /* 0x003fe20003800000 */
.L_x_11405:
        /* <DEDUP_REMOVED lines=9> */
[----:B------:R-:W-:Y:S01]  /*27880*/  ISETP.GE.AND P1, PT, R6, UR41, PT ;  /* 0x0000002906007c0c */ /* 0x000fe2000bf26270 */
[----:B------:R-:W-:-:S12]  /*27890*/  IMAD.MOV.U32 R6, RZ, RZ, R14 ;  /* 0x000000ffff067224 */ /* 0x000fd800078e000e */
[----:B0-----:R-:W-:Y:S05]  /*278a0*/  WARPSYNC.COLLECTIVE R15, `(.L_x_11406) ;  /* 0x000000000f087348 */ /* 0x001fea0003c00000 */
[----:B------:R1:W2:Y:S02]  /*278b0*/  SHFL.IDX P6, R14, R13, R12, R11 ;  /* 0x0000000c0d0e7389 */ /* 0x0002a400000c000b */
[----:B012---:R-:W-:Y:S01]  /*278c0*/  ENDCOLLECTIVE ;  /* 0x000000000000791b */ /* 0x007fe20003800000 */
.L_x_11406:
        /* <DEDUP_REMOVED lines=8> */
.L_x_11407:
        /* <DEDUP_REMOVED lines=16> */
.L_x_11408:
[----:B------:R-:W-:-:S04]  /*27a50*/  @P1 LOP3.LUT R16, R16, 0x100, RZ, 0xfc, !PT ;  /* 0x0000010010101812 */ /* 0x000fc800078efcff */
[----:B------:R-:W-:Y:S01]  /*27a60*/  LOP3.LUT R16, R16, 0xffffff7f, RZ, 0xc0, !PT ;  /* 0xffffff7f10107812 */ /* 0x000fe200078ec0ff */
[----:B------:R-:W-:Y:S01]  /*27a70*/  IMAD.MOV.U32 R12, RZ, RZ, 0x5 ;  /* 0x00000005ff0c7424 */ /* 0x000fe200078e00ff */
        /* <DEDUP_REMOVED lines=13> */
.L_x_11409:
[----:B------:R-:W-:Y:S01]  /*27b50*/  @P1 LOP3.LUT R16, R16, 0x80, RZ, 0xfc, !PT ;  /* 0x0000008010101812 */ /* 0x000fe200078efcff */
[----:B------:R-:W-:-:S03]  /*27b60*/  IMAD.MOV.U32 R13, RZ, RZ, R0 ;  /* 0x000000ffff0d7224 */ /* 0x000fc600078e0000 */
[----:B------:R-:W-:Y:S01]  /*27b70*/  LOP3.LUT R16, R16, 0xffffffbf, RZ, 0xc0, !PT ;  /* 0xffffffbf10107812 */ /* 0x000fe200078ec0ff */
[----:B------:R-:W-:-:S07]  /*27b80*/  IMAD.MOV.U32 R2, RZ, RZ, R14 ;  /* 0x000000ffff027224 */ /* 0x000fce00078e000e */
[----:B------:R-:W-:Y:S05]  /*27b90*/  WARPSYNC.COLLECTIVE R15, `(.L_x_11410) ;  /* 0x000000000f087348 */ /* 0x000fea0003c00000 */
[----:B------:R0:W1:Y:S02]  /*27ba0*/  SHFL.IDX P6, R14, R13, R12, R11 ;  /* 0x0000000c0d0e7389 */ /* 0x00006400000c000b */
[----:B01----:R-:W-:Y:S01]  /*27bb0*/  ENDCOLLECTIVE ;  /* 0x000000000000791b */ /* 0x003fe20003800000 */
.L_x_11410:
[----:B------:R-:W-:Y:S02]  /*27bc0*/  IMAD.MOV.U32 R13, RZ, RZ, R5 ;  /* 0x000000ffff0d7224 */ /* 0x000fe400078e0005 */
[----:B------:R-:W-:Y:S02]  /*27bd0*/  IMAD.MOV.U32 R12, RZ, RZ, 0x6 ;  /* 0x00000006ff0c7424 */ /* 0x000fe400078e00ff */
[----:B------:R-:W-:-:S07]  /*27be0*/  IMAD.MOV.U32 R21, RZ, RZ, R14 ;  /* 0x000000ffff157224 */ /* 0x000fce00078e000e */
[----:B------:R-:W-:Y:S05]  /*27bf0*/  WARPSYNC.COLLECTIVE R15, `(.L_x_11411) ;  /* 0x000000000f087348 */ /* 0x000fea0003c00000 */
[----:B------:R0:W1:Y:S02]  /*27c00*/  SHFL.IDX P6, R14, R13, R12, R11 ;  /* 0x0000000c0d0e7389 */ /* 0x00006400000c000b */
[----:B01----:R-:W-:Y:S01]  /*27c10*/  ENDCOLLECTIVE ;  /* 0x000000000000791b */ /* 0x003fe20003800000 */
.L_x_11411:
        /* <DEDUP_REMOVED lines=13> */
.L_x_11412:
[----:B------:R-:W-:-:S05]  /*27cf0*/  VIADD R3, R4, 0x60 ;  /* 0x0000006004037836 */ /* 0x000fca0000000000 */
        /* <DEDUP_REMOVED lines=17> */
.L_x_11413:
[----:B------:R-:W-:Y:S02]  /*27e10*/  IMAD.MOV.U32 R13, RZ, RZ, R0 ;  /* 0x000000ffff0d7224 */ /* 0x000fe400078e0000 */
[----:B------:R-:W-:-:S07]  /*27e20*/  IMAD.MOV.U32 R5, RZ, RZ, R14 ;  /* 0x000000ffff057224 */ /* 0x000fce00078e000e */
[----:B------:R-:W-:Y:S05]  /*27e30*/  WARPSYNC.COLLECTIVE R15, `(.L_x_11414) ;  /* 0x000000000f087348 */ /* 0x000fea0003c00000 */
[----:B------:R0:W1:Y:S02]  /*27e40*/  SHFL.IDX P6, R14, R13, R12, R11 ;  /* 0x0000000c0d0e7389 */ /* 0x00006400000c000b */
[----:B01----:R-:W-:Y:S01]  /*27e50*/  ENDCOLLECTIVE ;  /* 0x000000000000791b */ /* 0x003fe20003800000 */
.L_x_11414:
[----:B------:R-:W-:Y:S05]  /*27e60*/  BRA `(.L_x_11415) ;  /* 0xffffffc000387947 */ /* 0x000fea000383ffff */
.L_x_11337:
        /* <DEDUP_REMOVED lines=8> */
.L_x_11417:
[----:B------:R-:W-:Y:S05]  /*27ef0*/  BSYNC B0 ;  /* 0x0000000000007941 */ /* 0x000fea0003800000 */
.L_x_11416:
        /* <DEDUP_REMOVED lines=9> */
.L_x_11418:
        /* <DEDUP_REMOVED lines=8> */
.L_x_11419:
        /* <DEDUP_REMOVED lines=13> */
.L_x_11420:
        /* <DEDUP_REMOVED lines=17> */
.L_x_11421:
[----:B------:R-:W-:Y:S02]  /*281f0*/  IMAD.MOV.U32 R13, RZ, RZ, R0 ;  /* 0x000000ffff0d7224 */ /* 0x000fe400078e0000 */
[----:B------:R-:W-:-:S07]  /*28200*/  IMAD.MOV.U32 R5, RZ, RZ, R14 ;  /* 0x000000ffff057224 */ /* 0x000fce00078e000e */
[----:B------:R-:W-:Y:S05]  /*28210*/  WARPSYNC.COLLECTIVE R15, `(.L_x_11422) ;  /* 0x000000000f087348 */ /* 0x000fea0003c00000 */
[----:B------:R0:W1:Y:S02]  /*28220*/  SHFL.IDX P6, R14, R13, R12, R11 ;  /* 0x0000000c0d0e7389 */ /* 0x00006400000c000b */
[----:B01----:R-:W-:Y:S01]  /*28230*/  ENDCOLLECTIVE ;  /* 0x000000000000791b */ /* 0x003fe20003800000 */
.L_x_11422:
[----:B------:R-:W-:Y:S02]  /*28240*/  IMAD.MOV.U32 R13, RZ, RZ, R4 ;  /* 0x000000ffff0d7224 */ /* 0x000fe400078e0004 */
[----:B------:R-:W-:Y:S01]  /*28250*/  IMAD.MOV.U32 R12, RZ, RZ, 0x3 ;  /* 0x00000003ff0c7424 */ /* 0x000fe200078e00ff */
[----:B------:R-:W-:-:S05]  /*28260*/  @!P1 LEA R14, P0, R20, R14, 0x1 ;  /* 0x0000000e140e9211 */ /* 0x000fca00078008ff */
[----:B------:R-:W-:-:S08]  /*28270*/  @!P1 IMAD.MOV.U32 R2, RZ, RZ, R14 ;  /* 0x000000ffff029224 */ /* 0x000fd000078e000e */
[----:B------:R-:W-:Y:S05]  /*28280*/  WARPSYNC.COLLECTIVE R15, `(.L_x_11423) ;  /* 0x000000000f087348 */ /* 0x000fea0003c00000 */
[----:B------:R0:W1:Y:S02]  /*28290*/  SHFL.IDX P6, R14, R13, R12, R11 ;  /* 0x0000000c0d0e7389 */ /* 0x00006400000c000b */
[----:B01----:R-:W-:Y:S01]  /*282a0*/  ENDCOLLECTIVE ;  /* 0x000000000000791b */ /* 0x003fe20003800000 */
.L_x_11423:
        /* <DEDUP_REMOVED lines=15> */
.L_x_11424:
        /* <DEDUP_REMOVED lines=17> */
.L_x_11425:
[----:B------:R-:W-:Y:S02]  /*284b0*/  IMAD.MOV.U32 R13, RZ, RZ, R0 ;  /* 0x000000ffff0d7224 */ /* 0x000fe400078e0000 */
[----:B------:R-:W-:-:S07]  /*284c0*/  IMAD.MOV.U32 R5, RZ, RZ, R14 ;  /* 0x000000ffff057224 */ /* 0x000fce00078e000e */
[----:B------:R-:W-:Y:S05]  /*284d0*/  WARPSYNC.COLLECTIVE R15, `(.L_x_11426) ;  /* 0x000000000f087348 */ /* 0x000fea0003c00000 */
[----:B------:R0:W1:Y:S02]  /*284e0*/  SHFL.IDX P6, R14, R13, R12, R11 ;  /* 0x0000000c0d0e7389 */ /* 0x00006400000c000b */
[----:B01----:R-:W-:Y:S01]  /*284f0*/  ENDCOLLECTIVE ;  /* 0x000000000000791b */ /* 0x003fe20003800000 */
.L_x_11426:
[----:B------:R-:W-:Y:S02]  /*28500*/  IMAD.MOV.U32 R13, RZ, RZ, R4 ;  /* 0x000000ffff0d7224 */ /* 0x000fe400078e0004 */
[----:B------:R-:W-:Y:S01]  /*28510*/  IMAD.MOV.U32 R12, RZ, RZ, 0x5 ;  /* 0x00000005ff0c7424 */ /* 0x000fe200078e00ff */
[----:B------:R-:W-:-:S05]  /*28520*/  @!P1 LEA R14, P0, R20, R14, 0x1 ;  /* 0x0000000e140e9211 */ /* 0x000fca00078008ff */
[----:B------:R-:W-:-:S08]  /*28530*/  @!P1 IMAD.MOV.U32 R2, RZ, RZ, R14 ;  /* 0x000000ffff029224 */ /* 0x000fd000078e000e */
[----:B------:R-:W-:Y:S05]  /*28540*/  WARPSYNC.COLLECTIVE R15, `(.L_x_11427) ;  /* 0x000000000f087348 */ /* 0x000fea0003c00000 */
[----:B------:R0:W1:Y:S02]  /*28550*/  SHFL.IDX P6, R14, R13, R12, R11 ;  /* 0x0000000c0d0e7389 */ /* 0x00006400000c000b */
[----:B01----:R-:W-:Y:S01]  /*28560*/  ENDCOLLECTIVE ;  /* 0x000000000000791b */ /* 0x003fe20003800000 */
.L_x_11427:
        /* <DEDUP_REMOVED lines=15> */
.L_x_11428:
        /* <DEDUP_REMOVED lines=17> */
.L_x_11429:
[----:B------:R-:W-:Y:S02]  /*28770*/  IMAD.MOV.U32 R13, RZ, RZ, R0 ;  /* 0x000000ffff0d7224 */ /* 0x000fe400078e0000 */
[----:B------:R-:W-:-:S07]  /*28780*/  IMAD.MOV.U32 R5, RZ, RZ, R14 ;  /* 0x000000ffff057224 */ /* 0x000fce00078e000e */
[----:B------:R-:W-:Y:S05]  /*28790*/  WARPSYNC.COLLECTIVE R15, `(.L_x_11430) ;  /* 0x000000000f087348 */ /* 0x000fea0003c00000 */
[----:B------:R0:W1:Y:S02]  /*287a0*/  SHFL.IDX P6, R14, R13, R12, R11 ;  /* 0x0000000c0d0e7389 */ /* 0x00006400000c000b */
[----:B01----:R-:W-:Y:S01]  /*287b0*/  ENDCOLLECTIVE ;  /* 0x000000000000791b */ /* 0x003fe20003800000 */
.L_x_11430:
[----:B------:R-:W-:Y:S02]  /*287c0*/  IMAD.MOV.U32 R13, RZ, RZ, R4 ;  /* 0x000000ffff0d7224 */ /* 0x000fe400078e0004 */
[----:B------:R-:W-:Y:S01]  /*287d0*/  IMAD.MOV.U32 R12, RZ, RZ, 0x7 ;  /* 0x00000007ff0c7424 */ /* 0x000fe200078e00ff */
[----:B------:R-:W-:-:S05]  /*287e0*/  @!P1 LEA R14, P0, R20, R14, 0x1 ;  /* 0x0000000e140e9211 */ /* 0x000fca00078008ff */
[----:B------:R-:W-:-:S08]  /*287f0*/  @!P1 IMAD.MOV.U32 R2, RZ, RZ, R14 ;  /* 0x000000ffff029224 */ /* 0x000fd000078e000e */
[----:B------:R-:W-:Y:S05]  /*28800*/  WARPSYNC.COLLECTIVE R15, `(.L_x_11431) ;  /* 0x000000000f087348 */ /* 0x000fea0003c00000 */
[----:B------:R0:W1:Y:S02]  /*28810*/  SHFL.IDX P6, R14, R13, R12, R11 ;  /* 0x0000000c0d0e7389 */ /* 0x00006400000c000b */
[----:B01----:R-:W-:Y:S01]  /*28820*/  ENDCOLLECTIVE ;  /* 0x000000000000791b */ /* 0x003fe20003800000 */
.L_x_11431:
        /* <DEDUP_REMOVED lines=10> */
[----:B------:R-:W-:-:S07]  /*288d0*/  IMAD.MOV.U32 R5, RZ, RZ, R14 ;  /* 0x000000ffff057224 */ /* 0x000fce00078e000e */
[----:B0-----:R-:W-:Y:S05]  /*288e0*/  WARPSYNC.COLLECTIVE R15, `(.L_x_11432) ;  /* 0x000000000f087348 */ /* 0x001fea0003c00000 */
[----:B------:R1:W2:Y:S02]  /*288f0*/  SHFL.IDX P6, R14, R13, R12, R11 ;  /* 0x0000000c0d0e7389 */ /* 0x0002a400000c000b */
[----:B012---:R-:W-:Y:S01]  /*28900*/  ENDCOLLECTIVE ;  /* 0x000000000000791b */ /* 0x007fe20003800000 */
.L_x_11432:
[----:B------:R-:W-:Y:S05]  /*28910*/  BRA `(.L_x_11433) ;  /* 0xffffffc000507947 */ /* 0x000fea000383ffff */
.L_x_11340:
[----:B0-----:R0:W2:Y:S02]  /*28920*/  SYNCS.PHASECHK.TRANS64.TRYWAIT P0, [R17+URZ+0x32420], R0 ;  /* 0x03242000110075a7 */ /* 0x0010a4000800017f */
[----:B--2---:R-:W-:Y:S05]  /*28930*/  @!P0 NANOSLEEP.SYNCS 0x989680 ;  /* 0x009896800000895d */ /* 0x004fea0003900000 */
[----:B------:R-:W2:Y:S02]  /*28940*/  @!P0 SYNCS.PHASECHK.TRANS64 P0, [R17+URZ+0x32420], R0 ;  /* 0x03242000110085a7 */ /* 0x000ea4000800007f */
[----:B--2---:R-:W-:Y:S05]  /*28950*/  @!P0 BRA `(.L_x_11340) ;  /* 0xfffffffc00f08947 */ /* 0x004fea000383ffff */
[----:B------:R-:W-:Y:S05]  /*28960*/  BRA `(.L_x_11434) ;  /* 0xffffffc000b47947 */ /* 0x000fea000383ffff */
.L_x_11343:
[----:B--2---:R2:W3:Y:S02]  /*28970*/  SYNCS.PHASECHK.TRANS64.TRYWAIT P0, [R24+URZ+0x32460], R3 ;  /* 0x03246003180075a7 */ /* 0x0044e4000800017f */
[----:B---3--:R-:W-:Y:S05]  /*28980*/  @!P0 NANOSLEEP.SYNCS 0x989680 ;  /* 0x009896800000895d */ /* 0x008fea0003900000 */
[----:B------:R-:W3:Y:S02]  /*28990*/  @!P0 SYNCS.PHASECHK.TRANS64 P0, [R24+URZ+0x32460], R3 ;  /* 0x03246003180085a7 */ /* 0x000ee4000800007f */
[----:B---3--:R-:W-:Y:S05]  /*289a0*/  @!P0 BRA `(.L_x_11343) ;  /* 0xfffffffc00f08947 */ /* 0x008fea000383ffff */
[----:B------:R-:W-:Y:S05]  /*289b0*/  BRA `(.L_x_11435) ;  /* 0xffffffc000c07947 */ /* 0x000fea000383ffff */
.L_x_11344:
        /* <DEDUP_REMOVED lines=8> */
.L_x_11437:
[----:B------:R-:W-:Y:S05]  /*28a40*/  BSYNC B0 ;  /* 0x0000000000007941 */ /* 0x000fea0003800000 */
.L_x_11436:
        /* <DEDUP_REMOVED lines=12> */
.L_x_11438:
        /* <DEDUP_REMOVED lines=9> */
.L_x_11439:
        /* <DEDUP_REMOVED lines=19> */
.L_x_11440:
[----:B------:R-:W-:Y:S02]  /*28cd0*/  IMAD.MOV.U32 R13, RZ, RZ, R6 ;  /* 0x000000ffff0d7224 */ /* 0x000fe400078e0006 */
[----:B------:R-:W-:Y:S01]  /*28ce0*/  IMAD.MOV.U32 R12, RZ, RZ, 0x2 ;  /* 0x00000002ff0c7424 */ /* 0x000fe200078e00ff */
[----:B------:R-:W-:-:S13]  /*28cf0*/  IADD3 R2, P3, R14, R0, RZ ;  /* 0x000000000e027210 */ /* 0x000fda0007f7e0ff */
[----:B------:R-:W-:Y:S05]  /*28d00*/  WARPSYNC.COLLECTIVE R15, `(.L_x_11441) ;  /* 0x000000000f087348 */ /* 0x000fea0003c00000 */
[----:B------:R0:W1:Y:S02]  /*28d10*/  SHFL.IDX P6, R14, R13, R12, R11 ;  /* 0x0000000c0d0e7389 */ /* 0x00006400000c000b */
[----:B01----:R-:W-:Y:S01]  /*28d20*/  ENDCOLLECTIVE ;  /* 0x000000000000791b */ /* 0x003fe20003800000 */
.L_x_11441:
        /* <DEDUP_REMOVED lines=17> */
.L_x_11442:
[----:B------:R-:W-:Y:S02]  /*28e40*/  IMAD.MOV.U32 R13, RZ, RZ, R6 ;  /* 0x000000ffff0d7224 */ /* 0x000fe400078e0006 */
[----:B------:R-:W-:Y:S01]  /*28e50*/  IMAD.MOV.U32 R12, RZ, RZ, 0x3 ;  /* 0x00000003ff0c7424 */ /* 0x000fe200078e00ff */
[----:B------:R-:W-:-:S13]  /*28e60*/  IADD3 R2, P3, R14, R0, RZ ;  /* 0x000000000e027210 */ /* 0x000fda0007f7e0ff */
[----:B------:R-:W-:Y:S05]  /*28e70*/  WARPSYNC.COLLECTIVE R15, `(.L_x_11443) ;  /* 0x000000000f087348 */ /* 0x000fea0003c00000 */
[----:B------:R0:W1:Y:S02]  /*28e80*/  SHFL.IDX P6, R14, R13, R12, R11 ;  /* 0x0000000c0d0e7389 */ /* 0x00006400000c000b */
[----:B01----:R-:W-:Y:S01]  /*28e90*/  ENDCOLLECTIVE ;  /* 0x000000000000791b */ /* 0x003fe20003800000 */
.L_x_11443:
        /* <DEDUP_REMOVED lines=17> */
.L_x_11444:
[----:B------:R-:W-:Y:S02]  /*28fb0*/  IMAD.MOV.U32 R13, RZ, RZ, R6 ;  /* 0x000000ffff0d7224 */ /* 0x000fe400078e0006 */
[----:B------:R-:W-:Y:S01]  /*28fc0*/  IMAD.MOV.U32 R12, RZ, RZ, 0x4 ;  /* 0x00000004ff0c7424 */ /* 0x000fe200078e00ff */
[----:B------:R-:W-:-:S13]  /*28fd0*/  IADD3 R2, P3, R14, R0, RZ ;  /* 0x000000000e027210 */ /* 0x000fda0007f7e0ff */
[----:B------:R-:W-:Y:S05]  /*28fe0*/  WARPSYNC.COLLECTIVE R15, `(.L_x_11445) ;  /* 0x000000000f087348 */ /* 0x000fea0003c00000 */
[----:B------:R0:W1:Y:S02]  /*28ff0*/  SHFL.IDX P6, R14, R13, R12, R11 ;  /* 0x0000000c0d0e7389 */ /* 0x00006400000c000b */
[----:B01----:R-:W-:Y:S01]  /*29000*/  ENDCOLLECTIVE ;  /* 0x000000000000791b */ /* 0x003fe20003800000 */
.L_x_11445:
        /* <DEDUP_REMOVED lines=17> */
.L_x_11446:
[----:B------:R-:W-:Y:S02]  /*29120*/  IMAD.MOV.U32 R13, RZ, RZ, R6 ;  /* 0x000000ffff0d7224 */ /* 0x000fe400078e0006 */
[----:B------:R-:W-:Y:S01]  /*29130*/  IMAD.MOV.U32 R12, RZ, RZ, 0x5 ;  /* 0x00000005ff0c7424 */ /* 0x000fe200078e00ff */
[----:B------:R-:W-:-:S13]  /*29140*/  IADD3 R2, P3, R14, R0, RZ ;  /* 0x000000000e027210 */ /* 0x000fda0007f7e0ff */
[----:B------:R-:W-:Y:S05]  /*29150*/  WARPSYNC.COLLECTIVE R15, `(.L_x_11447) ;  /* 0x000000000f087348 */ /* 0x000fea0003c00000 */
[----:B------:R0:W1:Y:S02]  /*29160*/  SHFL.IDX P6, R14, R13, R12, R11 ;  /* 0x0000000c0d0e7389 */ /* 0x00006400000c000b */
[----:B01----:R-:W-:Y:S01]  /*29170*/  ENDCOLLECTIVE ;  /* 0x000000000000791b */ /* 0x003fe20003800000 */
.L_x_11447:
        /* <DEDUP_REMOVED lines=12> */
.L_x_11448:
        /* <DEDUP_REMOVED lines=9> */
.L_x_11350:
[----:B--2---:R2:W3:Y:S02]  /*292d0*/  SYNCS.PHASECHK.TRANS64.TRYWAIT P0, [R10+URZ+0x32440], R25 ;  /* 0x032440190a0075a7 */ /* 0x0044e4000800017f */
[----:B---3--:R-:W-:Y:S05]  /*292e0*/  @!P0 NANOSLEEP.SYNCS 0x989680 ;  /* 0x009896800000895d */ /* 0x008fea0003900000 */
[----:B------:R-:W3:Y:S02]  /*292f0*/  @!P0 SYNCS.PHASECHK.TRANS64 P0, [R10+URZ+0x32440], R25 ;  /* 0x032440190a0085a7 */ /* 0x000ee4000800007f */
[----:B---3--:R-:W-:Y:S05]  /*29300*/  @!P0 BRA `(.L_x_11350) ;  /* 0xfffffffc00f08947 */ /* 0x008fea000383ffff */
[----:B------:R-:W-:Y:S05]  /*29310*/  BRA `(.L_x_11450) ;  /* 0xffffffc400207947 */ /* 0x000fea000383ffff */
.L_x_11351:
        /* <DEDUP_REMOVED lines=8> */
.L_x_11452:
[----:B------:R-:W-:Y:S05]  /*293a0*/  BSYNC B1 ;  /* 0x0000000000017941 */ /* 0x000fea0003800000 */
.L_x_11451:
        /* <DEDUP_REMOVED lines=9> */
.L_x_11453:
[----:B------:R-:W-:Y:S02]  /*29440*/  IMAD.MOV.U32 R13, RZ, RZ, R21 ;  /* 0x000000ffff0d7224 */ /* 0x000fe400078e0015 */
[----:B------:R-:W-:Y:S01]  /*29450*/  IMAD.MOV.U32 R12, RZ, RZ, 0x1 ;  /* 0x00000001ff0c7424 */ /* 0x000fe200078e00ff */
[----:B------:R-:W-:-:S13]  /*29460*/  IADD3 R2, P0, R14, R0, RZ ;  /* 0x000000000e027210 */ /* 0x000fda0007f1e0ff */
[----:B------:R-:W-:Y:S05]  /*29470*/  WARPSYNC.COLLECTIVE R15, `(.L_x_11454) ;  /* 0x000000000f087348 */ /* 0x000fea0003c00000 */
[----:B------:R0:W1:Y:S02]  /*29480*/  SHFL.IDX P6, R14, R13, R12, R11 ;  /* 0x0000000c0d0e7389 */ /* 0x00006400000c000b */
[----:B01----:R-:W-:Y:S01]  /*29490*/  ENDCOLLECTIVE ;  /* 0x000000000000791b */ /* 0x003fe20003800000 */
.L_x_11454:
        /* <DEDUP_REMOVED lines=10> */
.L_x_11455:
[----:B------:R-:W-:Y:S02]  /*29540*/  IMAD.MOV.U32 R13, RZ, RZ, R21 ;  /* 0x000000ffff0d7224 */ /* 0x000fe400078e0015 */
[----:B------:R-:W-:Y:S02]  /*29550*/  IMAD.MOV.U32 R12, RZ, RZ, 0x2 ;  /* 0x00000002ff0c7424 */ /* 0x000fe400078e00ff */
[----:B------:R-:W-:-:S07]  /*29560*/  IMAD.MOV.U32 R6, RZ, RZ, R14 ;  /* 0x000000ffff067224 */ /* 0x000fce00078e000e */
[----:B------:R-:W-:Y:S05]  /*29570*/  WARPSYNC.COLLECTIVE R15, `(.L_x_11456) ;  /* 0x000000000f087348 */ /* 0x000fea0003c00000 */
[----:B------:R0:W1:Y:S02]  /*29580*/  SHFL.IDX P6, R14, R13, R12, R11 ;  /* 0x0000000c0d0e7389 */ /* 0x00006400000c000b */
[----:B01----:R-:W-:Y:S01]  /*29590*/  ENDCOLLECTIVE ;  /* 0x000000000000791b */ /* 0x003fe20003800000 */
.L_x_11456:
        /* <DEDUP_REMOVED lines=11> */
.L_x_11457:
[----:B------:R-:W-:Y:S02]  /*29650*/  IMAD.MOV.U32 R13, RZ, RZ, R21 ;  /* 0x000000ffff0d7224 */ /* 0x000fe400078e0015 */
[----:B------:R-:W-:Y:S01]  /*29660*/  IMAD.MOV.U32 R12, RZ, RZ, 0x3 ;  /* 0x00000003ff0c7424 */ /* 0x000fe200078e00ff */
[----:B------:R-:W-:-:S13]  /*29670*/  IADD3 R2, P0, R14, R0, RZ ;  /* 0x000000000e027210 */ /* 0x000fda0007f1e0ff */
[----:B------:R-:W-:Y:S05]  /*29680*/  WARPSYNC.COLLECTIVE R15, `(.L_x_11458) ;  /* 0x000000000f087348 */ /* 0x000fea0003c00000 */
[----:B------:R0:W1:Y:S02]  /*29690*/  SHFL.IDX P6, R14, R13, R12, R11 ;  /* 0x0000000c0d0e7389 */ /* 0x00006400000c000b */
[----:B01----:R-:W-:Y:S01]  /*296a0*/  ENDCOLLECTIVE ;  /* 0x000000000000791b */ /* 0x003fe20003800000 */
.L_x_11458:
        /* <DEDUP_REMOVED lines=10> */
.L_x_11459:
[----:B------:R-:W-:Y:S02]  /*29750*/  IMAD.MOV.U32 R13, RZ, RZ, R21 ;  /* 0x000000ffff0d7224 */ /* 0x000fe400078e0015 */
[----:B------:R-:W-:Y:S01]  /*29760*/  IMAD.MOV.U32 R12, RZ, RZ, 0x4 ;  /* 0x00000004ff0c7424 */ /* 0x000fe200078e00ff */
[----:B------:R-:W-:-:S13]  /*29770*/  IADD3 R2, P0, R14, R0, RZ ;  /* 0x000000000e027210 */ /* 0x000fda0007f1e0ff */
[----:B------:R-:W-:Y:S05]  /*29780*/  WARPSYNC.COLLECTIVE R15, `(.L_x_11460) ;  /* 0x000000000f087348 */ /* 0x000fea0003c00000 */
[----:B------:R0:W1:Y:S02]  /*29790*/  SHFL.IDX P6, R14, R13, R12, R11 ;  /* 0x0000000c0d0e7389 */ /* 0x00006400000c000b */
[----:B01----:R-:W-:Y:S01]  /*297a0*/  ENDCOLLECTIVE ;  /* 0x000000000000791b */ /* 0x003fe20003800000 */
.L_x_11460:
        /* <DEDUP_REMOVED lines=10> */
.L_x_11461:
[----:B------:R-:W-:Y:S02]  /*29850*/  IMAD.MOV.U32 R13, RZ, RZ, R21 ;  /* 0x000000ffff0d7224 */ /* 0x000fe400078e0015 */
[----:B------:R-:W-:Y:S01]  /*29860*/  IMAD.MOV.U32 R12, RZ, RZ, 0x5 ;  /* 0x00000005ff0c7424 */ /* 0x000fe200078e00ff */
[----:B------:R-:W-:-:S13]  /*29870*/  IADD3 R2, P0, R14, R0, RZ ;  /* 0x000000000e027210 */ /* 0x000fda0007f1e0ff */
[----:B------:R-:W-:Y:S05]  /*29880*/  WARPSYNC.COLLECTIVE R15, `(.L_x_11462) ;  /* 0x000000000f087348 */ /* 0x000fea0003c00000 */
[----:B------:R0:W1:Y:S02]  /*29890*/  SHFL.IDX P6, R14, R13, R12, R11 ;  /* 0x0000000c0d0e7389 */ /* 0x00006400000c000b */
[----:B01----:R-:W-:Y:S01]  /*298a0*/  ENDCOLLECTIVE ;  /* 0x000000000000791b */ /* 0x003fe20003800000 */
.L_x_11462:
        /* <DEDUP_REMOVED lines=10> */
.L_x_11463:
[----:B------:R-:W-:Y:S05]  /*29950*/  BRA `(.L_x_11464) ;  /* 0xffffffc000607947 */ /* 0x000fea000383ffff */
.L_x_11356:
[----:B---3--:R3:W4:Y:S02]  /*29960*/  SYNCS.PHASECHK.TRANS64.TRYWAIT P0, [R10+URZ+0x32460], R25 ;  /* 0x032460190a0075a7 */ /* 0x008724000800017f */
[----:B----4-:R-:W-:Y:S05]  /*29970*/  @!P0 NANOSLEEP.SYNCS 0x989680 ;  /* 0x009896800000895d */ /* 0x010fea0003900000 */
[----:B------:R-:W4:Y:S02]  /*29980*/  @!P0 SYNCS.PHASECHK.TRANS64 P0, [R10+URZ+0x32460], R25 ;  /* 0x032460190a0085a7 */ /* 0x000f24000800007f */
[----:B----4-:R-:W-:Y:S05]  /*29990*/  @!P0 BRA `(.L_x_11356) ;  /* 0xfffffffc00f08947 */ /* 0x010fea000383ffff */
[----:B------:R-:W-:Y:S05]  /*299a0*/  BRA `(.L_x_11465) ;  /* 0xffffffc000ac7947 */ /* 0x000fea000383ffff */
.L_x_11357:
        /* <DEDUP_REMOVED lines=8> */
.L_x_11467:
[----:B------:R-:W-:Y:S05]  /*29a30*/  BSYNC B1 ;  /* 0x0000000000017941 */ /* 0x000fea0003800000 */
.L_x_11466:
        /* <DEDUP_REMOVED lines=9> */
.L_x_11468:
[----:B------:R-:W-:Y:S02]  /*29ad0*/  IMAD.MOV.U32 R13, RZ, RZ, R24 ;  /* 0x000000ffff0d7224 */ /* 0x000fe400078e0018 */
[----:B------:R-:W-:Y:S01]  /*29ae0*/  IMAD.MOV.U32 R12, RZ, RZ, 0x1 ;  /* 0x00000001ff0c7424 */ /* 0x000fe200078e00ff */
[----:B------:R-:W-:-:S13]  /*29af0*/  IADD3 R2, P0, R14, R0, RZ ;  /* 0x000000000e027210 */ /* 0x000fda0007f1e0ff */
[----:B------:R-:W-:Y:S05]  /*29b00*/  WARPSYNC.COLLECTIVE R15, `(.L_x_11469) ;  /* 0x000000000f087348 */ /* 0x000fea0003c00000 */
[----:B------:R0:W1:Y:S02]  /*29b10*/  SHFL.IDX P6, R14, R13, R12, R11 ;  /* 0x0000000c0d0e7389 */ /* 0x00006400000c000b */
[----:B01----:R-:W-:Y:S01]  /*29b20*/  ENDCOLLECTIVE ;  /* 0x000000000000791b */ /* 0x003fe20003800000 */
.L_x_11469:
        /* <DEDUP_REMOVED lines=13> */
.L_x_11470:
[----:B------:R-:W-:Y:S02]  /*29c00*/  IMAD.MOV.U32 R13, RZ, RZ, R24 ;  /* 0x000000ffff0d7224 */ /* 0x000fe400078e0018 */
[----:B------:R-:W-:Y:S01]  /*29c10*/  IMAD.MOV.U32 R12, RZ, RZ, 0x2 ;  /* 0x00000002ff0c7424 */ /* 0x000fe200078e00ff */
[----:B------:R-:W-:-:S13]  /*29c20*/  IADD3 R2, P0, R14, R0, RZ ;  /* 0x000000000e027210 */ /* 0x000fda0007f1e0ff */
[----:B------:R-:W-:Y:S05]  /*29c30*/  WARPSYNC.COLLECTIVE R15, `(.L_x_11471) ;  /* 0x000000000f087348 */ /* 0x000fea0003c00000 */
[----:B------:R0:W1:Y:S02]  /*29c40*/  SHFL.IDX P6, R14, R13, R12, R11 ;  /* 0x0000000c0d0e7389 */ /* 0x00006400000c000b */
[----:B01----:R-:W-:Y:S01]  /*29c50*/  ENDCOLLECTIVE ;  /* 0x000000000000791b */ /* 0x003fe20003800000 */
.L_x_11471:
        /* <DEDUP_REMOVED lines=13> */
.L_x_11472:
[----:B------:R-:W-:Y:S02]  /*29d30*/  IMAD.MOV.U32 R13, RZ, RZ, R24 ;  /* 0x000000ffff0d7224 */ /* 0x000fe400078e0018 */
[----:B------:R-:W-:Y:S01]  /*29d40*/  IMAD.MOV.U32 R12, RZ, RZ, 0x3 ;  /* 0x00000003ff0c7424 */ /* 0x000fe200078e00ff */
[----:B------:R-:W-:-:S13]  /*29d50*/  IADD3 R2, P0, R14, R0, RZ ;  /* 0x000000000e027210 */ /* 0x000fda0007f1e0ff */
[----:B------:R-:W-:Y:S05]  /*29d60*/  WARPSYNC.COLLECTIVE R15, `(.L_x_11473) ;  /* 0x000000000f087348 */ /* 0x000fea0003c00000 */
[----:B------:R0:W1:Y:S02]  /*29d70*/  SHFL.IDX P6, R14, R13, R12, R11 ;  /* 0x0000000c0d0e7389 */ /* 0x00006400000c000b */
[----:B01----:R-:W-:Y:S01]  /*29d80*/  ENDCOLLECTIVE ;  /* 0x000000000000791b */ /* 0x003fe20003800000 */
.L_x_11473:
        /* <DEDUP_REMOVED lines=13> */
.L_x_11474:
[----:B------:R-:W-:Y:S02]  /*29e60*/  IMAD.MOV.U32 R13, RZ, RZ, R24 ;  /* 0x000000ffff0d7224 */ /* 0x000fe400078e0018 */
[----:B------:R-:W-:Y:S01]  /*29e70*/  IMAD.MOV.U32 R12, RZ, RZ, 0x4 ;  /* 0x00000004ff0c7424 */ /* 0x000fe200078e00ff */
[----:B------:R-:W-:-:S13]  /*29e80*/  IADD3 R2, P0, R14, R0, RZ ;  /* 0x000000000e027210 */ /* 0x000fda0007f1e0ff */
[----:B------:R-:W-:Y:S05]  /*29e90*/  WARPSYNC.COLLECTIVE R15, `(.L_x_11475) ;  /* 0x000000000f087348 */ /* 0x000fea0003c00000 */
[----:B------:R0:W1:Y:S02]  /*29ea0*/  SHFL.IDX P6, R14, R13, R12, R11 ;  /* 0x0000000c0d0e7389 */ /* 0x00006400000c000b */
[----:B01----:R-:W-:Y:S01]  /*29eb0*/  ENDCOLLECTIVE ;  /* 0x000000000000791b */ /* 0x003fe20003800000 */
.L_x_11475:
        /* <DEDUP_REMOVED lines=13> */
.L_x_11476:
[----:B------:R-:W-:Y:S02]  /*29f90*/  IMAD.MOV.U32 R13, RZ, RZ, R24 ;  /* 0x000000ffff0d7224 */ /* 0x000fe400078e0018 */
[----:B------:R-:W-:Y:S01]  /*29fa0*/  IMAD.MOV.U32 R12, RZ, RZ, 0x5 ;  /* 0x00000005ff0c7424 */ /* 0x000fe200078e00ff */
[----:B------:R-:W-:-:S13]  /*29fb0*/  IADD3 R2, P0, R14, R0, RZ ;  /* 0x000000000e027210 */ /* 0x000fda0007f1e0ff */
[----:B------:R-:W-:Y:S05]  /*29fc0*/  WARPSYNC.COLLECTIVE R15, `(.L_x_11477) ;  /* 0x000000000f087348 */ /* 0x000fea0003c00000 */
[----:B------:R0:W1:Y:S02]  /*29fd0*/  SHFL.IDX P6, R14, R13, R12, R11 ;  /* 0x0000000c0d0e7389 */ /* 0x00006400000c000b */
[----:B01----:R-:W-:Y:S01]  /*29fe0*/  ENDCOLLECTIVE ;  /* 0x000000000000791b */ /* 0x003fe20003800000 */
.L_x_11477:
        /* <DEDUP_REMOVED lines=13> */
.L_x_11478:
[----:B------:R-:W-:Y:S05]  /*2a0c0*/  BRA `(.L_x_11479) ;  /* 0xffffffbc00f87947 */ /* 0x000fea000383ffff */
.L_x_11365:
        /* <DEDUP_REMOVED lines=8> */
.L_x_11481:
[----:B------:R-:W-:Y:S05]  /*2a150*/  BSYNC B0 ;  /* 0x0000000000007941 */ /* 0x000fea0003800000 */
.L_x_11480:
[----:B------:R-:W-:Y:S05]  /*2a160*/  BRA `(.L_x_11482) ;  /* 0xffffffc000c87947 */ /* 0x000fea000383ffff */
.L_x_11368:
[----:B0-----:R0:W1:Y:S02]  /*2a170*/  SYNCS.PHASECHK.TRANS64.TRYWAIT P0, [R7+URZ+0x32420], R0 ;  /* 0x03242000070075a7 */ /* 0x001064000800017f */
[----:B-1----:R-:W-:Y:S05]  /*2a180*/  @!P0 NANOSLEEP.SYNCS 0x989680 ;  /* 0x009896800000895d */ /* 0x002fea0003900000 */
[----:B------:R-:W1:Y:S02]  /*2a190*/  @!P0 SYNCS.PHASECHK.TRANS64 P0, [R7+URZ+0x32420], R0 ;  /* 0x03242000070085a7 */ /* 0x000e64000800007f */
[----:B-1----:R-:W-:Y:S05]  /*2a1a0*/  @!P0 BRA `(.L_x_11368) ;  /* 0xfffffffc00f08947 */ /* 0x002fea000383ffff */
[----:B------:R-:W-:Y:S05]  /*2a1b0*/  BRA `(.L_x_11483) ;  /* 0xffffffc400107947 */ /* 0x000fea000383ffff */
.L_x_11369:
        /* <DEDUP_REMOVED lines=8> */
[----:B0-23-5:R-:W-:Y:S05]  /*2a240*/  WARPSYNC.COLLECTIVE R15, `(.L_x_11485) ;  /* 0x000000000f087348 */ /* 0x02dfea0003c00000 */
[----:B------:R1:W4:Y:S02]  /*2a250*/  SHFL.IDX P6, R14, R13, R12, R11 ;  /* 0x0000000c0d0e7389 */ /* 0x00032400000c000b */
[----:B012345:R-:W-:Y:S01]  /*2a260*/  ENDCOLLECTIVE ;  /* 0x000000000000791b */ /* 0x03ffe20003800000 */
.L_x_11485:
[----:B------:R-:W-:Y:S05]  /*2a270*/  BSYNC B0 ;  /* 0x0000000000007941 */ /* 0x000fea0003800000 */
.L_x_11484:
[----:B------:R-:W-:Y:S05]  /*2a280*/  BRA `(.L_x_11486) ;  /* 0xffffffc000f87947 */ /* 0x000fea000383ffff */
.L_x_11372:
[----:B------:R-:W-:Y:S01]  /*2a290*/  BSSY B1, `(.L_x_11487) ;  /* 0x0000006000017945 */ /* 0x000fe20003800000 */
[----:B------:R-:W-:-:S07]  /*2a2a0*/  IMAD.MOV.U32 R15, RZ, RZ, -0x1 ;  /* 0xffffffffff0f7424 */ /* 0x000fce00078e00ff */
[----:B0-23-5:R-:W-:Y:S05]  /*2a2b0*/  WARPSYNC.COLLECTIVE R15, `(.L_x_11488) ;  /* 0x000000000f0c7348 */ /* 0x02dfea0003c00000 */
[----:B------:R-:W-:Y:S02]  /*2a2c0*/  ELECT P6, UR62, PT ;  /* 0x00000000003e782f */ /* 0x000fe400038c0000 */
[----:B------:R-:W-:Y:S01]  /*2a2d0*/  MOV R14, UR62 ;  /* 0x0000003e000e7c02 */ /* 0x000fe20008000f00 */
[----:B0-23-5:R-:W-:Y:S10]  /*2a2e0*/  ENDCOLLECTIVE ;  /* 0x000000000000791b */ /* 0x02dff40003800000 */
.L_x_11488:
[----:B------:R-:W-:Y:S05]  /*2a2f0*/  BSYNC B1 ;  /* 0x0000000000017941 */ /* 0x000fea0003800000 */
.L_x_11487:
[----:B------:R-:W-:Y:S05]  /*2a300*/  BRA `(.L_x_11489) ;  /* 0xffffffc000f07947 */ /* 0x000fea000383ffff */
.L_x_11374:
[----:B0-----:R0:W1:Y:S02]  /*2a310*/  SYNCS.PHASECHK.TRANS64.TRYWAIT P1, [R5+URZ+0x32440], R0 ;  /* 0x03244000050075a7 */ /* 0x001064000802017f */
[----:B-1----:R-:W-:Y:S05]  /*2a320*/  @!P1 NANOSLEEP.SYNCS 0x989680 ;  /* 0x009896800000995d */ /* 0x002fea0003900000 */
[----:B------:R-:W1:Y:S02]  /*2a330*/  @!P1 SYNCS.PHASECHK.TRANS64 P1, [R5+URZ+0x32440], R0 ;  /* 0x03244000050095a7 */ /* 0x000e64000802007f */
[----:B-1----:R-:W-:Y:S05]  /*2a340*/  @!P1 BRA `(.L_x_11374) ;  /* 0xfffffffc00f09947 */ /* 0x002fea000383ffff */
[----:B------:R-:W-:Y:S05]  /*2a350*/  BRA `(.L_x_11490) ;  /* 0xffffffc400187947 */ /* 0x000fea000383ffff */
.L_x_11376:
[----:B-1----:R1:W4:Y:S02]  /*2a360*/  SYNCS.PHASECHK.TRANS64.TRYWAIT P1, [R3+URZ+0x32440], R2 ;  /* 0x03244002030075a7 */ /* 0x002324000802017f */
[----:B----4-:R-:W-:Y:S05]  /*2a370*/  @!P1 NANOSLEEP.SYNCS 0x989680 ;  /* 0x009896800000995d */ /* 0x010fea0003900000 */
[----:B------:R-:W4:Y:S02]  /*2a380*/  @!P1 SYNCS.PHASECHK.TRANS64 P1, [R3+URZ+0x32440], R2 ;  /* 0x03244002030095a7 */ /* 0x000f24000802007f */
[----:B----4-:R-:W-:Y:S05]  /*2a390*/  @!P1 BRA `(.L_x_11376) ;  /* 0xfffffffc00f09947 */ /* 0x010fea000383ffff */
[----:B------:R-:W-:Y:S05]  /*2a3a0*/  BRA `(.L_x_11491) ;  /* 0xffffffc400247947 */ /* 0x000fea000383ffff */
.L_x_11378:
[----:B----4-:R4:W0:Y:S02]  /*2a3b0*/  SYNCS.PHASECHK.TRANS64.TRYWAIT P1, [R5+URZ+0x32460], R0 ;  /* 0x03246000050075a7 */ /* 0x010824000802017f */
[----:B0-----:R-:W-:Y:S05]  /*2a3c0*/  @!P1 NANOSLEEP.SYNCS 0x989680 ;  /* 0x009896800000995d */ /* 0x001fea0003900000 */
[----:B------:R-:W0:Y:S02]  /*2a3d0*/  @!P1 SYNCS.PHASECHK.TRANS64 P1, [R5+URZ+0x32460], R0 ;  /* 0x03246000050095a7 */ /* 0x000e24000802007f */
[----:B0-----:R-:W-:Y:S05]  /*2a3e0*/  @!P1 BRA `(.L_x_11378) ;  /* 0xfffffffc00f09947 */ /* 0x001fea000383ffff */
[----:B------:R-:W-:Y:S05]  /*2a3f0*/  BRA `(.L_x_11492) ;  /* 0xffffffc400207947 */ /* 0x000fea000383ffff */
        .type           $_ZN7cutlass13device_kernelIN5flash11enable_sm90INS1_16FlashAttnFwdSm90INS1_25CollectiveMainloopFwdSm90ILi2EN4cute5tupleIJNS5_1CILi1EEES8_S8_EEENS6_IJNS7_ILi128EEENS7_ILi96EEENS7_ILi64EEEEEELi256ENS_10bfloat16_tEfNS_4arch4Sm90ELb0ELb1ELb0ELb0ELb1ELb0ELb1ELb1ELb0ELb1ELb0ELb0EEENS1_21CollectiveEpilogueFwdINS6_IJSA_NS7_ILi256EEESB_EEES9_SE_SG_Li256ELb0ELb1ELb0ELb0EEENS1_30DynamicPersistentTileSchedulerILi256ELi128ELb0ELb1ELb1EEEEEEEEEvNT_6ParamsE$_ZZN5flash25CollectiveMainloopFwdSm90ILi2EN4cute5tupleIJNS1_1CILi1EEES4_S4_EEENS2_IJNS3_ILi128EEENS3_ILi96EEENS3_ILi64EEEEEELi256EN7cutlass10bfloat16_tEfNSA_4arch4Sm90ELb0ELb1ELb0ELb0ELb1ELb0ELb1ELb1ELb0ELb1ELb0ELb0EE3mmaINS_16FlashAttnFwdSm90ISE_NS_21CollectiveEpilogueFwdINS2_IJS6_NS3_ILi256EEES7_EEES5_SB_SD_Li256ELb0ELb1ELb0ELb0EEENS_30DynamicPersistentTileSchedulerILi256ELi128ELb0ELb1ELb1EEEE13SharedStorageENS1_6TensorINS1_11ArrayEngineIfLm128EEENS1_6LayoutINS2_IJNS2_IJNS3_ILi2EEEST_NS3_ILi32EEEEEES4_S4_EEENS2_IJNS2_IJS4_ST_NS3_ILi4EEEEEENS3_ILi0EEESZ_EEEEEEENS_7SoftmaxILi2ELi0EEEEEbRKNSE_6ParamsENSA_13PipelineAsyncILi2EEES19_RNSA_13PipelineStateILj2EEERT0_RT1_iRiRKNS_16SeqlenInfoQKNewKILb0ELb0EEENS2_IJiiiiEEERT_ENKUliT_T0_T1_E_clIZSF_ISO_S12_S14_EbS17_S19_S19_S1C_S1E_S1G_iS1H_S1L_S1M_S1O_EUlRS1P_iE1_NS3_ILb0EEENS3_ILb1EEEEEDaiS1P_S1Q_S1R_,@function
        .size           $_ZN7cutlass13device_kernelIN5flash11enable_sm90INS1_16FlashAttnFwdSm90INS1_25CollectiveMainloopFwdSm90ILi2EN4cute5tupleIJNS5_1CILi1EEES8_S8_EEENS6_IJNS7_ILi128EEENS7_ILi96EEENS7_ILi64EEEEEELi256ENS_10bfloat16_tEfNS_4arch4Sm90ELb0ELb1ELb0ELb0ELb1ELb0ELb1ELb1ELb0ELb1ELb0ELb0EEENS1_21CollectiveEpilogueFwdINS6_IJSA_NS7_ILi256EEESB_EEES9_SE_SG_Li256ELb0ELb1ELb0ELb0EEENS1_30DynamicPersistentTileSchedulerILi256ELi128ELb0ELb1ELb1EEEEEEEEEvNT_6ParamsE$_ZZN5flash25CollectiveMainloopFwdSm90ILi2EN4cute5tupleIJNS1_1CILi1EEES4_S4_EEENS2_IJNS3_ILi128EEENS3_ILi96EEENS3_ILi64EEEEEELi256EN7cutlass10bfloat16_tEfNSA_4arch4Sm90ELb0ELb1ELb0ELb0ELb1ELb0ELb1ELb1ELb0ELb1ELb0ELb0EE3mmaINS_16FlashAttnFwdSm90ISE_NS_21CollectiveEpilogueFwdINS2_IJS6_NS3_ILi256EEES7_EEES5_SB_SD_Li256ELb0ELb1ELb0ELb0EEENS_30DynamicPersistentTileSchedulerILi256ELi128ELb0ELb1ELb1EEEE13SharedStorageENS1_6TensorINS1_11ArrayEngineIfLm128EEENS1_6LayoutINS2_IJNS2_IJNS3_ILi2EEEST_NS3_ILi32EEEEEES4_S4_EEENS2_IJNS2_IJS4_ST_NS3_ILi4EEEEEENS3_ILi0EEESZ_EEEEEEENS_7SoftmaxILi2ELi0EEEEEbRKNSE_6ParamsENSA_13PipelineAsyncILi2EEES19_RNSA_13PipelineStateILj2EEERT0_RT1_iRiRKNS_16SeqlenInfoQKNewKILb0ELb0EEENS2_IJiiiiEEERT_ENKUliT_T0_T1_E_clIZSF_ISO_S12_S14_EbS17_S19_S19_S1C_S1E_S1G_iS1H_S1L_S1M_S1O_EUlRS1P_iE1_NS3_ILb0EEENS3_ILb1EEEEEDaiS1P_S1Q_S1R_,(.L_x_15558 - $_ZN7cutlass13device_kernelIN5flash11enable_sm90INS1_16FlashAttnFwdSm90INS1_25CollectiveMainloopFwdSm90ILi2EN4cute5tupleIJNS5_1CILi1EEES8_S8_EEENS6_IJNS7_ILi128EEENS7_ILi96EEENS7_ILi64EEEEEELi256ENS_10bfloat16_tEfNS_4arch4Sm90ELb0ELb1ELb0ELb0ELb1ELb0ELb1ELb1ELb0ELb1ELb0ELb0EEENS1_21CollectiveEpilogueFwdINS6_IJSA_NS7_ILi256EEESB_EEES9_SE_SG_Li256ELb0ELb1ELb0ELb0EEENS1_30DynamicPersistentTileSchedulerILi256ELi128ELb0ELb1ELb1EEEEEEEEEvNT_6ParamsE$_ZZN5flash25CollectiveMainloopFwdSm90ILi2EN4cute5tupleIJNS1_1CILi1EEES4_S4_EEENS2_IJNS3_ILi128EEENS3_ILi96EEENS3_ILi64EEEEEELi256EN7cutlass10bfloat16_tEfNSA_4arch4Sm90ELb0ELb1ELb0ELb0ELb1ELb0ELb1ELb1ELb0ELb1ELb0ELb0EE3mmaINS_16FlashAttnFwdSm90ISE_NS_21CollectiveEpilogueFwdINS2_IJS6_NS3_ILi256EEES7_EEES5_SB_SD_Li256ELb0ELb1ELb0ELb0EEENS_30DynamicPersistentTileSchedulerILi256ELi128ELb0ELb1ELb1EEEE13SharedStorageENS1_6TensorINS1_11ArrayEngineIfLm128EEENS1_6LayoutINS2_IJNS2_IJNS3_ILi2EEEST_NS3_ILi32EEEEEES4_S4_EEENS2_IJNS2_IJS4_ST_NS3_ILi4EEEEEENS3_ILi0EEESZ_EEEEEEENS_7SoftmaxILi2ELi0EEEEEbRKNSE_6ParamsENSA_13PipelineAsyncILi2EEES19_RNSA_13PipelineStateILj2EEERT0_RT1_iRiRKNS_16SeqlenInfoQKNewKILb0ELb0EEENS2_IJiiiiEEERT_ENKUliT_T0_T1_E_clIZSF_ISO_S12_S14_EbS17_S19_S19_S1C_S1E_S1G_iS1H_S1L_S1M_S1O_EUlRS1P_iE1_NS3_ILb0EEENS3_ILb1EEEEEDaiS1P_S1Q_S1R_)
$_ZN7cutlass13device_kernelIN5flash11enable_sm90INS1_16FlashAttnFwdSm90INS1_25CollectiveMainloopFwdSm90ILi2EN4cute5tupleIJNS5_1CILi1EEES8_S8_EEENS6_IJNS7_ILi128EEENS7_ILi96EEENS7_ILi64EEEEEELi256ENS_10bfloat16_tEfNS_4arch4Sm90ELb0ELb1ELb0ELb0ELb1ELb0ELb1ELb1ELb0ELb1ELb0ELb0EEENS1_21CollectiveEpilogueFwdINS6_IJSA_NS7_ILi256EEESB_EEES9_SE_SG_Li256ELb0ELb1ELb0ELb0EEENS1_30DynamicPersistentTileSchedulerILi256ELi128ELb0ELb1ELb1EEEEEEEEEvNT_6ParamsE$_ZZN5flash25CollectiveMainloopFwdSm90ILi2EN4cute5tupleIJNS1_1CILi1EEES4_S4_EEENS2_IJNS3_ILi128EEENS3_ILi96EEENS3_ILi64EEEEEELi256EN7cutlass10bfloat16_tEfNSA_4arch4Sm90ELb0ELb1ELb0ELb0ELb1ELb0ELb1ELb1ELb0ELb1ELb0ELb0EE3mmaINS_16FlashAttnFwdSm90ISE_NS_21CollectiveEpilogueFwdINS2_IJS6_NS3_ILi256EEES7_EEES5_SB_SD_Li256ELb0ELb1ELb0ELb0EEENS_30DynamicPersistentTileSchedulerILi256ELi128ELb0ELb1ELb1EEEE13SharedStorageENS1_6TensorINS1_11ArrayEngineIfLm128EEENS1_6LayoutINS2_IJNS2_IJNS3_ILi2EEEST_NS3_ILi32EEEEEES4_S4_EEENS2_IJNS2_IJS4_ST_NS3_ILi4EEEEEENS3_ILi0EEESZ_EEEEEEENS_7SoftmaxILi2ELi0EEEEEbRKNSE_6ParamsENSA_13PipelineAsyncILi2EEES19_RNSA_13PipelineStateILj2EEERT0_RT1_iRiRKNS_16SeqlenInfoQKNewKILb0ELb0EEENS2_IJiiiiEEERT_ENKUliT_T0_T1_E_clIZSF_ISO_S12_S14_EbS17_S19_S19_S1C_S1E_S1G_iS1H_S1L_S1M_S1O_EUlRS1P_iE1_NS3_ILb0EEENS3_ILb1EEEEEDaiS1P_S1Q_S1R_:
        /* <DEDUP_REMOVED lines=9> */
[----:B------:R-:W-:Y:S01]  /*2a490*/  R2UR UR5, R5 ;  /* 0x00000000050572ca */ /* 0x000fe200000e0000 */
[----:B--2---:R-:W-:-:S12]  /*2a4a0*/  VIADD R13, R6, 0x1 ;  /* 0x00000001060d7836 */ /* 0x004fd80000000000 */
[----:B------:R-:W2:Y:S01]  /*2a4b0*/  LD.E R6, desc[UR4][R2.64+0x8] ;  /* 0x0000080402067980 */ /* 0x000ea2000c101900 */
[----:B------:R-:W-:-:S13]  /*2a4c0*/  ISETP.NE.AND P0, PT, R13, 0x2, PT ;  /* 0x000000020d00780c */ /* 0x000fda0003f05270 */
[----:B------:R-:W-:Y:S02]  /*2a4d0*/  @!P0 R2UR UR6, R4 ;  /* 0x00000000040682ca */ /* 0x000fe400000e0000 */
[----:B------:R-:W-:-:S13]  /*2a4e0*/  @!P0 R2UR UR7, R5 ;  /* 0x00000000050782ca */ /* 0x000fda00000e0000 */
[----:B------:R-:W3:Y:S01]  /*2a4f0*/  @!P0 LD.E R7, desc[UR6][R2.64+0x4] ;  /* 0x0000040602078980 */ /* 0x000ee2000c101900 */
        /* <DEDUP_REMOVED lines=8> */
[----:B------:R-:W-:Y:S08]  /*2a580*/  ST.E desc[UR4][R2.64], R13 ;  /* 0x0000000d02007985 */ /* 0x000ff0000c101904 */
[----:B------:R-:W-:Y:S01]  /*2a590*/  @!P0 ST.E desc[UR8][R2.64], RZ ;  /* 0x000000ff02008985 */ /* 0x000fe2000c101908 */
[----:B--2---:R-:W-:-:S05]  /*2a5a0*/  VIADD R15, R6, 0x1 ;  /* 0x00000001060f7836 */ /* 0x004fca0000000000 */
[----:B------:R-:W-:Y:S01]  /*2a5b0*/  ST.E desc[UR6][R2.64+0x8], R15 ;  /* 0x0000080f02007985 */ /* 0x000fe2000c101906 */
[----:B---3--:R-:W-:-:S05]  /*2a5c0*/  @!P0 LOP3.LUT R19, R7, 0x1, RZ, 0x3c, !PT ;  /* 0x0000000107138812 */ /* 0x008fca00078e3cff */
        /* <DEDUP_REMOVED lines=11> */
[----:B0-----:R-:W-:-:S07]  /*2a680*/  IMAD.MOV.U32 R19, RZ, RZ, R161 ;  /* 0x000000ffff137224 */ /* 0x001fce00078e00a1 */
[----:B---3--:R0:W5:Y:S04]  /*2a690*/  LD.E R10, desc[UR4][R6.64] ;  /* 0x00000004060a7980 */ /* 0x008168000c101900 */
[----:B------:R0:W5:Y:S01]  /*2a6a0*/  LD.E R12, desc[UR6][R6.64+0x4] ;  /* 0x00000406060c7980 */ /* 0x000162000c101900 */
[----:B--2---:R-:W-:-:S04]  /*2a6b0*/  LOP3.LUT R14, R14, 0x1, RZ, 0xfc, !PT ;  /* 0x000000010e0e7812 */ /* 0x004fc800078efcff */
[----:B------:R-:W-:-:S13]  /*2a6c0*/  ISETP.NE.AND P0, PT, R14, 0x3, PT ;  /* 0x000000030e00780c */ /* 0x000fda0003f05270 */
[----:B0-----:R-:W-:Y:S05]  /*2a6d0*/  @!P0 BRA `(.L_x_11494) ;  /* 0x0000000000048947 */ /* 0x001fea0003800000 */
[----:B------:R-:W-:Y:S01]  /*2a6e0*/  BPT.TRAP 0x1 ;  /* 0x000000040000795c */ /* 0x000fe20000300000 */
.L_x_11494:
[----:B------:R-:W-:Y:S05]  /*2a6f0*/  BSYNC B2 ;  /* 0x0000000000027941 */ /* 0x000fea0003800000 */
.L_x_11493:
        /* <DEDUP_REMOVED lines=17> */
.L_x_11496:
[----:B------:R-:W-:Y:S05]  /*2a810*/  BSYNC B2 ;  /* 0x0000000000027941 */ /* 0x000fea0003800000 */
.L_x_11495:
        /* <DEDUP_REMOVED lines=10> */
.L_x_11498:
[----:B------:R-:W-:Y:S05]  /*2a8c0*/  BSYNC B2 ;  /* 0x0000000000027941 */ /* 0x000fea0003800000 */
.L_x_11497:
        /* <DEDUP_REMOVED lines=18> */
[----:B------:R-:W-:Y:S01]  /*2a9f0*/  WARPGROUP.ARRIVE ;  /* 0x00000000000079c5 */ /* 0x000fe20000000000 */
[----:B------:R-:W-:Y:S01]  /*2aa00*/  IMAD.MOV.U32 R9, RZ, RZ, R15 ;  /* 0x000000ffff097224 */ /* 0x000fe200078e000f */
[----:B------:R-:W-:Y:S01]  /*2aa10*/  R2UR UR8, R4 ;  /* 0x00000000040872ca */ /* 0x000fe200000e0000 */
[----:B------:R-:W-:Y:S01]  /*2aa20*/  IMAD.MOV.U32 R197, RZ, RZ, 0x1 ;  /* 0x00000001ffc57424 */ /* 0x000fe200078e00ff */
[----:B------:R-:W-:-:S02]  /*2aa30*/  R2UR UR6, R8 ;  /* 0x00000000080672ca */ /* 0x000fc400000e0000 */
[----:B------:R-:W-:Y:S02]  /*2aa40*/  R2UR UR7, R9 ;  /* 0x00000000090772ca */ /* 0x000fe400000e0000 */
[C---:B------:R-:W-:Y:S02]  /*2aa50*/  R2UR UR9, R5.reuse ;  /* 0x00000000050972ca */ /* 0x040fe400000e0000 */
[----:B------:R-:W-:Y:S02]  /*2aa60*/  R2UR UR10, R4 ;  /* 0x00000000040a72ca */ /* 0x000fe400000e0000 */
[----:B------:R-:W-:Y:S02]  /*2aa70*/  R2UR UR11, R5 ;  /* 0x00000000050b72ca */ /* 0x000fe400000e0000 */
[----:B---3--:R-:W-:Y:S02]  /*2aa80*/  R2UR UR4, R6 ;  /* 0x00000000060472ca */ /* 0x008fe400000e0000 */
[----:B------:R-:W-:-:S13]  /*2aa90*/  R2UR UR5, R7 ;  /* 0x00000000070572ca */ /* 0x000fda00000e0000 */
[----:B------:R-:W-:Y:S03]  /*2aaa0*/  HGMMA.64x96x16.F32.BF16 R24, gdesc[UR4], RZ, !UPT, gsb0 ;  /* 0x01600000041879f0 */ /* 0x000fe6000c0018ff */
        /* <DEDUP_REMOVED lines=8> */
[C---:B------:R-:W-:Y:S02]  /*2ab30*/  R2UR UR9, R5.reuse ;  /* 0x00000000050972ca */ /* 0x040fe400000e0000 */
[----:B------:R-:W-:Y:S02]  /*2ab40*/  R2UR UR10, R4 ;  /* 0x00000000040a72ca */ /* 0x000fe400000e0000 */
[----:B------:R-:W-:Y:S01]  /*2ab50*/  R2UR UR11, R5 ;  /* 0x00000000050b72ca */ /* 0x000fe200000e0000 */
[----:B--2---:R-:W-:Y:S01]  /*2ab60*/  VIADD R6, R6, 0x2 ;  /* 0x0000000206067836 */ /* 0x004fe20000000000 */
[----:B------:R-:W-:-:S04]  /*2ab70*/  R2UR UR5, R7 ;  /* 0x00000000070572ca */ /* 0x000fc800000e0000 */
[----:B------:R-:W-:-:S13]  /*2ab80*/  R2UR UR4, R6 ;  /* 0x00000000060472ca */ /* 0x000fda00000e0000 */
[----:B------:R-:W-:Y:S03]  /*2ab90*/  HGMMA.64x96x16.F32.BF16 R24, gdesc[UR4], R24, gsb0 ;  /* 0x01600000041879f0 */ /* 0x000fe60008001818 */
        /* <DEDUP_REMOVED lines=47> */
.L_x_11501:
[----:B------:R-:W-:Y:S05]  /*2ae90*/  BSYNC B2 ;  /* 0x0000000000027941 */ /* 0x000fea0003800000 */
.L_x_11500:
        /* <DEDUP_REMOVED lines=17> */
.L_x_11503:
[----:B------:R-:W-:Y:S05]  /*2afb0*/  BSYNC B2 ;  /* 0x0000000000027941 */ /* 0x000fea0003800000 */
.L_x_11502:
        /* <DEDUP_REMOVED lines=10> */
.L_x_11505:
[----:B------:R-:W-:Y:S05]  /*2b060*/  BSYNC B2 ;  /* 0x0000000000027941 */ /* 0x000fea0003800000 */
.L_x_11504:
[----:B------:R-:W2:Y:S04]  /*2b070*/  LDL.64 R14, [R0] ;  /* 0x00000000000e7983 */ /* 0x000ea80000100a00 */
[----:B------:R-:W3:Y:S04]  /*2b080*/  LDL.64 R12, [R0+0x58] ;  /* 0x00005800000c7983 */ /* 0x000ee80000100a00 */
[----:B------:R-:W4:Y:S04]  /*2b090*/  LDL.64 R2, [R0+0x48] ;  /* 0x0000480000027983 */ /* 0x000f280000100a00 */
[----:B0----5:R-:W4:Y:S01]  /*2b0a0*/  LDL.64 R8, [R0+0x50] ;  /* 0x0000500000087983 */ /* 0x021f220000100a00 */
[----:B------:R-:W-:-:S02]  /*2b0b0*/  R2UR UR6, R4 ;  /* 0x00000000040672ca */ /* 0x000fc400000e0000 */
[C---:B------:R-:W-:Y:S02]  /*2b0c0*/  R2UR UR7, R5.reuse ;  /* 0x00000000050772ca */ /* 0x040fe400000e0000 */
[----:B------:R-:W-:Y:S02]  /*2b0d0*/  R2UR UR4, R4 ;  /* 0x00000000040472ca */ /* 0x000fe400000e0000 */
[----:B------:R-:W-:-:S09]  /*2b0e0*/  R2UR UR5, R5 ;  /* 0x00000000050572ca */ /* 0x000fd200000e0000 */
[----:B--2---:R-:W2:Y:S04]  /*2b0f0*/  LD.E R15, desc[UR6][R14.64] ;  /* 0x000000060e0f7980 */ /* 0x004ea8000c101900 */
[----:B---3--:R-:W2:Y:S01]  /*2b100*/  LD.E.64 R6, desc[UR4][R12.64] ;  /* 0x000000040c067980 */ /* 0x008ea2000c101b00 */
[----:B------:R-:W-:Y:S05]  /*2b110*/  WARPSYNC.ALL ;  /* 0x0000000000007948 */ /* 0x000fea0003800000 */
[----:B------:R-:W-:-:S02]  /*2b120*/  R2UR UR6, R4 ;  /* 0x00000000040672ca */ /* 0x000fc400000e0000 */
[C---:B------:R-:W-:Y:S02]  /*2b130*/  R2UR UR7, R5.reuse ;  /* 0x00000000050772ca */ /* 0x040fe400000e0000 */
[----:B------:R-:W-:Y:S02]  /*2b140*/  R2UR UR4, R4 ;  /* 0x00000000040472ca */ /* 0x000fe400000e0000 */
[----:B------:R-:W-:-:S09]  /*2b150*/  R2UR UR5, R5 ;  /* 0x00000000050572ca */ /* 0x000fd200000e0000 */
[----:B----4-:R-:W3:Y:S04]  /*2b160*/  LD.E R10, desc[UR6][R2.64] ;  /* 0x00000006020a7980 */ /* 0x010ee8000c101900 */
[----:B------:R-:W4:Y:S01]  /*2b170*/  LD.E.64 R20, desc[UR4][R8.64] ;  /* 0x0000000408147980 */ /* 0x000f22000c101b00 */
        /* <DEDUP_REMOVED lines=12> */
[----:B------:R-:W-:Y:S03]  /*2b240*/  HGMMA.64x96x16.F32.BF16 R24, gdesc[UR4], R24, UP0, gsb0 ;  /* 0x01600000041879f0 */ /* 0x000fe6000b801818 */
        /* <DEDUP_REMOVED lines=238> */
[----:B------:R-:W-:Y:S03]  /*2c130*/  HGMMA.64x96x16.F32.BF16 R24, gdesc[UR4], R24, gsb0 ;  /* 0x01600000041879f0 */ /* 0x000fe60008001818 */
[----:B------:R-:W-:Y:S02]  /*2c140*/  WARPGROUP.DEPBAR.LE gsb0, 0x0 ;  /* 0x00008000000079c5 */ /* 0x000fe40000010000 */
[----:B------:R0:W-:Y:S04]  /*2c150*/  ST.E desc[UR8][R2.64], R197 ;  /* 0x000000c502007985 */ /* 0x0001e8000c101908 */
[----:B------:R-:W2:Y:S01]  /*2c160*/  LDL.64 R12, [R0+0x18] ;  /* 0x00001800000c7983 */ /* 0x000ea20000100a00 */
[----:B------:R-:W1:Y:S01]  /*2c170*/  S2R R8, SR_TID.X ;  /* 0x0000000000087919 */ /* 0x000e620000002100 */
[----:B------:R-:W-:-:S02]  /*2c180*/  R2UR UR4, R4 ;  /* 0x00000000040472ca */ /* 0x000fc400000e0000 */
[----:B------:R-:W-:Y:S01]  /*2c190*/  R2UR UR5, R5 ;  /* 0x00000000050572ca */ /* 0x000fe200000e0000 */
[----:B------:R-:W3:Y:S01]  /*2c1a0*/  LDL.64 R6, [R0] ;  /* 0x0000000000067983 */ /* 0x000ee20000100a00 */
[----:B-1----:R-:W-:-:S04]  /*2c1b0*/  SHF.R.U32.HI R9, RZ, 0x7, R8 ;  /* 0x00000007ff097819 */ /* 0x002fc80000011608 */
[----:B------:R-:W-:-:S05]  /*2c1c0*/  IADD3 R9, -R9, 0xb, RZ ;  /* 0x0000000b09097810 */ /* 0x000fca0007ffe1ff */
[----:B------:R0:W-:Y:S06]  /*2c1d0*/  BAR.ARV R9, 0x100 ;  /* 0x000400090000751d */ /* 0x0001ec0000002000 */
        /* <DEDUP_REMOVED lines=9> */
.L_x_11508:
[----:B------:R-:W-:Y:S05]  /*2c270*/  BSYNC B2 ;  /* 0x0000000000027941 */ /* 0x000fea0003800000 */
.L_x_11507:
        /* <DEDUP_REMOVED lines=11> */
[----:B0-----:R-:W3:Y:S01]  /*2c330*/  LD.E R6, desc[UR4][R18.64] ;  /* 0x0000000412067980 */ /* 0x001ee2000c101900 */
[----:B------:R-:W-:Y:S01]  /*2c340*/  IMAD.MOV.U32 R3, RZ, RZ, R199 ;  /* 0x000000ffff037224 */ /* 0x000fe200078e00c7 */
[C---:B------:R-:W-:Y:S02]  /*2c350*/  R2UR UR14, R4.reuse ;  /* 0x00000000040e72ca */ /* 0x040fe400000e0000 */
[----:B------:R-:W-:Y:S02]  /*2c360*/  R2UR UR15, R5 ;  /* 0x00000000050f72ca */ /* 0x000fe400000e0000 */
[----:B------:R-:W-:-:S02]  /*2c370*/  R2UR UR10, R4 ;  /* 0x00000000040a72ca */ /* 0x000fc400000e0000 */
        /* <DEDUP_REMOVED lines=9> */
[----:B--2---:R-:W-:Y:S01]  /*2c410*/  ISETP.NE.AND P0, PT, R2, 0x1, PT ;  /* 0x000000010200780c */ /* 0x004fe20003f05270 */
[----:B------:R-:W-:-:S05]  /*2c420*/  IMAD.MOV.U32 R2, RZ, RZ, R185 ;  /* 0x000000ffff027224 */ /* 0x000fca00078e00b9 */
[----:B------:R3:W2:Y:S07]  /*2c430*/  LD.E R15, desc[UR4][R2.64] ;  /* 0x00000004020f7980 */ /* 0x0006ae000c101900 */
[C---:B------:R-:W-:Y:S02]  /*2c440*/  @P0 R2UR UR4, R4.reuse ;  /* 0x00000000040402ca */ /* 0x040fe400000e0000 */
[----:B------:R-:W-:Y:S02]  /*2c450*/  @P0 R2UR UR5, R5 ;  /* 0x00000000050502ca */ /* 0x000fe400000e0000 */
[----:B------:R-:W-:-:S02]  /*2c460*/  @P0 R2UR UR6, R4 ;  /* 0x00000000040602ca */ /* 0x000fc400000e0000 */
        /* <DEDUP_REMOVED lines=9> */
[----:B---3--:R-:W-:-:S04]  /*2c500*/  SHF.R.S32.HI R3, RZ, 0x1f, R6 ;  /* 0x0000001fff037819 */ /* 0x008fc80000011406 */
[----:B------:R-:W-:-:S04]  /*2c510*/  LEA.HI R2, R3, R6, RZ, 0x7 ;  /* 0x0000000603027211 */ /* 0x000fc800078f38ff */
        /* <DEDUP_REMOVED lines=17> */
[----:B------:R-:W-:-:S03]  /*2c630*/  LEA.HI R6, R21, R21, RZ, 0x1 ;  /* 0x0000001515067211 */ /* 0x000fc600078f08ff */
[----:B------:R-:W-:Y:S01]  /*2c640*/  IMAD.IADD R2, R3, 0x1, -R2 ;  /* 0x0000000103027824 */ /* 0x000fe200078e0a02 */
[----:B------:R-:W-:-:S05]  /*2c650*/  LOP3.LUT R6, R6, 0x1ffffffe, RZ, 0xc0, !PT ;  /* 0x1ffffffe06067812 */ /* 0x000fca00078ec0ff */
[----:B------:R-:W-:Y:S01]  /*2c660*/  IMAD.IADD R6, R21, 0x1, -R6 ;  /* 0x0000000115067824 */ /* 0x000fe200078e0a06 */
[----:B----4-:R-:W-:Y:S02]  /*2c670*/  ISETP.GE.AND P1, PT, R77, 0x1, PT ;  /* 0x000000014d00780c */ /* 0x010fe40003f26270 */
[----:B------:R-:W-:Y:S01]  /*2c680*/  LOP3.LUT R76, RZ, R76, RZ, 0x33, !PT ;  /* 0x0000004cff4c7212 */ /* 0x000fe200078e33ff */
[----:B------:R-:W-:Y:S01]  /*2c690*/  BSSY B2, `(.L_x_11509) ;  /* 0x0000036000027945 */ /* 0x000fe20003800000 */
[----:B------:R-:W-:Y:S02]  /*2c6a0*/  IMAD R78, R11, -0x60, R78 ;  /* 0xffffffa00b4e7824 */ /* 0x000fe400078e024e */
[----:B--2---:R-:W-:-:S04]  /*2c6b0*/  IMAD R10, R15, 0x8, R10 ;  /* 0x000000080f0a7824 */ /* 0x004fc800078e020a */
[----:B------:R-:W-:-:S04]  /*2c6c0*/  IMAD.U32 R13, R10, 0x10, R13 ;  /* 0x000000100a0d7824 */ /* 0x000fc800078e000d */
[----:B------:R-:W-:-:S04]  /*2c6d0*/  IMAD R13, R2, 0x40, R13 ;  /* 0x00000040020d7824 */ /* 0x000fc800078e020d */
[----:B------:R-:W-:-:S04]  /*2c6e0*/  IMAD R6, R6, 0x8, R13 ;  /* 0x0000000806067824 */ /* 0x000fc800078e020d */
[----:B------:R-:W-:-:S05]  /*2c6f0*/  @P0 IMAD.HI.U32 R73, R6, R73, RZ ;  /* 0x0000004906490227 */ /* 0x000fca00078e00ff */
[----:B------:R-:W-:Y:S01]  /*2c700*/  @P0 SHF.R.U32.HI R6, RZ, R20, R73 ;  /* 0x00000014ff060219 */ /* 0x000fe20000011649 */
[----:B------:R-:W-:Y:S01]  /*2c710*/  IMAD.MOV.U32 R10, RZ, RZ, -0x60 ;  /* 0xffffffa0ff0a7424 */ /* 0x000fe200078e00ff */
[----:B------:R-:W-:-:S03]  /*2c720*/  LOP3.LUT R2, R9, 0x7ffffffc, RZ, 0xc0, !PT ;  /* 0x7ffffffc09027812 */ /* 0x000fc600078ec0ff */
[----:B------:R-:W0:Y:S01]  /*2c730*/  SHFL.IDX PT, R15, R6, RZ, 0x1c1f ;  /* 0x001c1fff060f7589 */ /* 0x000e2200000e0000 */
[----:B------:R-:W-:Y:S02]  /*2c740*/  IMAD R3, R11, R10, 0x1 ;  /* 0x000000010b037424 */ /* 0x000fe400078e020a */
[----:B------:R-:W-:-:S04]  /*2c750*/  IMAD.IADD R2, R7, 0x1, -R2 ;  /* 0x0000000107027824 */ /* 0x000fc800078e0a02 */
[----:B------:R-:W-:-:S05]  /*2c760*/  IMAD R2, R2, -0x2, R3 ;  /* 0xfffffffe02027824 */ /* 0x000fca00078e0203 */
[----:B------:R-:W-:Y:S01]  /*2c770*/  IADD3 R3, -R72, R2, R75 ;  /* 0x0000000248037210 */ /* 0x000fe20007ffe14b */
[----:B------:R-:W-:-:S04]  /*2c780*/  VIADD R13, R2, 0xffffffff ;  /* 0xffffffff020d7836 */ /* 0x000fc80000000000 */
        /* <DEDUP_REMOVED lines=21> */
.L_x_11514:
[----:B------:R-:W-:Y:S05]  /*2c8e0*/  BSYNC B4 ;  /* 0x0000000000047941 */ /* 0x000fea0003800000 */
.L_x_11513:
[----:B------:R-:W-:Y:S01]  /*2c8f0*/  LOP3.LUT R10, RZ, R10, RZ, 0x33, !PT ;  /* 0x0000000aff0a7212 */ /* 0x000fe200078e33ff */
[----:B------:R-:W-:Y:S06]  /*2c900*/  BRA `(.L_x_11515) ;  /* 0x0000000000287947 */ /* 0x000fec0003800000 */
.L_x_11512:
        /* <DEDUP_REMOVED lines=10> */
.L_x_11515:
[----:B------:R-:W-:Y:S05]  /*2c9b0*/  BSYNC B3 ;  /* 0x0000000000037941 */ /* 0x000fea0003800000 */
.L_x_11511:
[----:B------:R-:W-:-:S05]  /*2c9c0*/  IMAD R10, R77, R10, R13 ;  /* 0x0000000a4d0a7224 */ /* 0x000fca00078e020d */
[----:B------:R-:W-:Y:S02]  /*2c9d0*/  VIMNMX R3, R3, R10, !PT ;  /* 0x0000000a03037248 */ /* 0x000fe40007fe0100 */
[----:B------:R-:W-:-:S07]  /*2c9e0*/  VIADDMNMX R2, R10, R77, R2, PT ;  /* 0x0000004d0a027246 */ /* 0x000fce0003800102 */
.L_x_11510:
[----:B------:R-:W-:Y:S05]  /*2c9f0*/  BSYNC B2 ;  /* 0x0000000000027941 */ /* 0x000fea0003800000 */
.L_x_11509:
[C---:B------:R-:W-:Y:S01]  /*2ca00*/  ISETP.GE.AND P1, PT, R78.reuse, 0x9, PT ;  /* 0x000000094e00780c */ /* 0x040fe20003f26270 */
[----:B------:R-:W-:Y:S01]  /*2ca10*/  BSSY B2, `(.L_x_11516) ;  /* 0x0000098000027945 */ /* 0x000fe20003800000 */
        /* <DEDUP_REMOVED lines=114> */
[----:B------:R-:W-:Y:S01]  /*2d140*/  ISETP.GE.AND P6, PT, R77, 0x1, PT ;  /* 0x000000014d00780c */ /* 0x000fe20003fc6270 */
[--C-:B0-----:R-:W-:Y:S02]  /*2d150*/  IMAD.IADD R14, R74, 0x1, R3.reuse ;  /* 0x000000014a0e7824 */ /* 0x101fe400078e0203 */
[----:B------:R-:W-:-:S10]  /*2d160*/  IMAD.IADD R9, R76, 0x1, R3 ;  /* 0x000000014c097824 */ /* 0x000fd400078e0203 */
        /* <DEDUP_REMOVED lines=17> */
.L_x_11521:
[----:B------:R-:W-:Y:S05]  /*2d280*/  BSYNC B4 ;  /* 0x0000000000047941 */ /* 0x000fea0003800000 */
.L_x_11520:
[----:B------:R-:W-:Y:S01]  /*2d290*/  LOP3.LUT R72, RZ, R72, RZ, 0x33, !PT ;  /* 0x00000048ff487212 */ /* 0x000fe200078e33ff */
[----:B------:R-:W-:Y:S06]  /*2d2a0*/  BRA `(.L_x_11522) ;  /* 0x0000000000287947 */ /* 0x000fec0003800000 */
.L_x_11519:
        /* <DEDUP_REMOVED lines=10> */
.L_x_11522:
[----:B------:R-:W-:Y:S05]  /*2d350*/  BSYNC B3 ;  /* 0x0000000000037941 */ /* 0x000fea0003800000 */
.L_x_11518:
[----:B------:R-:W-:-:S05]  /*2d360*/  IMAD R72, R77, R72, R13 ;  /* 0x000000484d487224 */ /* 0x000fca00078e020d */
[----:B------:R-:W-:Y:S02]  /*2d370*/  VIADDMNMX R14, R72, R77, R14, PT ;  /* 0x0000004d480e7246 */ /* 0x000fe4000380010e */
[----:B------:R-:W-:-:S07]  /*2d380*/  VIMNMX R9, R9, R72, !PT ;  /* 0x0000004809097248 */ /* 0x000fce0007fe0100 */
.L_x_11517:
[----:B------:R-:W-:Y:S05]  /*2d390*/  BSYNC B2 ;  /* 0x0000000000027941 */ /* 0x000fea0003800000 */
.L_x_11516:
        /* <DEDUP_REMOVED lines=9> */
[----:B------:R-:W-:Y:S02]  /*2d430*/  ISETP.LT.OR P1, PT, R14, 0x9, P1 ;  /* 0x000000090e00780c */ /* 0x000fe40000f21670 */
        /* <DEDUP_REMOVED lines=59> */
[----:B------:R-:W-:-:S04]  /*2d7f0*/  ISETP.LT.OR P0, PT, R14, 0x1, P0 ;  /* 0x000000010e00780c */ /* 0x000fc80000701670 */
[----:B------:R-:W-:Y:S02]  /*2d800*/  FSEL R26, R26, -INF , !P0 ;  /* 0xff8000001a1a7808 */ /* 0x000fe40004000000 */
[----:B------:R-:W-:Y:S01]  /*2d810*/  ISETP.NE.AND P0, PT, R89, RZ, PT ;  /* 0x000000ff5900720c */ /* 0x000fe20003f05270 */
[----:B--2---:R-:W2:Y:S03]  /*2d820*/  LD.E.64 R2, desc[UR4][R6.64] ;  /* 0x0000000406027980 */ /* 0x004ea6000c101b00 */
[C---:B------:R-:W-:Y:S02]  /*2d830*/  ISETP.GT.AND P0, PT, R9.reuse, 0x41, !P0 ;  /* 0x000000410900780c */ /* 0x040fe40004704270 */
[C---:B------:R-:W-:Y:S01]  /*2d840*/  ISETP.GT.AND P1, PT, R9.reuse, 0x48, !P1 ;  /* 0x000000480900780c */ /* 0x040fe20004f24270 */
[----:B------:R-:W3:Y:S01]  /*2d850*/  LD.E R72, desc[UR4][R6.64+0x20] ;  /* 0x0000200406487980 */ /* 0x000ee2000c101900 */
[----:B------:R-:W-:-:S02]  /*2d860*/  ISETP.GT.AND P2, PT, R9, 0x49, !P2 ;  /* 0x000000490900780c */ /* 0x000fc40005744270 */
[C---:B------:R-:W-:Y:S01]  /*2d870*/  ISETP.GT.AND P3, PT, R9.reuse, 0x50, !P3 ;  /* 0x000000500900780c */ /* 0x040fe20005f64270 */
[----:B------:R-:W4:Y:S01]  /*2d880*/  LD.E R19, desc[UR4][R6.64+0x10] ;  /* 0x0000100406137980 */ /* 0x000f22000c101900 */
[C---:B------:R-:W-:Y:S02]  /*2d890*/  ISETP.GT.AND P4, PT, R9.reuse, 0x51, !P4 ;  /* 0x000000510900780c */ /* 0x040fe40006784270 */
[C---:B------:R-:W-:Y:S02]  /*2d8a0*/  ISETP.GT.AND P5, PT, R9.reuse, 0x58, !P5 ;  /* 0x000000580900780c */ /* 0x040fe40006fa4270 */
[----:B------:R-:W-:Y:S02]  /*2d8b0*/  ISETP.GT.AND P6, PT, R9, 0x59, !P6 ;  /* 0x000000590900780c */ /* 0x000fe400077c4270 */
[C---:B------:R-:W-:Y:S02]  /*2d8c0*/  ISETP.LT.OR P0, PT, R14.reuse, 0x42, P0 ;  /* 0x000000420e00780c */ /* 0x040fe40000701670 */
[----:B------:R-:W-:-:S02]  /*2d8d0*/  ISETP.LT.OR P1, PT, R14, 0x49, P1 ;  /* 0x000000490e00780c */ /* 0x000fc40000f21670 */
[----:B------:R-:W-:Y:S02]  /*2d8e0*/  FSEL R59, R59, -INF , !P0 ;  /* 0xff8000003b3b7808 */ /* 0x000fe40004000000 */
[----:B------:R-:W-:Y:S02]  /*2d8f0*/  ISETP.LT.OR P2, PT, R14, 0x4a, P2 ;  /* 0x0000004a0e00780c */ /* 0x000fe40001741670 */
[----:B------:R-:W-:Y:S02]  /*2d900*/  FSEL R62, R62, -INF , !P1 ;  /* 0xff8000003e3e7808 */ /* 0x000fe40004800000 */
[C---:B------:R-:W-:Y:S02]  /*2d910*/  ISETP.LT.OR P3, PT, R14.reuse, 0x51, P3 ;  /* 0x000000510e00780c */ /* 0x040fe40001f61670 */
[----:B------:R-:W-:Y:S02]  /*2d920*/  FSEL R63, R63, -INF , !P2 ;  /* 0xff8000003f3f7808 */ /* 0x000fe40005000000 */
[----:B------:R-:W-:-:S02]  /*2d930*/  ISETP.LT.OR P4, PT, R14, 0x52, P4 ;  /* 0x000000520e00780c */ /* 0x000fc40002781670 */
[----:B------:R-:W-:Y:S02]  /*2d940*/  FSEL R66, R66, -INF , !P3 ;  /* 0xff80000042427808 */ /* 0x000fe40005800000 */
[C---:B------:R-:W-:Y:S02]  /*2d950*/  ISETP.LT.OR P5, PT, R14.reuse, 0x59, P5 ;  /* 0x000000590e00780c */ /* 0x040fe40002fa1670 */
[----:B------:R-:W-:Y:S02]  /*2d960*/  ISETP.LT.OR P6, PT, R14, 0x5a, P6 ;  /* 0x0000005a0e00780c */ /* 0x000fe400037c1670 */
[----:B------:R-:W-:Y:S02]  /*2d970*/  FSEL R67, R67, -INF , !P4 ;  /* 0xff80000043437808 */ /* 0x000fe40006000000 */
[----:B------:R-:W-:Y:S02]  /*2d980*/  FSEL R70, R70, -INF , !P5 ;  /* 0xff80000046467808 */ /* 0x000fe40006800000 */
[----:B------:R-:W-:-:S02]  /*2d990*/  R2UR UR6, R4 ;  /* 0x00000000040672ca */ /* 0x000fc400000e0000 */
[----:B------:R-:W-:Y:S02]  /*2d9a0*/  R2UR UR7, R5 ;  /* 0x00000000050772ca */ /* 0x000fe400000e0000 */
        /* <DEDUP_REMOVED lines=49> */
[----:B------:R-:W-:-:S05]  /*2dcc0*/  FMNMX.FTZ R21, R71, R14, !PT ;  /* 0x0000000e47157209 */ /* 0x000fca0007810000 */
[----:B------:R1:W-:Y:S04]  /*2dcd0*/  ST.E.64 desc[UR4][R6.64], R20 ;  /* 0x0000001406007985 */ /* 0x0003e8000c101b04 */
[----:B------:R-:W2:Y:S01]  /*2dce0*/  LD.E R24, desc[UR6][R6.64+0x4] ;  /* 0x0000040606187980 */ /* 0x000ea2000c101900 */
[----:B0-----:R-:W-:-:S03]  /*2dcf0*/  FMNMX.FTZ R9, R20, R9, !PT ;  /* 0x0000000914097209 */ /* 0x001fc60007810000 */
[----:B-1----:R-:W4:Y:S04]  /*2dd00*/  LD.E R20, desc[UR6][R6.64+0x14] ;  /* 0x0000140606147980 */ /* 0x002f28000c101900 */
[----:B------:R-:W0:Y:S02]  /*2dd10*/  SHFL.BFLY PT, R14, R9, 0x1, 0x1f ;  /* 0x0c201f00090e7f89 */ /* 0x000e2400000e0000 */
[----:B0-----:R-:W-:-:S05]  /*2dd20*/  FMNMX.FTZ R13, R9, R14, !PT ;  /* 0x0000000e090d7209 */ /* 0x001fca0007810000 */
[----:B------:R-:W-:Y:S04]  /*2dd30*/  ST.E desc[UR4][R6.64], R13 ;  /* 0x0000000d06007985 */ /* 0x000fe8000c101904 */
[----:B------:R-:W3:Y:S01]  /*2dd40*/  LD.E R15, desc[UR6][R6.64] ;  /* 0x00000006060f7980 */ /* 0x000ee2000c101900 */
[----:B------:R-:W-:Y:S02]  /*2dd50*/  R2UR UR8, R4 ;  /* 0x00000000040872ca */ /* 0x000fe400000e0000 */
[----:B------:R-:W-:Y:S01]  /*2dd60*/  R2UR UR9, R5 ;  /* 0x00000000050972ca */ /* 0x000fe200000e0000 */
[----:B--2---:R-:W0:Y:S02]  /*2dd70*/  SHFL.BFLY PT, R9, R24, 0x2, 0x1f ;  /* 0x0c401f0018097f89 */ /* 0x004e2400000e0000 */
[----:B0-----:R-:W-:-:S05]  /*2dd80*/  FMNMX.FTZ R9, R9, R24, !PT ;  /* 0x0000001809097209 */ /* 0x001fca0007810000 */
[----:B------:R-:W0:Y:S01]  /*2dd90*/  SHFL.BFLY PT, R14, R9, 0x1, 0x1f ;  /* 0x0c201f00090e7f89 */ /* 0x000e2200000e0000 */
[----:B---3--:R-:W-:Y:S02]  /*2dda0*/  FSETP.NEU.FTZ.AND P0, PT, R15, -INF , PT ;  /* 0xff8000000f00780b */ /* 0x008fe40003f1d000 */
[----:B0-----:R-:W-:Y:S02]  /*2ddb0*/  FMNMX.FTZ R13, R9, R14, !PT ;  /* 0x0000000e090d7209 */ /* 0x001fe40007810000 */
[----:B------:R-:W-:Y:S02]  /*2ddc0*/  FSEL R15, R15, RZ, P0 ;  /* 0x000000ff0f0f7208 */ /* 0x000fe40000000000 */
[----:B------:R-:W-:-:S03]  /*2ddd0*/  FSETP.NEU.FTZ.AND P0, PT, R13, -INF , PT ;  /* 0xff8000000d00780b */ /* 0x000fc60003f1d000 */
[----:B------:R-:W-:Y:S01]  /*2dde0*/  FADD.FTZ R15, R2, -R15 ;  /* 0x8000000f020f7221 */ /* 0x000fe20000010000 */
[----:B------:R-:W-:-:S05]  /*2ddf0*/  FSEL R2, R13, RZ, P0 ;  /* 0x000000ff0d027208 */ /* 0x000fca0000000000 */
[----:B------:R-:W-:Y:S01]  /*2de00*/  FADD.FTZ R3, R3, -R2 ;  /* 0x8000000203037221 */ /* 0x000fe20000010000 */
[----:B------:R-:W-:-:S03]  /*2de10*/  FMUL.FTZ R15, R15, R72 ;  /* 0x000000480f0f7220 */ /* 0x000fc60000410000 */
[----:B------:R-:W-:Y:S01]  /*2de20*/  FMUL.FTZ R72, R72, R3 ;  /* 0x0000000348487220 */ /* 0x000fe20000410000 */
[----:B------:R-:W4:Y:S08]  /*2de30*/  MUFU.EX2 R24, R15 ;  /* 0x0000000f00187308 */ /* 0x000f300000000800 */
[----:B------:R-:W0:Y:S01]  /*2de40*/  MUFU.EX2 R9, R72 ;  /* 0x0000004800097308 */ /* 0x000e220000000800 */
[----:B------:R-:W-:Y:S01]  /*2de50*/  ST.E desc[UR4][R6.64+0x4], R13 ;  /* 0x0000040d06007985 */ /* 0x000fe2000c101904 */
[----:B----4-:R-:W-:Y:S01]  /*2de60*/  FMUL.FTZ R19, R24, R19 ;  /* 0x0000001318137220 */ /* 0x010fe20000410000 */
[----:B0-----:R-:W-:-:S04]  /*2de70*/  FMUL.FTZ R21, R9, R20 ;  /* 0x0000001409157220 */ /* 0x001fc80000410000 */
[----:B------:R-:W-:Y:S04]  /*2de80*/  ST.E desc[UR6][R6.64+0x10], R19 ;  /* 0x0000101306007985 */ /* 0x000fe8000c101906 */
[----:B------:R0:W-:Y:S04]  /*2de90*/  ST.E desc[UR8][R6.64+0x14], R21 ;  /* 0x0000141506007985 */ /* 0x0001e8000c101908 */
[----:B------:R-:W2:Y:S04]  /*2dea0*/  LDL.64 R2, [R0+0x70] ;  /* 0x0000700000027983 */ /* 0x000ea80000100a00 */
[----:B--2---:R-:W0:Y:S04]  /*2deb0*/  LD.E R73, desc[UR6][R2.64+0x20] ;  /* 0x0000200602497980 */ /* 0x004e28000c101900 */
[----:B------:R-:W0:Y:S04]  /*2dec0*/  LD.E R14, desc[UR4][R2.64] ;  /* 0x00000004020e7980 */ /* 0x000e28000c101900 */
[----:B------:R-:W2:Y:S04]  /*2ded0*/  LD.E R72, desc[UR4][R2.64+0x4] ;  /* 0x0000040402487980 */ /* 0x000ea8000c101900 */
[----:B------:R-:W3:Y:S04]  /*2dee0*/  LD.E R15, desc[UR4][R2.64+0x10] ;  /* 0x00001004020f7980 */ /* 0x000ee8000c101900 */
[----:B------:R-:W4:Y:S01]  /*2def0*/  LD.E R74, desc[UR6][R2.64+0x14] ;  /* 0x00001406024a7980 */ /* 0x000f22000c101900 */
[C---:B0-----:R-:W-:Y:S01]  /*2df00*/  FMUL.FTZ R6, R14.reuse, R73 ;  /* 0x000000490e067220 */ /* 0x041fe20000410000 */
[----:B------:R-:W-:-:S04]  /*2df10*/  FSETP.NEU.FTZ.AND P0, PT, R14, -INF , PT ;  /* 0xff8000000e00780b */ /* 0x000fc80003f1d000 */
[----:B------:R-:W-:Y:S01]  /*2df20*/  FSEL R6, R6, RZ, P0 ;  /* 0x000000ff06067208 */ /* 0x000fe20000000000 */
[----:B--2---:R-:W-:Y:S01]  /*2df30*/  FMUL.FTZ R7, R73, R72 ;  /* 0x0000004849077220 */ /* 0x004fe20000410000 */
[----:B------:R-:W-:-:S03]  /*2df40*/  FSETP.NEU.FTZ.AND P0, PT, R72, -INF , PT ;  /* 0xff8000004800780b */ /* 0x000fc60003f1d000 */
        /* <DEDUP_REMOVED lines=24> */
[----:B------:R-:W-:-:S05]  /*2e0d0*/  FSEL R6, R7, RZ, P0 ;  /* 0x000000ff07067208 */ /* 0x000fca0000000000 */
[-CC-:B------:R-:W-:Y:S01]  /*2e0e0*/  FFMA.FTZ R153, R26, R73.reuse, -R6.reuse ;  /* 0x000000491a997223 */ /* 0x180fe20000010806 */
[-CC-:B------:R-:W-:Y:S01]  /*2e0f0*/  FFMA.FTZ R26, R10, R73.reuse, -R6.reuse ;  /* 0x000000490a1a7223 */ /* 0x180fe20000010806 */
[----:B------:R-:W3:Y:S01]  /*2e100*/  MUFU.EX2 R152, R152 ;  /* 0x0000009800987308 */ /* 0x000ee20000000800 */
[-CC-:B------:R-:W-:Y:S01]  /*2e110*/  FFMA.FTZ R155, R30, R73.reuse, -R6.reuse ;  /* 0x000000491e9b7223 */ /* 0x180fe20000010806 */
[----:B------:R-:W-:-:S06]  /*2e120*/  FFMA.FTZ R28, R31, R73, -R6 ;  /* 0x000000491f1c7223 */ /* 0x000fcc0000010806 */
[----:B------:R-:W4:Y:S01]  /*2e130*/  MUFU.EX2 R153, R153 ;  /* 0x0000009900997308 */ /* 0x000f220000000800 */
[----:B------:R-:W-:-:S07]  /*2e140*/  FFMA.FTZ R157, R34, R73, -R6 ;  /* 0x00000049229d7223 */ /* 0x000fce0000010806 */
[----:B------:R-:W0:Y:S08]  /*2e150*/  MUFU.EX2 R25, R25 ;  /* 0x0000001900197308 */ /* 0x000e300000000800 */
[----:B------:R-:W1:Y:S01]  /*2e160*/  MUFU.EX2 R26, R26 ;  /* 0x0000001a001a7308 */ /* 0x000e620000000800 */
[----:B------:R-:W-:-:S07]  /*2e170*/  FFMA.FTZ R156, R35, R73, -R6 ;  /* 0x00000049239c7223 */ /* 0x000fce0000010806 */
[----:B------:R-:W2:Y:S08]  /*2e180*/  MUFU.EX2 R154, R154 ;  /* 0x0000009a009a7308 */ /* 0x000eb00000000800 */
[----:B------:R-:W2:Y:S01]  /*2e190*/  MUFU.EX2 R155, R155 ;  /* 0x0000009b009b7308 */ /* 0x000ea20000000800 */
[----:B---3--:R-:W-:Y:S01]  /*2e1a0*/  FADD.FTZ R14, R152, R15 ;  /* 0x0000000f980e7221 */ /* 0x008fe20000010000 */
[----:B----4-:R-:W-:-:S06]  /*2e1b0*/  FADD.FTZ R7, R153, R74 ;  /* 0x0000004a99077221 */ /* 0x010fcc0000010000 */
[----:B------:R-:W3:Y:S01]  /*2e1c0*/  MUFU.EX2 R27, R27 ;  /* 0x0000001b001b7308 */ /* 0x000ee20000000800 */
[----:B------:R-:W-:-:S07]  /*2e1d0*/  FFMA.FTZ R10, R38, R73, -R6 ;  /* 0x00000049260a7223 */ /* 0x000fce0000010806 */
[----:B------:R-:W4:Y:S01]  /*2e1e0*/  MUFU.EX2 R28, R28 ;  /* 0x0000001c001c7308 */ /* 0x000f220000000800 */
[----:B0-----:R-:W-:Y:S01]  /*2e1f0*/  FADD.FTZ R15, R25, R14 ;  /* 0x0000000e190f7221 */ /* 0x001fe20000010000 */
[----:B-1----:R-:W-:-:S06]  /*2e200*/  FADD.FTZ R14, R26, R7 ;  /* 0x000000071a0e7221 */ /* 0x002fcc0000010000 */
[----:B------:R-:W0:Y:S01]  /*2e210*/  MUFU.EX2 R21, R21 ;  /* 0x0000001500157308 */ /* 0x000e220000000800 */
[----:B------:R-:W-:-:S07]  /*2e220*/  FFMA.FTZ R158, R39, R73, -R6 ;  /* 0x00000049279e7223 */ /* 0x000fce0000010806 */
[----:B------:R-:W1:Y:S01]  /*2e230*/  MUFU.EX2 R157, R157 ;  /* 0x0000009d009d7308 */ /* 0x000e620000000800 */
[----:B--2---:R-:W-:Y:S01]  /*2e240*/  FADD.FTZ R30, R154, R15 ;  /* 0x0000000f9a1e7221 */ /* 0x004fe20000010000 */
[----:B------:R-:W-:-:S06]  /*2e250*/  FADD.FTZ R7, R155, R14 ;  /* 0x0000000e9b077221 */ /* 0x000fcc0000010000 */
[----:B------:R-:W2:Y:S01]  /*2e260*/  MUFU.EX2 R20, R20 ;  /* 0x0000001400147308 */ /* 0x000ea20000000800 */
[----:B------:R-:W-:-:S07]  /*2e270*/  FFMA.FTZ R169, R42, R73, -R6 ;  /* 0x000000492aa97223 */ /* 0x000fce0000010806 */
        /* <DEDUP_REMOVED lines=78> */
[----:B------:R-:W3:Y:S08]  /*2e760*/  MUFU.EX2 R188, R188 ;  /* 0x000000bc00bc7308 */ /* 0x000ef00000000800 */
[----:B------:R-:W4:Y:S01]  /*2e770*/  MUFU.EX2 R162, R162 ;  /* 0x000000a200a27308 */ /* 0x000f220000000800 */
[----:B0-----:R-:W-:Y:S01]  /*2e780*/  FADD.FTZ R6, R182, R7 ;  /* 0x00000007b6067221 */ /* 0x001fe20000010000 */
[----:B-1----:R-:W-:-:S06]  /*2e790*/  FADD.FTZ R30, R14, R29 ;  /* 0x0000001d0e1e7221 */ /* 0x002fcc0000010000 */
[----:B------:R-:W0:Y:S08]  /*2e7a0*/  MUFU.EX2 R187, R187 ;  /* 0x000000bb00bb7308 */ /* 0x000e300000000800 */
[----:B------:R-:W1:Y:S01]  /*2e7b0*/  MUFU.EX2 R160, R160 ;  /* 0x000000a000a07308 */ /* 0x000e620000000800 */
[----:B--2---:R-:W-:Y:S01]  /*2e7c0*/  FADD.FTZ R7, R189, R6 ;  /* 0x00000006bd077221 */ /* 0x004fe20000010000 */
[----:B------:R-:W-:-:S06]  /*2e7d0*/  FADD.FTZ R29, R163, R30 ;  /* 0x0000001ea31d7221 */ /* 0x000fcc0000010000 */
[----:B------:R-:W2:Y:S08]  /*2e7e0*/  MUFU.EX2 R186, R186 ;  /* 0x000000ba00ba7308 */ /* 0x000eb00000000800 */
[----:B------:R-:W2:Y:S01]  /*2e7f0*/  MUFU.EX2 R159, R159 ;  /* 0x0000009f009f7308 */ /* 0x000ea20000000800 */
[----:B---3--:R-:W-:Y:S01]  /*2e800*/  FADD.FTZ R6, R188, R7 ;  /* 0x00000007bc067221 */ /* 0x008fe20000010000 */
[----:B----4-:R-:W-:-:S03]  /*2e810*/  FADD.FTZ R29, R162, R29 ;  /* 0x0000001da21d7221 */ /* 0x010fc60000010000 */
[----:B0-----:R-:W-:Y:S01]  /*2e820*/  FADD.FTZ R7, R187, R6 ;  /* 0x00000006bb077221 */ /* 0x001fe20000010000 */
[----:B-1----:R-:W-:-:S03]  /*2e830*/  FADD.FTZ R6, R160, R29 ;  /* 0x0000001da0067221 */ /* 0x002fc60000010000 */
[----:B--2---:R-:W-:Y:S01]  /*2e840*/  FADD.FTZ R29, R186, R7 ;  /* 0x00000007ba1d7221 */ /* 0x004fe20000010000 */
[----:B------:R-:W-:-:S04]  /*2e850*/  FADD.FTZ R31, R159, R6 ;  /* 0x000000069f1f7221 */ /* 0x000fc80000010000 */
[----:B------:R-:W-:Y:S04]  /*2e860*/  ST.E desc[UR4][R2.64+0x10], R29 ;  /* 0x0000101d02007985 */ /* 0x000fe8000c101904 */
[----:B------:R0:W-:Y:S04]  /*2e870*/  ST.E desc[UR6][R2.64+0x14], R31 ;  /* 0x0000141f02007985 */ /* 0x0001e8000c101906 */
[----:B------:R-:W2:Y:S01]  /*2e880*/  LDL.64 R6, [R0+0x80] ;  /* 0x0000800000067983 */ /* 0x000ea20000100a00 */
        /* <DEDUP_REMOVED lines=8> */
[----:B--2---:R-:W2:Y:S04]  /*2e910*/  LD.E R85, desc[UR4][R6.64] ;  /* 0x0000000406557980 */ /* 0x004ea8000c101900 */
[----:B------:R-:W3:Y:S04]  /*2e920*/  LD.E R87, desc[UR6][R6.64+0x4] ;  /* 0x0000040606577980 */ /* 0x000ee8000c101900 */
        /* <DEDUP_REMOVED lines=35> */
[----:B------:R-:W-:-:S03]  /*2eb60*/  R2UR UR18, R4 ;  /* 0x00000000041272ca */ /* 0x000fc600000e0000 */
[----:B------:R-:W4:Y:S01]  /*2eb70*/  LD.E R49, desc[UR4][R6.64+0x124] ;  /* 0x0001240406317980 */ /* 0x000f22000c101900 */
[----:B------:R-:W-:-:S03]  /*2eb80*/  R2UR UR19, R5 ;  /* 0x00000000051372ca */ /* 0x000fc600000e0000 */
[----:B------:R-:W4:Y:S01]  /*2eb90*/  LD.E R51, desc[UR14][R6.64+0x130] ;  /* 0x0001300e06337980 */ /* 0x000f22000c101900 */
[----:B------:R-:W-:-:S03]  /*2eba0*/  R2UR UR20, R4 ;  /* 0x00000000041472ca */ /* 0x000fc600000e0000 */
[----:B------:R-:W4:Y:S01]  /*2ebb0*/  LD.E R53, desc[UR16][R6.64+0x134] ;  /* 0x0001341006357980 */ /* 0x000f22000c101900 */
[----:B------:R-:W-:-:S03]  /*2ebc0*/  R2UR UR21, R5 ;  /* 0x00000000051572ca */ /* 0x000fc600000e0000 */
[----:B------:R-:W4:Y:S01]  /*2ebd0*/  LD.E R55, desc[UR6][R6.64+0x140] ;  /* 0x0001400606377980 */ /* 0x000f22000c101900 */
[C---:B------:R-:W-:Y:S02]  /*2ebe0*/  R2UR UR22, R4.reuse ;  /* 0x00000000041672ca */ /* 0x040fe400000e0000 */
        /* <DEDUP_REMOVED lines=39> */
[----:B--2---:R-:W-:-:S03]  /*2ee60*/  FMUL.FTZ R95, R24, R85 ;  /* 0x00000055185f7220 */ /* 0x004fc60000410000 */
[----:B------:R-:W2:Y:S01]  /*2ee70*/  LD.E R64, desc[UR20][R6.64+0x98] ;  /* 0x0000981406407980 */ /* 0x000ea2000c101900 */
[----:B---3--:R-:W-:-:S03]  /*2ee80*/  FMUL.FTZ R97, R24, R87 ;  /* 0x0000005718617220 */ /* 0x008fc60000410000 */
[----:B------:R-:W3:Y:S01]  /*2ee90*/  LD.E R85, desc[UR20][R6.64+0x1b0] ;  /* 0x0001b01406557980 */ /* 0x000ee2000c101900 */
[----:B----4-:R-:W-:-:S03]  /*2eea0*/  FMUL.FTZ R99, R24, R89 ;  /* 0x0000005918637220 */ /* 0x010fc60000410000 */
[----:B------:R-:W4:Y:S04]  /*2eeb0*/  LD.E R87, desc[UR22][R6.64+0x1b4] ;  /* 0x0001b41606577980 */ /* 0x000f28000c101900 */
[----:B------:R-:W2:Y:S04]  /*2eec0*/  LD.E R89, desc[UR24][R6.64+0x1c0] ;  /* 0x0001c01806597980 */ /* 0x000ea8000c101900 */
[----:B------:R0:W-:Y:S01]  /*2eed0*/  ST.E desc[UR4][R6.64], R95 ;  /* 0x0000005f06007985 */ /* 0x0001e2000c101904 */
[----:B------:R-:W-:-:S03]  /*2eee0*/  FMUL.FTZ R119, R24, R101 ;  /* 0x0000006518777220 */ /* 0x000fc60000410000 */
[----:B------:R1:W-:Y:S04]  /*2eef0*/  ST.E desc[UR6][R6.64+0x4], R97 ;  /* 0x0000046106007985 */ /* 0x0003e8000c101906 */
[----:B------:R1:W-:Y:S04]  /*2ef00*/  ST.E desc[UR8][R6.64+0x10], R99 ;  /* 0x0000106306007985 */ /* 0x0003e8000c101908 */
[----:B0-----:R-:W2:Y:S04]  /*2ef10*/  LD.E R95, desc[UR14][R6.64+0x1d4] ;  /* 0x0001d40e065f7980 */ /* 0x001ea8000c101900 */
[----:B-1----:R-:W2:Y:S04]  /*2ef20*/  LD.E R97, desc[UR16][R6.64+0x1e0] ;  /* 0x0001e01006617980 */ /* 0x002ea8000c101900 */
        /* <DEDUP_REMOVED lines=77> */
[----:B------:R-:W-:Y:S01]  /*2f400*/  ST.E desc[UR4][R6.64+0x14], R119 ;  /* 0x0000147706007985 */ /* 0x000fe2000c101904 */
[C---:B------:R-:W-:Y:S01]  /*2f410*/  FMUL.FTZ R43, R24.reuse, R43 ;  /* 0x0000002b182b7220 */ /* 0x040fe20000410000 */
[----:B------:R-:W-:-:S02]  /*2f420*/  FMUL.FTZ R45, R24, R45 ;  /* 0x0000002d182d7220 */ /* 0x000fc40000410000 */
[----:B------:R-:W-:Y:S01]  /*2f430*/  ST.E desc[UR6][R6.64+0x20], R121 ;  /* 0x0000207906007985 */ /* 0x000fe2000c101906 */
[----:B------:R-:W-:-:S03]  /*2f440*/  FMUL.FTZ R47, R24, R47 ;  /* 0x0000002f182f7220 */ /* 0x000fc60000410000 */
[----:B------:R-:W-:Y:S01]  /*2f450*/  ST.E desc[UR8][R6.64+0x24], R123 ;  /* 0x0000247b06007985 */ /* 0x000fe2000c101908 */
[----:B------:R-:W-:-:S03]  /*2f460*/  FMUL.FTZ R49, R24, R49 ;  /* 0x0000003118317220 */ /* 0x000fc60000410000 */
        /* <DEDUP_REMOVED lines=23> */
[----:B------:R1:W-:Y:S01]  /*2f5e0*/  ST.E desc[UR12][R6.64+0xe4], R33 ;  /* 0x0000e42106007985 */ /* 0x0003e2000c10190c */
[----:B------:R-:W-:-:S03]  /*2f5f0*/  FMUL.FTZ R51, R24, R51 ;  /* 0x0000003318337220 */ /* 0x000fc60000410000 */
[----:B------:R1:W-:Y:S01]  /*2f600*/  ST.E desc[UR14][R6.64+0xf0], R35 ;  /* 0x0000f02306007985 */ /* 0x0003e2000c10190e */
[----:B------:R-:W-:-:S03]  /*2f610*/  FMUL.FTZ R53, R24, R53 ;  /* 0x0000003518357220 */ /* 0x000fc60000410000 */
[----:B------:R1:W-:Y:S01]  /*2f620*/  ST.E desc[UR4][R6.64+0xf4], R37 ;  /* 0x0000f42506007985 */ /* 0x0003e2000c101904 */
[----:B------:R-:W-:-:S03]  /*2f630*/  FMUL.FTZ R55, R24, R55 ;  /* 0x0000003718377220 */ /* 0x000fc60000410000 */
[----:B------:R-:W-:Y:S01]  /*2f640*/  ST.E desc[UR16][R6.64+0x100], R39 ;  /* 0x0001002706007985 */ /* 0x000fe2000c101910 */
        /* <DEDUP_REMOVED lines=26> */
[----:B---3--:R-:W-:-:S03]  /*2f7f0*/  FMUL.FTZ R85, R24, R85 ;  /* 0x0000005518557220 */ /* 0x008fc60000410000 */
[----:B------:R-:W-:Y:S01]  /*2f800*/  ST.E desc[UR16][R6.64+0x170], R67 ;  /* 0x0001704306007985 */ /* 0x000fe2000c101910 */
[----:B----4-:R-:W-:-:S03]  /*2f810*/  FMUL.FTZ R87, R24, R87 ;  /* 0x0000005718577220 */ /* 0x010fc60000410000 */
[----:B------:R-:W-:Y:S01]  /*2f820*/  ST.E desc[UR6][R6.64+0x174], R69 ;  /* 0x0001744506007985 */ /* 0x000fe2000c101906 */
[----:B--2---:R-:W-:-:S03]  /*2f830*/  FMUL.FTZ R89, R24, R89 ;  /* 0x0000005918597220 */ /* 0x004fc60000410000 */
        /* <DEDUP_REMOVED lines=15> */
[----:B0-----:R-:W-:-:S03]  /*2f930*/  FMUL.FTZ R3, R9, R2 ;  /* 0x0000000209037220 */ /* 0x001fc60000410000 */
[----:B------:R-:W-:Y:S01]  /*2f940*/  ST.E desc[UR8][R6.64+0x1c0], R89 ;  /* 0x0001c05906007985 */ /* 0x000fe2000c101908 */
[----:B-1----:R-:W-:-:S03]  /*2f950*/  FMUL.FTZ R29, R9, R30 ;  /* 0x0000001e091d7220 */ /* 0x002fc60000410000 */
[----:B------:R-:W-:Y:S04]  /*2f960*/  ST.E desc[UR10][R6.64+0x1c4], R91 ;  /* 0x0001c45b06007985 */ /* 0x000fe8000c10190a */
[----:B------:R-:W-:Y:S01]  /*2f970*/  ST.E desc[UR12][R6.64+0x1d0], R93 ;  /* 0x0001d05d06007985 */ /* 0x000fe2000c10190c */
[----:B------:R-:W-:-:S03]  /*2f980*/  FMUL.FTZ R31, R9, R36 ;  /* 0x00000024091f7220 */ /* 0x000fc60000410000 */
[----:B------:R-:W-:Y:S01]  /*2f990*/  ST.E desc[UR14][R6.64+0x1d4], R95 ;  /* 0x0001d45f06007985 */ /* 0x000fe2000c10190e */
[----:B------:R-:W-:-:S03]  /*2f9a0*/  FMUL.FTZ R33, R9, R32 ;  /* 0x0000002009217220 */ /* 0x000fc60000410000 */
[----:B------:R-:W-:Y:S01]  /*2f9b0*/  ST.E desc[UR6][R6.64+0x1e0], R97 ;  /* 0x0001e06106007985 */ /* 0x000fe2000c101906 */
[----:B------:R-:W-:-:S03]  /*2f9c0*/  FMUL.FTZ R35, R9, R34 ;  /* 0x0000002209237220 */ /* 0x000fc60000410000 */
[----:B------:R-:W-:Y:S04]  /*2f9d0*/  ST.E desc[UR16][R6.64+0x1e4], R99 ;  /* 0x0001e46306007985 */ /* 0x000fe8000c101910 */
[----:B------:R-:W-:Y:S04]  /*2f9e0*/  ST.E desc[UR4][R6.64+0x1f0], R103 ;  /* 0x0001f06706007985 */ /* 0x000fe8000c101904 */
[----:B------:R-:W-:Y:S01]  /*2f9f0*/  ST.E desc[UR8][R6.64+0x1f4], R101 ;  /* 0x0001f46506007985 */ /* 0x000fe2000c101908 */
[----:B------:R-:W-:-:S03]  /*2fa00*/  FMUL.FTZ R37, R9, R42 ;  /* 0x0000002a09257220 */ /* 0x000fc60000410000 */
        /* <DEDUP_REMOVED lines=9> */
[C---:B------:R-:W-:Y:S01]  /*2faa0*/  FMUL.FTZ R39, R9.reuse, R50 ;  /* 0x0000003209277220 */ /* 0x040fe20000410000 */
[C---:B0-----:R-:W-:Y:S02]  /*2fab0*/  FMUL.FTZ R33, R9.reuse, R46 ;  /* 0x0000002e09217220 */ /* 0x041fe40000410000 */
[----:B------:R0:W-:Y:S01]  /*2fac0*/  ST.E desc[UR8][R6.64+0x38], R29 ;  /* 0x0000381d06007985 */ /* 0x0001e2000c101908 */
[----:B-1----:R-:W-:-:S03]  /*2fad0*/  FMUL.FTZ R35, R9, R48 ;  /* 0x0000003009237220 */ /* 0x002fc60000410000 */
[----:B------:R-:W-:Y:S01]  /*2fae0*/  ST.E desc[UR10][R6.64+0x3c], R37 ;  /* 0x00003c2506007985 */ /* 0x000fe2000c10190a */
[----:B--2---:R-:W-:-:S03]  /*2faf0*/  FMUL.FTZ R3, R9, R52 ;  /* 0x0000003409037220 */ /* 0x004fc60000410000 */
[----:B------:R1:W-:Y:S01]  /*2fb00*/  ST.E desc[UR6][R6.64+0x48], R31 ;  /* 0x0000481f06007985 */ /* 0x0003e2000c101906 */
[----:B0-----:R-:W-:-:S03]  /*2fb10*/  FMUL.FTZ R29, R9, R54 ;  /* 0x00000036091d7220 */ /* 0x001fc60000410000 */
[----:B------:R0:W-:Y:S04]  /*2fb20*/  ST.E desc[UR12][R6.64+0x4c], R33 ;  /* 0x00004c2106007985 */ /* 0x0001e8000c10190c */
[----:B------:R2:W-:Y:S01]  /*2fb30*/  ST.E desc[UR14][R6.64+0x58], R35 ;  /* 0x0000582306007985 */ /* 0x0005e2000c10190e */
[----:B-1----:R-:W-:-:S03]  /*2fb40*/  FMUL.FTZ R31, R9, R56 ;  /* 0x00000038091f7220 */ /* 0x002fc60000410000 */
[----:B------:R1:W-:Y:S01]  /*2fb50*/  ST.E desc[UR16][R6.64+0x5c], R39 ;  /* 0x00005c2706007985 */ /* 0x0003e2000c101910 */
[C---:B------:R-:W-:Y:S01]  /*2fb60*/  FMUL.FTZ R37, R9.reuse, R62 ;  /* 0x0000003e09257220 */ /* 0x040fe20000410000 */
[C---:B0-----:R-:W-:Y:S02]  /*2fb70*/  FMUL.FTZ R33, R9.reuse, R58 ;  /* 0x0000003a09217220 */ /* 0x041fe40000410000 */
[----:B------:R0:W-:Y:S01]  /*2fb80*/  ST.E desc[UR4][R6.64+0x68], R3 ;  /* 0x0000680306007985 */ /* 0x0001e2000c101904 */
[----:B--2---:R-:W-:-:S03]  /*2fb90*/  FMUL.FTZ R35, R9, R60 ;  /* 0x0000003c09237220 */ /* 0x004fc60000410000 */
[----:B------:R2:W-:Y:S01]  /*2fba0*/  ST.E desc[UR8][R6.64+0x6c], R29 ;  /* 0x00006c1d06007985 */ /* 0x0005e2000c101908 */
[----:B-1----:R-:W-:-:S03]  /*2fbb0*/  FMUL.FTZ R39, R9, R64 ;  /* 0x0000004009277220 */ /* 0x002fc60000410000 */
[----:B------:R1:W-:Y:S01]  /*2fbc0*/  ST.E desc[UR6][R6.64+0x78], R31 ;  /* 0x0000781f06007985 */ /* 0x0003e2000c101906 */
[----:B0-----:R-:W-:-:S03]  /*2fbd0*/  FMUL.FTZ R3, R9, R66 ;  /* 0x0000004209037220 */ /* 0x001fc60000410000 */
        /* <DEDUP_REMOVED lines=10> */
[----:B------:R1:W-:Y:S04]  /*2fc80*/  ST.E desc[UR6][R6.64+0xa8], R29 ;  /* 0x0000a81d06007985 */ /* 0x0003e8000c101906 */
[----:B------:R3:W-:Y:S01]  /*2fc90*/  ST.E desc[UR8][R6.64+0xac], R31 ;  /* 0x0000ac1f06007985 */ /* 0x0007e2000c101908 */
[C---:B0-----:R-:W-:Y:S01]  /*2fca0*/  FMUL.FTZ R39, R9.reuse, R78 ;  /* 0x0000004e09277220 */ /* 0x041fe20000410000 */
[C---:B--2---:R-:W-:Y:S02]  /*2fcb0*/  FMUL.FTZ R3, R9.reuse, R80 ;  /* 0x0000005009037220 */ /* 0x044fe40000410000 */
[----:B------:R0:W-:Y:S01]  /*2fcc0*/  ST.E desc[UR10][R6.64+0xb8], R33 ;  /* 0x0000b82106007985 */ /* 0x0001e2000c10190a */
[----:B-1----:R-:W-:-:S03]  /*2fcd0*/  FMUL.FTZ R29, R9, R88 ;  /* 0x00000058091d7220 */ /* 0x002fc60000410000 */
[----:B------:R1:W-:Y:S01]  /*2fce0*/  ST.E desc[UR12][R6.64+0xbc], R35 ;  /* 0x0000bc2306007985 */ /* 0x0003e2000c10190c */
[----:B---3--:R-:W-:-:S03]  /*2fcf0*/  FMUL.FTZ R31, R9, R82 ;  /* 0x00000052091f7220 */ /* 0x008fc60000410000 */
[----:B------:R2:W-:Y:S01]  /*2fd00*/  ST.E desc[UR14][R6.64+0xc8], R37 ;  /* 0x0000c82506007985 */ /* 0x0005e2000c10190e */
[----:B0-----:R-:W-:-:S03]  /*2fd10*/  FMUL.FTZ R33, R9, R86 ;  /* 0x0000005609217220 */ /* 0x001fc60000410000 */
[----:B------:R0:W-:Y:S01]  /*2fd20*/  ST.E desc[UR4][R6.64+0xcc], R3 ;  /* 0x0000cc0306007985 */ /* 0x0001e2000c101904 */
[----:B-1----:R-:W-:-:S03]  /*2fd30*/  FMUL.FTZ R35, R9, R84 ;  /* 0x0000005409237220 */ /* 0x002fc60000410000 */
[----:B------:R1:W-:Y:S01]  /*2fd40*/  ST.E desc[UR16][R6.64+0xd8], R39 ;  /* 0x0000d82706007985 */ /* 0x0003e2000c101910 */
[----:B--2---:R-:W-:-:S03]  /*2fd50*/  FMUL.FTZ R37, R9, R90 ;  /* 0x0000005a09257220 */ /* 0x004fc60000410000 */
        /* <DEDUP_REMOVED lines=59> */
[C---:B-1----:R-:W-:Y:S02]  /*30110*/  FMUL.FTZ R29, R9.reuse, R222 ;  /* 0x000000de091d7220 */ /* 0x042fe40000410000 */
[----:B------:R-:W-:Y:S01]  /*30120*/  ST.E desc[UR8][R6.64+0x1cc], R31 ;  /* 0x0001cc1f06007985 */ /* 0x000fe2000c101908 */
[----:B--2---:R-:W-:-:S03]  /*30130*/  FMUL.FTZ R39, R9, R148 ;  /* 0x0000009409277220 */ /* 0x004fc60000410000 */
[----:B------:R0:W-:Y:S01]  /*30140*/  ST.E desc[UR10][R6.64+0x1d8], R33 ;  /* 0x0001d82106007985 */ /* 0x0001e2000c10190a */
[----:B------:R-:W-:-:S03]  /*30150*/  FMUL.FTZ R9, R9, R224 ;  /* 0x000000e009097220 */ /* 0x000fc60000410000 */
[----:B------:R-:W-:Y:S04]  /*30160*/  ST.E desc[UR6][R6.64+0x1dc], R29 ;  /* 0x0001dc1d06007985 */ /* 0x000fe8000c101906 */
[----:B------:R-:W-:Y:S04]  /*30170*/  ST.E desc[UR12][R6.64+0x1e8], R35 ;  /* 0x0001e82306007985 */ /* 0x000fe8000c10190c */
[----:B------:R-:W-:Y:S04]  /*30180*/  ST.E desc[UR14][R6.64+0x1ec], R37 ;  /* 0x0001ec2506007985 */ /* 0x000fe8000c10190e */
[----:B------:R-:W-:Y:S04]  /*30190*/  ST.E desc[UR16][R6.64+0x1f8], R39 ;  /* 0x0001f82706007985 */ /* 0x000fe8000c101910 */
[----:B------:R1:W-:Y:S04]  /*301a0*/  ST.E desc[UR18][R6.64+0x1fc], R9 ;  /* 0x0001fc0906007985 */ /* 0x0003e8000c101912 */
[----:B---3--:R-:W2:Y:S01]  /*301b0*/  LDL.64 R2, [R0+0x80] ;  /* 0x0000800000027983 */ /* 0x008ea20000100a00 */
[----:B------:R-:W-:-:S02]  /*301c0*/  LEA.HI R8, R8, 0x8, RZ, 0x19 ;  /* 0x0000000808087811 */ /* 0x000fc400078fc8ff */
[----:B------:R-:W-:Y:S01]  /*301d0*/  R2UR UR28, R4 ;  /* 0x00000000041c72ca */ /* 0x000fe200000e0000 */
[----:B0-----:R-:W3:Y:S02]  /*301e0*/  LDL.64 R32, [R0] ;  /* 0x0000000000207983 */ /* 0x001ee40000100a00 */
[----:B------:R1:W-:Y:S01]  /*301f0*/  BAR.SYNC.DEFER_BLOCKING R8, 0x100 ;  /* 0x000400080000751d */ /* 0x0003e20000010000 */
[----:B------:R-:W-:-:S05]  /*30200*/  R2UR UR29, R5 ;  /* 0x00000000051d72ca */ /* 0x000fca00000e0000 */
[----:B------:R-:W4:Y:S04]  /*30210*/  LDL.64 R30, [R0+0x98] ;  /* 0x00009800001e7983 */ /* 0x000f280000100a00 */
[----:B-1----:R-:W4:Y:S04]  /*30220*/  LDL.64 R8, [R0+0x88] ;  /* 0x0000880000087983 */ /* 0x002f280000100a00 */
[----:B--2---:R-:W2:Y:S04]  /*30230*/  LD.E R29, desc[UR4][R2.64] ;  /* 0x00000004021d7980 */ /* 0x004ea8000c101900 */
        /* <DEDUP_REMOVED lines=64> */
[----:B---3--:R-:W3:Y:S04]  /*30640*/  LD.E R33, desc[UR6][R32.64] ;  /* 0x0000000620217980 */ /* 0x008ee8000c101900 */
[----:B----4-:R-:W3:Y:S04]  /*30650*/  LD.E.64 R6, desc[UR4][R30.64] ;  /* 0x000000041e067980 */ /* 0x010ee8000c101b00 */
[----:B--2---:R0:W-:Y:S04]  /*30660*/  ST.E desc[UR8][R2.64], R29 ;  /* 0x0000001d02007985 */ /* 0x0041e8000c101908 */
        /* <DEDUP_REMOVED lines=64> */
[----:B0-----:R-:W4:Y:S04]  /*30a70*/  LD.E R29, desc[UR28][R2.64+0x104] ;  /* 0x0001041c021d7980 */ /* 0x001f28000c101900 */
[----:B----4-:R0:W-:Y:S04]  /*30a80*/  ST.E desc[UR4][R2.64+0x104], R29 ;  /* 0x0001041d02007985 */ /* 0x0101e8000c101904 */
[----:B------:R-:W4:Y:S04]  /*30a90*/  LD.E R31, desc[UR6][R2.64+0x108] ;  /* 0x00010806021f7980 */ /* 0x000f28000c101900 */
[----:B-1----:R-:W3:Y:S04]  /*30aa0*/  LD.E R35, desc[UR8][R2.64+0x10c] ;  /* 0x00010c0802237980 */ /* 0x002ee8000c101900 */
        /* <DEDUP_REMOVED lines=60> */
[----:B----4-:R-:W-:Y:S04]  /*30e70*/  ST.E desc[UR4][R2.64+0x108], R31 ;  /* 0x0001081f02007985 */ /* 0x010fe8000c101904 */
[----:B---3--:R-:W-:Y:S04]  /*30e80*/  ST.E desc[UR6][R2.64+0x10c], R35 ;  /* 0x00010c2302007985 */ /* 0x008fe8000c101906 */
        /* <DEDUP_REMOVED lines=83> */
[----:B------:R-:W-:Y:S01]  /*313c0*/  IMAD R6, R33, 0xc00, R6 ;  /* 0x00000c0021067824 */ /* 0x000fe200078e0206 */
[----:B------:R-:W-:Y:S01]  /*313d0*/  F2FP.BF16.F32.PACK_AB R152, R25, R152 ;  /* 0x000000981998723e */ /* 0x000fe200000010ff */
[----:B0-----:R-:W4:Y:S01]  /*313e0*/  LD.E R29, desc[UR22][R2.64+0x14] ;  /* 0x00001416021d7980 */ /* 0x001f22000c101900 */
[----:B------:R-:W-:Y:S02]  /*313f0*/  F2FP.BF16.F32.PACK_AB R154, R27, R154 ;  /* 0x0000009a1b9a723e */ /* 0x000fe400000010ff */
[----:B------:R-:W-:Y:S01]  /*31400*/  F2FP.BF16.F32.PACK_AB R153, R26, R153 ;  /* 0x000000991a99723e */ /* 0x000fe200000010ff */
[----:B------:R-:W4:Y:S01]  /*31410*/  LD.E R25, desc[UR30][R2.64+0x4] ;  /* 0x0000041e02197980 */ /* 0x000f22000c101900 */
[----:B------:R-:W-:-:S03]  /*31420*/  F2FP.BF16.F32.PACK_AB R155, R28, R155 ;  /* 0x0000009b1c9b723e */ /* 0x000fc600000010ff */
        /* <DEDUP_REMOVED lines=128> */
[----:B------:R-:W-:Y:S01]  /*31c30*/  R2UR UR7, R7 ;  /* 0x00000000070772ca */ /* 0x000fe200000e0000 */
[----:B------:R-:W-:Y:S01]  /*31c40*/  VOTEU.ANY UP0, P0 ;  /* 0x00000000003f7886 */ /* 0x000fe20000000100 */
        /* <DEDUP_REMOVED lines=25> */
[----:B------:R-:W-:Y:S01]  /*31de0*/  HGMMA.64x256x16.F32.BF16 R24, R152, gdesc[UR4].tnspB, R24, UP0, gsb0 ;  /* 0x43e0000498187df0 */ /* 0x000fe2000b801818 */
        /* <DEDUP_REMOVED lines=24> */
[----:B------:R-:W-:-:S02]  /*31f70*/  WARPGROUP.DEPBAR.LE gsb0, 0x0 ;  /* 0x00008000000079c5 */ /* 0x000fc40000010000 */
[----:B------:R0:W-:Y:S01]  /*31f80*/  ST.E desc[UR4][R2.64], R24 ;  /* 0x0000001802007985 */ /* 0x0001e2000c101904 */
[C---:B------:R-:W-:Y:S02]  /*31f90*/  R2UR UR4, R4.reuse ;  /* 0x00000000040472ca */ /* 0x040fe400000e0000 */
[C---:B------:R-:W-:Y:S01]  /*31fa0*/  R2UR UR5, R5.reuse ;  /* 0x00000000050572ca */ /* 0x040fe200000e0000 */
[----:B------:R1:W-:Y:S01]  /*31fb0*/  ST.E desc[UR6][R2.64+0x4], R25 ;  /* 0x0000041902007985 */ /* 0x0003e2000c101906 */
[----:B------:R-:W-:Y:S02]  /*31fc0*/  R2UR UR6, R4 ;  /* 0x00000000040672ca */ /* 0x000fe400000e0000 */
[----:B------:R-:W-:-:S09]  /*31fd0*/  R2UR UR7, R5 ;  /* 0x00000000050772ca */ /* 0x000fd200000e0000 */
[----:B------:R2:W-:Y:S01]  /*31fe0*/  ST.E desc[UR4][R2.64+0x8], R26 ;  /* 0x0000081a02007985 */ /* 0x0005e2000c101904 */
[C---:B------:R-:W-:Y:S02]  /*31ff0*/  R2UR UR4, R4.reuse ;  /* 0x00000000040472ca */ /* 0x040fe400000e0000 */
        /* <DEDUP_REMOVED lines=327> */
[----:B------:R-:W-:Y:S01]  /*33470*/  R2UR UR23, R5 ;  /* 0x00000000051772ca */ /* 0x000fe200000e0000 */
[----:B------:R4:W-:Y:S04]  /*33480*/  ST.E desc[UR24][R2.64+0x1c0], R136 ;  /* 0x0001c08802007985 */ /* 0x0009e8000c101918 */
[----:B------:R4:W-:Y:S04]  /*33490*/  ST.E desc[UR26][R2.64+0x1c4], R137 ;  /* 0x0001c48902007985 */ /* 0x0009e8000c10191a */
[----:B------:R4:W-:Y:S04]  /*334a0*/  ST.E desc[UR28][R2.64+0x1c8], R138 ;  /* 0x0001c88a02007985 */ /* 0x0009e8000c10191c */
[----:B------:R4:W-:Y:S04]  /*334b0*/  ST.E desc[UR4][R2.64+0x1cc], R139 ;  /* 0x0001cc8b02007985 */ /* 0x0009e8000c101904 */
[----:B------:R4:W-:Y:S04]  /*334c0*/  ST.E desc[UR6][R2.64+0x1d0], R140 ;  /* 0x0001d08c02007985 */ /* 0x0009e8000c101906 */
[----:B------:R4:W-:Y:S04]  /*334d0*/  ST.E desc[UR8][R2.64+0x1d4], R141 ;  /* 0x0001d48d02007985 */ /* 0x0009e8000c101908 */
[----:B------:R4:W-:Y:S01]  /*334e0*/  ST.E desc[UR10][R2.64+0x1d8], R142 ;  /* 0x0001d88e02007985 */ /* 0x0009e2000c10190a */
[----:B------:R-:W-:-:S03]  /*334f0*/  R2UR UR24, R4 ;  /* 0x00000000041872ca */ /* 0x000fc600000e0000 */
[----:B------:R4:W-:Y:S01]  /*33500*/  ST.E desc[UR12][R2.64+0x1dc], R143 ;  /* 0x0001dc8f02007985 */ /* 0x0009e2000c10190c */
[----:B------:R-:W-:-:S03]  /*33510*/  R2UR UR25, R5 ;  /* 0x00000000051972ca */ /* 0x000fc600000e0000 */
[----:B------:R4:W-:Y:S01]  /*33520*/  ST.E desc[UR14][R2.64+0x1e0], R144 ;  /* 0x0001e09002007985 */ /* 0x0009e2000c10190e */
[----:B------:R-:W-:-:S03]  /*33530*/  R2UR UR26, R4 ;  /* 0x00000000041a72ca */ /* 0x000fc600000e0000 */
[----:B------:R4:W-:Y:S01]  /*33540*/  ST.E desc[UR16][R2.64+0x1e4], R145 ;  /* 0x0001e49102007985 */ /* 0x0009e2000c101910 */
[----:B------:R-:W-:-:S03]  /*33550*/  R2UR UR27, R5 ;  /* 0x00000000051b72ca */ /* 0x000fc600000e0000 */
[----:B------:R4:W-:Y:S01]  /*33560*/  ST.E desc[UR18][R2.64+0x1e8], R146 ;  /* 0x0001e89202007985 */ /* 0x0009e2000c101912 */
[C---:B------:R-:W-:Y:S02]  /*33570*/  R2UR UR28, R4.reuse ;  /* 0x00000000041c72ca */ /* 0x040fe400000e0000 */
[----:B------:R-:W-:Y:S01]  /*33580*/  R2UR UR29, R5 ;  /* 0x00000000051d72ca */ /* 0x000fe200000e0000 */
[----:B------:R4:W-:Y:S01]  /*33590*/  ST.E desc[UR20][R2.64+0x1ec], R147 ;  /* 0x0001ec9302007985 */ /* 0x0009e2000c101914 */
[----:B------:R-:W-:-:S03]  /*335a0*/  R2UR UR20, R4 ;  /* 0x00000000041472ca */ /* 0x000fc600000e0000 */
[----:B------:R4:W-:Y:S01]  /*335b0*/  ST.E desc[UR22][R2.64+0x1f0], R148 ;  /* 0x0001f09402007985 */ /* 0x0009e2000c101916 */
        /* <DEDUP_REMOVED lines=13> */
[----:B------:R4:W-:Y:S04]  /*33690*/  ST.E desc[UR24][R2.64+0x1f4], R149 ;  /* 0x0001f49502007985 */ /* 0x0009e8000c101918 */
[----:B------:R4:W-:Y:S01]  /*336a0*/  ST.E desc[UR26][R2.64+0x1f8], R150 ;  /* 0x0001f89602007985 */ /* 0x0009e2000c10191a */
[----:B------:R-:W-:-:S03]  /*336b0*/  R2UR UR8, R4 ;  /* 0x00000000040872ca */ /* 0x000fc600000e0000 */
[----:B------:R4:W-:Y:S01]  /*336c0*/  ST.E desc[UR28][R2.64+0x1fc], R151 ;  /* 0x0001fc9702007985 */ /* 0x0009e2000c10191c */
[----:B------:R-:W-:-:S03]  /*336d0*/  R2UR UR9, R5 ;  /* 0x00000000050972ca */ /* 0x000fc600000e0000 */
[----:B------:R-:W-:Y:S01]  /*336e0*/  ST.E desc[UR22][R8.64], R197 ;  /* 0x000000c508007985 */ /* 0x000fe2000c101916 */
[C---:B------:R-:W-:Y:S02]  /*336f0*/  R2UR UR6, R4.reuse ;  /* 0x00000000040672ca */ /* 0x040fe400000e0000 */
        /* <DEDUP_REMOVED lines=10> */
[----:B---3--:R-:W2:Y:S01]  /*337a0*/  LD.E R27, desc[UR56][R2.64+0xc] ;  /* 0x00000c38021b7980 */ /* 0x008ea2000c101900 */
[C---:B------:R-:W-:Y:S02]  /*337b0*/  R2UR UR24, R4.reuse ;  /* 0x00000000041872ca */ /* 0x040fe400000e0000 */
[C---:B------:R-:W-:Y:S01]  /*337c0*/  R2UR UR25, R5.reuse ;  /* 0x00000000051972ca */ /* 0x040fe200000e0000 */
[----:B----4-:R-:W2:Y:S01]  /*337d0*/  LD.E R28, desc[UR54][R2.64+0x10] ;  /* 0x00001036021c7980 */ /* 0x010ea2000c101900 */
[C---:B------:R-:W-:Y:S02]  /*337e0*/  R2UR UR22, R4.reuse ;  /* 0x00000000041672ca */ /* 0x040fe400000e0000 */
[----:B------:R-:W-:Y:S01]  /*337f0*/  R2UR UR23, R5 ;  /* 0x00000000051772ca */ /* 0x000fe200000e0000 */
[----:B------:R-:W2:Y:S01]  /*33800*/  LD.E R29, desc[UR14][R2.64+0x14] ;  /* 0x0000140e021d7980 */ /* 0x000ea2000c101900 */
[----:B------:R-:W-:-:S02]  /*33810*/  R2UR UR20, R4 ;  /* 0x00000000041472ca */ /* 0x000fc400000e0000 */
[C---:B------:R-:W-:Y:S01]  /*33820*/  R2UR UR21, R5.reuse ;  /* 0x00000000051572ca */ /* 0x040fe200000e0000 */
[----:B------:R-:W2:Y:S01]  /*33830*/  LD.E R30, desc[UR12][R2.64+0x18] ;  /* 0x0000180c021e7980 */ /* 0x000ea2000c101900 */
[C---:B------:R-:W-:Y:S02]  /*33840*/  R2UR UR18, R4.reuse ;  /* 0x00000000041272ca */ /* 0x040fe400000e0000 */
[C---:B------:R-:W-:Y:S01]  /*33850*/  R2UR UR19, R5.reuse ;  /* 0x00000000051372ca */ /* 0x040fe200000e0000 */
[----:B------:R-:W2:Y:S01]  /*33860*/  LD.E R31, desc[UR10][R2.64+0x1c] ;  /* 0x00001c0a021f7980 */ /* 0x000ea2000c101900 */
        /* <DEDUP_REMOVED lines=303> */
[----:B------:R-:W-:Y:S02]  /*34b60*/  R2UR UR10, R4 ;  /* 0x00000000040a72ca */ /* 0x000fe400000e0000 */
[----:B------:R-:W-:Y:S01]  /*34b70*/  R2UR UR11, R5 ;  /* 0x00000000050b72ca */ /* 0x000fe200000e0000 */
        /* <DEDUP_REMOVED lines=19> */
[----:B------:R-:W-:-:S02]  /*34cb0*/  VIADD R152, R6, 0x80 ;  /* 0x0000008006987836 */ /* 0x000fc40000000000 */
[----:B------:R-:W-:-:S03]  /*34cc0*/  IMAD.MOV.U32 R153, RZ, RZ, R7 ;  /* 0x000000ffff997224 */ /* 0x000fc600078e0007 */
[----:B------:R-:W-:Y:S02]  /*34cd0*/  R2UR UR6, R152 ;  /* 0x00000000980672ca */ /* 0x000fe400000e0000 */
[----:B------:R-:W-:Y:S02]  /*34ce0*/  R2UR UR7, R153 ;  /* 0x00000000990772ca */ /* 0x000fe400000e0000 */
[----:B------:R-:W-:Y:S02]  /*34cf0*/  F2FP.BF16.F32.PACK_AB R152, R20, R21 ;  /* 0x000000151498723e */ /* 0x000fe400000010ff */
[----:B------:R-:W-:Y:S02]  /*34d00*/  F2FP.BF16.F32.PACK_AB R154, R12, R13 ;  /* 0x0000000d0c9a723e */ /* 0x000fe400000010ff */
[----:B------:R-:W-:Y:S02]  /*34d10*/  F2FP.BF16.F32.PACK_AB R153, R156, R157 ;  /* 0x0000009d9c99723e */ /* 0x000fe400000010ff */
[----:B------:R-:W-:-:S02]  /*34d20*/  F2FP.BF16.F32.PACK_AB R155, R158, R10 ;  /* 0x0000000a9e9b723e */ /* 0x000fc400000010ff */
        /* <DEDUP_REMOVED lines=24> */
[----:B--2---:R-:W-:-:S06]  /*34eb0*/  WARPGROUP.ARRIVE ;  /* 0x00000000000079c5 */ /* 0x004fcc0000000000 */
        /* <DEDUP_REMOVED lines=2699> */
[----:B------:R4:W-:Y:S04]  /*3f770*/  ST.E desc[UR18][R2.64+0x1b4], R133 ;  /* 0x0001b48502007985 */ /* 0x0009e8000c101912 */
        /* <DEDUP_REMOVED lines=34> */
[----:B------:R4:W-:Y:S01]  /*3f9a0*/  ST.E desc[UR18][R2.64+0x1e8], R146 ;  /* 0x0001e89202007985 */ /* 0x0009e2000c101912 */
        /* <DEDUP_REMOVED lines=360> */
[----:B------:R-:W-:Y:S01]  /*41030*/  VIADD R6, R6, 0x280 ;  /* 0x0000028006067836 */ /* 0x000fe20000000000 */
[----:B------:R-:W-:-:S04]  /*41040*/  R2UR UR7, R7 ;  /* 0x00000000070772ca */ /* 0x000fc800000e0000 */
[----:B------:R-:W-:Y:S02]  /*41050*/  R2UR UR6, R6 ;  /* 0x00000000060672ca */ /* 0x000fe400000e0000 */
[----:B------:R-:W-:Y:S02]  /*41060*/  F2FP.BF16.F32.PACK_AB R156, R188, R189 ;  /* 0x000000bdbc9c723e */ /* 0x000fe400000010ff */
[----:B------:R-:W-:Y:S02]  /*41070*/  F2FP.BF16.F32.PACK_AB R158, R186, R187 ;  /* 0x000000bbba9e723e */ /* 0x000fe400000010ff */
[----:B------:R-:W-:Y:S02]  /*41080*/  F2FP.BF16.F32.PACK_AB R157, R162, R163 ;  /* 0x000000a3a29d723e */ /* 0x000fe400000010ff */
[----:B------:R-:W-:Y:S02]  /*41090*/  F2FP.BF16.F32.PACK_AB R159, R159, R160 ;  /* 0x000000a09f9f723e */ /* 0x000fe400000010ff */
        /* <DEDUP_REMOVED lines=27> */
[C---:B------:R-:W-:Y:S01]  /*41250*/  R2UR UR7, R5.reuse ;  /* 0x00000000050772ca */ /* 0x040fe200000e0000 */
[----:B------:R-:W-:Y:S02]  /*41260*/  WARPGROUP.DEPBAR.LE gsb0, 0x0 ;  /* 0x00008000000079c5 */ /* 0x000fe40000010000 */
[----:B------:R-:W-:Y:S01]  /*41270*/  ST.E desc[UR4][R2.64], R24 ;  /* 0x0000001802007985 */ /* 0x000fe2000c101904 */
[----:B------:R-:W-:Y:S02]  /*41280*/  R2UR UR4, R4 ;  /* 0x00000000040472ca */ /* 0x000fe400000e0000 */
[----:B------:R-:W-:-:S07]  /*41290*/  R2UR UR5, R5 ;  /* 0x00000000050572ca */ /* 0x000fce00000e0000 */
[----:B------:R0:W-:Y:S01]  /*412a0*/  ST.E desc[UR6][R2.64+0x4], R25 ;  /* 0x0000041902007985 */ /* 0x0001e2000c101906 */
[C---:B------:R-:W-:Y:S02]  /*412b0*/  R2UR UR6, R4.reuse ;  /* 0x00000000040672ca */ /* 0x040fe400000e0000 */
        /* <DEDUP_REMOVED lines=395> */
[----:B0-----:R-:W4:Y:S01]  /*42b70*/  LD.E R25, desc[UR18][R2.64+0x14] ;  /* 0x0000141202197980 */ /* 0x001f22000c101900 */
[C---:B------:R-:W-:Y:S02]  /*42b80*/  R2UR UR16, R4.reuse ;  /* 0x00000000041072ca */ /* 0x040fe400000e0000 */
[----:B------:R-:W-:Y:S01]  /*42b90*/  R2UR UR17, R5 ;  /* 0x00000000051172ca */ /* 0x000fe200000e0000 */
[----:B-1----:R-:W4:Y:S01]  /*42ba0*/  LD.E R27, desc[UR20][R2.64+0x18] ;  /* 0x00001814021b7980 */ /* 0x002f22000c101900 */
[----:B------:R-:W-:-:S02]  /*42bb0*/  R2UR UR18, R4 ;  /* 0x00000000041272ca */ /* 0x000fc400000e0000 */
[C---:B------:R-:W-:Y:S01]  /*42bc0*/  R2UR UR19, R5.reuse ;  /* 0x00000000051372ca */ /* 0x040fe200000e0000 */
[----:B--2---:R-:W2:Y:S01]  /*42bd0*/  LD.E R29, desc[UR22][R2.64+0x1c] ;  /* 0x00001c16021d7980 */ /* 0x004ea2000c101900 */
[C---:B------:R-:W-:Y:S02]  /*42be0*/  R2UR UR20, R4.reuse ;  /* 0x00000000041472ca */ /* 0x040fe400000e0000 */
[C---:B------:R-:W-:Y:S01]  /*42bf0*/  R2UR UR21, R5.reuse ;  /* 0x00000000051572ca */ /* 0x040fe200000e0000 */
[----:B---3--:R-:W3:Y:S01]  /*42c00*/  LD.E R31, desc[UR24][R2.64+0x20] ;  /* 0x00002018021f7980 */ /* 0x008ee2000c101900 */
[C---:B------:R-:W-:Y:S02]  /*42c10*/  R2UR UR22, R4.reuse ;  /* 0x00000000041672ca */ /* 0x040fe400000e0000 */
[----:B------:R-:W-:Y:S01]  /*42c20*/  R2UR UR23, R5 ;  /* 0x00000000051772ca */ /* 0x000fe200000e0000 */
[----:B----4-:R-:W4:Y:S01]  /*42c30*/  LD.E R33, desc[UR26][R2.64+0x24] ;  /* 0x0000241a02217980 */ /* 0x010f22000c101900 */
        /* <DEDUP_REMOVED lines=375> */
[----:B--2---:R-:W-:Y:S01]  /*443b0*/  ST.E desc[UR18][R2.64+0x1c], R29 ;  /* 0x00001c1d02007985 */ /* 0x004fe2000c101912 */
[----:B------:R-:W-:-:S02]  /*443c0*/  R2UR UR18, R4 ;  /* 0x00000000041272ca */ /* 0x000fc400000e0000 */
[C---:B------:R-:W-:Y:S01]  /*443d0*/  R2UR UR19, R5.reuse ;  /* 0x00000000051372ca */ /* 0x040fe200000e0000 */
[----:B---3--:R-:W-:Y:S01]  /*443e0*/  ST.E desc[UR20][R2.64+0x20], R31 ;  /* 0x0000201f02007985 */ /* 0x008fe2000c101914 */
[C---:B------:R-:W-:Y:S02]  /*443f0*/  R2UR UR20, R4.reuse ;  /* 0x00000000041472ca */ /* 0x040fe400000e0000 */
[C---:B------:R-:W-:Y:S01]  /*44400*/  R2UR UR21, R5.reuse ;  /* 0x00000000051572ca */ /* 0x040fe200000e0000 */
[----:B----4-:R-:W-:Y:S01]  /*44410*/  ST.E desc[UR22][R2.64+0x24], R33 ;  /* 0x0000242102007985 */ /* 0x010fe2000c101916 */
[C---:B------:R-:W-:Y:S02]  /*44420*/  R2UR UR22, R4.reuse ;  /* 0x00000000041672ca */ /* 0x040fe400000e0000 */
[----:B------:R-:W-:Y:S01]  /*44430*/  R2UR UR23, R5 ;  /* 0x00000000051772ca */ /* 0x000fe200000e0000 */
[----:B------:R-:W-:Y:S01]  /*44440*/  ST.E desc[UR24][R2.64+0x28], R9 ;  /* 0x0000280902007985 */ /* 0x000fe2000c101918 */
        /* <DEDUP_REMOVED lines=331> */
[----:B0-----:R-:W1:Y:S01]  /*45900*/  LDL.64 R8, [R0+0x40] ;  /* 0x0000400000087983 */ /* 0x001e620000100a00 */
[----:B------:R-:W-:-:S02]  /*45910*/  R2UR UR4, R4 ;  /* 0x00000000040472ca */ /* 0x000fc400000e0000 */
[----:B------:R-:W-:Y:S01]  /*45920*/  R2UR UR5, R5 ;  /* 0x00000000050572ca */ /* 0x000fe200000e0000 */
[----:B------:R-:W3:-:S12]  /*45930*/  LDL.64 R6, [R0] ;  /* 0x0000000000067983 */ /* 0x000ed80000100a00 */
[----:B-1----:R-:W4:Y:S01]  /*45940*/  LD.E R10, desc[UR4][R8.64] ;  /* 0x00000004080a7980 */ /* 0x002f22000c101900 */
[----:B------:R-:W-:Y:S02]  /*45950*/  R2UR UR4, R4 ;  /* 0x00000000040472ca */ /* 0x000fe400000e0000 */
[----:B------:R-:W-:Y:S01]  /*45960*/  R2UR UR5, R5 ;  /* 0x00000000050572ca */ /* 0x000fe200000e0000 */
[----:B------:R-:W-:-:S12]  /*45970*/  BSSY B2, `(.L_x_11523) ;  /* 0x0000006000027945 */ /* 0x000fd80003800000 */
[----:B---3--:R2:W5:Y:S01]  /*45980*/  LD.E R6, desc[UR4][R6.64] ;  /* 0x0000000406067980 */ /* 0x008562000c101900 */
[----:B----4-:R-:W-:-:S04]  /*45990*/  LOP3.LUT R10, R10, 0x1, RZ, 0xfc, !PT ;  /* 0x000000010a0a7812 */ /* 0x010fc800078efcff */
[----:B------:R-:W-:-:S13]  /*459a0*/  ISETP.NE.AND P0, PT, R10, 0x3, PT ;  /* 0x000000030a00780c */ /* 0x000fda0003f05270 */
[----:B--2---:R-:W-:Y:S05]  /*459b0*/  @!P0 BRA `(.L_x_11524) ;  /* 0x0000000000048947 */ /* 0x004fea0003800000 */
[----:B------:R-:W-:Y:S01]  /*459c0*/  BPT.TRAP 0x1 ;  /* 0x000000040000795c */ /* 0x000fe20000300000 */
.L_x_11524:
[----:B------:R-:W-:Y:S05]  /*459d0*/  BSYNC B2 ;  /* 0x0000000000027941 */ /* 0x000fea0003800000 */
.L_x_11523:
[C---:B------:R-:W-:Y:S02]  /*459e0*/  R2UR UR6, R4.reuse ;  /* 0x00000000040672ca */ /* 0x040fe400000e0000 */
[C---:B------:R-:W-:Y:S02]  /*459f0*/  R2UR UR7, R5.reuse ;  /* 0x00000000050772ca */ /* 0x040fe400000e0000 */
[----:B------:R-:W-:Y:S02]  /*45a00*/  R2UR UR4, R4 ;  /* 0x00000000040472ca */ /* 0x000fe400000e0000 */
[----:B------:R-:W-:-:S09]  /*45a10*/  R2UR UR5, R5 ;  /* 0x00000000050572ca */ /* 0x000fd200000e0000 */
[----:B------:R-:W2:Y:S04]  /*45a20*/  LD.E.64 R2, desc[UR6][R8.64+0x20] ;  /* 0x0000200608027980 */ /* 0x000ea8000c101b00 */
[----:B------:R-:W3:Y:S01]  /*45a30*/  LD.E R0, desc[UR4][R8.64+0xc] ;  /* 0x00000c0408007980 */ /* 0x000ee2000c101900 */
[----:B------:R-:W-:Y:S01]  /*45a40*/  IMAD.MOV.U32 R221, RZ, RZ, 0x0 ;  /* 0x00000000ffdd7424 */ /* 0x000fe200078e00ff */
[----:B--2---:R-:W-:-:S05]  /*45a50*/  MOV R3, R2 ;  /* 0x0000000200037202 */ /* 0x004fca0000000f00 */
[----:B-----5:R-:W-:-:S05]  /*45a60*/  IMAD R3, R6, 0x8, R3 ;  /* 0x0000000806037824 */ /* 0x020fca00078e0203 */
[----:B---3--:R-:W-:-:S04]  /*45a70*/  PRMT R0, R0, 0x654, R3 ;  /* 0x0000065400007816 */ /* 0x008fc80000000003 */
[----:B------:R0:W-:Y:S02]  /*45a80*/  SYNCS.ARRIVE.TRANS64.RED.A1T0 RZ, [R0+URZ], RZ ;  /* 0x000000ff00ff79a7 */ /* 0x0001e4000810043f */
[----:B0-----:R-:W-:Y:S05]  /*45a90*/  RET.REL.NODEC R220 `(_ZN7cutlass13device_kernelIN5flash11enable_sm90INS1_16FlashAttnFwdSm90INS1_25CollectiveMainloopFwdSm90ILi2EN4cute5tupleIJNS5_1CILi1EEES8_S8_EEENS6_IJNS7_ILi128EEENS7_ILi96EEENS7_ILi64EEEEEELi256ENS_10bfloat16_tEfNS_4arch4Sm90ELb0ELb1ELb0ELb0ELb1ELb0ELb1ELb1ELb0ELb1ELb0ELb0EEENS1_21CollectiveEpilogueFwdINS6_IJSA_NS7_ILi256EEESB_EEES9_SE_SG_Li256ELb0ELb1ELb0ELb0EEENS1_30DynamicPersistentTileSchedulerILi256ELi128ELb0ELb1ELb1EEEEEEEEEvNT_6ParamsE) ;  /* 0xfffffba4dc587950 */ /* 0x001fea0003c3ffff */
.L_x_11499:
[----:B0-----:R0:W1:Y:S02]  /*45aa0*/  SYNCS.PHASECHK.TRANS64.TRYWAIT P0, [R2+URZ], R3 ;  /* 0x00000003020075a7 */ /* 0x001064000800017f */
[----:B-1----:R-:W-:Y:S05]  /*45ab0*/  @!P0 NANOSLEEP.SYNCS 0x989680 ;  /* 0x009896800000895d */ /* 0x002fea0003900000 */
[----:B------:R-:W1:Y:S02]  /*45ac0*/  @!P0 SYNCS.PHASECHK.TRANS64 P0, [R2+URZ], R3 ;  /* 0x00000003020085a7 */ /* 0x000e64000800007f */
[----:B-1----:R-:W-:Y:S05]  /*45ad0*/  @!P0 BRA `(.L_x_11499) ;  /* 0xfffffffc00f08947 */ /* 0x002fea000383ffff */
[----:B------:R-:W-:Y:S05]  /*45ae0*/  BRA `(.L_x_11498) ;  /* 0xfffffe4c00747947 */ /* 0x000fea000383ffff */
.L_x_11506:
[----:B0-----:R0:W1:Y:S02]  /*45af0*/  SYNCS.PHASECHK.TRANS64.TRYWAIT P0, [R8+URZ], R9 ;  /* 0x00000009080075a7 */ /* 0x001064000800017f */
[----:B-1----:R-:W-:Y:S05]  /*45b00*/  @!P0 NANOSLEEP.SYNCS 0x989680 ;  /* 0x009896800000895d */ /* 0x002fea0003900000 */
[----:B------:R-:W1:Y:S02]  /*45b10*/  @!P0 SYNCS.PHASECHK.TRANS64 P0, [R8+URZ], R9 ;  /* 0x00000009080085a7 */ /* 0x000e64000800007f */
[----:B-1----:R-:W-:Y:S05]  /*45b20*/  @!P0 BRA `(.L_x_11506) ;  /* 0xfffffffc00f08947 */ /* 0x002fea000383ffff */
[----:B------:R-:W-:Y:S05]  /*45b30*/  BRA `(.L_x_11505) ;  /* 0xfffffe5400487947 */ /* 0x000fea000383ffff */
.L_x_11525:
        /* <DEDUP_REMOVED lines=12> */
.L_x_15558:


//--------------------- .text._ZN7cutlass13device_kernelIN5flash11enable_sm90INS1_16FlashAttnFwdSm90INS1_25CollectiveMainloopFwdSm90ILi2EN4cute5tupleIJNS5_1CILi1EEES8_S8_EEENS6_IJNS7_ILi128EEENS7_ILi96EEENS7_ILi64EEEEEELi256ENS_10bfloat16_tEfNS_4arch4Sm90ELb0ELb1ELb0ELb1ELb1ELb0ELb0ELb1ELb0ELb1ELb0ELb0EEENS1_21CollectiveEpilogueFwdINS6_IJSA_NS7_ILi256EEESB_EEES9_SE_SG_Li256ELb1ELb1ELb0ELb0EEENS1_36VarlenDynamicPersistentTileSchedulerILi128ELi96ELi256ELi128ELb0ELb1ELb1ELb1ELb0ELb1EEEEEEEEEvNT_6ParamsE --------------------------
	.section	.text._ZN7cutlass13device_kernelIN5flash11enable_sm90INS1_16FlashAttnFwdSm90INS1_25CollectiveMainloopFwdSm90ILi2EN4cute5tupleIJNS5_1CILi1EEES8_S8_EEENS6_IJNS7_ILi128EEENS7_ILi96EEENS7_ILi64EEEEEELi256ENS_10bfloat16_tEfNS_4arch4Sm90ELb0ELb1ELb0ELb1ELb1ELb0ELb0ELb1ELb0ELb1ELb0ELb0EEENS1_21CollectiveEpilogueFwdINS6_IJSA_NS7_ILi256EEESB_EEES9_SE_SG_Li256ELb1ELb1ELb0ELb0EEENS1_36VarlenDynamicPersistentTileSchedulerILi128ELi96ELi256ELi128ELb0ELb1ELb1ELb1ELb0ELb1EEEEEEEEEvNT_6ParamsE,"ax",@progbits
	.align	128
.text._ZN7cutlass13device_kernelIN5flash11enable_sm90INS1_16FlashAttnFwdSm90INS1_25CollectiveMainloopFwdSm90ILi2EN4cute5tupleIJNS5_1CILi1EEES8_S8_EEENS6_IJNS7_ILi128EEENS7_ILi96EEENS7_ILi64EEEEEELi256ENS_10bfloat16_tEfNS_4arch4Sm90ELb0ELb1ELb0ELb1ELb1ELb0ELb0ELb1ELb0ELb1ELb0ELb0EEENS1_21CollectiveEpilogueFwdINS6_IJSA_NS7_ILi256EEESB_EEES9_SE_SG_Li256ELb1ELb1ELb0ELb0EEENS1_36VarlenDynamicPersistentTileSchedulerILi128ELi96ELi256ELi128ELb0ELb1ELb1ELb1ELb0ELb1EEEEEEEEEvNT_6ParamsE:
        .type           _ZN7cutlass13device_kernelIN5flash11enable_sm90INS1_16FlashAttnFwdSm90INS1_25CollectiveMainloopFwdSm90ILi2EN4cute5tupleIJNS5_1CILi1EEES8_S8_EEENS6_IJNS7_ILi128EEENS7_ILi96EEENS7_ILi64EEEEEELi256ENS_10bfloat16_tEfNS_4arch4Sm90ELb0ELb1ELb0ELb1ELb1ELb0ELb0ELb1ELb0ELb1ELb0ELb0EEENS1_21CollectiveEpilogueFwdINS6_IJSA_NS7_ILi256EEESB_EEES9_SE_SG_Li256ELb1ELb1ELb0ELb0EEENS1_36VarlenDynamicPersistentTileSchedulerILi128ELi96ELi256ELi128ELb0ELb1ELb1ELb1ELb0ELb1EEEEEEEEEvNT_6ParamsE,@function
        .size           _ZN7cutlass13device_kernelIN5flash11enable_sm90INS1_16FlashAttnFwdSm90INS1_25CollectiveMainloopFwdSm90ILi2EN4cute5tupleIJNS5_1CILi1EEES8_S8_EEENS6_IJNS7_ILi128EEENS7_ILi96EEENS7_ILi64EEEEEELi256ENS_10bfloat16_tEfNS_4arch4Sm90ELb0ELb1ELb0ELb1ELb1ELb0ELb0ELb1ELb0ELb1ELb0ELb0EEENS1_21CollectiveEpilogueFwdINS6_IJSA_NS7_ILi256EEESB_EEES9_SE_SG_Li256ELb1ELb1ELb0ELb0EEENS1_36VarlenDynamicPersistentTileSchedulerILi128ELi96ELi256ELi128ELb0ELb1ELb1ELb1ELb0ELb1EEEEEEEEEvNT_6ParamsE,(.L_x_15560 - _ZN7cutlass13device_kernelIN5flash11enable_sm90INS1_16FlashAttnFwdSm90INS1_25CollectiveMainloopFwdSm90ILi2EN4cute5tupleIJNS5_1CILi1EEES8_S8_EEENS6_IJNS7_ILi128EEENS7_ILi96EEENS7_ILi64EEEEEELi256ENS_10bfloat16_tEfNS_4arch4Sm90ELb0ELb1ELb0ELb1ELb1ELb0ELb0ELb1ELb0ELb1ELb0ELb0EEENS1_21CollectiveEpilogueFwdINS6_IJSA_NS7_ILi256EEESB_EEES9_SE_SG_Li256ELb1ELb1ELb0ELb0EEENS1_36VarlenDynamicPersistentTileSchedulerILi128ELi96ELi256ELi128ELb0ELb1ELb1ELb1ELb0ELb1EEEEEEEEEvNT_6ParamsE)
        .other          _ZN7cutlass13device_kernelIN5flash11enable_sm90INS1_16FlashAttnFwdSm90INS1_25CollectiveMainloopFwdSm90ILi2EN4cute5tupleIJNS5_1CILi1EEES8_S8_EEENS6_IJNS7_ILi128EEENS7_ILi96EEENS7_ILi64EEEEEELi256ENS_10bfloat16_tEfNS_4arch4Sm90ELb0ELb1ELb0ELb1ELb1ELb0ELb0ELb1ELb0ELb1ELb0ELb0EEENS1_21CollectiveEpilogueFwdINS6_IJSA_NS7_ILi256EEESB_EEES9_SE_SG_Li256ELb1ELb1ELb0ELb0EEENS1_36VarlenDynamicPersistentTileSchedulerILi128ELi96ELi256ELi128ELb0ELb1ELb1ELb1ELb0ELb1EEEEEEEEEvNT_6ParamsE,@"STO_CUDA_ENTRY STV_DEFAULT"
_ZN7cutlass13device_kernelIN5flash11enable_sm90INS1_16FlashAttnFwdSm90INS1_25CollectiveMainloopFwdSm90ILi2EN4cute5tupleIJNS5_1CILi1EEES8_S8_EEENS6_IJNS7_ILi128EEENS7_ILi96EEENS7_ILi64EEEEEELi256ENS_10bfloat16_tEfNS_4arch4Sm90ELb0ELb1ELb0ELb1ELb1ELb0ELb0ELb1ELb0ELb1ELb0ELb0EEENS1_21CollectiveEpilogueFwdINS6_IJSA_NS7_ILi256EEESB_EEES9_SE_SG_Li256ELb1ELb1ELb0ELb0EEENS1_36VarlenDynamicPersistentTileSchedulerILi128ELi96ELi256ELi128ELb0ELb1ELb1ELb1ELb0ELb1EEEEEEEEEvNT_6ParamsE:
        /* <DEDUP_REMOVED lines=45> */
.L_x_11526:
        /* <DEDUP_REMOVED lines=22> */
.L_x_11527:
        /* <DEDUP_REMOVED lines=18> */
.L_x_11528:
        /* <DEDUP_REMOVED lines=22> */
.L_x_11529:
        /* <DEDUP_REMOVED lines=23> */
.L_x_11530:
        /* <DEDUP_REMOVED lines=8> */
.L_x_11532:
[----:B------:R-:W-:-:S08]  /*08a0*/  NOP ;  /* 0x0000000000007918 */ /* 0x000fd00000000000 */
[----:B------:R-:W0:Y:S02]  /*08b0*/  USETMAXREG.TRY_ALLOC.CTAPOOL UP0, 0xe8 ;  /* 0x000000e8000079c8 */ /* 0x000e240008000600 */
[----:B0-----:R-:W-:-:S13]  /*08c0*/  PLOP3.LUT P0, PT, PT, PT, UP0, 0x80, 0x0 ;  /* 0x000000000000781c */ /* 0x001fda0003f0f008 */
[----:B------:R-:W-:Y:S05]  /*08d0*/  @!P0 BRA `(.L_x_11532) ;  /* 0xfffffffc00f08947 */ /* 0x000fea000383ffff */
[----:B------:R-:W-:Y:S01]  /*08e0*/  SHF.R.U32.HI R2, RZ, 0x7, R0 ;  /* 0x00000007ff027819 */ /* 0x000fe20000011600 */
[----:B------:R-:W0:Y:S08]  /*08f0*/  S2UR UR5, SR_CgaCtaId ;  /* 0x00000000000579c3 */ /* 0x000e300000008800 */
[----:B------:R-:W-:Y:S06]  /*0900*/  BAR.ARV 0x8, 0x180 ;  /* 0x0206000000007b1d */ /* 0x000fec0000002000 */
[----:B------:R-:W-:Y:S01]  /*0910*/  ISETP.NE.AND P0, PT, R2, 0x1, PT ;  /* 0x000000010200780c */ /* 0x000fe20003f05270 */
[----:B------:R-:W-:-:S12]  /*0920*/  UMOV UR4, 0x400 ;  /* 0x0000040000047882 */ /* 0x000fd80000000000 */
[----:B------:R-:W-:Y:S06]  /*0930*/  @!P0 BAR.ARV 0x9, 0x100 ;  /* 0x0244000000008b1d */ /* 0x000fec0000002000 */
[----:B0-----:R-:W-:Y:S02]  /*0940*/  ULEA UR4, UR5, UR4, 0x18 ;  /* 0x0000000405047291 */ /* 0x001fe4000f8ec03f */
[----:B------:R-:W-:Y:S07]  /*0950*/  BAR.SYNC.DEFER_BLOCKING 0x5, 0x180 ;  /* 0x0146000000007b1d */ /* 0x000fee0000010000 */
[----:B------:R-:W0:Y:S01]  /*0960*/  LDS.128 R4, [UR4+0x228d0] ;  /* 0x0228d004ff047984 */ /* 0x000e220008000c00 */
[----:B------:R-:W-:Y:S01]  /*0970*/  ULDC UR4, c[0x0][0xc3c] ;  /* 0x00030f0000047ab9 */ /* 0x000fe20000000800 */
[----:B------:R-:W-:Y:S06]  /*0980*/  BAR.ARV 0x4, 0x180 ;  /* 0x0106000000007b1d */ /* 0x000fec0000002000 */
[----:B0-----:R-:W-:-:S13]  /*0990*/  ISETP.GE.AND P0, PT, R7, UR4, PT ;  /* 0x0000000407007c0c */ /* 0x001fda000bf06270 */
[----:B------:R-:W-:Y:S05]  /*09a0*/  @P0 EXIT ;  /* 0x000000000000094d */ /* 0x000fea0003800000 */
[----:B------:R-:W-:Y:S01]  /*09b0*/  VIADD R214, R0, 0xffffff80 ;  /* 0xffffff8000d67836 */ /* 0x000fe20000000000 */
[----:B------:R-:W-:Y:S01]  /*09c0*/  R2UR UR7, R6 ;  /* 0x00000000060772ca */ /* 0x000fe200000e0000 */
[----:B------:R-:W-:Y:S01]  /*09d0*/  ULOP3.LUT UR40, UR39, 0x1, URZ, 0xfc, !UPT ;  /* 0x0000000127287892 */ /* 0x000fe2000f8efc3f */
[----:B------:R-:W-:Y:S01]  /*09e0*/  R2UR UR5, R5 ;  /* 0x00000000050572ca */ /* 0x000fe200000e0000 */
[----:B------:R-:W-:Y:S01]  /*09f0*/  UMOV UR36, URZ ;  /* 0x0000003f00247c82 */ /* 0x000fe20008000000 */
[----:B------:R-:W-:Y:S01]  /*0a00*/  SHF.R.S32.HI R3, RZ, 0x1f, R214 ;  /* 0x0000001fff037819 */ /* 0x000fe200000114d6 */
[----:B------:R-:W-:Y:S01]  /*0a10*/  UMOV UR37, URZ ;  /* 0x0000003f00257c82 */ /* 0x000fe20008000000 */
[----:B------:R-:W-:Y:S01]  /*0a20*/  R2UR UR6, R7 ;  /* 0x00000000070672ca */ /* 0x000fe200000e0000 */
[----:B------:R-:W-:Y:S01]  /*0a30*/  UMOV UR38, URZ ;  /* 0x0000003f00267c82 */ /* 0x000fe20008000000 */
[CC--:B------:R-:W-:Y:S02]  /*0a40*/  LEA.HI R0, R3.reuse, R214.reuse, RZ, 0x7 ;  /* 0x000000d603007211 */ /* 0x0c0fe400078f38ff */
[----:B------:R-:W-:-:S02]  /*0a50*/  LEA.HI R4, R3, R214, RZ, 0x5 ;  /* 0x000000d603047211 */ /* 0x000fc400078f28ff */
[----:B------:R-:W-:Y:S02]  /*0a60*/  LOP3.LUT R205, R0, 0xffffff80, RZ, 0xc0, !PT ;  /* 0xffffff8000cd7812 */ /* 0x000fe400078ec0ff */
[CC--:B------:R-:W-:Y:S01]  /*0a70*/  LEA.HI R2, R3.reuse, R214.reuse, RZ, 0x4 ;  /* 0x000000d603027211 */ /* 0x0c0fe200078f20ff */
[----:B------:R-:W-:Y:S01]  /*0a80*/  IMAD.SHL.U32 R4, R4, 0x20, RZ ;  /* 0x0000002004047824 */ /* 0x000fe200078e00ff */
[-C--:B------:R-:W-:Y:S01]  /*0a90*/  LEA.HI R11, R3, R214.reuse, RZ, 0x2 ;  /* 0x000000d6030b7211 */ /* 0x080fe200078f10ff */
[----:B------:R-:W-:Y:S01]  /*0aa0*/  IMAD.IADD R205, R214, 0x1, -R205 ;  /* 0x00000001d6cd7824 */ /* 0x000fe200078e0acd */
[----:B------:R-:W-:Y:S02]  /*0ab0*/  LOP3.LUT R5, R2, 0x3fffff0, RZ, 0xc0, !PT ;  /* 0x03fffff002057812 */ /* 0x000fe400078ec0ff */
[----:B------:R-:W-:Y:S02]  /*0ac0*/  LOP3.LUT R11, R11, 0xfffffffc, RZ, 0xc0, !PT ;  /* 0xfffffffc0b0b7812 */ /* 0x000fe400078ec0ff */
[----:B------:R-:W-:Y:S01]  /*0ad0*/  SHF.R.S32.HI R6, RZ, 0x1f, R205 ;  /* 0x0000001fff067819 */ /* 0x000fe200000114cd */
[C---:B------:R-:W-:Y:S01]  /*0ae0*/  IMAD.IADD R5, R214.reuse, 0x1, -R5 ;  /* 0x00000001d6057824 */ /* 0x040fe200078e0a05 */
[----:B------:R-:W-:Y:S01]  /*0af0*/  LEA.HI R3, R3, R214, RZ, 0x3 ;  /* 0x000000d603037211 */ /* 0x000fe200078f18ff */
[----:B------:R-:W-:Y:S01]  /*0b00*/  IMAD.IADD R11, R214, 0x1, -R11 ;  /* 0x00000001d60b7824 */ /* 0x000fe200078e0a0b */
[----:B------:R-:W-:-:S02]  /*0b10*/  LEA.HI R8, R6, R205, RZ, 0x2 ;  /* 0x000000cd06087211 */ /* 0x000fc400078f10ff */
[----:B------:R-:W-:Y:S02]  /*0b20*/  SHF.R.S32.HI R207, RZ, 0x7, R0 ;  /* 0x00000007ffcf7819 */ /* 0x000fe40000011400 */
[--C-:B------:R-:W-:Y:S02]  /*0b30*/  SHF.R.S32.HI R9, RZ, 0x2, R8.reuse ;  /* 0x00000002ff097819 */ /* 0x100fe40000011408 */
[----:B------:R-:W-:Y:S02]  /*0b40*/  SHF.R.S32.HI R10, RZ, 0x1f, R8 ;  /* 0x0000001fff0a7819 */ /* 0x000fe40000011408 */
[----:B------:R-:W-:Y:S02]  /*0b50*/  LOP3.LUT R4, R4, 0xfffffc00, RZ, 0xc0, !PT ;  /* 0xfffffc0004047812 */ /* 0x000fe400078ec0ff */
[----:B------:R-:W-:Y:S02]  /*0b60*/  LEA.HI R10, R10, R9, RZ, 0x3 ;  /* 0x000000090a0a7211 */ /* 0x000fe400078f18ff */
[----:B------:R-:W-:Y:S01]  /*0b70*/  LOP3.LUT R203, R3, 0xfffffff8, RZ, 0xc0, !PT ;  /* 0xfffffff803cb7812 */ /* 0x000fe200078ec0ff */
[----:B------:R-:W-:Y:S01]  /*0b80*/  IMAD R5, R5, 0x40, R4 ;  /* 0x0000004005057824 */ /* 0x000fe200078e0204 */
[----:B------:R-:W-:-:S02]  /*0b90*/  SHF.R.S32.HI R7, RZ, 0x4, R2 ;  /* 0x00000004ff077819 */ /* 0x000fc40000011402 */
[----:B------:R-:W-:Y:S01]  /*0ba0*/  LOP3.LUT R10, R10, 0xfffffff8, RZ, 0xc0, !PT ;  /* 0xfffffff80a0a7812 */ /* 0x000fe200078ec0ff */
[----:B------:R-:W-:Y:S01]  /*0bb0*/  IMAD.IADD R203, R214, 0x1, -R203 ;  /* 0x00000001d6cb7824 */ /* 0x000fe200078e0acb */
[----:B------:R-:W-:Y:S02]  /*0bc0*/  LEA.HI R6, R6, R205, RZ, 0x5 ;  /* 0x000000cd06067211 */ /* 0x000fe400078f28ff */
        /* <DEDUP_REMOVED lines=9> */
[----:B------:R-:W-:Y:S01]  /*0c60*/  LOP3.LUT R2, R2, 0x1ffffffe, RZ, 0xc0, !PT ;  /* 0x1ffffffe02027812 */ /* 0x000fe200078ec0ff */
[----:B------:R-:W-:Y:S01]  /*0c70*/  VIADD R200, R22, 0x80 ;  /* 0x0000008016c87836 */ /* 0x000fe20000000000 */
[----:B------:R-:W-:Y:S01]  /*0c80*/  LOP3.LUT R4, R4, 0x1ffffffe, RZ, 0xc0, !PT ;  /* 0x1ffffffe04047812 */ /* 0x000fe200078ec0ff */
[----:B------:R-:W-:Y:S01]  /*0c90*/  IMAD.IADD R0, R207, 0x1, -R0 ;  /* 0x00000001cf007824 */ /* 0x000fe200078e0a00 */
[----:B------:R-:W-:Y:S01]  /*0ca0*/  LOP3.LUT R8, R8, 0x7ffffffc, RZ, 0xc0, !PT ;  /* 0x7ffffffc08087812 */ /* 0x000fe200078ec0ff */
[----:B------:R-:W-:Y:S01]  /*0cb0*/  VIADD R202, R22, 0xc0 ;  /* 0x000000c016ca7836 */ /* 0x000fe20000000000 */
[----:B------:R-:W-:Y:S01]  /*0cc0*/  SHF.R.S32.HI R204, RZ, 0x3, R3 ;  /* 0x00000003ffcc7819 */ /* 0x000fe20000011403 */
[----:B------:R-:W-:Y:S01]  /*0cd0*/  IMAD.IADD R2, R7, 0x1, -R2 ;  /* 0x0000000107027824 */ /* 0x000fe200078e0a02 */
[----:B------:R-:W-:Y:S01]  /*0ce0*/  SHF.R.S32.HI R213, RZ, 0x1f, R22 ;  /* 0x0000001fffd57819 */ /* 0x000fe20000011416 */
[----:B------:R-:W-:Y:S01]  /*0cf0*/  IMAD.IADD R23, R11, 0x1, -R4 ;  /* 0x000000010b177824 */ /* 0x000fe200078e0a04 */
[----:B------:R-:W-:Y:S01]  /*0d00*/  SHF.R.S32.HI R212, RZ, 0x1f, R201 ;  /* 0x0000001fffd47819 */ /* 0x000fe200000114c9 */
[----:B------:R-:W-:Y:S01]  /*0d10*/  IMAD R208, R0, 0x40, R9 ;  /* 0x0000004000d07824 */ /* 0x000fe200078e0209 */
[----:B------:R-:W-:Y:S01]  /*0d20*/  SHF.R.S32.HI R211, RZ, 0x1f, R200 ;  /* 0x0000001fffd37819 */ /* 0x000fe200000114c8 */
[----:B------:R-:W-:Y:S01]  /*0d30*/  IMAD R209, R2, 0x8, R5 ;  /* 0x0000000802d17824 */ /* 0x000fe200078e0205 */
[----:B------:R-:W-:Y:S01]  /*0d40*/  SHF.R.S32.HI R210, RZ, 0x1f, R202 ;  /* 0x0000001fffd27819 */ /* 0x000fe200000114ca */
[----:B------:R-:W-:-:S02]  /*0d50*/  IMAD.IADD R19, R205, 0x1, -R8 ;  /* 0x00000001cd137824 */ /* 0x000fc400078e0a08 */
[----:B------:R-:W-:-:S07]  /*0d60*/  IMAD R23, R23, 0x8, R208 ;  /* 0x0000000817177824 */ /* 0x000fce00078e02d0 */
.L_x_11640:
[----:B------:R-:W-:Y:S01]  /*0d70*/  ULDC.64 UR8, c[0x0][0xa28] ;  /* 0x00028a0000087ab9 */ /* 0x000fe20000000a00 */
[----:B01----:R-:W-:Y:S01]  /*0d80*/  IMAD.MOV.U32 R7, RZ, RZ, RZ ;  /* 0x000000ffff077224 */ /* 0x003fe200078e00ff */
[----:B------:R-:W-:Y:S01]  /*0d90*/  UISETP.NE.U32.AND UP0, UPT, UR8, URZ, UPT ;  /* 0x0000003f0800728c */ /* 0x000fe2000bf05070 */
[----:B------:R-:W-:-:S03]  /*0da0*/  ULDC UR4, c[0x0][0x424] ;  /* 0x0001090000047ab9 */ /* 0x000fc60000000800 */
        /* <DEDUP_REMOVED lines=9> */
[----:B------:R-:W-:Y:S02]  /*0e40*/  IMAD.U32 R2, RZ, RZ, UR8 ;  /* 0x00000008ff027e24 */ /* 0x000fe4000f8e00ff */
[----:B--2---:R-:W-:Y:S01]  /*0e50*/  IMAD.U32 R3, RZ, RZ, UR9 ;  /* 0x00000009ff037e24 */ /* 0x004fe2000f8e00ff */
[----:B------:R-:W-:-:S04]  /*0e60*/  @UP1 UIMAD.WIDE UR8, UR6, 0x4, UR10 ;  /* 0x00000004060818a5 */ /* 0x000fc8000f8e020a */
[----:B------:R0:W5:Y:S02]  /*0e70*/  @P0 LDG.E R7, desc[UR46][R2.64] ;  /* 0x0000002e02070981 */ /* 0x000164000c1e1900 */
[----:B------:R-:W-:Y:S02]  /*0e80*/  IMAD.U32 R4, RZ, RZ, UR8 ;  /* 0x00000008ff047e24 */ /* 0x000fe4000f8e00ff */
[----:B------:R-:W-:Y:S01]  /*0e90*/  IMAD.U32 R5, RZ, RZ, UR9 ;  /* 0x00000009ff057e24 */ /* 0x000fe2000f8e00ff */
[----:B------:R-:W-:-:S04]  /*0ea0*/  ULDC.64 UR8, c[0x0][0x418] ;  /* 0x0001060000087ab9 */ /* 0x000fc80000000a00 */
[----:B----4-:R0:W5:Y:S01]  /*0eb0*/  @P2 LDG.E R17, desc[UR46][R4.64] ;  /* 0x0000002e04112981 */ /* 0x010162000c1e1900 */
[----:B------:R-:W-:Y:S01]  /*0ec0*/  UISETP.NE.U32.AND UP0, UPT, UR8, URZ, UPT ;  /* 0x0000003f0800728c */ /* 0x000fe2000bf05070 */
[----:B------:R-:W-:-:S03]  /*0ed0*/  UMOV UR41, UR7 ;  /* 0x0000000700297c82 */ /* 0x000fc60008000000 */
[----:B------:R-:W-:-:S03]  /*0ee0*/  UISETP.NE.AND.EX UP0, UPT, UR9, URZ, UPT, UP0 ;  /* 0x0000003f0900728c */ /* 0x000fc6000bf05300 */
[----:B------:R-:W-:Y:S01]  /*0ef0*/  ULDC.64 UR8, c[0x0][0xa20] ;  /* 0x0002880000087ab9 */ /* 0x000fe20000000a00 */
[----:B------:R-:W-:Y:S01]  /*0f00*/  USEL UR4, UR4, 0x1, UP0 ;  /* 0x0000000104047887 */ /* 0x000fe20008000000 */
[----:B------:R-:W-:Y:S01]  /*0f10*/  ISETP.NE.U32.AND P1, PT, RZ, UR8, PT ;  /* 0x00000008ff007c0c */ /* 0x000fe2000bf25070 */
[----:B------:R-:W-:Y:S02]  /*0f20*/  ULDC UR8, c[0x0][0x2f0] ;  /* 0x0000bc0000087ab9 */ /* 0x000fe40000000800 */
[----:B------:R-:W-:Y:S01]  /*0f30*/  UIMAD UR4, UR4, UR8, URZ ;  /* 0x00000008040472a4 */ /* 0x000fe2000f8e023f */
[----:B------:R-:W-:Y:S01]  /*0f40*/  ISETP.NE.AND.EX P1, PT, RZ, UR9, PT, P1 ;  /* 0x00000009ff007c0c */ /* 0x000fe2000bf25310 */
[----:B0--3--:R-:W-:-:S12]  /*0f50*/  @P2 BRA `(.L_x_11533) ;  /* 0x0000000000302947 */ /* 0x009fd80003800000 */
        /* <DEDUP_REMOVED lines=12> */
.L_x_11533:
[----:B------:R-:W-:Y:S01]  /*1020*/  IMAD.U32 R18, RZ, RZ, UR4 ;  /* 0x00000004ff127e24 */ /* 0x000fe2000f8e00ff */
[----:B------:R-:W-:Y:S01]  /*1030*/  UMOV UR42, UR6 ;  /* 0x00000006002a7c82 */ /* 0x000fe20008000000 */
[----:B------:R-:W-:Y:S05]  /*1040*/  @!P1 BRA `(.L_x_11534) ;  /* 0x0000000000189947 */ /* 0x000fea0003800000 */
[----:B------:R-:W-:Y:S02]  /*1050*/  ULDC.64 UR8, c[0x0][0xa20] ;  /* 0x0002880000087ab9 */ /* 0x000fe40000000a00 */
[----:B------:R-:W-:-:S06]  /*1060*/  UIMAD.WIDE UR6, UR6, 0x4, UR8 ;  /* 0x00000004060678a5 */ /* 0x000fcc000f8e0208 */
[----:B------:R-:W-:Y:S02]  /*1070*/  IMAD.U32 R2, RZ, RZ, UR6 ;  /* 0x00000006ff027e24 */ /* 0x000fe4000f8e00ff */
[----:B------:R-:W-:-:S05]  /*1080*/  IMAD.U32 R3, RZ, RZ, UR7 ;  /* 0x00000007ff037e24 */ /* 0x000fca000f8e00ff */
[----:B------:R1:W5:Y:S01]  /*1090*/  LDG.E R18, desc[UR46][R2.64] ;  /* 0x0000002e02127981 */ /* 0x000362000c1e1900 */
[----:B------:R-:W-:Y:S05]  /*10a0*/  BRA `(.L_x_11535) ;  /* 0x00000000002c7947 */ /* 0x000fea0003800000 */
.L_x_11534:
        /* <DEDUP_REMOVED lines=11> */
.L_x_11535:
[----:B------:R-:W2:Y:S01]  /*1160*/  LDC R206, c[0x0][0x448] ;  /* 0x00011200ffce7b82 */ /* 0x000ea20000000800 */
[----:B------:R-:W-:Y:S01]  /*1170*/  USHF.L.U32 UR43, UR5, 0x7, URZ ;  /* 0x00000007052b7899 */ /* 0x000fe2000800063f */
[----:B-----5:R-:W-:Y:S01]  /*1180*/  IMAD.IADD R18, R18, 0x1, -R7 ;  /* 0x0000000112127824 */ /* 0x020fe200078e0a07 */
[----:B------:R-:W-:Y:S02]  /*1190*/  LOP3.LUT R16, R16, 0xffefffff, RZ, 0xc0, !PT ;  /* 0xffefffff10107812 */ /* 0x000fe400078ec0ff */
[----:B------:R-:W-:Y:S02]  /*11a0*/  UIADD3 UR4, UR43, 0x7f, URZ ;  /* 0x0000007f2b047890 */ /* 0x000fe4000fffe03f */
[----:B01----:R-:W-:Y:S01]  /*11b0*/  IADD3 R3, R18, 0x1, -R17 ;  /* 0x0000000112037810 */ /* 0x003fe20007ffe811 */
[----:B------:R-:W0:Y:S03]  /*11c0*/  LDC.64 R8, c[0x0][0x9e0] ;  /* 0x00027800ff087b82 */ /* 0x000e260000000a00 */
[----:B------:R-:W-:Y:S01]  /*11d0*/  IMAD.U32 R0, RZ, RZ, UR4 ;  /* 0x00000004ff007e24 */ /* 0x000fe2000f8e00ff */
[----:B--2---:R-:W-:-:S02]  /*11e0*/  ISETP.NE.AND P2, PT, R206, 0x1, PT ;  /* 0x00000001ce00780c */ /* 0x004fc40003f45270 */
[----:B0-----:R-:W-:-:S11]  /*11f0*/  ISETP.GE.AND P1, PT, R9, 0x1, PT ;  /* 0x000000010900780c */ /* 0x001fd60003f26270 */
[----:B------:R-:W0:Y:S01]  /*1200*/  @P2 LDC R2, c[0x0][0x44c] ;  /* 0x00011300ff022b82 */ /* 0x000e220000000800 */
[----:B------:R-:W-:-:S04]  /*1210*/  @P2 LOP3.LUT R16, R16, 0x100000, RZ, 0xfc, !PT ;  /* 0x0010000010102812 */ /* 0x000fc800078efcff */
[----:B------:R-:W-:-:S03]  /*1220*/  LOP3.LUT R16, R16, 0xfff7ffff, RZ, 0xc0, !PT ;  /* 0xfff7ffff10107812 */ /* 0x000fc600078ec0ff */
[----:B------:R-:W1:Y:S01]  /*1230*/  @P2 LDC R5, c[0x0][0x450] ;  /* 0x00011400ff052b82 */ /* 0x000e620000000800 */
[----:B------:R-:W-:Y:S01]  /*1240*/  @P1 LOP3.LUT R16, R16, 0x80000, RZ, 0xfc, !PT ;  /* 0x0008000010101812 */ /* 0x000fe200078efcff */
[----:B0-----:R-:W-:-:S05]  /*1250*/  @P2 IMAD.HI.U32 R2, R2, UR4, RZ ;  /* 0x0000000402022c27 */ /* 0x001fca000f8e00ff */
[----:B-1----:R-:W-:-:S05]  /*1260*/  @P2 SHF.R.U32.HI R0, RZ, R5, R2 ;  /* 0x00000005ff002219 */ /* 0x002fca0000011602 */
        /* <DEDUP_REMOVED lines=13> */
.L_x_11537:
[----:B------:R-:W-:-:S13]  /*1340*/  ISETP.NE.AND P0, PT, R9, 0x1, PT ;  /* 0x000000010900780c */ /* 0x000fda0003f05270 */
[----:B------:R-:W0:Y:S02]  /*1350*/  @P0 LDC.64 R4, c[0x0][0x9e8] ;  /* 0x00027a00ff040b82 */ /* 0x000e240000000a00 */
[----:B0-----:R-:W-:-:S05]  /*1360*/  @P0 IMAD.HI.U32 R4, R2, R4, RZ ;  /* 0x0000000402040227 */ /* 0x001fca00078e00ff */
[----:B------:R-:W-:-:S07]  /*1370*/  @P0 SHF.R.U32.HI R2, RZ, R5, R4 ;  /* 0x00000005ff020219 */ /* 0x000fce0000011604 */
.L_x_11538:
[----:B------:R-:W-:-:S05]  /*1380*/  IMAD R3, R2, R9, R9 ;  /* 0x0000000902037224 */ /* 0x000fca00078e0209 */
[----:B------:R-:W-:-:S07]  /*1390*/  VIMNMX R0, R0, R3, PT ;  /* 0x0000000300007248 */ /* 0x000fce0003fe0100 */
.L_x_11536:
[----:B------:R-:W0:Y:S01]  /*13a0*/  @P2 LDC R4, c[0x0][0x44c] ;  /* 0x00011300ff042b82 */ /* 0x000e220000000800 */
[----:B------:R-:W-:Y:S01]  /*13b0*/  IMAD.U32 R3, RZ, RZ, UR43 ;  /* 0x0000002bff037e24 */ /* 0x000fe2000f8e00ff */
[----:B------:R-:W-:Y:S01]  /*13c0*/  ULDC UR4, c[0x0][0x9dc] ;  /* 0x0002770000047ab9 */ /* 0x000fe20000000800 */
[----:B------:R-:W-:Y:S02]  /*13d0*/  VIADD R2, R0, 0x5f ;  /* 0x0000005f00027836 */ /* 0x000fe40000000000 */
[----:B------:R-:W-:Y:S02]  /*13e0*/  VIADD R0, R18, 0x5f ;  /* 0x0000005f12007836 */ /* 0x000fe40000000000 */
[----:B------:R-:W-:Y:S01]  /*13f0*/  IMAD.HI R2, R2, 0x2aaaaaab, RZ ;  /* 0x2aaaaaab02027827 */ /* 0x000fe200078e02ff */
[----:B------:R-:W1:Y:S03]  /*1400*/  @P2 LDC R5, c[0x0][0x450] ;  /* 0x00011400ff052b82 */ /* 0x000e660000000800 */
[----:B------:R-:W-:-:S04]  /*1410*/  IMAD.HI R0, R0, 0x2aaaaaab, RZ ;  /* 0x2aaaaaab00007827 */ /* 0x000fc800078e02ff */
[----:B0-----:R-:W-:-:S05]  /*1420*/  @P2 IMAD.HI.U32 R4, R4, UR43, RZ ;  /* 0x0000002b04042c27 */ /* 0x001fca000f8e00ff */
[----:B-1----:R-:W-:Y:S02]  /*1430*/  @P2 SHF.R.U32.HI R3, RZ, R5, R4 ;  /* 0x00000005ff032219 */ /* 0x002fe40000011604 */
[----:B------:R-:W-:Y:S02]  /*1440*/  SHF.R.U32.HI R5, RZ, 0x1f, R2 ;  /* 0x0000001fff057819 */ /* 0x000fe40000011602 */
[----:B------:R-:W-:Y:S02]  /*1450*/  IADD3 R4, R3, R18, -R17 ;  /* 0x0000001203047210 */ /* 0x000fe40007ffe811 */
        /* <DEDUP_REMOVED lines=16> */
.L_x_11540:
[----:B------:R-:W-:-:S13]  /*1560*/  ISETP.NE.AND P0, PT, R9, 0x1, PT ;  /* 0x000000010900780c */ /* 0x000fda0003f05270 */
[----:B------:R-:W0:Y:S02]  /*1570*/  @P0 LDC.64 R2, c[0x0][0x9e8] ;  /* 0x00027a00ff020b82 */ /* 0x000e240000000a00 */
[----:B0-----:R-:W-:-:S05]  /*1580*/  @P0 IMAD.HI.U32 R0, R4, R2, RZ ;  /* 0x0000000204000227 */ /* 0x001fca00078e00ff */
[----:B------:R-:W-:-:S07]  /*1590*/  @P0 SHF.R.U32.HI R4, RZ, R3, R0 ;  /* 0x00000003ff040219 */ /* 0x000fce0000011600 */
.L_x_11541:
[----:B------:R-:W-:-:S05]  /*15a0*/  IMAD R4, R4, R9, RZ ;  /* 0x0000000904047224 */ /* 0x000fca00078e02ff */
[----:B------:R-:W-:-:S13]  /*15b0*/  R2UR UR5, R4 ;  /* 0x00000000040572ca */ /* 0x000fda00000e0000 */
[----:B------:R-:W-:-:S04]  /*15c0*/  UISETP.LT.AND UP0, UPT, UR4, UR5, UPT ;  /* 0x000000050400728c */ /* 0x000fc8000bf01270 */
[----:B------:R-:W-:-:S12]  /*15d0*/  USEL UR4, UR4, UR5, !UP0 ;  /* 0x0000000504047287 */ /* 0x000fd8000c000000 */
.L_x_11539:
[----:B------:R-:W-:Y:S01]  /*15e0*/  UIMAD.WIDE UR4, UR4, 0x2aaaaaab, URZ ;  /* 0x2aaaaaab040478a5 */ /* 0x000fe2000f8e023f */
[----:B------:R-:W-:Y:S02]  /*15f0*/  PLOP3.LUT P0, PT, PT, PT, PT, 0x80, 0x0 ;  /* 0x000000000000781c */ /* 0x000fe40003f0f070 */
[----:B------:R-:W-:Y:S01]  /*1600*/  CS2R R2, SRZ ;  /* 0x0000000000027805 */ /* 0x000fe2000001ff00 */
[----:B------:R-:W-:Y:S01]  /*1610*/  IMAD.MOV.U32 R0, RZ, RZ, RZ ;  /* 0x000000ffff007224 */ /* 0x000fe200078e00ff */
[----:B------:R-:W-:Y:S01]  /*1620*/  USHF.R.U32.HI UR4, URZ, 0x1f, UR5 ;  /* 0x0000001f3f047899 */ /* 0x000fe20008011605 */
[----:B------:R-:W-:Y:S01]  /*1630*/  IMAD.MOV.U32 R150, RZ, RZ, RZ ;  /* 0x000000ffff967224 */ /* 0x000fe200078e00ff */
        /* <DEDUP_REMOVED lines=99> */
.L_x_11543:
        /* <DEDUP_REMOVED lines=13> */
.L_x_11733:
[----:B------:R-:W-:Y:S01]  /*1d40*/  IMAD.U32 R0, RZ, RZ, UR40 ;  /* 0x00000028ff007e24 */ /* 0x000fe2000f8e00ff */
[----:B------:R-:W-:Y:S05]  /*1d50*/  WARPSYNC.ALL ;  /* 0x0000000000007948 */ /* 0x000fea0003800000 */
[----:B------:R1:W-:Y:S01]  /*1d60*/  BAR.SYNC.DEFER_BLOCKING R7, 0x100 ;  /* 0x000400070000751d */ /* 0x0003e20000010000 */
[----:B------:R-:W-:-:S13]  /*1d70*/  ISETP.NE.AND P0, PT, R0, 0x3, PT ;  /* 0x000000030000780c */ /* 0x000fda0003f05270 */
[----:B-1----:R-:W-:Y:S05]  /*1d80*/  @!P0 BRA `(.L_x_11545) ;  /* 0x0000000000048947 */ /* 0x002fea0003800000 */
[----:B------:R-:W-:Y:S01]  /*1d90*/  BPT.TRAP 0x1 ;  /* 0x000000040000795c */ /* 0x000fe20000300000 */
.L_x_11545:
[----:B------:R-:W-:Y:S01]  /*1da0*/  R2UR UR24, R6 ;  /* 0x00000000061872ca */ /* 0x000fe200000e0000 */
[----:B------:R-:W-:-:S05]  /*1db0*/  IMAD.U32 R8, RZ, RZ, UR37 ;  /* 0x00000025ff087e24 */ /* 0x000fca000f8e00ff */
[----:B------:R-:W-:-:S07]  /*1dc0*/  SHF.L.U32 R8, R8, 0x1f, RZ ;  /* 0x0000001f08087819 */ /* 0x000fce00000006ff */
[----:B------:R-:W-:-:S09]  /*1dd0*/  ULEA UR24, UR38, UR24, 0x3 ;  /* 0x0000001826187291 */ /* 0x000fd2000f8e183f */
[----:B------:R1:W2:Y:S01]  /*1de0*/  SYNCS.PHASECHK.TRANS64.TRYWAIT P1, [UR24+0x22830], R8 ;  /* 0x02283008ff0075a7 */ /* 0x0002a20008020158 */
[----:B------:R-:W-:Y:S05]  /*1df0*/  @!P0 BRA `(.L_x_11546) ;  /* 0x0000000000048947 */ /* 0x000fea0003800000 */
[----:B------:R-:W-:Y:S01]  /*1e00*/  BPT.TRAP 0x1 ;  /* 0x000000040000795c */ /* 0x000fe20000300000 */
.L_x_11546:
[----:B--2---:R-:W-:Y:S05]  /*1e10*/  @P1 BRA `(.L_x_11547) ;  /* 0x0000000000081947 */ /* 0x004fea0003800000 */
[----:B------:R-:W2:Y:S02]  /*1e20*/  SYNCS.PHASECHK.TRANS64.TRYWAIT P1, [UR24+0x22830], R8 ;  /* 0x02283008ff0075a7 */ /* 0x000ea40008020158 */
[----:B--2---:R-:W-:Y:S05]  /*1e30*/  @!P1 BRA `(.L_x_11548) ;  /* 0x0000013800b09947 */ /* 0x004fea0003800000 */
.L_x_11547:
[----:B------:R-:W-:Y:S01]  /*1e40*/  R2UR UR4, R6 ;  /* 0x00000000060472ca */ /* 0x000fe200000e0000 */
[----:B------:R-:W-:Y:S01]  /*1e50*/  ULOP3.LUT UR20, UR45, 0x10000, URZ, 0xfc, !UPT ;  /* 0x000100002d147892 */ /* 0x000fe2000f8efc3f */
[----:B------:R-:W-:Y:S01]  /*1e60*/  WARPGROUP.ARRIVE ;  /* 0x00000000000079c5 */ /* 0x000fe20000000000 */
[----:B------:R-:W-:Y:S01]  /*1e70*/  UMOV UR21, 0x40000040 ;  /* 0x4000004000157882 */ /* 0x000fe20000000000 */
[----:B------:R-:W-:Y:S01]  /*1e80*/  UMOV UR23, 0x40000040 ;  /* 0x4000004000177882 */ /* 0x000fe20000000000 */
[----:B------:R-:W-:-:S03]  /*1e90*/  UIADD3 UR8, UR20, 0x2, URZ ;  /* 0x0000000214087890 */ /* 0x000fc6000fffe03f */
[----:B------:R-:W2:Y:S01]  /*1ea0*/  S2R R0, SR_TID.X ;  /* 0x0000000000007919 */ /* 0x000ea20000002100 */
        /* <DEDUP_REMOVED lines=17> */
[----:B--2---:R-:W-:-:S04]  /*1fc0*/  SHF.R.U32.HI R0, RZ, 0x7, R0 ;  /* 0x00000007ff007819 */ /* 0x004fc80000011600 */
[----:B0-----:R-:W-:Y:S01]  /*1fd0*/  IADD3 R3, -R0, 0xb, RZ ;  /* 0x0000000b00037810 */ /* 0x001fe20007ffe1ff */
        /* <DEDUP_REMOVED lines=13> */
.L_x_11549:
[----:B------:R-:W-:Y:S01]  /*20b0*/  ISETP.NE.AND P2, PT, R206, 0x1, PT ;  /* 0x00000001ce00780c */ /* 0x000fe20003f45270 */
[----:B------:R-:W2:Y:S01]  /*20c0*/  S2UR UR6, SR_CgaCtaId ;  /* 0x00000000000679c3 */ /* 0x000ea20000008800 */
[----:B------:R-:W-:Y:S01]  /*20d0*/  VIADD R0, R23, UR43 ;  /* 0x0000002b17007c36 */ /* 0x000fe20008000000 */
[----:B------:R-:W-:Y:S01]  /*20e0*/  UIADD3 UR5, UR24, 0x22840, URZ ;  /* 0x0002284018057890 */ /* 0x000fe2000fffe03f */
[----:B------:R-:W-:Y:S01]  /*20f0*/  LOP3.LUT P1, RZ, R16, 0x80000, RZ, 0xc0, !PT ;  /* 0x0008000010ff7812 */ /* 0x000fe2000782c0ff */
[----:B------:R-:W-:Y:S01]  /*2100*/  ULDC UR7, c[0x0][0x9dc] ;  /* 0x0002770000077ab9 */ /* 0x000fe20000000800 */
[----:B------:R-:W-:Y:S01]  /*2110*/  IMAD.MOV.U32 R2, RZ, RZ, R0 ;  /* 0x000000ffff027224 */ /* 0x000fe200078e0000 */
[----:B------:R-:W-:-:S06]  /*2120*/  ULDC UR15, c[0x0][0x9e0] ;  /* 0x00027800000f7ab9 */ /* 0x000fcc0000000800 */
[----:B------:R-:W3:Y:S08]  /*2130*/  @P2 LDC R5, c[0x0][0x44c] ;  /* 0x00011300ff052b82 */ /* 0x000ef00000000800 */
[----:B------:R-:W4:Y:S01]  /*2140*/  @P2 LDC R9, c[0x0][0x450] ;  /* 0x00011400ff092b82 */ /* 0x000f220000000800 */
[----:B--2---:R-:W-:-:S09]  /*2150*/  UPRMT UR5, UR6, 0x654, UR5 ;  /* 0x0000065406057896 */ /* 0x004fd20008000005 */
[----:B------:R-:W-:Y:S01]  /*2160*/  SYNCS.ARRIVE.TRANS64.RED.A1T0 RZ, [UR5], RZ ;  /* 0x000000ffffff79a7 */ /* 0x000fe20008100405 */
[----:B------:R-:W-:Y:S01]  /*2170*/  ULOP3.LUT UR5, URZ, UR7, URZ, 0x33, !UPT ;  /* 0x000000073f057292 */ /* 0x000fe2000f8e333f */
[----:B---3--:R-:W-:-:S04]  /*2180*/  @P2 IMAD.HI.U32 R4, R0, R5, RZ ;  /* 0x0000000500042227 */ /* 0x008fc800078e00ff */
[----:B------:R-:W-:Y:S02]  /*2190*/  IMAD R0, R176, -0x60, R18 ;  /* 0xffffffa0b0007824 */ /* 0x000fe400078e0212 */
[----:B------:R-:W-:Y:S01]  /*21a0*/  IMAD.MOV.U32 R5, RZ, RZ, -0x60 ;  /* 0xffffffa0ff057424 */ /* 0x000fe200078e00ff */
[----:B----4-:R-:W-:Y:S01]  /*21b0*/  @P2 SHF.R.U32.HI R2, RZ, R9, R4 ;  /* 0x00000009ff022219 */ /* 0x010fe20000011604 */
[C---:B------:R-:W-:Y:S02]  /*21c0*/  VIADD R4, R0.reuse, 0x61 ;  /* 0x0000006100047836 */ /* 0x040fe40000000000 */
[----:B------:R-:W-:Y:S02]  /*21d0*/  VIADD R0, R0, 0x60 ;  /* 0x0000006000007836 */ /* 0x000fe40000000000 */
[----:B------:R-:W2:Y:S01]  /*21e0*/  SHFL.IDX PT, R10, R2, RZ, 0x1c1f ;  /* 0x001c1fff020a7589 */ /* 0x000ea200000e0000 */
[C---:B------:R-:W-:Y:S02]  /*21f0*/  IMAD R4, R19.reuse, -0x2, R4 ;  /* 0xfffffffe13047824 */ /* 0x040fe400078e0204 */
[----:B------:R-:W-:-:S02]  /*2200*/  IMAD R9, R19, -0x2, R0 ;  /* 0xfffffffe13097824 */ /* 0x000fc400078e0200 */
[----:B------:R-:W-:Y:S02]  /*2210*/  IMAD.IADD R4, R4, 0x1, -R17 ;  /* 0x0000000104047824 */ /* 0x000fe400078e0a11 */
[----:B------:R-:W-:Y:S02]  /*2220*/  IMAD R14, R176, R5, 0x60 ;  /* 0x00000060b00e7424 */ /* 0x000fe400078e0205 */
[C---:B------:R-:W-:Y:S02]  /*2230*/  VIADD R12, R4.reuse, UR15 ;  /* 0x0000000f040c7c36 */ /* 0x040fe40008000000 */
[----:B------:R-:W-:Y:S02]  /*2240*/  VIADD R11, R4, UR5 ;  /* 0x00000005040b7c36 */ /* 0x000fe40008000000 */
[----:B------:R-:W-:Y:S01]  /*2250*/  IMAD R20, R19, -0x2, R14 ;  /* 0xfffffffe13147824 */ /* 0x000fe200078e020e */
[----:B--2---:R-:W-:Y:S01]  /*2260*/  VIADDMNMX R0, R10, R12, R9, PT ;  /* 0x0000000c0a007246 */ /* 0x004fe20003800109 */
[----:B------:R-:W-:Y:S01]  /*2270*/  IMAD.IADD R4, R11, 0x1, R10 ;  /* 0x000000010b047824 */ /* 0x000fe200078e020a */
        /* <DEDUP_REMOVED lines=14> */
.L_x_11552:
[----:B------:R-:W-:Y:S02]  /*2360*/  ULDC UR5, c[0x0][0x9e4] ;  /* 0x0002790000057ab9 */ /* 0x000fe40000000800 */
[----:B------:R-:W-:-:S05]  /*2370*/  IMAD.U32 R13, RZ, RZ, UR5 ;  /* 0x00000005ff0d7e24 */ /* 0x000fca000f8e00ff */
[----:B------:R-:W-:-:S13]  /*2380*/  ISETP.NE.AND P1, PT, R13, 0x1, PT ;  /* 0x000000010d00780c */ /* 0x000fda0003f25270 */
[----:B------:R-:W2:Y:S02]  /*2390*/  @P1 LDC.64 R72, c[0x0][0x9e8] ;  /* 0x00027a00ff481b82 */ /* 0x000ea40000000a00 */
[----:B--2---:R-:W-:-:S05]  /*23a0*/  @P1 IMAD.HI.U32 R10, R5, R72, RZ ;  /* 0x00000048050a1227 */ /* 0x004fca00078e00ff */
[----:B------:R-:W-:-:S07]  /*23b0*/  @P1 SHF.R.U32.HI R5, RZ, R73, R10 ;  /* 0x00000049ff051219 */ /* 0x000fce000001160a */
.L_x_11553:
[----:B------:R-:W-:Y:S05]  /*23c0*/  BSYNC B0 ;  /* 0x0000000000007941 */ /* 0x000fea0003800000 */
.L_x_11551:
[----:B------:R-:W-:-:S05]  /*23d0*/  IMAD R5, R5, R13, R20 ;  /* 0x0000000d05057224 */ /* 0x000fca00078e0214 */
[----:B------:R-:W-:Y:S02]  /*23e0*/  VIADDMNMX R0, R5, R13, R0, PT ;  /* 0x0000000d05007246 */ /* 0x000fe40003800100 */
[----:B------:R-:W-:-:S07]  /*23f0*/  VIMNMX R4, R4, R5, !PT ;  /* 0x0000000504047248 */ /* 0x000fce0007fe0100 */
.L_x_11550:
[C---:B------:R-:W-:Y:S01]  /*2400*/  ISETP.GE.AND P6, PT, R14.reuse, 0x9, PT ;  /* 0x000000090e00780c */ /* 0x040fe20003fc6270 */
[----:B------:R-:W2:Y:S01]  /*2410*/  SHFL.IDX PT, R2, R2, 0x1, 0x1c1f ;  /* 0x003c1f0002027f89 */ /* 0x000ea200000e0000 */
        /* <DEDUP_REMOVED lines=131> */
.L_x_11556:
[----:B------:R-:W-:Y:S02]  /*2c50*/  ULDC UR5, c[0x0][0x9e4] ;  /* 0x0002790000057ab9 */ /* 0x000fe40000000800 */
[----:B------:R-:W-:-:S05]  /*2c60*/  IMAD.U32 R4, RZ, RZ, UR5 ;  /* 0x00000005ff047e24 */ /* 0x000fca000f8e00ff */
[----:B------:R-:W-:-:S13]  /*2c70*/  ISETP.NE.AND P5, PT, R4, 0x1, PT ;  /* 0x000000010400780c */ /* 0x000fda0003fa5270 */
[----:B------:R-:W2:Y:S02]  /*2c80*/  @P5 LDC.64 R10, c[0x0][0x9e8] ;  /* 0x00027a00ff0a5b82 */ /* 0x000ea40000000a00 */
[----:B--2---:R-:W-:-:S05]  /*2c90*/  @P5 IMAD.HI.U32 R2, R9, R10, RZ ;  /* 0x0000000a09025227 */ /* 0x004fca00078e00ff */
[----:B------:R-:W-:-:S07]  /*2ca0*/  @P5 SHF.R.U32.HI R9, RZ, R11, R2 ;  /* 0x0000000bff095219 */ /* 0x000fce0000011602 */
.L_x_11557:
[----:B------:R-:W-:Y:S05]  /*2cb0*/  BSYNC B0 ;  /* 0x0000000000007941 */ /* 0x000fea0003800000 */
.L_x_11555:
[----:B------:R-:W-:-:S05]  /*2cc0*/  IMAD R9, R9, R4, R20 ;  /* 0x0000000409097224 */ /* 0x000fca00078e0214 */
[----:B------:R-:W-:Y:S02]  /*2cd0*/  VIADDMNMX R0, R9, R4, R0, PT ;  /* 0x0000000409007246 */ /* 0x000fe40003800100 */
[----:B------:R-:W-:-:S07]  /*2ce0*/  VIMNMX R5, R5, R9, !PT ;  /* 0x0000000905057248 */ /* 0x000fce0007fe0100 */
.L_x_11554:
        /* <DEDUP_REMOVED lines=128> */
[----:B------:R2:W3:Y:S01]  /*34f0*/  MUFU.EX2 R13, R10 ;  /* 0x0000000a000d7308 */ /* 0x0004e20000000800 */
        /* <DEDUP_REMOVED lines=9> */
[--C-:B--2---:R-:W-:Y:S01]  /*3590*/  FFMA.FTZ R10, R76, UR6, -R11.reuse ;  /* 0x000000064c0a7c23 */ /* 0x104fe2000801080b */
[----:B------:R-:W-:Y:S01]  /*35a0*/  FMNMX.FTZ R2, R42, R9, !PT ;  /* 0x000000092a027209 */ /* 0x000fe20007810000 */
[--C-:B------:R-:W-:Y:S01]  /*35b0*/  FFMA.FTZ R33, R84, UR6, -R11.reuse ;  /* 0x0000000654217c23 */ /* 0x100fe2000801080b */
[----:B------:R-:W-:Y:S01]  /*35c0*/  FSEL R66, R66, -INF , !P1 ;  /* 0xff80000042427808 */ /* 0x000fe20004800000 */
[----:B------:R-:W-:Y:S01]  /*35d0*/  FFMA.FTZ R52, R52, UR6, -R11 ;  /* 0x0000000634347c23 */ /* 0x000fe2000801080b */
[----:B------:R-:W-:Y:S01]  /*35e0*/  FMNMX.FTZ R9, R43, R2, !PT ;  /* 0x000000022b097209 */ /* 0x000fe20007810000 */
[----:B------:R-:W2:Y:S01]  /*35f0*/  MUFU.EX2 R15, R15 ;  /* 0x0000000f000f7308 */ /* 0x000ea20000000800 */
[----:B------:R-:W-:Y:S01]  /*3600*/  ISETP.LT.OR P4, PT, R0, 0x5a, P4 ;  /* 0x0000005a0000780c */ /* 0x000fe20002781670 */
[----:B---3--:R-:W-:Y:S01]  /*3610*/  FADD.FTZ R37, R12, R13 ;  /* 0x0000000d0c257221 */ /* 0x008fe20000010000 */
        /* <DEDUP_REMOVED lines=13> */
[----:B------:R3:W4:Y:S01]  /*36f0*/  MUFU.EX2 R21, R10 ;  /* 0x0000000a00157308 */ /* 0x0007220000000800 */
[----:B------:R-:W-:Y:S01]  /*3700*/  F2FP.BF16.F32.PACK_AB R152, R13, R12 ;  /* 0x0000000c0d98723e */ /* 0x000fe200000010ff */
[----:B------:R-:W-:Y:S01]  /*3710*/  FFMA.FTZ R68, R68, UR6, -R11 ;  /* 0x0000000644447c23 */ /* 0x000fe2000801080b */
[----:B------:R-:W-:-:S02]  /*3720*/  FMNMX.FTZ R2, R54, R9, !PT ;  /* 0x0000000936027209 */ /* 0x000fc40007810000 */
[----:B--2---:R-:W-:Y:S02]  /*3730*/  F2FP.BF16.F32.PACK_AB R154, R15, R14 ;  /* 0x0000000e0f9a723e */ /* 0x004fe400000010ff */
[----:B------:R-:W-:Y:S01]  /*3740*/  FMNMX.FTZ R9, R55, R2, !PT ;  /* 0x0000000237097209 */ /* 0x000fe20007810000 */
[----:B------:R-:W-:Y:S01]  /*3750*/  MUFU.EX2 R24, R24 ;  /* 0x0000001800187308 */ /* 0x000fe20000000800 */
[----:B---3--:R-:W-:Y:S02]  /*3760*/  FFMA.FTZ R10, R40, UR6, -R11 ;  /* 0x00000006280a7c23 */ /* 0x008fe4000801080b */
[----:B------:R-:W-:-:S04]  /*3770*/  FMNMX.FTZ R2, R58, R9, !PT ;  /* 0x000000093a027209 */ /* 0x000fc80007810000 */
[----:B------:R-:W-:Y:S01]  /*3780*/  FMNMX.FTZ R9, R59, R2, !PT ;  /* 0x000000023b097209 */ /* 0x000fe20007810000 */
[----:B------:R-:W2:Y:S01]  /*3790*/  MUFU.EX2 R25, R25 ;  /* 0x0000001900197308 */ /* 0x000ea20000000800 */
[----:B----4-:R-:W-:Y:S02]  /*37a0*/  F2FP.BF16.F32.PACK_AB R156, R21, R20 ;  /* 0x00000014159c723e */ /* 0x010fe400000010ff */
[----:B------:R-:W-:Y:S01]  /*37b0*/  FMNMX.FTZ R2, R62, R9, !PT ;  /* 0x000000093e027209 */ /* 0x000fe20007810000 */
[----:B------:R-:W-:-:S03]  /*37c0*/  FFMA.FTZ R9, R80, UR6, -R11 ;  /* 0x0000000650097c23 */ /* 0x000fc6000801080b */
        /* <DEDUP_REMOVED lines=15> */
[----:B------:R-:W3:Y:S01]  /*38c0*/  MUFU.EX2 R33, R33 ;  /* 0x0000002100217308 */ /* 0x000ee20000000800 */
[----:B--2---:R-:W-:-:S05]  /*38d0*/  FMNMX.FTZ R2, R0, R5, !PT ;  /* 0x0000000500027209 */ /* 0x004fca0007810000 */
[----:B------:R-:W2:Y:S02]  /*38e0*/  SHFL.BFLY PT, R5, R2, 0x1, 0x1f ;  /* 0x0c201f0002057f89 */ /* 0x000ea400000e0000 */
[----:B------:R-:W-:Y:S08]  /*38f0*/  MUFU.EX2 R52, R52 ;  /* 0x0000003400347308 */ /* 0x000ff00000000800 */
[----:B------:R-:W4:Y:S01]  /*3900*/  MUFU.EX2 R53, R53 ;  /* 0x0000003500357308 */ /* 0x000f220000000800 */
[----:B---3--:R-:W-:-:S07]  /*3910*/  F2FP.BF16.F32.PACK_AB R164, R33, R32 ;  /* 0x0000002021a4723e */ /* 0x008fce00000010ff */
[----:B------:R-:W-:Y:S01]  /*3920*/  MUFU.EX2 R56, R56 ;  /* 0x0000003800387308 */ /* 0x000fe20000000800 */
[----:B--2---:R-:W-:Y:S01]  /*3930*/  FMNMX.FTZ R5, R2, R5, !PT ;  /* 0x0000000502057209 */ /* 0x004fe20007810000 */
[----:B------:R-:W-:-:S06]  /*3940*/  FADD.FTZ R2, R14, R37 ;  /* 0x000000250e027221 */ /* 0x000fcc0000010000 */
[----:B------:R-:W-:Y:S01]  /*3950*/  MUFU.EX2 R57, R57 ;  /* 0x0000003900397308 */ /* 0x000fe20000000800 */
[----:B----4-:R-:W-:Y:S01]  /*3960*/  F2FP.BF16.F32.PACK_AB R166, R53, R52 ;  /* 0x0000003435a6723e */ /* 0x010fe200000010ff */
[C---:B------:R-:W-:Y:S01]  /*3970*/  FMUL.FTZ R0, R5.reuse, UR6 ;  /* 0x0000000605007c20 */ /* 0x040fe20008410000 */
[----:B------:R-:W-:Y:S01]  /*3980*/  FSETP.NEU.FTZ.AND P1, PT, R5, -INF , PT ;  /* 0xff8000000500780b */ /* 0x000fe20003f3d000 */
[----:B------:R-:W-:-:S03]  /*3990*/  FADD.FTZ R37, R15, R2 ;  /* 0x000000020f257221 */ /* 0x000fc60000010000 */
[----:B------:R-:W-:Y:S01]  /*39a0*/  FSEL R0, R0, RZ, P1 ;  /* 0x000000ff00007208 */ /* 0x000fe20000800000 */
[----:B------:R-:W-:Y:S01]  /*39b0*/  FADD.FTZ R2, R20, R37 ;  /* 0x0000002514027221 */ /* 0x000fe20000010000 */
[----:B------:R-:W-:Y:S03]  /*39c0*/  MUFU.EX2 R60, R60 ;  /* 0x0000003c003c7308 */ /* 0x000fe60000000800 */
        /* <DEDUP_REMOVED lines=51> */
[----:B------:R-:W-:-:S04]  /*3d00*/  FADD.FTZ R15, R57, R12 ;  /* 0x0000000c390f7221 */ /* 0x000fc80000010000 */
[----:B------:R-:W-:Y:S01]  /*3d10*/  FADD.FTZ R12, R60, R15 ;  /* 0x0000000f3c0c7221 */ /* 0x000fe20000010000 */
        /* <DEDUP_REMOVED lines=61> */
.L_x_11558:
[----:B------:R2:W3:Y:S01]  /*40f0*/  SYNCS.PHASECHK.TRANS64.TRYWAIT P1, [UR24+0x22850], R8 ;  /* 0x02285008ff0075a7 */ /* 0x0004e20008020158 */
[----:B------:R-:W-:Y:S05]  /*4100*/  @!P0 BRA `(.L_x_11559) ;  /* 0x0000000000048947 */ /* 0x000fea0003800000 */
[----:B------:R-:W-:Y:S01]  /*4110*/  BPT.TRAP 0x1 ;  /* 0x000000040000795c */ /* 0x000fe20000300000 */
.L_x_11559:
[----:B---3--:R-:W-:Y:S05]  /*4120*/  @P1 BRA `(.L_x_11560) ;  /* 0x0000000000081947 */ /* 0x008fea0003800000 */
[----:B------:R-:W3:Y:S02]  /*4130*/  SYNCS.PHASECHK.TRANS64.TRYWAIT P1, [UR24+0x22850], R8 ;  /* 0x02285008ff0075a7 */ /* 0x000ee40008020158 */
[----:B---3--:R-:W-:Y:S05]  /*4140*/  @!P1 BRA `(.L_x_11561) ;  /* 0x0000011800049947 */ /* 0x008fea0003800000 */
.L_x_11560:
        /* <DEDUP_REMOVED lines=44> */
.L_x_11562:
[----:B------:R-:W-:Y:S01]  /*4410*/  ISETP.NE.AND P2, PT, R206, 0x1, PT ;  /* 0x00000001ce00780c */ /* 0x000fe20003f45270 */
[----:B------:R-:W4:Y:S01]  /*4420*/  S2UR UR10, SR_CgaCtaId ;  /* 0x00000000000a79c3 */ /* 0x000f220000008800 */
[----:B------:R-:W-:Y:S01]  /*4430*/  UIADD3 UR24, UR24, 0x22860, URZ ;  /* 0x0002286018187890 */ /* 0x000fe2000fffe03f */
[----:B------:R-:W-:-:S10]  /*4440*/  LOP3.LUT P1, RZ, R16, 0x80000, RZ, 0xc0, !PT ;  /* 0x0008000010ff7812 */ /* 0x000fd4000782c0ff */
[----:B------:R-:W5:Y:S08]  /*4450*/  @P2 LDC R6, c[0x0][0x44c] ;  /* 0x00011300ff062b82 */ /* 0x000f700000000800 */
[----:B-123--:R-:W1:Y:S01]  /*4460*/  @P2 LDC R8, c[0x0][0x450] ;  /* 0x00011400ff082b82 */ /* 0x00ee620000000800 */
[----:B----4-:R-:W-:-:S09]  /*4470*/  UPRMT UR24, UR10, 0x654, UR24 ;  /* 0x000006540a187896 */ /* 0x010fd20008000018 */
[----:B------:R-:W-:Y:S01]  /*4480*/  SYNCS.ARRIVE.TRANS64.RED.A1T0 RZ, [UR24], RZ ;  /* 0x000000ffffff79a7 */ /* 0x000fe20008100418 */
[----:B-----5:R-:W-:-:S04]  /*4490*/  @P2 IMAD.HI.U32 R7, R6, UR43, RZ ;  /* 0x0000002b06072c27 */ /* 0x020fc8000f8e00ff */
[----:B------:R-:W-:Y:S01]  /*44a0*/  IMAD.U32 R6, RZ, RZ, UR43 ;  /* 0x0000002bff067e24 */ /* 0x000fe2000f8e00ff */
[----:B-1----:R-:W-:-:S04]  /*44b0*/  @P2 SHF.R.U32.HI R6, RZ, R8, R7 ;  /* 0x00000008ff062219 */ /* 0x002fc80000011607 */
[----:B------:R-:W-:-:S05]  /*44c0*/  IADD3 R7, R6, R18, -R17 ;  /* 0x0000001206077210 */ /* 0x000fca0007ffe811 */
        /* <DEDUP_REMOVED lines=17> */
.L_x_11564:
[----:B------:R-:W-:Y:S02]  /*45e0*/  ULDC UR18, c[0x0][0x9e4] ;  /* 0x0002790000127ab9 */ /* 0x000fe40000000800 */
[----:B------:R-:W-:-:S11]  /*45f0*/  UISETP.NE.AND UP0, UPT, UR18, 0x1, UPT ;  /* 0x000000011200788c */ /* 0x000fd6000bf05270 */
[----:B------:R-:W-:Y:S02]  /*4600*/  @UP0 ULDC.64 UR22, c[0x0][0x9e8] ;  /* 0x00027a0000160ab9 */ /* 0x000fe40000000a00 */
[----:B------:R-:W-:-:S04]  /*4610*/  UIMAD.WIDE.U32 UR10, UR15, UR22, URZ ;  /* 0x000000160f0a72a5 */ /* 0x000fc8000f8e003f */
[----:B------:R-:W-:-:S12]  /*4620*/  @UP0 USHF.R.U32.HI UR15, URZ, UR23, UR11 ;  /* 0x000000173f0f0299 */ /* 0x000fd8000801160b */
.L_x_11565:
[----:B------:R-:W-:-:S04]  /*4630*/  UIMAD UR15, UR15, UR18, UR18 ;  /* 0x000000120f0f72a4 */ /* 0x000fc8000f8e0212 */
[----:B------:R-:W-:-:S04]  /*4640*/  UISETP.LT.AND UP0, UPT, UR14, UR15, UPT ;  /* 0x0000000f0e00728c */ /* 0x000fc8000bf01270 */
[----:B------:R-:W-:-:S12]  /*4650*/  USEL UR14, UR14, UR15, UP0 ;  /* 0x0000000f0e0e7287 */ /* 0x000fd80008000000 */
.L_x_11563:
        /* <DEDUP_REMOVED lines=13> */
.L_x_11585:
[----:B------:R-:W-:-:S04]  /*4730*/  UIADD3 UR38, UR38, 0x1, URZ ;  /* 0x0000000126267890 */ /* 0x000fc8000fffe03f */
[----:B------:R-:W-:-:S04]  /*4740*/  UISETP.NE.AND UP0, UPT, UR38, 0x2, UPT ;  /* 0x000000022600788c */ /* 0x000fc8000bf05270 */
[----:B------:R-:W-:Y:S02]  /*4750*/  USEL UR10, URZ, 0x1, UP0 ;  /* 0x000000013f0a7887 */ /* 0x000fe40008000000 */
[----:B------:R-:W-:Y:S02]  /*4760*/  USEL UR38, UR38, URZ, UP0 ;  /* 0x0000003f26267287 */ /* 0x000fe40008000000 */
[----:B------:R-:W-:Y:S01]  /*4770*/  ULOP3.LUT UR37, UR37, UR10, URZ, 0x3c, !UPT ;  /* 0x0000000a25257292 */ /* 0x000fe2000f8e3c3f */
[----:B012---:R-:W-:Y:S11]  /*4780*/  @!P0 BRA `(.L_x_11567) ;  /* 0x0000000000048947 */ /* 0x007ff60003800000 */
[----:B------:R-:W-:Y:S01]  /*4790*/  BPT.TRAP 0x1 ;  /* 0x000000040000795c */ /* 0x000fe20000300000 */
.L_x_11567:
[----:B------:R-:W1:Y:S01]  /*47a0*/  S2UR UR26, SR_CgaCtaId ;  /* 0x00000000001a79c3 */ /* 0x000e620000008800 */
[----:B------:R-:W-:Y:S01]  /*47b0*/  UMOV UR10, 0x400 ;  /* 0x00000400000a7882 */ /* 0x000fe20000000000 */
[----:B------:R-:W-:-:S05]  /*47c0*/  IMAD.U32 R7, RZ, RZ, UR37 ;  /* 0x00000025ff077e24 */ /* 0x000fca000f8e00ff */
[----:B------:R-:W-:Y:S01]  /*47d0*/  SHF.L.U32 R7, R7, 0x1f, RZ ;  /* 0x0000001f07077819 */ /* 0x000fe200000006ff */
[----:B-1----:R-:W-:-:S04]  /*47e0*/  ULEA UR10, UR26, UR10, 0x18 ;  /* 0x0000000a1a0a7291 */ /* 0x002fc8000f8ec03f */
[----:B------:R-:W-:-:S09]  /*47f0*/  ULEA UR25, UR38, UR10, 0x3 ;  /* 0x0000000a26197291 */ /* 0x000fd2000f8e183f */
[----:B------:R1:W2:Y:S01]  /*4800*/  SYNCS.PHASECHK.TRANS64.TRYWAIT P1, [UR25+0x22830], R7 ;  /* 0x02283007ff0075a7 */ /* 0x0002a20008020159 */
[----:B------:R-:W-:Y:S05]  /*4810*/  @!P0 BRA `(.L_x_11568) ;  /* 0x0000000000048947 */ /* 0x000fea0003800000 */
[----:B------:R-:W-:Y:S01]  /*4820*/  BPT.TRAP 0x1 ;  /* 0x000000040000795c */ /* 0x000fe20000300000 */
.L_x_11568:
[----:B--2---:R-:W-:Y:S05]  /*4830*/  @P1 BRA `(.L_x_11569) ;  /* 0x0000000000081947 */ /* 0x004fea0003800000 */
[----:B------:R-:W2:Y:S02]  /*4840*/  SYNCS.PHASECHK.TRANS64.TRYWAIT P1, [UR25+0x22830], R7 ;  /* 0x02283007ff0075a7 */ /* 0x000ea40008020159 */
[----:B--2---:R-:W-:Y:S05]  /*4850*/  @!P1 BRA `(.L_x_11570) ;  /* 0x0000011000589947 */ /* 0x004fea0003800000 */
.L_x_11569:
[----:B------:R-:W-:Y:S01]  /*4860*/  UIMAD UR22, UR38, 0x300, UR4 ;  /* 0x00000300261678a4 */ /* 0x000fe2000f8e0204 */
[----:B------:R-:W-:Y:S01]  /*4870*/  WARPGROUP.ARRIVE ;  /* 0x00000000000079c5 */ /* 0x000fe20000000000 */
[----:B------:R-:W-:Y:S01]  /*4880*/  UMOV UR23, 0x40000040 ;  /* 0x4000004000177882 */ /* 0x000fe20000000000 */
[----:B------:R-:W-:Y:S01]  /*4890*/  UMOV UR11, 0x40000040 ;  /* 0x40000040000b7882 */ /* 0x000fe20000000000 */
[----:B------:R-:W-:-:S03]  /*48a0*/  UIADD3 UR10, UR22, 0x2, URZ ;  /* 0x00000002160a7890 */ /* 0x000fc6000fffe03f */
[----:B------:R-:W3:Y:S01]  /*48b0*/  S2R R215, SR_TID.X ;  /* 0x0000000000d77919 */ /* 0x000ee20000002100 */
[----:B------:R-:W-:Y:S01]  /*48c0*/  UIADD3 UR14, UR22, 0x4, URZ ;  /* 0x00000004160e7890 */ /* 0x000fe2000fffe03f */
[----:B------:R-:W-:Y:S01]  /*48d0*/  UMOV UR15, 0x40000040 ;  /* 0x40000040000f7882 */ /* 0x000fe20000000000 */
[----:B------:R-:W-:Y:S01]  /*48e0*/  HGMMA.64x96x16.F32.BF16 R152, gdesc[UR20], RZ, !UPT, gsb0 ;  /* 0x01600000149879f0 */ /* 0x000fe2000c0018ff */
[----:B------:R-:W-:Y:S01]  /*48f0*/  UIADD3 UR18, UR22, 0x6, URZ ;  /* 0x0000000616127890 */ /* 0x000fe2000fffe03f */
[----:B------:R-:W-:Y:S01]  /*4900*/  UMOV UR19, 0x40000040 ;  /* 0x4000004000137882 */ /* 0x000fe20000000000 */
[----:B---3--:R-:W-:-:S04]  /*4910*/  SHF.R.U32.HI R215, RZ, 0x7, R215 ;  /* 0x00000007ffd77819 */ /* 0x008fc800000116d7 */
        /* <DEDUP_REMOVED lines=14> */
.L_x_11571:
[----:B------:R-:W-:Y:S01]  /*4a00*/  ISETP.NE.AND P2, PT, R206, 0x1, PT ;  /* 0x00000001ce00780c */ /* 0x000fe20003f45270 */
[----:B------:R-:W-:Y:S01]  /*4a10*/  VIADD R20, R23, UR43 ;  /* 0x0000002b17147c36 */ /* 0x000fe20008000000 */
[----:B------:R-:W-:Y:S01]  /*4a20*/  UIADD3 UR10, UR25, 0x22840, URZ ;  /* 0x00022840190a7890 */ /* 0x000fe2000fffe03f */
[----:B------:R-:W-:Y:S01]  /*4a30*/  IMAD R10, R6, -0x60, RZ ;  /* 0xffffffa0060a7824 */ /* 0x000fe200078e02ff */
[----:B------:R-:W-:Y:S02]  /*4a40*/  LOP3.LUT P1, RZ, R16, 0x80000, RZ, 0xc0, !PT ;  /* 0x0008000010ff7812 */ /* 0x000fe4000782c0ff */
[----:B------:R-:W-:-:S07]  /*4a50*/  UPRMT UR10, UR26, 0x654, UR10 ;  /* 0x000006541a0a7896 */ /* 0x000fce000800000a */
[----:B------:R-:W3:Y:S08]  /*4a60*/  @P2 LDC R5, c[0x0][0x44c] ;  /* 0x00011300ff052b82 */ /* 0x000ef00000000800 */
[----:B--2---:R-:W2:Y:S01]  /*4a70*/  @P2 LDC R4, c[0x0][0x450] ;  /* 0x00011400ff042b82 */ /* 0x004ea20000000800 */
[----:B------:R-:W-:Y:S01]  /*4a80*/  SYNCS.ARRIVE.TRANS64.RED.A1T0 RZ, [UR10], RZ ;  /* 0x000000ffffff79a7 */ /* 0x000fe2000810040a */
[----:B------:R-:W-:Y:S01]  /*4a90*/  ULOP3.LUT UR10, URZ, UR7, URZ, 0x33, !UPT ;  /* 0x000000073f0a7292 */ /* 0x000fe2000f8e333f */
[----:B---3--:R-:W-:-:S05]  /*4aa0*/  @P2 IMAD.HI.U32 R5, R20, R5, RZ ;  /* 0x0000000514052227 */ /* 0x008fca00078e00ff */
[----:B--2---:R-:W-:Y:S01]  /*4ab0*/  @P2 SHF.R.U32.HI R20, RZ, R4, R5 ;  /* 0x00000004ff142219 */ /* 0x004fe20000011605 */
[----:B------:R-:W-:-:S04]  /*4ac0*/  VIADD R4, R10, 0x1 ;  /* 0x000000010a047836 */ /* 0x000fc80000000000 */
[----:B------:R-:W2:Y:S01]  /*4ad0*/  SHFL.IDX PT, R11, R20, RZ, 0x1c1f ;  /* 0x001c1fff140b7589 */ /* 0x000ea200000e0000 */
[----:B------:R-:W-:-:S05]  /*4ae0*/  IMAD R4, R19, -0x2, R4 ;  /* 0xfffffffe13047824 */ /* 0x000fca00078e0204 */
[----:B------:R-:W-:-:S05]  /*4af0*/  IADD3 R4, -R17, R4, R18 ;  /* 0x0000000411047210 */ /* 0x000fca0007ffe112 */
[C---:B------:R-:W-:Y:S02]  /*4b00*/  VIADD R15, R4.reuse, UR27 ;  /* 0x0000001b040f7c36 */ /* 0x040fe40008000000 */
[----:B------:R-:W-:Y:S02]  /*4b10*/  VIADD R14, R4, UR10 ;  /* 0x0000000a040e7c36 */ /* 0x000fe40008000000 */
[----:B--2---:R-:W-:Y:S02]  /*4b20*/  IMAD.IADD R13, R15, 0x1, R11 ;  /* 0x000000010f0d7824 */ /* 0x004fe400078e020b */
[----:B------:R-:W-:Y:S01]  /*4b30*/  IMAD.IADD R12, R11, 0x1, R14 ;  /* 0x000000010b0c7824 */ /* 0x000fe200078e020e */
        /* <DEDUP_REMOVED lines=13> */
.L_x_11574:
[----:B------:R-:W-:-:S05]  /*4c10*/  IMAD.U32 R21, RZ, RZ, UR28 ;  /* 0x0000001cff157e24 */ /* 0x000fca000f8e00ff */
[----:B------:R-:W-:-:S13]  /*4c20*/  ISETP.NE.AND P1, PT, R21, 0x1, PT ;  /* 0x000000011500780c */ /* 0x000fda0003f25270 */
[----:B------:R-:W2:Y:S02]  /*4c30*/  @P1 LDC.64 R4, c[0x0][0x9e8] ;  /* 0x00027a00ff041b82 */ /* 0x000ea40000000a00 */
[----:B--2---:R-:W-:-:S05]  /*4c40*/  @P1 IMAD.HI.U32 R4, R11, R4, RZ ;  /* 0x000000040b041227 */ /* 0x004fca00078e00ff */
[----:B------:R-:W-:-:S07]  /*4c50*/  @P1 SHF.R.U32.HI R11, RZ, R5, R4 ;  /* 0x00000005ff0b1219 */ /* 0x000fce0000011604 */
.L_x_11575:
[----:B------:R-:W-:Y:S05]  /*4c60*/  BSYNC B0 ;  /* 0x0000000000007941 */ /* 0x000fea0003800000 */
.L_x_11573:
[----:B------:R-:W-:-:S04]  /*4c70*/  IMAD R4, R19, -0x2, R10 ;  /* 0xfffffffe13047824 */ /* 0x000fc800078e020a */
[----:B------:R-:W-:-:S05]  /*4c80*/  IMAD R4, R11, R21, R4 ;  /* 0x000000150b047224 */ /* 0x000fca00078e0204 */
[----:B------:R-:W-:Y:S02]  /*4c90*/  VIADDMNMX R13, R4, R21, R13, PT ;  /* 0x00000015040d7246 */ /* 0x000fe4000380010d */
[----:B------:R-:W-:-:S07]  /*4ca0*/  VIMNMX R12, R12, R4, !PT ;  /* 0x000000040c0c7248 */ /* 0x000fce0007fe0100 */
.L_x_11572:
[----:B------:R-:W-:Y:S02]  /*4cb0*/  ISETP.GE.AND P2, PT, R10, 0x1, PT ;  /* 0x000000010a00780c */ /* 0x000fe40003f46270 */
[----:B------:R-:W-:Y:S02]  /*4cc0*/  LOP3.LUT R16, R16, 0xfffbffff, RZ, 0xc0, !PT ;  /* 0xfffbffff10107812 */ /* 0x000fe400078ec0ff */
[----:B------:R-:W-:Y:S02]  /*4cd0*/  ISETP.GE.AND P1, PT, R10, 0x2, PT ;  /* 0x000000020a00780c */ /* 0x000fe40003f26270 */
        /* <DEDUP_REMOVED lines=148> */
.L_x_11578:
[----:B------:R-:W-:-:S05]  /*5620*/  IMAD.U32 R12, RZ, RZ, UR28 ;  /* 0x0000001cff0c7e24 */ /* 0x000fca000f8e00ff */
[----:B------:R-:W-:-:S13]  /*5630*/  ISETP.NE.AND P6, PT, R12, 0x1, PT ;  /* 0x000000010c00780c */ /* 0x000fda0003fc5270 */
[----:B------:R-:W2:Y:S02]  /*5640*/  @P6 LDC.64 R4, c[0x0][0x9e8] ;  /* 0x00027a00ff046b82 */ /* 0x000ea40000000a00 */
[----:B--2---:R-:W-:-:S05]  /*5650*/  @P6 IMAD.HI.U32 R4, R13, R4, RZ ;  /* 0x000000040d046227 */ /* 0x004fca00078e00ff */
[----:B------:R-:W-:-:S07]  /*5660*/  @P6 SHF.R.U32.HI R13, RZ, R5, R4 ;  /* 0x00000005ff0d6219 */ /* 0x000fce0000011604 */
.L_x_11579:
[----:B------:R-:W-:Y:S05]  /*5670*/  BSYNC B0 ;  /* 0x0000000000007941 */ /* 0x000fea0003800000 */
.L_x_11577:
[----:B------:R-:W-:-:S04]  /*5680*/  IMAD R10, R19, -0x2, R10 ;  /* 0xfffffffe130a7824 */ /* 0x000fc800078e020a */
[----:B------:R-:W-:-:S05]  /*5690*/  IMAD R13, R13, R12, R10 ;  /* 0x0000000c0d0d7224 */ /* 0x000fca00078e020a */
[----:B------:R-:W-:Y:S02]  /*56a0*/  VIADDMNMX R15, R13, R12, R15, PT ;  /* 0x0000000c0d0f7246 */ /* 0x000fe4000380010f */
[----:B------:R-:W-:-:S07]  /*56b0*/  VIMNMX R14, R14, R13, !PT ;  /* 0x0000000d0e0e7248 */ /* 0x000fce0007fe0100 */
.L_x_11576:
        /* <DEDUP_REMOVED lines=435> */
[----:B---3--:R-:W-:-:S07]  /*71f0*/  FADD.FTZ R178, R182, R13 ;  /* 0x0000000db6b27221 */ /* 0x008fce0000010000 */
[----:B------:R-:W3:Y:S01]  /*7200*/  MUFU.EX2 R0, R187 ;  /* 0x000000bb00007308 */ /* 0x000ee20000000800 */
[----:B0-----:R-:W-:-:S07]  /*7210*/  FADD.FTZ R178, R183, R178 ;  /* 0x000000b2b7b27221 */ /* 0x001fce0000010000 */
[----:B------:R0:W4:Y:S01]  /*7220*/  MUFU.EX2 R171, R167 ;  /* 0x000000a700ab7308 */ /* 0x0001220000000800 */
[----:B--2---:R-:W-:-:S07]  /*7230*/  FADD.FTZ R13, R169, R178 ;  /* 0x000000b2a90d7221 */ /* 0x004fce0000010000 */
[----:B------:R-:W2:Y:S01]  /*7240*/  MUFU.EX2 R20, R191 ;  /* 0x000000bf00147308 */ /* 0x000ea20000000800 */
[C---:B---3--:R-:W-:Y:S01]  /*7250*/  FADD.FTZ R178, R0.reuse, R13 ;  /* 0x0000000d00b27221 */ /* 0x048fe20000010000 */
[----:B------:R-:W-:Y:S02]  /*7260*/  F2FP.BF16.F32.PACK_AB R169, R0, R169 ;  /* 0x000000a900a9723e */ /* 0x000fe400000010ff */
[----:B0-----:R-:W-:-:S04]  /*7270*/  F2FP.BF16.F32.PACK_AB R167, R183, R182 ;  /* 0x000000b6b7a7723e */ /* 0x001fc800000010ff */
[----:B------:R-:W0:Y:S01]  /*7280*/  MUFU.EX2 R173, R194 ;  /* 0x000000c200ad7308 */ /* 0x000e220000000800 */
[----:B----4-:R-:W-:-:S07]  /*7290*/  FADD.FTZ R13, R171, R178 ;  /* 0x000000b2ab0d7221 */ /* 0x010fce0000010000 */
[----:B------:R-:W3:Y:S01]  /*72a0*/  MUFU.EX2 R176, R195 ;  /* 0x000000c300b07308 */ /* 0x000ee20000000800 */
[C---:B--2---:R-:W-:Y:S01]  /*72b0*/  FADD.FTZ R180, R20.reuse, R13 ;  /* 0x0000000d14b47221 */ /* 0x044fe20000010000 */
[----:B------:R-:W-:-:S06]  /*72c0*/  F2FP.BF16.F32.PACK_AB R171, R20, R171 ;  /* 0x000000ab14ab723e */ /* 0x000fcc00000010ff */
[----:B------:R-:W2:Y:S01]  /*72d0*/  MUFU.EX2 R175, R198 ;  /* 0x000000c600af7308 */ /* 0x000ea20000000800 */
[----:B0-----:R-:W-:-:S07]  /*72e0*/  FADD.FTZ R13, R173, R180 ;  /* 0x000000b4ad0d7221 */ /* 0x001fce0000010000 */
[----:B------:R-:W0:Y:S01]  /*72f0*/  MUFU.EX2 R178, R189 ;  /* 0x000000bd00b27308 */ /* 0x000e220000000800 */
[C---:B---3--:R-:W-:Y:S01]  /*7300*/  FADD.FTZ R8, R176.reuse, R13 ;  /* 0x0000000db0087221 */ /* 0x048fe20000010000 */
[----:B------:R-:W-:-:S03]  /*7310*/  F2FP.BF16.F32.PACK_AB R173, R176, R173 ;  /* 0x000000adb0ad723e */ /* 0x000fc600000010ff */
[----:B--2---:R-:W-:-:S04]  /*7320*/  FADD.FTZ R9, R175, R8 ;  /* 0x00000008af097221 */ /* 0x004fc80000010000 */
[C---:B0-----:R-:W-:Y:S01]  /*7330*/  FADD.FTZ R0, R178.reuse, R9 ;  /* 0x00000009b2007221 */ /* 0x041fe20000010000 */
[----:B------:R-:W-:Y:S01]  /*7340*/  F2FP.BF16.F32.PACK_AB R175, R178, R175 ;  /* 0x000000afb2af723e */ /* 0x000fe200000010ff */
[----:B------:R-:W-:Y:S06]  /*7350*/  @!P0 BRA `(.L_x_11580) ;  /* 0x0000000000048947 */ /* 0x000fec0003800000 */
[----:B------:R-:W-:Y:S01]  /*7360*/  BPT.TRAP 0x1 ;  /* 0x000000040000795c */ /* 0x000fe20000300000 */
.L_x_11580:
[----:B------:R0:W2:Y:S01]  /*7370*/  SYNCS.PHASECHK.TRANS64.TRYWAIT P1, [UR25+0x22850], R7 ;  /* 0x02285007ff0075a7 */ /* 0x0000a20008020159 */
[----:B------:R-:W-:Y:S05]  /*7380*/  @!P0 BRA `(.L_x_11581) ;  /* 0x0000000000048947 */ /* 0x000fea0003800000 */
[----:B------:R-:W-:Y:S01]  /*7390*/  BPT.TRAP 0x1 ;  /* 0x000000040000795c */ /* 0x000fe20000300000 */
.L_x_11581:
[----:B------:R-:W-:Y:S01]  /*73a0*/  VIADD R8, R215, 0x8 ;  /* 0x00000008d7087836 */ /* 0x000fe20000000000 */
[----:B--2---:R-:W-:Y:S06]  /*73b0*/  @P1 BRA `(.L_x_11582) ;  /* 0x0000000000081947 */ /* 0x004fec0003800000 */
[----:B------:R-:W2:Y:S02]  /*73c0*/  SYNCS.PHASECHK.TRANS64.TRYWAIT P1, [UR25+0x22850], R7 ;  /* 0x02285007ff0075a7 */ /* 0x000ea40008020159 */
[----:B--2---:R-:W-:Y:S05]  /*73d0*/  @!P1 BRA `(.L_x_11583) ;  /* 0x000000e400909947 */ /* 0x004fea0003800000 */
.L_x_11582:
        /* <DEDUP_REMOVED lines=39> */
.L_x_11584:
        /* <DEDUP_REMOVED lines=8> */
.L_x_11566:
[----:B------:R-:W-:Y:S01]  /*76d0*/  ISETP.NE.AND P2, PT, R206, 0x1, PT ;  /* 0x00000001ce00780c */ /* 0x000fe20003f45270 */
[----:B------:R-:W-:Y:S01]  /*76e0*/  UIADD3 UR10, UR43, 0x7f, URZ ;  /* 0x0000007f2b0a7890 */ /* 0x000fe2000fffe03f */
[----:B--2---:R-:W-:Y:S02]  /*76f0*/  IADD3 R10, R18, 0x1, -R17 ;  /* 0x00000001120a7810 */ /* 0x004fe40007ffe811 */
[----:B------:R-:W-:-:S09]  /*7700*/  LOP3.LUT P1, RZ, R16, 0x80000, RZ, 0xc0, !PT ;  /* 0x0008000010ff7812 */ /* 0x000fd2000782c0ff */
[----:B01----:R-:W0:Y:S08]  /*7710*/  @P2 LDC R7, c[0x0][0x44c] ;  /* 0x00011300ff072b82 */ /* 0x003e300000000800 */
[----:B------:R-:W1:Y:S01]  /*7720*/  @P2 LDC R9, c[0x0][0x450] ;  /* 0x00011400ff092b82 */ /* 0x000e620000000800 */
[----:B0-----:R-:W-:-:S04]  /*7730*/  @P2 IMAD.HI.U32 R8, R7, UR10, RZ ;  /* 0x0000000a07082c27 */ /* 0x001fc8000f8e00ff */
[----:B------:R-:W-:Y:S01]  /*7740*/  IMAD.U32 R7, RZ, RZ, UR10 ;  /* 0x0000000aff077e24 */ /* 0x000fe2000f8e00ff */
[----:B-1----:R-:W-:-:S05]  /*7750*/  @P2 SHF.R.U32.HI R7, RZ, R9, R8 ;  /* 0x00000009ff072219 */ /* 0x002fca0000011608 */
        /* <DEDUP_REMOVED lines=16> */
.L_x_11587:
[----:B------:R-:W-:Y:S02]  /*7860*/  ULDC UR15, c[0x0][0x9e4] ;  /* 0x00027900000f7ab9 */ /* 0x000fe40000000800 */
[----:B------:R-:W-:-:S11]  /*7870*/  UISETP.NE.AND UP0, UPT, UR15, 0x1, UPT ;  /* 0x000000010f00788c */ /* 0x000fd6000bf05270 */
[----:B------:R-:W-:Y:S02]  /*7880*/  @UP0 ULDC.64 UR18, c[0x0][0x9e8] ;  /* 0x00027a0000120ab9 */ /* 0x000fe40000000a00 */
[----:B------:R-:W-:-:S04]  /*7890*/  UIMAD.WIDE.U32 UR10, UR7, UR18, URZ ;  /* 0x00000012070a72a5 */ /* 0x000fc8000f8e003f */
[----:B------:R-:W-:-:S12]  /*78a0*/  @UP0 USHF.R.U32.HI UR7, URZ, UR19, UR11 ;  /* 0x000000133f070299 */ /* 0x000fd8000801160b */
.L_x_11588:
[----:B------:R-:W-:-:S04]  /*78b0*/  UIMAD UR7, UR7, UR15, URZ ;  /* 0x0000000f070772a4 */ /* 0x000fc8000f8e023f */
[----:B------:R-:W-:-:S04]  /*78c0*/  UISETP.LT.AND UP0, UPT, UR14, UR7, UPT ;  /* 0x000000070e00728c */ /* 0x000fc8000bf01270 */
[----:B------:R-:W-:-:S12]  /*78d0*/  USEL UR14, UR14, UR7, !UP0 ;  /* 0x000000070e0e7287 */ /* 0x000fd8000c000000 */
.L_x_11586:
        /* <DEDUP_REMOVED lines=12> */
.L_x_11600:
[----:B------:R-:W-:Y:S01]  /*79a0*/  UIADD3 UR38, UR38, 0x1, URZ ;  /* 0x0000000126267890 */ /* 0x000fe2000fffe03f */
[C---:B------:R-:W-:Y:S01]  /*79b0*/  ISETP.GT.AND P1, PT, R8.reuse, UR7, PT ;  /* 0x0000000708007c0c */ /* 0x040fe2000bf24270 */
[----:B------:R-:W-:Y:S02]  /*79c0*/  VIADD R8, R8, 0xffffffff ;  /* 0xffffffff08087836 */ /* 0x000fe40000000000 */
[----:B------:R-:W-:-:S04]  /*79d0*/  UISETP.NE.AND UP0, UPT, UR38, 0x2, UPT ;  /* 0x000000022600788c */ /* 0x000fc8000bf05270 */
[----:B------:R-:W-:Y:S02]  /*79e0*/  USEL UR10, URZ, 0x1, UP0 ;  /* 0x000000013f0a7887 */ /* 0x000fe40008000000 */
[----:B------:R-:W-:Y:S02]  /*79f0*/  USEL UR38, UR38, URZ, UP0 ;  /* 0x0000003f26267287 */ /* 0x000fe40008000000 */
[----:B------:R-:W-:Y:S01]  /*7a00*/  ULOP3.LUT UR37, UR37, UR10, URZ, 0x3c, !UPT ;  /* 0x0000000a25257292 */ /* 0x000fe2000f8e3c3f */
[----:B0-----:R-:W-:Y:S11]  /*7a10*/  @!P0 BRA `(.L_x_11590) ;  /* 0x0000000000048947 */ /* 0x001ff60003800000 */
[----:B------:R-:W-:Y:S01]  /*7a20*/  BPT.TRAP 0x1 ;  /* 0x000000040000795c */ /* 0x000fe20000300000 */
.L_x_11590:
        /* <DEDUP_REMOVED lines=9> */
.L_x_11591:
[----:B-1----:R-:W-:Y:S05]  /*7ac0*/  @P2 BRA `(.L_x_11592) ;  /* 0x0000000000082947 */ /* 0x002fea0003800000 */
[----:B------:R-:W1:Y:S02]  /*7ad0*/  SYNCS.PHASECHK.TRANS64.TRYWAIT P2, [UR25+0x22830], R6 ;  /* 0x02283006ff0075a7 */ /* 0x000e640008040159 */
[----:B-1----:R-:W-:Y:S05]  /*7ae0*/  @!P2 BRA `(.L_x_11593) ;  /* 0x000000dc00e4a947 */ /* 0x002fea0003800000 */
.L_x_11592:
        /* <DEDUP_REMOVED lines=26> */
.L_x_11594:
        /* <DEDUP_REMOVED lines=63> */
[----:B------:R-:W2:Y:S01]  /*8080*/  MUFU.EX2 R7, R7 ;  /* 0x0000000700077308 */ /* 0x000ea20000000800 */
        /* <DEDUP_REMOVED lines=11> */
[----:B------:R-:W-:Y:S01]  /*8140*/  FFMA.FTZ R196, R196, UR6, -R10 ;  /* 0x00000006c4c47c23 */ /* 0x000fe2000801080a */
[----:B------:R-:W-:-:S03]  /*8150*/  FMNMX.FTZ R12, R190, R5, !PT ;  /* 0x00000005be0c7209 */ /* 0x000fc60007810000 */
[----:B------:R-:W4:Y:S01]  /*8160*/  MUFU.EX2 R20, R20 ;  /* 0x0000001400147308 */ /* 0x000f220000000800 */
[----:B------:R-:W-:Y:S01]  /*8170*/  FMNMX.FTZ R5, R191, R12, !PT ;  /* 0x0000000cbf057209 */ /* 0x000fe20007810000 */
[-C--:B--2---:R-:W-:Y:S01]  /*8180*/  FMUL.FTZ R24, R24, R7.reuse ;  /* 0x0000000718187220 */ /* 0x084fe20000410000 */
[-C--:B------:R-:W-:Y:S01]  /*8190*/  FMUL.FTZ R25, R25, R7.reuse ;  /* 0x0000000719197220 */ /* 0x080fe20000410000 */
[----:B------:R-:W-:Y:S01]  /*81a0*/  FMUL.FTZ R28, R28, R7 ;  /* 0x000000071c1c7220 */ /* 0x000fe20000410000 */
[----:B------:R-:W-:Y:S01]  /*81b0*/  FMNMX.FTZ R12, R194, R5, !PT ;  /* 0x00000005c20c7209 */ /* 0x000fe20007810000 */
[-C--:B------:R-:W-:Y:S01]  /*81c0*/  FMUL.FTZ R29, R29, R7.reuse ;  /* 0x000000071d1d7220 */ /* 0x080fe20000410000 */
[-C--:B------:R-:W-:Y:S01]  /*81d0*/  FMUL.FTZ R32, R32, R7.reuse ;  /* 0x0000000720207220 */ /* 0x080fe20000410000 */
[----:B------:R-:W2:Y:S01]  /*81e0*/  MUFU.EX2 R21, R21 ;  /* 0x0000001500157308 */ /* 0x000ea20000000800 */
[----:B------:R-:W-:Y:S01]  /*81f0*/  FMNMX.FTZ R5, R195, R12, !PT ;  /* 0x0000000cc3057209 */ /* 0x000fe20007810000 */
[-C--:B------:R-:W-:Y:S01]  /*8200*/  FMUL.FTZ R33, R33, R7.reuse ;  /* 0x0000000721217220 */ /* 0x080fe20000410000 */
[-C--:B------:R-:W-:Y:S01]  /*8210*/  FMUL.FTZ R36, R36, R7.reuse ;  /* 0x0000000724247220 */ /* 0x080fe20000410000 */
[----:B------:R-:W-:Y:S01]  /*8220*/  FMUL.FTZ R37, R37, R7 ;  /* 0x0000000725257220 */ /* 0x000fe20000410000 */
[----:B------:R-:W-:Y:S01]  /*8230*/  FMNMX.FTZ R12, R198, R5, !PT ;  /* 0x00000005c60c7209 */ /* 0x000fe20007810000 */
[-C--:B------:R-:W-:Y:S01]  /*8240*/  FMUL.FTZ R40, R40, R7.reuse ;  /* 0x0000000728287220 */ /* 0x080fe20000410000 */
[-C--:B------:R-:W-:Y:S01]  /*8250*/  FMUL.FTZ R41, R41, R7.reuse ;  /* 0x0000000729297220 */ /* 0x080fe20000410000 */
[----:B------:R-:W5:Y:S01]  /*8260*/  MUFU.EX2 R153, R153 ;  /* 0x0000009900997308 */ /* 0x000f620000000800 */
[----:B------:R-:W-:Y:S01]  /*8270*/  FMNMX.FTZ R12, R199, R12, !PT ;  /* 0x0000000cc70c7209 */ /* 0x000fe20007810000 */
[-C--:B------:R-:W-:Y:S01]  /*8280*/  FMUL.FTZ R44, R44, R7.reuse ;  /* 0x000000072c2c7220 */ /* 0x080fe20000410000 */
[-C--:B------:R-:W-:Y:S01]  /*8290*/  FMUL.FTZ R45, R45, R7.reuse ;  /* 0x000000072d2d7220 */ /* 0x080fe20000410000 */
[-C--:B------:R-:W-:Y:S01]  /*82a0*/  FMUL.FTZ R48, R48, R7.reuse ;  /* 0x0000000730307220 */ /* 0x080fe20000410000 */
[-C--:B------:R-:W-:Y:S01]  /*82b0*/  FMUL.FTZ R49, R49, R7.reuse ;  /* 0x0000000731317220 */ /* 0x080fe20000410000 */
[----:B------:R-:W0:Y:S01]  /*82c0*/  SHFL.BFLY PT, R5, R12, 0x2, 0x1f ;  /* 0x0c401f000c057f89 */ /* 0x000e2200000e0000 */
        /* <DEDUP_REMOVED lines=24> */
[--C-:B------:R-:W-:Y:S01]  /*8450*/  FFMA.FTZ R12, R188, UR6, -R10.reuse ;  /* 0x00000006bc0c7c23 */ /* 0x100fe2000801080a */
[----:B------:R-:W-:Y:S01]  /*8460*/  MUFU.EX2 R161, R161 ;  /* 0x000000a100a17308 */ /* 0x000fe20000000800 */
[----:B------:R-:W-:Y:S01]  /*8470*/  FFMA.FTZ R10, R197, UR6, -R10 ;  /* 0x00000006c50a7c23 */ /* 0x000fe2000801080a */
        /* <DEDUP_REMOVED lines=25> */
[----:B0-----:R-:W-:Y:S01]  /*8610*/  FMNMX.FTZ R5, R11, R184, !PT ;  /* 0x000000b80b057209 */ /* 0x001fe20007810000 */
        /* <DEDUP_REMOVED lines=18> */
[----:B---3--:R-:W-:Y:S01]  /*8740*/  FFMA.FTZ R175, R7, R2, R152 ;  /* 0x0000000207af7223 */ /* 0x008fe20000010098 */
[--C-:B------:R-:W-:Y:S01]  /*8750*/  FFMA.FTZ R159, R166, UR6, -R193.reuse ;  /* 0x00000006a69f7c23 */ /* 0x100fe200080108c1 */
[--C-:B------:R-:W-:Y:S01]  /*8760*/  FFMA.FTZ R188, R167, UR6, -R193.reuse ;  /* 0x00000006a7bc7c23 */ /* 0x100fe200080108c1 */
[----:B------:R-:W-:Y:S01]  /*8770*/  FFMA.FTZ R167, R179, UR6, -R193 ;  /* 0x00000006b3a77c23 */ /* 0x000fe200080108c1 */
[----:B------:R-:W0:Y:S01]  /*8780*/  MUFU.EX2 R184, R184 ;  /* 0x000000b800b87308 */ /* 0x000e220000000800 */
[----:B----4-:R-:W-:Y:S01]  /*8790*/  FADD.FTZ R154, R20, R175 ;  /* 0x000000af149a7221 */ /* 0x010fe20000010000 */
[--C-:B------:R-:W-:Y:S01]  /*87a0*/  FFMA.FTZ R175, R183, UR6, -R193.reuse ;  /* 0x00000006b7af7c23 */ /* 0x100fe200080108c1 */
[--C-:B------:R-:W-:Y:S01]  /*87b0*/  FFMA.FTZ R171, R171, UR6, -R193.reuse ;  /* 0x00000006abab7c23 */ /* 0x100fe200080108c1 */
[--C-:B------:R-:W-:Y:S01]  /*87c0*/  FFMA.FTZ R163, R174, UR6, -R193.reuse ;  /* 0x00000006aea37c23 */ /* 0x100fe200080108c1 */
[----:B--2---:R-:W-:Y:S01]  /*87d0*/  FADD.FTZ R154, R21, R154 ;  /* 0x0000009a159a7221 */ /* 0x004fe20000010000 */
[--C-:B------:R-:W-:Y:S01]  /*87e0*/  FFMA.FTZ R166, R178, UR6, -R193.reuse ;  /* 0x00000006b2a67c23 */ /* 0x100fe200080108c1 */
[--C-:B------:R-:W-:Y:S01]  /*87f0*/  FFMA.FTZ R182, R182, UR6, -R193.reuse ;  /* 0x00000006b6b67c23 */ /* 0x100fe200080108c1 */
[----:B------:R-:W2:Y:S01]  /*8800*/  MUFU.EX2 R155, R155 ;  /* 0x0000009b009b7308 */ /* 0x000ea20000000800 */
[----:B-----5:R-:W-:Y:S01]  /*8810*/  FADD.FTZ R183, R153, R154 ;  /* 0x0000009a99b77221 */ /* 0x020fe20000010000 */
[--C-:B------:R-:W-:Y:S01]  /*8820*/  FFMA.FTZ R190, R190, UR6, -R193.reuse ;  /* 0x00000006bebe7c23 */ /* 0x100fe200080108c1 */
[----:B------:R-:W-:Y:S01]  /*8830*/  FFMA.FTZ R191, R191, UR6, -R193 ;  /* 0x00000006bfbf7c23 */ /* 0x000fe200080108c1 */
[----:B------:R-:W-:Y:S01]  /*8840*/  F2FP.BF16.F32.PACK_AB R152, R20, R152 ;  /* 0x000000981498723e */ /* 0x000fe200000010ff */
[----:B-1----:R-:W-:Y:S01]  /*8850*/  FADD.FTZ R154, R156, R183 ;  /* 0x000000b79c9a7221 */ /* 0x002fe20000010000 */
[----:B------:R-:W-:Y:S01]  /*8860*/  F2FP.BF16.F32.PACK_AB R156, R157, R156 ;  /* 0x0000009c9d9c723e */ /* 0x000fe200000010ff */
[--C-:B------:R-:W-:Y:S01]  /*8870*/  FFMA.FTZ R194, R194, UR6, -R193.reuse ;  /* 0x00000006c2c27c23 */ /* 0x100fe200080108c1 */
[----:B------:R-:W1:Y:S01]  /*8880*/  MUFU.EX2 R185, R185 ;  /* 0x000000b900b97308 */ /* 0x000e620000000800 */
[----:B0-----:R-:W-:Y:S01]  /*8890*/  FFMA.FTZ R2, R9, R0, R184 ;  /* 0x0000000009027223 */ /* 0x001fe200000100b8 */
[----:B------:R-:W-:Y:S01]  /*88a0*/  FADD.FTZ R154, R157, R154 ;  /* 0x0000009a9d9a7221 */ /* 0x000fe20000010000 */
[--C-:B------:R-:W-:Y:S01]  /*88b0*/  FFMA.FTZ R195, R195, UR6, -R193.reuse ;  /* 0x00000006c3c37c23 */ /* 0x100fe200080108c1 */
[--C-:B------:R-:W-:Y:S01]  /*88c0*/  FFMA.FTZ R198, R198, UR6, -R193.reuse ;  /* 0x00000006c6c67c23 */ /* 0x100fe200080108c1 */
[-C--:B------:R-:W-:Y:S01]  /*88d0*/  FMUL.FTZ R144, R144, R7.reuse ;  /* 0x0000000790907220 */ /* 0x080fe20000410000 */
[----:B------:R-:W-:Y:S01]  /*88e0*/  FADD.FTZ R154, R15, R154 ;  /* 0x0000009a0f9a7221 */ /* 0x000fe20000010000 */
[-C--:B------:R-:W-:Y:S01]  /*88f0*/  FMUL.FTZ R145, R145, R7.reuse ;  /* 0x0000000791917220 */ /* 0x080fe20000410000 */
[----:B------:R-:W0:Y:S01]  /*8900*/  MUFU.EX2 R192, R192 ;  /* 0x000000c000c07308 */ /* 0x000e220000000800 */
[----:B--2---:R-:W-:Y:S01]  /*8910*/  FADD.FTZ R2, R155, R2 ;  /* 0x000000029b027221 */ /* 0x004fe20000010000 */
[-C--:B------:R-:W-:Y:S01]  /*8920*/  FMUL.FTZ R148, R148, R7.reuse ;  /* 0x0000000794947220 */ /* 0x080fe20000410000 */
[----:B------:R-:W-:Y:S01]  /*8930*/  FMUL.FTZ R149, R149, R7 ;  /* 0x0000000795957220 */ /* 0x000fe20000410000 */
[-C--:B------:R-:W-:Y:S01]  /*8940*/  FMUL.FTZ R26, R26, R9.reuse ;  /* 0x000000091a1a7220 */ /* 0x080fe20000410000 */
[-C--:B------:R-:W-:Y:S01]  /*8950*/  FMUL.FTZ R27, R27, R9.reuse ;  /* 0x000000091b1b7220 */ /* 0x080fe20000410000 */
[-C--:B------:R-:W-:Y:S01]  /*8960*/  FMUL.FTZ R30, R30, R9.reuse ;  /* 0x000000091e1e7220 */ /* 0x080fe20000410000 */
[-C--:B------:R-:W-:Y:S01]  /*8970*/  FMUL.FTZ R31, R31, R9.reuse ;  /* 0x000000091f1f7220 */ /* 0x080fe20000410000 */
[----:B------:R-:W2:Y:S01]  /*8980*/  MUFU.EX2 R158, R158 ;  /* 0x0000009e009e7308 */ /* 0x000ea20000000800 */
[----:B-1----:R-:W-:Y:S01]  /*8990*/  FADD.FTZ R179, R185, R2 ;  /* 0x00000002b9b37221 */ /* 0x002fe20000010000 */
[----:B------:R-:W-:Y:S01]  /*89a0*/  FFMA.FTZ R2, R186, UR6, -R193 ;  /* 0x00000006ba027c23 */ /* 0x000fe200080108c1 */
[-C--:B------:R-:W-:Y:S01]  /*89b0*/  FMUL.FTZ R34, R34, R9.reuse ;  /* 0x0000000922227220 */ /* 0x080fe20000410000 */
[-C--:B------:R-:W-:Y:S01]  /*89c0*/  FMUL.FTZ R35, R35, R9.reuse ;  /* 0x0000000923237220 */ /* 0x080fe20000410000 */
[-C--:B------:R-:W-:Y:S01]  /*89d0*/  FMUL.FTZ R38, R38, R9.reuse ;  /* 0x0000000926267220 */ /* 0x080fe20000410000 */
[-C--:B------:R-:W-:Y:S01]  /*89e0*/  FMUL.FTZ R39, R39, R9.reuse ;  /* 0x0000000927277220 */ /* 0x080fe20000410000 */
[-C--:B------:R-:W-:Y:S01]  /*89f0*/  FMUL.FTZ R42, R42, R9.reuse ;  /* 0x000000092a2a7220 */ /* 0x080fe20000410000 */
[----:B------:R-:W1:Y:S01]  /*8a00*/  MUFU.EX2 R189, R189 ;  /* 0x000000bd00bd7308 */ /* 0x000e620000000800 */
[----:B0-----:R-:W-:Y:S01]  /*8a10*/  FADD.FTZ R197, R192, R179 ;  /* 0x000000b3c0c57221 */ /* 0x001fe20000010000 */
[--C-:B------:R-:W-:Y:S01]  /*8a20*/  FFMA.FTZ R179, R187, UR6, -R193.reuse ;  /* 0x00000006bbb37c23 */ /* 0x100fe200080108c1 */
[----:B------:R-:W-:Y:S01]  /*8a30*/  FADD.FTZ R187, R161, R154 ;  /* 0x0000009aa1bb7221 */ /* 0x000fe20000010000 */
[----:B------:R-:W-:Y:S01]  /*8a40*/  FFMA.FTZ R193, R199, UR6, -R193 ;  /* 0x00000006c7c17c23 */ /* 0x000fe200080108c1 */
[-C--:B------:R-:W-:Y:S01]  /*8a50*/  FMUL.FTZ R43, R43, R9.reuse ;  /* 0x000000092b2b7220 */ /* 0x080fe20000410000 */
[-C--:B------:R-:W-:Y:S01]  /*8a60*/  FMUL.FTZ R46, R46, R9.reuse ;  /* 0x000000092e2e7220 */ /* 0x080fe20000410000 */
[----:B------:R-:W-:Y:S01]  /*8a70*/  FADD.FTZ R154, R160, R187 ;  /* 0x000000bba09a7221 */ /* 0x000fe20000010000 */
[----:B------:R-:W0:Y:S01]  /*8a80*/  MUFU.EX2 R159, R159 ;  /* 0x0000009f009f7308 */ /* 0x000e220000000800 */
[----:B--2---:R-:W-:Y:S01]  /*8a90*/  FADD.FTZ R174, R158, R197 ;  /* 0x000000c59eae7221 */ /* 0x004fe20000010000 */
[----:B------:R-:W-:Y:S01]  /*8aa0*/  F2FP.BF16.F32.PACK_AB R160, R165, R160 ;  /* 0x000000a0a5a0723e */ /* 0x000fe200000010ff */
        /* <DEDUP_REMOVED lines=8> */
[----:B------:R-:W-:Y:S01]  /*8b30*/  FMUL.FTZ R58, R58, R9 ;  /* 0x000000093a3a7220 */ /* 0x000fe20000410000 */
[----:B------:R-:W-:Y:S01]  /*8b40*/  F2FP.BF16.F32.PACK_AB R158, R161, R15 ;  /* 0x0000000fa19e723e */ /* 0x000fe200000010ff */
        /* <DEDUP_REMOVED lines=20> */
[----:B-1----:R-:W-:Y:S01]  /*8c90*/  FADD.FTZ R174, R162, R183 ;  /* 0x000000b7a2ae7221 */ /* 0x002fe20000010000 */
[----:B------:R-:W-:Y:S01]  /*8ca0*/  FADD.FTZ R183, R165, R154 ;  /* 0x0000009aa5b77221 */ /* 0x000fe20000010000 */
[----:B------:R-:W-:Y:S01]  /*8cb0*/  F2FP.BF16.F32.PACK_AB R154, R153, R21 ;  /* 0x00000015999a723e */ /* 0x000fe200000010ff */
[----:B------:R-:W-:Y:S01]  /*8cc0*/  FMUL.FTZ R87, R87, R9 ;  /* 0x0000000957577220 */ /* 0x000fe20000410000 */
[----:B------:R-:W-:Y:S01]  /*8cd0*/  F2FP.BF16.F32.PACK_AB R153, R155, R184 ;  /* 0x000000b89b99723e */ /* 0x000fe200000010ff */
[----:B------:R-:W-:Y:S01]  /*8ce0*/  FADD.FTZ R178, R14, R183 ;  /* 0x000000b70eb27221 */ /* 0x000fe20000010000 */
[----:B------:R-:W-:Y:S01]  /*8cf0*/  F2FP.BF16.F32.PACK_AB R155, R192, R185 ;  /* 0x000000b9c09b723e */ /* 0x000fe200000010ff */
[----:B------:R-:W1:Y:S01]  /*8d00*/  MUFU.EX2 R170, R170 ;  /* 0x000000aa00aa7308 */ /* 0x000e620000000800 */
[----:B0-----:R-:W-:Y:S01]  /*8d10*/  FADD.FTZ R174, R171, R174 ;  /* 0x000000aeabae7221 */ /* 0x001fe20000010000 */
[----:B------:R-:W-:Y:S01]  /*8d20*/  FADD.FTZ R183, R169, R178 ;  /* 0x000000b2a9b77221 */ /* 0x000fe20000010000 */
[----:B------:R-:W-:Y:S01]  /*8d30*/  F2FP.BF16.F32.PACK_AB R161, R171, R162 ;  /* 0x000000a2aba1723e */ /* 0x000fe200000010ff */
[-C--:B------:R-:W-:Y:S01]  /*8d40*/  FMUL.FTZ R90, R90, R9.reuse ;  /* 0x000000095a5a7220 */ /* 0x080fe20000410000 */
[----:B------:R-:W-:Y:S01]  /*8d50*/  F2FP.BF16.F32.PACK_AB R162, R169, R14 ;  /* 0x0000000ea9a2723e */ /* 0x000fe200000010ff */
        /* <DEDUP_REMOVED lines=43> */
[C---:B0-----:R-:W-:Y:S01]  /*9010*/  FADD.FTZ R15, R167.reuse, R178 ;  /* 0x000000b2a70f7221 */ /* 0x041fe20000010000 */
[----:B------:R-:W-:Y:S01]  /*9020*/  F2FP.BF16.F32.PACK_AB R165, R167, R166 ;  /* 0x000000a6a7a5723e */ /* 0x000fe200000010ff */
[----:B------:R-:W-:-:S05]  /*9030*/  FMUL.FTZ R151, R151, R9 ;  /* 0x0000000997977220 */ /* 0x000fca0000410000 */
        /* <DEDUP_REMOVED lines=43> */
[----:B0-----:R-:W-:-:S04]  /*92f0*/  FADD.FTZ R0, R198, R13 ;  /* 0x0000000dc6007221 */ /* 0x001fc80000010000 */
[C---:B--2---:R-:W-:Y:S01]  /*9300*/  FADD.FTZ R0, R175.reuse, R0 ;  /* 0x00000000af007221 */ /* 0x044fe20000010000 */
[----:B------:R-:W-:Y:S01]  /*9310*/  F2FP.BF16.F32.PACK_AB R175, R175, R198 ;  /* 0x000000c6afaf723e */ /* 0x000fe200000010ff */
[C---:B-1----:R-:W-:Y:S01]  /*9320*/  FADD.FTZ R2, R10.reuse, R15 ;  /* 0x0000000f0a027221 */ /* 0x042fe20000010000 */
[----:B------:R-:W-:Y:S01]  /*9330*/  F2FP.BF16.F32.PACK_AB R174, R10, R11 ;  /* 0x0000000b0aae723e */ /* 0x000fe200000010ff */
[----:B------:R-:W-:Y:S06]  /*9340*/  @!P0 BRA `(.L_x_11595) ;  /* 0x0000000000048947 */ /* 0x000fec0003800000 */
[----:B------:R-:W-:Y:S01]  /*9350*/  BPT.TRAP 0x1 ;  /* 0x000000040000795c */ /* 0x000fe20000300000 */
.L_x_11595:
[----:B------:R0:W1:Y:S01]  /*9360*/  SYNCS.PHASECHK.TRANS64.TRYWAIT P2, [UR25+0x22850], R6 ;  /* 0x02285006ff0075a7 */ /* 0x0000620008040159 */
[----:B------:R-:W-:Y:S05]  /*9370*/  @!P0 BRA `(.L_x_11596) ;  /* 0x0000000000048947 */ /* 0x000fea0003800000 */
[----:B------:R-:W-:Y:S01]  /*9380*/  BPT.TRAP 0x1 ;  /* 0x000000040000795c */ /* 0x000fe20000300000 */
.L_x_11596:
[----:B------:R-:W-:Y:S01]  /*9390*/  VIADD R7, R215, 0x8 ;  /* 0x00000008d7077836 */ /* 0x000fe20000000000 */
[----:B-1----:R-:W-:Y:S06]  /*93a0*/  @P2 BRA `(.L_x_11597) ;  /* 0x0000000000082947 */ /* 0x002fec0003800000 */
[----:B------:R-:W1:Y:S02]  /*93b0*/  SYNCS.PHASECHK.TRANS64.TRYWAIT P2, [UR25+0x22850], R6 ;  /* 0x02285006ff0075a7 */ /* 0x000e640008040159 */
[----:B-1----:R-:W-:Y:S05]  /*93c0*/  @!P2 BRA `(.L_x_11598) ;  /* 0x000000c400c4a947 */ /* 0x002fea0003800000 */
.L_x_11597:
        /* <DEDUP_REMOVED lines=39> */
.L_x_11599:
[----:B------:R-:W-:Y:S01]  /*9640*/  UIADD3 UR25, UR25, 0x22860, URZ ;  /* 0x0002286019197890 */ /* 0x000fe2000fffe03f */
[----:B-1----:R-:W-:Y:S02]  /*9650*/  IMAD.MOV.U32 R9, RZ, RZ, R5 ;  /* 0x000000ffff097224 */ /* 0x002fe400078e0005 */
[----:B------:R-:W-:Y:S01]  /*9660*/  IMAD.MOV.U32 R7, RZ, RZ, R4 ;  /* 0x000000ffff077224 */ /* 0x000fe200078e0004 */
[----:B------:R-:W-:-:S09]  /*9670*/  UPRMT UR25, UR24, 0x654, UR25 ;  /* 0x0000065418197896 */ /* 0x000fd20008000019 */
[----:B------:R-:W-:Y:S01]  /*9680*/  SYNCS.ARRIVE.TRANS64.RED.A1T0 RZ, [UR25], RZ ;  /* 0x000000ffffff79a7 */ /* 0x000fe20008100419 */
[----:B------:R-:W-:Y:S05]  /*9690*/  @P1 BRA `(.L_x_11600) ;  /* 0xffffffe000c01947 */ /* 0x000fea000383ffff */
[----:B0-----:R-:W-:-:S07]  /*96a0*/  IMAD.MOV.U32 R6, RZ, RZ, R8 ;  /* 0x000000ffff067224 */ /* 0x001fce00078e0008 */
.L_x_11589:
        /* <DEDUP_REMOVED lines=8> */
.L_x_11620:
[----:B------:R-:W-:-:S04]  /*9730*/  UIADD3 UR38, UR38, 0x1, URZ ;  /* 0x0000000126267890 */ /* 0x000fc8000fffe03f */
[----:B------:R-:W-:-:S04]  /*9740*/  UISETP.NE.AND UP0, UPT, UR38, 0x2, UPT ;  /* 0x000000022600788c */ /* 0x000fc8000bf05270 */
[----:B------:R-:W-:Y:S02]  /*9750*/  USEL UR7, URZ, 0x1, UP0 ;  /* 0x000000013f077887 */ /* 0x000fe40008000000 */
[----:B------:R-:W-:Y:S02]  /*9760*/  USEL UR38, UR38, URZ, UP0 ;  /* 0x0000003f26267287 */ /* 0x000fe40008000000 */
[----:B------:R-:W-:Y:S01]  /*9770*/  ULOP3.LUT UR37, UR37, UR7, URZ, 0x3c, !UPT ;  /* 0x0000000725257292 */ /* 0x000fe2000f8e3c3f */
[----:B012---:R-:W-:Y:S11]  /*9780*/  @!P0 BRA `(.L_x_11602) ;  /* 0x0000000000048947 */ /* 0x007ff60003800000 */
[----:B------:R-:W-:Y:S01]  /*9790*/  BPT.TRAP 0x1 ;  /* 0x000000040000795c */ /* 0x000fe20000300000 */
.L_x_11602:
        /* <DEDUP_REMOVED lines=9> */
.L_x_11603:
[----:B-1----:R-:W-:Y:S05]  /*9830*/  @P1 BRA `(.L_x_11604) ;  /* 0x0000000000081947 */ /* 0x002fea0003800000 */
[----:B------:R-:W1:Y:S02]  /*9840*/  SYNCS.PHASECHK.TRANS64.TRYWAIT P1, [UR24+0x22830], R7 ;  /* 0x02283007ff0075a7 */ /* 0x000e640008020158 */
[----:B-1----:R-:W-:Y:S05]  /*9850*/  @!P1 BRA `(.L_x_11605) ;  /* 0x000000c000b89947 */ /* 0x002fea0003800000 */
.L_x_11604:
        /* <DEDUP_REMOVED lines=26> */
.L_x_11606:
[----:B------:R-:W-:Y:S01]  /*9a00*/  ISETP.NE.AND P2, PT, R206, 0x1, PT ;  /* 0x00000001ce00780c */ /* 0x000fe20003f45270 */
[----:B------:R-:W-:Y:S01]  /*9a10*/  VIADD R20, R23, UR43 ;  /* 0x0000002b17147c36 */ /* 0x000fe20008000000 */
[----:B------:R-:W-:Y:S01]  /*9a20*/  UIADD3 UR10, UR24, 0x22840, URZ ;  /* 0x00022840180a7890 */ /* 0x000fe2000fffe03f */
[----:B------:R-:W-:Y:S01]  /*9a30*/  IMAD R10, R6, -0x60, RZ ;  /* 0xffffffa0060a7824 */ /* 0x000fe200078e02ff */
[----:B------:R-:W-:Y:S02]  /*9a40*/  LOP3.LUT P1, RZ, R16, 0x80000, RZ, 0xc0, !PT ;  /* 0x0008000010ff7812 */ /* 0x000fe4000782c0ff */
[----:B------:R-:W-:-:S07]  /*9a50*/  UPRMT UR10, UR7, 0x654, UR10 ;  /* 0x00000654070a7896 */ /* 0x000fce000800000a */
[----:B------:R-:W3:Y:S08]  /*9a60*/  @P2 LDC R5, c[0x0][0x44c] ;  /* 0x00011300ff052b82 */ /* 0x000ef00000000800 */
[----:B-1----:R-:W1:Y:S01]  /*9a70*/  @P2 LDC R4, c[0x0][0x450] ;  /* 0x00011400ff042b82 */ /* 0x002e620000000800 */
[----:B------:R-:W-:Y:S01]  /*9a80*/  SYNCS.ARRIVE.TRANS64.RED.A1T0 RZ, [UR10], RZ ;  /* 0x000000ffffff79a7 */ /* 0x000fe2000810040a */
[----:B------:R-:W-:Y:S01]  /*9a90*/  ULOP3.LUT UR10, URZ, UR26, URZ, 0x33, !UPT ;  /* 0x0000001a3f0a7292 */ /* 0x000fe2000f8e333f */
[----:B---3--:R-:W-:-:S05]  /*9aa0*/  @P2 IMAD.HI.U32 R5, R20, R5, RZ ;  /* 0x0000000514052227 */ /* 0x008fca00078e00ff */
[----:B-1----:R-:W-:Y:S01]  /*9ab0*/  @P2 SHF.R.U32.HI R20, RZ, R4, R5 ;  /* 0x00000004ff142219 */ /* 0x002fe20000011605 */
[----:B------:R-:W-:-:S04]  /*9ac0*/  VIADD R4, R10, 0x1 ;  /* 0x000000010a047836 */ /* 0x000fc80000000000 */
[----:B------:R-:W1:Y:S01]  /*9ad0*/  SHFL.IDX PT, R11, R20, RZ, 0x1c1f ;  /* 0x001c1fff140b7589 */ /* 0x000e6200000e0000 */
[----:B------:R-:W-:-:S05]  /*9ae0*/  IMAD R4, R19, -0x2, R4 ;  /* 0xfffffffe13047824 */ /* 0x000fca00078e0204 */
[----:B------:R-:W-:-:S05]  /*9af0*/  IADD3 R4, -R17, R4, R18 ;  /* 0x0000000411047210 */ /* 0x000fca0007ffe112 */
[C---:B------:R-:W-:Y:S02]  /*9b00*/  VIADD R15, R4.reuse, UR27 ;  /* 0x0000001b040f7c36 */ /* 0x040fe40008000000 */
[----:B------:R-:W-:Y:S02]  /*9b10*/  VIADD R14, R4, UR10 ;  /* 0x0000000a040e7c36 */ /* 0x000fe40008000000 */
[----:B-1----:R-:W-:Y:S02]  /*9b20*/  IMAD.IADD R13, R15, 0x1, R11 ;  /* 0x000000010f0d7824 */ /* 0x002fe400078e020b */
        /* <DEDUP_REMOVED lines=14> */
.L_x_11609:
[----:B------:R-:W-:-:S05]  /*9c10*/  IMAD.U32 R21, RZ, RZ, UR25 ;  /* 0x00000019ff157e24 */ /* 0x000fca000f8e00ff */
[----:B------:R-:W-:-:S13]  /*9c20*/  ISETP.NE.AND P1, PT, R21, 0x1, PT ;  /* 0x000000011500780c */ /* 0x000fda0003f25270 */
[----:B------:R-:W1:Y:S02]  /*9c30*/  @P1 LDC.64 R4, c[0x0][0x9e8] ;  /* 0x00027a00ff041b82 */ /* 0x000e640000000a00 */
[----:B-1----:R-:W-:-:S05]  /*9c40*/  @P1 IMAD.HI.U32 R4, R11, R4, RZ ;  /* 0x000000040b041227 */ /* 0x002fca00078e00ff */
[----:B------:R-:W-:-:S07]  /*9c50*/  @P1 SHF.R.U32.HI R11, RZ, R5, R4 ;  /* 0x00000005ff0b1219 */ /* 0x000fce0000011604 */
.L_x_11610:
[----:B------:R-:W-:Y:S05]  /*9c60*/  BSYNC B0 ;  /* 0x0000000000007941 */ /* 0x000fea0003800000 */
.L_x_11608:
[----:B------:R-:W-:-:S04]  /*9c70*/  IMAD R4, R19, -0x2, R10 ;  /* 0xfffffffe13047824 */ /* 0x000fc800078e020a */
[----:B------:R-:W-:-:S05]  /*9c80*/  IMAD R4, R11, R21, R4 ;  /* 0x000000150b047224 */ /* 0x000fca00078e0204 */
[----:B------:R-:W-:Y:S02]  /*9c90*/  VIADDMNMX R13, R4, R21, R13, PT ;  /* 0x00000015040d7246 */ /* 0x000fe4000380010d */
[----:B------:R-:W-:-:S07]  /*9ca0*/  VIMNMX R12, R12, R4, !PT ;  /* 0x000000040c0c7248 */ /* 0x000fce0007fe0100 */
.L_x_11607:
        /* <DEDUP_REMOVED lines=133> */
[----:B------:R-:W1:Y:S02]  /*a500*/  SHFL.IDX PT, R13, R20, 0x1, 0x1c1f ;  /* 0x003c1f00140d7f89 */ /* 0x000e6400000e0000 */
[----:B------:R-:W-:Y:S02]  /*a510*/  FSEL R197, R197, -INF , !P6 ;  /* 0xff800000c5c57808 */ /* 0x000fe40007000000 */
[----:B------:R-:W-:Y:S01]  /*a520*/  LOP3.LUT P6, RZ, R16, 0x80000, RZ, 0xc0, !PT ;  /* 0x0008000010ff7812 */ /* 0x000fe200078cc0ff */
[--C-:B-1----:R-:W-:Y:S02]  /*a530*/  IMAD.IADD R15, R15, 0x1, R13.reuse ;  /* 0x000000010f0f7824 */ /* 0x102fe400078e020d */
        /* <DEDUP_REMOVED lines=14> */
.L_x_11613:
[----:B------:R-:W-:-:S05]  /*a620*/  IMAD.U32 R12, RZ, RZ, UR25 ;  /* 0x00000019ff0c7e24 */ /* 0x000fca000f8e00ff */
[----:B------:R-:W-:-:S13]  /*a630*/  ISETP.NE.AND P6, PT, R12, 0x1, PT ;  /* 0x000000010c00780c */ /* 0x000fda0003fc5270 */
[----:B------:R-:W1:Y:S02]  /*a640*/  @P6 LDC.64 R4, c[0x0][0x9e8] ;  /* 0x00027a00ff046b82 */ /* 0x000e640000000a00 */
[----:B-1----:R-:W-:-:S05]  /*a650*/  @P6 IMAD.HI.U32 R4, R13, R4, RZ ;  /* 0x000000040d046227 */ /* 0x002fca00078e00ff */
[----:B------:R-:W-:-:S07]  /*a660*/  @P6 SHF.R.U32.HI R13, RZ, R5, R4 ;  /* 0x00000005ff0d6219 */ /* 0x000fce0000011604 */
.L_x_11614:
[----:B------:R-:W-:Y:S05]  /*a670*/  BSYNC B0 ;  /* 0x0000000000007941 */ /* 0x000fea0003800000 */
.L_x_11612:
[----:B------:R-:W-:-:S04]  /*a680*/  IMAD R10, R19, -0x2, R10 ;  /* 0xfffffffe130a7824 */ /* 0x000fc800078e020a */
[----:B------:R-:W-:-:S05]  /*a690*/  IMAD R13, R13, R12, R10 ;  /* 0x0000000c0d0d7224 */ /* 0x000fca00078e020a */
[----:B------:R-:W-:Y:S02]  /*a6a0*/  VIADDMNMX R15, R13, R12, R15, PT ;  /* 0x0000000c0d0f7246 */ /* 0x000fe4000380010f */
[----:B------:R-:W-:-:S07]  /*a6b0*/  VIMNMX R14, R14, R13, !PT ;  /* 0x0000000d0e0e7248 */ /* 0x000fce0007fe0100 */
.L_x_11611:
        /* <DEDUP_REMOVED lines=60> */
[----:B------:R-:W1:Y:S01]  /*aa80*/  SHFL.BFLY PT, R4, R5, 0x2, 0x1f ;  /* 0x0c401f0005047f89 */ /* 0x000e6200000e0000 */
        /* <DEDUP_REMOVED lines=14> */
[----:B-1----:R-:W-:Y:S02]  /*ab70*/  FMNMX.FTZ R12, R5, R4, !PT ;  /* 0x00000004050c7209 */ /* 0x002fe40007810000 */
[C---:B------:R-:W-:Y:S02]  /*ab80*/  ISETP.GT.AND P1, PT, R14.reuse, 0x30, !P1 ;  /* 0x000000300e00780c */ /* 0x040fe40004f24270 */
[----:B------:R-:W-:Y:S01]  /*ab90*/  ISETP.GT.AND P4, PT, R14, 0x51, !P4 ;  /* 0x000000510e00780c */ /* 0x000fe20006784270 */
[----:B------:R-:W1:Y:S01]  /*aba0*/  SHFL.BFLY PT, R13, R12, 0x1, 0x1f ;  /* 0x0c201f000c0d7f89 */ /* 0x000e6200000e0000 */
        /* <DEDUP_REMOVED lines=13> */
[----:B-1----:R-:W-:-:S02]  /*ac80*/  FMNMX.FTZ R4, R12, R13, !PT ;  /* 0x0000000d0c047209 */ /* 0x002fc40007810000 */
        /* <DEDUP_REMOVED lines=69> */
[----:B-1----:R-:W-:Y:S01]  /*b0e0*/  FFMA.FTZ R169, R184, UR6, -R10 ;  /* 0x00000006b8a97c23 */ /* 0x002fe2000801080a */
        /* <DEDUP_REMOVED lines=16> */
[--C-:B-1----:R-:W-:Y:S01]  /*b1f0*/  FFMA.FTZ R161, R177, UR6, -R10.reuse ;  /* 0x00000006b1a17c23 */ /* 0x102fe2000801080a */
[--C-:B------:R-:W-:Y:S01]  /*b200*/  FFMA.FTZ R177, R192, UR6, -R10.reuse ;  /* 0x00000006c0b17c23 */ /* 0x100fe2000801080a */
[----:B------:R-:W1:Y:S05]  /*b210*/  SHFL.BFLY PT, R176, R5, 0x2, 0x1f ;  /* 0x0c401f0005b07f89 */ /* 0x000e6a00000e0000 */
        /* <DEDUP_REMOVED lines=12> */
[----:B-1----:R-:W-:Y:S01]  /*b2e0*/  FMNMX.FTZ R184, R5, R176, !PT ;  /* 0x000000b005b87209 */ /* 0x002fe20007810000 */
[--C-:B------:R-:W-:Y:S01]  /*b2f0*/  FFMA.FTZ R176, R189, UR6, -R10.reuse ;  /* 0x00000006bdb07c23 */ /* 0x100fe2000801080a */
[----:B------:R-:W-:Y:S01]  /*b300*/  FFMA.FTZ R10, R197, UR6, -R10 ;  /* 0x00000006c50a7c23 */ /* 0x000fe2000801080a */
        /* <DEDUP_REMOVED lines=26> */
[----:B-1----:R-:W-:Y:S01]  /*b4b0*/  FMNMX.FTZ R5, R184, R5, !PT ;  /* 0x00000005b8057209 */ /* 0x002fe20007810000 */
        /* <DEDUP_REMOVED lines=8> */
[----:B------:R-:W1:Y:S01]  /*b540*/  MUFU.EX2 R168, R168 ;  /* 0x000000a800a87308 */ /* 0x000e620000000800 */
        /* <DEDUP_REMOVED lines=29> */
[----:B-1----:R-:W-:Y:S01]  /*b720*/  F2FP.BF16.F32.PACK_AB R166, R168, R165 ;  /* 0x000000a5a8a6723e */ /* 0x002fe200000010ff */
[----:B------:R-:W-:Y:S01]  /*b730*/  FADD.FTZ R2, R20, R193 ;  /* 0x000000c114027221 */ /* 0x000fe20000010000 */
[--C-:B------:R-:W-:Y:S01]  /*b740*/  FFMA.FTZ R179, R179, UR6, -R189.reuse ;  /* 0x00000006b3b37c23 */ /* 0x100fe200080108bd */
[----:B------:R-:W1:Y:S01]  /*b750*/  MUFU.EX2 R176, R176 ;  /* 0x000000b000b07308 */ /* 0x000e620000000800 */
        /* <DEDUP_REMOVED lines=20> */
[----:B-1----:R-:W-:Y:S01]  /*b8a0*/  F2FP.BF16.F32.PACK_AB R170, R176, R173 ;  /* 0x000000adb0aa723e */ /* 0x002fe200000010ff */
[----:B------:R-:W-:Y:S01]  /*b8b0*/  FADD.FTZ R154, R164, R193 ;  /* 0x000000c1a49a7221 */ /* 0x000fe20000010000 */
[-C--:B------:R-:W-:Y:S01]  /*b8c0*/  FMUL.FTZ R105, R105, R8.reuse ;  /* 0x0000000869697220 */ /* 0x080fe20000410000 */
[-C--:B------:R-:W-:Y:S01]  /*b8d0*/  FMUL.FTZ R108, R108, R8.reuse ;  /* 0x000000086c6c7220 */ /* 0x080fe20000410000 */
[----:B------:R-:W1:Y:S01]  /*b8e0*/  MUFU.EX2 R10, R10 ;  /* 0x0000000a000a7308 */ /* 0x000e620000000800 */
        /* <DEDUP_REMOVED lines=40> */
[----:B-1----:R-:W-:Y:S01]  /*bb70*/  FADD.FTZ R2, R10, R13 ;  /* 0x0000000d0a027221 */ /* 0x002fe20000010000 */
[----:B----4-:R-:W-:Y:S01]  /*bb80*/  FFMA.FTZ R13, R14, R0, R185 ;  /* 0x000000000e0d7223 */ /* 0x010fe200000100b9 */
[----:B------:R-:W-:Y:S01]  /*bb90*/  FMUL.FTZ R149, R149, R8 ;  /* 0x0000000895957220 */ /* 0x000fe20000410000 */
[----:B------:R-:W-:Y:S01]  /*bba0*/  F2FP.BF16.F32.PACK_AB R164, R161, R164 ;  /* 0x000000a4a1a4723e */ /* 0x000fe200000010ff */
[----:B------:R-:W-:Y:S01]  /*bbb0*/  FMUL.FTZ R26, R26, R14 ;  /* 0x0000000e1a1a7220 */ /* 0x000fe20000410000 */
[C---:B---3--:R-:W-:Y:S01]  /*bbc0*/  FADD.FTZ R0, R184.reuse, R13 ;  /* 0x0000000db8007221 */ /* 0x048fe20000010000 */
[----:B------:R-:W-:Y:S01]  /*bbd0*/  F2FP.BF16.F32.PACK_AB R160, R157, R160 ;  /* 0x000000a09da0723e */ /* 0x000fe200000010ff */
[----:B------:R-:W1:Y:S01]  /*bbe0*/  MUFU.EX2 R159, R159 ;  /* 0x0000009f009f7308 */ /* 0x000e620000000800 */
        /* <DEDUP_REMOVED lines=56> */
[----:B-1----:R-:W-:Y:S01]  /*bf70*/  F2FP.BF16.F32.PACK_AB R174, R10, R181 ;  /* 0x000000b50aae723e */ /* 0x002fe200000010ff */
        /* <DEDUP_REMOVED lines=37> */
[----:B------:R-:W-:Y:S01]  /*c1d0*/  FMUL.FTZ R151, R151, R14 ;  /* 0x0000000e97977220 */ /* 0x000fe20000410000 */
[----:B------:R-:W1:Y:S01]  /*c1e0*/  MUFU.EX2 R169, R186 ;  /* 0x000000ba00a97308 */ /* 0x000e620000000800 */
[----:B---3--:R-:W-:-:S07]  /*c1f0*/  FADD.FTZ R178, R182, R13 ;  /* 0x0000000db6b27221 */ /* 0x008fce0000010000 */
[----:B------:R-:W3:Y:S01]  /*c200*/  MUFU.EX2 R0, R187 ;  /* 0x000000bb00007308 */ /* 0x000ee20000000800 */
[----:B0-----:R-:W-:-:S07]  /*c210*/  FADD.FTZ R178, R183, R178 ;  /* 0x000000b2b7b27221 */ /* 0x001fce0000010000 */
[----:B------:R0:W4:Y:S01]  /*c220*/  MUFU.EX2 R171, R167 ;  /* 0x000000a700ab7308 */ /* 0x0001220000000800 */
[----:B-1----:R-:W-:-:S07]  /*c230*/  FADD.FTZ R13, R169, R178 ;  /* 0x000000b2a90d7221 */ /* 0x002fce0000010000 */
[----:B------:R-:W1:Y:S01]  /*c240*/  MUFU.EX2 R20, R191 ;  /* 0x000000bf00147308 */ /* 0x000e620000000800 */
[C---:B---3--:R-:W-:Y:S01]  /*c250*/  FADD.FTZ R178, R0.reuse, R13 ;  /* 0x0000000d00b27221 */ /* 0x048fe20000010000 */
[----:B------:R-:W-:Y:S02]  /*c260*/  F2FP.BF16.F32.PACK_AB R169, R0, R169 ;  /* 0x000000a900a9723e */ /* 0x000fe400000010ff */
[----:B0-----:R-:W-:-:S04]  /*c270*/  F2FP.BF16.F32.PACK_AB R167, R183, R182 ;  /* 0x000000b6b7a7723e */ /* 0x001fc800000010ff */
[----:B------:R-:W0:Y:S01]  /*c280*/  MUFU.EX2 R173, R194 ;  /* 0x000000c200ad7308 */ /* 0x000e220000000800 */
[----:B----4-:R-:W-:-:S07]  /*c290*/  FADD.FTZ R13, R171, R178 ;  /* 0x000000b2ab0d7221 */ /* 0x010fce0000010000 */
[----:B------:R-:W3:Y:S01]  /*c2a0*/  MUFU.EX2 R176, R195 ;  /* 0x000000c300b07308 */ /* 0x000ee20000000800 */
[C---:B-1----:R-:W-:Y:S01]  /*c2b0*/  FADD.FTZ R180, R20.reuse, R13 ;  /* 0x0000000d14b47221 */ /* 0x042fe20000010000 */
[----:B------:R-:W-:-:S06]  /*c2c0*/  F2FP.BF16.F32.PACK_AB R171, R20, R171 ;  /* 0x000000ab14ab723e */ /* 0x000fcc00000010ff */
[----:B------:R-:W1:Y:S01]  /*c2d0*/  MUFU.EX2 R175, R198 ;  /* 0x000000c600af7308 */ /* 0x000e620000000800 */
[----:B0-----:R-:W-:-:S07]  /*c2e0*/  FADD.FTZ R13, R173, R180 ;  /* 0x000000b4ad0d7221 */ /* 0x001fce0000010000 */
[----:B------:R-:W0:Y:S01]  /*c2f0*/  MUFU.EX2 R178, R189 ;  /* 0x000000bd00b27308 */ /* 0x000e220000000800 */
[C---:B---3--:R-:W-:Y:S01]  /*c300*/  FADD.FTZ R8, R176.reuse, R13 ;  /* 0x0000000db0087221 */ /* 0x048fe20000010000 */
[----:B------:R-:W-:-:S03]  /*c310*/  F2FP.BF16.F32.PACK_AB R173, R176, R173 ;  /* 0x000000adb0ad723e */ /* 0x000fc600000010ff */
[----:B-1----:R-:W-:-:S04]  /*c320*/  FADD.FTZ R9, R175, R8 ;  /* 0x00000008af097221 */ /* 0x002fc80000010000 */
[C---:B0-----:R-:W-:Y:S01]  /*c330*/  FADD.FTZ R0, R178.reuse, R9 ;  /* 0x00000009b2007221 */ /* 0x041fe20000010000 */
[----:B------:R-:W-:Y:S01]  /*c340*/  F2FP.BF16.F32.PACK_AB R175, R178, R175 ;  /* 0x000000afb2af723e */ /* 0x000fe200000010ff */
[----:B------:R-:W-:Y:S06]  /*c350*/  @!P0 BRA `(.L_x_11615) ;  /* 0x0000000000048947 */ /* 0x000fec0003800000 */
[----:B------:R-:W-:Y:S01]  /*c360*/  BPT.TRAP 0x1 ;  /* 0x000000040000795c */ /* 0x000fe20000300000 */
.L_x_11615:
[----:B------:R0:W1:Y:S01]  /*c370*/  SYNCS.PHASECHK.TRANS64.TRYWAIT P1, [UR24+0x22850], R7 ;  /* 0x02285007ff0075a7 */ /* 0x0000620008020158 */
[----:B------:R-:W-:Y:S05]  /*c380*/  @!P0 BRA `(.L_x_11616) ;  /* 0x0000000000048947 */ /* 0x000fea0003800000 */
[----:B------:R-:W-:Y:S01]  /*c390*/  BPT.TRAP 0x1 ;  /* 0x000000040000795c */ /* 0x000fe20000300000 */
.L_x_11616:
[----:B------:R-:W-:Y:S01]  /*c3a0*/  VIADD R8, R215, 0x8 ;  /* 0x00000008d7087836 */ /* 0x000fe20000000000 */
[----:B-1----:R-:W-:Y:S06]  /*c3b0*/  @P1 BRA `(.L_x_11617) ;  /* 0x0000000000081947 */ /* 0x002fec0003800000 */
[----:B------:R-:W1:Y:S02]  /*c3c0*/  SYNCS.PHASECHK.TRANS64.TRYWAIT P1, [UR24+0x22850], R7 ;  /* 0x02285007ff0075a7 */ /* 0x000e640008020158 */
[----:B-1----:R-:W-:Y:S05]  /*c3d0*/  @!P1 BRA `(.L_x_11618) ;  /* 0x0000009400f09947 */ /* 0x002fea0003800000 */
.L_x_11617:
        /* <DEDUP_REMOVED lines=39> */
.L_x_11619:
        /* <DEDUP_REMOVED lines=8> */
.L_x_11601:
[----:B01----:R-:W0:Y:S01]  /*c6d0*/  SHFL.BFLY PT, R7, R2, 0x2, 0x1f ;  /* 0x0c401f0002077f89 */ /* 0x003e2200000e0000 */
[----:B------:R-:W-:Y:S01]  /*c6e0*/  IMAD.MOV.U32 R8, RZ, RZ, RZ ;  /* 0x000000ffff087224 */ /* 0x000fe200078e00ff */
[----:B------:R-:W-:Y:S01]  /*c6f0*/  UIADD3 UR38, UR38, 0x1, URZ ;  /* 0x0000000126267890 */ /* 0x000fe2000fffe03f */
[----:B------:R-:W-:Y:S01]  /*c700*/  IMAD.U32 R13, RZ, RZ, UR6 ;  /* 0x00000006ff0d7e24 */ /* 0x000fe2000f8e00ff */
[----:B------:R-:W1:Y:S01]  /*c710*/  SHFL.BFLY PT, R9, R0, 0x2, 0x1f ;  /* 0x0c401f0000097f89 */ /* 0x000e6200000e0000 */
[----:B------:R2:W-:Y:S06]  /*c720*/  BAR.ARV R3, 0x100 ;  /* 0x000400030000751d */ /* 0x0005ec0000002000 */
[----:B------:R-:W-:-:S02]  /*c730*/  UISETP.NE.AND UP0, UPT, UR38, 0x2, UPT ;  /* 0x000000022600788c */ /* 0x000fc4000bf05270 */
[----:B------:R-:W-:Y:S06]  /*c740*/  BAR.ARV 0x8, 0x180 ;  /* 0x0206000000007b1d */ /* 0x000fec0000002000 */
[----:B--2---:R-:W-:Y:S01]  /*c750*/  IMAD.MOV.U32 R3, RZ, RZ, -0x800000 ;  /* 0xff800000ff037424 */ /* 0x004fe200078e00ff */
[----:B------:R-:W-:Y:S01]  /*c760*/  USEL UR4, URZ, 0x1, UP0 ;  /* 0x000000013f047887 */ /* 0x000fe20008000000 */
[----:B0-----:R-:W-:Y:S01]  /*c770*/  FADD.FTZ R7, R7, R2 ;  /* 0x0000000207077221 */ /* 0x001fe20000010000 */
[----:B------:R-:W-:Y:S01]  /*c780*/  IMAD.MOV.U32 R2, RZ, RZ, -0x800000 ;  /* 0xff800000ff027424 */ /* 0x000fe200078e00ff */
[----:B------:R-:W-:Y:S01]  /*c790*/  PLOP3.LUT P0, PT, PT, PT, PT, 0x8, 0x0 ;  /* 0x000000000000781c */ /* 0x000fe20003f0e170 */
[----:B------:R-:W-:Y:S01]  /*c7a0*/  UIADD3 UR36, UR36, 0x1, URZ ;  /* 0x0000000124247890 */ /* 0x000fe2000fffe03f */
[----:B-1----:R-:W-:Y:S01]  /*c7b0*/  FADD.FTZ R9, R9, R0 ;  /* 0x0000000009097221 */ /* 0x002fe20000010000 */
[----:B------:R-:W0:Y:S01]  /*c7c0*/  SHFL.BFLY PT, R6, R7, 0x1, 0x1f ;  /* 0x0c201f0007067f89 */ /* 0x000e2200000e0000 */
[----:B------:R-:W-:Y:S01]  /*c7d0*/  IMAD.MOV.U32 R0, RZ, RZ, RZ ;  /* 0x000000ffff007224 */ /* 0x000fe200078e00ff */
[----:B------:R-:W-:-:S02]  /*c7e0*/  USEL UR38, UR38, URZ, UP0 ;  /* 0x0000003f26267287 */ /* 0x000fc40008000000 */
[----:B------:R-:W-:Y:S01]  /*c7f0*/  ULOP3.LUT UR37, UR37, UR4, URZ, 0x3c, !UPT ;  /* 0x0000000425257292 */ /* 0x000fe2000f8e3c3f */
[----:B0-----:R-:W-:Y:S01]  /*c800*/  FADD.FTZ R10, R7, R6 ;  /* 0x00000006070a7221 */ /* 0x001fe20000010000 */
[----:B------:R-:W-:Y:S01]  /*c810*/  IMAD.U32 R7, RZ, RZ, UR6 ;  /* 0x00000006ff077e24 */ /* 0x000fe2000f8e00ff */
[----:B------:R-:W0:Y:S03]  /*c820*/  SHFL.BFLY PT, R6, R9, 0x1, 0x1f ;  /* 0x0c201f0009067f89 */ /* 0x000e2600000e0000 */
[----:B------:R-:W-:-:S13]  /*c830*/  FSETP.NE.FTZ.AND P1, PT, R10, RZ, PT ;  /* 0x000000ff0a00720b */ /* 0x000fda0003f35000 */
[----:B------:R-:W1:Y:S01]  /*c840*/  @P1 MUFU.RCP R8, R10 ;  /* 0x0000000a00081308 */ /* 0x000e620000001000 */
[----:B------:R-:W-:Y:S01]  /*c850*/  @P1 FMUL.FTZ R7, R7, 0.69314718246459960938 ;  /* 0x3f31721807071820 */ /* 0x000fe20000410000 */
[----:B0-----:R-:W-:-:S06]  /*c860*/  FADD.FTZ R12, R9, R6 ;  /* 0x00000006090c7221 */ /* 0x001fcc0000010000 */
        /* <DEDUP_REMOVED lines=10> */
[----:B------:R-:W-:-:S04]  /*c910*/  FMUL.FTZ R40, R40, R8 ;  /* 0x0000000828287220 */ /* 0x000fc80000410000 */
[----:B------:R-:W-:Y:S01]  /*c920*/  @P2 MUFU.RCP R0, R12 ;  /* 0x0000000c00002308 */ /* 0x000fe20000001000 */
[-C--:B------:R-:W-:Y:S01]  /*c930*/  FMUL.FTZ R41, R41, R8.reuse ;  /* 0x0000000829297220 */ /* 0x080fe20000410000 */
[-C--:B------:R-:W-:Y:S01]  /*c940*/  FMUL.FTZ R44, R44, R8.reuse ;  /* 0x000000082c2c7220 */ /* 0x080fe20000410000 */
[-C--:B------:R-:W-:Y:S01]  /*c950*/  FMUL.FTZ R45, R45, R8.reuse ;  /* 0x000000082d2d7220 */ /* 0x080fe20000410000 */
        /* <DEDUP_REMOVED lines=53> */
[----:B------:R-:W-:Y:S01]  /*ccb0*/  @P2 FMUL.FTZ R13, R13, 0.69314718246459960938 ;  /* 0x3f3172180d0d2820 */ /* 0x000fe20000410000 */
[----:B0-----:R-:W-:Y:S01]  /*ccc0*/  @P1 FMUL.FTZ R6, R6, 0.69314718246459960938 ;  /* 0x3f31721806061820 */ /* 0x001fe20000410000 */
        /* <DEDUP_REMOVED lines=66> */
[----:B------:R-:W-:-:S07]  /*d0f0*/  @P2 FFMA.FTZ R3, R13, R5, R12 ;  /* 0x000000050d032223 */ /* 0x000fce000001000c */
.L_x_11542:
[----:B------:R-:W0:Y:S01]  /*d100*/  S2R R4, SR_CgaCtaId ;  /* 0x0000000000047919 */ /* 0x000e220000008800 */
[----:B------:R-:W-:Y:S01]  /*d110*/  MOV R17, 0x400 ;  /* 0x0000040000117802 */ /* 0x000fe20000000f00 */
[----:B------:R-:W-:Y:S01]  /*d120*/  BSSY B0, `(.L_x_11621) ;  /* 0x00002d5000007945 */ /* 0x000fe20003800000 */
[----:B------:R-:W-:Y:S02]  /*d130*/  BAR.SYNC.DEFER_BLOCKING 0x5, 0x180 ;  /* 0x0146000000007b1d */ /* 0x000fe40000010000 */
[----:B0-----:R-:W-:-:S05]  /*d140*/  LEA R17, R4, R17, 0x18 ;  /* 0x0000001104117211 */ /* 0x001fca00078ec0ff */
[----:B------:R-:W0:Y:S02]  /*d150*/  LDS.128 R4, [R17+0x228d0] ;  /* 0x0228d00011047984 */ /* 0x000e240000000c00 */
[----:B0-----:R-:W-:Y:S02]  /*d160*/  R2UR UR5, R5 ;  /* 0x00000000050572ca */ /* 0x001fe400000e0000 */
[----:B------:R-:W-:Y:S02]  /*d170*/  R2UR UR7, R6 ;  /* 0x00000000060772ca */ /* 0x000fe400000e0000 */
        /* <DEDUP_REMOVED lines=49> */
[C---:B------:R-:W-:Y:S01]  /*d490*/  IADD3 R187, P0, R110.reuse, 0x8020, RZ ;  /* 0x000080206ebb7810 */ /* 0x040fe20007f1e0ff */
[----:B------:R-:W-:Y:S01]  /*d4a0*/  IMAD.X R87, RZ, RZ, R111, P1 ;  /* 0x000000ffff577224 */ /* 0x000fe200008e066f */
[----:B------:R-:W-:-:S02]  /*d4b0*/  IADD3 R189, P4, R110, 0x8040, RZ ;  /* 0x000080406ebd7810 */ /* 0x000fc40007f9e0ff */
        /* <DEDUP_REMOVED lines=14> */
[----:B------:R-:W-:-:S02]  /*d5a0*/  LOP3.LUT R14, R173, 0x380, RZ, 0xc0, !PT ;  /* 0x00000380ad0e7812 */ /* 0x000fc400078ec0ff */
[----:B------:R-:W-:Y:S02]  /*d5b0*/  LOP3.LUT R20, R175, 0x380, RZ, 0xc0, !PT ;  /* 0x00000380af147812 */ /* 0x000fe400078ec0ff */
[----:B------:R-:W-:Y:S02]  /*d5c0*/  LOP3.LUT R30, R177, 0x380, RZ, 0xc0, !PT ;  /* 0x00000380b11e7812 */ /* 0x000fe400078ec0ff */
[----:B------:R-:W-:Y:S01]  /*d5d0*/  MOV R110, R110 ;  /* 0x0000006e006e7202 */ /* 0x000fe20000000f00 */
[----:B------:R-:W-:Y:S01]  /*d5e0*/  BAR.SYNC.DEFER_BLOCKING 0x1, 0x100 ;  /* 0x0044000000007b1d */ /* 0x000fe20000010000 */
[----:B------:R-:W-:Y:S02]  /*d5f0*/  LOP3.LUT R106, R4, 0x380, RZ, 0xc0, !PT ;  /* 0x00000380046a7812 */ /* 0x000fe400078ec0ff */
[----:B------:R-:W-:Y:S02]  /*d600*/  SHF.R.U64 R12, R12, 0x3, RZ ;  /* 0x000000030c0c7819 */ /* 0x000fe400000012ff */
[----:B------:R-:W-:-:S02]  /*d610*/  LOP3.LUT R38, R179, 0x380, RZ, 0xc0, !PT ;  /* 0x00000380b3267812 */ /* 0x000fc400078ec0ff */
[----:B------:R-:W-:Y:S02]  /*d620*/  LOP3.LUT R111, R18, 0x380, RZ, 0xc0, !PT ;  /* 0x00000380126f7812 */ /* 0x000fe400078ec0ff */
[----:B------:R-:W-:Y:S02]  /*d630*/  SHF.R.U64 R14, R14, 0x3, RZ ;  /* 0x000000030e0e7819 */ /* 0x000fe400000012ff */
[----:B------:R-:W-:Y:S02]  /*d640*/  LOP3.LUT R46, R181, 0x380, RZ, 0xc0, !PT ;  /* 0x00000380b52e7812 */ /* 0x000fe400078ec0ff */
[----:B------:R-:W-:Y:S02]  /*d650*/  SHF.R.U64 R20, R20, 0x3, RZ ;  /* 0x0000000314147819 */ /* 0x000fe400000012ff */
[----:B------:R-:W-:Y:S02]  /*d660*/  LOP3.LUT R54, R183, 0x380, RZ, 0xc0, !PT ;  /* 0x00000380b7367812 */ /* 0x000fe400078ec0ff */
[----:B------:R-:W-:-:S02]  /*d670*/  LOP3.LUT R90, R187, 0x380, RZ, 0xc0, !PT ;  /* 0x00000380bb5a7812 */ /* 0x000fc400078ec0ff */
[----:B------:R-:W-:Y:S02]  /*d680*/  SHF.R.U64 R30, R30, 0x3, RZ ;  /* 0x000000031e1e7819 */ /* 0x000fe400000012ff */
[----:B------:R-:W-:Y:S02]  /*d690*/  LOP3.LUT R86, R185, 0x380, RZ, 0xc0, !PT ;  /* 0x00000380b9567812 */ /* 0x000fe400078ec0ff */
[----:B------:R-:W-:Y:S01]  /*d6a0*/  LOP3.LUT R98, R191, 0x380, RZ, 0xc0, !PT ;  /* 0x00000380bf627812 */ /* 0x000fe200078ec0ff */
[----:B------:R0:W-:Y:S01]  /*d6b0*/  STSM.16.M88.4 [R110], R24 ;  /* 0x000000186e007844 */ /* 0x0001e20000000200 */
[----:B------:R-:W-:Y:S02]  /*d6c0*/  SHF.R.U64 R29, R106, 0x3, RZ ;  /* 0x000000036a1d7819 */ /* 0x000fe400000012ff */
[----:B------:R-:W-:Y:S02]  /*d6d0*/  LOP3.LUT R12, R12, R151, RZ, 0x3c, !PT ;  /* 0x000000970c0c7212 */ /* 0x000fe400078e3cff */
[----:B------:R-:W-:-:S02]  /*d6e0*/  SHF.R.U64 R38, R38, 0x3, RZ ;  /* 0x0000000326267819 */ /* 0x000fc400000012ff */
[----:B------:R-:W-:Y:S02]  /*d6f0*/  SHF.R.U64 R111, R111, 0x3, RZ ;  /* 0x000000036f6f7819 */ /* 0x000fe400000012ff */
[----:B------:R-:W-:Y:S02]  /*d700*/  LOP3.LUT R14, R14, R173, RZ, 0x3c, !PT ;  /* 0x000000ad0e0e7212 */ /* 0x000fe400078e3cff */
[----:B------:R-:W-:Y:S02]  /*d710*/  SHF.R.U64 R46, R46, 0x3, RZ ;  /* 0x000000032e2e7819 */ /* 0x000fe400000012ff */
[----:B------:R-:W-:Y:S02]  /*d720*/  LOP3.LUT R94, R189, 0x380, RZ, 0xc0, !PT ;  /* 0x00000380bd5e7812 */ /* 0x000fe400078ec0ff */
[----:B------:R-:W-:Y:S02]  /*d730*/  LOP3.LUT R20, R20, R175, RZ, 0x3c, !PT ;  /* 0x000000af14147212 */ /* 0x000fe400078e3cff */
[----:B------:R-:W-:-:S02]  /*d740*/  SHF.R.U64 R54, R54, 0x3, RZ ;  /* 0x0000000336367819 */ /* 0x000fc400000012ff */
[----:B------:R-:W-:Y:S02]  /*d750*/  SHF.R.U64 R90, R90, 0x3, RZ ;  /* 0x000000035a5a7819 */ /* 0x000fe400000012ff */
[----:B------:R-:W-:Y:S02]  /*d760*/  LOP3.LUT R30, R30, R177, RZ, 0x3c, !PT ;  /* 0x000000b11e1e7212 */ /* 0x000fe400078e3cff */
[----:B------:R-:W-:Y:S02]  /*d770*/  SHF.R.U64 R86, R86, 0x3, RZ ;  /* 0x0000000356567819 */ /* 0x000fe400000012ff */
[----:B------:R-:W-:Y:S02]  /*d780*/  LOP3.LUT R102, R193, 0x380, RZ, 0xc0, !PT ;  /* 0x00000380c1667812 */ /* 0x000fe400078ec0ff */
[----:B------:R-:W-:Y:S02]  /*d790*/  SHF.R.U64 R98, R98, 0x3, RZ ;  /* 0x0000000362627819 */ /* 0x000fe400000012ff */
[----:B------:R-:W-:-:S02]  /*d7a0*/  LOP3.LUT R106, R29, R4, RZ, 0x3c, !PT ;  /* 0x000000041d6a7212 */ /* 0x000fc400078e3cff */
[----:B------:R-:W-:Y:S02]  /*d7b0*/  LOP3.LUT R38, R38, R179, RZ, 0x3c, !PT ;  /* 0x000000b326267212 */ /* 0x000fe400078e3cff */
[----:B------:R-:W-:Y:S02]  /*d7c0*/  LOP3.LUT R4, R111, R18, RZ, 0x3c, !PT ;  /* 0x000000126f047212 */ /* 0x000fe400078e3cff */
[----:B------:R-:W-:Y:S02]  /*d7d0*/  MOV R28, R12 ;  /* 0x0000000c001c7202 */ /* 0x000fe40000000f00 */
[----:B------:R-:W-:Y:S02]  /*d7e0*/  LOP3.LUT R46, R46, R181, RZ, 0x3c, !PT ;  /* 0x000000b52e2e7212 */ /* 0x000fe400078e3cff */
[----:B------:R-:W-:Y:S01]  /*d7f0*/  SHF.R.U64 R94, R94, 0x3, RZ ;  /* 0x000000035e5e7819 */ /* 0x000fe200000012ff */
[----:B------:R0:W-:Y:S01]  /*d800*/  STSM.16.M88.4 [R28], R32 ;  /* 0x000000201c007844 */ /* 0x0001e20000000200 */
[----:B------:R-:W-:-:S02]  /*d810*/  MOV R18, R14 ;  /* 0x0000000e00127202 */ /* 0x000fc40000000f00 */
[----:B------:R-:W-:Y:S02]  /*d820*/  LOP3.LUT R54, R54, R183, RZ, 0x3c, !PT ;  /* 0x000000b736367212 */ /* 0x000fe400078e3cff */
[----:B------:R-:W-:Y:S01]  /*d830*/  LOP3.LUT R90, R90, R187, RZ, 0x3c, !PT ;  /* 0x000000bb5a5a7212 */ /* 0x000fe200078e3cff */
[----:B------:R0:W-:Y:S01]  /*d840*/  STSM.16.M88.4 [R18], R40 ;  /* 0x0000002812007844 */ /* 0x0001e20000000200 */
[----:B------:R-:W-:Y:S02]  /*d850*/  LOP3.LUT R151, R6, 0x380, RZ, 0xc0, !PT ;  /* 0x0000038006977812 */ /* 0x000fe400078ec0ff */
[----:B------:R-:W-:Y:S02]  /*d860*/  MOV R20, R20 ;  /* 0x0000001400147202 */ /* 0x000fe40000000f00 */
[----:B------:R-:W-:Y:S02]  /*d870*/  LOP3.LUT R86, R86, R185, RZ, 0x3c, !PT ;  /* 0x000000b956567212 */ /* 0x000fe400078e3cff */
[----:B------:R-:W-:Y:S01]  /*d880*/  SHF.R.U64 R102, R102, 0x3, RZ ;  /* 0x0000000366667819 */ /* 0x000fe200000012ff */
[----:B------:R0:W-:Y:S01]  /*d890*/  STSM.16.M88.4 [R20], R48 ;  /* 0x0000003014007844 */ /* 0x0001e20000000200 */
[----:B------:R-:W-:-:S02]  /*d8a0*/  LOP3.LUT R98, R98, R191, RZ, 0x3c, !PT ;  /* 0x000000bf62627212 */ /* 0x000fc400078e3cff */
[----:B------:R-:W-:Y:S02]  /*d8b0*/  MOV R30, R30 ;  /* 0x0000001e001e7202 */ /* 0x000fe40000000f00 */
[----:B------:R-:W-:Y:S02]  /*d8c0*/  F2FP.BF16.F32.PACK_AB R59, R63, R59 ;  /* 0x0000003b3f3b723e */ /* 0x000fe400000010ff */
[----:B------:R-:W-:Y:S02]  /*d8d0*/  F2FP.BF16.F32.PACK_AB R65, R9, R66 ;  /* 0x000000420941723e */ /* 0x000fe400000010ff */
[----:B------:R-:W-:Y:S01]  /*d8e0*/  F2FP.BF16.F32.PACK_AB R72, R73, R72 ;  /* 0x000000484948723e */ /* 0x000fe200000010ff */
[----:B------:R0:W-:Y:S01]  /*d8f0*/  STSM.16.M88.4 [R30], R56 ;  /* 0x000000381e007844 */ /* 0x0001e20000000200 */
[----:B------:R-:W-:Y:S02]  /*d900*/  MOV R38, R38 ;  /* 0x0000002600267202 */ /* 0x000fe40000000f00 */
[----:B------:R-:W-:-:S02]  /*d910*/  F2FP.BF16.F32.PACK_AB R66, R69, R68 ;  /* 0x000000444542723e */ /* 0x000fc400000010ff */
[----:B------:R-:W-:Y:S02]  /*d920*/  F2FP.BF16.F32.PACK_AB R67, R71, R67 ;  /* 0x000000434743723e */ /* 0x000fe400000010ff */
[----:B------:R-:W-:Y:S02]  /*d930*/  F2FP.BF16.F32.PACK_AB R73, R8, R74 ;  /* 0x0000004a0849723e */ /* 0x000fe400000010ff */
[----:B------:R-:W-:Y:S01]  /*d940*/  F2FP.BF16.F32.PACK_AB R80, R81, R80 ;  /* 0x000000505150723e */ /* 0x000fe200000010ff */
[----:B------:R0:W-:Y:S01]  /*d950*/  STSM.16.M88.4 [R38], R64 ;  /* 0x0000004026007844 */ /* 0x0001e20000000200 */
[----:B------:R-:W-:Y:S02]  /*d960*/  LOP3.LUT R94, R94, R189, RZ, 0x3c, !PT ;  /* 0x000000bd5e5e7212 */ /* 0x000fe400078e3cff */
[----:B------:R-:W-:Y:S02]  /*d970*/  MOV R46, R46 ;  /* 0x0000002e002e7202 */ /* 0x000fe40000000f00 */
        /* <DEDUP_REMOVED lines=8> */
[----:B------:R-:W-:Y:S02]  /*da00*/  F2FP.BF16.F32.PACK_AB R120, R121, R120 ;  /* 0x000000787978723e */ /* 0x000fe400000010ff */
[----:B------:R-:W-:Y:S02]  /*da10*/  F2FP.BF16.F32.PACK_AB R128, R129, R128 ;  /* 0x000000808180723e */ /* 0x000fe400000010ff */
[----:B------:R-:W-:Y:S02]  /*da20*/  F2FP.BF16.F32.PACK_AB R136, R137, R136 ;  /* 0x000000888988723e */ /* 0x000fe400000010ff */
[----:B------:R-:W-:Y:S01]  /*da30*/  F2FP.BF16.F32.PACK_AB R144, R145, R144 ;  /* 0x000000909190723e */ /* 0x000fe200000010ff */
[----:B------:R-:W-:Y:S01]  /*da40*/  ULDC UR10, c[0x0][0xa88] ;  /* 0x0002a200000a7ab9 */ /* 0x000fe20000000800 */
[----:B------:R-:W-:Y:S01]  /*da50*/  SHF.R.U64 R151, R151, 0x3, RZ ;  /* 0x0000000397977819 */ /* 0x000fe200000012ff */
[----:B------:R-:W-:Y:S01]  /*da60*/  UMOV UR4, URZ ;  /* 0x0000003f00047c82 */ /* 0x000fe20008000000 */
[----:B------:R-:W-:Y:S01]  /*da70*/  MOV R54, R54 ;  /* 0x0000003600367202 */ /* 0x000fe20000000f00 */
[----:B------:R-:W1:Y:S01]  /*da80*/  LDC R77, c[0x0][0xbe8] ;  /* 0x0002fa00ff4d7b82 */ /* 0x000e620000000800 */
[----:B------:R-:W-:-:S02]  /*da90*/  MOV R15, R90 ;  /* 0x0000005a000f7202 */ /* 0x000fc40000000f00 */
[----:B------:R-:W-:Y:S02]  /*daa0*/  F2FP.BF16.F32.PACK_AB R82, R85, R84 ;  /* 0x000000545552723e */ /* 0x000fe400000010ff */
[----:B------:R-:W-:Y:S02]  /*dab0*/  F2FP.BF16.F32.PACK_AB R83, R70, R62 ;  /* 0x0000003e4653723e */ /* 0x000fe400000010ff */
[----:B------:R-:W-:Y:S02]  /*dac0*/  LOP3.LUT R102, R102, R193, RZ, 0x3c, !PT ;  /* 0x000000c166667212 */ /* 0x000fe400078e3cff */
[----:B------:R-:W-:Y:S01]  /*dad0*/  MOV R86, R86 ;  /* 0x0000005600567202 */ /* 0x000fe20000000f00 */
[----:B------:R0:W-:Y:S01]  /*dae0*/  STSM.16.M88.4 [R54], R80 ;  /* 0x0000005036007844 */ /* 0x0001e20000000200 */
[----:B------:R-:W-:Y:S02]  /*daf0*/  MOV R14, R98 ;  /* 0x00000062000e7202 */ /* 0x000fe40000000f00 */
[----:B------:R-:W-:-:S02]  /*db00*/  F2FP.BF16.F32.PACK_AB R89, R159, R79 ;  /* 0x0000004f9f59723e */ /* 0x000fc400000010ff */
[----:B------:R-:W-:Y:S02]  /*db10*/  F2FP.BF16.F32.PACK_AB R90, R93, R92 ;  /* 0x0000005c5d5a723e */ /* 0x000fe400000010ff */
[----:B------:R-:W-:Y:S02]  /*db20*/  F2FP.BF16.F32.PACK_AB R91, R161, R160 ;  /* 0x000000a0a15b723e */ /* 0x000fe400000010ff */
[----:B------:R-:W-:Y:S02]  /*db30*/  MOV R13, R106 ;  /* 0x0000006a000d7202 */ /* 0x000fe40000000f00 */
[----:B------:R-:W-:Y:S01]  /*db40*/  F2FP.BF16.F32.PACK_AB R97, R163, R162 ;  /* 0x000000a2a361723e */ /* 0x000fe200000010ff */
[----:B------:R0:W-:Y:S01]  /*db50*/  STSM.16.M88.4 [R86], R88 ;  /* 0x0000005856007844 */ /* 0x0001e20000000200 */
[----:B------:R-:W-:Y:S02]  /*db60*/  F2FP.BF16.F32.PACK_AB R98, R101, R100 ;  /* 0x000000646562723e */ /* 0x000fe400000010ff */
[----:B------:R-:W-:-:S02]  /*db70*/  F2FP.BF16.F32.PACK_AB R99, R165, R164 ;  /* 0x000000a4a563723e */ /* 0x000fc400000010ff */
[----:B------:R-:W-:Y:S02]  /*db80*/  MOV R94, R94 ;  /* 0x0000005e005e7202 */ /* 0x000fe40000000f00 */
[----:B------:R-:W-:Y:S01]  /*db90*/  F2FP.BF16.F32.PACK_AB R105, R167, R166 ;  /* 0x000000a6a769723e */ /* 0x000fe200000010ff */
[----:B------:R0:W-:Y:S01]  /*dba0*/  STSM.16.M88.4 [R15], R96 ;  /* 0x000000600f007844 */ /* 0x0001e20000000200 */
[----:B------:R-:W-:Y:S02]  /*dbb0*/  F2FP.BF16.F32.PACK_AB R106, R109, R108 ;  /* 0x0000006c6d6a723e */ /* 0x000fe400000010ff */
[----:B------:R-:W-:Y:S02]  /*dbc0*/  F2FP.BF16.F32.PACK_AB R107, R169, R168 ;  /* 0x000000a8a96b723e */ /* 0x000fe400000010ff */
[----:B------:R-:W-:Y:S02]  /*dbd0*/  F2FP.BF16.F32.PACK_AB R113, R115, R114 ;  /* 0x000000727371723e */ /* 0x000fe400000010ff */
[----:B------:R-:W-:Y:S01]  /*dbe0*/  LOP3.LUT R6, R151, R6, RZ, 0x3c, !PT ;  /* 0x0000000697067212 */ /* 0x000fe200078e3cff */
[----:B------:R0:W-:Y:S01]  /*dbf0*/  STSM.16.M88.4 [R94], R104 ;  /* 0x000000685e007844 */ /* 0x0001e20000000200 */
[----:B------:R-:W-:-:S02]  /*dc00*/  F2FP.BF16.F32.PACK_AB R114, R117, R116 ;  /* 0x000000747572723e */ /* 0x000fc400000010ff */
[----:B------:R-:W-:Y:S02]  /*dc10*/  F2FP.BF16.F32.PACK_AB R115, R119, R118 ;  /* 0x000000767773723e */ /* 0x000fe400000010ff */
[----:B------:R-:W-:Y:S02]  /*dc20*/  F2FP.BF16.F32.PACK_AB R121, R123, R122 ;  /* 0x0000007a7b79723e */ /* 0x000fe400000010ff */
[----:B------:R-:W-:Y:S01]  /*dc30*/  MOV R102, R102 ;  /* 0x0000006600667202 */ /* 0x000fe20000000f00 */
        /* <DEDUP_REMOVED lines=20> */
[----:B------:R-:W-:-:S03]  /*dd80*/  PLOP3.LUT P0, PT, PT, PT, UP0, 0x80, 0x0 ;  /* 0x000000000000781c */ /* 0x000fc60003f0f008 */
[----:B------:R0:W-:Y:S01]  /*dd90*/  STSM.16.M88.4 [R6], R144 ;  /* 0x0000009006007844 */ /* 0x0001e20000000200 */
[----:B------:R-:W-:Y:S09]  /*dda0*/  BAR.SYNC.DEFER_BLOCKING 0x1, 0x100 ;  /* 0x0044000000007b1d */ /* 0x000ff20000010000 */
[----:B------:R-:W2:Y:S01]  /*ddb0*/  @P0 LDG.E R0, desc[UR46][R4.64] ;  /* 0x0000002e04000981 */ /* 0x000ea2000c1e1900 */
[----:B------:R-:W-:Y:S01]  /*ddc0*/  UISETP.NE.U32.AND UP1, UPT, UR8, URZ, UPT ;  /* 0x0000003f0800728c */ /* 0x000fe2000bf25070 */
[----:B-1----:R-:W-:-:S03]  /*ddd0*/  ISETP.NE.AND P1, PT, R77, 0x1, PT ;  /* 0x000000014d00780c */ /* 0x002fc60003f25270 */
[----:B------:R-:W-:-:S06]  /*dde0*/  UISETP.NE.AND.EX UP1, UPT, UR9, URZ, UPT, UP1 ;  /* 0x0000003f0900728c */ /* 0x000fcc000bf25310 */
[----:B------:R-:W-:-:S04]  /*ddf0*/  PLOP3.LUT P2, PT, PT, PT, UP1, 0x80, 0x0 ;  /* 0x000000000000781c */ /* 0x000fc80003f4f018 */
[----:B------:R-:W1:Y:S01]  /*de00*/  @P1 LDC R7, c[0x0][0xbec] ;  /* 0x0002fb00ff071b82 */ /* 0x000e620000000800 */
[----:B------:R-:W-:Y:S02]  /*de10*/  @UP1 ULDC.64 UR8, c[0x0][0xc08] ;  /* 0x0003020000081ab9 */ /* 0x000fe40000000a00 */
[----:B------:R-:W-:-:S05]  /*de20*/  @UP1 UIMAD.WIDE UR8, UR42, 0x4, UR8 ;  /* 0x000000042a0818a5 */ /* 0x000fca000f8e0208 */
[----:B------:R-:W3:Y:S01]  /*de30*/  @P1 LDC R8, c[0x0][0xbf0] ;  /* 0x0002fc00ff081b82 */ /* 0x000ee20000000800 */
[----:B------:R-:W-:Y:S02]  /*de40*/  IMAD.U32 R10, RZ, RZ, UR8 ;  /* 0x00000008ff0a7e24 */ /* 0x000fe4000f8e00ff */
[----:B------:R-:W-:Y:S01]  /*de50*/  IMAD.U32 R11, RZ, RZ, UR9 ;  /* 0x00000009ff0b7e24 */ /* 0x000fe2000f8e00ff */
[----:B--2---:R-:W-:Y:S01]  /*de60*/  @P0 R2UR UR4, R0 ;  /* 0x00000000000402ca */ /* 0x004fe200000e0000 */
[----:B------:R-:W-:-:S06]  /*de70*/  IMAD.U32 R0, RZ, RZ, UR10 ;  /* 0x0000000aff007e24 */ /* 0x000fcc000f8e00ff */
[----:B------:R0:W5:Y:S01]  /*de80*/  @P2 LDG.E R0, desc[UR46][R10.64] ;  /* 0x0000002e0a002981 */ /* 0x000162000c1e1900 */
[----:B-1-3--:R-:W-:Y:S07]  /*de90*/  @P2 BRA `(.L_x_11623) ;  /* 0x0000000000102947 */ /* 0x00afee0003800000 */
[----:B------:R-:W-:Y:S05]  /*dea0*/  @!P0 BRA `(.L_x_11623) ;  /* 0x00000000000c8947 */ /* 0x000fea0003800000 */
[----:B------:R-:W2:Y:S04]  /*deb0*/  LDG.E R9, desc[UR46][R4.64] ;  /* 0x0000002e04097981 */ /* 0x000ea8000c1e1900 */
[----:B-----5:R-:W2:Y:S02]  /*dec0*/  LDG.E R0, desc[UR46][R4.64+0x4] ;  /* 0x0000042e04007981 */ /* 0x020ea4000c1e1900 */
[----:B--2---:R-:W-:-:S07]  /*ded0*/  IMAD.IADD R0, R0, 0x1, -R9 ;  /* 0x0000000100007824 */ /* 0x004fce00078e0a09 */
.L_x_11623:
[----:B------:R-:W-:Y:S01]  /*dee0*/  USHF.R.S32.HI UR9, URZ, 0x1f, UR4 ;  /* 0x0000001f3f097899 */ /* 0x000fe20008011404 */
[----:B0-----:R-:W-:Y:S01]  /*def0*/  VIADD R10, R23, UR43 ;  /* 0x0000002b170a7c36 */ /* 0x001fe20008000000 */
[----:B------:R-:W-:Y:S01]  /*df00*/  USHF.R.S32.HI UR16, URZ, 0x1f, UR41 ;  /* 0x0000001f3f107899 */ /* 0x000fe20008011429 */
[----:B------:R-:W-:Y:S01]  /*df10*/  VIADD R14, R208, UR43 ;  /* 0x0000002bd00e7c36 */ /* 0x000fe20008000000 */
[----:B------:R-:W-:Y:S01]  /*df20*/  ULDC.64 UR14, c[0x0][0xb90] ;  /* 0x0002e400000e7ab9 */ /* 0x000fe20000000a00 */
[----:B------:R-:W-:Y:S01]  /*df30*/  UMOV UR8, UR4 ;  /* 0x0000000400087c82 */ /* 0x000fe20008000000 */
[----:B------:R-:W-:Y:S01]  /*df40*/  UIMAD UR12, UR16, UR14, URZ ;  /* 0x0000000e100c72a4 */ /* 0x000fe2000f8e023f */
[----:B------:R-:W-:Y:S01]  /*df50*/  @P1 IMAD.HI.U32 R5, R10, R7, RZ ;  /* 0x000000070a051227 */ /* 0x000fe200078e00ff */
[----:B------:R-:W-:Y:S01]  /*df60*/  UIMAD.WIDE.U32 UR10, UR41, UR14, UR8 ;  /* 0x0000000e290a72a5 */ /* 0x000fe2000f8e0008 */
[----:B------:R-:W0:Y:S01]  /*df70*/  @P1 LDC R79, c[0x0][0xbf0] ;  /* 0x0002fc00ff4f1b82 */ /* 0x000e220000000800 */
[----:B------:R-:W-:Y:S01]  /*df80*/  USHF.R.S32.HI UR8, URZ, 0x1f, UR42 ;  /* 0x0000001f3f087899 */ /* 0x000fe2000801142a */
[----:B------:R-:W-:Y:S01]  /*df90*/  IMAD.MOV.U32 R4, RZ, RZ, R10 ;  /* 0x000000ffff047224 */ /* 0x000fe200078e000a */
[----:B------:R-:W-:Y:S01]  /*dfa0*/  UIMAD UR12, UR41, UR15, UR12 ;  /* 0x0000000f290c72a4 */ /* 0x000fe2000f8e020c */
[----:B------:R-:W-:Y:S01]  /*dfb0*/  @P1 SHF.R.U32.HI R4, RZ, R8, R5 ;  /* 0x00000008ff041219 */ /* 0x000fe20000011605 */
[----:B------:R-:W-:Y:S01]  /*dfc0*/  USEL UR18, UR8, URZ, !UP0 ;  /* 0x0000003f08127287 */ /* 0x000fe2000c000000 */
[----:B------:R-:W-:Y:S01]  /*dfd0*/  IMAD R5, R204, 0x40, R22 ;  /* 0x00000040cc057824 */ /* 0x000fe200078e0216 */
[----:B------:R-:W-:Y:S01]  /*dfe0*/  ULDC.64 UR14, c[0x0][0xb98] ;  /* 0x0002e600000e7ab9 */ /* 0x000fe20000000a00 */
[----:B------:R-:W-:Y:S01]  /*dff0*/  USEL UR17, UR42, URZ, !UP0 ;  /* 0x0000003f2a117287 */ /* 0x000fe2000c000000 */
[----:B------:R-:W-:Y:S01]  /*e000*/  IMAD.MOV R6, RZ, RZ, -R4 ;  /* 0x000000ffff067224 */ /* 0x000fe200078e0a04 */
[----:B------:R-:W-:Y:S01]  /*e010*/  UIMAD UR8, UR18, UR14, URZ ;  /* 0x0000000e120872a4 */ /* 0x000fe2000f8e023f */
[----:B------:R-:W-:Y:S01]  /*e020*/  IMAD.WIDE R170, R5, 0x2, R170 ;  /* 0x0000000205aa7825 */ /* 0x000fe200078e02aa */
[----:B------:R-:W-:Y:S01]  /*e030*/  UIADD3 UR11, UR11, UR12, URZ ;  /* 0x0000000c0b0b7290 */ /* 0x000fe2000fffe03f */
[----:B------:R-:W-:Y:S01]  /*e040*/  SHF.R.S32.HI R5, RZ, 0x1f, R4 ;  /* 0x0000001fff057819 */ /* 0x000fe20000011404 */
[----:B------:R-:W-:Y:S01]  /*e050*/  UIMAD UR8, UR17, UR15, UR8 ;  /* 0x0000000f110872a4 */ /* 0x000fe2000f8e0208 */
[----:B------:R-:W-:Y:S01]  /*e060*/  IMAD R7, R77, R6, R10 ;  /* 0x000000064d077224 */ /* 0x000fe200078e020a */
[----:B------:R-:W-:Y:S01]  /*e070*/  UIMAD.WIDE.U32 UR10, UR17, UR14, UR10 ;  /* 0x0000000e110a72a5 */ /* 0x000fe2000f8e000a */
[----:B------:R-:W-:Y:S01]  /*e080*/  IADD3 R29, P2, R170, 0x5000, RZ ;  /* 0x00005000aa1d7810 */ /* 0x000fe20007f5e0ff */
[----:B-----5:R-:W-:Y:S01]  /*e090*/  IMAD R81, R0, R77, RZ ;  /* 0x0000004d00517224 */ /* 0x020fe200078e02ff */
[----:B------:R-:W-:Y:S01]  /*e0a0*/  IADD3 R53, P3, R170, 0x4000, RZ ;  /* 0x00004000aa357810 */ /* 0x000fe20007f7e0ff */
[----:B------:R-:W-:Y:S01]  /*e0b0*/  IMAD.U32 R8, RZ, RZ, UR8 ;  /* 0x00000008ff087e24 */ /* 0x000fe2000f8e00ff */
[----:B------:R-:W-:Y:S01]  /*e0c0*/  SHF.R.S32.HI R6, RZ, 0x1f, R7 ;  /* 0x0000001fff067819 */ /* 0x000fe20000011407 */
[----:B------:R-:W-:Y:S01]  /*e0d0*/  ULDC.64 UR12, c[0x0][0xaa0] ;  /* 0x0002a800000c7ab9 */ /* 0x000fe20000000a00 */
[----:B------:R-:W-:-:S02]  /*e0e0*/  IADD3 R4, P0, R4, UR10, RZ ;  /* 0x0000000a04047c10 */ /* 0x000fc4000ff1e0ff */
[----:B------:R-:W-:Y:S02]  /*e0f0*/  LOP3.LUT R28, R29, 0x380, RZ, 0xc0, !PT ;  /* 0x000003801d1c7812 */ /* 0x000fe400078ec0ff */
[----:B------:R-:W-:Y:S01]  /*e100*/  IADD3.X R5, R5, UR11, R8, P0, !PT ;  /* 0x0000000b05057c10 */ /* 0x000fe200087fe408 */
[----:B------:R-:W-:Y:S01]  /*e110*/  ULDC.64 UR10, c[0x0][0xb88] ;  /* 0x0002e200000a7ab9 */ /* 0x000fe20000000a00 */
[----:B------:R-:W-:Y:S01]  /*e120*/  SHF.R.U64 R28, R28, 0x3, RZ ;  /* 0x000000031c1c7819 */ /* 0x000fe200000012ff */
[----:B------:R-:W-:Y:S01]  /*e130*/  IMAD R6, R6, UR10, RZ ;  /* 0x0000000a06067c24 */ /* 0x000fe2000f8e02ff */
[----:B------:R-:W-:Y:S01]  /*e140*/  LOP3.LUT R52, R53, 0x380, RZ, 0xc0, !PT ;  /* 0x0000038035347812 */ /* 0x000fe200078ec0ff */
[C---:B------:R-:W-:Y:S01]  /*e150*/  IMAD.WIDE.U32 R4, R7.reuse, UR10, R4 ;  /* 0x0000000a07047c25 */ /* 0x040fe2000f8e0004 */
[----:B------:R-:W-:Y:S02]  /*e160*/  LOP3.LUT R28, R28, R29, RZ, 0x3c, !PT ;  /* 0x0000001d1c1c7212 */ /* 0x000fe400078e3cff */
[----:B------:R-:W-:Y:S01]  /*e170*/  SHF.R.U64 R52, R52, 0x3, RZ ;  /* 0x0000000334347819 */ /* 0x000fe200000012ff */
[----:B------:R-:W-:Y:S01]  /*e180*/  IMAD R11, R7, UR11, R6 ;  /* 0x0000000b070b7c24 */ /* 0x000fe2000f8e0206 */
[----:B------:R-:W-:Y:S01]  /*e190*/  ULDC.64 UR10, c[0x0][0xb50] ;  /* 0x0002d400000a7ab9 */ /* 0x000fe20000000a00 */
[----:B------:R-:W-:Y:S01]  /*e1a0*/  IMAD.X R29, RZ, RZ, R171, P2 ;  /* 0x000000ffff1d7224 */ /* 0x000fe200010e06ab */
[----:B------:R-:W-:Y:S01]  /*e1b0*/  LEA R6, P0, R4, UR10, 0x2 ;  /* 0x0000000a04067c11 */ /* 0x000fe2000f8010ff */
[----:B------:R-:W-:Y:S01]  /*e1c0*/  IMAD.IADD R5, R5, 0x1, R11 ;  /* 0x0000000105057824 */ /* 0x000fe200078e020b */
[----:B------:R-:W-:-:S02]  /*e1d0*/  IADD3 R45, P2, R170, 0xb000, RZ ;  /* 0x0000b000aa2d7810 */ /* 0x000fc40007f5e0ff */
[----:B------:R-:W-:Y:S01]  /*e1e0*/  LOP3.LUT R52, R52, R53, RZ, 0x3c, !PT ;  /* 0x0000003534347212 */ /* 0x000fe200078e3cff */
[----:B------:R-:W-:Y:S01]  /*e1f0*/  SHFL.IDX PT, R20, R6, RZ, 0x1c1f ;  /* 0x001c1fff06147589 */ /* 0x000fe200000e0000 */
[----:B------:R-:W-:Y:S01]  /*e200*/  LEA.HI.X R10, R4, UR11, R5, 0x2, P0 ;  /* 0x0000000b040a7c11 */ /* 0x000fe200080f1405 */
[----:B------:R-:W-:Y:S01]  /*e210*/  VIADD R4, R14, 0x8 ;  /* 0x000000080e047836 */ /* 0x000fe20000000000 */
[----:B------:R-:W-:Y:S01]  /*e220*/  IADD3 R25, P0, R170, 0x3000, RZ ;  /* 0x00003000aa197810 */ /* 0x000fe20007f1e0ff */
[----:B------:R-:W-:Y:S01]  /*e230*/  SHFL.IDX PT, R42, R6, 0x1, 0x1c1f ;  /* 0x003c1f00062a7f89 */ /* 0x000fe200000e0000 */
[----:B------:R-:W-:Y:S01]  /*e240*/  LOP3.LUT R44, R45, 0x380, RZ, 0xc0, !PT ;  /* 0x000003802d2c7812 */ /* 0x000fe200078ec0ff */
[----:B------:R-:W-:Y:S01]  /*e250*/  IMAD.X R53, RZ, RZ, R171, P3 ;  /* 0x000000ffff357224 */ /* 0x000fe200018e06ab */
[----:B------:R-:W-:Y:S01]  /*e260*/  LOP3.LUT R24, R25, 0x380, RZ, 0xc0, !PT ;  /* 0x0000038019187812 */ /* 0x000fe200078ec0ff */
[----:B------:R-:W1:Y:S01]  /*e270*/  SHFL.IDX PT, R21, R10, RZ, 0x1c1f ;  /* 0x001c1fff0a157589 */ /* 0x000e6200000e0000 */
[----:B------:R-:W-:-:S02]  /*e280*/  SHF.R.U64 R44, R44, 0x3, RZ ;  /* 0x000000032c2c7819 */ /* 0x000fc400000012ff */
[----:B------:R-:W-:Y:S01]  /*e290*/  SHF.R.U64 R24, R24, 0x3, RZ ;  /* 0x0000000318187819 */ /* 0x000fe200000012ff */
[----:B------:R-:W2:Y:S01]  /*e2a0*/  SHFL.IDX PT, R43, R10, 0x1, 0x1c1f ;  /* 0x003c1f000a2b7f89 */ /* 0x000ea200000e0000 */
[----:B------:R-:W-:Y:S01]  /*e2b0*/  LOP3.LUT R44, R44, R45, RZ, 0x3c, !PT ;  /* 0x0000002d2c2c7212 */ /* 0x000fe200078e3cff */
[--C-:B------:R-:W-:Y:S01]  /*e2c0*/  IMAD.X R45, RZ, RZ, R171.reuse, P2 ;  /* 0x000000ffff2d7224 */ /* 0x100fe200010e06ab */
[----:B------:R-:W-:Y:S01]  /*e2d0*/  LOP3.LUT R24, R24, R25, RZ, 0x3c, !PT ;  /* 0x0000001918187212 */ /* 0x000fe200078e3cff */
[----:B------:R-:W-:Y:S01]  /*e2e0*/  IMAD.X R25, RZ, RZ, R171, P0 ;  /* 0x000000ffff197224 */ /* 0x000fe200000e06ab */
[C---:B------:R-:W-:Y:S02]  /*e2f0*/  IADD3 R57, P0, R170.reuse, 0x9000, RZ ;  /* 0x00009000aa397810 */ /* 0x040fe40007f1e0ff */
[----:B------:R-:W-:Y:S02]  /*e300*/  IADD3 R41, P3, R170, 0xa000, RZ ;  /* 0x0000a000aa297810 */ /* 0x000fe40007f7e0ff */
[----:B------:R-:W-:-:S02]  /*e310*/  LOP3.LUT R56, R57, 0x380, RZ, 0xc0, !PT ;  /* 0x0000038039387812 */ /* 0x000fc400078ec0ff */
[----:B------:R-:W-:Y:S02]  /*e320*/  IADD3 R9, P5, R170, 0x1000, RZ ;  /* 0x00001000aa097810 */ /* 0x000fe40007fbe0ff */
[----:B------:R-:W-:Y:S02]  /*e330*/  SHF.R.U64 R56, R56, 0x3, RZ ;  /* 0x0000000338387819 */ /* 0x000fe400000012ff */
[----:B------:R-:W-:Y:S02]  /*e340*/  IADD3 R13, P4, R170, 0x2000, RZ ;  /* 0x00002000aa0d7810 */ /* 0x000fe40007f9e0ff */
[----:B------:R-:W-:Y:S01]  /*e350*/  LOP3.LUT R56, R56, R57, RZ, 0x3c, !PT ;  /* 0x0000003938387212 */ /* 0x000fe200078e3cff */
[----:B------:R-:W-:Y:S01]  /*e360*/  IMAD.X R57, RZ, RZ, R171, P0 ;  /* 0x000000ffff397224 */ /* 0x000fe200000e06ab */
[----:B------:R-:W-:Y:S02]  /*e370*/  LOP3.LUT P0, RZ, R205, 0x3, RZ, 0xc0, !PT ;  /* 0x00000003cdff7812 */ /* 0x000fe4000780c0ff */
[----:B------:R-:W-:-:S02]  /*e380*/  LOP3.LUT R40, R41, 0x380, RZ, 0xc0, !PT ;  /* 0x0000038029287812 */ /* 0x000fc400078ec0ff */
[-C--:B------:R-:W-:Y:S02]  /*e390*/  ISETP.GE.OR P2, PT, R14, R81.reuse, P0 ;  /* 0x000000510e00720c */ /* 0x080fe40000746670 */
[----:B------:R-:W-:Y:S02]  /*e3a0*/  ISETP.GE.OR P0, PT, R4, R81, P0 ;  /* 0x000000510400720c */ /* 0x000fe40000706670 */
[----:B------:R-:W-:Y:S02]  /*e3b0*/  LOP3.LUT R8, R9, 0x380, RZ, 0xc0, !PT ;  /* 0x0000038009087812 */ /* 0x000fe400078ec0ff */
[----:B------:R-:W-:Y:S02]  /*e3c0*/  LOP3.LUT R12, R13, 0x380, RZ, 0xc0, !PT ;  /* 0x000003800d0c7812 */ /* 0x000fe400078ec0ff */
[----:B------:R-:W-:Y:S02]  /*e3d0*/  SHF.R.U64 R40, R40, 0x3, RZ ;  /* 0x0000000328287819 */ /* 0x000fe400000012ff */
[----:B------:R-:W-:-:S02]  /*e3e0*/  SHF.R.U64 R8, R8, 0x3, RZ ;  /* 0x0000000308087819 */ /* 0x000fc400000012ff */
[----:B------:R-:W-:Y:S01]  /*e3f0*/  SHF.R.U64 R12, R12, 0x3, RZ ;  /* 0x000000030c0c7819 */ /* 0x000fe200000012ff */
[----:B-1----:R-:W-:Y:S01]  /*e400*/  @!P2 ST.E desc[UR46][R20.64], R2 ;  /* 0x000000021400a985 */ /* 0x002fe2000c10192e */
[----:B------:R-:W-:Y:S01]  /*e410*/  LOP3.LUT R40, R40, R41, RZ, 0x3c, !PT ;  /* 0x0000002928287212 */ /* 0x000fe200078e3cff */
[--C-:B------:R-:W-:Y:S01]  /*e420*/  IMAD.X R41, RZ, RZ, R171.reuse, P3 ;  /* 0x000000ffff297224 */ /* 0x100fe200018e06ab */
[----:B------:R-:W-:Y:S01]  /*e430*/  IADD3 R5, P3, R170, 0xf000, RZ ;  /* 0x0000f000aa057810 */ /* 0x000fe20007f7e0ff */
[----:B--2---:R1:W-:Y:S01]  /*e440*/  @!P0 ST.E desc[UR46][R42.64], R3 ;  /* 0x000000032a008985 */ /* 0x0043e2000c10192e */
[----:B------:R-:W-:Y:S01]  /*e450*/  LOP3.LUT R8, R8, R9, RZ, 0x3c, !PT ;  /* 0x0000000908087212 */ /* 0x000fe200078e3cff */
[--C-:B------:R-:W-:Y:S01]  /*e460*/  IMAD.X R9, RZ, RZ, R171.reuse, P5 ;  /* 0x000000ffff097224 */ /* 0x100fe200028e06ab */
[----:B------:R-:W-:Y:S01]  /*e470*/  LOP3.LUT R12, R12, R13, RZ, 0x3c, !PT ;  /* 0x0000000d0c0c7212 */ /* 0x000fe200078e3cff */
[--C-:B------:R-:W-:Y:S01]  /*e480*/  IMAD.X R13, RZ, RZ, R171.reuse, P4 ;  /* 0x000000ffff0d7224 */ /* 0x100fe200020e06ab */
[C---:B------:R-:W-:Y:S01]  /*e490*/  IADD3 R33, P6, R170.reuse, 0x6000, RZ ;  /* 0x00006000aa217810 */ /* 0x040fe20007fde0ff */
[----:B------:R-:W-:Y:S01]  /*e4a0*/  UIMAD UR10, UR9, UR12, URZ ;  /* 0x0000000c090a72a4 */ /* 0x000fe2000f8e023f */
[C---:B------:R-:W-:Y:S01]  /*e4b0*/  IADD3 R37, P5, R170.reuse, 0x7000, RZ ;  /* 0x00007000aa257810 */ /* 0x040fe20007fbe0ff */
[----:B------:R-:W-:Y:S01]  /*e4c0*/  IMAD.X R49, RZ, RZ, R171, P3 ;  /* 0x000000ffff317224 */ /* 0x000fe200018e06ab */
[----:B------:R-:W-:Y:S01]  /*e4d0*/  IADD3 R65, P4, R170, 0x8000, RZ ;  /* 0x00008000aa417810 */ /* 0x000fe20007f9e0ff */
[----:B------:R-:W5:Y:S01]  /*e4e0*/  LD.E.128 R8, desc[UR46][R8.64] ;  /* 0x0000002e08087980 */ /* 0x000f62000c101d00 */
[----:B------:R-:W-:Y:S01]  /*e4f0*/  LOP3.LUT R0, R5, 0x380, RZ, 0xc0, !PT ;  /* 0x0000038005007812 */ /* 0x000fe200078ec0ff */
[----:B-1----:R-:W1:Y:S01]  /*e500*/  @P1 LDC R3, c[0x0][0xbec] ;  /* 0x0002fb00ff031b82 */ /* 0x002e620000000800 */
[----:B------:R-:W-:Y:S01]  /*e510*/  LOP3.LUT R32, R33, 0x380, RZ, 0xc0, !PT ;  /* 0x0000038021207812 */ /* 0x000fe200078ec0ff */
[----:B------:R-:W5:Y:S01]  /*e520*/  LD.E.128 R12, desc[UR46][R12.64] ;  /* 0x0000002e0c0c7980 */ /* 0x000f62000c101d00 */
[----:B------:R-:W-:-:S02]  /*e530*/  LOP3.LUT R36, R37, 0x380, RZ, 0xc0, !PT ;  /* 0x0000038025247812 */ /* 0x000fc400078ec0ff */
[----:B------:R-:W-:Y:S01]  /*e540*/  LOP3.LUT R64, R65, 0x380, RZ, 0xc0, !PT ;  /* 0x0000038041407812 */ /* 0x000fe200078ec0ff */
[----:B------:R-:W5:Y:S01]  /*e550*/  LD.E.128 R24, desc[UR46][R24.64] ;  /* 0x0000002e18187980 */ /* 0x000f62000c101d00 */
[----:B------:R-:W-:Y:S01]  /*e560*/  SHF.R.U64 R0, R0, 0x3, RZ ;  /* 0x0000000300007819 */ /* 0x000fe200000012ff */
[----:B------:R-:W-:Y:S01]  /*e570*/  UIMAD.WIDE.U32 UR8, UR4, UR12, URZ ;  /* 0x0000000c040872a5 */ /* 0x000fe2000f8e003f */
[----:B------:R-:W-:Y:S01]  /*e580*/  SHF.R.U64 R32, R32, 0x3, RZ ;  /* 0x0000000320207819 */ /* 0x000fe200000012ff */
[----:B------:R-:W-:Y:S01]  /*e590*/  UIMAD UR10, UR4, UR13, UR10 ;  /* 0x0000000d040a72a4 */ /* 0x000fe2000f8e020a */
[----:B------:R-:W-:Y:S01]  /*e5a0*/  SHF.R.U64 R36, R36, 0x3, RZ ;  /* 0x0000000324247819 */ /* 0x000fe200000012ff */
[----:B------:R-:W5:Y:S01]  /*e5b0*/  LD.E.128 R52, desc[UR46][R52.64] ;  /* 0x0000002e34347980 */ /* 0x000f62000c101d00 */
[----:B------:R-:W-:Y:S01]  /*e5c0*/  SHF.R.U64 R64, R64, 0x3, RZ ;  /* 0x0000000340407819 */ /* 0x000fe200000012ff */
[----:B------:R-:W-:Y:S01]  /*e5d0*/  ULDC.64 UR12, c[0x0][0xae8] ;  /* 0x0002ba00000c7ab9 */ /* 0x000fe20000000a00 */
[----:B------:R-:W-:Y:S01]  /*e5e0*/  LOP3.LUT R48, R0, R5, RZ, 0x3c, !PT ;  /* 0x0000000500307212 */ /* 0x000fe200078e3cff */
[----:B------:R-:W-:Y:S01]  /*e5f0*/  IMAD R0, R203, 0x20, R204 ;  /* 0x00000020cb007824 */ /* 0x000fe200078e02cc */
[----:B------:R-:W-:Y:S01]  /*e600*/  UIADD3 UR9, UR9, UR10, URZ ;  /* 0x0000000a09097290 */ /* 0x000fe2000fffe03f */
[----:B------:R-:W-:Y:S01]  /*e610*/  LOP3.LUT R32, R32, R33, RZ, 0x3c, !PT ;  /* 0x0000002120207212 */ /* 0x000fe200078e3cff */
[----:B------:R-:W-:Y:S01]  /*e620*/  UIMAD UR4, UR16, UR12, URZ ;  /* 0x0000000c100472a4 */ /* 0x000fe2000f8e023f */
[----:B------:R-:W-:Y:S01]  /*e630*/  LOP3.LUT R36, R36, R37, RZ, 0x3c, !PT ;  /* 0x0000002524247212 */ /* 0x000fe200078e3cff */
[--C-:B------:R-:W-:Y:S01]  /*e640*/  IMAD.X R33, RZ, RZ, R171.reuse, P6 ;  /* 0x000000ffff217224 */ /* 0x100fe200030e06ab */
[----:B------:R-:W-:Y:S01]  /*e650*/  LOP3.LUT R64, R64, R65, RZ, 0x3c, !PT ;  /* 0x0000004140407212 */ /* 0x000fe200078e3cff */
[--C-:B------:R-:W-:Y:S01]  /*e660*/  IMAD.X R37, RZ, RZ, R171.reuse, P5 ;  /* 0x000000ffff257224 */ /* 0x100fe200028e06ab */
[C---:B------:R-:W-:Y:S01]  /*e670*/  IADD3 R73, P6, R170.reuse, 0xc000, RZ ;  /* 0x0000c000aa497810 */ /* 0x040fe20007fde0ff */
[----:B------:R-:W-:Y:S01]  /*e680*/  IMAD.X R65, RZ, RZ, R171, P4 ;  /* 0x000000ffff417224 */ /* 0x000fe200020e06ab */
[----:B------:R-:W-:Y:S01]  /*e690*/  IADD3 R69, P5, R170, 0xd000, RZ ;  /* 0x0000d000aa457810 */ /* 0x000fe20007fbe0ff */
[----:B------:R-:W-:Y:S01]  /*e6a0*/  VIADD R20, R0, UR43 ;  /* 0x0000002b00147c36 */ /* 0x000fe20008000000 */
[----:B------:R-:W-:Y:S01]  /*e6b0*/  IADD3 R61, P4, R170, 0xe000, RZ ;  /* 0x0000e000aa3d7810 */ /* 0x000fe20007f9e0ff */
[----:B------:R-:W-:Y:S01]  /*e6c0*/  UIMAD UR4, UR41, UR13, UR4 ;  /* 0x0000000d290472a4 */ /* 0x000fe2000f8e0204 */
[----:B------:R-:W-:Y:S01]  /*e6d0*/  LOP3.LUT R72, R73, 0x380, RZ, 0xc0, !PT ;  /* 0x0000038049487812 */ /* 0x000fe200078ec0ff */
[----:B------:R-:W-:Y:S01]  /*e6e0*/  UIMAD.WIDE.U32 UR8, UR41, UR12, UR8 ;  /* 0x0000000c290872a5 */ /* 0x000fe2000f8e0008 */
[----:B-1----:R-:W-:Y:S01]  /*e6f0*/  @P1 IMAD.HI.U32 R0, R20, R3, RZ ;  /* 0x0000000314001227 */ /* 0x002fe200078e00ff */
[----:B------:R-:W-:Y:S01]  /*e700*/  ULDC.64 UR10, c[0x0][0xaf0] ;  /* 0x0002bc00000a7ab9 */ /* 0x000fe20000000a00 */
[----:B------:R-:W-:Y:S01]  /*e710*/  LOP3.LUT R68, R69, 0x380, RZ, 0xc0, !PT ;  /* 0x0000038045447812 */ /* 0x000fe200078ec0ff */
[----:B------:R-:W-:Y:S01]  /*e720*/  UIADD3 UR9, UR9, UR4, URZ ;  /* 0x0000000409097290 */ /* 0x000fe2000fffe03f */
[----:B------:R-:W-:Y:S01]  /*e730*/  LOP3.LUT R60, R61, 0x380, RZ, 0xc0, !PT ;  /* 0x000003803d3c7812 */ /* 0x000fe200078ec0ff */
[----:B------:R-:W-:Y:S01]  /*e740*/  UIMAD UR4, UR18, UR10, URZ ;  /* 0x0000000a120472a4 */ /* 0x000fe2000f8e023f */
[----:B------:R-:W-:Y:S01]  /*e750*/  LOP3.LUT R7, R170, 0x380, RZ, 0xc0, !PT ;  /* 0x00000380aa077812 */ /* 0x000fe200078ec0ff */
[----:B------:R-:W-:Y:S01]  /*e760*/  IMAD.MOV.U32 R21, RZ, RZ, R20 ;  /* 0x000000ffff157224 */ /* 0x000fe200078e0014 */
[----:B------:R-:W-:Y:S01]  /*e770*/  SHF.R.U64 R72, R72, 0x3, RZ ;  /* 0x0000000348487819 */ /* 0x000fe200000012ff */
[----:B------:R-:W-:Y:S01]  /*e780*/  UIMAD UR4, UR17, UR11, UR4 ;  /* 0x0000000b110472a4 */ /* 0x000fe2000f8e0204 */
[----:B------:R-:W-:Y:S01]  /*e790*/  SHF.R.U64 R68, R68, 0x3, RZ ;  /* 0x0000000344447819 */ /* 0x000fe200000012ff */
[----:B------:R-:W-:Y:S01]  /*e7a0*/  UIMAD.WIDE.U32 UR8, UR17, UR10, UR8 ;  /* 0x0000000a110872a5 */ /* 0x000fe2000f8e0008 */
[----:B------:R-:W-:Y:S01]  /*e7b0*/  SHF.R.U64 R60, R60, 0x3, RZ ;  /* 0x000000033c3c7819 */ /* 0x000fe200000012ff */
[----:B------:R-:W5:Y:S01]  /*e7c0*/  LD.E.128 R28, desc[UR46][R28.64] ;  /* 0x0000002e1c1c7980 */ /* 0x000f62000c101d00 */
[----:B0-----:R-:W-:-:S02]  /*e7d0*/  @P1 SHF.R.U32.HI R21, RZ, R79, R0 ;  /* 0x0000004fff151219 */ /* 0x001fc40000011600 */
[----:B------:R-:W-:Y:S01]  /*e7e0*/  SHF.R.U64 R7, R7, 0x3, RZ ;  /* 0x0000000307077819 */ /* 0x000fe200000012ff */
[----:B------:R-:W-:Y:S01]  /*e7f0*/  UIADD3 UR4, UR9, UR4, URZ ;  /* 0x0000000409047290 */ /* 0x000fe2000fffe03f */
[----:B------:R-:W-:Y:S01]  /*e800*/  LOP3.LUT R72, R72, R73, RZ, 0x3c, !PT ;  /* 0x0000004948487212 */ /* 0x000fe200078e3cff */
[--C-:B------:R-:W-:Y:S01]  /*e810*/  IMAD.X R73, RZ, RZ, R171.reuse, P6 ;  /* 0x000000ffff497224 */ /* 0x100fe200030e06ab */
[----:B------:R-:W-:Y:S01]  /*e820*/  LOP3.LUT R68, R68, R69, RZ, 0x3c, !PT ;  /* 0x0000004544447212 */ /* 0x000fe200078e3cff */
[--C-:B------:R-:W-:Y:S01]  /*e830*/  IMAD.X R69, RZ, RZ, R171.reuse, P5 ;  /* 0x000000ffff457224 */ /* 0x100fe200028e06ab */
[----:B------:R-:W-:Y:S01]  /*e840*/  LOP3.LUT R60, R60, R61, RZ, 0x3c, !PT ;  /* 0x0000003d3c3c7212 */ /* 0x000fe200078e3cff */
[----:B------:R-:W-:Y:S01]  /*e850*/  IMAD.X R61, RZ, RZ, R171, P4 ;  /* 0x000000ffff3d7224 */ /* 0x000fe200020e06ab */
[--C-:B------:R-:W-:Y:S01]  /*e860*/  SHF.R.S32.HI R0, RZ, 0x1f, R21.reuse ;  /* 0x0000001fff007819 */ /* 0x100fe20000011415 */
[----:B------:R-:W-:Y:S01]  /*e870*/  IMAD.MOV R18, RZ, RZ, -R21 ;  /* 0x000000ffff127224 */ /* 0x000fe200078e0a15 */
[----:B------:R-:W-:Y:S01]  /*e880*/  LOP3.LUT R170, R7, R170, RZ, 0x3c, !PT ;  /* 0x000000aa07aa7212 */ /* 0x000fe200078e3cff */
[----:B------:R-:W-:Y:S01]  /*e890*/  ULDC.64 UR10, c[0x0][0xae0] ;  /* 0x0002b800000a7ab9 */ /* 0x000fe20000000a00 */
[----:B------:R-:W-:Y:S01]  /*e8a0*/  IMAD.U32 R3, RZ, RZ, UR9 ;  /* 0x00000009ff037e24 */ /* 0x000fe2000f8e00ff */
[----:B------:R-:W5:Y:S01]  /*e8b0*/  LD.E.128 R32, desc[UR46][R32.64] ;  /* 0x0000002e20207980 */ /* 0x000f62000c101d00 */
[----:B------:R-:W-:-:S02]  /*e8c0*/  IMAD R0, R0, UR10, RZ ;  /* 0x0000000a00007c24 */ /* 0x000fc4000f8e02ff */
[----:B------:R-:W-:Y:S01]  /*e8d0*/  IMAD R77, R77, R18, R20 ;  /* 0x000000124d4d7224 */ /* 0x000fe200078e0214 */
[----:B------:R0:W5:Y:S01]  /*e8e0*/  LD.E.128 R4, desc[UR46][R170.64] ;  /* 0x0000002eaa047980 */ /* 0x000162000c101d00 */
[----:B------:R-:W-:Y:S01]  /*e8f0*/  IMAD.U32 R2, RZ, RZ, UR8 ;  /* 0x00000008ff027e24 */ /* 0x000fe2000f8e00ff */
[----:B------:R-:W-:Y:S01]  /*e900*/  ULDC.64 UR8, c[0x0][0xad8] ;  /* 0x0002b60000087ab9 */ /* 0x000fe20000000a00 */
[----:B------:R-:W-:Y:S01]  /*e910*/  IMAD.U32 R3, RZ, RZ, UR4 ;  /* 0x00000004ff037e24 */ /* 0x000fe2000f8e00ff */
[----:B------:R-:W5:Y:S01]  /*e920*/  LD.E.128 R36, desc[UR46][R36.64] ;  /* 0x0000002e24247980 */ /* 0x000f62000c101d00 */
[----:B------:R-:W-:-:S03]  /*e930*/  IMAD R79, R21, UR11, R0 ;  /* 0x0000000b154f7c24 */ /* 0x000fc6000f8e0200 */
[----:B------:R-:W5:Y:S01]  /*e940*/  LD.E.128 R64, desc[UR46][R64.64] ;  /* 0x0000002e40407980 */ /* 0x000f62000c101d00 */
[----:B------:R-:W-:-:S03]  /*e950*/  SHF.R.S32.HI R0, RZ, 0x1f, R77 ;  /* 0x0000001fff007819 */ /* 0x000fc6000001144d */
[----:B------:R-:W5:Y:S04]  /*e960*/  LD.E.128 R56, desc[UR46][R56.64] ;  /* 0x0000002e38387980 */ /* 0x000f68000c101d00 */
[----:B------:R-:W5:Y:S04]  /*e970*/  LD.E.128 R40, desc[UR46][R40.64] ;  /* 0x0000002e28287980 */ /* 0x000f68000c101d00 */
[----:B------:R-:W5:Y:S04]  /*e980*/  LD.E.128 R44, desc[UR46][R44.64] ;  /* 0x0000002e2c2c7980 */ /* 0x000f68000c101d00 */
[----:B------:R-:W5:Y:S04]  /*e990*/  LD.E.128 R72, desc[UR46][R72.64] ;  /* 0x0000002e48487980 */ /* 0x000f68000c101d00 */
[----:B------:R-:W5:Y:S04]  /*e9a0*/  LD.E.128 R68, desc[UR46][R68.64] ;  /* 0x0000002e44447980 */ /* 0x000f68000c101d00 */
[----:B------:R-:W5:Y:S04]  /*e9b0*/  LD.E.128 R60, desc[UR46][R60.64] ;  /* 0x0000002e3c3c7980 */ /* 0x000f68000c101d00 */
[----:B------:R-:W5:Y:S01]  /*e9c0*/  LD.E.128 R48, desc[UR46][R48.64] ;  /* 0x0000002e30307980 */ /* 0x000f62000c101d00 */
[----:B------:R-:W-:Y:S01]  /*e9d0*/  IMAD.WIDE.U32 R2, R21, UR10, R2 ;  /* 0x0000000a15027c25 */ /* 0x000fe2000f8e0002 */
        /* <DEDUP_REMOVED lines=8> */
[----:B------:R-:W-:Y:S02]  /*ea60*/  VIADD R82, R204, UR43 ;  /* 0x0000002bcc527c36 */ /* 0x000fe40008000000 */
[C---:B------:R-:W-:Y:S02]  /*ea70*/  IMAD R21, R77.reuse, UR9, R18 ;  /* 0x000000094d157c24 */ /* 0x040fe4000f8e0212 */
[----:B------:R-:W-:Y:S01]  /*ea80*/  IMAD.WIDE.U32 R2, R77, UR8, R2 ;  /* 0x000000084d027c25 */ /* 0x000fe2000f8e0002 */
[----:B------:R-:W-:Y:S01]  /*ea90*/  ISETP.GE.AND P2, PT, R82, R81, PT ;  /* 0x000000515200720c */ /* 0x000fe20003f46270 */
[----:B------:R-:W-:Y:S02]  /*eaa0*/  ULDC.64 UR8, c[0x0][0xa80] ;  /* 0x0002a00000087ab9 */ /* 0x000fe40000000a00 */
[----:B------:R-:W-:Y:S01]  /*eab0*/  VIADD R17, R17, 0x22820 ;  /* 0x0002282011117836 */ /* 0x000fe20000000000 */
[----:B------:R-:W-:Y:S01]  /*eac0*/  LEA R18, P3, R2, UR8, 0x1 ;  /* 0x0000000802127c11 */ /* 0x000fe2000f8608ff */
[----:B------:R-:W-:-:S02]  /*ead0*/  IMAD.IADD R3, R3, 0x1, R21 ;  /* 0x0000000103037824 */ /* 0x000fc400078e0215 */
[----:B------:R-:W-:Y:S01]  /*eae0*/  VIADD R0, R82, 0x20 ;  /* 0x0000002052007836 */ /* 0x000fe20000000000 */
[----:B------:R-:W-:Y:S02]  /*eaf0*/  PRMT R17, RZ, 0x654, R17 ;  /* 0x00000654ff117816 */ /* 0x000fe40000000011 */
[----:B------:R-:W-:Y:S02]  /*eb00*/  LEA.HI.X R80, R2, UR9, R3, 0x1, P3 ;  /* 0x0000000902507c11 */ /* 0x000fe400098f0c03 */
[-C--:B------:R-:W-:Y:S01]  /*eb10*/  ISETP.GE.AND P1, PT, R0, R81.reuse, PT ;  /* 0x000000510000720c */ /* 0x080fe20003f26270 */
[----:B------:R-:W-:Y:S01]  /*eb20*/  VIADD R0, R82, 0x40 ;  /* 0x0000004052007836 */ /* 0x000fe20000000000 */
[----:B-1----:R1:W-:Y:S01]  /*eb30*/  SYNCS.ARRIVE.TRANS64.RED.A1T0 RZ, [R17+URZ], RZ ;  /* 0x000000ff11ff79a7 */ /* 0x0023e2000810043f */
[----:B------:R0:W2:Y:S01]  /*eb40*/  SHFL.IDX PT, R79, R18, RZ, 0x181f ;  /* 0x00181fff124f7589 */ /* 0x0000a200000e0000 */
[----:B------:R-:W-:Y:S02]  /*eb50*/  BSSY B1, `(.L_x_11624) ;  /* 0x0000015000017945 */ /* 0x000fe40003800000 */
[----:B------:R-:W-:Y:S01]  /*eb60*/  ISETP.GE.AND P0, PT, R0, R81, PT ;  /* 0x000000510000720c */ /* 0x000fe20003f06270 */
[----:B-1----:R0:W1:Y:S01]  /*eb70*/  SHFL.IDX PT, R17, R80, RZ, 0x181f ;  /* 0x00181fff50117589 */ /* 0x00206200000e0000 */
[----:B------:R-:W-:Y:S11]  /*eb80*/  @P2 BRA `(.L_x_11625) ;  /* 0x0000000000442947 */ /* 0x000ff60003800000 */
[----:B------:R-:W-:Y:S02]  /*eb90*/  ULDC UR4, c[0x0][0xac8] ;  /* 0x0002b20000047ab9 */ /* 0x000fe40000000800 */
[----:B------:R-:W-:Y:S02]  /*eba0*/  ISETP.GE.AND P5, PT, R22, UR4, PT ;  /* 0x0000000416007c0c */ /* 0x000fe4000bfa6270 */
[----:B------:R-:W-:Y:S02]  /*ebb0*/  ISETP.GE.AND P4, PT, R201, UR4, PT ;  /* 0x00000004c9007c0c */ /* 0x000fe4000bf86270 */
[----:B------:R-:W-:Y:S02]  /*ebc0*/  ISETP.GE.AND P3, PT, R200, UR4, PT ;  /* 0x00000004c8007c0c */ /* 0x000fe4000bf66270 */
[----:B------:R-:W-:-:S07]  /*ebd0*/  ISETP.GE.AND P2, PT, R202, UR4, PT ;  /* 0x00000004ca007c0c */ /* 0x000fce000bf46270 */
[----:B--2---:R-:W-:-:S04]  /*ebe0*/  @!P5 LEA R2, P6, R22, R79, 0x1 ;  /* 0x0000004f1602d211 */ /* 0x004fc800078c08ff */
        /* <DEDUP_REMOVED lines=11> */
.L_x_11625:
[----:B------:R-:W-:Y:S05]  /*eca0*/  BSYNC B1 ;  /* 0x0000000000017941 */ /* 0x000fea0003800000 */
.L_x_11624:
[----:B-1----:R1:W4:Y:S01]  /*ecb0*/  SHFL.IDX PT, R17, R80, 0x1, 0x181f ;  /* 0x00381f0050117f89 */ /* 0x00232200000e0000 */
        /* <DEDUP_REMOVED lines=20> */
.L_x_11627:
[----:B------:R-:W-:Y:S05]  /*ee00*/  BSYNC B1 ;  /* 0x0000000000017941 */ /* 0x000fea0003800000 */
.L_x_11626:
[----:B---3-5:R3:W0:Y:S01]  /*ee10*/  SHFL.IDX PT, R9, R80, 0x2, 0x181f ;  /* 0x00581f0050097f89 */ /* 0x02862200000e0000 */
        /* <DEDUP_REMOVED lines=20> */
.L_x_11629:
[----:B------:R-:W-:Y:S05]  /*ef60*/  BSYNC B1 ;  /* 0x0000000000017941 */ /* 0x000fea0003800000 */
.L_x_11628:
[----:B------:R-:W-:Y:S01]  /*ef70*/  VIADD R0, R82, 0x60 ;  /* 0x0000006052007836 */ /* 0x000fe20000000000 */
[----:B0-----:R0:W0:Y:S04]  /*ef80*/  SHFL.IDX PT, R9, R80, 0x3, 0x181f ;  /* 0x00781f0050097f89 */ /* 0x00102800000e0000 */
[----:B------:R-:W-:Y:S01]  /*ef90*/  ISETP.GE.AND P0, PT, R0, R81, PT ;  /* 0x000000510000720c */ /* 0x000fe20003f06270 */
[----:B------:R0:W0:-:S12]  /*efa0*/  SHFL.IDX PT, R11, R18, 0x3, 0x181f ;  /* 0x00781f00120b7f89 */ /* 0x00001800000e0000 */
        /* <DEDUP_REMOVED lines=20> */
.L_x_11622:
        /* <DEDUP_REMOVED lines=21> */
[----:B0-----:R-:W-:Y:S01]  /*f240*/  ISETP.NE.AND P0, PT, R11, 0x1, PT ;  /* 0x000000010b00780c */ /* 0x001fe20003f05270 */
[----:B------:R-:W-:Y:S01]  /*f250*/  UMOV UR4, URZ ;  /* 0x0000003f00047c82 */ /* 0x000fe20008000000 */
[----:B------:R-:W-:Y:S01]  /*f260*/  USHF.R.S32.HI UR12, URZ, 0x1f, UR41 ;  /* 0x0000001f3f0c7899 */ /* 0x000fe20008011429 */
[----:B------:R-:W-:-:S10]  /*f270*/  ISETP.GE.AND P1, PT, R214, 0x80, PT ;  /* 0x00000080d600780c */ /* 0x000fd40003f26270 */
[----:B------:R-:W0:Y:S01]  /*f280*/  @P0 LDC R9, c[0x0][0xbec] ;  /* 0x0002fb00ff090b82 */ /* 0x000e220000000800 */
[----:B--2---:R-:W-:Y:S01]  /*f290*/  @P2 R2UR UR4, R6 ;  /* 0x00000000060422ca */ /* 0x004fe200000e0000 */
[----:B01----:R-:W-:-:S14]  /*f2a0*/  @P3 BRA `(.L_x_11631) ;  /* 0x0000000000103947 */ /* 0x003fdc0003800000 */
[----:B------:R-:W-:Y:S05]  /*f2b0*/  @!P2 BRA `(.L_x_11631) ;  /* 0x00000000000ca947 */ /* 0x000fea0003800000 */
[----:B------:R-:W2:Y:S04]  /*f2c0*/  LDG.E R5, desc[UR46][R2.64] ;  /* 0x0000002e02057981 */ /* 0x000ea8000c1e1900 */
[----:B-----5:R-:W2:Y:S02]  /*f2d0*/  LDG.E R0, desc[UR46][R2.64+0x4] ;  /* 0x0000042e02007981 */ /* 0x020ea4000c1e1900 */
[----:B--2---:R-:W-:-:S07]  /*f2e0*/  IMAD.IADD R0, R0, 0x1, -R5 ;  /* 0x0000000100007824 */ /* 0x004fce00078e0a05 */
.L_x_11631:
        /* <DEDUP_REMOVED lines=31> */
[----:B------:R-:W-:-:S03]  /*f4e0*/  IMAD.U32 R6, RZ, RZ, UR10 ;  /* 0x0000000aff067e24 */ /* 0x000fc6000f8e00ff */
[--C-:B------:R-:W-:Y:S01]  /*f4f0*/  SHF.R.S32.HI R3, RZ, 0x1f, R2.reuse ;  /* 0x0000001fff037819 */ /* 0x100fe20000011402 */
[----:B------:R-:W-:Y:S01]  /*f500*/  IMAD.MOV R5, RZ, RZ, -R2 ;  /* 0x000000ffff057224 */ /* 0x000fe200078e0a02 */
[----:B------:R-:W-:-:S03]  /*f510*/  IADD3 R2, P1, R2, UR8, RZ ;  /* 0x0000000802027c10 */ /* 0x000fc6000ff3e0ff */
[----:B------:R-:W-:Y:S01]  /*f520*/  IMAD R5, R7, R5, R4 ;  /* 0x0000000507057224 */ /* 0x000fe200078e0204 */
[----:B------:R-:W-:Y:S01]  /*f530*/  IADD3.X R3, R3, UR9, R6, P1, !PT ;  /* 0x0000000903037c10 */ /* 0x000fe20008ffe406 */
[----:B------:R-:W-:-:S03]  /*f540*/  ULDC.64 UR8, c[0x0][0xb50] ;  /* 0x0002d40000087ab9 */ /* 0x000fc60000000a00 */
[----:B------:R-:W-:Y:S01]  /*f550*/  SHF.R.S32.HI R4, RZ, 0x1f, R5 ;  /* 0x0000001fff047819 */ /* 0x000fe20000011405 */
[----:B------:R-:W-:-:S04]  /*f560*/  IMAD.WIDE.U32 R2, R5, UR16, R2 ;  /* 0x0000001005027c25 */ /* 0x000fc8000f8e0002 */
[----:B------:R-:W-:-:S04]  /*f570*/  IMAD R4, R4, UR16, RZ ;  /* 0x0000001004047c24 */ /* 0x000fc8000f8e02ff */
[----:B------:R-:W-:Y:S01]  /*f580*/  IMAD R7, R5, UR17, R4 ;  /* 0x0000001105077c24 */ /* 0x000fe2000f8e0204 */
[----:B------:R-:W-:-:S03]  /*f590*/  LEA R4, P1, R2, UR8, 0x2 ;  /* 0x0000000802047c11 */ /* 0x000fc6000f8210ff */
[----:B------:R-:W-:-:S05]  /*f5a0*/  IMAD.IADD R3, R3, 0x1, R7 ;  /* 0x0000000103037824 */ /* 0x000fca00078e0207 */
[----:B------:R-:W-:Y:S01]  /*f5b0*/  LEA.HI.X R5, R2, UR9, R3, 0x2, P1 ;  /* 0x0000000902057c11 */ /* 0x000fe200088f1403 */
[----:B------:R-:W-:-:S05]  /*f5c0*/  IMAD.MOV.U32 R3, RZ, RZ, -0x800000 ;  /* 0xff800000ff037424 */ /* 0x000fca00078e00ff */
[----:B------:R0:W-:Y:S02]  /*f5d0*/  STG.E desc[UR46][R4.64], R3 ;  /* 0x0000000304007986 */ /* 0x0001e4000c10192e */
.L_x_11633:
[----:B------:R-:W-:Y:S05]  /*f5e0*/  BSYNC B1 ;  /* 0x0000000000017941 */ /* 0x000fea0003800000 */
.L_x_11632:
[----:B0-----:R-:W0:Y:S01]  /*f5f0*/  @P0 LDC R3, c[0x0][0xbf0] ;  /* 0x0002fc00ff030b82 */ /* 0x001e220000000800 */
[----:B------:R-:W-:Y:S01]  /*f600*/  ULDC.64 UR16, c[0x0][0xaa0] ;  /* 0x0002a80000107ab9 */ /* 0x000fe20000000a00 */
[----:B------:R-:W-:Y:S01]  /*f610*/  IMAD R2, R203, 0x20, R204 ;  /* 0x00000020cb027824 */ /* 0x000fe200078e02cc */
[----:B------:R-:W-:Y:S01]  /*f620*/  UIMAD UR10, UR11, UR16, URZ ;  /* 0x000000100b0a72a4 */ /* 0x000fe2000f8e023f */
[----:B------:R-:W-:Y:S01]  /*f630*/  BSSY B1, `(.L_x_11634) ;  /* 0x0000041000017945 */ /* 0x000fe20003800000 */
[----:B------:R-:W-:Y:S01]  /*f640*/  UIMAD.WIDE.U32 UR8, UR4, UR16, URZ ;  /* 0x00000010040872a5 */ /* 0x000fe2000f8e003f */
[----:B------:R-:W-:Y:S01]  /*f650*/  VIADD R6, R2, UR43 ;  /* 0x0000002b02067c36 */ /* 0x000fe20008000000 */
[----:B------:R-:W-:-:S03]  /*f660*/  UIMAD UR10, UR4, UR17, UR10 ;  /* 0x00000011040a72a4 */ /* 0x000fc6000f8e020a */
[----:B------:R-:W-:Y:S01]  /*f670*/  ULDC.64 UR16, c[0x0][0xae8] ;  /* 0x0002ba0000107ab9 */ /* 0x000fe20000000a00 */
[----:B------:R-:W-:Y:S01]  /*f680*/  UIADD3 UR9, UR9, UR10, URZ ;  /* 0x0000000a09097290 */ /* 0x000fe2000fffe03f */
[----:B------:R-:W-:Y:S01]  /*f690*/  @P0 IMAD.HI.U32 R2, R6, R9, RZ ;  /* 0x0000000906020227 */ /* 0x000fe200078e00ff */
[----:B------:R-:W-:Y:S02]  /*f6a0*/  UIMAD UR4, UR12, UR16, URZ ;  /* 0x000000100c0472a4 */ /* 0x000fe4000f8e023f */
[----:B------:R-:W-:Y:S01]  /*f6b0*/  UIMAD.WIDE.U32 UR8, UR41, UR16, UR8 ;  /* 0x00000010290872a5 */ /* 0x000fe2000f8e0008 */
[----:B------:R-:W-:Y:S01]  /*f6c0*/  IMAD.MOV.U32 R5, RZ, RZ, R6 ;  /* 0x000000ffff057224 */ /* 0x000fe200078e0006 */
[----:B------:R-:W-:Y:S01]  /*f6d0*/  UIMAD UR4, UR41, UR17, UR4 ;  /* 0x00000011290472a4 */ /* 0x000fe2000f8e0204 */
[----:B------:R-:W-:-:S03]  /*f6e0*/  ULDC.64 UR10, c[0x0][0xaf0] ;  /* 0x0002bc00000a7ab9 */ /* 0x000fc60000000a00 */
[----:B------:R-:W-:Y:S02]  /*f6f0*/  UIADD3 UR9, UR9, UR4, URZ ;  /* 0x0000000409097290 */ /* 0x000fe4000fffe03f */
[----:B------:R-:W-:Y:S01]  /*f700*/  UIMAD UR4, UR14, UR10, URZ ;  /* 0x0000000a0e0472a4 */ /* 0x000fe2000f8e023f */
[----:B0-----:R-:W-:Y:S01]  /*f710*/  @P0 SHF.R.U32.HI R5, RZ, R3, R2 ;  /* 0x00000003ff050219 */ /* 0x001fe20000011602 */
        /* <DEDUP_REMOVED lines=8> */
[----:B------:R-:W-:Y:S02]  /*f7a0*/  IMAD R7, R11, R7, R6 ;  /* 0x000000070b077224 */ /* 0x000fe400078e0206 */
[----:B------:R-:W-:Y:S01]  /*f7b0*/  IMAD.U32 R2, RZ, RZ, UR8 ;  /* 0x00000008ff027e24 */ /* 0x000fe2000f8e00ff */
[----:B------:R-:W-:Y:S01]  /*f7c0*/  ULDC.64 UR8, c[0x0][0xad8] ;  /* 0x0002b60000087ab9 */ /* 0x000fe20000000a00 */
[----:B------:R-:W-:Y:S02]  /*f7d0*/  IMAD.U32 R3, RZ, RZ, UR4 ;  /* 0x00000004ff037e24 */ /* 0x000fe4000f8e00ff */
[C---:B------:R-:W-:Y:S01]  /*f7e0*/  IMAD R9, R5.reuse, UR11, R4 ;  /* 0x0000000b05097c24 */ /* 0x040fe2000f8e0204 */
[----:B------:R-:W-:Y:S01]  /*f7f0*/  SHF.R.S32.HI R4, RZ, 0x1f, R7 ;  /* 0x0000001fff047819 */ /* 0x000fe20000011407 */
[----:B------:R-:W-:-:S04]  /*f800*/  IMAD.WIDE.U32 R2, R5, UR10, R2 ;  /* 0x0000000a05027c25 */ /* 0x000fc8000f8e0002 */
[----:B------:R-:W-:Y:S02]  /*f810*/  IMAD.IADD R3, R3, 0x1, R9 ;  /* 0x0000000103037824 */ /* 0x000fe400078e0209 */
[----:B------:R-:W-:Y:S02]  /*f820*/  IMAD R4, R4, UR8, RZ ;  /* 0x0000000804047c24 */ /* 0x000fe4000f8e02ff */
[----:B------:R-:W-:Y:S02]  /*f830*/  VIADD R6, R204, UR43 ;  /* 0x0000002bcc067c36 */ /* 0x000fe40008000000 */
        /* <DEDUP_REMOVED lines=32> */
.L_x_11635:
[----:B------:R-:W-:Y:S05]  /*fa40*/  BSYNC B1 ;  /* 0x0000000000017941 */ /* 0x000fea0003800000 */
.L_x_11634:
        /* <DEDUP_REMOVED lines=21> */
.L_x_11637:
[----:B------:R-:W-:Y:S05]  /*fba0*/  BSYNC B1 ;  /* 0x0000000000017941 */ /* 0x000fea0003800000 */
.L_x_11636:
        /* <DEDUP_REMOVED lines=21> */
.L_x_11639:
[----:B------:R-:W-:Y:S05]  /*fd00*/  BSYNC B1 ;  /* 0x0000000000017941 */ /* 0x000fea0003800000 */
.L_x_11638:
        /* <DEDUP_REMOVED lines=22> */
.L_x_11630:
[----:B------:R-:W-:Y:S05]  /*fe70*/  BSYNC B0 ;  /* 0x0000000000007941 */ /* 0x000fea0003800000 */
.L_x_11621:
[----:B------:R-:W-:Y:S02]  /*fe80*/  ULDC UR4, c[0x0][0xc3c] ;  /* 0x00030f0000047ab9 */ /* 0x000fe40000000800 */
[----:B------:R-:W-:-:S06]  /*fe90*/  UISETP.GE.AND UP0, UPT, UR6, UR4, UPT ;  /* 0x000000040600728c */ /* 0x000fcc000bf06270 */
[----:B------:R-:W-:-:S13]  /*fea0*/  PLOP3.LUT P0, PT, PT, PT, UP0, 0x80, 0x0 ;  /* 0x000000000000781c */ /* 0x000fda0003f0f008 */
[----:B------:R-:W-:Y:S05]  /*feb0*/  @!P0 BRA `(.L_x_11640) ;  /* 0xffffff0c00ac8947 */ /* 0x000fea000383ffff */
[----:B------:R-:W-:Y:S05]  /*fec0*/  EXIT ;  /* 0x000000000000794d */ /* 0x000fea0003800000 */
.L_x_11531:
        /* <DEDUP_REMOVED lines=16> */
.L_x_11641:
        /* <DEDUP_REMOVED lines=39> */
.L_x_11647:
        /* <DEDUP_REMOVED lines=12> */
.L_x_11646:
[----:B------:R-:W-:Y:S05]  /*10300*/  BSYNC B0 ;  /* 0x0000000000007941 */ /* 0x000fea0003800000 */
.L_x_11645:
        /* <DEDUP_REMOVED lines=20> */
.L_x_11643:
        /* <DEDUP_REMOVED lines=20> */
.L_x_11648:
        /* <DEDUP_REMOVED lines=59> */
.L_x_11644:
[----:B------:R-:W-:Y:S01]  /*10940*/  ULDC UR4, c[0x0][0xc3c] ;  /* 0x00030f0000047ab9 */ /* 0x000fe20000000800 */
[----:B------:R-:W-:Y:S02]  /*10950*/  IMAD.MOV.U32 R25, RZ, RZ, RZ ;  /* 0x000000ffff197224 */ /* 0x000fe400078e00ff */
[----:B------:R-:W-:Y:S02]  /*10960*/  IMAD.U32 R24, RZ, RZ, UR6 ;  /* 0x00000006ff187e24 */ /* 0x000fe4000f8e00ff */
[----:B------:R-:W-:Y:S02]  /*10970*/  IMAD.MOV.U32 R26, RZ, RZ, RZ ;  /* 0x000000ffff1a7224 */ /* 0x000fe400078e00ff */
[----:B------:R-:W-:-:S07]  /*10980*/  IMAD.U32 R27, RZ, RZ, UR4 ;  /* 0x00000004ff1b7e24 */ /* 0x000fce000f8e00ff */
.L_x_11649:
[----:B------:R-:W-:-:S13]  /*10990*/  ISETP.NE.AND P0, PT, R5, RZ, PT ;  /* 0x000000ff0500720c */ /* 0x000fda0003f05270 */
[----:B------:R-:W0:Y:S01]  /*109a0*/  @!P0 S2R R3, SR_CgaCtaId ;  /* 0x0000000000038919 */ /* 0x000e220000008800 */
[----:B------:R-:W-:-:S04]  /*109b0*/  @!P0 MOV R2, 0x400 ;  /* 0x0000040000028802 */ /* 0x000fc80000000f00 */
[----:B0-----:R-:W-:-:S05]  /*109c0*/  @!P0 LEA R2, R3, R2, 0x18 ;  /* 0x0000000203028211 */ /* 0x001fca00078ec0ff */
[----:B------:R1:W-:Y:S01]  /*109d0*/  @!P0 STS.128 [R2+0x228d0], R24 ;  /* 0x0228d01802008388 */ /* 0x0003e20000000c00 */
[----:B------:R-:W-:Y:S06]  /*109e0*/  BAR.ARV 0x5, 0x180 ;  /* 0x0146000000007b1d */ /* 0x000fec0000002000 */
.L_x_11642:
[----:B------:R2:W-:Y:S01]  /*109f0*/  STL [R1+0x10], RZ ;  /* 0x000010ff01007387 */ /* 0x0005e20000100800 */
[----:B------:R-:W-:Y:S01]  /*10a00*/  ULDC UR4, c[0x0][0xc3c] ;  /* 0x00030f0000047ab9 */ /* 0x000fe20000000800 */
[----:B------:R-:W-:Y:S01]  /*10a10*/  IMAD.MOV.U32 R22, RZ, RZ, 0x1 ;  /* 0x00000001ff167424 */ /* 0x000fe200078e00ff */
[----:B0-----:R-:W-:Y:S01]  /*10a20*/  ISETP.GE.AND P0, PT, R27, UR4, PT ;  /* 0x000000041b007c0c */ /* 0x001fe2000bf06270 */
[----:B------:R-:W-:-:S12]  /*10a30*/  IMAD.MOV.U32 R18, RZ, RZ, RZ ;  /* 0x000000ffff127224 */ /* 0x000fd800078e00ff */
[----:B--2---:R-:W-:Y:S05]  /*10a40*/  @P0 BRA `(.L_x_11650) ;  /* 0x0000004800b00947 */ /* 0x004fea0003800000 */
[----:B------:R-:W0:Y:S01]  /*10a50*/  S2UR UR5, SR_CgaCtaId ;  /* 0x00000000000579c3 */ /* 0x000e220000008800 */
[----:B------:R2:W-:Y:S01]  /*10a60*/  STL [R1+0x10], RZ ;  /* 0x000010ff01007387 */ /* 0x0005e20000100800 */
[C---:B-1----:R-:W-:Y:S01]  /*10a70*/  IMAD.SHL.U32 R2, R0.reuse, 0x8, RZ ;  /* 0x0000000800027824 */ /* 0x042fe200078e00ff */
[----:B------:R-:W-:Y:S01]  /*10a80*/  UMOV UR4, 0x400 ;  /* 0x0000040000047882 */ /* 0x000fe20000000000 */
[----:B------:R-:W-:Y:S01]  /*10a90*/  LOP3.LUT R4, R0, 0x7f, RZ, 0xc0, !PT ;  /* 0x0000007f00047812 */ /* 0x000fe200078ec0ff */
[----:B------:R-:W-:Y:S01]  /*10aa0*/  BSSY B8, `(.L_x_11650) ;  /* 0x00004a6000087945 */ /* 0x000fe20003800000 */
[----:B------:R-:W-:Y:S01]  /*10ab0*/  IMAD.MOV.U32 R22, RZ, RZ, 0x1 ;  /* 0x00000001ff167424 */ /* 0x000fe200078e00ff */
[----:B------:R-:W-:Y:S01]  /*10ac0*/  LOP3.LUT R3, R2, 0x1f8, RZ, 0xc0, !PT ;  /* 0x000001f802037812 */ /* 0x000fe200078ec0ff */
[----:B------:R-:W-:Y:S01]  /*10ad0*/  IMAD.MOV.U32 R18, RZ, RZ, RZ ;  /* 0x000000ffff127224 */ /* 0x000fe200078e00ff */
[----:B------:R-:W-:Y:S01]  /*10ae0*/  SHF.R.U32.HI R5, RZ, 0x3, R4 ;  /* 0x00000003ff057819 */ /* 0x000fe20000011604 */
[----:B------:R-:W-:Y:S01]  /*10af0*/  ULOP3.LUT UR36, UR39, 0x2, URZ, 0xfc, !UPT ;  /* 0x0000000227247892 */ /* 0x000fe2000f8efc3f */
[----:B------:R-:W-:Y:S01]  /*10b00*/  LOP3.LUT R3, R3, 0x38, R0, 0x78, !PT ;  /* 0x0000003803037812 */ /* 0x000fe200078e7800 */
[----:B------:R-:W-:Y:S01]  /*10b10*/  IMAD.SHL.U32 R0, R0, 0x10, RZ ;  /* 0x0000001000007824 */ /* 0x000fe200078e00ff */
[----:B------:R-:W-:Y:S01]  /*10b20*/  LOP3.LUT R4, R2, 0x38, RZ, 0xc0, !PT ;  /* 0x0000003802047812 */ /* 0x000fe200078ec0ff */
[----:B------:R-:W-:Y:S01]  /*10b30*/  ULDC UR37, c[0x0][0xc] ;  /* 0x0000030000257ab9 */ /* 0x000fe20000000800 */
[----:B------:R-:W-:-:S02]  /*10b40*/  LOP3.LUT R28, R3, 0x200, R2, 0xf8, !PT ;  /* 0x00000200031c7812 */ /* 0x000fc400078ef802 */
[----:B------:R-:W-:Y:S02]  /*10b50*/  LOP3.LUT R0, R5, 0x70, R0, 0xf8, !PT ;  /* 0x0000007005007812 */ /* 0x000fe400078ef800 */
[C---:B------:R-:W-:Y:S02]  /*10b60*/  LOP3.LUT R3, R4.reuse, 0x40, RZ, 0xfc, !PT ;  /* 0x0000004004037812 */ /* 0x040fe400078efcff */
[C---:B------:R-:W-:Y:S02]  /*10b70*/  LOP3.LUT R2, R4.reuse, 0x80, RZ, 0xfc, !PT ;  /* 0x0000008004027812 */ /* 0x040fe400078efcff */
[----:B------:R-:W-:Y:S01]  /*10b80*/  LOP3.LUT R0, R4, 0xc0, RZ, 0xfc, !PT ;  /* 0x000000c004007812 */ /* 0x000fe200078efcff */
[----:B0-----:R-:W-:-:S06]  /*10b90*/  ULEA UR4, UR5, UR4, 0x18 ;  /* 0x0000000405047291 */ /* 0x001fcc000f8ec03f */
[----:B------:R-:W-:-:S04]  /*10ba0*/  IMAD.U32 R17, RZ, RZ, UR4 ;  /* 0x00000004ff117e24 */ /* 0x000fc8000f8e00ff */
[----:B--2---:R-:W-:-:S07]  /*10bb0*/  IMAD R37, R28, 0x2, R17 ;  /* 0x000000021c257824 */ /* 0x004fce00078e0211 */
.L_x_11719:
        /* <DEDUP_REMOVED lines=39> */
.L_x_11651:
        /* <DEDUP_REMOVED lines=8> */
.L_x_11652:
        /* <DEDUP_REMOVED lines=9> */
.L_x_11653:
        /* <DEDUP_REMOVED lines=28> */
.L_x_11656:
[----:B------:R-:W-:-:S13]  /*11100*/  ISETP.NE.AND P0, PT, R3, 0x1, PT ;  /* 0x000000010300780c */ /* 0x000fda0003f05270 */
[----:B------:R-:W0:Y:S02]  /*11110*/  @P0 LDC.64 R4, c[0x0][0x9e8] ;  /* 0x00027a00ff040b82 */ /* 0x000e240000000a00 */
[----:B0-----:R-:W-:-:S05]  /*11120*/  @P0 IMAD.HI.U32 R4, R0, R4, RZ ;  /* 0x0000000400040227 */ /* 0x001fca00078e00ff */
[----:B------:R-:W-:-:S07]  /*11130*/  @P0 SHF.R.U32.HI R0, RZ, R5, R4 ;  /* 0x00000005ff000219 */ /* 0x000fce0000011604 */
.L_x_11657:
[----:B------:R-:W-:Y:S05]  /*11140*/  BSYNC B0 ;  /* 0x0000000000007941 */ /* 0x000fea0003800000 */
.L_x_11655:
[----:B------:R-:W-:-:S05]  /*11150*/  IMAD R5, R0, R3, R3 ;  /* 0x0000000300057224 */ /* 0x000fca00078e0203 */
[----:B------:R-:W-:-:S07]  /*11160*/  VIMNMX R2, R2, R5, PT ;  /* 0x0000000502027248 */ /* 0x000fce0003fe0100 */
.L_x_11654:
        /* <DEDUP_REMOVED lines=29> */
.L_x_11660:
[----:B------:R-:W-:-:S13]  /*11340*/  ISETP.NE.AND P0, PT, R3, 0x1, PT ;  /* 0x000000010300780c */ /* 0x000fda0003f05270 */
[----:B------:R-:W1:Y:S02]  /*11350*/  @P0 LDC.64 R4, c[0x0][0x9e8] ;  /* 0x00027a00ff040b82 */ /* 0x000e640000000a00 */
[----:B-1----:R-:W-:-:S05]  /*11360*/  @P0 IMAD.HI.U32 R4, R2, R4, RZ ;  /* 0x0000000402040227 */ /* 0x002fca00078e00ff */
[----:B------:R-:W-:-:S07]  /*11370*/  @P0 SHF.R.U32.HI R2, RZ, R5, R4 ;  /* 0x00000005ff020219 */ /* 0x000fce0000011604 */
.L_x_11661:
[----:B------:R-:W-:Y:S05]  /*11380*/  BSYNC B0 ;  /* 0x0000000000007941 */ /* 0x000fea0003800000 */
.L_x_11659:
[----:B------:R-:W-:-:S05]  /*11390*/  IMAD R3, R2, R3, RZ ;  /* 0x0000000302037224 */ /* 0x000fca00078e02ff */
[----:B------:R-:W-:-:S07]  /*113a0*/  VIMNMX R0, R0, R3, !PT ;  /* 0x0000000300007248 */ /* 0x000fce0007fe0100 */
.L_x_11658:
        /* <DEDUP_REMOVED lines=24> */
.L_x_11663:
        /* <DEDUP_REMOVED lines=20> */
.L_x_11666:
[----:B------:R-:W-:Y:S05]  /*11670*/  BSYNC B6 ;  /* 0x0000000000067941 */ /* 0x000fea0003800000 */
.L_x_11665:
        /* <DEDUP_REMOVED lines=20> */
.L_x_11669:
        /* <DEDUP_REMOVED lines=15> */
.L_x_11668:
[----:B------:R-:W-:Y:S05]  /*118b0*/  BSYNC B6 ;  /* 0x0000000000067941 */ /* 0x000fea0003800000 */
.L_x_11667:
[----:B------:R-:W1:Y:S01]  /*118c0*/  S2R R32, SR_TID.X ;  /* 0x0000000000207919 */ /* 0x000e620000002100 */
[----:B------:R-:W-:Y:S01]  /*118d0*/  ULDC.64 UR4, c[0x0][0x9f8] ;  /* 0x00027e0000047ab9 */ /* 0x000fe20000000a00 */
[----:B------:R-:W-:Y:S01]  /*118e0*/  IMAD.MOV.U32 R25, RZ, RZ, R27 ;  /* 0x000000ffff197224 */ /* 0x000fe200078e001b */
[----:B------:R-:W-:Y:S01]  /*118f0*/  ISETP.NE.U32.AND P0, PT, RZ, UR4, PT ;  /* 0x00000004ff007c0c */ /* 0x000fe2000bf05070 */
[----:B------:R-:W-:Y:S01]  /*11900*/  ULDC UR4, c[0x0][0x320] ;  /* 0x0000c80000047ab9 */ /* 0x000fe20000000800 */
[----:B------:R-:W2:Y:S02]  /*11910*/  LDC R10, c[0x0][0x430] ;  /* 0x00010c00ff0a7b82 */ /* 0x000ea40000000800 */
[----:B------:R-:W-:-:S13]  /*11920*/  ISETP.NE.AND.EX P0, PT, RZ, UR5, PT, P0 ;  /* 0x00000005ff007c0c */ /* 0x000fda000bf05300 */
[----:B------:R-:W3:Y:S01]  /*11930*/  @P0 LDC.64 R2, c[0x0][0x9f8] ;  /* 0x00027e00ff020b82 */ /* 0x000ee20000000a00 */
[----:B-1----:R-:W-:-:S05]  /*11940*/  IMAD.SHL.U32 R32, R32, 0x8, RZ ;  /* 0x0000000820207824 */ /* 0x002fca00078e00ff */
[----:B------:R-:W-:-:S04]  /*11950*/  LOP3.LUT R32, R32, 0x38, RZ, 0xc0, !PT ;  /* 0x0000003820207812 */ /* 0x000fc800078ec0ff */
[----:B------:R-:W-:Y:S02]  /*11960*/  LOP3.LUT R23, R32, 0x40, RZ, 0xfc, !PT ;  /* 0x0000004020177812 */ /* 0x000fe400078efcff */
[----:B------:R-:W-:Y:S01]  /*11970*/  LOP3.LUT R16, R16, 0xffffffef, RZ, 0xc0, !PT ;  /* 0xffffffef10107812 */ /* 0x000fe200078ec0ff */
[----:B---3--:R-:W-:Y:S01]  /*11980*/  @P0 IMAD.WIDE R2, R27, 0x4, R2 ;  /* 0x000000041b020825 */ /* 0x008fe200078e0202 */
[----:B------:R-:W-:Y:S02]  /*11990*/  ISETP.GE.AND P3, PT, R23, UR4, PT ;  /* 0x0000000417007c0c */ /* 0x000fe4000bf66270 */
[C---:B------:R-:W-:Y:S02]  /*119a0*/  LOP3.LUT R21, R32.reuse, 0x80, RZ, 0xfc, !PT ;  /* 0x0000008020157812 */ /* 0x040fe400078efcff */
[C---:B------:R-:W-:Y:S01]  /*119b0*/  ISETP.GE.AND P2, PT, R32.reuse, UR4, PT ;  /* 0x0000000420007c0c */ /* 0x040fe2000bf46270 */
[----:B------:R1:W5:Y:S01]  /*119c0*/  @P0 LDG.E R25, desc[UR46][R2.64] ;  /* 0x0000002e02190981 */ /* 0x000362000c1e1900 */
[----:B------:R-:W-:Y:S01]  /*119d0*/  ISETP.GE.AND P1, PT, R21, UR4, PT ;  /* 0x0000000415007c0c */ /* 0x000fe2000bf26270 */
[----:B------:R-:W-:Y:S01]  /*119e0*/  UMOV UR5, 0xffffffff ;  /* 0xffffffff00057882 */ /* 0x000fe20000000000 */
[----:B------:R-:W-:Y:S01]  /*119f0*/  LOP3.LUT R20, R32, 0xc0, RZ, 0xfc, !PT ;  /* 0x000000c020147812 */ /* 0x000fe200078efcff */
[----:B------:R-:W-:-:S03]  /*11a00*/  VIADD R0, R30, 0xffffffff ;  /* 0xffffffff1e007836 */ /* 0x000fc60000000000 */
[----:B------:R-:W-:Y:S02]  /*11a10*/  ISETP.GE.AND P0, PT, R20, UR4, PT ;  /* 0x0000000414007c0c */ /* 0x000fe4000bf06270 */
[----:B------:R-:W-:-:S04]  /*11a20*/  @P3 LOP3.LUT R16, R16, 0x10, RZ, 0xfc, !PT ;  /* 0x0000001010103812 */ /* 0x000fc800078efcff */
[----:B------:R-:W-:-:S04]  /*11a30*/  LOP3.LUT R16, R16, 0xfffffffe, RZ, 0xc0, !PT ;  /* 0xfffffffe10107812 */ /* 0x000fc800078ec0ff */
[----:B------:R-:W-:-:S04]  /*11a40*/  LOP3.LUT R16, R16, 0xfffffff7, RZ, 0xc0, !PT ;  /* 0xfffffff710107812 */ /* 0x000fc800078ec0ff */
[----:B------:R-:W-:-:S04]  /*11a50*/  @P1 LOP3.LUT R16, R16, 0x8, RZ, 0xfc, !PT ;  /* 0x0000000810101812 */ /* 0x000fc800078efcff */
[----:B------:R-:W-:-:S04]  /*11a60*/  @P2 LOP3.LUT R16, R16, 0x1, RZ, 0xfc, !PT ;  /* 0x0000000110102812 */ /* 0x000fc800078efcff */
[----:B------:R-:W-:-:S04]  /*11a70*/  LOP3.LUT R16, R16, 0xfffffffb, RZ, 0xc0, !PT ;  /* 0xfffffffb10107812 */ /* 0x000fc800078ec0ff */
[----:B------:R-:W-:Y:S01]  /*11a80*/  @P0 LOP3.LUT R16, R16, 0x4, RZ, 0xfc, !PT ;  /* 0x0000000410100812 */ /* 0x000fe200078efcff */
[----:B-12---:R-:W-:Y:S06]  /*11a90*/  BRA.DIV UR5, `(.L_x_11670) ;  /* 0x0000004205587947 */ /* 0x006fec000b800000 */
.L_x_11736:
[----:B------:R-:W1:Y:S01]  /*11aa0*/  S2R R2, SR_TID.X ;  /* 0x0000000000027919 */ /* 0x000e620000002100 */
[----:B------:R-:W-:Y:S01]  /*11ab0*/  ISETP.NE.AND P1, PT, R10, 0x1, PT ;  /* 0x000000010a00780c */ /* 0x000fe20003f25270 */
[----:B------:R-:W-:Y:S01]  /*11ac0*/  IMAD.MOV.U32 R33, RZ, RZ, RZ ;  /* 0x000000ffff217224 */ /* 0x000fe200078e00ff */
[----:B0----5:R-:W-:Y:S01]  /*11ad0*/  SHF.R.S32.HI R30, RZ, 0x1f, R25 ;  /* 0x0000001fff1e7819 */ /* 0x021fe20000011419 */
[----:B------:R-:W0:Y:S01]  /*11ae0*/  S2R R9, SR_TID.X ;  /* 0x0000000000097919 */ /* 0x000e220000002100 */
[----:B------:R-:W-:-:S09]  /*11af0*/  LOP3.LUT R16, R16, 0xffffff7f, RZ, 0xc0, !PT ;  /* 0xffffff7f10107812 */ /* 0x000fd200078ec0ff */
[----:B------:R-:W2:Y:S01]  /*11b00*/  @P1 LDC R6, c[0x0][0x434] ;  /* 0x00010d00ff061b82 */ /* 0x000ea20000000800 */
[----:B------:R-:W-:-:S07]  /*11b10*/  @P1 LOP3.LUT R16, R16, 0x80, RZ, 0xfc, !PT ;  /* 0x0000008010101812 */ /* 0x000fce00078efcff */
[----:B------:R-:W3:Y:S01]  /*11b20*/  @P1 LDC R4, c[0x0][0x438] ;  /* 0x00010e00ff041b82 */ /* 0x000ee20000000800 */
[----:B-1----:R-:W-:Y:S01]  /*11b30*/  LOP3.LUT R2, R2, 0x7f, RZ, 0xc0, !PT ;  /* 0x0000007f02027812 */ /* 0x002fe200078ec0ff */
[----:B0-----:R-:W-:-:S03]  /*11b40*/  IMAD.SHL.U32 R9, R9, 0x10, RZ ;  /* 0x0000001009097824 */ /* 0x001fc600078e00ff */
[----:B------:R-:W-:-:S04]  /*11b50*/  SHF.R.U32.HI R2, RZ, 0x3, R2 ;  /* 0x00000003ff027819 */ /* 0x000fc80000011602 */
[----:B------:R-:W-:-:S05]  /*11b60*/  LOP3.LUT R9, R2, 0x70, R9, 0xf8, !PT ;  /* 0x0000007002097812 */ /* 0x000fca00078ef809 */
[----:B------:R-:W-:-:S04]  /*11b70*/  IMAD R2, R0, 0x60, R9 ;  /* 0x0000006000027824 */ /* 0x000fc800078e0209 */
[C---:B------:R-:W-:Y:S01]  /*11b80*/  IMAD.IADD R35, R2.reuse, 0x1, R29 ;  /* 0x0000000102237824 */ /* 0x040fe200078e021d */
[----:B------:R-:W-:-:S03]  /*11b90*/  ISETP.GE.AND P0, PT, R2, R19, PT ;  /* 0x000000130200720c */ /* 0x000fc60003f06270 */
[----:B--2---:R-:W-:Y:S01]  /*11ba0*/  @P1 IMAD.HI.U32 R5, R35, R6, RZ ;  /* 0x0000000623051227 */ /* 0x004fe200078e00ff */
[----:B------:R-:W-:-:S03]  /*11bb0*/  ISETP.GT.U32.OR P0, PT, R9, 0x5f, P0 ;  /* 0x0000005f0900780c */ /* 0x000fc60000704470 */
[----:B------:R-:W-:Y:S01]  /*11bc0*/  IMAD.MOV.U32 R6, RZ, RZ, R35 ;  /* 0x000000ffff067224 */ /* 0x000fe200078e0023 */
[----:B---3--:R-:W-:-:S09]  /*11bd0*/  @P1 SHF.R.U32.HI R6, RZ, R4, R5 ;  /* 0x00000004ff061219 */ /* 0x008fd20000011605 */
[----:B------:R-:W0:Y:S01]  /*11be0*/  @!P0 LDC.64 R2, c[0x0][0x428] ;  /* 0x00010a00ff028b82 */ /* 0x000e220000000a00 */
[----:B------:R-:W-:-:S07]  /*11bf0*/  @!P0 SHF.R.S32.HI R7, RZ, 0x1f, R6 ;  /* 0x0000001fff078819 */ /* 0x000fce0000011406 */
[----:B------:R-:W1:Y:S01]  /*11c00*/  @!P0 LDC.64 R4, c[0x0][0x418] ;  /* 0x00010600ff048b82 */ /* 0x000e620000000a00 */
[----:B0-----:R-:W-:-:S04]  /*11c10*/  @!P0 IMAD R8, R30, R2, RZ ;  /* 0x000000021e088224 */ /* 0x001fc800078e02ff */
[C---:B------:R-:W-:Y:S02]  /*11c20*/  @!P0 IMAD R8, R25.reuse, R3, R8 ;  /* 0x0000000319088224 */ /* 0x040fe400078e0208 */
[----:B------:R-:W-:-:S04]  /*11c30*/  @!P0 IMAD.WIDE.U32 R2, R25, R2, R6 ;  /* 0x0000000219028225 */ /* 0x000fc800078e0006 */
[----:B------:R-:W-:Y:S01]  /*11c40*/  @!P0 IMAD.IADD R8, R3, 0x1, R8 ;  /* 0x0000000103088824 */ /* 0x000fe200078e0208 */
[----:B-1----:R-:W-:-:S04]  /*11c50*/  @!P0 LEA R4, P1, R2, R4, 0x2 ;  /* 0x0000000402048211 */ /* 0x002fc800078210ff */
[----:B------:R-:W-:Y:S01]  /*11c60*/  @!P0 LEA.HI.X R5, R2, R5, R8, 0x2, P1 ;  /* 0x0000000502058211 */ /* 0x000fe200008f1408 */
[----:B------:R-:W-:Y:S02]  /*11c70*/  IMAD.MOV R2, RZ, RZ, -R6 ;  /* 0x000000ffff027224 */ /* 0x000fe400078e0a06 */
[----:B------:R-:W-:Y:S02]  /*11c80*/  IMAD.U32 R3, RZ, RZ, UR36 ;  /* 0x00000024ff037e24 */ /* 0x000fe4000f8e00ff */
[----:B------:R-:W-:Y:S01]  /*11c90*/  IMAD R35, R10, R2, R35 ;  /* 0x000000020a237224 */ /* 0x000fe200078e0223 */
[----:B------:R-:W-:Y:S01]  /*11ca0*/  SEL R2, RZ, 0x1, P2 ;  /* 0x00000001ff027807 */ /* 0x000fe20001000000 */
[----:B------:R0:W5:Y:S01]  /*11cb0*/  @!P0 LDG.E R33, desc[UR46][R4.64] ;  /* 0x0000002e04218981 */ /* 0x000162000c1e1900 */
[----:B------:R-:W-:Y:S02]  /*11cc0*/  ISETP.NE.AND P0, PT, R3, 0x3, PT ;  /* 0x000000030300780c */ /* 0x000fe40003f05270 */
[----:B------:R-:W-:Y:S01]  /*11cd0*/  ISETP.GT.U32.AND P1, PT, R9, 0x5f, PT ;  /* 0x0000005f0900780c */ /* 0x000fe20003f24070 */
[----:B------:R0:W-:Y:S01]  /*11ce0*/  STL [R1+0x14], R2 ;  /* 0x0000140201007387 */ /* 0x0001e20000100800 */
[----:B------:R-:W-:-:S02]  /*11cf0*/  LOP3.LUT R16, R16, 0xffffffbf, RZ, 0xc0, !PT ;  /* 0xffffffbf10107812 */ /* 0x000fc400078ec0ff */
[----:B------:R-:W-:-:S07]  /*11d00*/  SHF.R.S32.HI R23, RZ, 0x1f, R26 ;  /* 0x0000001fff177819 */ /* 0x000fce000001141a */
[----:B------:R-:W-:-:S04]  /*11d10*/  @P0 LOP3.LUT R16, R16, 0x40, RZ, 0xfc, !PT ;  /* 0x0000004010100812 */ /* 0x000fc800078efcff */
[----:B------:R-:W-:-:S04]  /*11d20*/  LOP3.LUT R16, R16, 0xffffffdf, RZ, 0xc0, !PT ;  /* 0xffffffdf10107812 */ /* 0x000fc800078ec0ff */
[----:B------:R-:W-:Y:S01]  /*11d30*/  @P1 LOP3.LUT R16, R16, 0x20, RZ, 0xfc, !PT ;  /* 0x0000002010101812 */ /* 0x000fe200078efcff */
[----:B0-----:R-:W-:Y:S06]  /*11d40*/  @!P0 BRA `(.L_x_11671) ;  /* 0x0000000000048947 */ /* 0x001fec0003800000 */
[----:B------:R-:W-:Y:S01]  /*11d50*/  BPT.TRAP 0x1 ;  /* 0x000000040000795c */ /* 0x000fe20000300000 */
.L_x_11671:
[----:B------:R-:W-:Y:S01]  /*11d60*/  IMAD R32, R0, -0x60, R19 ;  /* 0xffffffa000207824 */ /* 0x000fe200078e0213 */
[----:B------:R-:W-:Y:S01]  /*11d70*/  SHF.L.U32 R0, R22, 0x1f, RZ ;  /* 0x0000001f16007819 */ /* 0x000fe200000006ff */
[----:B------:R-:W-:Y:S01]  /*11d80*/  IMAD R19, R18, 0x8, R17 ;  /* 0x0000000812137824 */ /* 0x000fe200078e0211 */
[----:B------:R-:W-:Y:S03]  /*11d90*/  BSSY B0, `(.L_x_11672) ;  /* 0x0000003000007945 */ /* 0x000fe60003800000 */
[----:B------:R-:W0:Y:S02]  /*11da0*/  SYNCS.PHASECHK.TRANS64.TRYWAIT P0, [R19+URZ+0x22840], R0 ;  /* 0x02284000130075a7 */ /* 0x000e24000800017f */
[----:B0-----:R-:W-:Y:S05]  /*11db0*/  @!P0 BRA `(.L_x_11673) ;  /* 0x0000003c00c48947 */ /* 0x001fea0003800000 */
.L_x_11737:
[----:B------:R-:W-:Y:S05]  /*11dc0*/  BSYNC B0 ;  /* 0x0000000000007941 */ /* 0x000fea0003800000 */
.L_x_11672:
[----:B0-----:R-:W-:Y:S01]  /*11dd0*/  SHF.R.S32.HI R0, RZ, 0x1f, R35 ;  /* 0x0000001fff007819 */ /* 0x001fe20000011423 */
[----:B------:R-:W-:Y:S01]  /*11de0*/  ULDC.64 UR4, c[0x0][0x300] ;  /* 0x0000c00000047ab9 */ /* 0x000fe20000000a00 */
[----:B-----5:R-:W-:Y:S01]  /*11df0*/  SHF.R.S32.HI R4, RZ, 0x1f, R33 ;  /* 0x0000001fff047819 */ /* 0x020fe20000011421 */
[----:B------:R-:W-:Y:S01]  /*11e00*/  IMAD.WIDE.U32 R2, R35, UR4, RZ ;  /* 0x0000000423027c25 */ /* 0x000fe2000f8e00ff */
[----:B------:R-:W0:Y:S01]  /*11e10*/  S2R R7, SR_TID.X ;  /* 0x0000000000077919 */ /* 0x000e220000002100 */
[----:B------:R-:W-:Y:S01]  /*11e20*/  LOP3.LUT R16, R16, 0xfffffffd, RZ, 0xc0, !PT ;  /* 0xfffffffd10107812 */ /* 0x000fe200078ec0ff */
[----:B------:R1:W-:Y:S04]  /*11e30*/  STL [R1+0x8], R0 ;  /* 0x0000080001007387 */ /* 0x0003e80000100800 */
[----:B------:R2:W-:Y:S01]  /*11e40*/  STL [R1+0xc], R4 ;  /* 0x00000c0401007387 */ /* 0x0005e20000100800 */
[----:B-1----:R-:W-:-:S04]  /*11e50*/  IMAD R0, R0, UR4, RZ ;  /* 0x0000000400007c24 */ /* 0x002fc8000f8e02ff */
[----:B------:R-:W-:Y:S01]  /*11e60*/  IMAD R0, R35, UR5, R0 ;  /* 0x0000000523007c24 */ /* 0x000fe2000f8e0200 */
[----:B------:R-:W-:-:S03]  /*11e70*/  ULDC.64 UR4, c[0x0][0x310] ;  /* 0x0000c40000047ab9 */ /* 0x000fc60000000a00 */
[----:B------:R-:W-:Y:S02]  /*11e80*/  IMAD.IADD R3, R3, 0x1, R0 ;  /* 0x0000000103037824 */ /* 0x000fe400078e0200 */
[----:B------:R-:W-:Y:S02]  /*11e90*/  IMAD R0, R4, UR4, RZ ;  /* 0x0000000404007c24 */ /* 0x000fe4000f8e02ff */
[----:B--2---:R-:W1:Y:S01]  /*11ea0*/  S2R R4, SR_TID.X ;  /* 0x0000000000047919 */ /* 0x004e620000002100 */
[----:B------:R-:W-:-:S04]  /*11eb0*/  IMAD.WIDE.U32 R2, R33, UR4, R2 ;  /* 0x0000000421027c25 */ /* 0x000fc8000f8e0002 */
[----:B------:R-:W-:Y:S01]  /*11ec0*/  IMAD R0, R33, UR5, R0 ;  /* 0x0000000521007c24 */ /* 0x000fe2000f8e0200 */
[----:B------:R-:W-:Y:S01]  /*11ed0*/  ULDC.64 UR4, c[0x0][0x308] ;  /* 0x0000c20000047ab9 */ /* 0x000fe20000000a00 */
[----:B0-----:R-:W-:Y:S02]  /*11ee0*/  IMAD.SHL.U32 R7, R7, 0x8, RZ ;  /* 0x0000000807077824 */ /* 0x001fe400078e00ff */
[----:B------:R-:W-:Y:S02]  /*11ef0*/  IMAD.IADD R3, R3, 0x1, R0 ;  /* 0x0000000103037824 */ /* 0x000fe400078e0200 */
[----:B------:R-:W-:Y:S01]  /*11f00*/  IMAD R0, R23, UR4, RZ ;  /* 0x0000000417007c24 */ /* 0x000fe2000f8e02ff */
[----:B------:R-:W-:Y:S01]  /*11f10*/  LOP3.LUT R7, R7, 0x38, RZ, 0xc0, !PT ;  /* 0x0000003807077812 */ /* 0x000fe200078ec0ff */
[----:B------:R-:W-:-:S04]  /*11f20*/  IMAD.WIDE.U32 R2, R26, UR4, R2 ;  /* 0x000000041a027c25 */ /* 0x000fc8000f8e0002 */
[----:B------:R-:W-:Y:S01]  /*11f30*/  IMAD R0, R26, UR5, R0 ;  /* 0x000000051a007c24 */ /* 0x000fe2000f8e0200 */
[----:B------:R-:W-:Y:S01]  /*11f40*/  ULDC.64 UR4, c[0x0][0x2e8] ;  /* 0x0000ba0000047ab9 */ /* 0x000fe20000000a00 */
[----:B-1----:R-:W-:-:S04]  /*11f50*/  LOP3.LUT R4, R4, 0x7f, RZ, 0xc0, !PT ;  /* 0x0000007f04047812 */ /* 0x002fc800078ec0ff */
[----:B------:R-:W-:Y:S01]  /*11f60*/  SHF.R.U32.HI R5, RZ, 0x3, R4 ;  /* 0x00000003ff057819 */ /* 0x000fe20000011604 */
[----:B------:R-:W-:Y:S01]  /*11f70*/  IMAD.IADD R4, R3, 0x1, R0 ;  /* 0x0000000103047824 */ /* 0x000fe200078e0200 */
[----:B------:R-:W-:Y:S01]  /*11f80*/  LEA R0, P0, R2, UR4, 0x1 ;  /* 0x0000000402007c11 */ /* 0x000fe2000f8008ff */
[----:B------:R-:W-:Y:S02]  /*11f90*/  ULDC UR4, c[0x0][0x2f4] ;  /* 0x0000bd0000047ab9 */ /* 0x000fe40000000800 */
[----:B------:R-:W-:Y:S01]  /*11fa0*/  ISETP.GE.AND P2, PT, R7, UR4, PT ;  /* 0x0000000407007c0c */ /* 0x000fe2000bf46270 */
[----:B------:R-:W-:Y:S01]  /*11fb0*/  IMAD.IADD R32, R32, 0x1, -R5 ;  /* 0x0000000120207824 */ /* 0x000fe200078e0a05 */
[----:B------:R-:W-:Y:S01]  /*11fc0*/  LEA.HI.X R4, R2, UR5, R4, 0x1, P0 ;  /* 0x0000000502047c11 */ /* 0x000fe200080f0c04 */
[----:B------:R-:W-:Y:S01]  /*11fd0*/  UMOV UR5, 0xffffffff ;  /* 0xffffffff00057882 */ /* 0x000fe20000000000 */
[----:B------:R-:W-:Y:S02]  /*11fe0*/  IMAD R5, R18, 0x1800, R28 ;  /* 0x0000180012057824 */ /* 0x000fe400078e021c */
[----:B------:R-:W-:-:S07]  /*11ff0*/  ISETP.GE.AND P0, PT, R32, 0x1, PT ;  /* 0x000000012000780c */ /* 0x000fce0003f06270 */
        /* <DEDUP_REMOVED lines=54> */
.L_x_11751:
        /* <DEDUP_REMOVED lines=10> */
.L_x_11675:
        /* <DEDUP_REMOVED lines=11> */
.L_x_11676:
        /* <DEDUP_REMOVED lines=23> */
.L_x_11678:
[----:B------:R-:W-:Y:S05]  /*12620*/  BSYNC B6 ;  /* 0x0000000000067941 */ /* 0x000fea0003800000 */
.L_x_11677:
[----:B0-----:R-:W2:Y:S01]  /*12630*/  LDL.LU R2, [R1] ;  /* 0x0000000001027983 */ /* 0x001ea20000300800 */
[----:B------:R-:W0:Y:S01]  /*12640*/  LDC R21, c[0x0][0x448] ;  /* 0x00011200ff157b82 */ /* 0x000e220000000800 */
[----:B------:R-:W-:Y:S01]  /*12650*/  ULDC.64 UR4, c[0x0][0x298] ;  /* 0x0000a60000047ab9 */ /* 0x000fe20000000a00 */
[----:B------:R-:W-:Y:S01]  /*12660*/  LOP3.LUT P6, RZ, R16, 0x200, RZ, 0xc0, !PT ;  /* 0x0000020010ff7812 */ /* 0x000fe200078cc0ff */
[----:B------:R-:W3:Y:S01]  /*12670*/  S2R R20, SR_TID.X ;  /* 0x0000000000147919 */ /* 0x000ee20000002100 */
[----:B------:R-:W-:Y:S01]  /*12680*/  SHF.R.S32.HI R4, RZ, 0x1f, R27 ;  /* 0x0000001fff047819 */ /* 0x000fe2000001141b */
[----:B------:R-:W4:Y:S03]  /*12690*/  S2R R7, SR_TID.X ;  /* 0x0000000000077919 */ /* 0x000f260000002100 */
[----:B------:R-:W-:Y:S02]  /*126a0*/  SEL R4, R4, RZ, !P6 ;  /* 0x000000ff04047207 */ /* 0x000fe40007000000 */
[----:B---3--:R-:W-:Y:S01]  /*126b0*/  LOP3.LUT R20, R20, 0x7f, RZ, 0xc0, !PT ;  /* 0x0000007f14147812 */ /* 0x008fe200078ec0ff */
        /* <DEDUP_REMOVED lines=23> */
[----:B------:R-:W3:Y:S01]  /*12830*/  @P6 LDC R5, c[0x0][0x450] ;  /* 0x00011400ff056b82 */ /* 0x000ee20000000800 */
[----:B0-----:R-:W-:-:S05]  /*12840*/  IMAD.SHL.U32 R20, R20, 0x10, RZ ;  /* 0x0000001014147824 */ /* 0x001fca00078e00ff */
[----:B------:R-:W-:-:S05]  /*12850*/  LOP3.LUT R20, R21, 0x70, R20, 0xf8, !PT ;  /* 0x0000007015147812 */ /* 0x000fca00078ef814 */
[----:B------:R-:W-:Y:S02]  /*12860*/  IMAD.IADD R0, R20, 0x1, R34 ;  /* 0x0000000114007824 */ /* 0x000fe400078e0222 */
[----:B------:R-:W0:Y:S02]  /*12870*/  S2R R20, SR_TID.X ;  /* 0x0000000000147919 */ /* 0x000e240000002100 */
[----:B--2---:R-:W-:-:S04]  /*12880*/  @P6 IMAD.HI.U32 R6, R0, R6, RZ ;  /* 0x0000000600066227 */ /* 0x004fc800078e00ff */
[----:B------:R-:W-:Y:S01]  /*12890*/  IMAD.MOV.U32 R4, RZ, RZ, R0 ;  /* 0x000000ffff047224 */ /* 0x000fe200078e0000 */
[----:B---3--:R-:W-:Y:S02]  /*128a0*/  @P6 SHF.R.U32.HI R4, RZ, R5, R6 ;  /* 0x00000005ff046219 */ /* 0x008fe40000011606 */
[----:B------:R-:W2:Y:S03]  /*128b0*/  LDC R6, c[0x0][0x448] ;  /* 0x00011200ff067b82 */ /* 0x000ea60000000800 */
[----:B------:R-:W-:Y:S02]  /*128c0*/  IMAD.MOV R5, RZ, RZ, -R4 ;  /* 0x000000ffff057224 */ /* 0x000fe400078e0a04 */
[----:B------:R-:W-:Y:S01]  /*128d0*/  IMAD.WIDE.U32 R2, R4, UR4, R2 ;  /* 0x0000000404027c25 */ /* 0x000fe2000f8e0002 */
[----:B0-----:R-:W-:-:S03]  /*128e0*/  LOP3.LUT R20, R20, 0x7f, RZ, 0xc0, !PT ;  /* 0x0000007f14147812 */ /* 0x001fc600078ec0ff */
[----:B--2---:R-:W-:Y:S01]  /*128f0*/  IMAD R0, R6, R5, R0 ;  /* 0x0000000506007224 */ /* 0x004fe200078e0200 */
[----:B------:R-:W-:Y:S02]  /*12900*/  SHF.R.S32.HI R5, RZ, 0x1f, R4 ;  /* 0x0000001fff057819 */ /* 0x000fe40000011404 */
[----:B------:R-:W-:-:S03]  /*12910*/  SHF.R.U32.HI R8, RZ, 0x3, R20 ;  /* 0x00000003ff087819 */ /* 0x000fc60000011614 */
        /* <DEDUP_REMOVED lines=14> */
[----:B------:R-:W-:-:S03]  /*12a00*/  UMOV UR5, 0xffffffff ;  /* 0xffffffff00057882 */ /* 0x000fc60000000000 */
[----:B------:R-:W-:Y:S07]  /*12a10*/  BRA.DIV UR5, `(.L_x_11679) ;  /* 0x0000003a05c07947 */ /* 0x000fee000b800000 */
[----:B------:R-:W0:Y:S01]  /*12a20*/  SHFL.IDX PT, R3, R0, RZ, 0x181f ;  /* 0x00181fff00037589 */ /* 0x000e2200000e0000 */
[----:B------:R-:W-:Y:S02]  /*12a30*/  IMAD R36, R36, R6, RZ ;  /* 0x0000000624247224 */ /* 0x000fe400078e02ff */
        /* <DEDUP_REMOVED lines=72> */
.L_x_11768:
        /* <DEDUP_REMOVED lines=10> */
.L_x_11680:
        /* <DEDUP_REMOVED lines=18> */
.L_x_11769:
[----:B------:R-:W-:Y:S05]  /*13080*/  BSYNC B0 ;  /* 0x0000000000007941 */ /* 0x000fea0003800000 */
.L_x_11681:
[----:B------:R-:W-:-:S05]  /*13090*/  IMAD.U32 R2, RZ, RZ, UR36 ;  /* 0x00000024ff027e24 */ /* 0x000fca000f8e00ff */
[----:B------:R-:W-:-:S13]  /*130a0*/  ISETP.NE.AND P0, PT, R2, 0x3, PT ;  /* 0x000000030200780c */ /* 0x000fda0003f05270 */
[----:B------:R-:W-:Y:S05]  /*130b0*/  @!P0 BRA `(.L_x_11683) ;  /* 0x0000000000048947 */ /* 0x000fea0003800000 */
[----:B------:R-:W-:Y:S01]  /*130c0*/  BPT.TRAP 0x1 ;  /* 0x000000040000795c */ /* 0x000fe20000300000 */
.L_x_11683:
[----:B0-----:R-:W-:Y:S01]  /*130d0*/  SHF.L.U32 R0, R22, 0x1f, RZ ;  /* 0x0000001f16007819 */ /* 0x001fe200000006ff */
[----:B------:R-:W-:Y:S03]  /*130e0*/  BSSY B0, `(.L_x_11684) ;  /* 0x0000003000007945 */ /* 0x000fe60003800000 */
[----:B------:R-:W0:Y:S02]  /*130f0*/  SYNCS.PHASECHK.TRANS64.TRYWAIT P0, [R19+URZ+0x22860], R0 ;  /* 0x02286000130075a7 */ /* 0x000e24000800017f */
[----:B0-----:R-:W-:Y:S05]  /*13100*/  @!P0 BRA `(.L_x_11685) ;  /* 0x0000003c00bc8947 */ /* 0x001fea0003800000 */
.L_x_11770:
[----:B------:R-:W-:Y:S05]  /*13110*/  BSYNC B0 ;  /* 0x0000000000007941 */ /* 0x000fea0003800000 */
.L_x_11684:
[----:B------:R-:W0:Y:S01]  /*13120*/  LDL.LU R2, [R1+0x8] ;  /* 0x0000080001027983 */ /* 0x000e220000300800 */
[----:B------:R-:W-:-:S03]  /*13130*/  ULDC.64 UR4, c[0x0][0x328] ;  /* 0x0000ca0000047ab9 */ /* 0x000fc60000000a00 */
[----:B------:R-:W2:Y:S04]  /*13140*/  LDL.LU R6, [R1+0xc] ;  /* 0x00000c0001067983 */ /* 0x000ea80000300800 */
[----:B------:R-:W3:Y:S01]  /*13150*/  LDL.LU R4, [R1+0x14] ;  /* 0x0000140001047983 */ /* 0x000ee20000300800 */
[C---:B------:R-:W-:Y:S02]  /*13160*/  LOP3.LUT P3, RZ, R16.reuse, 0x10, RZ, 0xc0, !PT ;  /* 0x0000001010ff7812 */ /* 0x040fe4000786c0ff */
[C---:B------:R-:W-:Y:S02]  /*13170*/  LOP3.LUT P2, RZ, R16.reuse, 0x8, RZ, 0xc0, !PT ;  /* 0x0000000810ff7812 */ /* 0x040fe4000784c0ff */
[C---:B------:R-:W-:Y:S02]  /*13180*/  LOP3.LUT P1, RZ, R16.reuse, 0x4, RZ, 0xc0, !PT ;  /* 0x0000000410ff7812 */ /* 0x040fe4000782c0ff */
[----:B------:R-:W-:-:S02]  /*13190*/  LOP3.LUT P4, RZ, R16, 0x1, RZ, 0xc0, !PT ;  /* 0x0000000110ff7812 */ /* 0x000fc4000788c0ff */
[----:B------:R-:W-:Y:S01]  /*131a0*/  SEL R7, RZ, 0x8, P1 ;  /* 0x00000008ff077807 */ /* 0x000fe20000800000 */
[----:B0-----:R-:W-:Y:S02]  /*131b0*/  IMAD R0, R2, UR4, RZ ;  /* 0x0000000402007c24 */ /* 0x001fe4000f8e02ff */
[----:B------:R-:W-:-:S04]  /*131c0*/  IMAD.WIDE.U32 R2, R35, UR4, RZ ;  /* 0x0000000423027c25 */ /* 0x000fc8000f8e00ff */
[----:B------:R-:W-:Y:S01]  /*131d0*/  IMAD R5, R35, UR5, R0 ;  /* 0x0000000523057c24 */ /* 0x000fe2000f8e0200 */
[----:B------:R-:W-:Y:S02]  /*131e0*/  ULDC.64 UR4, c[0x0][0x338] ;  /* 0x0000ce0000047ab9 */ /* 0x000fe40000000a00 */
[----:B--2---:R-:W-:Y:S02]  /*131f0*/  IMAD R0, R6, UR4, RZ ;  /* 0x0000000406007c24 */ /* 0x004fe4000f8e02ff */
[----:B------:R-:W-:Y:S02]  /*13200*/  IMAD.IADD R3, R3, 0x1, R5 ;  /* 0x0000000103037824 */ /* 0x000fe400078e0205 */
[C---:B------:R-:W-:Y:S01]  /*13210*/  IMAD R5, R33.reuse, UR5, R0 ;  /* 0x0000000521057c24 */ /* 0x040fe2000f8e0200 */
[----:B------:R-:W-:Y:S01]  /*13220*/  SEL R0, RZ, 0x2, P3 ;  /* 0x00000002ff007807 */ /* 0x000fe20001800000 */
[----:B------:R-:W-:Y:S01]  /*13230*/  IMAD.WIDE.U32 R2, R33, UR4, R2 ;  /* 0x0000000421027c25 */ /* 0x000fe2000f8e0002 */
        /* <DEDUP_REMOVED lines=10> */
[----:B------:R-:W-:-:S04]  /*132e0*/  SEL R3, RZ, 0x4, P2 ;  /* 0x00000004ff037807 */ /* 0x000fc80001000000 */
[----:B---3--:R-:W-:Y:S01]  /*132f0*/  IADD3 R0, R3, R0, R4 ;  /* 0x0000000003007210 */ /* 0x008fe20007ffe004 */
[----:B------:R-:W-:-:S04]  /*13300*/  IMAD R4, R18, 0x6000, R28 ;  /* 0x0000600012047824 */ /* 0x000fc800078e021c */
[----:B------:R-:W-:Y:S01]  /*13310*/  IMAD.IADD R7, R0, 0x1, R7 ;  /* 0x0000000100077824 */ /* 0x000fe200078e0207 */
[----:B------:R-:W-:Y:S06]  /*13320*/  BRA.DIV UR4, `(.L_x_11686) ;  /* 0x0000003e04487947 */ /* 0x000fec000b800000 */
[----:B------:R-:W0:Y:S01]  /*13330*/  S2R R2, SR_TID.X ;  /* 0x0000000000027919 */ /* 0x000e220000002100 */
[----:B------:R-:W-:Y:S01]  /*13340*/  IMAD R4, R4, 0x2, R17 ;  /* 0x0000000204047824 */ /* 0x000fe200078e0211 */
[C---:B------:R-:W-:Y:S01]  /*13350*/  LOP3.LUT P2, RZ, R7.reuse, 0x2, RZ, 0xc0, !PT ;  /* 0x0000000207ff7812 */ /* 0x040fe2000784c0ff */
[----:B------:R-:W2:Y:S01]  /*13360*/  SHFL.IDX PT, R14, R5, RZ, 0x181f ;  /* 0x00181fff050e7589 */ /* 0x000ea200000e0000 */
[----:B------:R-:W-:-:S03]  /*13370*/  LOP3.LUT P1, RZ, R7, 0x4, RZ, 0xc0, !PT ;  /* 0x0000000407ff7812 */ /* 0x000fc6000782c0ff */
        /* <DEDUP_REMOVED lines=44> */
[C---:B------:R-:W-:Y:S01]  /*13640*/  ISETP.LT.OR P3, PT, R32.reuse, 0x31, P4 ;  /* 0x000000312000780c */ /* 0x040fe20002761670 */
[----:B------:R-:W0:Y:S04]  /*13650*/  SHFL.IDX PT, R3, R6, 0x4, 0x181f ;  /* 0x00981f0006037f89 */ /* 0x000e2800000e0000 */
[----:B------:R-:W2:Y:S08]  /*13660*/  SHFL.IDX PT, R6, R6, 0x5, 0x181f ;  /* 0x00b81f0006067f89 */ /* 0x000eb000000e0000 */
        /* <DEDUP_REMOVED lines=8> */
[----:B------:R3:W4:Y:S02]  /*136f0*/  SHFL.IDX PT, R14, R5, 0x5, 0x181f ;  /* 0x00b81f00050e7f89 */ /* 0x00072400000e0000 */
        /* <DEDUP_REMOVED lines=9> */
.L_x_11784:
[----:B0--3--:R-:W-:Y:S02]  /*13790*/  IADD3 R2, P3, R14, R0, RZ ;  /* 0x000000000e027210 */ /* 0x009fe40007f7e0ff */
        /* <DEDUP_REMOVED lines=14> */
.L_x_11687:
        /* <DEDUP_REMOVED lines=11> */
.L_x_11688:
[----:B------:R-:W2:Y:S01]  /*13930*/  LDL.LU R2, [R1+0x4] ;  /* 0x0000040001027983 */ /* 0x000ea20000300800 */
[----:B------:R0:W-:Y:S01]  /*13940*/  SYNCS.ARRIVE.TRANS64.A1T0 RZ, [R19+URZ+0x22850], RZ ;  /* 0x022850ff13ff79a7 */ /* 0x0001e2000810003f */
[----:B------:R-:W-:Y:S01]  /*13950*/  BSSY B0, `(.L_x_11689) ;  /* 0x00000e1000007945 */ /* 0x000fe20003800000 */
[----:B--2---:R-:W-:-:S05]  /*13960*/  VIADD R10, R2, 0xfffffffe ;  /* 0xfffffffe020a7836 */ /* 0x004fca0000000000 */
[----:B------:R-:W-:-:S13]  /*13970*/  ISETP.GE.AND P0, PT, R10, R31, PT ;  /* 0x0000001f0a00720c */ /* 0x000fda0003f06270 */
[----:B0-----:R-:W-:Y:S05]  /*13980*/  @!P0 BRA `(.L_x_11690) ;  /* 0x0000000c00748947 */ /* 0x001fea0003800000 */
.L_x_11703:
[----:B0-----:R-:W0:Y:S01]  /*13990*/  S2R R2, SR_TID.X ;  /* 0x0000000000027919 */ /* 0x001e220000002100 */
[----:B--2---:R-:W2:Y:S01]  /*139a0*/  LDC R3, c[0x0][0x430] ;  /* 0x00010c00ff037b82 */ /* 0x004ea20000000800 */
[----:B------:R-:W-:Y:S02]  /*139b0*/  IMAD R8, R10, 0x60, R29 ;  /* 0x000000600a087824 */ /* 0x000fe400078e021d */
[----:B------:R-:W-:Y:S01]  /*139c0*/  VIADD R18, R18, 0x1 ;  /* 0x0000000112127836 */ /* 0x000fe20000000000 */
[----:B--2---:R-:W-:Y:S02]  /*139d0*/  ISETP.NE.AND P0, PT, R3, 0x1, PT ;  /* 0x000000010300780c */ /* 0x004fe40003f05270 */
[----:B0-----:R-:W-:-:S04]  /*139e0*/  LOP3.LUT R2, R2, 0x7f, RZ, 0xc0, !PT ;  /* 0x0000007f02027812 */ /* 0x001fc800078ec0ff */
[----:B------:R-:W-:Y:S02]  /*139f0*/  SHF.R.U32.HI R4, RZ, 0x3, R2 ;  /* 0x00000003ff047819 */ /* 0x000fe40000011602 */
[----:B------:R-:W0:Y:S05]  /*13a00*/  S2R R2, SR_TID.X ;  /* 0x0000000000027919 */ /* 0x000e2a0000002100 */
[----:B------:R-:W2:Y:S08]  /*13a10*/  @P0 LDC R3, c[0x0][0x434] ;  /* 0x00010d00ff030b82 */ /* 0x000eb00000000800 */
[----:B---3--:R-:W3:Y:S01]  /*13a20*/  @P0 LDC R7, c[0x0][0x438] ;  /* 0x00010e00ff070b82 */ /* 0x008ee20000000800 */
[----:B0-----:R-:W-:-:S05]  /*13a30*/  IMAD.SHL.U32 R2, R2, 0x10, RZ ;  /* 0x0000001002027824 */ /* 0x001fca00078e00ff */
[----:B------:R-:W-:-:S04]  /*13a40*/  LOP3.LUT R2, R4, 0x70, R2, 0xf8, !PT ;  /* 0x0000007004027812 */ /* 0x000fc800078ef802 */
[C---:B------:R-:W-:Y:S01]  /*13a50*/  ISETP.GT.U32.AND P1, PT, R2.reuse, 0x5f, PT ;  /* 0x0000005f0200780c */ /* 0x040fe20003f24070 */
[----:B------:R-:W-:-:S04]  /*13a60*/  IMAD.IADD R8, R2, 0x1, R8 ;  /* 0x0000000102087824 */ /* 0x000fc800078e0208 */
[----:B--2---:R-:W-:-:S04]  /*13a70*/  @P0 IMAD.HI.U32 R2, R8, R3, RZ ;  /* 0x0000000308020227 */ /* 0x004fc800078e00ff */
[----:B------:R-:W-:Y:S01]  /*13a80*/  IMAD.MOV.U32 R9, RZ, RZ, R8 ;  /* 0x000000ffff097224 */ /* 0x000fe200078e0008 */
[----:B---3--:R-:W-:-:S03]  /*13a90*/  @P0 SHF.R.U32.HI R9, RZ, R7, R2 ;  /* 0x00000007ff090219 */ /* 0x008fc60000011602 */
[----:B------:R-:W0:Y:S01]  /*13aa0*/  @!P1 LDC.64 R4, c[0x0][0x428] ;  /* 0x00010a00ff049b82 */ /* 0x000e220000000a00 */
[----:B------:R-:W-:-:S07]  /*13ab0*/  @!P1 SHF.R.S32.HI R3, RZ, 0x1f, R9 ;  /* 0x0000001fff039819 */ /* 0x000fce0000011409 */
[----:B------:R-:W2:Y:S01]  /*13ac0*/  @!P1 LDC.64 R6, c[0x0][0x418] ;  /* 0x00010600ff069b82 */ /* 0x000ea20000000a00 */
[----:B0-----:R-:W-:-:S04]  /*13ad0*/  @!P1 IMAD R2, R30, R4, RZ ;  /* 0x000000041e029224 */ /* 0x001fc800078e02ff */
[----:B------:R-:W-:Y:S02]  /*13ae0*/  @!P1 IMAD R5, R25, R5, R2 ;  /* 0x0000000519059224 */ /* 0x000fe400078e0202 */
[----:B------:R-:W-:-:S04]  /*13af0*/  @!P1 IMAD.MOV.U32 R2, RZ, RZ, R9 ;  /* 0x000000ffff029224 */ /* 0x000fc800078e0009 */
[----:B------:R-:W-:-:S04]  /*13b00*/  @!P1 IMAD.WIDE.U32 R2, R25, R4, R2 ;  /* 0x0000000419029225 */ /* 0x000fc800078e0002 */
[----:B------:R-:W-:Y:S01]  /*13b10*/  @!P1 IMAD.IADD R5, R5, 0x1, R3 ;  /* 0x0000000105059824 */ /* 0x000fe200078e0203 */
[C---:B--2---:R-:W-:Y:S01]  /*13b20*/  @!P1 LEA R6, P0, R2.reuse, R6, 0x2 ;  /* 0x0000000602069211 */ /* 0x044fe200078010ff */
[----:B------:R-:W-:Y:S02]  /*13b30*/  IMAD.MOV.U32 R4, RZ, RZ, RZ ;  /* 0x000000ffff047224 */ /* 0x000fe400078e00ff */
[----:B------:R-:W-:Y:S01]  /*13b40*/  IMAD.U32 R11, RZ, RZ, UR36 ;  /* 0x00000024ff0b7e24 */ /* 0x000fe2000f8e00ff */
        /* <DEDUP_REMOVED lines=13> */
[----:B------:R-:W-:Y:S01]  /*13c20*/  ISETP.GT.AND P2, PT, R2, R31, PT ;  /* 0x0000001f0200720c */ /* 0x000fe20003f44270 */
[----:B0-----:R-:W-:-:S12]  /*13c30*/  @!P1 BRA `(.L_x_11691) ;  /* 0x0000000000049947 */ /* 0x001fd80003800000 */
[----:B------:R-:W-:Y:S01]  /*13c40*/  BPT.TRAP 0x1 ;  /* 0x000000040000795c */ /* 0x000fe20000300000 */
.L_x_11691:
[----:B------:R-:W-:Y:S01]  /*13c50*/  IMAD R6, R18, 0x8, R17 ;  /* 0x0000000812067824 */ /* 0x000fe200078e0211 */
[----:B------:R-:W-:Y:S01]  /*13c60*/  SHF.L.U32 R21, R22, 0x1f, RZ ;  /* 0x0000001f16157819 */ /* 0x000fe200000006ff */
[----:B------:R-:W-:Y:S01]  /*13c70*/  BSSY B1, `(.L_x_11692) ;  /* 0x0000004000017945 */ /* 0x000fe20003800000 */
[----:B-1----:R-:W-:Y:S02]  /*13c80*/  SHF.R.S32.HI R19, RZ, 0x1f, R5 ;  /* 0x0000001fff137819 */ /* 0x002fe40000011405 */
[----:B------:R-:W0:Y:S02]  /*13c90*/  SYNCS.PHASECHK.TRANS64.TRYWAIT P0, [R6+URZ+0x22840], R21 ;  /* 0x02284015060075a7 */ /* 0x000e24000800017f */
[----:B0-----:R-:W-:Y:S05]  /*13ca0*/  @!P0 BRA `(.L_x_11693) ;  /* 0x0000003c00288947 */ /* 0x001fea0003800000 */
.L_x_11785:
[----:B------:R-:W-:Y:S05]  /*13cb0*/  BSYNC B1 ;  /* 0x0000000000017941 */ /* 0x000fea0003800000 */
.L_x_11692:
        /* <DEDUP_REMOVED lines=52> */
.L_x_11799:
        /* <DEDUP_REMOVED lines=8> */
.L_x_11695:
        /* <DEDUP_REMOVED lines=11> */
.L_x_11696:
[----:B------:R2:W-:Y:S01]  /*14130*/  SYNCS.ARRIVE.TRANS64.A1T0 RZ, [R6+URZ+0x22830], RZ ;  /* 0x022830ff06ff79a7 */ /* 0x0005e2000810003f */
[----:B------:R-:W-:Y:S05]  /*14140*/  @!P3 BRA `(.L_x_11697) ;  /* 0x000000000004b947 */ /* 0x000fea0003800000 */
[----:B------:R-:W-:Y:S01]  /*14150*/  BPT.TRAP 0x1 ;  /* 0x000000040000795c */ /* 0x000fe20000300000 */
.L_x_11697:
[----:B------:R-:W3:Y:S01]  /*14160*/  SYNCS.PHASECHK.TRANS64.TRYWAIT P0, [R6+URZ+0x22860], R21 ;  /* 0x02286015060075a7 */ /* 0x000ee2000800017f */
[----:B------:R-:W-:Y:S04]  /*14170*/  BSSY B1, `(.L_x_11698) ;  /* 0x0000002000017945 */ /* 0x000fe80003800000 */
[----:B---3--:R-:W-:Y:S05]  /*14180*/  @!P0 BRA `(.L_x_11699) ;  /* 0x0000003c00a88947 */ /* 0x008fea0003800000 */
.L_x_11800:
[----:B------:R-:W-:Y:S05]  /*14190*/  BSYNC B1 ;  /* 0x0000000000017941 */ /* 0x000fea0003800000 */
.L_x_11698:
[----:B------:R-:W-:Y:S01]  /*141a0*/  ULDC.64 UR4, c[0x0][0x328] ;  /* 0x0000ca0000047ab9 */ /* 0x000fe20000000a00 */
[C---:B------:R-:W-:Y:S01]  /*141b0*/  LOP3.LUT P5, RZ, R16.reuse, 0x1, RZ, 0xc0, !PT ;  /* 0x0000000110ff7812 */ /* 0x040fe200078ac0ff */
[----:B------:R-:W-:Y:S01]  /*141c0*/  IMAD R2, R19, UR4, RZ ;  /* 0x0000000413027c24 */ /* 0x000fe2000f8e02ff */
[----:B------:R-:W-:Y:S01]  /*141d0*/  LOP3.LUT P4, RZ, R16, 0x10, RZ, 0xc0, !PT ;  /* 0x0000001010ff7812 */ /* 0x000fe2000788c0ff */
[----:B------:R-:W-:Y:S01]  /*141e0*/  IMAD R8, R18, 0x6000, R28 ;  /* 0x0000600012087824 */ /* 0x000fe200078e021c */
[C---:B------:R-:W-:Y:S01]  /*141f0*/  LOP3.LUT P3, RZ, R16.reuse, 0x8, RZ, 0xc0, !PT ;  /* 0x0000000810ff7812 */ /* 0x040fe2000786c0ff */
[C---:B-1----:R-:W-:Y:S01]  /*14200*/  IMAD R7, R5.reuse, UR5, R2 ;  /* 0x0000000505077c24 */ /* 0x042fe2000f8e0202 */
[----:B------:R-:W-:Y:S01]  /*14210*/  LOP3.LUT P1, RZ, R16, 0x4, RZ, 0xc0, !PT ;  /* 0x0000000410ff7812 */ /* 0x000fe2000782c0ff */
        /* <DEDUP_REMOVED lines=18> */
[----:B------:R-:W-:-:S03]  /*14340*/  IMAD R8, R8, 0x2, R17 ;  /* 0x0000000208087824 */ /* 0x000fc600078e0211 */
[----:B------:R-:W4:Y:S04]  /*14350*/  SHFL.IDX PT, R3, R9, RZ, 0x181f ;  /* 0x00181fff09037589 */ /* 0x000f2800000e0000 */
[----:B------:R-:W-:Y:S04]  /*14360*/  SHFL.IDX PT, R5, R9, 0x1, 0x181f ;  /* 0x00381f0009057f89 */ /* 0x000fe800000e0000 */
[----:B------:R-:W-:Y:S01]  /*14370*/  SHFL.IDX PT, R19, R9, 0x2, 0x181f ;  /* 0x00581f0009137f89 */ /* 0x000fe200000e0000 */
[----:B-1----:R-:W-:-:S03]  /*14380*/  IADD3 R2, P0, R14, R0, RZ ;  /* 0x000000000e027210 */ /* 0x002fc60007f1e0ff */
[----:B------:R-:W1:Y:S02]  /*14390*/  SHFL.IDX PT, R14, R7, 0x1, 0x181f ;  /* 0x00381f00070e7f89 */ /* 0x000e6400000e0000 */
[----:B----4-:R-:W-:-:S05]  /*143a0*/  IMAD.X R3, RZ, RZ, R3, P0 ;  /* 0x000000ffff037224 */ /* 0x010fca00000e0603 */
[----:B------:R-:W-:Y:S04]  /*143b0*/  LDGSTS.E.BYPASS.LTC128B.128 [R8+0x400], desc[UR46][R2.64], !P5 ;  /* 0x0040000002087fae */ /* 0x000fe8000e901d6e */
[----:B------:R-:W-:Y:S04]  /*143c0*/  LDGSTS.E.BYPASS.LTC128B.128 [R8+0x3400], desc[UR46][R2.64+0x80], !P4 ;  /* 0x0340008002087fae */ /* 0x000fe8000e101d6e */
[----:B------:R-:W-:Y:S04]  /*143d0*/  LDGSTS.E.BYPASS.LTC128B.128 [R8+0x6400], desc[UR46][R2.64+0x100], !P3 ;  /* 0x0640010002087fae */ /* 0x000fe8000d901d6e */
[----:B------:R4:W-:Y:S01]  /*143e0*/  LDGSTS.E.BYPASS.LTC128B.128 [R8+0x9400], desc[UR46][R2.64+0x180], !P1 ;  /* 0x0940018002087fae */ /* 0x0009e2000c901d6e */
[----:B-1----:R-:W-:-:S03]  /*143f0*/  IADD3 R4, P0, R14, R0, RZ ;  /* 0x000000000e047210 */ /* 0x002fc60007f1e0ff */
[----:B------:R-:W4:Y:S02]  /*14400*/  SHFL.IDX PT, R14, R7, 0x2, 0x181f ;  /* 0x00581f00070e7f89 */ /* 0x000f2400000e0000 */
[----:B------:R-:W-:-:S05]  /*14410*/  IMAD.X R5, RZ, RZ, R5, P0 ;  /* 0x000000ffff057224 */ /* 0x000fca00000e0605 */
[----:B------:R-:W-:Y:S04]  /*14420*/  LDGSTS.E.BYPASS.LTC128B.128 [R8+0xc00], desc[UR46][R4.64], !P5 ;  /* 0x00c0000004087fae */ /* 0x000fe8000e901d6e */
[----:B------:R-:W-:Y:S04]  /*14430*/  LDGSTS.E.BYPASS.LTC128B.128 [R8+0x3c00], desc[UR46][R4.64+0x80], !P4 ;  /* 0x03c0008004087fae */ /* 0x000fe8000e101d6e */
[----:B------:R-:W-:Y:S04]  /*14440*/  LDGSTS.E.BYPASS.LTC128B.128 [R8+0x6c00], desc[UR46][R4.64+0x100], !P3 ;  /* 0x06c0010004087fae */ /* 0x000fe8000d901d6e */
[----:B------:R1:W-:Y:S01]  /*14450*/  LDGSTS.E.BYPASS.LTC128B.128 [R8+0x9c00], desc[UR46][R4.64+0x180], !P1 ;  /* 0x09c0018004087fae */ /* 0x0003e2000c901d6e */
[----:B----4-:R-:W-:-:S03]  /*14460*/  IADD3 R2, P0, R14, R0, RZ ;  /* 0x000000000e027210 */ /* 0x010fc60007f1e0ff */
[----:B------:R-:W4:Y:S02]  /*14470*/  SHFL.IDX PT, R14, R7, 0x3, 0x181f ;  /* 0x00781f00070e7f89 */ /* 0x000f2400000e0000 */
[----:B------:R-:W-:Y:S02]  /*14480*/  IMAD.X R3, RZ, RZ, R19, P0 ;  /* 0x000000ffff037224 */ /* 0x000fe400000e0613 */
[----:B------:R-:W-:Y:S04]  /*14490*/  SHFL.IDX PT, R19, R9, 0x4, 0x181f ;  /* 0x00981f0009137f89 */ /* 0x000fe800000e0000 */
[----:B-1----:R-:W1:Y:S04]  /*144a0*/  SHFL.IDX PT, R5, R9, 0x3, 0x181f ;  /* 0x00781f0009057f89 */ /* 0x002e6800000e0000 */
[----:B------:R-:W-:Y:S04]  /*144b0*/  LDGSTS.E.BYPASS.LTC128B.128 [R8+0x1400], desc[UR46][R2.64], !P5 ;  /* 0x0140000002087fae */ /* 0x000fe8000e901d6e */
[----:B------:R-:W-:Y:S04]  /*144c0*/  LDGSTS.E.BYPASS.LTC128B.128 [R8+0x4400], desc[UR46][R2.64+0x80], !P4 ;  /* 0x0440008002087fae */ /* 0x000fe8000e101d6e */
[----:B------:R-:W-:Y:S01]  /*144d0*/  LDGSTS.E.BYPASS.LTC128B.128 [R8+0x7400], desc[UR46][R2.64+0x100], !P3 ;  /* 0x0740010002087fae */ /* 0x000fe2000d901d6e */
[----:B----4-:R-:W-:-:S03]  /*144e0*/  IADD3 R4, P0, R14, R0, RZ ;  /* 0x000000000e047210 */ /* 0x010fc60007f1e0ff */
[----:B------:R4:W-:Y:S04]  /*144f0*/  LDGSTS.E.BYPASS.LTC128B.128 [R8+0xa400], desc[UR46][R2.64+0x180], !P1 ;  /* 0x0a40018002087fae */ /* 0x0009e8000c901d6e */
[----:B------:R-:W4:Y:S01]  /*14500*/  SHFL.IDX PT, R14, R7, 0x4, 0x181f ;  /* 0x00981f00070e7f89 */ /* 0x000f2200000e0000 */
[----:B-1----:R-:W-:-:S03]  /*14510*/  IMAD.X R5, RZ, RZ, R5, P0 ;  /* 0x000000ffff057224 */ /* 0x002fc600000e0605 */
[----:B------:R-:W1:Y:S04]  /*14520*/  SHFL.IDX PT, R9, R9, 0x5, 0x181f ;  /* 0x00b81f0009097f89 */ /* 0x000e6800000e0000 */
[----:B------:R0:W-:Y:S04]  /*14530*/  LDGSTS.E.BYPASS.LTC128B.128 [R8+0x1c00], desc[UR46][R4.64], !P5 ;  /* 0x01c0000004087fae */ /* 0x0001e8000e901d6e */
[----:B------:R0:W-:Y:S04]  /*14540*/  LDGSTS.E.BYPASS.LTC128B.128 [R8+0x4c00], desc[UR46][R4.64+0x80], !P4 ;  /* 0x04c0008004087fae */ /* 0x0001e8000e101d6e */
[----:B------:R0:W-:Y:S04]  /*14550*/  LDGSTS.E.BYPASS.LTC128B.128 [R8+0x7c00], desc[UR46][R4.64+0x100], !P3 ;  /* 0x07c0010004087fae */ /* 0x0001e8000d901d6e */
[----:B------:R0:W-:Y:S01]  /*14560*/  LDGSTS.E.BYPASS.LTC128B.128 [R8+0xac00], desc[UR46][R4.64+0x180], !P1 ;  /* 0x0ac0018004087fae */ /* 0x0001e2000c901d6e */
[----:B----4-:R-:W-:-:S03]  /*14570*/  IADD3 R2, P0, R14, R0, RZ ;  /* 0x000000000e027210 */ /* 0x010fc60007f1e0ff */
[----:B------:R0:W4:Y:S02]  /*14580*/  SHFL.IDX PT, R14, R7, 0x5, 0x181f ;  /* 0x00b81f00070e7f89 */ /* 0x00012400000e0000 */
[----:B------:R-:W-:-:S05]  /*14590*/  IMAD.X R3, RZ, RZ, R19, P0 ;  /* 0x000000ffff037224 */ /* 0x000fca00000e0613 */
[----:B------:R0:W-:Y:S04]  /*145a0*/  LDGSTS.E.BYPASS.LTC128B.128 [R8+0x2400], desc[UR46][R2.64], !P5 ;  /* 0x0240000002087fae */ /* 0x0001e8000e901d6e */
[----:B------:R0:W-:Y:S04]  /*145b0*/  LDGSTS.E.BYPASS.LTC128B.128 [R8+0x5400], desc[UR46][R2.64+0x80], !P4 ;  /* 0x0540008002087fae */ /* 0x0001e8000e101d6e */
[----:B------:R0:W-:Y:S04]  /*145c0*/  LDGSTS.E.BYPASS.LTC128B.128 [R8+0x8400], desc[UR46][R2.64+0x100], !P3 ;  /* 0x0840010002087fae */ /* 0x0001e8000d901d6e */
[----:B-1----:R0:W-:Y:S02]  /*145d0*/  LDGSTS.E.BYPASS.LTC128B.128 [R8+0xb400], desc[UR46][R2.64+0x180], !P1 ;  /* 0x0b40018002087fae */ /* 0x0021e4000c901d6e */
.L_x_11814:
        /* <DEDUP_REMOVED lines=11> */
.L_x_11701:
        /* <DEDUP_REMOVED lines=11> */
.L_x_11702:
[----:B------:R0:W-:Y:S01]  /*14740*/  SYNCS.ARRIVE.TRANS64.A1T0 RZ, [R6+URZ+0x22850], RZ ;  /* 0x022850ff06ff79a7 */ /* 0x0001e2000810003f */
[----:B------:R-:W-:Y:S05]  /*14750*/  @P2 BRA `(.L_x_11703) ;  /* 0xfffffff0008c2947 */ /* 0x000fea000383ffff */
.L_x_11690:
[----:B------:R-:W-:Y:S05]  /*14760*/  BSYNC B0 ;  /* 0x0000000000007941 */ /* 0x000fea0003800000 */
.L_x_11689:
[----:B------:R-:W4:Y:S01]  /*14770*/  S2R R2, SR_TID.X ;  /* 0x0000000000027919 */ /* 0x000f220000002100 */
[----:B------:R-:W-:Y:S01]  /*14780*/  VIADD R18, R18, 0x1 ;  /* 0x0000000112127836 */ /* 0x000fe20000000000 */
[----:B------:R-:W-:Y:S04]  /*14790*/  BSSY B0, `(.L_x_11704) ;  /* 0x0000012000007945 */ /* 0x000fe80003800000 */
[----:B------:R-:W-:-:S04]  /*147a0*/  ISETP.NE.AND P0, PT, R18, 0x2, PT ;  /* 0x000000021200780c */ /* 0x000fc80003f05270 */
[----:B------:R-:W-:Y:S02]  /*147b0*/  SEL R5, RZ, 0x1, P0 ;  /* 0x00000001ff057807 */ /* 0x000fe40000000000 */
        /* <DEDUP_REMOVED lines=10> */
[----:B------:R-:W5:Y:S02]  /*14860*/  S2R R4, SR_LTMASK ;  /* 0x0000000000047919 */ /* 0x000f640000003900 */
[----:B-----5:R-:W-:-:S04]  /*14870*/  LOP3.LUT R4, R4, UR4, RZ, 0xc0, !PT ;  /* 0x0000000404047c12 */ /* 0x020fc8000f8ec0ff */
[----:B------:R-:W5:Y:S01]  /*14880*/  POPC R9, R4 ;  /* 0x0000000400097309 */ /* 0x000f620000000000 */
[----:B----4-:R-:W5:Y:S02]  /*14890*/  SHFL.IDX PT, R0, R3, R0, 0x1f ;  /* 0x00001f0003007589 */ /* 0x010f6400000e0000 */
[----:B-----5:R-:W-:-:S07]  /*148a0*/  IADD3 R24, R0, UR37, R9 ;  /* 0x0000002500187c10 */ /* 0x020fce000fffe009 */
.L_x_11705:
[----:B------:R-:W-:Y:S05]  /*148b0*/  BSYNC B0 ;  /* 0x0000000000007941 */ /* 0x000fea0003800000 */
.L_x_11704:
[----:B------:R-:W-:Y:S02]  /*148c0*/  SEL R18, R18, RZ, P0 ;  /* 0x000000ff12127207 */ /* 0x000fe40000000000 */
[----:B------:R-:W-:-:S07]  /*148d0*/  LOP3.LUT R22, R22, R5, RZ, 0x3c, !PT ;  /* 0x0000000516167212 */ /* 0x000fce00078e3cff */
.L_x_11664:
[----:B------:R-:W-:Y:S05]  /*148e0*/  BSYNC B7 ;  /* 0x0000000000077941 */ /* 0x000fea0003800000 */
.L_x_11662:
        /* <DEDUP_REMOVED lines=11> */
.L_x_11706:
        /* <DEDUP_REMOVED lines=20> */
[----:B------:R-:W0:Y:S02]  /*14ae0*/  SHFL.UP PT, R14, R5, 0x1, RZ ;  /* 0x04200000050e7989 */ /* 0x000e2400000e00ff */
[----:B0-23--:R-:W-:-:S05]  /*14af0*/  SEL R6, R14, RZ, P1 ;  /* 0x000000ff0e067207 */ /* 0x00dfca0000800000 */
        /* <DEDUP_REMOVED lines=14> */
.L_x_11824:
[----:B------:R-:W-:Y:S02]  /*14be0*/  ULDC UR4, c[0x0][0xc38] ;  /* 0x00030e0000047ab9 */ /* 0x000fe40000000800 */
[----:B------:R-:W-:-:S04]  /*14bf0*/  IMAD.U32 R7, RZ, RZ, UR4 ;  /* 0x00000004ff077e24 */ /* 0x000fc8000f8e00ff */
[----:B--2---:R-:W-:-:S04]  /*14c00*/  IMAD R14, R14, R7, RZ ;  /* 0x000000070e0e7224 */ /* 0x004fc800078e02ff */
[----:B------:R-:W-:-:S05]  /*14c10*/  IMAD.IADD R9, R4, 0x1, R14 ;  /* 0x0000000104097824 */ /* 0x000fca00078e020e */
[----:B------:R-:W-:-:S13]  /*14c20*/  ISETP.GT.AND P6, PT, R9, R0, PT ;  /* 0x000000000900720c */ /* 0x000fda0003fc4270 */
[----:B------:R-:W-:Y:S05]  /*14c30*/  @P6 BRA `(.L_x_11709) ;  /* 0x00000000009c6947 */ /* 0x000fea0003800000 */
.L_x_11714:
        /* <DEDUP_REMOVED lines=14> */
.L_x_11712:
[----:B------:R-:W-:Y:S05]  /*14d20*/  BSYNC B0 ;  /* 0x0000000000007941 */ /* 0x000fea0003800000 */
.L_x_11711:
        /* <DEDUP_REMOVED lines=16> */
[----:B0-----:R-:W-:-:S05]  /*14e30*/  IMAD.IADD R6, R4, 0x1, R7 ;  /* 0x0000000104067824 */ /* 0x001fca00078e0207 */
[----:B------:R0:W2:Y:S02]  /*14e40*/  SHFL.IDX PT, R14, R6, 0x1f, 0x1f ;  /* 0x03e01f00060e7f89 */ /* 0x0000a400000e0000 */
.L_x_11832:
[----:B------:R-:W-:Y:S02]  /*14e50*/  ULDC UR4, c[0x0][0xc38] ;  /* 0x00030e0000047ab9 */ /* 0x000fe40000000800 */
[----:B------:R-:W-:-:S04]  /*14e60*/  IMAD.U32 R7, RZ, RZ, UR4 ;  /* 0x00000004ff077e24 */ /* 0x000fc8000f8e00ff */
[----:B--2---:R-:W-:-:S04]  /*14e70*/  IMAD R14, R14, R7, RZ ;  /* 0x000000070e0e7224 */ /* 0x004fc800078e02ff */
[----:B------:R-:W-:-:S05]  /*14e80*/  IMAD.IADD R9, R14, 0x1, R9 ;  /* 0x000000010e097824 */ /* 0x000fca00078e0209 */
[----:B------:R-:W-:-:S13]  /*14e90*/  ISETP.GT.AND P6, PT, R9, R0, PT ;  /* 0x000000000900720c */ /* 0x000fda0003fc4270 */
[----:B------:R-:W-:Y:S05]  /*14ea0*/  @!P6 BRA `(.L_x_11714) ;  /* 0xfffffffc0064e947 */ /* 0x000fea000383ffff */
.L_x_11709:
        /* <DEDUP_REMOVED lines=8> */
.L_x_11836:
[----:B------:R-:W-:Y:S01]  /*14f30*/  ISETP.NE.AND P0, PT, R2, RZ, PT ;  /* 0x000000ff0200720c */ /* 0x000fe20003f05270 */
[----:B------:R-:W-:-:S12]  /*14f40*/  IMAD.MOV.U32 R14, RZ, RZ, RZ ;  /* 0x000000ffff0e7224 */ /* 0x000fd800078e00ff */
[----:B------:R-:W-:Y:S05]  /*14f50*/  @!P0 BRA `(.L_x_11716) ;  /* 0x0000000000108947 */ /* 0x000fea0003800000 */
[----:B------:R-:W-:Y:S01]  /*14f60*/  UMOV UR4, 0xffffffff ;  /* 0xffffffff00047882 */ /* 0x000fe20000000000 */
[----:B------:R-:W-:Y:S02]  /*14f70*/  VIADD R12, R4, 0xffffffff ;  /* 0xffffffff040c7836 */ /* 0x000fe40000000000 */
[----:B------:R-:W-:Y:S05]  /*14f80*/  BRA.DIV UR4, `(.L_x_11717) ;  /* 0x00000042042c7947 */ /* 0x000fea000b800000 */
[----:B------:R4:W0:Y:S02]  /*14f90*/  SHFL.IDX PT, R14, R6, R12, 0x1f ;  /* 0x00001f0c060e7589 */ /* 0x00082400000e0000 */
.L_x_11716:
[----:B------:R-:W5:Y:S01]  /*14fa0*/  LDC.64 R2, c[0x0][0xc90] ;  /* 0x00032400ff027b82 */ /* 0x000f620000000a00 */
[----:B------:R-:W-:-:S04]  /*14fb0*/  IMAD.IADD R27, R4, 0x1, R27 ;  /* 0x00000001041b7824 */ /* 0x000fc800078e021b */
[----:B-----5:R-:W-:-:S05]  /*14fc0*/  IMAD.WIDE R2, R27, 0x4, R2 ;  /* 0x000000041b027825 */ /* 0x020fca00078e0202 */
[----:B0---4-:R0:W2:Y:S01]  /*14fd0*/  LDG.E R6, desc[UR46][R2.64] ;  /* 0x0000002e02067981 */ /* 0x0110a2000c1e1900 */
        /* <DEDUP_REMOVED lines=62> */
.L_x_11710:
[----:B------:R-:W-:Y:S01]  /*153c0*/  UMOV UR4, URZ ;  /* 0x0000003f00047c82 */ /* 0x000fe20008000000 */
[----:B------:R-:W-:Y:S01]  /*153d0*/  UMOV UR5, URZ ;  /* 0x0000003f00057c82 */ /* 0x000fe20008000000 */
[----:B------:R-:W-:Y:S01]  /*153e0*/  ULDC UR6, c[0x0][0xc3c] ;  /* 0x00030f0000067ab9 */ /* 0x000fe20000000800 */
[----:B------:R-:W-:Y:S02]  /*153f0*/  IMAD.MOV.U32 R24, RZ, RZ, R0 ;  /* 0x000000ffff187224 */ /* 0x000fe400078e0000 */
[----:B------:R-:W-:Y:S02]  /*15400*/  IMAD.U32 R25, RZ, RZ, UR4 ;  /* 0x00000004ff197e24 */ /* 0x000fe4000f8e00ff */
[----:B------:R-:W-:Y:S02]  /*15410*/  IMAD.U32 R26, RZ, RZ, UR5 ;  /* 0x00000005ff1a7e24 */ /* 0x000fe4000f8e00ff */
[----:B------:R-:W-:-:S07]  /*15420*/  IMAD.U32 R27, RZ, RZ, UR6 ;  /* 0x00000006ff1b7e24 */ /* 0x000fce000f8e00ff */
.L_x_11718:
        /* <DEDUP_REMOVED lines=10> */
.L_x_11707:
[----:B------:R-:W-:Y:S02]  /*154d0*/  ULDC UR4, c[0x0][0xc3c] ;  /* 0x00030f0000047ab9 */ /* 0x000fe40000000800 */
[----:B0-----:R-:W-:-:S13]  /*154e0*/  ISETP.GE.AND P0, PT, R27, UR4, PT ;  /* 0x000000041b007c0c */ /* 0x001fda000bf06270 */
[----:B------:R-:W-:Y:S05]  /*154f0*/  @!P0 BRA `(.L_x_11719) ;  /* 0xffffffb400b08947 */ /* 0x000fea000383ffff */
[----:B------:R-:W-:Y:S05]  /*15500*/  BSYNC B8 ;  /* 0x0000000000087941 */ /* 0x000fea0003800000 */
.L_x_11650:
[----:B------:R-:W5:Y:S01]  /*15510*/  LDL.LU R0, [R1+0x10] ;  /* 0x0000100001007983 */ /* 0x000f620000300800 */
[----:B------:R-:W-:Y:S01]  /*15520*/  BSSY B0, `(.L_x_11720) ;  /* 0x000000b000007945 */ /* 0x000fe20003800000 */
[----:B------:R-:W0:Y:S01]  /*15530*/  S2R R5, SR_CgaCtaId ;  /* 0x0000000000057919 */ /* 0x000e220000008800 */
[----:B-----5:R-:W-:-:S05]  /*15540*/  VIADD R0, R0, 0x1 ;  /* 0x0000000100007836 */ /* 0x020fca0000000000 */
        /* <DEDUP_REMOVED lines=8> */
.L_x_11839:
[----:B------:R-:W-:Y:S05]  /*155d0*/  BSYNC B0 ;  /* 0x0000000000007941 */ /* 0x000fea0003800000 */
.L_x_11720:
[----:B------:R-:W-:-:S03]  /*155e0*/  UMOV UR4, 0xffffffff ;  /* 0xffffffff00047882 */ /* 0x000fc60000000000 */
[----:B------:R-:W-:Y:S05]  /*155f0*/  BRA.DIV UR4, `(.L_x_11722) ;  /* 0x0000003a04c87947 */ /* 0x000fea000b800000 */
[----:B0-----:R-:W0:Y:S02]  /*15600*/  S2R R0, SR_TID.X ;  /* 0x0000000000007919 */ /* 0x001e240000002100 */
[----:B0-----:R-:W-:-:S04]  /*15610*/  SHF.R.U32.HI R0, RZ, 0x5, R0 ;  /* 0x00000005ff007819 */ /* 0x001fc80000011600 */
[----:B------:R-:W-:-:S05]  /*15620*/  LOP3.LUT R0, R0, 0x3, RZ, 0xc0, !PT ;  /* 0x0000000300007812 */ /* 0x000fca00078ec0ff */
[----:B------:R0:W1:Y:S02]  /*15630*/  SHFL.IDX PT, R14, R0, RZ, 0x1f ;  /* 0x00001fff000e7589 */ /* 0x00006400000e0000 */
.L_x_11842:
[----:B-1----:R-:W-:Y:S01]  /*15640*/  ISETP.NE.AND P0, PT, R14, RZ, PT ;  /* 0x000000ff0e00720c */ /* 0x002fe20003f05270 */
[----:B------:R-:W-:-:S12]  /*15650*/  BSSY B0, `(.L_x_11723) ;  /* 0x0000024000007945 */ /* 0x000fd80003800000 */
[----:B------:R-:W-:Y:S05]  /*15660*/  @P0 BRA `(.L_x_11724) ;  /* 0x0000000000880947 */ /* 0x000fea0003800000 */
[----:B------:R-:W-:-:S03]  /*15670*/  UMOV UR4, 0xffffffff ;  /* 0xffffffff00047882 */ /* 0x000fc60000000000 */
[----:B------:R-:W-:Y:S05]  /*15680*/  BRA.DIV UR4, `(.L_x_11725) ;  /* 0x0000003a04d87947 */ /* 0x000fea000b800000 */
[----:B------:R-:W-:-:S13]  /*15690*/  ELECT P6, URZ, PT ;  /* 0x00000000003f782f */ /* 0x000fda00038c0000 */
.L_x_11845:
[----:B------:R-:W-:Y:S05]  /*156a0*/  @!P6 BRA `(.L_x_11724) ;  /* 0x000000000078e947 */ /* 0x000fea0003800000 */
[----:B------:R-:W-:-:S06]  /*156b0*/  ULOP3.LUT UR4, UR39, 0x2, URZ, 0xfc, !UPT ;  /* 0x0000000227047892 */ /* 0x000fcc000f8efc3f */
[----:B0-----:R-:W-:-:S05]  /*156c0*/  IMAD.U32 R0, RZ, RZ, UR4 ;  /* 0x00000004ff007e24 */ /* 0x001fca000f8e00ff */
[----:B------:R-:W-:-:S13]  /*156d0*/  ISETP.NE.AND P0, PT, R0, 0x3, PT ;  /* 0x000000030000780c */ /* 0x000fda0003f05270 */
[----:B------:R-:W-:Y:S05]  /*156e0*/  @!P0 BRA `(.L_x_11726) ;  /* 0x0000000000048947 */ /* 0x000fea0003800000 */
[----:B------:R-:W-:Y:S01]  /*156f0*/  BPT.TRAP 0x1 ;  /* 0x000000040000795c */ /* 0x000fe20000300000 */
.L_x_11726:
[----:B------:R-:W-:Y:S01]  /*15700*/  IMAD R5, R18, 0x8, R7 ;  /* 0x0000000812057824 */ /* 0x000fe200078e0207 */
[----:B------:R-:W-:Y:S01]  /*15710*/  SHF.L.U32 R0, R22, 0x1f, RZ ;  /* 0x0000001f16007819 */ /* 0x000fe200000006ff */
[----:B------:R-:W-:-:S03]  /*15720*/  VIADD R18, R18, 0x1 ;  /* 0x0000000112127836 */ /* 0x000fc60000000000 */
[----:B------:R-:W0:Y:S02]  /*15730*/  SYNCS.PHASECHK.TRANS64.TRYWAIT P1, [R5+URZ+0x22840], R0 ;  /* 0x02284000050075a7 */ /* 0x000e24000802017f */
[----:B------:R-:W-:-:S04]  /*15740*/  ISETP.NE.AND P2, PT, R18, 0x2, PT ;  /* 0x000000021200780c */ /* 0x000fc80003f45270 */
[----:B------:R-:W-:Y:S01]  /*15750*/  SEL R3, RZ, 0x1, P2 ;  /* 0x00000001ff037807 */ /* 0x000fe20001000000 */
[----:B0-----:R-:W-:Y:S08]  /*15760*/  @!P1 BRA `(.L_x_11727) ;  /* 0x0000003800c09947 */ /* 0x001ff00003800000 */
.L_x_11846:
[----:B------:R-:W-:Y:S02]  /*15770*/  SEL R18, R18, RZ, P2 ;  /* 0x000000ff12127207 */ /* 0x000fe40001000000 */
[----:B------:R-:W-:Y:S01]  /*15780*/  LOP3.LUT R2, R22, R3, RZ, 0x3c, !PT ;  /* 0x0000000316027212 */ /* 0x000fe200078e3cff */
[----:B------:R-:W-:Y:S06]  /*15790*/  @!P0 BRA `(.L_x_11728) ;  /* 0x0000000000048947 */ /* 0x000fec0003800000 */
[----:B------:R-:W-:Y:S01]  /*157a0*/  BPT.TRAP 0x1 ;  /* 0x000000040000795c */ /* 0x000fe20000300000 */
.L_x_11728:
[----:B------:R-:W-:Y:S01]  /*157b0*/  IMAD R3, R18, 0x8, R7 ;  /* 0x0000000812037824 */ /* 0x000fe200078e0207 */
[----:B------:R-:W-:-:S04]  /*157c0*/  SHF.L.U32 R2, R2, 0x1f, RZ ;  /* 0x0000001f02027819 */ /* 0x000fc800000006ff */
[----:B------:R-:W1:Y:S02]  /*157d0*/  SYNCS.PHASECHK.TRANS64.TRYWAIT P1, [R3+URZ+0x22840], R2 ;  /* 0x02284002030075a7 */ /* 0x000e64000802017f */
[----:B-1----:R-:W-:Y:S05]  /*157e0*/  @!P1 BRA `(.L_x_11729) ;  /* 0x0000003800b49947 */ /* 0x002fea0003800000 */
.L_x_11847:
[----:B------:R-:W-:Y:S05]  /*157f0*/  @!P0 BRA `(.L_x_11730) ;  /* 0x0000000000048947 */ /* 0x000fea0003800000 */
[----:B------:R-:W-:Y:S01]  /*15800*/  BPT.TRAP 0x1 ;  /* 0x000000040000795c */ /* 0x000fe20000300000 */
.L_x_11730:
[----:B------:R-:W5:Y:S02]  /*15810*/  SYNCS.PHASECHK.TRANS64.TRYWAIT P1, [R5+URZ+0x22860], R0 ;  /* 0x02286000050075a7 */ /* 0x000f64000802017f */
[----:B-----5:R-:W-:Y:S05]  /*15820*/  @!P1 BRA `(.L_x_11731) ;  /* 0x0000003800b89947 */ /* 0x020fea0003800000 */
.L_x_11848:
[----:B------:R-:W-:Y:S05]  /*15830*/  @!P0 BRA `(.L_x_11732) ;  /* 0x0000000000048947 */ /* 0x000fea0003800000 */
[----:B------:R-:W-:Y:S01]  /*15840*/  BPT.TRAP 0x1 ;  /* 0x000000040000795c */ /* 0x000fe20000300000 */
.L_x_11732:
[----:B------:R0:W0:Y:S02]  /*15850*/  SYNCS.PHASECHK.TRANS64.TRYWAIT P0, [R3+URZ+0x22860], R2 ;  /* 0x02286002030075a7 */ /* 0x000024000800017f */
[----:B0-----:R-:W-:Y:S05]  /*15860*/  @!P0 NANOSLEEP.SYNCS 0x989680 ;  /* 0x009896800000895d */ /* 0x001fea0003900000 */
[----:B------:R-:W0:Y:S02]  /*15870*/  @!P0 SYNCS.PHASECHK.TRANS64 P0, [R3+URZ+0x22860], R2 ;  /* 0x02286002030085a7 */ /* 0x000e24000800007f */
[----:B0-----:R-:W-:Y:S05]  /*15880*/  @!P0 BRA `(.L_x_11732) ;  /* 0xfffffffc00f08947 */ /* 0x001fea000383ffff */
.L_x_11724:
[----:B------:R-:W-:Y:S05]  /*15890*/  BSYNC B0 ;  /* 0x0000000000007941 */ /* 0x000fea0003800000 */
.L_x_11723:
[----:B------:R-:W-:Y:S05]  /*158a0*/  EXIT ;  /* 0x000000000000794d */ /* 0x000fea0003800000 */
.L_x_11544:
[----:B0-----:R0:W1:Y:S02]  /*158b0*/  SYNCS.PHASECHK.TRANS64.TRYWAIT P0, [R6+URZ+0x22800], R3 ;  /* 0x02280003060075a7 */ /* 0x001064000800017f */
[----:B-1----:R-:W-:Y:S05]  /*158c0*/  @!P0 NANOSLEEP.SYNCS 0x989680 ;  /* 0x009896800000895d */ /* 0x002fea0003900000 */
[----:B------:R-:W1:Y:S02]  /*158d0*/  @!P0 SYNCS.PHASECHK.TRANS64 P0, [R6+URZ+0x22800], R3 ;  /* 0x02280003060085a7 */ /* 0x000e64000800007f */
[----:B-1----:R-:W-:Y:S05]  /*158e0*/  @!P0 BRA `(.L_x_11544) ;  /* 0xfffffffc00f08947 */ /* 0x002fea000383ffff */
[----:B------:R-:W-:Y:S05]  /*158f0*/  BRA `(.L_x_11733) ;  /* 0xfffffec400107947 */ /* 0x000fea000383ffff */
.L_x_11548:
[----:B0-----:R-:W-:-:S04]  /*15900*/  IMAD.U32 R3, RZ, RZ, UR24 ;  /* 0x00000018ff037e24 */ /* 0x001fc8000f8e00ff */
[----:B------:R0:W2:Y:S03]  /*15910*/  SYNCS.PHASECHK.TRANS64.TRYWAIT P1, [R3+URZ+0x22830], R8 ;  /* 0x02283008030075a7 */ /* 0x0000a6000802017f */
[----:B--2---:R-:W-:Y:S05]  /*15920*/  @!P1 NANOSLEEP.SYNCS 0x989680 ;  /* 0x009896800000995d */ /* 0x004fea0003900000 */
[----:B------:R-:W2:Y:S02]  /*15930*/  @!P1 SYNCS.PHASECHK.TRANS64 P1, [R3+URZ+0x22830], R8 ;  /* 0x02283008030095a7 */ /* 0x000ea4000802007f */
[----:B--2---:R-:W-:Y:S05]  /*15940*/  @!P1 BRA `(.L_x_11548) ;  /* 0xfffffffc00ec9947 */ /* 0x004fea000383ffff */
[----:B------:R-:W-:Y:S05]  /*15950*/  BRA `(.L_x_11547) ;  /* 0xfffffec400387947 */ /* 0x000fea000383ffff */
.L_x_11561:
[----:B---3--:R-:W-:-:S04]  /*15960*/  IMAD.U32 R9, RZ, RZ, UR24 ;  /* 0x00000018ff097e24 */ /* 0x008fc8000f8e00ff */
[----:B------:R3:W4:Y:S03]  /*15970*/  SYNCS.PHASECHK.TRANS64.TRYWAIT P1, [R9+URZ+0x22850], R8 ;  /* 0x02285008090075a7 */ /* 0x000726000802017f */
[----:B----4-:R-:W-:Y:S05]  /*15980*/  @!P1 NANOSLEEP.SYNCS 0x989680 ;  /* 0x009896800000995d */ /* 0x010fea0003900000 */
[----:B------:R-:W4:Y:S02]  /*15990*/  @!P1 SYNCS.PHASECHK.TRANS64 P1, [R9+URZ+0x22850], R8 ;  /* 0x02285008090095a7 */ /* 0x000f24000802007f */
[----:B----4-:R-:W-:Y:S05]  /*159a0*/  @!P1 BRA `(.L_x_11561) ;  /* 0xfffffffc00ec9947 */ /* 0x010fea000383ffff */
[----:B------:R-:W-:Y:S05]  /*159b0*/  BRA `(.L_x_11560) ;  /* 0xfffffee400e47947 */ /* 0x000fea000383ffff */
.L_x_11570:
[----:B--2---:R-:W-:-:S04]  /*159c0*/  IMAD.U32 R4, RZ, RZ, UR25 ;  /* 0x00000019ff047e24 */ /* 0x004fc8000f8e00ff */
[----:B------:R2:W3:Y:S03]  /*159d0*/  SYNCS.PHASECHK.TRANS64.TRYWAIT P1, [R4+URZ+0x22830], R7 ;  /* 0x02283007040075a7 */ /* 0x0004e6000802017f */
[----:B---3--:R-:W-:Y:S05]  /*159e0*/  @!P1 NANOSLEEP.SYNCS 0x989680 ;  /* 0x009896800000995d */ /* 0x008fea0003900000 */
[----:B------:R-:W3:Y:S02]  /*159f0*/  @!P1 SYNCS.PHASECHK.TRANS64 P1, [R4+URZ+0x22830], R7 ;  /* 0x02283007040095a7 */ /* 0x000ee4000802007f */
[----:B---3--:R-:W-:Y:S05]  /*15a00*/  @!P1 BRA `(.L_x_11570) ;  /* 0xfffffffc00ec9947 */ /* 0x008fea000383ffff */
[----:B------:R-:W-:Y:S05]  /*15a10*/  BRA `(.L_x_11569) ;  /* 0xfffffeec00907947 */ /* 0x000fea000383ffff */
.L_x_11583:
[----:B--2---:R-:W-:-:S04]  /*15a20*/  IMAD.U32 R10, RZ, RZ, UR25 ;  /* 0x00000019ff0a7e24 */ /* 0x004fc8000f8e00ff */
[----:B------:R2:W3:Y:S03]  /*15a30*/  SYNCS.PHASECHK.TRANS64.TRYWAIT P1, [R10+URZ+0x22850], R7 ;  /* 0x022850070a0075a7 */ /* 0x0004e6000802017f */
[----:B---3--:R-:W-:Y:S05]  /*15a40*/  @!P1 NANOSLEEP.SYNCS 0x989680 ;  /* 0x009896800000995d */ /* 0x008fea0003900000 */
[----:B------:R-:W3:Y:S02]  /*15a50*/  @!P1 SYNCS.PHASECHK.TRANS64 P1, [R10+URZ+0x22850], R7 ;  /* 0x022850070a0095a7 */ /* 0x000ee4000802007f */
[----:B---3--:R-:W-:Y:S05]  /*15a60*/  @!P1 BRA `(.L_x_11583) ;  /* 0xfffffffc00ec9947 */ /* 0x008fea000383ffff */
[----:B------:R-:W-:Y:S05]  /*15a70*/  BRA `(.L_x_11582) ;  /* 0xffffff1800587947 */ /* 0x000fea000383ffff */
.L_x_11593:
[----:B-1----:R-:W-:-:S04]  /*15a80*/  IMAD.U32 R3, RZ, RZ, UR25 ;  /* 0x00000019ff037e24 */ /* 0x002fc8000f8e00ff */
[----:B------:R1:W2:Y:S03]  /*15a90*/  SYNCS.PHASECHK.TRANS64.TRYWAIT P2, [R3+URZ+0x22830], R6 ;  /* 0x02283006030075a7 */ /* 0x0002a6000804017f */
[----:B--2---:R-:W-:Y:S05]  /*15aa0*/  @!P2 NANOSLEEP.SYNCS 0x989680 ;  /* 0x009896800000a95d */ /* 0x004fea0003900000 */
[----:B------:R-:W2:Y:S02]  /*15ab0*/  @!P2 SYNCS.PHASECHK.TRANS64 P2, [R3+URZ+0x22830], R6 ;  /* 0x022830060300a5a7 */ /* 0x000ea4000804007f */
[----:B--2---:R-:W-:Y:S05]  /*15ac0*/  @!P2 BRA `(.L_x_11593) ;  /* 0xfffffffc00eca947 */ /* 0x004fea000383ffff */
[----:B------:R-:W-:Y:S05]  /*15ad0*/  BRA `(.L_x_11592) ;  /* 0xffffff2000047947 */ /* 0x000fea000383ffff */
.L_x_11598:
[----:B-1----:R-:W-:-:S04]  /*15ae0*/  IMAD.U32 R9, RZ, RZ, UR25 ;  /* 0x00000019ff097e24 */ /* 0x002fc8000f8e00ff */
[----:B------:R1:W2:Y:S03]  /*15af0*/  SYNCS.PHASECHK.TRANS64.TRYWAIT P2, [R9+URZ+0x22850], R6 ;  /* 0x02285006090075a7 */ /* 0x0002a6000804017f */
[----:B--2---:R-:W-:Y:S05]  /*15b00*/  @!P2 NANOSLEEP.SYNCS 0x989680 ;  /* 0x009896800000a95d */ /* 0x004fea0003900000 */
[----:B------:R-:W2:Y:S02]  /*15b10*/  @!P2 SYNCS.PHASECHK.TRANS64 P2, [R9+URZ+0x22850], R6 ;  /* 0x022850060900a5a7 */ /* 0x000ea4000804007f */
[----:B--2---:R-:W-:Y:S05]  /*15b20*/  @!P2 BRA `(.L_x_11598) ;  /* 0xfffffffc00eca947 */ /* 0x004fea000383ffff */
[----:B------:R-:W-:Y:S05]  /*15b30*/  BRA `(.L_x_11597) ;  /* 0xffffff3800247947 */ /* 0x000fea000383ffff */
.L_x_11605:
[----:B-1----:R-:W-:-:S04]  /*15b40*/  IMAD.U32 R4, RZ, RZ, UR24 ;  /* 0x00000018ff047e24 */ /* 0x002fc8000f8e00ff */
[----:B------:R1:W2:Y:S03]  /*15b50*/  SYNCS.PHASECHK.TRANS64.TRYWAIT P1, [R4+URZ+0x22830], R7 ;  /* 0x02283007040075a7 */ /* 0x0002a6000802017f */
[----:B--2---:R-:W-:Y:S05]  /*15b60*/  @!P1 NANOSLEEP.SYNCS 0x989680 ;  /* 0x009896800000995d */ /* 0x004fea0003900000 */
[----:B------:R-:W2:Y:S02]  /*15b70*/  @!P1 SYNCS.PHASECHK.TRANS64 P1, [R4+URZ+0x22830], R7 ;  /* 0x02283007040095a7 */ /* 0x000ea4000802007f */
[----:B--2---:R-:W-:Y:S05]  /*15b80*/  @!P1 BRA `(.L_x_11605) ;  /* 0xfffffffc00ec9947 */ /* 0x004fea000383ffff */
[----:B------:R-:W-:Y:S05]  /*15b90*/  BRA `(.L_x_11604) ;  /* 0xffffff3c00307947 */ /* 0x000fea000383ffff */
.L_x_11618:
[----:B-1----:R-:W-:-:S04]  /*15ba0*/  IMAD.U32 R10, RZ, RZ, UR24 ;  /* 0x00000018ff0a7e24 */ /* 0x002fc8000f8e00ff */
[----:B------:R1:W3:Y:S03]  /*15bb0*/  SYNCS.PHASECHK.TRANS64.TRYWAIT P1, [R10+URZ+0x22850], R7 ;  /* 0x022850070a0075a7 */ /* 0x0002e6000802017f */
[----:B---3--:R-:W-:Y:S05]  /*15bc0*/  @!P1 NANOSLEEP.SYNCS 0x989680 ;  /* 0x009896800000995d */ /* 0x008fea0003900000 */
[----:B------:R-:W3:Y:S02]  /*15bd0*/  @!P1 SYNCS.PHASECHK.TRANS64 P1, [R10+URZ+0x22850], R7 ;  /* 0x022850070a0095a7 */ /* 0x000ee4000802007f */
[----:B---3--:R-:W-:Y:S05]  /*15be0*/  @!P1 BRA `(.L_x_11618) ;  /* 0xfffffffc00ec9947 */ /* 0x008fea000383ffff */
[----:B------:R-:W-:Y:S05]  /*15bf0*/  BRA `(.L_x_11617) ;  /* 0xffffff6400f87947 */ /* 0x000fea000383ffff */
.L_x_11670:
        /* <DEDUP_REMOVED lines=8> */
[----:B0----5:R-:W-:Y:S05]  /*15c80*/  WARPSYNC.COLLECTIVE R15, `(.L_x_11735) ;  /* 0x000000000f087348 */ /* 0x021fea0003c00000 */
[----:B------:R1:W2:Y:S02]  /*15c90*/  SHFL.IDX P6, R14, R13, R12, R11 ;  /* 0x0000000c0d0e7389 */ /* 0x0002a400000c000b */
[----:B012--5:R-:W-:Y:S01]  /*15ca0*/  ENDCOLLECTIVE ;  /* 0x000000000000791b */ /* 0x027fe20003800000 */
.L_x_11735:
[----:B------:R-:W-:Y:S05]  /*15cb0*/  BSYNC B0 ;  /* 0x0000000000007941 */ /* 0x000fea0003800000 */
.L_x_11734:
[----:B------:R-:W-:Y:S05]  /*15cc0*/  BRA `(.L_x_11736) ;  /* 0xffffffbc00747947 */ /* 0x000fea000383ffff */
.L_x_11673:
[----:B0-----:R0:W1:Y:S02]  /*15cd0*/  SYNCS.PHASECHK.TRANS64.TRYWAIT P0, [R19+URZ+0x22840], R0 ;  /* 0x02284000130075a7 */ /* 0x001064000800017f */
[----:B-1----:R-:W-:Y:S05]  /*15ce0*/  @!P0 NANOSLEEP.SYNCS 0x989680 ;  /* 0x009896800000895d */ /* 0x002fea0003900000 */
[----:B------:R-:W1:Y:S02]  /*15cf0*/  @!P0 SYNCS.PHASECHK.TRANS64 P0, [R19+URZ+0x22840], R0 ;  /* 0x02284000130085a7 */ /* 0x000e64000800007f */
[----:B-1----:R-:W-:Y:S05]  /*15d00*/  @!P0 BRA `(.L_x_11673) ;  /* 0xfffffffc00f08947 */ /* 0x002fea000383ffff */
[----:B------:R-:W-:Y:S05]  /*15d10*/  BRA `(.L_x_11737) ;  /* 0xffffffc000287947 */ /* 0x000fea000383ffff */
.L_x_11674:
        /* <DEDUP_REMOVED lines=8> */
.L_x_11739:
[----:B------:R-:W-:Y:S05]  /*15da0*/  BSYNC B0 ;  /* 0x0000000000007941 */ /* 0x000fea0003800000 */
.L_x_11738:
        /* <DEDUP_REMOVED lines=9> */
.L_x_11740:
[----:B------:R-:W-:Y:S02]  /*15e40*/  IMAD.MOV.U32 R13, RZ, RZ, R4 ;  /* 0x000000ffff0d7224 */ /* 0x000fe400078e0004 */
[----:B------:R-:W-:Y:S02]  /*15e50*/  IMAD.MOV.U32 R12, RZ, RZ, 0x1 ;  /* 0x00000001ff0c7424 */ /* 0x000fe400078e00ff */
[----:B------:R-:W-:-:S07]  /*15e60*/  IMAD.MOV.U32 R3, RZ, RZ, R14 ;  /* 0x000000ffff037224 */ /* 0x000fce00078e000e */
[----:B------:R-:W-:Y:S05]  /*15e70*/  WARPSYNC.COLLECTIVE R15, `(.L_x_11741) ;  /* 0x000000000f087348 */ /* 0x000fea0003c00000 */
[----:B------:R0:W1:Y:S02]  /*15e80*/  SHFL.IDX P6, R14, R13, R12, R11 ;  /* 0x0000000c0d0e7389 */ /* 0x00006400000c000b */
[----:B01----:R-:W-:Y:S01]  /*15e90*/  ENDCOLLECTIVE ;  /* 0x000000000000791b */ /* 0x003fe20003800000 */
.L_x_11741:
        /* <DEDUP_REMOVED lines=15> */
.L_x_11742:
[----:B------:R-:W-:Y:S02]  /*15f90*/  @P0 IMAD R6, R5, 0x2, R17 ;  /* 0x0000000205060824 */ /* 0x000fe400078e0211 */
[----:B------:R-:W-:Y:S02]  /*15fa0*/  IMAD.MOV.U32 R13, RZ, RZ, R4 ;  /* 0x000000ffff0d7224 */ /* 0x000fe400078e0004 */
[----:B------:R-:W-:Y:S02]  /*15fb0*/  IMAD.MOV.U32 R12, RZ, RZ, 0x2 ;  /* 0x00000002ff0c7424 */ /* 0x000fe400078e00ff */
[----:B------:R-:W-:-:S07]  /*15fc0*/  IMAD.MOV.U32 R3, RZ, RZ, R14 ;  /* 0x000000ffff037224 */ /* 0x000fce00078e000e */
[----:B------:R-:W-:Y:S05]  /*15fd0*/  WARPSYNC.COLLECTIVE R15, `(.L_x_11743) ;  /* 0x000000000f087348 */ /* 0x000fea0003c00000 */
[----:B------:R0:W1:Y:S02]  /*15fe0*/  SHFL.IDX P6, R14, R13, R12, R11 ;  /* 0x0000000c0d0e7389 */ /* 0x00006400000c000b */
[----:B01----:R-:W-:Y:S01]  /*15ff0*/  ENDCOLLECTIVE ;  /* 0x000000000000791b */ /* 0x003fe20003800000 */
.L_x_11743:
        /* <DEDUP_REMOVED lines=15> */
.L_x_11744:
[----:B------:R-:W-:Y:S02]  /*160f0*/  @P0 IMAD R6, R5, 0x2, R17 ;  /* 0x0000000205060824 */ /* 0x000fe400078e0211 */
[----:B------:R-:W-:Y:S02]  /*16100*/  IMAD.MOV.U32 R13, RZ, RZ, R4 ;  /* 0x000000ffff0d7224 */ /* 0x000fe400078e0004 */
[----:B------:R-:W-:Y:S02]  /*16110*/  IMAD.MOV.U32 R12, RZ, RZ, 0x3 ;  /* 0x00000003ff0c7424 */ /* 0x000fe400078e00ff */
[----:B------:R-:W-:-:S07]  /*16120*/  IMAD.MOV.U32 R3, RZ, RZ, R14 ;  /* 0x000000ffff037224 */ /* 0x000fce00078e000e */
[----:B------:R-:W-:Y:S05]  /*16130*/  WARPSYNC.COLLECTIVE R15, `(.L_x_11745) ;  /* 0x000000000f087348 */ /* 0x000fea0003c00000 */
[----:B------:R0:W1:Y:S02]  /*16140*/  SHFL.IDX P6, R14, R13, R12, R11 ;  /* 0x0000000c0d0e7389 */ /* 0x00006400000c000b */
[----:B01----:R-:W-:Y:S01]  /*16150*/  ENDCOLLECTIVE ;  /* 0x000000000000791b */ /* 0x003fe20003800000 */
.L_x_11745:
        /* <DEDUP_REMOVED lines=15> */
.L_x_11746:
[----:B------:R-:W-:Y:S02]  /*16250*/  @P0 IMAD R6, R5, 0x2, R17 ;  /* 0x0000000205060824 */ /* 0x000fe400078e0211 */
[----:B------:R-:W-:Y:S02]  /*16260*/  IMAD.MOV.U32 R13, RZ, RZ, R4 ;  /* 0x000000ffff0d7224 */ /* 0x000fe400078e0004 */
[----:B------:R-:W-:Y:S02]  /*16270*/  IMAD.MOV.U32 R12, RZ, RZ, 0x4 ;  /* 0x00000004ff0c7424 */ /* 0x000fe400078e00ff */
[----:B------:R-:W-:-:S07]  /*16280*/  IMAD.MOV.U32 R3, RZ, RZ, R14 ;  /* 0x000000ffff037224 */ /* 0x000fce00078e000e */
[----:B------:R-:W-:Y:S05]  /*16290*/  WARPSYNC.COLLECTIVE R15, `(.L_x_11747) ;  /* 0x000000000f087348 */ /* 0x000fea0003c00000 */
[----:B------:R0:W1:Y:S02]  /*162a0*/  SHFL.IDX P6, R14, R13, R12, R11 ;  /* 0x0000000c0d0e7389 */ /* 0x00006400000c000b */
[----:B01----:R-:W-:Y:S01]  /*162b0*/  ENDCOLLECTIVE ;  /* 0x000000000000791b */ /* 0x003fe20003800000 */
.L_x_11747:
        /* <DEDUP_REMOVED lines=15> */
.L_x_11748:
[----:B------:R-:W-:Y:S02]  /*163b0*/  @P0 IMAD R6, R5, 0x2, R17 ;  /* 0x0000000205060824 */ /* 0x000fe400078e0211 */
[----:B------:R-:W-:Y:S02]  /*163c0*/  IMAD.MOV.U32 R13, RZ, RZ, R4 ;  /* 0x000000ffff0d7224 */ /* 0x000fe400078e0004 */
[----:B------:R-:W-:Y:S02]  /*163d0*/  IMAD.MOV.U32 R12, RZ, RZ, 0x5 ;  /* 0x00000005ff0c7424 */ /* 0x000fe400078e00ff */
[----:B------:R-:W-:-:S07]  /*163e0*/  IMAD.MOV.U32 R3, RZ, RZ, R14 ;  /* 0x000000ffff037224 */ /* 0x000fce00078e000e */
[----:B------:R-:W-:Y:S05]  /*163f0*/  WARPSYNC.COLLECTIVE R15, `(.L_x_11749) ;  /* 0x000000000f087348 */ /* 0x000fea0003c00000 */
[----:B------:R0:W1:Y:S02]  /*16400*/  SHFL.IDX P6, R14, R13, R12, R11 ;  /* 0x0000000c0d0e7389 */ /* 0x00006400000c000b */
[----:B01----:R-:W-:Y:S01]  /*16410*/  ENDCOLLECTIVE ;  /* 0x000000000000791b */ /* 0x003fe20003800000 */
.L_x_11749:
        /* <DEDUP_REMOVED lines=10> */
.L_x_11750:
[----:B------:R-:W-:Y:S01]  /*164c0*/  @!PT LDS RZ, [RZ] ;  /* 0x00000000fffff984 */ /* 0x000fe20000000800 */
[----:B------:R-:W-:Y:S01]  /*164d0*/  @!PT LDS RZ, [RZ] ;  /* 0x00000000fffff984 */ /* 0x000fe20000000800 */
[----:B------:R-:W-:Y:S01]  /*164e0*/  @!PT LDS RZ, [RZ] ;  /* 0x00000000fffff984 */ /* 0x000fe20000000800 */
[----:B------:R0:W-:Y:S01]  /*164f0*/  @P0 LDGSTS.E.BYPASS.LTC128B.128 [R6+0x1e400], desc[UR46][R2.64], !P2 ;  /* 0x1e40000002060fae */ /* 0x0001e2000d101d6e */
[----:B------:R-:W-:Y:S01]  /*16500*/  IMAD.MOV.U32 R0, RZ, RZ, R14 ;  /* 0x000000ffff007224 */ /* 0x000fe200078e000e */
[----:B------:R-:W-:Y:S06]  /*16510*/  BRA `(.L_x_11751) ;  /* 0xffffffbc00907947 */ /* 0x000fec000383ffff */
.L_x_11679:
[----:B------:R-:W-:Y:S02]  /*16520*/  IMAD.MOV.U32 R13, RZ, RZ, R4 ;  /* 0x000000ffff0d7224 */ /* 0x000fe400078e0004 */
[----:B------:R-:W-:Y:S02]  /*16530*/  IMAD.MOV.U32 R12, RZ, RZ, RZ ;  /* 0x000000ffff0c7224 */ /* 0x000fe400078e00ff */
[----:B------:R-:W-:Y:S02]  /*16540*/  IMAD.MOV.U32 R11, RZ, RZ, 0x181f ;  /* 0x0000181fff0b7424 */ /* 0x000fe400078e00ff */
[----:B------:R-:W-:Y:S02]  /*16550*/  IMAD.MOV.U32 R15, RZ, RZ, -0x1 ;  /* 0xffffffffff0f7424 */ /* 0x000fe400078e00ff */
[----:B------:R-:W-:Y:S02]  /*16560*/  IMAD R36, R36, R6, RZ ;  /* 0x0000000624247224 */ /* 0x000fe400078e02ff */
[----:B------:R-:W-:-:S07]  /*16570*/  IMAD.IADD R34, R8, 0x1, R34 ;  /* 0x0000000108227824 */ /* 0x000fce00078e0222 */
[----:B-1----:R-:W-:Y:S05]  /*16580*/  WARPSYNC.COLLECTIVE R15, `(.L_x_11752) ;  /* 0x000000000f087348 */ /* 0x002fea0003c00000 */
[----:B------:R0:W2:Y:S02]  /*16590*/  SHFL.IDX P6, R14, R13, R12, R11 ;  /* 0x0000000c0d0e7389 */ /* 0x0000a400000c000b */
[----:B012---:R-:W-:Y:S01]  /*165a0*/  ENDCOLLECTIVE ;  /* 0x000000000000791b */ /* 0x007fe20003800000 */
.L_x_11752:
[C---:B------:R-:W-:Y:S01]  /*165b0*/  VIADD R5, R34.reuse, 0x10 ;  /* 0x0000001022057836 */ /* 0x040fe20000000000 */
[----:B------:R-:W-:Y:S01]  /*165c0*/  ISETP.GE.AND P0, PT, R34, R36, PT ;  /* 0x000000242200720c */ /* 0x000fe20003f06270 */
[----:B------:R-:W-:Y:S02]  /*165d0*/  IMAD.MOV.U32 R13, RZ, RZ, R0 ;  /* 0x000000ffff0d7224 */ /* 0x000fe400078e0000 */
[----:B------:R-:W-:-:S10]  /*165e0*/  IMAD.MOV.U32 R2, RZ, RZ, R14 ;  /* 0x000000ffff027224 */ /* 0x000fd400078e000e */
[----:B------:R-:W-:Y:S05]  /*165f0*/  WARPSYNC.COLLECTIVE R15, `(.L_x_11753) ;  /* 0x000000000f087348 */ /* 0x000fea0003c00000 */
[----:B------:R0:W1:Y:S02]  /*16600*/  SHFL.IDX P6, R14, R13, R12, R11 ;  /* 0x0000000c0d0e7389 */ /* 0x00006400000c000b */
[----:B01----:R-:W-:Y:S01]  /*16610*/  ENDCOLLECTIVE ;  /* 0x000000000000791b */ /* 0x003fe20003800000 */
.L_x_11753:
[----:B------:R-:W-:Y:S02]  /*16620*/  IMAD.MOV.U32 R13, RZ, RZ, R4 ;  /* 0x000000ffff0d7224 */ /* 0x000fe400078e0004 */
[----:B------:R-:W-:Y:S02]  /*16630*/  IMAD.MOV.U32 R12, RZ, RZ, 0x1 ;  /* 0x00000001ff0c7424 */ /* 0x000fe400078e00ff */
[----:B------:R-:W-:-:S07]  /*16640*/  IMAD.MOV.U32 R3, RZ, RZ, R14 ;  /* 0x000000ffff037224 */ /* 0x000fce00078e000e */
[----:B------:R-:W-:Y:S05]  /*16650*/  WARPSYNC.COLLECTIVE R15, `(.L_x_11754) ;  /* 0x000000000f087348 */ /* 0x000fea0003c00000 */
[----:B------:R0:W1:Y:S02]  /*16660*/  SHFL.IDX P6, R14, R13, R12, R11 ;  /* 0x0000000c0d0e7389 */ /* 0x00006400000c000b */
[----:B01----:R-:W-:Y:S01]  /*16670*/  ENDCOLLECTIVE ;  /* 0x000000000000791b */ /* 0x003fe20003800000 */
.L_x_11754:
        /* <DEDUP_REMOVED lines=15> */
.L_x_11755:
[----:B------:R-:W-:Y:S02]  /*16770*/  IMAD.MOV.U32 R13, RZ, RZ, R4 ;  /* 0x000000ffff0d7224 */ /* 0x000fe400078e0004 */
[----:B------:R-:W-:Y:S02]  /*16780*/  IMAD.MOV.U32 R12, RZ, RZ, 0x2 ;  /* 0x00000002ff0c7424 */ /* 0x000fe400078e00ff */
[----:B------:R-:W-:-:S07]  /*16790*/  IMAD.MOV.U32 R3, RZ, RZ, R14 ;  /* 0x000000ffff037224 */ /* 0x000fce00078e000e */
[----:B------:R-:W-:Y:S05]  /*167a0*/  WARPSYNC.COLLECTIVE R15, `(.L_x_11756) ;  /* 0x000000000f087348 */ /* 0x000fea0003c00000 */
[----:B------:R0:W1:Y:S02]  /*167b0*/  SHFL.IDX P6, R14, R13, R12, R11 ;  /* 0x0000000c0d0e7389 */ /* 0x00006400000c000b */
[----:B01----:R-:W-:Y:S01]  /*167c0*/  ENDCOLLECTIVE ;  /* 0x000000000000791b */ /* 0x003fe20003800000 */
.L_x_11756:
        /* <DEDUP_REMOVED lines=16> */
.L_x_11757:
[----:B------:R-:W-:Y:S02]  /*168d0*/  IMAD.MOV.U32 R13, RZ, RZ, R4 ;  /* 0x000000ffff0d7224 */ /* 0x000fe400078e0004 */
[----:B------:R-:W-:Y:S02]  /*168e0*/  IMAD.MOV.U32 R12, RZ, RZ, 0x3 ;  /* 0x00000003ff0c7424 */ /* 0x000fe400078e00ff */
[----:B------:R-:W-:-:S07]  /*168f0*/  IMAD.MOV.U32 R3, RZ, RZ, R14 ;  /* 0x000000ffff037224 */ /* 0x000fce00078e000e */
[----:B------:R-:W-:Y:S05]  /*16900*/  WARPSYNC.COLLECTIVE R15, `(.L_x_11758) ;  /* 0x000000000f087348 */ /* 0x000fea0003c00000 */
[----:B------:R0:W1:Y:S02]  /*16910*/  SHFL.IDX P6, R14, R13, R12, R11 ;  /* 0x0000000c0d0e7389 */ /* 0x00006400000c000b */
[----:B01----:R-:W-:Y:S01]  /*16920*/  ENDCOLLECTIVE ;  /* 0x000000000000791b */ /* 0x003fe20003800000 */
.L_x_11758:
        /* <DEDUP_REMOVED lines=16> */
.L_x_11759:
[----:B------:R-:W-:Y:S02]  /*16a30*/  IMAD.MOV.U32 R13, RZ, RZ, R4 ;  /* 0x000000ffff0d7224 */ /* 0x000fe400078e0004 */
[----:B------:R-:W-:Y:S02]  /*16a40*/  IMAD.MOV.U32 R12, RZ, RZ, 0x4 ;  /* 0x00000004ff0c7424 */ /* 0x000fe400078e00ff */
[----:B------:R-:W-:-:S07]  /*16a50*/  IMAD.MOV.U32 R3, RZ, RZ, R14 ;  /* 0x000000ffff037224 */ /* 0x000fce00078e000e */
[----:B------:R-:W-:Y:S05]  /*16a60*/  WARPSYNC.COLLECTIVE R15, `(.L_x_11760) ;  /* 0x000000000f087348 */ /* 0x000fea0003c00000 */
[----:B------:R0:W1:Y:S02]  /*16a70*/  SHFL.IDX P6, R14, R13, R12, R11 ;  /* 0x0000000c0d0e7389 */ /* 0x00006400000c000b */
[----:B01----:R-:W-:Y:S01]  /*16a80*/  ENDCOLLECTIVE ;  /* 0x000000000000791b */ /* 0x003fe20003800000 */
.L_x_11760:
        /* <DEDUP_REMOVED lines=16> */
.L_x_11761:
[----:B------:R-:W-:Y:S02]  /*16b90*/  IMAD.MOV.U32 R13, RZ, RZ, R4 ;  /* 0x000000ffff0d7224 */ /* 0x000fe400078e0004 */
[----:B------:R-:W-:Y:S02]  /*16ba0*/  IMAD.MOV.U32 R12, RZ, RZ, 0x5 ;  /* 0x00000005ff0c7424 */ /* 0x000fe400078e00ff */
[----:B------:R-:W-:-:S07]  /*16bb0*/  IMAD.MOV.U32 R3, RZ, RZ, R14 ;  /* 0x000000ffff037224 */ /* 0x000fce00078e000e */
[----:B------:R-:W-:Y:S05]  /*16bc0*/  WARPSYNC.COLLECTIVE R15, `(.L_x_11762) ;  /* 0x000000000f087348 */ /* 0x000fea0003c00000 */
[----:B------:R0:W1:Y:S02]  /*16bd0*/  SHFL.IDX P6, R14, R13, R12, R11 ;  /* 0x0000000c0d0e7389 */ /* 0x00006400000c000b */
[----:B01----:R-:W-:Y:S01]  /*16be0*/  ENDCOLLECTIVE ;  /* 0x000000000000791b */ /* 0x003fe20003800000 */
.L_x_11762:
        /* <DEDUP_REMOVED lines=16> */
.L_x_11763:
[----:B------:R-:W-:Y:S02]  /*16cf0*/  IMAD.MOV.U32 R13, RZ, RZ, R4 ;  /* 0x000000ffff0d7224 */ /* 0x000fe400078e0004 */
[----:B------:R-:W-:Y:S02]  /*16d00*/  IMAD.MOV.U32 R12, RZ, RZ, 0x6 ;  /* 0x00000006ff0c7424 */ /* 0x000fe400078e00ff */
[----:B------:R-:W-:-:S07]  /*16d10*/  IMAD.MOV.U32 R3, RZ, RZ, R14 ;  /* 0x000000ffff037224 */ /* 0x000fce00078e000e */
[----:B------:R-:W-:Y:S05]  /*16d20*/  WARPSYNC.COLLECTIVE R15, `(.L_x_11764) ;  /* 0x000000000f087348 */ /* 0x000fea0003c00000 */
[----:B------:R0:W1:Y:S02]  /*16d30*/  SHFL.IDX P6, R14, R13, R12, R11 ;  /* 0x0000000c0d0e7389 */ /* 0x00006400000c000b */
[----:B01----:R-:W-:Y:S01]  /*16d40*/  ENDCOLLECTIVE ;  /* 0x000000000000791b */ /* 0x003fe20003800000 */
.L_x_11764:
        /* <DEDUP_REMOVED lines=16> */
.L_x_11765:
[----:B------:R-:W-:Y:S02]  /*16e50*/  IMAD.MOV.U32 R13, RZ, RZ, R4 ;  /* 0x000000ffff0d7224 */ /* 0x000fe400078e0004 */
[----:B------:R-:W-:Y:S02]  /*16e60*/  IMAD.MOV.U32 R12, RZ, RZ, 0x7 ;  /* 0x00000007ff0c7424 */ /* 0x000fe400078e00ff */
[----:B------:R-:W-:-:S07]  /*16e70*/  IMAD.MOV.U32 R3, RZ, RZ, R14 ;  /* 0x000000ffff037224 */ /* 0x000fce00078e000e */
[----:B------:R-:W-:Y:S05]  /*16e80*/  WARPSYNC.COLLECTIVE R15, `(.L_x_11766) ;  /* 0x000000000f087348 */ /* 0x000fea0003c00000 */
[----:B------:R0:W1:Y:S02]  /*16e90*/  SHFL.IDX P6, R14, R13, R12, R11 ;  /* 0x0000000c0d0e7389 */ /* 0x00006400000c000b */
[----:B01----:R-:W-:Y:S01]  /*16ea0*/  ENDCOLLECTIVE ;  /* 0x000000000000791b */ /* 0x003fe20003800000 */
.L_x_11766:
        /* <DEDUP_REMOVED lines=10> */
.L_x_11767:
[----:B------:R-:W-:Y:S01]  /*16f50*/  @!PT LDS RZ, [RZ] ;  /* 0x00000000fffff984 */ /* 0x000fe20000000800 */
[----:B------:R-:W-:Y:S01]  /*16f60*/  @!PT LDS RZ, [RZ] ;  /* 0x00000000fffff984 */ /* 0x000fe20000000800 */
[----:B------:R-:W-:Y:S01]  /*16f70*/  @!PT LDS RZ, [RZ] ;  /* 0x00000000fffff984 */ /* 0x000fe20000000800 */
[----:B------:R0:W-:Y:S01]  /*16f80*/  @!P0 LDGSTS.E.BYPASS.LTC128B.128 [R37+0x1b400], desc[UR46][R2.64], !P1 ;  /* 0x1b40000002258fae */ /* 0x0001e2000c901d6e */
[----:B------:R-:W-:Y:S01]  /*16f90*/  IMAD.MOV.U32 R0, RZ, RZ, R14 ;  /* 0x000000ffff007224 */ /* 0x000fe200078e000e */
[----:B------:R-:W-:Y:S06]  /*16fa0*/  BRA `(.L_x_11768) ;  /* 0xffffffbc00c47947 */ /* 0x000fec000383ffff */
.L_x_11682:
[----:B0-----:R0:W2:Y:S02]  /*16fb0*/  SYNCS.PHASECHK.TRANS64.TRYWAIT P0, [R17+URZ+0x22820], R0 ;  /* 0x02282000110075a7 */ /* 0x0010a4000800017f */
[----:B--2---:R-:W-:Y:S05]  /*16fc0*/  @!P0 NANOSLEEP.SYNCS 0x989680 ;  /* 0x009896800000895d */ /* 0x004fea0003900000 */
[----:B------:R-:W2:Y:S02]  /*16fd0*/  @!P0 SYNCS.PHASECHK.TRANS64 P0, [R17+URZ+0x22820], R0 ;  /* 0x02282000110085a7 */ /* 0x000ea4000800007f */
[----:B--2---:R-:W-:Y:S05]  /*16fe0*/  @!P0 BRA `(.L_x_11682) ;  /* 0xfffffffc00f08947 */ /* 0x004fea000383ffff */
[----:B------:R-:W-:Y:S05]  /*16ff0*/  BRA `(.L_x_11769) ;  /* 0xffffffc000207947 */ /* 0x000fea000383ffff */
.L_x_11685:
[----:B0-----:R0:W2:Y:S02]  /*17000*/  SYNCS.PHASECHK.TRANS64.TRYWAIT P0, [R19+URZ+0x22860], R0 ;  /* 0x02286000130075a7 */ /* 0x0010a4000800017f */
[----:B--2---:R-:W-:Y:S05]  /*17010*/  @!P0 NANOSLEEP.SYNCS 0x989680 ;  /* 0x009896800000895d */ /* 0x004fea0003900000 */
[----:B------:R-:W2:Y:S02]  /*17020*/  @!P0 SYNCS.PHASECHK.TRANS64 P0, [R19+URZ+0x22860], R0 ;  /* 0x02286000130085a7 */ /* 0x000ea4000800007f */
[----:B--2---:R-:W-:Y:S05]  /*17030*/  @!P0 BRA `(.L_x_11685) ;  /* 0xfffffffc00f08947 */ /* 0x004fea000383ffff */
[----:B------:R-:W-:Y:S05]  /*17040*/  BRA `(.L_x_11770) ;  /* 0xffffffc000307947 */ /* 0x000fea000383ffff */
.L_x_11686:
        /* <DEDUP_REMOVED lines=8> */
.L_x_11772:
[----:B------:R-:W-:Y:S05]  /*170d0*/  BSYNC B0 ;  /* 0x0000000000007941 */ /* 0x000fea0003800000 */
.L_x_11771:
        /* <DEDUP_REMOVED lines=13> */
.L_x_11773:
        /* <DEDUP_REMOVED lines=9> */
.L_x_11774:
        /* <DEDUP_REMOVED lines=17> */
.L_x_11775:
[----:B------:R-:W-:Y:S02]  /*17350*/  IMAD.MOV.U32 R13, RZ, RZ, R6 ;  /* 0x000000ffff0d7224 */ /* 0x000fe400078e0006 */
[----:B------:R-:W-:Y:S01]  /*17360*/  IMAD.MOV.U32 R12, RZ, RZ, 0x2 ;  /* 0x00000002ff0c7424 */ /* 0x000fe200078e00ff */
[----:B------:R-:W-:-:S13]  /*17370*/  IADD3 R2, P3, R14, R0, RZ ;  /* 0x000000000e027210 */ /* 0x000fda0007f7e0ff */
[----:B------:R-:W-:Y:S05]  /*17380*/  WARPSYNC.COLLECTIVE R15, `(.L_x_11776) ;  /* 0x000000000f087348 */ /* 0x000fea0003c00000 */
[----:B------:R0:W1:Y:S02]  /*17390*/  SHFL.IDX P6, R14, R13, R12, R11 ;  /* 0x0000000c0d0e7389 */ /* 0x00006400000c000b */
[----:B01----:R-:W-:Y:S01]  /*173a0*/  ENDCOLLECTIVE ;  /* 0x000000000000791b */ /* 0x003fe20003800000 */
.L_x_11776:
        /* <DEDUP_REMOVED lines=17> */
.L_x_11777:
[----:B------:R-:W-:Y:S02]  /*174c0*/  IMAD.MOV.U32 R13, RZ, RZ, R6 ;  /* 0x000000ffff0d7224 */ /* 0x000fe400078e0006 */
[----:B------:R-:W-:Y:S01]  /*174d0*/  IMAD.MOV.U32 R12, RZ, RZ, 0x3 ;  /* 0x00000003ff0c7424 */ /* 0x000fe200078e00ff */
[----:B------:R-:W-:-:S13]  /*174e0*/  IADD3 R2, P3, R14, R0, RZ ;  /* 0x000000000e027210 */ /* 0x000fda0007f7e0ff */
[----:B------:R-:W-:Y:S05]  /*174f0*/  WARPSYNC.COLLECTIVE R15, `(.L_x_11778) ;  /* 0x000000000f087348 */ /* 0x000fea0003c00000 */
[----:B------:R0:W1:Y:S02]  /*17500*/  SHFL.IDX P6, R14, R13, R12, R11 ;  /* 0x0000000c0d0e7389 */ /* 0x00006400000c000b */
[----:B01----:R-:W-:Y:S01]  /*17510*/  ENDCOLLECTIVE ;  /* 0x000000000000791b */ /* 0x003fe20003800000 */
.L_x_11778:
        /* <DEDUP_REMOVED lines=17> */
.L_x_11779:
[----:B------:R-:W-:Y:S02]  /*17630*/  IMAD.MOV.U32 R13, RZ, RZ, R6 ;  /* 0x000000ffff0d7224 */ /* 0x000fe400078e0006 */
[----:B------:R-:W-:Y:S01]  /*17640*/  IMAD.MOV.U32 R12, RZ, RZ, 0x4 ;  /* 0x00000004ff0c7424 */ /* 0x000fe200078e00ff */
[----:B------:R-:W-:-:S13]  /*17650*/  IADD3 R2, P3, R14, R0, RZ ;  /* 0x000000000e027210 */ /* 0x000fda0007f7e0ff */
[----:B------:R-:W-:Y:S05]  /*17660*/  WARPSYNC.COLLECTIVE R15, `(.L_x_11780) ;  /* 0x000000000f087348 */ /* 0x000fea0003c00000 */
[----:B------:R0:W1:Y:S02]  /*17670*/  SHFL.IDX P6, R14, R13, R12, R11 ;  /* 0x0000000c0d0e7389 */ /* 0x00006400000c000b */
[----:B01----:R-:W-:Y:S01]  /*17680*/  ENDCOLLECTIVE ;  /* 0x000000000000791b */ /* 0x003fe20003800000 */
.L_x_11780:
        /* <DEDUP_REMOVED lines=17> */
.L_x_11781:
[----:B------:R-:W-:Y:S02]  /*177a0*/  IMAD.MOV.U32 R13, RZ, RZ, R6 ;  /* 0x000000ffff0d7224 */ /* 0x000fe400078e0006 */
[----:B------:R-:W-:Y:S01]  /*177b0*/  IMAD.MOV.U32 R12, RZ, RZ, 0x5 ;  /* 0x00000005ff0c7424 */ /* 0x000fe200078e00ff */
[----:B------:R-:W-:-:S13]  /*177c0*/  IADD3 R2, P3, R14, R0, RZ ;  /* 0x000000000e027210 */ /* 0x000fda0007f7e0ff */
[----:B------:R-:W-:Y:S05]  /*177d0*/  WARPSYNC.COLLECTIVE R15, `(.L_x_11782) ;  /* 0x000000000f087348 */ /* 0x000fea0003c00000 */
[----:B------:R0:W1:Y:S02]  /*177e0*/  SHFL.IDX P6, R14, R13, R12, R11 ;  /* 0x0000000c0d0e7389 */ /* 0x00006400000c000b */
[----:B01----:R-:W-:Y:S01]  /*177f0*/  ENDCOLLECTIVE ;  /* 0x000000000000791b */ /* 0x003fe20003800000 */
.L_x_11782:
        /* <DEDUP_REMOVED lines=12> */
.L_x_11783:
        /* <DEDUP_REMOVED lines=9> */
.L_x_11693:
[----:B0-----:R0:W1:Y:S02]  /*17950*/  SYNCS.PHASECHK.TRANS64.TRYWAIT P0, [R6+URZ+0x22840], R21 ;  /* 0x02284015060075a7 */ /* 0x001064000800017f */
[----:B-1----:R-:W-:Y:S05]  /*17960*/  @!P0 NANOSLEEP.SYNCS 0x989680 ;  /* 0x009896800000895d */ /* 0x002fea0003900000 */
[----:B------:R-:W1:Y:S02]  /*17970*/  @!P0 SYNCS.PHASECHK.TRANS64 P0, [R6+URZ+0x22840], R21 ;  /* 0x02284015060085a7 */ /* 0x000e64000800007f */
[----:B-1----:R-:W-:Y:S05]  /*17980*/  @!P0 BRA `(.L_x_11693) ;  /* 0xfffffffc00f08947 */ /* 0x002fea000383ffff */
[----:B------:R-:W-:Y:S05]  /*17990*/  BRA `(.L_x_11785) ;  /* 0xffffffc000c47947 */ /* 0x000fea000383ffff */
.L_x_11694:
        /* <DEDUP_REMOVED lines=8> */
.L_x_11787:
[----:B------:R-:W-:Y:S05]  /*17a20*/  BSYNC B1 ;  /* 0x0000000000017941 */ /* 0x000fea0003800000 */
.L_x_11786:
        /* <DEDUP_REMOVED lines=9> */
.L_x_11788:
[----:B------:R-:W-:Y:S02]  /*17ac0*/  IMAD.MOV.U32 R13, RZ, RZ, R9 ;  /* 0x000000ffff0d7224 */ /* 0x000fe400078e0009 */
[----:B------:R-:W-:Y:S02]  /*17ad0*/  IMAD.MOV.U32 R12, RZ, RZ, 0x1 ;  /* 0x00000001ff0c7424 */ /* 0x000fe400078e00ff */
[----:B------:R-:W-:-:S07]  /*17ae0*/  IMAD.MOV.U32 R2, RZ, RZ, R14 ;  /* 0x000000ffff027224 */ /* 0x000fce00078e000e */
[----:B------:R-:W-:Y:S05]  /*17af0*/  WARPSYNC.COLLECTIVE R15, `(.L_x_11789) ;  /* 0x000000000f087348 */ /* 0x000fea0003c00000 */
[----:B------:R0:W1:Y:S02]  /*17b00*/  SHFL.IDX P6, R14, R13, R12, R11 ;  /* 0x0000000c0d0e7389 */ /* 0x00006400000c000b */
[----:B01----:R-:W-:Y:S01]  /*17b10*/  ENDCOLLECTIVE ;  /* 0x000000000000791b */ /* 0x003fe20003800000 */
.L_x_11789:
        /* <DEDUP_REMOVED lines=11> */
.L_x_11790:
[----:B------:R-:W-:Y:S02]  /*17bd0*/  IMAD.MOV.U32 R13, RZ, RZ, R9 ;  /* 0x000000ffff0d7224 */ /* 0x000fe400078e0009 */
[----:B------:R-:W-:Y:S02]  /*17be0*/  IMAD.MOV.U32 R12, RZ, RZ, 0x2 ;  /* 0x00000002ff0c7424 */ /* 0x000fe400078e00ff */
[----:B------:R-:W-:-:S07]  /*17bf0*/  IMAD.MOV.U32 R2, RZ, RZ, R14 ;  /* 0x000000ffff027224 */ /* 0x000fce00078e000e */
[----:B------:R-:W-:Y:S05]  /*17c00*/  WARPSYNC.COLLECTIVE R15, `(.L_x_11791) ;  /* 0x000000000f087348 */ /* 0x000fea0003c00000 */
[----:B------:R0:W1:Y:S02]  /*17c10*/  SHFL.IDX P6, R14, R13, R12, R11 ;  /* 0x0000000c0d0e7389 */ /* 0x00006400000c000b */
[----:B01----:R-:W-:Y:S01]  /*17c20*/  ENDCOLLECTIVE ;  /* 0x000000000000791b */ /* 0x003fe20003800000 */
.L_x_11791:
        /* <DEDUP_REMOVED lines=11> */
.L_x_11792:
[----:B------:R-:W-:Y:S02]  /*17ce0*/  IMAD.MOV.U32 R13, RZ, RZ, R9 ;  /* 0x000000ffff0d7224 */ /* 0x000fe400078e0009 */
[----:B------:R-:W-:Y:S02]  /*17cf0*/  IMAD.MOV.U32 R12, RZ, RZ, 0x3 ;  /* 0x00000003ff0c7424 */ /* 0x000fe400078e00ff */
[----:B------:R-:W-:-:S07]  /*17d00*/  IMAD.MOV.U32 R2, RZ, RZ, R14 ;  /* 0x000000ffff027224 */ /* 0x000fce00078e000e */
[----:B------:R-:W-:Y:S05]  /*17d10*/  WARPSYNC.COLLECTIVE R15, `(.L_x_11793) ;  /* 0x000000000f087348 */ /* 0x000fea0003c00000 */
[----:B------:R0:W1:Y:S02]  /*17d20*/  SHFL.IDX P6, R14, R13, R12, R11 ;  /* 0x0000000c0d0e7389 */ /* 0x00006400000c000b */
[----:B01----:R-:W-:Y:S01]  /*17d30*/  ENDCOLLECTIVE ;  /* 0x000000000000791b */ /* 0x003fe20003800000 */
.L_x_11793:
        /* <DEDUP_REMOVED lines=11> */
.L_x_11794:
[----:B------:R-:W-:Y:S02]  /*17df0*/  IMAD.MOV.U32 R13, RZ, RZ, R9 ;  /* 0x000000ffff0d7224 */ /* 0x000fe400078e0009 */
[----:B------:R-:W-:Y:S02]  /*17e00*/  IMAD.MOV.U32 R12, RZ, RZ, 0x4 ;  /* 0x00000004ff0c7424 */ /* 0x000fe400078e00ff */
[----:B------:R-:W-:-:S07]  /*17e10*/  IMAD.MOV.U32 R2, RZ, RZ, R14 ;  /* 0x000000ffff027224 */ /* 0x000fce00078e000e */
[----:B------:R-:W-:Y:S05]  /*17e20*/  WARPSYNC.COLLECTIVE R15, `(.L_x_11795) ;  /* 0x000000000f087348 */ /* 0x000fea0003c00000 */
[----:B------:R0:W1:Y:S02]  /*17e30*/  SHFL.IDX P6, R14, R13, R12, R11 ;  /* 0x0000000c0d0e7389 */ /* 0x00006400000c000b */
[----:B01----:R-:W-:Y:S01]  /*17e40*/  ENDCOLLECTIVE ;  /* 0x000000000000791b */ /* 0x003fe20003800000 */
.L_x_11795:
        /* <DEDUP_REMOVED lines=11> */
.L_x_11796:
[----:B------:R-:W-:Y:S02]  /*17f00*/  IMAD.MOV.U32 R13, RZ, RZ, R9 ;  /* 0x000000ffff0d7224 */ /* 0x000fe400078e0009 */
[----:B------:R-:W-:Y:S02]  /*17f10*/  IMAD.MOV.U32 R12, RZ, RZ, 0x5 ;  /* 0x00000005ff0c7424 */ /* 0x000fe400078e00ff */
[----:B------:R-:W-:-:S07]  /*17f20*/  IMAD.MOV.U32 R2, RZ, RZ, R14 ;  /* 0x000000ffff027224 */ /* 0x000fce00078e000e */
[----:B------:R-:W-:Y:S05]  /*17f30*/  WARPSYNC.COLLECTIVE R15, `(.L_x_11797) ;  /* 0x000000000f087348 */ /* 0x000fea0003c00000 */
[----:B------:R0:W1:Y:S02]  /*17f40*/  SHFL.IDX P6, R14, R13, R12, R11 ;  /* 0x0000000c0d0e7389 */ /* 0x00006400000c000b */
[----:B01----:R-:W-:Y:S01]  /*17f50*/  ENDCOLLECTIVE ;  /* 0x000000000000791b */ /* 0x003fe20003800000 */
.L_x_11797:
        /* <DEDUP_REMOVED lines=11> */
.L_x_11798:
[----:B------:R-:W-:Y:S01]  /*18010*/  IMAD.MOV.U32 R2, RZ, RZ, R14 ;  /* 0x000000ffff027224 */ /* 0x000fe200078e000e */
[----:B------:R-:W-:Y:S06]  /*18020*/  BRA `(.L_x_11799) ;  /* 0xffffffbc00f47947 */ /* 0x000fec000383ffff */
.L_x_11699:
[----:B---3--:R3:W4:Y:S02]  /*18030*/  SYNCS.PHASECHK.TRANS64.TRYWAIT P0, [R6+URZ+0x22860], R21 ;  /* 0x02286015060075a7 */ /* 0x008724000800017f */
[----:B----4-:R-:W-:Y:S05]  /*18040*/  @!P0 NANOSLEEP.SYNCS 0x989680 ;  /* 0x009896800000895d */ /* 0x010fea0003900000 */
[----:B------:R-:W4:Y:S02]  /*18050*/  @!P0 SYNCS.PHASECHK.TRANS64 P0, [R6+URZ+0x22860], R21 ;  /* 0x02286015060085a7 */ /* 0x000f24000800007f */
[----:B----4-:R-:W-:Y:S05]  /*18060*/  @!P0 BRA `(.L_x_11699) ;  /* 0xfffffffc00f08947 */ /* 0x010fea000383ffff */
[----:B------:R-:W-:Y:S05]  /*18070*/  BRA `(.L_x_11800) ;  /* 0xffffffc000447947 */ /* 0x000fea000383ffff */
.L_x_11700:
        /* <DEDUP_REMOVED lines=8> */
.L_x_11802:
[----:B------:R-:W-:Y:S05]  /*18100*/  BSYNC B1 ;  /* 0x0000000000017941 */ /* 0x000fea0003800000 */
.L_x_11801:
        /* <DEDUP_REMOVED lines=9> */
.L_x_11803:
[----:B------:R-:W-:Y:S02]  /*181a0*/  IMAD.MOV.U32 R13, RZ, RZ, R9 ;  /* 0x000000ffff0d7224 */ /* 0x000fe400078e0009 */
[----:B------:R-:W-:Y:S01]  /*181b0*/  IMAD.MOV.U32 R12, RZ, RZ, 0x1 ;  /* 0x00000001ff0c7424 */ /* 0x000fe200078e00ff */
[----:B------:R-:W-:-:S13]  /*181c0*/  IADD3 R2, P0, R14, R0, RZ ;  /* 0x000000000e027210 */ /* 0x000fda0007f1e0ff */
[----:B------:R-:W-:Y:S05]  /*181d0*/  WARPSYNC.COLLECTIVE R15, `(.L_x_11804) ;  /* 0x000000000f087348 */ /* 0x000fea0003c00000 */
[----:B------:R0:W1:Y:S02]  /*181e0*/  SHFL.IDX P6, R14, R13, R12, R11 ;  /* 0x0000000c0d0e7389 */ /* 0x00006400000c000b */
[----:B01----:R-:W-:Y:S01]  /*181f0*/  ENDCOLLECTIVE ;  /* 0x000000000000791b */ /* 0x003fe20003800000 */
.L_x_11804:
        /* <DEDUP_REMOVED lines=13> */
.L_x_11805:
[----:B------:R-:W-:Y:S02]  /*182d0*/  IMAD.MOV.U32 R13, RZ, RZ, R9 ;  /* 0x000000ffff0d7224 */ /* 0x000fe400078e0009 */
[----:B------:R-:W-:Y:S01]  /*182e0*/  IMAD.MOV.U32 R12, RZ, RZ, 0x2 ;  /* 0x00000002ff0c7424 */ /* 0x000fe200078e00ff */
[----:B------:R-:W-:-:S13]  /*182f0*/  IADD3 R2, P0, R14, R0, RZ ;  /* 0x000000000e027210 */ /* 0x000fda0007f1e0ff */
[----:B------:R-:W-:Y:S05]  /*18300*/  WARPSYNC.COLLECTIVE R15, `(.L_x_11806) ;  /* 0x000000000f087348 */ /* 0x000fea0003c00000 */
[----:B------:R0:W1:Y:S02]  /*18310*/  SHFL.IDX P6, R14, R13, R12, R11 ;  /* 0x0000000c0d0e7389 */ /* 0x00006400000c000b */
[----:B01----:R-:W-:Y:S01]  /*18320*/  ENDCOLLECTIVE ;  /* 0x000000000000791b */ /* 0x003fe20003800000 */
.L_x_11806:
        /* <DEDUP_REMOVED lines=13> */
.L_x_11807:
[----:B------:R-:W-:Y:S02]  /*18400*/  IMAD.MOV.U32 R13, RZ, RZ, R9 ;  /* 0x000000ffff0d7224 */ /* 0x000fe400078e0009 */
[----:B------:R-:W-:Y:S01]  /*18410*/  IMAD.MOV.U32 R12, RZ, RZ, 0x3 ;  /* 0x00000003ff0c7424 */ /* 0x000fe200078e00ff */
[----:B------:R-:W-:-:S13]  /*18420*/  IADD3 R2, P0, R14, R0, RZ ;  /* 0x000000000e027210 */ /* 0x000fda0007f1e0ff */
[----:B------:R-:W-:Y:S05]  /*18430*/  WARPSYNC.COLLECTIVE R15, `(.L_x_11808) ;  /* 0x000000000f087348 */ /* 0x000fea0003c00000 */
[----:B------:R0:W1:Y:S02]  /*18440*/  SHFL.IDX P6, R14, R13, R12, R11 ;  /* 0x0000000c0d0e7389 */ /* 0x00006400000c000b */
[----:B01----:R-:W-:Y:S01]  /*18450*/  ENDCOLLECTIVE ;  /* 0x000000000000791b */ /* 0x003fe20003800000 */
.L_x_11808:
        /* <DEDUP_REMOVED lines=13> */
.L_x_11809:
[----:B------:R-:W-:Y:S02]  /*18530*/  IMAD.MOV.U32 R13, RZ, RZ, R9 ;  /* 0x000000ffff0d7224 */ /* 0x000fe400078e0009 */
[----:B------:R-:W-:Y:S01]  /*18540*/  IMAD.MOV.U32 R12, RZ, RZ, 0x4 ;  /* 0x00000004ff0c7424 */ /* 0x000fe200078e00ff */
[----:B------:R-:W-:-:S13]  /*18550*/  IADD3 R2, P0, R14, R0, RZ ;  /* 0x000000000e027210 */ /* 0x000fda0007f1e0ff */
[----:B------:R-:W-:Y:S05]  /*18560*/  WARPSYNC.COLLECTIVE R15, `(.L_x_11810) ;  /* 0x000000000f087348 */ /* 0x000fea0003c00000 */
[----:B------:R0:W1:Y:S02]  /*18570*/  SHFL.IDX P6, R14, R13, R12, R11 ;  /* 0x0000000c0d0e7389 */ /* 0x00006400000c000b */
[----:B01----:R-:W-:Y:S01]  /*18580*/  ENDCOLLECTIVE ;  /* 0x000000000000791b */ /* 0x003fe20003800000 */
.L_x_11810:
        /* <DEDUP_REMOVED lines=13> */
.L_x_11811:
[----:B------:R-:W-:Y:S02]  /*18660*/  IMAD.MOV.U32 R13, RZ, RZ, R9 ;  /* 0x000000ffff0d7224 */ /* 0x000fe400078e0009 */
[----:B------:R-:W-:Y:S01]  /*18670*/  IMAD.MOV.U32 R12, RZ, RZ, 0x5 ;  /* 0x00000005ff0c7424 */ /* 0x000fe200078e00ff */
[----:B------:R-:W-:-:S13]  /*18680*/  IADD3 R2, P0, R14, R0, RZ ;  /* 0x000000000e027210 */ /* 0x000fda0007f1e0ff */
[----:B------:R-:W-:Y:S05]  /*18690*/  WARPSYNC.COLLECTIVE R15, `(.L_x_11812) ;  /* 0x000000000f087348 */ /* 0x000fea0003c00000 */
[----:B------:R0:W1:Y:S02]  /*186a0*/  SHFL.IDX P6, R14, R13, R12, R11 ;  /* 0x0000000c0d0e7389 */ /* 0x00006400000c000b */
[----:B01----:R-:W-:Y:S01]  /*186b0*/  ENDCOLLECTIVE ;  /* 0x000000000000791b */ /* 0x003fe20003800000 */
.L_x_11812:
        /* <DEDUP_REMOVED lines=13> */
.L_x_11813:
[----:B------:R-:W-:Y:S05]  /*18790*/  BRA `(.L_x_11814) ;  /* 0xffffffbc00907947 */ /* 0x000fea000383ffff */
.L_x_11708:
        /* <DEDUP_REMOVED lines=8> */
.L_x_11816:
[----:B------:R-:W-:Y:S05]  /*18820*/  BSYNC B0 ;  /* 0x0000000000007941 */ /* 0x000fea0003800000 */
.L_x_11815:
        /* <DEDUP_REMOVED lines=9> */
.L_x_11817:
        /* <DEDUP_REMOVED lines=18> */
.L_x_11818:
[----:B------:R-:W-:Y:S01]  /*189e0*/  IMAD.MOV.U32 R12, RZ, RZ, 0x2 ;  /* 0x00000002ff0c7424 */ /* 0x000fe200078e00ff */
[----:B------:R-:W-:-:S05]  /*189f0*/  SEL R6, R14, RZ, P1 ;  /* 0x000000ff0e067207 */ /* 0x000fca0000800000 */
[----:B------:R-:W-:-:S04]  /*18a00*/  IMAD.IADD R6, R5, 0x1, R6 ;  /* 0x0000000105067824 */ /* 0x000fc800078e0206 */
[----:B------:R-:W-:-:S07]  /*18a10*/  IMAD.MOV.U32 R13, RZ, RZ, R6 ;  /* 0x000000ffff0d7224 */ /* 0x000fce00078e0006 */
[----:B------:R-:W-:Y:S05]  /*18a20*/  WARPSYNC.COLLECTIVE R15, `(.L_x_11819) ;  /* 0x000000000f087348 */ /* 0x000fea0003c00000 */
[----:B------:R0:W1:Y:S02]  /*18a30*/  SHFL.UP P6, R14, R13, R12, R11 ;  /* 0x0400000c0d0e7389 */ /* 0x00006400000c000b */
[----:B01----:R-:W-:Y:S01]  /*18a40*/  ENDCOLLECTIVE ;  /* 0x000000000000791b */ /* 0x003fe20003800000 */
.L_x_11819:
[----:B------:R-:W-:Y:S01]  /*18a50*/  IMAD.MOV.U32 R12, RZ, RZ, 0x4 ;  /* 0x00000004ff0c7424 */ /* 0x000fe200078e00ff */
[----:B------:R-:W-:-:S05]  /*18a60*/  SEL R7, R14, RZ, P2 ;  /* 0x000000ff0e077207 */ /* 0x000fca0001000000 */
[----:B------:R-:W-:-:S04]  /*18a70*/  IMAD.IADD R7, R6, 0x1, R7 ;  /* 0x0000000106077824 */ /* 0x000fc800078e0207 */
[----:B------:R-:W-:-:S07]  /*18a80*/  IMAD.MOV.U32 R13, RZ, RZ, R7 ;  /* 0x000000ffff0d7224 */ /* 0x000fce00078e0007 */
[----:B------:R-:W-:Y:S05]  /*18a90*/  WARPSYNC.COLLECTIVE R15, `(.L_x_11820) ;  /* 0x000000000f087348 */ /* 0x000fea0003c00000 */
[----:B------:R0:W1:Y:S02]  /*18aa0*/  SHFL.UP P6, R14, R13, R12, R11 ;  /* 0x0400000c0d0e7389 */ /* 0x00006400000c000b */
[----:B01----:R-:W-:Y:S01]  /*18ab0*/  ENDCOLLECTIVE ;  /* 0x000000000000791b */ /* 0x003fe20003800000 */
.L_x_11820:
[----:B------:R-:W-:Y:S01]  /*18ac0*/  IMAD.MOV.U32 R12, RZ, RZ, 0x8 ;  /* 0x00000008ff0c7424 */ /* 0x000fe200078e00ff */
[----:B------:R-:W-:-:S05]  /*18ad0*/  SEL R2, R14, RZ, P3 ;  /* 0x000000ff0e027207 */ /* 0x000fca0001800000 */
[----:B------:R-:W-:-:S04]  /*18ae0*/  IMAD.IADD R2, R7, 0x1, R2 ;  /* 0x0000000107027824 */ /* 0x000fc800078e0202 */
[----:B------:R-:W-:-:S07]  /*18af0*/  IMAD.MOV.U32 R13, RZ, RZ, R2 ;  /* 0x000000ffff0d7224 */ /* 0x000fce00078e0002 */
[----:B------:R-:W-:Y:S05]  /*18b00*/  WARPSYNC.COLLECTIVE R15, `(.L_x_11821) ;  /* 0x000000000f087348 */ /* 0x000fea0003c00000 */
[----:B------:R0:W1:Y:S02]  /*18b10*/  SHFL.UP P6, R14, R13, R12, R11 ;  /* 0x0400000c0d0e7389 */ /* 0x00006400000c000b */
[----:B01----:R-:W-:Y:S01]  /*18b20*/  ENDCOLLECTIVE ;  /* 0x000000000000791b */ /* 0x003fe20003800000 */
.L_x_11821:
[----:B------:R-:W-:Y:S01]  /*18b30*/  IMAD.MOV.U32 R12, RZ, RZ, 0x10 ;  /* 0x00000010ff0c7424 */ /* 0x000fe200078e00ff */
[----:B------:R-:W-:-:S05]  /*18b40*/  SEL R3, R14, RZ, P4 ;  /* 0x000000ff0e037207 */ /* 0x000fca0002000000 */
[----:B------:R-:W-:-:S04]  /*18b50*/  IMAD.IADD R3, R2, 0x1, R3 ;  /* 0x0000000102037824 */ /* 0x000fc800078e0203 */
[----:B------:R-:W-:-:S07]  /*18b60*/  IMAD.MOV.U32 R13, RZ, RZ, R3 ;  /* 0x000000ffff0d7224 */ /* 0x000fce00078e0003 */
[----:B------:R-:W-:Y:S05]  /*18b70*/  WARPSYNC.COLLECTIVE R15, `(.L_x_11822) ;  /* 0x000000000f087348 */ /* 0x000fea0003c00000 */
[----:B------:R0:W1:Y:S02]  /*18b80*/  SHFL.UP P6, R14, R13, R12, R11 ;  /* 0x0400000c0d0e7389 */ /* 0x00006400000c000b */
[----:B01----:R-:W-:Y:S01]  /*18b90*/  ENDCOLLECTIVE ;  /* 0x000000000000791b */ /* 0x003fe20003800000 */
.L_x_11822:
        /* <DEDUP_REMOVED lines=8> */
.L_x_11823:
[----:B------:R-:W-:Y:S05]  /*18c20*/  BRA `(.L_x_11824) ;  /* 0xffffffbc00ec7947 */ /* 0x000fea000383ffff */
.L_x_11713:
        /* <DEDUP_REMOVED lines=8> */
.L_x_11826:
[----:B------:R-:W-:Y:S05]  /*18cb0*/  BSYNC B0 ;  /* 0x0000000000007941 */ /* 0x000fea0003800000 */
.L_x_11825:
        /* <DEDUP_REMOVED lines=8> */
.L_x_11827:
[----:B------:R-:W-:Y:S01]  /*18d40*/  IMAD.MOV.U32 R12, RZ, RZ, 0x4 ;  /* 0x00000004ff0c7424 */ /* 0x000fe200078e00ff */
[----:B------:R-:W-:-:S05]  /*18d50*/  SEL R2, R14, RZ, P2 ;  /* 0x000000ff0e027207 */ /* 0x000fca0001000000 */
[----:B------:R-:W-:-:S04]  /*18d60*/  IMAD.IADD R2, R13, 0x1, R2 ;  /* 0x000000010d027824 */ /* 0x000fc800078e0202 */
[----:B------:R-:W-:-:S07]  /*18d70*/  IMAD.MOV.U32 R13, RZ, RZ, R2 ;  /* 0x000000ffff0d7224 */ /* 0x000fce00078e0002 */
[----:B------:R-:W-:Y:S05]  /*18d80*/  WARPSYNC.COLLECTIVE R15, `(.L_x_11828) ;  /* 0x000000000f087348 */ /* 0x000fea0003c00000 */
[----:B------:R0:W1:Y:S02]  /*18d90*/  SHFL.UP P6, R14, R13, R12, R11 ;  /* 0x0400000c0d0e7389 */ /* 0x00006400000c000b */
[----:B01----:R-:W-:Y:S01]  /*18da0*/  ENDCOLLECTIVE ;  /* 0x000000000000791b */ /* 0x003fe20003800000 */
.L_x_11828:
[----:B------:R-:W-:Y:S01]  /*18db0*/  IMAD.MOV.U32 R12, RZ, RZ, 0x8 ;  /* 0x00000008ff0c7424 */ /* 0x000fe200078e00ff */
[----:B------:R-:W-:-:S05]  /*18dc0*/  SEL R3, R14, RZ, P3 ;  /* 0x000000ff0e037207 */ /* 0x000fca0001800000 */
[----:B------:R-:W-:-:S04]  /*18dd0*/  IMAD.IADD R3, R2, 0x1, R3 ;  /* 0x0000000102037824 */ /* 0x000fc800078e0203 */
[----:B------:R-:W-:-:S07]  /*18de0*/  IMAD.MOV.U32 R13, RZ, RZ, R3 ;  /* 0x000000ffff0d7224 */ /* 0x000fce00078e0003 */
[----:B------:R-:W-:Y:S05]  /*18df0*/  WARPSYNC.COLLECTIVE R15, `(.L_x_11829) ;  /* 0x000000000f087348 */ /* 0x000fea0003c00000 */
[----:B------:R0:W1:Y:S02]  /*18e00*/  SHFL.UP P6, R14, R13, R12, R11 ;  /* 0x0400000c0d0e7389 */ /* 0x00006400000c000b */
[----:B01----:R-:W-:Y:S01]  /*18e10*/  ENDCOLLECTIVE ;  /* 0x000000000000791b */ /* 0x003fe20003800000 */
.L_x_11829:
[----:B------:R-:W-:Y:S01]  /*18e20*/  IMAD.MOV.U32 R12, RZ, RZ, 0x10 ;  /* 0x00000010ff0c7424 */ /* 0x000fe200078e00ff */
[----:B------:R-:W-:-:S05]  /*18e30*/  SEL R4, R14, RZ, P4 ;  /* 0x000000ff0e047207 */ /* 0x000fca0002000000 */
[----:B------:R-:W-:-:S04]  /*18e40*/  IMAD.IADD R4, R3, 0x1, R4 ;  /* 0x0000000103047824 */ /* 0x000fc800078e0204 */
[----:B------:R-:W-:-:S07]  /*18e50*/  IMAD.MOV.U32 R13, RZ, RZ, R4 ;  /* 0x000000ffff0d7224 */ /* 0x000fce00078e0004 */
[----:B------:R-:W-:Y:S05]  /*18e60*/  WARPSYNC.COLLECTIVE R15, `(.L_x_11830) ;  /* 0x000000000f087348 */ /* 0x000fea0003c00000 */
[----:B------:R0:W1:Y:S02]  /*18e70*/  SHFL.UP P6, R14, R13, R12, R11 ;  /* 0x0400000c0d0e7389 */ /* 0x00006400000c000b */
[----:B01----:R-:W-:Y:S01]  /*18e80*/  ENDCOLLECTIVE ;  /* 0x000000000000791b */ /* 0x003fe20003800000 */
.L_x_11830:
        /* <DEDUP_REMOVED lines=8> */
.L_x_11831:
[----:B------:R-:W-:Y:S05]  /*18f10*/  BRA `(.L_x_11832) ;  /* 0xffffffbc00cc7947 */ /* 0x000fea000383ffff */
.L_x_11715:
[----:B------:R-:W-:Y:S01]  /*18f20*/  BSSY B0, `(.L_x_11833) ;  /* 0x0000006000007945 */ /* 0x000fe20003800000 */
[----:B------:R-:W-:Y:S01]  /*18f30*/  PLOP3.LUT P6, PT, P6, PT, PT, 0x8, 0x0 ;  /* 0x000000000000781c */ /* 0x000fe200037ce170 */
[----:B------:R-:W-:-:S12]  /*18f40*/  IMAD.MOV.U32 R15, RZ, RZ, -0x1 ;  /* 0xffffffffff0f7424 */ /* 0x000fd800078e00ff */
[----:B01----:R-:W-:Y:S05]  /*18f50*/  WARPSYNC.COLLECTIVE R15, `(.L_x_11834) ;  /* 0x000000000f087348 */ /* 0x003fea0003c00000 */
[----:B------:R-:W-:Y:S01]  /*18f60*/  VOTE.ANY R14, PT, P6 ;  /* 0x00000000000e7806 */ /* 0x000fe200030e0100 */
[----:B01----:R-:W-:Y:S06]  /*18f70*/  ENDCOLLECTIVE ;  /* 0x000000000000791b */ /* 0x003fec0003800000 */
.L_x_11834:
[----:B------:R-:W-:Y:S05]  /*18f80*/  BSYNC B0 ;  /* 0x0000000000007941 */ /* 0x000fea0003800000 */
.L_x_11833:
        /* <DEDUP_REMOVED lines=9> */
.L_x_11835:
[----:B------:R-:W-:Y:S01]  /*19020*/  IMAD.MOV.U32 R5, RZ, RZ, R14 ;  /* 0x000000ffff057224 */ /* 0x000fe200078e000e */
[----:B------:R-:W-:Y:S06]  /*19030*/  BRA `(.L_x_11836) ;  /* 0xffffffbc00bc7947 */ /* 0x000fec000383ffff */
.L_x_11717:
[----:B------:R-:W-:Y:S01]  /*19040*/  BSSY B0, `(.L_x_11837) ;  /* 0x0000007000007945 */ /* 0x000fe20003800000 */
[----:B------:R-:W-:Y:S02]  /*19050*/  IMAD.MOV.U32 R13, RZ, RZ, R6 ;  /* 0x000000ffff0d7224 */ /* 0x000fe400078e0006 */
[----:B------:R-:W-:Y:S02]  /*19060*/  IMAD.MOV.U32 R11, RZ, RZ, 0x1f ;  /* 0x0000001fff0b7424 */ /* 0x000fe400078e00ff */
[----:B------:R-:W-:-:S07]  /*19070*/  IMAD.MOV.U32 R15, RZ, RZ, -0x1 ;  /* 0xffffffffff0f7424 */ /* 0x000fce00078e00ff */
[----:B0123--:R-:W-:Y:S05]  /*19080*/  WARPSYNC.COLLECTIVE R15, `(.L_x_11838) ;  /* 0x000000000f087348 */ /* 0x00ffea0003c00000 */
[----:B------:R4:W0:Y:S02]  /*19090*/  SHFL.IDX P6, R14, R13, R12, R11 ;  /* 0x0000000c0d0e7389 */ /* 0x00082400000c000b */
[----:B01234-:R-:W-:Y:S01]  /*190a0*/  ENDCOLLECTIVE ;  /* 0x000000000000791b */ /* 0x01ffe20003800000 */
.L_x_11838:
[----:B------:R-:W-:Y:S05]  /*190b0*/  BSYNC B0 ;  /* 0x0000000000007941 */ /* 0x000fea0003800000 */
.L_x_11837:
[----:B------:R-:W-:Y:S05]  /*190c0*/  BRA `(.L_x_11716) ;  /* 0xffffffbc00b47947 */ /* 0x000fea000383ffff */
.L_x_11721:
[----:B0-----:R0:W1:Y:S02]  /*190d0*/  SYNCS.PHASECHK.TRANS64.TRYWAIT P0, [R7+URZ+0x22820], R0 ;  /* 0x02282000070075a7 */ /* 0x001064000800017f */
[----:B-1----:R-:W-:Y:S05]  /*190e0*/  @!P0 NANOSLEEP.SYNCS 0x989680 ;  /* 0x009896800000895d */ /* 0x002fea0003900000 */
[----:B------:R-:W1:Y:S02]  /*190f0*/  @!P0 SYNCS.PHASECHK.TRANS64 P0, [R7+URZ+0x22820], R0 ;  /* 0x02282000070085a7 */ /* 0x000e64000800007f */
[----:B-1----:R-:W-:Y:S05]  /*19100*/  @!P0 BRA `(.L_x_11721) ;  /* 0xfffffffc00f08947 */ /* 0x002fea000383ffff */
[----:B------:R-:W-:Y:S05]  /*19110*/  BRA `(.L_x_11839) ;  /* 0xffffffc4002c7947 */ /* 0x000fea000383ffff */
.L_x_11722:
        /* <DEDUP_REMOVED lines=11> */
.L_x_11841:
[----:B------:R-:W-:Y:S05]  /*191d0*/  BSYNC B0 ;  /* 0x0000000000007941 */ /* 0x000fea0003800000 */
.L_x_11840:
[----:B------:R-:W-:Y:S05]  /*191e0*/  BRA `(.L_x_11842) ;  /* 0xffffffc400147947 */ /* 0x000fea000383ffff */
.L_x_11725:
[----:B------:R-:W-:Y:S01]  /*191f0*/  BSSY B1, `(.L_x_11843) ;  /* 0x0000006000017945 */ /* 0x000fe20003800000 */
[----:B------:R-:W-:-:S07]  /*19200*/  IMAD.MOV.U32 R15, RZ, RZ, -0x1 ;  /* 0xffffffffff0f7424 */ /* 0x000fce00078e00ff */
[----:B0-234-:R-:W-:Y:S05]  /*19210*/  WARPSYNC.COLLECTIVE R15, `(.L_x_11844) ;  /* 0x000000000f0c7348 */ /* 0x01dfea0003c00000 */
[----:B------:R-:W-:Y:S02]  /*19220*/  ELECT P6, UR62, PT ;  /* 0x00000000003e782f */ /* 0x000fe400038c0000 */
[----:B------:R-:W-:Y:S01]  /*19230*/  MOV R14, UR62 ;  /* 0x0000003e000e7c02 */ /* 0x000fe20008000f00 */
[----:B0-234-:R-:W-:Y:S10]  /*19240*/  ENDCOLLECTIVE ;  /* 0x000000000000791b */ /* 0x01dff40003800000 */
.L_x_11844:
[----:B------:R-:W-:Y:S05]  /*19250*/  BSYNC B1 ;  /* 0x0000000000017941 */ /* 0x000fea0003800000 */
.L_x_11843:
[----:B------:R-:W-:Y:S05]  /*19260*/  BRA `(.L_x_11845) ;  /* 0xffffffc4000c7947 */ /* 0x000fea000383ffff */
.L_x_11727:
[----:B0-----:R0:W1:Y:S02]  /*19270*/  SYNCS.PHASECHK.TRANS64.TRYWAIT P1, [R5+URZ+0x22840], R0 ;  /* 0x02284000050075a7 */ /* 0x001064000802017f */
[----:B-1----:R-:W-:Y:S05]  /*19280*/  @!P1 NANOSLEEP.SYNCS 0x989680 ;  /* 0x009896800000995d */ /* 0x002fea0003900000 */
[----:B------:R-:W1:Y:S02]  /*19290*/  @!P1 SYNCS.PHASECHK.TRANS64 P1, [R5+URZ+0x22840], R0 ;  /* 0x02284000050095a7 */ /* 0x000e64000802007f */
[----:B-1----:R-:W-:Y:S05]  /*192a0*/  @!P1 BRA `(.L_x_11727) ;  /* 0xfffffffc00f09947 */ /* 0x002fea000383ffff */
[----:B------:R-:W-:Y:S05]  /*192b0*/  BRA `(.L_x_11846) ;  /* 0xffffffc4002c7947 */ /* 0x000fea000383ffff */
.L_x_11729:
[----:B-1----:R1:W0:Y:S02]  /*192c0*/  SYNCS.PHASECHK.TRANS64.TRYWAIT P1, [R3+URZ+0x22840], R2 ;  /* 0x02284002030075a7 */ /* 0x002224000802017f */
[----:B0-----:R-:W-:Y:S05]  /*192d0*/  @!P1 NANOSLEEP.SYNCS 0x989680 ;  /* 0x009896800000995d */ /* 0x001fea0003900000 */
[----:B------:R-:W0:Y:S02]  /*192e0*/  @!P1 SYNCS.PHASECHK.TRANS64 P1, [R3+URZ+0x22840], R2 ;  /* 0x02284002030095a7 */ /* 0x000e24000802007f */
[----:B0-----:R-:W-:Y:S05]  /*192f0*/  @!P1 BRA `(.L_x_11729) ;  /* 0xfffffffc00f09947 */ /* 0x001fea000383ffff */
[----:B------:R-:W-:Y:S05]  /*19300*/  BRA `(.L_x_11847) ;  /* 0xffffffc400387947 */ /* 0x000fea000383ffff */
.L_x_11731:
[----:B------:R0:W0:Y:S02]  /*19310*/  SYNCS.PHASECHK.TRANS64.TRYWAIT P1, [R5+URZ+0x22860], R0 ;  /* 0x02286000050075a7 */ /* 0x000024000802017f */
[----:B0-----:R-:W-:Y:S05]  /*19320*/  @!P1 NANOSLEEP.SYNCS 0x989680 ;  /* 0x009896800000995d */ /* 0x001fea0003900000 */
[----:B------:R-:W0:Y:S02]  /*19330*/  @!P1 SYNCS.PHASECHK.TRANS64 P1, [R5+URZ+0x22860], R0 ;  /* 0x02286000050095a7 */ /* 0x000e24000802007f */
[----:B0-----:R-:W-:Y:S05]  /*19340*/  @!P1 BRA `(.L_x_11731) ;  /* 0xfffffffc00f09947 */ /* 0x001fea000383ffff */
[----:B------:R-:W-:Y:S05]  /*19350*/  BRA `(.L_x_11848) ;  /* 0xffffffc400347947 */ /* 0x000fea000383ffff */
.L_x_11849:
        /* <DEDUP_REMOVED lines=10> */
.L_x_15560:


//--------------------- .text._ZN7cutlass13device_kernelIN5flash11enable_sm90INS1_16FlashAttnFwdSm90INS1_25CollectiveMainloopFwdSm90ILi2EN4cute5tupleIJNS5_1CILi1EEES8_S8_EEENS6_IJNS7_ILi128EEENS7_ILi96EEENS7_ILi64EEEEEELi256ENS_10bfloat16_tEfNS_4arch4Sm90ELb0ELb1ELb0ELb1ELb1ELb1ELb0ELb1ELb0ELb1ELb0ELb0EEENS1_21CollectiveEpilogueFwdINS6_IJSA_NS7_ILi256EEESB_EEES9_SE_SG_Li256ELb1ELb1ELb0ELb0EEENS1_36VarlenDynamicPersistentTileSchedulerILi128ELi96ELi256ELi128ELb0ELb1ELb1ELb1ELb0ELb1EEEEEEEEEvNT_6ParamsE --------------------------
	.section	.text._ZN7cutlass13device_kernelIN5flash11enable_sm90INS1_16FlashAttnFwdSm90INS1_25CollectiveMainloopFwdSm90ILi2EN4cute5tupleIJNS5_1CILi1EEES8_S8_EEENS6_IJNS7_ILi128EEENS7_ILi96EEENS7_ILi64EEEEEELi256ENS_10bfloat16_tEfNS_4arch4Sm90ELb0ELb1ELb0ELb1ELb1ELb1ELb0ELb1ELb0ELb1ELb0ELb0EEENS1_21CollectiveEpilogueFwdINS6_IJSA_NS7_ILi256EEESB_EEES9_SE_SG_Li256ELb1ELb1ELb0ELb0EEENS1_36VarlenDynamicPersistentTileSchedulerILi128ELi96ELi256ELi128ELb0ELb1ELb1ELb1ELb0ELb1EEEEEEEEEvNT_6ParamsE,"ax",@progbits
	.align	128
.text._ZN7cutlass13device_kernelIN5flash11enable_sm90INS1_16FlashAttnFwdSm90INS1_25CollectiveMainloopFwdSm90ILi2EN4cute5tupleIJNS5_1CILi1EEES8_S8_EEENS6_IJNS7_ILi128EEENS7_ILi96EEENS7_ILi64EEEEEELi256ENS_10bfloat16_tEfNS_4arch4Sm90ELb0ELb1ELb0ELb1ELb1ELb1ELb0ELb1ELb0ELb1ELb0ELb0EEENS1_21CollectiveEpilogueFwdINS6_IJSA_NS7_ILi256EEESB_EEES9_SE_SG_Li256ELb1ELb1ELb0ELb0EEENS1_36VarlenDynamicPersistentTileSchedulerILi128ELi96ELi256ELi128ELb0ELb1ELb1ELb1ELb0ELb1EEEEEEEEEvNT_6ParamsE:
        .type           _ZN7cutlass13device_kernelIN5flash11enable_sm90INS1_16FlashAttnFwdSm90INS1_25CollectiveMainloopFwdSm90ILi2EN4cute5tupleIJNS5_1CILi1EEES8_S8_EEENS6_IJNS7_ILi128EEENS7_ILi96EEENS7_ILi64EEEEEELi256ENS_10bfloat16_tEfNS_4arch4Sm90ELb0ELb1ELb0ELb1ELb1ELb1ELb0ELb1ELb0ELb1ELb0ELb0EEENS1_21CollectiveEpilogueFwdINS6_IJSA_NS7_ILi256EEESB_EEES9_SE_SG_Li256ELb1ELb1ELb0ELb0EEENS1_36VarlenDynamicPersistentTileSchedulerILi128ELi96ELi256ELi128ELb0ELb1ELb1ELb1ELb0ELb1EEEEEEEEEvNT_6ParamsE,@function
        .size           _ZN7cutlass13device_kernelIN5flash11enable_sm90INS1_16FlashAttnFwdSm90INS1_25CollectiveMainloopFwdSm90ILi2EN4cute5tupleIJNS5_1CILi1EEES8_S8_EEENS6_IJNS7_ILi128EEENS7_ILi96EEENS7_ILi64EEEEEELi256ENS_10bfloat16_tEfNS_4arch4Sm90ELb0ELb1ELb0ELb1ELb1ELb1ELb0ELb1ELb0ELb1ELb0ELb0EEENS1_21CollectiveEpilogueFwdINS6_IJSA_NS7_ILi256EEESB_EEES9_SE_SG_Li256ELb1ELb1ELb0ELb0EEENS1_36VarlenDynamicPersistentTileSchedulerILi128ELi96ELi256ELi128ELb0ELb1ELb1ELb1ELb0ELb1EEEEEEEEEvNT_6ParamsE,(.L_x_15561 - _ZN7cutlass13device_kernelIN5flash11enable_sm90INS1_16FlashAttnFwdSm90INS1_25CollectiveMainloopFwdSm90ILi2EN4cute5tupleIJNS5_1CILi1EEES8_S8_EEENS6_IJNS7_ILi128EEENS7_ILi96EEENS7_ILi64EEEEEELi256ENS_10bfloat16_tEfNS_4arch4Sm90ELb0ELb1ELb0ELb1ELb1ELb1ELb0ELb1ELb0ELb1ELb0ELb0EEENS1_21CollectiveEpilogueFwdINS6_IJSA_NS7_ILi256EEESB_EEES9_SE_SG_Li256ELb1ELb1ELb0ELb0EEENS1_36VarlenDynamicPersistentTileSchedulerILi128ELi96ELi256ELi128ELb0ELb1ELb1ELb1ELb0ELb1EEEEEEEEEvNT_6ParamsE)
        .other          _ZN7cutlass13device_kernelIN5flash11enable_sm90INS1_16FlashAttnFwdSm90INS1_25CollectiveMainloopFwdSm90ILi2EN4cute5tupleIJNS5_1CILi1EEES8_S8_EEENS6_IJNS7_ILi128EEENS7_ILi96EEENS7_ILi64EEEEEELi256ENS_10bfloat16_tEfNS_4arch4Sm90ELb0ELb1ELb0ELb1ELb1ELb1ELb0ELb1ELb0ELb1ELb0ELb0EEENS1_21CollectiveEpilogueFwdINS6_IJSA_NS7_ILi256EEESB_EEES9_SE_SG_Li256ELb1ELb1ELb0ELb0EEENS1_36VarlenDynamicPersistentTileSchedulerILi128ELi96ELi256ELi128ELb0ELb1ELb1ELb1ELb0ELb1EEEEEEEEEvNT_6ParamsE,@"STO_CUDA_ENTRY STV_DEFAULT"
_ZN7cutlass13device_kernelIN5flash11enable_sm90INS1_16FlashAttnFwdSm90INS1_25CollectiveMainloopFwdSm90ILi2EN4cute5tupleIJNS5_1CILi1EEES8_S8_EEENS6_IJNS7_ILi128EEENS7_ILi96EEENS7_ILi64EEEEEELi256ENS_10bfloat16_tEfNS_4arch4Sm90ELb0ELb1ELb0ELb1ELb1ELb1ELb0ELb1ELb0ELb1ELb0ELb0EEENS1_21CollectiveEpilogueFwdINS6_IJSA_NS7_ILi256EEESB_EEES9_SE_SG_Li256ELb1ELb1ELb0ELb0EEENS1_36VarlenDynamicPersistentTileSchedulerILi128ELi96ELi256ELi128ELb0ELb1ELb1ELb1ELb0ELb1EEEEEEEEEvNT_6ParamsE:
        /* <DEDUP_REMOVED lines=23> */
.L_x_11851:
[----:B------:R-:W-:Y:S05]  /*0170*/  BSYNC B0 ;  /* 0x0000000000007941 */ /* 0x000fea0003800000 */
.L_x_11850:
        /* <DEDUP_REMOVED lines=41> */
.L_x_11852:
        /* <DEDUP_REMOVED lines=22> */
.L_x_11853:
        /* <DEDUP_REMOVED lines=18> */
.L_x_11854:
        /* <DEDUP_REMOVED lines=22> */
.L_x_11855:
        /* <DEDUP_REMOVED lines=22> */
.L_x_11856:
        /* <DEDUP_REMOVED lines=8> */
.L_x_11859:
[----:B------:R-:W-:-:S08]  /*09d0*/  NOP ;  /* 0x0000000000007918 */ /* 0x000fd00000000000 */
[----:B------:R-:W0:Y:S02]  /*09e0*/  USETMAXREG.TRY_ALLOC.CTAPOOL UP0, 0xe8 ;  /* 0x000000e8000079c8 */ /* 0x000e240008000600 */
[----:B0-----:R-:W-:-:S13]  /*09f0*/  PLOP3.LUT P0, PT, PT, PT, UP0, 0x80, 0x0 ;  /* 0x000000000000781c */ /* 0x001fda0003f0f008 */
[----:B------:R-:W-:Y:S05]  /*0a00*/  @!P0 BRA `(.L_x_11859) ;  /* 0xfffffffc00f08947 */ /* 0x000fea000383ffff */
[----:B------:R-:W2:Y:S01]  /*0a10*/  LDL.LU R11, [R1+0x400] ;  /* 0x00040000010b7983 */ /* 0x000ea20000300800 */
[----:B------:R-:W0:Y:S01]  /*0a20*/  S2R R0, SR_TID.X ;  /* 0x0000000000007919 */ /* 0x000e220000002100 */
[----:B------:R-:W1:Y:S01]  /*0a30*/  S2UR UR4, SR_CgaCtaId ;  /* 0x00000000000479c3 */ /* 0x000e620000008800 */
[----:B0-----:R-:W-:-:S07]  /*0a40*/  SHF.R.U32.HI R12, RZ, 0x7, R0 ;  /* 0x00000007ff0c7819 */ /* 0x001fce0000011600 */
[----:B------:R-:W-:Y:S06]  /*0a50*/  BAR.ARV 0x8, 0x180 ;  /* 0x0206000000007b1d */ /* 0x000fec0000002000 */
[----:B------:R-:W-:-:S13]  /*0a60*/  ISETP.NE.AND P0, PT, R12, 0x1, PT ;  /* 0x000000010c00780c */ /* 0x000fda0003f05270 */
[----:B------:R-:W-:Y:S08]  /*0a70*/  @!P0 BAR.ARV 0x9, 0x100 ;  /* 0x0244000000008b1d */ /* 0x000ff00000002000 */
[----:B------:R-:W-:Y:S01]  /*0a80*/  BAR.SYNC.DEFER_BLOCKING 0x5, 0x180 ;  /* 0x0146000000007b1d */ /* 0x000fe20000010000 */
[----:B-1----:R-:W-:Y:S01]  /*0a90*/  IMAD.U32 R27, RZ, RZ, UR4 ;  /* 0x00000004ff1b7e24 */ /* 0x002fe2000f8e00ff */
[----:B------:R-:W-:-:S04]  /*0aa0*/  MOV R148, 0x400 ;  /* 0x0000040000947802 */ /* 0x000fc80000000f00 */
[----:B------:R-:W-:Y:S01]  /*0ab0*/  LEA R148, R27, R148, 0x18 ;  /* 0x000000941b947211 */ /* 0x000fe200078ec0ff */
[----:B------:R-:W-:-:S04]  /*0ac0*/  ULDC UR4, c[0x0][0xc3c] ;  /* 0x00030f0000047ab9 */ /* 0x000fc80000000800 */
[----:B------:R-:W0:Y:S04]  /*0ad0*/  LDS.128 R124, [R148+0x228d0] ;  /* 0x0228d000947c7984 */ /* 0x000e280000000c00 */
[----:B------:R1:W-:Y:S04]  /*0ae0*/  STL.64 [R1+0x1b8], RZ ;  /* 0x0001b8ff01007387 */ /* 0x0003e80000100a00 */
[----:B------:R1:W-:Y:S01]  /*0af0*/  STL [R1+0x1c0], RZ ;  /* 0x0001c0ff01007387 */ /* 0x0003e20000100800 */
[----:B------:R-:W-:Y:S01]  /*0b00*/  UIADD3 UR38, UP0, UR44, 0x1b8, URZ ;  /* 0x000001b82c267890 */ /* 0x000fe2000ff1e03f */
[----:B------:R-:W-:Y:S06]  /*0b10*/  BAR.ARV 0x4, 0x180 ;  /* 0x0106000000007b1d */ /* 0x000fec0000002000 */
[----:B------:R-:W-:Y:S01]  /*0b20*/  UIADD3.X UR39, URZ, UR45, URZ, UP0, !UPT ;  /* 0x0000002d3f277290 */ /* 0x000fe200087fe43f */
[----:B--2---:R-:W-:-:S04]  /*0b30*/  LOP3.LUT R11, R11, 0xfff7ffff, RZ, 0xc0, !PT ;  /* 0xfff7ffff0b0b7812 */ /* 0x004fc800078ec0ff */
[----:B------:R-:W-:-:S05]  /*0b40*/  @P0 LOP3.LUT R11, R11, 0x80000, RZ, 0xfc, !PT ;  /* 0x000800000b0b0812 */ /* 0x000fca00078efcff */
[----:B------:R1:W-:Y:S01]  /*0b50*/  STL [R1+0x400], R11 ;  /* 0x0004000b01007387 */ /* 0x0003e20000100800 */
[----:B0-----:R-:W-:-:S13]  /*0b60*/  ISETP.GE.AND P0, PT, R127, UR4, PT ;  /* 0x000000047f007c0c */ /* 0x001fda000bf06270 */
[----:B-1----:R-:W-:Y:S05]  /*0b70*/  @P0 BRA `(.L_x_11860) ;  /* 0x0000028c003c0947 */ /* 0x002fea0003800000 */
[----:B------:R-:W-:Y:S01]  /*0b80*/  VIADD R219, R0, 0xffffff80 ;  /* 0xffffff8000db7836 */ /* 0x000fe20000000000 */
[----:B------:R-:W-:Y:S01]  /*0b90*/  LOP3.LUT R11, R11, 0xffefffff, RZ, 0xc0, !PT ;  /* 0xffefffff0b0b7812 */ /* 0x000fe200078ec0ff */
[----:B------:R-:W-:Y:S01]  /*0ba0*/  IMAD.MOV.U32 R208, RZ, RZ, 0x20 ;  /* 0x00000020ffd07424 */ /* 0x000fe200078e00ff */
[----:B------:R-:W-:Y:S01]  /*0bb0*/  UMOV UR37, URZ ;  /* 0x0000003f00257c82 */ /* 0x000fe20008000000 */
[----:B------:R-:W-:Y:S01]  /*0bc0*/  VIADD R213, R12, 0x8 ;  /* 0x000000080cd57836 */ /* 0x000fe20000000000 */
[----:B------:R-:W-:Y:S01]  /*0bd0*/  SHF.R.S32.HI R0, RZ, 0x1f, R219 ;  /* 0x0000001fff007819 */ /* 0x000fe200000114db */
[----:B------:R-:W-:Y:S02]  /*0be0*/  IMAD.MOV.U32 R19, RZ, RZ, RZ ;  /* 0x000000ffff137224 */ /* 0x000fe400078e00ff */
[----:B------:R-:W-:Y:S01]  /*0bf0*/  IMAD.MOV.U32 R154, RZ, RZ, RZ ;  /* 0x000000ffff9a7224 */ /* 0x000fe200078e00ff */
[CC--:B------:R-:W-:Y:S02]  /*0c00*/  LEA.HI R3, R0.reuse, R219.reuse, RZ, 0x7 ;  /* 0x000000db00037211 */ /* 0x0c0fe400078f38ff */
[----:B------:R-:W-:-:S02]  /*0c10*/  LEA.HI R7, R0, R219, RZ, 0x4 ;  /* 0x000000db00077211 */ /* 0x000fc400078f20ff */
[----:B------:R-:W-:Y:S02]  /*0c20*/  LOP3.LUT R2, R3, 0xffffff80, RZ, 0xc0, !PT ;  /* 0xffffff8003027812 */ /* 0x000fe400078ec0ff */
[----:B------:R-:W-:Y:S02]  /*0c30*/  SHF.R.S32.HI R228, RZ, 0x7, R3 ;  /* 0x00000007ffe47819 */ /* 0x000fe40000011403 */
[----:B------:R-:W-:Y:S01]  /*0c40*/  SHF.R.S32.HI R10, RZ, 0x4, R7 ;  /* 0x00000004ff0a7819 */ /* 0x000fe20000011407 */
[----:B------:R-:W-:Y:S01]  /*0c50*/  IMAD.IADD R227, R219, 0x1, -R2 ;  /* 0x00000001dbe37824 */ /* 0x000fe200078e0a02 */
[----:B------:R-:W-:Y:S02]  /*0c60*/  LEA.HI R3, R3, R228, RZ, 0x1 ;  /* 0x000000e403037211 */ /* 0x000fe400078f08ff */
[----:B------:R-:W-:Y:S02]  /*0c70*/  LEA.HI R8, R0, R219, RZ, 0x5 ;  /* 0x000000db00087211 */ /* 0x000fe400078f28ff */
[----:B------:R-:W-:-:S02]  /*0c80*/  SHF.R.S32.HI R2, RZ, 0x1f, R227 ;  /* 0x0000001fff027819 */ /* 0x000fc400000114e3 */
[----:B------:R-:W-:Y:S02]  /*0c90*/  LOP3.LUT R3, R3, 0x3fffffe, RZ, 0xc0, !PT ;  /* 0x03fffffe03037812 */ /* 0x000fe400078ec0ff */
[CC--:B------:R-:W-:Y:S02]  /*0ca0*/  LEA.HI R4, R2.reuse, R227.reuse, RZ, 0x2 ;  /* 0x000000e302047211 */ /* 0x0c0fe400078f10ff */
[----:B------:R-:W-:Y:S01]  /*0cb0*/  LEA.HI R2, R2, R227, RZ, 0x5 ;  /* 0x000000e302027211 */ /* 0x000fe200078f28ff */
[----:B------:R-:W-:Y:S01]  /*0cc0*/  IMAD.IADD R3, R228, 0x1, -R3 ;  /* 0x00000001e4037824 */ /* 0x000fe200078e0a03 */
[--C-:B------:R-:W-:Y:S02]  /*0cd0*/  SHF.R.S32.HI R5, RZ, 0x2, R4.reuse ;  /* 0x00000002ff057819 */ /* 0x100fe40000011404 */
[----:B------:R-:W-:Y:S02]  /*0ce0*/  SHF.R.S32.HI R6, RZ, 0x1f, R4 ;  /* 0x0000001fff067819 */ /* 0x000fe40000011404 */
[----:B------:R-:W-:-:S02]  /*0cf0*/  SHF.R.S32.HI R2, RZ, 0x5, R2 ;  /* 0x00000005ff027819 */ /* 0x000fc40000011402 */
[----:B------:R-:W-:Y:S02]  /*0d00*/  LEA.HI R6, R6, R5, RZ, 0x3 ;  /* 0x0000000506067211 */ /* 0x000fe400078f18ff */
[----:B------:R-:W-:Y:S02]  /*0d10*/  LEA.HI R9, R7, R10, RZ, 0x1 ;  /* 0x0000000a07097211 */ /* 0x000fe400078f08ff */
[----:B------:R-:W-:Y:S02]  /*0d20*/  LOP3.LUT R6, R6, 0xfffffff8, RZ, 0xc0, !PT ;  /* 0xfffffff806067812 */ /* 0x000fe400078ec0ff */
[----:B------:R-:W-:Y:S02]  /*0d30*/  LOP3.LUT R9, R9, 0x1ffffffe, RZ, 0xc0, !PT ;  /* 0x1ffffffe09097812 */ /* 0x000fe400078ec0ff */
[----:B------:R-:W-:Y:S01]  /*0d40*/  LOP3.LUT R4, R4, 0x7ffffffc, RZ, 0xc0, !PT ;  /* 0x7ffffffc04047812 */ /* 0x000fe200078ec0ff */
[----:B------:R-:W-:Y:S01]  /*0d50*/  IMAD.IADD R5, R5, 0x1, -R6 ;  /* 0x0000000105057824 */ /* 0x000fe200078e0a06 */
[----:B------:R-:W-:Y:S01]  /*0d60*/  LOP3.LUT R6, R7, 0x3fffff0, RZ, 0xc0, !PT ;  /* 0x03fffff007067812 */ /* 0x000fe200078ec0ff */
[----:B------:R-:W-:Y:S01]  /*0d70*/  IMAD.IADD R9, R10, 0x1, -R9 ;  /* 0x000000010a097824 */ /* 0x000fe200078e0a09 */
[----:B------:R-:W-:Y:S01]  /*0d80*/  SHF.R.S32.HI R7, RZ, 0x5, R8 ;  /* 0x00000005ff077819 */ /* 0x000fe20000011408 */
[----:B------:R-:W-:-:S02]  /*0d90*/  IMAD R2, R2, 0x10, R5 ;  /* 0x0000001002027824 */ /* 0x000fc400078e0205 */
[----:B------:R-:W-:Y:S02]  /*0da0*/  IMAD.IADD R6, R219, 0x1, -R6 ;  /* 0x00000001db067824 */ /* 0x000fe400078e0a06 */
[----:B------:R-:W-:Y:S01]  /*0db0*/  IMAD R220, R3, 0x40, R2 ;  /* 0x0000004003dc7824 */ /* 0x000fe200078e0202 */
[CC--:B------:R-:W-:Y:S01]  /*0dc0*/  LEA.HI R2, R0.reuse, R219.reuse, RZ, 0x2 ;  /* 0x000000db00027211 */ /* 0x0c0fe200078f10ff */
[C---:B------:R-:W-:Y:S01]  /*0dd0*/  IMAD R6, R7.reuse, 0x10, R6 ;  /* 0x0000001007067824 */ /* 0x040fe200078e0206 */
[----:B------:R-:W-:Y:S01]  /*0de0*/  LEA.HI R0, R0, R219, RZ, 0x3 ;  /* 0x000000db00007211 */ /* 0x000fe200078f18ff */
[----:B------:R-:W-:Y:S01]  /*0df0*/  IMAD.SHL.U32 R200, R7, 0x200, RZ ;  /* 0x0000020007c87824 */ /* 0x000fe200078e00ff */
[--C-:B------:R-:W-:Y:S01]  /*0e00*/  SHF.R.S32.HI R152, RZ, 0x2, R2.reuse ;  /* 0x00000002ff987819 */ /* 0x100fe20000011402 */
[----:B------:R-:W-:Y:S01]  /*0e10*/  IMAD R6, R6, 0x8, R9 ;  /* 0x0000000806067824 */ /* 0x000fe200078e0209 */
[----:B------:R-:W-:Y:S01]  /*0e20*/  SHF.R.S32.HI R3, RZ, 0x1f, R2 ;  /* 0x0000001fff037819 */ /* 0x000fe20000011402 */
[----:B------:R-:W-:Y:S01]  /*0e30*/  IMAD.IADD R4, R227, 0x1, -R4 ;  /* 0x00000001e3047824 */ /* 0x000fe200078e0a04 */
[----:B------:R-:W-:Y:S01]  /*0e40*/  LOP3.LUT R222, R2, 0xfffffffc, RZ, 0xc0, !PT ;  /* 0xfffffffc02de7812 */ /* 0x000fe200078ec0ff */
[----:B------:R-:W-:Y:S01]  /*0e50*/  VIADD R187, R152, 0x40 ;  /* 0x0000004098bb7836 */ /* 0x000fe20000000000 */
[----:B------:R-:W-:Y:S01]  /*0e60*/  LEA.HI R3, R3, R152, RZ, 0x3 ;  /* 0x0000009803037211 */ /* 0x000fe200078f18ff */
[----:B------:R-:W-:Y:S01]  /*0e70*/  IMAD.SHL.U32 R221, R4, 0x2, RZ ;  /* 0x0000000204dd7824 */ /* 0x000fe200078e00ff */
[----:B------:R-:W-:Y:S01]  /*0e80*/  SHF.R.S32.HI R218, RZ, 0x3, R0 ;  /* 0x00000003ffda7819 */ /* 0x000fe20000011400 */
[----:B------:R-:W-:Y:S01]  /*0e90*/  IMAD.IADD R222, R219, 0x1, -R222 ;  /* 0x00000001dbde7824 */ /* 0x000fe200078e0ade */
[----:B------:R-:W-:Y:S01]  /*0ea0*/  LOP3.LUT R3, R3, 0xfffffff8, RZ, 0xc0, !PT ;  /* 0xfffffff803037812 */ /* 0x000fe200078ec0ff */
[----:B------:R-:W-:Y:S01]  /*0eb0*/  IMAD.SHL.U32 R202, R187, 0x40, RZ ;  /* 0x00000040bbca7824 */ /* 0x000fe200078e00ff */
[----:B------:R-:W-:Y:S01]  /*0ec0*/  LOP3.LUT R224, R0, 0xfffffff8, RZ, 0xc0, !PT ;  /* 0xfffffff800e07812 */ /* 0x000fe200078ec0ff */
[C---:B------:R-:W-:Y:S01]  /*0ed0*/  IMAD.SHL.U32 R16, R222.reuse, 0x8, RZ ;  /* 0x00000008de107824 */ /* 0x040fe200078e00ff */
[----:B------:R-:W-:Y:S01]  /*0ee0*/  LEA.HI R0, R222, R222, RZ, 0x1 ;  /* 0x000000dede007211 */ /* 0x000fe200078f08ff */
[----:B------:R-:W-:Y:S01]  /*0ef0*/  IMAD.IADD R3, R152, 0x1, -R3 ;  /* 0x0000000198037824 */ /* 0x000fe200078e0a03 */
[----:B------:R-:W-:Y:S01]  /*0f00*/  SHF.R.S32.HI R2, RZ, 0x1f, R187 ;  /* 0x0000001fff027819 */ /* 0x000fe200000114bb */
[----:B------:R-:W-:Y:S01]  /*0f10*/  IMAD.IADD R224, R219, 0x1, -R224 ;  /* 0x00000001dbe07824 */ /* 0x000fe200078e0ae0 */
[----:B------:R-:W-:Y:S01]  /*0f20*/  LOP3.LUT R5, R0, 0x1ffffffe, RZ, 0xc0, !PT ;  /* 0x1ffffffe00057812 */ /* 0x000fe200078ec0ff */
[C---:B------:R-:W-:Y:S01]  /*0f30*/  IMAD.SHL.U32 R201, R3.reuse, 0x40, RZ ;  /* 0x0000004003c97824 */ /* 0x040fe200078e00ff */
[----:B------:R-:W-:Y:S01]  /*0f40*/  LOP3.LUT P0, RZ, R3, 0x4, RZ, 0xc0, !PT ;  /* 0x0000000403ff7812 */ /* 0x000fe2000780c0ff */
[----:B------:R-:W-:Y:S01]  /*0f50*/  IMAD.SHL.U32 R195, R224, 0x8, RZ ;  /* 0x00000008e0c37824 */ /* 0x000fe200078e00ff */
[----:B------:R-:W-:Y:S01]  /*0f60*/  LEA.HI R2, R2, R187, RZ, 0x3 ;  /* 0x000000bb02027211 */ /* 0x000fe200078f18ff */
[----:B------:R-:W-:Y:S01]  /*0f70*/  IMAD.SHL.U32 R22, R222, 0x4, RZ ;  /* 0x00000004de167824 */ /* 0x000fe200078e00ff */
[----:B------:R-:W-:Y:S01]  /*0f80*/  LOP3.LUT R201, R201, 0x1c0, RZ, 0xc0, !PT ;  /* 0x000001c0c9c97812 */ /* 0x000fe200078ec0ff */
[----:B------:R-:W-:Y:S01]  /*0f90*/  VIADD R18, R16, 0x20 ;  /* 0x0000002010127836 */ /* 0x000fe20000000000 */
[----:B------:R-:W-:Y:S01]  /*0fa0*/  LOP3.LUT R202, R202, 0x1c0, RZ, 0xc0, !PT ;  /* 0x000001c0caca7812 */ /* 0x000fe200078ec0ff */
[----:B------:R-:W-:Y:S01]  /*0fb0*/  IMAD.SHL.U32 R2, R2, 0x40, RZ ;  /* 0x0000004002027824 */ /* 0x000fe200078e00ff */
[----:B------:R-:W-:Y:S01]  /*0fc0*/  LOP3.LUT R0, R201, 0x18, R16, 0xf8, !PT ;  /* 0x00000018c9007812 */ /* 0x000fe200078ef810 */
[C---:B------:R-:W-:Y:S01]  /*0fd0*/  VIADD R166, R16.reuse, 0x40 ;  /* 0x0000004010a67836 */ /* 0x040fe20000000000 */
[----:B------:R-:W-:Y:S01]  /*0fe0*/  SHF.R.U32.HI R203, RZ, 0x3, R201 ;  /* 0x00000003ffcb7819 */ /* 0x000fe200000116c9 */
[C---:B------:R-:W-:Y:S01]  /*0ff0*/  VIADD R164, R16.reuse, 0x60 ;  /* 0x0000006010a47836 */ /* 0x040fe20000000000 */
[----:B------:R-:W-:Y:S01]  /*1000*/  SHF.R.U32.HI R206, RZ, 0x3, R202 ;  /* 0x00000003ffce7819 */ /* 0x000fe200000116ca */
[----:B------:R-:W-:Y:S01]  /*1010*/  VIADD R186, R16, 0x80 ;  /* 0x0000008010ba7836 */ /* 0x000fe20000000000 */
[----:B------:R-:W-:Y:S01]  /*1020*/  LOP3.LUT R225, R0, R203, RZ, 0x3c, !PT ;  /* 0x000000cb00e17212 */ /* 0x000fe200078e3cff */
[----:B------:R-:W-:Y:S01]  /*1030*/  IMAD.SHL.U32 R0, R6, 0x8, RZ ;  /* 0x0000000806007824 */ /* 0x000fe200078e00ff */
[----:B------:R-:W-:Y:S01]  /*1040*/  @P0 LOP3.LUT R11, R11, 0x100000, RZ, 0xfc, !PT ;  /* 0x001000000b0b0812 */ /* 0x000fe200078efcff */
[----:B------:R-:W-:Y:S01]  /*1050*/  VIADD R185, R16, 0xa0 ;  /* 0x000000a010b97836 */ /* 0x000fe20000000000 */
[----:B------:R-:W-:Y:S01]  /*1060*/  LOP3.LUT R3, R202, 0x38, R16, 0xf8, !PT ;  /* 0x00000038ca037812 */ /* 0x000fe200078ef810 */
[----:B------:R-:W-:Y:S01]  /*1070*/  VIADD R184, R16, 0xc0 ;  /* 0x000000c010b87836 */ /* 0x000fe20000000000 */
[----:B------:R0:W-:Y:S01]  /*1080*/  STL [R1+0x408], R0 ;  /* 0x0004080001007387 */ /* 0x0001e20000100800 */
[----:B------:R-:W-:Y:S01]  /*1090*/  LOP3.LUT R207, R2, 0xfffffe00, RZ, 0xc0, !PT ;  /* 0xfffffe0002cf7812 */ /* 0x000fe200078ec0ff */
[----:B------:R-:W-:Y:S01]  /*10a0*/  VIADD R167, R16, 0xe0 ;  /* 0x000000e010a77836 */ /* 0x000fe20000000000 */
[----:B------:R-:W-:Y:S01]  /*10b0*/  SEL R208, R208, 0xffffffe0, !P0 ;  /* 0xffffffe0d0d07807 */ /* 0x000fe20004000000 */
[----:B------:R0:W-:Y:S01]  /*10c0*/  STL [R1+0x400], R11 ;  /* 0x0004000b01007387 */ /* 0x0001e20000100800 */
[----:B------:R-:W-:Y:S01]  /*10d0*/  VIADD R155, R22, 0x10 ;  /* 0x00000010169b7836 */ /* 0x000fe20000000000 */
[----:B------:R-:W-:Y:S01]  /*10e0*/  LOP3.LUT R3, R207, R3, R206, 0xf6, !PT ;  /* 0x00000003cf037212 */ /* 0x000fe200078ef6ce */
[----:B------:R-:W-:Y:S01]  /*10f0*/  VIADD R197, R195, 0x40 ;  /* 0x00000040c3c57836 */ /* 0x000fe20000000000 */
[----:B------:R-:W-:Y:S01]  /*1100*/  LOP3.LUT R209, R225, R200, RZ, 0xfc, !PT ;  /* 0x000000c8e1d17212 */ /* 0x000fe200078efcff */
        /* <DEDUP_REMOVED lines=8> */
[----:B------:R-:W-:Y:S01]  /*1190*/  IMAD.IADD R209, R208, 0x1, R209 ;  /* 0x00000001d0d17824 */ /* 0x000fe200078e02d1 */
[----:B------:R-:W-:Y:S01]  /*11a0*/  SHF.R.S32.HI R192, RZ, 0x1f, R164 ;  /* 0x0000001fffc07819 */ /* 0x000fe200000114a4 */
[----:B------:R-:W-:Y:S01]  /*11b0*/  IMAD R229, R5, 0x8, R220 ;  /* 0x0000000805e57824 */ /* 0x000fe200078e02dc */
[----:B------:R-:W-:-:S02]  /*11c0*/  SHF.R.S32.HI R191, RZ, 0x1f, R186 ;  /* 0x0000001fffbf7819 */ /* 0x000fc400000114ba */
[----:B------:R-:W-:Y:S02]  /*11d0*/  SHF.R.S32.HI R190, RZ, 0x1f, R185 ;  /* 0x0000001fffbe7819 */ /* 0x000fe400000114b9 */
[----:B------:R-:W-:Y:S02]  /*11e0*/  SHF.R.S32.HI R189, RZ, 0x1f, R184 ;  /* 0x0000001fffbd7819 */ /* 0x000fe400000114b8 */
[----:B------:R-:W-:Y:S02]  /*11f0*/  SHF.R.S32.HI R188, RZ, 0x1f, R167 ;  /* 0x0000001fffbc7819 */ /* 0x000fe400000114a7 */
[----:B------:R-:W-:Y:S02]  /*1200*/  SHF.R.S32.HI R223, RZ, 0x1f, R155 ;  /* 0x0000001fffdf7819 */ /* 0x000fe4000001149b */
[----:B------:R-:W-:Y:S02]  /*1210*/  SHF.R.S32.HI R216, RZ, 0x1f, R197 ;  /* 0x0000001fffd87819 */ /* 0x000fe400000114c5 */
[----:B------:R-:W-:-:S02]  /*1220*/  SHF.R.S32.HI R215, RZ, 0x1f, R196 ;  /* 0x0000001fffd77819 */ /* 0x000fc400000114c4 */
[----:B0-----:R-:W-:-:S07]  /*1230*/  SHF.R.S32.HI R214, RZ, 0x1f, R198 ;  /* 0x0000001fffd67819 */ /* 0x001fce00000114c6 */
.L_x_12092:
[----:B------:R-:W-:Y:S05]  /*1240*/  YIELD ;  /* 0x0000000000007946 */ /* 0x000fea0003800000 */
[----:B------:R-:W-:Y:S01]  /*1250*/  ULDC.64 UR4, c[0x0][0xa28] ;  /* 0x00028a0000047ab9 */ /* 0x000fe20000000a00 */
[----:B0---4-:R-:W0:Y:S01]  /*1260*/  LDC.64 R4, c[0x0][0xa08] ;  /* 0x00028200ff047b82 */ /* 0x011e220000000a00 */
[----:B------:R-:W-:Y:S01]  /*1270*/  ISETP.NE.U32.AND P1, PT, RZ, UR4, PT ;  /* 0x00000004ff007c0c */ /* 0x000fe2000bf25070 */
[----:B------:R-:W-:Y:S02]  /*1280*/  IMAD.MOV.U32 R11, RZ, RZ, RZ ;  /* 0x000000ffff0b7224 */ /* 0x000fe400078e00ff */
[----:B------:R-:W-:Y:S01]  /*1290*/  IMAD.MOV.U32 R49, RZ, RZ, RZ ;  /* 0x000000ffff317224 */ /* 0x000fe200078e00ff */
[----:B------:R-:W-:Y:S01]  /*12a0*/  ISETP.NE.AND.EX P1, PT, RZ, UR5, PT, P1 ;  /* 0x00000005ff007c0c */ /* 0x000fe2000bf25310 */
[----:B------:R-:W-:-:S02]  /*12b0*/  ULDC.64 UR4, c[0x0][0xa18] ;  /* 0x0002860000047ab9 */ /* 0x000fc40000000a00 */
[----:B------:R-:W-:-:S04]  /*12c0*/  ISETP.NE.U32.AND P2, PT, RZ, UR4, PT ;  /* 0x00000004ff007c0c */ /* 0x000fc8000bf45070 */
[----:B------:R-:W-:Y:S01]  /*12d0*/  ISETP.NE.AND.EX P2, PT, RZ, UR5, PT, P2 ;  /* 0x00000005ff007c0c */ /* 0x000fe2000bf45320 */
[----:B------:R-:W-:Y:S02]  /*12e0*/  ULDC.64 UR4, c[0x0][0xa08] ;  /* 0x0002820000047ab9 */ /* 0x000fe40000000a00 */
[----:B------:R-:W-:-:S03]  /*12f0*/  ISETP.NE.U32.AND P0, PT, RZ, UR4, PT ;  /* 0x00000004ff007c0c */ /* 0x000fc6000bf05070 */
[----:B-1----:R-:W1:Y:S01]  /*1300*/  @P1 LDC.64 R2, c[0x0][0xa28] ;  /* 0x00028a00ff021b82 */ /* 0x002e620000000a00 */
[----:B------:R-:W-:Y:S01]  /*1310*/  ISETP.NE.AND.EX P0, PT, RZ, UR5, PT, P0 ;  /* 0x00000005ff007c0c */ /* 0x000fe2000bf05300 */
[----:B0--3--:R-:W-:-:S06]  /*1320*/  IMAD.WIDE R8, R127, 0x4, R4 ;  /* 0x000000047f087825 */ /* 0x009fcc00078e0204 */
[----:B------:R-:W0:Y:S01]  /*1330*/  @P2 LDC.64 R6, c[0x0][0xa18] ;  /* 0x00028600ff062b82 */ /* 0x000e220000000a00 */
[----:B------:R-:W-:Y:S02]  /*1340*/  ULDC UR4, c[0x0][0x288] ;  /* 0x0000a20000047ab9 */ /* 0x000fe40000000800 */
[----:B------:R-:W-:Y:S01]  /*1350*/  IMAD.U32 R28, RZ, RZ, UR4 ;  /* 0x00000004ff1c7e24 */ /* 0x000fe2000f8e00ff */
[----:B------:R-:W-:Y:S02]  /*1360*/  ULDC.64 UR4, c[0x0][0x418] ;  /* 0x0001060000047ab9 */ /* 0x000fe40000000a00 */
[----:B--2---:R2:W5:Y:S01]  /*1370*/  @P0 LDG.E R49, desc[UR42][R8.64] ;  /* 0x0000002a08310981 */ /* 0x004562000c1e1900 */
[----:B-1----:R-:W-:-:S05]  /*1380*/  @P1 IMAD.WIDE R2, R127, 0x4, R2 ;  /* 0x000000047f021825 */ /* 0x002fca00078e0202 */
[----:B------:R2:W5:Y:S01]  /*1390*/  @P1 LDG.E R11, desc[UR42][R2.64] ;  /* 0x0000002a020b1981 */ /* 0x000562000c1e1900 */
[----:B0-----:R-:W-:-:S05]  /*13a0*/  @P2 IMAD.WIDE R4, R127, 0x4, R6 ;  /* 0x000000047f042825 */ /* 0x001fca00078e0206 */
        /* <DEDUP_REMOVED lines=8> */
[----:B------:R-:W-:Y:S02]  /*1430*/  IMAD.U32 R47, RZ, RZ, UR5 ;  /* 0x00000005ff2f7e24 */ /* 0x000fe4000f8e00ff */
[----:B------:R-:W-:Y:S01]  /*1440*/  IMAD.U32 R32, RZ, RZ, UR4 ;  /* 0x00000004ff207e24 */ /* 0x000fe2000f8e00ff */
        /* <DEDUP_REMOVED lines=10> */
.L_x_11861:
[----:B------:R-:W-:Y:S01]  /*14f0*/  ULDC.64 UR4, c[0x0][0xa20] ;  /* 0x0002880000047ab9 */ /* 0x000fe20000000a00 */
[----:B------:R-:W-:Y:S01]  /*1500*/  IMAD.MOV.U32 R211, RZ, RZ, R126 ;  /* 0x000000ffffd37224 */ /* 0x000fe200078e007e */
[----:B------:R-:W-:Y:S01]  /*1510*/  ISETP.NE.U32.AND P1, PT, RZ, UR4, PT ;  /* 0x00000004ff007c0c */ /* 0x000fe2000bf25070 */
[----:B------:R-:W-:-:S03]  /*1520*/  IMAD.MOV.U32 R212, RZ, RZ, R127 ;  /* 0x000000ffffd47224 */ /* 0x000fc600078e007f */
[----:B------:R-:W-:-:S13]  /*1530*/  ISETP.NE.AND.EX P1, PT, RZ, UR5, PT, P1 ;  /* 0x00000005ff007c0c */ /* 0x000fda000bf25310 */
[----:B------:R-:W-:Y:S05]  /*1540*/  @!P1 BRA `(.L_x_11862) ;  /* 0x0000000000109947 */ /* 0x000fea0003800000 */
[----:B------:R-:W0:Y:S02]  /*1550*/  LDC.64 R2, c[0x0][0xa20] ;  /* 0x00028800ff027b82 */ /* 0x000e240000000a00 */
[----:B0-----:R-:W-:-:S05]  /*1560*/  IMAD.WIDE R2, R127, 0x4, R2 ;  /* 0x000000047f027825 */ /* 0x001fca00078e0202 */
[----:B------:R0:W5:Y:S01]  /*1570*/  LDG.E R32, desc[UR42][R2.64] ;  /* 0x0000002a02207981 */ /* 0x000162000c1e1900 */
[----:B------:R-:W-:Y:S05]  /*1580*/  BRA `(.L_x_11863) ;  /* 0x0000000000107947 */ /* 0x000fea0003800000 */
.L_x_11862:
[----:B------:R-:W-:Y:S05]  /*1590*/  @!P0 BRA `(.L_x_11863) ;  /* 0x00000000000c8947 */ /* 0x000fea0003800000 */
[----:B------:R-:W2:Y:S04]  /*15a0*/  LDG.E R3, desc[UR42][R8.64] ;  /* 0x0000002a08037981 */ /* 0x000ea8000c1e1900 */
[----:B------:R-:W2:Y:S02]  /*15b0*/  LDG.E R32, desc[UR42][R8.64+0x4] ;  /* 0x0000042a08207981 */ /* 0x000ea4000c1e1900 */
[----:B--2---:R-:W-:-:S07]  /*15c0*/  IMAD.IADD R32, R32, 0x1, -R3 ;  /* 0x0000000120207824 */ /* 0x004fce00078e0a03 */
.L_x_11863:
[----:B------:R-:W-:Y:S01]  /*15d0*/  ULDC.64 UR4, c[0x0][0xa10] ;  /* 0x0002840000047ab9 */ /* 0x000fe20000000a00 */
[----:B------:R-:W1:Y:S01]  /*15e0*/  LDC R8, c[0x0][0x448] ;  /* 0x00011200ff087b82 */ /* 0x000e620000000800 */
[----:B------:R-:W-:-:S04]  /*15f0*/  ISETP.NE.U32.AND P0, PT, RZ, UR4, PT ;  /* 0x00000004ff007c0c */ /* 0x000fc8000bf05070 */
[----:B------:R-:W-:Y:S01]  /*1600*/  ISETP.NE.AND.EX P0, PT, RZ, UR5, PT, P0 ;  /* 0x00000005ff007c0c */ /* 0x000fe2000bf05300 */
[----:B------:R-:W-:Y:S02]  /*1610*/  ULDC.64 UR4, c[0x0][0xa30] ;  /* 0x00028c0000047ab9 */ /* 0x000fe40000000a00 */
[----:B------:R-:W-:Y:S01]  /*1620*/  ISETP.NE.U32.AND P1, PT, RZ, UR4, PT ;  /* 0x00000004ff007c0c */ /* 0x000fe2000bf25070 */
[----:B0----5:R-:W-:Y:S01]  /*1630*/  IMAD.MOV.U32 R2, RZ, RZ, R32 ;  /* 0x000000ffff027224 */ /* 0x021fe200078e0020 */
[----:B------:R-:W0:Y:S02]  /*1640*/  LDC.64 R12, c[0x0][0x9e0] ;  /* 0x00027800ff0c7b82 */ /* 0x000e240000000a00 */
[----:B------:R-:W-:-:S06]  /*1650*/  ISETP.NE.AND.EX P1, PT, RZ, UR5, PT, P1 ;  /* 0x00000005ff007c0c */ /* 0x000fcc000bf25310 */
[----:B------:R-:W2:Y:S08]  /*1660*/  @P0 LDC.64 R4, c[0x0][0xa10] ;  /* 0x00028400ff040b82 */ /* 0x000eb00000000a00 */
[----:B------:R-:W3:Y:S01]  /*1670*/  @P1 LDC.64 R6, c[0x0][0xa30] ;  /* 0x00028c00ff061b82 */ /* 0x000ee20000000a00 */
[----:B--2---:R-:W-:-:S05]  /*1680*/  @P0 IMAD.WIDE R4, R127, 0x4, R4 ;  /* 0x000000047f040825 */ /* 0x004fca00078e0204 */
[----:B------:R-:W2:Y:S04]  /*1690*/  @P0 LDG.E R0, desc[UR42][R4.64] ;  /* 0x0000002a04000981 */ /* 0x000ea8000c1e1900 */
[----:B------:R-:W2:Y:S01]  /*16a0*/  @P0 LDG.E R3, desc[UR42][R4.64+0x4] ;  /* 0x0000042a04030981 */ /* 0x000ea2000c1e1900 */
[----:B---3--:R-:W-:-:S05]  /*16b0*/  @P1 IMAD.WIDE R6, R127, 0x4, R6 ;  /* 0x000000047f061825 */ /* 0x008fca00078e0206 */
[----:B------:R3:W5:Y:S01]  /*16c0*/  @P1 LDG.E R2, desc[UR42][R6.64] ;  /* 0x0000002a06021981 */ /* 0x000762000c1e1900 */
[----:B-1----:R-:W-:Y:S01]  /*16d0*/  ISETP.NE.AND P1, PT, R8, 0x1, PT ;  /* 0x000000010800780c */ /* 0x002fe20003f25270 */
[----:B------:R-:W-:Y:S01]  /*16e0*/  IMAD.SHL.U32 R210, R125, 0x80, RZ ;  /* 0x000000807dd27824 */ /* 0x000fe200078e00ff */
[----:B0-----:R-:W-:Y:S01]  /*16f0*/  ISETP.GE.AND P2, PT, R13, 0x1, PT ;  /* 0x000000010d00780c */ /* 0x001fe20003f46270 */
[----:B------:R-:W-:-:S10]  /*1700*/  IMAD.IADD R10, R32, 0x1, -R11 ;  /* 0x00000001200a7824 */ /* 0x000fd400078e0a0b */
[----:B------:R-:W0:Y:S08]  /*1710*/  @P1 LDC R8, c[0x0][0x44c] ;  /* 0x00011300ff081b82 */ /* 0x000e300000000800 */
[----:B------:R-:W1:Y:S01]  /*1720*/  @P1 LDC R9, c[0x0][0x450] ;  /* 0x00011400ff091b82 */ /* 0x000e620000000800 */
[----:B--2---:R-:W-:Y:S02]  /*1730*/  @P0 IMAD.IADD R47, R3, 0x1, -R0 ;  /* 0x00000001032f0824 */ /* 0x004fe400078e0a00 */
[----:B------:R-:W-:-:S02]  /*1740*/  VIADD R3, R210, 0x7f ;  /* 0x0000007fd2037836 */ /* 0x000fc40000000000 */
[----:B------:R-:W-:Y:S02]  /*1750*/  IMAD.IADD R29, R10, 0x1, R47 ;  /* 0x000000010a1d7824 */ /* 0x000fe400078e022f */
[----:B0-----:R-:W-:-:S03]  /*1760*/  @P1 IMAD.HI.U32 R4, R3, R8, RZ ;  /* 0x0000000803041227 */ /* 0x001fc600078e00ff */
[C---:B------:R-:W-:Y:S01]  /*1770*/  IADD3 R204, R29.reuse, 0x1, -R28 ;  /* 0x000000011dcc7810 */ /* 0x040fe20007ffe81c */
[----:B------:R-:W-:Y:S01]  /*1780*/  VIADD R0, R29, 0x5f ;  /* 0x0000005f1d007836 */ /* 0x000fe20000000000 */
[----:B-1----:R-:W-:-:S03]  /*1790*/  @P1 SHF.R.U32.HI R3, RZ, R9, R4 ;  /* 0x00000009ff031219 */ /* 0x002fc60000011604 */
[----:B------:R-:W-:-:S04]  /*17a0*/  IMAD.HI R0, R0, 0x2aaaaaab, RZ ;  /* 0x2aaaaaab00007827 */ /* 0x000fc800078e02ff */
[----:B---3--:R-:W-:Y:S01]  /*17b0*/  IMAD.IADD R7, R204, 0x1, R3 ;  /* 0x00000001cc077824 */ /* 0x008fe200078e0203 */
[----:B------:R-:W-:-:S04]  /*17c0*/  SHF.R.U32.HI R165, RZ, 0x1f, R0 ;  /* 0x0000001fffa57819 */ /* 0x000fc80000011600 */
[----:B------:R-:W-:Y:S01]  /*17d0*/  LEA.HI.SX32 R165, R0, R165, 0x1c ;  /* 0x000000a500a57211 */ /* 0x000fe200078fe2ff */
        /* <DEDUP_REMOVED lines=13> */
.L_x_11866:
[----:B------:R-:W-:-:S13]  /*18b0*/  ISETP.NE.AND P0, PT, R13, 0x1, PT ;  /* 0x000000010d00780c */ /* 0x000fda0003f05270 */
[----:B------:R-:W0:Y:S02]  /*18c0*/  @P0 LDC.64 R4, c[0x0][0x9e8] ;  /* 0x00027a00ff040b82 */ /* 0x000e240000000a00 */
[----:B0-----:R-:W-:-:S05]  /*18d0*/  @P0 IMAD.HI.U32 R4, R3, R4, RZ ;  /* 0x0000000403040227 */ /* 0x001fca00078e00ff */
[----:B------:R-:W-:-:S07]  /*18e0*/  @P0 SHF.R.U32.HI R3, RZ, R5, R4 ;  /* 0x00000005ff030219 */ /* 0x000fce0000011604 */
.L_x_11867:
[----:B------:R-:W-:Y:S05]  /*18f0*/  BSYNC B0 ;  /* 0x0000000000007941 */ /* 0x000fea0003800000 */
.L_x_11865:
[----:B------:R-:W-:-:S05]  /*1900*/  IMAD R3, R3, R13, R13 ;  /* 0x0000000d03037224 */ /* 0x000fca00078e020d */
[----:B------:R-:W-:-:S07]  /*1910*/  VIMNMX R0, R0, R3, PT ;  /* 0x0000000300007248 */ /* 0x000fce0003fe0100 */
.L_x_11864:
        /* <DEDUP_REMOVED lines=20> */
.L_x_11870:
[----:B------:R-:W-:-:S13]  /*1a60*/  ISETP.NE.AND P0, PT, R13, 0x1, PT ;  /* 0x000000010d00780c */ /* 0x000fda0003f05270 */
[----:B------:R-:W0:Y:S02]  /*1a70*/  @P0 LDC.64 R6, c[0x0][0x9e8] ;  /* 0x00027a00ff060b82 */ /* 0x000e240000000a00 */
[----:B0-----:R-:W-:-:S05]  /*1a80*/  @P0 IMAD.HI.U32 R6, R3, R6, RZ ;  /* 0x0000000603060227 */ /* 0x001fca00078e00ff */
[----:B------:R-:W-:-:S07]  /*1a90*/  @P0 SHF.R.U32.HI R3, RZ, R7, R6 ;  /* 0x00000007ff030219 */ /* 0x000fce0000011606 */
.L_x_11871:
[----:B------:R-:W-:Y:S05]  /*1aa0*/  BSYNC B0 ;  /* 0x0000000000007941 */ /* 0x000fea0003800000 */
.L_x_11869:
[----:B------:R-:W-:-:S05]  /*1ab0*/  IMAD R3, R3, R13, RZ ;  /* 0x0000000d03037224 */ /* 0x000fca00078e02ff */
[----:B------:R-:W-:-:S07]  /*1ac0*/  VIMNMX R4, R4, R3, !PT ;  /* 0x0000000304047248 */ /* 0x000fce0007fe0100 */
.L_x_11868:
        /* <DEDUP_REMOVED lines=44> */
.L_x_11874:
[----:B------:R-:W-:Y:S05]  /*1d90*/  BSYNC B6 ;  /* 0x0000000000067941 */ /* 0x000fea0003800000 */
.L_x_11873:
        /* <DEDUP_REMOVED lines=20> */
.L_x_11876:
[----:B------:R-:W-:Y:S05]  /*1ee0*/  BSYNC B6 ;  /* 0x0000000000067941 */ /* 0x000fea0003800000 */
.L_x_11875:
[----:B------:R-:W-:Y:S01]  /*1ef0*/  ULDC.64 UR4, c[0x0][0x9f8] ;  /* 0x00027e0000047ab9 */ /* 0x000fe20000000a00 */
[----:B------:R-:W-:Y:S01]  /*1f00*/  IMAD.MOV.U32 R0, RZ, RZ, R127 ;  /* 0x000000ffff007224 */ /* 0x000fe200078e007f */
[----:B------:R-:W-:Y:S01]  /*1f10*/  ISETP.NE.U32.AND P0, PT, RZ, UR4, PT ;  /* 0x00000004ff007c0c */ /* 0x000fe2000bf05070 */
[----:B------:R-:W-:Y:S01]  /*1f20*/  ULDC UR8, c[0x0][0x320] ;  /* 0x0000c80000087ab9 */ /* 0x000fe20000000800 */
[----:B------:R-:W0:Y:S01]  /*1f30*/  LDC R33, c[0x0][0x3f4] ;  /* 0x0000fd00ff217b82 */ /* 0x000e220000000800 */
[----:B------:R-:W-:Y:S01]  /*1f40*/  SHF.R.S32.HI R3, RZ, 0x1f, R152 ;  /* 0x0000001fff037819 */ /* 0x000fe20000011498 */
[----:B------:R-:W-:Y:S01]  /*1f50*/  ULDC.64 UR6, c[0x0][0x408] ;  /* 0x0001020000067ab9 */ /* 0x000fe20000000a00 */
[----:B------:R-:W-:Y:S01]  /*1f60*/  ISETP.NE.AND.EX P0, PT, RZ, UR5, PT, P0 ;  /* 0x00000005ff007c0c */ /* 0x000fe2000bf05300 */
[----:B------:R-:W1:Y:S01]  /*1f70*/  S2R R34, SR_TID.X ;  /* 0x0000000000227919 */ /* 0x000e620000002100 */
[----:B------:R-:W-:Y:S01]  /*1f80*/  ISETP.GE.AND P1, PT, R18, UR8, PT ;  /* 0x0000000812007c0c */ /* 0x000fe2000bf26270 */
[----:B------:R-:W-:-:S10]  /*1f90*/  ULDC.64 UR4, c[0x0][0x3f8] ;  /* 0x0000fe0000047ab9 */ /* 0x000fd40000000a00 */
[----:B------:R-:W2:Y:S02]  /*1fa0*/  @P0 LDC.64 R4, c[0x0][0x9f8] ;  /* 0x00027e00ff040b82 */ /* 0x000ea40000000a00 */
[----:B--2---:R-:W-:-:S05]  /*1fb0*/  @P0 IMAD.WIDE R4, R127, 0x4, R4 ;  /* 0x000000047f040825 */ /* 0x004fca00078e0204 */
[----:B------:R2:W3:Y:S01]  /*1fc0*/  @P0 LDG.E R0, desc[UR42][R4.64] ;  /* 0x0000002a04000981 */ /* 0x0004e2000c1e1900 */
[----:B------:R-:W-:Y:S01]  /*1fd0*/  SEL R8, RZ, 0xffffffff, P1 ;  /* 0xffffffffff087807 */ /* 0x000fe20000800000 */
[C---:B------:R-:W-:Y:S01]  /*1fe0*/  IMAD R7, R3.reuse, UR4, RZ ;  /* 0x0000000403077c24 */ /* 0x040fe2000f8e02ff */
[----:B------:R-:W-:Y:S01]  /*1ff0*/  ISETP.GE.AND P0, PT, R16, UR8, PT ;  /* 0x0000000810007c0c */ /* 0x000fe2000bf06270 */
[----:B------:R-:W-:Y:S01]  /*2000*/  IMAD R9, R3, UR6, RZ ;  /* 0x0000000603097c24 */ /* 0x000fe2000f8e02ff */
[----:B------:R-:W-:Y:S01]  /*2010*/  SHF.R.S32.HI R23, RZ, 0x1f, R22 ;  /* 0x0000001fff177819 */ /* 0x000fe20000011416 */
[C---:B------:R-:W-:Y:S01]  /*2020*/  IMAD R11, R152.reuse, UR5, R7 ;  /* 0x00000005980b7c24 */ /* 0x040fe2000f8e0207 */
[----:B-1----:R-:W-:Y:S01]  /*2030*/  SHF.R.U32.HI R34, RZ, 0x7, R34 ;  /* 0x00000007ff227819 */ /* 0x002fe20000011622 */
[----:B------:R-:W-:Y:S01]  /*2040*/  IMAD R13, R152, UR7, R9 ;  /* 0x00000007980d7c24 */ /* 0x000fe2000f8e0209 */
[----:B-----5:R-:W-:Y:S01]  /*2050*/  SHF.R.S32.HI R48, RZ, 0x1f, R2 ;  /* 0x0000001fff307819 */ /* 0x020fe20000011402 */
[----:B--2---:R-:W-:Y:S01]  /*2060*/  IMAD.SHL.U32 R5, R8, 0x2, RZ ;  /* 0x0000000208057824 */ /* 0x004fe200078e00ff */
[----:B------:R-:W-:Y:S01]  /*2070*/  SEL R4, RZ, 0x1, P0 ;  /* 0x00000001ff047807 */ /* 0x000fe20000000000 */
[----:B------:R-:W-:Y:S01]  /*2080*/  IMAD.WIDE.U32 R6, R152, UR4, R22 ;  /* 0x0000000498067c25 */ /* 0x000fe2000f8e0016 */
[----:B------:R-:W-:-:S02]  /*2090*/  ISETP.NE.AND P6, PT, R34, 0x1, PT ;  /* 0x000000012200780c */ /* 0x000fc40003fc5270 */
[----:B------:R-:W-:Y:S01]  /*20a0*/  LOP3.LUT R10, R5, 0x2, R4, 0xe2, !PT ;  /* 0x00000002050a7812 */ /* 0x000fe200078ee204 */
[----:B------:R-:W-:Y:S01]  /*20b0*/  IMAD.WIDE.U32 R8, R152, UR4, R16 ;  /* 0x0000000498087c25 */ /* 0x000fe2000f8e0010 */
[----:B------:R-:W-:Y:S02]  /*20c0*/  ISETP.GE.AND P0, PT, R166, UR8, PT ;  /* 0x00000008a6007c0c */ /* 0x000fe4000bf06270 */
[----:B------:R-:W-:Y:S01]  /*20d0*/  ISETP.GE.AND P1, PT, R164, UR8, PT ;  /* 0x00000008a4007c0c */ /* 0x000fe2000bf26270 */
[----:B------:R-:W-:Y:S01]  /*20e0*/  IMAD.WIDE.U32 R4, R152, UR6, R22 ;  /* 0x0000000698047c25 */ /* 0x000fe2000f8e0016 */
[----:B------:R-:W-:Y:S02]  /*20f0*/  ISETP.GE.AND P3, PT, R185, UR8, PT ;  /* 0x00000008b9007c0c */ /* 0x000fe4000bf66270 */
[----:B------:R-:W-:Y:S01]  /*2100*/  SEL R12, RZ, 0x8, P1 ;  /* 0x00000008ff0c7807 */ /* 0x000fe20000800000 */
[----:B------:R-:W-:Y:S01]  /*2110*/  IMAD.IADD R7, R7, 0x1, R11 ;  /* 0x0000000107077824 */ /* 0x000fe200078e020b */
[----:B------:R-:W-:Y:S01]  /*2120*/  ISETP.GE.AND P1, PT, R184, UR8, PT ;  /* 0x00000008b8007c0c */ /* 0x000fe2000bf26270 */
[----:B------:R-:W-:Y:S01]  /*2130*/  IMAD.IADD R9, R11, 0x1, R9 ;  /* 0x000000010b097824 */ /* 0x000fe200078e0209 */
[----:B------:R-:W-:Y:S01]  /*2140*/  SEL R11, RZ, 0x4, P0 ;  /* 0x00000004ff0b7807 */ /* 0x000fe20000000000 */
[----:B------:R-:W-:Y:S01]  /*2150*/  IMAD.IADD R5, R5, 0x1, R13 ;  /* 0x0000000105057824 */ /* 0x000fe200078e020d */
[----:B------:R-:W-:Y:S01]  /*2160*/  ISETP.GE.AND P0, PT, R186, UR8, PT ;  /* 0x00000008ba007c0c */ /* 0x000fe2000bf06270 */
[C---:B------:R-:W-:Y:S01]  /*2170*/  IMAD R15, R48.reuse, UR6, RZ ;  /* 0x00000006300f7c24 */ /* 0x040fe2000f8e02ff */
[----:B------:R-:W-:Y:S01]  /*2180*/  ISETP.GE.AND P2, PT, R167, UR8, PT ;  /* 0x00000008a7007c0c */ /* 0x000fe2000bf46270 */
[----:B------:R-:W-:Y:S01]  /*2190*/  IMAD R13, R48, UR4, RZ ;  /* 0x00000004300d7c24 */ /* 0x000fe2000f8e02ff */
[----:B------:R-:W-:Y:S01]  /*21a0*/  LOP3.LUT R10, R12, R10, R11, 0xfe, !PT ;  /* 0x0000000a0c0a7212 */ /* 0x000fe200078efe0b */
[----:B------:R-:W-:Y:S01]  /*21b0*/  IMAD.WIDE.U32 R20, R2, UR6, R4 ;  /* 0x0000000602147c25 */ /* 0x000fe2000f8e0004 */
[----:B------:R-:W-:-:S02]  /*21c0*/  SEL R5, RZ, 0x10, P0 ;  /* 0x00000010ff057807 */ /* 0x000fc40000000000 */
[----:B0-----:R-:W-:Y:S01]  /*21d0*/  ISETP.GE.AND P0, PT, R16, R33, PT ;  /* 0x000000211000720c */ /* 0x001fe20003f06270 */
[C---:B------:R-:W-:Y:S01]  /*21e0*/  IMAD R15, R2.reuse, UR7, R15 ;  /* 0x00000007020f7c24 */ /* 0x040fe2000f8e020f */
[----:B------:R-:W-:Y:S01]  /*21f0*/  SEL R4, RZ, 0x20, P3 ;  /* 0x00000020ff047807 */ /* 0x000fe20001800000 */
[C---:B------:R-:W-:Y:S01]  /*2200*/  IMAD R13, R2.reuse, UR5, R13 ;  /* 0x00000005020d7c24 */ /* 0x040fe2000f8e020d */
[----:B------:R-:W-:Y:S01]  /*2210*/  SEL R50, RZ, 0x7fff80, P2 ;  /* 0x007fff80ff327807 */ /* 0x000fe20001000000 */
[----:B------:R-:W-:Y:S01]  /*2220*/  IMAD.WIDE.U32 R24, R2, UR4, R6 ;  /* 0x0000000402187c25 */ /* 0x000fe2000f8e0006 */
[----:B------:R-:W-:Y:S02]  /*2230*/  SEL R7, R33, RZ, P0 ;  /* 0x000000ff21077207 */ /* 0x000fe40000000000 */
[----:B------:R-:W-:Y:S01]  /*2240*/  LOP3.LUT R4, R4, R10, R5, 0xfe, !PT ;  /* 0x0000000a04047212 */ /* 0x000fe200078efe05 */
[----:B------:R-:W-:Y:S01]  /*2250*/  IMAD.WIDE.U32 R30, R2, UR4, R8 ;  /* 0x00000004021e7c25 */ /* 0x000fe2000f8e0008 */
[----:B------:R-:W-:Y:S05]  /*2260*/  @!P6 WARPSYNC.ALL ;  /* 0x000000000000e948 */ /* 0x000fea0003800000 */
[----:B------:R-:W-:Y:S01]  /*2270*/  ULDC UR4, c[0x0][0x2f4] ;  /* 0x0000bd0000047ab9 */ /* 0x000fe20000000800 */
[----:B------:R-:W-:Y:S01]  /*2280*/  IMAD.IADD R7, R16, 0x1, R7 ;  /* 0x0000000110077824 */ /* 0x000fe200078e0207 */
[----:B------:R-:W-:Y:S01]  /*2290*/  ISETP.GE.AND P3, PT, R18, UR4, PT ;  /* 0x0000000412007c0c */ /* 0x000fe2000bf66270 */
[----:B------:R-:W-:Y:S01]  /*22a0*/  IMAD.U32 R55, RZ, RZ, UR36 ;  /* 0x00000024ff377e24 */ /* 0x000fe2000f8e00ff */
[----:B------:R-:W-:Y:S01]  /*22b0*/  SEL R5, RZ, 0x40, P1 ;  /* 0x00000040ff057807 */ /* 0x000fe20000800000 */
[----:B------:R-:W-:Y:S01]  /*22c0*/  IMAD.IADD R49, R49, 0x1, R32 ;  /* 0x0000000131317824 */ /* 0x000fe200078e0220 */
[----:B------:R-:W-:Y:S01]  /*22d0*/  SEL R6, RZ, 0xffffffff, P3 ;  /* 0xffffffffff067807 */ /* 0x000fe20001800000 */
[----:B------:R-:W-:Y:S01]  /*22e0*/  IMAD.IADD R53, R200, 0x1, R225 ;  /* 0x00000001c8357824 */ /* 0x000fe200078e02e1 */
[----:B------:R-:W-:Y:S01]  /*22f0*/  LOP3.LUT R50, R50, R4, R5, 0xfe, !PT ;  /* 0x0000000432327212 */ /* 0x000fe200078efe05 */
[----:B------:R-:W-:Y:S01]  /*2300*/  IMAD R54, R222, 0x40, R152 ;  /* 0x00000040de367824 */ /* 0x000fe200078e0298 */
[----:B------:R-:W-:Y:S01]  /*2310*/  ISETP.GE.AND P1, PT, R16, UR4, PT ;  /* 0x0000000410007c0c */ /* 0x000fe2000bf26270 */
[----:B------:R-:W-:Y:S01]  /*2320*/  IMAD.SHL.U32 R8, R6, 0x2, RZ ;  /* 0x0000000206087824 */ /* 0x000fe200078e00ff */
[----:B------:R-:W-:Y:S01]  /*2330*/  SHF.R.S32.HI R6, RZ, 0x1f, R7 ;  /* 0x0000001fff067819 */ /* 0x000fe20000011407 */
[----:B------:R-:W-:Y:S01]  /*2340*/  IMAD.IADD R56, R21, 0x1, R15 ;  /* 0x0000000115387824 */ /* 0x000fe200078e020f */
[----:B------:R-:W-:Y:S01]  /*2350*/  PRMT R71, R50, 0x8880, RZ ;  /* 0x0000888032477816 */ /* 0x000fe200000000ff */
[----:B------:R-:W-:Y:S01]  /*2360*/  IMAD.IADD R57, R25, 0x1, R13 ;  /* 0x0000000119397824 */ /* 0x000fe200078e020d */
[----:B------:R-:W-:Y:S01]  /*2370*/  LEA.HI R6, R6, R7, RZ, 0x3 ;  /* 0x0000000706067211 */ /* 0x000fe200078f18ff */
[----:B------:R-:W-:Y:S01]  /*2380*/  IMAD.IADD R58, R13, 0x1, R31 ;  /* 0x000000010d3a7824 */ /* 0x000fe200078e021f */
[----:B------:R-:W-:-:S02]  /*2390*/  PRMT R71, R71, 0x7710, RZ ;  /* 0x0000771047477816 */ /* 0x000fc400000000ff */
[--C-:B------:R-:W-:Y:S02]  /*23a0*/  LOP3.LUT R4, R201, 0x38, R6.reuse, 0xf8, !PT ;  /* 0x00000038c9047812 */ /* 0x100fe400078ef806 */
[----:B------:R-:W-:Y:S02]  /*23b0*/  LOP3.LUT R5, R202, 0x38, R6, 0xf8, !PT ;  /* 0x00000038ca057812 */ /* 0x000fe400078ef806 */
[----:B------:R-:W-:Y:S02]  /*23c0*/  LOP3.LUT R63, R4, R203, RZ, 0x3c, !PT ;  /* 0x000000cb043f7212 */ /* 0x000fe400078e3cff */
[----:B------:R-:W-:Y:S02]  /*23d0*/  LOP3.LUT R64, R5, R206, RZ, 0x3c, !PT ;  /* 0x000000ce05407212 */ /* 0x000fe400078e3cff */
[----:B------:R-:W-:Y:S01]  /*23e0*/  SEL R51, RZ, 0x1, P1 ;  /* 0x00000001ff337807 */ /* 0x000fe20000800000 */
[----:B------:R-:W-:Y:S01]  /*23f0*/  IMAD.IADD R63, R200, 0x1, R63 ;  /* 0x00000001c83f7824 */ /* 0x000fe200078e023f */
[----:B------:R-:W-:Y:S01]  /*2400*/  LOP3.LUT R61, R6, 0xfffffff8, RZ, 0xc0, !PT ;  /* 0xfffffff8063d7812 */ /* 0x000fe200078ec0ff */
[----:B------:R-:W-:Y:S01]  /*2410*/  IMAD.IADD R64, R207, 0x1, R64 ;  /* 0x00000001cf407824 */ /* 0x000fe200078e0240 */
[----:B------:R-:W-:-:S02]  /*2420*/  LOP3.LUT R65, R71, 0x1, RZ, 0xc0, !PT ;  /* 0x0000000147417812 */ /* 0x000fc400078ec0ff */
[C---:B------:R-:W-:Y:S02]  /*2430*/  LOP3.LUT R66, R71.reuse, 0x2, RZ, 0xc0, !PT ;  /* 0x0000000247427812 */ /* 0x040fe400078ec0ff */
[C---:B------:R-:W-:Y:S02]  /*2440*/  LOP3.LUT R67, R71.reuse, 0x4, RZ, 0xc0, !PT ;  /* 0x0000000447437812 */ /* 0x040fe400078ec0ff */
[C---:B------:R-:W-:Y:S02]  /*2450*/  LOP3.LUT R68, R71.reuse, 0x8, RZ, 0xc0, !PT ;  /* 0x0000000847447812 */ /* 0x040fe400078ec0ff */
[C---:B------:R-:W-:Y:S02]  /*2460*/  LOP3.LUT R69, R71.reuse, 0x10, RZ, 0xc0, !PT ;  /* 0x0000001047457812 */ /* 0x040fe400078ec0ff */
[----:B------:R-:W-:Y:S02]  /*2470*/  LOP3.LUT R70, R71, 0x20, RZ, 0xc0, !PT ;  /* 0x0000002047467812 */ /* 0x000fe400078ec0ff */
[----:B------:R-:W-:-:S02]  /*2480*/  LOP3.LUT R51, R8, 0x2, R51, 0xe2, !PT ;  /* 0x0000000208337812 */ /* 0x000fc400078ee233 */
[----:B------:R-:W-:Y:S02]  /*2490*/  SHF.R.S32.HI R52, RZ, 0x1f, R126 ;  /* 0x0000001fff347819 */ /* 0x000fe4000001147e */
[----:B------:R-:W-:Y:S02]  /*24a0*/  LOP3.LUT R55, R55, 0x1, RZ, 0xfc, !PT ;  /* 0x0000000137377812 */ /* 0x000fe400078efcff */
[----:B------:R-:W-:Y:S02]  /*24b0*/  SHF.R.S32.HI R60, RZ, 0x3, R6 ;  /* 0x00000003ff3c7819 */ /* 0x000fe40000011406 */
[----:B------:R-:W-:Y:S02]  /*24c0*/  SHF.R.S32.HI R62, RZ, 0x1f, R61 ;  /* 0x0000001fff3e7819 */ /* 0x000fe4000001143d */
[----:B------:R-:W-:Y:S02]  /*24d0*/  LOP3.LUT R71, R71, 0x40, RZ, 0xc0, !PT ;  /* 0x0000004047477812 */ /* 0x000fe400078ec0ff */
[----:B---3--:R-:W-:Y:S01]  /*24e0*/  SHF.R.S32.HI R59, RZ, 0x1f, R0 ;  /* 0x0000001fff3b7819 */ /* 0x008fe20000011400 */
[----:B------:R-:W-:Y:S06]  /*24f0*/  @!P6 BAR.SYNC.DEFER_BLOCKING 0x9, 0x100 ;  /* 0x024400000000eb1d */ /* 0x000fec0000010000 */
.L_x_11934:
        /* <DEDUP_REMOVED lines=41> */
[----:B------:R-:W0:Y:S01]  /*2790*/  LDC.64 R10, c[0x0][0x3f8] ;  /* 0x0000fe00ff0a7b82 */ /* 0x000e220000000a00 */
[----:B------:R-:W-:Y:S02]  /*27a0*/  ULDC.U8 UR6, c[0x0][0x410] ;  /* 0x0001040000067ab9 */ /* 0x000fe40000000000 */
[----:B------:R-:W-:Y:S01]  /*27b0*/  IMAD R6, R80, UR4, RZ ;  /* 0x0000000450067c24 */ /* 0x000fe2000f8e02ff */
[----:B------:R-:W-:Y:S01]  /*27c0*/  ISETP.NE.AND P2, PT, RZ, UR6, PT ;  /* 0x00000006ff007c0c */ /* 0x000fe2000bf45270 */
[----:B------:R-:W-:Y:S02]  /*27d0*/  IMAD R82, R45, -0x60, R47 ;  /* 0xffffffa02d527824 */ /* 0x000fe400078e022f */
[----:B------:R-:W-:Y:S01]  /*27e0*/  IMAD R7, R79, UR5, R6 ;  /* 0x000000054f077c24 */ /* 0x000fe2000f8e0206 */
[----:B------:R-:W1:Y:S01]  /*27f0*/  LDC.64 R12, c[0x0][0x408] ;  /* 0x00010200ff0c7b82 */ /* 0x000e620000000a00 */
[----:B------:R-:W-:Y:S01]  /*2800*/  ULDC.64 UR4, c[0x0][0x310] ;  /* 0x0000c40000047ab9 */ /* 0x000fe20000000a00 */
[----:B------:R-:W-:Y:S01]  /*2810*/  VIMNMX R82, R82, 0x60, PT ;  /* 0x0000006052527848 */ /* 0x000fe20003fe0100 */
[----:B------:R-:W-:-:S02]  /*2820*/  IMAD.IADD R5, R5, 0x1, R7 ;  /* 0x0000000105057824 */ /* 0x000fc400078e0207 */
        /* <DEDUP_REMOVED lines=8> */
[----:B------:R-:W-:Y:S01]  /*28b0*/  SHF.R.S32.HI R7, RZ, 0x1f, R45 ;  /* 0x0000001fff077819 */ /* 0x000fe2000001142d */
[----:B------:R-:W-:Y:S01]  /*28c0*/  ULDC.64 UR4, c[0x0][0x2e8] ;  /* 0x0000ba0000047ab9 */ /* 0x000fe20000000a00 */
[----:B0-----:R-:W-:Y:S01]  /*28d0*/  IMAD.WIDE.U32 R14, R45, R10, RZ ;  /* 0x0000000a2d0e7225 */ /* 0x001fe200078e00ff */
[----:B------:R-:W-:-:S03]  /*28e0*/  LEA R83, P3, R4, UR4, 0x1 ;  /* 0x0000000404537c11 */ /* 0x000fc6000f8608ff */
[C---:B------:R-:W-:Y:S02]  /*28f0*/  IMAD R6, R7.reuse, R10, RZ ;  /* 0x0000000a07067224 */ /* 0x040fe400078e02ff */
[-C--:B-1----:R-:W-:Y:S02]  /*2900*/  IMAD R8, R7, R12.reuse, RZ ;  /* 0x0000000c07087224 */ /* 0x082fe400078e02ff */
[----:B------:R-:W-:Y:S02]  /*2910*/  IMAD.IADD R5, R5, 0x1, R9 ;  /* 0x0000000105057824 */ /* 0x000fe400078e0209 */
[----:B------:R-:W-:-:S03]  /*2920*/  IMAD.WIDE.U32 R74, R45, R12, RZ ;  /* 0x0000000c2d4a7225 */ /* 0x000fc600078e00ff */
[----:B------:R-:W-:Y:S01]  /*2930*/  LEA.HI.X R84, R4, UR5, R5, 0x1, P3 ;  /* 0x0000000504547c11 */ /* 0x000fe200098f0c05 */
[C---:B------:R-:W-:Y:S02]  /*2940*/  IMAD R7, R45.reuse, R11, R6 ;  /* 0x0000000b2d077224 */ /* 0x040fe400078e0206 */
[----:B------:R-:W-:Y:S02]  /*2950*/  IMAD R9, R45, R13, R8 ;  /* 0x0000000d2d097224 */ /* 0x000fe400078e0208 */
        /* <DEDUP_REMOVED lines=11> */
[----:B------:R-:W-:Y:S01]  /*2a10*/  IMAD.MOV.U32 R4, RZ, RZ, R24 ;  /* 0x000000ffff047224 */ /* 0x000fe200078e0018 */
[----:B------:R-:W-:Y:S01]  /*2a20*/  ULDC.64 UR4, c[0x0][0x3e8] ;  /* 0x0000fa0000047ab9 */ /* 0x000fe20000000a00 */
[----:B------:R-:W-:Y:S01]  /*2a30*/  IMAD.MOV.U32 R5, RZ, RZ, R57 ;  /* 0x000000ffff057224 */ /* 0x000fe200078e0039 */
[----:B------:R-:W-:Y:S01]  /*2a40*/  ULDC.64 UR6, c[0x0][0x400] ;  /* 0x0001000000067ab9 */ /* 0x000fe20000000a00 */
[----:B------:R-:W-:Y:S01]  /*2a50*/  IMAD R35, R87, 0x60, RZ ;  /* 0x0000006057237824 */ /* 0x000fe200078e02ff */
[----:B------:R-:W-:Y:S01]  /*2a60*/  CS2R R42, SRZ ;  /* 0x00000000002a7805 */ /* 0x000fe2000001ff00 */
[----:B------:R-:W-:Y:S01]  /*2a70*/  IMAD.WIDE.U32 R6, R14, 0x60, R4 ;  /* 0x000000600e067825 */ /* 0x000fe200078e0004 */
[----:B------:R-:W-:-:S03]  /*2a80*/  CS2R R76, SRZ ;  /* 0x00000000004c7805 */ /* 0x000fc6000001ff00 */
[----:B------:R-:W-:Y:S02]  /*2a90*/  IMAD.MOV.U32 R4, RZ, RZ, R20 ;  /* 0x000000ffff047224 */ /* 0x000fe400078e0014 */
[----:B------:R-:W-:Y:S02]  /*2aa0*/  IMAD.MOV.U32 R5, RZ, RZ, R56 ;  /* 0x000000ffff057224 */ /* 0x000fe400078e0038 */
[----:B------:R-:W-:Y:S02]  /*2ab0*/  IMAD R37, R72, 0x60, RZ ;  /* 0x0000006048257824 */ /* 0x000fe400078e02ff */
[----:B------:R-:W-:Y:S01]  /*2ac0*/  IMAD.WIDE.U32 R32, R74, 0x60, R4 ;  /* 0x000000604a207825 */ /* 0x000fe200078e0004 */
[----:B------:R-:W-:-:S03]  /*2ad0*/  LEA R4, P3, R6, UR4, 0x1 ;  /* 0x0000000406047c11 */ /* 0x000fc6000f8608ff */
[----:B------:R-:W-:Y:S02]  /*2ae0*/  IMAD.IADD R5, R7, 0x1, R35 ;  /* 0x0000000107057824 */ /* 0x000fe400078e0223 */
[----:B------:R-:W-:-:S03]  /*2af0*/  IMAD.IADD R7, R33, 0x1, R37 ;  /* 0x0000000121077824 */ /* 0x000fc600078e0225 */
        /* <DEDUP_REMOVED lines=11> */
.L_x_11881:
[----:B------:R-:W-:Y:S05]  /*2bb0*/  BSYNC B1 ;  /* 0x0000000000017941 */ /* 0x000fea0003800000 */
.L_x_11880:
[----:B------:R-:W-:Y:S01]  /*2bc0*/  ISETP.GE.AND P4, PT, R187, R82, PT ;  /* 0x00000052bb00720c */ /* 0x000fe20003f86270 */
[----:B------:R-:W-:Y:S01]  /*2bd0*/  BSSY B1, `(.L_x_11882) ;  /* 0x0000023000017945 */ /* 0x000fe20003800000 */
[----:B------:R-:W-:Y:S02]  /*2be0*/  CS2R R34, SRZ ;  /* 0x0000000000227805 */ /* 0x000fe4000001ff00 */
[----:B------:R-:W-:Y:S01]  /*2bf0*/  CS2R R32, SRZ ;  /* 0x0000000000207805 */ /* 0x000fe2000001ff00 */
[----:B-----5:R-:W-:Y:S01]  /*2c00*/  IMAD.MOV.U32 R89, RZ, RZ, R38 ;  /* 0x000000ffff597224 */ /* 0x020fe200078e0026 */
[----:B------:R-:W-:Y:S01]  /*2c10*/  CS2R R36, SRZ ;  /* 0x0000000000247805 */ /* 0x000fe2000001ff00 */
[----:B------:R-:W-:-:S06]  /*2c20*/  IMAD.MOV.U32 R90, RZ, RZ, R39 ;  /* 0x000000ffff5a7224 */ /* 0x000fcc00078e0027 */
[----:B------:R-:W-:Y:S05]  /*2c30*/  @P4 BRA `(.L_x_11883) ;  /* 0x0000000000704947 */ /* 0x000fea0003800000 */
[C---:B0-----:R-:W-:Y:S01]  /*2c40*/  SHF.L.U64.HI R5, R10.reuse, 0x6, R11 ;  /* 0x000000060a057819 */ /* 0x041fe2000001020b */
[----:B------:R-:W-:Y:S01]  /*2c50*/  IMAD.SHL.U32 R4, R10, 0x40, RZ ;  /* 0x000000400a047824 */ /* 0x000fe200078e00ff */
[----:B------:R-:W-:Y:S01]  /*2c60*/  ULDC.64 UR4, c[0x0][0x3e8] ;  /* 0x0000fa0000047ab9 */ /* 0x000fe20000000a00 */
[----:B------:R-:W-:Y:S01]  /*2c70*/  IMAD R9, R87, 0x60, RZ ;  /* 0x0000006057097824 */ /* 0x000fe200078e02ff */
[----:B------:R-:W-:Y:S01]  /*2c80*/  CS2R R34, SRZ ;  /* 0x0000000000227805 */ /* 0x000fe2000001ff00 */
[----:B------:R-:W-:Y:S01]  /*2c90*/  IMAD.WIDE.U32 R4, R14, 0x60, R4 ;  /* 0x000000600e047825 */ /* 0x000fe200078e0004 */
[----:B------:R-:W-:-:S03]  /*2ca0*/  CS2R R36, SRZ ;  /* 0x0000000000247805 */ /* 0x000fc6000001ff00 */
[----:B------:R-:W-:Y:S01]  /*2cb0*/  IMAD R11, R72, 0x60, RZ ;  /* 0x00000060480b7824 */ /* 0x000fe200078e02ff */
[----:B------:R-:W-:Y:S01]  /*2cc0*/  IADD3 R6, P3, R24, R4, RZ ;  /* 0x0000000418067210 */ /* 0x000fe20007f7e0ff */
[----:B------:R-:W-:-:S03]  /*2cd0*/  IMAD.SHL.U32 R4, R12, 0x40, RZ ;  /* 0x000000400c047824 */ /* 0x000fc600078e00ff */
[----:B------:R-:W-:Y:S02]  /*2ce0*/  IADD3.X R9, R57, R9, R5, P3, !PT ;  /* 0x0000000939097210 */ /* 0x000fe40001ffe405 */
[----:B------:R-:W-:-:S03]  /*2cf0*/  SHF.L.U64.HI R5, R12, 0x6, R13 ;  /* 0x000000060c057819 */ /* 0x000fc6000001020d */
[----:B------:R-:W-:-:S03]  /*2d00*/  IMAD.WIDE.U32 R4, R74, 0x60, R4 ;  /* 0x000000604a047825 */ /* 0x000fc600078e0004 */
[----:B------:R-:W-:-:S04]  /*2d10*/  IADD3 R7, P3, R20, R4, RZ ;  /* 0x0000000414077210 */ /* 0x000fc80007f7e0ff */
[----:B------:R-:W-:Y:S02]  /*2d20*/  IADD3.X R8, R56, R11, R5, P3, !PT ;  /* 0x0000000b38087210 */ /* 0x000fe40001ffe405 */
        /* <DEDUP_REMOVED lines=13> */
.L_x_11883:
[----:B------:R-:W-:Y:S05]  /*2e00*/  BSYNC B1 ;  /* 0x0000000000017941 */ /* 0x000fea0003800000 */
.L_x_11882:
[----:B01----:R-:W-:Y:S01]  /*2e10*/  IMAD.MOV.U32 R4, RZ, RZ, R42 ;  /* 0x000000ffff047224 */ /* 0x003fe200078e002a */
[----:B------:R-:W-:Y:S01]  /*2e20*/  PRMT R74, R74, 0x5410, R89 ;  /* 0x000054104a4a7816 */ /* 0x000fe20000000059 */
[----:B------:R-:W-:Y:S01]  /*2e30*/  IMAD.MOV.U32 R5, RZ, RZ, R43 ;  /* 0x000000ffff057224 */ /* 0x000fe200078e002b */
[C---:B------:R-:W-:Y:S01]  /*2e40*/  PRMT R102, R90.reuse, 0x7610, R102 ;  /* 0x000076105a667816 */ /* 0x040fe20000000066 */
[----:B------:R-:W-:Y:S01]  /*2e50*/  IMAD.MOV.U32 R6, RZ, RZ, R76 ;  /* 0x000000ffff067224 */ /* 0x000fe200078e004c */
[----:B------:R-:W-:Y:S01]  /*2e60*/  PRMT R89, R89, 0x5410, R4 ;  /* 0x0000541059597816 */ /* 0x000fe20000000004 */
[----:B------:R-:W-:Y:S01]  /*2e70*/  IMAD.MOV.U32 R4, RZ, RZ, R40 ;  /* 0x000000ffff047224 */ /* 0x000fe200078e0028 */
[----:B------:R-:W-:Y:S01]  /*2e80*/  PRMT R90, R90, 0x5410, R5 ;  /* 0x000054105a5a7816 */ /* 0x000fe20000000005 */
[----:B------:R-:W-:Y:S01]  /*2e90*/  IMAD.MOV.U32 R5, RZ, RZ, R41 ;  /* 0x000000ffff057224 */ /* 0x000fe200078e0029 */
[----:B------:R-:W-:Y:S01]  /*2ea0*/  ISETP.NE.AND P3, PT, R55, 0x3, PT ;  /* 0x000000033700780c */ /* 0x000fe20003f65270 */
        /* <DEDUP_REMOVED lines=23> */
.L_x_11884:
[----:B------:R-:W-:Y:S01]  /*3020*/  IMAD R72, R19, 0x8, R148 ;  /* 0x0000000813487824 */ /* 0x000fe200078e0294 */
[----:B------:R-:W-:Y:S01]  /*3030*/  SHF.L.U32 R87, R154, 0x1f, RZ ;  /* 0x0000001f9a577819 */ /* 0x000fe200000006ff */
[----:B------:R-:W-:Y:S03]  /*3040*/  BSSY B1, `(.L_x_11885) ;  /* 0x0000003000017945 */ /* 0x000fe60003800000 */
[----:B------:R-:W0:Y:S02]  /*3050*/  SYNCS.PHASECHK.TRANS64.TRYWAIT P5, [R72+URZ+0x22890], R87 ;  /* 0x02289057480075a7 */ /* 0x000e2400080a017f */
[----:B0-----:R-:W-:Y:S05]  /*3060*/  @!P5 BRA `(.L_x_11886) ;  /* 0x000002680008d947 */ /* 0x001fea0003800000 */
.L_x_12229:
[----:B------:R-:W-:Y:S05]  /*3070*/  BSYNC B1 ;  /* 0x0000000000017941 */ /* 0x000fea0003800000 */
.L_x_11885:
[----:B------:R-:W-:-:S03]  /*3080*/  UMOV UR4, 0xffffffff ;  /* 0xffffffff00047882 */ /* 0x000fc60000000000 */
[----:B------:R-:W-:Y:S05]  /*3090*/  BRA.DIV UR4, `(.L_x_11887) ;  /* 0x0000026a04107947 */ /* 0x000fea000b800000 */
[----:B------:R1:W2:Y:S04]  /*30a0*/  SHFL.IDX PT, R75, R84, RZ, 0x1c1f ;  /* 0x001c1fff544b7589 */ /* 0x0002a800000e0000 */
[----:B------:R1:W3:Y:S02]  /*30b0*/  SHFL.IDX PT, R14, R83, RZ, 0x1c1f ;  /* 0x001c1fff530e7589 */ /* 0x0002e400000e0000 */
.L_x_12233:
        /* <DEDUP_REMOVED lines=12> */
[----:B------:R-:W-:Y:S01]  /*3180*/  SHF.R.U64 R98, R42, 0x10, R43 ;  /* 0x000000102a627819 */ /* 0x000fe2000000122b */
[----:B------:R-:W-:Y:S01]  /*3190*/  IMAD.U32 R12, R6, 0x10000, RZ ;  /* 0x00010000060c7824 */ /* 0x000fe200078e00ff */
[----:B------:R-:W-:Y:S02]  /*31a0*/  SHF.R.U32.HI R99, RZ, 0x10, R77 ;  /* 0x00000010ff637819 */ /* 0x000fe4000001164d */
[----:B------:R-:W-:Y:S02]  /*31b0*/  SHF.R.U32.HI R96, RZ, 0x10, R43 ;  /* 0x00000010ff607819 */ /* 0x000fe4000001162b */
[----:B------:R-:W-:Y:S02]  /*31c0*/  PRMT R97, R100, 0x5410, R97 ;  /* 0x0000541064617816 */ /* 0x000fe40000000061 */
        /* <DEDUP_REMOVED lines=16> */
[----:B------:R-:W-:Y:S01]  /*32d0*/  FMUL.FTZ R103, R13, R100 ;  /* 0x000000640d677220 */ /* 0x000fe20000410000 */
[----:B------:R-:W-:Y:S01]  /*32e0*/  LOP3.LUT R99, R99, 0xffff0000, RZ, 0xc0, !PT ;  /* 0xffff000063637812 */ /* 0x000fe200078ec0ff */
[----:B------:R-:W-:Y:S01]  /*32f0*/  FMUL.FTZ R13, R13, R96 ;  /* 0x000000600d0d7220 */ /* 0x000fe20000410000 */
[----:B------:R-:W-:Y:S01]  /*3300*/  LOP3.LUT R77, R77, 0xffff0000, RZ, 0xc0, !PT ;  /* 0xffff00004d4d7812 */ /* 0x000fe200078ec0ff */
[----:B------:R-:W-:Y:S02]  /*3310*/  IMAD.U32 R43, R43, 0x10000, RZ ;  /* 0x000100002b2b7824 */ /* 0x000fe400078e00ff */
[C---:B------:R-:W-:Y:S01]  /*3320*/  FFMA.FTZ R101, R6.reuse, R76, -R101 ;  /* 0x0000004c06657223 */ /* 0x040fe20000010865 */
[----:B------:R-:W-:Y:S01]  /*3330*/  FFMA.FTZ R98, R6, R98, R7 ;  /* 0x0000006206627223 */ /* 0x000fe20000010007 */
[----:B------:R-:W-:Y:S01]  /*3340*/  FFMA.FTZ R103, R12, R96, -R103 ;  /* 0x000000600c677223 */ /* 0x000fe20000010867 */
[----:B------:R-:W-:Y:S01]  /*3350*/  FMUL.FTZ R6, R4, R97 ;  /* 0x0000006104067220 */ /* 0x000fe20000410000 */
        /* <DEDUP_REMOVED lines=14> */
.L_x_11893:
[----:B------:R-:W-:Y:S05]  /*3440*/  BSYNC B3 ;  /* 0x0000000000037941 */ /* 0x000fea0003800000 */
.L_x_11892:
[----:B0-----:R4:W-:Y:S02]  /*3450*/  ST.E.128 desc[UR42][R10.64], R4 ;  /* 0x000000040a007985 */ /* 0x0019e4000c101d2a */
.L_x_11891:
[----:B------:R-:W-:Y:S05]  /*3460*/  BSYNC B2 ;  /* 0x0000000000027941 */ /* 0x000fea0003800000 */
.L_x_11890:
[----:B------:R-:W-:-:S13]  /*3470*/  LOP3.LUT P2, RZ, R51, 0x2, RZ, 0xc0, !PT ;  /* 0x0000000233ff7812 */ /* 0x000fda000784c0ff */
[----:B------:R-:W-:Y:S05]  /*3480*/  @!P2 BRA `(.L_x_11889) ;  /* 0x0000000000d8a947 */ /* 0x000fea0003800000 */
        /* <DEDUP_REMOVED lines=28> */
[----:B------:R-:W-:Y:S01]  /*3650*/  LOP3.LUT R40, R40, 0xffff0000, RZ, 0xc0, !PT ;  /* 0xffff000028287812 */ /* 0x000fe200078ec0ff */
[C---:B------:R-:W-:Y:S01]  /*3660*/  FMUL.FTZ R7, R13.reuse, R76 ;  /* 0x0000004c0d077220 */ /* 0x040fe20000410000 */
[----:B------:R-:W-:Y:S01]  /*3670*/  FMUL.FTZ R13, R13, R41 ;  /* 0x000000290d0d7220 */ /* 0x000fe20000410000 */
[----:B------:R-:W-:-:S02]  /*3680*/  IMAD.U32 R6, R5, 0x10000, RZ ;  /* 0x0001000005067824 */ /* 0x000fc400078e00ff */
[----:B------:R-:W-:Y:S02]  /*3690*/  IMAD.U32 R5, R4, 0x10000, RZ ;  /* 0x0001000004057824 */ /* 0x000fe400078e00ff */
[----:B------:R-:W-:Y:S01]  /*36a0*/  FFMA.FTZ R41, R12, R41, -R7 ;  /* 0x000000290c297223 */ /* 0x000fe20000010807 */
[----:B------:R-:W-:Y:S01]  /*36b0*/  LOP3.LUT R4, R4, 0xffff0000, RZ, 0xc0, !PT ;  /* 0xffff000004047812 */ /* 0x000fe200078ec0ff */
[----:B------:R-:W-:Y:S01]  /*36c0*/  FFMA.FTZ R12, R12, R76, R13 ;  /* 0x0000004c0c0c7223 */ /* 0x000fe2000001000d */
        /* <DEDUP_REMOVED lines=16> */
.L_x_11895:
[----:B------:R-:W-:Y:S05]  /*37d0*/  BSYNC B2 ;  /* 0x0000000000027941 */ /* 0x000fea0003800000 */
.L_x_11894:
[----:B0-----:R0:W-:Y:S02]  /*37e0*/  ST.E.128 desc[UR42][R10.64], R4 ;  /* 0x000000040a007985 */ /* 0x0011e4000c101d2a */
.L_x_11889:
[----:B------:R-:W-:Y:S05]  /*37f0*/  BSYNC B1 ;  /* 0x0000000000017941 */ /* 0x000fea0003800000 */
.L_x_11888:
[----:B------:R-:W-:-:S03]  /*3800*/  UMOV UR4, 0xffffffff ;  /* 0xffffffff00047882 */ /* 0x000fc60000000000 */
[----:B------:R-:W-:Y:S05]  /*3810*/  BRA.DIV UR4, `(.L_x_11896) ;  /* 0x0000026204787947 */ /* 0x000fea000b800000 */
[----:B------:R0:W0:Y:S04]  /*3820*/  SHFL.IDX PT, R39, R84, 0x1, 0x1c1f ;  /* 0x003c1f0054277f89 */ /* 0x00002800000e0000 */
[----:B---3--:R3:W0:Y:S02]  /*3830*/  SHFL.IDX PT, R14, R83, 0x1, 0x1c1f ;  /* 0x003c1f00530e7f89 */ /* 0x00862400000e0000 */
.L_x_12237:
[----:B------:R-:W-:Y:S05]  /*3840*/  @P4 BRA `(.L_x_11897) ;  /* 0x0000002000904947 */ /* 0x000fea0003800000 */
[----:B------:R-:W-:Y:S04]  /*3850*/  BSSY B1, `(.L_x_11898) ;  /* 0x0000038000017945 */ /* 0x000fe80003800000 */
[----:B------:R-:W-:Y:S05]  /*3860*/  @P1 BRA `(.L_x_11899) ;  /* 0x0000000000d81947 */ /* 0x000fea0003800000 */
[----:B0---4-:R0:W4:Y:S01]  /*3870*/  LDS.128 R4, [R88+0x2000] ;  /* 0x0020000058047984 */ /* 0x0111220000000c00 */
[C---:B------:R-:W-:Y:S01]  /*3880*/  LEA R10, P2, R16.reuse, R14, 0x1 ;  /* 0x0000000e100a7211 */ /* 0x040fe200078408ff */
[----:B------:R-:W-:Y:S03]  /*3890*/  BSSY B2, `(.L_x_11900) ;  /* 0x0000032000027945 */ /* 0x000fe60003800000 */
[----:B------:R-:W-:Y:S02]  /*38a0*/  LEA.HI.X R11, R16, R39, R17, 0x1, P2 ;  /* 0x00000027100b7211 */ /* 0x000fe400010f0c11 */
[----:B------:R-:W-:-:S13]  /*38b0*/  ISETP.GE.AND P2, PT, R22, R85, PT ;  /* 0x000000551600720c */ /* 0x000fda0003f46270 */
[----:B0-----:R-:W-:Y:S05]  /*38c0*/  @P2 BRA `(.L_x_11901) ;  /* 0x0000000000b82947 */ /* 0x001fea0003800000 */
[--C-:B------:R-:W-:Y:S01]  /*38d0*/  SHF.R.U64 R41, R34, 0x10, R35.reuse ;  /* 0x0000001022297819 */ /* 0x100fe20000001223 */
[----:B----4-:R-:W-:Y:S01]  /*38e0*/  IMAD.U32 R15, R7, 0x10000, RZ ;  /* 0x00010000070f7824 */ /* 0x010fe200078e00ff */
[----:B------:R-:W-:Y:S01]  /*38f0*/  SHF.R.U32.HI R38, RZ, 0x10, R35 ;  /* 0x00000010ff267819 */ /* 0x000fe20000011623 */
[----:B------:R-:W-:Y:S01]  /*3900*/  IMAD.U32 R12, R6, 0x10000, RZ ;  /* 0x00010000060c7824 */ /* 0x000fe200078e00ff */
[--C-:B------:R-:W-:Y:S02]  /*3910*/  SHF.R.U64 R35, R36, 0x10, R37.reuse ;  /* 0x0000001024237819 */ /* 0x100fe40000001225 */
        /* <DEDUP_REMOVED lines=22> */
[C---:B------:R-:W-:Y:S01]  /*3a80*/  FFMA.FTZ R36, R12.reuse, R36, -R7 ;  /* 0x000000240c247223 */ /* 0x040fe20000010807 */
[----:B------:R-:W-:Y:S01]  /*3a90*/  FFMA.FTZ R13, R12, R38, R13 ;  /* 0x000000260c0d7223 */ /* 0x000fe2000001000d */
[----:B------:R-:W-:Y:S01]  /*3aa0*/  LOP3.LUT R4, R4, 0xffff0000, RZ, 0xc0, !PT ;  /* 0xffff000004047812 */ /* 0x000fe200078ec0ff */
[C---:B------:R-:W-:Y:S01]  /*3ab0*/  FMUL.FTZ R12, R34.reuse, R95 ;  /* 0x0000005f220c7220 */ /* 0x040fe20000410000 */
[----:B------:R-:W-:Y:S01]  /*3ac0*/  FMUL.FTZ R34, R34, R93 ;  /* 0x0000005d22227220 */ /* 0x000fe20000410000 */
[C---:B------:R-:W-:Y:S01]  /*3ad0*/  FFMA.FTZ R41, R6.reuse, R35, -R41 ;  /* 0x0000002306297223 */ /* 0x040fe20000010829 */
[----:B------:R-:W-:Y:S01]  /*3ae0*/  FFMA.FTZ R40, R6, R37, R40 ;  /* 0x0000002506287223 */ /* 0x000fe20000010028 */
[C---:B------:R-:W-:Y:S01]  /*3af0*/  FFMA.FTZ R12, R15.reuse, R93, -R12 ;  /* 0x0000005d0f0c7223 */ /* 0x040fe2000001080c */
        /* <DEDUP_REMOVED lines=11> */
.L_x_11901:
[----:B------:R-:W-:Y:S05]  /*3bb0*/  BSYNC B2 ;  /* 0x0000000000027941 */ /* 0x000fea0003800000 */
.L_x_11900:
[----:B----4-:R0:W-:Y:S02]  /*3bc0*/  ST.E.128 desc[UR42][R10.64], R4 ;  /* 0x000000040a007985 */ /* 0x0101e4000c101d2a */
.L_x_11899:
[----:B------:R-:W-:Y:S05]  /*3bd0*/  BSYNC B1 ;  /* 0x0000000000017941 */ /* 0x000fea0003800000 */
.L_x_11898:
[----:B------:R-:W-:-:S13]  /*3be0*/  LOP3.LUT P2, RZ, R51, 0x2, RZ, 0xc0, !PT ;  /* 0x0000000233ff7812 */ /* 0x000fda000784c0ff */
[----:B------:R-:W-:Y:S05]  /*3bf0*/  @!P2 BRA `(.L_x_11897) ;  /* 0x0000001c00a4a947 */ /* 0x000fea0003800000 */
        /* <DEDUP_REMOVED lines=8> */
[----:B------:R-:W-:Y:S02]  /*3c80*/  SHF.R.U32.HI R32, RZ, 0x10, R33 ;  /* 0x00000010ff207819 */ /* 0x000fe40000011621 */
[--C-:B------:R-:W-:Y:S02]  /*3c90*/  SHF.R.U32.HI R12, RZ, 0x10, R9.reuse ;  /* 0x00000010ff0c7819 */ /* 0x100fe40000011609 */
[----:B------:R-:W-:Y:S02]  /*3ca0*/  PRMT R91, R91, 0x5410, R32 ;  /* 0x000054105b5b7816 */ /* 0x000fe40000000020 */
[----:B------:R-:W-:Y:S01]  /*3cb0*/  SHF.R.U64 R35, R8, 0x10, R9 ;  /* 0x0000001008237819 */ /* 0x000fe20000001209 */
[----:B------:R-:W-:Y:S01]  /*3cc0*/  IMAD.U32 R8, R6, 0x10000, RZ ;  /* 0x0001000006087824 */ /* 0x000fe200078e00ff */
[----:B------:R-:W-:Y:S01]  /*3cd0*/  PRMT R89, R89, 0x5410, R12 ;  /* 0x0000541059597816 */ /* 0x000fe2000000000c */
[----:B------:R-:W-:Y:S01]  /*3ce0*/  IMAD.U32 R33, R91, 0x10000, RZ ;  /* 0x000100005b217824 */ /* 0x000fe200078e00ff */
[----:B------:R-:W-:-:S02]  /*3cf0*/  PRMT R90, R90, 0x5410, R13 ;  /* 0x000054105a5a7816 */ /* 0x000fc4000000000d */
[----:B------:R-:W-:Y:S01]  /*3d00*/  LOP3.LUT R9, R6, 0xffff0000, RZ, 0xc0, !PT ;  /* 0xffff000006097812 */ /* 0x000fe200078ec0ff */
[----:B------:R-:W-:Y:S01]  /*3d10*/  IMAD.U32 R13, R89, 0x10000, RZ ;  /* 0x00010000590d7824 */ /* 0x000fe200078e00ff */
[----:B------:R-:W-:Y:S01]  /*3d20*/  LOP3.LUT R11, R7, 0xffff0000, RZ, 0xc0, !PT ;  /* 0xffff0000070b7812 */ /* 0x000fe200078ec0ff */
[----:B------:R-:W-:Y:S01]  /*3d30*/  IMAD.U32 R6, R5, 0x10000, RZ ;  /* 0x0001000005067824 */ /* 0x000fe200078e00ff */
[----:B------:R-:W-:Y:S01]  /*3d40*/  PRMT R74, R74, 0x5410, R35 ;  /* 0x000054104a4a7816 */ /* 0x000fe20000000023 */
[----:B------:R-:W-:Y:S01]  /*3d50*/  FMUL.FTZ R37, R9, R33 ;  /* 0x0000002109257220 */ /* 0x000fe20000410000 */
[----:B------:R-:W-:Y:S01]  /*3d60*/  LOP3.LUT R7, R5, 0xffff0000, RZ, 0xc0, !PT ;  /* 0xffff000005077812 */ /* 0x000fe200078ec0ff */
[-C--:B------:R-:W-:Y:S01]  /*3d70*/  FMUL.FTZ R9, R9, R13.reuse ;  /* 0x0000000d09097220 */ /* 0x080fe20000410000 */
[----:B------:R-:W-:Y:S01]  /*3d80*/  LOP3.LUT R32, R90, 0xffff0000, RZ, 0xc0, !PT ;  /* 0xffff00005a207812 */ /* 0x000fe200078ec0ff */
[----:B------:R-:W-:Y:S01]  /*3d90*/  IMAD.U32 R5, R4, 0x10000, RZ ;  /* 0x0001000004057824 */ /* 0x000fe200078e00ff */
[----:B------:R-:W-:Y:S01]  /*3da0*/  LOP3.LUT R12, R74, 0xffff0000, RZ, 0xc0, !PT ;  /* 0xffff00004a0c7812 */ /* 0x000fe200078ec0ff */
[----:B------:R-:W-:Y:S01]  /*3db0*/  FFMA.FTZ R37, R8, R13, -R37 ;  /* 0x0000000d08257223 */ /* 0x000fe20000010825 */
[----:B------:R-:W-:Y:S01]  /*3dc0*/  LOP3.LUT R91, R91, 0xffff0000, RZ, 0xc0, !PT ;  /* 0xffff00005b5b7812 */ /* 0x000fe200078ec0ff */
[----:B------:R-:W-:Y:S01]  /*3dd0*/  FMUL.FTZ R35, R7, R32 ;  /* 0x0000002007237220 */ /* 0x000fe20000410000 */
[----:B------:R-:W-:Y:S01]  /*3de0*/  LOP3.LUT R89, R89, 0xffff0000, RZ, 0xc0, !PT ;  /* 0xffff000059597812 */ /* 0x000fe200078ec0ff */
[-C--:B------:R-:W-:Y:S01]  /*3df0*/  FMUL.FTZ R7, R7, R12.reuse ;  /* 0x0000000c07077220 */ /* 0x080fe20000410000 */
[----:B------:R-:W-:Y:S01]  /*3e00*/  LOP3.LUT R4, R4, 0xffff0000, RZ, 0xc0, !PT ;  /* 0xffff000004047812 */ /* 0x000fe200078ec0ff */
[----:B------:R-:W-:Y:S01]  /*3e10*/  FFMA.FTZ R35, R6, R12, -R35 ;  /* 0x0000000c06237223 */ /* 0x000fe20000010823 */
[----:B------:R-:W-:Y:S01]  /*3e20*/  FFMA.FTZ R8, R8, R33, R9 ;  /* 0x0000002108087223 */ /* 0x000fe20000010009 */
[----:B------:R-:W-:-:S02]  /*3e30*/  IMAD.U32 R90, R90, 0x10000, RZ ;  /* 0x000100005a5a7824 */ /* 0x000fc400078e00ff */
[C---:B------:R-:W-:Y:S01]  /*3e40*/  FMUL.FTZ R9, R11.reuse, R91 ;  /* 0x0000005b0b097220 */ /* 0x040fe20000410000 */
[----:B------:R-:W-:Y:S02]  /*3e50*/  IMAD.U32 R74, R74, 0x10000, RZ ;  /* 0x000100004a4a7824 */ /* 0x000fe400078e00ff */
[-C--:B------:R-:W-:Y:S01]  /*3e60*/  FMUL.FTZ R12, R11, R89.reuse ;  /* 0x000000590b0c7220 */ /* 0x080fe20000410000 */
[----:B------:R-:W-:Y:S01]  /*3e70*/  FFMA.FTZ R32, R6, R32, R7 ;  /* 0x0000002006207223 */ /* 0x000fe20000010007 */
        /* <DEDUP_REMOVED lines=12> */
.L_x_11903:
[----:B------:R-:W-:Y:S05]  /*3f40*/  BSYNC B1 ;  /* 0x0000000000017941 */ /* 0x000fea0003800000 */
.L_x_11902:
[----:B----4-:R0:W-:Y:S01]  /*3f50*/  ST.E.128 desc[UR42][R14.64], R4 ;  /* 0x000000040e007985 */ /* 0x0101e2000c101d2a */
[----:B------:R-:W-:Y:S05]  /*3f60*/  BRA `(.L_x_11897) ;  /* 0x0000001800c87947 */ /* 0x000fea0003800000 */
.L_x_11879:
[-C--:B------:R-:W-:Y:S01]  /*3f70*/  ISETP.GE.AND P2, PT, R152, R82.reuse, PT ;  /* 0x000000529800720c */ /* 0x080fe20003f46270 */
[----:B------:R-:W-:Y:S01]  /*3f80*/  BSSY B1, `(.L_x_11904) ;  /* 0x0000026000017945 */ /* 0x000fe20003800000 */
[----:B------:R-:W-:Y:S02]  /*3f90*/  ISETP.GE.AND P3, PT, R187, R82, PT ;  /* 0x00000052bb00720c */ /* 0x000fe40003f66270 */
[----:B------:R-:W-:Y:S02]  /*3fa0*/  CS2R R34, SRZ ;  /* 0x0000000000227805 */ /* 0x000fe4000001ff00 */
[CC--:B------:R-:W-:Y:S02]  /*3fb0*/  ISETP.GE.OR P2, PT, R16.reuse, R85.reuse, P2 ;  /* 0x000000551000720c */ /* 0x0c0fe40001746670 */
[----:B------:R-:W-:Y:S02]  /*3fc0*/  CS2R R6, SRZ ;  /* 0x0000000000067805 */ /* 0x000fe4000001ff00 */
[----:B------:R-:W-:-:S02]  /*3fd0*/  ISETP.GE.OR P3, PT, R16, R85, P3 ;  /* 0x000000551000720c */ /* 0x000fc40001f66670 */
[----:B------:R-:W-:Y:S02]  /*3fe0*/  CS2R R4, SRZ ;  /* 0x0000000000047805 */ /* 0x000fe4000001ff00 */
[----:B------:R-:W-:Y:S02]  /*3ff0*/  CS2R R38, SRZ ;  /* 0x0000000000267805 */ /* 0x000fe4000001ff00 */
[----:B------:R-:W-:Y:S02]  /*4000*/  CS2R R32, SRZ ;  /* 0x0000000000207805 */ /* 0x000fe4000001ff00 */
[----:B------:R-:W-:Y:S02]  /*4010*/  CS2R R42, SRZ ;  /* 0x00000000002a7805 */ /* 0x000fe4000001ff00 */
[----:B------:R-:W-:Y:S01]  /*4020*/  CS2R R36, SRZ ;  /* 0x0000000000247805 */ /* 0x000fe2000001ff00 */
[----:B------:R-:W-:Y:S06]  /*4030*/  @P2 BRA `(.L_x_11905) ;  /* 0x0000000000682947 */ /* 0x000fec0003800000 */
[-C--:B------:R-:W-:Y:S01]  /*4040*/  IMAD R6, R3, R12.reuse, RZ ;  /* 0x0000000c03067224 */ /* 0x080fe200078e02ff */
[----:B------:R-:W-:Y:S01]  /*4050*/  ULDC.64 UR6, c[0x0][0x400] ;  /* 0x0001000000067ab9 */ /* 0x000fe20000000a00 */
[----:B------:R-:W-:Y:S01]  /*4060*/  IMAD.MOV.U32 R4, RZ, RZ, R16 ;  /* 0x000000ffff047224 */ /* 0x000fe200078e0010 */
[----:B------:R-:W-:Y:S01]  /*4070*/  ULDC.64 UR4, c[0x0][0x3e8] ;  /* 0x0000fa0000047ab9 */ /* 0x000fe20000000a00 */
[----:B------:R-:W-:Y:S02]  /*4080*/  IMAD.MOV.U32 R5, RZ, RZ, R17 ;  /* 0x000000ffff057224 */ /* 0x000fe400078e0011 */
[C---:B------:R-:W-:Y:S02]  /*4090*/  IMAD R7, R152.reuse, R13, R6 ;  /* 0x0000000d98077224 */ /* 0x040fe400078e0206 */
[----:B------:R-:W-:-:S04]  /*40a0*/  IMAD.WIDE.U32 R4, R152, R12, R4 ;  /* 0x0000000c98047225 */ /* 0x000fc800078e0004 */
[-C--:B------:R-:W-:Y:S02]  /*40b0*/  IMAD R6, R48, R12.reuse, RZ ;  /* 0x0000000c30067224 */ /* 0x080fe400078e02ff */
[----:B------:R-:W-:Y:S02]  /*40c0*/  IMAD.IADD R5, R7, 0x1, R5 ;  /* 0x0000000107057824 */ /* 0x000fe400078e0205 */
[C---:B------:R-:W-:Y:S02]  /*40d0*/  IMAD R7, R2.reuse, R13, R6 ;  /* 0x0000000d02077224 */ /* 0x040fe400078e0206 */
[----:B------:R-:W-:-:S04]  /*40e0*/  IMAD.WIDE.U32 R4, R2, R12, R4 ;  /* 0x0000000c02047225 */ /* 0x000fc800078e0004 */
[----:B------:R-:W-:Y:S02]  /*40f0*/  IMAD.IADD R5, R7, 0x1, R5 ;  /* 0x0000000107057824 */ /* 0x000fe400078e0205 */
[----:B------:R-:W-:Y:S02]  /*4100*/  IMAD R37, R72, 0x60, RZ ;  /* 0x0000006048257824 */ /* 0x000fe400078e02ff */
[----:B------:R-:W-:-:S04]  /*4110*/  IMAD.WIDE.U32 R6, R74, 0x60, R4 ;  /* 0x000000604a067825 */ /* 0x000fc800078e0004 */
[----:B------:R-:W-:Y:S01]  /*4120*/  IMAD.MOV.U32 R4, RZ, RZ, R30 ;  /* 0x000000ffff047224 */ /* 0x000fe200078e001e */
[----:B------:R-:W-:Y:S01]  /*4130*/  LEA R36, P2, R6, UR6, 0x1 ;  /* 0x0000000606247c11 */ /* 0x000fe2000f8408ff */
[----:B------:R-:W-:Y:S02]  /*4140*/  IMAD.MOV.U32 R5, RZ, RZ, R58 ;  /* 0x000000ffff057224 */ /* 0x000fe400078e003a */
[----:B------:R-:W-:Y:S02]  /*4150*/  IMAD.IADD R7, R37, 0x1, R7 ;  /* 0x0000000125077824 */ /* 0x000fe400078e0207 */
[----:B------:R-:W-:Y:S02]  /*4160*/  IMAD R9, R87, 0x60, RZ ;  /* 0x0000006057097824 */ /* 0x000fe400078e02ff */
[----:B------:R-:W-:Y:S01]  /*4170*/  IMAD.WIDE.U32 R4, R14, 0x60, R4 ;  /* 0x000000600e047825 */ /* 0x000fe200078e0004 */
[----:B------:R-:W-:-:S03]  /*4180*/  LEA.HI.X R37, R6, UR7, R7, 0x1, P2 ;  /* 0x0000000706257c11 */ /* 0x000fc600090f0c07 */
[----:B------:R-:W-:Y:S01]  /*4190*/  IMAD.IADD R5, R9, 0x1, R5 ;  /* 0x0000000109057824 */ /* 0x000fe200078e0205 */
[C---:B------:R-:W-:Y:S02]  /*41a0*/  LEA R6, P2, R4.reuse, UR4, 0x1 ;  /* 0x0000000404067c11 */ /* 0x040fe4000f8408ff */
[----:B------:R-:W5:Y:S02]  /*41b0*/  LDG.E.128 R36, desc[UR42][R36.64] ;  /* 0x0000002a24247981 */ /* 0x000f64000c1e1d00 */
[----:B------:R-:W-:-:S06]  /*41c0*/  LEA.HI.X R7, R4, UR5, R5, 0x1, P2 ;  /* 0x0000000504077c11 */ /* 0x000fcc00090f0c05 */
[----:B------:R-:W5:Y:S03]  /*41d0*/  LDG.E.128 R4, desc[UR42][R6.64] ;  /* 0x0000002a06047981 */ /* 0x000f66000c1e1d00 */
.L_x_11905:
[----:B------:R-:W-:Y:S05]  /*41e0*/  BSYNC B1 ;  /* 0x0000000000017941 */ /* 0x000fea0003800000 */
.L_x_11904:
[----:B------:R-:W-:Y:S01]  /*41f0*/  BSSY B1, `(.L_x_11906) ;  /* 0x0000023000017945 */ /* 0x000fe20003800000 */
[----:B-----5:R-:W-:Y:S01]  /*4200*/  IMAD.MOV.U32 R76, RZ, RZ, R6 ;  /* 0x000000ffff4c7224 */ /* 0x020fe200078e0006 */
[----:B------:R-:W-:Y:S01]  /*4210*/  CS2R R40, SRZ ;  /* 0x0000000000287805 */ /* 0x000fe2000001ff00 */
[----:B------:R-:W-:Y:S01]  /*4220*/  IMAD.MOV.U32 R77, RZ, RZ, R7 ;  /* 0x000000ffff4d7224 */ /* 0x000fe200078e0007 */
[----:B------:R-:W-:Y:S06]  /*4230*/  @P3 BRA `(.L_x_11907) ;  /* 0x0000000000783947 */ /* 0x000fec0003800000 */
[C---:B------:R-:W-:Y:S01]  /*4240*/  SHF.L.U64.HI R9, R10.reuse, 0x6, R11 ;  /* 0x000000060a097819 */ /* 0x040fe2000001020b */
[----:B------:R-:W-:Y:S01]  /*4250*/  IMAD.SHL.U32 R8, R10, 0x40, RZ ;  /* 0x000000400a087824 */ /* 0x000fe200078e00ff */
[----:B------:R-:W-:Y:S01]  /*4260*/  SHF.L.U64.HI R33, R12, 0x6, R13 ;  /* 0x000000060c217819 */ /* 0x000fe2000001020d */
[-C--:B------:R-:W-:Y:S01]  /*4270*/  IMAD R15, R3, R12.reuse, RZ ;  /* 0x0000000c030f7224 */ /* 0x080fe200078e02ff */
[----:B------:R-:W-:Y:S01]  /*4280*/  ULDC.64 UR4, c[0x0][0x3e8] ;  /* 0x0000fa0000047ab9 */ /* 0x000fe20000000a00 */
[----:B------:R-:W-:Y:S01]  /*4290*/  IMAD.MOV.U32 R10, RZ, RZ, R16 ;  /* 0x000000ffff0a7224 */ /* 0x000fe200078e0010 */
[----:B------:R-:W-:Y:S01]  /*42a0*/  ULDC.64 UR6, c[0x0][0x400] ;  /* 0x0001000000067ab9 */ /* 0x000fe20000000a00 */
[----:B------:R-:W-:Y:S02]  /*42b0*/  IMAD.MOV.U32 R11, RZ, RZ, R17 ;  /* 0x000000ffff0b7224 */ /* 0x000fe400078e0011 */
[C---:B------:R-:W-:Y:S02]  /*42c0*/  IMAD R15, R152.reuse, R13, R15 ;  /* 0x0000000d980f7224 */ /* 0x040fe400078e020f */
[----:B------:R-:W-:-:S04]  /*42d0*/  IMAD.WIDE.U32 R10, R152, R12, R10 ;  /* 0x0000000c980a7225 */ /* 0x000fc800078e000a */
[----:B------:R-:W-:Y:S02]  /*42e0*/  IMAD.SHL.U32 R32, R12, 0x40, RZ ;  /* 0x000000400c207824 */ /* 0x000fe400078e00ff */
[----:B------:R-:W-:Y:S02]  /*42f0*/  IMAD.IADD R11, R15, 0x1, R11 ;  /* 0x000000010f0b7824 */ /* 0x000fe400078e020b */
[----:B------:R-:W-:-:S04]  /*4300*/  IMAD.WIDE.U32 R8, R14, 0x60, R8 ;  /* 0x000000600e087825 */ /* 0x000fc800078e0008 */
[----:B------:R-:W-:Y:S01]  /*4310*/  IMAD.WIDE.U32 R32, R74, 0x60, R32 ;  /* 0x000000604a207825 */ /* 0x000fe200078e0020 */
[----:B------:R-:W-:-:S03]  /*4320*/  IADD3 R14, P2, R30, R8, RZ ;  /* 0x000000081e0e7210 */ /* 0x000fc60007f5e0ff */
[----:B------:R-:W-:Y:S02]  /*4330*/  IMAD R15, R72, 0x60, RZ ;  /* 0x00000060480f7824 */ /* 0x000fe400078e02ff */
[-C--:B------:R-:W-:Y:S02]  /*4340*/  IMAD R34, R48, R12.reuse, RZ ;  /* 0x0000000c30227224 */ /* 0x080fe400078e02ff */
[----:B------:R-:W-:-:S04]  /*4350*/  IMAD.WIDE.U32 R10, R2, R12, R10 ;  /* 0x0000000c020a7225 */ /* 0x000fc800078e000a */
[----:B------:R-:W-:Y:S01]  /*4360*/  IMAD R87, R87, 0x60, RZ ;  /* 0x0000006057577824 */ /* 0x000fe200078e02ff */
[----:B------:R-:W-:Y:S01]  /*4370*/  IADD3 R8, P3, R32, R10, RZ ;  /* 0x0000000a20087210 */ /* 0x000fe20007f7e0ff */
[----:B------:R-:W-:Y:S02]  /*4380*/  IMAD R34, R2, R13, R34 ;  /* 0x0000000d02227224 */ /* 0x000fe400078e0222 */
[----:B------:R-:W-:Y:S01]  /*4390*/  IMAD.IADD R15, R15, 0x1, R33 ;  /* 0x000000010f0f7824 */ /* 0x000fe200078e0221 */
[----:B------:R-:W-:Y:S02]  /*43a0*/  IADD3.X R9, R58, R87, R9, P2, !PT ;  /* 0x000000573a097210 */ /* 0x000fe400017fe409 */
[----:B------:R-:W-:Y:S02]  /*43b0*/  LEA R32, P2, R14, UR4, 0x1 ;  /* 0x000000040e207c11 */ /* 0x000fe4000f8408ff */
[----:B------:R-:W-:Y:S02]  /*43c0*/  IADD3.X R11, R15, R34, R11, P3, !PT ;  /* 0x000000220f0b7210 */ /* 0x000fe40001ffe40b */
[----:B------:R-:W-:-:S02]  /*43d0*/  LEA R40, P3, R8, UR6, 0x1 ;  /* 0x0000000608287c11 */ /* 0x000fc4000f8608ff */
[----:B------:R-:W-:Y:S02]  /*43e0*/  LEA.HI.X R33, R14, UR5, R9, 0x1, P2 ;  /* 0x000000050e217c11 */ /* 0x000fe400090f0c09 */
[----:B------:R-:W-:-:S04]  /*43f0*/  LEA.HI.X R41, R8, UR7, R11, 0x1, P3 ;  /* 0x0000000708297c11 */ /* 0x000fc800098f0c0b */
[----:B------:R-:W5:Y:S04]  /*4400*/  LDG.E.128 R32, desc[UR42][R32.64] ;  /* 0x0000002a20207981 */ /* 0x000f68000c1e1d00 */
[----:B------:R-:W5:Y:S02]  /*4410*/  LDG.E.128 R40, desc[UR42][R40.64] ;  /* 0x0000002a28287981 */ /* 0x000f64000c1e1d00 */
.L_x_11907:
[----:B------:R-:W-:Y:S05]  /*4420*/  BSYNC B1 ;  /* 0x0000000000017941 */ /* 0x000fea0003800000 */
.L_x_11906:
[----:B------:R-:W-:Y:S01]  /*4430*/  IMAD.MOV.U32 R8, RZ, RZ, R4 ;  /* 0x000000ffff087224 */ /* 0x000fe200078e0004 */
        /* <DEDUP_REMOVED lines=28> */
[----:B------:R-:W-:Y:S02]  /*4600*/  PRMT R92, R9, 0x7610, R92 ;  /* 0x00007610095c7816 */ /* 0x000fe4000000005c */
[----:B------:R-:W-:Y:S02]  /*4610*/  PRMT R93, R10, 0x7610, R93 ;  /* 0x000076100a5d7816 */ /* 0x000fe4000000005d */
[----:B------:R-:W-:Y:S01]  /*4620*/  PRMT R94, R11, 0x7610, R94 ;  /* 0x000076100b5e7816 */ /* 0x000fe2000000005e */
[----:B------:R-:W-:Y:S06]  /*4630*/  @!P3 BRA `(.L_x_11908) ;  /* 0x000000000004b947 */ /* 0x000fec0003800000 */
[----:B------:R-:W-:Y:S01]  /*4640*/  BPT.TRAP 0x1 ;  /* 0x000000040000795c */ /* 0x000fe20000300000 */
.L_x_11908:
[----:B------:R-:W-:Y:S01]  /*4650*/  IMAD R72, R19, 0x8, R148 ;  /* 0x0000000813487824 */ /* 0x000fe200078e0294 */
[----:B------:R-:W-:Y:S01]  /*4660*/  SHF.L.U32 R87, R154, 0x1f, RZ ;  /* 0x0000001f9a577819 */ /* 0x000fe200000006ff */
[----:B------:R-:W-:Y:S03]  /*4670*/  BSSY B1, `(.L_x_11909) ;  /* 0x0000003000017945 */ /* 0x000fe60003800000 */
[----:B------:R-:W0:Y:S02]  /*4680*/  SYNCS.PHASECHK.TRANS64.TRYWAIT P4, [R72+URZ+0x22890], R87 ;  /* 0x02289057480075a7 */ /* 0x000e24000808017f */
[----:B0-----:R-:W-:Y:S05]  /*4690*/  @!P4 BRA `(.L_x_11910) ;  /* 0x000002540020c947 */ /* 0x001fea0003800000 */
.L_x_12238:
[----:B------:R-:W-:Y:S05]  /*46a0*/  BSYNC B1 ;  /* 0x0000000000017941 */ /* 0x000fea0003800000 */
.L_x_11909:
[----:B------:R-:W-:-:S03]  /*46b0*/  UMOV UR4, 0xffffffff ;  /* 0xffffffff00047882 */ /* 0x000fc60000000000 */
[----:B------:R-:W-:Y:S05]  /*46c0*/  BRA.DIV UR4, `(.L_x_11911) ;  /* 0x0000025604287947 */ /* 0x000fea000b800000 */
[----:B------:R1:W2:Y:S04]  /*46d0*/  SHFL.IDX PT, R77, R84, RZ, 0x1c1f ;  /* 0x001c1fff544d7589 */ /* 0x0002a800000e0000 */
[----:B------:R1:W3:Y:S02]  /*46e0*/  SHFL.IDX PT, R76, R83, RZ, 0x1c1f ;  /* 0x001c1fff534c7589 */ /* 0x0002e400000e0000 */
.L_x_12242:
[----:B------:R-:W-:Y:S01]  /*46f0*/  ISETP.GE.OR P4, PT, R152, R82, P1 ;  /* 0x000000529800720c */ /* 0x000fe20000f86670 */
[----:B------:R-:W-:Y:S01]  /*4700*/  BSSY B1, `(.L_x_11912) ;  /* 0x0000078000017945 */ /* 0x000fe20003800000 */
[----:B------:R-:W-:-:S11]  /*4710*/  IMAD.SHL.U32 R85, R85, 0x2, RZ ;  /* 0x0000000255557824 */ /* 0x000fd600078e00ff */
[----:B------:R-:W-:Y:S05]  /*4720*/  @P4 BRA `(.L_x_11913) ;  /* 0x0000000400d44947 */ /* 0x000fea0003800000 */
[----:B------:R-:W4:Y:S01]  /*4730*/  LDC R96, c[0x0][0x2f4] ;  /* 0x0000bd00ff607b82 */ /* 0x000f220000000800 */
[C---:B---3--:R-:W-:Y:S01]  /*4740*/  LEA R74, P4, R61.reuse, R76, 0x1 ;  /* 0x0000004c3d4a7211 */ /* 0x048fe200078808ff */
[----:B------:R-:W-:Y:S03]  /*4750*/  BSSY B2, `(.L_x_11914) ;  /* 0x000006e000027945 */ /* 0x000fe60003800000 */
[----:B--2---:R-:W-:Y:S01]  /*4760*/  LEA.HI.X R75, R61, R77, R62, 0x1, P4 ;  /* 0x0000004d3d4b7211 */ /* 0x004fe200020f0c3e */
[----:B----4-:R-:W-:-:S05]  /*4770*/  IMAD.IADD R8, R96, 0x1, -R85 ;  /* 0x0000000160087824 */ /* 0x010fca00078e0a55 */
[----:B------:R-:W-:-:S04]  /*4780*/  SEL R8, R85, R8, !P0 ;  /* 0x0000000855087207 */ /* 0x000fc80004000000 */
[----:B------:R-:W-:-:S04]  /*4790*/  SHF.R.S32.HI R9, RZ, 0x1f, R8 ;  /* 0x0000001fff097819 */ /* 0x000fc80000011408 */
[----:B------:R-:W-:-:S04]  /*47a0*/  LEA.HI R9, R9, R8, RZ, 0x4 ;  /* 0x0000000809097211 */ /* 0x000fc800078f20ff */
[----:B------:R-:W-:-:S05]  /*47b0*/  LEA.HI.SX32 R9, R9, R60, 0x1c ;  /* 0x0000003c09097211 */ /* 0x000fca00078fe2ff */
[----:B------:R-:W-:-:S05]  /*47c0*/  IMAD.SHL.U32 R95, R9, 0x8, RZ ;  /* 0x00000008095f7824 */ /* 0x000fca00078e00ff */
[----:B------:R-:W-:-:S04]  /*47d0*/  LOP3.LUT R8, R201, 0x38, R95, 0xf8, !PT ;  /* 0x00000038c9087812 */ /* 0x000fc800078ef85f */
        /* <DEDUP_REMOVED lines=11> */
[----:B------:R-:W-:Y:S01]  /*4890*/  SHF.R.U64 R97, R4, 0x10, R5 ;  /* 0x0000001004617819 */ /* 0x000fe20000001205 */
[----:B--2---:R-:W-:Y:S01]  /*48a0*/  IMAD.U32 R5, R9, 0x10000, RZ ;  /* 0x0001000009057824 */ /* 0x004fe200078e00ff */
[----:B------:R-:W-:Y:S01]  /*48b0*/  SHF.R.U32.HI R101, RZ, 0x10, R7 ;  /* 0x00000010ff657819 */ /* 0x000fe20000011607 */
[----:B------:R-:W-:Y:S01]  /*48c0*/  IMAD.U32 R4, R8, 0x10000, RZ ;  /* 0x0001000008047824 */ /* 0x000fe200078e00ff */
[----:B------:R-:W-:Y:S02]  /*48d0*/  PRMT R98, R88, 0x5432, R98 ;  /* 0x0000543258627816 */ /* 0x000fe40000000062 */
[----:B------:R-:W-:-:S02]  /*48e0*/  PRMT R103, R108, 0x5410, R103 ;  /* 0x000054106c677816 */ /* 0x000fc40000000067 */
[----:B------:R-:W-:Y:S01]  /*48f0*/  SHF.R.U64 R102, R36, 0x10, R37 ;  /* 0x0000001024667819 */ /* 0x000fe20000001225 */
[----:B---3--:R-:W-:Y:S01]  /*4900*/  IMAD.U32 R36, R13, 0x10000, RZ ;  /* 0x000100000d247824 */ /* 0x008fe200078e00ff */
[----:B------:R-:W-:Y:S01]  /*4910*/  PRMT R97, R104, 0x5410, R97 ;  /* 0x0000541068617816 */ /* 0x000fe20000000061 */
[----:B------:R-:W-:Y:S01]  /*4920*/  IMAD.U32 R104, R103, 0x10000, RZ ;  /* 0x0001000067687824 */ /* 0x000fe200078e00ff */
[----:B------:R-:W-:Y:S01]  /*4930*/  PRMT R101, R99, 0x5410, R101 ;  /* 0x0000541063657816 */ /* 0x000fe20000000065 */
[----:B------:R-:W-:Y:S01]  /*4940*/  IMAD.U32 R99, R98, 0x10000, RZ ;  /* 0x0001000062637824 */ /* 0x000fe200078e00ff */
[----:B------:R-:W-:Y:S01]  /*4950*/  SHF.R.U32.HI R106, RZ, 0x10, R39 ;  /* 0x00000010ff6a7819 */ /* 0x000fe20000011627 */
[CC--:B------:R-:W-:Y:S01]  /*4960*/  FMUL.FTZ R108, R36.reuse, R104.reuse ;  /* 0x00000068246c7220 */ /* 0x0c0fe20000410000 */
[----:B------:R-:W-:Y:S01]  /*4970*/  LOP3.LUT R37, R13, 0xffff0000, RZ, 0xc0, !PT ;  /* 0xffff00000d257812 */ /* 0x000fe200078ec0ff */
[-C--:B------:R-:W-:Y:S01]  /*4980*/  FMUL.FTZ R110, R36, R99.reuse ;  /* 0x00000063246e7220 */ /* 0x080fe20000410000 */
[----:B------:R-:W-:Y:S01]  /*4990*/  LOP3.LUT R103, R103, 0xffff0000, RZ, 0xc0, !PT ;  /* 0xffff000067677812 */ /* 0x000fe200078ec0ff */
[----:B------:R-:W-:Y:S01]  /*49a0*/  FFMA.FTZ R108, R5, R99, -R108 ;  /* 0x00000063056c7223 */ /* 0x000fe2000001086c */
[----:B------:R-:W-:Y:S01]  /*49b0*/  PRMT R106, R89, 0x5432, R106 ;  /* 0x00005432596a7816 */ /* 0x000fe2000000006a */
[----:B------:R-:W-:Y:S01]  /*49c0*/  FFMA.FTZ R110, R5, R104, R110 ;  /* 0x00000068056e7223 */ /* 0x000fe2000001006e */
[----:B------:R-:W-:Y:S01]  /*49d0*/  SHF.R.U64 R100, R6, 0x10, R7 ;  /* 0x0000001006647819 */ /* 0x000fe20000001207 */
[----:B------:R-:W-:Y:S01]  /*49e0*/  FMUL.FTZ R99, R37, R103 ;  /* 0x0000006725637220 */ /* 0x000fe20000410000 */
[----:B------:R-:W-:Y:S01]  /*49f0*/  LOP3.LUT R98, R98, 0xffff0000, RZ, 0xc0, !PT ;  /* 0xffff000062627812 */ /* 0x000fe200078ec0ff */
[----:B------:R-:W-:Y:S01]  /*4a00*/  IMAD.U32 R5, R101, 0x10000, RZ ;  /* 0x0001000065057824 */ /* 0x000fe200078e00ff */
[----:B------:R-:W-:Y:S01]  /*4a10*/  SHF.R.U64 R105, R38, 0x10, R39 ;  /* 0x0000001026697819 */ /* 0x000fe20000001227 */
[----:B------:R-:W-:Y:S01]  /*4a20*/  IMAD.U32 R38, R15, 0x10000, RZ ;  /* 0x000100000f267824 */ /* 0x000fe200078e00ff */
[----:B------:R-:W-:Y:S01]  /*4a30*/  LOP3.LUT R6, R9, 0xffff0000, RZ, 0xc0, !PT ;  /* 0xffff000009067812 */ /* 0x000fe200078ec0ff */
[----:B------:R-:W-:Y:S01]  /*4a40*/  IMAD.U32 R36, R106, 0x10000, RZ ;  /* 0x000100006a247824 */ /* 0x000fe200078e00ff */
[----:B------:R-:W-:Y:S01]  /*4a50*/  PRMT R105, R107, 0x5410, R105 ;  /* 0x000054106b697816 */ /* 0x000fe20000000069 */
[-C--:B------:R-:W-:Y:S01]  /*4a60*/  FMUL.FTZ R37, R37, R98.reuse ;  /* 0x0000006225257220 */ /* 0x080fe20000410000 */
[----:B------:R-:W-:Y:S01]  /*4a70*/  IMAD.U32 R9, R11, 0x10000, RZ ;  /* 0x000100000b097824 */ /* 0x000fe200078e00ff */
[----:B------:R-:W-:Y:S01]  /*4a80*/  LOP3.LUT R39, R15, 0xffff0000, RZ, 0xc0, !PT ;  /* 0xffff00000f277812 */ /* 0x000fe200078ec0ff */
[----:B------:R-:W-:Y:S01]  /*4a90*/  FFMA.FTZ R99, R6, R98, -R99 ;  /* 0x0000006206637223 */ /* 0x000fe20000010863 */
[----:B------:R-:W-:Y:S01]  /*4aa0*/  LOP3.LUT R106, R106, 0xffff0000, RZ, 0xc0, !PT ;  /* 0xffff00006a6a7812 */ /* 0x000fe200078ec0ff */
[C---:B------:R-:W-:Y:S01]  /*4ab0*/  FMUL.FTZ R107, R38.reuse, R5 ;  /* 0x00000005266b7220 */ /* 0x040fe20000410000 */
[-C--:B------:R-:W-:Y:S01]  /*4ac0*/  FMUL.FTZ R98, R38, R36.reuse ;  /* 0x0000002426627220 */ /* 0x080fe20000410000 */
[----:B------:R-:W-:Y:S01]  /*4ad0*/  PRMT R102, R90, 0x5432, R102 ;  /* 0x000054325a667816 */ /* 0x000fe20000000066 */
[----:B------:R-:W-:Y:S01]  /*4ae0*/  FFMA.FTZ R103, R6, R103, R37 ;  /* 0x0000006706677223 */ /* 0x000fe20000010025 */
[----:B------:R-:W-:Y:S01]  /*4af0*/  LOP3.LUT R11, R11, 0xffff0000, RZ, 0xc0, !PT ;  /* 0xffff00000b0b7812 */ /* 0x000fe200078ec0ff */
[----:B------:R-:W-:Y:S01]  /*4b00*/  FFMA.FTZ R107, R9, R36, R107 ;  /* 0x00000024096b7223 */ /* 0x000fe2000001006b */
[----:B------:R-:W-:Y:S01]  /*4b10*/  LOP3.LUT R6, R101, 0xffff0000, RZ, 0xc0, !PT ;  /* 0xffff000065067812 */ /* 0x000fe200078ec0ff */
[----:B------:R-:W-:Y:S01]  /*4b20*/  FFMA.FTZ R98, R9, R5, -R98 ;  /* 0x0000000509627223 */ /* 0x000fe20000010862 */
[----:B------:R-:W-:Y:S01]  /*4b30*/  FMUL.FTZ R36, R39, R106 ;  /* 0x0000006a27247220 */ /* 0x000fe20000410000 */
[C---:B------:R-:W-:Y:S01]  /*4b40*/  IMAD.U32 R13, R12.reuse, 0x10000, RZ ;  /* 0x000100000c0d7824 */ /* 0x040fe200078e00ff */
[----:B------:R-:W-:Y:S01]  /*4b50*/  LOP3.LUT R12, R12, 0xffff0000, RZ, 0xc0, !PT ;  /* 0xffff00000c0c7812 */ /* 0x000fe200078ec0ff */
[----:B------:R-:W-:-:S02]  /*4b60*/  IMAD.U32 R5, R97, 0x10000, RZ ;  /* 0x0001000061057824 */ /* 0x000fc400078e00ff */
[-C--:B------:R-:W-:Y:S01]  /*4b70*/  FMUL.FTZ R38, R39, R6.reuse ;  /* 0x0000000627267220 */ /* 0x080fe20000410000 */
[C---:B------:R-:W-:Y:S02]  /*4b80*/  IMAD.U32 R9, R102.reuse, 0x10000, RZ ;  /* 0x0001000066097824 */ /* 0x040fe400078e00ff */
[----:B------:R-:W-:Y:S01]  /*4b90*/  FFMA.FTZ R101, R11, R6, -R36 ;  /* 0x000000060b657223 */ /* 0x000fe20000010824 */
[C---:B------:R-:W-:Y:S01]  /*4ba0*/  FMUL.FTZ R6, R13.reuse, R5 ;  /* 0x000000050d067220 */ /* 0x040fe20000410000 */
[----:B------:R-:W-:Y:S01]  /*4bb0*/  LOP3.LUT R37, R102, 0xffff0000, RZ, 0xc0, !PT ;  /* 0xffff000066257812 */ /* 0x000fe200078ec0ff */
[-C--:B------:R-:W-:Y:S01]  /*4bc0*/  FMUL.FTZ R39, R13, R9.reuse ;  /* 0x000000090d277220 */ /* 0x080fe20000410000 */
[----:B------:R-:W-:Y:S01]  /*4bd0*/  PRMT R100, R86, 0x5432, R100 ;  /* 0x0000543256647816 */ /* 0x000fe20000000064 */
[----:B------:R-:W-:Y:S01]  /*4be0*/  FFMA.FTZ R9, R4, R9, R6 ;  /* 0x0000000904097223 */ /* 0x000fe20000010006 */
[----:B------:R-:W-:Y:S01]  /*4bf0*/  LOP3.LUT R97, R97, 0xffff0000, RZ, 0xc0, !PT ;  /* 0xffff000061617812 */ /* 0x000fe200078ec0ff */
[----:B------:R-:W-:Y:S01]  /*4c00*/  IMAD.U32 R15, R14, 0x10000, RZ ;  /* 0x000100000e0f7824 */ /* 0x000fe200078e00ff */
[----:B------:R-:W-:Y:S01]  /*4c10*/  LOP3.LUT R8, R8, 0xffff0000, RZ, 0xc0, !PT ;  /* 0xffff000008087812 */ /* 0x000fe200078ec0ff */
[----:B------:R-:W-:Y:S01]  /*4c20*/  FFMA.FTZ R38, R11, R106, R38 ;  /* 0x0000006a0b267223 */ /* 0x000fe20000010026 */
[C---:B------:R-:W-:Y:S01]  /*4c30*/  IMAD.U32 R6, R105.reuse, 0x10000, RZ ;  /* 0x0001000069067824 */ /* 0x040fe200078e00ff */
[----:B------:R-:W-:Y:S01]  /*4c40*/  LOP3.LUT R14, R14, 0xffff0000, RZ, 0xc0, !PT ;  /* 0xffff00000e0e7812 */ /* 0x000fe200078ec0ff */
[----:B------:R-:W-:Y:S01]  /*4c50*/  FMUL.FTZ R11, R12, R37 ;  /* 0x000000250c0b7220 */ /* 0x000fe20000410000 */
[----:B------:R-:W-:Y:S01]  /*4c60*/  FFMA.FTZ R39, R4, R5, -R39 ;  /* 0x0000000504277223 */ /* 0x000fe20000010827 */
[----:B------:R-:W-:Y:S01]  /*4c70*/  LOP3.LUT R105, R105, 0xffff0000, RZ, 0xc0, !PT ;  /* 0xffff000069697812 */ /* 0x000fe200078ec0ff */
[C---:B------:R-:W-:Y:S01]  /*4c80*/  IMAD.U32 R4, R100.reuse, 0x10000, RZ ;  /* 0x0001000064047824 */ /* 0x040fe200078e00ff */
[----:B------:R-:W-:Y:S01]  /*4c90*/  LOP3.LUT R5, R100, 0xffff0000, RZ, 0xc0, !PT ;  /* 0xffff000064057812 */ /* 0x000fe200078ec0ff */
[----:B------:R-:W-:Y:S01]  /*4ca0*/  FMUL.FTZ R13, R12, R97 ;  /* 0x000000610c0d7220 */ /* 0x000fe20000410000 */
[----:B------:R-:W-:-:S02]  /*4cb0*/  IMAD.U32 R7, R10, 0x10000, RZ ;  /* 0x000100000a077824 */ /* 0x000fc400078e00ff */
        /* <DEDUP_REMOVED lines=23> */
.L_x_11915:
[----:B------:R-:W-:Y:S05]  /*4e30*/  BSYNC B2 ;  /* 0x0000000000027941 */ /* 0x000fea0003800000 */
.L_x_11914:
[----:B------:R-:W-:Y:S01]  /*4e40*/  ISETP.GE.AND P4, PT, R95, R96, PT ;  /* 0x000000605f00720c */ /* 0x000fe20003f86270 */
[----:B--2---:R4:W-:-:S12]  /*4e50*/  ST.E.128 desc[UR42][R74.64], R8 ;  /* 0x000000084a007985 */ /* 0x0049d8000c101d2a */
[----:B------:R-:W-:-:S05]  /*4e60*/  @!P4 IMAD.WIDE R76, R95, 0x2, R76 ;  /* 0x000000025f4cc825 */ /* 0x000fca00078e024c */
[----:B---3--:R4:W-:Y:S02]  /*4e70*/  @!P4 ST.E.128 desc[UR42][R76.64], R12 ;  /* 0x0000000c4c00c985 */ /* 0x0089e4000c101d2a */
.L_x_11913:
[----:B------:R-:W-:Y:S05]  /*4e80*/  BSYNC B1 ;  /* 0x0000000000017941 */ /* 0x000fea0003800000 */
.L_x_11912:
[----:B------:R-:W-:-:S03]  /*4e90*/  UMOV UR4, 0xffffffff ;  /* 0xffffffff00047882 */ /* 0x000fc60000000000 */
[----:B------:R-:W-:Y:S05]  /*4ea0*/  BRA.DIV UR4, `(.L_x_11916) ;  /* 0x0000024e047c7947 */ /* 0x000fea000b800000 */
[----:B------:R0:W0:Y:S04]  /*4eb0*/  SHFL.IDX PT, R37, R84, 0x1, 0x1c1f ;  /* 0x003c1f0054257f89 */ /* 0x00002800000e0000 */
[----:B----4-:R4:W0:Y:S02]  /*4ec0*/  SHFL.IDX PT, R14, R83, 0x1, 0x1c1f ;  /* 0x003c1f00530e7f89 */ /* 0x01082400000e0000 */
.L_x_12246:
[----:B------:R-:W-:-:S13]  /*4ed0*/  ISETP.GE.OR P4, PT, R187, R82, P1 ;  /* 0x00000052bb00720c */ /* 0x000fda0000f86670 */
[----:B------:R-:W-:Y:S05]  /*4ee0*/  @P4 BRA `(.L_x_11897) ;  /* 0x0000000800e84947 */ /* 0x000fea0003800000 */
[----:B------:R-:W5:Y:S01]  /*4ef0*/  LDC R36, c[0x0][0x2f4] ;  /* 0x0000bd00ff247b82 */ /* 0x000f620000000800 */
[C---:B0-----:R-:W-:Y:S01]  /*4f00*/  LEA R12, P4, R61.reuse, R14, 0x1 ;  /* 0x0000000e3d0c7211 */ /* 0x041fe200078808ff */
[----:B------:R-:W-:Y:S03]  /*4f10*/  BSSY B1, `(.L_x_11917) ;  /* 0x000006c000017945 */ /* 0x000fe60003800000 */
[----:B------:R-:W-:Y:S01]  /*4f20*/  LEA.HI.X R13, R61, R37, R62, 0x1, P4 ;  /* 0x000000253d0d7211 */ /* 0x000fe200020f0c3e */
[----:B-----5:R-:W-:-:S05]  /*4f30*/  @P0 IMAD.IADD R85, R36, 0x1, -R85 ;  /* 0x0000000124550824 */ /* 0x020fca00078e0a55 */
[----:B------:R-:W-:-:S04]  /*4f40*/  SHF.R.S32.HI R4, RZ, 0x1f, R85 ;  /* 0x0000001fff047819 */ /* 0x000fc80000011455 */
[----:B------:R-:W-:-:S04]  /*4f50*/  LEA.HI R85, R4, R85, RZ, 0x4 ;  /* 0x0000005504557211 */ /* 0x000fc800078f20ff */
[----:B------:R-:W-:-:S05]  /*4f60*/  LEA.HI.SX32 R15, R85, R60, 0x1c ;  /* 0x0000003c550f7211 */ /* 0x000fca00078fe2ff */
[----:B------:R-:W-:-:S05]  /*4f70*/  IMAD.SHL.U32 R15, R15, 0x8, RZ ;  /* 0x000000080f0f7824 */ /* 0x000fca00078e00ff */
[----:B------:R-:W-:-:S04]  /*4f80*/  LOP3.LUT R5, R202, 0x38, R15, 0xf8, !PT ;  /* 0x00000038ca057812 */ /* 0x000fc800078ef80f */
[----:B------:R-:W-:Y:S01]  /*4f90*/  LOP3.LUT R4, R5, R206, RZ, 0x3c, !PT ;  /* 0x000000ce05047212 */ /* 0x000fe200078e3cff */
[----:B------:R-:W-:-:S04]  /*4fa0*/  IMAD R5, R19, 0x1800, R64 ;  /* 0x0000180013057824 */ /* 0x000fc800078e0240 */
[----:B------:R-:W-:Y:S02]  /*4fb0*/  IMAD.IADD R4, R207, 0x1, R4 ;  /* 0x00000001cf047824 */ /* 0x000fe400078e0204 */
[----:B------:R-:W-:Y:S02]  /*4fc0*/  IMAD R5, R5, 0x2, R148 ;  /* 0x0000000205057824 */ /* 0x000fe400078e0294 */
[----:B------:R-:W-:-:S04]  /*4fd0*/  IMAD R7, R19, 0x1800, R4 ;  /* 0x0000180013077824 */ /* 0x000fc800078e0204 */
[----:B------:R-:W-:Y:S02]  /*4fe0*/  IMAD R8, R7, 0x2, R148 ;  /* 0x0000000207087824 */ /* 0x000fe400078e0294 */
[----:B------:R-:W0:Y:S04]  /*4ff0*/  LDS.128 R4, [R5+0x1c400] ;  /* 0x01c4000005047984 */ /* 0x000e280000000c00 */
[----:B------:R-:W0:Y:S01]  /*5000*/  LDS.128 R8, [R8+0x1c400] ;  /* 0x01c4000008087984 */ /* 0x000e220000000c00 */
[----:B------:R-:W-:Y:S05]  /*5010*/  @P2 BRA `(.L_x_11918) ;  /* 0x00000004006c2947 */ /* 0x000fea0003800000 */
[----:B------:R-:W-:Y:S01]  /*5020*/  SHF.R.U32.HI R75, RZ, 0x10, R41 ;  /* 0x00000010ff4b7819 */ /* 0x000fe20000011629 */
[----:B0-----:R-:W-:Y:S01]  /*5030*/  IMAD.U32 R38, R9, 0x10000, RZ ;  /* 0x0001000009267824 */ /* 0x001fe200078e00ff */
[----:B------:R-:W-:Y:S02]  /*5040*/  SHF.R.U32.HI R95, RZ, 0x10, R33 ;  /* 0x00000010ff5f7819 */ /* 0x000fe40000011621 */
[----:B------:R-:W-:Y:S02]  /*5050*/  PRMT R94, R94, 0x5410, R75 ;  /* 0x000054105e5e7816 */ /* 0x000fe4000000004b */
[----:B--2---:R-:W-:Y:S02]  /*5060*/  SHF.R.U32.HI R77, RZ, 0x10, R35 ;  /* 0x00000010ff4d7819 */ /* 0x004fe40000011623 */
[----:B------:R-:W-:Y:S01]  /*5070*/  PRMT R90, R90, 0x5410, R95 ;  /* 0x000054105a5a7816 */ /* 0x000fe2000000005f */
[----:B------:R-:W-:Y:S01]  /*5080*/  IMAD.U32 R75, R94, 0x10000, RZ ;  /* 0x000100005e4b7824 */ /* 0x000fe200078e00ff */
[----:B-1--4-:R-:W-:-:S02]  /*5090*/  SHF.R.U32.HI R83, RZ, 0x10, R43 ;  /* 0x00000010ff537819 */ /* 0x012fc4000001162b */
[----:B---3--:R-:W-:Y:S01]  /*50a0*/  SHF.R.U64 R76, R32, 0x10, R33 ;  /* 0x00000010204c7819 */ /* 0x008fe20000001221 */
[----:B------:R-:W-:Y:S01]  /*50b0*/  IMAD.U32 R32, R5, 0x10000, RZ ;  /* 0x0001000005207824 */ /* 0x000fe200078e00ff */
[----:B------:R-:W-:Y:S01]  /*50c0*/  SHF.R.U64 R42, R42, 0x10, R43 ;  /* 0x000000102a2a7819 */ /* 0x000fe2000000122b */
[----:B------:R-:W-:Y:S01]  /*50d0*/  IMAD.U32 R43, R90, 0x10000, RZ ;  /* 0x000100005a2b7824 */ /* 0x000fe200078e00ff */
[----:B------:R-:W-:Y:S01]  /*50e0*/  PRMT R88, R88, 0x5410, R77 ;  /* 0x0000541058587816 */ /* 0x000fe2000000004d */
[----:B------:R-:W-:Y:S01]  /*50f0*/  FMUL.FTZ R77, R38, R75 ;  /* 0x0000004b264d7220 */ /* 0x000fe20000410000 */
[----:B------:R-:W-:Y:S01]  /*5100*/  PRMT R92, R92, 0x5410, R83 ;  /* 0x000054105c5c7816 */ /* 0x000fe20000000053 */
[-C--:B------:R-:W-:Y:S01]  /*5110*/  FMUL.FTZ R83, R38, R43.reuse ;  /* 0x0000002b26537220 */ /* 0x080fe20000410000 */
[----:B------:R-:W-:Y:S01]  /*5120*/  PRMT R91, R91, 0x5410, R42 ;  /* 0x000054105b5b7816 */ /* 0x000fe2000000002a */
[----:B------:R-:W-:Y:S01]  /*5130*/  FFMA.FTZ R42, R32, R43, -R77 ;  /* 0x0000002b202a7223 */ /* 0x000fe2000001084d */
[----:B------:R-:W-:Y:S01]  /*5140*/  SHF.R.U64 R74, R40, 0x10, R41 ;  /* 0x00000010284a7819 */ /* 0x000fe20000001229 */
[----:B------:R-:W-:Y:S01]  /*5150*/  IMAD.U32 R40, R11, 0x10000, RZ ;  /* 0x000100000b287824 */ /* 0x000fe200078e00ff */
[----:B------:R-:W-:Y:S01]  /*5160*/  LOP3.LUT R39, R9, 0xffff0000, RZ, 0xc0, !PT ;  /* 0xffff000009277812 */ /* 0x000fe200078ec0ff */
[----:B------:R-:W-:Y:S01]  /*5170*/  IMAD.U32 R77, R92, 0x10000, RZ ;  /* 0x000100005c4d7824 */ /* 0x000fe200078e00ff */
[----:B------:R-:W-:Y:S01]  /*5180*/  LOP3.LUT R94, R94, 0xffff0000, RZ, 0xc0, !PT ;  /* 0xffff00005e5e7812 */ /* 0x000fe200078ec0ff */
[----:B------:R-:W-:Y:S01]  /*5190*/  IMAD.U32 R43, R88, 0x10000, RZ ;  /* 0x00010000582b7824 */ /* 0x000fe200078e00ff */
[----:B------:R-:W-:Y:S01]  /*51a0*/  LOP3.LUT R90, R90, 0xffff0000, RZ, 0xc0, !PT ;  /* 0xffff00005a5a7812 */ /* 0x000fe200078ec0ff */
[----:B------:R-:W-:Y:S01]  /*51b0*/  FFMA.FTZ R83, R32, R75, R83 ;  /* 0x0000004b20537223 */ /* 0x000fe20000010053 */
[----:B------:R-:W-:Y:S01]  /*51c0*/  SHF.R.U64 R85, R34, 0x10, R35 ;  /* 0x0000001022557819 */ /* 0x000fe20000001223 */
[C---:B------:R-:W-:Y:S01]  /*51d0*/  IMAD.U32 R34, R8.reuse, 0x10000, RZ ;  /* 0x0001000008227824 */ /* 0x040fe200078e00ff */
[----:B------:R-:W-:Y:S01]  /*51e0*/  LOP3.LUT R35, R8, 0xffff0000, RZ, 0xc0, !PT ;  /* 0xffff000008237812 */ /* 0x000fe200078ec0ff */
[C---:B------:R-:W-:Y:S01]  /*51f0*/  FMUL.FTZ R75, R40.reuse, R77 ;  /* 0x0000004d284b7220 */ /* 0x040fe20000410000 */
[----:B------:R-:W-:Y:S01]  /*5200*/  LOP3.LUT R33, R5, 0xffff0000, RZ, 0xc0, !PT ;  /* 0xffff000005217812 */ /* 0x000fe200078ec0ff */
[----:B------:R-:W-:Y:S01]  /*5210*/  IMAD.U32 R8, R7, 0x10000, RZ ;  /* 0x0001000007087824 */ /* 0x000fe200078e00ff */
[----:B------:R-:W-:Y:S01]  /*5220*/  PRMT R89, R89, 0x5410, R76 ;  /* 0x0000541059597816 */ /* 0x000fe2000000004c */
[-C--:B------:R-:W-:Y:S01]  /*5230*/  FMUL.FTZ R40, R40, R43.reuse ;  /* 0x0000002b28287220 */ /* 0x080fe20000410000 */
[----:B------:R-:W-:Y:S01]  /*5240*/  LOP3.LUT R41, R11, 0xffff0000, RZ, 0xc0, !PT ;  /* 0xffff00000b297812 */ /* 0x000fe200078ec0ff */
[C---:B------:R-:W-:Y:S01]  /*5250*/  FMUL.FTZ R38, R39.reuse, R94 ;  /* 0x0000005e27267220 */ /* 0x040fe20000410000 */
[----:B------:R-:W-:Y:S01]  /*5260*/  LOP3.LUT R92, R92, 0xffff0000, RZ, 0xc0, !PT ;  /* 0xffff00005c5c7812 */ /* 0x000fe200078ec0ff */
[-C--:B------:R-:W-:Y:S01]  /*5270*/  FMUL.FTZ R32, R39, R90.reuse ;  /* 0x0000005a27207220 */ /* 0x080fe20000410000 */
[----:B------:R-:W-:Y:S01]  /*5280*/  PRMT R93, R93, 0x5410, R74 ;  /* 0x000054105d5d7816 */ /* 0x000fe2000000004a */
[----:B------:R-:W-:Y:S01]  /*5290*/  FFMA.FTZ R75, R8, R43, -R75 ;  /* 0x0000002b084b7223 */ /* 0x000fe2000001084b */
[----:B------:R-:W-:Y:S01]  /*52a0*/  LOP3.LUT R88, R88, 0xffff0000, RZ, 0xc0, !PT ;  /* 0xffff000058587812 */ /* 0x000fe200078ec0ff */
[----:B------:R-:W-:Y:S01]  /*52b0*/  FFMA.FTZ R40, R8, R77, R40 ;  /* 0x0000004d08287223 */ /* 0x000fe20000010028 */
[----:B------:R-:W-:Y:S01]  /*52c0*/  LOP3.LUT R9, R7, 0xffff0000, RZ, 0xc0, !PT ;  /* 0xffff000007097812 */ /* 0x000fe200078ec0ff */
[----:B------:R-:W-:Y:S01]  /*52d0*/  FFMA.FTZ R39, R33, R90, -R38 ;  /* 0x0000005a21277223 */ /* 0x000fe20000010826 */
[----:B------:R-:W-:-:S02]  /*52e0*/  IMAD.U32 R8, R89, 0x10000, RZ ;  /* 0x0001000059087824 */ /* 0x000fc400078e00ff */
[----:B------:R-:W-:Y:S01]  /*52f0*/  FFMA.FTZ R94, R33, R94, R32 ;  /* 0x0000005e215e7223 */ /* 0x000fe20000010020 */
[----:B------:R-:W-:Y:S01]  /*5300*/  FMUL.FTZ R38, R41, R92 ;  /* 0x0000005c29267220 */ /* 0x000fe20000410000 */
[----:B------:R-:W-:Y:S02]  /*5310*/  IMAD.U32 R32, R93, 0x10000, RZ ;  /* 0x000100005d207824 */ /* 0x000fe400078e00ff */
[----:B------:R-:W-:Y:S01]  /*5320*/  FMUL.FTZ R74, R41, R88 ;  /* 0x00000058294a7220 */ /* 0x000fe20000410000 */
[----:B------:R-:W-:Y:S01]  /*5330*/  IMAD.U32 R5, R4, 0x10000, RZ ;  /* 0x0001000004057824 */ /* 0x000fe200078e00ff */
[----:B------:R-:W-:Y:S01]  /*5340*/  LOP3.LUT R93, R93, 0xffff0000, RZ, 0xc0, !PT ;  /* 0xffff00005d5d7812 */ /* 0x000fe200078ec0ff */
[C---:B------:R-:W-:Y:S01]  /*5350*/  FMUL.FTZ R33, R34.reuse, R8 ;  /* 0x0000000822217220 */ /* 0x040fe20000410000 */
[----:B------:R-:W-:Y:S01]  /*5360*/  FFMA.FTZ R88, R9, R88, -R38 ;  /* 0x0000005809587223 */ /* 0x000fe20000010826 */
[----:B------:R-:W-:Y:S01]  /*5370*/  LOP3.LUT R89, R89, 0xffff0000, RZ, 0xc0, !PT ;  /* 0xffff000059597812 */ /* 0x000fe200078ec0ff */
[----:B------:R-:W-:Y:S01]  /*5380*/  FMUL.FTZ R38, R34, R32 ;  /* 0x0000002022267220 */ /* 0x000fe20000410000 */
[----:B------:R-:W-:Y:S01]  /*5390*/  PRMT R86, R86, 0x5410, R85 ;  /* 0x0000541056567816 */ /* 0x000fe20000000055 */
[----:B------:R-:W-:Y:S01]  /*53a0*/  FFMA.FTZ R41, R9, R92, R74 ;  /* 0x0000005c09297223 */ /* 0x000fe2000001004a */
[----:B------:R-:W-:Y:S01]  /*53b0*/  LOP3.LUT R4, R4, 0xffff0000, RZ, 0xc0, !PT ;  /* 0xffff000004047812 */ /* 0x000fe200078ec0ff */
[----:B------:R-:W-:Y:S01]  /*53c0*/  FFMA.FTZ R33, R5, R32, R33 ;  /* 0x0000002005217223 */ /* 0x000fe20000010021 */
[----:B------:R-:W-:-:S02]  /*53d0*/  IMAD.U32 R11, R10, 0x10000, RZ ;  /* 0x000100000a0b7824 */ /* 0x000fc400078e00ff */
[----:B------:R-:W-:Y:S01]  /*53e0*/  FMUL.FTZ R9, R35, R93 ;  /* 0x0000005d23097220 */ /* 0x000fe20000410000 */
[----:B------:R-:W-:Y:S01]  /*53f0*/  IMAD.U32 R32, R91, 0x10000, RZ ;  /* 0x000100005b207824 */ /* 0x000fe200078e00ff */
[----:B------:R-:W-:Y:S01]  /*5400*/  LOP3.LUT R10, R10, 0xffff0000, RZ, 0xc0, !PT ;  /* 0xffff00000a0a7812 */ /* 0x000fe200078ec0ff */
[----:B------:R-:W-:Y:S01]  /*5410*/  FFMA.FTZ R38, R5, R8, -R38 ;  /* 0x0000000805267223 */ /* 0x000fe20000010826 */
[-C--:B------:R-:W-:Y:S01]  /*5420*/  FMUL.FTZ R35, R35, R89.reuse ;  /* 0x0000005923237220 */ /* 0x080fe20000410000 */
[----:B------:R-:W-:Y:S01]  /*5430*/  LOP3.LUT R91, R91, 0xffff0000, RZ, 0xc0, !PT ;  /* 0xffff00005b5b7812 */ /* 0x000fe200078ec0ff */
[C---:B------:R-:W-:Y:S01]  /*5440*/  IMAD.U32 R8, R86.reuse, 0x10000, RZ ;  /* 0x0001000056087824 */ /* 0x040fe200078e00ff */
[----:B------:R-:W-:Y:S01]  /*5450*/  LOP3.LUT R5, R86, 0xffff0000, RZ, 0xc0, !PT ;  /* 0xffff000056057812 */ /* 0x000fe200078ec0ff */
[----:B------:R-:W-:Y:S01]  /*5460*/  FFMA.FTZ R9, R4, R89, -R9 ;  /* 0x0000005904097223 */ /* 0x000fe20000010809 */
[----:B------:R-:W-:Y:S02]  /*5470*/  IMAD.U32 R7, R6, 0x10000, RZ ;  /* 0x0001000006077824 */ /* 0x000fe400078e00ff */
[----:B------:R-:W-:Y:S01]  /*5480*/  FFMA.FTZ R4, R4, R93, R35 ;  /* 0x0000005d04047223 */ /* 0x000fe20000010023 */
[----:B------:R-:W-:Y:S01]  /*5490*/  LOP3.LUT R6, R6, 0xffff0000, RZ, 0xc0, !PT ;  /* 0xffff000006067812 */ /* 0x000fe200078ec0ff */
        /* <DEDUP_REMOVED lines=19> */
.L_x_11918:
[----:B------:R-:W-:Y:S05]  /*55d0*/  BSYNC B1 ;  /* 0x0000000000017941 */ /* 0x000fea0003800000 */
.L_x_11917:
[----:B0-----:R0:W-:Y:S01]  /*55e0*/  ST.E.128 desc[UR42][R12.64], R4 ;  /* 0x000000040c007985 */ /* 0x0011e2000c101d2a */
[----:B------:R-:W-:Y:S01]  /*55f0*/  ISETP.GE.AND P2, PT, R15, R36, PT ;  /* 0x000000240f00720c */ /* 0x000fe20003f46270 */
[----:B------:R-:W-:-:S12]  /*5600*/  IMAD.MOV.U32 R36, RZ, RZ, R14 ;  /* 0x000000ffff247224 */ /* 0x000fd800078e000e */
[----:B------:R-:W-:Y:S05]  /*5610*/  @P2 BRA `(.L_x_11897) ;  /* 0x00000004001c2947 */ /* 0x000fea0003800000 */
[----:B0-----:R-:W-:-:S05]  /*5620*/  IMAD.WIDE R4, R15, 0x2, R36 ;  /* 0x000000020f047825 */ /* 0x001fca00078e0224 */
[----:B------:R0:W-:Y:S01]  /*5630*/  ST.E.128 desc[UR42][R4.64], R8 ;  /* 0x0000000804007985 */ /* 0x0001e2000c101d2a */
[----:B------:R-:W-:Y:S05]  /*5640*/  BRA `(.L_x_11897) ;  /* 0x0000000400107947 */ /* 0x000fea0003800000 */
.L_x_11878:
[----:B------:R-:W-:-:S13]  /*5650*/  ISETP.NE.AND P3, PT, R55, 0x3, PT ;  /* 0x000000033700780c */ /* 0x000fda0003f65270 */
[----:B------:R-:W-:Y:S05]  /*5660*/  @!P3 BRA `(.L_x_11919) ;  /* 0x000000000004b947 */ /* 0x000fea0003800000 */
[----:B------:R-:W-:Y:S01]  /*5670*/  BPT.TRAP 0x1 ;  /* 0x000000040000795c */ /* 0x000fe20000300000 */
.L_x_11919:
[----:B------:R-:W-:Y:S01]  /*5680*/  IMAD R72, R19, 0x8, R148 ;  /* 0x0000000813487824 */ /* 0x000fe200078e0294 */
[----:B------:R-:W-:Y:S01]  /*5690*/  SHF.L.U32 R87, R154, 0x1f, RZ ;  /* 0x0000001f9a577819 */ /* 0x000fe200000006ff */
[----:B------:R-:W-:Y:S01]  /*56a0*/  BSSY B1, `(.L_x_11920) ;  /* 0x0000004000017945 */ /* 0x000fe20003800000 */
[----:B------:R-:W-:Y:S02]  /*56b0*/  SHF.R.S32.HI R80, RZ, 0x1f, R79 ;  /* 0x0000001fff507819 */ /* 0x000fe4000001144f */
[----:B------:R-:W0:Y:S02]  /*56c0*/  SYNCS.PHASECHK.TRANS64.TRYWAIT P2, [R72+URZ+0x22890], R87 ;  /* 0x02289057480075a7 */ /* 0x000e24000804017f */
[----:B0-----:R-:W-:Y:S05]  /*56d0*/  @!P2 BRA `(.L_x_11921) ;  /* 0x0000024400b8a947 */ /* 0x001fea0003800000 */
.L_x_12247:
[----:B------:R-:W-:Y:S05]  /*56e0*/  BSYNC B1 ;  /* 0x0000000000017941 */ /* 0x000fea0003800000 */
.L_x_11920:
        /* <DEDUP_REMOVED lines=27> */
.L_x_12251:
[----:B------:R-:W-:Y:S04]  /*58a0*/  BSSY B1, `(.L_x_11923) ;  /* 0x000000d000017945 */ /* 0x000fe80003800000 */
[----:B------:R-:W-:Y:S05]  /*58b0*/  @!P2 BRA `(.L_x_11924) ;  /* 0x00000000002ca947 */ /* 0x000fea0003800000 */
[----:B------:R-:W-:Y:S02]  /*58c0*/  ULDC UR4, c[0x0][0x2f4] ;  /* 0x0000bd0000047ab9 */ /* 0x000fe40000000800 */
[----:B------:R-:W-:-:S13]  /*58d0*/  ISETP.GE.AND P2, PT, R16, UR4, PT ;  /* 0x0000000410007c0c */ /* 0x000fda000bf46270 */
[----:B---3--:R-:W-:-:S04]  /*58e0*/  @!P2 LEA R10, P4, R16, R14, 0x1 ;  /* 0x0000000e100aa211 */ /* 0x008fc800078808ff */
[----:B--2---:R-:W-:Y:S02]  /*58f0*/  @!P2 LEA.HI.X R11, R16, R5, R17, 0x1, P4 ;  /* 0x00000005100ba211 */ /* 0x004fe400020f0c11 */
[----:B------:R-:W-:-:S13]  /*5900*/  ISETP.GE.AND P4, PT, R18, UR4, PT ;  /* 0x0000000412007c0c */ /* 0x000fda000bf86270 */
[----:B------:R-:W-:-:S04]  /*5910*/  @!P4 LEA R14, P5, R18, R14, 0x1 ;  /* 0x0000000e120ec211 */ /* 0x000fc800078a08ff */
[----:B------:R-:W-:Y:S02]  /*5920*/  @!P4 LEA.HI.X R15, R18, R5, R153, 0x1, P5 ;  /* 0x00000005120fc211 */ /* 0x000fe400028f0c99 */
[----:B------:R-:W2:Y:S04]  /*5930*/  @!P2 LDS.128 R4, [R88] ;  /* 0x000000005804a984 */ /* 0x000ea80000000c00 */
[----:B--2---:R-:W-:Y:S04]  /*5940*/  @!P2 ST.E.128 desc[UR42][R10.64], R4 ;  /* 0x000000040a00a985 */ /* 0x004fe8000c101d2a */
[----:B------:R-:W2:Y:S04]  /*5950*/  @!P4 LDS.128 R4, [R86] ;  /* 0x000000005604c984 */ /* 0x000ea80000000c00 */
[----:B--2---:R4:W-:Y:S02]  /*5960*/  @!P4 ST.E.128 desc[UR42][R14.64], R4 ;  /* 0x000000040e00c985 */ /* 0x0049e4000c101d2a */
.L_x_11924:
[----:B------:R-:W-:Y:S05]  /*5970*/  BSYNC B1 ;  /* 0x0000000000017941 */ /* 0x000fea0003800000 */
.L_x_11923:
[----:B------:R-:W-:-:S03]  /*5980*/  UMOV UR4, 0xffffffff ;  /* 0xffffffff00047882 */ /* 0x000fc60000000000 */
[----:B------:R-:W-:Y:S05]  /*5990*/  BRA.DIV UR4, `(.L_x_11925) ;  /* 0x0000024604647947 */ /* 0x000fea000b800000 */
[----:B--2-4-:R2:W4:Y:S04]  /*59a0*/  SHFL.IDX PT, R5, R9, 0x1, 0x1c1f ;  /* 0x003c1f0009057f89 */ /* 0x01452800000e0000 */
[----:B---3--:R2:W3:Y:S02]  /*59b0*/  SHFL.IDX PT, R14, R8, 0x1, 0x1c1f ;  /* 0x003c1f00080e7f89 */ /* 0x0084e400000e0000 */
.L_x_12255:
[----:B------:R-:W-:-:S13]  /*59c0*/  ISETP.GE.AND P2, PT, R32, 0x41, PT ;  /* 0x000000412000780c */ /* 0x000fda0003f46270 */
[----:B------:R-:W-:Y:S05]  /*59d0*/  @!P2 BRA `(.L_x_11897) ;  /* 0x00000000002ca947 */ /* 0x000fea0003800000 */
[----:B------:R-:W-:Y:S02]  /*59e0*/  ULDC UR4, c[0x0][0x2f4] ;  /* 0x0000bd0000047ab9 */ /* 0x000fe40000000800 */
[----:B------:R-:W-:-:S13]  /*59f0*/  ISETP.GE.AND P2, PT, R16, UR4, PT ;  /* 0x0000000410007c0c */ /* 0x000fda000bf46270 */
[----:B-123--:R-:W-:-:S04]  /*5a00*/  @!P2 LEA R8, P4, R16, R14, 0x1 ;  /* 0x0000000e1008a211 */ /* 0x00efc800078808ff */
[----:B----4-:R-:W-:Y:S02]  /*5a10*/  @!P2 LEA.HI.X R9, R16, R5, R17, 0x1, P4 ;  /* 0x000000051009a211 */ /* 0x010fe400020f0c11 */
[----:B------:R-:W-:-:S13]  /*5a20*/  ISETP.GE.AND P4, PT, R18, UR4, PT ;  /* 0x0000000412007c0c */ /* 0x000fda000bf86270 */
[----:B------:R-:W-:-:S04]  /*5a30*/  @!P4 LEA R14, P5, R18, R14, 0x1 ;  /* 0x0000000e120ec211 */ /* 0x000fc800078a08ff */
[----:B------:R-:W-:Y:S02]  /*5a40*/  @!P4 LEA.HI.X R15, R18, R5, R153, 0x1, P5 ;  /* 0x00000005120fc211 */ /* 0x000fe400028f0c99 */
[----:B------:R-:W1:Y:S04]  /*5a50*/  @!P2 LDS.128 R4, [R88+0x2000] ;  /* 0x002000005804a984 */ /* 0x000e680000000c00 */
[----:B-1----:R-:W-:Y:S04]  /*5a60*/  @!P2 ST.E.128 desc[UR42][R8.64], R4 ;  /* 0x000000040800a985 */ /* 0x002fe8000c101d2a */
[----:B------:R-:W1:Y:S04]  /*5a70*/  @!P4 LDS.128 R4, [R86+0x2000] ;  /* 0x002000005604c984 */ /* 0x000e680000000c00 */
[----:B-1----:R1:W-:Y:S02]  /*5a80*/  @!P4 ST.E.128 desc[UR42][R14.64], R4 ;  /* 0x000000040e00c985 */ /* 0x0023e4000c101d2a */
.L_x_11897:
[----:B------:R-:W-:Y:S05]  /*5a90*/  BSYNC B0 ;  /* 0x0000000000007941 */ /* 0x000fea0003800000 */
.L_x_11877:
[----:B01--4-:R-:W0:Y:S01]  /*5aa0*/  S2R R4, SR_TID.X ;  /* 0x0000000000047919 */ /* 0x013e220000002100 */
        /* <DEDUP_REMOVED lines=8> */
[----:B-1----:R1:W-:Y:S01]  /*5b30*/  BAR.SYNC.DEFER_BLOCKING R213, 0x80 ;  /* 0x000200d50000751d */ /* 0x0023e20000010000 */
[----:B0-----:R-:W-:-:S13]  /*5b40*/  LOP3.LUT P2, RZ, R4, 0x7f, RZ, 0xc0, !PT ;  /* 0x0000007f04ff7812 */ /* 0x001fda000784c0ff */
[----:B------:R-:W-:-:S05]  /*5b50*/  @!P2 VIADD R4, R72, 0x228a0 ;  /* 0x000228a04804a836 */ /* 0x000fca0000000000 */
[----:B------:R-:W-:-:S04]  /*5b60*/  @!P2 PRMT R4, RZ, 0x654, R4 ;  /* 0x00000654ff04a816 */ /* 0x000fc80000000004 */
[----:B------:R1:W-:Y:S01]  /*5b70*/  @!P2 SYNCS.ARRIVE.TRANS64.RED.A1T0 RZ, [R4+URZ], RZ ;  /* 0x000000ff04ffa9a7 */ /* 0x0003e2000810043f */
[----:B------:R-:W-:Y:S05]  /*5b80*/  @!P3 BRA `(.L_x_11927) ;  /* 0x000000000004b947 */ /* 0x000fea0003800000 */
[----:B------:R-:W-:Y:S01]  /*5b90*/  BPT.TRAP 0x1 ;  /* 0x000000040000795c */ /* 0x000fe20000300000 */
.L_x_11927:
[----:B------:R-:W-:Y:S05]  /*5ba0*/  BSYNC B0 ;  /* 0x0000000000007941 */ /* 0x000fea0003800000 */
.L_x_11926:
[----:B------:R-:W0:Y:S01]  /*5bb0*/  SYNCS.PHASECHK.TRANS64.TRYWAIT P3, [R72+URZ+0x228b0], R87 ;  /* 0x0228b057480075a7 */ /* 0x000e22000806017f */
[----:B------:R-:W-:Y:S04]  /*5bc0*/  BSSY B0, `(.L_x_11928) ;  /* 0x0000002000007945 */ /* 0x000fe80003800000 */
[----:B0-----:R-:W-:Y:S05]  /*5bd0*/  @!P3 BRA `(.L_x_11929) ;  /* 0x00000244001cb947 */ /* 0x001fea0003800000 */
.L_x_12256:
[----:B------:R-:W-:Y:S05]  /*5be0*/  BSYNC B0 ;  /* 0x0000000000007941 */ /* 0x000fea0003800000 */
.L_x_11928:
[----:B------:R-:W-:Y:S01]  /*5bf0*/  ULDC.64 UR4, c[0x0][0x328] ;  /* 0x0000ca0000047ab9 */ /* 0x000fe20000000a00 */
[----:B------:R-:W-:Y:S01]  /*5c00*/  IMAD.IADD R82, R82, 0x1, -R152 ;  /* 0x0000000152527824 */ /* 0x000fe200078e0a98 */
[----:B------:R-:W-:Y:S01]  /*5c10*/  BSSY B0, `(.L_x_11930) ;  /* 0x0000043000007945 */ /* 0x000fe20003800000 */
[----:B------:R-:W-:Y:S02]  /*5c20*/  IMAD R80, R80, UR4, RZ ;  /* 0x0000000450507c24 */ /* 0x000fe4000f8e02ff */
[----:B-1----:R-:W-:-:S04]  /*5c30*/  IMAD.WIDE.U32 R4, R79, UR4, RZ ;  /* 0x000000044f047c25 */ /* 0x002fc8000f8e00ff */
        /* <DEDUP_REMOVED lines=18> */
[----:B------:R1:W4:Y:S01]  /*5d60*/  SHFL.IDX PT, R39, R34, RZ, 0x1c1f ;  /* 0x001c1fff22277589 */ /* 0x00032200000e0000 */
[--C-:B------:R-:W-:Y:S02]  /*5d70*/  IMAD R36, R5, 0x2, R26.reuse ;  /* 0x0000000205247824 */ /* 0x100fe400078e021a */
[----:B------:R-:W-:Y:S01]  /*5d80*/  IMAD R38, R7, 0x2, R26 ;  /* 0x0000000207267824 */ /* 0x000fe200078e021a */
[----:B------:R1:W0:Y:S08]  /*5d90*/  SHFL.IDX PT, R37, R35, RZ, 0x1c1f ;  /* 0x001c1fff23257589 */ /* 0x00023000000e0000 */
[----:B-1----:R-:W-:Y:S05]  /*5da0*/  @!P3 BRA `(.L_x_11931) ;  /* 0x0000000000a4b947 */ /* 0x002fea0003800000 */
[----:B------:R-:W-:Y:S02]  /*5db0*/  ISETP.NE.AND P5, PT, R65, RZ, PT ;  /* 0x000000ff4100720c */ /* 0x000fe40003fa5270 */
[----:B------:R-:W-:-:S11]  /*5dc0*/  ISETP.NE.AND P4, PT, R66, RZ, PT ;  /* 0x000000ff4200720c */ /* 0x000fd60003f85270 */
[----:B------:R-:W1:Y:S01]  /*5dd0*/  @P5 LDS.128 R4, [R36] ;  /* 0x0000000024045984 */ /* 0x000e620000000c00 */
[----:B--2-4-:R-:W-:-:S04]  /*5de0*/  @P5 LEA R8, P3, R16, R39, 0x1 ;  /* 0x0000002710085211 */ /* 0x014fc800078608ff */
[----:B0-----:R-:W-:Y:S02]  /*5df0*/  @P5 LEA.HI.X R9, R16, R37, R17, 0x1, P3 ;  /* 0x0000002510095211 */ /* 0x001fe400018f0c11 */
[----:B------:R-:W-:-:S04]  /*5e00*/  @P4 LEA R32, P3, R18, R39, 0x1 ;  /* 0x0000002712204211 */ /* 0x000fc800078608ff */
[----:B------:R-:W-:Y:S02]  /*5e10*/  @P4 LEA.HI.X R33, R18, R37, R153, 0x1, P3 ;  /* 0x0000002512214211 */ /* 0x000fe400018f0c99 */
[----:B------:R-:W-:-:S13]  /*5e20*/  ISETP.NE.AND P3, PT, R67, RZ, PT ;  /* 0x000000ff4300720c */ /* 0x000fda0003f65270 */
[----:B------:R-:W-:-:S04]  /*5e30*/  @P3 LEA R10, P6, R166, R39, 0x1 ;  /* 0x00000027a60a3211 */ /* 0x000fc800078c08ff */
[----:B------:R-:W-:Y:S01]  /*5e40*/  @P3 LEA.HI.X R11, R166, R37, R193, 0x1, P6 ;  /* 0x00000025a60b3211 */ /* 0x000fe200030f0cc1 */
[----:B-1----:R-:W-:Y:S01]  /*5e50*/  @P5 ST.E.128 desc[UR42][R8.64], R4 ;  /* 0x0000000408005985 */ /* 0x002fe2000c101d2a */
[----:B------:R-:W-:-:S03]  /*5e60*/  ISETP.NE.AND P5, PT, R68, RZ, PT ;  /* 0x000000ff4400720c */ /* 0x000fc60003fa5270 */
[----:B------:R-:W0:Y:S10]  /*5e70*/  @P4 LDS.128 R4, [R38] ;  /* 0x0000000026044984 */ /* 0x000e340000000c00 */
[----:B------:R-:W-:-:S04]  /*5e80*/  @P5 LEA R12, P6, R164, R39, 0x1 ;  /* 0x00000027a40c5211 */ /* 0x000fc800078c08ff */
[----:B------:R-:W-:Y:S01]  /*5e90*/  @P5 LEA.HI.X R13, R164, R37, R192, 0x1, P6 ;  /* 0x00000025a40d5211 */ /* 0x000fe200030f0cc0 */
[----:B0-----:R-:W-:Y:S01]  /*5ea0*/  @P4 ST.E.128 desc[UR42][R32.64], R4 ;  /* 0x0000000420004985 */ /* 0x001fe2000c101d2a */
[----:B------:R-:W-:-:S03]  /*5eb0*/  ISETP.NE.AND P4, PT, R69, RZ, PT ;  /* 0x000000ff4500720c */ /* 0x000fc60003f85270 */
[----:B------:R-:W0:Y:S10]  /*5ec0*/  @P3 LDS.128 R4, [R36+0x3000] ;  /* 0x0030000024043984 */ /* 0x000e340000000c00 */
[----:B---3--:R-:W-:-:S04]  /*5ed0*/  @P4 LEA R14, P6, R186, R39, 0x1 ;  /* 0x00000027ba0e4211 */ /* 0x008fc800078c08ff */
[----:B------:R-:W-:Y:S01]  /*5ee0*/  @P4 LEA.HI.X R15, R186, R37, R191, 0x1, P6 ;  /* 0x00000025ba0f4211 */ /* 0x000fe200030f0cbf */
[----:B0-----:R0:W-:Y:S01]  /*5ef0*/  @P3 ST.E.128 desc[UR42][R10.64], R4 ;  /* 0x000000040a003985 */ /* 0x0011e2000c101d2a */
[----:B------:R-:W-:-:S03]  /*5f00*/  ISETP.NE.AND P3, PT, R70, RZ, PT ;  /* 0x000000ff4600720c */ /* 0x000fc60003f65270 */
[----:B------:R-:W1:Y:S10]  /*5f10*/  @P5 LDS.128 R4, [R38+0x3000] ;  /* 0x0030000026045984 */ /* 0x000e740000000c00 */
[----:B------:R-:W-:-:S04]  /*5f20*/  @P3 LEA R8, P6, R185, R39, 0x1 ;  /* 0x00000027b9083211 */ /* 0x000fc800078c08ff */
[----:B------:R-:W-:Y:S02]  /*5f30*/  @P3 LEA.HI.X R9, R185, R37, R190, 0x1, P6 ;  /* 0x00000025b9093211 */ /* 0x000fe400030f0cbe */
[----:B0-----:R-:W-:Y:S01]  /*5f40*/  PRMT R10, R50, 0x8880, RZ ;  /* 0x00008880320a7816 */ /* 0x001fe200000000ff */
[----:B-1----:R-:W-:Y:S01]  /*5f50*/  @P5 ST.E.128 desc[UR42][R12.64], R4 ;  /* 0x000000040c005985 */ /* 0x002fe2000c101d2a */
[----:B------:R-:W-:-:S03]  /*5f60*/  ISETP.NE.AND P5, PT, R71, RZ, PT ;  /* 0x000000ff4700720c */ /* 0x000fc60003fa5270 */
[----:B------:R-:W0:Y:S10]  /*5f70*/  @P4 LDS.128 R4, [R36+0x6000] ;  /* 0x0060000024044984 */ /* 0x000e340000000c00 */
[----:B------:R-:W-:-:S04]  /*5f80*/  @P5 LEA R32, P6, R184, R39, 0x1 ;  /* 0x00000027b8205211 */ /* 0x000fc800078c08ff */
[----:B------:R-:W-:Y:S01]  /*5f90*/  @P5 LEA.HI.X R33, R184, R37, R189, 0x1, P6 ;  /* 0x00000025b8215211 */ /* 0x000fe200030f0cbd */
[----:B0-----:R-:W-:Y:S01]  /*5fa0*/  @P4 ST.E.128 desc[UR42][R14.64], R4 ;  /* 0x000000040e004985 */ /* 0x001fe2000c101d2a */
[----:B------:R-:W-:-:S03]  /*5fb0*/  ISETP.GT.AND P4, PT, R10, -0x1, PT ;  /* 0xffffffff0a00780c */ /* 0x000fc60003f84270 */
[----:B------:R-:W0:Y:S10]  /*5fc0*/  @P3 LDS.128 R4, [R38+0x6000] ;  /* 0x0060000026043984 */ /* 0x000e340000000c00 */
[----:B------:R-:W-:-:S04]  /*5fd0*/  @!P4 LEA R10, P6, R167, R39, 0x1 ;  /* 0x00000027a70ac211 */ /* 0x000fc800078c08ff */
[----:B------:R-:W-:Y:S01]  /*5fe0*/  @!P4 LEA.HI.X R11, R167, R37, R188, 0x1, P6 ;  /* 0x00000025a70bc211 */ /* 0x000fe200030f0cbc */
[----:B0-----:R-:W-:Y:S04]  /*5ff0*/  @P3 ST.E.128 desc[UR42][R8.64], R4 ;  /* 0x0000000408003985 */ /* 0x001fe8000c101d2a */
[----:B------:R-:W0:Y:S04]  /*6000*/  @P5 LDS.128 R4, [R36+0x9000] ;  /* 0x0090000024045984 */ /* 0x000e280000000c00 */
[----:B0-----:R-:W-:Y:S04]  /*6010*/  @P5 ST.E.128 desc[UR42][R32.64], R4 ;  /* 0x0000000420005985 */ /* 0x001fe8000c101d2a */
[----:B------:R-:W0:Y:S04]  /*6020*/  @!P4 LDS.128 R4, [R38+0x9000] ;  /* 0x009000002604c984 */ /* 0x000e280000000c00 */
[----:B0-----:R1:W-:Y:S02]  /*6030*/  @!P4 ST.E.128 desc[UR42][R10.64], R4 ;  /* 0x000000040a00c985 */ /* 0x0013e4000c101d2a */
.L_x_11931:
[----:B------:R-:W-:Y:S05]  /*6040*/  BSYNC B0 ;  /* 0x0000000000007941 */ /* 0x000fea0003800000 */
.L_x_11930:
[----:B------:R-:W-:Y:S01]  /*6050*/  ISETP.GE.AND P3, PT, R82, 0x41, PT ;  /* 0x000000415200780c */ /* 0x000fe20003f66270 */
[----:B------:R-:W1:Y:S01]  /*6060*/  SHFL.IDX PT, R35, R35, 0x1, 0x1c1f ;  /* 0x003c1f0023237f89 */ /* 0x000e6200000e0000 */
[----:B------:R-:W-:Y:S03]  /*6070*/  BSSY B0, `(.L_x_11932) ;  /* 0x000002c000007945 */ /* 0x000fe60003800000 */
[----:B0-----:R0:W0:Y:S08]  /*6080*/  SHFL.IDX PT, R37, R34, 0x1, 0x1c1f ;  /* 0x003c1f0022257f89 */ /* 0x00103000000e0000 */
[----:B------:R-:W-:Y:S05]  /*6090*/  @!P3 BRA `(.L_x_11933) ;  /* 0x0000000000a4b947 */ /* 0x000fea0003800000 */
[----:B------:R-:W-:Y:S02]  /*60a0*/  ISETP.NE.AND P5, PT, R65, RZ, PT ;  /* 0x000000ff4100720c */ /* 0x000fe40003fa5270 */
[----:B------:R-:W-:-:S11]  /*60b0*/  ISETP.NE.AND P4, PT, R66, RZ, PT ;  /* 0x000000ff4200720c */ /* 0x000fd60003f85270 */
[----:B-1----:R-:W1:Y:S01]  /*60c0*/  @P5 LDS.128 R4, [R36+0x2000] ;  /* 0x0020000024045984 */ /* 0x002e620000000c00 */
[----:B0--3--:R-:W-:-:S04]  /*60d0*/  @P5 LEA R14, P3, R16, R37, 0x1 ;  /* 0x00000025100e5211 */ /* 0x009fc800078608ff */
[----:B------:R-:W-:Y:S02]  /*60e0*/  @P5 LEA.HI.X R15, R16, R35, R17, 0x1, P3 ;  /* 0x00000023100f5211 */ /* 0x000fe400018f0c11 */
[----:B------:R-:W-:-:S04]  /*60f0*/  @P4 LEA R32, P3, R18, R37, 0x1 ;  /* 0x0000002512204211 */ /* 0x000fc800078608ff */
[----:B------:R-:W-:Y:S02]  /*6100*/  @P4 LEA.HI.X R33, R18, R35, R153, 0x1, P3 ;  /* 0x0000002312214211 */ /* 0x000fe400018f0c99 */
[----:B------:R-:W-:-:S13]  /*6110*/  ISETP.NE.AND P3, PT, R67, RZ, PT ;  /* 0x000000ff4300720c */ /* 0x000fda0003f65270 */
[----:B--2---:R-:W-:-:S04]  /*6120*/  @P3 LEA R8, P6, R166, R37, 0x1 ;  /* 0x00000025a6083211 */ /* 0x004fc800078c08ff */
[----:B------:R-:W-:Y:S01]  /*6130*/  @P3 LEA.HI.X R9, R166, R35, R193, 0x1, P6 ;  /* 0x00000023a6093211 */ /* 0x000fe200030f0cc1 */
[----:B-1----:R-:W-:Y:S01]  /*6140*/  @P5 ST.E.128 desc[UR42][R14.64], R4 ;  /* 0x000000040e005985 */ /* 0x002fe2000c101d2a */
[----:B------:R-:W-:-:S03]  /*6150*/  ISETP.NE.AND P5, PT, R68, RZ, PT ;  /* 0x000000ff4400720c */ /* 0x000fc60003fa5270 */
[----:B------:R-:W0:Y:S10]  /*6160*/  @P4 LDS.128 R4, [R38+0x2000] ;  /* 0x0020000026044984 */ /* 0x000e340000000c00 */
[----:B------:R-:W-:-:S04]  /*6170*/  @P5 LEA R10, P6, R164, R37, 0x1 ;  /* 0x00000025a40a5211 */ /* 0x000fc800078c08ff */
[----:B------:R-:W-:Y:S01]  /*6180*/  @P5 LEA.HI.X R11, R164, R35, R192, 0x1, P6 ;  /* 0x00000023a40b5211 */ /* 0x000fe200030f0cc0 */
[----:B0-----:R-:W-:Y:S01]  /*6190*/  @P4 ST.E.128 desc[UR42][R32.64], R4 ;  /* 0x0000000420004985 */ /* 0x001fe2000c101d2a */
[----:B------:R-:W-:-:S03]  /*61a0*/  ISETP.NE.AND P4, PT, R69, RZ, PT ;  /* 0x000000ff4500720c */ /* 0x000fc60003f85270 */
[----:B------:R-:W0:Y:S10]  /*61b0*/  @P3 LDS.128 R4, [R36+0x5000] ;  /* 0x0050000024043984 */ /* 0x000e340000000c00 */
[----:B------:R-:W-:-:S04]  /*61c0*/  @P4 LEA R12, P6, R186, R37, 0x1 ;  /* 0x00000025ba0c4211 */ /* 0x000fc800078c08ff */
        /* <DEDUP_REMOVED lines=22> */
.L_x_11933:
[----:B------:R-:W-:Y:S05]  /*6330*/  BSYNC B0 ;  /* 0x0000000000007941 */ /* 0x000fea0003800000 */
.L_x_11932:
        /* <DEDUP_REMOVED lines=13> */
[----:B01----:R-:W-:Y:S02]  /*6410*/  SEL R5, RZ, 0x1, P2 ;  /* 0x00000001ff057807 */ /* 0x003fe40001000000 */
[----:B------:R-:W-:Y:S02]  /*6420*/  SEL R19, R19, RZ, P2 ;  /* 0x000000ff13137207 */ /* 0x000fe40001000000 */
[----:B------:R-:W-:Y:S01]  /*6430*/  LOP3.LUT R154, R154, R5, RZ, 0x3c, !PT ;  /* 0x000000059a9a7212 */ /* 0x000fe200078e3cff */
[----:B--2---:R-:W-:Y:S06]  /*6440*/  @P3 BRA `(.L_x_11934) ;  /* 0xffffffc0002c3947 */ /* 0x004fec000383ffff */
[----:B------:R-:W0:Y:S01]  /*6450*/  S2R R4, SR_TID.X ;  /* 0x0000000000047919 */ /* 0x000e220000002100 */
[----:B------:R-:W-:Y:S02]  /*6460*/  PLOP3.LUT P0, PT, PT, PT, PT, 0x8, 0x0 ;  /* 0x000000000000781c */ /* 0x000fe40003f0e170 */
[----:B0-----:R-:W-:-:S04]  /*6470*/  SHF.R.U32.HI R4, RZ, 0x7, R4 ;  /* 0x00000007ff047819 */ /* 0x001fc80000011604 */
[----:B------:R-:W-:-:S13]  /*6480*/  ISETP.NE.AND P3, PT, R4, 0x1, PT ;  /* 0x000000010400780c */ /* 0x000fda0003f65270 */
[----:B------:R-:W-:Y:S05]  /*6490*/  @!P3 WARPSYNC.ALL ;  /* 0x000000000000b948 */ /* 0x000fea0003800000 */
[----:B------:R-:W-:Y:S06]  /*64a0*/  @!P3 BAR.ARV 0x9, 0x100 ;  /* 0x024400000000bb1d */ /* 0x000fec0000002000 */
.L_x_11872:
[----:B------:R-:W0:Y:S01]  /*64b0*/  S2R R3, SR_SWINHI ;  /* 0x0000000000037919 */ /* 0x000e220000002f00 */
[----:B------:R-:W1:Y:S01]  /*64c0*/  LDC R13, c[0x0][0x448] ;  /* 0x00011200ff0d7b82 */ /* 0x000e620000000800 */
[----:B---3--:R-:W-:Y:S02]  /*64d0*/  IMAD.U32 R14, RZ, RZ, UR36 ;  /* 0x00000024ff0e7e24 */ /* 0x008fe4000f8e00ff */
[----:B------:R-:W-:Y:S01]  /*64e0*/  IMAD.MOV.U32 R15, RZ, RZ, 0x80 ;  /* 0x00000080ff0f7424 */ /* 0x000fe200078e00ff */
[----:B------:R-:W-:Y:S01]  /*64f0*/  STL [R1+0x50], R125 ;  /* 0x0000507d01007387 */ /* 0x000fe20000100800 */
[----:B------:R-:W-:Y:S02]  /*6500*/  IMAD.MOV.U32 R26, RZ, RZ, 0x100 ;  /* 0x00000100ff1a7424 */ /* 0x000fe400078e00ff */
[----:B------:R-:W-:Y:S01]  /*6510*/  IMAD.U32 R24, RZ, RZ, UR36 ;  /* 0x00000024ff187e24 */ /* 0x000fe2000f8e00ff */
[----:B------:R-:W2:Y:S01]  /*6520*/  LDC R12, c[0x0][0x988] ;  /* 0x00026200ff0c7b82 */ /* 0x000ea20000000800 */
[----:B------:R-:W-:Y:S01]  /*6530*/  IMAD.MOV.U32 R25, RZ, RZ, 0x80 ;  /* 0x00000080ff197424 */ /* 0x000fe200078e00ff */
[----:B------:R-:W-:Y:S01]  /*6540*/  STL.64 [R1+0x28], R14 ;  /* 0x0000280e01007387 */ /* 0x000fe20000100a00 */
[----:B------:R-:W-:-:S02]  /*6550*/  IMAD.U32 R36, RZ, RZ, UR44 ;  /* 0x0000002cff247e24 */ /* 0x000fc4000f8e00ff */
[----:B------:R-:W-:Y:S01]  /*6560*/  IMAD.U32 R35, RZ, RZ, UR44 ;  /* 0x0000002cff237e24 */ /* 0x000fe2000f8e00ff */
[----:B------:R-:W-:Y:S01]  /*6570*/  STL.64 [R1+0x30], R26 ;  /* 0x0000301a01007387 */ /* 0x000fe20000100a00 */
[----:B------:R-:W-:Y:S02]  /*6580*/  IMAD.U32 R33, RZ, RZ, UR44 ;  /* 0x0000002cff217e24 */ /* 0x000fe4000f8e00ff */
[----:B------:R-:W-:Y:S01]  /*6590*/  IMAD.U32 R72, RZ, RZ, UR44 ;  /* 0x0000002cff487e24 */ /* 0x000fe2000f8e00ff */
[----:B------:R-:W-:Y:S04]  /*65a0*/  STL.128 [R1], R24 ;  /* 0x0000001801007387 */ /* 0x000fe80000100c00 */
[----:B------:R-:W-:Y:S04]  /*65b0*/  STL.128 [R1+0x1d0], RZ ;  /* 0x0001d0ff01007387 */ /* 0x000fe80000100c00 */
[----:B------:R-:W-:Y:S04]  /*65c0*/  STL.128 [R1+0x1e0], RZ ;  /* 0x0001e0ff01007387 */ /* 0x000fe80000100c00 */
[----:B------:R-:W-:Y:S01]  /*65d0*/  STL.128 [R1+0x200], RZ ;  /* 0x000200ff01007387 */ /* 0x000fe20000100c00 */
[----:B------:R-:W-:-:S02]  /*65e0*/  MOV R4, R148 ;  /* 0x0000009400047202 */ /* 0x000fc40000000f00 */
[----:B0-----:R-:W-:Y:S01]  /*65f0*/  MOV R5, R3 ;  /* 0x0000000300057202 */ /* 0x001fe20000000f00 */
[----:B--2---:R-:W-:Y:S01]  /*6600*/  STL [R1+0x1f0], R12 ;  /* 0x0001f00c01007387 */ /* 0x004fe20000100800 */
[C---:B------:R-:W-:Y:S02]  /*6610*/  IADD3 R8, P1, R4.reuse, 0x22830, RZ ;  /* 0x0002283004087810 */ /* 0x040fe40007f3e0ff */
[C---:B------:R-:W-:Y:S01]  /*6620*/  IADD3 R0, P3, R4.reuse, 0x22850, RZ ;  /* 0x0002285004007810 */ /* 0x040fe20007f7e0ff */
[----:B------:R-:W-:Y:S01]  /*6630*/  STL.128 [R1+0x210], RZ ;  /* 0x000210ff01007387 */ /* 0x000fe20000100c00 */
[C---:B------:R-:W-:Y:S01]  /*6640*/  IADD3 R6, P4, R4.reuse, 0x22860, RZ ;  /* 0x0002286004067810 */ /* 0x040fe20007f9e0ff */
[--C-:B------:R-:W-:Y:S01]  /*6650*/  IMAD.X R9, RZ, RZ, R5.reuse, P1 ;  /* 0x000000ffff097224 */ /* 0x100fe200008e0605 */
[----:B-1----:R-:W-:Y:S01]  /*6660*/  ISETP.NE.AND P1, PT, R13, 0x1, PT ;  /* 0x000000010d00780c */ /* 0x002fe20003f25270 */
[--C-:B------:R-:W-:Y:S01]  /*6670*/  IMAD.X R3, RZ, RZ, R5.reuse, P3 ;  /* 0x000000ffff037224 */ /* 0x100fe200018e0605 */
[----:B------:R-:W-:Y:S01]  /*6680*/  IADD3 R10, P2, R4, 0x22840, RZ ;  /* 0x00022840040a7810 */ /* 0x000fe20007f5e0ff */
[--C-:B------:R-:W-:Y:S01]  /*6690*/  IMAD.X R7, RZ, RZ, R5.reuse, P4 ;  /* 0x000000ffff077224 */ /* 0x100fe200020e0605 */
[----:B------:R-:W-:Y:S01]  /*66a0*/  STL.64 [R1+0x18], R8 ;  /* 0x0000180801007387 */ /* 0x000fe20000100a00 */
[----:B------:R-:W-:Y:S01]  /*66b0*/  IMAD.MOV.U32 R4, RZ, RZ, R0 ;  /* 0x000000ffff047224 */ /* 0x000fe200078e0000 */
[----:B------:R-:W-:Y:S01]  /*66c0*/  IADD3 R36, P4, R36, 0x1d0, RZ ;  /* 0x000001d024247810 */ /* 0x000fe20007f9e0ff */
[----:B------:R-:W-:Y:S01]  /*66d0*/  IMAD.X R11, RZ, RZ, R5, P2 ;  /* 0x000000ffff0b7224 */ /* 0x000fe200010e0605 */
[----:B------:R-:W-:Y:S01]  /*66e0*/  STL.128 [R1+0x220], RZ ;  /* 0x000220ff01007387 */ /* 0x000fe20000100c00 */
[----:B------:R-:W-:Y:S01]  /*66f0*/  IMAD.MOV.U32 R5, RZ, RZ, R3 ;  /* 0x000000ffff057224 */ /* 0x000fe200078e0003 */
[----:B------:R-:W-:Y:S01]  /*6700*/  IADD3 R35, P2, R35, 0x200, RZ ;  /* 0x0000020023237810 */ /* 0x000fe20007f5e0ff */
[----:B------:R-:W-:Y:S01]  /*6710*/  VIADD R3, R210, 0x7f ;  /* 0x0000007fd2037836 */ /* 0x000fe20000000000 */
[----:B------:R-:W-:Y:S01]  /*6720*/  STL.64 [R1+0x20], R10 ;  /* 0x0000200a01007387 */ /* 0x000fe20000100a00 */
[----:B------:R-:W0:Y:S01]  /*6730*/  @P1 LDC R0, c[0x0][0x44c] ;  /* 0x00011300ff001b82 */ /* 0x000e220000000800 */
[----:B------:R-:W-:Y:S01]  /*6740*/  IMAD.X R37, RZ, RZ, UR45, P4 ;  /* 0x0000002dff257e24 */ /* 0x000fe2000a0e06ff */
[----:B------:R-:W-:Y:S01]  /*6750*/  IADD3 R33, P3, R33, 0x28, RZ ;  /* 0x0000002821217810 */ /* 0x000fe20007f7e0ff */
[----:B------:R1:W-:Y:S01]  /*6760*/  STL.128 [R1+0x40], R4 ;  /* 0x0000400401007387 */ /* 0x0003e20000100c00 */
[----:B------:R-:W-:-:S03]  /*6770*/  IADD3 R72, P4, R72, 0x50, RZ ;  /* 0x0000005048487810 */ /* 0x000fc60007f9e0ff */
[----:B------:R2:W-:Y:S04]  /*6780*/  STL.128 [R1+0x230], RZ ;  /* 0x000230ff01007387 */ /* 0x0005e80000100c00 */
[----:B------:R2:W-:Y:S04]  /*6790*/  STL.128 [R1+0x240], RZ ;  /* 0x000240ff01007387 */ /* 0x0005e80000100c00 */
[----:B------:R2:W-:Y:S01]  /*67a0*/  STL.128 [R1+0x250], RZ ;  /* 0x000250ff01007387 */ /* 0x0005e20000100c00 */
[----:B-1----:R-:W1:Y:S03]  /*67b0*/  @P1 LDC R5, c[0x0][0x450] ;  /* 0x00011400ff051b82 */ /* 0x002e660000000800 */
[----:B------:R2:W-:Y:S04]  /*67c0*/  STL.128 [R1+0x260], RZ ;  /* 0x000260ff01007387 */ /* 0x0005e80000100c00 */
[----:B------:R2:W-:Y:S01]  /*67d0*/  STL.128 [R1+0x270], RZ ;  /* 0x000270ff01007387 */ /* 0x0005e20000100c00 */
[----:B0-----:R-:W-:Y:S01]  /*67e0*/  @P1 IMAD.HI.U32 R0, R3, R0, RZ ;  /* 0x0000000003001227 */ /* 0x001fe200078e00ff */
[----:B------:R-:W0:Y:S02]  /*67f0*/  LDC.64 R6, c[0x0][0x9e0] ;  /* 0x00027800ff067b82 */ /* 0x000e240000000a00 */
[----:B------:R2:W-:Y:S04]  /*6800*/  STL.128 [R1+0x280], RZ ;  /* 0x000280ff01007387 */ /* 0x0005e80000100c00 */
[----:B------:R2:W-:Y:S04]  /*6810*/  STL.128 [R1+0x290], RZ ;  /* 0x000290ff01007387 */ /* 0x0005e80000100c00 */
[----:B------:R2:W-:Y:S04]  /*6820*/  STL.128 [R1+0x2a0], RZ ;  /* 0x0002a0ff01007387 */ /* 0x0005e80000100c00 */
[----:B------:R2:W-:Y:S01]  /*6830*/  STL.128 [R1+0x2b0], RZ ;  /* 0x0002b0ff01007387 */ /* 0x0005e20000100c00 */
[----:B-1----:R-:W-:-:S03]  /*6840*/  @P1 SHF.R.U32.HI R3, RZ, R5, R0 ;  /* 0x00000005ff031219 */ /* 0x002fc60000011600 */
[----:B------:R2:W-:Y:S04]  /*6850*/  STL.128 [R1+0x2c0], RZ ;  /* 0x0002c0ff01007387 */ /* 0x0005e80000100c00 */
[----:B------:R2:W-:Y:S01]  /*6860*/  STL.128 [R1+0x2d0], RZ ;  /* 0x0002d0ff01007387 */ /* 0x0005e20000100c00 */
[----:B0-----:R-:W-:-:S03]  /*6870*/  ISETP.GE.AND P5, PT, R7, 0x1, PT ;  /* 0x000000010700780c */ /* 0x001fc60003fa6270 */
        /* <DEDUP_REMOVED lines=18> */
[----:B------:R2:W-:Y:S04]  /*69a0*/  STL [R1+0x10], RZ ;  /* 0x000010ff01007387 */ /* 0x0005e80000100800 */
[----:B------:R2:W-:Y:S01]  /*69b0*/  STL [R1+0x38], RZ ;  /* 0x000038ff01007387 */ /* 0x0005e20000100800 */
[----:B------:R-:W-:Y:S05]  /*69c0*/  @P0 BRA `(.L_x_11935) ;  /* 0x00000000000c0947 */ /* 0x000fea0003800000 */
[----:B------:R-:W0:Y:S01]  /*69d0*/  FENCE.VIEW.ASYNC.G ;  /* 0x00000000000073c6 */ /* 0x000e220000000100 */
[----:B------:R-:W-:Y:S05]  /*69e0*/  WARPSYNC.ALL ;  /* 0x0000000000007948 */ /* 0x000fea0003800000 */
[----:B0-----:R-:W-:Y:S06]  /*69f0*/  BAR.ARV 0xc, 0x180 ;  /* 0x0306000000007b1d */ /* 0x001fec0000002000 */
.L_x_11935:
[----:B------:R-:W-:Y:S02]  /*6a00*/  IMAD.IADD R3, R204, 0x1, R3 ;  /* 0x00000001cc037824 */ /* 0x000fe400078e0203 */
[----:B------:R-:W-:Y:S02]  /*6a10*/  IMAD.X R46, RZ, RZ, UR45, P2 ;  /* 0x0000002dff2e7e24 */ /* 0x000fe400090e06ff */
[----:B------:R-:W-:Y:S02]  /*6a20*/  IMAD.X R44, RZ, RZ, UR45, P3 ;  /* 0x0000002dff2c7e24 */ /* 0x000fe400098e06ff */
        /* <DEDUP_REMOVED lines=14> */
.L_x_11938:
[----:B------:R-:W-:-:S13]  /*6b10*/  ISETP.NE.AND P0, PT, R7, 0x1, PT ;  /* 0x000000010700780c */ /* 0x000fda0003f05270 */
[----:B------:R-:W0:Y:S02]  /*6b20*/  @P0 LDC.64 R4, c[0x0][0x9e8] ;  /* 0x00027a00ff040b82 */ /* 0x000e240000000a00 */
[----:B0-----:R-:W-:-:S05]  /*6b30*/  @P0 IMAD.HI.U32 R4, R0, R4, RZ ;  /* 0x0000000400040227 */ /* 0x001fca00078e00ff */
[----:B------:R-:W-:-:S07]  /*6b40*/  @P0 SHF.R.U32.HI R0, RZ, R5, R4 ;  /* 0x00000005ff000219 */ /* 0x000fce0000011604 */
.L_x_11939:
[----:B------:R-:W-:Y:S05]  /*6b50*/  BSYNC B0 ;  /* 0x0000000000007941 */ /* 0x000fea0003800000 */
.L_x_11937:
[----:B------:R-:W-:-:S05]  /*6b60*/  IMAD R3, R0, R7, R7 ;  /* 0x0000000700037224 */ /* 0x000fca00078e0207 */
[----:B------:R-:W-:-:S07]  /*6b70*/  VIMNMX R6, R6, R3, PT ;  /* 0x0000000306067248 */ /* 0x000fce0003fe0100 */
.L_x_11936:
[----:B------:R-:W0:Y:S01]  /*6b80*/  @P1 LDC R3, c[0x0][0x44c] ;  /* 0x00011300ff031b82 */ /* 0x000e220000000800 */
[----:B------:R-:W-:Y:S01]  /*6b90*/  VIADD R6, R6, 0x5f ;  /* 0x0000005f06067836 */ /* 0x000fe20000000000 */
[----:B------:R-:W-:Y:S01]  /*6ba0*/  ULDC UR4, c[0x0][0x9dc] ;  /* 0x0002770000047ab9 */ /* 0x000fe20000000800 */
[----:B------:R-:W-:Y:S02]  /*6bb0*/  IMAD.MOV.U32 R5, RZ, RZ, R210 ;  /* 0x000000ffff057224 */ /* 0x000fe400078e00d2 */
[----:B------:R-:W-:-:S03]  /*6bc0*/  IMAD.HI R6, R6, 0x2aaaaaab, RZ ;  /* 0x2aaaaaab06067827 */ /* 0x000fc600078e02ff */
[----:B------:R-:W1:Y:S01]  /*6bd0*/  @P1 LDC R9, c[0x0][0x450] ;  /* 0x00011400ff091b82 */ /* 0x000e620000000800 */
[----:B0-----:R-:W-:Y:S01]  /*6be0*/  @P1 IMAD.HI.U32 R0, R210, R3, RZ ;  /* 0x00000003d2001227 */ /* 0x001fe200078e00ff */
[----:B------:R-:W-:-:S04]  /*6bf0*/  SHF.R.U32.HI R3, RZ, 0x1f, R6 ;  /* 0x0000001fff037819 */ /* 0x000fc80000011606 */
[----:B------:R-:W-:Y:S02]  /*6c00*/  LEA.HI.SX32 R6, R6, R3, 0x1c ;  /* 0x0000000306067211 */ /* 0x000fe400078fe2ff */
[----:B-1----:R-:W-:Y:S02]  /*6c10*/  @P1 SHF.R.U32.HI R5, RZ, R9, R0 ;  /* 0x00000009ff051219 */ /* 0x002fe40000011600 */
[----:B------:R-:W-:-:S03]  /*6c20*/  VIMNMX R165, R165, R6, PT ;  /* 0x00000006a5a57248 */ /* 0x000fc60003fe0100 */
        /* <DEDUP_REMOVED lines=13> */
.L_x_11942:
[----:B------:R-:W-:-:S13]  /*6d00*/  ISETP.NE.AND P0, PT, R7, 0x1, PT ;  /* 0x000000010700780c */ /* 0x000fda0003f05270 */
[----:B------:R-:W0:Y:S02]  /*6d10*/  @P0 LDC.64 R4, c[0x0][0x9e8] ;  /* 0x00027a00ff040b82 */ /* 0x000e240000000a00 */
[----:B0-----:R-:W-:-:S05]  /*6d20*/  @P0 IMAD.HI.U32 R4, R0, R4, RZ ;  /* 0x0000000400040227 */ /* 0x001fca00078e00ff */
[----:B------:R-:W-:-:S07]  /*6d30*/  @P0 SHF.R.U32.HI R0, RZ, R5, R4 ;  /* 0x00000005ff000219 */ /* 0x000fce0000011604 */
.L_x_11943:
[----:B------:R-:W-:Y:S05]  /*6d40*/  BSYNC B0 ;  /* 0x0000000000007941 */ /* 0x000fea0003800000 */
.L_x_11941:
[----:B------:R-:W-:-:S05]  /*6d50*/  IMAD R0, R0, R7, RZ ;  /* 0x0000000700007224 */ /* 0x000fca00078e02ff */
[----:B------:R-:W-:-:S07]  /*6d60*/  VIMNMX R3, R3, R0, !PT ;  /* 0x0000000003037248 */ /* 0x000fce0007fe0100 */
.L_x_11940:
[----:B------:R-:W-:Y:S01]  /*6d70*/  IMAD.HI R3, R3, 0x2aaaaaab, RZ ;  /* 0x2aaaaaab03037827 */ /* 0x000fe200078e02ff */
[----:B------:R-:W-:-:S04]  /*6d80*/  PLOP3.LUT P0, PT, PT, PT, PT, 0x80, 0x0 ;  /* 0x000000000000781c */ /* 0x000fc80003f0f070 */
[----:B------:R-:W-:-:S04]  /*6d90*/  SHF.R.U32.HI R0, RZ, 0x1f, R3 ;  /* 0x0000001fff007819 */ /* 0x000fc80000011603 */
[----:B------:R-:W-:-:S04]  /*6da0*/  LEA.HI.SX32 R0, R3, R0, 0x1c ;  /* 0x0000000003007211 */ /* 0x000fc800078fe2ff */
[----:B------:R-:W-:-:S04]  /*6db0*/  VIMNMX R199, RZ, R0, !PT ;  /* 0x00000000ffc77248 */ /* 0x000fc80007fe0100 */
[----:B------:R-:W-:-:S13]  /*6dc0*/  ISETP.GT.AND P1, PT, R165, R199, PT ;  /* 0x000000c7a500720c */ /* 0x000fda0003f24270 */
[----:B------:R-:W-:Y:S05]  /*6dd0*/  @!P1 BRA `(.L_x_11944) ;  /* 0x0000018800049947 */ /* 0x000fea0003800000 */
[----:B------:R0:W-:Y:S01]  /*6de0*/  STL.64 [R1+0x58], RZ ;  /* 0x000058ff01007387 */ /* 0x0001e20000100a00 */
[----:B------:R-:W-:Y:S01]  /*6df0*/  IMAD.U32 R40, RZ, RZ, UR44 ;  /* 0x0000002cff287e24 */ /* 0x000fe2000f8e00ff */
[----:B------:R-:W-:Y:S01]  /*6e00*/  UMOV UR4, 0xffffffff ;  /* 0xffffffff00047882 */ /* 0x000fe20000000000 */
[----:B------:R-:W-:Y:S02]  /*6e10*/  IMAD.U32 R41, RZ, RZ, UR44 ;  /* 0x0000002cff297e24 */ /* 0x000fe4000f8e00ff */
[----:B------:R-:W-:Y:S01]  /*6e20*/  IMAD.U32 R34, RZ, RZ, UR44 ;  /* 0x0000002cff227e24 */ /* 0x000fe2000f8e00ff */
[----:B------:R-:W-:Y:S01]  /*6e30*/  IADD3 R40, P0, R40, 0x78, RZ ;  /* 0x0000007828287810 */ /* 0x000fe20007f1e0ff */
[----:B------:R-:W-:Y:S01]  /*6e40*/  IMAD.U32 R32, RZ, RZ, UR44 ;  /* 0x0000002cff207e24 */ /* 0x000fe2000f8e00ff */
[----:B------:R-:W-:Y:S01]  /*6e50*/  IADD3 R41, P1, R41, 0x70, RZ ;  /* 0x0000007029297810 */ /* 0x000fe20007f3e0ff */
[----:B------:R-:W-:Y:S01]  /*6e60*/  IMAD.U32 R24, RZ, RZ, UR44 ;  /* 0x0000002cff187e24 */ /* 0x000fe2000f8e00ff */
[----:B------:R-:W-:Y:S01]  /*6e70*/  IADD3 R34, P2, R34, 0x68, RZ ;  /* 0x0000006822227810 */ /* 0x000fe20007f5e0ff */
[----:B------:R-:W-:Y:S01]  /*6e80*/  IMAD.X R49, RZ, RZ, UR45, P0 ;  /* 0x0000002dff317e24 */ /* 0x000fe200080e06ff */
[----:B------:R-:W-:Y:S01]  /*6e90*/  IADD3 R32, P3, R32, 0x60, RZ ;  /* 0x0000006020207810 */ /* 0x000fe20007f7e0ff */
[----:B------:R-:W-:Y:S01]  /*6ea0*/  IMAD.X R50, RZ, RZ, UR45, P1 ;  /* 0x0000002dff327e24 */ /* 0x000fe200088e06ff */
[----:B------:R-:W-:Y:S01]  /*6eb0*/  IADD3 R24, P4, R24, 0x58, RZ ;  /* 0x0000005818187810 */ /* 0x000fe20007f9e0ff */
[----:B------:R-:W-:-:S02]  /*6ec0*/  IMAD.X R45, RZ, RZ, UR45, P2 ;  /* 0x0000002dff2d7e24 */ /* 0x000fc400090e06ff */
[----:B------:R-:W-:Y:S02]  /*6ed0*/  IMAD.X R43, RZ, RZ, UR45, P3 ;  /* 0x0000002dff2b7e24 */ /* 0x000fe400098e06ff */
[----:B------:R-:W-:Y:S01]  /*6ee0*/  IMAD.X R25, RZ, RZ, UR45, P4 ;  /* 0x0000002dff197e24 */ /* 0x000fe2000a0e06ff */
[----:B0-----:R-:W-:Y:S07]  /*6ef0*/  BRA.DIV UR4, `(.L_x_11945) ;  /* 0x0000023204687947 */ /* 0x001fee000b800000 */
[----:B------:R0:W1:Y:S02]  /*6f00*/  SHFL.IDX PT, R14, R228, RZ, 0x1f ;  /* 0x00001fffe40e7589 */ /* 0x00006400000e0000 */
.L_x_12259:
[----:B-1----:R-:W-:Y:S01]  /*6f10*/  LEA.HI R0, R14, R14, RZ, 0x1 ;  /* 0x0000000e0e007211 */ /* 0x002fe200078f08ff */
[C---:B------:R-:W-:Y:S01]  /*6f20*/  VIADD R26, R148.reuse, 0x18400 ;  /* 0x00018400941a7836 */ /* 0x040fe20000000000 */
[----:B------:R-:W-:Y:S01]  /*6f30*/  STL.128 [R1+0x90], RZ ;  /* 0x000090ff01007387 */ /* 0x000fe20000100c00 */
[----:B------:R-:W-:Y:S01]  /*6f40*/  VIADD R7, R148, 0x400 ;  /* 0x0000040094077836 */ /* 0x000fe20000000000 */
[----:B------:R-:W-:Y:S01]  /*6f50*/  LOP3.LUT R3, R0, 0x1e, RZ, 0xc0, !PT ;  /* 0x0000001e00037812 */ /* 0x000fe200078ec0ff */
[----:B------:R-:W-:Y:S01]  /*6f60*/  VIADD R0, R148, 0x1c400 ;  /* 0x0001c40094007836 */ /* 0x000fe20000000000 */
[----:B------:R-:W-:Y:S01]  /*6f70*/  STL.128 [R1+0xa0], RZ ;  /* 0x0000a0ff01007387 */ /* 0x000fe20000100c00 */
[----:B------:R-:W-:Y:S01]  /*6f80*/  IMAD.MOV.U32 R4, RZ, RZ, 0x1 ;  /* 0x00000001ff047424 */ /* 0x000fe200078e00ff */
[----:B------:R-:W-:Y:S01]  /*6f90*/  SHF.R.U32.HI R7, RZ, 0x4, R7 ;  /* 0x00000004ff077819 */ /* 0x000fe20000011607 */
[----:B------:R-:W-:Y:S01]  /*6fa0*/  IMAD.IADD R3, R14, 0x1, -R3 ;  /* 0x000000010e037824 */ /* 0x000fe200078e0a03 */
[----:B------:R-:W-:Y:S01]  /*6fb0*/  SHF.R.U32.HI R0, RZ, 0x4, R0 ;  /* 0x00000004ff007819 */ /* 0x000fe20000011600 */
[----:B------:R-:W-:Y:S01]  /*6fc0*/  IMAD.MOV.U32 R5, RZ, RZ, RZ ;  /* 0x000000ffff057224 */ /* 0x000fe200078e00ff */
[----:B------:R-:W-:Y:S01]  /*6fd0*/  LOP3.LUT R8, R7, 0x3fff, RZ, 0xc0, !PT ;  /* 0x00003fff07087812 */ /* 0x000fe200078ec0ff */
[----:B------:R-:W-:Y:S01]  /*6fe0*/  IMAD R3, R3, 0x2000, R26 ;  /* 0x0000200003037824 */ /* 0x000fe200078e021a */
[----:B------:R-:W-:Y:S01]  /*6ff0*/  LOP3.LUT R0, R0, 0x3fff, RZ, 0xc0, !PT ;  /* 0x00003fff00007812 */ /* 0x000fe200078ec0ff */
[----:B------:R-:W-:Y:S01]  /*7000*/  IMAD.MOV.U32 R6, RZ, RZ, 0x1 ;  /* 0x00000001ff067424 */ /* 0x000fe200078e00ff */
[----:B------:R-:W-:Y:S01]  /*7010*/  LOP3.LUT R8, R8, 0x3000000, RZ, 0xfc, !PT ;  /* 0x0300000008087812 */ /* 0x000fe200078efcff */
[----:B------:R-:W-:Y:S01]  /*7020*/  IMAD.MOV.U32 R7, RZ, RZ, RZ ;  /* 0x000000ffff077224 */ /* 0x000fe200078e00ff */
[----:B------:R-:W-:Y:S01]  /*7030*/  SHF.R.U32.HI R3, RZ, 0x4, R3 ;  /* 0x00000004ff037819 */ /* 0x000fe20000011603 */
[----:B------:R-:W-:Y:S01]  /*7040*/  IMAD.MOV.U32 R9, RZ, RZ, 0x40000040 ;  /* 0x40000040ff097424 */ /* 0x000fe200078e00ff */
[----:B------:R-:W-:Y:S01]  /*7050*/  LOP3.LUT R0, R0, 0x10000, RZ, 0xfc, !PT ;  /* 0x0001000000007812 */ /* 0x000fe200078efcff */
[----:B------:R-:W-:Y:S01]  /*7060*/  STL.128 [R1+0xb0], RZ ;  /* 0x0000b0ff01007387 */ /* 0x000fe20000100c00 */
[----:B------:R-:W-:Y:S01]  /*7070*/  LOP3.LUT R3, R3, 0x3fff, RZ, 0xc0, !PT ;  /* 0x00003fff03037812 */ /* 0x000fe200078ec0ff */
[----:B----4-:R-:W-:Y:S01]  /*7080*/  IMAD.U32 R39, RZ, RZ, UR44 ;  /* 0x0000002cff277e24 */ /* 0x010fe2000f8e00ff */
[----:B------:R-:W-:Y:S01]  /*7090*/  LOP3.LUT P0, RZ, R26, 0x1bf, RZ, 0xc0, !PT ;  /* 0x000001bf1aff7812 */ /* 0x000fe2000780c0ff */
[----:B------:R1:W-:Y:S01]  /*70a0*/  STL.128 [R1+0x60], R4 ;  /* 0x0000600401007387 */ /* 0x0003e20000100c00 */
[----:B------:R-:W-:Y:S01]  /*70b0*/  LOP3.LUT R3, R3, 0x10000, RZ, 0xfc, !PT ;  /* 0x0001000003037812 */ /* 0x000fe200078efcff */
[----:B------:R-:W-:Y:S01]  /*70c0*/  BSSY B6, `(.L_x_11946) ;  /* 0x000001d000067945 */ /* 0x000fe20003800000 */
[----:B------:R-:W-:Y:S01]  /*70d0*/  IADD3 R39, P1, R39, 0x90, RZ ;  /* 0x0000009027277810 */ /* 0x000fe20007f3e0ff */
[----:B------:R3:W-:Y:S04]  /*70e0*/  STL.64 [R1+0x80], R8 ;  /* 0x0000800801007387 */ /* 0x0007e80000100a00 */
[----:B------:R3:W-:Y:S01]  /*70f0*/  STL.128 [R1+0xc0], RZ ;  /* 0x0000c0ff01007387 */ /* 0x0007e20000100c00 */
[----:B------:R-:W-:-:S03]  /*7100*/  IMAD.X R38, RZ, RZ, UR45, P1 ;  /* 0x0000002dff267e24 */ /* 0x000fc600088e06ff */
[----:B------:R3:W-:Y:S01]  /*7110*/  STL.128 [R1+0xd0], RZ ;  /* 0x0000d0ff01007387 */ /* 0x0007e20000100c00 */
[----:B-1----:R-:W-:-:S03]  /*7120*/  IMAD.MOV.U32 R6, RZ, RZ, R0 ;  /* 0x000000ffff067224 */ /* 0x002fc600078e0000 */
[----:B------:R3:W-:Y:S01]  /*7130*/  STL.128 [R1+0xe0], RZ ;  /* 0x0000e0ff01007387 */ /* 0x0007e20000100c00 */
[----:B------:R-:W-:Y:S02]  /*7140*/  IMAD.MOV.U32 R7, RZ, RZ, 0x40000040 ;  /* 0x40000040ff077424 */ /* 0x000fe400078e00ff */
[----:B------:R-:W-:Y:S02]  /*7150*/  IMAD.MOV.U32 R4, RZ, RZ, R3 ;  /* 0x000000ffff047224 */ /* 0x000fe400078e0003 */
[----:B------:R-:W-:-:S05]  /*7160*/  IMAD.MOV.U32 R5, RZ, RZ, 0x40000040 ;  /* 0x40000040ff057424 */ /* 0x000fca00078e00ff */
[----:B------:R3:W-:Y:S01]  /*7170*/  STL.128 [R1+0x70], R4 ;  /* 0x0000700401007387 */ /* 0x0007e20000100c00 */
[----:B------:R-:W-:Y:S05]  /*7180*/  @!P0 BRA `(.L_x_11947) ;  /* 0x0000000000408947 */ /* 0x000fea0003800000 */
[----:B------:R-:W-:Y:S01]  /*7190*/  MOV R0, 0x0 ;  /* 0x0000000000007802 */ /* 0x000fe20000000f00 */
[----:B------:R-:W-:Y:S01]  /*71a0*/  ULDC.64 UR4, c[0x4][0xf0] ;  /* 0x01003c0000047ab9 */ /* 0x000fe20000000a00 */
[----:B------:R-:W-:Y:S01]  /*71b0*/  ULDC.64 UR6, c[0x4][0xf8] ;  /* 0x01003e0000067ab9 */ /* 0x000fe20000000a00 */
[----:B---3--:R-:W-:Y:S01]  /*71c0*/  IMAD.U32 R4, RZ, RZ, UR4 ;  /* 0x00000004ff047e24 */ /* 0x008fe2000f8e00ff */
[----:B------:R1:W3:Y:S01]  /*71d0*/  LDC.64 R14, c[0x4][R0] ;  /* 0x01000000000e7b82 */ /* 0x0002e20000000a00 */
        /* <DEDUP_REMOVED lines=10> */
[----:B0-23-5:R-:W-:Y:S05]  /*7280*/  CALL.ABS.NOINC R14 ;  /* 0x000000000e007343 */ /* 0x02dfea0003c00000 */
.L_x_11947:
[----:B------:R-:W-:Y:S05]  /*7290*/  BSYNC B6 ;  /* 0x0000000000067941 */ /* 0x000fea0003800000 */
.L_x_11946:
[----:B------:R-:W1:Y:S01]  /*72a0*/  S2R R20, SR_TID.X ;  /* 0x0000000000147919 */ /* 0x000e620000002100 */
[----:B---3--:R-:W3:Y:S01]  /*72b0*/  LDC.64 R6, c[0x0][0x9e0] ;  /* 0x00027800ff067b82 */ /* 0x008ee20000000a00 */
[----:B------:R-:W-:Y:S01]  /*72c0*/  UIADD3 UR4, UP0, UR44, 0xf0, URZ ;  /* 0x000000f02c047890 */ /* 0x000fe2000ff1e03f */
[----:B------:R-:W-:Y:S01]  /*72d0*/  IMAD.MOV.U32 R4, RZ, RZ, RZ ;  /* 0x000000ffff047224 */ /* 0x000fe200078e00ff */
[----:B------:R-:W-:Y:S01]  /*72e0*/  STL.64 [R1+0x100], R24 ;  /* 0x0001001801007387 */ /* 0x000fe20000100a00 */
[----:B------:R-:W-:Y:S01]  /*72f0*/  IMAD.U32 R3, RZ, RZ, UR44 ;  /* 0x0000002cff037e24 */ /* 0x000fe2000f8e00ff */
[----:B------:R-:W-:Y:S01]  /*7300*/  UIADD3.X UR5, URZ, UR45, URZ, UP0, !UPT ;  /* 0x0000002d3f057290 */ /* 0x000fe200087fe43f */
[----:B------:R-:W-:Y:S01]  /*7310*/  IMAD.U32 R42, RZ, RZ, UR44 ;  /* 0x0000002cff2a7e24 */ /* 0x000fe2000f8e00ff */
[----:B------:R-:W-:Y:S01]  /*7320*/  STL.64 [R1+0xf0], R220 ;  /* 0x0000f0dc01007387 */ /* 0x000fe20000100a00 */
[----:B------:R-:W4:Y:S01]  /*7330*/  LDC.64 R12, c[0x0][0x9e8] ;  /* 0x00027a00ff0c7b82 */ /* 0x000f220000000a00 */
[----:B------:R-:W-:Y:S01]  /*7340*/  IMAD.U32 R8, RZ, RZ, UR4 ;  /* 0x00000004ff087e24 */ /* 0x000fe2000f8e00ff */
[----:B------:R-:W-:Y:S01]  /*7350*/  ULDC UR4, c[0x0][0x3f4] ;  /* 0x0000fd0000047ab9 */ /* 0x000fe20000000800 */
[----:B------:R-:W-:Y:S01]  /*7360*/  IMAD.U32 R9, RZ, RZ, UR5 ;  /* 0x00000005ff097e24 */ /* 0x000fe2000f8e00ff */
[----:B------:R-:W-:Y:S01]  /*7370*/  STL.U8 [R1+0x108], RZ ;  /* 0x000108ff01007387 */ /* 0x000fe20000100000 */
[----:B------:R-:W-:-:S02]  /*7380*/  ISETP.LT.AND P0, PT, RZ, UR4, PT ;  /* 0x00000004ff007c0c */ /* 0x000fc4000bf01270 */
[----:B------:R-:W-:Y:S01]  /*7390*/  IADD3 R42, P3, R42, 0x108, RZ ;  /* 0x000001082a2a7810 */ /* 0x000fe20007f7e0ff */
[----:B------:R-:W0:Y:S01]  /*73a0*/  LDC.64 R10, c[0x0][0x448] ;  /* 0x00011200ff0a7b82 */ /* 0x000e220000000a00 */
[----:B------:R-:W-:Y:S03]  /*73b0*/  STL.64 [R1+0xf8], R8 ;  /* 0x0000f80801007387 */ /* 0x000fe60000100a00 */
[----:B------:R-:W-:Y:S01]  /*73c0*/  IMAD.X R51, RZ, RZ, UR45, P3 ;  /* 0x0000002dff337e24 */ /* 0x000fe200098e06ff */
[----:B------:R-:W-:Y:S03]  /*73d0*/  STL.U8 [R1+0x13c], RZ ;  /* 0x00013cff01007387 */ /* 0x000fe60000100000 */
[----:B------:R-:W2:Y:S01]  /*73e0*/  LDC R0, c[0x0][0x450] ;  /* 0x00011400ff007b82 */ /* 0x000ea20000000800 */
[----:B---3--:R-:W-:-:S02]  /*73f0*/  IMAD.MOV.U32 R31, RZ, RZ, R6 ;  /* 0x000000ffff1f7224 */ /* 0x008fc400078e0006 */
[----:B------:R-:W-:Y:S02]  /*7400*/  IMAD.MOV.U32 R5, RZ, RZ, R7 ;  /* 0x000000ffff057224 */ /* 0x000fe400078e0007 */
[----:B-1----:R-:W-:-:S03]  /*7410*/  VIADD R219, R20, 0xffffff80 ;  /* 0xffffff8014db7836 */ /* 0x002fc60000000000 */
[----:B------:R-:W1:Y:S01]  /*7420*/  LDC R30, c[0x0][0x9dc] ;  /* 0x00027700ff1e7b82 */ /* 0x000e620000000800 */
[----:B----4-:R-:W-:Y:S02]  /*7430*/  IMAD.MOV.U32 R6, RZ, RZ, R12 ;  /* 0x000000ffff067224 */ /* 0x010fe400078e000c */
[----:B------:R-:W-:Y:S01]  /*7440*/  IMAD.MOV.U32 R7, RZ, RZ, R13 ;  /* 0x000000ffff077224 */ /* 0x000fe200078e000d */
[----:B------:R-:W-:Y:S04]  /*7450*/  STL [R1+0x10c], R219 ;  /* 0x00010cdb01007387 */ /* 0x000fe80000100800 */
[----:B------:R-:W-:Y:S04]  /*7460*/  STL.128 [R1+0x120], R4 ;  /* 0x0001200401007387 */ /* 0x000fe80000100c00 */
[----:B0-----:R-:W-:Y:S04]  /*7470*/  STL.64 [R1+0x130], R10 ;  /* 0x0001300a01007387 */ /* 0x001fe80000100a00 */
[----:B--2---:R-:W-:Y:S04]  /*7480*/  STL [R1+0x138], R0 ;  /* 0x0001380001007387 */ /* 0x004fe80000100800 */
[----:B-1----:R0:W-:Y:S02]  /*7490*/  STL.128 [R1+0x110], R28 ;  /* 0x0001101c01007387 */ /* 0x0021e40000100c00 */
[----:B0-----:R-:W-:Y:S01]  /*74a0*/  IMAD.U32 R30, RZ, RZ, UR44 ;  /* 0x0000002cff1e7e24 */ /* 0x001fe2000f8e00ff */
[----:B------:R-:W-:Y:S01]  /*74b0*/  IADD3 R29, P1, R3, 0x13c, RZ ;  /* 0x0000013c031d7810 */ /* 0x000fe20007f3e0ff */
[----:B------:R-:W-:-:S03]  /*74c0*/  IMAD.U32 R31, RZ, RZ, UR44 ;  /* 0x0000002cff1f7e24 */ /* 0x000fc6000f8e00ff */
[----:B------:R-:W-:Y:S01]  /*74d0*/  IADD3 R30, P2, R30, 0x10c, RZ ;  /* 0x0000010c1e1e7810 */ /* 0x000fe20007f5e0ff */
[----:B------:R-:W-:Y:S01]  /*74e0*/  IMAD.X R48, RZ, RZ, UR45, P1 ;  /* 0x0000002dff307e24 */ /* 0x000fe200088e06ff */
[----:B------:R-:W-:-:S03]  /*74f0*/  IADD3 R31, P4, R31, 0xf8, RZ ;  /* 0x000000f81f1f7810 */ /* 0x000fc60007f9e0ff */
[----:B------:R-:W-:Y:S02]  /*7500*/  IMAD.X R47, RZ, RZ, UR45, P2 ;  /* 0x0000002dff2f7e24 */ /* 0x000fe400090e06ff */
[----:B------:R-:W-:Y:S01]  /*7510*/  IMAD.X R52, RZ, RZ, UR45, P4 ;  /* 0x0000002dff347e24 */ /* 0x000fe2000a0e06ff */
[----:B------:R-:W-:Y:S07]  /*7520*/  @P0 BRA `(.L_x_11948) ;  /* 0x0000000000400947 */ /* 0x000fee0003800000 */
[----:B------:R-:W-:-:S04]  /*7530*/  ULEA.HI UR4, UR37, UR37, URZ, 0x1 ;  /* 0x0000002525047291 */ /* 0x000fc8000f8f083f */
[----:B------:R-:W-:-:S04]  /*7540*/  ULOP3.LUT UR4, UR4, 0xfffffffe, URZ, 0xc0, !UPT ;  /* 0xfffffffe04047892 */ /* 0x000fc8000f8ec03f */
[----:B------:R-:W-:-:S06]  /*7550*/  UIADD3 UR4, UR37, -UR4, URZ ;  /* 0x8000000425047290 */ /* 0x000fcc000fffe03f */
[----:B------:R-:W-:-:S05]  /*7560*/  IMAD.U32 R3, RZ, RZ, UR4 ;  /* 0x00000004ff037e24 */ /* 0x000fca000f8e00ff */
[----:B------:R-:W-:-:S04]  /*7570*/  SHF.L.U32 R3, R3, 0x1f, RZ ;  /* 0x0000001f03037819 */ /* 0x000fc800000006ff */
[----:B------:R0:W1:Y:S03]  /*7580*/  SYNCS.PHASECHK.TRANS64.TRYWAIT P0, [R148+URZ+0x22800], R3 ;  /* 0x02280003940075a7 */ /* 0x000066000800017f */
[----:B-1----:R-:W-:Y:S05]  /*7590*/  @!P0 NANOSLEEP.SYNCS 0x989680 ;  /* 0x009896800000895d */ /* 0x002fea0003900000 */
[----:B------:R-:W1:Y:S01]  /*75a0*/  @!P0 SYNCS.PHASECHK.TRANS64 P0, [R148+URZ+0x22800], R3 ;  /* 0x02280003940085a7 */ /* 0x000e62000800007f */
[----:B------:R-:W-:Y:S04]  /*75b0*/  BSSY B0, `(.L_x_11949) ;  /* 0x0000006000007945 */ /* 0x000fe80003800000 */
[----:B-1----:R-:W-:Y:S05]  /*75c0*/  @P0 BRA `(.L_x_11950) ;  /* 0x0000000000100947 */ /* 0x002fea0003800000 */
.L_x_11951:
[----:B-1----:R1:W2:Y:S02]  /*75d0*/  SYNCS.PHASECHK.TRANS64.TRYWAIT P0, [R148+URZ+0x22800], R3 ;  /* 0x02280003940075a7 */ /* 0x0022a4000800017f */
[----:B--2---:R-:W-:Y:S05]  /*75e0*/  @!P0 NANOSLEEP.SYNCS 0x989680 ;  /* 0x009896800000895d */ /* 0x004fea0003900000 */
[----:B------:R-:W2:Y:S02]  /*75f0*/  @!P0 SYNCS.PHASECHK.TRANS64 P0, [R148+URZ+0x22800], R3 ;  /* 0x02280003940085a7 */ /* 0x000ea4000800007f */
[----:B--2---:R-:W-:Y:S05]  /*7600*/  @!P0 BRA `(.L_x_11951) ;  /* 0xfffffffc00f08947 */ /* 0x004fea000383ffff */
.L_x_11950:
[----:B------:R-:W-:Y:S05]  /*7610*/  BSYNC B0 ;  /* 0x0000000000007941 */ /* 0x000fea0003800000 */
.L_x_11949:
[----:B------:R-:W-:Y:S05]  /*7620*/  BRA `(.L_x_11952) ;  /* 0x0000002c00647947 */ /* 0x000fea0003800000 */
.L_x_11948:
[----:B------:R-:W-:Y:S01]  /*7630*/  LOP3.LUT P0, RZ, R26, 0x3ff, RZ, 0xc0, !PT ;  /* 0x000003ff1aff7812 */ /* 0x000fe2000780c0ff */
[----:B------:R-:W-:Y:S01]  /*7640*/  ULDC.64 UR4, c[0x0][0x3f8] ;  /* 0x0000fe0000047ab9 */ /* 0x000fe20000000a00 */
[----:B-----5:R-:W-:Y:S01]  /*7650*/  SHF.R.S32.HI R5, RZ, 0x1f, R2 ;  /* 0x0000001fff057819 */ /* 0x020fe20000011402 */
        /* <DEDUP_REMOVED lines=27> */
.L_x_11954:
[----:B------:R-:W-:Y:S05]  /*7810*/  BSYNC B6 ;  /* 0x0000000000067941 */ /* 0x000fea0003800000 */
.L_x_11953:
[----:B------:R-:W2:Y:S01]  /*7820*/  LDL R25, [R1+0x50] ;  /* 0x0000500001197983 */ /* 0x000ea20000100800 */
[----:B------:R-:W-:Y:S01]  /*7830*/  ULDC.U8 UR4, c[0x0][0x410] ;  /* 0x0001040000047ab9 */ /* 0x000fe20000000000 */
[----:B------:R-:W-:Y:S01]  /*7840*/  BSSY B0, `(.L_x_11955) ;  /* 0x00002af000007945 */ /* 0x000fe20003800000 */
[----:B------:R-:W-:Y:S01]  /*7850*/  ISETP.NE.AND P0, PT, RZ, UR4, PT ;  /* 0x00000004ff007c0c */ /* 0x000fe2000bf05270 */
[----:B--2---:R-:W-:-:S12]  /*7860*/  IMAD R25, R25, 0x80, R152 ;  /* 0x0000008019197824 */ /* 0x004fd800078e0298 */
[----:B------:R-:W-:Y:S05]  /*7870*/  @!P0 BRA `(.L_x_11956) ;  /* 0x0000001400788947 */ /* 0x000fea0003800000 */
        /* <DEDUP_REMOVED lines=34> */
.L_x_12265:
        /* <DEDUP_REMOVED lines=8> */
[----:B------:R-:W-:Y:S01]  /*7b20*/  ULDC UR4, c[0x0][0x3f4] ;  /* 0x0000fd0000047ab9 */ /* 0x000fe20000000800 */
[----:B------:R-:W-:Y:S02]  /*7b30*/  CS2R R54, SRZ ;  /* 0x0000000000367805 */ /* 0x000fe4000001ff00 */
[----:B------:R-:W-:Y:S02]  /*7b40*/  ISETP.GE.AND P3, PT, R155, UR4, PT ;  /* 0x000000049b007c0c */ /* 0x000fe4000bf66270 */
[----:B------:R-:W-:Y:S01]  /*7b50*/  ISETP.GE.AND P2, PT, R22, UR4, PT ;  /* 0x0000000416007c0c */ /* 0x000fe2000bf46270 */
[----:B---3--:R-:W-:Y:S01]  /*7b60*/  IMAD.MOV.U32 R15, RZ, RZ, R5 ;  /* 0x000000ffff0f7224 */ /* 0x008fe200078e0005 */
[----:B------:R-:W-:-:S09]  /*7b70*/  CS2R R56, SRZ ;  /* 0x0000000000387805 */ /* 0x000fd2000001ff00 */
[C---:B------:R-:W-:Y:S01]  /*7b80*/  @!P3 IMAD.SHL.U32 R13, R155.reuse, 0x2, RZ ;  /* 0x000000029b0db824 */ /* 0x040fe200078e00ff */
[----:B------:R-:W-:Y:S01]  /*7b90*/  @!P3 SHF.L.U64.HI R24, R155, 0x1, R223 ;  /* 0x000000019b18b819 */ /* 0x000fe200000102df */
[----:B-12---:R-:W-:-:S03]  /*7ba0*/  @!P2 IMAD.WIDE R8, R22, 0x2, R2 ;  /* 0x000000021608a825 */ /* 0x006fc600078e0202 */
[-C--:B------:R-:W-:Y:S02]  /*7bb0*/  @!P3 IADD3 R2, P0, R2, R13.reuse, RZ ;  /* 0x0000000d0202b210 */ /* 0x080fe40007f1e0ff */
[----:B----4-:R-:W-:Y:S02]  /*7bc0*/  @!P3 IADD3 R12, P1, R14, R13, RZ ;  /* 0x0000000d0e0cb210 */ /* 0x010fe40007f3e0ff */
[----:B------:R-:W-:Y:S02]  /*7bd0*/  CS2R R20, SRZ ;  /* 0x0000000000147805 */ /* 0x000fe4000001ff00 */
[----:B------:R-:W-:Y:S01]  /*7be0*/  CS2R R26, SRZ ;  /* 0x00000000001a7805 */ /* 0x000fe2000001ff00 */
[----:B------:R-:W-:Y:S01]  /*7bf0*/  @!P2 IMAD.WIDE R10, R22, 0x2, R14 ;  /* 0x00000002160aa825 */ /* 0x000fe200078e020e */
[----:B------:R1:W5:Y:S03]  /*7c00*/  @!P2 LD.E.64 R54, desc[UR42][R8.64] ;  /* 0x0000002a0836a980 */ /* 0x000366000c101b00 */
[--C-:B------:R-:W-:Y:S01]  /*7c10*/  @!P3 IMAD.X R3, R3, 0x1, R24.reuse, P0 ;  /* 0x000000010303b824 */ /* 0x100fe200000e0618 */
[----:B------:R1:W5:Y:S01]  /*7c20*/  @!P2 LD.E.64 R56, desc[UR42][R10.64] ;  /* 0x0000002a0a38a980 */ /* 0x000362000c101b00 */
[----:B------:R-:W-:-:S03]  /*7c30*/  @!P3 IMAD.X R13, R5, 0x1, R24, P1 ;  /* 0x00000001050db824 */ /* 0x000fc600008e0618 */
[----:B------:R1:W5:Y:S04]  /*7c40*/  @!P3 LD.E.64 R20, desc[UR42][R2.64] ;  /* 0x0000002a0214b980 */ /* 0x000368000c101b00 */
[----:B------:R1:W5:Y:S02]  /*7c50*/  @!P3 LD.E.64 R26, desc[UR42][R12.64] ;  /* 0x0000002a0c1ab980 */ /* 0x000364000c101b00 */
.L_x_11959:
[----:B------:R-:W-:Y:S05]  /*7c60*/  BSYNC B1 ;  /* 0x0000000000017941 */ /* 0x000fea0003800000 */
.L_x_11958:
        /* <DEDUP_REMOVED lines=11> */
[----:B------:R-:W-:Y:S01]  /*7d20*/  PRMT R61, R61, 0x5410, R8 ;  /* 0x000054103d3d7816 */ /* 0x000fe20000000008 */
[----:B------:R-:W-:Y:S01]  /*7d30*/  IMAD.MOV.U32 R5, RZ, RZ, R56 ;  /* 0x000000ffff057224 */ /* 0x000fe200078e0038 */
[----:B------:R-:W-:-:S02]  /*7d40*/  CS2R R8, SRZ ;  /* 0x0000000000087805 */ /* 0x000fc4000001ff00 */
[----:B------:R-:W-:Y:S02]  /*7d50*/  PRMT R67, R2, 0x5410, R3 ;  /* 0x0000541002437816 */ /* 0x000fe40000000003 */
[----:B------:R-:W-:Y:S01]  /*7d60*/  PRMT R53, R5, 0x7610, R53 ;  /* 0x0000761005357816 */ /* 0x000fe20000000035 */
[----:B------:R-:W-:Y:S06]  /*7d70*/  BRA.DIV UR4, `(.L_x_11960) ;  /* 0x0000022604607947 */ /* 0x000fec000b800000 */
[----:B------:R1:W2:Y:S04]  /*7d80*/  SHFL.IDX PT, R3, R4, 0x1, 0x1c1f ;  /* 0x003c1f0004037f89 */ /* 0x0002a800000e0000 */
[----:B------:R1:W3:Y:S04]  /*7d90*/  SHFL.IDX PT, R2, R0, 0x1, 0x1c1f ;  /* 0x003c1f0000027f89 */ /* 0x0002e800000e0000 */
[----:B------:R1:W0:Y:S04]  /*7da0*/  SHFL.IDX PT, R5, R7, 0x1, 0x1c1f ;  /* 0x003c1f0007057f89 */ /* 0x00022800000e0000 */
[----:B----4-:R1:W4:Y:S02]  /*7db0*/  SHFL.IDX PT, R14, R6, 0x1, 0x1c1f ;  /* 0x003c1f00060e7f89 */ /* 0x01032400000e0000 */
.L_x_12271:
[----:B------:R-:W-:Y:S01]  /*7dc0*/  VIADD R25, R25, 0x40 ;  /* 0x0000004019197836 */ /* 0x000fe20000000000 */
[----:B------:R-:W-:Y:S01]  /*7dd0*/  BSSY B1, `(.L_x_11961) ;  /* 0x000001a000017945 */ /* 0x000fe20003800000 */
        /* <DEDUP_REMOVED lines=9> */
[----:B0-----:R-:W-:Y:S01]  /*7e70*/  IMAD.MOV.U32 R15, RZ, RZ, R5 ;  /* 0x000000ffff0f7224 */ /* 0x001fe200078e0005 */
[----:B------:R-:W-:-:S09]  /*7e80*/  CS2R R12, SRZ ;  /* 0x00000000000c7805 */ /* 0x000fd2000001ff00 */
[C---:B------:R-:W-:Y:S01]  /*7e90*/  @!P3 IMAD.SHL.U32 R9, R155.reuse, 0x2, RZ ;  /* 0x000000029b09b824 */ /* 0x040fe200078e00ff */
[----:B-1----:R-:W-:Y:S01]  /*7ea0*/  @!P3 SHF.L.U64.HI R0, R155, 0x1, R223 ;  /* 0x000000019b00b819 */ /* 0x002fe200000102df */
[----:B--23--:R-:W-:-:S03]  /*7eb0*/  @!P2 IMAD.WIDE R6, R22, 0x2, R2 ;  /* 0x000000021606a825 */ /* 0x00cfc600078e0202 */
        /* <DEDUP_REMOVED lines=11> */
.L_x_11962:
[----:B------:R-:W-:Y:S05]  /*7f70*/  BSYNC B1 ;  /* 0x0000000000017941 */ /* 0x000fea0003800000 */
.L_x_11961:
[----:B------:R-:W-:Y:S01]  /*7f80*/  ULEA.HI UR4, UR37, UR37, URZ, 0x1 ;  /* 0x0000002525047291 */ /* 0x000fe2000f8f083f */
[----:B------:R-:W-:Y:S03]  /*7f90*/  BSSY B1, `(.L_x_11963) ;  /* 0x0000007000017945 */ /* 0x000fe60003800000 */
[----:B------:R-:W-:-:S04]  /*7fa0*/  ULOP3.LUT UR4, UR4, 0xfffffffe, URZ, 0xc0, !UPT ;  /* 0xfffffffe04047892 */ /* 0x000fc8000f8ec03f */
[----:B------:R-:W-:-:S06]  /*7fb0*/  UIADD3 UR4, UR37, -UR4, URZ ;  /* 0x8000000425047290 */ /* 0x000fcc000fffe03f */
[----:B0-2---:R-:W-:-:S05]  /*7fc0*/  IMAD.U32 R3, RZ, RZ, UR4 ;  /* 0x00000004ff037e24 */ /* 0x005fca000f8e00ff */
[----:B------:R-:W-:-:S04]  /*7fd0*/  SHF.L.U32 R3, R3, 0x1f, RZ ;  /* 0x0000001f03037819 */ /* 0x000fc800000006ff */
[----:B------:R-:W0:Y:S02]  /*7fe0*/  SYNCS.PHASECHK.TRANS64.TRYWAIT P0, [R148+URZ+0x22800], R3 ;  /* 0x02280003940075a7 */ /* 0x000e24000800017f */
[----:B0-----:R-:W-:Y:S05]  /*7ff0*/  @!P0 BRA `(.L_x_11964) ;  /* 0x0000022400308947 */ /* 0x001fea0003800000 */
.L_x_12272:
[----:B------:R-:W-:Y:S05]  /*8000*/  BSYNC B1 ;  /* 0x0000000000017941 */ /* 0x000fea0003800000 */
.L_x_11963:
[----:B-1----:R-:W2:Y:S04]  /*8010*/  LDL R0, [R1+0x400] ;  /* 0x0004000001007983 */ /* 0x002ea80000100800 */
[----:B------:R-:W4:Y:S01]  /*8020*/  LDL R4, [R1+0x50] ;  /* 0x0000500001047983 */ /* 0x000f220000100800 */
[----:B0-----:R-:W-:-:S04]  /*8030*/  IMAD.IADD R3, R200, 0x1, R225 ;  /* 0x00000001c8037824 */ /* 0x001fc800078e02e1 */
[----:B------:R-:W-:-:S04]  /*8040*/  IMAD R148, R3, 0x2, R148 ;  /* 0x0000000203947824 */ /* 0x000fc800078e0294 */
[----:B---3--:R-:W-:Y:S02]  /*8050*/  VIADD R2, R148, 0x18400 ;  /* 0x0001840094027836 */ /* 0x008fe40000000000 */
[----:B-----5:R-:W-:Y:S02]  /*8060*/  IMAD.MOV.U32 R3, RZ, RZ, R8 ;  /* 0x000000ffff037224 */ /* 0x020fe400078e0008 */
[----:B------:R-:W-:Y:S02]  /*8070*/  IMAD.MOV.U32 R5, RZ, RZ, R24 ;  /* 0x000000ffff057224 */ /* 0x000fe400078e0018 */
[----:B------:R-:W-:-:S03]  /*8080*/  IMAD.MOV.U32 R6, RZ, RZ, R25 ;  /* 0x000000ffff067224 */ /* 0x000fc600078e0019 */
[----:B------:R-:W-:Y:S01]  /*8090*/  PRMT R3, R3, 0x5410, R5 ;  /* 0x0000541003037816 */ /* 0x000fe20000000005 */
[----:B------:R-:W-:Y:S01]  /*80a0*/  IMAD.MOV.U32 R5, RZ, RZ, R12 ;  /* 0x000000ffff057224 */ /* 0x000fe200078e000c */
[----:B------:R-:W-:Y:S01]  /*80b0*/  PRMT R68, R6, 0x7610, R68 ;  /* 0x0000761006447816 */ /* 0x000fe20000000044 */
[----:B------:R-:W-:Y:S01]  /*80c0*/  IMAD.MOV.U32 R6, RZ, RZ, R13 ;  /* 0x000000ffff067224 */ /* 0x000fe200078e000d */
[----:B------:R-:W-:Y:S02]  /*80d0*/  BSSY B1, `(.L_x_11965) ;  /* 0x0000072000017945 */ /* 0x000fe40003800000 */
[----:B------:R-:W-:Y:S02]  /*80e0*/  PRMT R69, R5, 0x7610, R69 ;  /* 0x0000761005457816 */ /* 0x000fe40000000045 */
[----:B--2---:R-:W-:Y:S01]  /*80f0*/  LOP3.LUT P0, RZ, R0, 0x100000, RZ, 0xc0, !PT ;  /* 0x0010000000ff7812 */ /* 0x004fe2000780c0ff */
[----:B------:R-:W-:-:S12]  /*8100*/  VIADD R0, R148, 0x18440 ;  /* 0x0001844094007836 */ /* 0x000fd80000000000 */
[----:B------:R-:W-:Y:S02]  /*8110*/  @P0 VIADD R0, R2, 0xffffffc0 ;  /* 0xffffffc002000836 */ /* 0x000fe40000000000 */
[----:B----4-:R-:W-:-:S05]  /*8120*/  IMAD R2, R4, -0x80, R28 ;  /* 0xffffff8004027824 */ /* 0x010fca00078e021c */
[----:B------:R-:W-:-:S04]  /*8130*/  VIMNMX R64, R2, 0x80, PT ;  /* 0x0000008002407848 */ /* 0x000fc80003fe0100 */
[----:B------:R-:W-:Y:S01]  /*8140*/  ISETP.GE.AND P0, PT, R152, R64, PT ;  /* 0x000000409800720c */ /* 0x000fe20003f06270 */
[----:B------:R-:W-:Y:S02]  /*8150*/  IMAD.MOV.U32 R4, RZ, RZ, R9 ;  /* 0x000000ffff047224 */ /* 0x000fe400078e0009 */
[----:B------:R-:W-:-:S03]  /*8160*/  IMAD.MOV.U32 R2, RZ, RZ, R10 ;  /* 0x000000ffff027224 */ /* 0x000fc600078e000a */
[----:B------:R-:W-:Y:S01]  /*8170*/  PRMT R14, R4, 0x7610, R14 ;  /* 0x00007610040e7816 */ /* 0x000fe2000000000e */
[----:B------:R-:W-:Y:S01]  /*8180*/  IMAD.MOV.U32 R4, RZ, RZ, R11 ;  /* 0x000000ffff047224 */ /* 0x000fe200078e000b */
[----:B------:R-:W-:-:S04]  /*8190*/  PRMT R15, R2, 0x7610, R15 ;  /* 0x00007610020f7816 */ /* 0x000fc8000000000f */
[----:B------:R-:W-:Y:S01]  /*81a0*/  PRMT R2, R4, 0x5410, R6 ;  /* 0x0000541004027816 */ /* 0x000fe20000000006 */
[----:B------:R-:W-:Y:S06]  /*81b0*/  @P0 BRA `(.L_x_11966) ;  /* 0x00000004008c0947 */ /* 0x000fec0003800000 */
[----:B------:R-:W0:Y:S01]  /*81c0*/  LDC R4, c[0x0][0x3f4] ;  /* 0x0000fd00ff047b82 */ /* 0x000e220000000800 */
[----:B------:R-:W-:Y:S01]  /*81d0*/  BSSY B2, `(.L_x_11967) ;  /* 0x0000032000027945 */ /* 0x000fe20003800000 */
[-C--:B0-----:R-:W-:Y:S02]  /*81e0*/  ISETP.GE.AND P0, PT, R22, R4.reuse, PT ;  /* 0x000000041600720c */ /* 0x081fe40003f06270 */
[----:B------:R-:W-:-:S11]  /*81f0*/  ISETP.GE.AND P1, PT, R155, R4, PT ;  /* 0x000000049b00720c */ /* 0x000fd60003f26270 */
[----:B------:R-:W-:Y:S05]  /*8200*/  @P0 BRA `(.L_x_11968) ;  /* 0x0000000000b80947 */ /* 0x000fea0003800000 */
[----:B------:R-:W0:Y:S01]  /*8210*/  LDS.128 R4, [R148+0x18400] ;  /* 0x0184000094047984 */ /* 0x000e220000000c00 */
[----:B------:R-:W-:Y:S02]  /*8220*/  SHF.R.U64 R28, R54, 0x10, R55 ;  /* 0x00000010361c7819 */ /* 0x000fe40000001237 */
[----:B------:R-:W-:Y:S02]  /*8230*/  SHF.R.U32.HI R60, RZ, 0x10, R57 ;  /* 0x00000010ff3c7819 */ /* 0x000fe40000011639 */
[----:B------:R-:W-:Y:S02]  /*8240*/  SHF.R.U32.HI R54, RZ, 0x10, R55 ;  /* 0x00000010ff367819 */ /* 0x000fe40000011637 */
[----:B------:R-:W-:Y:S02]  /*8250*/  SHF.R.U64 R59, R56, 0x10, R57 ;  /* 0x00000010383b7819 */ /* 0x000fe40000001239 */
[----:B------:R-:W-:Y:S02]  /*8260*/  PRMT R60, R61, 0x5432, R60 ;  /* 0x000054323d3c7816 */ /* 0x000fe4000000003c */
[----:B------:R-:W-:-:S02]  /*8270*/  PRMT R57, R58, 0x5432, R54 ;  /* 0x000054323a397816 */ /* 0x000fc40000000036 */
[C---:B------:R-:W-:Y:S01]  /*8280*/  PRMT R56, R53.reuse, 0x5432, R28 ;  /* 0x0000543235387816 */ /* 0x040fe2000000001c */
[C---:B------:R-:W-:Y:S01]  /*8290*/  IMAD.U32 R61, R60.reuse, 0x10000, RZ ;  /* 0x000100003c3d7824 */ /* 0x040fe200078e00ff */
        /* <DEDUP_REMOVED lines=37> */
.L_x_11968:
[----:B------:R-:W-:Y:S05]  /*84f0*/  BSYNC B2 ;  /* 0x0000000000027941 */ /* 0x000fea0003800000 */
.L_x_11967:
[----:B------:R-:W-:Y:S05]  /*8500*/  @P1 BRA `(.L_x_11966) ;  /* 0x0000000000b81947 */ /* 0x000fea0003800000 */
[----:B0-----:R-:W0:Y:S01]  /*8510*/  LDS.128 R4, [R0] ;  /* 0x0000000000047984 */ /* 0x001e220000000c00 */
        /* <DEDUP_REMOVED lines=12> */
[C---:B0-----:R-:W-:Y:S01]  /*85e0*/  LOP3.LUT R21, R6.reuse, 0xffff0000, RZ, 0xc0, !PT ;  /* 0xffff000006157812 */ /* 0x041fe200078ec0ff */
        /* <DEDUP_REMOVED lines=32> */
.L_x_11966:
[----:B------:R-:W-:Y:S05]  /*87f0*/  BSYNC B1 ;  /* 0x0000000000017941 */ /* 0x000fea0003800000 */
.L_x_11965:
[----:B------:R-:W-:-:S13]  /*8800*/  ISETP.GE.AND P0, PT, R187, R64, PT ;  /* 0x00000040bb00720c */ /* 0x000fda0003f06270 */
[----:B------:R-:W-:Y:S05]  /*8810*/  @P0 BRA `(.L_x_11969) ;  /* 0x0000001800c40947 */ /* 0x000fea0003800000 */
[----:B01----:R-:W0:Y:S01]  /*8820*/  LDC R4, c[0x0][0x3f4] ;  /* 0x0000fd00ff047b82 */ /* 0x003e220000000800 */
        /* <DEDUP_REMOVED lines=8> */
[----:B------:R-:W-:Y:S02]  /*88b0*/  PRMT R28, R2, 0x5432, R28 ;  /* 0x00005432021c7816 */ /* 0x000fe4000000001c */
[----:B------:R-:W-:Y:S02]  /*88c0*/  PRMT R25, R68, 0x5410, R25 ;  /* 0x0000541044197816 */ /* 0x000fe40000000019 */
[----:B------:R-:W-:Y:S01]  /*88d0*/  SHF.R.U64 R27, R12, 0x10, R13 ;  /* 0x000000100c1b7819 */ /* 0x000fe2000000120d */
[C---:B------:R-:W-:Y:S01]  /*88e0*/  IMAD.U32 R53, R28.reuse, 0x10000, RZ ;  /* 0x000100001c357824 */ /* 0x040fe200078e00ff */
[----:B------:R-:W-:Y:S01]  /*88f0*/  LOP3.LUT R28, R28, 0xffff0000, RZ, 0xc0, !PT ;  /* 0xffff00001c1c7812 */ /* 0x000fe200078ec0ff */
[C---:B------:R-:W-:Y:S01]  /*8900*/  IMAD.U32 R26, R25.reuse, 0x10000, RZ ;  /* 0x00010000191a7824 */ /* 0x040fe200078e00ff */
[----:B------:R-:W-:-:S02]  /*8910*/  LOP3.LUT R25, R25, 0xffff0000, RZ, 0xc0, !PT ;  /* 0xffff000019197812 */ /* 0x000fc400078ec0ff */
        /* <DEDUP_REMOVED lines=35> */
.L_x_11971:
[----:B------:R-:W-:Y:S05]  /*8b50*/  BSYNC B1 ;  /* 0x0000000000017941 */ /* 0x000fea0003800000 */
.L_x_11970:
[----:B------:R-:W-:Y:S05]  /*8b60*/  @P1 BRA `(.L_x_11969) ;  /* 0x0000001400f01947 */ /* 0x000fea0003800000 */
[----:B0-----:R-:W0:Y:S01]  /*8b70*/  LDS.128 R4, [R0+0x2000] ;  /* 0x0020000000047984 */ /* 0x001e220000000c00 */
        /* <DEDUP_REMOVED lines=27> */
[C---:B------:R-:W-:Y:S01]  /*8d30*/  IMAD.U32 R6, R10.reuse, 0x10000, RZ ;  /* 0x000100000a067824 */ /* 0x040fe200078e00ff */
[----:B------:R-:W-:Y:S01]  /*8d40*/  LOP3.LUT R15, R15, 0xffff0000, RZ, 0xc0, !PT ;  /* 0xffff00000f0f7812 */ /* 0x000fe200078ec0ff */
[C---:B------:R-:W-:Y:S01]  /*8d50*/  FFMA.FTZ R24, R9.reuse, R14, -R24 ;  /* 0x0000000e09187223 */ /* 0x040fe20000010818 */
[----:B------:R-:W-:Y:S01]  /*8d60*/  LOP3.LUT R10, R10, 0xffff0000, RZ, 0xc0, !PT ;  /* 0xffff00000a0a7812 */ /* 0x000fe200078ec0ff */
[----:B------:R-:W-:Y:S01]  /*8d70*/  FFMA.FTZ R11, R9, R12, R8 ;  /* 0x0000000c090b7223 */ /* 0x000fe20000010008 */
        /* <DEDUP_REMOVED lines=14> */
.L_x_11956:
[----:B------:R-:W0:Y:S01]  /*8e60*/  LDC R21, c[0x0][0x448] ;  /* 0x00011200ff157b82 */ /* 0x000e220000000800 */
[----:B------:R-:W-:Y:S01]  /*8e70*/  IMAD R5, R222, 0x40, R25 ;  /* 0x00000040de057824 */ /* 0x000fe200078e0219 */
[----:B------:R-:W-:Y:S01]  /*8e80*/  ULDC.64 UR4, c[0x0][0x3f8] ;  /* 0x0000fe0000047ab9 */ /* 0x000fe20000000a00 */
[----:B------:R-:W-:Y:S01]  /*8e90*/  ULDC.64 UR6, c[0x0][0x408] ;  /* 0x0001020000067ab9 */ /* 0x000fe20000000a00 */
        /* <DEDUP_REMOVED lines=38> */
[----:B------:R-:W-:-:S06]  /*9100*/  @!P1 IMAD.MOV.U32 R9, RZ, RZ, R5 ;  /* 0x000000ffff099224 */ /* 0x000fcc00078e0005 */
        /* <DEDUP_REMOVED lines=10> */
[----:B0-----:R0:W0:Y:S01]  /*91b0*/  SHFL.IDX PT, R14, R53, 0x1, 0x1c1f ;  /* 0x003c1f00350e7f89 */ /* 0x00102200000e0000 */
[----:B--2---:R-:W-:-:S02]  /*91c0*/  @!P1 IMAD.MOV.U32 R54, RZ, RZ, R10 ;  /* 0x000000ffff369224 */ /* 0x004fc400078e000a */
[----:B------:R-:W-:Y:S02]  /*91d0*/  @!P1 IMAD.MOV.U32 R55, RZ, RZ, R11 ;  /* 0x000000ffff379224 */ /* 0x000fe400078e000b */
[----:B------:R-:W-:Y:S02]  /*91e0*/  IMAD.MOV.U32 R0, RZ, RZ, R54 ;  /* 0x000000ffff007224 */ /* 0x000fe400078e0036 */
[----:B------:R-:W-:Y:S02]  /*91f0*/  IMAD.MOV.U32 R2, RZ, RZ, R55 ;  /* 0x000000ffff027224 */ /* 0x000fe400078e0037 */
[----:B------:R-:W-:Y:S01]  /*9200*/  @!P1 IMAD.MOV.U32 R56, RZ, RZ, R8 ;  /* 0x000000ffff389224 */ /* 0x000fe200078e0008 */
[----:B------:R-:W-:Y:S01]  /*9210*/  PRMT R70, R0, 0x7610, R70 ;  /* 0x0000761000467816 */ /* 0x000fe20000000046 */
[----:B------:R-:W-:Y:S01]  /*9220*/  @!P1 IMAD.MOV.U32 R57, RZ, RZ, R9 ;  /* 0x000000ffff399224 */ /* 0x000fe200078e0009 */
[----:B------:R2:W0:Y:S01]  /*9230*/  SHFL.IDX PT, R0, R27, 0x1, 0x1c1f ;  /* 0x003c1f001b007f89 */ /* 0x00042200000e0000 */
[----:B------:R-:W-:-:S02]  /*9240*/  PRMT R59, R59, 0x5410, R2 ;  /* 0x000054103b3b7816 */ /* 0x000fc40000000002 */
[----:B------:R-:W-:Y:S01]  /*9250*/  CS2R R2, SRZ ;  /* 0x0000000000027805 */ /* 0x000fe2000001ff00 */
[----:B------:R-:W-:Y:S02]  /*9260*/  IMAD.MOV.U32 R8, RZ, RZ, R56 ;  /* 0x000000ffff087224 */ /* 0x000fe400078e0038 */
[----:B---3--:R-:W-:Y:S02]  /*9270*/  @!P1 IMAD.MOV.U32 R20, RZ, RZ, R4 ;  /* 0x000000ffff149224 */ /* 0x008fe400078e0004 */
[----:B------:R-:W-:Y:S01]  /*9280*/  @!P1 IMAD.MOV.U32 R21, RZ, RZ, R5 ;  /* 0x000000ffff159224 */ /* 0x000fe200078e0005 */
[----:B------:R-:W-:Y:S01]  /*9290*/  PRMT R58, R8, 0x7610, R58 ;  /* 0x00007610083a7816 */ /* 0x000fe2000000003a */
[----:B------:R-:W-:Y:S02]  /*92a0*/  @!P1 IMAD.MOV.U32 R2, RZ, RZ, R6 ;  /* 0x000000ffff029224 */ /* 0x000fe400078e0006 */
[----:B------:R-:W-:Y:S02]  /*92b0*/  @!P1 IMAD.MOV.U32 R3, RZ, RZ, R7 ;  /* 0x000000ffff039224 */ /* 0x000fe400078e0007 */
[----:B------:R-:W-:-:S02]  /*92c0*/  IMAD.MOV.U32 R6, RZ, RZ, R20 ;  /* 0x000000ffff067224 */ /* 0x000fc400078e0014 */
[----:B------:R-:W-:Y:S02]  /*92d0*/  IMAD.MOV.U32 R7, RZ, RZ, R21 ;  /* 0x000000ffff077224 */ /* 0x000fe400078e0015 */
[----:B------:R-:W-:Y:S01]  /*92e0*/  IMAD.MOV.U32 R9, RZ, RZ, R57 ;  /* 0x000000ffff097224 */ /* 0x000fe200078e0039 */
[----:B------:R-:W-:Y:S01]  /*92f0*/  PRMT R76, R6, 0x7610, R76 ;  /* 0x00007610064c7816 */ /* 0x000fe2000000004c */
[----:B------:R-:W-:Y:S01]  /*9300*/  IMAD.MOV.U32 R4, RZ, RZ, R2 ;  /* 0x000000ffff047224 */ /* 0x000fe200078e0002 */
[----:B------:R-:W-:Y:S01]  /*9310*/  PRMT R60, R60, 0x5410, R7 ;  /* 0x000054103c3c7816 */ /* 0x000fe20000000007 */
[----:B------:R-:W-:Y:S01]  /*9320*/  IMAD.MOV.U32 R5, RZ, RZ, R3 ;  /* 0x000000ffff057224 */ /* 0x000fe200078e0003 */
[----:B------:R-:W-:Y:S02]  /*9330*/  PRMT R59, R9, 0x7610, R59 ;  /* 0x00007610093b7816 */ /* 0x000fe4000000003b */
[----:B------:R-:W-:Y:S02]  /*9340*/  CS2R R6, SRZ ;  /* 0x0000000000067805 */ /* 0x000fe4000001ff00 */
[----:B------:R-:W-:-:S02]  /*9350*/  PRMT R75, R4, 0x7610, R75 ;  /* 0x00007610044b7816 */ /* 0x000fc4000000004b */
[----:B012-4-:R-:W-:-:S07]  /*9360*/  PRMT R53, R53, 0x5410, R5 ;  /* 0x0000541035357816 */ /* 0x017fce0000000005 */
.L_x_12282:
[----:B------:R-:W-:Y:S01]  /*9370*/  VIADD R25, R25, 0x40 ;  /* 0x0000004019197836 */ /* 0x000fe20000000000 */
[----:B------:R-:W-:Y:S01]  /*9380*/  BSSY B1, `(.L_x_11973) ;  /* 0x0000012000017945 */ /* 0x000fe20003800000 */
[----:B------:R-:W-:Y:S02]  /*9390*/  CS2R R4, SRZ ;  /* 0x0000000000047805 */ /* 0x000fe4000001ff00 */
[----:B------:R-:W-:Y:S02]  /*93a0*/  CS2R R10, SRZ ;  /* 0x00000000000a7805 */ /* 0x000fe4000001ff00 */
[----:B------:R-:W-:Y:S02]  /*93b0*/  CS2R R8, SRZ ;  /* 0x0000000000087805 */ /* 0x000fe4000001ff00 */
[----:B------:R-:W-:-:S13]  /*93c0*/  ISETP.GE.AND P1, PT, R25, R28, PT ;  /* 0x0000001c1900720c */ /* 0x000fda0003f26270 */
[----:B------:R-:W-:Y:S05]  /*93d0*/  @P1 BRA `(.L_x_11974) ;  /* 0x0000000000301947 */ /* 0x000fea0003800000 */
        /* <DEDUP_REMOVED lines=12> */
.L_x_11974:
[----:B------:R-:W-:Y:S05]  /*94a0*/  BSYNC B1 ;  /* 0x0000000000017941 */ /* 0x000fea0003800000 */
.L_x_11973:
[----:B------:R-:W-:Y:S01]  /*94b0*/  ULEA.HI UR4, UR37, UR37, URZ, 0x1 ;  /* 0x0000002525047291 */ /* 0x000fe2000f8f083f */
[----:B------:R-:W-:Y:S03]  /*94c0*/  BSSY B1, `(.L_x_11975) ;  /* 0x0000007000017945 */ /* 0x000fe60003800000 */
[----:B------:R-:W-:-:S04]  /*94d0*/  ULOP3.LUT UR4, UR4, 0xfffffffe, URZ, 0xc0, !UPT ;  /* 0xfffffffe04047892 */ /* 0x000fc8000f8ec03f */
[----:B------:R-:W-:-:S06]  /*94e0*/  UIADD3 UR4, UR37, -UR4, URZ ;  /* 0x8000000425047290 */ /* 0x000fcc000fffe03f */
[----:B------:R-:W-:-:S05]  /*94f0*/  IMAD.U32 R13, RZ, RZ, UR4 ;  /* 0x00000004ff0d7e24 */ /* 0x000fca000f8e00ff */
[----:B------:R-:W-:-:S04]  /*9500*/  SHF.L.U32 R13, R13, 0x1f, RZ ;  /* 0x0000001f0d0d7819 */ /* 0x000fc800000006ff */
[----:B------:R-:W0:Y:S02]  /*9510*/  SYNCS.PHASECHK.TRANS64.TRYWAIT P1, [R148+URZ+0x22800], R13 ;  /* 0x0228000d940075a7 */ /* 0x000e24000802017f */
[----:B0-----:R-:W-:Y:S05]  /*9520*/  @!P1 BRA `(.L_x_11976) ;  /* 0x0000021400709947 */ /* 0x001fea0003800000 */
.L_x_12283:
[----:B------:R-:W-:Y:S05]  /*9530*/  BSYNC B1 ;  /* 0x0000000000017941 */ /* 0x000fea0003800000 */
.L_x_11975:
[----:B0-----:R-:W2:Y:S01]  /*9540*/  LDL R13, [R1+0x50] ;  /* 0x00005000010d7983 */ /* 0x001ea20000100800 */
[----:B-----5:R-:W-:Y:S01]  /*9550*/  IMAD.MOV.U32 R12, RZ, RZ, R6 ;  /* 0x000000ffff0c7224 */ /* 0x020fe200078e0006 */
[----:B------:R-:W-:Y:S01]  /*9560*/  BSSY B1, `(.L_x_11977) ;  /* 0x0000078000017945 */ /* 0x000fe20003800000 */
[----:B------:R-:W-:Y:S02]  /*9570*/  IMAD.MOV.U32 R14, RZ, RZ, R11 ;  /* 0x000000ffff0e7224 */ /* 0x000fe400078e000b */
[----:B------:R-:W-:Y:S02]  /*9580*/  IMAD.MOV.U32 R80, RZ, RZ, R8 ;  /* 0x000000ffff507224 */ /* 0x000fe400078e0008 */
[----:B------:R-:W-:Y:S02]  /*9590*/  IMAD.MOV.U32 R81, RZ, RZ, R9 ;  /* 0x000000ffff517224 */ /* 0x000fe400078e0009 */
[--C-:B--2---:R-:W-:Y:S01]  /*95a0*/  IMAD R0, R13, -0x80, R28.reuse ;  /* 0xffffff800d007824 */ /* 0x104fe200078e021c */
[----:B------:R-:W-:Y:S01]  /*95b0*/  PRMT R28, R12, 0x7610, R28 ;  /* 0x000076100c1c7816 */ /* 0x000fe2000000001c */
[----:B------:R-:W-:-:S02]  /*95c0*/  IMAD.MOV.U32 R13, RZ, RZ, R7 ;  /* 0x000000ffff0d7224 */ /* 0x000fc400078e0007 */
[----:B------:R-:W-:Y:S01]  /*95d0*/  IMAD.MOV.U32 R12, RZ, RZ, R5 ;  /* 0x000000ffff0c7224 */ /* 0x000fe200078e0005 */
[----:B------:R-:W-:Y:S02]  /*95e0*/  VIMNMX R0, R0, 0x80, PT ;  /* 0x0000008000007848 */ /* 0x000fe40003fe0100 */
[----:B------:R-:W-:Y:S01]  /*95f0*/  PRMT R53, R13, 0x7610, R53 ;  /* 0x000076100d357816 */ /* 0x000fe20000000035 */
[----:B------:R-:W-:Y:S01]  /*9600*/  IMAD.MOV.U32 R13, RZ, RZ, R10 ;  /* 0x000000ffff0d7224 */ /* 0x000fe200078e000a */
[-C--:B------:R-:W-:Y:S02]  /*9610*/  ISETP.GE.OR P1, PT, R152, R0.reuse, P0 ;  /* 0x000000009800720c */ /* 0x080fe40000726670 */
[----:B------:R-:W-:Y:S01]  /*9620*/  ISETP.GE.OR P0, PT, R187, R0, P0 ;  /* 0x00000000bb00720c */ /* 0x000fe20000706670 */
[----:B------:R-:W-:Y:S01]  /*9630*/  IMAD.MOV.U32 R0, RZ, RZ, R4 ;  /* 0x000000ffff007224 */ /* 0x000fe200078e0004 */
[----:B------:R-:W-:Y:S02]  /*9640*/  PRMT R62, R12, 0x7610, R62 ;  /* 0x000076100c3e7816 */ /* 0x000fe4000000003e */
[----:B------:R-:W-:-:S02]  /*9650*/  PRMT R60, R13, 0x7610, R60 ;  /* 0x000076100d3c7816 */ /* 0x000fc4000000003c */
[----:B------:R-:W-:Y:S02]  /*9660*/  PRMT R63, R0, 0x7610, R63 ;  /* 0x00007610003f7816 */ /* 0x000fe4000000003f */
[----:B------:R-:W-:-:S03]  /*9670*/  PRMT R0, R14, 0x7610, R0 ;  /* 0x000076100e007816 */ /* 0x000fc60000000000 */
[----:B------:R-:W-:Y:S05]  /*9680*/  @P1 BRA `(.L_x_11978) ;  /* 0x0000000400941947 */ /* 0x000fea0003800000 */
[----:B------:R-:W-:Y:S01]  /*9690*/  IMAD.IADD R14, R16, 0x1, R61 ;  /* 0x00000001100e7824 */ /* 0x000fe200078e023d */
[C---:B------:R-:W-:Y:S02]  /*96a0*/  LOP3.LUT R12, R201.reuse, 0x38, R16, 0xf8, !PT ;  /* 0x00000038c90c7812 */ /* 0x040fe400078ef810 */
[----:B------:R-:W-:Y:S02]  /*96b0*/  SHF.R.U64 R67, R20, 0x10, R21 ;  /* 0x0000001014437819 */ /* 0x000fe40000001215 */
[----:B------:R-:W-:Y:S02]  /*96c0*/  LOP3.LUT R14, R201, 0x38, R14, 0xf8, !PT ;  /* 0x00000038c90e7812 */ /* 0x000fe400078ef80e */
[-C--:B------:R-:W-:Y:S02]  /*96d0*/  LOP3.LUT R13, R12, R203.reuse, RZ, 0x3c, !PT ;  /* 0x000000cb0c0d7212 */ /* 0x080fe400078e3cff */
[----:B------:R-:W-:Y:S02]  /*96e0*/  LOP3.LUT R15, R14, R203, RZ, 0x3c, !PT ;  /* 0x000000cb0e0f7212 */ /* 0x000fe400078e3cff */
[----:B------:R-:W-:Y:S01]  /*96f0*/  SHF.R.U64 R69, R56, 0x10, R57 ;  /* 0x0000001038457819 */ /* 0x000fe20000001239 */
[----:B------:R-:W-:Y:S01]  /*9700*/  IMAD.IADD R13, R200, 0x1, R13 ;  /* 0x00000001c80d7824 */ /* 0x000fe200078e020d */
[----:B------:R-:W-:Y:S01]  /*9710*/  PRMT R67, R76, 0x5410, R67 ;  /* 0x000054104c437816 */ /* 0x000fe20000000043 */
[----:B------:R-:W-:Y:S01]  /*9720*/  IMAD.IADD R25, R200, 0x1, R15 ;  /* 0x00000001c8197824 */ /* 0x000fe200078e020f */
[----:B------:R-:W-:Y:S01]  /*9730*/  SHF.R.U32.HI R68, RZ, 0x10, R21 ;  /* 0x00000010ff447819 */ /* 0x000fe20000011615 */
[--C-:B------:R-:W-:Y:S01]  /*9740*/  IMAD R78, R13, 0x2, R148.reuse ;  /* 0x000000020d4e7824 */ /* 0x100fe200078e0294 */
[----:B------:R-:W-:Y:S01]  /*9750*/  SHF.R.U32.HI R64, RZ, 0x10, R57 ;  /* 0x00000010ff407819 */ /* 0x000fe20000011639 */
[----:B------:R-:W-:Y:S01]  /*9760*/  IMAD R79, R25, 0x2, R148 ;  /* 0x00000002194f7824 */ /* 0x000fe200078e0294 */
[----:B------:R-:W-:-:S02]  /*9770*/  SHF.R.U64 R65, R54, 0x10, R55 ;  /* 0x0000001036417819 */ /* 0x000fc40000001237 */
[----:B------:R-:W0:Y:S01]  /*9780*/  LDS.128 R12, [R78+0x18400] ;  /* 0x018400004e0c7984 */ /* 0x000e220000000c00 */
[----:B------:R-:W-:Y:S02]  /*9790*/  SHF.R.U32.HI R66, RZ, 0x10, R55 ;  /* 0x00000010ff427819 */ /* 0x000fe40000011637 */
[----:B------:R-:W-:Y:S01]  /*97a0*/  SHF.R.U64 R71, R2, 0x10, R3 ;  /* 0x0000001002477819 */ /* 0x000fe20000001203 */
[----:B------:R-:W1:Y:S01]  /*97b0*/  LDS.128 R24, [R79+0x18400] ;  /* 0x018400004f187984 */ /* 0x000e620000000c00 */
[----:B------:R-:W-:Y:S01]  /*97c0*/  PRMT R58, R58, 0x5410, R69 ;  /* 0x000054103a3a7816 */ /* 0x000fe20000000045 */
[----:B------:R-:W-:Y:S01]  /*97d0*/  IMAD.U32 R69, R67, 0x10000, RZ ;  /* 0x0001000043457824 */ /* 0x000fe200078e00ff */
[----:B------:R-:W-:Y:S02]  /*97e0*/  PRMT R68, R60, 0x5432, R68 ;  /* 0x000054323c447816 */ /* 0x000fe40000000044 */
[----:B------:R-:W-:Y:S02]  /*97f0*/  SHF.R.U32.HI R74, RZ, 0x10, R3 ;  /* 0x00000010ff4a7819 */ /* 0x000fe40000011603 */
[----:B------:R-:W-:-:S02]  /*9800*/  PRMT R64, R59, 0x5410, R64 ;  /* 0x000054103b407816 */ /* 0x000fc40000000040 */
[----:B------:R-:W-:Y:S01]  /*9810*/  PRMT R66, R59, 0x5432, R66 ;  /* 0x000054323b427816 */ /* 0x000fe20000000042 */
[----:B------:R-:W-:Y:S01]  /*9820*/  IMAD.U32 R59, R58, 0x10000, RZ ;  /* 0x000100003a3b7824 */ /* 0x000fe200078e00ff */
[----:B------:R-:W-:Y:S02]  /*9830*/  PRMT R71, R75, 0x5410, R71 ;  /* 0x000054104b477816 */ /* 0x000fe40000000047 */
[----:B------:R-:W-:Y:S01]  /*9840*/  PRMT R65, R70, 0x5410, R65 ;  /* 0x0000541046417816 */ /* 0x000fe20000000041 */
[----:B------:R-:W-:Y:S01]  /*9850*/  IMAD.U32 R70, R68, 0x10000, RZ ;  /* 0x0001000044467824 */ /* 0x000fe200078e00ff */
[----:B------:R-:W-:Y:S02]  /*9860*/  PRMT R74, R53, 0x5432, R74 ;  /* 0x00005432354a7816 */ /* 0x000fe4000000004a */
[----:B------:R-:W-:Y:S02]  /*9870*/  LOP3.LUT R67, R67, 0xffff0000, RZ, 0xc0, !PT ;  /* 0xffff000043437812 */ /* 0x000fe400078ec0ff */
[----:B------:R-:W-:Y:S01]  /*9880*/  LOP3.LUT R58, R58, 0xffff0000, RZ, 0xc0, !PT ;  /* 0xffff00003a3a7812 */ /* 0x000fe200078ec0ff */
[----:B------:R-:W-:Y:S01]  /*9890*/  IMAD.U32 R76, R74, 0x10000, RZ ;  /* 0x000100004a4c7824 */ /* 0x000fe200078e00ff */
[----:B------:R-:W-:-:S02]  /*98a0*/  LOP3.LUT R68, R68, 0xffff0000, RZ, 0xc0, !PT ;  /* 0xffff000044447812 */ /* 0x000fc400078ec0ff */
[----:B------:R-:W-:Y:S01]  /*98b0*/  LOP3.LUT R74, R74, 0xffff0000, RZ, 0xc0, !PT ;  /* 0xffff00004a4a7812 */ /* 0x000fe200078ec0ff */
        /* <DEDUP_REMOVED lines=19> */
[----:B------:R-:W-:Y:S02]  /*99f0*/  IMAD.U32 R21, R15, 0x10000, RZ ;  /* 0x000100000f157824 */ /* 0x000fe400078e00ff */
[C---:B------:R-:W-:Y:S01]  /*9a00*/  FMUL.FTZ R54, R57.reuse, R76 ;  /* 0x0000004c39367220 */ /* 0x040fe20000410000 */
[----:B------:R-:W-:Y:S01]  /*9a10*/  FMUL.FTZ R69, R57, R2 ;  /* 0x0000000239457220 */ /* 0x000fe20000410000 */
[----:B------:R-:W-:Y:S01]  /*9a20*/  FFMA.FTZ R55, R20, R70, R55 ;  /* 0x0000004614377223 */ /* 0x000fe20000010037 */
[----:B------:R-:W-:-:S02]  /*9a30*/  IMAD.U32 R56, R26, 0x10000, RZ ;  /* 0x000100001a387824 */ /* 0x000fc400078e00ff */
[----:B------:R-:W-:Y:S01]  /*9a40*/  FFMA.FTZ R57, R21, R2, -R54 ;  /* 0x0000000215397223 */ /* 0x000fe20000010836 */
[CC--:B------:R-:W-:Y:S01]  /*9a50*/  FMUL.FTZ R2, R24.reuse, R67.reuse ;  /* 0x0000004318027220 */ /* 0x0c0fe20000410000 */
[----:B------:R-:W-:Y:S02]  /*9a60*/  IMAD.U32 R20, R71, 0x10000, RZ ;  /* 0x0001000047147824 */ /* 0x000fe400078e00ff */
[-C--:B------:R-:W-:Y:S01]  /*9a70*/  FMUL.FTZ R24, R24, R58.reuse ;  /* 0x0000003a18187220 */ /* 0x080fe20000410000 */
[----:B------:R-:W-:Y:S02]  /*9a80*/  IMAD.U32 R13, R14, 0x10000, RZ ;  /* 0x000100000e0d7824 */ /* 0x000fe400078e00ff */
        /* <DEDUP_REMOVED lines=37> */
.L_x_11978:
[----:B------:R-:W-:Y:S05]  /*9ce0*/  BSYNC B1 ;  /* 0x0000000000017941 */ /* 0x000fea0003800000 */
.L_x_11977:
[----:B------:R-:W-:Y:S02]  /*9cf0*/  PRMT R0, R0, 0x5410, R80 ;  /* 0x0000541000007816 */ /* 0x000fe40000000050 */
[----:B------:R-:W-:Y:S01]  /*9d00*/  PRMT R56, R56, 0x5410, R81 ;  /* 0x0000541038387816 */ /* 0x000fe20000000051 */
[----:B------:R-:W-:Y:S06]  /*9d10*/  @P0 BRA `(.L_x_11969) ;  /* 0x0000000400840947 */ /* 0x000fec0003800000 */
[----:B------:R-:W-:Y:S01]  /*9d20*/  IMAD.IADD R3, R16, 0x1, R61 ;  /* 0x0000000110037824 */ /* 0x000fe200078e023d */
[----:B0-----:R-:W0:Y:S01]  /*9d30*/  LDS.128 R12, [R226+0x18400] ;  /* 0x01840000e20c7984 */ /* 0x001e220000000c00 */
[----:B------:R-:W-:Y:S02]  /*9d40*/  SHF.R.U64 R20, R8, 0x10, R9 ;  /* 0x0000001008147819 */ /* 0x000fe40000001209 */
[----:B------:R-:W-:Y:S02]  /*9d50*/  SHF.R.U32.HI R57, RZ, 0x10, R5 ;  /* 0x00000010ff397819 */ /* 0x000fe40000011605 */
[----:B------:R-:W-:Y:S02]  /*9d60*/  LOP3.LUT R3, R202, 0x38, R3, 0xf8, !PT ;  /* 0x00000038ca037812 */ /* 0x000fe400078ef803 */
[----:B------:R-:W-:Y:S02]  /*9d70*/  PRMT R20, R0, 0x5432, R20 ;  /* 0x0000543200147816 */ /* 0x000fe40000000014 */
[----:B------:R-:W-:-:S02]  /*9d80*/  LOP3.LUT R2, R3, R206, RZ, 0x3c, !PT ;  /* 0x000000ce03027212 */ /* 0x000fc400078e3cff */
[----:B------:R-:W-:Y:S02]  /*9d90*/  SHF.R.U64 R21, R6, 0x10, R7 ;  /* 0x0000001006157819 */ /* 0x000fe40000001207 */
[----:B------:R-:W-:Y:S01]  /*9da0*/  SHF.R.U32.HI R54, RZ, 0x10, R9 ;  /* 0x00000010ff367819 */ /* 0x000fe20000011609 */
[----:B------:R-:W-:Y:S01]  /*9db0*/  IMAD.IADD R3, R207, 0x1, R2 ;  /* 0x00000001cf037824 */ /* 0x000fe200078e0202 */
[----:B------:R-:W-:Y:S02]  /*9dc0*/  SHF.R.U64 R2, R4, 0x10, R5 ;  /* 0x0000001004027819 */ /* 0x000fe40000001205 */
[--C-:B------:R-:W-:Y:S01]  /*9dd0*/  SHF.R.U64 R5, R10, 0x10, R11.reuse ;  /* 0x000000100a057819 */ /* 0x100fe2000000120b */
[----:B------:R-:W-:Y:S01]  /*9de0*/  IMAD R3, R3, 0x2, R148 ;  /* 0x0000000203037824 */ /* 0x000fe200078e0294 */
[----:B------:R-:W-:Y:S02]  /*9df0*/  PRMT R63, R63, 0x5410, R2 ;  /* 0x000054103f3f7816 */ /* 0x000fe40000000002 */
[----:B------:R-:W-:-:S02]  /*9e00*/  SHF.R.U32.HI R55, RZ, 0x10, R11 ;  /* 0x00000010ff377819 */ /* 0x000fc4000001160b */
[----:B------:R-:W1:Y:S01]  /*9e10*/  LDS.128 R24, [R3+0x18400] ;  /* 0x0184000003187984 */ /* 0x000e620000000c00 */
[----:B------:R-:W-:Y:S02]  /*9e20*/  SHF.R.U32.HI R6, RZ, 0x10, R7 ;  /* 0x00000010ff067819 */ /* 0x000fe40000011607 */
[----:B------:R-:W-:Y:S01]  /*9e30*/  PRMT R28, R28, 0x5410, R21 ;  /* 0x000054101c1c7816 */ /* 0x000fe20000000015 */
[----:B------:R-:W-:Y:S01]  /*9e40*/  IMAD.U32 R21, R63, 0x10000, RZ ;  /* 0x000100003f157824 */ /* 0x000fe200078e00ff */
[----:B------:R-:W-:Y:S02]  /*9e50*/  PRMT R62, R62, 0x5410, R57 ;  /* 0x000054103e3e7816 */ /* 0x000fe40000000039 */
[----:B------:R-:W-:Y:S02]  /*9e60*/  PRMT R55, R0, 0x5410, R55 ;  /* 0x0000541000377816 */ /* 0x000fe40000000037 */
[----:B------:R-:W-:Y:S02]  /*9e70*/  PRMT R54, R56, 0x5432, R54 ;  /* 0x0000543238367816 */ /* 0x000fe40000000036 */
[----:B------:R-:W-:-:S02]  /*9e80*/  PRMT R53, R53, 0x5410, R6 ;  /* 0x0000541035357816 */ /* 0x000fc40000000006 */
[----:B------:R-:W-:Y:S02]  /*9e90*/  PRMT R60, R60, 0x5410, R5 ;  /* 0x000054103c3c7816 */ /* 0x000fe40000000005 */
        /* <DEDUP_REMOVED lines=14> */
[----:B------:R-:W-:Y:S01]  /*9f80*/  FMUL.FTZ R59, R8, R21 ;  /* 0x00000015083b7220 */ /* 0x000fe20000410000 */
[C---:B------:R-:W-:Y:S01]  /*9f90*/  IMAD.U32 R11, R26.reuse, 0x10000, RZ ;  /* 0x000100001a0b7824 */ /* 0x040fe200078e00ff */
[----:B------:R-:W-:Y:S01]  /*9fa0*/  LOP3.LUT R13, R26, 0xffff0000, RZ, 0xc0, !PT ;  /* 0xffff00001a0d7812 */ /* 0x000fe200078ec0ff */
[----:B------:R-:W-:Y:S01]  /*9fb0*/  FMUL.FTZ R57, R8, R25 ;  /* 0x0000001908397220 */ /* 0x000fe20000410000 */
[C---:B------:R-:W-:Y:S01]  /*9fc0*/  IMAD.U32 R15, R27.reuse, 0x10000, RZ ;  /* 0x000100001b0f7824 */ /* 0x040fe200078e00ff */
[----:B------:R-:W-:Y:S01]  /*9fd0*/  LOP3.LUT R26, R27, 0xffff0000, RZ, 0xc0, !PT ;  /* 0xffff00001b1a7812 */ /* 0x000fe200078ec0ff */
[----:B------:R-:W-:Y:S02]  /*9fe0*/  IMAD.U32 R27, R54, 0x10000, RZ ;  /* 0x00010000361b7824 */ /* 0x000fe400078e00ff */
[----:B------:R-:W-:Y:S01]  /*9ff0*/  FFMA.FTZ R57, R0, R21, -R57 ;  /* 0x0000001500397223 */ /* 0x000fe20000010839 */
[----:B------:R-:W-:Y:S02]  /*a000*/  IMAD.U32 R21, R62, 0x10000, RZ ;  /* 0x000100003e157824 */ /* 0x000fe400078e00ff */
[----:B------:R-:W-:Y:S01]  /*a010*/  FFMA.FTZ R59, R0, R25, R59 ;  /* 0x00000019003b7223 */ /* 0x000fe2000001003b */
[----:B------:R-:W-:-:S02]  /*a020*/  IMAD.U32 R8, R55, 0x10000, RZ ;  /* 0x0001000037087824 */ /* 0x000fc400078e00ff */
[C---:B------:R-:W-:Y:S01]  /*a030*/  FMUL.FTZ R61, R10.reuse, R27 ;  /* 0x0000001b0a3d7220 */ /* 0x040fe20000410000 */
[----:B------:R-:W-:Y:S02]  /*a040*/  IMAD.U32 R0, R53, 0x10000, RZ ;  /* 0x0001000035007824 */ /* 0x000fe400078e00ff */
[-C--:B------:R-:W-:Y:S01]  /*a050*/  FMUL.FTZ R25, R10, R21.reuse ;  /* 0x000000150a197220 */ /* 0x080fe20000410000 */
[C---:B------:R-:W-:Y:S01]  /*a060*/  FMUL.FTZ R10, R15.reuse, R8 ;  /* 0x000000080f0a7220 */ /* 0x040fe20000410000 */
[----:B------:R-:W-:Y:S01]  /*a070*/  LOP3.LUT R20, R20, 0xffff0000, RZ, 0xc0, !PT ;  /* 0xffff000014147812 */ /* 0x000fe200078ec0ff */
[-C--:B------:R-:W-:Y:S01]  /*a080*/  FMUL.FTZ R15, R15, R0.reuse ;  /* 0x000000000f0f7220 */ /* 0x080fe20000410000 */
[C---:B------:R-:W-:Y:S01]  /*a090*/  FFMA.FTZ R61, R4.reuse, R21, -R61 ;  /* 0x00000015043d7223 */ /* 0x040fe2000001083d */
[----:B------:R-:W-:Y:S01]  /*a0a0*/  FFMA.FTZ R25, R4, R27, R25 ;  /* 0x0000001b04197223 */ /* 0x000fe20000010019 */
[C---:B------:R-:W-:Y:S01]  /*a0b0*/  FFMA.FTZ R27, R7.reuse, R0, -R10 ;  /* 0x00000000071b7223 */ /* 0x040fe2000001080a */
[----:B------:R-:W-:Y:S01]  /*a0c0*/  FFMA.FTZ R56, R7, R8, R15 ;  /* 0x0000000807387223 */ /* 0x000fe2000001000f */
[C---:B------:R-:W-:Y:S01]  /*a0d0*/  FMUL.FTZ R21, R9.reuse, R20 ;  /* 0x0000001409157220 */ /* 0x040fe20000410000 */
[----:B------:R-:W-:Y:S01]  /*a0e0*/  LOP3.LUT R15, R54, 0xffff0000, RZ, 0xc0, !PT ;  /* 0xffff0000360f7812 */ /* 0x000fe200078ec0ff */
[-C--:B------:R-:W-:Y:S01]  /*a0f0*/  FMUL.FTZ R9, R9, R63.reuse ;  /* 0x0000003f09097220 */ /* 0x080fe20000410000 */
[----:B------:R-:W-:Y:S01]  /*a100*/  LOP3.LUT R7, R62, 0xffff0000, RZ, 0xc0, !PT ;  /* 0xffff00003e077812 */ /* 0x000fe200078ec0ff */
[----:B------:R-:W-:Y:S01]  /*a110*/  FFMA.FTZ R8, R2, R63, -R21 ;  /* 0x0000003f02087223 */ /* 0x000fe20000010815 */
[----:B------:R-:W-:-:S02]  /*a120*/  IMAD.U32 R4, R60, 0x10000, RZ ;  /* 0x000100003c047824 */ /* 0x000fc400078e00ff */
[----:B------:R-:W-:Y:S01]  /*a130*/  FMUL.FTZ R21, R24, R15 ;  /* 0x0000000f18157220 */ /* 0x000fe20000410000 */
[----:B------:R-:W-:Y:S02]  /*a140*/  IMAD.U32 R0, R28, 0x10000, RZ ;  /* 0x000100001c007824 */ /* 0x000fe400078e00ff */
[-C--:B------:R-:W-:Y:S01]  /*a150*/  FMUL.FTZ R24, R24, R7.reuse ;  /* 0x0000000718187220 */ /* 0x080fe20000410000 */
[----:B------:R-:W-:Y:S01]  /*a160*/  FFMA.FTZ R2, R2, R20, R9 ;  /* 0x0000001402027223 */ /* 0x000fe20000010009 */
[C---:B------:R-:W-:Y:S01]  /*a170*/  FFMA.FTZ R10, R12.reuse, R7, -R21 ;  /* 0x000000070c0a7223 */ /* 0x040fe20000010815 */
[C---:B------:R-:W-:Y:S01]  /*a180*/  FMUL.FTZ R20, R11.reuse, R4 ;  /* 0x000000040b147220 */ /* 0x040fe20000410000 */
[----:B------:R-:W-:Y:S01]  /*a190*/  FFMA.FTZ R24, R12, R15, R24 ;  /* 0x0000000f0c187223 */ /* 0x000fe20000010018 */
[-C--:B------:R-:W-:Y:S01]  /*a1a0*/  FMUL.FTZ R12, R11, R0.reuse ;  /* 0x000000000b0c7220 */ /* 0x080fe20000410000 */
[----:B------:R-:W-:Y:S01]  /*a1b0*/  LOP3.LUT R60, R60, 0xffff0000, RZ, 0xc0, !PT ;  /* 0xffff00003c3c7812 */ /* 0x000fe200078ec0ff */
[----:B------:R-:W-:Y:S01]  /*a1c0*/  FFMA.FTZ R20, R5, R0, -R20 ;  /* 0x0000000005147223 */ /* 0x000fe20000010814 */
[----:B------:R-:W-:Y:S01]  /*a1d0*/  LOP3.LUT R55, R55, 0xffff0000, RZ, 0xc0, !PT ;  /* 0xffff000037377812 */ /* 0x000fe200078ec0ff */
[----:B------:R-:W-:Y:S01]  /*a1e0*/  FFMA.FTZ R12, R5, R4, R12 ;  /* 0x00000004050c7223 */ /* 0x000fe2000001000c */
[----:B------:R-:W-:Y:S01]  /*a1f0*/  LOP3.LUT R28, R28, 0xffff0000, RZ, 0xc0, !PT ;  /* 0xffff00001c1c7812 */ /* 0x000fe200078ec0ff */
[----:B------:R-:W-:Y:S01]  /*a200*/  FMUL.FTZ R5, R13, R60 ;  /* 0x0000003c0d057220 */ /* 0x000fe20000410000 */
[----:B------:R-:W-:Y:S01]  /*a210*/  LOP3.LUT R53, R53, 0xffff0000, RZ, 0xc0, !PT ;  /* 0xffff000035357812 */ /* 0x000fe200078ec0ff */
[----:B------:R-:W-:Y:S01]  /*a220*/  FMUL.FTZ R9, R26, R55 ;  /* 0x000000371a097220 */ /* 0x000fe20000410000 */
[----:B------:R-:W-:Y:S01]  /*a230*/  F2FP.BF16.F32.PACK_AB R4, R8, R57 ;  /* 0x000000390804723e */ /* 0x000fe200000010ff */
        /* <DEDUP_REMOVED lines=10> */
[----:B------:R-:W-:Y:S01]  /*a2e0*/  F2FP.BF16.F32.PACK_AB R9, R24, R25 ;  /* 0x000000191809723e */ /* 0x000fe200000010ff */
[----:B------:R1:W-:Y:S01]  /*a2f0*/  STS.128 [R226+0x18400], R4 ;  /* 0x01840004e2007388 */ /* 0x0003e20000000c00 */
[----:B------:R-:W-:Y:S02]  /*a300*/  F2FP.BF16.F32.PACK_AB R10, R13, R12 ;  /* 0x0000000c0d0a723e */ /* 0x000fe400000010ff */
[----:B------:R-:W-:-:S05]  /*a310*/  F2FP.BF16.F32.PACK_AB R11, R11, R56 ;  /* 0x000000380b0b723e */ /* 0x000fca00000010ff */
[----:B------:R1:W-:Y:S02]  /*a320*/  STS.128 [R3+0x18400], R8 ;  /* 0x0184000803007388 */ /* 0x0003e40000000c00 */
.L_x_11969:
[----:B------:R-:W-:Y:S05]  /*a330*/  BSYNC B0 ;  /* 0x0000000000007941 */ /* 0x000fea0003800000 */
.L_x_11955:
        /* <DEDUP_REMOVED lines=8> */
.L_x_11952:
[----:B012---:R-:W-:Y:S02]  /*a3c0*/  IMAD.MOV.U32 R4, RZ, RZ, R41 ;  /* 0x000000ffff047224 */ /* 0x007fe400078e0029 */
[----:B------:R-:W-:Y:S02]  /*a3d0*/  IMAD.MOV.U32 R5, RZ, RZ, R50 ;  /* 0x000000ffff057224 */ /* 0x000fe400078e0032 */
[----:B------:R-:W-:Y:S02]  /*a3e0*/  IMAD.MOV.U32 R6, RZ, RZ, R40 ;  /* 0x000000ffff067224 */ /* 0x000fe400078e0028 */
[----:B------:R-:W-:Y:S02]  /*a3f0*/  IMAD.MOV.U32 R7, RZ, RZ, R49 ;  /* 0x000000ffff077224 */ /* 0x000fe400078e0031 */
[----:B------:R-:W-:Y:S02]  /*a400*/  IMAD.U32 R10, RZ, RZ, UR44 ;  /* 0x0000002cff0a7e24 */ /* 0x000fe4000f8e00ff */
[----:B------:R-:W-:Y:S01]  /*a410*/  IMAD.U32 R11, RZ, RZ, UR45 ;  /* 0x0000002dff0b7e24 */ /* 0x000fe2000f8e00ff */
[----:B------:R0:W-:Y:S01]  /*a420*/  STL.128 [R1+0x160], R4 ;  /* 0x0001600401007387 */ /* 0x0001e20000100c00 */
[----:B------:R-:W-:Y:S01]  /*a430*/  IMAD.MOV.U32 R8, RZ, RZ, R42 ;  /* 0x000000ffff087224 */ /* 0x000fe200078e002a */
[----:B------:R-:W-:Y:S05]  /*a440*/  WARPSYNC.ALL ;  /* 0x0000000000007948 */ /* 0x000fea0003800000 */
[----:B------:R-:W-:Y:S01]  /*a450*/  IMAD.MOV.U32 R9, RZ, RZ, R51 ;  /* 0x000000ffff097224 */ /* 0x000fe200078e0033 */
[----:B------:R-:W-:Y:S01]  /*a460*/  UIADD3 UR4, UP0, UR44, 0x1c4, URZ ;  /* 0x000001c42c047890 */ /* 0x000fe2000ff1e03f */
[----:B------:R-:W-:-:S02]  /*a470*/  IMAD.U32 R0, RZ, RZ, UR38 ;  /* 0x00000026ff007e24 */ /* 0x000fc4000f8e00ff */
[----:B------:R-:W-:Y:S01]  /*a480*/  IMAD.U32 R3, RZ, RZ, UR39 ;  /* 0x00000027ff037e24 */ /* 0x000fe2000f8e00ff */
[----:B------:R1:W-:Y:S01]  /*a490*/  STL.128 [R1+0x150], R8 ;  /* 0x0001500801007387 */ /* 0x0003e20000100c00 */
[----:B-----5:R-:W-:Y:S01]  /*a4a0*/  IMAD.U32 R2, RZ, RZ, UR44 ;  /* 0x0000002cff027e24 */ /* 0x020fe2000f8e00ff */
[----:B------:R-:W-:Y:S01]  /*a4b0*/  UIADD3.X UR5, URZ, UR45, URZ, UP0, !UPT ;  /* 0x0000002d3f057290 */ /* 0x000fe200087fe43f */
[----:B0-----:R-:W-:Y:S02]  /*a4c0*/  IMAD.MOV.U32 R4, RZ, RZ, R35 ;  /* 0x000000ffff047224 */ /* 0x001fe400078e0023 */
        /* <DEDUP_REMOVED lines=14> */
[----:B------:R2:W-:Y:S01]  /*a5b0*/  BAR.SYNC.DEFER_BLOCKING R213, 0x100 ;  /* 0x000400d50000751d */ /* 0x0005e20000010000 */
[----:B-1----:R-:W-:Y:S01]  /*a5c0*/  IADD3 R8, P0, R2, 0x80, RZ ;  /* 0x0000008002087810 */ /* 0x002fe20007f1e0ff */
[----:B------:R-:W-:Y:S01]  /*a5d0*/  VIADD R2, R165, 0xffffffff ;  /* 0xffffffffa5027836 */ /* 0x000fe20000000000 */
[----:B------:R-:W-:-:S03]  /*a5e0*/  MOV R10, 0xa700 ;  /* 0x0000a700000a7802 */ /* 0x000fc60000000f00 */
[----:B------:R-:W-:-:S05]  /*a5f0*/  IMAD.X R9, RZ, RZ, UR45, P0 ;  /* 0x0000002dff097e24 */ /* 0x000fca00080e06ff */
[----:B------:R-:W-:Y:S01]  /*a600*/  STL.64 [R1+0x1b0], R8 ;  /* 0x0001b00801007387 */ /* 0x000fe20000100a00 */
[----:B0-----:R-:W-:Y:S02]  /*a610*/  IMAD.MOV.U32 R6, RZ, RZ, R32 ;  /* 0x000000ffff067224 */ /* 0x001fe400078e0020 */
[----:B------:R-:W-:Y:S02]  /*a620*/  IMAD.MOV.U32 R7, RZ, RZ, R43 ;  /* 0x000000ffff077224 */ /* 0x000fe400078e002b */
[----:B------:R-:W-:Y:S02]  /*a630*/  IMAD.MOV.U32 R4, RZ, RZ, R0 ;  /* 0x000000ffff047224 */ /* 0x000fe400078e0000 */
[----:B------:R-:W-:Y:S02]  /*a640*/  IMAD.MOV.U32 R5, RZ, RZ, R3 ;  /* 0x000000ffff057224 */ /* 0x000fe400078e0003 */
[----:B------:R-:W-:Y:S02]  /*a650*/  IMAD.U32 R0, RZ, RZ, UR4 ;  /* 0x00000004ff007e24 */ /* 0x000fe4000f8e00ff */
[----:B------:R-:W-:Y:S01]  /*a660*/  IMAD.U32 R3, RZ, RZ, UR5 ;  /* 0x00000005ff037e24 */ /* 0x000fe2000f8e00ff */
[----:B------:R0:W-:Y:S02]  /*a670*/  STL.128 [R1+0x140], R4 ;  /* 0x0001400401007387 */ /* 0x0001e40000100c00 */
[----:B0-----:R-:W-:-:S02]  /*a680*/  IMAD.MOV.U32 R6, RZ, RZ, R29 ;  /* 0x000000ffff067224 */ /* 0x001fc400078e001d */
[----:B------:R-:W-:Y:S02]  /*a690*/  IMAD.MOV.U32 R7, RZ, RZ, R48 ;  /* 0x000000ffff077224 */ /* 0x000fe400078e0030 */
[----:B------:R-:W-:Y:S02]  /*a6a0*/  IMAD.MOV.U32 R4, RZ, RZ, R0 ;  /* 0x000000ffff047224 */ /* 0x000fe400078e0000 */
[----:B------:R-:W-:Y:S02]  /*a6b0*/  IMAD.MOV.U32 R5, RZ, RZ, R3 ;  /* 0x000000ffff057224 */ /* 0x000fe400078e0003 */
[----:B------:R-:W-:-:S03]  /*a6c0*/  IMAD.U32 R0, RZ, RZ, UR44 ;  /* 0x0000002cff007e24 */ /* 0x000fc6000f8e00ff */
[----:B------:R2:W-:Y:S01]  /*a6d0*/  STL.128 [R1+0x170], R4 ;  /* 0x0001700401007387 */ /* 0x0005e20000100c00 */
[----:B------:R-:W-:-:S07]  /*a6e0*/  VIADD R0, R0, 0x140 ;  /* 0x0000014000007836 */ /* 0x000fce0000000000 */
[----:B--2---:R-:W-:Y:S05]  /*a6f0*/  CALL.REL.NOINC `($_ZN7cutlass13device_kernelIN5flash11enable_sm90INS1_16FlashAttnFwdSm90INS1_25CollectiveMainloopFwdSm90ILi2EN4cute5tupleIJNS5_1CILi1EEES8_S8_EEENS6_IJNS7_ILi128EEENS7_ILi96EEENS7_ILi64EEEEEELi256ENS_10bfloat16_tEfNS_4arch4Sm90ELb0ELb1ELb0ELb1ELb1ELb1ELb0ELb1ELb0ELb1ELb0ELb0EEENS1_21CollectiveEpilogueFwdINS6_IJSA_NS7_ILi256EEESB_EEES9_SE_SG_Li256ELb1ELb1ELb0ELb0EEENS1_36VarlenDynamicPersistentTileSchedulerILi128ELi96ELi256ELi128ELb0ELb1ELb1ELb1ELb0ELb1EEEEEEEEEvNT_6ParamsE$_ZZN5flash25CollectiveMainloopFwdSm90ILi2EN4cute5tupleIJNS1_1CILi1EEES4_S4_EEENS2_IJNS3_ILi128EEENS3_ILi96EEENS3_ILi64EEEEEELi256EN7cutlass10bfloat16_tEfNSA_4arch4Sm90ELb0ELb1ELb0ELb1ELb1ELb1ELb0ELb1ELb0ELb1ELb0ELb0EE3mmaINS_16FlashAttnFwdSm90ISE_NS_21CollectiveEpilogueFwdINS2_IJS6_NS3_ILi256EEES7_EEES5_SB_SD_Li256ELb1ELb1ELb0ELb0EEENS_36VarlenDynamicPersistentTileSchedulerILi128ELi96ELi256ELi128ELb0ELb1ELb1ELb1ELb0ELb1EEEE13SharedStorageENS1_6TensorINS1_11ArrayEngineIfLm128EEENS1_6LayoutINS2_IJNS2_IJNS3_ILi2EEEST_NS3_ILi32EEEEEES4_S4_EEENS2_IJNS2_IJS4_ST_NS3_ILi4EEEEEENS3_ILi0EEESZ_EEEEEEENS_7SoftmaxILi2ELi0EEEEEbRKNSE_6ParamsENSA_13PipelineAsyncILi2EEES19_RNSA_13PipelineStateILj2EEERT0_RT1_iRiRKNS_16SeqlenInfoQKNewKILb1ELb1EEENS2_IJiiiiEEERT_ENKUliT_T0_T1_E_clIZSF_ISO_S12_S14_EbS17_S19_S19_S1C_S1E_S1G_iS1H_S1L_S1M_S1O_EUlRS1P_iE0_NS3_ILb1EEES1W_EEDaiS1P_S1Q_S1R_) ;  /* 0x0000024400287944 */ /* 0x004fea0003c00000 */
        /* <DEDUP_REMOVED lines=9> */
[----:B---3--:R-:W-:Y:S01]  /*a790*/  @P0 SHF.R.U32.HI R3, RZ, R5, R0 ;  /* 0x00000005ff030219 */ /* 0x008fe20000011600 */
[----:B------:R-:W-:Y:S01]  /*a7a0*/  VIADD R0, R165, 0xfffffffe ;  /* 0xfffffffea5007836 */ /* 0x000fe20000000000 */
[----:B-1----:R-:W-:-:S03]  /*a7b0*/  ISETP.GE.AND P0, PT, R7, 0x1, PT ;  /* 0x000000010700780c */ /* 0x002fc60003f06270 */
[----:B------:R-:W-:-:S04]  /*a7c0*/  IMAD.IADD R5, R194, 0x1, R3 ;  /* 0x00000001c2057824 */ /* 0x000fc800078e0203 */
        /* <DEDUP_REMOVED lines=13> */
.L_x_11981:
[----:B------:R-:W-:-:S13]  /*a8a0*/  ISETP.NE.AND P0, PT, R7, 0x1, PT ;  /* 0x000000010700780c */ /* 0x000fda0003f05270 */
[----:B------:R-:W0:Y:S02]  /*a8b0*/  @P0 LDC.64 R4, c[0x0][0x9e8] ;  /* 0x00027a00ff040b82 */ /* 0x000e240000000a00 */
[----:B0-----:R-:W-:-:S05]  /*a8c0*/  @P0 IMAD.HI.U32 R4, R3, R4, RZ ;  /* 0x0000000403040227 */ /* 0x001fca00078e00ff */
[----:B------:R-:W-:-:S07]  /*a8d0*/  @P0 SHF.R.U32.HI R3, RZ, R5, R4 ;  /* 0x00000005ff030219 */ /* 0x000fce0000011604 */
.L_x_11982:
[----:B------:R-:W-:Y:S05]  /*a8e0*/  BSYNC B0 ;  /* 0x0000000000007941 */ /* 0x000fea0003800000 */
.L_x_11980:
[----:B------:R-:W-:-:S05]  /*a8f0*/  IMAD R3, R3, R7, R7 ;  /* 0x0000000703037224 */ /* 0x000fca00078e0207 */
[----:B------:R-:W-:-:S07]  /*a900*/  VIMNMX R6, R6, R3, PT ;  /* 0x0000000306067248 */ /* 0x000fce0003fe0100 */
.L_x_11979:
[----:B------:R-:W-:-:S05]  /*a910*/  IMAD.HI R6, R6, 0x2aaaaaab, RZ ;  /* 0x2aaaaaab06067827 */ /* 0x000fca00078e02ff */
[----:B------:R-:W-:-:S04]  /*a920*/  SHF.R.U32.HI R3, RZ, 0x1f, R6 ;  /* 0x0000001fff037819 */ /* 0x000fc80000011606 */
[----:B------:R-:W-:-:S04]  /*a930*/  LEA.HI.SX32 R12, R6, R3, 0x1c ;  /* 0x00000003060c7211 */ /* 0x000fc800078fe2ff */
[----:B------:R-:W-:-:S04]  /*a940*/  VIMNMX R12, R199, R12, !PT ;  /* 0x0000000cc70c7248 */ /* 0x000fc80007fe0100 */
[----:B------:R-:W-:-:S13]  /*a950*/  ISETP.GE.AND P0, PT, R0, R12, PT ;  /* 0x0000000c0000720c */ /* 0x000fda0003f06270 */
[----:B------:R-:W-:Y:S05]  /*a960*/  @!P0 BRA `(.L_x_11983) ;  /* 0x0000006c007c8947 */ /* 0x000fea0003800000 */
.L_x_12012:
[----:B------:R-:W2:Y:S04]  /*a970*/  LDL R4, [R1+0x1b8] ;  /* 0x0001b80001047983 */ /* 0x000ea80000100800 */
[----:B0-----:R-:W3:Y:S01]  /*a980*/  LDL R2, [R1+0x1c0] ;  /* 0x0001c00001027983 */ /* 0x001ee20000100800 */
[----:B--2---:R-:W-:-:S05]  /*a990*/  VIADD R4, R4, 0x1 ;  /* 0x0000000104047836 */ /* 0x004fca0000000000 */
[----:B------:R-:W-:-:S13]  /*a9a0*/  ISETP.NE.AND P0, PT, R4, 0x2, PT ;  /* 0x000000020400780c */ /* 0x000fda0003f05270 */
[----:B------:R0:W5:Y:S04]  /*a9b0*/  @P0 LDL R6, [R1+0x1bc] ;  /* 0x0001bc0001060983 */ /* 0x0001680000100800 */
[----:B------:R-:W2:Y:S01]  /*a9c0*/  @!P0 LDL R3, [R1+0x1bc] ;  /* 0x0001bc0001038983 */ /* 0x000ea20000100800 */
[----:B---3--:R-:W-:Y:S02]  /*a9d0*/  VIADD R2, R2, 0x1 ;  /* 0x0000000102027836 */ /* 0x008fe40000000000 */
[----:B------:R-:W-:Y:S02]  /*a9e0*/  IMAD.U32 R8, RZ, RZ, UR44 ;  /* 0x0000002cff087e24 */ /* 0x000fe4000f8e00ff */
[----:B------:R-:W-:Y:S01]  /*a9f0*/  IMAD.U32 R9, RZ, RZ, UR45 ;  /* 0x0000002dff097e24 */ /* 0x000fe2000f8e00ff */
[----:B------:R1:W-:Y:S04]  /*aa00*/  STL [R1+0x1b8], R4 ;  /* 0x0001b80401007387 */ /* 0x0003e80000100800 */
[----:B------:R0:W-:Y:S04]  /*aa10*/  STL [R1+0x1c0], R2 ;  /* 0x0001c00201007387 */ /* 0x0001e80000100800 */
[----:B------:R0:W-:Y:S01]  /*aa20*/  @!P0 STL [R1+0x1b8], RZ ;  /* 0x0001b8ff01008387 */ /* 0x0001e20000100800 */
[----:B--2---:R-:W-:-:S05]  /*aa30*/  @!P0 LOP3.LUT R6, R3, 0x1, RZ, 0x3c, !PT ;  /* 0x0000000103068812 */ /* 0x004fca00078e3cff */
[----:B------:R0:W-:Y:S04]  /*aa40*/  @!P0 STL [R1+0x1bc], R6 ;  /* 0x0001bc0601008387 */ /* 0x0001e80000100800 */
[----:B------:R-:W2:Y:S01]  /*aa50*/  LD.E R3, desc[UR42][R8.64] ;  /* 0x0000002a08037980 */ /* 0x000ea2000c101900 */
[----:B------:R-:W-:Y:S05]  /*aa60*/  YIELD ;  /* 0x0000000000007946 */ /* 0x000fea0003800000 */
[----:B------:R-:W-:Y:S01]  /*aa70*/  BSSY B0, `(.L_x_11984) ;  /* 0x0000006000007945 */ /* 0x000fe20003800000 */
[----:B-1----:R-:W-:Y:S01]  /*aa80*/  @!P0 IMAD.MOV.U32 R4, RZ, RZ, RZ ;  /* 0x000000ffff048224 */ /* 0x002fe200078e00ff */
[----:B--2---:R-:W-:-:S04]  /*aa90*/  LOP3.LUT R3, R3, 0x1, RZ, 0xfc, !PT ;  /* 0x0000000103037812 */ /* 0x004fc800078efcff */
[----:B------:R-:W-:-:S13]  /*aaa0*/  ISETP.NE.AND P1, PT, R3, 0x3, PT ;  /* 0x000000030300780c */ /* 0x000fda0003f25270 */
[----:B0-----:R-:W-:Y:S05]  /*aab0*/  @!P1 BRA `(.L_x_11985) ;  /* 0x0000000000049947 */ /* 0x001fea0003800000 */
[----:B------:R-:W-:Y:S01]  /*aac0*/  BPT.TRAP 0x1 ;  /* 0x000000040000795c */ /* 0x000fe20000300000 */
.L_x_11985:
[----:B------:R-:W-:Y:S05]  /*aad0*/  BSYNC B0 ;  /* 0x0000000000007941 */ /* 0x000fea0003800000 */
.L_x_11984:
[----:B------:R-:W-:Y:S02]  /*aae0*/  IMAD.U32 R8, RZ, RZ, UR44 ;  /* 0x0000002cff087e24 */ /* 0x000fe4000f8e00ff */
[----:B------:R-:W-:-:S05]  /*aaf0*/  IMAD.U32 R9, RZ, RZ, UR45 ;  /* 0x0000002dff097e24 */ /* 0x000fca000f8e00ff */
[----:B------:R-:W2:Y:S01]  /*ab00*/  LD.E.64 R2, desc[UR42][R8.64+0x18] ;  /* 0x0000182a08027980 */ /* 0x000ea2000c101b00 */
[----:B-----5:R-:W-:Y:S01]  /*ab10*/  SHF.L.U32 R5, R6, 0x1f, RZ ;  /* 0x0000001f06057819 */ /* 0x020fe200000006ff */
[----:B------:R-:W-:Y:S02]  /*ab20*/  IMAD.U32 R6, RZ, RZ, UR44 ;  /* 0x0000002cff067e24 */ /* 0x000fe4000f8e00ff */
[----:B------:R-:W-:Y:S01]  /*ab30*/  IMAD.U32 R7, RZ, RZ, UR45 ;  /* 0x0000002dff077e24 */ /* 0x000fe2000f8e00ff */
[----:B--2---:R-:W-:-:S05]  /*ab40*/  MOV R3, R2 ;  /* 0x0000000200037202 */ /* 0x004fca0000000f00 */
[----:B------:R-:W-:-:S04]  /*ab50*/  IMAD R4, R4, 0x8, R3 ;  /* 0x0000000804047824 */ /* 0x000fc800078e0203 */
[----:B------:R0:W1:Y:S01]  /*ab60*/  SYNCS.PHASECHK.TRANS64.TRYWAIT P0, [R4+URZ], R5 ;  /* 0x00000005040075a7 */ /* 0x000062000800017f */
[----:B------:R-:W2:Y:S04]  /*ab70*/  LD.E R2, desc[UR42][R6.64] ;  /* 0x0000002a06027980 */ /* 0x000ea8000c101900 */
[----:B------:R0:W5:Y:S01]  /*ab80*/  LDL.64 R10, [R1+0x1b8] ;  /* 0x0001b800010a7983 */ /* 0x0001620000100a00 */
[----:B------:R-:W-:Y:S01]  /*ab90*/  BSSY B0, `(.L_x_11986) ;  /* 0x0000005000007945 */ /* 0x000fe20003800000 */
[----:B--2---:R-:W-:-:S04]  /*aba0*/  LOP3.LUT R2, R2, 0x1, RZ, 0xfc, !PT ;  /* 0x0000000102027812 */ /* 0x004fc800078efcff */
[----:B------:R-:W-:-:S13]  /*abb0*/  ISETP.NE.AND P1, PT, R2, 0x3, PT ;  /* 0x000000030200780c */ /* 0x000fda0003f25270 */
[----:B01----:R-:W-:Y:S05]  /*abc0*/  @!P1 BRA `(.L_x_11987) ;  /* 0x0000000000049947 */ /* 0x003fea0003800000 */
[----:B------:R-:W-:Y:S01]  /*abd0*/  BPT.TRAP 0x1 ;  /* 0x000000040000795c */ /* 0x000fe20000300000 */
.L_x_11987:
[----:B------:R-:W-:Y:S05]  /*abe0*/  BSYNC B0 ;  /* 0x0000000000007941 */ /* 0x000fea0003800000 */
.L_x_11986:
[----:B------:R-:W-:Y:S04]  /*abf0*/  BSSY B0, `(.L_x_11988) ;  /* 0x000000a000007945 */ /* 0x000fe80003800000 */
[----:B------:R-:W-:Y:S05]  /*ac00*/  @P0 BRA `(.L_x_11989) ;  /* 0x0000000000200947 */ /* 0x000fea0003800000 */
[----:B------:R-:W-:Y:S02]  /*ac10*/  IMAD.U32 R2, RZ, RZ, UR44 ;  /* 0x0000002cff027e24 */ /* 0x000fe4000f8e00ff */
[----:B------:R-:W-:-:S06]  /*ac20*/  IMAD.U32 R3, RZ, RZ, UR45 ;  /* 0x0000002dff037e24 */ /* 0x000fcc000f8e00ff */
[----:B------:R-:W2:Y:S01]  /*ac30*/  LD.E.64 R2, desc[UR42][R2.64+0x18] ;  /* 0x0000182a02027980 */ /* 0x000ea2000c101b00 */
[----:B-----5:R-:W-:Y:S02]  /*ac40*/  SHF.L.U32 R7, R11, 0x1f, RZ ;  /* 0x0000001f0b077819 */ /* 0x020fe400000006ff */
[----:B--2---:R-:W-:-:S05]  /*ac50*/  MOV R5, R2 ;  /* 0x0000000200057202 */ /* 0x004fca0000000f00 */
[----:B------:R-:W-:-:S04]  /*ac60*/  IMAD R4, R10, 0x8, R5 ;  /* 0x000000080a047824 */ /* 0x000fc800078e0205 */
[----:B------:R-:W0:Y:S02]  /*ac70*/  SYNCS.PHASECHK.TRANS64.TRYWAIT P0, [R4+URZ], R7 ;  /* 0x00000007040075a7 */ /* 0x000e24000800017f */
[----:B0-----:R-:W-:Y:S05]  /*ac80*/  @!P0 BRA `(.L_x_11990) ;  /* 0x000001fc00ac8947 */ /* 0x001fea0003800000 */
.L_x_11989:
[----:B------:R-:W-:Y:S05]  /*ac90*/  BSYNC B0 ;  /* 0x0000000000007941 */ /* 0x000fea0003800000 */
.L_x_11988:
[----:B0-----:R-:W2:Y:S04]  /*aca0*/  LDL R7, [R1+0x1b8] ;  /* 0x0001b80001077983 */ /* 0x001ea80000100800 */
[----:B------:R-:W2:Y:S01]  /*acb0*/  LDL.64 R2, [R1+0x78] ;  /* 0x0000780001027983 */ /* 0x000ea20000100a00 */
[----:B------:R-:W-:Y:S05]  /*acc0*/  WARPSYNC.ALL ;  /* 0x0000000000007948 */ /* 0x000fea0003800000 */
[----:B------:R-:W3:Y:S04]  /*acd0*/  LDL.64 R14, [R1+0x70] ;  /* 0x00007000010e7983 */ /* 0x000ee80000100a00 */
[----:B------:R-:W4:Y:S04]  /*ace0*/  LDL.64 R4, [R1+0x70] ;  /* 0x0000700001047983 */ /* 0x000f280000100a00 */
[----:B------:R-:W4:Y:S01]  /*acf0*/  LDL.64 R8, [R1+0x70] ;  /* 0x0000700001087983 */ /* 0x000f220000100a00 */
[----:B--2---:R-:W-:-:S03]  /*ad00*/  IMAD R2, R7, 0x300, R2 ;  /* 0x0000030007027824 */ /* 0x004fc600078e0202 */
[----:B-----5:R-:W2:Y:S01]  /*ad10*/  LDL.64 R10, [R1+0x70] ;  /* 0x00007000010a7983 */ /* 0x020ea20000100a00 */
[----:B------:R-:W-:Y:S01]  /*ad20*/  R2UR UR7, R3 ;  /* 0x00000000030772ca */ /* 0x000fe200000e0000 */
[----:B------:R-:W-:Y:S01]  /*ad30*/  WARPGROUP.ARRIVE ;  /* 0x00000000000079c5 */ /* 0x000fe20000000000 */
[C---:B------:R-:W-:Y:S01]  /*ad40*/  R2UR UR6, R2.reuse ;  /* 0x00000000020672ca */ /* 0x040fe200000e0000 */
[----:B------:R-:W-:-:S04]  /*ad50*/  VIADD R6, R2, 0x2 ;  /* 0x0000000202067836 */ /* 0x000fc80000000000 */
[----:B------:R-:W0:Y:S01]  /*ad60*/  S2R R13, SR_TID.X ;  /* 0x00000000000d7919 */ /* 0x000e220000002100 */
[----:B------:R-:W-:Y:S02]  /*ad70*/  IMAD.MOV.U32 R7, RZ, RZ, R3 ;  /* 0x000000ffff077224 */ /* 0x000fe400078e0003 */
[----:B------:R-:W-:Y:S01]  /*ad80*/  IMAD.MOV.U32 R165, RZ, RZ, 0x1 ;  /* 0x00000001ffa57424 */ /* 0x000fe200078e00ff */
[----:B------:R1:W-:Y:S04]  /*ad90*/  STL [R1+0x60], RZ ;  /* 0x000060ff01007387 */ /* 0x0003e80000100800 */
[----:B------:R1:W-:Y:S04]  /*ada0*/  STL [R1+0x60], R165 ;  /* 0x000060a501007387 */ /* 0x0003e80000100800 */
[----:B------:R1:W-:Y:S04]  /*adb0*/  STL [R1+0x60], R165 ;  /* 0x000060a501007387 */ /* 0x0003e80000100800 */
[----:B------:R1:W-:Y:S04]  /*adc0*/  STL [R1+0x60], R165 ;  /* 0x000060a501007387 */ /* 0x0003e80000100800 */
[----:B------:R1:W-:Y:S01]  /*add0*/  STL [R1+0x60], R165 ;  /* 0x000060a501007387 */ /* 0x0003e20000100800 */
[----:B0-----:R-:W-:-:S02]  /*ade0*/  SHF.R.U32.HI R13, RZ, 0x7, R13 ;  /* 0x00000007ff0d7819 */ /* 0x001fc4000001160d */
[----:B---3--:R-:W-:Y:S02]  /*adf0*/  R2UR UR4, R14 ;  /* 0x000000000e0472ca */ /* 0x008fe400000e0000 */
[----:B------:R-:W-:Y:S01]  /*ae00*/  R2UR UR5, R15 ;  /* 0x000000000f0572ca */ /* 0x000fe200000e0000 */
[----:B----4-:R-:W-:Y:S02]  /*ae10*/  VIADD R4, R4, 0x2 ;  /* 0x0000000204047836 */ /* 0x010fe40000000000 */
[----:B------:R-:W-:Y:S02]  /*ae20*/  VIADD R8, R8, 0x4 ;  /* 0x0000000408087836 */ /* 0x000fe40000000000 */
[----:B--2---:R-:W-:-:S08]  /*ae30*/  VIADD R10, R10, 0x6 ;  /* 0x000000060a0a7836 */ /* 0x004fd00000000000 */
[----:B------:R-:W-:Y:S01]  /*ae40*/  HGMMA.64x96x16.F32.BF16 R24, gdesc[UR4], RZ, !UPT, gsb0 ;  /* 0x01600000041879f0 */ /* 0x000fe2000c0018ff */
[----:B------:R-:W-:Y:S01]  /*ae50*/  R2UR UR6, R6 ;  /* 0x00000000060672ca */ /* 0x000fe200000e0000 */
[----:B------:R-:W-:Y:S01]  /*ae60*/  IMAD.U32 R6, RZ, RZ, UR44 ;  /* 0x0000002cff067e24 */ /* 0x000fe2000f8e00ff */
[----:B------:R-:W-:Y:S01]  /*ae70*/  R2UR UR7, R7 ;  /* 0x00000000070772ca */ /* 0x000fe200000e0000 */
[----:B------:R-:W-:Y:S01]  /*ae80*/  IMAD.U32 R7, RZ, RZ, UR45 ;  /* 0x0000002dff077e24 */ /* 0x000fe2000f8e00ff */
[----:B------:R-:W-:Y:S01]  /*ae90*/  R2UR UR4, R4 ;  /* 0x00000000040472ca */ /* 0x000fe200000e0000 */
[C---:B------:R-:W-:Y:S01]  /*aea0*/  VIADD R4, R2.reuse, 0x4 ;  /* 0x0000000402047836 */ /* 0x040fe20000000000 */
[----:B------:R-:W-:Y:S01]  /*aeb0*/  R2UR UR5, R5 ;  /* 0x00000000050572ca */ /* 0x000fe200000e0000 */
[----:B------:R-:W-:Y:S02]  /*aec0*/  IMAD.MOV.U32 R5, RZ, RZ, R3 ;  /* 0x000000ffff057224 */ /* 0x000fe400078e0003 */
        /* <DEDUP_REMOVED lines=13> */
[----:B------:R-:W-:Y:S01]  /*afa0*/  R2UR UR4, R10 ;  /* 0x000000000a0472ca */ /* 0x000fe200000e0000 */
[----:B------:R1:W5:Y:S01]  /*afb0*/  LDL R3, [R1+0x1b8] ;  /* 0x0001b80001037983 */ /* 0x0003620000100800 */
[----:B------:R-:W-:Y:S02]  /*afc0*/  R2UR UR5, R11 ;  /* 0x000000000b0572ca */ /* 0x000fe400000e0000 */
[----:B------:R-:W-:Y:S01]  /*afd0*/  IADD3 R2, -R13, 0xb, RZ ;  /* 0x0000000b0d027810 */ /* 0x000fe20007ffe1ff */
[----:B------:R-:W-:-:S02]  /*afe0*/  WARPGROUP.DEPBAR.LE gsb0, 0x0 ;  /* 0x00008000000079c5 */ /* 0x000fc40000010000 */
[----:B------:R-:W-:-:S08]  /*aff0*/  WARPGROUP.ARRIVE ;  /* 0x00000000000079c5 */ /* 0x000fd00000000000 */
[----:B------:R-:W-:Y:S03]  /*b000*/  HGMMA.64x96x16.F32.BF16 R24, gdesc[UR4], R24, gsb0 ;  /* 0x01600000041879f0 */ /* 0x000fe60008001818 */
[----:B------:R-:W-:Y:S02]  /*b010*/  WARPGROUP.DEPBAR.LE gsb0, 0x0 ;  /* 0x00008000000079c5 */ /* 0x000fe40000010000 */
[----:B------:R1:W-:Y:S06]  /*b020*/  BAR.ARV R2, 0x100 ;  /* 0x000400020000751d */ /* 0x0003ec0000002000 */
[----:B------:R-:W2:Y:S01]  /*b030*/  LD.E R4, desc[UR42][R6.64] ;  /* 0x0000002a06047980 */ /* 0x000ea2000c101900 */
[----:B------:R-:W-:Y:S01]  /*b040*/  BSSY B0, `(.L_x_11991) ;  /* 0x0000005000007945 */ /* 0x000fe20003800000 */
[----:B--2---:R-:W-:-:S04]  /*b050*/  LOP3.LUT R4, R4, 0x1, RZ, 0xfc, !PT ;  /* 0x0000000104047812 */ /* 0x004fc800078efcff */
[----:B------:R-:W-:-:S13]  /*b060*/  ISETP.NE.AND P0, PT, R4, 0x3, PT ;  /* 0x000000030400780c */ /* 0x000fda0003f05270 */
[----:B-1----:R-:W-:Y:S05]  /*b070*/  @!P0 BRA `(.L_x_11992) ;  /* 0x0000000000048947 */ /* 0x002fea0003800000 */
[----:B------:R-:W-:Y:S01]  /*b080*/  BPT.TRAP 0x1 ;  /* 0x000000040000795c */ /* 0x000fe20000300000 */
.L_x_11992:
[----:B------:R-:W-:Y:S05]  /*b090*/  BSYNC B0 ;  /* 0x0000000000007941 */ /* 0x000fea0003800000 */
.L_x_11991:
[----:B------:R-:W-:Y:S02]  /*b0a0*/  IMAD.U32 R4, RZ, RZ, UR44 ;  /* 0x0000002cff047e24 */ /* 0x000fe4000f8e00ff */
[----:B------:R-:W-:Y:S02]  /*b0b0*/  IMAD.U32 R5, RZ, RZ, UR45 ;  /* 0x0000002dff057e24 */ /* 0x000fe4000f8e00ff */
[----:B------:R-:W-:-:S04]  /*b0c0*/  IMAD.U32 R14, RZ, RZ, UR44 ;  /* 0x0000002cff0e7e24 */ /* 0x000fc8000f8e00ff */
[----:B------:R-:W2:Y:S01]  /*b0d0*/  LD.E.64 R4, desc[UR42][R4.64+0x20] ;  /* 0x0000202a04047980 */ /* 0x000ea2000c101b00 */
[----:B------:R-:W-:-:S05]  /*b0e0*/  IMAD.U32 R15, RZ, RZ, UR45 ;  /* 0x0000002dff0f7e24 */ /* 0x000fca000f8e00ff */
[----:B------:R-:W3:Y:S01]  /*b0f0*/  LD.E R14, desc[UR42][R14.64+0xc] ;  /* 0x00000c2a0e0e7980 */ /* 0x000ee2000c101900 */
[----:B--2---:R-:W-:-:S05]  /*b100*/  MOV R2, R4 ;  /* 0x0000000400027202 */ /* 0x004fca0000000f00 */
[----:B-----5:R-:W-:-:S05]  /*b110*/  IMAD R3, R3, 0x8, R2 ;  /* 0x0000000803037824 */ /* 0x020fca00078e0202 */
[----:B---3--:R-:W-:-:S04]  /*b120*/  PRMT R3, R14, 0x654, R3 ;  /* 0x000006540e037816 */ /* 0x008fc80000000003 */
[----:B------:R0:W-:Y:S01]  /*b130*/  SYNCS.ARRIVE.TRANS64.RED.A1T0 RZ, [R3+URZ], RZ ;  /* 0x000000ff03ff79a7 */ /* 0x0001e2000810043f */
[----:B------:R-:W2:Y:S04]  /*b140*/  LDL R76, [R1+0x10c] ;  /* 0x00010c00014c7983 */ /* 0x000ea80000100800 */
[----:B------:R-:W3:Y:S04]  /*b150*/  LDL R74, [R1+0x50] ;  /* 0x00005000014a7983 */ /* 0x000ee80000100800 */
[----:B0-----:R-:W4:Y:S04]  /*b160*/  LDL.64 R2, [R1+0x130] ;  /* 0x0001300001027983 */ /* 0x001f280000100a00 */
[----:B------:R-:W4:Y:S04]  /*b170*/  LDL R75, [R1+0x138] ;  /* 0x00013800014b7983 */ /* 0x000f280000100800 */
[----:B------:R-:W4:Y:S04]  /*b180*/  LDL.128 R8, [R1+0x120] ;  /* 0x0001200001087983 */ /* 0x000f280000100c00 */
[----:B------:R-:W4:Y:S01]  /*b190*/  LDL.128 R4, [R1+0x110] ;  /* 0x0001100001047983 */ /* 0x000f220000100c00 */
[----:B------:R-:W-:Y:S01]  /*b1a0*/  BSSY B0, `(.L_x_11993) ;  /* 0x0000040000007945 */ /* 0x000fe20003800000 */
[----:B--2---:R-:W-:-:S04]  /*b1b0*/  SHF.R.S32.HI R13, RZ, 0x1f, R76 ;  /* 0x0000001fff0d7819 */ /* 0x004fc8000001144c */
[----:B------:R-:W-:-:S04]  /*b1c0*/  LEA.HI R14, R13, R76, RZ, 0x7 ;  /* 0x0000004c0d0e7211 */ /* 0x000fc800078f38ff */
[----:B------:R-:W-:-:S05]  /*b1d0*/  LOP3.LUT R15, R14, 0xffffff80, RZ, 0xc0, !PT ;  /* 0xffffff800e0f7812 */ /* 0x000fca00078ec0ff */
[----:B------:R-:W-:-:S05]  /*b1e0*/  IMAD.IADD R15, R76, 0x1, -R15 ;  /* 0x000000014c0f7824 */ /* 0x000fca00078e0a0f */
[----:B------:R-:W-:Y:S02]  /*b1f0*/  SHF.R.S32.HI R20, RZ, 0x1f, R15 ;  /* 0x0000001fff147819 */ /* 0x000fe4000001140f */
[----:B------:R-:W-:Y:S02]  /*b200*/  LEA.HI R13, R13, R76, RZ, 0x2 ;  /* 0x0000004c0d0d7211 */ /* 0x000fe400078f10ff */
[CC--:B------:R-:W-:Y:S02]  /*b210*/  LEA.HI R21, R20.reuse, R15.reuse, RZ, 0x2 ;  /* 0x0000000f14157211 */ /* 0x0c0fe400078f10ff */
[----:B------:R-:W-:Y:S02]  /*b220*/  LEA.HI R20, R20, R15, RZ, 0x5 ;  /* 0x0000000f14147211 */ /* 0x000fe400078f28ff */
[--C-:B------:R-:W-:Y:S02]  /*b230*/  SHF.R.S32.HI R72, RZ, 0x2, R21.reuse ;  /* 0x00000002ff487819 */ /* 0x100fe40000011415 */
[----:B------:R-:W-:-:S02]  /*b240*/  SHF.R.S32.HI R73, RZ, 0x1f, R21 ;  /* 0x0000001fff497819 */ /* 0x000fc40000011415 */
[----:B------:R-:W-:Y:S02]  /*b250*/  LOP3.LUT R79, R13, 0xfffffffc, RZ, 0xc0, !PT ;  /* 0xfffffffc0d4f7812 */ /* 0x000fe400078ec0ff */
[----:B------:R-:W-:Y:S02]  /*b260*/  LEA.HI R73, R73, R72, RZ, 0x3 ;  /* 0x0000004849497211 */ /* 0x000fe400078f18ff */
[----:B------:R-:W-:Y:S01]  /*b270*/  SHF.R.S32.HI R77, RZ, 0x7, R14 ;  /* 0x00000007ff4d7819 */ /* 0x000fe2000001140e */
[----:B------:R-:W-:Y:S01]  /*b280*/  IMAD.IADD R79, R76, 0x1, -R79 ;  /* 0x000000014c4f7824 */ /* 0x000fe200078e0a4f */
[----:B------:R-:W-:Y:S02]  /*b290*/  SHF.R.S32.HI R13, RZ, 0x5, R20 ;  /* 0x00000005ff0d7819 */ /* 0x000fe40000011414 */
[----:B------:R-:W-:Y:S02]  /*b2a0*/  LOP3.LUT R73, R73, 0xfffffff8, RZ, 0xc0, !PT ;  /* 0xfffffff849497812 */ /* 0x000fe400078ec0ff */
[----:B------:R-:W-:Y:S01]  /*b2b0*/  LEA.HI R14, R14, R77, RZ, 0x1 ;  /* 0x0000004d0e0e7211 */ /* 0x000fe200078f08ff */
[----:B---3--:R-:W-:Y:S01]  /*b2c0*/  IMAD R74, R74, 0x8, R13 ;  /* 0x000000084a4a7824 */ /* 0x008fe200078e020d */
[----:B------:R-:W-:Y:S01]  /*b2d0*/  LEA.HI R13, R79, R79, RZ, 0x1 ;  /* 0x0000004f4f0d7211 */ /* 0x000fe200078f08ff */
[----:B------:R-:W-:Y:S01]  /*b2e0*/  IMAD.IADD R73, R72, 0x1, -R73 ;  /* 0x0000000148497824 */ /* 0x000fe200078e0a49 */
[----:B------:R-:W-:-:S02]  /*b2f0*/  LOP3.LUT R14, R14, 0x3fffffe, RZ, 0xc0, !PT ;  /* 0x03fffffe0e0e7812 */ /* 0x000fc400078ec0ff */
[----:B------:R-:W-:Y:S01]  /*b300*/  LOP3.LUT R20, R13, 0x1ffffffe, RZ, 0xc0, !PT ;  /* 0x1ffffffe0d147812 */ /* 0x000fe200078ec0ff */
[----:B------:R-:W-:Y:S01]  /*b310*/  IMAD.U32 R73, R74, 0x10, R73 ;  /* 0x000000104a497824 */ /* 0x000fe200078e0049 */
[----:B----4-:R-:W-:Y:S01]  /*b320*/  ISETP.NE.AND P0, PT, R2, 0x1, PT ;  /* 0x000000010200780c */ /* 0x010fe20003f05270 */
[----:B------:R-:W-:Y:S02]  /*b330*/  IMAD.IADD R14, R77, 0x1, -R14 ;  /* 0x000000014d0e7824 */ /* 0x000fe400078e0a0e */
[----:B------:R-:W-:Y:S02]  /*b340*/  IMAD.IADD R20, R79, 0x1, -R20 ;  /* 0x000000014f147824 */ /* 0x000fe400078e0a14 */
        /* <DEDUP_REMOVED lines=8> */
[----:B------:R-:W-:Y:S01]  /*b3d0*/  IMAD.IADD R2, R15, 0x1, -R2 ;  /* 0x000000010f027824 */ /* 0x000fe200078e0a02 */
[----:B------:R-:W-:-:S03]  /*b3e0*/  ISETP.GE.AND P1, PT, R9, 0x1, PT ;  /* 0x000000010900780c */ /* 0x000fc60003f26270 */
[----:B------:R-:W-:Y:S01]  /*b3f0*/  IMAD R2, R2, -0x2, R3 ;  /* 0xfffffffe02027824 */ /* 0x000fe200078e0203 */
[----:B------:R-:W-:-:S04]  /*b400*/  LOP3.LUT R3, RZ, R6, RZ, 0x33, !PT ;  /* 0x00000006ff037212 */ /* 0x000fc800078e33ff */
[----:B------:R-:W-:Y:S01]  /*b410*/  IADD3 R14, -R4, R2, R5 ;  /* 0x00000002040e7210 */ /* 0x000fe20007ffe105 */
[----:B------:R-:W-:-:S04]  /*b420*/  VIADD R72, R2, 0xffffffff ;  /* 0xffffffff02487836 */ /* 0x000fc80000000000 */
[C---:B------:R-:W-:Y:S02]  /*b430*/  IMAD.IADD R15, R14.reuse, 0x1, R7 ;  /* 0x000000010e0f7824 */ /* 0x040fe400078e0207 */
[----:B------:R-:W-:Y:S02]  /*b440*/  IMAD.IADD R14, R14, 0x1, R3 ;  /* 0x000000010e0e7824 */ /* 0x000fe400078e0203 */
[----:B------:R-:W-:Y:S02]  /*b450*/  IMAD R21, R0, -0x60, R8 ;  /* 0xffffffa000157824 */ /* 0x000fe400078e0208 */
        /* <DEDUP_REMOVED lines=13> */
.L_x_11996:
[----:B------:R-:W-:-:S13]  /*b530*/  ISETP.NE.AND P0, PT, R9, 0x1, PT ;  /* 0x000000010900780c */ /* 0x000fda0003f05270 */
[----:B------:R-:W-:-:S05]  /*b540*/  @P0 IMAD.HI.U32 R8, R6, R10, RZ ;  /* 0x0000000a06080227 */ /* 0x000fca00078e00ff */
[----:B------:R-:W-:-:S07]  /*b550*/  @P0 SHF.R.U32.HI R6, RZ, R11, R8 ;  /* 0x0000000bff060219 */ /* 0x000fce0000011608 */
.L_x_11997:
[----:B------:R-:W-:Y:S05]  /*b560*/  BSYNC B1 ;  /* 0x0000000000017941 */ /* 0x000fea0003800000 */
.L_x_11995:
[----:B------:R-:W-:-:S05]  /*b570*/  IMAD R6, R6, R9, R72 ;  /* 0x0000000906067224 */ /* 0x000fca00078e0248 */
[----:B------:R-:W-:Y:S02]  /*b580*/  VIMNMX R3, R3, R6, !PT ;  /* 0x0000000603037248 */ /* 0x000fe40007fe0100 */
[----:B------:R-:W-:-:S07]  /*b590*/  VIADDMNMX R2, R6, R9, R2, PT ;  /* 0x0000000906027246 */ /* 0x000fce0003800102 */
.L_x_11994:
[----:B------:R-:W-:Y:S05]  /*b5a0*/  BSYNC B0 ;  /* 0x0000000000007941 */ /* 0x000fea0003800000 */
.L_x_11993:
        /* <DEDUP_REMOVED lines=14> */
[----:B------:R-:W-:Y:S01]  /*b690*/  FSEL R147, R29, -INF , !P2 ;  /* 0xff8000001d937808 */ /* 0x000fe20005000000 */
[----:B0-----:R-:W-:Y:S01]  /*b6a0*/  IMAD.IADD R6, R15, 0x1, R20 ;  /* 0x000000010f067824 */ /* 0x001fe200078e0214 */
        /* <DEDUP_REMOVED lines=114> */
.L_x_12001:
[----:B------:R-:W-:-:S13]  /*bdd0*/  ISETP.NE.AND P6, PT, R9, 0x1, PT ;  /* 0x000000010900780c */ /* 0x000fda0003fc5270 */
[----:B------:R-:W-:-:S05]  /*bde0*/  @P6 IMAD.HI.U32 R10, R4, R10, RZ ;  /* 0x0000000a040a6227 */ /* 0x000fca00078e00ff */
[----:B------:R-:W-:-:S07]  /*bdf0*/  @P6 SHF.R.U32.HI R4, RZ, R11, R10 ;  /* 0x0000000bff046219 */ /* 0x000fce000001160a */
.L_x_12002:
[----:B------:R-:W-:Y:S05]  /*be00*/  BSYNC B1 ;  /* 0x0000000000017941 */ /* 0x000fea0003800000 */
.L_x_12000:
[----:B------:R-:W-:-:S05]  /*be10*/  IMAD R4, R4, R9, R72 ;  /* 0x0000000904047224 */ /* 0x000fca00078e0248 */
[----:B------:R-:W-:Y:S02]  /*be20*/  VIADDMNMX R6, R4, R9, R6, PT ;  /* 0x0000000904067246 */ /* 0x000fe40003800106 */
[----:B------:R-:W-:-:S07]  /*be30*/  VIMNMX R3, R3, R4, !PT ;  /* 0x0000000403037248 */ /* 0x000fce0007fe0100 */
.L_x_11999:
[----:B------:R-:W-:Y:S05]  /*be40*/  BSYNC B0 ;  /* 0x0000000000007941 */ /* 0x000fea0003800000 */
.L_x_11998:
[----:B------:R-:W2:Y:S01]  /*be50*/  LDL.64 R14, [R1+0x1d0] ;  /* 0x0001d000010e7983 */ /* 0x000ea20000100a00 */
[C---:B------:R-:W-:Y:S02]  /*be60*/  ISETP.GT.AND P0, PT, R3.reuse, 0x1, !P0 ;  /* 0x000000010300780c */ /* 0x040fe40004704270 */
[----:B------:R-:W-:Y:S01]  /*be70*/  ISETP.GT.AND P1, PT, R3, 0x8, !P1 ;  /* 0x000000080300780c */ /* 0x000fe20004f24270 */
[----:B------:R-:W3:Y:S01]  /*be80*/  LDL.64 R10, [R1+0x3f0] ;  /* 0x0003f000010a7983 */ /* 0x000ee20000100a00 */
[C---:B------:R-:W-:Y:S02]  /*be90*/  ISETP.LT.OR P0, PT, R6.reuse, 0x2, P0 ;  /* 0x000000020600780c */ /* 0x040fe40000701670 */
[----:B------:R-:W-:Y:S01]  /*bea0*/  ISETP.LT.OR P1, PT, R6, 0x9, P1 ;  /* 0x000000090600780c */ /* 0x000fe20000f21670 */
[----:B------:R-:W4:Y:S01]  /*beb0*/  LDL.64 R100, [R1+0x240] ;  /* 0x0002400001647983 */ /* 0x000f220000100a00 */
[----:B------:R-:W-:Y:S02]  /*bec0*/  FSEL R79, R27, -INF , !P0 ;  /* 0xff8000001b4f7808 */ /* 0x000fe40004000000 */
[----:B------:R-:W-:Y:S01]  /*bed0*/  ISETP.NE.AND P0, PT, R8, RZ, PT ;  /* 0x000000ff0800720c */ /* 0x000fe20003f05270 */
[----:B------:R-:W4:Y:S01]  /*bee0*/  LDL.64 R134, [R1+0x260] ;  /* 0x0002600001867983 */ /* 0x000f220000100a00 */
[----:B------:R-:W-:-:S02]  /*bef0*/  FSEL R27, R30, -INF , !P1 ;  /* 0xff8000001e1b7808 */ /* 0x000fc40004800000 */
[----:B------:R-:W-:Y:S01]  /*bf00*/  ISETP.GT.AND P0, PT, R3, 0x9, !P0 ;  /* 0x000000090300780c */ /* 0x000fe20004704270 */
[----:B------:R-:W4:Y:S01]  /*bf10*/  LDL.64 R126, [R1+0x270] ;  /* 0x00027000017e7983 */ /* 0x000f220000100a00 */
[----:B------:R-:W-:Y:S02]  /*bf20*/  ISETP.NE.AND P1, PT, R36, RZ, PT ;  /* 0x000000ff2400720c */ /* 0x000fe40003f25270 */
[----:B------:R-:W-:Y:S01]  /*bf30*/  ISETP.LT.OR P0, PT, R6, 0xa, P0 ;  /* 0x0000000a0600780c */ /* 0x000fe20000701670 */
[----:B------:R-:W4:Y:S01]  /*bf40*/  LDL.64 R102, [R1+0x280] ;  /* 0x0002800001667983 */ /* 0x000f220000100a00 */
[----:B------:R-:W-:Y:S02]  /*bf50*/  ISETP.NE.AND P6, PT, R73, RZ, PT ;  /* 0x000000ff4900720c */ /* 0x000fe40003fc5270 */
[----:B------:R-:W-:Y:S01]  /*bf60*/  FSEL R77, R31, -INF , !P0 ;  /* 0xff8000001f4d7808 */ /* 0x000fe20004000000 */
[----:B------:R-:W4:Y:S01]  /*bf70*/  LDL.64 R98, [R1+0x290] ;  /* 0x0002900001627983 */ /* 0x000f220000100a00 */
[----:B------:R-:W-:-:S02]  /*bf80*/  ISETP.NE.AND P0, PT, R25, RZ, PT ;  /* 0x000000ff1900720c */ /* 0x000fc40003f05270 */
[C---:B------:R-:W-:Y:S01]  /*bf90*/  ISETP.GT.AND P2, PT, R3.reuse, 0x49, !P2 ;  /* 0x000000490300780c */ /* 0x040fe20005744270 */
[----:B------:R-:W3:Y:S01]  /*bfa0*/  LDL R25, [R1+0x1f0] ;  /* 0x0001f00001197983 */ /* 0x000ee20000100800 */
[C---:B------:R-:W-:Y:S02]  /*bfb0*/  ISETP.GT.AND P0, PT, R3.reuse, 0x10, !P0 ;  /* 0x000000100300780c */ /* 0x040fe40004704270 */
[C---:B------:R-:W-:Y:S01]  /*bfc0*/  ISETP.GT.AND P3, PT, R3.reuse, 0x50, !P3 ;  /* 0x000000500300780c */ /* 0x040fe20005f64270 */
[----:B------:R-:W4:Y:S01]  /*bfd0*/  LDL.64 R104, [R1+0x378] ;  /* 0x0003780001687983 */ /* 0x000f220000100a00 */
[----:B------:R-:W-:Y:S02]  /*bfe0*/  ISETP.LT.OR P0, PT, R6, 0x11, P0 ;  /* 0x000000110600780c */ /* 0x000fe40000701670 */
[----:B------:R-:W-:Y:S01]  /*bff0*/  ISETP.GT.AND P4, PT, R3, 0x51, !P4 ;  /* 0x000000510300780c */ /* 0x000fe20006784270 */
[----:B------:R-:W4:Y:S01]  /*c000*/  LDL.64 R106, [R1+0x388] ;  /* 0x00038800016a7983 */ /* 0x000f220000100a00 */
[----:B------:R-:W-:-:S02]  /*c010*/  FSEL R31, R34, -INF , !P0 ;  /* 0xff800000221f7808 */ /* 0x000fc40004000000 */
[----:B------:R-:W-:Y:S01]  /*c020*/  ISETP.NE.AND P0, PT, R28, RZ, PT ;  /* 0x000000ff1c00720c */ /* 0x000fe20003f05270 */
[----:B------:R-:W4:Y:S03]  /*c030*/  LDL.64 R108, [R1+0x398] ;  /* 0x00039800016c7983 */ /* 0x000f260000100a00 */
[----:B------:R-:W-:Y:S01]  /*c040*/  ISETP.GT.AND P0, PT, R3, 0x11, !P0 ;  /* 0x000000110300780c */ /* 0x000fe20004704270 */
[----:B------:R-:W4:Y:S03]  /*c050*/  LDL.64 R110, [R1+0x3a8] ;  /* 0x0003a800016e7983 */ /* 0x000f260000100a00 */
[----:B------:R-:W-:Y:S01]  /*c060*/  ISETP.LT.OR P0, PT, R6, 0x12, P0 ;  /* 0x000000120600780c */ /* 0x000fe20000701670 */
[----:B------:R-:W4:Y:S03]  /*c070*/  LDL.64 R112, [R1+0x3b8] ;  /* 0x0003b80001707983 */ /* 0x000f260000100a00 */
[----:B------:R-:W-:Y:S01]  /*c080*/  FSEL R75, R35, -INF , !P0 ;  /* 0xff800000234b7808 */ /* 0x000fe20004000000 */
[----:B------:R-:W4:Y:S01]  /*c090*/  LDL.64 R114, [R1+0x3c8] ;  /* 0x0003c80001727983 */ /* 0x000f220000100a00 */
[----:B------:R-:W-:-:S02]  /*c0a0*/  ISETP.NE.AND P0, PT, R32, RZ, PT ;  /* 0x000000ff2000720c */ /* 0x000fc40003f05270 */
[C---:B------:R-:W-:Y:S01]  /*c0b0*/  ISETP.GT.AND P5, PT, R3.reuse, 0x58, !P5 ;  /* 0x000000580300780c */ /* 0x040fe20006fa4270 */
[----:B------:R-:W4:Y:S01]  /*c0c0*/  LDL.64 R116, [R1+0x3d8] ;  /* 0x0003d80001747983 */ /* 0x000f220000100a00 */
[----:B------:R-:W-:-:S03]  /*c0d0*/  ISETP.GT.AND P0, PT, R3, 0x18, !P0 ;  /* 0x000000180300780c */ /* 0x000fc60004704270 */
[----:B------:R-:W4:Y:S01]  /*c0e0*/  LDL.64 R118, [R1+0x3e8] ;  /* 0x0003e80001767983 */ /* 0x000f220000100a00 */
[----:B------:R-:W-:-:S03]  /*c0f0*/  ISETP.LT.OR P0, PT, R6, 0x19, P0 ;  /* 0x000000190600780c */ /* 0x000fc60000701670 */
[----:B------:R-:W4:Y:S01]  /*c100*/  LDL R150, [R1+0x28] ;  /* 0x0000280001967983 */ /* 0x000f220000100800 */
        /* <DEDUP_REMOVED lines=48> */
[----:B------:R-:W-:Y:S02]  /*c410*/  ISETP.GT.AND P0, PT, R3, RZ, !P6 ;  /* 0x000000ff0300720c */ /* 0x000fe40007704270 */
[----:B--2---:R-:W-:Y:S02]  /*c420*/  FMNMX.FTZ R2, R97, R14, !PT ;  /* 0x0000000e61027209 */ /* 0x004fe40007810000 */
[----:B------:R-:W-:Y:S02]  /*c430*/  ISETP.LT.OR P0, PT, R6, 0x1, P0 ;  /* 0x000000010600780c */ /* 0x000fe40000701670 */
[----:B------:R-:W-:Y:S02]  /*c440*/  FMNMX.FTZ R2, R95, R2, !PT ;  /* 0x000000025f027209 */ /* 0x000fe40007810000 */
[----:B------:R-:W-:-:S02]  /*c450*/  FSEL R59, R26, -INF , !P0 ;  /* 0xff8000001a3b7808 */ /* 0x000fc40004000000 */
[----:B------:R-:W-:Y:S02]  /*c460*/  FMNMX.FTZ R2, R93, R2, !PT ;  /* 0x000000025d027209 */ /* 0x000fe40007810000 */
[C---:B------:R-:W-:Y:S02]  /*c470*/  ISETP.LT.OR P2, PT, R6.reuse, 0x4a, P2 ;  /* 0x0000004a0600780c */ /* 0x040fe40001741670 */
[----:B------:R-:W-:Y:S02]  /*c480*/  FMNMX.FTZ R2, R147, R2, !PT ;  /* 0x0000000293027209 */ /* 0x000fe40007810000 */
[----:B------:R-:W-:Y:S02]  /*c490*/  ISETP.LT.OR P3, PT, R6, 0x51, P3 ;  /* 0x000000510600780c */ /* 0x000fe40001f61670 */
[----:B------:R-:W-:Y:S02]  /*c4a0*/  FMNMX.FTZ R2, R91, R2, !PT ;  /* 0x000000025b027209 */ /* 0x000fe40007810000 */
[----:B------:R-:W-:-:S02]  /*c4b0*/  ISETP.NE.AND P6, PT, R21, RZ, PT ;  /* 0x000000ff1500720c */ /* 0x000fc40003fc5270 */
        /* <DEDUP_REMOVED lines=40> */
[----:B------:R-:W-:Y:S02]  /*c740*/  FSEL R28, R63, -INF , !P2 ;  /* 0xff8000003f1c7808 */ /* 0x000fe40005000000 */
[----:B------:R-:W-:Y:S02]  /*c750*/  FMNMX.FTZ R5, R62, R5, !PT ;  /* 0x000000053e057209 */ /* 0x000fe40007810000 */
[----:B------:R-:W-:Y:S02]  /*c760*/  ISETP.LT.OR P4, PT, R6, 0x52, P4 ;  /* 0x000000520600780c */ /* 0x000fe40002781670 */
[----:B------:R-:W-:Y:S02]  /*c770*/  FSEL R26, R66, -INF , !P3 ;  /* 0xff800000421a7808 */ /* 0x000fe40005800000 */
[----:B------:R-:W-:Y:S02]  /*c780*/  FMNMX.FTZ R5, R28, R5, !PT ;  /* 0x000000051c057209 */ /* 0x000fe40007810000 */
[----:B------:R-:W-:-:S02]  /*c790*/  ISETP.GT.AND P0, PT, R3, 0x59, !P6 ;  /* 0x000000590300780c */ /* 0x000fc40007704270 */
[----:B------:R-:W-:Y:S02]  /*c7a0*/  ISETP.LT.OR P5, PT, R6, 0x59, P5 ;  /* 0x000000590600780c */ /* 0x000fe40002fa1670 */
[----:B------:R-:W-:Y:S02]  /*c7b0*/  FSEL R120, R67, -INF , !P4 ;  /* 0xff80000043787808 */ /* 0x000fe40006000000 */
[----:B------:R-:W-:Y:S01]  /*c7c0*/  FMNMX.FTZ R5, R26, R5, !PT ;  /* 0x000000051a057209 */ /* 0x000fe20007810000 */
[----:B------:R-:W2:Y:S01]  /*c7d0*/  LDL.64 R66, [R1+0x360] ;  /* 0x0003600001427983 */ /* 0x000ea20000100a00 */
[----:B------:R-:W-:Y:S02]  /*c7e0*/  ISETP.LT.OR P0, PT, R6, 0x5a, P0 ;  /* 0x0000005a0600780c */ /* 0x000fe40000701670 */
[----:B------:R-:W-:Y:S02]  /*c7f0*/  FSEL R24, R70, -INF , !P5 ;  /* 0xff80000046187808 */ /* 0x000fe40006800000 */
[----:B------:R-:W-:-:S02]  /*c800*/  FMNMX.FTZ R5, R120, R5, !PT ;  /* 0x0000000578057209 */ /* 0x000fc40007810000 */
[----:B------:R-:W-:Y:S02]  /*c810*/  FSEL R21, R71, -INF , !P0 ;  /* 0xff80000047157808 */ /* 0x000fe40004000000 */
[----:B------:R-:W-:Y:S01]  /*c820*/  FMNMX.FTZ R4, R24, R5, !PT ;  /* 0x0000000518047209 */ /* 0x000fe20007810000 */
[----:B------:R-:W2:Y:S03]  /*c830*/  LDL.64 R70, [R1+0x340] ;  /* 0x0003400001467983 */ /* 0x000ea60000100a00 */
[----:B------:R-:W-:Y:S02]  /*c840*/  FMNMX.FTZ R3, R21, R4, !PT ;  /* 0x0000000415037209 */ /* 0x000fe40007810000 */
[----:B0-----:R-:W-:Y:S02]  /*c850*/  FMNMX.FTZ R4, R7, R8, !PT ;  /* 0x0000000807047209 */ /* 0x001fe40007810000 */
[----:B------:R-:W4:Y:S04]  /*c860*/  LDL.64 R6, [R1+0x1e0] ;  /* 0x0001e00001067983 */ /* 0x000f280000100a00 */
[----:B------:R0:W-:Y:S04]  /*c870*/  STL.64 [R1+0x1d0], R2 ;  /* 0x0001d00201007387 */ /* 0x0001e80000100a00 */
[----:B------:R1:W-:Y:S04]  /*c880*/  STL [R1+0x1d0], R4 ;  /* 0x0001d00401007387 */ /* 0x0003e80000100800 */
[----:B------:R-:W3:Y:S04]  /*c890*/  LDL R32, [R1+0x1d0] ;  /* 0x0001d00001207983 */ /* 0x000ee80000100800 */
[----:B------:R-:W2:Y:S04]  /*c8a0*/  LDL R30, [R1+0x1d4] ;  /* 0x0001d400011e7983 */ /* 0x000ea80000100800 */
[----:B------:R-:W4:Y:S04]  /*c8b0*/  LDL.64 R8, [R1+0x3f8] ;  /* 0x0003f80001087983 */ /* 0x000f280000100a00 */
[----:B0-----:R-:W4:Y:S01]  /*c8c0*/  LDL.64 R2, [R1+0x250] ;  /* 0x0002500001027983 */ /* 0x001f220000100a00 */
[----:B---3--:R-:W-:Y:S01]  /*c8d0*/  FMUL.FTZ R5, R25, R32 ;  /* 0x0000002019057220 */ /* 0x008fe20000410000 */
[----:B------:R-:W-:-:S04]  /*c8e0*/  FSETP.NEU.FTZ.AND P0, PT, R32, -INF , PT ;  /* 0xff8000002000780b */ /* 0x000fc80003f1d000 */
[----:B------:R-:W-:Y:S02]  /*c8f0*/  FSEL R20, R5, RZ, P0 ;  /* 0x000000ff05147208 */ /* 0x000fe40000000000 */
[----:B-1----:R-:W3:Y:S03]  /*c900*/  LDL.64 R4, [R1+0x200] ;  /* 0x0002000001047983 */ /* 0x002ee60000100a00 */
[-CC-:B------:R-:W-:Y:S01]  /*c910*/  FFMA.FTZ R146, R91, R25.reuse, -R20.reuse ;  /* 0x000000195b927223 */ /* 0x180fe20000010814 */
[-CC-:B------:R-:W-:Y:S01]  /*c920*/  FFMA.FTZ R160, R87, R25.reuse, -R20.reuse ;  /* 0x0000001957a07223 */ /* 0x180fe20000010814 */
[-CC-:B------:R-:W-:Y:S01]  /*c930*/  FFMA.FTZ R162, R83, R25.reuse, -R20.reuse ;  /* 0x0000001953a27223 */ /* 0x180fe20000010814 */
[----:B------:R-:W3:Y:S04]  /*c940*/  LDL.64 R90, [R1+0x210] ;  /* 0x00021000015a7983 */ /* 0x000ee80000100a00 */
[----:B------:R-:W3:Y:S04]  /*c950*/  LDL.64 R86, [R1+0x220] ;  /* 0x0002200001567983 */ /* 0x000ee80000100a00 */
[----:B------:R-:W3:Y:S01]  /*c960*/  LDL.64 R82, [R1+0x230] ;  /* 0x0002300001527983 */ /* 0x000ee20000100a00 */
[----:B------:R-:W-:-:S03]  /*c970*/  FFMA.FTZ R172, R13, R25, -R20 ;  /* 0x000000190dac7223 */ /* 0x000fc60000010814 */
[----:B--2---:R-:W0:Y:S02]  /*c980*/  SHFL.BFLY PT, R13, R30, 0x2, 0x1f ;  /* 0x0c401f001e0d7f89 */ /* 0x004e2400000e0000 */
[----:B0-----:R-:W-:-:S05]  /*c990*/  FMNMX.FTZ R149, R13, R30, !PT ;  /* 0x0000001e0d957209 */ /* 0x001fca0007810000 */
[----:B------:R-:W0:Y:S01]  /*c9a0*/  SHFL.BFLY PT, R30, R149, 0x1, 0x1f ;  /* 0x0c201f00951e7f89 */ /* 0x000e2200000e0000 */
        /* <DEDUP_REMOVED lines=20> */
[----:B0-----:R-:W-:Y:S01]  /*caf0*/  FMNMX.FTZ R149, R149, R30, !PT ;  /* 0x0000001e95957209 */ /* 0x001fe20007810000 */
[-C--:B------:R-:W-:Y:S01]  /*cb00*/  FFMA.FTZ R141, R69, R25.reuse, -R20 ;  /* 0x00000019458d7223 */ /* 0x080fe20000010814 */
[----:B------:R-:W-:Y:S01]  /*cb10*/  FADD.FTZ R13, R14, -R13 ;  /* 0x8000000d0e0d7221 */ /* 0x000fe20000010000 */
[----:B------:R-:W-:Y:S01]  /*cb20*/  MUFU.EX2 R156, R156 ;  /* 0x0000009c009c7308 */ /* 0x000fe20000000800 */
[C---:B------:R-:W-:Y:S01]  /*cb30*/  FSETP.NEU.FTZ.AND P0, PT, R149.reuse, -INF , PT ;  /* 0xff8000009500780b */ /* 0x040fe20003f1d000 */
[C---:B------:R-:W-:Y:S01]  /*cb40*/  FMUL.FTZ R20, R149.reuse, R25 ;  /* 0x0000001995147220 */ /* 0x040fe20000410000 */
[----:B------:R-:W2:Y:S02]  /*cb50*/  LDL.64 R96, [R1+0x2a0] ;  /* 0x0002a00001607983 */ /* 0x000ea40000100a00 */
[----:B------:R-:W-:-:S02]  /*cb60*/  FSEL R14, R149, RZ, P0 ;  /* 0x000000ff950e7208 */ /* 0x000fc40000000000 */
[----:B------:R-:W-:Y:S01]  /*cb70*/  FSEL R20, R20, RZ, P0 ;  /* 0x000000ff14147208 */ /* 0x000fe20000000000 */
[----:B------:R-:W-:Y:S01]  /*cb80*/  MUFU.EX2 R132, R132 ;  /* 0x0000008400847308 */ /* 0x000fe20000000800 */
[----:B------:R-:W2:Y:S01]  /*cb90*/  LDL.64 R94, [R1+0x2b0] ;  /* 0x0002b000015e7983 */ /* 0x000ea20000100a00 */
[----:B------:R-:W-:Y:S01]  /*cba0*/  FADD.FTZ R14, R15, -R14 ;  /* 0x8000000e0f0e7221 */ /* 0x000fe20000010000 */
[-C--:B------:R-:W-:Y:S01]  /*cbb0*/  FMUL.FTZ R13, R13, R25.reuse ;  /* 0x000000190d0d7220 */ /* 0x080fe20000410000 */
[-CC-:B------:R-:W-:Y:S01]  /*cbc0*/  FFMA.FTZ R157, R59, R25.reuse, -R20.reuse ;  /* 0x000000193b9d7223 */ /* 0x180fe20000010814 */
[----:B------:R-:W2:Y:S01]  /*cbd0*/  LDL.64 R88, [R1+0x2c0] ;  /* 0x0002c00001587983 */ /* 0x000ea20000100a00 */
[----:B------:R-:W-:Y:S01]  /*cbe0*/  FMUL.FTZ R14, R25, R14 ;  /* 0x0000000e190e7220 */ /* 0x000fe20000410000 */
[-CC-:B------:R-:W-:Y:S01]  /*cbf0*/  FFMA.FTZ R140, R79, R25.reuse, -R20.reuse ;  /* 0x000000194f8c7223 */ /* 0x180fe20000010814 */
[----:B------:R-:W4:Y:S01]  /*cc00*/  MUFU.EX2 R148, R13 ;  /* 0x0000000d00947308 */ /* 0x000f220000000800 */
[-CC-:B------:R-:W-:Y:S01]  /*cc10*/  FFMA.FTZ R159, R27, R25.reuse, -R20.reuse ;  /* 0x000000191b9f7223 */ /* 0x180fe20000010814 */
[-CC-:B------:R-:W-:Y:S01]  /*cc20*/  FFMA.FTZ R139, R77, R25.reuse, -R20.reuse ;  /* 0x000000194d8b7223 */ /* 0x180fe20000010814 */
[----:B------:R-:W-:-:S05]  /*cc30*/  FFMA.FTZ R161, R31, R25, -R20 ;  /* 0x000000191fa17223 */ /* 0x000fca0000010814 */
[----:B------:R-:W-:Y:S01]  /*cc40*/  MUFU.EX2 R158, R158 ;  /* 0x0000009e009e7308 */ /* 0x000fe20000000800 */
[----:B------:R-:W-:-:S07]  /*cc50*/  FFMA.FTZ R138, R75, R25, -R20 ;  /* 0x000000194b8a7223 */ /* 0x000fce0000010814 */
        /* <DEDUP_REMOVED lines=11> */
[-CC-:B------:R-:W-:Y:S01]  /*cd10*/  FFMA.FTZ R125, R47, R25.reuse, -R20.reuse ;  /* 0x000000192f7d7223 */ /* 0x180fe20000010814 */
[----:B------:R-:W2:Y:S06]  /*cd20*/  LDL.64 R84, [R1+0x2d0] ;  /* 0x0002d00001547983 */ /* 0x000eac0000100a00 */
        /* <DEDUP_REMOVED lines=11> */
[-CC-:B------:R-:W-:Y:S01]  /*cde0*/  FFMA.FTZ R177, R177, R25.reuse, -R20.reuse ;  /* 0x00000019b1b17223 */ /* 0x180fe20000010814 */
[-CC-:B------:R-:W-:Y:S01]  /*cdf0*/  FFMA.FTZ R122, R122, R25.reuse, -R20.reuse ;  /* 0x000000197a7a7223 */ /* 0x180fe20000010814 */
[----:B------:R-:W2:Y:S04]  /*ce00*/  LDL.64 R52, [R1+0x3d0] ;  /* 0x0003d00001347983 */ /* 0x000ea80000100a00 */
[----:B------:R-:W2:Y:S01]  /*ce10*/  LDL.64 R36, [R1+0x268] ;  /* 0x0002680001247983 */ /* 0x000ea20000100a00 */
[----:B------:R-:W-:Y:S08]  /*ce20*/  MUFU.EX2 R157, R157 ;  /* 0x0000009d009d7308 */ /* 0x000ff00000000800 */
[----:B------:R-:W-:Y:S01]  /*ce30*/  MUFU.EX2 R174, R174 ;  /* 0x000000ae00ae7308 */ /* 0x000fe20000000800 */
[----:B------:R-:W-:-:S07]  /*ce40*/  FFMA.FTZ R179, R62, R25, -R20 ;  /* 0x000000193eb37223 */ /* 0x000fce0000010814 */
[----:B------:R-:W-:Y:S01]  /*ce50*/  MUFU.EX2 R144, R144 ;  /* 0x0000009000907308 */ /* 0x000fe20000000800 */
[-CC-:B------:R-:W-:Y:S01]  /*ce60*/  FFMA.FTZ R121, R28, R25.reuse, -R20.reuse ;  /* 0x000000191c797223 */ /* 0x180fe20000010814 */
[----:B------:R-:W2:Y:S04]  /*ce70*/  LDL.64 R40, [R1+0x248] ;  /* 0x0002480001287983 */ /* 0x000ea80000100a00 */
[----:B------:R-:W2:Y:S02]  /*ce80*/  LDL.64 R56, [R1+0x3b0] ;  /* 0x0003b00001387983 */ /* 0x000ea40000100a00 */
[----:B------:R-:W0:Y:S08]  /*ce90*/  MUFU.EX2 R133, R14 ;  /* 0x0000000e00857308 */ /* 0x000e300000000800 */
[----:B------:R-:W-:Y:S01]  /*cea0*/  MUFU.EX2 R176, R176 ;  /* 0x000000b000b07308 */ /* 0x000fe20000000800 */
[----:B------:R-:W-:-:S07]  /*ceb0*/  FFMA.FTZ R181, R26, R25, -R20 ;  /* 0x000000191ab57223 */ /* 0x000fce0000010814 */
[----:B------:R-:W-:Y:S01]  /*cec0*/  MUFU.EX2 R143, R143 ;  /* 0x0000008f008f7308 */ /* 0x000fe20000000800 */
[-CC-:B------:R-:W-:Y:S01]  /*ced0*/  FFMA.FTZ R120, R120, R25.reuse, -R20.reuse ;  /* 0x0000001978787223 */ /* 0x180fe20000010814 */
[----:B------:R-:W2:Y:S04]  /*cee0*/  LDL.64 R44, [R1+0x3c0] ;  /* 0x0003c000012c7983 */ /* 0x000ea80000100a00 */
[----:B------:R-:W2:Y:S02]  /*cef0*/  LDL.64 R60, [R1+0x390] ;  /* 0x00039000013c7983 */ /* 0x000ea40000100a00 */
[----:B------:R-:W1:Y:S08]  /*cf00*/  MUFU.EX2 R140, R140 ;  /* 0x0000008c008c7308 */ /* 0x000e700000000800 */
[----:B------:R-:W-:Y:S01]  /*cf10*/  MUFU.EX2 R178, R178 ;  /* 0x000000b200b27308 */ /* 0x000fe20000000800 */
[----:B------:R-:W-:Y:S01]  /*cf20*/  FFMA.FTZ R183, R24, R25, -R20 ;  /* 0x0000001918b77223 */ /* 0x000fe20000010814 */
[----:B------:R-:W2:Y:S04]  /*cf30*/  LDL.64 R78, [R1+0x2f0] ;  /* 0x0002f000014e7983 */ /* 0x000ea80000100a00 */
[----:B------:R-:W2:Y:S02]  /*cf40*/  LDL.64 R64, [R1+0x320] ;  /* 0x0003200001407983 */ /* 0x000ea40000100a00 */
[----:B------:R-:W3:Y:S01]  /*cf50*/  MUFU.EX2 R159, R159 ;  /* 0x0000009f009f7308 */ /* 0x000ee20000000800 */
[----:B----4-:R-:W-:Y:S01]  /*cf60*/  FFMA.FTZ R13, R148, R6, R156 ;  /* 0x00000006940d7223 */ /* 0x010fe2000001009c */
[----:B0-----:R-:W-:Y:S01]  /*cf70*/  FFMA.FTZ R7, R7, R133, R157 ;  /* 0x0000008507077223 */ /* 0x001fe2000001009d */
[----:B------:R-:W4:Y:S04]  /*cf80*/  LDL.64 R68, [R1+0x350] ;  /* 0x0003500001447983 */ /* 0x000f280000100a00 */
[----:B------:R-:W4:Y:S01]  /*cf90*/  LDL.64 R32, [R1+0x288] ;  /* 0x0002880001207983 */ /* 0x000f220000100a00 */
[----:B------:R-:W0:Y:S01]  /*cfa0*/  MUFU.EX2 R139, R139 ;  /* 0x0000008b008b7308 */ /* 0x000e220000000800 */
[----:B------:R-:W-:Y:S01]  /*cfb0*/  FADD.FTZ R13, R132, R13 ;  /* 0x0000000d840d7221 */ /* 0x000fe20000010000 */
[----:B-1----:R-:W-:-:S06]  /*cfc0*/  FADD.FTZ R6, R140, R7 ;  /* 0x000000078c067221 */ /* 0x002fcc0000010000 */
[----:B------:R-:W-:Y:S08]  /*cfd0*/  MUFU.EX2 R142, R142 ;  /* 0x0000008e008e7308 */ /* 0x000ff00000000800 */
[----:B------:R-:W-:Y:S08]  /*cfe0*/  MUFU.EX2 R180, R180 ;  /* 0x000000b400b47308 */ /* 0x000ff00000000800 */
[----:B------:R-:W-:Y:S08]  /*cff0*/  MUFU.EX2 R128, R128 ;  /* 0x0000008000807308 */ /* 0x000ff00000000800 */
[----:B------:R-:W-:Y:S08]  /*d000*/  MUFU.EX2 R182, R182 ;  /* 0x000000b600b67308 */ /* 0x000ff00000000800 */
[----:B------:R-:W-:Y:S01]  /*d010*/  MUFU.EX2 R141, R141 ;  /* 0x0000008d008d7308 */ /* 0x000fe20000000800 */
[C---:B------:R-:W-:Y:S01]  /*d020*/  FMUL.FTZ R11, R148.reuse, R11 ;  /* 0x0000000b940b7220 */ /* 0x040fe20000410000 */
[C---:B------:R-:W-:Y:S01]  /*d030*/  FMUL.FTZ R10, R148.reuse, R10 ;  /* 0x0000000a940a7220 */ /* 0x040fe20000410000 */
[C---:B---3--:R-:W-:Y:S01]  /*d040*/  FMUL.FTZ R5, R148.reuse, R5 ;  /* 0x0000000594057220 */ /* 0x048fe20000410000 */
[C---:B------:R-:W-:Y:S01]  /*d050*/  FMUL.FTZ R4, R148.reuse, R4 ;  /* 0x0000000494047220 */ /* 0x040fe20000410000 */
[C---:B------:R-:W-:Y:S01]  /*d060*/  FMUL.FTZ R91, R148.reuse, R91 ;  /* 0x0000005b945b7220 */ /* 0x040fe20000410000 */
[C---:B------:R-:W-:Y:S01]  /*d070*/  FMUL.FTZ R90, R148.reuse, R90 ;  /* 0x0000005a945a7220 */ /* 0x040fe20000410000 */
[----:B------:R-:W-:Y:S01]  /*d080*/  FMUL.FTZ R87, R148, R87 ;  /* 0x0000005794577220 */ /* 0x000fe20000410000 */
[----:B------:R-:W1:Y:S01]  /*d090*/  MUFU.EX2 R161, R161 ;  /* 0x000000a100a17308 */ /* 0x000e620000000800 */
[----:B------:R-:W-:Y:S01]  /*d0a0*/  FADD.FTZ R14, R158, R13 ;  /* 0x0000000d9e0e7221 */ /* 0x000fe20000010000 */
[----:B------:R-:W-:Y:S01]  /*d0b0*/  FADD.FTZ R6, R159, R6 ;  /* 0x000000069f067221 */ /* 0x000fe20000010000 */
[C---:B------:R-:W-:Y:S01]  /*d0c0*/  FMUL.FTZ R86, R148.reuse, R86 ;  /* 0x0000005694567220 */ /* 0x040fe20000410000 */
[C---:B------:R-:W-:Y:S01]  /*d0d0*/  FMUL.FTZ R93, R148.reuse, R83 ;  /* 0x00000053945d7220 */ /* 0x040fe20000410000 */
[C---:B------:R-:W-:Y:S01]  /*d0e0*/  FMUL.FTZ R92, R148.reuse, R82 ;  /* 0x00000052945c7220 */ /* 0x040fe20000410000 */
[C---:B------:R-:W-:Y:S01]  /*d0f0*/  FMUL.FTZ R101, R148.reuse, R101 ;  /* 0x0000006594657220 */ /* 0x040fe20000410000 */
[----:B------:R-:W-:Y:S01]  /*d100*/  FMUL.FTZ R100, R148, R100 ;  /* 0x0000006494647220 */ /* 0x000fe20000410000 */
[----:B------:R-:W3:Y:S01]  /*d110*/  MUFU.EX2 R138, R138 ;  /* 0x0000008a008a7308 */ /* 0x000ee20000000800 */
[----:B------:R-:W-:Y:S01]  /*d120*/  FADD.FTZ R7, R147, R14 ;  /* 0x0000000e93077221 */ /* 0x000fe20000010000 */
[----:B0-----:R-:W-:Y:S01]  /*d130*/  FADD.FTZ R6, R139, R6 ;  /* 0x000000068b067221 */ /* 0x001fe20000010000 */
[----:B------:R-:W4:Y:S04]  /*d140*/  LDL.64 R76, [R1+0x300] ;  /* 0x00030000014c7983 */ /* 0x000f280000100a00 */
[----:B------:R-:W4:Y:S01]  /*d150*/  LDL.64 R74, [R1+0x310] ;  /* 0x00031000014a7983 */ /* 0x000f220000100a00 */
[----:B------:R-:W0:Y:S01]  /*d160*/  MUFU.EX2 R163, R163 ;  /* 0x000000a300a37308 */ /* 0x000e220000000800 */
[----:B------:R-:W-:Y:S01]  /*d170*/  FADD.FTZ R7, R146, R7 ;  /* 0x0000000792077221 */ /* 0x000fe20000010000 */
[----:B-1----:R-:W-:Y:S01]  /*d180*/  FADD.FTZ R13, R161, R6 ;  /* 0x00000006a10d7221 */ /* 0x002fe20000010000 */
[----:B------:R-:W4:Y:S04]  /*d190*/  LDL.64 R72, [R1+0x330] ;  /* 0x0003300001487983 */ /* 0x000f280000100a00 */
[----:B------:R-:W4:Y:S01]  /*d1a0*/  LDL.64 R58, [R1+0x3a0] ;  /* 0x0003a000013a7983 */ /* 0x000f220000100a00 */
[----:B------:R-:W1:Y:S01]  /*d1b0*/  MUFU.EX2 R137, R137 ;  /* 0x0000008900897308 */ /* 0x000e620000000800 */
[----:B------:R-:W-:Y:S01]  /*d1c0*/  FADD.FTZ R7, R160, R7 ;  /* 0x00000007a0077221 */ /* 0x000fe20000010000 */
[----:B---3--:R-:W-:Y:S01]  /*d1d0*/  FADD.FTZ R6, R138, R13 ;  /* 0x0000000d8a067221 */ /* 0x008fe20000010000 */
[----:B------:R-:W3:Y:S04]  /*d1e0*/  LDL.64 R54, [R1+0x370] ;  /* 0x0003700001367983 */ /* 0x000ee80000100a00 */
[----:B------:R-:W3:Y:S01]  /*d1f0*/  LDL.64 R34, [R1+0x228] ;  /* 0x0002280001227983 */ /* 0x000ee20000100a00 */
[----:B------:R-:W1:Y:S01]  /*d200*/  MUFU.EX2 R169, R169 ;  /* 0x000000a900a97308 */ /* 0x000e620000000800 */
[----:B------:R-:W-:Y:S01]  /*d210*/  FADD.FTZ R14, R162, R7 ;  /* 0x00000007a20e7221 */ /* 0x000fe20000010000 */
[----:B0-----:R-:W-:Y:S01]  /*d220*/  FADD.FTZ R6, R163, R6 ;  /* 0x00000006a3067221 */ /* 0x001fe20000010000 */
[----:B------:R-:W3:Y:S04]  /*d230*/  LDL.64 R62, [R1+0x380] ;  /* 0x00038000013e7983 */ /* 0x000ee80000100a00 */
[----:B------:R-:W3:Y:S01]  /*d240*/  LDL.64 R42, [R1+0x238] ;  /* 0x00023800012a7983 */ /* 0x000ee20000100a00 */
[----:B------:R-:W0:Y:S01]  /*d250*/  MUFU.EX2 R136, R136 ;  /* 0x0000008800887308 */ /* 0x000e220000000800 */
[----:B------:R-:W-:Y:S01]  /*d260*/  FADD.FTZ R7, R131, R14 ;  /* 0x0000000e83077221 */ /* 0x000fe20000010000 */
[----:B-1----:R-:W-:Y:S01]  /*d270*/  FADD.FTZ R6, R137, R6 ;  /* 0x0000000689067221 */ /* 0x002fe20000010000 */
[----:B------:R-:W3:Y:S04]  /*d280*/  LDL.64 R50, [R1+0x3e0] ;  /* 0x0003e00001327983 */ /* 0x000ee80000100a00 */
[----:B------:R-:W3:Y:S01]  /*d290*/  LDL.64 R46, [R1+0x218] ;  /* 0x00021800012e7983 */ /* 0x000ee20000100a00 */
[----:B------:R-:W1:Y:S01]  /*d2a0*/  MUFU.EX2 R171, R171 ;  /* 0x000000ab00ab7308 */ /* 0x000e620000000800 */
[----:B------:R-:W-:Y:S01]  /*d2b0*/  FADD.FTZ R7, R168, R7 ;  /* 0x00000007a8077221 */ /* 0x000fe20000010000 */
[----:B------:R-:W-:Y:S01]  /*d2c0*/  FADD.FTZ R13, R169, R6 ;  /* 0x00000006a90d7221 */ /* 0x000fe20000010000 */
[----:B------:R-:W3:Y:S04]  /*d2d0*/  LDL.64 R38, [R1+0x258] ;  /* 0x0002580001267983 */ /* 0x000ee80000100a00 */
[----:B------:R-:W3:Y:S01]  /*d2e0*/  LDL.64 R30, [R1+0x298] ;  /* 0x00029800011e7983 */ /* 0x000ee20000100a00 */
[----:B------:R-:W1:Y:S01]  /*d2f0*/  MUFU.EX2 R125, R125 ;  /* 0x0000007d007d7308 */ /* 0x000e620000000800 */
[----:B------:R-:W-:Y:S01]  /*d300*/  FADD.FTZ R6, R130, R7 ;  /* 0x0000000782067221 */ /* 0x000fe20000010000 */
[----:B0-----:R-:W-:Y:S01]  /*d310*/  FADD.FTZ R14, R136, R13 ;  /* 0x0000000d880e7221 */ /* 0x001fe20000010000 */
[----:B------:R-:W3:Y:S05]  /*d320*/  LDL.64 R28, [R1+0x2a8] ;  /* 0x0002a800011c7983 */ /* 0x000eea0000100a00 */
[----:B------:R-:W0:Y:S01]  /*d330*/  MUFU.EX2 R173, R173 ;  /* 0x000000ad00ad7308 */ /* 0x000e220000000800 */
[----:B------:R-:W-:Y:S01]  /*d340*/  FADD.FTZ R7, R129, R6 ;  /* 0x0000000681077221 */ /* 0x000fe20000010000 */
[----:B-1----:R-:W-:-:S06]  /*d350*/  FADD.FTZ R14, R171, R14 ;  /* 0x0000000eab0e7221 */ /* 0x002fcc0000010000 */
[----:B------:R-:W1:Y:S01]  /*d360*/  MUFU.EX2 R124, R124 ;  /* 0x0000007c007c7308 */ /* 0x000e620000000800 */
[----:B------:R-:W-:Y:S01]  /*d370*/  FADD.FTZ R7, R170, R7 ;  /* 0x00000007aa077221 */ /* 0x000fe20000010000 */
[----:B------:R-:W-:-:S06]  /*d380*/  FADD.FTZ R14, R125, R14 ;  /* 0x0000000e7d0e7221 */ /* 0x000fcc0000010000 */
[----:B------:R-:W1:Y:S01]  /*d390*/  MUFU.EX2 R175, R175 ;  /* 0x000000af00af7308 */ /* 0x000e620000000800 */
[----:B------:R-:W-:Y:S01]  /*d3a0*/  FADD.FTZ R6, R172, R7 ;  /* 0x00000007ac067221 */ /* 0x000fe20000010000 */
[----:B0-----:R-:W-:-:S06]  /*d3b0*/  FADD.FTZ R7, R173, R14 ;  /* 0x0000000ead077221 */ /* 0x001fcc0000010000 */
        /* <DEDUP_REMOVED lines=14> */
[----:B------:R-:W-:Y:S01]  /*d4a0*/  FADD.FTZ R6, R122, R7 ;  /* 0x000000077a067221 */ /* 0x000fe20000010000 */
[C---:B------:R-:W-:Y:S01]  /*d4b0*/  FMUL.FTZ R9, R133.reuse, R9 ;  /* 0x0000000985097220 */ /* 0x040fe20000410000 */
[----:B------:R-:W-:Y:S01]  /*d4c0*/  FMUL.FTZ R8, R133, R8 ;  /* 0x0000000885087220 */ /* 0x000fe20000410000 */
[----:B------:R-:W3:Y:S03]  /*d4d0*/  LDL.64 R26, [R1+0x2b8] ;  /* 0x0002b800011a7983 */ /* 0x000ee60000100a00 */
[----:B------:R-:W1:Y:S01]  /*d4e0*/  MUFU.EX2 R181, R181 ;  /* 0x000000b500b57308 */ /* 0x000e620000000800 */
[----:B------:R-:W-:Y:S01]  /*d4f0*/  FFMA.FTZ R13, R21, R25, -R20 ;  /* 0x00000019150d7223 */ /* 0x000fe20000010814 */
[----:B------:R-:W-:Y:S01]  /*d500*/  FADD.FTZ R15, R178, R15 ;  /* 0x0000000fb20f7221 */ /* 0x000fe20000010000 */
[----:B0-----:R-:W-:-:S05]  /*d510*/  FADD.FTZ R6, R179, R6 ;  /* 0x00000006b3067221 */ /* 0x001fca0000010000 */
[----:B------:R-:W0:Y:S01]  /*d520*/  MUFU.EX2 R120, R120 ;  /* 0x0000007800787308 */ /* 0x000e220000000800 */
[----:B------:R-:W-:Y:S01]  /*d530*/  FADD.FTZ R15, R142, R15 ;  /* 0x0000000f8e0f7221 */ /* 0x000fe20000010000 */
[----:B-1----:R-:W-:-:S06]  /*d540*/  FADD.FTZ R6, R121, R6 ;  /* 0x0000000679067221 */ /* 0x002fcc0000010000 */
[----:B------:R-:W1:Y:S01]  /*d550*/  MUFU.EX2 R183, R183 ;  /* 0x000000b700b77308 */ /* 0x000e620000000800 */
[----:B------:R-:W-:Y:S01]  /*d560*/  FADD.FTZ R15, R180, R15 ;  /* 0x0000000fb40f7221 */ /* 0x000fe20000010000 */
[----:B------:R-:W-:Y:S01]  /*d570*/  FADD.FTZ R7, R181, R6 ;  /* 0x00000006b5077221 */ /* 0x000fe20000010000 */
[----:B------:R-:W-:Y:S04]  /*d580*/  STL.64 [R1+0x3f0], R10 ;  /* 0x0003f00a01007387 */ /* 0x000fe80000100a00 */
[----:B------:R-:W-:Y:S01]  /*d590*/  STL.64 [R1+0x3f8], R8 ;  /* 0x0003f80801007387 */ /* 0x000fe20000100a00 */
[----:B------:R-:W1:Y:S01]  /*d5a0*/  MUFU.EX2 R13, R13 ;  /* 0x0000000d000d7308 */ /* 0x000e620000000800 */
[----:B------:R-:W-:Y:S01]  /*d5b0*/  FADD.FTZ R15, R128, R15 ;  /* 0x0000000f800f7221 */ /* 0x000fe20000010000 */
[----:B0-----:R-:W-:Y:S01]  /*d5c0*/  FADD.FTZ R6, R120, R7 ;  /* 0x0000000778067221 */ /* 0x001fe20000010000 */
[----:B------:R-:W-:Y:S02]  /*d5d0*/  STL.64 [R1+0x200], R4 ;  /* 0x0002000401007387 */ /* 0x000fe40000100a00 */
[----:B------:R-:W-:-:S02]  /*d5e0*/  FADD.FTZ R14, R182, R15 ;  /* 0x0000000fb60e7221 */ /* 0x000fc40000010000 */
[----:B------:R-:W-:Y:S01]  /*d5f0*/  STL.64 [R1+0x210], R90 ;  /* 0x0002105a01007387 */ /* 0x000fe20000100a00 */
[----:B-1----:R-:W-:Y:S01]  /*d600*/  FADD.FTZ R20, R183, R6 ;  /* 0x00000006b7147221 */ /* 0x002fe20000010000 */
[----:B------:R-:W-:Y:S02]  /*d610*/  FADD.FTZ R6, R141, R14 ;  /* 0x0000000e8d067221 */ /* 0x000fe40000010000 */
[----:B------:R-:W-:Y:S04]  /*d620*/  STL.64 [R1+0x220], R86 ;  /* 0x0002205601007387 */ /* 0x000fe80000100a00 */
[----:B------:R-:W-:Y:S01]  /*d630*/  STL.64 [R1+0x230], R92 ;  /* 0x0002305c01007387 */ /* 0x000fe20000100a00 */
[----:B------:R-:W-:-:S03]  /*d640*/  FADD.FTZ R7, R13, R20 ;  /* 0x000000140d077221 */ /* 0x000fc60000010000 */
[----:B------:R-:W-:Y:S04]  /*d650*/  STL.64 [R1+0x240], R100 ;  /* 0x0002406401007387 */ /* 0x000fe80000100a00 */
[----:B------:R0:W-:Y:S04]  /*d660*/  STL.64 [R1+0x1e0], R6 ;  /* 0x0001e00601007387 */ /* 0x0001e80000100a00 */
[----:B------:R-:W3:Y:S04]  /*d670*/  LDL.64 R24, [R1+0x278] ;  /* 0x0002780001187983 */ /* 0x000ee80000100a00 */
[----:B------:R-:W3:Y:S04]  /*d680*/  LDL.64 R20, [R1+0x2d8] ;  /* 0x0002d80001147983 */ /* 0x000ee80000100a00 */
[----:B0-----:R-:W3:Y:S04]  /*d690*/  LDL.64 R6, [R1+0x2c8] ;  /* 0x0002c80001067983 */ /* 0x001ee80000100a00 */
[----:B------:R-:W3:Y:S04]  /*d6a0*/  LDL.64 R14, [R1+0x2e8] ;  /* 0x0002e800010e7983 */ /* 0x000ee80000100a00 */
[----:B------:R-:W3:Y:S04]  /*d6b0*/  LDL.64 R10, [R1+0x2f8] ;  /* 0x0002f800010a7983 */ /* 0x000ee80000100a00 */
[----:B------:R-:W3:Y:S04]  /*d6c0*/  LDL.64 R8, [R1+0x308] ;  /* 0x0003080001087983 */ /* 0x000ee80000100a00 */
[----:B------:R-:W3:Y:S04]  /*d6d0*/  LDL.64 R4, [R1+0x318] ;  /* 0x0003180001047983 */ /* 0x000ee80000100a00 */
[----:B------:R-:W3:Y:S04]  /*d6e0*/  LDL.64 R82, [R1+0x328] ;  /* 0x0003280001527983 */ /* 0x000ee80000100a00 */
[----:B------:R-:W3:Y:S04]  /*d6f0*/  LDL.64 R86, [R1+0x338] ;  /* 0x0003380001567983 */ /* 0x000ee80000100a00 */
[----:B------:R-:W3:Y:S04]  /*d700*/  LDL.64 R90, [R1+0x348] ;  /* 0x00034800015a7983 */ /* 0x000ee80000100a00 */
[----:B------:R-:W3:Y:S04]  /*d710*/  LDL.64 R92, [R1+0x358] ;  /* 0x00035800015c7983 */ /* 0x000ee80000100a00 */
[----:B------:R-:W3:Y:S01]  /*d720*/  LDL.64 R100, [R1+0x368] ;  /* 0x0003680001647983 */ /* 0x000ee20000100a00 */
[C---:B------:R-:W-:Y:S01]  /*d730*/  FMUL.FTZ R3, R148.reuse, R3 ;  /* 0x0000000394037220 */ /* 0x040fe20000410000 */
[----:B------:R-:W-:-:S05]  /*d740*/  FMUL.FTZ R2, R148, R2 ;  /* 0x0000000294027220 */ /* 0x000fca0000410000 */
[----:B------:R0:W-:Y:S02]  /*d750*/  STL.64 [R1+0x250], R2 ;  /* 0x0002500201007387 */ /* 0x0001e40000100a00 */
[C---:B0-----:R-:W-:Y:S01]  /*d760*/  FMUL.FTZ R3, R148.reuse, R135 ;  /* 0x0000008794037220 */ /* 0x041fe20000410000 */
[----:B------:R-:W-:-:S05]  /*d770*/  FMUL.FTZ R2, R148, R134 ;  /* 0x0000008694027220 */ /* 0x000fca0000410000 */
[----:B------:R0:W-:Y:S04]  /*d780*/  STL.64 [R1+0x260], R2 ;  /* 0x0002600201007387 */ /* 0x0001e80000100a00 */
[----:B0-----:R0:W5:Y:S01]  /*d790*/  LDL.64 R2, [R1+0x1b8] ;  /* 0x0001b80001027983 */ /* 0x0011620000100a00 */
        /* <DEDUP_REMOVED lines=84> */
[----:B------:R0:W-:Y:S01]  /*dce0*/  STL.64 [R1+0x270], R126 ;  /* 0x0002707e01007387 */ /* 0x0001e20000100a00 */
[----:B------:R-:W-:-:S03]  /*dcf0*/  LOP3.LUT R150, R150, 0x1, RZ, 0xfc, !PT ;  /* 0x0000000196967812 */ /* 0x000fc600078efcff */
[----:B------:R0:W-:Y:S04]  /*dd00*/  STL.64 [R1+0x280], R102 ;  /* 0x0002806601007387 */ /* 0x0001e80000100a00 */
[----:B------:R0:W-:Y:S04]  /*dd10*/  STL.64 [R1+0x290], R98 ;  /* 0x0002906201007387 */ /* 0x0001e80000100a00 */
[----:B------:R0:W-:Y:S04]  /*dd20*/  STL.64 [R1+0x2a0], R96 ;  /* 0x0002a06001007387 */ /* 0x0001e80000100a00 */
[----:B------:R0:W-:Y:S04]  /*dd30*/  STL.64 [R1+0x2b0], R94 ;  /* 0x0002b05e01007387 */ /* 0x0001e80000100a00 */
[----:B------:R0:W-:Y:S04]  /*dd40*/  STL.64 [R1+0x2c0], R88 ;  /* 0x0002c05801007387 */ /* 0x0001e80000100a00 */
[----:B------:R0:W-:Y:S04]  /*dd50*/  STL.64 [R1+0x2d0], R84 ;  /* 0x0002d05401007387 */ /* 0x0001e80000100a00 */
[----:B------:R0:W-:Y:S04]  /*dd60*/  STL [R1+0x1d4], R149 ;  /* 0x0001d49501007387 */ /* 0x0001e80000100800 */
[----:B------:R0:W-:Y:S04]  /*dd70*/  STL.64 [R1+0x2e0], R80 ;  /* 0x0002e05001007387 */ /* 0x0001e80000100a00 */
[----:B------:R0:W-:Y:S04]  /*dd80*/  STL.64 [R1+0x2f0], R78 ;  /* 0x0002f04e01007387 */ /* 0x0001e80000100a00 */
[----:B------:R0:W-:Y:S04]  /*dd90*/  STL.64 [R1+0x300], R76 ;  /* 0x0003004c01007387 */ /* 0x0001e80000100a00 */
[----:B------:R0:W-:Y:S04]  /*dda0*/  STL.64 [R1+0x310], R74 ;  /* 0x0003104a01007387 */ /* 0x0001e80000100a00 */
[----:B------:R0:W-:Y:S04]  /*ddb0*/  STL.64 [R1+0x320], R64 ;  /* 0x0003204001007387 */ /* 0x0001e80000100a00 */
[----:B------:R0:W-:Y:S04]  /*ddc0*/  STL.64 [R1+0x330], R72 ;  /* 0x0003304801007387 */ /* 0x0001e80000100a00 */
[----:B------:R0:W-:Y:S01]  /*ddd0*/  STL.64 [R1+0x340], R70 ;  /* 0x0003404601007387 */ /* 0x0001e20000100a00 */
[C---:B------:R-:W-:Y:S01]  /*dde0*/  FMUL.FTZ R27, R133.reuse, R27 ;  /* 0x0000001b851b7220 */ /* 0x040fe20000410000 */
[----:B------:R-:W-:-:S02]  /*ddf0*/  FMUL.FTZ R26, R133, R26 ;  /* 0x0000001a851a7220 */ /* 0x000fc40000410000 */
        /* <DEDUP_REMOVED lines=65> */
[----:B------:R-:W-:Y:S01]  /*e210*/  ISETP.NE.AND P1, PT, R150, 0x3, PT ;  /* 0x000000039600780c */ /* 0x000fe20003f25270 */
[----:B------:R-:W-:Y:S01]  /*e220*/  BSSY B0, `(.L_x_12003) ;  /* 0x000001b000007945 */ /* 0x000fe20003800000 */
        /* <DEDUP_REMOVED lines=24> */
[----:B0-----:R-:W-:Y:S06]  /*e3b0*/  @!P1 BRA `(.L_x_12004) ;  /* 0x0000000000049947 */ /* 0x001fec0003800000 */
[----:B------:R-:W-:Y:S01]  /*e3c0*/  BPT.TRAP 0x1 ;  /* 0x000000040000795c */ /* 0x000fe20000300000 */
.L_x_12004:
[----:B------:R-:W-:Y:S05]  /*e3d0*/  BSYNC B0 ;  /* 0x0000000000007941 */ /* 0x000fea0003800000 */
.L_x_12003:
        /* <DEDUP_REMOVED lines=8> */
.L_x_12006:
[----:B------:R-:W-:Y:S05]  /*e460*/  BSYNC B0 ;  /* 0x0000000000007941 */ /* 0x000fea0003800000 */
.L_x_12005:
[----:B------:R-:W-:Y:S04]  /*e470*/  BSSY B0, `(.L_x_12007) ;  /* 0x0000004000007945 */ /* 0x000fe80003800000 */
[----:B-1----:R-:W-:Y:S05]  /*e480*/  @P0 BRA `(.L_x_12008) ;  /* 0x0000000000080947 */ /* 0x002fea0003800000 */
[----:B------:R-:W1:Y:S02]  /*e490*/  SYNCS.PHASECHK.TRANS64.TRYWAIT P0, [R2+URZ], R3 ;  /* 0x00000003020075a7 */ /* 0x000e64000800017f */
[----:B-1----:R-:W-:Y:S05]  /*e4a0*/  @!P0 BRA `(.L_x_12009) ;  /* 0x000001c400b88947 */ /* 0x002fea0003800000 */
.L_x_12008:
[----:B------:R-:W-:Y:S05]  /*e4b0*/  BSYNC B0 ;  /* 0x0000000000007941 */ /* 0x000fea0003800000 */
.L_x_12007:
        /* <DEDUP_REMOVED lines=128> */
[----:B------:R-:W-:Y:S05]  /*ecc0*/  WARPSYNC.ALL ;  /* 0x0000000000007948 */ /* 0x000fea0003800000 */
[----:B01----:R-:W-:-:S02]  /*ecd0*/  IMAD.U32 R2, RZ, RZ, UR44 ;  /* 0x0000002cff027e24 */ /* 0x003fc4000f8e00ff */
[----:B------:R-:W-:Y:S01]  /*ece0*/  IMAD.U32 R3, RZ, RZ, UR45 ;  /* 0x0000002dff037e24 */ /* 0x000fe2000f8e00ff */
[----:B------:R0:W-:Y:S06]  /*ecf0*/  BAR.SYNC.DEFER_BLOCKING R213, 0x100 ;  /* 0x000400d50000751d */ /* 0x0001ec0000010000 */
[----:B------:R-:W4:Y:S04]  /*ed00*/  LD.E.64 R2, desc[UR42][R2.64+0x80] ;  /* 0x0000802a02027980 */ /* 0x000f28000c101b00 */
[----:B--2---:R1:W-:Y:S04]  /*ed10*/  STL [R1+0x200], R4 ;  /* 0x0002000401007387 */ /* 0x0043e80000100800 */
[----:B---3--:R2:W-:Y:S04]  /*ed20*/  STL [R1+0x2d4], R5 ;  /* 0x0002d40501007387 */ /* 0x0085e80000100800 */
[----:B-1----:R-:W3:Y:S04]  /*ed30*/  LDL R4, [R1+0x68] ;  /* 0x0000680001047983 */ /* 0x002ee80000100800 */
[----:B--2---:R-:W2:Y:S04]  /*ed40*/  LDL R5, [R1+0x1b8] ;  /* 0x0001b80001057983 */ /* 0x004ea80000100800 */
        /* <DEDUP_REMOVED lines=126> */
[----:B-1----:R-:W2:Y:S04]  /*f530*/  LDL.128 R24, [R1+0x200] ;  /* 0x0002000001187983 */ /* 0x002ea80000100c00 */
[----:B----4-:R-:W4:Y:S04]  /*f540*/  LDL.128 R28, [R1+0x210] ;  /* 0x00021000011c7983 */ /* 0x010f280000100c00 */
[----:B0-----:R-:W4:Y:S04]  /*f550*/  LDL.128 R32, [R1+0x220] ;  /* 0x0002200001207983 */ /* 0x001f280000100c00 */
[----:B------:R-:W4:Y:S04]  /*f560*/  LDL.128 R36, [R1+0x230] ;  /* 0x0002300001247983 */ /* 0x000f280000100c00 */
[----:B---3--:R-:W4:Y:S04]  /*f570*/  LDL.128 R40, [R1+0x240] ;  /* 0x0002400001287983 */ /* 0x008f280000100c00 */
[----:B--2---:R-:W4:Y:S04]  /*f580*/  LDL.128 R44, [R1+0x250] ;  /* 0x00025000012c7983 */ /* 0x004f280000100c00 */
        /* <DEDUP_REMOVED lines=26> */
[----:B------:R-:W-:Y:S01]  /*f730*/  IMAD R2, R5, 0xc00, R2 ;  /* 0x00000c0005027824 */ /* 0x000fe200078e0202 */
[----:B------:R-:W-:-:S02]  /*f740*/  ISETP.NE.U32.AND P0, PT, R4, RZ, PT ;  /* 0x000000ff0400720c */ /* 0x000fc40003f05070 */
[----:B------:R-:W-:Y:S02]  /*f750*/  R2UR UR7, R3 ;  /* 0x00000000030772ca */ /* 0x000fe400000e0000 */
[----:B------:R-:W-:-:S09]  /*f760*/  R2UR UR6, R2 ;  /* 0x00000000020672ca */ /* 0x000fd200000e0000 */
[----:B------:R-:W-:Y:S01]  /*f770*/  VOTEU.ANY UP0, P0 ;  /* 0x00000000003f7886 */ /* 0x000fe20000000100 */
[----:B------:R-:W-:Y:S02]  /*f780*/  VIADD R4, R2, 0x80 ;  /* 0x0000008002047836 */ /* 0x000fe40000000000 */
[----:B------:R-:W-:Y:S01]  /*f790*/  IMAD.MOV.U32 R5, RZ, RZ, R3 ;  /* 0x000000ffff057224 */ /* 0x000fe200078e0003 */
[----:B----4-:R-:W-:-:S06]  /*f7a0*/  WARPGROUP.ARRIVE ;  /* 0x00000000000079c5 */ /* 0x010fcc0000000000 */
[----:B------:R-:W-:Y:S01]  /*f7b0*/  HGMMA.64x256x16.F32.BF16 R24, R156, gdesc[UR4].tnspB, R24, UP0, gsb0 ;  /* 0x43e000049c187df0 */ /* 0x000fe2000b801818 */
        /* <DEDUP_REMOVED lines=120> */
[----:B------:R-:W2:Y:S01]  /*ff40*/  LDL R5, [R1+0x28] ;  /* 0x0000280001057983 */ /* 0x000ea20000100800 */
        /* <DEDUP_REMOVED lines=36> */
[----:B------:R-:W-:Y:S02]  /*10190*/  R2UR UR7, R3 ;  /* 0x00000000030772ca */ /* 0x000fe400000e0000 */
        /* <DEDUP_REMOVED lines=197> */
[----:B------:R0:W-:Y:S04]  /*10df0*/  STL [R1+0x68], R165 ;  /* 0x000068a501007387 */ /* 0x0001e80000100800 */
[----:B------:R0:W-:Y:S04]  /*10e00*/  STL [R1+0x68], R165 ;  /* 0x000068a501007387 */ /* 0x0001e80000100800 */
[----:B------:R0:W-:Y:S01]  /*10e10*/  STL [R1+0x68], R165 ;  /* 0x000068a501007387 */ /* 0x0001e20000100800 */
[----:B------:R-:W-:-:S03]  /*10e20*/  LOP3.LUT R5, R5, 0x1, RZ, 0xfc, !PT ;  /* 0x0000000105057812 */ /* 0x000fc600078efcff */
        /* <DEDUP_REMOVED lines=135> */
.L_x_12011:
[----:B------:R-:W-:Y:S05]  /*116a0*/  BSYNC B0 ;  /* 0x0000000000007941 */ /* 0x000fea0003800000 */
.L_x_12010:
        /* <DEDUP_REMOVED lines=11> */
.L_x_11983:
[----:B------:R-:W0:Y:S01]  /*11760*/  LDC R3, c[0x0][0x448] ;  /* 0x00011200ff037b82 */ /* 0x000e220000000800 */
[----:B------:R-:W-:-:S07]  /*11770*/  ULDC UR4, c[0x0][0x9dc] ;  /* 0x0002770000047ab9 */ /* 0x000fce0000000800 */
[----:B------:R-:W1:Y:S01]  /*11780*/  LDC R6, c[0x0][0x9e4] ;  /* 0x00027900ff067b82 */ /* 0x000e620000000800 */
[----:B0-----:R-:W-:Y:S01]  /*11790*/  ISETP.NE.AND P0, PT, R3, 0x1, PT ;  /* 0x000000010300780c */ /* 0x001fe20003f05270 */
[----:B------:R-:W-:-:S12]  /*117a0*/  VIADD R3, R2, 0x7f ;  /* 0x0000007f02037836 */ /* 0x000fd80000000000 */
        /* <DEDUP_REMOVED lines=18> */
.L_x_12015:
[----:B------:R-:W-:-:S13]  /*118d0*/  ISETP.NE.AND P0, PT, R6, 0x1, PT ;  /* 0x000000010600780c */ /* 0x000fda0003f05270 */
[----:B------:R-:W0:Y:S02]  /*118e0*/  @P0 LDC.64 R4, c[0x0][0x9e8] ;  /* 0x00027a00ff040b82 */ /* 0x000e240000000a00 */
[----:B0-----:R-:W-:-:S05]  /*118f0*/  @P0 IMAD.HI.U32 R4, R3, R4, RZ ;  /* 0x0000000403040227 */ /* 0x001fca00078e00ff */
[----:B------:R-:W-:-:S07]  /*11900*/  @P0 SHF.R.U32.HI R3, RZ, R5, R4 ;  /* 0x00000005ff030219 */ /* 0x000fce0000011604 */
.L_x_12016:
[----:B------:R-:W-:Y:S05]  /*11910*/  BSYNC B0 ;  /* 0x0000000000007941 */ /* 0x000fea0003800000 */
.L_x_12014:
[----:B------:R-:W-:-:S05]  /*11920*/  IMAD R3, R3, R6, RZ ;  /* 0x0000000603037224 */ /* 0x000fca00078e02ff */
[----:B------:R-:W-:-:S07]  /*11930*/  VIMNMX R2, R2, R3, !PT ;  /* 0x0000000302027248 */ /* 0x000fce0007fe0100 */
.L_x_12013:
[----:B------:R-:W-:-:S04]  /*11940*/  VIADD R2, R2, 0x5f ;  /* 0x0000005f02027836 */ /* 0x000fc80000000000 */
[----:B------:R-:W-:-:S05]  /*11950*/  IMAD.HI R2, R2, 0x2aaaaaab, RZ ;  /* 0x2aaaaaab02027827 */ /* 0x000fca00078e02ff */
[----:B------:R-:W-:-:S04]  /*11960*/  SHF.R.U32.HI R3, RZ, 0x1f, R2 ;  /* 0x0000001fff037819 */ /* 0x000fc80000011602 */
[----:B------:R-:W-:-:S04]  /*11970*/  LEA.HI.SX32 R2, R2, R3, 0x1c ;  /* 0x0000000302027211 */ /* 0x000fc800078fe2ff */
[----:B------:R-:W-:-:S04]  /*11980*/  VIMNMX R165, R199, R2, !PT ;  /* 0x00000002c7a57248 */ /* 0x000fc80007fe0100 */
[----:B------:R-:W-:-:S13]  /*11990*/  ISETP.GE.AND P0, PT, R0, R165, PT ;  /* 0x000000a50000720c */ /* 0x000fda0003f06270 */
[----:B------:R-:W-:Y:S05]  /*119a0*/  @!P0 BRA `(.L_x_12017) ;  /* 0x0000005800b08947 */ /* 0x000fea0003800000 */
.L_x_12036:
        /* <DEDUP_REMOVED lines=22> */
.L_x_12019:
[----:B------:R-:W-:Y:S05]  /*11b10*/  BSYNC B0 ;  /* 0x0000000000007941 */ /* 0x000fea0003800000 */
.L_x_12018:
        /* <DEDUP_REMOVED lines=16> */
.L_x_12021:
[----:B------:R-:W-:Y:S05]  /*11c20*/  BSYNC B0 ;  /* 0x0000000000007941 */ /* 0x000fea0003800000 */
.L_x_12020:
        /* <DEDUP_REMOVED lines=10> */
.L_x_12023:
[----:B------:R-:W-:Y:S05]  /*11cd0*/  BSYNC B0 ;  /* 0x0000000000007941 */ /* 0x000fea0003800000 */
.L_x_12022:
[----:B------:R-:W1:Y:S01]  /*11ce0*/  S2R R2, SR_TID.X ;  /* 0x0000000000027919 */ /* 0x000e620000002100 */
[----:B0-----:R-:W2:Y:S01]  /*11cf0*/  LDL R7, [R1+0x1b8] ;  /* 0x0001b80001077983 */ /* 0x001ea20000100800 */
[----:B-1----:R-:W-:-:S03]  /*11d00*/  SHF.R.U32.HI R5, RZ, 0x7, R2 ;  /* 0x00000007ff057819 */ /* 0x002fc60000011602 */
[----:B------:R-:W2:Y:S01]  /*11d10*/  LDL.64 R2, [R1+0x78] ;  /* 0x0000780001027983 */ /* 0x000ea20000100a00 */
[----:B------:R-:W-:Y:S05]  /*11d20*/  WARPSYNC.ALL ;  /* 0x0000000000007948 */ /* 0x000fea0003800000 */
[----:B------:R-:W-:Y:S01]  /*11d30*/  IADD3 R12, -R5, 0xb, RZ ;  /* 0x0000000b050c7810 */ /* 0x000fe20007ffe1ff */
        /* <DEDUP_REMOVED lines=8> */
[----:B------:R-:W-:Y:S01]  /*11dc0*/  VIADD R6, R2, 0x2 ;  /* 0x0000000202067836 */ /* 0x000fe20000000000 */
[----:B------:R0:W-:Y:S01]  /*11dd0*/  STL [R1+0x60], RZ ;  /* 0x000060ff01007387 */ /* 0x0001e20000100800 */
[----:B------:R-:W-:Y:S02]  /*11de0*/  IMAD.MOV.U32 R7, RZ, RZ, R3 ;  /* 0x000000ffff077224 */ /* 0x000fe400078e0003 */
[----:B------:R-:W-:-:S05]  /*11df0*/  IMAD.MOV.U32 R194, RZ, RZ, 0x1 ;  /* 0x00000001ffc27424 */ /* 0x000fca00078e00ff */
[----:B------:R0:W-:Y:S04]  /*11e00*/  STL [R1+0x60], R194 ;  /* 0x000060c201007387 */ /* 0x0001e80000100800 */
[----:B------:R0:W-:Y:S04]  /*11e10*/  STL [R1+0x60], R194 ;  /* 0x000060c201007387 */ /* 0x0001e80000100800 */
[----:B------:R0:W-:Y:S04]  /*11e20*/  STL [R1+0x60], R194 ;  /* 0x000060c201007387 */ /* 0x0001e80000100800 */
[----:B------:R0:W-:Y:S01]  /*11e30*/  STL [R1+0x60], R194 ;  /* 0x000060c201007387 */ /* 0x0001e20000100800 */
[----:B---3--:R-:W-:-:S02]  /*11e40*/  R2UR UR4, R14 ;  /* 0x000000000e0472ca */ /* 0x008fc400000e0000 */
[----:B------:R-:W-:Y:S01]  /*11e50*/  R2UR UR5, R15 ;  /* 0x000000000f0572ca */ /* 0x000fe200000e0000 */
[----:B----4-:R-:W-:Y:S02]  /*11e60*/  VIADD R4, R4, 0x2 ;  /* 0x0000000204047836 */ /* 0x010fe40000000000 */
[----:B------:R-:W-:Y:S02]  /*11e70*/  VIADD R8, R8, 0x4 ;  /* 0x0000000408087836 */ /* 0x000fe40000000000 */
[----:B--2---:R-:W-:-:S08]  /*11e80*/  VIADD R10, R10, 0x6 ;  /* 0x000000060a0a7836 */ /* 0x004fd00000000000 */
[----:B------:R-:W-:Y:S01]  /*11e90*/  HGMMA.64x96x16.F32.BF16 R24, gdesc[UR4], RZ, !UPT, gsb0 ;  /* 0x01600000041879f0 */ /* 0x000fe2000c0018ff */
[----:B------:R-:W-:Y:S02]  /*11ea0*/  R2UR UR6, R6 ;  /* 0x00000000060672ca */ /* 0x000fe400000e0000 */
[----:B------:R-:W-:Y:S02]  /*11eb0*/  R2UR UR7, R7 ;  /* 0x00000000070772ca */ /* 0x000fe400000e0000 */
        /* <DEDUP_REMOVED lines=8> */
[----:B------:R-:W-:Y:S01]  /*11f40*/  R2UR UR6, R4 ;  /* 0x00000000040672ca */ /* 0x000fe200000e0000 */
[----:B------:R-:W-:Y:S01]  /*11f50*/  IMAD.U32 R4, RZ, RZ, UR44 ;  /* 0x0000002cff047e24 */ /* 0x000fe2000f8e00ff */
[----:B------:R-:W-:Y:S01]  /*11f60*/  R2UR UR7, R5 ;  /* 0x00000000050772ca */ /* 0x000fe200000e0000 */
[----:B------:R-:W-:Y:S01]  /*11f70*/  IMAD.U32 R5, RZ, RZ, UR45 ;  /* 0x0000002dff057e24 */ /* 0x000fe2000f8e00ff */
[----:B------:R-:W-:Y:S02]  /*11f80*/  R2UR UR4, R8 ;  /* 0x00000000080472ca */ /* 0x000fe400000e0000 */
[----:B------:R-:W-:Y:S01]  /*11f90*/  R2UR UR5, R9 ;  /* 0x00000000090572ca */ /* 0x000fe200000e0000 */
[----:B------:R-:W-:Y:S02]  /*11fa0*/  WARPGROUP.DEPBAR.LE gsb0, 0x0 ;  /* 0x00008000000079c5 */ /* 0x000fe40000010000 */
[----:B------:R-:W-:-:S10]  /*11fb0*/  WARPGROUP.ARRIVE ;  /* 0x00000000000079c5 */ /* 0x000fd40000000000 */
[----:B------:R-:W-:Y:S01]  /*11fc0*/  HGMMA.64x96x16.F32.BF16 R24, gdesc[UR4], R24, gsb0 ;  /* 0x01600000041879f0 */ /* 0x000fe20008001818 */
[----:B------:R-:W-:Y:S02]  /*11fd0*/  R2UR UR6, R2 ;  /* 0x00000000020672ca */ /* 0x000fe400000e0000 */
[----:B------:R-:W-:Y:S01]  /*11fe0*/  R2UR UR7, R3 ;  /* 0x00000000030772ca */ /* 0x000fe200000e0000 */
[----:B------:R0:W5:Y:S01]  /*11ff0*/  LDL R2, [R1+0x1b8] ;  /* 0x0001b80001027983 */ /* 0x0001620000100800 */
[----:B------:R-:W-:Y:S02]  /*12000*/  R2UR UR4, R10 ;  /* 0x000000000a0472ca */ /* 0x000fe400000e0000 */
[----:B------:R-:W-:Y:S01]  /*12010*/  R2UR UR5, R11 ;  /* 0x000000000b0572ca */ /* 0x000fe200000e0000 */
[----:B------:R-:W-:Y:S02]  /*12020*/  WARPGROUP.DEPBAR.LE gsb0, 0x0 ;  /* 0x00008000000079c5 */ /* 0x000fe40000010000 */
[----:B------:R-:W-:-:S10]  /*12030*/  WARPGROUP.ARRIVE ;  /* 0x00000000000079c5 */ /* 0x000fd40000000000 */
[----:B------:R-:W-:Y:S03]  /*12040*/  HGMMA.64x96x16.F32.BF16 R24, gdesc[UR4], R24, gsb0 ;  /* 0x01600000041879f0 */ /* 0x000fe60008001818 */
[----:B------:R-:W-:Y:S02]  /*12050*/  WARPGROUP.DEPBAR.LE gsb0, 0x0 ;  /* 0x00008000000079c5 */ /* 0x000fe40000010000 */
[----:B------:R0:W-:Y:S06]  /*12060*/  BAR.ARV R12, 0x100 ;  /* 0x0004000c0000751d */ /* 0x0001ec0000002000 */
[----:B------:R-:W2:Y:S01]  /*12070*/  LD.E R3, desc[UR42][R4.64] ;  /* 0x0000002a04037980 */ /* 0x000ea2000c101900 */
[----:B------:R-:W-:Y:S01]  /*12080*/  BSSY B0, `(.L_x_12025) ;  /* 0x0000005000007945 */ /* 0x000fe20003800000 */
[----:B--2---:R-:W-:-:S04]  /*12090*/  LOP3.LUT R3, R3, 0x1, RZ, 0xfc, !PT ;  /* 0x0000000103037812 */ /* 0x004fc800078efcff */
[----:B------:R-:W-:-:S13]  /*120a0*/  ISETP.NE.AND P0, PT, R3, 0x3, PT ;  /* 0x000000030300780c */ /* 0x000fda0003f05270 */
[----:B0-----:R-:W-:Y:S05]  /*120b0*/  @!P0 BRA `(.L_x_12026) ;  /* 0x0000000000048947 */ /* 0x001fea0003800000 */
[----:B------:R-:W-:Y:S01]  /*120c0*/  BPT.TRAP 0x1 ;  /* 0x000000040000795c */ /* 0x000fe20000300000 */
.L_x_12026:
[----:B------:R-:W-:Y:S05]  /*120d0*/  BSYNC B0 ;  /* 0x0000000000007941 */ /* 0x000fea0003800000 */
.L_x_12025:
[----:B------:R-:W-:Y:S02]  /*120e0*/  IMAD.U32 R8, RZ, RZ, UR44 ;  /* 0x0000002cff087e24 */ /* 0x000fe4000f8e00ff */
[----:B------:R-:W-:-:S05]  /*120f0*/  IMAD.U32 R9, RZ, RZ, UR45 ;  /* 0x0000002dff097e24 */ /* 0x000fca000f8e00ff */
[----:B------:R-:W2:Y:S01]  /*12100*/  LD.E.64 R4, desc[UR42][R8.64+0x20] ;  /* 0x0000202a08047980 */ /* 0x000ea2000c101b00 */
[----:B------:R-:W-:Y:S02]  /*12110*/  IMAD.U32 R6, RZ, RZ, UR44 ;  /* 0x0000002cff067e24 */ /* 0x000fe4000f8e00ff */
[----:B------:R-:W-:-:S05]  /*12120*/  IMAD.U32 R7, RZ, RZ, UR45 ;  /* 0x0000002dff077e24 */ /* 0x000fca000f8e00ff */
[----:B------:R-:W3:Y:S01]  /*12130*/  LD.E R6, desc[UR42][R6.64+0xc] ;  /* 0x00000c2a06067980 */ /* 0x000ee2000c101900 */
[----:B--2---:R-:W-:-:S05]  /*12140*/  MOV R3, R4 ;  /* 0x0000000400037202 */ /* 0x004fca0000000f00 */
[----:B-----5:R-:W-:-:S05]  /*12150*/  IMAD R3, R2, 0x8, R3 ;  /* 0x0000000802037824 */ /* 0x020fca00078e0203 */
[----:B---3--:R-:W-:-:S04]  /*12160*/  PRMT R3, R6, 0x654, R3 ;  /* 0x0000065406037816 */ /* 0x008fc80000000003 */
[----:B------:R0:W-:Y:S01]  /*12170*/  SYNCS.ARRIVE.TRANS64.RED.A1T0 RZ, [R3+URZ], RZ ;  /* 0x000000ff03ff79a7 */ /* 0x0001e2000810043f */
[----:B------:R-:W2:Y:S04]  /*12180*/  LDL.64 R4, [R1+0x1d0] ;  /* 0x0001d00001047983 */ /* 0x000ea80000100a00 */
[----:B------:R-:W3:Y:S04]  /*12190*/  LDL R88, [R1+0x1f0] ;  /* 0x0001f00001587983 */ /* 0x000ee80000100800 */
        /* <DEDUP_REMOVED lines=72> */
[----:B0-----:R-:W-:-:S03]  /*12620*/  FMNMX.FTZ R6, R7, R8, !PT ;  /* 0x0000000807067209 */ /* 0x001fc60007810000 */
[----:B------:R0:W-:Y:S04]  /*12630*/  STL.64 [R1+0x1d0], R2 ;  /* 0x0001d00201007387 */ /* 0x0001e80000100a00 */
[----:B------:R1:W-:Y:S04]  /*12640*/  STL [R1+0x1d0], R6 ;  /* 0x0001d00601007387 */ /* 0x0003e80000100800 */
[----:B------:R-:W2:Y:S04]  /*12650*/  LDL R11, [R1+0x1d0] ;  /* 0x0001d000010b7983 */ /* 0x000ea80000100800 */
[----:B------:R-:W4:Y:S04]  /*12660*/  LDL R10, [R1+0x1d4] ;  /* 0x0001d400010a7983 */ /* 0x000f280000100800 */
[----:B------:R-:W4:Y:S04]  /*12670*/  LDL.64 R8, [R1+0x230] ;  /* 0x0002300001087983 */ /* 0x000f280000100a00 */
[----:B0-----:R-:W4:Y:S01]  /*12680*/  LDL.64 R2, [R1+0x240] ;  /* 0x0002400001027983 */ /* 0x001f220000100a00 */
[----:B--2---:R-:W-:-:S04]  /*12690*/  FADD.FTZ R7, R4, -R11 ;  /* 0x8000000b04077221 */ /* 0x004fc80000010000 */
[----:B---3--:R-:W-:-:S04]  /*126a0*/  FMUL.FTZ R7, R7, R88 ;  /* 0x0000005807077220 */ /* 0x008fc80000410000 */
[----:B------:R1:W0:Y:S02]  /*126b0*/  MUFU.EX2 R72, R7 ;  /* 0x0000000700487308 */ /* 0x0002240000000800 */
[----:B-1----:R-:W2:Y:S04]  /*126c0*/  LDL.64 R6, [R1+0x250] ;  /* 0x0002500001067983 */ /* 0x002ea80000100a00 */
[----:B----4-:R-:W1:Y:S02]  /*126d0*/  SHFL.BFLY PT, R13, R10, 0x2, 0x1f ;  /* 0x0c401f000a0d7f89 */ /* 0x010e6400000e0000 */
[----:B-1----:R-:W-:-:S05]  /*126e0*/  FMNMX.FTZ R13, R13, R10, !PT ;  /* 0x0000000a0d0d7209 */ /* 0x002fca0007810000 */
[----:B------:R-:W1:Y:S01]  /*126f0*/  SHFL.BFLY PT, R4, R13, 0x1, 0x1f ;  /* 0x0c201f000d047f89 */ /* 0x000e6200000e0000 */
[----:B------:R-:W-:-:S04]  /*12700*/  FMUL.FTZ R11, R88, R11 ;  /* 0x0000000b580b7220 */ /* 0x000fc80000410000 */
[-CC-:B------:R-:W-:Y:S01]  /*12710*/  FFMA.FTZ R132, R57, R88.reuse, -R11.reuse ;  /* 0x0000005839847223 */ /* 0x180fe2000001080b */
[-CC-:B------:R-:W-:Y:S01]  /*12720*/  FFMA.FTZ R168, R24, R88.reuse, -R11.reuse ;  /* 0x0000005818a87223 */ /* 0x180fe2000001080b */
[----:B------:R-:W-:Y:S01]  /*12730*/  FFMA.FTZ R78, R25, R88, -R11 ;  /* 0x00000058194e7223 */ /* 0x000fe2000001080b */
[----:B-1----:R-:W-:-:S04]  /*12740*/  FMNMX.FTZ R79, R13, R4, !PT ;  /* 0x000000040d4f7209 */ /* 0x002fc80007810000 */
[----:B------:R-:W-:Y:S01]  /*12750*/  MUFU.EX2 R168, R168 ;  /* 0x000000a800a87308 */ /* 0x000fe20000000800 */
[-CC-:B------:R-:W-:Y:S01]  /*12760*/  FFMA.FTZ R170, R28, R88.reuse, -R11.reuse ;  /* 0x000000581caa7223 */ /* 0x180fe2000001080b */
[-CC-:B------:R-:W-:Y:S01]  /*12770*/  FFMA.FTZ R73, R29, R88.reuse, -R11.reuse ;  /* 0x000000581d497223 */ /* 0x180fe2000001080b */
[-C--:B------:R-:W-:Y:S01]  /*12780*/  FFMA.FTZ R160, R32, R88.reuse, -R11 ;  /* 0x0000005820a07223 */ /* 0x080fe2000001080b */
[-C--:B------:R-:W-:Y:S01]  /*12790*/  FMUL.FTZ R57, R79, R88.reuse ;  /* 0x000000584f397220 */ /* 0x080fe20000410000 */
[----:B------:R-:W-:Y:S01]  /*127a0*/  FADD.FTZ R5, R5, -R79 ;  /* 0x8000004f05057221 */ /* 0x000fe20000010000 */
[-CC-:B------:R-:W-:Y:S01]  /*127b0*/  FFMA.FTZ R74, R33, R88.reuse, -R11.reuse ;  /* 0x00000058214a7223 */ /* 0x180fe2000001080b */
[-C--:B------:R-:W-:Y:S01]  /*127c0*/  FFMA.FTZ R162, R36, R88.reuse, -R11 ;  /* 0x0000005824a27223 */ /* 0x080fe2000001080b */
[-CC-:B------:R-:W-:Y:S01]  /*127d0*/  FFMA.FTZ R169, R26, R88.reuse, -R57.reuse ;  /* 0x000000581aa97223 */ /* 0x180fe20000010839 */
[----:B------:R-:W-:Y:S01]  /*127e0*/  FMUL.FTZ R5, R88, R5 ;  /* 0x0000000558057220 */ /* 0x000fe20000410000 */
[-CC-:B------:R-:W-:Y:S01]  /*127f0*/  FFMA.FTZ R144, R27, R88.reuse, -R57.reuse ;  /* 0x000000581b907223 */ /* 0x180fe20000010839 */
[-CC-:B------:R-:W-:Y:S01]  /*12800*/  FFMA.FTZ R171, R30, R88.reuse, -R57.reuse ;  /* 0x000000581eab7223 */ /* 0x180fe20000010839 */
[----:B------:R-:W-:Y:S01]  /*12810*/  MUFU.EX2 R78, R78 ;  /* 0x0000004e004e7308 */ /* 0x000fe20000000800 */
[-CC-:B------:R-:W-:Y:S01]  /*12820*/  FFMA.FTZ R145, R31, R88.reuse, -R57.reuse ;  /* 0x000000581f917223 */ /* 0x180fe20000010839 */
[-CC-:B------:R-:W-:Y:S01]  /*12830*/  FFMA.FTZ R161, R34, R88.reuse, -R57.reuse ;  /* 0x0000005822a17223 */ /* 0x180fe20000010839 */
[-C--:B------:R-:W-:Y:S01]  /*12840*/  FFMA.FTZ R146, R35, R88.reuse, -R57 ;  /* 0x0000005823927223 */ /* 0x080fe20000010839 */
[-CC-:B------:R-:W-:Y:S01]  /*12850*/  FFMA.FTZ R75, R37, R88.reuse, -R11.reuse ;  /* 0x00000058254b7223 */ /* 0x180fe2000001080b */
[-CC-:B------:R-:W-:Y:S01]  /*12860*/  FFMA.FTZ R156, R40, R88.reuse, -R11.reuse ;  /* 0x00000058289c7223 */ /* 0x180fe2000001080b */
[-CC-:B------:R-:W-:Y:S01]  /*12870*/  FFMA.FTZ R76, R41, R88.reuse, -R11.reuse ;  /* 0x00000058294c7223 */ /* 0x180fe2000001080b */
[-C--:B------:R-:W-:Y:S01]  /*12880*/  FFMA.FTZ R77, R45, R88.reuse, -R11 ;  /* 0x000000582d4d7223 */ /* 0x080fe2000001080b */
[----:B------:R-:W-:Y:S01]  /*12890*/  MUFU.EX2 R142, R5 ;  /* 0x00000005008e7308 */ /* 0x000fe20000000800 */
        /* <DEDUP_REMOVED lines=11> */
[----:B------:R-:W-:Y:S01]  /*12950*/  FFMA.FTZ R133, R69, R88, -R11 ;  /* 0x0000005845857223 */ /* 0x000fe2000001080b */
[C---:B0-----:R-:W-:Y:S01]  /*12960*/  FMUL.FTZ R101, R72.reuse, R101 ;  /* 0x0000006548657220 */ /* 0x041fe20000410000 */
[C---:B------:R-:W-:Y:S01]  /*12970*/  FMUL.FTZ R100, R72.reuse, R100 ;  /* 0x0000006448647220 */ /* 0x040fe20000410000 */
[C---:B------:R-:W-:Y:S01]  /*12980*/  FMUL.FTZ R83, R72.reuse, R83 ;  /* 0x0000005348537220 */ /* 0x040fe20000410000 */
[----:B------:R-:W0:Y:S01]  /*12990*/  MUFU.EX2 R144, R144 ;  /* 0x0000009000907308 */ /* 0x000e220000000800 */
        /* <DEDUP_REMOVED lines=8> */
[----:B------:R-:W4:Y:S04]  /*12a20*/  LDL.64 R12, [R1+0x2a0] ;  /* 0x0002a000010c7983 */ /* 0x000f280000100a00 */
[----:B------:R-:W4:Y:S03]  /*12a30*/  LDL.64 R24, [R1+0x2e0] ;  /* 0x0002e00001187983 */ /* 0x000f260000100a00 */
[----:B------:R-:W3:Y:S01]  /*12a40*/  MUFU.EX2 R170, R170 ;  /* 0x000000aa00aa7308 */ /* 0x000ee20000000800 */
[----:B-1----:R-:W-:Y:S01]  /*12a50*/  FFMA.FTZ R39, R15, R142, R169 ;  /* 0x0000008e0f277223 */ /* 0x002fe200000100a9 */
[----:B------:R-:W-:Y:S01]  /*12a60*/  FFMA.FTZ R163, R38, R88, -R57 ;  /* 0x0000005826a37223 */ /* 0x000fe20000010839 */
[----:B------:R-:W4:Y:S05]  /*12a70*/  LDL.64 R28, [R1+0x300] ;  /* 0x00030000011c7983 */ /* 0x000f2a0000100a00 */
[----:B------:R-:W-:Y:S01]  /*12a80*/  MUFU.EX2 R73, R73 ;  /* 0x0000004900497308 */ /* 0x000fe20000000800 */
[----:B------:R-:W-:-:S07]  /*12a90*/  FFMA.FTZ R35, R72, R14, R168 ;  /* 0x0000000e48237223 */ /* 0x000fce00000100a8 */
        /* <DEDUP_REMOVED lines=10> */
[----:B------:R-:W-:Y:S01]  /*12b40*/  FADD.FTZ R39, R78, R35 ;  /* 0x000000234e277221 */ /* 0x000fe20000010000 */
[-CC-:B------:R-:W-:Y:S01]  /*12b50*/  FFMA.FTZ R138, R55, R88.reuse, -R57.reuse ;  /* 0x00000058378a7223 */ /* 0x180fe20000010839 */
[-CC-:B------:R-:W-:Y:S01]  /*12b60*/  FFMA.FTZ R139, R59, R88.reuse, -R57.reuse ;  /* 0x000000583b8b7223 */ /* 0x180fe20000010839 */
[-CC-:B------:R-:W-:Y:S01]  /*12b70*/  FFMA.FTZ R173, R58, R88.reuse, -R57.reuse ;  /* 0x000000583aad7223 */ /* 0x180fe20000010839 */
[----:B------:R-:W-:-:S02]  /*12b80*/  FFMA.FTZ R175, R62, R88, -R57 ;  /* 0x000000583eaf7223 */ /* 0x000fc40000010839 */
[----:B------:R-:W-:Y:S01]  /*12b90*/  MUFU.EX2 R132, R132 ;  /* 0x0000008400847308 */ /* 0x000fe20000000800 */
[-CC-:B------:R-:W-:Y:S01]  /*12ba0*/  FFMA.FTZ R141, R63, R88.reuse, -R57.reuse ;  /* 0x000000583f8d7223 */ /* 0x180fe20000010839 */
[-CC-:B------:R-:W-:Y:S01]  /*12bb0*/  FFMA.FTZ R148, R66, R88.reuse, -R57.reuse ;  /* 0x0000005842947223 */ /* 0x180fe20000010839 */
[-CC-:B------:R-:W-:Y:S01]  /*12bc0*/  FFMA.FTZ R181, R67, R88.reuse, -R57.reuse ;  /* 0x0000005843b57223 */ /* 0x180fe20000010839 */
[-CC-:B------:R-:W-:Y:S01]  /*12bd0*/  FFMA.FTZ R183, R70, R88.reuse, -R57.reuse ;  /* 0x0000005846b77223 */ /* 0x180fe20000010839 */
[----:B------:R-:W-:Y:S01]  /*12be0*/  FFMA.FTZ R140, R71, R88, -R57 ;  /* 0x00000058478c7223 */ /* 0x000fe20000010839 */
[----:B------:R-:W4:Y:S02]  /*12bf0*/  LDL.64 R26, [R1+0x2f0] ;  /* 0x0002f000011a7983 */ /* 0x000f240000100a00 */
[----:B------:R-:W0:Y:S01]  /*12c00*/  MUFU.EX2 R161, R161 ;  /* 0x000000a100a17308 */ /* 0x000e220000000800 */
[----:B---3--:R-:W-:Y:S01]  /*12c10*/  FADD.FTZ R42, R171, R38 ;  /* 0x00000026ab2a7221 */ /* 0x008fe20000010000 */
[----:B------:R-:W-:Y:S01]  /*12c20*/  FADD.FTZ R40, R170, R39 ;  /* 0x00000027aa287221 */ /* 0x000fe20000010000 */
[----:B------:R-:W3:Y:S04]  /*12c30*/  LDL.64 R36, [R1+0x280] ;  /* 0x0002800001247983 */ /* 0x000ee80000100a00 */
[----:B------:R-:W4:Y:S01]  /*12c40*/  LDL.64 R4, [R1+0x2b0] ;  /* 0x0002b00001047983 */ /* 0x000f220000100a00 */
[----:B------:R-:W0:Y:S03]  /*12c50*/  MUFU.EX2 R146, R146 ;  /* 0x0000009200927308 */ /* 0x000e260000000800 */
[----:B------:R-:W4:Y:S04]  /*12c60*/  LDL.64 R32, [R1+0x320] ;  /* 0x0003200001207983 */ /* 0x000f280000100a00 */
[----:B------:R-:W4:Y:S01]  /*12c70*/  LDL.64 R30, [R1+0x310] ;  /* 0x00031000011e7983 */ /* 0x000f220000100a00 */
[----:B------:R-:W0:Y:S01]  /*12c80*/  MUFU.EX2 R74, R74 ;  /* 0x0000004a004a7308 */ /* 0x000e220000000800 */
[----:B-1----:R-:W-:Y:S01]  /*12c90*/  FADD.FTZ R42, R145, R42 ;  /* 0x0000002a912a7221 */ /* 0x002fe20000010000 */
[----:B------:R-:W-:-:S06]  /*12ca0*/  FADD.FTZ R43, R73, R40 ;  /* 0x00000028492b7221 */ /* 0x000fcc0000010000 */
[----:B------:R-:W-:Y:S08]  /*12cb0*/  MUFU.EX2 R162, R162 ;  /* 0x000000a200a27308 */ /* 0x000ff00000000800 */
[----:B------:R-:W-:Y:S08]  /*12cc0*/  MUFU.EX2 R147, R147 ;  /* 0x0000009300937308 */ /* 0x000ff00000000800 */
[----:B------:R-:W-:Y:S08]  /*12cd0*/  MUFU.EX2 R75, R75 ;  /* 0x0000004b004b7308 */ /* 0x000ff00000000800 */
[----:B------:R-:W-:Y:S08]  /*12ce0*/  MUFU.EX2 R156, R156 ;  /* 0x0000009c009c7308 */ /* 0x000ff00000000800 */
[----:B------:R-:W-:Y:S08]  /*12cf0*/  MUFU.EX2 R76, R76 ;  /* 0x0000004c004c7308 */ /* 0x000ff00000000800 */
[----:B------:R-:W-:Y:S08]  /*12d00*/  MUFU.EX2 R158, R158 ;  /* 0x0000009e009e7308 */ /* 0x000ff00000000800 */
[----:B------:R-:W-:Y:S01]  /*12d10*/  MUFU.EX2 R77, R77 ;  /* 0x0000004d004d7308 */ /* 0x000fe20000000800 */
[----:B------:R-:W-:-:S07]  /*12d20*/  FFMA.FTZ R49, R61, R88, -R11 ;  /* 0x000000583d317223 */ /* 0x000fce000001080b */
[----:B------:R-:W-:Y:S01]  /*12d30*/  MUFU.EX2 R178, R178 ;  /* 0x000000b200b27308 */ /* 0x000fe20000000800 */
[----:B------:R-:W-:Y:S01]  /*12d40*/  FFMA.FTZ R48, R64, R88, -R11 ;  /* 0x0000005840307223 */ /* 0x000fe2000001080b */
[C---:B------:R-:W-:Y:S01]  /*12d50*/  FMUL.FTZ R81, R142.reuse, R81 ;  /* 0x000000518e517220 */ /* 0x040fe20000410000 */
[----:B------:R-:W-:Y:S01]  /*12d60*/  FMUL.FTZ R80, R142, R80 ;  /* 0x000000508e507220 */ /* 0x000fe20000410000 */
[----:B------:R-:W4:Y:S04]  /*12d70*/  LDL.64 R68, [R1+0x248] ;  /* 0x0002480001447983 */ /* 0x000f280000100a00 */
[----:B------:R-:W1:Y:S01]  /*12d80*/  MUFU.EX2 R163, R163 ;  /* 0x000000a300a37308 */ /* 0x000e620000000800 */
[----:B0-----:R-:W-:Y:S01]  /*12d90*/  FADD.FTZ R47, R161, R42 ;  /* 0x0000002aa12f7221 */ /* 0x001fe20000010000 */
[----:B------:R-:W-:-:S06]  /*12da0*/  FADD.FTZ R45, R160, R43 ;  /* 0x0000002ba02d7221 */ /* 0x000fcc0000010000 */
[----:B------:R-:W-:Y:S01]  /*12db0*/  MUFU.EX2 R176, R176 ;  /* 0x000000b000b07308 */ /* 0x000fe20000000800 */
[----:B------:R-:W-:Y:S01]  /*12dc0*/  FADD.FTZ R46, R146, R47 ;  /* 0x0000002f922e7221 */ /* 0x000fe20000010000 */
        /* <DEDUP_REMOVED lines=8> */
[C---:B--2---:R-:W-:Y:S01]  /*12e50*/  FMUL.FTZ R113, R72.reuse, R7 ;  /* 0x0000000748717220 */ /* 0x044fe20000410000 */
[----:B------:R-:W-:Y:S01]  /*12e60*/  FMUL.FTZ R112, R72, R6 ;  /* 0x0000000648707220 */ /* 0x000fe20000410000 */
[----:B------:R0:W-:Y:S04]  /*12e70*/  STL.64 [R1+0x3f0], R100 ;  /* 0x0003f06401007387 */ /* 0x0001e80000100a00 */
[----:B------:R-:W-:Y:S01]  /*12e80*/  STL.64 [R1+0x200], R82 ;  /* 0x0002005201007387 */ /* 0x000fe20000100a00 */
[----:B------:R-:W2:Y:S01]  /*12e90*/  MUFU.EX2 R143, R143 ;  /* 0x0000008f008f7308 */ /* 0x000ea20000000800 */
[----:B-1----:R-:W-:Y:S01]  /*12ea0*/  FADD.FTZ R52, R163, R46 ;  /* 0x0000002ea3347221 */ /* 0x002fe20000010000 */
[----:B------:R-:W-:Y:S01]  /*12eb0*/  FADD.FTZ R50, R162, R47 ;  /* 0x0000002fa2327221 */ /* 0x000fe20000010000 */
[----:B------:R-:W-:Y:S04]  /*12ec0*/  STL.64 [R1+0x210], R84 ;  /* 0x0002105401007387 */ /* 0x000fe80000100a00 */
[----:B------:R-:W-:Y:S01]  /*12ed0*/  STL.64 [R1+0x220], R86 ;  /* 0x0002205601007387 */ /* 0x000fe20000100a00 */
[----:B------:R-:W1:Y:S01]  /*12ee0*/  MUFU.EX2 R157, R157 ;  /* 0x0000009d009d7308 */ /* 0x000e620000000800 */
[----:B------:R-:W-:Y:S01]  /*12ef0*/  FADD.FTZ R52, R147, R52 ;  /* 0x0000003493347221 */ /* 0x000fe20000010000 */
[----:B------:R-:W-:Y:S01]  /*12f00*/  FADD.FTZ R53, R75, R50 ;  /* 0x000000324b357221 */ /* 0x000fe20000010000 */
[----:B------:R-:W-:Y:S04]  /*12f10*/  STL.64 [R1+0x230], R110 ;  /* 0x0002306e01007387 */ /* 0x000fe80000100a00 */
[----:B------:R-:W4:Y:S01]  /*12f20*/  LDL.64 R14, [R1+0x2c0] ;  /* 0x0002c000010e7983 */ /* 0x000f220000100a00 */
[----:B------:R-:W0:Y:S01]  /*12f30*/  MUFU.EX2 R159, R159 ;  /* 0x0000009f009f7308 */ /* 0x000e220000000800 */
[----:B--2---:R-:W-:Y:S01]  /*12f40*/  FADD.FTZ R54, R143, R52 ;  /* 0x000000348f367221 */ /* 0x004fe20000010000 */
[----:B------:R-:W-:Y:S01]  /*12f50*/  FADD.FTZ R55, R156, R53 ;  /* 0x000000359c377221 */ /* 0x000fe20000010000 */
[----:B------:R-:W2:Y:S04]  /*12f60*/  LDL.64 R10, [R1+0x290] ;  /* 0x00029000010a7983 */ /* 0x000ea80000100a00 */
[----:B------:R-:W2:Y:S01]  /*12f70*/  LDL.64 R8, [R1+0x358] ;  /* 0x0003580001087983 */ /* 0x000ea20000100a00 */
[----:B------:R-:W0:Y:S01]  /*12f80*/  MUFU.EX2 R136, R136 ;  /* 0x0000008800887308 */ /* 0x000e220000000800 */
[----:B-1----:R-:W-:Y:S01]  /*12f90*/  FADD.FTZ R56, R157, R54 ;  /* 0x000000369d387221 */ /* 0x002fe20000010000 */
[----:B------:R-:W-:Y:S01]  /*12fa0*/  FADD.FTZ R59, R76, R55 ;  /* 0x000000374c3b7221 */ /* 0x000fe20000010000 */
[----:B------:R-:W2:Y:S04]  /*12fb0*/  LDL.64 R34, [R1+0x330] ;  /* 0x0003300001227983 */ /* 0x000ea80000100a00 */
[----:B------:R-:W2:Y:S01]  /*12fc0*/  LDL.64 R38, [R1+0x340] ;  /* 0x0003400001267983 */ /* 0x000ea20000100a00 */
[----:B------:R-:W1:Y:S01]  /*12fd0*/  MUFU.EX2 R177, R177 ;  /* 0x000000b100b17308 */ /* 0x000e620000000800 */
[----:B0-----:R-:W-:Y:S01]  /*12fe0*/  FADD.FTZ R61, R159, R56 ;  /* 0x000000389f3d7221 */ /* 0x001fe20000010000 */
[----:B------:R-:W-:Y:S01]  /*12ff0*/  FADD.FTZ R56, R158, R59 ;  /* 0x0000003b9e387221 */ /* 0x000fe20000010000 */
[----:B------:R-:W2:Y:S05]  /*13000*/  LDL.64 R40, [R1+0x350] ;  /* 0x0003500001287983 */ /* 0x000eaa0000100a00 */
[----:B------:R-:W0:Y:S01]  /*13010*/  MUFU.EX2 R137, R137 ;  /* 0x0000008900897308 */ /* 0x000e220000000800 */
[----:B------:R-:W-:Y:S01]  /*13020*/  FADD.FTZ R58, R136, R61 ;  /* 0x0000003d883a7221 */ /* 0x000fe20000010000 */
[----:B------:R-:W-:Y:S01]  /*13030*/  FADD.FTZ R59, R77, R56 ;  /* 0x000000384d3b7221 */ /* 0x000fe20000010000 */
[----:B------:R-:W2:Y:S05]  /*13040*/  LDL.64 R62, [R1+0x218] ;  /* 0x00021800013e7983 */ /* 0x000eaa0000100a00 */
[----:B------:R-:W0:Y:S01]  /*13050*/  MUFU.EX2 R179, R179 ;  /* 0x000000b300b37308 */ /* 0x000e220000000800 */
[----:B-1----:R-:W-:Y:S01]  /*13060*/  FADD.FTZ R58, R177, R58 ;  /* 0x0000003ab13a7221 */ /* 0x002fe20000010000 */
[----:B------:R-:W-:-:S06]  /*13070*/  FADD.FTZ R59, R176, R59 ;  /* 0x0000003bb03b7221 */ /* 0x000fcc0000010000 */
[----:B------:R-:W1:Y:S01]  /*13080*/  MUFU.EX2 R138, R138 ;  /* 0x0000008a008a7308 */ /* 0x000e620000000800 */
[----:B0-----:R-:W-:Y:S01]  /*13090*/  FADD.FTZ R58, R137, R58 ;  /* 0x0000003a893a7221 */ /* 0x001fe20000010000 */
[----:B------:R-:W-:-:S06]  /*130a0*/  FADD.FTZ R59, R130, R59 ;  /* 0x0000003b823b7221 */ /* 0x000fcc0000010000 */
[----:B------:R-:W0:Y:S01]  /*130b0*/  MUFU.EX2 R173, R173 ;  /* 0x000000ad00ad7308 */ /* 0x000e220000000800 */
[----:B------:R-:W-:Y:S01]  /*130c0*/  FADD.FTZ R61, R179, R58 ;  /* 0x0000003ab33d7221 */ /* 0x000fe20000010000 */
[----:B------:R-:W-:-:S06]  /*130d0*/  FADD.FTZ R60, R178, R59 ;  /* 0x0000003bb23c7221 */ /* 0x000fcc0000010000 */
[----:B------:R-:W0:Y:S01]  /*130e0*/  MUFU.EX2 R139, R139 ;  /* 0x0000008b008b7308 */ /* 0x000e220000000800 */
[----:B-1----:R-:W-:Y:S01]  /*130f0*/  FADD.FTZ R64, R138, R61 ;  /* 0x0000003d8a407221 */ /* 0x002fe20000010000 */
[----:B------:R-:W-:-:S06]  /*13100*/  FADD.FTZ R65, R131, R60 ;  /* 0x0000003c83417221 */ /* 0x000fcc0000010000 */
[----:B------:R-:W1:Y:S01]  /*13110*/  MUFU.EX2 R175, R175 ;  /* 0x000000af00af7308 */ /* 0x000e620000000800 */
[----:B0-----:R-:W-:Y:S01]  /*13120*/  FADD.FTZ R66, R173, R64 ;  /* 0x00000040ad427221 */ /* 0x001fe20000010000 */
[----:B------:R-:W-:-:S06]  /*13130*/  FADD.FTZ R67, R172, R65 ;  /* 0x00000041ac437221 */ /* 0x000fcc0000010000 */
[----:B------:R-:W-:Y:S08]  /*13140*/  MUFU.EX2 R49, R49 ;  /* 0x0000003100317308 */ /* 0x000ff00000000800 */
[----:B------:R-:W0:Y:S01]  /*13150*/  MUFU.EX2 R141, R141 ;  /* 0x0000008d008d7308 */ /* 0x000e220000000800 */
[----:B------:R-:W-:Y:S01]  /*13160*/  FADD.FTZ R70, R139, R66 ;  /* 0x000000428b467221 */ /* 0x000fe20000010000 */
[----:B------:R-:W-:-:S06]  /*13170*/  FADD.FTZ R71, R132, R67 ;  /* 0x0000004384477221 */ /* 0x000fcc0000010000 */
[----:B------:R-:W-:Y:S08]  /*13180*/  MUFU.EX2 R48, R48 ;  /* 0x0000003000307308 */ /* 0x000ff00000000800 */
        /* <DEDUP_REMOVED lines=9> */
[----:B------:R-:W3:Y:S01]  /*13220*/  MUFU.EX2 R140, R140 ;  /* 0x0000008c008c7308 */ /* 0x000ee20000000800 */
[----:B-1----:R-:W-:Y:S01]  /*13230*/  FADD.FTZ R98, R181, R94 ;  /* 0x0000005eb5627221 */ /* 0x002fe20000010000 */
[----:B------:R-:W-:Y:S01]  /*13240*/  FADD.FTZ R99, R180, R95 ;  /* 0x0000005fb4637221 */ /* 0x000fe20000010000 */
[----:B------:R-:W-:Y:S03]  /*13250*/  STL.64 [R1+0x3f8], R80 ;  /* 0x0003f85001007387 */ /* 0x000fe60000100a00 */
[----:B------:R-:W-:Y:S01]  /*13260*/  FADD.FTZ R102, R182, R99 ;  /* 0x00000063b6667221 */ /* 0x000fe20000010000 */
[----:B------:R-:W-:Y:S01]  /*13270*/  STL.64 [R1+0x250], R112 ;  /* 0x0002507001007387 */ /* 0x000fe20000100a00 */
[----:B0-----:R-:W-:Y:S02]  /*13280*/  FADD.FTZ R103, R183, R98 ;  /* 0x00000062b7677221 */ /* 0x001fe40000010000 */
[----:B------:R-:W-:Y:S01]  /*13290*/  FADD.FTZ R102, R133, R102 ;  /* 0x0000006685667221 */ /* 0x000fe20000010000 */
[----:B------:R-:W2:Y:S04]  /*132a0*/  LDL.64 R42, [R1+0x360] ;  /* 0x00036000012a7983 */ /* 0x000ea80000100a00 */
[----:B------:R-:W2:Y:S01]  /*132b0*/  LDL.64 R44, [R1+0x370] ;  /* 0x00037000012c7983 */ /* 0x000ea20000100a00 */
[----:B---3--:R-:W-:-:S03]  /*132c0*/  FADD.FTZ R103, R140, R103 ;  /* 0x000000678c677221 */ /* 0x008fc60000010000 */
[----:B------:R-:W3:Y:S04]  /*132d0*/  LDL.64 R46, [R1+0x380] ;  /* 0x00038000012e7983 */ /* 0x000ee80000100a00 */
[----:B------:R0:W-:Y:S04]  /*132e0*/  STL.64 [R1+0x1e0], R102 ;  /* 0x0001e06601007387 */ /* 0x0001e80000100a00 */
        /* <DEDUP_REMOVED lines=55> */
[----:B------:R-:W-:Y:S01]  /*13660*/  FMUL.FTZ R96, R142, R96 ;  /* 0x000000608e607220 */ /* 0x000fe20000410000 */
[C---:B------:R-:W-:Y:S01]  /*13670*/  FMUL.FTZ R15, R72.reuse, R15 ;  /* 0x0000000f480f7220 */ /* 0x040fe20000410000 */
[----:B------:R-:W-:Y:S01]  /*13680*/  FMUL.FTZ R14, R72, R14 ;  /* 0x0000000e480e7220 */ /* 0x000fe20000410000 */
[C---:B------:R-:W-:Y:S01]  /*13690*/  FMUL.FTZ R105, R142.reuse, R105 ;  /* 0x000000698e697220 */ /* 0x040fe20000410000 */
[----:B------:R-:W-:Y:S01]  /*136a0*/  FMUL.FTZ R104, R142, R104 ;  /* 0x000000688e687220 */ /* 0x000fe20000410000 */
[C---:B--2---:R-:W-:Y:S01]  /*136b0*/  FMUL.FTZ R11, R72.reuse, R11 ;  /* 0x0000000b480b7220 */ /* 0x044fe20000410000 */
[----:B------:R-:W-:Y:S01]  /*136c0*/  FMUL.FTZ R10, R72, R10 ;  /* 0x0000000a480a7220 */ /* 0x000fe20000410000 */
[C---:B------:R-:W-:Y:S01]  /*136d0*/  FMUL.FTZ R107, R142.reuse, R107 ;  /* 0x0000006b8e6b7220 */ /* 0x040fe20000410000 */
[C---:B------:R-:W-:Y:S01]  /*136e0*/  FMUL.FTZ R106, R142.reuse, R106 ;  /* 0x0000006a8e6a7220 */ /* 0x040fe20000410000 */
        /* <DEDUP_REMOVED lines=53> */
[C---:B---3--:R-:W-:Y:S01]  /*13a40*/  FMUL.FTZ R47, R72.reuse, R47 ;  /* 0x0000002f482f7220 */ /* 0x048fe20000410000 */
        /* <DEDUP_REMOVED lines=107> */
.L_x_12028:
[----:B------:R-:W-:Y:S05]  /*14100*/  BSYNC B0 ;  /* 0x0000000000007941 */ /* 0x000fea0003800000 */
.L_x_12027:
        /* <DEDUP_REMOVED lines=8> */
.L_x_12030:
[----:B------:R-:W-:Y:S05]  /*14190*/  BSYNC B0 ;  /* 0x0000000000007941 */ /* 0x000fea0003800000 */
.L_x_12029:
[----:B------:R-:W-:Y:S04]  /*141a0*/  BSSY B0, `(.L_x_12031) ;  /* 0x0000004000007945 */ /* 0x000fe80003800000 */
[----:B-1----:R-:W-:Y:S05]  /*141b0*/  @P0 BRA `(.L_x_12032) ;  /* 0x0000000000080947 */ /* 0x002fea0003800000 */
[----:B------:R-:W1:Y:S02]  /*141c0*/  SYNCS.PHASECHK.TRANS64.TRYWAIT P0, [R2+URZ], R3 ;  /* 0x00000003020075a7 */ /* 0x000e64000800017f */
[----:B-1----:R-:W-:Y:S05]  /*141d0*/  @!P0 BRA `(.L_x_12033) ;  /* 0x0000016800948947 */ /* 0x002fea0003800000 */
.L_x_12032:
[----:B------:R-:W-:Y:S05]  /*141e0*/  BSYNC B0 ;  /* 0x0000000000007941 */ /* 0x000fea0003800000 */
.L_x_12031:
        /* <DEDUP_REMOVED lines=263> */
[----:B-1----:R-:W2:Y:S04]  /*15260*/  LDL.128 R24, [R1+0x200] ;  /* 0x0002000001187983 */ /* 0x002ea80000100c00 */
[----:B----4-:R-:W4:Y:S04]  /*15270*/  LDL.128 R28, [R1+0x210] ;  /* 0x00021000011c7983 */ /* 0x010f280000100c00 */
[----:B0-----:R-:W4:Y:S04]  /*15280*/  LDL.128 R32, [R1+0x220] ;  /* 0x0002200001207983 */ /* 0x001f280000100c00 */
        /* <DEDUP_REMOVED lines=268> */
[----:B---3--:R-:W3:Y:S04]  /*16350*/  LDL R76, [R1+0x20c] ;  /* 0x00020c00014c7983 */ /* 0x008ee80000100800 */
[----:B------:R-:W3:Y:S04]  /*16360*/  LDL R4, [R1+0x210] ;  /* 0x0002100001047983 */ /* 0x000ee80000100800 */
[----:B------:R-:W3:Y:S04]  /*16370*/  LDL R78, [R1+0x214] ;  /* 0x00021400014e7983 */ /* 0x000ee80000100800 */
[----:B----4-:R-:W4:Y:S04]  /*16380*/  LDL R80, [R1+0x218] ;  /* 0x0002180001507983 */ /* 0x010f280000100800 */
[----:B------:R-:W4:Y:S04]  /*16390*/  LDL R82, [R1+0x21c] ;  /* 0x00021c0001527983 */ /* 0x000f280000100800 */
[----:B------:R-:W4:Y:S04]  /*163a0*/  LDL R6, [R1+0x220] ;  /* 0x0002200001067983 */ /* 0x000f280000100800 */
[----:B0-----:R-:W4:Y:S04]  /*163b0*/  LDL R84, [R1+0x224] ;  /* 0x0002240001547983 */ /* 0x001f280000100800 */
        /* <DEDUP_REMOVED lines=257> */
.L_x_12035:
[----:B------:R-:W-:Y:S05]  /*173d0*/  BSYNC B0 ;  /* 0x0000000000007941 */ /* 0x000fea0003800000 */
.L_x_12034:
        /* <DEDUP_REMOVED lines=9> */
.L_x_12017:
[----:B------:R-:W-:-:S13]  /*17470*/  ISETP.GE.AND P0, PT, R0, R199, PT ;  /* 0x000000c70000720c */ /* 0x000fda0003f06270 */
[----:B------:R-:W-:Y:S05]  /*17480*/  @!P0 BRA `(.L_x_12037) ;  /* 0x0000006c00748947 */ /* 0x000fea0003800000 */
.L_x_12066:
[----:B------:R-:W2:Y:S04]  /*17490*/  LDL R4, [R1+0x1b8] ;  /* 0x0001b80001047983 */ /* 0x000ea80000100800 */
[----:B01----:R-:W3:Y:S01]  /*174a0*/  LDL R2, [R1+0x1c0] ;  /* 0x0001c00001027983 */ /* 0x003ee20000100800 */
        /* <DEDUP_REMOVED lines=20> */
.L_x_12039:
[----:B------:R-:W-:Y:S05]  /*175f0*/  BSYNC B0 ;  /* 0x0000000000007941 */ /* 0x000fea0003800000 */
.L_x_12038:
        /* <DEDUP_REMOVED lines=16> */
.L_x_12041:
[----:B------:R-:W-:Y:S05]  /*17700*/  BSYNC B0 ;  /* 0x0000000000007941 */ /* 0x000fea0003800000 */
.L_x_12040:
        /* <DEDUP_REMOVED lines=10> */
.L_x_12043:
[----:B------:R-:W-:Y:S05]  /*177b0*/  BSYNC B0 ;  /* 0x0000000000007941 */ /* 0x000fea0003800000 */
.L_x_12042:
        /* <DEDUP_REMOVED lines=63> */
.L_x_12046:
[----:B------:R-:W-:Y:S05]  /*17bb0*/  BSYNC B0 ;  /* 0x0000000000007941 */ /* 0x000fea0003800000 */
.L_x_12045:
        /* <DEDUP_REMOVED lines=73> */
.L_x_12050:
[----:B------:R-:W-:-:S13]  /*18050*/  ISETP.NE.AND P0, PT, R9, 0x1, PT ;  /* 0x000000010900780c */ /* 0x000fda0003f05270 */
[----:B------:R-:W-:-:S05]  /*18060*/  @P0 IMAD.HI.U32 R8, R6, R10, RZ ;  /* 0x0000000a06080227 */ /* 0x000fca00078e00ff */
[----:B------:R-:W-:-:S07]  /*18070*/  @P0 SHF.R.U32.HI R6, RZ, R11, R8 ;  /* 0x0000000bff060219 */ /* 0x000fce0000011608 */
.L_x_12051:
[----:B------:R-:W-:Y:S05]  /*18080*/  BSYNC B1 ;  /* 0x0000000000017941 */ /* 0x000fea0003800000 */
.L_x_12049:
[----:B------:R-:W-:-:S05]  /*18090*/  IMAD R6, R6, R9, R15 ;  /* 0x0000000906067224 */ /* 0x000fca00078e020f */
[----:B------:R-:W-:Y:S02]  /*180a0*/  VIMNMX R3, R3, R6, !PT ;  /* 0x0000000603037248 */ /* 0x000fe40007fe0100 */
[----:B------:R-:W-:-:S07]  /*180b0*/  VIADDMNMX R2, R6, R9, R2, PT ;  /* 0x0000000906027246 */ /* 0x000fce0003800102 */
.L_x_12048:
[----:B------:R-:W-:Y:S05]  /*180c0*/  BSYNC B0 ;  /* 0x0000000000007941 */ /* 0x000fea0003800000 */
.L_x_12047:
        /* <DEDUP_REMOVED lines=130> */
.L_x_12055:
[----:B------:R-:W-:-:S13]  /*188f0*/  ISETP.NE.AND P6, PT, R9, 0x1, PT ;  /* 0x000000010900780c */ /* 0x000fda0003fc5270 */
[----:B------:R-:W-:-:S05]  /*18900*/  @P6 IMAD.HI.U32 R10, R4, R10, RZ ;  /* 0x0000000a040a6227 */ /* 0x000fca00078e00ff */
[----:B------:R-:W-:-:S07]  /*18910*/  @P6 SHF.R.U32.HI R4, RZ, R11, R10 ;  /* 0x0000000bff046219 */ /* 0x000fce000001160a */
.L_x_12056:
[----:B------:R-:W-:Y:S05]  /*18920*/  BSYNC B1 ;  /* 0x0000000000017941 */ /* 0x000fea0003800000 */
.L_x_12054:
[----:B------:R-:W-:-:S05]  /*18930*/  IMAD R4, R4, R9, R15 ;  /* 0x0000000904047224 */ /* 0x000fca00078e020f */
[----:B------:R-:W-:Y:S02]  /*18940*/  VIADDMNMX R6, R4, R9, R6, PT ;  /* 0x0000000904067246 */ /* 0x000fe40003800106 */
[----:B------:R-:W-:-:S07]  /*18950*/  VIMNMX R3, R3, R4, !PT ;  /* 0x0000000403037248 */ /* 0x000fce0007fe0100 */
.L_x_12053:
[----:B------:R-:W-:Y:S05]  /*18960*/  BSYNC B0 ;  /* 0x0000000000007941 */ /* 0x000fea0003800000 */
.L_x_12052:
        /* <DEDUP_REMOVED lines=21> */
[----:B------:R-:W4:Y:S01]  /*18ac0*/  LDL.64 R102, [R1+0x398] ;  /* 0x0003980001667983 */ /* 0x000f220000100a00 */
        /* <DEDUP_REMOVED lines=10> */
[----:B------:R-:W3:Y:S03]  /*18b70*/  LDL R21, [R1+0x1f0] ;  /* 0x0001f00001157983 */ /* 0x000ee60000100800 */
[----:B------:R-:W-:Y:S01]  /*18b80*/  ISETP.LT.OR P0, PT, R6, 0x12, P0 ;  /* 0x000000120600780c */ /* 0x000fe20000701670 */
[----:B------:R-:W4:Y:S03]  /*18b90*/  LDL.64 R110, [R1+0x3d8] ;  /* 0x0003d800016e7983 */ /* 0x000f260000100a00 */
[----:B------:R-:W-:Y:S01]  /*18ba0*/  FSEL R75, R35, -INF , !P0 ;  /* 0xff800000234b7808 */ /* 0x000fe20004000000 */
[----:B------:R-:W4:Y:S01]  /*18bb0*/  LDL.64 R112, [R1+0x3e8] ;  /* 0x0003e80001707983 */ /* 0x000f220000100a00 */
[----:B------:R-:W-:-:S02]  /*18bc0*/  ISETP.NE.AND P0, PT, R28, RZ, PT ;  /* 0x000000ff1c00720c */ /* 0x000fc40003f05270 */
[C---:B------:R-:W-:Y:S01]  /*18bd0*/  ISETP.GT.AND P5, PT, R3.reuse, 0x58, !P5 ;  /* 0x000000580300780c */ /* 0x040fe20006fa4270 */
[----:B------:R-:W4:Y:S01]  /*18be0*/  LDL R151, [R1+0x28] ;  /* 0x0000280001977983 */ /* 0x000f220000100800 */
        /* <DEDUP_REMOVED lines=102> */
[----:B------:R-:W-:Y:S01]  /*19250*/  FMNMX.FTZ R5, R179, R4, !PT ;  /* 0x00000004b3057209 */ /* 0x000fe20007810000 */
[----:B------:R-:W2:Y:S01]  /*19260*/  LDL.64 R62, [R1+0x360] ;  /* 0x00036000013e7983 */ /* 0x000ea20000100a00 */
[----:B------:R-:W-:Y:S02]  /*19270*/  ISETP.LT.OR P4, PT, R6, 0x52, P4 ;  /* 0x000000520600780c */ /* 0x000fe40002781670 */
[----:B------:R-:W-:Y:S02]  /*19280*/  FSEL R181, R66, -INF , !P3 ;  /* 0xff80000042b57808 */ /* 0x000fe40005800000 */
[----:B------:R-:W-:Y:S02]  /*19290*/  FMNMX.FTZ R4, R24, R5, !PT ;  /* 0x0000000518047209 */ /* 0x000fe40007810000 */
[----:B------:R-:W-:-:S02]  /*192a0*/  ISETP.GT.AND P0, PT, R3, 0x59, !P6 ;  /* 0x000000590300780c */ /* 0x000fc40007704270 */
[C---:B------:R-:W-:Y:S02]  /*192b0*/  ISETP.LT.OR P5, PT, R6.reuse, 0x59, P5 ;  /* 0x000000590600780c */ /* 0x040fe40002fa1670 */
        /* <DEDUP_REMOVED lines=8> */
[----:B------:R-:W2:Y:S01]  /*19340*/  LDL.64 R70, [R1+0x310] ;  /* 0x0003100001467983 */ /* 0x000ea20000100a00 */
[----:B0-----:R-:W-:Y:S02]  /*19350*/  FMNMX.FTZ R4, R7, R8, !PT ;  /* 0x0000000807047209 */ /* 0x001fe40007810000 */
[----:B------:R-:W-:Y:S01]  /*19360*/  FMNMX.FTZ R3, R20, R3, !PT ;  /* 0x0000000314037209 */ /* 0x000fe20007810000 */
        /* <DEDUP_REMOVED lines=14> */
[-CC-:B------:R-:W-:Y:S01]  /*19450*/  FFMA.FTZ R162, R77, R21.reuse, -R14.reuse ;  /* 0x000000154da27223 */ /* 0x180fe2000001080e */
[----:B------:R-:W3:Y:S04]  /*19460*/  LDL.64 R80, [R1+0x200] ;  /* 0x0002000001507983 */ /* 0x000ee80000100a00 */
[----:B------:R-:W3:Y:S04]  /*19470*/  LDL.64 R84, [R1+0x210] ;  /* 0x0002100001547983 */ /* 0x000ee80000100a00 */
[----:B------:R-:W3:Y:S04]  /*19480*/  LDL.64 R76, [R1+0x220] ;  /* 0x00022000014c7983 */ /* 0x000ee80000100a00 */
[----:B------:R-:W3:Y:S04]  /*19490*/  LDL.64 R94, [R1+0x230] ;  /* 0x00023000015e7983 */ /* 0x000ee80000100a00 */
[----:B--2---:R-:W0:Y:S01]  /*194a0*/  SHFL.BFLY PT, R12, R13, 0x2, 0x1f ;  /* 0x0c401f000d0c7f89 */ /* 0x004e2200000e0000 */
[----:B------:R-:W-:Y:S01]  /*194b0*/  FFMA.FTZ R174, R37, R21, -R14 ;  /* 0x0000001525ae7223 */ /* 0x000fe2000001080e */
[----:B0-----:R-:W-:-:S05]  /*194c0*/  FMNMX.FTZ R12, R12, R13, !PT ;  /* 0x0000000d0c0c7209 */ /* 0x001fca0007810000 */
[----:B------:R-:W0:Y:S01]  /*194d0*/  SHFL.BFLY PT, R37, R12, 0x1, 0x1f ;  /* 0x0c201f000c257f89 */ /* 0x000e2200000e0000 */
[----:B------:R-:W-:-:S05]  /*194e0*/  FSEL R13, R26, RZ, P0 ;  /* 0x000000ff1a0d7208 */ /* 0x000fca0000000000 */
[----:B------:R-:W-:Y:S01]  /*194f0*/  FADD.FTZ R13, R10, -R13 ;  /* 0x8000000d0a0d7221 */ /* 0x000fe20000010000 */
[-CC-:B------:R-:W-:Y:S01]  /*19500*/  FFMA.FTZ R156, R99, R21.reuse, -R14.reuse ;  /* 0x00000015639c7223 */ /* 0x180fe2000001080e */
[-CC-:B------:R-:W-:Y:S01]  /*19510*/  FFMA.FTZ R146, R97, R21.reuse, -R14.reuse ;  /* 0x0000001561927223 */ /* 0x180fe2000001080e */
[--C-:B------:R-:W-:Y:S01]  /*19520*/  FFMA.FTZ R148, R93, R21, -R14.reuse ;  /* 0x000000155d947223 */ /* 0x100fe2000001080e */
[----:B0-----:R-:W-:Y:S01]  /*19530*/  FMNMX.FTZ R150, R12, R37, !PT ;  /* 0x000000250c967209 */ /* 0x001fe20007810000 */
[-C--:B------:R-:W-:Y:S02]  /*19540*/  FMUL.FTZ R13, R13, R21.reuse ;  /* 0x000000150d0d7220 */ /* 0x080fe40000410000 */
[----:B------:R-:W-:Y:S01]  /*19550*/  MUFU.EX2 R156, R156 ;  /* 0x0000009c009c7308 */ /* 0x000fe20000000800 */
[-CC-:B------:R-:W-:Y:S01]  /*19560*/  FFMA.FTZ R129, R129, R21.reuse, -R14.reuse ;  /* 0x0000001581817223 */ /* 0x180fe2000001080e */
[C---:B------:R-:W-:Y:S01]  /*19570*/  FSETP.NEU.FTZ.AND P0, PT, R150.reuse, -INF , PT ;  /* 0xff8000009600780b */ /* 0x040fe20003f1d000 */
[CC--:B------:R-:W-:Y:S01]  /*19580*/  FMUL.FTZ R12, R150.reuse, R21.reuse ;  /* 0x00000015960c7220 */ /* 0x0c0fe20000410000 */
[-CC-:B------:R-:W-:Y:S01]  /*19590*/  FFMA.FTZ R168, R91, R21.reuse, -R14.reuse ;  /* 0x000000155ba87223 */ /* 0x180fe2000001080e */
[-CC-:B------:R-:W-:Y:S01]  /*195a0*/  FFMA.FTZ R128, R89, R21.reuse, -R14.reuse ;  /* 0x0000001559807223 */ /* 0x180fe2000001080e */
[----:B------:R-:W-:Y:S01]  /*195b0*/  FSEL R10, R150, RZ, P0 ;  /* 0x000000ff960a7208 */ /* 0x000fe20000000000 */
[-CC-:B------:R-:W-:Y:S01]  /*195c0*/  FFMA.FTZ R125, R125, R21.reuse, -R14.reuse ;  /* 0x000000157d7d7223 */ /* 0x180fe2000001080e */
[----:B------:R-:W-:Y:S01]  /*195d0*/  FSEL R12, R12, RZ, P0 ;  /* 0x000000ff0c0c7208 */ /* 0x000fe20000000000 */
[----:B------:R-:W4:Y:S01]  /*195e0*/  MUFU.EX2 R149, R13 ;  /* 0x0000000d00957308 */ /* 0x000f220000000800 */
[-C--:B------:R-:W-:Y:S01]  /*195f0*/  FFMA.FTZ R170, R87, R21.reuse, -R14 ;  /* 0x0000001557aa7223 */ /* 0x080fe2000001080e */
[----:B------:R-:W-:Y:S01]  /*19600*/  FADD.FTZ R10, R11, -R10 ;  /* 0x8000000a0b0a7221 */ /* 0x000fe20000010000 */
[-C--:B------:R-:W-:Y:S01]  /*19610*/  FFMA.FTZ R172, R45, R21.reuse, -R14 ;  /* 0x000000152dac7223 */ /* 0x080fe2000001080e */
[-CC-:B------:R-:W-:Y:S01]  /*19620*/  FFMA.FTZ R157, R55, R21.reuse, -R12.reuse ;  /* 0x00000015379d7223 */ /* 0x180fe2000001080c */
[-CC-:B------:R-:W-:Y:S01]  /*19630*/  FFMA.FTZ R140, R83, R21.reuse, -R12.reuse ;  /* 0x00000015538c7223 */ /* 0x180fe2000001080c */
[----:B------:R-:W-:Y:S01]  /*19640*/  FMUL.FTZ R10, R21, R10 ;  /* 0x0000000a150a7220 */ /* 0x000fe20000410000 */
[-CC-:B------:R-:W-:Y:S01]  /*19650*/  FFMA.FTZ R159, R27, R21.reuse, -R12.reuse ;  /* 0x000000151b9f7223 */ /* 0x180fe2000001080c */
[----:B------:R-:W-:Y:S01]  /*19660*/  MUFU.EX2 R146, R146 ;  /* 0x0000009200927308 */ /* 0x000fe20000000800 */
[-CC-:B------:R-:W-:Y:S01]  /*19670*/  FFMA.FTZ R139, R79, R21.reuse, -R12.reuse ;  /* 0x000000154f8b7223 */ /* 0x180fe2000001080c */
[----:B------:R-:W-:-:S06]  /*19680*/  FFMA.FTZ R161, R31, R21, -R12 ;  /* 0x000000151fa17223 */ /* 0x000fcc000001080c */
[----:B------:R-:W-:Y:S01]  /*19690*/  MUFU.EX2 R158, R158 ;  /* 0x0000009e009e7308 */ /* 0x000fe20000000800 */
[-C--:B------:R-:W-:Y:S01]  /*196a0*/  FFMA.FTZ R138, R75, R21.reuse, -R12 ;  /* 0x000000154b8a7223 */ /* 0x080fe2000001080c */
[----:B----4-:R-:W-:Y:S01]  /*196b0*/  FFMA.FTZ R11, R149, R6, R156 ;  /* 0x00000006950b7223 */ /* 0x010fe2000001009c */
[-CC-:B------:R-:W-:Y:S01]  /*196c0*/  FFMA.FTZ R145, R49, R21.reuse, -R14.reuse ;  /* 0x0000001531917223 */ /* 0x180fe2000001080e */
        /* <DEDUP_REMOVED lines=10> */
[-C--:B------:R-:W-:Y:S01]  /*19770*/  FFMA.FTZ R141, R69, R21.reuse, -R14 ;  /* 0x00000015458d7223 */ /* 0x080fe2000001080e */
[----:B------:R-:W2:Y:S01]  /*19780*/  LDL.64 R96, [R1+0x290] ;  /* 0x0002900001607983 */ /* 0x000ea20000100a00 */
[----:B------:R-:W0:Y:S03]  /*19790*/  MUFU.EX2 R147, R10 ;  /* 0x0000000a00937308 */ /* 0x000e260000000800 */
[----:B------:R-:W4:Y:S04]  /*197a0*/  LDL.64 R92, [R1+0x2a0] ;  /* 0x0002a000015c7983 */ /* 0x000f280000100a00 */
[----:B------:R-:W4:Y:S01]  /*197b0*/  LDL.64 R98, [R1+0x378] ;  /* 0x0003780001627983 */ /* 0x000f220000100a00 */
[----:B------:R-:W1:Y:S08]  /*197c0*/  MUFU.EX2 R140, R140 ;  /* 0x0000008c008c7308 */ /* 0x000e700000000800 */
[----:B------:R-:W-:Y:S01]  /*197d0*/  MUFU.EX2 R148, R148 ;  /* 0x0000009400947308 */ /* 0x000fe20000000800 */
[----:B------:R-:W-:-:S07]  /*197e0*/  FFMA.FTZ R137, R73, R21, -R12 ;  /* 0x0000001549897223 */ /* 0x000fce000001080c */
[----:B------:R-:W-:Y:S01]  /*197f0*/  MUFU.EX2 R160, R160 ;  /* 0x000000a000a07308 */ /* 0x000fe20000000800 */
[----:B------:R-:W-:-:S07]  /*19800*/  FFMA.FTZ R136, R39, R21, -R12 ;  /* 0x0000001527887223 */ /* 0x000fce000001080c */
[----:B------:R-:W-:Y:S01]  /*19810*/  MUFU.EX2 R130, R130 ;  /* 0x0000008200827308 */ /* 0x000fe20000000800 */
[-CC-:B------:R-:W-:Y:S01]  /*19820*/  FFMA.FTZ R169, R43, R21.reuse, -R12.reuse ;  /* 0x000000152ba97223 */ /* 0x180fe2000001080c */
[----:B------:R-:W4:Y:S06]  /*19830*/  LDL.64 R36, [R1+0x258] ;  /* 0x0002580001247983 */ /* 0x000f2c0000100a00 */
[----:B------:R-:W-:Y:S01]  /*19840*/  MUFU.EX2 R162, R162 ;  /* 0x000000a200a27308 */ /* 0x000fe20000000800 */
[-CC-:B------:R-:W-:Y:S01]  /*19850*/  FFMA.FTZ R171, R171, R21.reuse, -R12.reuse ;  /* 0x00000015abab7223 */ /* 0x180fe2000001080c */
[----:B------:R-:W4:Y:S06]  /*19860*/  LDL.64 R90, [R1+0x2b0] ;  /* 0x0002b000015a7983 */ /* 0x000f2c0000100a00 */
[----:B------:R-:W-:Y:S01]  /*19870*/  MUFU.EX2 R129, R129 ;  /* 0x0000008100817308 */ /* 0x000fe20000000800 */
[-CC-:B------:R-:W-:Y:S01]  /*19880*/  FFMA.FTZ R123, R47, R21.reuse, -R12.reuse ;  /* 0x000000152f7b7223 */ /* 0x180fe2000001080c */
[----:B------:R-:W4:Y:S06]  /*19890*/  LDL.64 R88, [R1+0x2c0] ;  /* 0x0002c00001587983 */ /* 0x000f2c0000100a00 */
[----:B------:R-:W-:Y:S01]  /*198a0*/  MUFU.EX2 R168, R168 ;  /* 0x000000a800a87308 */ /* 0x000fe20000000800 */
[----:B------:R-:W-:-:S07]  /*198b0*/  FFMA.FTZ R173, R173, R21, -R12 ;  /* 0x00000015adad7223 */ /* 0x000fce000001080c */
[----:B------:R-:W-:Y:S01]  /*198c0*/  MUFU.EX2 R128, R128 ;  /* 0x0000008000807308 */ /* 0x000fe20000000800 */
[----:B------:R-:W-:-:S07]  /*198d0*/  FFMA.FTZ R122, R51, R21, -R12 ;  /* 0x00000015337a7223 */ /* 0x000fce000001080c */
[----:B------:R-:W-:Y:S01]  /*198e0*/  MUFU.EX2 R125, R125 ;  /* 0x0000007d007d7308 */ /* 0x000fe20000000800 */
[-CC-:B------:R-:W-:Y:S01]  /*198f0*/  FFMA.FTZ R175, R54, R21.reuse, -R12.reuse ;  /* 0x0000001536af7223 */ /* 0x180fe2000001080c */
[-CC-:B------:R-:W-:Y:S01]  /*19900*/  FFMA.FTZ R121, R28, R21.reuse, -R12.reuse ;  /* 0x000000151c797223 */ /* 0x180fe2000001080c */
[----:B------:R-:W-:-:S05]  /*19910*/  FFMA.FTZ R177, R58, R21, -R12 ;  /* 0x000000153ab17223 */ /* 0x000fca000001080c */
        /* <DEDUP_REMOVED lines=10> */
[C---:B------:R-:W-:Y:S01]  /*199c0*/  FMUL.FTZ R9, R149.reuse, R9 ;  /* 0x0000000995097220 */ /* 0x040fe20000410000 */
[----:B------:R-:W-:Y:S01]  /*199d0*/  FMUL.FTZ R8, R149, R8 ;  /* 0x0000000895087220 */ /* 0x000fe20000410000 */
[----:B------:R-:W4:Y:S04]  /*199e0*/  LDL.64 R82, [R1+0x2d0] ;  /* 0x0002d00001527983 */ /* 0x000f280000100a00 */
[----:B------:R-:W0:Y:S01]  /*199f0*/  MUFU.EX2 R139, R139 ;  /* 0x0000008b008b7308 */ /* 0x000e220000000800 */
[----:B------:R-:W-:Y:S01]  /*19a00*/  FADD.FTZ R11, R146, R11 ;  /* 0x0000000b920b7221 */ /* 0x000fe20000010000 */
[----:B-1----:R-:W-:Y:S01]  /*19a10*/  FADD.FTZ R6, R140, R7 ;  /* 0x000000078c067221 */ /* 0x002fe20000010000 */
[----:B------:R-:W4:Y:S04]  /*19a20*/  LDL.64 R78, [R1+0x2e0] ;  /* 0x0002e000014e7983 */ /* 0x000f280000100a00 */
[----:B------:R-:W4:Y:S01]  /*19a30*/  LDL.64 R74, [R1+0x2f0] ;  /* 0x0002f000014a7983 */ /* 0x000f220000100a00 */
[----:B------:R-:W1:Y:S01]  /*19a40*/  MUFU.EX2 R161, R161 ;  /* 0x000000a100a17308 */ /* 0x000e620000000800 */
[----:B------:R-:W-:Y:S01]  /*19a50*/  FADD.FTZ R11, R158, R11 ;  /* 0x0000000b9e0b7221 */ /* 0x000fe20000010000 */
[----:B------:R-:W-:Y:S01]  /*19a60*/  FADD.FTZ R6, R159, R6 ;  /* 0x000000069f067221 */ /* 0x000fe20000010000 */
[----:B------:R-:W4:Y:S04]  /*19a70*/  LDL.64 R72, [R1+0x300] ;  /* 0x0003000001487983 */ /* 0x000f280000100a00 */
[----:B------:R-:W4:Y:S01]  /*19a80*/  LDL.64 R56, [R1+0x390] ;  /* 0x0003900001387983 */ /* 0x000f220000100a00 */
[----:B------:R-:W1:Y:S01]  /*19a90*/  MUFU.EX2 R138, R138 ;  /* 0x0000008a008a7308 */ /* 0x000e620000000800 */
        /* <DEDUP_REMOVED lines=29> */
[----:B------:R-:W1:Y:S03]  /*19c70*/  MUFU.EX2 R170, R170 ;  /* 0x000000aa00aa7308 */ /* 0x000e660000000800 */
[----:B------:R-:W4:Y:S04]  /*19c80*/  LDL.64 R40, [R1+0x238] ;  /* 0x0002380001287983 */ /* 0x000f280000100a00 */
[----:B------:R-:W4:Y:S01]  /*19c90*/  LDL.64 R38, [R1+0x248] ;  /* 0x0002480001267983 */ /* 0x000f220000100a00 */
[----:B------:R-:W3:Y:S01]  /*19ca0*/  MUFU.EX2 R123, R123 ;  /* 0x0000007b007b7308 */ /* 0x000ee20000000800 */
[----:B------:R-:W-:Y:S01]  /*19cb0*/  FADD.FTZ R10, R128, R7 ;  /* 0x00000007800a7221 */ /* 0x000fe20000010000 */
[----:B0-----:R-:W-:Y:S01]  /*19cc0*/  FADD.FTZ R6, R169, R6 ;  /* 0x00000006a9067221 */ /* 0x001fe20000010000 */
[----:B------:R-:W4:Y:S04]  /*19cd0*/  LDL.64 R34, [R1+0x268] ;  /* 0x0002680001227983 */ /* 0x000f280000100a00 */
[----:B------:R-:W4:Y:S01]  /*19ce0*/  LDL.64 R30, [R1+0x288] ;  /* 0x00028800011e7983 */ /* 0x000f220000100a00 */
[----:B------:R-:W0:Y:S03]  /*19cf0*/  MUFU.EX2 R172, R172 ;  /* 0x000000ac00ac7308 */ /* 0x000e260000000800 */
[----:B------:R-:W4:Y:S05]  /*19d00*/  LDL.64 R26, [R1+0x2a8] ;  /* 0x0002a800011a7983 */ /* 0x000f2a0000100a00 */
[----:B------:R-:W0:Y:S01]  /*19d10*/  MUFU.EX2 R173, R173 ;  /* 0x000000ad00ad7308 */ /* 0x000e220000000800 */
[----:B------:R-:W-:Y:S01]  /*19d20*/  FADD.FTZ R7, R125, R10 ;  /* 0x0000000a7d077221 */ /* 0x000fe20000010000 */
[----:B-1----:R-:W-:-:S06]  /*19d30*/  FADD.FTZ R6, R171, R6 ;  /* 0x00000006ab067221 */ /* 0x002fcc0000010000 */
[----:B------:R-:W1:Y:S08]  /*19d40*/  MUFU.EX2 R145, R145 ;  /* 0x0000009100917308 */ /* 0x000e700000000800 */
[----:B------:R-:W1:Y:S01]  /*19d50*/  MUFU.EX2 R122, R122 ;  /* 0x0000007a007a7308 */ /* 0x000e620000000800 */
[----:B------:R-:W-:Y:S01]  /*19d60*/  FADD.FTZ R7, R170, R7 ;  /* 0x00000007aa077221 */ /* 0x000fe20000010000 */
[----:B---3--:R-:W-:-:S06]  /*19d70*/  FADD.FTZ R10, R123, R6 ;  /* 0x000000067b0a7221 */ /* 0x008fcc0000010000 */
[----:B------:R-:W-:Y:S08]  /*19d80*/  MUFU.EX2 R144, R144 ;  /* 0x0000009000907308 */ /* 0x000ff00000000800 */
[----:B------:R-:W3:Y:S01]  /*19d90*/  MUFU.EX2 R175, R175 ;  /* 0x000000af00af7308 */ /* 0x000ee20000000800 */
[----:B0-----:R-:W-:Y:S01]  /*19da0*/  FADD.FTZ R6, R172, R7 ;  /* 0x00000007ac067221 */ /* 0x001fe20000010000 */
[----:B------:R-:W-:-:S06]  /*19db0*/  FADD.FTZ R7, R173, R10 ;  /* 0x0000000aad077221 */ /* 0x000fcc0000010000 */
        /* <DEDUP_REMOVED lines=8> */
[C---:B------:R-:W-:Y:S01]  /*19e40*/  FMUL.FTZ R5, R147.reuse, R5 ;  /* 0x0000000593057220 */ /* 0x040fe20000410000 */
[----:B------:R-:W-:Y:S01]  /*19e50*/  FMUL.FTZ R4, R147, R4 ;  /* 0x0000000493047220 */ /* 0x000fe20000410000 */
[C---:B------:R-:W-:Y:S01]  /*19e60*/  FMUL.FTZ R81, R149.reuse, R81 ;  /* 0x0000005195517220 */ /* 0x040fe20000410000 */
[C---:B------:R-:W-:Y:S01]  /*19e70*/  FMUL.FTZ R80, R149.reuse, R80 ;  /* 0x0000005095507220 */ /* 0x040fe20000410000 */
[C---:B------:R-:W-:Y:S01]  /*19e80*/  FMUL.FTZ R85, R149.reuse, R85 ;  /* 0x0000005595557220 */ /* 0x040fe20000410000 */
[C---:B------:R-:W-:Y:S01]  /*19e90*/  FMUL.FTZ R84, R149.reuse, R84 ;  /* 0x0000005495547220 */ /* 0x040fe20000410000 */
[----:B------:R-:W-:Y:S01]  /*19ea0*/  FMUL.FTZ R87, R149, R77 ;  /* 0x0000004d95577220 */ /* 0x000fe20000410000 */
[----:B------:R-:W0:Y:S01]  /*19eb0*/  MUFU.EX2 R121, R121 ;  /* 0x0000007900797308 */ /* 0x000e220000000800 */
[----:B-1----:R-:W-:Y:S01]  /*19ec0*/  FADD.FTZ R11, R145, R6 ;  /* 0x00000006910b7221 */ /* 0x002fe20000010000 */
[----:B------:R-:W-:Y:S01]  /*19ed0*/  FADD.FTZ R6, R122, R7 ;  /* 0x000000077a067221 */ /* 0x000fe20000010000 */
[C---:B------:R-:W-:Y:S01]  /*19ee0*/  FMUL.FTZ R86, R149.reuse, R76 ;  /* 0x0000004c95567220 */ /* 0x040fe20000410000 */
[C---:B------:R-:W-:Y:S01]  /*19ef0*/  FMUL.FTZ R95, R149.reuse, R95 ;  /* 0x0000005f955f7220 */ /* 0x040fe20000410000 */
[----:B------:R-:W-:Y:S01]  /*19f00*/  FMUL.FTZ R94, R149, R94 ;  /* 0x0000005e955e7220 */ /* 0x000fe20000410000 */
[----:B------:R-:W4:Y:S02]  /*19f10*/  LDL.64 R28, [R1+0x298] ;  /* 0x00029800011c7983 */ /* 0x000f240000100a00 */
[----:B------:R-:W1:Y:S01]  /*19f20*/  MUFU.EX2 R177, R177 ;  /* 0x000000b100b17308 */ /* 0x000e620000000800 */
[----:B------:R-:W-:Y:S01]  /*19f30*/  FADD.FTZ R11, R174, R11 ;  /* 0x0000000bae0b7221 */ /* 0x000fe20000010000 */
[----:B---3--:R-:W-:Y:S01]  /*19f40*/  FADD.FTZ R6, R175, R6 ;  /* 0x00000006af067221 */ /* 0x008fe20000010000 */
[----:B------:R-:W3:Y:S05]  /*19f50*/  LDL.64 R20, [R1+0x278] ;  /* 0x0002780001147983 */ /* 0x000eea0000100a00 */
[----:B------:R-:W2:Y:S01]  /*19f60*/  MUFU.EX2 R120, R120 ;  /* 0x0000007800787308 */ /* 0x000ea20000000800 */
[----:B------:R-:W-:Y:S01]  /*19f70*/  FADD.FTZ R11, R144, R11 ;  /* 0x0000000b900b7221 */ /* 0x000fe20000010000 */
[----:B0-----:R-:W-:Y:S01]  /*19f80*/  FADD.FTZ R6, R121, R6 ;  /* 0x0000000679067221 */ /* 0x001fe20000010000 */
[----:B------:R-:W3:Y:S05]  /*19f90*/  LDL.64 R24, [R1+0x2b8] ;  /* 0x0002b80001187983 */ /* 0x000eea0000100a00 */
[----:B------:R-:W0:Y:S01]  /*19fa0*/  MUFU.EX2 R179, R179 ;  /* 0x000000b300b37308 */ /* 0x000e220000000800 */
[----:B------:R-:W-:Y:S01]  /*19fb0*/  FADD.FTZ R10, R176, R11 ;  /* 0x0000000bb00a7221 */ /* 0x000fe20000010000 */
[----:B-1----:R-:W-:Y:S01]  /*19fc0*/  FADD.FTZ R7, R177, R6 ;  /* 0x00000006b1077221 */ /* 0x002fe20000010000 */
[----:B------:R-:W3:Y:S05]  /*19fd0*/  LDL.64 R14, [R1+0x2d8] ;  /* 0x0002d800010e7983 */ /* 0x000eea0000100a00 */
[----:B------:R-:W1:Y:S01]  /*19fe0*/  MUFU.EX2 R131, R131 ;  /* 0x0000008300837308 */ /* 0x000e620000000800 */
[----:B------:R-:W-:Y:S01]  /*19ff0*/  FADD.FTZ R11, R143, R10 ;  /* 0x0000000a8f0b7221 */ /* 0x000fe20000010000 */
[----:B--2---:R-:W-:Y:S01]  /*1a000*/  FADD.FTZ R6, R120, R7 ;  /* 0x0000000778067221 */ /* 0x004fe20000010000 */
[----:B------:R-:W2:Y:S05]  /*1a010*/  LDL.64 R12, [R1+0x2e8] ;  /* 0x0002e800010c7983 */ /* 0x000eaa0000100a00 */
        /* <DEDUP_REMOVED lines=11> */
[----:B0-----:R-:W-:Y:S01]  /*1a0d0*/  FADD.FTZ R6, R117, R6 ;  /* 0x0000000675067221 */ /* 0x001fe20000010000 */
[----:B------:R-:W-:Y:S02]  /*1a0e0*/  STL.64 [R1+0x3f0], R8 ;  /* 0x0003f00801007387 */ /* 0x000fe40000100a00 */
[----:B------:R-:W-:Y:S02]  /*1a0f0*/  FADD.FTZ R10, R182, R11 ;  /* 0x0000000bb60a7221 */ /* 0x000fe40000010000 */
        /* <DEDUP_REMOVED lines=8> */
[----:B------:R1:W-:Y:S04]  /*1a180*/  STL.64 [R1+0x230], R94 ;  /* 0x0002305e01007387 */ /* 0x0003e80000100a00 */
        /* <DEDUP_REMOVED lines=8> */
[----:B-1----:R-:W2:Y:S01]  /*1a210*/  LDL.64 R94, [R1+0x368] ;  /* 0x00036800015e7983 */ /* 0x002ea20000100a00 */
        /* <DEDUP_REMOVED lines=108> */
[C---:B---3--:R-:W-:Y:S01]  /*1a8e0*/  FMUL.FTZ R21, R147.reuse, R21 ;  /* 0x0000001593157220 */ /* 0x048fe20000410000 */
[C---:B------:R-:W-:Y:S01]  /*1a8f0*/  FMUL.FTZ R20, R147.reuse, R20 ;  /* 0x0000001493147220 */ /* 0x040fe20000410000 */
[----:B------:R0:W-:Y:S01]  /*1a900*/  STL.64 [R1+0x330], R68 ;  /* 0x0003304401007387 */ /* 0x0001e20000100a00 */
[C---:B------:R-:W-:Y:S01]  /*1a910*/  FMUL.FTZ R25, R147.reuse, R25 ;  /* 0x0000001993197220 */ /* 0x040fe20000410000 */
[----:B------:R-:W-:-:S02]  /*1a920*/  FMUL.FTZ R24, R147, R24 ;  /* 0x0000001893187220 */ /* 0x000fc40000410000 */
[----:B------:R0:W-:Y:S01]  /*1a930*/  STL.64 [R1+0x340], R66 ;  /* 0x0003404201007387 */ /* 0x0001e20000100a00 */
[C---:B------:R-:W-:Y:S01]  /*1a940*/  FMUL.FTZ R15, R147.reuse, R15 ;  /* 0x0000000f930f7220 */ /* 0x040fe20000410000 */
[C---:B------:R-:W-:Y:S02]  /*1a950*/  FMUL.FTZ R14, R147.reuse, R14 ;  /* 0x0000000e930e7220 */ /* 0x040fe40000410000 */
[----:B------:R0:W-:Y:S01]  /*1a960*/  STL.64 [R1+0x350], R64 ;  /* 0x0003504001007387 */ /* 0x0001e20000100a00 */
[C---:B--2---:R-:W-:Y:S01]  /*1a970*/  FMUL.FTZ R13, R147.reuse, R13 ;  /* 0x0000000d930d7220 */ /* 0x044fe20000410000 */
[C---:B------:R-:W-:Y:S02]  /*1a980*/  FMUL.FTZ R12, R147.reuse, R12 ;  /* 0x0000000c930c7220 */ /* 0x040fe40000410000 */
        /* <DEDUP_REMOVED lines=86> */
.L_x_12058:
[----:B------:R-:W-:Y:S05]  /*1aef0*/  BSYNC B0 ;  /* 0x0000000000007941 */ /* 0x000fea0003800000 */
.L_x_12057:
        /* <DEDUP_REMOVED lines=8> */
.L_x_12060:
[----:B------:R-:W-:Y:S05]  /*1af80*/  BSYNC B0 ;  /* 0x0000000000007941 */ /* 0x000fea0003800000 */
.L_x_12059:
[----:B------:R-:W-:Y:S04]  /*1af90*/  BSSY B0, `(.L_x_12061) ;  /* 0x0000004000007945 */ /* 0x000fe80003800000 */
[----:B-1----:R-:W-:Y:S05]  /*1afa0*/  @P0 BRA `(.L_x_12062) ;  /* 0x0000000000080947 */ /* 0x002fea0003800000 */
[----:B------:R-:W1:Y:S02]  /*1afb0*/  SYNCS.PHASECHK.TRANS64.TRYWAIT P0, [R2+URZ], R3 ;  /* 0x00000003020075a7 */ /* 0x000e64000800017f */
[----:B-1----:R-:W-:Y:S05]  /*1afc0*/  @!P0 BRA `(.L_x_12063) ;  /* 0x000000fc00408947 */ /* 0x002fea0003800000 */
.L_x_12062:
[----:B------:R-:W-:Y:S05]  /*1afd0*/  BSYNC B0 ;  /* 0x0000000000007941 */ /* 0x000fea0003800000 */
.L_x_12061:
        /* <DEDUP_REMOVED lines=798> */
.L_x_12065:
[----:B------:R-:W-:Y:S05]  /*1e1c0*/  BSYNC B0 ;  /* 0x0000000000007941 */ /* 0x000fea0003800000 */
.L_x_12064:
        /* <DEDUP_REMOVED lines=9> */
.L_x_12037:
[----:B------:R-:W2:Y:S01]  /*1e260*/  LDL R5, [R1+0x1e0] ;  /* 0x0001e00001057983 */ /* 0x000ea20000100800 */
[----:B------:R-:W-:Y:S05]  /*1e270*/  WARPSYNC.ALL ;  /* 0x0000000000007948 */ /* 0x000fea0003800000 */
        /* <DEDUP_REMOVED lines=61> */
[----:B------:R-:W4:Y:S04]  /*1e650*/  LDL R136, [R1+0x1b8] ;  /* 0x0001b80001887983 */ /* 0x000f280000100800 */
[----:B------:R-:W5:Y:S04]  /*1e660*/  LDL.64 R10, [R1+0x378] ;  /* 0x00037800010a7983 */ /* 0x000f680000100a00 */
[----:B--2---:R-:W2:Y:S02]  /*1e670*/  SHFL.BFLY PT, R0, R5, 0x2, 0x1f ;  /* 0x0c401f0005007f89 */ /* 0x004ea400000e0000 */
[----:B--2---:R-:W-:-:S05]  /*1e680*/  FADD.FTZ R0, R5, R0 ;  /* 0x0000000005007221 */ /* 0x004fca0000010000 */
[----:B------:R-:W0:Y:S02]  /*1e690*/  SHFL.BFLY PT, R3, R0, 0x1, 0x1f ;  /* 0x0c201f0000037f89 */ /* 0x000e2400000e0000 */
[----:B01----:R-:W-:Y:S02]  /*1e6a0*/  FADD.FTZ R2, R0, R3 ;  /* 0x0000000300027221 */ /* 0x003fe40000010000 */
[----:B------:R-:W2:Y:S04]  /*1e6b0*/  LDL R0, [R1+0x1c0] ;  /* 0x0001c00001007983 */ /* 0x000ea80000100800 */
[----:B------:R-:W-:Y:S04]  /*1e6c0*/  STL [R1+0x1e0], R2 ;  /* 0x0001e00201007387 */ /* 0x000fe80000100800 */
[----:B------:R-:W4:Y:S04]  /*1e6d0*/  LDL R147, [R1+0x1e0] ;  /* 0x0001e00001937983 */ /* 0x000f280000100800 */
[----:B---3--:R-:W0:Y:S02]  /*1e6e0*/  SHFL.BFLY PT, R3, R6, 0x2, 0x1f ;  /* 0x0c401f0006037f89 */ /* 0x008e2400000e0000 */
[----:B0-----:R-:W-:-:S02]  /*1e6f0*/  FADD.FTZ R3, R3, R6 ;  /* 0x0000000603037221 */ /* 0x001fc40000010000 */
[----:B------:R-:W3:Y:S04]  /*1e700*/  LDL.64 R6, [R1+0x3d8] ;  /* 0x0003d80001067983 */ /* 0x000ee80000100a00 */
[----:B------:R-:W0:Y:S02]  /*1e710*/  SHFL.BFLY PT, R4, R3, 0x1, 0x1f ;  /* 0x0c201f0003047f89 */ /* 0x000e2400000e0000 */
[----:B0-----:R-:W-:Y:S02]  /*1e720*/  FADD.FTZ R140, R3, R4 ;  /* 0x00000004038c7221 */ /* 0x001fe40000010000 */
[----:B------:R-:W3:Y:S03]  /*1e730*/  LDL.64 R2, [R1+0x3c8] ;  /* 0x0003c80001027983 */ /* 0x000ee60000100a00 */
[----:B------:R-:W-:Y:S01]  /*1e740*/  FSETP.NE.FTZ.AND P1, PT, R140, RZ, PT ;  /* 0x000000ff8c00720b */ /* 0x000fe20003f35000 */
[----:B------:R-:W3:-:S12]  /*1e750*/  LDL.64 R4, [R1+0x3e8] ;  /* 0x0003e80001047983 */ /* 0x000ed80000100a00 */
[----:B------:R-:W3:Y:S04]  /*1e760*/  @P1 LDL R143, [R1+0x1f0] ;  /* 0x0001f000018f1983 */ /* 0x000ee80000100800 */
[----:B------:R-:W3:Y:S01]  /*1e770*/  @P1 LDL R146, [R1+0x1d4] ;  /* 0x0001d40001921983 */ /* 0x000ee20000100800 */
[----:B----4-:R-:W-:-:S13]  /*1e780*/  FSETP.NE.FTZ.AND P0, PT, R147, RZ, PT ;  /* 0x000000ff9300720b */ /* 0x010fda0003f15000 */
[----:B------:R-:W4:Y:S04]  /*1e790*/  @P0 LDL R138, [R1+0x1f0] ;  /* 0x0001f000018a0983 */ /* 0x000f280000100800 */
[----:B------:R-:W4:Y:S01]  /*1e7a0*/  @P0 LDL R139, [R1+0x1d0] ;  /* 0x0001d000018b0983 */ /* 0x000f220000100800 */
[----:B------:R-:W0:Y:S01]  /*1e7b0*/  @P0 MUFU.LG2 R141, R147 ;  /* 0x00000093008d0308 */ /* 0x000e220000000c00 */
[----:B------:R-:W-:Y:S02]  /*1e7c0*/  IMAD.MOV.U32 R142, RZ, RZ, -0x800000 ;  /* 0xff800000ff8e7424 */ /* 0x000fe400078e00ff */
[----:B------:R-:W-:Y:S01]  /*1e7d0*/  IMAD.MOV.U32 R137, RZ, RZ, RZ ;  /* 0x000000ffff897224 */ /* 0x000fe200078e00ff */
[----:B------:R-:W1:Y:S04]  /*1e7e0*/  S2R R149, SR_TID.X ;  /* 0x0000000000957919 */ /* 0x000e680000002100 */
[----:B------:R-:W5:Y:S01]  /*1e7f0*/  @P1 MUFU.LG2 R145, R140 ;  /* 0x0000008c00911308 */ /* 0x000f620000000c00 */
[----:B0-----:R-:W-:-:S07]  /*1e800*/  @P0 FMUL.FTZ R141, R141, 0.69314718246459960938 ;  /* 0x3f3172188d8d0820 */ /* 0x001fce0000410000 */
[----:B------:R-:W0:Y:S01]  /*1e810*/  @P0 MUFU.RCP R137, R147 ;  /* 0x0000009300890308 */ /* 0x000e220000001000 */
[----:B------:R-:W-:Y:S02]  /*1e820*/  IMAD.MOV.U32 R144, RZ, RZ, -0x800000 ;  /* 0xff800000ff907424 */ /* 0x000fe400078e00ff */
[----:B--2---:R-:W-:Y:S02]  /*1e830*/  VIADD R0, R0, 0x1 ;  /* 0x0000000100007836 */ /* 0x004fe40000000000 */
[----:B-----5:R-:W-:Y:S01]  /*1e840*/  @P1 FMUL.FTZ R148, R145, 0.69314718246459960938 ;  /* 0x3f31721891941820 */ /* 0x020fe20000410000 */
[----:B------:R-:W-:Y:S01]  /*1e850*/  VIADD R136, R136, 0x1 ;  /* 0x0000000188887836 */ /* 0x000fe20000000000 */
[----:B------:R-:W-:Y:S01]  /*1e860*/  STL [R1+0x1e4], R140 ;  /* 0x0001e48c01007387 */ /* 0x000fe20000100800 */
        /* <DEDUP_REMOVED lines=24> */
[----:B------:R-:W-:Y:S01]  /*1e9f0*/  @P1 FFMA.FTZ R144, R143, R146, R148 ;  /* 0x000000928f901223 */ /* 0x000fe20000010094 */
        /* <DEDUP_REMOVED lines=75> */
[----:B------:R-:W-:Y:S01]  /*1eeb0*/  STL [R1+0x1b8], R136 ;  /* 0x0001b88801007387 */ /* 0x000fe20000100800 */
[----:B-1----:R-:W-:Y:S01]  /*1eec0*/  SHF.R.U32.HI R149, RZ, 0x7, R149 ;  /* 0x00000007ff957819 */ /* 0x002fe20000011695 */
[----:B------:R-:W-:Y:S01]  /*1eed0*/  BSSY B0, `(.L_x_12067) ;  /* 0x0000070000007945 */ /* 0x000fe20003800000 */
[----:B----4-:R-:W-:-:S04]  /*1eee0*/  @P0 FMUL.FTZ R138, R138, 0.69314718246459960938 ;  /* 0x3f3172188a8a0820 */ /* 0x010fc80000410000 */
[----:B------:R-:W-:Y:S01]  /*1eef0*/  @P0 FFMA.FTZ R142, R138, R139, R141 ;  /* 0x0000008b8a8e0223 */ /* 0x000fe2000001008d */
[----:B------:R-:W-:-:S06]  /*1ef00*/  IMAD.MOV.U32 R138, RZ, RZ, RZ ;  /* 0x000000ffff8a7224 */ /* 0x000fcc00078e00ff */
[----:B------:R-:W0:Y:S01]  /*1ef10*/  @P1 MUFU.RCP R138, R140 ;  /* 0x0000008c008a1308 */ /* 0x000e220000001000 */
[----:B------:R-:W-:Y:S01]  /*1ef20*/  STL [R1+0x1e0], R142 ;  /* 0x0001e08e01007387 */ /* 0x000fe20000100800 */
[----:B------:R-:W-:Y:S01]  /*1ef30*/  ISETP.NE.AND P1, PT, R136, 0x2, PT ;  /* 0x000000028800780c */ /* 0x000fe20003f25270 */
        /* <DEDUP_REMOVED lines=93> */
[-C--:B------:R-:W-:Y:S01]  /*1f510*/  FMUL.FTZ R11, R11, R138.reuse ;  /* 0x0000008a0b0b7220 */ /* 0x080fe20000410000 */
[----:B------:R-:W-:-:S05]  /*1f520*/  FMUL.FTZ R10, R10, R138 ;  /* 0x0000008a0a0a7220 */ /* 0x000fca0000410000 */
[----:B------:R0:W-:Y:S01]  /*1f530*/  STL.64 [R1+0x378], R10 ;  /* 0x0003780a01007387 */ /* 0x0001e20000100a00 */
[----:B------:R-:W-:Y:S02]  /*1f540*/  PLOP3.LUT P0, PT, PT, PT, PT, 0x8, 0x0 ;  /* 0x000000000000781c */ /* 0x000fe40003f0e170 */
[----:B0-----:R-:W-:-:S05]  /*1f550*/  IADD3 R10, -R149, 0xb, RZ ;  /* 0x0000000b950a7810 */ /* 0x001fca0007ffe1ff */
[----:B------:R0:W-:Y:S08]  /*1f560*/  BAR.ARV R10, 0x100 ;  /* 0x0004000a0000751d */ /* 0x0001f00000002000 */
[----:B------:R-:W-:Y:S06]  /*1f570*/  BAR.ARV 0x8, 0x180 ;  /* 0x0206000000007b1d */ /* 0x000fec0000002000 */
[----:B------:R-:W-:Y:S05]  /*1f580*/  @P1 BRA `(.L_x_12068) ;  /* 0x0000000000101947 */ /* 0x000fea0003800000 */
[----:B------:R-:W2:Y:S04]  /*1f590*/  LDL R0, [R1+0x1bc] ;  /* 0x0001bc0001007983 */ /* 0x000ea80000100800 */
[----:B------:R1:W-:Y:S01]  /*1f5a0*/  STL [R1+0x1b8], RZ ;  /* 0x0001b8ff01007387 */ /* 0x0003e20000100800 */
[----:B--2---:R-:W-:-:S05]  /*1f5b0*/  LOP3.LUT R0, R0, 0x1, RZ, 0x3c, !PT ;  /* 0x0000000100007812 */ /* 0x004fca00078e3cff */
[----:B------:R1:W-:Y:S02]  /*1f5c0*/  STL [R1+0x1bc], R0 ;  /* 0x0001bc0001007387 */ /* 0x0003e40000100800 */
.L_x_12068:
[----:B------:R-:W-:Y:S05]  /*1f5d0*/  BSYNC B0 ;  /* 0x0000000000007941 */ /* 0x000fea0003800000 */
.L_x_12067:
[----:B------:R-:W-:-:S12]  /*1f5e0*/  UIADD3 UR37, UR37, 0x1, URZ ;  /* 0x0000000125257890 */ /* 0x000fd8000fffe03f */
.L_x_11944:
[----:B------:R-:W-:Y:S05]  /*1f5f0*/  WARPSYNC.ALL ;  /* 0x0000000000007948 */ /* 0x000fea0003800000 */
[----:B------:R-:W3:Y:S08]  /*1f600*/  S2UR UR4, SR_CgaCtaId ;  /* 0x00000000000479c3 */ /* 0x000ef00000008800 */
[----:B------:R-:W-:Y:S01]  /*1f610*/  BAR.SYNC.DEFER_BLOCKING 0x5, 0x180 ;  /* 0x0146000000007b1d */ /* 0x000fe20000010000 */
[----:B------:R-:W-:-:S05]  /*1f620*/  MOV R148, 0x400 ;  /* 0x0000040000947802 */ /* 0x000fca0000000f00 */
[----:B------:R-:W-:Y:S01]  /*1f630*/  BSSY B0, `(.L_x_12069) ;  /* 0x00002e6000007945 */ /* 0x000fe20003800000 */
[----:B---3--:R-:W-:-:S05]  /*1f640*/  IMAD.U32 R27, RZ, RZ, UR4 ;  /* 0x00000004ff1b7e24 */ /* 0x008fca000f8e00ff */
[----:B------:R-:W-:-:S05]  /*1f650*/  LEA R148, R27, R148, 0x18 ;  /* 0x000000941b947211 */ /* 0x000fca00078ec0ff */
[----:B------:R3:W0:Y:S01]  /*1f660*/  LDS.128 R124, [R148+0x228d0] ;  /* 0x0228d000947c7984 */ /* 0x0006220000000c00 */
[----:B------:R-:W-:Y:S06]  /*1f670*/  BAR.ARV 0x4, 0x180 ;  /* 0x0106000000007b1d */ /* 0x000fec0000002000 */
[----:B------:R-:W-:Y:S05]  /*1f680*/  @P0 BRA `(.L_x_12070) ;  /* 0x0000002000300947 */ /* 0x000fea0003800000 */
[----:B-1----:R-:W2:Y:S04]  /*1f690*/  LDL R0, [R1+0x408] ;  /* 0x0004080001007983 */ /* 0x002ea80000100800 */
[----:B------:R-:W3:Y:S04]  /*1f6a0*/  LDL.128 R144, [R1+0x200] ;  /* 0x0002000001907983 */ /* 0x000ee80000100c00 */
        /* <DEDUP_REMOVED lines=24> */
[----:B----4-:R-:W4:Y:S04]  /*1f830*/  LDL.128 R36, [R1+0x3a0] ;  /* 0x0003a00001247983 */ /* 0x010f280000100c00 */
[----:B------:R-:W4:Y:S04]  /*1f840*/  LDL.128 R40, [R1+0x390] ;  /* 0x0003900001287983 */ /* 0x000f280000100c00 */
[----:B------:R-:W4:Y:S04]  /*1f850*/  LDL.128 R28, [R1+0x3c0] ;  /* 0x0003c000011c7983 */ /* 0x000f280000100c00 */
[----:B------:R-:W4:Y:S04]  /*1f860*/  LDL.128 R32, [R1+0x3b0] ;  /* 0x0003b00001207983 */ /* 0x000f280000100c00 */
[----:B0-----:R-:W4:Y:S04]  /*1f870*/  LDL.128 R8, [R1+0x3e0] ;  /* 0x0003e00001087983 */ /* 0x001f280000100c00 */
[----:B------:R-:W4:Y:S04]  /*1f880*/  LDL.128 R12, [R1+0x3d0] ;  /* 0x0003d000010c7983 */ /* 0x000f280000100c00 */
[----:B------:R-:W4:Y:S01]  /*1f890*/  LDL.128 R4, [R1+0x3f0] ;  /* 0x0003f00001047983 */ /* 0x000f220000100c00 */
[----:B------:R-:W0:Y:S01]  /*1f8a0*/  S2R R21, SR_SWINHI ;  /* 0x0000000000157919 */ /* 0x000e220000002f00 */
[----:B-----5:R-:W-:-:S02]  /*1f8b0*/  MOV R2, R148 ;  /* 0x0000009400027202 */ /* 0x020fc40000000f00 */
[----:B0-----:R-:W-:Y:S01]  /*1f8c0*/  MOV R3, R21 ;  /* 0x0000001500037202 */ /* 0x001fe20000000f00 */
[----:B------:R-:W-:Y:S05]  /*1f8d0*/  WARPSYNC.ALL ;  /* 0x0000000000007948 */ /* 0x000fea0003800000 */
[----:B------:R-:W-:Y:S01]  /*1f8e0*/  ULDC.64 UR4, c[0x0][0xc00] ;  /* 0x0003000000047ab9 */ /* 0x000fe20000000a00 */
[----:B--2---:R-:W-:-:S03]  /*1f8f0*/  IMAD.WIDE R20, R0, 0x2, R2 ;  /* 0x0000000200147825 */ /* 0x004fc600078e0202 */
[----:B------:R-:W-:-:S04]  /*1f900*/  IADD3 R161, P0, R20, 0x4020, RZ ;  /* 0x0000402014a17810 */ /* 0x000fc80007f1e0ff */
[----:B------:R-:W-:Y:S02]  /*1f910*/  LOP3.LUT R160, R161, 0x380, RZ, 0xc0, !PT ;  /* 0x00000380a1a07812 */ /* 0x000fe400078ec0ff */
[----:B------:R-:W-:Y:S02]  /*1f920*/  IADD3 R158, P1, R20, 0x4000, RZ ;  /* 0x00004000149e7810 */ /* 0x000fe40007f3e0ff */
[----:B------:R-:W-:Y:S02]  /*1f930*/  SHF.R.U64 R160, R160, 0x3, RZ ;  /* 0x00000003a0a07819 */ /* 0x000fe400000012ff */
[----:B------:R-:W-:Y:S02]  /*1f940*/  LOP3.LUT R159, R158, 0x380, RZ, 0xc0, !PT ;  /* 0x000003809e9f7812 */ /* 0x000fe400078ec0ff */
[----:B------:R-:W-:Y:S01]  /*1f950*/  LOP3.LUT R160, R160, R161, RZ, 0x3c, !PT ;  /* 0x000000a1a0a07212 */ /* 0x000fe200078e3cff */
[----:B------:R-:W-:Y:S01]  /*1f960*/  IMAD.X R161, RZ, RZ, R21, P0 ;  /* 0x000000ffffa17224 */ /* 0x000fe200000e0615 */
[----:B------:R-:W-:-:S02]  /*1f970*/  IADD3 R175, P0, R20, 0x8040, RZ ;  /* 0x0000804014af7810 */ /* 0x000fc40007f1e0ff */
[C---:B------:R-:W-:Y:S02]  /*1f980*/  IADD3 R25, P4, R20.reuse, 0x20, RZ ;  /* 0x0000002014197810 */ /* 0x040fe40007f9e0ff */
[----:B------:R-:W-:Y:S02]  /*1f990*/  SHF.R.U64 R159, R159, 0x3, RZ ;  /* 0x000000039f9f7819 */ /* 0x000fe400000012ff */
[C---:B------:R-:W-:Y:S02]  /*1f9a0*/  IADD3 R150, P3, R20.reuse, 0x40, RZ ;  /* 0x0000004014967810 */ /* 0x040fe40007f7e0ff */
[----:B------:R-:W-:Y:S02]  /*1f9b0*/  IADD3 R156, P2, R20, 0x60, RZ ;  /* 0x00000060149c7810 */ /* 0x000fe40007f5e0ff */
[----:B------:R-:W-:Y:S02]  /*1f9c0*/  LOP3.LUT R174, R175, 0x380, RZ, 0xc0, !PT ;  /* 0x00000380afae7812 */ /* 0x000fe400078ec0ff */
[----:B------:R-:W-:-:S02]  /*1f9d0*/  LOP3.LUT R24, R25, 0x380, RZ, 0xc0, !PT ;  /* 0x0000038019187812 */ /* 0x000fc400078ec0ff */
[----:B------:R-:W-:Y:S01]  /*1f9e0*/  LOP3.LUT R158, R159, R158, RZ, 0x3c, !PT ;  /* 0x0000009e9f9e7212 */ /* 0x000fe200078e3cff */
[----:B------:R-:W-:Y:S01]  /*1f9f0*/  IMAD.X R159, RZ, RZ, R21, P1 ;  /* 0x000000ffff9f7224 */ /* 0x000fe200008e0615 */
[----:B------:R-:W-:Y:S02]  /*1fa00*/  LOP3.LUT R151, R150, 0x380, RZ, 0xc0, !PT ;  /* 0x0000038096977812 */ /* 0x000fe400078ec0ff */
[----:B------:R-:W-:Y:S02]  /*1fa10*/  LOP3.LUT R157, R156, 0x380, RZ, 0xc0, !PT ;  /* 0x000003809c9d7812 */ /* 0x000fe400078ec0ff */
[----:B------:R-:W-:Y:S02]  /*1fa20*/  IADD3 R173, P1, R20, 0x8020, RZ ;  /* 0x0000802014ad7810 */ /* 0x000fe40007f3e0ff */
[----:B------:R-:W-:Y:S02]  /*1fa30*/  SHF.R.U64 R174, R174, 0x3, RZ ;  /* 0x00000003aeae7819 */ /* 0x000fe400000012ff */
[----:B------:R-:W-:-:S02]  /*1fa40*/  SHF.R.U64 R24, R24, 0x3, RZ ;  /* 0x0000000318187819 */ /* 0x000fc400000012ff */
[----:B------:R-:W-:Y:S02]  /*1fa50*/  SHF.R.U64 R151, R151, 0x3, RZ ;  /* 0x0000000397977819 */ /* 0x000fe400000012ff */
        /* <DEDUP_REMOVED lines=9> */
[----:B------:R-:W-:Y:S01]  /*1faf0*/  LOP3.LUT R156, R157, R156, RZ, 0x3c, !PT ;  /* 0x0000009c9d9c7212 */ /* 0x000fe200078e3cff */
[----:B------:R-:W-:Y:S01]  /*1fb00*/  IMAD.X R157, RZ, RZ, R21, P2 ;  /* 0x000000ffff9d7224 */ /* 0x000fe200010e0615 */
[----:B------:R-:W-:Y:S02]  /*1fb10*/  IADD3 R163, P4, R20, 0x4040, RZ ;  /* 0x0000404014a37810 */ /* 0x000fe40007f9e0ff */
[----:B------:R-:W-:Y:S02]  /*1fb20*/  SHF.R.U64 R172, R172, 0x3, RZ ;  /* 0x00000003acac7819 */ /* 0x000fe400000012ff */
[C---:B------:R-:W-:Y:S02]  /*1fb30*/  IADD3 R169, P3, R20.reuse, 0x4060, RZ ;  /* 0x0000406014a97810 */ /* 0x040fe40007f7e0ff */
[----:B------:R-:W-:Y:S02]  /*1fb40*/  IADD3 R171, P2, R20, 0x8000, RZ ;  /* 0x0000800014ab7810 */ /* 0x000fe40007f5e0ff */
[----:B------:R-:W-:-:S02]  /*1fb50*/  LOP3.LUT R205, R204, 0x380, RZ, 0xc0, !PT ;  /* 0x00000380cccd7812 */ /* 0x000fc400078ec0ff */
[----:B------:R-:W-:Y:S02]  /*1fb60*/  LOP3.LUT R162, R163, 0x380, RZ, 0xc0, !PT ;  /* 0x00000380a3a27812 */ /* 0x000fe400078ec0ff */
[----:B------:R-:W-:Y:S01]  /*1fb70*/  LOP3.LUT R172, R172, R173, RZ, 0x3c, !PT ;  /* 0x000000adacac7212 */ /* 0x000fe200078e3cff */
[----:B------:R-:W-:Y:S01]  /*1fb80*/  IMAD.X R173, RZ, RZ, R21, P1 ;  /* 0x000000ffffad7224 */ /* 0x000fe200008e0615 */
[----:B------:R-:W-:Y:S02]  /*1fb90*/  LOP3.LUT R168, R169, 0x380, RZ, 0xc0, !PT ;  /* 0x00000380a9a87812 */ /* 0x000fe400078ec0ff */
[----:B------:R-:W-:Y:S02]  /*1fba0*/  LOP3.LUT R170, R171, 0x380, RZ, 0xc0, !PT ;  /* 0x00000380abaa7812 */ /* 0x000fe400078ec0ff */
[----:B------:R-:W-:Y:S02]  /*1fbb0*/  IADD3 R183, P1, R20, 0xc040, RZ ;  /* 0x0000c04014b77810 */ /* 0x000fe40007f3e0ff */
[----:B------:R-:W-:-:S02]  /*1fbc0*/  SHF.R.U64 R205, R205, 0x3, RZ ;  /* 0x00000003cdcd7819 */ /* 0x000fc400000012ff */
[----:B------:R-:W-:Y:S02]  /*1fbd0*/  SHF.R.U64 R162, R162, 0x3, RZ ;  /* 0x00000003a2a27819 */ /* 0x000fe400000012ff */
[----:B------:R-:W-:Y:S02]  /*1fbe0*/  MOV R24, R24 ;  /* 0x0000001800187202 */ /* 0x000fe40000000f00 */
[----:B------:R-:W-:Y:S02]  /*1fbf0*/  SHF.R.U64 R168, R168, 0x3, RZ ;  /* 0x00000003a8a87819 */ /* 0x000fe400000012ff */
[----:B------:R-:W-:Y:S02]  /*1fc00*/  LOP3.LUT R25, R20, 0x380, RZ, 0xc0, !PT ;  /* 0x0000038014197812 */ /* 0x000fe400078ec0ff */
[----:B------:R-:W-:Y:S02]  /*1fc10*/  SHF.R.U64 R170, R170, 0x3, RZ ;  /* 0x00000003aaaa7819 */ /* 0x000fe400000012ff */
[----:B------:R-:W-:-:S02]  /*1fc20*/  LOP3.LUT R182, R183, 0x380, RZ, 0xc0, !PT ;  /* 0x00000380b7b67812 */ /* 0x000fc400078ec0ff */
[----:B------:R-:W-:Y:S01]  /*1fc30*/  LOP3.LUT R204, R205, R204, RZ, 0x3c, !PT ;  /* 0x000000cccdcc7212 */ /* 0x000fe200078e3cff */
[--C-:B------:R-:W-:Y:S01]  /*1fc40*/  IMAD.X R205, RZ, RZ, R21.reuse, P0 ;  /* 0x000000ffffcd7224 */ /* 0x100fe200000e0615 */
[----:B------:R-:W-:Y:S01]  /*1fc50*/  LOP3.LUT R162, R162, R163, RZ, 0x3c, !PT ;  /* 0x000000a3a2a27212 */ /* 0x000fe200078e3cff */
[--C-:B------:R-:W-:Y:S01]  /*1fc60*/  IMAD.X R163, RZ, RZ, R21.reuse, P4 ;  /* 0x000000ffffa37224 */ /* 0x100fe200020e0615 */
[----:B------:R-:W-:Y:S01]  /*1fc70*/  LOP3.LUT R168, R168, R169, RZ, 0x3c, !PT ;  /* 0x000000a9a8a87212 */ /* 0x000fe200078e3cff */
[--C-:B------:R-:W-:Y:S01]  /*1fc80*/  IMAD.X R169, RZ, RZ, R21.reuse, P3 ;  /* 0x000000ffffa97224 */ /* 0x100fe200018e0615 */
[----:B------:R-:W-:Y:S02]  /*1fc90*/  SHF.R.U64 R25, R25, 0x3, RZ ;  /* 0x0000000319197819 */ /* 0x000fe400000012ff */
[----:B------:R-:W-:Y:S02]  /*1fca0*/  ISETP.NE.U32.AND P0, PT, RZ, UR4, PT ;  /* 0x00000004ff007c0c */ /* 0x000fe4000bf05070 */
[----:B------:R-:W-:Y:S01]  /*1fcb0*/  LOP3.LUT R170, R170, R171, RZ, 0x3c, !PT ;  /* 0x000000abaaaa7212 */ /* 0x000fe200078e3cff */
[----:B------:R-:W-:Y:S01]  /*1fcc0*/  IMAD.X R171, RZ, RZ, R21, P2 ;  /* 0x000000ffffab7224 */ /* 0x000fe200010e0615 */
[----:B------:R-:W-:-:S02]  /*1fcd0*/  IADD3 R177, P4, R20, 0x8060, RZ ;  /* 0x0000806014b17810 */ /* 0x000fc40007f9e0ff */
[----:B------:R-:W-:Y:S02]  /*1fce0*/  SHF.R.U64 R182, R182, 0x3, RZ ;  /* 0x00000003b6b67819 */ /* 0x000fe400000012ff */
[C---:B------:R-:W-:Y:S02]  /*1fcf0*/  IADD3 R179, P3, R20.reuse, 0xc000, RZ ;  /* 0x0000c00014b37810 */ /* 0x040fe40007f7e0ff */
[----:B------:R-:W-:Y:S02]  /*1fd00*/  IADD3 R181, P2, R20, 0xc020, RZ ;  /* 0x0000c02014b57810 */ /* 0x000fe40007f5e0ff */
[----:B------:R-:W-:Y:S02]  /*1fd10*/  LOP3.LUT R20, R25, R20, RZ, 0x3c, !PT ;  /* 0x0000001419147212 */ /* 0x000fe400078e3cff */
[----:B------:R-:W-:Y:S01]  /*1fd20*/  ISETP.NE.AND.EX P0, PT, RZ, UR5, PT, P0 ;  /* 0x00000005ff007c0c */ /* 0x000fe2000bf05300 */
[----:B------:R-:W-:Y:S01]  /*1fd30*/  ULDC.64 UR4, c[0x0][0xc08] ;  /* 0x0003020000047ab9 */ /* 0x000fe20000000a00 */
[----:B------:R-:W-:-:S02]  /*1fd40*/  LOP3.LUT R176, R177, 0x380, RZ, 0xc0, !PT ;  /* 0x00000380b1b07812 */ /* 0x000fc400078ec0ff */
[----:B------:R-:W-:Y:S01]  /*1fd50*/  LOP3.LUT R182, R182, R183, RZ, 0x3c, !PT ;  /* 0x000000b7b6b67212 */ /* 0x000fe200078e3cff */
[----:B------:R-:W-:Y:S01]  /*1fd60*/  IMAD.X R183, RZ, RZ, R21, P1 ;  /* 0x000000ffffb77224 */ /* 0x000fe200008e0615 */
[----:B------:R-:W-:Y:S02]  /*1fd70*/  LOP3.LUT R178, R179, 0x380, RZ, 0xc0, !PT ;  /* 0x00000380b3b27812 */ /* 0x000fe400078ec0ff */
[----:B---3--:R-:W-:Y:S02]  /*1fd80*/  F2FP.BF16.F32.PACK_AB R144, R145, R144 ;  /* 0x000000909190723e */ /* 0x008fe400000010ff */
[----:B------:R-:W-:Y:S02]  /*1fd90*/  LOP3.LUT R180, R181, 0x380, RZ, 0xc0, !PT ;  /* 0x00000380b5b47812 */ /* 0x000fe400078ec0ff */
[----:B------:R-:W-:Y:S02]  /*1fda0*/  F2FP.BF16.F32.PACK_AB R145, R147, R146 ;  /* 0x000000929391723e */ /* 0x000fe400000010ff */
[----:B------:R-:W-:-:S02]  /*1fdb0*/  F2FP.BF16.F32.PACK_AB R136, R137, R136 ;  /* 0x000000888988723e */ /* 0x000fc400000010ff */
[----:B------:R-:W-:Y:S02]  /*1fdc0*/  ISETP.NE.U32.AND P1, PT, RZ, UR4, PT ;  /* 0x00000004ff007c0c */ /* 0x000fe4000bf25070 */
[----:B------:R-:W-:Y:S02]  /*1fdd0*/  MOV R20, R20 ;  /* 0x0000001400147202 */ /* 0x000fe40000000f00 */
[----:B------:R-:W-:Y:S02]  /*1fde0*/  F2FP.BF16.F32.PACK_AB R146, R141, R140 ;  /* 0x0000008c8d92723e */ /* 0x000fe400000010ff */
[----:B------:R-:W-:Y:S01]  /*1fdf0*/  F2FP.BF16.F32.PACK_AB R147, R143, R142 ;  /* 0x0000008e8f93723e */ /* 0x000fe200000010ff */
[----:B------:R-:W-:Y:S01]  /*1fe00*/  BAR.SYNC.DEFER_BLOCKING 0x1, 0x100 ;  /* 0x0044000000007b1d */ /* 0x000fe20000010000 */
[----:B------:R-:W-:Y:S02]  /*1fe10*/  F2FP.BF16.F32.PACK_AB R137, R139, R138 ;  /* 0x0000008a8b89723e */ /* 0x000fe400000010ff */
[----:B------:R-:W-:-:S02]  /*1fe20*/  F2FP.BF16.F32.PACK_AB R128, R129, R128 ;  /* 0x000000808180723e */ /* 0x000fc400000010ff */
[----:B------:R-:W-:Y:S02]  /*1fe30*/  SHF.R.U64 R176, R176, 0x3, RZ ;  /* 0x00000003b0b07819 */ /* 0x000fe400000012ff */
[----:B------:R-:W-:Y:S02]  /*1fe40*/  F2FP.BF16.F32.PACK_AB R138, R133, R132 ;  /* 0x00000084858a723e */ /* 0x000fe400000010ff */
[----:B------:R-:W-:Y:S02]  /*1fe50*/  F2FP.BF16.F32.PACK_AB R139, R135, R134 ;  /* 0x00000086878b723e */ /* 0x000fe400000010ff */
[----:B------:R-:W-:Y:S02]  /*1fe60*/  F2FP.BF16.F32.PACK_AB R129, R131, R130 ;  /* 0x000000828381723e */ /* 0x000fe400000010ff */
[----:B------:R-:W-:Y:S02]  /*1fe70*/  F2FP.BF16.F32.PACK_AB R116, R117, R116 ;  /* 0x000000747574723e */ /* 0x000fe400000010ff */
[----:B------:R-:W-:-:S02]  /*1fe80*/  SHF.R.U64 R178, R178, 0x3, RZ ;  /* 0x00000003b2b27819 */ /* 0x000fc400000012ff */
[----:B------:R-:W-:Y:S02]  /*1fe90*/  MOV R150, R150 ;  /* 0x0000009600967202 */ /* 0x000fe40000000f00 */
        /* <DEDUP_REMOVED lines=10> */
[----:B------:R-:W-:Y:S01]  /*1ff40*/  ISETP.NE.AND.EX P1, PT, RZ, UR5, PT, P1 ;  /* 0x00000005ff007c0c */ /* 0x000fe2000bf25310 */
[----:B------:R-:W-:Y:S01]  /*1ff50*/  STSM.16.M88.4 [R20], R144 ;  /* 0x0000009014007844 */ /* 0x000fe20000000200 */
[----:B------:R-:W-:-:S02]  /*1ff60*/  MOV R158, R158 ;  /* 0x0000009e009e7202 */ /* 0x000fc40000000f00 */
[----:B------:R-:W-:Y:S02]  /*1ff70*/  F2FP.BF16.F32.PACK_AB R110, R105, R104 ;  /* 0x00000068696e723e */ /* 0x000fe400000010ff */
[----:B------:R-:W-:Y:S02]  /*1ff80*/  F2FP.BF16.F32.PACK_AB R111, R107, R106 ;  /* 0x0000006a6b6f723e */ /* 0x000fe400000010ff */
[----:B------:R-:W-:Y:S02]  /*1ff90*/  F2FP.BF16.F32.PACK_AB R101, R103, R102 ;  /* 0x000000666765723e */ /* 0x000fe400000010ff */
[----:B------:R-:W-:Y:S01]  /*1ffa0*/  F2FP.BF16.F32.PACK_AB R92, R93, R92 ;  /* 0x0000005c5d5c723e */ /* 0x000fe200000010ff */
[----:B------:R0:W-:Y:S01]  /*1ffb0*/  STSM.16.M88.4 [R24], R136 ;  /* 0x0000008818007844 */ /* 0x0001e20000000200 */
[----:B------:R-:W-:Y:S01]  /*1ffc0*/  LOP3.LUT R176, R176, R177, RZ, 0x3c, !PT ;  /* 0x000000b1b0b07212 */ /* 0x000fe200078e3cff */
[----:B------:R-:W-:Y:S01]  /*1ffd0*/  IMAD.X R177, RZ, RZ, R21, P4 ;  /* 0x000000ffffb17224 */ /* 0x000fe200020e0615 */
        /* <DEDUP_REMOVED lines=8> */
[----:B------:R-:W-:Y:S01]  /*20060*/  MOV R162, R162 ;  /* 0x000000a200a27202 */ /* 0x000fe20000000f00 */
[----:B0-----:R-:W0:Y:S01]  /*20070*/  LDC.64 R24, c[0x0][0xc00] ;  /* 0x00030000ff187b82 */ /* 0x001e220000000a00 */
[----:B------:R-:W-:-:S02]  /*20080*/  F2FP.BF16.F32.PACK_AB R94, R89, R88 ;  /* 0x00000058595e723e */ /* 0x000fc400000010ff */
[----:B------:R-:W-:Y:S02]  /*20090*/  F2FP.BF16.F32.PACK_AB R95, R91, R90 ;  /* 0x0000005a5b5f723e */ /* 0x000fe400000010ff */
[----:B------:R-:W-:Y:S02]  /*200a0*/  F2FP.BF16.F32.PACK_AB R85, R87, R86 ;  /* 0x000000565755723e */ /* 0x000fe400000010ff */
[----:B------:R-:W-:Y:S01]  /*200b0*/  F2FP.BF16.F32.PACK_AB R76, R77, R76 ;  /* 0x0000004c4d4c723e */ /* 0x000fe200000010ff */
[----:B------:R1:W-:Y:S01]  /*200c0*/  STSM.16.M88.4 [R156], R116 ;  /* 0x000000749c007844 */ /* 0x0003e20000000200 */
[----:B------:R-:W-:Y:S01]  /*200d0*/  LOP3.LUT R180, R180, R181, RZ, 0x3c, !PT ;  /* 0x000000b5b4b47212 */ /* 0x000fe200078e3cff */
[----:B------:R-:W-:Y:S01]  /*200e0*/  IMAD.X R181, RZ, RZ, R21, P2 ;  /* 0x000000ffffb57224 */ /* 0x000fe200010e0615 */
[----:B------:R-:W-:Y:S02]  /*200f0*/  MOV R168, R168 ;  /* 0x000000a800a87202 */ /* 0x000fe40000000f00 */
[----:B------:R-:W-:-:S02]  /*20100*/  F2FP.BF16.F32.PACK_AB R86, R81, R80 ;  /* 0x000000505156723e */ /* 0x000fc400000010ff */
[----:B------:R-:W-:Y:S02]  /*20110*/  F2FP.BF16.F32.PACK_AB R87, R83, R82 ;  /* 0x000000525357723e */ /* 0x000fe400000010ff */
[----:B------:R-:W-:Y:S02]  /*20120*/  F2FP.BF16.F32.PACK_AB R77, R79, R78 ;  /* 0x0000004e4f4d723e */ /* 0x000fe400000010ff */
[----:B------:R-:W-:Y:S01]  /*20130*/  F2FP.BF16.F32.PACK_AB R68, R69, R68 ;  /* 0x000000444544723e */ /* 0x000fe200000010ff */
[----:B------:R1:W-:Y:S01]  /*20140*/  STSM.16.M88.4 [R158], R108 ;  /* 0x0000006c9e007844 */ /* 0x0003e20000000200 */
        /* <DEDUP_REMOVED lines=22> */
[----:B----4-:R-:W-:Y:S01]  /*202b0*/  F2FP.BF16.F32.PACK_AB R36, R37, R36 ;  /* 0x000000242524723e */ /* 0x010fe200000010ff */
[----:B------:R1:W-:Y:S01]  /*202c0*/  STSM.16.M88.4 [R170], R76 ;  /* 0x0000004caa007844 */ /* 0x0003e20000000200 */
        /* <DEDUP_REMOVED lines=15> */
[----:B------:R-:W-:Y:S01]  /*203c0*/  F2FP.BF16.F32.PACK_AB R9, R11, R10 ;  /* 0x0000000a0b09723e */ /* 0x000fe200000010ff */
[----:B------:R1:W-:Y:S01]  /*203d0*/  STSM.16.M88.4 [R176], R52 ;  /* 0x00000034b0007844 */ /* 0x0003e20000000200 */
[----:B------:R-:W-:-:S02]  /*203e0*/  MOV R204, R204 ;  /* 0x000000cc00cc7202 */ /* 0x000fc40000000f00 */
[----:B------:R-:W-:Y:S02]  /*203f0*/  F2FP.BF16.F32.PACK_AB R10, R5, R4 ;  /* 0x00000004050a723e */ /* 0x000fe400000010ff */
[----:B------:R-:W-:Y:S01]  /*20400*/  F2FP.BF16.F32.PACK_AB R11, R7, R6 ;  /* 0x00000006070b723e */ /* 0x000fe200000010ff */
[----:B------:R-:W2:Y:S01]  /*20410*/  @P1 LDC.64 R4, c[0x0][0xc08] ;  /* 0x00030200ff041b82 */ /* 0x000ea20000000a00 */
[----:B------:R1:W-:Y:S04]  /*20420*/  STSM.16.M88.4 [R178], R44 ;  /* 0x0000002cb2007844 */ /* 0x0003e80000000200 */
[----:B------:R1:W-:Y:S04]  /*20430*/  STSM.16.M88.4 [R180], R36 ;  /* 0x00000024b4007844 */ /* 0x0003e80000000200 */
[----:B------:R1:W-:Y:S04]  /*20440*/  STSM.16.M88.4 [R182], R28 ;  /* 0x0000001cb6007844 */ /* 0x0003e80000000200 */
[----:B------:R1:W-:Y:S01]  /*20450*/  STSM.16.M88.4 [R204], R8 ;  /* 0x00000008cc007844 */ /* 0x0003e20000000200 */
[----:B------:R-:W-:Y:S01]  /*20460*/  ULDC UR4, c[0x0][0xa88] ;  /* 0x0002a20000047ab9 */ /* 0x000fe20000000800 */
[----:B0-----:R-:W-:-:S02]  /*20470*/  IMAD.WIDE R6, R212, 0x4, R24 ;  /* 0x00000004d4067825 */ /* 0x001fc400078e0218 */
[----:B------:R-:W0:Y:S02]  /*20480*/  LDC R25, c[0x0][0xbe8] ;  /* 0x0002fa00ff197b82 */ /* 0x000e240000000800 */
[----:B------:R-:W-:-:S06]  /*20490*/  IMAD.MOV.U32 R20, RZ, RZ, RZ ;  /* 0x000000ffff147224 */ /* 0x000fcc00078e00ff */
[----:B------:R-:W-:Y:S01]  /*204a0*/  BAR.SYNC.DEFER_BLOCKING 0x1, 0x100 ;  /* 0x0044000000007b1d */ /* 0x000fe20000010000 */
[----:B------:R-:W-:Y:S02]  /*204b0*/  IMAD.U32 R24, RZ, RZ, UR4 ;  /* 0x00000004ff187e24 */ /* 0x000fe4000f8e00ff */
[----:B--2---:R-:W-:-:S03]  /*204c0*/  @P1 IMAD.WIDE R4, R212, 0x4, R4 ;  /* 0x00000004d4041825 */ /* 0x004fc600078e0204 */
[----:B------:R1:W5:Y:S04]  /*204d0*/  @P0 LDG.E R20, desc[UR42][R6.64] ;  /* 0x0000002a06140981 */ /* 0x000368000c1e1900 */
[----:B------:R1:W5:Y:S01]  /*204e0*/  @P1 LDG.E R24, desc[UR42][R4.64] ;  /* 0x0000002a04181981 */ /* 0x000362000c1e1900 */
[----:B------:R-:W-:Y:S05]  /*204f0*/  @P1 BRA `(.L_x_12071) ;  /* 0x0000000000101947 */ /* 0x000fea0003800000 */
[----:B------:R-:W-:Y:S05]  /*20500*/  @!P0 BRA `(.L_x_12071) ;  /* 0x00000000000c8947 */ /* 0x000fea0003800000 */
[----:B-1----:R-:W2:Y:S04]  /*20510*/  LDG.E R5, desc[UR42][R6.64] ;  /* 0x0000002a06057981 */ /* 0x002ea8000c1e1900 */
[----:B-----5:R-:W2:Y:S02]  /*20520*/  LDG.E R24, desc[UR42][R6.64+0x4] ;  /* 0x0000042a06187981 */ /* 0x020ea4000c1e1900 */
[----:B--2---:R-:W-:-:S07]  /*20530*/  IMAD.IADD R24, R24, 0x1, -R5 ;  /* 0x0000000118187824 */ /* 0x004fce00078e0a05 */
.L_x_12071:
[----:B0----5:R-:W-:Y:S01]  /*20540*/  IMAD R24, R24, R25, RZ ;  /* 0x0000001918187224 */ /* 0x021fe200078e02ff */
[----:B------:R-:W-:Y:S01]  /*20550*/  LOP3.LUT P1, RZ, R227, 0x3, RZ, 0xc0, !PT ;  /* 0x00000003e3ff7812 */ /* 0x000fe2000782c0ff */
[--C-:B-1----:R-:W-:Y:S01]  /*20560*/  IMAD.IADD R29, R220, 0x1, R210.reuse ;  /* 0x00000001dc1d7824 */ /* 0x102fe200078e02d2 */
[----:B------:R-:W-:Y:S01]  /*20570*/  ISETP.NE.AND P2, PT, R25, 0x1, PT ;  /* 0x000000011900780c */ /* 0x000fe20003f45270 */
[----:B------:R-:W-:Y:S01]  /*20580*/  IMAD.IADD R10, R229, 0x1, R210 ;  /* 0x00000001e50a7824 */ /* 0x000fe200078e02d2 */
[----:B------:R-:W-:Y:S01]  /*20590*/  SHF.R.S32.HI R0, RZ, 0x1f, R211 ;  /* 0x0000001fff007819 */ /* 0x000fe200000114d3 */
[----:B------:R-:W-:Y:S01]  /*205a0*/  ULDC.64 UR4, c[0x0][0xb90] ;  /* 0x0002e40000047ab9 */ /* 0x000fe20000000a00 */
[----:B------:R-:W-:-:S09]  /*205b0*/  ISETP.GE.OR P3, PT, R29, R24, P1 ;  /* 0x000000181d00720c */ /* 0x000fd20000f66670 */
[----:B------:R-:W0:Y:S04]  /*205c0*/  @P2 LDC R5, c[0x0][0xbec] ;  /* 0x0002fb00ff052b82 */ /* 0x000e280000000800 */
[----:B------:R-:W2:Y:S01]  /*205d0*/  @!P3 LDL R15, [R1+0x1e0] ;  /* 0x0001e000010fb983 */ /* 0x000ea20000100800 */
[----:B------:R-:W-:Y:S01]  /*205e0*/  SHF.R.S32.HI R21, RZ, 0x1f, R20 ;  /* 0x0000001fff157819 */ /* 0x000fe20000011414 */
[----:B------:R-:W-:Y:S01]  /*205f0*/  IMAD R6, R0, UR4, RZ ;  /* 0x0000000400067c24 */ /* 0x000fe2000f8e02ff */
[----:B------:R-:W-:Y:S01]  /*20600*/  SHF.R.S32.HI R26, RZ, 0x1f, R212 ;  /* 0x0000001fff1a7819 */ /* 0x000fe200000114d4 */
[----:B------:R-:W1:Y:S01]  /*20610*/  @P2 LDC R8, c[0x0][0xbf0] ;  /* 0x0002fc00ff082b82 */ /* 0x000e620000000800 */
[----:B------:R-:W-:Y:S01]  /*20620*/  IMAD.MOV.U32 R4, RZ, RZ, R10 ;  /* 0x000000ffff047224 */ /* 0x000fe200078e000a */
[----:B------:R-:W-:-:S02]  /*20630*/  SEL R80, R212, RZ, !P0 ;  /* 0x000000ffd4507207 */ /* 0x000fc40004000000 */
[----:B------:R-:W-:-:S04]  /*20640*/  SEL R26, R26, RZ, !P0 ;  /* 0x000000ff1a1a7207 */ /* 0x000fc80004000000 */
[----:B------:R-:W3:Y:S01]  /*20650*/  @P2 LDC R81, c[0x0][0xbec] ;  /* 0x0002fb00ff512b82 */ /* 0x000ee20000000800 */
[----:B0-----:R-:W-:-:S07]  /*20660*/  @P2 IMAD.HI.U32 R5, R10, R5, RZ ;  /* 0x000000050a052227 */ /* 0x001fce00078e00ff */
[----:B------:R-:W0:Y:S01]  /*20670*/  @P2 LDC R83, c[0x0][0xbf0] ;  /* 0x0002fc00ff532b82 */ /* 0x000e220000000800 */
[----:B-1----:R-:W-:Y:S01]  /*20680*/  @P2 SHF.R.U32.HI R4, RZ, R8, R5 ;  /* 0x00000008ff042219 */ /* 0x002fe20000011605 */
[C---:B------:R-:W-:Y:S02]  /*20690*/  IMAD R5, R211.reuse, UR5, R6 ;  /* 0x00000005d3057c24 */ /* 0x040fe4000f8e0206 */
[----:B------:R-:W-:Y:S01]  /*206a0*/  IMAD.WIDE.U32 R6, R211, UR4, R20 ;  /* 0x00000004d3067c25 */ /* 0x000fe2000f8e0014 */
[----:B------:R-:W-:Y:S01]  /*206b0*/  ULDC.64 UR4, c[0x0][0xb98] ;  /* 0x0002e60000047ab9 */ /* 0x000fe20000000a00 */
[--C-:B------:R-:W-:Y:S02]  /*206c0*/  SHF.R.S32.HI R11, RZ, 0x1f, R4.reuse ;  /* 0x0000001fff0b7819 */ /* 0x100fe40000011404 */
[----:B------:R-:W-:Y:S02]  /*206d0*/  IMAD.MOV R9, RZ, RZ, -R4 ;  /* 0x000000ffff097224 */ /* 0x000fe400078e0a04 */
[----:B------:R-:W-:-:S02]  /*206e0*/  IMAD.IADD R7, R7, 0x1, R5 ;  /* 0x0000000107077824 */ /* 0x000fc400078e0205 */
[----:B------:R-:W-:Y:S02]  /*206f0*/  IMAD R9, R25, R9, R10 ;  /* 0x0000000919097224 */ /* 0x000fe400078e020a */
[----:B------:R-:W-:Y:S02]  /*20700*/  IMAD R5, R26, UR4, RZ ;  /* 0x000000041a057c24 */ /* 0x000fe4000f8e02ff */
[----:B------:R-:W-:-:S04]  /*20710*/  IMAD.WIDE.U32 R6, R80, UR4, R6 ;  /* 0x0000000450067c25 */ /* 0x000fc8000f8e0006 */
[----:B------:R-:W-:Y:S01]  /*20720*/  IMAD R8, R80, UR5, R5 ;  /* 0x0000000550087c24 */ /* 0x000fe2000f8e0205 */
[----:B------:R-:W-:Y:S01]  /*20730*/  SHF.R.S32.HI R5, RZ, 0x1f, R9 ;  /* 0x0000001fff057819 */ /* 0x000fe20000011409 */
[----:B------:R-:W-:Y:S01]  /*20740*/  ULDC.64 UR4, c[0x0][0xb88] ;  /* 0x0002e20000047ab9 */ /* 0x000fe20000000a00 */
[----:B------:R-:W-:-:S03]  /*20750*/  IADD3 R4, P0, R4, R6, RZ ;  /* 0x0000000604047210 */ /* 0x000fc60007f1e0ff */
[----:B------:R-:W-:Y:S01]  /*20760*/  IMAD R6, R5, UR4, RZ ;  /* 0x0000000405067c24 */ /* 0x000fe2000f8e02ff */
[----:B------:R-:W-:-:S03]  /*20770*/  IADD3.X R5, R11, R7, R8, P0, !PT ;  /* 0x000000070b057210 */ /* 0x000fc600007fe408 */
[C---:B------:R-:W-:Y:S02]  /*20780*/  IMAD R7, R9.reuse, UR5, R6 ;  /* 0x0000000509077c24 */ /* 0x040fe4000f8e0206 */
[----:B------:R-:W-:Y:S01]  /*20790*/  IMAD.WIDE.U32 R4, R9, UR4, R4 ;  /* 0x0000000409047c25 */ /* 0x000fe2000f8e0004 */
[----:B------:R-:W-:-:S03]  /*207a0*/  ULDC.64 UR4, c[0x0][0xb50] ;  /* 0x0002d40000047ab9 */ /* 0x000fc60000000a00 */
[----:B------:R-:W-:Y:S01]  /*207b0*/  IMAD.IADD R5, R5, 0x1, R7 ;  /* 0x0000000105057824 */ /* 0x000fe200078e0207 */
[----:B------:R-:W-:-:S04]  /*207c0*/  LEA R10, P0, R4, UR4, 0x2 ;  /* 0x00000004040a7c11 */ /* 0x000fc8000f8010ff */
[----:B------:R-:W-:Y:S01]  /*207d0*/  LEA.HI.X R14, R4, UR5, R5, 0x2, P0 ;  /* 0x00000005040e7c11 */ /* 0x000fe200080f1405 */
[----:B------:R-:W-:Y:S01]  /*207e0*/  SHFL.IDX PT, R12, R10, RZ, 0x1c1f ;  /* 0x001c1fff0a0c7589 */ /* 0x000fe200000e0000 */
[----:B------:R-:W-:Y:S01]  /*207f0*/  VIADD R5, R29, 0x8 ;  /* 0x000000081d057836 */ /* 0x000fe20000000000 */
[----:B------:R-:W-:Y:S02]  /*20800*/  ULDC.64 UR4, c[0x0][0xaa0] ;  /* 0x0002a80000047ab9 */ /* 0x000fe40000000a00 */
[----:B------:R-:W2:Y:S02]  /*20810*/  SHFL.IDX PT, R13, R14, RZ, 0x1c1f ;  /* 0x001c1fff0e0d7589 */ /* 0x000ea400000e0000 */
[----:B------:R-:W-:Y:S02]  /*20820*/  ISETP.GE.OR P0, PT, R5, R24, P1 ;  /* 0x000000180500720c */ /* 0x000fe40000f06670 */
[----:B--2---:R1:W-:Y:S11]  /*20830*/  @!P3 ST.E desc[UR42][R12.64], R15 ;  /* 0x0000000f0c00b985 */ /* 0x0043f6000c10192a */
[----:B------:R-:W2:Y:S01]  /*20840*/  @!P0 LDL R63, [R1+0x1e4] ;  /* 0x0001e400013f8983 */ /* 0x000ea20000100800 */
[----:B------:R-:W-:-:S03]  /*20850*/  IMAD R5, R218, 0x40, R195 ;  /* 0x00000040da057824 */ /* 0x000fc600078e02c3 */
[----:B------:R-:W-:Y:S01]  /*20860*/  SHFL.IDX PT, R58, R10, 0x1, 0x1c1f ;  /* 0x003c1f000a3a7f89 */ /* 0x000fe200000e0000 */
[----:B------:R-:W-:-:S03]  /*20870*/  IMAD.WIDE R2, R5, 0x2, R2 ;  /* 0x0000000205027825 */ /* 0x000fc600078e0202 */
[----:B------:R-:W2:Y:S01]  /*20880*/  SHFL.IDX PT, R59, R14, 0x1, 0x1c1f ;  /* 0x003c1f000e3b7f89 */ /* 0x000ea200000e0000 */
[C---:B------:R-:W-:Y:S02]  /*20890*/  IADD3 R5, P4, R2.reuse, 0x3000, RZ ;  /* 0x0000300002057810 */ /* 0x040fe40007f9e0ff */
[C---:B------:R-:W-:Y:S02]  /*208a0*/  IADD3 R11, P1, R2.reuse, 0x1000, RZ ;  /* 0x00001000020b7810 */ /* 0x040fe40007f3e0ff */
[----:B------:R-:W-:Y:S01]  /*208b0*/  LOP3.LUT R4, R5, 0x380, RZ, 0xc0, !PT ;  /* 0x0000038005047812 */ /* 0x000fe200078ec0ff */
[--C-:B------:R-:W-:Y:S01]  /*208c0*/  IMAD.X R29, RZ, RZ, R3.reuse, P4 ;  /* 0x000000ffff1d7224 */ /* 0x100fe200020e0603 */
[----:B------:R-:W-:Y:S01]  /*208d0*/  IADD3 R7, P3, R2, 0x2000, RZ ;  /* 0x0000200002077810 */ /* 0x000fe20007f7e0ff */
[--C-:B------:R-:W-:Y:S01]  /*208e0*/  IMAD.X R9, RZ, RZ, R3.reuse, P1 ;  /* 0x000000ffff097224 */ /* 0x100fe200008e0603 */
[----:B------:R-:W-:Y:S02]  /*208f0*/  SHF.R.U64 R4, R4, 0x3, RZ ;  /* 0x0000000304047819 */ /* 0x000fe400000012ff */
[----:B-1----:R-:W-:Y:S01]  /*20900*/  IADD3 R15, P1, R2, 0x4000, RZ ;  /* 0x00004000020f7810 */ /* 0x002fe20007f3e0ff */
[----:B------:R-:W-:Y:S01]  /*20910*/  IMAD.X R13, RZ, RZ, R3, P3 ;  /* 0x000000ffff0d7224 */ /* 0x000fe200018e0603 */
[----:B------:R-:W-:-:S02]  /*20920*/  LOP3.LUT R28, R4, R5, RZ, 0x3c, !PT ;  /* 0x00000005041c7212 */ /* 0x000fc400078e3cff */
[----:B------:R-:W-:Y:S01]  /*20930*/  LOP3.LUT R4, R15, 0x380, RZ, 0xc0, !PT ;  /* 0x000003800f047812 */ /* 0x000fe200078ec0ff */
[--C-:B------:R-:W-:Y:S01]  /*20940*/  IMAD.X R33, RZ, RZ, R3.reuse, P1 ;  /* 0x000000ffff217224 */ /* 0x100fe200008e0603 */
[----:B------:R-:W-:Y:S02]  /*20950*/  IADD3 R41, P4, R2, 0x6000, RZ ;  /* 0x0000600002297810 */ /* 0x000fe40007f9e0ff */
[----:B------:R-:W-:Y:S02]  /*20960*/  SHF.R.U64 R4, R4, 0x3, RZ ;  /* 0x0000000304047819 */ /* 0x000fe400000012ff */
[----:B------:R-:W-:Y:S02]  /*20970*/  IADD3 R5, P3, R2, 0x5000, RZ ;  /* 0x0000500002057810 */ /* 0x000fe40007f7e0ff */
[----:B------:R-:W-:Y:S02]  /*20980*/  LOP3.LUT R6, R7, 0x380, RZ, 0xc0, !PT ;  /* 0x0000038007067812 */ /* 0x000fe400078ec0ff */
[----:B------:R-:W-:Y:S01]  /*20990*/  LOP3.LUT R32, R4, R15, RZ, 0x3c, !PT ;  /* 0x0000000f04207212 */ /* 0x000fe200078e3cff */
[----:B------:R-:W-:Y:S01]  /*209a0*/  IMAD.X R37, RZ, RZ, R3, P3 ;  /* 0x000000ffff257224 */ /* 0x000fe200018e0603 */
[----:B------:R-:W-:-:S02]  /*209b0*/  LOP3.LUT R40, R41, 0x380, RZ, 0xc0, !PT ;  /* 0x0000038029287812 */ /* 0x000fc400078ec0ff */
[----:B------:R-:W-:Y:S02]  /*209c0*/  LOP3.LUT R4, R5, 0x380, RZ, 0xc0, !PT ;  /* 0x0000038005047812 */ /* 0x000fe400078ec0ff */
[----:B------:R-:W-:Y:S02]  /*209d0*/  SHF.R.U64 R6, R6, 0x3, RZ ;  /* 0x0000000306067819 */ /* 0x000fe400000012ff */
[----:B------:R-:W-:Y:S02]  /*209e0*/  IADD3 R45, P1, R2, 0x7000, RZ ;  /* 0x00007000022d7810 */ /* 0x000fe40007f3e0ff */
[----:B------:R-:W-:Y:S02]  /*209f0*/  SHF.R.U64 R40, R40, 0x3, RZ ;  /* 0x0000000328287819 */ /* 0x000fe400000012ff */
[----:B------:R-:W-:Y:S02]  /*20a00*/  SHF.R.U64 R4, R4, 0x3, RZ ;  /* 0x0000000304047819 */ /* 0x000fe400000012ff */
[----:B------:R-:W-:-:S02]  /*20a10*/  LOP3.LUT R12, R6, R7, RZ, 0x3c, !PT ;  /* 0x00000007060c7212 */ /* 0x000fc400078e3cff */
[----:B------:R-:W-:Y:S02]  /*20a20*/  LOP3.LUT R44, R45, 0x380, RZ, 0xc0, !PT ;  /* 0x000003802d2c7812 */ /* 0x000fe400078ec0ff */
[----:B------:R-:W-:Y:S02]  /*20a30*/  IADD3 R7, P3, R2, 0x8000, RZ ;  /* 0x0000800002077810 */ /* 0x000fe40007f7e0ff */
[----:B------:R-:W-:Y:S01]  /*20a40*/  LOP3.LUT R40, R40, R41, RZ, 0x3c, !PT ;  /* 0x0000002928287212 */ /* 0x000fe200078e3cff */
[--C-:B------:R-:W-:Y:S01]  /*20a50*/  IMAD.X R41, RZ, RZ, R3.reuse, P4 ;  /* 0x000000ffff297224 */ /* 0x100fe200020e0603 */
[----:B------:R-:W-:Y:S01]  /*20a60*/  LOP3.LUT R36, R4, R5, RZ, 0x3c, !PT ;  /* 0x0000000504247212 */ /* 0x000fe200078e3cff */
[----:B------:R-:W-:Y:S01]  /*20a70*/  IMAD.X R49, RZ, RZ, R3, P3 ;  /* 0x000000ffff317224 */ /* 0x000fe200018e0603 */
[----:B------:R-:W-:Y:S02]  /*20a80*/  IADD3 R5, P4, R2, 0x9000, RZ ;  /* 0x0000900002057810 */ /* 0x000fe40007f9e0ff */
[----:B------:R-:W-:-:S02]  /*20a90*/  SHF.R.U64 R44, R44, 0x3, RZ ;  /* 0x000000032c2c7819 */ /* 0x000fc400000012ff */
[----:B------:R-:W-:Y:S01]  /*20aa0*/  LOP3.LUT R4, R7, 0x380, RZ, 0xc0, !PT ;  /* 0x0000038007047812 */ /* 0x000fe200078ec0ff */
[--C-:B------:R-:W-:Y:S01]  /*20ab0*/  IMAD.X R53, RZ, RZ, R3.reuse, P4 ;  /* 0x000000ffff357224 */ /* 0x100fe200020e0603 */
[----:B------:R-:W-:Y:S01]  /*20ac0*/  LOP3.LUT R44, R44, R45, RZ, 0x3c, !PT ;  /* 0x0000002d2c2c7212 */ /* 0x000fe200078e3cff */
[----:B------:R-:W-:Y:S01]  /*20ad0*/  IMAD.X R45, RZ, RZ, R3, P1 ;  /* 0x000000ffff2d7224 */ /* 0x000fe200008e0603 */
[----:B------:R-:W-:Y:S02]  /*20ae0*/  SHF.R.U64 R4, R4, 0x3, RZ ;  /* 0x0000000304047819 */ /* 0x000fe400000012ff */
[C---:B------:R-:W-:Y:S02]  /*20af0*/  IADD3 R65, P4, R2.reuse, 0xc000, RZ ;  /* 0x0000c00002417810 */ /* 0x040fe40007f9e0ff */
[C---:B------:R-:W-:Y:S02]  /*20b00*/  IADD3 R57, P1, R2.reuse, 0xa000, RZ ;  /* 0x0000a00002397810 */ /* 0x040fe40007f3e0ff */
[----:B------:R-:W-:-:S02]  /*20b10*/  IADD3 R61, P3, R2, 0xb000, RZ ;  /* 0x0000b000023d7810 */ /* 0x000fc40007f7e0ff */
        /* <DEDUP_REMOVED lines=9> */
[----:B------:R-:W-:Y:S01]  /*20bb0*/  LOP3.LUT R64, R64, R65, RZ, 0x3c, !PT ;  /* 0x0000004140407212 */ /* 0x000fe200078e3cff */
[--C-:B------:R-:W-:Y:S01]  /*20bc0*/  IMAD.X R65, RZ, RZ, R3.reuse, P4 ;  /* 0x000000ffff417224 */ /* 0x100fe200020e0603 */
[----:B------:R-:W-:Y:S02]  /*20bd0*/  LOP3.LUT R52, R4, R5, RZ, 0x3c, !PT ;  /* 0x0000000504347212 */ /* 0x000fe400078e3cff */
[----:B------:R-:W-:Y:S01]  /*20be0*/  LOP3.LUT R56, R56, R57, RZ, 0x3c, !PT ;  /* 0x0000003938387212 */ /* 0x000fe200078e3cff */
[--C-:B------:R-:W-:Y:S01]  /*20bf0*/  IMAD.X R57, RZ, RZ, R3.reuse, P1 ;  /* 0x000000ffff397224 */ /* 0x100fe200008e0603 */
[----:B------:R-:W-:Y:S01]  /*20c00*/  LOP3.LUT R60, R60, R61, RZ, 0x3c, !PT ;  /* 0x0000003d3c3c7212 */ /* 0x000fe200078e3cff */
[----:B------:R-:W-:Y:S01]  /*20c10*/  IMAD.X R61, RZ, RZ, R3, P3 ;  /* 0x000000ffff3d7224 */ /* 0x000fe200018e0603 */
[----:B------:R-:W-:-:S02]  /*20c20*/  IADD3 R5, P4, R2, 0xf000, RZ ;  /* 0x0000f00002057810 */ /* 0x000fc40007f9e0ff */
[C---:B------:R-:W-:Y:S02]  /*20c30*/  IADD3 R69, P1, R2.reuse, 0xd000, RZ ;  /* 0x0000d00002457810 */ /* 0x040fe40007f3e0ff */
[C---:B------:R-:W-:Y:S01]  /*20c40*/  IADD3 R73, P3, R2.reuse, 0xe000, RZ ;  /* 0x0000e00002497810 */ /* 0x040fe20007f7e0ff */
[----:B------:R-:W-:Y:S01]  /*20c50*/  IMAD.X R77, RZ, RZ, R3, P4 ;  /* 0x000000ffff4d7224 */ /* 0x000fe200020e0603 */
        /* <DEDUP_REMOVED lines=12> */
[----:B------:R-:W-:Y:S01]  /*20d20*/  IMAD.X R73, RZ, RZ, R3, P3 ;  /* 0x000000ffff497224 */ /* 0x000fe200018e0603 */
[----:B------:R-:W-:-:S02]  /*20d30*/  LOP3.LUT R76, R4, R5, RZ, 0x3c, !PT ;  /* 0x00000005044c7212 */ /* 0x000fc400078e3cff */
[----:B------:R-:W-:-:S04]  /*20d40*/  LOP3.LUT R8, R11, 0x380, RZ, 0xc0, !PT ;  /* 0x000003800b087812 */ /* 0x000fc800078ec0ff */
[----:B------:R-:W-:-:S04]  /*20d50*/  SHF.R.U64 R8, R8, 0x3, RZ ;  /* 0x0000000308087819 */ /* 0x000fc800000012ff */
[----:B------:R-:W-:Y:S01]  /*20d60*/  LOP3.LUT R8, R8, R11, RZ, 0x3c, !PT ;  /* 0x0000000b08087212 */ /* 0x000fe200078e3cff */
[----:B------:R-:W-:Y:S01]  /*20d70*/  IMAD.IADD R85, R218, 0x1, R210 ;  /* 0x00000001da557824 */ /* 0x000fe200078e02d2 */
[----:B------:R-:W-:Y:S01]  /*20d80*/  BSSY B1, `(.L_x_12072) ;  /* 0x0000058000017945 */ /* 0x000fe20003800000 */
[----:B--2---:R1:W-:Y:S04]  /*20d90*/  @!P0 ST.E desc[UR42][R58.64], R63 ;  /* 0x0000003f3a008985 */ /* 0x0043e8000c10192a */
[----:B------:R2:W5:Y:S04]  /*20da0*/  LD.E.128 R4, desc[UR42][R2.64] ;  /* 0x0000002a02047980 */ /* 0x000568000c101d00 */
[----:B------:R-:W5:Y:S04]  /*20db0*/  LD.E.128 R8, desc[UR42][R8.64] ;  /* 0x0000002a08087980 */ /* 0x000f68000c101d00 */
[----:B------:R-:W5:Y:S01]  /*20dc0*/  LD.E.128 R12, desc[UR42][R12.64] ;  /* 0x0000002a0c0c7980 */ /* 0x000f62000c101d00 */
[----:B--2---:R-:W-:-:S03]  /*20dd0*/  IMAD R3, R21, UR4, RZ ;  /* 0x0000000415037c24 */ /* 0x004fc6000f8e02ff */
[----:B------:R-:W5:Y:S01]  /*20de0*/  LD.E.128 R28, desc[UR42][R28.64] ;  /* 0x0000002a1c1c7980 */ /* 0x000f62000c101d00 */
[C---:B------:R-:W-:Y:S02]  /*20df0*/  IMAD R21, R20.reuse, UR5, R3 ;  /* 0x0000000514157c24 */ /* 0x040fe4000f8e0203 */
[----:B------:R-:W-:Y:S01]  /*20e00*/  IMAD.WIDE.U32 R2, R20, UR4, RZ ;  /* 0x0000000414027c25 */ /* 0x000fe2000f8e00ff */
[----:B------:R-:W-:Y:S01]  /*20e10*/  ULDC.64 UR4, c[0x0][0xae8] ;  /* 0x0002ba0000047ab9 */ /* 0x000fe20000000a00 */
[----:B------:R-:W5:Y:S02]  /*20e20*/  LD.E.128 R32, desc[UR42][R32.64] ;  /* 0x0000002a20207980 */ /* 0x000f64000c101d00 */
[----:B------:R-:W-:Y:S02]  /*20e30*/  IMAD.IADD R3, R3, 0x1, R21 ;  /* 0x0000000103037824 */ /* 0x000fe400078e0215 */
        /* <DEDUP_REMOVED lines=9> */
[----:B---3--:R-:W-:Y:S02]  /*20ed0*/  @P2 IMAD.HI.U32 R0, R20, R81, RZ ;  /* 0x0000005114002227 */ /* 0x008fe400078e00ff */
[----:B------:R-:W5:Y:S02]  /*20ee0*/  LD.E.128 R48, desc[UR42][R48.64] ;  /* 0x0000002a30307980 */ /* 0x000f64000c101d00 */
[----:B------:R-:W-:-:S02]  /*20ef0*/  IMAD.IADD R3, R3, 0x1, R21 ;  /* 0x0000000103037824 */ /* 0x000fc400078e0215 */
[----:B------:R-:W-:Y:S01]  /*20f00*/  IMAD.MOV.U32 R21, RZ, RZ, R20 ;  /* 0x000000ffff157224 */ /* 0x000fe200078e0014 */
[----:B0-----:R-:W-:Y:S01]  /*20f10*/  @P2 SHF.R.U32.HI R21, RZ, R83, R0 ;  /* 0x00000053ff152219 */ /* 0x001fe20000011600 */
[----:B------:R-:W-:Y:S01]  /*20f20*/  IMAD R81, R26, UR4, RZ ;  /* 0x000000041a517c24 */ /* 0x000fe2000f8e02ff */
[----:B------:R-:W5:Y:S02]  /*20f30*/  LD.E.128 R52, desc[UR42][R52.64] ;  /* 0x0000002a34347980 */ /* 0x000f64000c101d00 */
[----:B------:R-:W-:Y:S01]  /*20f40*/  SHF.R.S32.HI R0, RZ, 0x1f, R21 ;  /* 0x0000001fff007819 */ /* 0x000fe20000011415 */
[C---:B------:R-:W-:Y:S01]  /*20f50*/  IMAD R83, R80.reuse, UR5, R81 ;  /* 0x0000000550537c24 */ /* 0x040fe2000f8e0251 */
[----:B-1----:R-:W5:Y:S01]  /*20f60*/  LD.E.128 R56, desc[UR42][R56.64] ;  /* 0x0000002a38387980 */ /* 0x002f62000c101d00 */
[----:B------:R-:W-:Y:S01]  /*20f70*/  IMAD.WIDE.U32 R80, R80, UR4, R2 ;  /* 0x0000000450507c25 */ /* 0x000fe2000f8e0002 */
[----:B------:R-:W-:Y:S02]  /*20f80*/  ULDC.64 UR4, c[0x0][0xae0] ;  /* 0x0002b80000047ab9 */ /* 0x000fe40000000a00 */
[----:B------:R-:W5:Y:S01]  /*20f90*/  LD.E.128 R60, desc[UR42][R60.64] ;  /* 0x0000002a3c3c7980 */ /* 0x000f62000c101d00 */
[----:B------:R-:W-:-:S02]  /*20fa0*/  IMAD.MOV R2, RZ, RZ, -R21 ;  /* 0x000000ffff027224 */ /* 0x000fc400078e0a15 */
[----:B------:R-:W-:Y:S01]  /*20fb0*/  IMAD R0, R0, UR4, RZ ;  /* 0x0000000400007c24 */ /* 0x000fe2000f8e02ff */
[----:B------:R-:W5:Y:S01]  /*20fc0*/  LD.E.128 R64, desc[UR42][R64.64] ;  /* 0x0000002a40407980 */ /* 0x000f62000c101d00 */
[----:B------:R-:W-:Y:S02]  /*20fd0*/  IMAD R25, R25, R2, R20 ;  /* 0x0000000219197224 */ /* 0x000fe400078e0214 */
[----:B------:R-:W-:Y:S01]  /*20fe0*/  IMAD.IADD R81, R81, 0x1, R83 ;  /* 0x0000000151517824 */ /* 0x000fe200078e0253 */
[----:B------:R-:W5:Y:S01]  /*20ff0*/  LD.E.128 R68, desc[UR42][R68.64] ;  /* 0x0000002a44447980 */ /* 0x000f62000c101d00 */
[----:B------:R-:W-:-:S03]  /*21000*/  IMAD R83, R21, UR5, R0 ;  /* 0x0000000515537c24 */ /* 0x000fc6000f8e0200 */
[----:B------:R-:W5:Y:S01]  /*21010*/  LD.E.128 R72, desc[UR42][R72.64] ;  /* 0x0000002a48487980 */ /* 0x000f62000c101d00 */
[----:B------:R-:W-:-:S03]  /*21020*/  SHF.R.S32.HI R0, RZ, 0x1f, R25 ;  /* 0x0000001fff007819 */ /* 0x000fc60000011419 */
[----:B------:R-:W5:Y:S01]  /*21030*/  LD.E.128 R76, desc[UR42][R76.64] ;  /* 0x0000002a4c4c7980 */ /* 0x000f62000c101d00 */
[----:B------:R-:W-:Y:S01]  /*21040*/  IMAD.WIDE.U32 R2, R21, UR4, R80 ;  /* 0x0000000415027c25 */ /* 0x000fe2000f8e0050 */
[----:B------:R-:W-:Y:S01]  /*21050*/  ULDC.64 UR4, c[0x0][0xad8] ;  /* 0x0002b60000047ab9 */ /* 0x000fe20000000a00 */
[----:B------:R-:W-:Y:S01]  /*21060*/  ISETP.GE.AND P2, PT, R85, R24, PT ;  /* 0x000000185500720c */ /* 0x000fe20003f46270 */
        /* <DEDUP_REMOVED lines=8> */
[----:B------:R-:W-:-:S04]  /*210f0*/  IMAD.WIDE.U32 R2, R25, UR4, R2 ;  /* 0x0000000419027c25 */ /* 0x000fc8000f8e0002 */
[----:B------:R-:W-:Y:S01]  /*21100*/  IMAD R81, R25, UR5, R0 ;  /* 0x0000000519517c24 */ /* 0x000fe2000f8e0200 */
[----:B------:R-:W-:Y:S01]  /*21110*/  ULDC.64 UR4, c[0x0][0xa80] ;  /* 0x0002a00000047ab9 */ /* 0x000fe20000000a00 */
[----:B------:R-:W-:Y:S01]  /*21120*/  VIADD R0, R148, 0x22820 ;  /* 0x0002282094007836 */ /* 0x000fe20000000000 */
[C---:B------:R-:W-:Y:S01]  /*21130*/  LEA R25, P3, R2.reuse, UR4, 0x1 ;  /* 0x0000000402197c11 */ /* 0x040fe2000f8608ff */
[----:B------:R-:W-:Y:S02]  /*21140*/  IMAD.IADD R3, R3, 0x1, R81 ;  /* 0x0000000103037824 */ /* 0x000fe400078e0251 */
[----:B------:R-:W-:Y:S01]  /*21150*/  VIADD R21, R85, 0x20 ;  /* 0x0000002055157836 */ /* 0x000fe20000000000 */
[----:B------:R-:W-:Y:S01]  /*21160*/  PRMT R0, RZ, 0x654, R0 ;  /* 0x00000654ff007816 */ /* 0x000fe20000000000 */
[----:B0-----:R0:W1:Y:S01]  /*21170*/  SHFL.IDX PT, R82, R25, RZ, 0x181f ;  /* 0x00181fff19527589 */ /* 0x00106200000e0000 */
[----:B------:R-:W-:Y:S02]  /*21180*/  LEA.HI.X R26, R2, UR5, R3, 0x1, P3 ;  /* 0x00000005021a7c11 */ /* 0x000fe400098f0c03 */
[-C--:B------:R-:W-:Y:S01]  /*21190*/  ISETP.GE.AND P0, PT, R21, R24.reuse, PT ;  /* 0x000000181500720c */ /* 0x080fe20003f06270 */
[----:B------:R-:W-:Y:S01]  /*211a0*/  VIADD R21, R85, 0x40 ;  /* 0x0000004055157836 */ /* 0x000fe20000000000 */
[----:B------:R2:W-:Y:S04]  /*211b0*/  SYNCS.ARRIVE.TRANS64.RED.A1T0 RZ, [R0+URZ], RZ ;  /* 0x000000ff00ff79a7 */ /* 0x0005e8000810043f */
[----:B------:R-:W-:Y:S01]  /*211c0*/  ISETP.GE.AND P1, PT, R21, R24, PT ;  /* 0x000000181500720c */ /* 0x000fe20003f26270 */
[----:B--2---:R0:W2:Y:S01]  /*211d0*/  SHFL.IDX PT, R0, R26, RZ, 0x181f ;  /* 0x00181fff1a007589 */ /* 0x0040a200000e0000 */
[----:B------:R-:W-:Y:S11]  /*211e0*/  @P2 BRA `(.L_x_12073) ;  /* 0x0000000000442947 */ /* 0x000ff60003800000 */
[----:B------:R-:W-:Y:S02]  /*211f0*/  ULDC UR4, c[0x0][0xac8] ;  /* 0x0002b20000047ab9 */ /* 0x000fe40000000800 */
[----:B------:R-:W-:Y:S02]  /*21200*/  ISETP.GE.AND P2, PT, R195, UR4, PT ;  /* 0x00000004c3007c0c */ /* 0x000fe4000bf46270 */
[----:B------:R-:W-:-:S11]  /*21210*/  ISETP.GE.AND P3, PT, R197, UR4, PT ;  /* 0x00000004c5007c0c */ /* 0x000fd6000bf66270 */
[----:B-1----:R-:W-:-:S04]  /*21220*/  @!P2 LEA R2, P4, R195, R82, 0x1 ;  /* 0x00000052c302a211 */ /* 0x002fc800078808ff */
[----:B--2---:R-:W-:Y:S02]  /*21230*/  @!P2 LEA.HI.X R3, R195, R0, R217, 0x1, P4 ;  /* 0x00000000c303a211 */ /* 0x004fe400020f0cd9 */
[----:B------:R-:W-:-:S03]  /*21240*/  @!P3 LEA R20, P4, R197, R82, 0x1 ;  /* 0x00000052c514b211 */ /* 0x000fc600078808ff */
[----:B-----5:R3:W-:Y:S01]  /*21250*/  @!P2 ST.E.128 desc[UR42][R2.64], R4 ;  /* 0x000000040200a985 */ /* 0x0207e2000c101d2a */
[----:B------:R-:W-:Y:S02]  /*21260*/  @!P3 LEA.HI.X R21, R197, R0, R216, 0x1, P4 ;  /* 0x00000000c515b211 */ /* 0x000fe400020f0cd8 */
[----:B------:R-:W-:-:S03]  /*21270*/  ISETP.GE.AND P4, PT, R196, UR4, PT ;  /* 0x00000004c4007c0c */ /* 0x000fc6000bf86270 */
[----:B------:R3:W-:Y:S10]  /*21280*/  @!P3 ST.E.128 desc[UR42][R20.64], R32 ;  /* 0x000000201400b985 */ /* 0x0007f4000c101d2a */
[----:B------:R-:W-:-:S04]  /*21290*/  @!P4 LEA R80, P5, R196, R82, 0x1 ;  /* 0x00000052c450c211 */ /* 0x000fc800078a08ff */
[----:B------:R-:W-:Y:S02]  /*212a0*/  @!P4 LEA.HI.X R81, R196, R0, R215, 0x1, P5 ;  /* 0x00000000c451c211 */ /* 0x000fe400028f0cd7 */
[----:B------:R-:W-:-:S03]  /*212b0*/  ISETP.GE.AND P5, PT, R198, UR4, PT ;  /* 0x00000004c6007c0c */ /* 0x000fc6000bfa6270 */
[----:B------:R3:W-:Y:S10]  /*212c0*/  @!P4 ST.E.128 desc[UR42][R80.64], R48 ;  /* 0x000000305000c985 */ /* 0x0007f4000c101d2a */
[----:B------:R-:W-:-:S04]  /*212d0*/  @!P5 LEA R82, P6, R198, R82, 0x1 ;  /* 0x00000052c652d211 */ /* 0x000fc800078c08ff */
[----:B------:R-:W-:-:S05]  /*212e0*/  @!P5 LEA.HI.X R83, R198, R0, R214, 0x1, P6 ;  /* 0x00000000c653d211 */ /* 0x000fca00030f0cd6 */
[----:B------:R3:W-:Y:S04]  /*212f0*/  @!P5 ST.E.128 desc[UR42][R82.64], R64 ;  /* 0x000000405200d985 */ /* 0x0007e8000c101d2a */
.L_x_12073:
[----:B------:R-:W-:Y:S05]  /*21300*/  BSYNC B1 ;  /* 0x0000000000017941 */ /* 0x000fea0003800000 */
.L_x_12072:
[----:B--2---:R2:W4:Y:S01]  /*21310*/  SHFL.IDX PT, R0, R26, 0x1, 0x181f ;  /* 0x00381f001a007f89 */ /* 0x00452200000e0000 */
[----:B------:R-:W-:Y:S03]  /*21320*/  BSSY B1, `(.L_x_12074) ;  /* 0x0000014000017945 */ /* 0x000fe60003800000 */
[----:B---3--:R2:W3:Y:S01]  /*21330*/  SHFL.IDX PT, R20, R25, 0x1, 0x181f ;  /* 0x00381f0019147f89 */ /* 0x0084e200000e0000 */
[----:B------:R-:W-:Y:S05]  /*21340*/  @P0 BRA `(.L_x_12075) ;  /* 0x0000000000440947 */ /* 0x000fea0003800000 */
[----:B------:R-:W-:Y:S02]  /*21350*/  ULDC UR4, c[0x0][0xac8] ;  /* 0x0002b20000047ab9 */ /* 0x000fe40000000800 */
[----:B------:R-:W-:Y:S02]  /*21360*/  ISETP.GE.AND P0, PT, R195, UR4, PT ;  /* 0x00000004c3007c0c */ /* 0x000fe4000bf06270 */
[----:B------:R-:W-:Y:S02]  /*21370*/  ISETP.GE.AND P2, PT, R197, UR4, PT ;  /* 0x00000004c5007c0c */ /* 0x000fe4000bf46270 */
[----:B------:R-:W-:-:S09]  /*21380*/  ISETP.GE.AND P3, PT, R196, UR4, PT ;  /* 0x00000004c4007c0c */ /* 0x000fd2000bf66270 */
[----:B---3--:R-:W-:-:S04]  /*21390*/  @!P0 LEA R2, P4, R195, R20, 0x1 ;  /* 0x00000014c3028211 */ /* 0x008fc800078808ff */
[----:B----4-:R-:W-:Y:S02]  /*213a0*/  @!P0 LEA.HI.X R3, R195, R0, R217, 0x1, P4 ;  /* 0x00000000c3038211 */ /* 0x010fe400020f0cd9 */
        /* <DEDUP_REMOVED lines=11> */
.L_x_12075:
[----:B------:R-:W-:Y:S05]  /*21460*/  BSYNC B1 ;  /* 0x0000000000017941 */ /* 0x000fea0003800000 */
.L_x_12074:
[----:B----4-:R4:W0:Y:S01]  /*21470*/  SHFL.IDX PT, R0, R26, 0x2, 0x181f ;  /* 0x00581f001a007f89 */ /* 0x01082200000e0000 */
        /* <DEDUP_REMOVED lines=8> */
[----:B---3--:R-:W-:-:S04]  /*21500*/  @!P3 LEA R2, P4, R195, R8, 0x1 ;  /* 0x00000008c302b211 */ /* 0x008fc800078808ff */
        /* <DEDUP_REMOVED lines=11> */
.L_x_12077:
[----:B------:R-:W-:Y:S05]  /*215c0*/  BSYNC B1 ;  /* 0x0000000000017941 */ /* 0x000fea0003800000 */
.L_x_12076:
[----:B0-----:R-:W-:Y:S01]  /*215d0*/  VIADD R3, R85, 0x60 ;  /* 0x0000006055037836 */ /* 0x001fe20000000000 */
[----:B--2-4-:R-:W0:Y:S04]  /*215e0*/  SHFL.IDX PT, R26, R26, 0x3, 0x181f ;  /* 0x00781f001a1a7f89 */ /* 0x014e2800000e0000 */
[----:B------:R-:W-:Y:S01]  /*215f0*/  ISETP.GE.AND P0, PT, R3, R24, PT ;  /* 0x000000180300720c */ /* 0x000fe20003f06270 */
[----:B------:R-:W2:-:S12]  /*21600*/  SHFL.IDX PT, R25, R25, 0x3, 0x181f ;  /* 0x00781f0019197f89 */ /* 0x000e9800000e0000 */
[----:B------:R-:W-:Y:S05]  /*21610*/  @P0 BRA `(.L_x_12078) ;  /* 0x0000000c009c0947 */ /* 0x000fea0003800000 */
[----:B------:R-:W-:Y:S02]  /*21620*/  ULDC UR4, c[0x0][0xac8] ;  /* 0x0002b20000047ab9 */ /* 0x000fe40000000800 */
[----:B------:R-:W-:Y:S02]  /*21630*/  ISETP.GE.AND P2, PT, R195, UR4, PT ;  /* 0x00000004c3007c0c */ /* 0x000fe4000bf46270 */
[----:B------:R-:W-:Y:S02]  /*21640*/  ISETP.GE.AND P1, PT, R197, UR4, PT ;  /* 0x00000004c5007c0c */ /* 0x000fe4000bf26270 */
[----:B------:R-:W-:-:S09]  /*21650*/  ISETP.GE.AND P0, PT, R196, UR4, PT ;  /* 0x00000004c4007c0c */ /* 0x000fd2000bf06270 */
[-C--:B--2---:R-:W-:Y:S02]  /*21660*/  @!P2 LEA R2, P4, R195, R25.reuse, 0x1 ;  /* 0x00000019c302a211 */ /* 0x084fe400078808ff */
[-C--:B------:R-:W-:Y:S02]  /*21670*/  @!P1 LEA R4, P3, R197, R25.reuse, 0x1 ;  /* 0x00000019c5049211 */ /* 0x080fe400078608ff */
[-C--:B0-----:R-:W-:Y:S02]  /*21680*/  @!P2 LEA.HI.X R3, R195, R26.reuse, R217, 0x1, P4 ;  /* 0x0000001ac303a211 */ /* 0x081fe400020f0cd9 */
[C---:B------:R-:W-:Y:S02]  /*21690*/  @!P0 LEA R6, P4, R196.reuse, R25, 0x1 ;  /* 0x00000019c4068211 */ /* 0x040fe400078808ff */
[-C--:B------:R-:W-:Y:S01]  /*216a0*/  @!P1 LEA.HI.X R5, R197, R26.reuse, R216, 0x1, P3 ;  /* 0x0000001ac5059211 */ /* 0x080fe200018f0cd8 */
[----:B------:R4:W-:Y:S01]  /*216b0*/  @!P2 ST.E.128 desc[UR42][R2.64], R28 ;  /* 0x0000001c0200a985 */ /* 0x0009e2000c101d2a */
[----:B------:R-:W-:-:S03]  /*216c0*/  @!P0 LEA.HI.X R7, R196, R26, R215, 0x1, P4 ;  /* 0x0000001ac4078211 */ /* 0x000fc600020f0cd7 */
[----:B------:R4:W-:Y:S04]  /*216d0*/  @!P1 ST.E.128 desc[UR42][R4.64], R44 ;  /* 0x0000002c04009985 */ /* 0x0009e8000c101d2a */
[----:B------:R4:W-:Y:S01]  /*216e0*/  @!P0 ST.E.128 desc[UR42][R6.64], R60 ;  /* 0x0000003c06008985 */ /* 0x0009e2000c101d2a */
[----:B------:R-:W-:-:S13]  /*216f0*/  ISETP.GE.AND P0, PT, R198, UR4, PT ;  /* 0x00000004c6007c0c */ /* 0x000fda000bf06270 */
[----:B------:R-:W-:Y:S05]  /*21700*/  @P0 BRA `(.L_x_12078) ;  /* 0x0000000c00600947 */ /* 0x000fea0003800000 */
[----:B----4-:R-:W-:-:S04]  /*21710*/  LEA R2, P0, R198, R25, 0x1 ;  /* 0x00000019c6027211 */ /* 0x010fc800078008ff */
[----:B------:R-:W-:-:S05]  /*21720*/  LEA.HI.X R3, R198, R26, R214, 0x1, P0 ;  /* 0x0000001ac6037211 */ /* 0x000fca00000f0cd6 */
[----:B------:R0:W-:Y:S01]  /*21730*/  ST.E.128 desc[UR42][R2.64], R76 ;  /* 0x0000004c02007985 */ /* 0x0001e2000c101d2a */
[----:B------:R-:W-:Y:S05]  /*21740*/  BRA `(.L_x_12078) ;  /* 0x0000000c00507947 */ /* 0x000fea0003800000 */
.L_x_12070:
[----:B------:R-:W-:Y:S01]  /*21750*/  ULDC.64 UR4, c[0x0][0xc00] ;  /* 0x0003000000047ab9 */ /* 0x000fe20000000a00 */
[----:B-----5:R-:W2:Y:S01]  /*21760*/  LDC.64 R2, c[0x0][0xc00] ;  /* 0x00030000ff027b82 */ /* 0x020ea20000000a00 */
[----:B------:R-:W-:Y:S01]  /*21770*/  ISETP.NE.U32.AND P0, PT, RZ, UR4, PT ;  /* 0x00000004ff007c0c */ /* 0x000fe2000bf05070 */
[----:B-1----:R-:W-:-:S03]  /*21780*/  IMAD.MOV.U32 R0, RZ, RZ, RZ ;  /* 0x000000ffff007224 */ /* 0x002fc600078e00ff */
[----:B------:R-:W-:Y:S01]  /*21790*/  ISETP.NE.AND.EX P0, PT, RZ, UR5, PT, P0 ;  /* 0x00000005ff007c0c */ /* 0x000fe2000bf05300 */
[----:B------:R-:W-:Y:S02]  /*217a0*/  ULDC.64 UR4, c[0x0][0xc08] ;  /* 0x0003020000047ab9 */ /* 0x000fe40000000a00 */
[----:B------:R-:W-:Y:S01]  /*217b0*/  ISETP.NE.U32.AND P1, PT, RZ, UR4, PT ;  /* 0x00000004ff007c0c */ /* 0x000fe2000bf25070 */
[----:B------:R-:W1:Y:S03]  /*217c0*/  LDC R21, c[0x0][0xbe8] ;  /* 0x0002fa00ff157b82 */ /* 0x000e660000000800 */
        /* <DEDUP_REMOVED lines=8> */
[----:B-1----:R-:W-:Y:S02]  /*21850*/  ISETP.NE.AND P2, PT, R21, 0x1, PT ;  /* 0x000000011500780c */ /* 0x002fe40003f45270 */
[----:B------:R-:W-:Y:S02]  /*21860*/  ISETP.GE.AND P3, PT, R219, 0x80, PT ;  /* 0x00000080db00780c */ /* 0x000fe40003f66270 */
[----:B------:R-:W-:-:S09]  /*21870*/  SHF.R.S32.HI R7, RZ, 0x1f, R212 ;  /* 0x0000001fff077819 */ /* 0x000fd200000114d4 */
[----:B------:R-:W1:Y:S08]  /*21880*/  @P2 LDC R20, c[0x0][0xbec] ;  /* 0x0002fb00ff142b82 */ /* 0x000e700000000800 */
[----:B------:R-:W0:Y:S01]  /*21890*/  @P2 LDC R25, c[0x0][0xbf0] ;  /* 0x0002fc00ff192b82 */ /* 0x000e220000000800 */
[----:B--2---:R-:W-:Y:S05]  /*218a0*/  @P1 BRA `(.L_x_12079) ;  /* 0x0000000000101947 */ /* 0x004fea0003800000 */
[----:B------:R-:W-:Y:S05]  /*218b0*/  @!P0 BRA `(.L_x_12079) ;  /* 0x00000000000c8947 */ /* 0x000fea0003800000 */
[----:B------:R-:W2:Y:S04]  /*218c0*/  LDG.E R5, desc[UR42][R2.64] ;  /* 0x0000002a02057981 */ /* 0x000ea8000c1e1900 */
[----:B-----5:R-:W2:Y:S02]  /*218d0*/  LDG.E R6, desc[UR42][R2.64+0x4] ;  /* 0x0000042a02067981 */ /* 0x020ea4000c1e1900 */
[----:B--2---:R-:W-:-:S07]  /*218e0*/  IMAD.IADD R6, R6, 0x1, -R5 ;  /* 0x0000000106067824 */ /* 0x004fce00078e0a05 */
.L_x_12079:
[----:B------:R-:W-:Y:S01]  /*218f0*/  BSSY B1, `(.L_x_12080) ;  /* 0x000002d000017945 */ /* 0x000fe20003800000 */
[----:B0-----:R-:W-:Y:S02]  /*21900*/  SHF.R.S32.HI R10, RZ, 0x1f, R211 ;  /* 0x0000001fff0a7819 */ /* 0x001fe400000114d3 */
[----:B------:R-:W-:Y:S02]  /*21910*/  SEL R13, R212, RZ, !P0 ;  /* 0x000000ffd40d7207 */ /* 0x000fe40004000000 */
[----:B------:R-:W-:Y:S02]  /*21920*/  SEL R12, R7, RZ, !P0 ;  /* 0x000000ff070c7207 */ /* 0x000fe40004000000 */
[----:B-----5:R-:W-:Y:S01]  /*21930*/  SHF.R.S32.HI R11, RZ, 0x1f, R0 ;  /* 0x0000001fff0b7819 */ /* 0x020fe20000011400 */
        /* <DEDUP_REMOVED lines=40> */
.L_x_12081:
[----:B------:R-:W-:Y:S05]  /*21bc0*/  BSYNC B1 ;  /* 0x0000000000017941 */ /* 0x000fea0003800000 */
.L_x_12080:
[----:B------:R-:W-:Y:S01]  /*21bd0*/  ULDC.64 UR4, c[0x0][0xaa0] ;  /* 0x0002a80000047ab9 */ /* 0x000fe20000000a00 */
[----:B------:R-:W-:Y:S02]  /*21be0*/  IMAD R7, R224, 0x20, R218 ;  /* 0x00000020e0077824 */ /* 0x000fe400078e02da */
[----:B0-----:R-:W-:Y:S02]  /*21bf0*/  IMAD R3, R11, UR4, RZ ;  /* 0x000000040b037c24 */ /* 0x001fe4000f8e02ff */
[----:B------:R-:W-:Y:S02]  /*21c00*/  IMAD.IADD R9, R210, 0x1, R7 ;  /* 0x00000001d2097824 */ /* 0x000fe400078e0207 */
[C---:B------:R-:W-:Y:S02]  /*21c10*/  IMAD R5, R0.reuse, UR5, R3 ;  /* 0x0000000500057c24 */ /* 0x040fe4000f8e0203 */
[----:B------:R-:W-:Y:S01]  /*21c20*/  IMAD.WIDE.U32 R2, R0, UR4, RZ ;  /* 0x0000000400027c25 */ /* 0x000fe2000f8e00ff */
[----:B------:R-:W-:-:S03]  /*21c30*/  ULDC.64 UR4, c[0x0][0xae8] ;  /* 0x0002ba0000047ab9 */ /* 0x000fc60000000a00 */
[----:B------:R-:W-:Y:S02]  /*21c40*/  IMAD.IADD R3, R3, 0x1, R5 ;  /* 0x0000000103037824 */ /* 0x000fe400078e0205 */
[----:B------:R-:W-:Y:S02]  /*21c50*/  IMAD R4, R10, UR4, RZ ;  /* 0x000000040a047c24 */ /* 0x000fe4000f8e02ff */
[----:B-1----:R-:W-:-:S04]  /*21c60*/  @P2 IMAD.HI.U32 R0, R9, R20, RZ ;  /* 0x0000001409002227 */ /* 0x002fc800078e00ff */
        /* <DEDUP_REMOVED lines=29> */
[----:B------:R0:W1:Y:S04]  /*21e40*/  SHFL.IDX PT, R0, R3, RZ, 0x181f ;  /* 0x00181fff03007589 */ /* 0x00006800000e0000 */
[----:B------:R0:W2:Y:S02]  /*21e50*/  SHFL.IDX PT, R14, R2, RZ, 0x181f ;  /* 0x00181fff020e7589 */ /* 0x0000a400000e0000 */
.L_x_12286:
[----:B------:R-:W-:Y:S01]  /*21e60*/  IMAD R21, R6, R21, RZ ;  /* 0x0000001506157224 */ /* 0x000fe200078e02ff */
[----:B------:R-:W-:Y:S01]  /*21e70*/  BSSY B1, `(.L_x_12083) ;  /* 0x0000015000017945 */ /* 0x000fe20003800000 */
[----:B------:R-:W-:-:S05]  /*21e80*/  IMAD.IADD R210, R218, 0x1, R210 ;  /* 0x00000001dad27824 */ /* 0x000fca00078e02d2 */
[----:B------:R-:W-:-:S13]  /*21e90*/  ISETP.GE.AND P0, PT, R210, R21, PT ;  /* 0x00000015d200720c */ /* 0x000fda0003f06270 */
[----:B------:R-:W-:Y:S05]  /*21ea0*/  @P0 BRA `(.L_x_12084) ;  /* 0x0000000000440947 */ /* 0x000fea0003800000 */
        /* <DEDUP_REMOVED lines=17> */
.L_x_12084:
[----:B------:R-:W-:Y:S05]  /*21fc0*/  BSYNC B1 ;  /* 0x0000000000017941 */ /* 0x000fea0003800000 */
.L_x_12083:
[----:B------:R-:W-:-:S03]  /*21fd0*/  UMOV UR4, 0xffffffff ;  /* 0xffffffff00047882 */ /* 0x000fc60000000000 */
[----:B------:R-:W-:Y:S05]  /*21fe0*/  BRA.DIV UR4, `(.L_x_12085) ;  /* 0x0000008e04807947 */ /* 0x000fea000b800000 */
[----:B-1----:R1:W0:Y:S04]  /*21ff0*/  SHFL.IDX PT, R0, R3, 0x1, 0x181f ;  /* 0x00381f0003007f89 */ /* 0x00222800000e0000 */
[----:B--2---:R1:W2:Y:S02]  /*22000*/  SHFL.IDX PT, R14, R2, 0x1, 0x181f ;  /* 0x00381f00020e7f89 */ /* 0x0042a400000e0000 */
.L_x_12290:
        /* <DEDUP_REMOVED lines=21> */
.L_x_12087:
[----:B------:R-:W-:Y:S05]  /*22160*/  BSYNC B1 ;  /* 0x0000000000017941 */ /* 0x000fea0003800000 */
.L_x_12086:
[----:B------:R-:W-:-:S03]  /*22170*/  UMOV UR4, 0xffffffff ;  /* 0xffffffff00047882 */ /* 0x000fc60000000000 */
[----:B------:R-:W-:Y:S05]  /*22180*/  BRA.DIV UR4, `(.L_x_12088) ;  /* 0x0000008e04607947 */ /* 0x000fea000b800000 */
[----:B0-----:R0:W0:Y:S04]  /*22190*/  SHFL.IDX PT, R0, R3, 0x2, 0x181f ;  /* 0x00581f0003007f89 */ /* 0x00102800000e0000 */
[----:B--2---:R2:W0:Y:S02]  /*221a0*/  SHFL.IDX PT, R14, R2, 0x2, 0x181f ;  /* 0x00581f00020e7f89 */ /* 0x00442400000e0000 */
.L_x_12294:
        /* <DEDUP_REMOVED lines=9> */
[----:B0-----:R-:W-:-:S04]  /*22240*/  @!P3 LEA R4, P4, R195, R14, 0x1 ;  /* 0x0000000ec304b211 */ /* 0x001fc800078808ff */
[----:B------:R-:W-:Y:S02]  /*22250*/  @!P3 LEA.HI.X R5, R195, R0, R217, 0x1, P4 ;  /* 0x00000000c305b211 */ /* 0x000fe400020f0cd9 */
        /* <DEDUP_REMOVED lines=10> */
.L_x_12090:
[----:B------:R-:W-:Y:S05]  /*22300*/  BSYNC B1 ;  /* 0x0000000000017941 */ /* 0x000fea0003800000 */
.L_x_12089:
[----:B------:R-:W-:-:S03]  /*22310*/  UMOV UR4, 0xffffffff ;  /* 0xffffffff00047882 */ /* 0x000fc60000000000 */
[----:B------:R-:W-:Y:S05]  /*22320*/  BRA.DIV UR4, `(.L_x_12091) ;  /* 0x0000008e04407947 */ /* 0x000fea000b800000 */
[----:B0-----:R0:W0:Y:S04]  /*22330*/  SHFL.IDX PT, R0, R3, 0x3, 0x181f ;  /* 0x00781f0003007f89 */ /* 0x00102800000e0000 */
[----:B------:R0:W0:Y:S02]  /*22340*/  SHFL.IDX PT, R14, R2, 0x3, 0x181f ;  /* 0x00781f00020e7f89 */ /* 0x00002400000e0000 */
.L_x_12298:
[----:B012---:R-:W-:-:S05]  /*22350*/  VIADD R2, R210, 0x60 ;  /* 0x00000060d2027836 */ /* 0x007fca0000000000 */
[----:B------:R-:W-:-:S13]  /*22360*/  ISETP.GE.AND P0, PT, R2, R21, PT ;  /* 0x000000150200720c */ /* 0x000fda0003f06270 */
[----:B------:R-:W-:Y:S05]  /*22370*/  @P0 BRA `(.L_x_12078) ;  /* 0x0000000000440947 */ /* 0x000fea0003800000 */
[----:B------:R-:W-:Y:S02]  /*22380*/  ULDC UR4, c[0x0][0xac8] ;  /* 0x0002b20000047ab9 */ /* 0x000fe40000000800 */
[----:B------:R-:W-:Y:S02]  /*22390*/  ISETP.GE.AND P3, PT, R195, UR4, PT ;  /* 0x00000004c3007c0c */ /* 0x000fe4000bf66270 */
[----:B------:R-:W-:Y:S02]  /*223a0*/  ISETP.GE.AND P2, PT, R197, UR4, PT ;  /* 0x00000004c5007c0c */ /* 0x000fe4000bf46270 */
[----:B------:R-:W-:Y:S02]  /*223b0*/  ISETP.GE.AND P1, PT, R196, UR4, PT ;  /* 0x00000004c4007c0c */ /* 0x000fe4000bf26270 */
[----:B------:R-:W-:-:S07]  /*223c0*/  ISETP.GE.AND P0, PT, R198, UR4, PT ;  /* 0x00000004c6007c0c */ /* 0x000fce000bf06270 */
[----:B------:R-:W-:-:S04]  /*223d0*/  @!P3 LEA R2, P4, R195, R14, 0x1 ;  /* 0x0000000ec302b211 */ /* 0x000fc800078808ff */
        /* <DEDUP_REMOVED lines=11> */
.L_x_12078:
[----:B------:R-:W-:Y:S05]  /*22490*/  BSYNC B0 ;  /* 0x0000000000007941 */ /* 0x000fea0003800000 */
.L_x_12069:
[----:B------:R-:W-:Y:S02]  /*224a0*/  ULDC UR4, c[0x0][0xc3c] ;  /* 0x00030f0000047ab9 */ /* 0x000fe40000000800 */
[----:B------:R-:W-:-:S13]  /*224b0*/  ISETP.GE.AND P0, PT, R127, UR4, PT ;  /* 0x000000047f007c0c */ /* 0x000fda000bf06270 */
[----:B------:R-:W-:Y:S05]  /*224c0*/  @!P0 BRA `(.L_x_12092) ;  /* 0xfffffdec005c8947 */ /* 0x000fea000383ffff */
[----:B------:R-:W-:Y:S05]  /*224d0*/  BRA `(.L_x_11860) ;  /* 0x0000007000e47947 */ /* 0x000fea0003800000 */
.L_x_11858:
[----:B------:R-:W-:-:S08]  /*224e0*/  NOP ;  /* 0x0000000000007918 */ /* 0x000fd00000000000 */
[----:B------:R-:W0:-:S00]  /*224f0*/  USETMAXREG.DEALLOC.CTAPOOL 0x28 ;  /* 0x00000028000079c8 */ /* 0x000e0000080e0500 */
[----:B0-----:R-:W2:Y:S01]  /*22500*/  LDL.LU R2, [R1+0x400] ;  /* 0x0004000001027983 */ /* 0x001ea20000300800 */
[----:B------:R-:W-:-:S06]  /*22510*/  LOP3.LUT R0, R0, 0x3, RZ, 0xc0, !PT ;  /* 0x0000000300007812 */ /* 0x000fcc00078ec0ff */
[----:B------:R-:W0:Y:S02]  /*22520*/  SHFL.IDX PT, R0, R0, RZ, 0x1f ;  /* 0x00001fff00007589 */ /* 0x000e2400000e0000 */
[----:B0-----:R-:W-:Y:S01]  /*22530*/  ISETP.NE.AND P0, PT, R0, RZ, PT ;  /* 0x000000ff0000720c */ /* 0x001fe20003f05270 */
[----:B------:R-:W-:Y:S01]  /*22540*/  IMAD.MOV.U32 R0, RZ, RZ, RZ ;  /* 0x000000ffff007224 */ /* 0x000fe200078e00ff */
[----:B--2---:R-:W-:-:S11]  /*22550*/  LOP3.LUT R2, R2, 0xffffff7f, RZ, 0xc0, !PT ;  /* 0xffffff7f02027812 */ /* 0x004fd600078ec0ff */
[----:B------:R-:W-:-:S05]  /*22560*/  @P0 LOP3.LUT R2, R2, 0x80, RZ, 0xfc, !PT ;  /* 0x0000008002020812 */ /* 0x000fca00078efcff */
[----:B------:R0:W-:Y:S01]  /*22570*/  STL [R1+0x400], R2 ;  /* 0x0004000201007387 */ /* 0x0001e20000100800 */
        /* <DEDUP_REMOVED lines=8> */
.L_x_12093:
        /* <DEDUP_REMOVED lines=42> */
.L_x_12099:
        /* <DEDUP_REMOVED lines=12> */
.L_x_12098:
[----:B------:R-:W-:Y:S05]  /*22960*/  BSYNC B0 ;  /* 0x0000000000007941 */ /* 0x000fea0003800000 */
.L_x_12097:
        /* <DEDUP_REMOVED lines=20> */
.L_x_12095:
        /* <DEDUP_REMOVED lines=20> */
.L_x_12100:
        /* <DEDUP_REMOVED lines=59> */
.L_x_12096:
[----:B------:R-:W-:Y:S02]  /*22fa0*/  IMAD.MOV.U32 R17, RZ, RZ, RZ ;  /* 0x000000ffff117224 */ /* 0x000fe400078e00ff */
[----:B------:R-:W-:Y:S02]  /*22fb0*/  IMAD.U32 R16, RZ, RZ, UR6 ;  /* 0x00000006ff107e24 */ /* 0x000fe4000f8e00ff */
[----:B------:R-:W-:-:S07]  /*22fc0*/  IMAD.MOV.U32 R18, RZ, RZ, RZ ;  /* 0x000000ffff127224 */ /* 0x000fce00078e00ff */
.L_x_12101:
[----:B------:R-:W-:-:S13]  /*22fd0*/  ISETP.NE.AND P0, PT, R5, RZ, PT ;  /* 0x000000ff0500720c */ /* 0x000fda0003f05270 */
[----:B------:R-:W0:Y:S01]  /*22fe0*/  @!P0 S2R R3, SR_CgaCtaId ;  /* 0x0000000000038919 */ /* 0x000e220000008800 */
[----:B------:R-:W-:-:S04]  /*22ff0*/  @!P0 MOV R0, 0x400 ;  /* 0x0000040000008802 */ /* 0x000fc80000000f00 */
[----:B0-----:R-:W-:-:S05]  /*23000*/  @!P0 LEA R0, R3, R0, 0x18 ;  /* 0x0000000003008211 */ /* 0x001fca00078ec0ff */
[----:B------:R2:W-:Y:S01]  /*23010*/  @!P0 STS.128 [R0+0x228d0], R16 ;  /* 0x0228d01000008388 */ /* 0x0005e20000000c00 */
[----:B------:R-:W-:Y:S06]  /*23020*/  BAR.ARV 0x5, 0x180 ;  /* 0x0146000000007b1d */ /* 0x000fec0000002000 */
.L_x_12094:
[----:B------:R3:W-:Y:S01]  /*23030*/  STL [R1+0x424], RZ ;  /* 0x000424ff01007387 */ /* 0x0007e20000100800 */
[----:B------:R-:W-:Y:S01]  /*23040*/  ULDC UR4, c[0x0][0xc3c] ;  /* 0x00030f0000047ab9 */ /* 0x000fe20000000800 */
[----:B------:R-:W-:Y:S01]  /*23050*/  IMAD.MOV.U32 R25, RZ, RZ, 0x1 ;  /* 0x00000001ff197424 */ /* 0x000fe200078e00ff */
[----:B-1----:R-:W-:Y:S01]  /*23060*/  ISETP.GE.AND P0, PT, R19, UR4, PT ;  /* 0x0000000413007c0c */ /* 0x002fe2000bf06270 */
[----:B------:R-:W-:-:S12]  /*23070*/  IMAD.MOV.U32 R24, RZ, RZ, RZ ;  /* 0x000000ffff187224 */ /* 0x000fd800078e00ff */
[----:B---3--:R-:W-:Y:S05]  /*23080*/  @P0 BRA `(.L_x_12102) ;  /* 0x00000064001c0947 */ /* 0x008fea0003800000 */
[----:B------:R-:W1:Y:S01]  /*23090*/  S2R R4, SR_TID.X ;  /* 0x0000000000047919 */ /* 0x000e620000002100 */
[----:B------:R-:W3:Y:S01]  /*230a0*/  S2UR UR5, SR_CgaCtaId ;  /* 0x00000000000579c3 */ /* 0x000ee20000008800 */
[----:B------:R-:W-:Y:S01]  /*230b0*/  UMOV UR4, 0x400 ;  /* 0x0000040000047882 */ /* 0x000fe20000000000 */
[----:B------:R-:W-:Y:S01]  /*230c0*/  BSSY B8, `(.L_x_12102) ;  /* 0x0000643000087945 */ /* 0x000fe20003800000 */
[----:B------:R4:W-:Y:S01]  /*230d0*/  STL [R1+0x424], RZ ;  /* 0x000424ff01007387 */ /* 0x0009e20000100800 */
[----:B------:R-:W-:Y:S01]  /*230e0*/  IMAD.MOV.U32 R26, RZ, RZ, 0x1 ;  /* 0x00000001ff1a7424 */ /* 0x000fe200078e00ff */
[----:B------:R-:W-:Y:S01]  /*230f0*/  ULDC.64 UR40, c[0x0][0x198] ;  /* 0x0000660000287ab9 */ /* 0x000fe20000000a00 */
[----:B------:R-:W-:Y:S01]  /*23100*/  IMAD.MOV.U32 R23, RZ, RZ, RZ ;  /* 0x000000ffff177224 */ /* 0x000fe200078e00ff */
[----:B------:R-:W-:Y:S01]  /*23110*/  ULOP3.LUT UR38, UR36, 0x2, URZ, 0xfc, !UPT ;  /* 0x0000000224267892 */ /* 0x000fe2000f8efc3f */
[----:B------:R-:W-:Y:S01]  /*23120*/  IMAD.MOV.U32 R24, RZ, RZ, RZ ;  /* 0x000000ffff187224 */ /* 0x000fe200078e00ff */
[----:B------:R-:W-:Y:S01]  /*23130*/  ULDC UR37, c[0x0][0xc] ;  /* 0x0000030000257ab9 */ /* 0x000fe20000000800 */
[----:B------:R-:W-:Y:S01]  /*23140*/  IMAD.MOV.U32 R25, RZ, RZ, 0x1 ;  /* 0x00000001ff197424 */ /* 0x000fe200078e00ff */
[----:B---3--:R-:W-:-:S06]  /*23150*/  ULEA UR4, UR5, UR4, 0x18 ;  /* 0x0000000405047291 */ /* 0x008fcc000f8ec03f */
[----:B------:R-:W-:Y:S01]  /*23160*/  IMAD.U32 R22, RZ, RZ, UR4 ;  /* 0x00000004ff167e24 */ /* 0x000fe2000f8e00ff */
[C---:B-1----:R-:W-:Y:S01]  /*23170*/  LOP3.LUT R3, R4.reuse, 0x7f, RZ, 0xc0, !PT ;  /* 0x0000007f04037812 */ /* 0x042fe200078ec0ff */
[----:B--2---:R-:W-:-:S04]  /*23180*/  IMAD.SHL.U32 R0, R4, 0x8, RZ ;  /* 0x0000000804007824 */ /* 0x004fc800078e00ff */
[----:B------:R-:W-:Y:S01]  /*23190*/  IMAD.SHL.U32 R29, R3, 0x8, RZ ;  /* 0x00000008031d7824 */ /* 0x000fe200078e00ff */
[----:B0-----:R-:W-:Y:S02]  /*231a0*/  LOP3.LUT R2, R0, 0x1f8, RZ, 0xc0, !PT ;  /* 0x000001f800027812 */ /* 0x001fe400078ec0ff */
[----:B------:R-:W-:Y:S02]  /*231b0*/  SHF.R.U32.HI R3, RZ, 0x3, R3 ;  /* 0x00000003ff037819 */ /* 0x000fe40000011603 */
[----:B------:R-:W-:Y:S02]  /*231c0*/  LOP3.LUT R2, R2, 0x38, R4, 0x78, !PT ;  /* 0x0000003802027812 */ /* 0x000fe400078e7804 */
[----:B------:R-:W-:Y:S02]  /*231d0*/  LOP3.LUT R0, R0, 0x38, RZ, 0xc0, !PT ;  /* 0x0000003800007812 */ /* 0x000fe400078ec0ff */
[----:B------:R-:W-:Y:S01]  /*231e0*/  LOP3.LUT R29, R2, 0x200, R29, 0xf8, !PT ;  /* 0x00000200021d7812 */ /* 0x000fe200078ef81d */
[----:B------:R-:W-:Y:S01]  /*231f0*/  IMAD.SHL.U32 R2, R4, 0x10, RZ ;  /* 0x0000001004027824 */ /* 0x000fe200078e00ff */
[----:B------:R-:W-:-:S04]  /*23200*/  LOP3.LUT R4, R0, 0x40, RZ, 0xfc, !PT ;  /* 0x0000004000047812 */ /* 0x000fc800078efcff */
[----:B------:R-:W-:Y:S02]  /*23210*/  LOP3.LUT R2, R3, 0x70, R2, 0xf8, !PT ;  /* 0x0000007003027812 */ /* 0x000fe400078ef802 */
[C---:B------:R-:W-:Y:S02]  /*23220*/  LOP3.LUT R3, R0.reuse, 0x80, RZ, 0xfc, !PT ;  /* 0x0000008000037812 */ /* 0x040fe400078efcff */
[----:B------:R-:W-:Y:S01]  /*23230*/  LOP3.LUT R2, R0, 0xc0, RZ, 0xfc, !PT ;  /* 0x000000c000027812 */ /* 0x000fe200078efcff */
[----:B------:R-:W-:-:S05]  /*23240*/  IMAD R0, R29, 0x2, R22 ;  /* 0x000000021d007824 */ /* 0x000fca00078e0216 */
[----:B------:R4:W-:Y:S02]  /*23250*/  STL [R1+0x408], R0 ;  /* 0x0004080001007387 */ /* 0x0009e40000100800 */
.L_x_12217:
[----:B------:R-:W-:Y:S05]  /*23260*/  YIELD ;  /* 0x0000000000007946 */ /* 0x000fea0003800000 */
[----:B------:R-:W-:Y:S01]  /*23270*/  ULDC.64 UR4, c[0x0][0xa28] ;  /* 0x00028a0000047ab9 */ /* 0x000fe20000000a00 */
[----:B------:R-:W-:Y:S01]  /*23280*/  IMAD.MOV.U32 R30, RZ, RZ, RZ ;  /* 0x000000ffff1e7224 */ /* 0x000fe200078e00ff */
[----:B------:R-:W-:Y:S01]  /*23290*/  ISETP.NE.U32.AND P0, PT, RZ, UR4, PT ;  /* 0x00000004ff007c0c */ /* 0x000fe2000bf05070 */
[----:B0-23--:R-:W0:Y:S01]  /*232a0*/  LDC.64 R4, c[0x0][0xa00] ;  /* 0x00028000ff047b82 */ /* 0x00de220000000a00 */
        /* <DEDUP_REMOVED lines=13> */
[----:B----4-:R-:W-:Y:S01]  /*23380*/  IMAD.MOV.U32 R0, RZ, RZ, RZ ;  /* 0x000000ffff007224 */ /* 0x010fe200078e00ff */
[----:B------:R-:W-:Y:S01]  /*23390*/  ISETP.NE.U32.AND P0, PT, RZ, UR4, PT ;  /* 0x00000004ff007c0c */ /* 0x000fe2000bf05070 */
[----:B-1----:R-:W0:Y:S03]  /*233a0*/  LDC.64 R2, c[0x0][0xa10] ;  /* 0x00028400ff027b82 */ /* 0x002e260000000a00 */
[----:B------:R-:W-:-:S05]  /*233b0*/  ISETP.NE.AND.EX P0, PT, RZ, UR5, PT, P0 ;  /* 0x00000005ff007c0c */ /* 0x000fca000bf05300 */
[----:B------:R-:W1:Y:S08]  /*233c0*/  @P2 LDC.64 R6, c[0x0][0xa18] ;  /* 0x00028600ff062b82 */ /* 0x000e700000000a00 */
        /* <DEDUP_REMOVED lines=20> */
[----:B------:R-:W-:Y:S06]  /*23510*/  @P2 BRA `(.L_x_12103) ;  /* 0x0000000000142947 */ /* 0x000fec0003800000 */
[----:B------:R-:W-:Y:S05]  /*23520*/  @!P0 BRA `(.L_x_12103) ;  /* 0x0000000000108947 */ /* 0x000fea0003800000 */
[----:B0-----:R-:W2:Y:S04]  /*23530*/  LDG.E R8, desc[UR42][R4.64] ;  /* 0x0000002a04087981 */ /* 0x001ea8000c1e1900 */
[----:B------:R-:W2:Y:S02]  /*23540*/  LDG.E R7, desc[UR42][R4.64+0x4] ;  /* 0x0000042a04077981 */ /* 0x000ea4000c1e1900 */
[----:B--2---:R-:W-:-:S05]  /*23550*/  IMAD.IADD R12, R7, 0x1, -R8 ;  /* 0x00000001070c7824 */ /* 0x004fca00078e0a08 */
[----:B------:R1:W-:Y:S02]  /*23560*/  STL [R1+0x404], R12 ;  /* 0x0004040c01007387 */ /* 0x0003e40000100800 */
.L_x_12103:
        /* <DEDUP_REMOVED lines=8> */
.L_x_12104:
        /* <DEDUP_REMOVED lines=9> */
.L_x_12105:
[----:B--2---:R-:W2:Y:S01]  /*23680*/  @P1 LDG.E R5, desc[UR42][R2.64] ;  /* 0x0000002a02051981 */ /* 0x004ea2000c1e1900 */
[----:B------:R-:W3:Y:S03]  /*23690*/  LDC R7, c[0x0][0x448] ;  /* 0x00011200ff077b82 */ /* 0x000ee60000000800 */
[----:B------:R4:W2:Y:S01]  /*236a0*/  @P1 LDG.E R4, desc[UR42][R2.64+0x4] ;  /* 0x0000042a02041981 */ /* 0x0008a2000c1e1900 */
[----:B------:R-:W-:Y:S02]  /*236b0*/  IMAD.SHL.U32 R34, R17, 0x80, RZ ;  /* 0x0000008011227824 */ /* 0x000fe400078e00ff */
[----:B-----5:R-:W-:Y:S02]  /*236c0*/  IMAD.IADD R10, R9, 0x1, -R30 ;  /* 0x00000001090a7824 */ /* 0x020fe400078e0a1e */
[----:B----4-:R-:W4:Y:S01]  /*236d0*/  LDC.64 R2, c[0x0][0x9e0] ;  /* 0x00027800ff027b82 */ /* 0x010f220000000a00 */
[----:B---3--:R-:W-:-:S13]  /*236e0*/  ISETP.NE.AND P2, PT, R7, 0x1, PT ;  /* 0x000000010700780c */ /* 0x008fda0003f45270 */
[----:B------:R-:W3:Y:S01]  /*236f0*/  @P2 LDC R7, c[0x0][0x44c] ;  /* 0x00011300ff072b82 */ /* 0x000ee20000000800 */
[----:B----4-:R-:W-:-:S07]  /*23700*/  ISETP.GE.AND P3, PT, R3, 0x1, PT ;  /* 0x000000010300780c */ /* 0x010fce0003f66270 */
[----:B0-----:R-:W0:Y:S01]  /*23710*/  @P2 LDC R8, c[0x0][0x450] ;  /* 0x00011400ff082b82 */ /* 0x001e220000000800 */
[----:B--2---:R-:W-:Y:S02]  /*23720*/  @P1 IMAD.IADD R6, R4, 0x1, -R5 ;  /* 0x0000000104061824 */ /* 0x004fe400078e0a05 */
[----:B------:R-:W-:Y:S02]  /*23730*/  VIADD R4, R34, 0x7f ;  /* 0x0000007f22047836 */ /* 0x000fe40000000000 */
[----:B------:R-:W-:Y:S02]  /*23740*/  IMAD.IADD R17, R10, 0x1, R6 ;  /* 0x000000010a117824 */ /* 0x000fe400078e0206 */
[----:B---3--:R-:W-:-:S03]  /*23750*/  @P2 IMAD.HI.U32 R5, R4, R7, RZ ;  /* 0x0000000704052227 */ /* 0x008fc600078e00ff */
[C---:B------:R-:W-:Y:S02]  /*23760*/  IADD3 R7, R17.reuse, 0x1, -R12 ;  /* 0x0000000111077810 */ /* 0x040fe40007ffe80c */
[----:B0-----:R-:W-:Y:S01]  /*23770*/  @P2 SHF.R.U32.HI R4, RZ, R8, R5 ;  /* 0x00000008ff042219 */ /* 0x001fe20000011605 */
[----:B------:R-:W-:-:S04]  /*23780*/  VIADD R5, R17, 0x5f ;  /* 0x0000005f11057836 */ /* 0x000fc80000000000 */
[----:B------:R-:W-:-:S04]  /*23790*/  IMAD.HI R5, R5, 0x2aaaaaab, RZ ;  /* 0x2aaaaaab05057827 */ /* 0x000fc800078e02ff */
[----:B------:R-:W-:Y:S01]  /*237a0*/  IMAD.IADD R11, R7, 0x1, R4 ;  /* 0x00000001070b7824 */ /* 0x000fe200078e0204 */
[----:B------:R-:W-:-:S03]  /*237b0*/  SHF.R.U32.HI R4, RZ, 0x1f, R5 ;  /* 0x0000001fff047819 */ /* 0x000fc60000011605 */
[----:B------:R-:W-:Y:S01]  /*237c0*/  IMAD.IADD R2, R11, 0x1, R2 ;  /* 0x000000010b027824 */ /* 0x000fe200078e0202 */
[----:B------:R-:W-:Y:S01]  /*237d0*/  LEA.HI.SX32 R9, R5, R4, 0x1c ;  /* 0x0000000405097211 */ /* 0x000fe200078fe2ff */
        /* <DEDUP_REMOVED lines=12> */
.L_x_12108:
[----:B------:R-:W-:-:S13]  /*238a0*/  ISETP.NE.AND P0, PT, R3, 0x1, PT ;  /* 0x000000010300780c */ /* 0x000fda0003f05270 */
[----:B------:R-:W0:Y:S02]  /*238b0*/  @P0 LDC.64 R4, c[0x0][0x9e8] ;  /* 0x00027a00ff040b82 */ /* 0x000e240000000a00 */
[----:B0-----:R-:W-:-:S05]  /*238c0*/  @P0 IMAD.HI.U32 R4, R8, R4, RZ ;  /* 0x0000000408040227 */ /* 0x001fca00078e00ff */
[----:B------:R-:W-:-:S07]  /*238d0*/  @P0 SHF.R.U32.HI R8, RZ, R5, R4 ;  /* 0x00000005ff080219 */ /* 0x000fce0000011604 */
.L_x_12109:
[----:B------:R-:W-:Y:S05]  /*238e0*/  BSYNC B0 ;  /* 0x0000000000007941 */ /* 0x000fea0003800000 */
.L_x_12107:
[----:B------:R-:W-:-:S05]  /*238f0*/  IMAD R5, R8, R3, R3 ;  /* 0x0000000308057224 */ /* 0x000fca00078e0203 */
[----:B------:R-:W-:-:S07]  /*23900*/  VIMNMX R2, R2, R5, PT ;  /* 0x0000000502027248 */ /* 0x000fce0003fe0100 */
.L_x_12106:
[----:B------:R-:W0:Y:S01]  /*23910*/  @P2 LDC R5, c[0x0][0x44c] ;  /* 0x00011300ff052b82 */ /* 0x000e220000000800 */
[----:B------:R-:W-:Y:S01]  /*23920*/  IMAD.IADD R8, R17, 0x1, -R12 ;  /* 0x0000000111087824 */ /* 0x000fe200078e0a0c */
[----:B------:R-:W-:-:S06]  /*23930*/  ULDC UR4, c[0x0][0x9dc] ;  /* 0x0002770000047ab9 */ /* 0x000fcc0000000800 */
[----:B------:R-:W2:Y:S01]  /*23940*/  @P2 LDC R11, c[0x0][0x450] ;  /* 0x00011400ff0b2b82 */ /* 0x000ea20000000800 */
[----:B0-----:R-:W-:-:S04]  /*23950*/  @P2 IMAD.HI.U32 R4, R34, R5, RZ ;  /* 0x0000000522042227 */ /* 0x001fc800078e00ff */
[----:B------:R-:W-:Y:S01]  /*23960*/  IMAD.MOV.U32 R5, RZ, RZ, R34 ;  /* 0x000000ffff057224 */ /* 0x000fe200078e0022 */
[----:B--2---:R-:W-:-:S05]  /*23970*/  @P2 SHF.R.U32.HI R5, RZ, R11, R4 ;  /* 0x0000000bff052219 */ /* 0x004fca0000011604 */
        /* <DEDUP_REMOVED lines=13> */
.L_x_12112:
[----:B------:R-:W-:-:S13]  /*23a50*/  ISETP.NE.AND P0, PT, R3, 0x1, PT ;  /* 0x000000010300780c */ /* 0x000fda0003f05270 */
[----:B------:R-:W0:Y:S02]  /*23a60*/  @P0 LDC.64 R4, c[0x0][0x9e8] ;  /* 0x00027a00ff040b82 */ /* 0x000e240000000a00 */
[----:B0-----:R-:W-:-:S05]  /*23a70*/  @P0 IMAD.HI.U32 R4, R12, R4, RZ ;  /* 0x000000040c040227 */ /* 0x001fca00078e00ff */
[----:B------:R-:W-:-:S07]  /*23a80*/  @P0 SHF.R.U32.HI R12, RZ, R5, R4 ;  /* 0x00000005ff0c0219 */ /* 0x000fce0000011604 */
.L_x_12113:
[----:B------:R-:W-:Y:S05]  /*23a90*/  BSYNC B0 ;  /* 0x0000000000007941 */ /* 0x000fea0003800000 */
.L_x_12111:
[----:B------:R-:W-:-:S05]  /*23aa0*/  IMAD R12, R12, R3, RZ ;  /* 0x000000030c0c7224 */ /* 0x000fca00078e02ff */
[----:B------:R-:W-:-:S07]  /*23ab0*/  VIMNMX R11, R11, R12, !PT ;  /* 0x0000000c0b0b7248 */ /* 0x000fce0007fe0100 */
.L_x_12110:
        /* <DEDUP_REMOVED lines=16> */
[----:B------:R-:W-:-:S07]  /*23bc0*/  SHF.R.U32.HI R4, RZ, 0x6, R3 ;  /* 0x00000006ff047819 */ /* 0x000fce0000011603 */
[----:B------:R-:W-:Y:S02]  /*23bd0*/  @P0 VIADD R5, R6, 0x5f ;  /* 0x0000005f06050836 */ /* 0x000fe40000000000 */
[----:B------:R-:W-:Y:S02]  /*23be0*/  IMAD.MOV.U32 R6, RZ, RZ, R4 ;  /* 0x000000ffff067224 */ /* 0x000fe400078e0004 */
        /* <DEDUP_REMOVED lines=13> */
.L_x_12301:
[----:B-1----:R-:W-:Y:S02]  /*23cc0*/  ISETP.NE.AND P0, PT, R14, RZ, PT ;  /* 0x000000ff0e00720c */ /* 0x002fe40003f05270 */
[----:B------:R-:W-:-:S11]  /*23cd0*/  PLOP3.LUT P6, PT, PT, PT, PT, 0x8, 0x0 ;  /* 0x000000000000781c */ /* 0x000fd60003fce170 */
[----:B------:R-:W-:Y:S05]  /*23ce0*/  @P0 BRA `(.L_x_12117) ;  /* 0x00000000000c0947 */ /* 0x000fea0003800000 */
[----:B------:R-:W-:-:S03]  /*23cf0*/  UMOV UR4, 0xffffffff ;  /* 0xffffffff00047882 */ /* 0x000fc60000000000 */
[----:B------:R-:W-:Y:S05]  /*23d00*/  BRA.DIV UR4, `(.L_x_12118) ;  /* 0x0000007604447947 */ /* 0x000fea000b800000 */
[----:B------:R-:W-:-:S13]  /*23d10*/  ELECT P6, URZ, PT ;  /* 0x00000000003f782f */ /* 0x000fda00038c0000 */
.L_x_12117:
        /* <DEDUP_REMOVED lines=9> */
.L_x_12304:
[----:B------:R-:W-:Y:S05]  /*23db0*/  BSYNC B1 ;  /* 0x0000000000017941 */ /* 0x000fea0003800000 */
.L_x_12119:
[----:B------:R-:W-:Y:S04]  /*23dc0*/  BSSY B1, `(.L_x_12121) ;  /* 0x000007b000017945 */ /* 0x000fe80003800000 */
[----:B------:R-:W-:Y:S05]  /*23dd0*/  @!P6 BRA `(.L_x_12122) ;  /* 0x0000000400e4e947 */ /* 0x000fea0003800000 */
[----:B------:R-:W1:Y:S01]  /*23de0*/  S2R R2, SR_TID.X ;  /* 0x0000000000027919 */ /* 0x000e620000002100 */
[----:B------:R-:W-:Y:S01]  /*23df0*/  IMAD R12, R23, 0x8, R22 ;  /* 0x00000008170c7824 */ /* 0x000fe200078e0216 */
[----:B------:R-:W-:Y:S01]  /*23e00*/  BSSY B2, `(.L_x_12123) ;  /* 0x0000006000027945 */ /* 0x000fe20003800000 */
[----:B-1----:R-:W-:Y:S02]  /*23e10*/  LOP3.LUT R10, R2, 0x7f, RZ, 0xc0, !PT ;  /* 0x0000007f020a7812 */ /* 0x002fe400078ec0ff */
[----:B------:R-:W-:Y:S02]  /*23e20*/  SHF.L.U32 R2, R26, 0x1f, RZ ;  /* 0x0000001f1a027819 */ /* 0x000fe400000006ff */
[----:B------:R-:W-:Y:S02]  /*23e30*/  ISETP.NE.AND P1, PT, R10, RZ, PT ;  /* 0x000000ff0a00720c */ /* 0x000fe40003f25270 */
[----:B------:R-:W1:Y:S02]  /*23e40*/  SYNCS.PHASECHK.TRANS64.TRYWAIT P0, [R12+URZ+0x228a0], R2 ;  /* 0x0228a0020c0075a7 */ /* 0x000e64000800017f */
[----:B-1----:R-:W-:Y:S09]  /*23e50*/  @!P0 BRA `(.L_x_12124) ;  /* 0x0000007400248947 */ /* 0x002ff20003800000 */
.L_x_12305:
[----:B------:R-:W-:Y:S05]  /*23e60*/  BSYNC B2 ;  /* 0x0000000000027941 */ /* 0x000fea0003800000 */
.L_x_12123:
[----:B------:R-:W-:Y:S04]  /*23e70*/  BSSY B2, `(.L_x_12125) ;  /* 0x0000009000027945 */ /* 0x000fe80003800000 */
[----:B------:R-:W-:Y:S05]  /*23e80*/  @P1 BRA `(.L_x_12126) ;  /* 0x00000000001c1947 */ /* 0x000fea0003800000 */
[----:B0-----:R-:W0:Y:S02]  /*23e90*/  S2R R3, SR_TID.X ;  /* 0x0000000000037919 */ /* 0x001e240000002100 */
[----:B0-----:R-:W-:Y:S01]  /*23ea0*/  LOP3.LUT R10, R3, 0x1f, RZ, 0xc0, !PT ;  /* 0x0000001f030a7812 */ /* 0x001fe200078ec0ff */
[----:B------:R-:W-:-:S03]  /*23eb0*/  IMAD.MOV.U32 R3, RZ, RZ, 0x3000 ;  /* 0x00003000ff037424 */ /* 0x000fc600078e00ff */
[----:B------:R-:W-:Y:S01]  /*23ec0*/  ISETP.NE.AND P0, PT, R10, RZ, PT ;  /* 0x000000ff0a00720c */ /* 0x000fe20003f05270 */
[----:B------:R2:W-:-:S12]  /*23ed0*/  SYNCS.ARRIVE.TRANS64 RZ, [R12+URZ+0x22890], R3 ;  /* 0x022890030cff79a7 */ /* 0x0005d8000800003f */
[----:B--2---:R-:W-:Y:S05]  /*23ee0*/  @!P0 BRA `(.L_x_12126) ;  /* 0x0000000000048947 */ /* 0x004fea0003800000 */
[----:B------:R-:W-:Y:S01]  /*23ef0*/  BPT.TRAP 0x1 ;  /* 0x000000040000795c */ /* 0x000fe20000300000 */
.L_x_12126:
[----:B------:R-:W-:Y:S05]  /*23f00*/  BSYNC B2 ;  /* 0x0000000000027941 */ /* 0x000fea0003800000 */
.L_x_12125:
        /* <DEDUP_REMOVED lines=12> */
.L_x_12127:
        /* <DEDUP_REMOVED lines=13> */
.L_x_12306:
[----:B------:R-:W-:Y:S05]  /*240a0*/  BSYNC B2 ;  /* 0x0000000000027941 */ /* 0x000fea0003800000 */
.L_x_12128:
        /* <DEDUP_REMOVED lines=11> */
.L_x_12131:
[----:B------:R-:W-:Y:S05]  /*24160*/  BSYNC B2 ;  /* 0x0000000000027941 */ /* 0x000fea0003800000 */
.L_x_12130:
        /* <DEDUP_REMOVED lines=9> */
.L_x_12132:
        /* <DEDUP_REMOVED lines=15> */
.L_x_12133:
        /* <DEDUP_REMOVED lines=15> */
.L_x_12134:
        /* <DEDUP_REMOVED lines=15> */
.L_x_12135:
        /* <DEDUP_REMOVED lines=10> */
.L_x_12122:
[----:B------:R-:W-:Y:S05]  /*24570*/  BSYNC B1 ;  /* 0x0000000000017941 */ /* 0x000fea0003800000 */
.L_x_12121:
        /* <DEDUP_REMOVED lines=9> */
.L_x_12151:
        /* <DEDUP_REMOVED lines=11> */
.L_x_12307:
[----:B------:R-:W-:Y:S05]  /*246c0*/  BSYNC B2 ;  /* 0x0000000000027941 */ /* 0x000fea0003800000 */
.L_x_12138:
        /* <DEDUP_REMOVED lines=9> */
.L_x_12141:
[----:B------:R-:W-:Y:S05]  /*24760*/  BSYNC B2 ;  /* 0x0000000000027941 */ /* 0x000fea0003800000 */
.L_x_12140:
        /* <DEDUP_REMOVED lines=11> */
.L_x_12142:
        /* <DEDUP_REMOVED lines=13> */
.L_x_12308:
[----:B------:R-:W-:Y:S05]  /*248f0*/  BSYNC B2 ;  /* 0x0000000000027941 */ /* 0x000fea0003800000 */
.L_x_12143:
        /* <DEDUP_REMOVED lines=11> */
.L_x_12146:
[----:B------:R-:W-:Y:S05]  /*249b0*/  BSYNC B2 ;  /* 0x0000000000027941 */ /* 0x000fea0003800000 */
.L_x_12145:
        /* <DEDUP_REMOVED lines=9> */
.L_x_12147:
        /* <DEDUP_REMOVED lines=15> */
.L_x_12148:
        /* <DEDUP_REMOVED lines=15> */
.L_x_12149:
        /* <DEDUP_REMOVED lines=15> */
.L_x_12150:
        /* <DEDUP_REMOVED lines=10> */
.L_x_12137:
[----:B------:R-:W-:Y:S05]  /*24dc0*/  BSYNC B1 ;  /* 0x0000000000017941 */ /* 0x000fea0003800000 */
.L_x_12136:
[----:B------:R-:W-:Y:S01]  /*24dd0*/  ISETP.GT.AND P2, PT, R11, R4, PT ;  /* 0x000000040b00720c */ /* 0x000fe20003f44270 */
[----:B------:R-:W-:Y:S02]  /*24de0*/  VIADD R23, R23, 0x1 ;  /* 0x0000000117177836 */ /* 0x000fe40000000000 */
[----:B------:R-:W-:-:S03]  /*24df0*/  VIADD R11, R11, 0xffffffff ;  /* 0xffffffff0b0b7836 */ /* 0x000fc60000000000 */
[----:B------:R-:W-:-:S04]  /*24e00*/  ISETP.NE.AND P1, PT, R23, 0x2, PT ;  /* 0x000000021700780c */ /* 0x000fc80003f25270 */
[----:B------:R-:W-:Y:S02]  /*24e10*/  SEL R3, RZ, 0x1, P1 ;  /* 0x00000001ff037807 */ /* 0x000fe40000800000 */
[----:B------:R-:W-:Y:S02]  /*24e20*/  SEL R23, R23, RZ, P1 ;  /* 0x000000ff17177207 */ /* 0x000fe40000800000 */
[----:B------:R-:W-:Y:S01]  /*24e30*/  LOP3.LUT R26, R26, R3, RZ, 0x3c, !PT ;  /* 0x000000031a1a7212 */ /* 0x000fe200078e3cff */
[----:B------:R-:W-:Y:S06]  /*24e40*/  @P2 BRA `(.L_x_12151) ;  /* 0xfffffff400f02947 */ /* 0x000fec000383ffff */
.L_x_12115:
[----:B------:R-:W-:Y:S05]  /*24e50*/  BSYNC B0 ;  /* 0x0000000000007941 */ /* 0x000fea0003800000 */
.L_x_12114:
[----:B------:R-:W0:Y:S01]  /*24e60*/  LDC R0, c[0x0][0x448] ;  /* 0x00011200ff007b82 */ /* 0x000e220000000800 */
[----:B------:R-:W-:Y:S07]  /*24e70*/  @!P0 WARPSYNC.ALL ;  /* 0x0000000000008948 */ /* 0x000fee0003800000 */
[----:B------:R-:W1:Y:S08]  /*24e80*/  LDC.64 R2, c[0x0][0x9e0] ;  /* 0x00027800ff027b82 */ /* 0x000e700000000a00 */
[----:B------:R-:W-:Y:S01]  /*24e90*/  @!P0 BAR.SYNC.DEFER_BLOCKING 0xc, 0x180 ;  /* 0x0306000000008b1d */ /* 0x000fe20000010000 */
[----:B0-----:R-:W-:Y:S01]  /*24ea0*/  ISETP.NE.AND P1, PT, R0, 0x1, PT ;  /* 0x000000010000780c */ /* 0x001fe20003f25270 */
[----:B------:R-:W-:Y:S01]  /*24eb0*/  VIADD R0, R34, 0x7f ;  /* 0x0000007f22007836 */ /* 0x000fe20000000000 */
[----:B-1----:R-:W-:-:S11]  /*24ec0*/  ISETP.GE.AND P2, PT, R3, 0x1, PT ;  /* 0x000000010300780c */ /* 0x002fd60003f46270 */
[----:B------:R-:W0:Y:S08]  /*24ed0*/  @P1 LDC R5, c[0x0][0x44c] ;  /* 0x00011300ff051b82 */ /* 0x000e300000000800 */
[----:B------:R-:W1:Y:S01]  /*24ee0*/  @P1 LDC R4, c[0x0][0x450] ;  /* 0x00011400ff041b82 */ /* 0x000e620000000800 */
[----:B0-----:R-:W-:-:S05]  /*24ef0*/  @P1 IMAD.HI.U32 R5, R0, R5, RZ ;  /* 0x0000000500051227 */ /* 0x001fca00078e00ff */
[----:B-1----:R-:W-:-:S05]  /*24f00*/  @P1 SHF.R.U32.HI R0, RZ, R4, R5 ;  /* 0x00000004ff001219 */ /* 0x002fca0000011605 */
        /* <DEDUP_REMOVED lines=14> */
.L_x_12154:
[----:B------:R-:W-:-:S13]  /*24ff0*/  ISETP.NE.AND P0, PT, R3, 0x1, PT ;  /* 0x000000010300780c */ /* 0x000fda0003f05270 */
[----:B------:R-:W0:Y:S02]  /*25000*/  @P0 LDC.64 R4, c[0x0][0x9e8] ;  /* 0x00027a00ff040b82 */ /* 0x000e240000000a00 */
[----:B0-----:R-:W-:-:S05]  /*25010*/  @P0 IMAD.HI.U32 R4, R0, R4, RZ ;  /* 0x0000000400040227 */ /* 0x001fca00078e00ff */
[----:B------:R-:W-:-:S07]  /*25020*/  @P0 SHF.R.U32.HI R0, RZ, R5, R4 ;  /* 0x00000005ff000219 */ /* 0x000fce0000011604 */
.L_x_12155:
[----:B------:R-:W-:Y:S05]  /*25030*/  BSYNC B0 ;  /* 0x0000000000007941 */ /* 0x000fea0003800000 */
.L_x_12153:
[----:B------:R-:W-:-:S05]  /*25040*/  IMAD R5, R0, R3, R3 ;  /* 0x0000000300057224 */ /* 0x000fca00078e0203 */
[----:B------:R-:W-:-:S07]  /*25050*/  VIMNMX R2, R2, R5, PT ;  /* 0x0000000502027248 */ /* 0x000fce0003fe0100 */
.L_x_12152:
[----:B------:R-:W0:Y:S01]  /*25060*/  @P1 LDC R5, c[0x0][0x44c] ;  /* 0x00011300ff051b82 */ /* 0x000e220000000800 */
[----:B------:R-:W-:Y:S01]  /*25070*/  VIADD R2, R2, 0x5f ;  /* 0x0000005f02027836 */ /* 0x000fe20000000000 */
[----:B------:R-:W-:Y:S01]  /*25080*/  ULDC UR4, c[0x0][0x9dc] ;  /* 0x0002770000047ab9 */ /* 0x000fe20000000800 */
[----:B------:R-:W-:Y:S02]  /*25090*/  IMAD.MOV.U32 R7, RZ, RZ, R34 ;  /* 0x000000ffff077224 */ /* 0x000fe400078e0022 */
[----:B------:R-:W-:-:S03]  /*250a0*/  IMAD.HI R2, R2, 0x2aaaaaab, RZ ;  /* 0x2aaaaaab02027827 */ /* 0x000fc600078e02ff */
[----:B------:R-:W1:Y:S01]  /*250b0*/  @P1 LDC R0, c[0x0][0x450] ;  /* 0x00011400ff001b82 */ /* 0x000e620000000800 */
[----:B0-----:R-:W-:-:S05]  /*250c0*/  @P1 IMAD.HI.U32 R5, R34, R5, RZ ;  /* 0x0000000522051227 */ /* 0x001fca00078e00ff */
[----:B-1----:R-:W-:Y:S02]  /*250d0*/  @P1 SHF.R.U32.HI R7, RZ, R0, R5 ;  /* 0x00000000ff071219 */ /* 0x002fe40000011605 */
        /* <DEDUP_REMOVED lines=17> */
.L_x_12158:
[----:B------:R-:W-:-:S13]  /*251f0*/  ISETP.NE.AND P0, PT, R3, 0x1, PT ;  /* 0x000000010300780c */ /* 0x000fda0003f05270 */
[----:B------:R-:W1:Y:S02]  /*25200*/  @P0 LDC.64 R4, c[0x0][0x9e8] ;  /* 0x00027a00ff040b82 */ /* 0x000e640000000a00 */
[----:B-1----:R-:W-:-:S05]  /*25210*/  @P0 IMAD.HI.U32 R4, R8, R4, RZ ;  /* 0x0000000408040227 */ /* 0x002fca00078e00ff */
[----:B------:R-:W-:-:S07]  /*25220*/  @P0 SHF.R.U32.HI R8, RZ, R5, R4 ;  /* 0x00000005ff080219 */ /* 0x000fce0000011604 */
.L_x_12159:
[----:B------:R-:W-:Y:S05]  /*25230*/  BSYNC B0 ;  /* 0x0000000000007941 */ /* 0x000fea0003800000 */
.L_x_12157:
[----:B------:R-:W-:-:S05]  /*25240*/  IMAD R3, R8, R3, RZ ;  /* 0x0000000308037224 */ /* 0x000fca00078e02ff */
[----:B------:R-:W-:-:S07]  /*25250*/  VIMNMX R0, R0, R3, !PT ;  /* 0x0000000300007248 */ /* 0x000fce0007fe0100 */
.L_x_12156:
        /* <DEDUP_REMOVED lines=24> */
.L_x_12161:
        /* <DEDUP_REMOVED lines=20> */
.L_x_12164:
[----:B------:R-:W-:Y:S05]  /*25520*/  BSYNC B6 ;  /* 0x0000000000067941 */ /* 0x000fea0003800000 */
.L_x_12163:
        /* <DEDUP_REMOVED lines=20> */
.L_x_12167:
        /* <DEDUP_REMOVED lines=15> */
.L_x_12166:
[----:B------:R-:W-:Y:S05]  /*25760*/  BSYNC B6 ;  /* 0x0000000000067941 */ /* 0x000fea0003800000 */
.L_x_12165:
[----:B------:R-:W-:Y:S01]  /*25770*/  ULDC.64 UR4, c[0x0][0x9f8] ;  /* 0x00027e0000047ab9 */ /* 0x000fe20000000a00 */
[----:B------:R-:W-:Y:S01]  /*25780*/  IMAD.MOV.U32 R28, RZ, RZ, R19 ;  /* 0x000000ffff1c7224 */ /* 0x000fe200078e0013 */
[----:B------:R-:W-:Y:S01]  /*25790*/  ISETP.NE.U32.AND P0, PT, RZ, UR4, PT ;  /* 0x00000004ff007c0c */ /* 0x000fe2000bf05070 */
[----:B------:R-:W2:Y:S01]  /*257a0*/  LDL.LU R10, [R1+0x400] ;  /* 0x00040000010a7983 */ /* 0x000ea20000300800 */
[----:B------:R-:W1:Y:S01]  /*257b0*/  LDC R9, c[0x0][0x430] ;  /* 0x00010c00ff097b82 */ /* 0x000e620000000800 */
[----:B------:R-:W3:Y:S01]  /*257c0*/  S2R R20, SR_TID.X ;  /* 0x0000000000147919 */ /* 0x000ee20000002100 */
[----:B------:R-:W-:Y:S01]  /*257d0*/  ISETP.NE.AND.EX P0, PT, RZ, UR5, PT, P0 ;  /* 0x00000005ff007c0c */ /* 0x000fe2000bf05300 */
[----:B------:R-:W4:Y:S01]  /*257e0*/  S2R R21, SR_TID.X ;  /* 0x0000000000157919 */ /* 0x000f220000002100 */
[----:B------:R-:W-:Y:S01]  /*257f0*/  VIADD R0, R32, 0xffffffff ;  /* 0xffffffff20007836 */ /* 0x000fe20000000000 */
[----:B------:R-:W-:Y:S01]  /*25800*/  ULDC UR4, c[0x0][0x2f4] ;  /* 0x0000bd0000047ab9 */ /* 0x000fe20000000800 */
[----:B------:R-:W-:Y:S01]  /*25810*/  IMAD.U32 R11, RZ, RZ, UR38 ;  /* 0x00000026ff0b7e24 */ /* 0x000fe2000f8e00ff */
[----:B------:R-:W0:Y:S01]  /*25820*/  S2R R12, SR_TID.X ;  /* 0x00000000000c7919 */ /* 0x000e220000002100 */
[----:B------:R-:W-:-:S07]  /*25830*/  ULDC UR5, c[0x0][0x320] ;  /* 0x0000c80000057ab9 */ /* 0x000fce0000000800 */
[----:B------:R-:W4:Y:S01]  /*25840*/  @P0 LDC.64 R2, c[0x0][0x9f8] ;  /* 0x00027e00ff020b82 */ /* 0x000f220000000a00 */
[----:B-1----:R-:W-:Y:S02]  /*25850*/  ISETP.NE.AND P1, PT, R9, 0x1, PT ;  /* 0x000000010900780c */ /* 0x002fe40003f25270 */
[----:B---3--:R-:W-:-:S11]  /*25860*/  LOP3.LUT R20, R20, 0x7f, RZ, 0xc0, !PT ;  /* 0x0000007f14147812 */ /* 0x008fd600078ec0ff */
[----:B------:R-:W1:Y:S01]  /*25870*/  @P1 LDC R4, c[0x0][0x434] ;  /* 0x00010d00ff041b82 */ /* 0x000e620000000800 */
[----:B----4-:R-:W-:-:S07]  /*25880*/  @P0 IMAD.WIDE R2, R19, 0x4, R2 ;  /* 0x0000000413020825 */ /* 0x010fce00078e0202 */
[----:B------:R-:W3:Y:S01]  /*25890*/  @P1 LDC R5, c[0x0][0x438] ;  /* 0x00010e00ff051b82 */ /* 0x000ee20000000800 */
[----:B------:R4:W2:Y:S01]  /*258a0*/  @P0 LDG.E R28, desc[UR42][R2.64] ;  /* 0x0000002a021c0981 */ /* 0x0008a2000c1e1900 */
[----:B------:R-:W-:Y:S01]  /*258b0*/  SHF.R.U32.HI R27, RZ, 0x3, R20 ;  /* 0x00000003ff1b7819 */ /* 0x000fe20000011614 */
[----:B------:R-:W-:-:S05]  /*258c0*/  IMAD.SHL.U32 R20, R21, 0x10, RZ ;  /* 0x0000001015147824 */ /* 0x000fca00078e00ff */
[----:B------:R-:W-:-:S05]  /*258d0*/  LOP3.LUT R20, R27, 0x70, R20, 0xf8, !PT ;  /* 0x000000701b147812 */ /* 0x000fca00078ef814 */
[----:B------:R-:W-:-:S05]  /*258e0*/  IMAD R37, R0, 0x60, R20 ;  /* 0x0000006000257824 */ /* 0x000fca00078e0214 */
[----:B------:R-:W-:-:S04]  /*258f0*/  ISETP.GE.AND P0, PT, R37, R17, PT ;  /* 0x000000112500720c */ /* 0x000fc80003f06270 */
[----:B------:R-:W-:Y:S01]  /*25900*/  ISETP.GT.U32.OR P0, PT, R20, 0x5f, P0 ;  /* 0x0000005f1400780c */ /* 0x000fe20000704470 */
[----:B------:R-:W-:-:S04]  /*25910*/  IMAD.IADD R37, R37, 0x1, R30 ;  /* 0x0000000125257824 */ /* 0x000fc800078e021e */
[----:B-1----:R-:W-:-:S08]  /*25920*/  @P1 IMAD.HI.U32 R4, R37, R4, RZ ;  /* 0x0000000425041227 */ /* 0x002fd000078e00ff */
[----:B----4-:R-:W1:Y:S01]  /*25930*/  @!P0 LDC.64 R2, c[0x0][0x428] ;  /* 0x00010a00ff028b82 */ /* 0x010e620000000a00 */
[----:B------:R-:W-:Y:S01]  /*25940*/  IMAD.MOV.U32 R8, RZ, RZ, R37 ;  /* 0x000000ffff087224 */ /* 0x000fe200078e0025 */
[----:B---3--:R-:W-:-:S06]  /*25950*/  @P1 SHF.R.U32.HI R8, RZ, R5, R4 ;  /* 0x00000005ff081219 */ /* 0x008fcc0000011604 */
[----:B------:R-:W3:Y:S01]  /*25960*/  @!P0 LDC.64 R4, c[0x0][0x418] ;  /* 0x00010600ff048b82 */ /* 0x000ee20000000a00 */
[--C-:B------:R-:W-:Y:S01]  /*25970*/  @!P0 SHF.R.S32.HI R7, RZ, 0x1f, R8.reuse ;  /* 0x0000001fff078819 */ /* 0x100fe20000011408 */
[----:B------:R-:W-:Y:S01]  /*25980*/  @!P0 IMAD.MOV.U32 R6, RZ, RZ, R8 ;  /* 0x000000ffff068224 */ /* 0x000fe200078e0008 */
[----:B------:R-:W-:Y:S01]  /*25990*/  ISETP.NE.AND P2, PT, R11, 0x3, PT ;  /* 0x000000030b00780c */ /* 0x000fe20003f45270 */
[C---:B0-----:R-:W-:Y:S02]  /*259a0*/  IMAD.SHL.U32 R11, R12.reuse, 0x8, RZ ;  /* 0x000000080c0b7824 */ /* 0x041fe400078e00ff */
[----:B------:R-:W-:-:S03]  /*259b0*/  IMAD.SHL.U32 R27, R12, 0x8, RZ ;  /* 0x000000080c1b7824 */ /* 0x000fc600078e00ff */
[----:B------:R-:W-:Y:S02]  /*259c0*/  LOP3.LUT R11, R11, 0x38, RZ, 0xc0, !PT ;  /* 0x000000380b0b7812 */ /* 0x000fe400078ec0ff */
[----:B------:R-:W-:-:S04]  /*259d0*/  LOP3.LUT R27, R27, 0x38, RZ, 0xc0, !PT ;  /* 0x000000381b1b7812 */ /* 0x000fc800078ec0ff */
[----:B------:R-:W-:-:S04]  /*259e0*/  LOP3.LUT R12, R27, 0x40, RZ, 0xfc, !PT ;  /* 0x000000401b0c7812 */ /* 0x000fc800078efcff */
[----:B------:R-:W-:Y:S01]  /*259f0*/  ISETP.GE.AND P4, PT, R12, UR5, PT ;  /* 0x000000050c007c0c */ /* 0x000fe2000bf86270 */
[----:B------:R-:W-:Y:S01]  /*25a00*/  IMAD.MOV.U32 R36, RZ, RZ, RZ ;  /* 0x000000ffff247224 */ /* 0x000fe200078e00ff */
[----:B------:R-:W-:-:S04]  /*25a10*/  LOP3.LUT R12, R11, 0x80, RZ, 0xfc, !PT ;  /* 0x000000800b0c7812 */ /* 0x000fc800078efcff */
[----:B------:R-:W-:Y:S01]  /*25a20*/  ISETP.GE.AND P3, PT, R12, UR5, PT ;  /* 0x000000050c007c0c */ /* 0x000fe2000bf66270 */
[----:B------:R-:W-:Y:S01]  /*25a30*/  UMOV UR6, 0xffffffff ;  /* 0xffffffff00067882 */ /* 0x000fe20000000000 */
[----:B--2---:R-:W-:-:S04]  /*25a40*/  LOP3.LUT R10, R10, 0xffffffbf, RZ, 0xc0, !PT ;  /* 0xffffffbf0a0a7812 */ /* 0x004fc800078ec0ff */
[----:B------:R-:W-:-:S04]  /*25a50*/  @P2 LOP3.LUT R10, R10, 0x40, RZ, 0xfc, !PT ;  /* 0x000000400a0a2812 */ /* 0x000fc800078efcff */
[----:B------:R-:W-:Y:S02]  /*25a60*/  LOP3.LUT R10, R10, 0xfffffffe, RZ, 0xc0, !PT ;  /* 0xfffffffe0a0a7812 */ /* 0x000fe400078ec0ff */
[----:B------:R-:W-:Y:S01]  /*25a70*/  SHF.R.S32.HI R33, RZ, 0x1f, R28 ;  /* 0x0000001fff217819 */ /* 0x000fe2000001141c */
[----:B-1----:R-:W-:-:S04]  /*25a80*/  @!P0 IMAD.WIDE.U32 R6, R28, R2, R6 ;  /* 0x000000021c068225 */ /* 0x002fc800078e0006 */
[----:B------:R-:W-:-:S04]  /*25a90*/  @!P0 IMAD R2, R33, R2, RZ ;  /* 0x0000000221028224 */ /* 0x000fc800078e02ff */
[----:B------:R-:W-:Y:S01]  /*25aa0*/  @!P0 IMAD R3, R28, R3, R2 ;  /* 0x000000031c038224 */ /* 0x000fe200078e0202 */
[----:B---3--:R-:W-:-:S03]  /*25ab0*/  @!P0 LEA R4, P1, R6, R4, 0x2 ;  /* 0x0000000406048211 */ /* 0x008fc600078210ff */
[----:B------:R-:W-:-:S05]  /*25ac0*/  @!P0 IMAD.IADD R3, R7, 0x1, R3 ;  /* 0x0000000107038824 */ /* 0x000fca00078e0203 */
[----:B------:R-:W-:Y:S02]  /*25ad0*/  @!P0 LEA.HI.X R5, R6, R5, R3, 0x2, P1 ;  /* 0x0000000506058211 */ /* 0x000fe400008f1403 */
[----:B------:R-:W-:-:S03]  /*25ae0*/  ISETP.GE.AND P1, PT, R11, UR4, PT ;  /* 0x000000040b007c0c */ /* 0x000fc6000bf26270 */
[----:B------:R0:W5:Y:S10]  /*25af0*/  @!P0 LDG.E R36, desc[UR42][R4.64] ;  /* 0x0000002a04248981 */ /* 0x000174000c1e1900 */
[----:B------:R-:W-:-:S04]  /*25b00*/  @P1 LOP3.LUT R10, R10, 0x1, RZ, 0xfc, !PT ;  /* 0x000000010a0a1812 */ /* 0x000fc800078efcff */
[----:B------:R-:W-:-:S04]  /*25b10*/  LOP3.LUT R10, R10, 0xfffffff7, RZ, 0xc0, !PT ;  /* 0xfffffff70a0a7812 */ /* 0x000fc800078ec0ff */
[----:B------:R-:W-:Y:S02]  /*25b20*/  @P4 LOP3.LUT R10, R10, 0x8, RZ, 0xfc, !PT ;  /* 0x000000080a0a4812 */ /* 0x000fe400078efcff */
[C---:B------:R-:W-:Y:S02]  /*25b30*/  ISETP.GE.AND P0, PT, R11.reuse, UR5, PT ;  /* 0x000000050b007c0c */ /* 0x040fe4000bf06270 */
[----:B------:R-:W-:Y:S02]  /*25b40*/  LOP3.LUT R10, R10, 0xffffffef, RZ, 0xc0, !PT ;  /* 0xffffffef0a0a7812 */ /* 0x000fe400078ec0ff */
[----:B------:R-:W-:Y:S02]  /*25b50*/  LOP3.LUT R11, R11, 0xc0, RZ, 0xfc, !PT ;  /* 0x000000c00b0b7812 */ /* 0x000fe400078efcff */
[----:B------:R-:W-:Y:S02]  /*25b60*/  LOP3.LUT R10, R10, 0xfffffffb, RZ, 0xc0, !PT ;  /* 0xfffffffb0a0a7812 */ /* 0x000fe400078ec0ff */
[----:B------:R-:W-:-:S02]  /*25b70*/  ISETP.GE.AND P1, PT, R11, UR5, PT ;  /* 0x000000050b007c0c */ /* 0x000fc4000bf26270 */
[----:B------:R-:W-:-:S04]  /*25b80*/  @P3 LOP3.LUT R10, R10, 0x4, RZ, 0xfc, !PT ;  /* 0x000000040a0a3812 */ /* 0x000fc800078efcff */
[----:B------:R-:W-:-:S04]  /*25b90*/  @P0 LOP3.LUT R10, R10, 0x10, RZ, 0xfc, !PT ;  /* 0x000000100a0a0812 */ /* 0x000fc800078efcff */
[----:B------:R-:W-:-:S04]  /*25ba0*/  LOP3.LUT R10, R10, 0xfffffffd, RZ, 0xc0, !PT ;  /* 0xfffffffd0a0a7812 */ /* 0x000fc800078ec0ff */
[----:B------:R-:W-:-:S05]  /*25bb0*/  @P1 LOP3.LUT R10, R10, 0x2, RZ, 0xfc, !PT ;  /* 0x000000020a0a1812 */ /* 0x000fca00078efcff */
[----:B------:R0:W-:Y:S01]  /*25bc0*/  STL [R1+0x400], R10 ;  /* 0x0004000a01007387 */ /* 0x0001e20000100800 */
[----:B------:R-:W-:-:S04]  /*25bd0*/  IMAD.MOV R2, RZ, RZ, -R8 ;  /* 0x000000ffff027224 */ /* 0x000fc800078e0a08 */
[----:B------:R-:W-:Y:S01]  /*25be0*/  IMAD R37, R9, R2, R37 ;  /* 0x0000000209257224 */ /* 0x000fe200078e0225 */
[----:B------:R-:W-:Y:S06]  /*25bf0*/  BRA.DIV UR6, `(.L_x_12168) ;  /* 0x0000005a060c7947 */ /* 0x000fec000b800000 */
.L_x_12311:
[----:B------:R-:W-:Y:S01]  /*25c00*/  SEL R6, RZ, 0x1, P0 ;  /* 0x00000001ff067807 */ /* 0x000fe20000000000 */
[----:B------:R-:W-:Y:S01]  /*25c10*/  IMAD.MOV.U32 R2, RZ, RZ, R10 ;  /* 0x000000ffff027224 */ /* 0x000fe200078e000a */
[----:B------:R-:W-:Y:S02]  /*25c20*/  ISETP.GT.U32.AND P0, PT, R20, 0x5f, PT ;  /* 0x0000005f1400780c */ /* 0x000fe40003f04070 */
[----:B------:R-:W-:Y:S02]  /*25c30*/  SHF.R.S32.HI R27, RZ, 0x1f, R18 ;  /* 0x0000001fff1b7819 */ /* 0x000fe40000011412 */
[----:B------:R-:W-:-:S09]  /*25c40*/  LOP3.LUT R2, R2, 0xffffffdf, RZ, 0xc0, !PT ;  /* 0xffffffdf02027812 */ /* 0x000fd200078ec0ff */
[----:B------:R-:W-:-:S05]  /*25c50*/  @P0 LOP3.LUT R2, R2, 0x20, RZ, 0xfc, !PT ;  /* 0x0000002002020812 */ /* 0x000fca00078efcff */
[----:B------:R1:W-:Y:S01]  /*25c60*/  STL [R1+0x400], R2 ;  /* 0x0004000201007387 */ /* 0x0003e20000100800 */
[----:B------:R-:W-:Y:S05]  /*25c70*/  @!P2 BRA `(.L_x_12169) ;  /* 0x000000000004a947 */ /* 0x000fea0003800000 */
[----:B------:R-:W-:Y:S01]  /*25c80*/  BPT.TRAP 0x1 ;  /* 0x000000040000795c */ /* 0x000fe20000300000 */
.L_x_12169:
[----:B------:R-:W-:Y:S01]  /*25c90*/  IMAD R32, R0, -0x60, R17 ;  /* 0xffffffa000207824 */ /* 0x000fe200078e0211 */
[----:B------:R-:W-:Y:S01]  /*25ca0*/  SHF.L.U32 R0, R25, 0x1f, RZ ;  /* 0x0000001f19007819 */ /* 0x000fe200000006ff */
[----:B------:R-:W-:Y:S01]  /*25cb0*/  IMAD R17, R24, 0x8, R22 ;  /* 0x0000000818117824 */ /* 0x000fe200078e0216 */
[----:B------:R-:W-:Y:S03]  /*25cc0*/  BSSY B0, `(.L_x_12170) ;  /* 0x0000003000007945 */ /* 0x000fe60003800000 */
[----:B------:R-:W2:Y:S02]  /*25cd0*/  SYNCS.PHASECHK.TRANS64.TRYWAIT P0, [R17+URZ+0x22840], R0 ;  /* 0x02284000110075a7 */ /* 0x000ea4000800017f */
[----:B--2---:R-:W-:Y:S05]  /*25ce0*/  @!P0 BRA `(.L_x_12171) ;  /* 0x0000005800008947 */ /* 0x004fea0003800000 */
.L_x_12312:
[----:B------:R-:W-:Y:S05]  /*25cf0*/  BSYNC B0 ;  /* 0x0000000000007941 */ /* 0x000fea0003800000 */
.L_x_12170:
[----:B-1----:R-:W3:Y:S01]  /*25d00*/  LDL R2, [R1+0x400] ;  /* 0x0004000001027983 */ /* 0x002ee20000100800 */
[----:B--2---:R-:W-:Y:S01]  /*25d10*/  SHF.R.S32.HI R0, RZ, 0x1f, R37 ;  /* 0x0000001fff007819 */ /* 0x004fe20000011425 */
[----:B------:R-:W-:Y:S01]  /*25d20*/  ULDC.64 UR4, c[0x0][0x300] ;  /* 0x0000c00000047ab9 */ /* 0x000fe20000000a00 */
[----:B0----5:R-:W-:Y:S01]  /*25d30*/  SHF.R.S32.HI R4, RZ, 0x1f, R36 ;  /* 0x0000001fff047819 */ /* 0x021fe20000011424 */
[----:B------:R-:W0:Y:S02]  /*25d40*/  S2R R7, SR_TID.X ;  /* 0x0000000000077919 */ /* 0x000e240000002100 */
[----:B------:R1:W-:Y:S04]  /*25d50*/  STL [R1+0x428], R0 ;  /* 0x0004280001007387 */ /* 0x0003e80000100800 */
[----:B------:R2:W-:Y:S01]  /*25d60*/  STL [R1+0x42c], R4 ;  /* 0x00042c0401007387 */ /* 0x0005e20000100800 */
[----:B-1----:R-:W-:-:S04]  /*25d70*/  IMAD R0, R0, UR4, RZ ;  /* 0x0000000400007c24 */ /* 0x002fc8000f8e02ff */
[----:B------:R-:W-:Y:S02]  /*25d80*/  IMAD R0, R37, UR5, R0 ;  /* 0x0000000525007c24 */ /* 0x000fe4000f8e0200 */
[----:B0-----:R-:W-:-:S05]  /*25d90*/  IMAD.SHL.U32 R8, R7, 0x8, RZ ;  /* 0x0000000807087824 */ /* 0x001fca00078e00ff */
[----:B------:R-:W-:Y:S02]  /*25da0*/  LOP3.LUT R8, R8, 0x38, RZ, 0xc0, !PT ;  /* 0x0000003808087812 */ /* 0x000fe400078ec0ff */
[----:B---3--:R-:W-:Y:S01]  /*25db0*/  LOP3.LUT P2, RZ, R2, 0x1, RZ, 0xc0, !PT ;  /* 0x0000000102ff7812 */ /* 0x008fe2000784c0ff */
[----:B------:R-:W-:Y:S01]  /*25dc0*/  IMAD.WIDE.U32 R2, R37, UR4, RZ ;  /* 0x0000000425027c25 */ /* 0x000fe2000f8e00ff */
[----:B------:R-:W-:-:S03]  /*25dd0*/  ULDC.64 UR4, c[0x0][0x310] ;  /* 0x0000c40000047ab9 */ /* 0x000fc60000000a00 */
[----:B------:R-:W-:Y:S02]  /*25de0*/  IMAD.IADD R3, R3, 0x1, R0 ;  /* 0x0000000103037824 */ /* 0x000fe400078e0200 */
[----:B------:R-:W-:Y:S02]  /*25df0*/  IMAD R0, R4, UR4, RZ ;  /* 0x0000000404007c24 */ /* 0x000fe4000f8e02ff */
[----:B--2---:R-:W0:Y:S01]  /*25e00*/  S2R R4, SR_TID.X ;  /* 0x0000000000047919 */ /* 0x004e220000002100 */
        /* <DEDUP_REMOVED lines=70> */
.L_x_12326:
        /* <DEDUP_REMOVED lines=10> */
.L_x_12173:
        /* <DEDUP_REMOVED lines=11> */
.L_x_12174:
[----:B------:R1:W5:Y:S01]  /*263c0*/  LDL R0, [R1+0x400] ;  /* 0x0004000001007983 */ /* 0x0003620000100800 */
[----:B------:R1:W-:Y:S03]  /*263d0*/  SYNCS.ARRIVE.TRANS64.A1T0 RZ, [R17+URZ+0x22830], RZ ;  /* 0x022830ff11ff79a7 */ /* 0x0003e6000810003f */
[----:B0-----:R1:W5:Y:S02]  /*263e0*/  LDL.LU R3, [R1+0x40c] ;  /* 0x00040c0001037983 */ /* 0x0013640000300800 */
[----:B------:R-:W-:Y:S05]  /*263f0*/  WARPSYNC.ALL ;  /* 0x0000000000007948 */ /* 0x000fea0003800000 */
[----:B------:R-:W-:Y:S01]  /*26400*/  ULDC.64 UR4, c[0x0][0xa00] ;  /* 0x0002800000047ab9 */ /* 0x000fe20000000a00 */
[----:B------:R-:W-:Y:S01]  /*26410*/  BSSY B6, `(.L_x_12175) ;  /* 0x000002c000067945 */ /* 0x000fe20003800000 */
[----:B------:R-:W-:Y:S01]  /*26420*/  BAR.SYNC.DEFER_BLOCKING 0x8, 0x180 ;  /* 0x0206000000007b1d */ /* 0x000fe20000010000 */
[C---:B-----5:R-:W-:Y:S02]  /*26430*/  LOP3.LUT P2, RZ, R0.reuse, 0x8, RZ, 0xc0, !PT ;  /* 0x0000000800ff7812 */ /* 0x060fe4000784c0ff */
[----:B------:R-:W-:-:S02]  /*26440*/  LOP3.LUT P1, RZ, R0, 0x4, RZ, 0xc0, !PT ;  /* 0x0000000400ff7812 */ /* 0x000fc4000782c0ff */
[----:B------:R-:W-:Y:S02]  /*26450*/  LOP3.LUT P0, RZ, R0, 0x2, RZ, 0xc0, !PT ;  /* 0x0000000200ff7812 */ /* 0x000fe4000780c0ff */
[----:B------:R-:W-:Y:S02]  /*26460*/  SEL R0, RZ, 0x2, P2 ;  /* 0x00000002ff007807 */ /* 0x000fe40001000000 */
[----:B------:R-:W-:Y:S02]  /*26470*/  SEL R2, RZ, 0x4, P1 ;  /* 0x00000004ff027807 */ /* 0x000fe40000800000 */
[----:B------:R-:W-:Y:S02]  /*26480*/  SEL R35, RZ, 0x8, P0 ;  /* 0x00000008ff237807 */ /* 0x000fe40000000000 */
[----:B------:R-:W-:Y:S02]  /*26490*/  IADD3 R0, R2, R0, R6 ;  /* 0x0000000002007210 */ /* 0x000fe40007ffe006 */
[----:B------:R-:W-:-:S03]  /*264a0*/  ISETP.NE.U32.AND P0, PT, RZ, UR4, PT ;  /* 0x00000004ff007c0c */ /* 0x000fc6000bf05070 */
[----:B------:R-:W-:Y:S01]  /*264b0*/  IMAD.IADD R35, R0, 0x1, R35 ;  /* 0x0000000100237824 */ /* 0x000fe200078e0223 */
[----:B------:R-:W-:Y:S01]  /*264c0*/  ISETP.NE.AND.EX P0, PT, RZ, UR5, PT, P0 ;  /* 0x00000005ff007c0c */ /* 0x000fe2000bf05300 */
[----:B------:R-:W-:Y:S01]  /*264d0*/  VIADD R0, R22, 0x18400 ;  /* 0x0001840016007836 */ /* 0x000fe20000000000 */
[----:B------:R-:W-:Y:S02]  /*264e0*/  ULDC.64 UR4, c[0x0][0x298] ;  /* 0x0000a60000047ab9 */ /* 0x000fe40000000a00 */
[----:B------:R-:W-:Y:S02]  /*264f0*/  SEL R2, R19, RZ, !P0 ;  /* 0x000000ff13027207 */ /* 0x000fe40004000000 */
[----:B------:R-:W-:Y:S02]  /*26500*/  LOP3.LUT P1, RZ, R0, 0x3ff, RZ, 0xc0, !PT ;  /* 0x000003ff00ff7812 */ /* 0x000fe4000782c0ff */
[----:B------:R-:W-:Y:S01]  /*26510*/  SHF.R.S32.HI R0, RZ, 0x1f, R19 ;  /* 0x0000001fff007819 */ /* 0x000fe20000011413 */
[----:B------:R-:W-:Y:S03]  /*26520*/  STL [R1+0x410], R2 ;  /* 0x0004100201007387 */ /* 0x000fe60000100800 */
[----:B------:R-:W-:-:S05]  /*26530*/  SEL R0, R0, RZ, !P0 ;  /* 0x000000ff00007207 */ /* 0x000fca0004000000 */
[----:B------:R0:W-:Y:S02]  /*26540*/  STL [R1+0x430], R0 ;  /* 0x0004300001007387 */ /* 0x0001e40000100800 */
[----:B0-----:R-:W-:-:S05]  /*26550*/  SHF.R.S32.HI R0, RZ, 0x1f, R3 ;  /* 0x0000001fff007819 */ /* 0x001fca0000011403 */
[----:B------:R-:W-:-:S04]  /*26560*/  IMAD R0, R0, UR4, RZ ;  /* 0x0000000400007c24 */ /* 0x000fc8000f8e02ff */
[C---:B------:R-:W-:Y:S02]  /*26570*/  IMAD R0, R3.reuse, UR5, R0 ;  /* 0x0000000503007c24 */ /* 0x040fe4000f8e0200 */
[----:B------:R-:W-:-:S04]  /*26580*/  IMAD.WIDE.U32 R2, R3, UR4, RZ ;  /* 0x0000000403027c25 */ /* 0x000fc8000f8e00ff */
[----:B------:R-:W-:Y:S01]  /*26590*/  IMAD.IADD R0, R3, 0x1, R0 ;  /* 0x0000000103007824 */ /* 0x000fe200078e0200 */
[----:B------:R0:W-:Y:S04]  /*265a0*/  STL.64 [R1+0x418], R2 ;  /* 0x0004180201007387 */ /* 0x0001e80000100a00 */
        /* <DEDUP_REMOVED lines=18> */
.L_x_12176:
[----:B------:R-:W-:Y:S05]  /*266d0*/  BSYNC B6 ;  /* 0x0000000000067941 */ /* 0x000fea0003800000 */
.L_x_12175:
[----:B------:R-:W2:Y:S01]  /*266e0*/  LDL.LU R21, [R1+0x40c] ;  /* 0x00040c0001157983 */ /* 0x000ea20000300800 */
[----:B------:R-:W-:Y:S01]  /*266f0*/  ULDC.64 UR4, c[0x0][0x2d8] ;  /* 0x0000b60000047ab9 */ /* 0x000fe20000000a00 */
[----:B------:R-:W3:Y:S02]  /*26700*/  LDC R7, c[0x0][0x448] ;  /* 0x00011200ff077b82 */ /* 0x000ee40000000800 */
[----:B0-----:R-:W2:Y:S04]  /*26710*/  LDL.LU.64 R2, [R1+0x418] ;  /* 0x0004180001027983 */ /* 0x001ea80000300a00 */
[----:B------:R-:W4:Y:S04]  /*26720*/  LDL.LU R4, [R1+0x430] ;  /* 0x0004300001047983 */ /* 0x000f280000300800 */
[----:B------:R-:W4:Y:S01]  /*26730*/  LDL.LU R20, [R1+0x410] ;  /* 0x0004100001147983 */ /* 0x000f220000300800 */
[----:B------:R-:W-:-:S03]  /*26740*/  IMAD R0, R27, UR4, RZ ;  /* 0x000000041b007c24 */ /* 0x000fc6000f8e02ff */
[----:B------:R0:W5:Y:S01]  /*26750*/  LDL R8, [R1+0x408] ;  /* 0x0004080001087983 */ /* 0x0001620000100800 */
[----:B------:R-:W-:Y:S01]  /*26760*/  IMAD R0, R18, UR5, R0 ;  /* 0x0000000512007c24 */ /* 0x000fe2000f8e0200 */
[----:B---3--:R-:W-:-:S13]  /*26770*/  ISETP.NE.AND P0, PT, R7, 0x1, PT ;  /* 0x000000010700780c */ /* 0x008fda0003f05270 */
[----:B------:R-:W3:Y:S01]  /*26780*/  @P0 LDC R6, c[0x0][0x44c] ;  /* 0x00011300ff060b82 */ /* 0x000ee20000000800 */
[----:B--2---:R-:W-:Y:S02]  /*26790*/  IMAD.MOV.U32 R3, RZ, RZ, R21 ;  /* 0x000000ffff037224 */ /* 0x004fe400078e0015 */
[----:B------:R-:W2:Y:S01]  /*267a0*/  S2R R21, SR_TID.X ;  /* 0x0000000000157919 */ /* 0x000ea20000002100 */
[----:B------:R-:W-:Y:S01]  /*267b0*/  IMAD.WIDE.U32 R2, R18, UR4, R2 ;  /* 0x0000000412027c25 */ /* 0x000fe2000f8e0002 */
[----:B------:R-:W-:-:S03]  /*267c0*/  ULDC.64 UR4, c[0x0][0x2e0] ;  /* 0x0000b80000047ab9 */ /* 0x000fc60000000a00 */
[----:B------:R-:W-:Y:S02]  /*267d0*/  IMAD.IADD R3, R3, 0x1, R0 ;  /* 0x0000000103037824 */ /* 0x000fe400078e0200 */
[----:B----4-:R-:W-:Y:S02]  /*267e0*/  IMAD R0, R4, UR4, RZ ;  /* 0x0000000404007c24 */ /* 0x010fe4000f8e02ff */
[----:B------:R-:W-:-:S04]  /*267f0*/  IMAD.WIDE.U32 R2, R20, UR4, R2 ;  /* 0x0000000414027c25 */ /* 0x000fc8000f8e0002 */
[----:B------:R-:W-:Y:S01]  /*26800*/  IMAD R0, R20, UR5, R0 ;  /* 0x0000000514007c24 */ /* 0x000fe2000f8e0200 */
[----:B------:R-:W4:Y:S01]  /*26810*/  S2R R10, SR_TID.X ;  /* 0x00000000000a7919 */ /* 0x000f220000002100 */
[----:B------:R-:W-:Y:S02]  /*26820*/  ULDC.64 UR4, c[0x0][0x2d0] ;  /* 0x0000b40000047ab9 */ /* 0x000fe40000000a00 */
[----:B------:R-:W-:Y:S01]  /*26830*/  IMAD.IADD R3, R3, 0x1, R0 ;  /* 0x0000000103037824 */ /* 0x000fe200078e0200 */
[----:B------:R-:W1:Y:S01]  /*26840*/  S2R R20, SR_TID.X ;  /* 0x0000000000147919 */ /* 0x000e620000002100 */
[----:B------:R-:W0:Y:S01]  /*26850*/  @P0 LDC R0, c[0x0][0x450] ;  /* 0x00011400ff000b82 */ /* 0x000e220000000800 */
[----:B--2---:R-:W-:-:S04]  /*26860*/  LOP3.LUT R21, R21, 0x7f, RZ, 0xc0, !PT ;  /* 0x0000007f15157812 */ /* 0x004fc800078ec0ff */
[----:B------:R-:W-:Y:S01]  /*26870*/  SHF.R.U32.HI R21, RZ, 0x3, R21 ;  /* 0x00000003ff157819 */ /* 0x000fe20000011615 */
[----:B-1----:R-:W-:-:S05]  /*26880*/  IMAD.SHL.U32 R20, R20, 0x10, RZ ;  /* 0x0000001014147824 */ /* 0x002fca00078e00ff */
[----:B------:R-:W-:-:S05]  /*26890*/  LOP3.LUT R20, R21, 0x70, R20, 0xf8, !PT ;  /* 0x0000007015147812 */ /* 0x000fca00078ef814 */
[----:B------:R-:W-:Y:S02]  /*268a0*/  IMAD.IADD R5, R20, 0x1, R34 ;  /* 0x0000000114057824 */ /* 0x000fe400078e0222 */
[----:B------:R1:W5:Y:S02]  /*268b0*/  LDL R20, [R1+0x404] ;  /* 0x0004040001147983 */ /* 0x0003640000100800 */
[----:B---3--:R-:W-:-:S04]  /*268c0*/  @P0 IMAD.HI.U32 R6, R5, R6, RZ ;  /* 0x0000000605060227 */ /* 0x008fc800078e00ff */
[----:B------:R-:W-:Y:S01]  /*268d0*/  IMAD.MOV.U32 R4, RZ, RZ, R5 ;  /* 0x000000ffff047224 */ /* 0x000fe200078e0005 */
[----:B0-----:R-:W-:-:S05]  /*268e0*/  @P0 SHF.R.U32.HI R4, RZ, R0, R6 ;  /* 0x00000000ff040219 */ /* 0x001fca0000011606 */
        /* <DEDUP_REMOVED lines=13> */
[----:B----4-:R-:W-:Y:S01]  /*269c0*/  IMAD.SHL.U32 R9, R10, 0x8, RZ ;  /* 0x000000080a097824 */ /* 0x010fe200078e00ff */
        /* <DEDUP_REMOVED lines=9> */
[----:B-1----:R-:W-:Y:S10]  /*26a60*/  BRA.DIV UR5, `(.L_x_12177) ;  /* 0x0000005205b47947 */ /* 0x002ff4000b800000 */
        /* <DEDUP_REMOVED lines=66> */
[----:B------:R-:W2:Y:S04]  /*26e90*/  SHFL.IDX PT, R4, R4, 0x7, 0x181f ;  /* 0x00f81f0004047f89 */ /* 0x000ea800000e0000 */
[----:B------:R-:W3:Y:S01]  /*26ea0*/  SHFL.IDX PT, R0, R0, 0x7, 0x181f ;  /* 0x00f81f0000007f89 */ /* 0x000ee200000e0000 */
[----:B0-----:R-:W-:-:S05]  /*26eb0*/  @!P0 LEA R3, P2, R9, R3, 0x1 ;  /* 0x0000000309038211 */ /* 0x001fca00078408ff */
[----:B-1----:R-:W-:-:S05]  /*26ec0*/  @!P0 IMAD.X R2, RZ, RZ, R2, P2 ;  /* 0x000000ffff028224 */ /* 0x002fca00010e0602 */
[----:B------:R-:W-:-:S04]  /*26ed0*/  @!P0 LOP3.LUT R3, R3, R2, RZ, 0x3c, !PT ;  /* 0x0000000203038212 */ /* 0x000fc800078e3cff */
[----:B------:R-:W-:-:S04]  /*26ee0*/  @!P0 LOP3.LUT R2, R3, R2, RZ, 0x3c, !PT ;  /* 0x0000000203028212 */ /* 0x000fc800078e3cff */
[----:B------:R-:W-:-:S05]  /*26ef0*/  @!P0 LOP3.LUT R3, R3, R2, RZ, 0x3c, !PT ;  /* 0x0000000203038212 */ /* 0x000fca00078e3cff */
[----:B--23--:R1:W-:Y:S02]  /*26f00*/  @!P0 LDGSTS.E.BYPASS.LTC128B.128 [R8+0x1b400], desc[UR42][R2.64], !P1 ;  /* 0x1b40000002088fae */ /* 0x00c3e4000c901d6a */
.L_x_12343:
        /* <DEDUP_REMOVED lines=10> */
.L_x_12178:
        /* <DEDUP_REMOVED lines=18> */
.L_x_12344:
[----:B------:R-:W-:Y:S05]  /*270d0*/  BSYNC B0 ;  /* 0x0000000000007941 */ /* 0x000fea0003800000 */
.L_x_12179:
[----:B------:R-:W-:-:S05]  /*270e0*/  IMAD.U32 R0, RZ, RZ, UR38 ;  /* 0x00000026ff007e24 */ /* 0x000fca000f8e00ff */
[----:B------:R-:W-:-:S13]  /*270f0*/  ISETP.NE.AND P0, PT, R0, 0x3, PT ;  /* 0x000000030000780c */ /* 0x000fda0003f05270 */
[----:B------:R-:W-:Y:S05]  /*27100*/  @!P0 BRA `(.L_x_12181) ;  /* 0x0000000000048947 */ /* 0x000fea0003800000 */
[----:B------:R-:W-:Y:S01]  /*27110*/  BPT.TRAP 0x1 ;  /* 0x000000040000795c */ /* 0x000fe20000300000 */
.L_x_12181:
[----:B------:R-:W-:Y:S01]  /*27120*/  SHF.L.U32 R0, R25, 0x1f, RZ ;  /* 0x0000001f19007819 */ /* 0x000fe200000006ff */
[----:B------:R-:W-:Y:S03]  /*27130*/  BSSY B0, `(.L_x_12182) ;  /* 0x0000003000007945 */ /* 0x000fe60003800000 */
[----:B------:R-:W1:Y:S02]  /*27140*/  SYNCS.PHASECHK.TRANS64.TRYWAIT P0, [R17+URZ+0x22860], R0 ;  /* 0x02286000110075a7 */ /* 0x000e64000800017f */
[----:B-1----:R-:W-:Y:S05]  /*27150*/  @!P0 BRA `(.L_x_12183) ;  /* 0x0000005400b08947 */ /* 0x002fea0003800000 */
.L_x_12345:
[----:B------:R-:W-:Y:S05]  /*27160*/  BSYNC B0 ;  /* 0x0000000000007941 */ /* 0x000fea0003800000 */
.L_x_12182:
[----:B------:R-:W1:Y:S01]  /*27170*/  LDL.LU R2, [R1+0x428] ;  /* 0x0004280001027983 */ /* 0x000e620000300800 */
[----:B------:R-:W-:-:S03]  /*27180*/  ULDC.64 UR4, c[0x0][0x328] ;  /* 0x0000ca0000047ab9 */ /* 0x000fc60000000a00 */
[----:B------:R-:W2:Y:S01]  /*27190*/  LDL.LU R4, [R1+0x42c] ;  /* 0x00042c0001047983 */ /* 0x000ea20000300800 */
[----:B-1----:R-:W-:Y:S02]  /*271a0*/  IMAD R0, R2, UR4, RZ ;  /* 0x0000000402007c24 */ /* 0x002fe4000f8e02ff */
[----:B0-----:R-:W-:-:S04]  /*271b0*/  IMAD.WIDE.U32 R2, R37, UR4, RZ ;  /* 0x0000000425027c25 */ /* 0x001fc8000f8e00ff */
[----:B------:R-:W-:Y:S01]  /*271c0*/  IMAD R5, R37, UR5, R0 ;  /* 0x0000000525057c24 */ /* 0x000fe2000f8e0200 */
[----:B------:R-:W-:-:S03]  /*271d0*/  ULDC.64 UR4, c[0x0][0x338] ;  /* 0x0000ce0000047ab9 */ /* 0x000fc60000000a00 */
[----:B------:R-:W-:Y:S02]  /*271e0*/  IMAD.IADD R3, R3, 0x1, R5 ;  /* 0x0000000103037824 */ /* 0x000fe400078e0205 */
[----:B--2---:R-:W-:Y:S02]  /*271f0*/  IMAD R5, R4, UR4, RZ ;  /* 0x0000000404057c24 */ /* 0x004fe4000f8e02ff */
        /* <DEDUP_REMOVED lines=18> */
[----:B------:R-:W1:Y:S01]  /*27320*/  SHFL.IDX PT, R14, R5, RZ, 0x181f ;  /* 0x00181fff050e7589 */ /* 0x000e6200000e0000 */
[----:B------:R-:W-:Y:S02]  /*27330*/  ISETP.NE.U32.AND P3, PT, R7, 0x1, PT ;  /* 0x000000010700780c */ /* 0x000fe40003f65070 */
[----:B------:R-:W-:Y:S01]  /*27340*/  LOP3.LUT P1, RZ, R35, 0x4, RZ, 0xc0, !PT ;  /* 0x0000000423ff7812 */ /* 0x000fe2000782c0ff */
[----:B------:R-:W2:Y:S03]  /*27350*/  SHFL.IDX PT, R3, R6, RZ, 0x181f ;  /* 0x00181fff06037589 */ /* 0x000ea600000e0000 */
[----:B------:R-:W-:Y:S01]  /*27360*/  ISETP.LT.OR P4, PT, R32, 0x1, !P1 ;  /* 0x000000012000780c */ /* 0x000fe20004f81670 */
        /* <DEDUP_REMOVED lines=63> */
.L_x_12359:
[C---:B------:R-:W-:Y:S02]  /*27760*/  ISETP.LT.OR P3, PT, R32.reuse, 0x51, P3 ;  /* 0x000000512000780c */ /* 0x040fe40001f61670 */
[C---:B------:R-:W-:Y:S02]  /*27770*/  ISETP.LT.OR P2, PT, R32.reuse, 0x51, !P2 ;  /* 0x000000512000780c */ /* 0x040fe40005741670 */
[----:B------:R-:W-:Y:S02]  /*27780*/  ISETP.LT.OR P1, PT, R32, 0x51, !P1 ;  /* 0x000000512000780c */ /* 0x000fe40004f21670 */
        /* <DEDUP_REMOVED lines=12> */
.L_x_12185:
        /* <DEDUP_REMOVED lines=11> */
.L_x_12186:
[----:B------:R-:W2:Y:S01]  /*27900*/  LDL.LU R2, [R1+0x420] ;  /* 0x0004200001027983 */ /* 0x000ea20000300800 */
[----:B------:R0:W-:Y:S01]  /*27910*/  SYNCS.ARRIVE.TRANS64.A1T0 RZ, [R17+URZ+0x22850], RZ ;  /* 0x022850ff11ff79a7 */ /* 0x0001e2000810003f */
[----:B------:R-:W-:Y:S01]  /*27920*/  BSSY B0, `(.L_x_12187) ;  /* 0x00000e2000007945 */ /* 0x000fe20003800000 */
[----:B--2---:R-:W-:-:S05]  /*27930*/  VIADD R10, R2, 0xfffffffe ;  /* 0xfffffffe020a7836 */ /* 0x004fca0000000000 */
[----:B------:R-:W-:-:S13]  /*27940*/  ISETP.GE.AND P0, PT, R10, R31, PT ;  /* 0x0000001f0a00720c */ /* 0x000fda0003f06270 */
[----:B0-----:R-:W-:Y:S05]  /*27950*/  @!P0 BRA `(.L_x_12188) ;  /* 0x0000000c00788947 */ /* 0x001fea0003800000 */
.L_x_12201:
[----:B0-----:R-:W0:Y:S01]  /*27960*/  S2R R2, SR_TID.X ;  /* 0x0000000000027919 */ /* 0x001e220000002100 */
[----:B------:R-:W1:Y:S01]  /*27970*/  LDC R6, c[0x0][0x430] ;  /* 0x00010c00ff067b82 */ /* 0x000e620000000800 */
[----:B------:R-:W-:Y:S01]  /*27980*/  IMAD R7, R10, 0x60, R30 ;  /* 0x000000600a077824 */ /* 0x000fe200078e021e */
[----:B--2---:R-:W2:Y:S01]  /*27990*/  S2R R3, SR_TID.X ;  /* 0x0000000000037919 */ /* 0x004ea20000002100 */
[----:B------:R-:W-:Y:S02]  /*279a0*/  IMAD.U32 R12, RZ, RZ, UR38 ;  /* 0x00000026ff0c7e24 */ /* 0x000fe4000f8e00ff */
[----:B------:R-:W-:Y:S01]  /*279b0*/  VIADD R24, R24, 0x1 ;  /* 0x0000000118187836 */ /* 0x000fe20000000000 */
[----:B-1----:R-:W-:Y:S02]  /*279c0*/  ISETP.NE.AND P0, PT, R6, 0x1, PT ;  /* 0x000000010600780c */ /* 0x002fe40003f05270 */
[----:B0-----:R-:W-:Y:S01]  /*279d0*/  LOP3.LUT R2, R2, 0x7f, RZ, 0xc0, !PT ;  /* 0x0000007f02027812 */ /* 0x001fe200078ec0ff */
[----:B--23--:R-:W-:-:S03]  /*279e0*/  IMAD.SHL.U32 R4, R3, 0x10, RZ ;  /* 0x0000001003047824 */ /* 0x00cfc600078e00ff */
[----:B------:R-:W-:-:S07]  /*279f0*/  SHF.R.U32.HI R2, RZ, 0x3, R2 ;  /* 0x00000003ff027819 */ /* 0x000fce0000011602 */
[----:B------:R-:W0:Y:S01]  /*27a00*/  @P0 LDC R3, c[0x0][0x438] ;  /* 0x00010e00ff030b82 */ /* 0x000e220000000800 */
[----:B------:R-:W-:-:S04]  /*27a10*/  LOP3.LUT R4, R2, 0x70, R4, 0xf8, !PT ;  /* 0x0000007002047812 */ /* 0x000fc800078ef804 */
[----:B------:R-:W-:-:S03]  /*27a20*/  ISETP.GT.U32.AND P1, PT, R4, 0x5f, PT ;  /* 0x0000005f0400780c */ /* 0x000fc60003f24070 */
[----:B------:R-:W1:Y:S01]  /*27a30*/  @P0 LDC R2, c[0x0][0x434] ;  /* 0x00010d00ff020b82 */ /* 0x000e620000000800 */
[----:B------:R-:W-:-:S04]  /*27a40*/  IMAD.IADD R7, R4, 0x1, R7 ;  /* 0x0000000104077824 */ /* 0x000fc800078e0207 */
[----:B------:R-:W-:-:S05]  /*27a50*/  IMAD.MOV.U32 R11, RZ, RZ, R7 ;  /* 0x000000ffff0b7224 */ /* 0x000fca00078e0007 */
[----:B------:R-:W2:Y:S08]  /*27a60*/  @!P1 LDC.64 R4, c[0x0][0x428] ;  /* 0x00010a00ff049b82 */ /* 0x000eb00000000a00 */
[----:B------:R-:W3:Y:S01]  /*27a70*/  @!P1 LDC.64 R8, c[0x0][0x418] ;  /* 0x00010600ff089b82 */ /* 0x000ee20000000a00 */
[----:B-1----:R-:W-:-:S05]  /*27a80*/  @P0 IMAD.HI.U32 R2, R7, R2, RZ ;  /* 0x0000000207020227 */ /* 0x002fca00078e00ff */
[----:B0-----:R-:W-:-:S04]  /*27a90*/  @P0 SHF.R.U32.HI R11, RZ, R3, R2 ;  /* 0x00000003ff0b0219 */ /* 0x001fc80000011602 */
[--C-:B------:R-:W-:Y:S01]  /*27aa0*/  @!P1 SHF.R.S32.HI R3, RZ, 0x1f, R11.reuse ;  /* 0x0000001fff039819 */ /* 0x100fe2000001140b */
[----:B------:R-:W-:-:S04]  /*27ab0*/  @!P1 IMAD.MOV.U32 R2, RZ, RZ, R11 ;  /* 0x000000ffff029224 */ /* 0x000fc800078e000b */
[----:B--2---:R-:W-:-:S04]  /*27ac0*/  @!P1 IMAD.WIDE.U32 R2, R28, R4, R2 ;  /* 0x000000041c029225 */ /* 0x004fc800078e0002 */
[----:B------:R-:W-:Y:S01]  /*27ad0*/  @!P1 IMAD R4, R33, R4, RZ ;  /* 0x0000000421049224 */ /* 0x000fe200078e02ff */
[----:B---3--:R-:W-:-:S03]  /*27ae0*/  @!P1 LEA R8, P0, R2, R8, 0x2 ;  /* 0x0000000802089211 */ /* 0x008fc600078010ff */
[----:B------:R-:W-:-:S04]  /*27af0*/  @!P1 IMAD R5, R28, R5, R4 ;  /* 0x000000051c059224 */ /* 0x000fc800078e0204 */
[----:B------:R-:W-:Y:S02]  /*27b00*/  @!P1 IMAD.IADD R3, R5, 0x1, R3 ;  /* 0x0000000105039824 */ /* 0x000fe400078e0203 */
[----:B------:R-:W-:-:S03]  /*27b10*/  IMAD.MOV.U32 R5, RZ, RZ, RZ ;  /* 0x000000ffff057224 */ /* 0x000fc600078e00ff */
[----:B------:R-:W-:Y:S01]  /*27b20*/  @!P1 LEA.HI.X R9, R2, R9, R3, 0x2, P0 ;  /* 0x0000000902099211 */ /* 0x000fe200000f1403 */
[----:B------:R-:W-:Y:S01]  /*27b30*/  IMAD.MOV R3, RZ, RZ, -R11 ;  /* 0x000000ffff037224 */ /* 0x000fe200078e0a0b */
[----:B------:R-:W-:-:S03]  /*27b40*/  ISETP.NE.AND P0, PT, R24, 0x2, PT ;  /* 0x000000021800780c */ /* 0x000fc60003f05270 */
[----:B------:R0:W5:Y:S01]  /*27b50*/  @!P1 LDG.E R5, desc[UR42][R8.64] ;  /* 0x0000002a08059981 */ /* 0x000162000c1e1900 */
[----:B------:R-:W-:Y:S01]  /*27b60*/  ISETP.NE.AND P1, PT, R12, 0x3, PT ;  /* 0x000000030c00780c */ /* 0x000fe20003f25270 */
[----:B------:R-:W-:Y:S05]  /*27b70*/  YIELD ;  /* 0x0000000000007946 */ /* 0x000fea0003800000 */
[----:B------:R-:W-:Y:S01]  /*27b80*/  SEL R2, RZ, 0x1, P0 ;  /* 0x00000001ff027807 */ /* 0x000fe20000000000 */
[----:B------:R-:W-:Y:S01]  /*27b90*/  IMAD R6, R6, R3, R7 ;  /* 0x0000000306067224 */ /* 0x000fe200078e0207 */
[----:B------:R-:W-:Y:S02]  /*27ba0*/  SEL R24, R24, RZ, P0 ;  /* 0x000000ff18187207 */ /* 0x000fe40000000000 */
[----:B------:R-:W-:Y:S01]  /*27bb0*/  LOP3.LUT R25, R25, R2, RZ, 0x3c, !PT ;  /* 0x0000000219197212 */ /* 0x000fe200078e3cff */
[----:B------:R-:W-:-:S02]  /*27bc0*/  IMAD.MOV.U32 R2, RZ, RZ, R10 ;  /* 0x000000ffff027224 */ /* 0x000fc400078e000a */
[----:B------:R-:W-:-:S03]  /*27bd0*/  VIADD R10, R10, 0xffffffff ;  /* 0xffffffff0a0a7836 */ /* 0x000fc60000000000 */
[----:B------:R-:W-:Y:S01]  /*27be0*/  ISETP.GT.AND P2, PT, R2, R31, PT ;  /* 0x0000001f0200720c */ /* 0x000fe20003f44270 */
[----:B0-----:R-:W-:-:S12]  /*27bf0*/  @!P1 BRA `(.L_x_12189) ;  /* 0x0000000000049947 */ /* 0x001fd80003800000 */
[----:B------:R-:W-:Y:S01]  /*27c00*/  BPT.TRAP 0x1 ;  /* 0x000000040000795c */ /* 0x000fe20000300000 */
.L_x_12189:
[----:B------:R-:W-:Y:S01]  /*27c10*/  IMAD R4, R24, 0x8, R22 ;  /* 0x0000000818047824 */ /* 0x000fe200078e0216 */
[----:B------:R-:W-:Y:S01]  /*27c20*/  SHF.L.U32 R21, R25, 0x1f, RZ ;  /* 0x0000001f19157819 */ /* 0x000fe200000006ff */
[----:B------:R-:W-:Y:S01]  /*27c30*/  BSSY B1, `(.L_x_12190) ;  /* 0x0000004000017945 */ /* 0x000fe20003800000 */
[----:B------:R-:W-:Y:S02]  /*27c40*/  SHF.R.S32.HI R17, RZ, 0x1f, R6 ;  /* 0x0000001fff117819 */ /* 0x000fe40000011406 */
[----:B------:R-:W0:Y:S02]  /*27c50*/  SYNCS.PHASECHK.TRANS64.TRYWAIT P0, [R4+URZ+0x22840], R21 ;  /* 0x02284015040075a7 */ /* 0x000e24000800017f */
[----:B0-----:R-:W-:Y:S05]  /*27c60*/  @!P0 BRA `(.L_x_12191) ;  /* 0x0000005400488947 */ /* 0x001fea0003800000 */
.L_x_12360:
[----:B------:R-:W-:Y:S05]  /*27c70*/  BSYNC B1 ;  /* 0x0000000000017941 */ /* 0x000fea0003800000 */
.L_x_12190:
[----:B------:R-:W2:Y:S01]  /*27c80*/  LDL R2, [R1+0x400] ;  /* 0x0004000001027983 */ /* 0x000ea20000100800 */
[----:B------:R-:W-:Y:S01]  /*27c90*/  ULDC.64 UR4, c[0x0][0x300] ;  /* 0x0000c00000047ab9 */ /* 0x000fe20000000a00 */
[----:B-----5:R-:W-:Y:S01]  /*27ca0*/  SHF.R.S32.HI R20, RZ, 0x1f, R5 ;  /* 0x0000001fff147819 */ /* 0x020fe20000011405 */
[----:B------:R-:W-:Y:S02]  /*27cb0*/  IMAD R3, R17, UR4, RZ ;  /* 0x0000000411037c24 */ /* 0x000fe4000f8e02ff */
[----:B------:R-:W-:Y:S02]  /*27cc0*/  IMAD R8, R24, 0x1800, R29 ;  /* 0x0000180018087824 */ /* 0x000fe400078e021d */
[----:B------:R-:W-:Y:S01]  /*27cd0*/  IMAD R7, R6, UR5, R3 ;  /* 0x0000000506077c24 */ /* 0x000fe2000f8e0203 */
[----:B--2---:R-:W-:Y:S01]  /*27ce0*/  LOP3.LUT P1, RZ, R2, 0x1, RZ, 0xc0, !PT ;  /* 0x0000000102ff7812 */ /* 0x004fe2000782c0ff */
        /* <DEDUP_REMOVED lines=46> */
.L_x_12374:
        /* <DEDUP_REMOVED lines=8> */
.L_x_12193:
        /* <DEDUP_REMOVED lines=11> */
.L_x_12194:
[----:B------:R2:W-:Y:S01]  /*28100*/  SYNCS.ARRIVE.TRANS64.A1T0 RZ, [R4+URZ+0x22830], RZ ;  /* 0x022830ff04ff79a7 */ /* 0x0005e2000810003f */
[----:B------:R-:W-:Y:S05]  /*28110*/  @!P3 BRA `(.L_x_12195) ;  /* 0x000000000004b947 */ /* 0x000fea0003800000 */
[----:B------:R-:W-:Y:S01]  /*28120*/  BPT.TRAP 0x1 ;  /* 0x000000040000795c */ /* 0x000fe20000300000 */
.L_x_12195:
[----:B------:R-:W3:Y:S01]  /*28130*/  SYNCS.PHASECHK.TRANS64.TRYWAIT P0, [R4+URZ+0x22860], R21 ;  /* 0x02286015040075a7 */ /* 0x000ee2000800017f */
[----:B------:R-:W-:Y:S04]  /*28140*/  BSSY B1, `(.L_x_12196) ;  /* 0x0000002000017945 */ /* 0x000fe80003800000 */
[----:B---3--:R-:W-:Y:S05]  /*28150*/  @!P0 BRA `(.L_x_12197) ;  /* 0x0000005400c48947 */ /* 0x008fea0003800000 */
.L_x_12375:
[----:B------:R-:W-:Y:S05]  /*28160*/  BSYNC B1 ;  /* 0x0000000000017941 */ /* 0x000fea0003800000 */
.L_x_12196:
[----:B------:R-:W4:Y:S01]  /*28170*/  LDL R2, [R1+0x400] ;  /* 0x0004000001027983 */ /* 0x000f220000100800 */
[----:B------:R-:W-:Y:S02]  /*28180*/  ULDC.64 UR4, c[0x0][0x328] ;  /* 0x0000ca0000047ab9 */ /* 0x000fe40000000a00 */
[----:B------:R-:W-:-:S04]  /*28190*/  IMAD R17, R17, UR4, RZ ;  /* 0x0000000411117c24 */ /* 0x000fc8000f8e02ff */
[----:B------:R-:W-:Y:S01]  /*281a0*/  IMAD R17, R6, UR5, R17 ;  /* 0x0000000506117c24 */ /* 0x000fe2000f8e0211 */
[C---:B----4-:R-:W-:Y:S02]  /*281b0*/  LOP3.LUT P5, RZ, R2.reuse, 0x10, RZ, 0xc0, !PT ;  /* 0x0000001002ff7812 */ /* 0x050fe400078ac0ff */
[C---:B------:R-:W-:Y:S02]  /*281c0*/  LOP3.LUT P4, RZ, R2.reuse, 0x8, RZ, 0xc0, !PT ;  /* 0x0000000802ff7812 */ /* 0x040fe4000788c0ff */
[C---:B------:R-:W-:Y:S02]  /*281d0*/  LOP3.LUT P3, RZ, R2.reuse, 0x4, RZ, 0xc0, !PT ;  /* 0x0000000402ff7812 */ /* 0x040fe4000786c0ff */
[----:B------:R-:W-:Y:S01]  /*281e0*/  LOP3.LUT P1, RZ, R2, 0x2, RZ, 0xc0, !PT ;  /* 0x0000000202ff7812 */ /* 0x000fe2000782c0ff */
[----:B------:R-:W-:Y:S01]  /*281f0*/  IMAD.WIDE.U32 R2, R6, UR4, RZ ;  /* 0x0000000406027c25 */ /* 0x000fe2000f8e00ff */
[----:B------:R-:W-:-:S03]  /*28200*/  ULDC.64 UR4, c[0x0][0x338] ;  /* 0x0000ce0000047ab9 */ /* 0x000fc60000000a00 */
[----:B------:R-:W-:Y:S02]  /*28210*/  IMAD.IADD R3, R3, 0x1, R17 ;  /* 0x0000000103037824 */ /* 0x000fe400078e0211 */
[----:B------:R-:W-:Y:S02]  /*28220*/  IMAD R20, R20, UR4, RZ ;  /* 0x0000000414147c24 */ /* 0x000fe4000f8e02ff */
[----:B------:R-:W-:-:S04]  /*28230*/  IMAD.WIDE.U32 R2, R5, UR4, R2 ;  /* 0x0000000405027c25 */ /* 0x000fc8000f8e0002 */
[----:B-1----:R-:W-:Y:S01]  /*28240*/  IMAD R7, R5, UR5, R20 ;  /* 0x0000000505077c24 */ /* 0x002fe2000f8e0214 */
        /* <DEDUP_REMOVED lines=14> */
[----:B------:R-:W4:Y:S04]  /*28330*/  SHFL.IDX PT, R3, R7, RZ, 0x181f ;  /* 0x00181fff07037589 */ /* 0x000f2800000e0000 */
[----:B------:R-:W-:Y:S01]  /*28340*/  SHFL.IDX PT, R8, R7, 0x1, 0x181f ;  /* 0x00381f0007087f89 */ /* 0x000fe200000e0000 */
[----:B-1----:R-:W-:-:S03]  /*28350*/  IADD3 R2, P0, R14, R0, RZ ;  /* 0x000000000e027210 */ /* 0x002fc60007f1e0ff */
[----:B------:R-:W1:Y:S02]  /*28360*/  SHFL.IDX PT, R14, R5, 0x1, 0x181f ;  /* 0x00381f00050e7f89 */ /* 0x000e6400000e0000 */
[----:B----4-:R-:W-:-:S05]  /*28370*/  IMAD.X R3, RZ, RZ, R3, P0 ;  /* 0x000000ffff037224 */ /* 0x010fca00000e0603 */
        /* <DEDUP_REMOVED lines=36> */
.L_x_12389:
        /* <DEDUP_REMOVED lines=11> */
.L_x_12199:
        /* <DEDUP_REMOVED lines=11> */
.L_x_12200:
[----:B------:R0:W-:Y:S01]  /*28720*/  SYNCS.ARRIVE.TRANS64.A1T0 RZ, [R4+URZ+0x22850], RZ ;  /* 0x022850ff04ff79a7 */ /* 0x0001e2000810003f */
[----:B------:R-:W-:Y:S05]  /*28730*/  @P2 BRA `(.L_x_12201) ;  /* 0xfffffff000882947 */ /* 0x000fea000383ffff */
.L_x_12188:
[----:B------:R-:W-:Y:S05]  /*28740*/  BSYNC B0 ;  /* 0x0000000000007941 */ /* 0x000fea0003800000 */
.L_x_12187:
[----:B------:R-:W1:Y:S01]  /*28750*/  S2R R2, SR_TID.X ;  /* 0x0000000000027919 */ /* 0x000e620000002100 */
[----:B------:R-:W-:Y:S01]  /*28760*/  VIADD R24, R24, 0x1 ;  /* 0x0000000118187836 */ /* 0x000fe20000000000 */
[----:B------:R-:W-:Y:S04]  /*28770*/  BSSY B0, `(.L_x_12202) ;  /* 0x0000012000007945 */ /* 0x000fe80003800000 */
[----:B------:R-:W-:-:S04]  /*28780*/  ISETP.NE.AND P0, PT, R24, 0x2, PT ;  /* 0x000000021800780c */ /* 0x000fc80003f05270 */
[----:B------:R-:W-:Y:S02]  /*28790*/  SEL R0, RZ, 0x1, P0 ;  /* 0x00000001ff007807 */ /* 0x000fe40000000000 */
[----:B-1----:R-:W-:-:S04]  /*287a0*/  LOP3.LUT R2, R2, 0x7f, RZ, 0xc0, !PT ;  /* 0x0000007f02027812 */ /* 0x002fc800078ec0ff */
[----:B------:R-:W-:-:S13]  /*287b0*/  ISETP.NE.AND P1, PT, R2, RZ, PT ;  /* 0x000000ff0200720c */ /* 0x000fda0003f25270 */
[----:B------:R-:W-:Y:S05]  /*287c0*/  @P1 BRA `(.L_x_12203) ;  /* 0x0000000000301947 */ /* 0x000fea0003800000 */
[----:B------:R-:W1:Y:S01]  /*287d0*/  S2R R5, SR_LANEID ;  /* 0x0000000000057919 */ /* 0x000e620000000000 */
[----:B------:R-:W-:Y:S01]  /*287e0*/  VOTEU.ANY UR4, UPT, PT ;  /* 0x0000000000047886 */ /* 0x000fe200038e0100 */
[----:B------:R-:W4:Y:S01]  /*287f0*/  LDC.64 R2, c[0x0][0xc60] ;  /* 0x00031800ff027b82 */ /* 0x000f220000000a00 */
[----:B0-23--:R-:W1:Y:S02]  /*28800*/  FLO.U32 R4, UR4 ;  /* 0x0000000400047d00 */ /* 0x00de6400080e0000 */
[----:B-1----:R-:W-:-:S06]  /*28810*/  ISETP.EQ.U32.AND P1, PT, R4, R5, PT ;  /* 0x000000050400720c */ /* 0x002fcc0003f22070 */
[----:B------:R-:W4:Y:S07]  /*28820*/  POPC R5, UR4 ;  /* 0x0000000400057d09 */ /* 0x000f2e0008000000 */
[----:B----4-:R-:W2:Y:S01]  /*28830*/  @P1 ATOMG.E.ADD.STRONG.GPU PT, R3, desc[UR42][R2.64], R5 ;  /* 0x00000005020319a8 */ /* 0x010ea200081ee1ea */
[----:B------:R-:W0:Y:S02]  /*28840*/  S2R R6, SR_LTMASK ;  /* 0x0000000000067919 */ /* 0x000e240000003900 */
[----:B0-----:R-:W-:-:S04]  /*28850*/  LOP3.LUT R6, R6, UR4, RZ, 0xc0, !PT ;  /* 0x0000000406067c12 */ /* 0x001fc8000f8ec0ff */
[----:B------:R-:W0:Y:S01]  /*28860*/  POPC R7, R6 ;  /* 0x0000000600077309 */ /* 0x000e220000000000 */
[----:B--2---:R-:W0:Y:S02]  /*28870*/  SHFL.IDX PT, R4, R3, R4, 0x1f ;  /* 0x00001f0403047589 */ /* 0x004e2400000e0000 */
[----:B0-----:R-:W-:-:S07]  /*28880*/  IADD3 R16, R4, UR37, R7 ;  /* 0x0000002504107c10 */ /* 0x001fce000fffe007 */
.L_x_12203:
[----:B------:R-:W-:Y:S05]  /*28890*/  BSYNC B0 ;  /* 0x0000000000007941 */ /* 0x000fea0003800000 */
.L_x_12202:
[----:B------:R-:W-:Y:S02]  /*288a0*/  LOP3.LUT R25, R25, R0, RZ, 0x3c, !PT ;  /* 0x0000000019197212 */ /* 0x000fe400078e3cff */
[----:B------:R-:W-:-:S07]  /*288b0*/  SEL R24, R24, RZ, P0 ;  /* 0x000000ff18187207 */ /* 0x000fce0000000000 */
.L_x_12162:
[----:B------:R-:W-:Y:S05]  /*288c0*/  BSYNC B7 ;  /* 0x0000000000077941 */ /* 0x000fea0003800000 */
.L_x_12160:
[----:B------:R-:W4:Y:S02]  /*288d0*/  LDL R0, [R1+0x400] ;  /* 0x0004000001007983 */ /* 0x000f240000100800 */
[----:B----4-:R-:W-:-:S13]  /*288e0*/  LOP3.LUT P0, RZ, R0, 0x80, RZ, 0xc0, !PT ;  /* 0x0000008000ff7812 */ /* 0x010fda000780c0ff */
[----:B------:R-:W-:Y:S05]  /*288f0*/  @!P0 BRA `(.L_x_12204) ;  /* 0x0000000000248947 */ /* 0x000fea0003800000 */
[----:B------:R-:W-:Y:S05]  /*28900*/  WARPSYNC.ALL ;  /* 0x0000000000007948 */ /* 0x000fea0003800000 */
[----:B------:R-:W1:Y:S08]  /*28910*/  S2UR UR5, SR_CgaCtaId ;  /* 0x00000000000579c3 */ /* 0x000e700000008800 */
[----:B------:R-:W-:Y:S06]  /*28920*/  BAR.SYNC.DEFER_BLOCKING 0x5, 0x180 ;  /* 0x0146000000007b1d */ /* 0x000fec0000010000 */
[----:B------:R-:W-:-:S02]  /*28930*/  UMOV UR4, 0x400 ;  /* 0x0000040000047882 */ /* 0x000fc40000000000 */
[----:B-1----:R-:W-:-:S06]  /*28940*/  ULEA UR4, UR5, UR4, 0x18 ;  /* 0x0000000405047291 */ /* 0x002fcc000f8ec03f */
[----:B------:R-:W-:-:S05]  /*28950*/  IMAD.U32 R22, RZ, RZ, UR4 ;  /* 0x00000004ff167e24 */ /* 0x000fca000f8e00ff */
[----:B------:R1:W4:Y:S01]  /*28960*/  LDS.128 R16, [R22+0x228d0] ;  /* 0x0228d00016107984 */ /* 0x0003220000000c00 */
[----:B------:R-:W-:Y:S06]  /*28970*/  BAR.ARV 0x4, 0x180 ;  /* 0x0106000000007b1d */ /* 0x000fec0000002000 */
[----:B------:R-:W-:Y:S05]  /*28980*/  BRA `(.L_x_12205) ;  /* 0x0000000800cc7947 */ /* 0x000fea0003800000 */
.L_x_12204:
        /* <DEDUP_REMOVED lines=10> */
[----:B------:R-:W4:Y:S01]  /*28a30*/  @!P1 LDG.E R2, desc[UR42][R2.64] ;  /* 0x0000002a02029981 */ /* 0x000f22000c1e1900 */
[----:B------:R-:W-:Y:S01]  /*28a40*/  IMAD.MOV.U32 R5, RZ, RZ, RZ ;  /* 0x000000ffff057224 */ /* 0x000fe200078e00ff */
[C---:B------:R-:W-:Y:S02]  /*28a50*/  ISETP.GE.U32.AND P2, PT, R8.reuse, 0x2, PT ;  /* 0x000000020800780c */ /* 0x040fe40003f46070 */
[C---:B------:R-:W-:Y:S01]  /*28a60*/  ISETP.GE.U32.AND P3, PT, R8.reuse, 0x4, PT ;  /* 0x000000040800780c */ /* 0x040fe20003f66070 */
[----:B------:R-:W-:Y:S01]  /*28a70*/  SHFL.IDX PT, R0, R16, RZ, 0x1f ;  /* 0x00001fff10007589 */ /* 0x000fe200000e0000 */
[C---:B------:R-:W-:Y:S02]  /*28a80*/  ISETP.GE.U32.AND P4, PT, R8.reuse, 0x8, PT ;  /* 0x000000080800780c */ /* 0x040fe40003f86070 */
[C---:B------:R-:W-:Y:S01]  /*28a90*/  ISETP.GE.U32.AND P5, PT, R8.reuse, 0x10, PT ;  /* 0x000000100800780c */ /* 0x040fe20003fa6070 */
[----:B0-23--:R-:W-:Y:S01]  /*28aa0*/  SHFL.IDX PT, R4, R16, 0x1, 0x1f ;  /* 0x00201f0010047f89 */ /* 0x00dfe200000e0000 */
        /* <DEDUP_REMOVED lines=18> */
.L_x_12399:
[----:B------:R-:W-:Y:S02]  /*28bd0*/  ULDC UR4, c[0x0][0xc38] ;  /* 0x00030e0000047ab9 */ /* 0x000fe40000000800 */
[----:B------:R-:W-:-:S04]  /*28be0*/  IMAD.U32 R7, RZ, RZ, UR4 ;  /* 0x00000004ff077e24 */ /* 0x000fc8000f8e00ff */
[----:B-1----:R-:W-:-:S04]  /*28bf0*/  IMAD R14, R14, R7, RZ ;  /* 0x000000070e0e7224 */ /* 0x002fc800078e02ff */
[----:B------:R-:W-:-:S05]  /*28c00*/  IMAD.IADD R9, R4, 0x1, R14 ;  /* 0x0000000104097824 */ /* 0x000fca00078e020e */
[----:B------:R-:W-:-:S13]  /*28c10*/  ISETP.GT.AND P6, PT, R9, R0, PT ;  /* 0x000000000900720c */ /* 0x000fda0003fc4270 */
[----:B------:R-:W-:Y:S05]  /*28c20*/  @P6 BRA `(.L_x_12207) ;  /* 0x00000000009c6947 */ /* 0x000fea0003800000 */
.L_x_12212:
        /* <DEDUP_REMOVED lines=14> */
.L_x_12210:
[----:B------:R-:W-:Y:S05]  /*28d10*/  BSYNC B0 ;  /* 0x0000000000007941 */ /* 0x000fea0003800000 */
.L_x_12209:
        /* <DEDUP_REMOVED lines=18> */
.L_x_12407:
[----:B------:R-:W-:Y:S02]  /*28e40*/  ULDC UR4, c[0x0][0xc38] ;  /* 0x00030e0000047ab9 */ /* 0x000fe40000000800 */
[----:B------:R-:W-:-:S04]  /*28e50*/  IMAD.U32 R7, RZ, RZ, UR4 ;  /* 0x00000004ff077e24 */ /* 0x000fc8000f8e00ff */
[----:B-1----:R-:W-:-:S04]  /*28e60*/  IMAD R14, R14, R7, RZ ;  /* 0x000000070e0e7224 */ /* 0x002fc800078e02ff */
[----:B------:R-:W-:-:S05]  /*28e70*/  IMAD.IADD R9, R14, 0x1, R9 ;  /* 0x000000010e097824 */ /* 0x000fca00078e0209 */
[----:B------:R-:W-:-:S13]  /*28e80*/  ISETP.GT.AND P6, PT, R9, R0, PT ;  /* 0x000000000900720c */ /* 0x000fda0003fc4270 */
[----:B------:R-:W-:Y:S05]  /*28e90*/  @!P6 BRA `(.L_x_12212) ;  /* 0xfffffffc0064e947 */ /* 0x000fea000383ffff */
.L_x_12207:
        /* <DEDUP_REMOVED lines=8> */
.L_x_12411:
[----:B------:R-:W-:Y:S01]  /*28f20*/  ISETP.NE.AND P0, PT, R3, RZ, PT ;  /* 0x000000ff0300720c */ /* 0x000fe20003f05270 */
[----:B------:R-:W-:-:S12]  /*28f30*/  IMAD.MOV.U32 R14, RZ, RZ, RZ ;  /* 0x000000ffff0e7224 */ /* 0x000fd800078e00ff */
[----:B------:R-:W-:Y:S05]  /*28f40*/  @!P0 BRA `(.L_x_12214) ;  /* 0x0000000000108947 */ /* 0x000fea0003800000 */
[----:B------:R-:W-:Y:S01]  /*28f50*/  UMOV UR4, 0xffffffff ;  /* 0xffffffff00047882 */ /* 0x000fe20000000000 */
[----:B------:R-:W-:Y:S02]  /*28f60*/  VIADD R12, R4, 0xffffffff ;  /* 0xffffffff040c7836 */ /* 0x000fe40000000000 */
[----:B------:R-:W-:Y:S05]  /*28f70*/  BRA.DIV UR4, `(.L_x_12215) ;  /* 0x0000005a04407947 */ /* 0x000fea000b800000 */
[----:B------:R3:W4:Y:S02]  /*28f80*/  SHFL.IDX PT, R14, R2, R12, 0x1f ;  /* 0x00001f0c020e7589 */ /* 0x00072400000e0000 */
.L_x_12214:
[----:B0--3--:R-:W0:Y:S01]  /*28f90*/  LDC.64 R2, c[0x0][0xc90] ;  /* 0x00032400ff027b82 */ /* 0x009e220000000a00 */
[----:B------:R-:W-:-:S04]  /*28fa0*/  IMAD.IADD R19, R4, 0x1, R19 ;  /* 0x0000000104137824 */ /* 0x000fc800078e0213 */
[----:B0-----:R-:W-:-:S05]  /*28fb0*/  IMAD.WIDE R2, R19, 0x4, R2 ;  /* 0x0000000413027825 */ /* 0x001fca00078e0202 */
[----:B------:R0:W1:Y:S01]  /*28fc0*/  LDG.E R6, desc[UR42][R2.64] ;  /* 0x0000002a02067981 */ /* 0x000062000c1e1900 */
[----:B----4-:R-:W-:Y:S02]  /*28fd0*/  IMAD R16, R14, R7, R16 ;  /* 0x000000070e107224 */ /* 0x010fe400078e0210 */
[----:B0-----:R-:W-:Y:S02]  /*28fe0*/  IMAD.MOV.U32 R2, RZ, RZ, RZ ;  /* 0x000000ffff027224 */ /* 0x001fe400078e00ff */
        /* <DEDUP_REMOVED lines=60> */
.L_x_12208:
[----:B------:R-:W-:Y:S01]  /*293b0*/  UMOV UR4, URZ ;  /* 0x0000003f00047c82 */ /* 0x000fe20008000000 */
[----:B------:R-:W-:Y:S01]  /*293c0*/  UMOV UR5, URZ ;  /* 0x0000003f00057c82 */ /* 0x000fe20008000000 */
[----:B------:R-:W-:Y:S01]  /*293d0*/  ULDC UR6, c[0x0][0xc3c] ;  /* 0x00030f0000067ab9 */ /* 0x000fe20000000800 */
[----:B------:R-:W-:Y:S02]  /*293e0*/  IMAD.MOV.U32 R16, RZ, RZ, R0 ;  /* 0x000000ffff107224 */ /* 0x000fe400078e0000 */
[----:B------:R-:W-:Y:S02]  /*293f0*/  IMAD.U32 R17, RZ, RZ, UR4 ;  /* 0x00000004ff117e24 */ /* 0x000fe4000f8e00ff */
[----:B------:R-:W-:Y:S02]  /*29400*/  IMAD.U32 R18, RZ, RZ, UR5 ;  /* 0x00000005ff127e24 */ /* 0x000fe4000f8e00ff */
[----:B------:R-:W-:-:S07]  /*29410*/  IMAD.U32 R19, RZ, RZ, UR6 ;  /* 0x00000006ff137e24 */ /* 0x000fce000f8e00ff */
.L_x_12216:
        /* <DEDUP_REMOVED lines=10> */
.L_x_12205:
[----:B------:R-:W-:Y:S02]  /*294c0*/  ULDC UR4, c[0x0][0xc3c] ;  /* 0x00030f0000047ab9 */ /* 0x000fe40000000800 */
[----:B----4-:R-:W-:-:S13]  /*294d0*/  ISETP.GE.AND P0, PT, R19, UR4, PT ;  /* 0x0000000413007c0c */ /* 0x010fda000bf06270 */
[----:B------:R-:W-:Y:S05]  /*294e0*/  @!P0 BRA `(.L_x_12217) ;  /* 0xffffff9c005c8947 */ /* 0x000fea000383ffff */
[----:B------:R-:W-:Y:S05]  /*294f0*/  BSYNC B8 ;  /* 0x0000000000087941 */ /* 0x000fea0003800000 */
.L_x_12102:
        /* <DEDUP_REMOVED lines=12> */
.L_x_12414:
[----:B------:R-:W-:Y:S05]  /*295c0*/  BSYNC B0 ;  /* 0x0000000000007941 */ /* 0x000fea0003800000 */
.L_x_12218:
[----:B------:R-:W-:-:S03]  /*295d0*/  UMOV UR4, 0xffffffff ;  /* 0xffffffff00047882 */ /* 0x000fc60000000000 */
[----:B------:R-:W-:Y:S05]  /*295e0*/  BRA.DIV UR4, `(.L_x_12220) ;  /* 0x0000005204dc7947 */ /* 0x000fea000b800000 */
[----:B0-----:R-:W0:Y:S02]  /*295f0*/  S2R R0, SR_TID.X ;  /* 0x0000000000007919 */ /* 0x001e240000002100 */
[----:B0-----:R-:W-:-:S04]  /*29600*/  SHF.R.U32.HI R0, RZ, 0x5, R0 ;  /* 0x00000005ff007819 */ /* 0x001fc80000011600 */
[----:B------:R-:W-:-:S05]  /*29610*/  LOP3.LUT R0, R0, 0x3, RZ, 0xc0, !PT ;  /* 0x0000000300007812 */ /* 0x000fca00078ec0ff */
[----:B------:R0:W2:Y:S02]  /*29620*/  SHFL.IDX PT, R14, R0, RZ, 0x1f ;  /* 0x00001fff000e7589 */ /* 0x0000a400000e0000 */
.L_x_12417:
[----:B--2---:R-:W-:-:S13]  /*29630*/  ISETP.NE.AND P0, PT, R14, RZ, PT ;  /* 0x000000ff0e00720c */ /* 0x004fda0003f05270 */
[----:B------:R-:W-:Y:S05]  /*29640*/  @P0 BRA `(.L_x_11860) ;  /* 0x0000000000880947 */ /* 0x000fea0003800000 */
[----:B------:R-:W-:-:S03]  /*29650*/  UMOV UR4, 0xffffffff ;  /* 0xffffffff00047882 */ /* 0x000fc60000000000 */
[----:B------:R-:W-:Y:S05]  /*29660*/  BRA.DIV UR4, `(.L_x_12221) ;  /* 0x0000005204f07947 */ /* 0x000fea000b800000 */
[----:B------:R-:W-:-:S13]  /*29670*/  ELECT P6, URZ, PT ;  /* 0x00000000003f782f */ /* 0x000fda00038c0000 */
.L_x_12420:
[----:B------:R-:W-:Y:S05]  /*29680*/  @!P6 BRA `(.L_x_11860) ;  /* 0x000000000078e947 */ /* 0x000fea0003800000 */
[----:B------:R-:W-:-:S06]  /*29690*/  ULOP3.LUT UR4, UR36, 0x2, URZ, 0xfc, !UPT ;  /* 0x0000000224047892 */ /* 0x000fcc000f8efc3f */
[----:B0-----:R-:W-:-:S05]  /*296a0*/  IMAD.U32 R0, RZ, RZ, UR4 ;  /* 0x00000004ff007e24 */ /* 0x001fca000f8e00ff */
[----:B------:R-:W-:-:S13]  /*296b0*/  ISETP.NE.AND P0, PT, R0, 0x3, PT ;  /* 0x000000030000780c */ /* 0x000fda0003f05270 */
[----:B------:R-:W-:Y:S05]  /*296c0*/  @!P0 BRA `(.L_x_12222) ;  /* 0x0000000000048947 */ /* 0x000fea0003800000 */
[----:B------:R-:W-:Y:S01]  /*296d0*/  BPT.TRAP 0x1 ;  /* 0x000000040000795c */ /* 0x000fe20000300000 */
.L_x_12222:
[C---:B------:R-:W-:Y:S01]  /*296e0*/  IMAD R3, R24.reuse, 0x8, R5 ;  /* 0x0000000818037824 */ /* 0x040fe200078e0205 */
[----:B------:R-:W-:Y:S01]  /*296f0*/  SHF.L.U32 R2, R25, 0x1f, RZ ;  /* 0x0000001f19027819 */ /* 0x000fe200000006ff */
[----:B------:R-:W-:-:S03]  /*29700*/  VIADD R24, R24, 0x1 ;  /* 0x0000000118187836 */ /* 0x000fc60000000000 */
[----:B------:R-:W0:Y:S02]  /*29710*/  SYNCS.PHASECHK.TRANS64.TRYWAIT P1, [R3+URZ+0x22840], R2 ;  /* 0x02284002030075a7 */ /* 0x000e24000802017f */
[----:B------:R-:W-:-:S04]  /*29720*/  ISETP.NE.AND P2, PT, R24, 0x2, PT ;  /* 0x000000021800780c */ /* 0x000fc80003f45270 */
[----:B------:R-:W-:Y:S01]  /*29730*/  SEL R0, RZ, 0x1, P2 ;  /* 0x00000001ff007807 */ /* 0x000fe20001000000 */
[----:B0-----:R-:W-:Y:S08]  /*29740*/  @!P1 BRA `(.L_x_12223) ;  /* 0x0000005000d89947 */ /* 0x001ff00003800000 */
.L_x_12421:
[----:B------:R-:W-:Y:S02]  /*29750*/  SEL R24, R24, RZ, P2 ;  /* 0x000000ff18187207 */ /* 0x000fe40001000000 */
[----:B------:R-:W-:Y:S01]  /*29760*/  LOP3.LUT R0, R25, R0, RZ, 0x3c, !PT ;  /* 0x0000000019007212 */ /* 0x000fe200078e3cff */
[----:B------:R-:W-:Y:S06]  /*29770*/  @!P0 BRA `(.L_x_12224) ;  /* 0x0000000000048947 */ /* 0x000fec0003800000 */
[----:B------:R-:W-:Y:S01]  /*29780*/  BPT.TRAP 0x1 ;  /* 0x000000040000795c */ /* 0x000fe20000300000 */
.L_x_12224:
[----:B------:R-:W-:Y:S01]  /*29790*/  IMAD R5, R24, 0x8, R5 ;  /* 0x0000000818057824 */ /* 0x000fe200078e0205 */
[----:B------:R-:W-:-:S04]  /*297a0*/  SHF.L.U32 R0, R0, 0x1f, RZ ;  /* 0x0000001f00007819 */ /* 0x000fc800000006ff */
[----:B------:R-:W2:Y:S02]  /*297b0*/  SYNCS.PHASECHK.TRANS64.TRYWAIT P1, [R5+URZ+0x22840], R0 ;  /* 0x02284000050075a7 */ /* 0x000ea4000802017f */
[----:B--2---:R-:W-:Y:S05]  /*297c0*/  @!P1 BRA `(.L_x_12225) ;  /* 0x0000005000cc9947 */ /* 0x004fea0003800000 */
.L_x_12422:
[----:B------:R-:W-:Y:S05]  /*297d0*/  @!P0 BRA `(.L_x_12226) ;  /* 0x0000000000048947 */ /* 0x000fea0003800000 */
[----:B------:R-:W-:Y:S01]  /*297e0*/  BPT.TRAP 0x1 ;  /* 0x000000040000795c */ /* 0x000fe20000300000 */
.L_x_12226:
[----:B------:R-:W4:Y:S02]  /*297f0*/  SYNCS.PHASECHK.TRANS64.TRYWAIT P1, [R3+URZ+0x22860], R2 ;  /* 0x02286002030075a7 */ /* 0x000f24000802017f */
[----:B----4-:R-:W-:Y:S05]  /*29800*/  @!P1 BRA `(.L_x_12227) ;  /* 0x0000005000d09947 */ /* 0x010fea0003800000 */
.L_x_12423:
[----:B------:R-:W-:Y:S05]  /*29810*/  @!P0 BRA `(.L_x_12228) ;  /* 0x0000000000048947 */ /* 0x000fea0003800000 */
[----:B------:R-:W-:Y:S01]  /*29820*/  BPT.TRAP 0x1 ;  /* 0x000000040000795c */ /* 0x000fe20000300000 */
.L_x_12228:
[----:B------:R0:W0:Y:S02]  /*29830*/  SYNCS.PHASECHK.TRANS64.TRYWAIT P0, [R5+URZ+0x22860], R0 ;  /* 0x02286000050075a7 */ /* 0x000024000800017f */
[----:B0-----:R-:W-:Y:S05]  /*29840*/  @!P0 NANOSLEEP.SYNCS 0x989680 ;  /* 0x009896800000895d */ /* 0x001fea0003900000 */
[----:B------:R-:W0:Y:S02]  /*29850*/  @!P0 SYNCS.PHASECHK.TRANS64 P0, [R5+URZ+0x22860], R0 ;  /* 0x02286000050085a7 */ /* 0x000e24000800007f */
[----:B0-----:R-:W-:Y:S05]  /*29860*/  @!P0 BRA `(.L_x_12228) ;  /* 0xfffffffc00f08947 */ /* 0x001fea000383ffff */
.L_x_11860:
[----:B------:R-:W-:Y:S05]  /*29870*/  BSYNC B9 ;  /* 0x0000000000097941 */ /* 0x000fea0003800000 */
.L_x_11857:
[----:B------:R-:W-:Y:S05]  /*29880*/  EXIT ;  /* 0x000000000000794d */ /* 0x000fea0003800000 */
.L_x_11886:
[----:B0-----:R0:W1:Y:S02]  /*29890*/  SYNCS.PHASECHK.TRANS64.TRYWAIT P5, [R72+URZ+0x22890], R87 ;  /* 0x02289057480075a7 */ /* 0x00106400080a017f */
[----:B-1----:R-:W-:Y:S05]  /*298a0*/  @!P5 NANOSLEEP.SYNCS 0x989680 ;  /* 0x009896800000d95d */ /* 0x002fea0003900000 */
[----:B------:R-:W1:Y:S02]  /*298b0*/  @!P5 SYNCS.PHASECHK.TRANS64 P5, [R72+URZ+0x22890], R87 ;  /* 0x022890574800d5a7 */ /* 0x000e6400080a007f */
[----:B-1----:R-:W-:Y:S05]  /*298c0*/  @!P5 BRA `(.L_x_11886) ;  /* 0xfffffffc00f0d947 */ /* 0x002fea000383ffff */
[----:B------:R-:W-:Y:S05]  /*298d0*/  BRA `(.L_x_12229) ;  /* 0xfffffd9400e47947 */ /* 0x000fea000383ffff */
.L_x_11887:
        /* <DEDUP_REMOVED lines=8> */
.L_x_12231:
[----:B------:R-:W-:Y:S05]  /*29960*/  BSYNC B1 ;  /* 0x0000000000017941 */ /* 0x000fea0003800000 */
.L_x_12230:
        /* <DEDUP_REMOVED lines=8> */
.L_x_12232:
[----:B------:R-:W-:Y:S05]  /*299f0*/  BRA `(.L_x_12233) ;  /* 0xfffffd9400b07947 */ /* 0x000fea000383ffff */
.L_x_11896:
[----:B------:R-:W-:Y:S01]  /*29a00*/  BSSY B1, `(.L_x_12234) ;  /* 0x0000008000017945 */ /* 0x000fe20003800000 */
[----:B------:R-:W-:Y:S02]  /*29a10*/  IMAD.MOV.U32 R13, RZ, RZ, R84 ;  /* 0x000000ffff0d7224 */ /* 0x000fe400078e0054 */
[----:B------:R-:W-:Y:S02]  /*29a20*/  IMAD.MOV.U32 R12, RZ, RZ, 0x1 ;  /* 0x00000001ff0c7424 */ /* 0x000fe400078e00ff */
[----:B0---4-:R-:W-:Y:S02]  /*29a30*/  IMAD.MOV.U32 R11, RZ, RZ, 0x1c1f ;  /* 0x00001c1fff0b7424 */ /* 0x011fe400078e00ff */
[----:B------:R-:W-:-:S07]  /*29a40*/  IMAD.MOV.U32 R15, RZ, RZ, -0x1 ;  /* 0xffffffffff0f7424 */ /* 0x000fce00078e00ff */
[----:B-123--:R-:W-:Y:S05]  /*29a50*/  WARPSYNC.COLLECTIVE R15, `(.L_x_12235) ;  /* 0x000000000f087348 */ /* 0x00efea0003c00000 */
[----:B---3--:R0:W3:Y:S02]  /*29a60*/  SHFL.IDX P6, R14, R13, R12, R11 ;  /* 0x0000000c0d0e7389 */ /* 0x0080e400000c000b */
[----:B0123--:R-:W-:Y:S01]  /*29a70*/  ENDCOLLECTIVE ;  /* 0x000000000000791b */ /* 0x00ffe20003800000 */
.L_x_12235:
[----:B------:R-:W-:Y:S05]  /*29a80*/  BSYNC B1 ;  /* 0x0000000000017941 */ /* 0x000fea0003800000 */
.L_x_12234:
        /* <DEDUP_REMOVED lines=8> */
.L_x_12236:
[----:B------:R-:W-:Y:S05]  /*29b10*/  BRA `(.L_x_12237) ;  /* 0xfffffd9c00487947 */ /* 0x000fea000383ffff */
.L_x_11910:
[----:B0-----:R0:W1:Y:S02]  /*29b20*/  SYNCS.PHASECHK.TRANS64.TRYWAIT P4, [R72+URZ+0x22890], R87 ;  /* 0x02289057480075a7 */ /* 0x001064000808017f */
[----:B-1----:R-:W-:Y:S05]  /*29b30*/  @!P4 NANOSLEEP.SYNCS 0x989680 ;  /* 0x009896800000c95d */ /* 0x002fea0003900000 */
[----:B------:R-:W1:Y:S02]  /*29b40*/  @!P4 SYNCS.PHASECHK.TRANS64 P4, [R72+URZ+0x22890], R87 ;  /* 0x022890574800c5a7 */ /* 0x000e64000808007f */
[----:B-1----:R-:W-:Y:S05]  /*29b50*/  @!P4 BRA `(.L_x_11910) ;  /* 0xfffffffc00f0c947 */ /* 0x002fea000383ffff */
[----:B------:R-:W-:Y:S05]  /*29b60*/  BRA `(.L_x_12238) ;  /* 0xfffffda800cc7947 */ /* 0x000fea000383ffff */
.L_x_11911:
        /* <DEDUP_REMOVED lines=8> */
.L_x_12240:
[----:B------:R-:W-:Y:S05]  /*29bf0*/  BSYNC B1 ;  /* 0x0000000000017941 */ /* 0x000fea0003800000 */
.L_x_12239:
        /* <DEDUP_REMOVED lines=8> */
.L_x_12241:
[----:B------:R-:W-:Y:S01]  /*29c80*/  IMAD.MOV.U32 R76, RZ, RZ, R14 ;  /* 0x000000ffff4c7224 */ /* 0x000fe200078e000e */
[----:B------:R-:W-:Y:S06]  /*29c90*/  BRA `(.L_x_12242) ;  /* 0xfffffda800947947 */ /* 0x000fec000383ffff */
.L_x_11916:
        /* <DEDUP_REMOVED lines=8> */
.L_x_12244:
[----:B------:R-:W-:Y:S05]  /*29d20*/  BSYNC B1 ;  /* 0x0000000000017941 */ /* 0x000fea0003800000 */
.L_x_12243:
        /* <DEDUP_REMOVED lines=8> */
.L_x_12245:
[----:B------:R-:W-:Y:S05]  /*29db0*/  BRA `(.L_x_12246) ;  /* 0xfffffdb000447947 */ /* 0x000fea000383ffff */
.L_x_11921:
[----:B0-----:R0:W1:Y:S02]  /*29dc0*/  SYNCS.PHASECHK.TRANS64.TRYWAIT P2, [R72+URZ+0x22890], R87 ;  /* 0x02289057480075a7 */ /* 0x001064000804017f */
[----:B-1----:R-:W-:Y:S05]  /*29dd0*/  @!P2 NANOSLEEP.SYNCS 0x989680 ;  /* 0x009896800000a95d */ /* 0x002fea0003900000 */
[----:B------:R-:W1:Y:S02]  /*29de0*/  @!P2 SYNCS.PHASECHK.TRANS64 P2, [R72+URZ+0x22890], R87 ;  /* 0x022890574800a5a7 */ /* 0x000e64000804007f */
[----:B-1----:R-:W-:Y:S05]  /*29df0*/  @!P2 BRA `(.L_x_11921) ;  /* 0xfffffffc00f0a947 */ /* 0x002fea000383ffff */
[----:B------:R-:W-:Y:S05]  /*29e00*/  BRA `(.L_x_12247) ;  /* 0xfffffdb800347947 */ /* 0x000fea000383ffff */
.L_x_11922:
        /* <DEDUP_REMOVED lines=8> */
.L_x_12249:
[----:B------:R-:W-:Y:S05]  /*29e90*/  BSYNC B1 ;  /* 0x0000000000017941 */ /* 0x000fea0003800000 */
.L_x_12248:
        /* <DEDUP_REMOVED lines=8> */
.L_x_12250:
[----:B------:R-:W-:Y:S05]  /*29f20*/  BRA `(.L_x_12251) ;  /* 0xfffffdb8005c7947 */ /* 0x000fea000383ffff */
.L_x_11925:
[----:B------:R-:W-:Y:S01]  /*29f30*/  BSSY B1, `(.L_x_12252) ;  /* 0x0000008000017945 */ /* 0x000fe20003800000 */
[----:B------:R-:W-:Y:S02]  /*29f40*/  IMAD.MOV.U32 R13, RZ, RZ, R9 ;  /* 0x000000ffff0d7224 */ /* 0x000fe400078e0009 */
[----:B------:R-:W-:Y:S02]  /*29f50*/  IMAD.MOV.U32 R12, RZ, RZ, 0x1 ;  /* 0x00000001ff0c7424 */ /* 0x000fe400078e00ff */
[----:B------:R-:W-:Y:S02]  /*29f60*/  IMAD.MOV.U32 R11, RZ, RZ, 0x1c1f ;  /* 0x00001c1fff0b7424 */ /* 0x000fe400078e00ff */
[----:B----4-:R-:W-:-:S07]  /*29f70*/  IMAD.MOV.U32 R15, RZ, RZ, -0x1 ;  /* 0xffffffffff0f7424 */ /* 0x010fce00078e00ff */
[----:B0123--:R-:W-:Y:S05]  /*29f80*/  WARPSYNC.COLLECTIVE R15, `(.L_x_12253) ;  /* 0x000000000f087348 */ /* 0x00ffea0003c00000 */
[----:B---3--:R3:W4:Y:S02]  /*29f90*/  SHFL.IDX P6, R14, R13, R12, R11 ;  /* 0x0000000c0d0e7389 */ /* 0x00872400000c000b */
[----:B01234-:R-:W-:Y:S01]  /*29fa0*/  ENDCOLLECTIVE ;  /* 0x000000000000791b */ /* 0x01ffe20003800000 */
.L_x_12253:
[----:B------:R-:W-:Y:S05]  /*29fb0*/  BSYNC B1 ;  /* 0x0000000000017941 */ /* 0x000fea0003800000 */
.L_x_12252:
        /* <DEDUP_REMOVED lines=8> */
.L_x_12254:
[----:B------:R-:W-:Y:S05]  /*2a040*/  BRA `(.L_x_12255) ;  /* 0xfffffdb8005c7947 */ /* 0x000fea000383ffff */
.L_x_11929:
[----:B0-----:R0:W4:Y:S02]  /*2a050*/  SYNCS.PHASECHK.TRANS64.TRYWAIT P3, [R72+URZ+0x228b0], R87 ;  /* 0x0228b057480075a7 */ /* 0x001124000806017f */
[----:B----4-:R-:W-:Y:S05]  /*2a060*/  @!P3 NANOSLEEP.SYNCS 0x989680 ;  /* 0x009896800000b95d */ /* 0x010fea0003900000 */
[----:B------:R-:W4:Y:S02]  /*2a070*/  @!P3 SYNCS.PHASECHK.TRANS64 P3, [R72+URZ+0x228b0], R87 ;  /* 0x0228b0574800b5a7 */ /* 0x000f24000806007f */
[----:B----4-:R-:W-:Y:S05]  /*2a080*/  @!P3 BRA `(.L_x_11929) ;  /* 0xfffffffc00f0b947 */ /* 0x010fea000383ffff */
[----:B------:R-:W-:Y:S05]  /*2a090*/  BRA `(.L_x_12256) ;  /* 0xfffffdb800d07947 */ /* 0x000fea000383ffff */
.L_x_11945:
[----:B------:R-:W-:Y:S01]  /*2a0a0*/  BSSY B0, `(.L_x_12257) ;  /* 0x0000008000007945 */ /* 0x000fe20003800000 */
[----:B------:R-:W-:Y:S02]  /*2a0b0*/  IMAD.MOV.U32 R13, RZ, RZ, R228 ;  /* 0x000000ffff0d7224 */ /* 0x000fe400078e00e4 */
[----:B------:R-:W-:Y:S02]  /*2a0c0*/  IMAD.MOV.U32 R12, RZ, RZ, RZ ;  /* 0x000000ffff0c7224 */ /* 0x000fe400078e00ff */
[----:B------:R-:W-:Y:S02]  /*2a0d0*/  IMAD.MOV.U32 R11, RZ, RZ, 0x1f ;  /* 0x0000001fff0b7424 */ /* 0x000fe400078e00ff */
[----:B------:R-:W-:-:S07]  /*2a0e0*/  IMAD.MOV.U32 R15, RZ, RZ, -0x1 ;  /* 0xffffffffff0f7424 */ /* 0x000fce00078e00ff */
[----:B--2-45:R-:W-:Y:S05]  /*2a0f0*/  WARPSYNC.COLLECTIVE R15, `(.L_x_12258) ;  /* 0x000000000f087348 */ /* 0x034fea0003c00000 */
[----:B------:R0:W1:Y:S02]  /*2a100*/  SHFL.IDX P6, R14, R13, R12, R11 ;  /* 0x0000000c0d0e7389 */ /* 0x00006400000c000b */
[----:B012-45:R-:W-:Y:S01]  /*2a110*/  ENDCOLLECTIVE ;  /* 0x000000000000791b */ /* 0x037fe20003800000 */
.L_x_12258:
[----:B------:R-:W-:Y:S05]  /*2a120*/  BSYNC B0 ;  /* 0x0000000000007941 */ /* 0x000fea0003800000 */
.L_x_12257:
[----:B------:R-:W-:Y:S05]  /*2a130*/  BRA `(.L_x_12259) ;  /* 0xfffffdcc00747947 */ /* 0x000fea000383ffff */
.L_x_11957:
        /* <DEDUP_REMOVED lines=8> */
.L_x_12261:
[----:B------:R-:W-:Y:S05]  /*2a1c0*/  BSYNC B1 ;  /* 0x0000000000017941 */ /* 0x000fea0003800000 */
.L_x_12260:
        /* <DEDUP_REMOVED lines=8> */
.L_x_12262:
[----:B------:R-:W-:Y:S02]  /*2a250*/  IMAD.MOV.U32 R13, RZ, RZ, R7 ;  /* 0x000000ffff0d7224 */ /* 0x000fe400078e0007 */
[----:B------:R-:W-:-:S07]  /*2a260*/  IMAD.MOV.U32 R2, RZ, RZ, R14 ;  /* 0x000000ffff027224 */ /* 0x000fce00078e000e */
[----:B------:R-:W-:Y:S05]  /*2a270*/  WARPSYNC.COLLECTIVE R15, `(.L_x_12263) ;  /* 0x000000000f087348 */ /* 0x000fea0003c00000 */
[----:B------:R0:W1:Y:S02]  /*2a280*/  SHFL.IDX P6, R14, R13, R12, R11 ;  /* 0x0000000c0d0e7389 */ /* 0x00006400000c000b */
[----:B01----:R-:W-:Y:S01]  /*2a290*/  ENDCOLLECTIVE ;  /* 0x000000000000791b */ /* 0x003fe20003800000 */
.L_x_12263:
[----:B------:R-:W-:Y:S02]  /*2a2a0*/  IMAD.MOV.U32 R13, RZ, RZ, R6 ;  /* 0x000000ffff0d7224 */ /* 0x000fe400078e0006 */
[----:B------:R-:W-:-:S07]  /*2a2b0*/  IMAD.MOV.U32 R5, RZ, RZ, R14 ;  /* 0x000000ffff057224 */ /* 0x000fce00078e000e */
[----:B------:R-:W-:Y:S05]  /*2a2c0*/  WARPSYNC.COLLECTIVE R15, `(.L_x_12264) ;  /* 0x000000000f087348 */ /* 0x000fea0003c00000 */
[----:B------:R0:W1:Y:S02]  /*2a2d0*/  SHFL.IDX P6, R14, R13, R12, R11 ;  /* 0x0000000c0d0e7389 */ /* 0x00006400000c000b */
[----:B01----:R-:W-:Y:S01]  /*2a2e0*/  ENDCOLLECTIVE ;  /* 0x000000000000791b */ /* 0x003fe20003800000 */
.L_x_12264:
[----:B------:R-:W-:Y:S05]  /*2a2f0*/  BRA `(.L_x_12265) ;  /* 0xfffffdd400e87947 */ /* 0x000fea000383ffff */
.L_x_11960:
        /* <DEDUP_REMOVED lines=8> */
.L_x_12267:
[----:B------:R-:W-:Y:S05]  /*2a380*/  BSYNC B1 ;  /* 0x0000000000017941 */ /* 0x000fea0003800000 */
.L_x_12266:
        /* <DEDUP_REMOVED lines=8> */
.L_x_12268:
[----:B------:R-:W-:Y:S02]  /*2a410*/  IMAD.MOV.U32 R13, RZ, RZ, R7 ;  /* 0x000000ffff0d7224 */ /* 0x000fe400078e0007 */
[----:B------:R-:W-:-:S07]  /*2a420*/  IMAD.MOV.U32 R2, RZ, RZ, R14 ;  /* 0x000000ffff027224 */ /* 0x000fce00078e000e */
[----:B------:R-:W-:Y:S05]  /*2a430*/  WARPSYNC.COLLECTIVE R15, `(.L_x_12269) ;  /* 0x000000000f087348 */ /* 0x000fea0003c00000 */
[----:B------:R0:W1:Y:S02]  /*2a440*/  SHFL.IDX P6, R14, R13, R12, R11 ;  /* 0x0000000c0d0e7389 */ /* 0x00006400000c000b */
[----:B01----:R-:W-:Y:S01]  /*2a450*/  ENDCOLLECTIVE ;  /* 0x000000000000791b */ /* 0x003fe20003800000 */
.L_x_12269:
[----:B------:R-:W-:Y:S02]  /*2a460*/  IMAD.MOV.U32 R13, RZ, RZ, R6 ;  /* 0x000000ffff0d7224 */ /* 0x000fe400078e0006 */
[----:B------:R-:W-:-:S07]  /*2a470*/  IMAD.MOV.U32 R5, RZ, RZ, R14 ;  /* 0x000000ffff057224 */ /* 0x000fce00078e000e */
[----:B------:R-:W-:Y:S05]  /*2a480*/  WARPSYNC.COLLECTIVE R15, `(.L_x_12270) ;  /* 0x000000000f087348 */ /* 0x000fea0003c00000 */
[----:B------:R0:W1:Y:S02]  /*2a490*/  SHFL.IDX P6, R14, R13, R12, R11 ;  /* 0x0000000c0d0e7389 */ /* 0x00006400000c000b */
[----:B01----:R-:W-:Y:S01]  /*2a4a0*/  ENDCOLLECTIVE ;  /* 0x000000000000791b */ /* 0x003fe20003800000 */
.L_x_12270:
[----:B------:R-:W-:Y:S05]  /*2a4b0*/  BRA `(.L_x_12271) ;  /* 0xfffffdd800407947 */ /* 0x000fea000383ffff */
.L_x_11964:
[----:B0-----:R0:W2:Y:S02]  /*2a4c0*/  SYNCS.PHASECHK.TRANS64.TRYWAIT P0, [R148+URZ+0x22800], R3 ;  /* 0x02280003940075a7 */ /* 0x0010a4000800017f */
[----:B--2---:R-:W-:Y:S05]  /*2a4d0*/  @!P0 NANOSLEEP.SYNCS 0x989680 ;  /* 0x009896800000895d */ /* 0x004fea0003900000 */
[----:B------:R-:W2:Y:S02]  /*2a4e0*/  @!P0 SYNCS.PHASECHK.TRANS64 P0, [R148+URZ+0x22800], R3 ;  /* 0x02280003940085a7 */ /* 0x000ea4000800007f */
[----:B--2---:R-:W-:Y:S05]  /*2a4f0*/  @!P0 BRA `(.L_x_11964) ;  /* 0xfffffffc00f08947 */ /* 0x004fea000383ffff */
[----:B------:R-:W-:Y:S05]  /*2a500*/  BRA `(.L_x_12272) ;  /* 0xfffffdd800bc7947 */ /* 0x000fea000383ffff */
.L_x_11972:
        /* <DEDUP_REMOVED lines=9> */
.L_x_12274:
[----:B------:R-:W-:Y:S05]  /*2a5a0*/  BSYNC B1 ;  /* 0x0000000000017941 */ /* 0x000fea0003800000 */
.L_x_12273:
        /* <DEDUP_REMOVED lines=10> */
.L_x_12275:
        /* <DEDUP_REMOVED lines=8> */
.L_x_12276:
        /* <DEDUP_REMOVED lines=9> */
.L_x_12277:
        /* <DEDUP_REMOVED lines=14> */
[----:B------:R-:W-:-:S07]  /*2a840*/  IMAD.MOV.U32 R2, RZ, RZ, R55 ;  /* 0x000000ffff027224 */ /* 0x000fce00078e0037 */
[----:B-----5:R-:W-:Y:S05]  /*2a850*/  WARPSYNC.COLLECTIVE R15, `(.L_x_12278) ;  /* 0x000000000f087348 */ /* 0x020fea0003c00000 */
[----:B------:R0:W1:Y:S02]  /*2a860*/  SHFL.IDX P6, R14, R13, R12, R11 ;  /* 0x0000000c0d0e7389 */ /* 0x00006400000c000b */
[----:B01---5:R-:W-:Y:S01]  /*2a870*/  ENDCOLLECTIVE ;  /* 0x000000000000791b */ /* 0x023fe20003800000 */
.L_x_12278:
[----:B------:R-:W-:Y:S02]  /*2a880*/  IMAD.MOV.U32 R0, RZ, RZ, R54 ;  /* 0x000000ffff007224 */ /* 0x000fe400078e0036 */
[----:B------:R-:W-:Y:S01]  /*2a890*/  @!P1 IMAD.MOV.U32 R56, RZ, RZ, R8 ;  /* 0x000000ffff389224 */ /* 0x000fe200078e0008 */
[----:B------:R-:W-:Y:S02]  /*2a8a0*/  PRMT R59, R59, 0x5410, R2 ;  /* 0x000054103b3b7816 */ /* 0x000fe40000000002 */
[----:B------:R-:W-:Y:S02]  /*2a8b0*/  CS2R R2, SRZ ;  /* 0x0000000000027805 */ /* 0x000fe4000001ff00 */
[----:B------:R-:W-:Y:S01]  /*2a8c0*/  PRMT R70, R0, 0x7610, R70 ;  /* 0x0000761000467816 */ /* 0x000fe20000000046 */
[----:B------:R-:W-:Y:S02]  /*2a8d0*/  @!P1 IMAD.MOV.U32 R57, RZ, RZ, R9 ;  /* 0x000000ffff399224 */ /* 0x000fe400078e0009 */
        /* <DEDUP_REMOVED lines=13> */
.L_x_12279:
[----:B------:R-:W-:Y:S02]  /*2a9b0*/  IMAD.MOV.U32 R6, RZ, RZ, R20 ;  /* 0x000000ffff067224 */ /* 0x000fe400078e0014 */
[----:B------:R-:W-:Y:S02]  /*2a9c0*/  IMAD.MOV.U32 R7, RZ, RZ, R21 ;  /* 0x000000ffff077224 */ /* 0x000fe400078e0015 */
[----:B------:R-:W-:Y:S01]  /*2a9d0*/  IMAD.MOV.U32 R4, RZ, RZ, R2 ;  /* 0x000000ffff047224 */ /* 0x000fe200078e0002 */
[----:B------:R-:W-:Y:S01]  /*2a9e0*/  PRMT R76, R6, 0x7610, R76 ;  /* 0x00007610064c7816 */ /* 0x000fe2000000004c */
[----:B------:R-:W-:Y:S01]  /*2a9f0*/  IMAD.MOV.U32 R5, RZ, RZ, R3 ;  /* 0x000000ffff057224 */ /* 0x000fe200078e0003 */
[----:B------:R-:W-:Y:S02]  /*2aa00*/  PRMT R60, R60, 0x5410, R7 ;  /* 0x000054103c3c7816 */ /* 0x000fe40000000007 */
[----:B------:R-:W-:Y:S02]  /*2aa10*/  CS2R R6, SRZ ;  /* 0x0000000000067805 */ /* 0x000fe4000001ff00 */
[----:B------:R-:W-:Y:S01]  /*2aa20*/  PRMT R75, R4, 0x7610, R75 ;  /* 0x00007610044b7816 */ /* 0x000fe2000000004b */
[----:B------:R-:W-:-:S02]  /*2aa30*/  IMAD.MOV.U32 R13, RZ, RZ, R26 ;  /* 0x000000ffff0d7224 */ /* 0x000fc400078e001a */
[----:B------:R-:W-:-:S07]  /*2aa40*/  IMAD.MOV.U32 R24, RZ, RZ, R14 ;  /* 0x000000ffff187224 */ /* 0x000fce00078e000e */
[----:B------:R-:W-:Y:S05]  /*2aa50*/  WARPSYNC.COLLECTIVE R15, `(.L_x_12280) ;  /* 0x000000000f087348 */ /* 0x000fea0003c00000 */
[----:B------:R0:W1:Y:S02]  /*2aa60*/  SHFL.IDX P6, R14, R13, R12, R11 ;  /* 0x0000000c0d0e7389 */ /* 0x00006400000c000b */
[----:B01----:R-:W-:Y:S01]  /*2aa70*/  ENDCOLLECTIVE ;  /* 0x000000000000791b */ /* 0x003fe20003800000 */
.L_x_12280:
[----:B------:R-:W-:Y:S01]  /*2aa80*/  IMAD.MOV.U32 R13, RZ, RZ, R53 ;  /* 0x000000ffff0d7224 */ /* 0x000fe200078e0035 */
[----:B------:R-:W-:Y:S01]  /*2aa90*/  PRMT R53, R53, 0x5410, R5 ;  /* 0x0000541035357816 */ /* 0x000fe20000000005 */
[----:B------:R-:W-:-:S07]  /*2aaa0*/  IMAD.MOV.U32 R26, RZ, RZ, R14 ;  /* 0x000000ffff1a7224 */ /* 0x000fce00078e000e */
[----:B------:R-:W-:Y:S05]  /*2aab0*/  WARPSYNC.COLLECTIVE R15, `(.L_x_12281) ;  /* 0x000000000f087348 */ /* 0x000fea0003c00000 */
[----:B------:R0:W1:Y:S02]  /*2aac0*/  SHFL.IDX P6, R14, R13, R12, R11 ;  /* 0x0000000c0d0e7389 */ /* 0x00006400000c000b */
[----:B01----:R-:W-:Y:S01]  /*2aad0*/  ENDCOLLECTIVE ;  /* 0x000000000000791b */ /* 0x003fe20003800000 */
.L_x_12281:
[----:B------:R-:W-:Y:S05]  /*2aae0*/  BRA `(.L_x_12282) ;  /* 0xfffffde800207947 */ /* 0x000fea000383ffff */
.L_x_11976:
[----:B0-----:R0:W1:Y:S02]  /*2aaf0*/  SYNCS.PHASECHK.TRANS64.TRYWAIT P1, [R148+URZ+0x22800], R13 ;  /* 0x0228000d940075a7 */ /* 0x001064000802017f */
[----:B-1----:R-:W-:Y:S05]  /*2ab00*/  @!P1 NANOSLEEP.SYNCS 0x989680 ;  /* 0x009896800000995d */ /* 0x002fea0003900000 */
[----:B------:R-:W1:Y:S02]  /*2ab10*/  @!P1 SYNCS.PHASECHK.TRANS64 P1, [R148+URZ+0x22800], R13 ;  /* 0x0228000d940095a7 */ /* 0x000e64000802007f */
[----:B-1----:R-:W-:Y:S05]  /*2ab20*/  @!P1 BRA `(.L_x_11976) ;  /* 0xfffffffc00f09947 */ /* 0x002fea000383ffff */
[----:B------:R-:W-:Y:S05]  /*2ab30*/  BRA `(.L_x_12283) ;  /* 0xfffffde8007c7947 */ /* 0x000fea000383ffff */
.L_x_11990:
[----:B0-----:R0:W1:Y:S02]  /*2ab40*/  SYNCS.PHASECHK.TRANS64.TRYWAIT P0, [R4+URZ], R7 ;  /* 0x00000007040075a7 */ /* 0x001064000800017f */
[----:B-1----:R-:W-:Y:S05]  /*2ab50*/  @!P0 NANOSLEEP.SYNCS 0x989680 ;  /* 0x009896800000895d */ /* 0x002fea0003900000 */
[----:B------:R-:W1:Y:S02]  /*2ab60*/  @!P0 SYNCS.PHASECHK.TRANS64 P0, [R4+URZ], R7 ;  /* 0x00000007040085a7 */ /* 0x000e64000800007f */
[----:B-1----:R-:W-:Y:S05]  /*2ab70*/  @!P0 BRA `(.L_x_11990) ;  /* 0xfffffffc00f08947 */ /* 0x002fea000383ffff */
[----:B------:R-:W-:Y:S05]  /*2ab80*/  BRA `(.L_x_11989) ;  /* 0xfffffe0000407947 */ /* 0x000fea000383ffff */
.L_x_12009:
[----:B-1----:R1:W2:Y:S02]  /*2ab90*/  SYNCS.PHASECHK.TRANS64.TRYWAIT P0, [R2+URZ], R3 ;  /* 0x00000003020075a7 */ /* 0x0022a4000800017f */
[----:B--2---:R-:W-:Y:S05]  /*2aba0*/  @!P0 NANOSLEEP.SYNCS 0x989680 ;  /* 0x009896800000895d */ /* 0x004fea0003900000 */
[----:B------:R-:W2:Y:S02]  /*2abb0*/  @!P0 SYNCS.PHASECHK.TRANS64 P0, [R2+URZ], R3 ;  /* 0x00000003020085a7 */ /* 0x000ea4000800007f */
[----:B--2---:R-:W-:Y:S05]  /*2abc0*/  @!P0 BRA `(.L_x_12009) ;  /* 0xfffffffc00f08947 */ /* 0x004fea000383ffff */
[----:B------:R-:W-:Y:S05]  /*2abd0*/  BRA `(.L_x_12008) ;  /* 0xfffffe3800347947 */ /* 0x000fea000383ffff */
.L_x_12024:
[----:B0-----:R0:W1:Y:S02]  /*2abe0*/  SYNCS.PHASECHK.TRANS64.TRYWAIT P0, [R4+URZ], R7 ;  /* 0x00000007040075a7 */ /* 0x001064000800017f */
[----:B-1----:R-:W-:Y:S05]  /*2abf0*/  @!P0 NANOSLEEP.SYNCS 0x989680 ;  /* 0x009896800000895d */ /* 0x002fea0003900000 */
[----:B------:R-:W1:Y:S02]  /*2ac00*/  @!P0 SYNCS.PHASECHK.TRANS64 P0, [R4+URZ], R7 ;  /* 0x00000007040085a7 */ /* 0x000e64000800007f */
[----:B-1----:R-:W-:Y:S05]  /*2ac10*/  @!P0 BRA `(.L_x_12024) ;  /* 0xfffffffc00f08947 */ /* 0x002fea000383ffff */
[----:B------:R-:W-:Y:S05]  /*2ac20*/  BRA `(.L_x_12023) ;  /* 0xfffffe7000287947 */ /* 0x000fea000383ffff */
.L_x_12033:
[----:B-1----:R1:W2:Y:S02]  /*2ac30*/  SYNCS.PHASECHK.TRANS64.TRYWAIT P0, [R2+URZ], R3 ;  /* 0x00000003020075a7 */ /* 0x0022a4000800017f */
[----:B--2---:R-:W-:Y:S05]  /*2ac40*/  @!P0 NANOSLEEP.SYNCS 0x989680 ;  /* 0x009896800000895d */ /* 0x004fea0003900000 */
[----:B------:R-:W2:Y:S02]  /*2ac50*/  @!P0 SYNCS.PHASECHK.TRANS64 P0, [R2+URZ], R3 ;  /* 0x00000003020085a7 */ /* 0x000ea4000800007f */
[----:B--2---:R-:W-:Y:S05]  /*2ac60*/  @!P0 BRA `(.L_x_12033) ;  /* 0xfffffffc00f08947 */ /* 0x004fea000383ffff */
[----:B------:R-:W-:Y:S05]  /*2ac70*/  BRA `(.L_x_12032) ;  /* 0xfffffe9400587947 */ /* 0x000fea000383ffff */
.L_x_12044:
[----:B0-----:R0:W1:Y:S02]  /*2ac80*/  SYNCS.PHASECHK.TRANS64.TRYWAIT P0, [R4+URZ], R7 ;  /* 0x00000007040075a7 */ /* 0x001064000800017f */
[----:B-1----:R-:W-:Y:S05]  /*2ac90*/  @!P0 NANOSLEEP.SYNCS 0x989680 ;  /* 0x009896800000895d */ /* 0x002fea0003900000 */
[----:B------:R-:W1:Y:S02]  /*2aca0*/  @!P0 SYNCS.PHASECHK.TRANS64 P0, [R4+URZ], R7 ;  /* 0x00000007040085a7 */ /* 0x000e64000800007f */
[----:B-1----:R-:W-:Y:S05]  /*2acb0*/  @!P0 BRA `(.L_x_12044) ;  /* 0xfffffffc00f08947 */ /* 0x002fea000383ffff */
[----:B------:R-:W-:Y:S05]  /*2acc0*/  BRA `(.L_x_12043) ;  /* 0xfffffec800b87947 */ /* 0x000fea000383ffff */
.L_x_12063:
[----:B-1----:R1:W2:Y:S02]  /*2acd0*/  SYNCS.PHASECHK.TRANS64.TRYWAIT P0, [R2+URZ], R3 ;  /* 0x00000003020075a7 */ /* 0x0022a4000800017f */
[----:B--2---:R-:W-:Y:S05]  /*2ace0*/  @!P0 NANOSLEEP.SYNCS 0x989680 ;  /* 0x009896800000895d */ /* 0x004fea0003900000 */
[----:B------:R-:W2:Y:S02]  /*2acf0*/  @!P0 SYNCS.PHASECHK.TRANS64 P0, [R2+URZ], R3 ;  /* 0x00000003020085a7 */ /* 0x000ea4000800007f */
[----:B--2---:R-:W-:Y:S05]  /*2ad00*/  @!P0 BRA `(.L_x_12063) ;  /* 0xfffffffc00f08947 */ /* 0x004fea000383ffff */
[----:B------:R-:W-:Y:S05]  /*2ad10*/  BRA `(.L_x_12062) ;  /* 0xffffff0000ac7947 */ /* 0x000fea000383ffff */
.L_x_12082:
[----:B------:R-:W-:Y:S02]  /*2ad20*/  IMAD.MOV.U32 R13, RZ, RZ, R3 ;  /* 0x000000ffff0d7224 */ /* 0x000fe400078e0003 */
[----:B------:R-:W-:Y:S02]  /*2ad30*/  IMAD.MOV.U32 R12, RZ, RZ, RZ ;  /* 0x000000ffff0c7224 */ /* 0x000fe400078e00ff */
[----:B------:R-:W-:Y:S02]  /*2ad40*/  IMAD.MOV.U32 R11, RZ, RZ, 0x181f ;  /* 0x0000181fff0b7424 */ /* 0x000fe400078e00ff */
[----:B------:R-:W-:-:S07]  /*2ad50*/  IMAD.MOV.U32 R15, RZ, RZ, -0x1 ;  /* 0xffffffffff0f7424 */ /* 0x000fce00078e00ff */
[----:B---34-:R-:W-:Y:S05]  /*2ad60*/  WARPSYNC.COLLECTIVE R15, `(.L_x_12284) ;  /* 0x000000000f087348 */ /* 0x018fea0003c00000 */
[----:B------:R0:W1:Y:S02]  /*2ad70*/  SHFL.IDX P6, R14, R13, R12, R11 ;  /* 0x0000000c0d0e7389 */ /* 0x00006400000c000b */
[----:B01-34-:R-:W-:Y:S01]  /*2ad80*/  ENDCOLLECTIVE ;  /* 0x000000000000791b */ /* 0x01bfe20003800000 */
.L_x_12284:
[----:B------:R-:W-:Y:S02]  /*2ad90*/  IMAD.MOV.U32 R13, RZ, RZ, R2 ;  /* 0x000000ffff0d7224 */ /* 0x000fe400078e0002 */
[----:B------:R-:W-:-:S07]  /*2ada0*/  IMAD.MOV.U32 R0, RZ, RZ, R14 ;  /* 0x000000ffff007224 */ /* 0x000fce00078e000e */
[----:B------:R-:W-:Y:S05]  /*2adb0*/  WARPSYNC.COLLECTIVE R15, `(.L_x_12285) ;  /* 0x000000000f087348 */ /* 0x000fea0003c00000 */
[----:B------:R0:W1:Y:S02]  /*2adc0*/  SHFL.IDX P6, R14, R13, R12, R11 ;  /* 0x0000000c0d0e7389 */ /* 0x00006400000c000b */
[----:B01----:R-:W-:Y:S01]  /*2add0*/  ENDCOLLECTIVE ;  /* 0x000000000000791b */ /* 0x003fe20003800000 */
.L_x_12285:
[----:B------:R-:W-:Y:S05]  /*2ade0*/  BRA `(.L_x_12286) ;  /* 0xffffff70001c7947 */ /* 0x000fea000383ffff */
.L_x_12085:
[----:B------:R-:W-:Y:S01]  /*2adf0*/  BSSY B1, `(.L_x_12287) ;  /* 0x0000008000017945 */ /* 0x000fe20003800000 */
[----:B------:R-:W-:Y:S02]  /*2ae00*/  IMAD.MOV.U32 R13, RZ, RZ, R3 ;  /* 0x000000ffff0d7224 */ /* 0x000fe400078e0003 */
[----:B------:R-:W-:Y:S02]  /*2ae10*/  IMAD.MOV.U32 R12, RZ, RZ, 0x1 ;  /* 0x00000001ff0c7424 */ /* 0x000fe400078e00ff */
[----:B------:R-:W-:Y:S02]  /*2ae20*/  IMAD.MOV.U32 R11, RZ, RZ, 0x181f ;  /* 0x0000181fff0b7424 */ /* 0x000fe400078e00ff */
[----:B-1----:R-:W-:-:S07]  /*2ae30*/  IMAD.MOV.U32 R15, RZ, RZ, -0x1 ;  /* 0xffffffffff0f7424 */ /* 0x002fce00078e00ff */
[----:B0-234-:R-:W-:Y:S05]  /*2ae40*/  WARPSYNC.COLLECTIVE R15, `(.L_x_12288) ;  /* 0x000000000f087348 */ /* 0x01dfea0003c00000 */
[----:B--2---:R1:W2:Y:S02]  /*2ae50*/  SHFL.IDX P6, R14, R13, R12, R11 ;  /* 0x0000000c0d0e7389 */ /* 0x0042a400000c000b */
[----:B01234-:R-:W-:Y:S01]  /*2ae60*/  ENDCOLLECTIVE ;  /* 0x000000000000791b */ /* 0x01ffe20003800000 */
.L_x_12288:
[----:B------:R-:W-:Y:S05]  /*2ae70*/  BSYNC B1 ;  /* 0x0000000000017941 */ /* 0x000fea0003800000 */
.L_x_12287:
        /* <DEDUP_REMOVED lines=8> */
.L_x_12289:
[----:B------:R-:W-:Y:S05]  /*2af00*/  BRA `(.L_x_12290) ;  /* 0xffffff7000407947 */ /* 0x000fea000383ffff */
.L_x_12088:
[----:B------:R-:W-:Y:S01]  /*2af10*/  BSSY B1, `(.L_x_12291) ;  /* 0x0000008000017945 */ /* 0x000fe20003800000 */
[----:B------:R-:W-:Y:S02]  /*2af20*/  IMAD.MOV.U32 R13, RZ, RZ, R3 ;  /* 0x000000ffff0d7224 */ /* 0x000fe400078e0003 */
[----:B------:R-:W-:Y:S02]  /*2af30*/  IMAD.MOV.U32 R12, RZ, RZ, 0x2 ;  /* 0x00000002ff0c7424 */ /* 0x000fe400078e00ff */
[----:B------:R-:W-:Y:S02]  /*2af40*/  IMAD.MOV.U32 R11, RZ, RZ, 0x181f ;  /* 0x0000181fff0b7424 */ /* 0x000fe400078e00ff */
[----:B0-----:R-:W-:-:S07]  /*2af50*/  IMAD.MOV.U32 R15, RZ, RZ, -0x1 ;  /* 0xffffffffff0f7424 */ /* 0x001fce00078e00ff */
[----:B-1234-:R-:W-:Y:S05]  /*2af60*/  WARPSYNC.COLLECTIVE R15, `(.L_x_12292) ;  /* 0x000000000f087348 */ /* 0x01efea0003c00000 */
[----:B--2---:R0:W2:Y:S02]  /*2af70*/  SHFL.IDX P6, R14, R13, R12, R11 ;  /* 0x0000000c0d0e7389 */ /* 0x0040a400000c000b */
[----:B01234-:R-:W-:Y:S01]  /*2af80*/  ENDCOLLECTIVE ;  /* 0x000000000000791b */ /* 0x01ffe20003800000 */
.L_x_12292:
[----:B------:R-:W-:Y:S05]  /*2af90*/  BSYNC B1 ;  /* 0x0000000000017941 */ /* 0x000fea0003800000 */
.L_x_12291:
        /* <DEDUP_REMOVED lines=8> */
.L_x_12293:
[----:B------:R-:W-:Y:S05]  /*2b020*/  BRA `(.L_x_12294) ;  /* 0xffffff7000607947 */ /* 0x000fea000383ffff */
.L_x_12091:
[----:B------:R-:W-:Y:S01]  /*2b030*/  BSSY B1, `(.L_x_12295) ;  /* 0x0000008000017945 */ /* 0x000fe20003800000 */
[----:B------:R-:W-:Y:S02]  /*2b040*/  IMAD.MOV.U32 R13, RZ, RZ, R3 ;  /* 0x000000ffff0d7224 */ /* 0x000fe400078e0003 */
[----:B------:R-:W-:Y:S02]  /*2b050*/  IMAD.MOV.U32 R12, RZ, RZ, 0x3 ;  /* 0x00000003ff0c7424 */ /* 0x000fe400078e00ff */
[----:B------:R-:W-:Y:S02]  /*2b060*/  IMAD.MOV.U32 R11, RZ, RZ, 0x181f ;  /* 0x0000181fff0b7424 */ /* 0x000fe400078e00ff */
[----:B0-----:R-:W-:-:S07]  /*2b070*/  IMAD.MOV.U32 R15, RZ, RZ, -0x1 ;  /* 0xffffffffff0f7424 */ /* 0x001fce00078e00ff */
[----:B-1234-:R-:W-:Y:S05]  /*2b080*/  WARPSYNC.COLLECTIVE R15, `(.L_x_12296) ;  /* 0x000000000f087348 */ /* 0x01efea0003c00000 */
[----:B------:R0:W0:Y:S02]  /*2b090*/  SHFL.IDX P6, R14, R13, R12, R11 ;  /* 0x0000000c0d0e7389 */ /* 0x00002400000c000b */
[----:B01234-:R-:W-:Y:S01]  /*2b0a0*/  ENDCOLLECTIVE ;  /* 0x000000000000791b */ /* 0x01ffe20003800000 */
.L_x_12296:
[----:B------:R-:W-:Y:S05]  /*2b0b0*/  BSYNC B1 ;  /* 0x0000000000017941 */ /* 0x000fea0003800000 */
.L_x_12295:
        /* <DEDUP_REMOVED lines=8> */
.L_x_12297:
[----:B------:R-:W-:Y:S05]  /*2b140*/  BRA `(.L_x_12298) ;  /* 0xffffff7000807947 */ /* 0x000fea000383ffff */
.L_x_12116:
        /* <DEDUP_REMOVED lines=11> */
.L_x_12300:
[----:B------:R-:W-:Y:S05]  /*2b200*/  BSYNC B1 ;  /* 0x0000000000017941 */ /* 0x000fea0003800000 */
.L_x_12299:
[----:B------:R-:W-:Y:S05]  /*2b210*/  BRA `(.L_x_12301) ;  /* 0xffffff8800a87947 */ /* 0x000fea000383ffff */
.L_x_12118:
[----:B------:R-:W-:Y:S01]  /*2b220*/  BSSY B1, `(.L_x_12302) ;  /* 0x0000006000017945 */ /* 0x000fe20003800000 */
[----:B------:R-:W-:-:S07]  /*2b230*/  IMAD.MOV.U32 R15, RZ, RZ, -0x1 ;  /* 0xffffffffff0f7424 */ /* 0x000fce00078e00ff */
[----:B0-----:R-:W-:Y:S05]  /*2b240*/  WARPSYNC.COLLECTIVE R15, `(.L_x_12303) ;  /* 0x000000000f0c7348 */ /* 0x001fea0003c00000 */
[----:B------:R-:W-:Y:S02]  /*2b250*/  ELECT P6, UR62, PT ;  /* 0x00000000003e782f */ /* 0x000fe400038c0000 */
[----:B------:R-:W-:Y:S01]  /*2b260*/  MOV R14, UR62 ;  /* 0x0000003e000e7c02 */ /* 0x000fe20008000f00 */
[----:B0-----:R-:W-:Y:S10]  /*2b270*/  ENDCOLLECTIVE ;  /* 0x000000000000791b */ /* 0x001ff40003800000 */
.L_x_12303:
[----:B------:R-:W-:Y:S05]  /*2b280*/  BSYNC B1 ;  /* 0x0000000000017941 */ /* 0x000fea0003800000 */
.L_x_12302:
[----:B------:R-:W-:Y:S05]  /*2b290*/  BRA `(.L_x_12117) ;  /* 0xffffff8800a07947 */ /* 0x000fea000383ffff */
.L_x_12120:
[----:B0-----:R0:W1:Y:S02]  /*2b2a0*/  SYNCS.PHASECHK.TRANS64.TRYWAIT P0, [R22+URZ+0x22820], R3 ;  /* 0x02282003160075a7 */ /* 0x001064000800017f */
[----:B-1----:R-:W-:Y:S05]  /*2b2b0*/  @!P0 NANOSLEEP.SYNCS 0x989680 ;  /* 0x009896800000895d */ /* 0x002fea0003900000 */
[----:B------:R-:W1:Y:S02]  /*2b2c0*/  @!P0 SYNCS.PHASECHK.TRANS64 P0, [R22+URZ+0x22820], R3 ;  /* 0x02282003160085a7 */ /* 0x000e64000800007f */
[----:B-1----:R-:W-:Y:S05]  /*2b2d0*/  @!P0 BRA `(.L_x_12120) ;  /* 0xfffffffc00f08947 */ /* 0x002fea000383ffff */
[----:B------:R-:W-:Y:S05]  /*2b2e0*/  BRA `(.L_x_12304) ;  /* 0xffffff8800b07947 */ /* 0x000fea000383ffff */
.L_x_12124:
[----:B-1----:R1:W2:Y:S02]  /*2b2f0*/  SYNCS.PHASECHK.TRANS64.TRYWAIT P0, [R12+URZ+0x228a0], R2 ;  /* 0x0228a0020c0075a7 */ /* 0x0022a4000800017f */
[----:B--2---:R-:W-:Y:S05]  /*2b300*/  @!P0 NANOSLEEP.SYNCS 0x989680 ;  /* 0x009896800000895d */ /* 0x004fea0003900000 */
[----:B------:R-:W2:Y:S02]  /*2b310*/  @!P0 SYNCS.PHASECHK.TRANS64 P0, [R12+URZ+0x228a0], R2 ;  /* 0x0228a0020c0085a7 */ /* 0x000ea4000800007f */
[----:B--2---:R-:W-:Y:S05]  /*2b320*/  @!P0 BRA `(.L_x_12124) ;  /* 0xfffffffc00f08947 */ /* 0x004fea000383ffff */
[----:B------:R-:W-:Y:S05]  /*2b330*/  BRA `(.L_x_12305) ;  /* 0xffffff8800c87947 */ /* 0x000fea000383ffff */
.L_x_12129:
[----:B0-----:R0:W2:Y:S02]  /*2b340*/  SYNCS.PHASECHK.TRANS64.TRYWAIT P0, [R12+URZ+0x228c0], R2 ;  /* 0x0228c0020c0075a7 */ /* 0x0010a4000800017f */
[----:B--2---:R-:W-:Y:S05]  /*2b350*/  @!P0 NANOSLEEP.SYNCS 0x989680 ;  /* 0x009896800000895d */ /* 0x004fea0003900000 */
[----:B------:R-:W2:Y:S02]  /*2b360*/  @!P0 SYNCS.PHASECHK.TRANS64 P0, [R12+URZ+0x228c0], R2 ;  /* 0x0228c0020c0085a7 */ /* 0x000ea4000800007f */
[----:B--2---:R-:W-:Y:S05]  /*2b370*/  @!P0 BRA `(.L_x_12129) ;  /* 0xfffffffc00f08947 */ /* 0x004fea000383ffff */
[----:B------:R-:W-:Y:S05]  /*2b380*/  BRA `(.L_x_12306) ;  /* 0xffffff8c00447947 */ /* 0x000fea000383ffff */
.L_x_12139:
[----:B0-----:R0:W1:Y:S02]  /*2b390*/  SYNCS.PHASECHK.TRANS64.TRYWAIT P1, [R10+URZ+0x228a0], R2 ;  /* 0x0228a0020a0075a7 */ /* 0x001064000802017f */
[----:B-1----:R-:W-:Y:S05]  /*2b3a0*/  @!P1 NANOSLEEP.SYNCS 0x989680 ;  /* 0x009896800000995d */ /* 0x002fea0003900000 */
[----:B------:R-:W1:Y:S02]  /*2b3b0*/  @!P1 SYNCS.PHASECHK.TRANS64 P1, [R10+URZ+0x228a0], R2 ;  /* 0x0228a0020a0095a7 */ /* 0x000e64000802007f */
[----:B-1----:R-:W-:Y:S05]  /*2b3c0*/  @!P1 BRA `(.L_x_12139) ;  /* 0xfffffffc00f09947 */ /* 0x002fea000383ffff */
[----:B------:R-:W-:Y:S05]  /*2b3d0*/  BRA `(.L_x_12307) ;  /* 0xffffff9000b87947 */ /* 0x000fea000383ffff */
.L_x_12144:
[----:B-1----:R1:W2:Y:S02]  /*2b3e0*/  SYNCS.PHASECHK.TRANS64.TRYWAIT P1, [R10+URZ+0x228c0], R2 ;  /* 0x0228c0020a0075a7 */ /* 0x0022a4000802017f */
[----:B--2---:R-:W-:Y:S05]  /*2b3f0*/  @!P1 NANOSLEEP.SYNCS 0x989680 ;  /* 0x009896800000995d */ /* 0x004fea0003900000 */
[----:B------:R-:W2:Y:S02]  /*2b400*/  @!P1 SYNCS.PHASECHK.TRANS64 P1, [R10+URZ+0x228c0], R2 ;  /* 0x0228c0020a0095a7 */ /* 0x000ea4000802007f */
[----:B--2---:R-:W-:Y:S05]  /*2b410*/  @!P1 BRA `(.L_x_12144) ;  /* 0xfffffffc00f09947 */ /* 0x004fea000383ffff */
[----:B------:R-:W-:Y:S05]  /*2b420*/  BRA `(.L_x_12308) ;  /* 0xffffff9400307947 */ /* 0x000fea000383ffff */
.L_x_12168:
[----:B------:R-:W-:Y:S01]  /*2b430*/  SHF.R.U32.HI R11, RZ, 0x5, R21 ;  /* 0x00000005ff0b7819 */ /* 0x000fe20000011615 */
[----:B------:R-:W-:Y:S01]  /*2b440*/  BSSY B0, `(.L_x_12309) ;  /* 0x0000009000007945 */ /* 0x000fe20003800000 */
[----:B------:R-:W-:Y:S02]  /*2b450*/  IMAD.MOV.U32 R12, RZ, RZ, RZ ;  /* 0x000000ffff0c7224 */ /* 0x000fe400078e00ff */
[----:B------:R-:W-:Y:S01]  /*2b460*/  LOP3.LUT R11, R11, 0x3, RZ, 0xc0, !PT ;  /* 0x000000030b0b7812 */ /* 0x000fe200078ec0ff */
[----:B------:R-:W-:-:S04]  /*2b470*/  IMAD.MOV.U32 R15, RZ, RZ, -0x1 ;  /* 0xffffffffff0f7424 */ /* 0x000fc800078e00ff */
[----:B------:R-:W-:Y:S02]  /*2b480*/  IMAD.MOV.U32 R13, RZ, RZ, R11 ;  /* 0x000000ffff0d7224 */ /* 0x000fe400078e000b */
[----:B------:R-:W-:-:S07]  /*2b490*/  IMAD.MOV.U32 R11, RZ, RZ, 0x1f ;  /* 0x0000001fff0b7424 */ /* 0x000fce00078e00ff */
[----:B0----5:R-:W-:Y:S05]  /*2b4a0*/  WARPSYNC.COLLECTIVE R15, `(.L_x_12310) ;  /* 0x000000000f087348 */ /* 0x021fea0003c00000 */
[----:B------:R1:W2:Y:S02]  /*2b4b0*/  SHFL.IDX P6, R14, R13, R12, R11 ;  /* 0x0000000c0d0e7389 */ /* 0x0002a400000c000b */
[----:B012--5:R-:W-:Y:S01]  /*2b4c0*/  ENDCOLLECTIVE ;  /* 0x000000000000791b */ /* 0x027fe20003800000 */
.L_x_12310:
[----:B------:R-:W-:Y:S05]  /*2b4d0*/  BSYNC B0 ;  /* 0x0000000000007941 */ /* 0x000fea0003800000 */
.L_x_12309:
[----:B------:R-:W-:Y:S05]  /*2b4e0*/  BRA `(.L_x_12311) ;  /* 0xffffffa400c47947 */ /* 0x000fea000383ffff */
.L_x_12171:
[----:B--2---:R2:W3:Y:S02]  /*2b4f0*/  SYNCS.PHASECHK.TRANS64.TRYWAIT P0, [R17+URZ+0x22840], R0 ;  /* 0x02284000110075a7 */ /* 0x0044e4000800017f */
[----:B---3--:R-:W-:Y:S05]  /*2b500*/  @!P0 NANOSLEEP.SYNCS 0x989680 ;  /* 0x009896800000895d */ /* 0x008fea0003900000 */
[----:B------:R-:W3:Y:S02]  /*2b510*/  @!P0 SYNCS.PHASECHK.TRANS64 P0, [R17+URZ+0x22840], R0 ;  /* 0x02284000110085a7 */ /* 0x000ee4000800007f */
[----:B---3--:R-:W-:Y:S05]  /*2b520*/  @!P0 BRA `(.L_x_12171) ;  /* 0xfffffffc00f08947 */ /* 0x008fea000383ffff */
[----:B------:R-:W-:Y:S05]  /*2b530*/  BRA `(.L_x_12312) ;  /* 0xffffffa400ec7947 */ /* 0x000fea000383ffff */
.L_x_12172:
        /* <DEDUP_REMOVED lines=8> */
.L_x_12314:
[----:B------:R-:W-:Y:S05]  /*2b5c0*/  BSYNC B0 ;  /* 0x0000000000007941 */ /* 0x000fea0003800000 */
.L_x_12313:
        /* <DEDUP_REMOVED lines=9> */
.L_x_12315:
[----:B------:R-:W-:Y:S02]  /*2b660*/  IMAD.MOV.U32 R13, RZ, RZ, R4 ;  /* 0x000000ffff0d7224 */ /* 0x000fe400078e0004 */
[----:B------:R-:W-:Y:S02]  /*2b670*/  IMAD.MOV.U32 R12, RZ, RZ, 0x1 ;  /* 0x00000001ff0c7424 */ /* 0x000fe400078e00ff */
[----:B------:R-:W-:-:S07]  /*2b680*/  IMAD.MOV.U32 R3, RZ, RZ, R14 ;  /* 0x000000ffff037224 */ /* 0x000fce00078e000e */
[----:B------:R-:W-:Y:S05]  /*2b690*/  WARPSYNC.COLLECTIVE R15, `(.L_x_12316) ;  /* 0x000000000f087348 */ /* 0x000fea0003c00000 */
[----:B------:R0:W1:Y:S02]  /*2b6a0*/  SHFL.IDX P6, R14, R13, R12, R11 ;  /* 0x0000000c0d0e7389 */ /* 0x00006400000c000b */
[----:B01----:R-:W-:Y:S01]  /*2b6b0*/  ENDCOLLECTIVE ;  /* 0x000000000000791b */ /* 0x003fe20003800000 */
.L_x_12316:
        /* <DEDUP_REMOVED lines=15> */
.L_x_12317:
[----:B------:R-:W-:Y:S02]  /*2b7b0*/  @P0 IMAD R7, R5, 0x2, R22 ;  /* 0x0000000205070824 */ /* 0x000fe400078e0216 */
[----:B------:R-:W-:Y:S02]  /*2b7c0*/  IMAD.MOV.U32 R13, RZ, RZ, R4 ;  /* 0x000000ffff0d7224 */ /* 0x000fe400078e0004 */
[----:B------:R-:W-:Y:S02]  /*2b7d0*/  IMAD.MOV.U32 R12, RZ, RZ, 0x2 ;  /* 0x00000002ff0c7424 */ /* 0x000fe400078e00ff */
[----:B------:R-:W-:-:S07]  /*2b7e0*/  IMAD.MOV.U32 R3, RZ, RZ, R14 ;  /* 0x000000ffff037224 */ /* 0x000fce00078e000e */
[----:B------:R-:W-:Y:S05]  /*2b7f0*/  WARPSYNC.COLLECTIVE R15, `(.L_x_12318) ;  /* 0x000000000f087348 */ /* 0x000fea0003c00000 */
[----:B------:R0:W1:Y:S02]  /*2b800*/  SHFL.IDX P6, R14, R13, R12, R11 ;  /* 0x0000000c0d0e7389 */ /* 0x00006400000c000b */
[----:B01----:R-:W-:Y:S01]  /*2b810*/  ENDCOLLECTIVE ;  /* 0x000000000000791b */ /* 0x003fe20003800000 */
.L_x_12318:
        /* <DEDUP_REMOVED lines=15> */
.L_x_12319:
[----:B------:R-:W-:Y:S02]  /*2b910*/  @P0 IMAD R7, R5, 0x2, R22 ;  /* 0x0000000205070824 */ /* 0x000fe400078e0216 */
[----:B------:R-:W-:Y:S02]  /*2b920*/  IMAD.MOV.U32 R13, RZ, RZ, R4 ;  /* 0x000000ffff0d7224 */ /* 0x000fe400078e0004 */
[----:B------:R-:W-:Y:S02]  /*2b930*/  IMAD.MOV.U32 R12, RZ, RZ, 0x3 ;  /* 0x00000003ff0c7424 */ /* 0x000fe400078e00ff */
[----:B------:R-:W-:-:S07]  /*2b940*/  IMAD.MOV.U32 R3, RZ, RZ, R14 ;  /* 0x000000ffff037224 */ /* 0x000fce00078e000e */
[----:B------:R-:W-:Y:S05]  /*2b950*/  WARPSYNC.COLLECTIVE R15, `(.L_x_12320) ;  /* 0x000000000f087348 */ /* 0x000fea0003c00000 */
[----:B------:R0:W1:Y:S02]  /*2b960*/  SHFL.IDX P6, R14, R13, R12, R11 ;  /* 0x0000000c0d0e7389 */ /* 0x00006400000c000b */
[----:B01----:R-:W-:Y:S01]  /*2b970*/  ENDCOLLECTIVE ;  /* 0x000000000000791b */ /* 0x003fe20003800000 */
.L_x_12320:
        /* <DEDUP_REMOVED lines=15> */
.L_x_12321:
[----:B------:R-:W-:Y:S02]  /*2ba70*/  @P0 IMAD R7, R5, 0x2, R22 ;  /* 0x0000000205070824 */ /* 0x000fe400078e0216 */
[----:B------:R-:W-:Y:S02]  /*2ba80*/  IMAD.MOV.U32 R13, RZ, RZ, R4 ;  /* 0x000000ffff0d7224 */ /* 0x000fe400078e0004 */
[----:B------:R-:W-:Y:S02]  /*2ba90*/  IMAD.MOV.U32 R12, RZ, RZ, 0x4 ;  /* 0x00000004ff0c7424 */ /* 0x000fe400078e00ff */
[----:B------:R-:W-:-:S07]  /*2baa0*/  IMAD.MOV.U32 R3, RZ, RZ, R14 ;  /* 0x000000ffff037224 */ /* 0x000fce00078e000e */
[----:B------:R-:W-:Y:S05]  /*2bab0*/  WARPSYNC.COLLECTIVE R15, `(.L_x_12322) ;  /* 0x000000000f087348 */ /* 0x000fea0003c00000 */
[----:B------:R0:W1:Y:S02]  /*2bac0*/  SHFL.IDX P6, R14, R13, R12, R11 ;  /* 0x0000000c0d0e7389 */ /* 0x00006400000c000b */
[----:B01----:R-:W-:Y:S01]  /*2bad0*/  ENDCOLLECTIVE ;  /* 0x000000000000791b */ /* 0x003fe20003800000 */
.L_x_12322:
        /* <DEDUP_REMOVED lines=15> */
.L_x_12323:
[----:B------:R-:W-:Y:S02]  /*2bbd0*/  @P0 IMAD R7, R5, 0x2, R22 ;  /* 0x0000000205070824 */ /* 0x000fe400078e0216 */
[----:B------:R-:W-:Y:S02]  /*2bbe0*/  IMAD.MOV.U32 R13, RZ, RZ, R4 ;  /* 0x000000ffff0d7224 */ /* 0x000fe400078e0004 */
[----:B------:R-:W-:Y:S02]  /*2bbf0*/  IMAD.MOV.U32 R12, RZ, RZ, 0x5 ;  /* 0x00000005ff0c7424 */ /* 0x000fe400078e00ff */
[----:B------:R-:W-:-:S07]  /*2bc00*/  IMAD.MOV.U32 R3, RZ, RZ, R14 ;  /* 0x000000ffff037224 */ /* 0x000fce00078e000e */
[----:B------:R-:W-:Y:S05]  /*2bc10*/  WARPSYNC.COLLECTIVE R15, `(.L_x_12324) ;  /* 0x000000000f087348 */ /* 0x000fea0003c00000 */
[----:B------:R0:W1:Y:S02]  /*2bc20*/  SHFL.IDX P6, R14, R13, R12, R11 ;  /* 0x0000000c0d0e7389 */ /* 0x00006400000c000b */
[----:B01----:R-:W-:Y:S01]  /*2bc30*/  ENDCOLLECTIVE ;  /* 0x000000000000791b */ /* 0x003fe20003800000 */
.L_x_12324:
        /* <DEDUP_REMOVED lines=10> */
.L_x_12325:
[----:B------:R-:W-:Y:S01]  /*2bce0*/  @!PT LDS RZ, [RZ] ;  /* 0x00000000fffff984 */ /* 0x000fe20000000800 */
[----:B------:R-:W-:Y:S01]  /*2bcf0*/  @!PT LDS RZ, [RZ] ;  /* 0x00000000fffff984 */ /* 0x000fe20000000800 */
[----:B------:R-:W-:Y:S01]  /*2bd00*/  @!PT LDS RZ, [RZ] ;  /* 0x00000000fffff984 */ /* 0x000fe20000000800 */
[----:B------:R0:W-:Y:S01]  /*2bd10*/  @P0 LDGSTS.E.BYPASS.LTC128B.128 [R7+0x1e400], desc[UR42][R2.64], !P2 ;  /* 0x1e40000002070fae */ /* 0x0001e2000d101d6a */
[----:B------:R-:W-:Y:S01]  /*2bd20*/  IMAD.MOV.U32 R0, RZ, RZ, R14 ;  /* 0x000000ffff007224 */ /* 0x000fe200078e000e */
[----:B------:R-:W-:Y:S06]  /*2bd30*/  BRA `(.L_x_12326) ;  /* 0xffffffa4004c7947 */ /* 0x000fec000383ffff */
.L_x_12177:
        /* <DEDUP_REMOVED lines=9> */
.L_x_12327:
[C---:B------:R-:W-:Y:S01]  /*2bdd0*/  VIADD R6, R34.reuse, 0x10 ;  /* 0x0000001022067836 */ /* 0x040fe20000000000 */
[----:B------:R-:W-:Y:S01]  /*2bde0*/  ISETP.GE.AND P0, PT, R34, R5, PT ;  /* 0x000000052200720c */ /* 0x000fe20003f06270 */
[----:B------:R-:W-:Y:S02]  /*2bdf0*/  IMAD.MOV.U32 R13, RZ, RZ, R0 ;  /* 0x000000ffff0d7224 */ /* 0x000fe400078e0000 */
[----:B------:R-:W-:-:S10]  /*2be00*/  IMAD.MOV.U32 R2, RZ, RZ, R14 ;  /* 0x000000ffff027224 */ /* 0x000fd400078e000e */
[----:B------:R-:W-:Y:S05]  /*2be10*/  WARPSYNC.COLLECTIVE R15, `(.L_x_12328) ;  /* 0x000000000f087348 */ /* 0x000fea0003c00000 */
[----:B------:R0:W1:Y:S02]  /*2be20*/  SHFL.IDX P6, R14, R13, R12, R11 ;  /* 0x0000000c0d0e7389 */ /* 0x00006400000c000b */
[----:B01----:R-:W-:Y:S01]  /*2be30*/  ENDCOLLECTIVE ;  /* 0x000000000000791b */ /* 0x003fe20003800000 */
.L_x_12328:
[----:B------:R-:W-:Y:S02]  /*2be40*/  IMAD.MOV.U32 R13, RZ, RZ, R4 ;  /* 0x000000ffff0d7224 */ /* 0x000fe400078e0004 */
[----:B------:R-:W-:Y:S02]  /*2be50*/  IMAD.MOV.U32 R12, RZ, RZ, 0x1 ;  /* 0x00000001ff0c7424 */ /* 0x000fe400078e00ff */
[----:B------:R-:W-:-:S07]  /*2be60*/  IMAD.MOV.U32 R3, RZ, RZ, R14 ;  /* 0x000000ffff037224 */ /* 0x000fce00078e000e */
[----:B------:R-:W-:Y:S05]  /*2be70*/  WARPSYNC.COLLECTIVE R15, `(.L_x_12329) ;  /* 0x000000000f087348 */ /* 0x000fea0003c00000 */
[----:B------:R0:W1:Y:S02]  /*2be80*/  SHFL.IDX P6, R14, R13, R12, R11 ;  /* 0x0000000c0d0e7389 */ /* 0x00006400000c000b */
[----:B01----:R-:W-:Y:S01]  /*2be90*/  ENDCOLLECTIVE ;  /* 0x000000000000791b */ /* 0x003fe20003800000 */
.L_x_12329:
        /* <DEDUP_REMOVED lines=15> */
.L_x_12330:
[----:B------:R-:W-:Y:S02]  /*2bf90*/  IMAD.MOV.U32 R13, RZ, RZ, R4 ;  /* 0x000000ffff0d7224 */ /* 0x000fe400078e0004 */
[----:B------:R-:W-:Y:S02]  /*2bfa0*/  IMAD.MOV.U32 R12, RZ, RZ, 0x2 ;  /* 0x00000002ff0c7424 */ /* 0x000fe400078e00ff */
[----:B------:R-:W-:-:S07]  /*2bfb0*/  IMAD.MOV.U32 R3, RZ, RZ, R14 ;  /* 0x000000ffff037224 */ /* 0x000fce00078e000e */
[----:B------:R-:W-:Y:S05]  /*2bfc0*/  WARPSYNC.COLLECTIVE R15, `(.L_x_12331) ;  /* 0x000000000f087348 */ /* 0x000fea0003c00000 */
[----:B------:R0:W1:Y:S02]  /*2bfd0*/  SHFL.IDX P6, R14, R13, R12, R11 ;  /* 0x0000000c0d0e7389 */ /* 0x00006400000c000b */
[----:B01----:R-:W-:Y:S01]  /*2bfe0*/  ENDCOLLECTIVE ;  /* 0x000000000000791b */ /* 0x003fe20003800000 */
.L_x_12331:
        /* <DEDUP_REMOVED lines=16> */
.L_x_12332:
[----:B------:R-:W-:Y:S02]  /*2c0f0*/  IMAD.MOV.U32 R13, RZ, RZ, R4 ;  /* 0x000000ffff0d7224 */ /* 0x000fe400078e0004 */
[----:B------:R-:W-:Y:S02]  /*2c100*/  IMAD.MOV.U32 R12, RZ, RZ, 0x3 ;  /* 0x00000003ff0c7424 */ /* 0x000fe400078e00ff */
[----:B------:R-:W-:-:S07]  /*2c110*/  IMAD.MOV.U32 R3, RZ, RZ, R14 ;  /* 0x000000ffff037224 */ /* 0x000fce00078e000e */
[----:B------:R-:W-:Y:S05]  /*2c120*/  WARPSYNC.COLLECTIVE R15, `(.L_x_12333) ;  /* 0x000000000f087348 */ /* 0x000fea0003c00000 */
[----:B------:R0:W1:Y:S02]  /*2c130*/  SHFL.IDX P6, R14, R13, R12, R11 ;  /* 0x0000000c0d0e7389 */ /* 0x00006400000c000b */
[----:B01----:R-:W-:Y:S01]  /*2c140*/  ENDCOLLECTIVE ;  /* 0x000000000000791b */ /* 0x003fe20003800000 */
.L_x_12333:
        /* <DEDUP_REMOVED lines=16> */
.L_x_12334:
[----:B------:R-:W-:Y:S02]  /*2c250*/  IMAD.MOV.U32 R13, RZ, RZ, R4 ;  /* 0x000000ffff0d7224 */ /* 0x000fe400078e0004 */
[----:B------:R-:W-:Y:S02]  /*2c260*/  IMAD.MOV.U32 R12, RZ, RZ, 0x4 ;  /* 0x00000004ff0c7424 */ /* 0x000fe400078e00ff */
[----:B------:R-:W-:-:S07]  /*2c270*/  IMAD.MOV.U32 R3, RZ, RZ, R14 ;  /* 0x000000ffff037224 */ /* 0x000fce00078e000e */
[----:B------:R-:W-:Y:S05]  /*2c280*/  WARPSYNC.COLLECTIVE R15, `(.L_x_12335) ;  /* 0x000000000f087348 */ /* 0x000fea0003c00000 */
[----:B------:R0:W1:Y:S02]  /*2c290*/  SHFL.IDX P6, R14, R13, R12, R11 ;  /* 0x0000000c0d0e7389 */ /* 0x00006400000c000b */
[----:B01----:R-:W-:Y:S01]  /*2c2a0*/  ENDCOLLECTIVE ;  /* 0x000000000000791b */ /* 0x003fe20003800000 */
.L_x_12335:
        /* <DEDUP_REMOVED lines=16> */
.L_x_12336:
[----:B------:R-:W-:Y:S02]  /*2c3b0*/  IMAD.MOV.U32 R13, RZ, RZ, R4 ;  /* 0x000000ffff0d7224 */ /* 0x000fe400078e0004 */
[----:B------:R-:W-:Y:S02]  /*2c3c0*/  IMAD.MOV.U32 R12, RZ, RZ, 0x5 ;  /* 0x00000005ff0c7424 */ /* 0x000fe400078e00ff */
[----:B------:R-:W-:-:S07]  /*2c3d0*/  IMAD.MOV.U32 R3, RZ, RZ, R14 ;  /* 0x000000ffff037224 */ /* 0x000fce00078e000e */
[----:B------:R-:W-:Y:S05]  /*2c3e0*/  WARPSYNC.COLLECTIVE R15, `(.L_x_12337) ;  /* 0x000000000f087348 */ /* 0x000fea0003c00000 */
[----:B------:R0:W1:Y:S02]  /*2c3f0*/  SHFL.IDX P6, R14, R13, R12, R11 ;  /* 0x0000000c0d0e7389 */ /* 0x00006400000c000b */
[----:B01----:R-:W-:Y:S01]  /*2c400*/  ENDCOLLECTIVE ;  /* 0x000000000000791b */ /* 0x003fe20003800000 */
.L_x_12337:
        /* <DEDUP_REMOVED lines=16> */
.L_x_12338:
[----:B------:R-:W-:Y:S02]  /*2c510*/  IMAD.MOV.U32 R13, RZ, RZ, R4 ;  /* 0x000000ffff0d7224 */ /* 0x000fe400078e0004 */
[----:B------:R-:W-:Y:S02]  /*2c520*/  IMAD.MOV.U32 R12, RZ, RZ, 0x6 ;  /* 0x00000006ff0c7424 */ /* 0x000fe400078e00ff */
[----:B------:R-:W-:-:S07]  /*2c530*/  IMAD.MOV.U32 R3, RZ, RZ, R14 ;  /* 0x000000ffff037224 */ /* 0x000fce00078e000e */
[----:B------:R-:W-:Y:S05]  /*2c540*/  WARPSYNC.COLLECTIVE R15, `(.L_x_12339) ;  /* 0x000000000f087348 */ /* 0x000fea0003c00000 */
[----:B------:R0:W1:Y:S02]  /*2c550*/  SHFL.IDX P6, R14, R13, R12, R11 ;  /* 0x0000000c0d0e7389 */ /* 0x00006400000c000b */
[----:B01----:R-:W-:Y:S01]  /*2c560*/  ENDCOLLECTIVE ;  /* 0x000000000000791b */ /* 0x003fe20003800000 */
.L_x_12339:
        /* <DEDUP_REMOVED lines=16> */
.L_x_12340:
[----:B------:R-:W-:Y:S02]  /*2c670*/  IMAD.MOV.U32 R13, RZ, RZ, R4 ;  /* 0x000000ffff0d7224 */ /* 0x000fe400078e0004 */
[----:B------:R-:W-:Y:S02]  /*2c680*/  IMAD.MOV.U32 R12, RZ, RZ, 0x7 ;  /* 0x00000007ff0c7424 */ /* 0x000fe400078e00ff */
[----:B------:R-:W-:-:S07]  /*2c690*/  IMAD.MOV.U32 R3, RZ, RZ, R14 ;  /* 0x000000ffff037224 */ /* 0x000fce00078e000e */
[----:B------:R-:W-:Y:S05]  /*2c6a0*/  WARPSYNC.COLLECTIVE R15, `(.L_x_12341) ;  /* 0x000000000f087348 */ /* 0x000fea0003c00000 */
[----:B------:R0:W1:Y:S02]  /*2c6b0*/  SHFL.IDX P6, R14, R13, R12, R11 ;  /* 0x0000000c0d0e7389 */ /* 0x00006400000c000b */
[----:B01----:R-:W-:Y:S01]  /*2c6c0*/  ENDCOLLECTIVE ;  /* 0x000000000000791b */ /* 0x003fe20003800000 */
.L_x_12341:
        /* <DEDUP_REMOVED lines=10> */
.L_x_12342:
[----:B------:R-:W-:Y:S01]  /*2c770*/  @!PT LDS RZ, [RZ] ;  /* 0x00000000fffff984 */ /* 0x000fe20000000800 */
[----:B------:R-:W-:Y:S01]  /*2c780*/  @!PT LDS RZ, [RZ] ;  /* 0x00000000fffff984 */ /* 0x000fe20000000800 */
[----:B------:R-:W-:Y:S01]  /*2c790*/  @!PT LDS RZ, [RZ] ;  /* 0x00000000fffff984 */ /* 0x000fe20000000800 */
[----:B------:R0:W-:Y:S01]  /*2c7a0*/  @!P0 LDGSTS.E.BYPASS.LTC128B.128 [R8+0x1b400], desc[UR42][R2.64], !P1 ;  /* 0x1b40000002088fae */ /* 0x0001e2000c901d6a */
[----:B------:R-:W-:Y:S01]  /*2c7b0*/  IMAD.MOV.U32 R0, RZ, RZ, R14 ;  /* 0x000000ffff007224 */ /* 0x000fe200078e000e */
[----:B------:R-:W-:Y:S06]  /*2c7c0*/  BRA `(.L_x_12343) ;  /* 0xffffffa400d07947 */ /* 0x000fec000383ffff */
.L_x_12180:
[----:B0-----:R0:W1:Y:S02]  /*2c7d0*/  SYNCS.PHASECHK.TRANS64.TRYWAIT P0, [R22+URZ+0x22820], R3 ;  /* 0x02282003160075a7 */ /* 0x001064000800017f */
[----:B-1----:R-:W-:Y:S05]  /*2c7e0*/  @!P0 NANOSLEEP.SYNCS 0x989680 ;  /* 0x009896800000895d */ /* 0x002fea0003900000 */
[----:B------:R-:W1:Y:S02]  /*2c7f0*/  @!P0 SYNCS.PHASECHK.TRANS64 P0, [R22+URZ+0x22820], R3 ;  /* 0x02282003160085a7 */ /* 0x000e64000800007f */
[----:B-1----:R-:W-:Y:S05]  /*2c800*/  @!P0 BRA `(.L_x_12180) ;  /* 0xfffffffc00f08947 */ /* 0x002fea000383ffff */
[----:B------:R-:W-:Y:S05]  /*2c810*/  BRA `(.L_x_12344) ;  /* 0xffffffa8002c7947 */ /* 0x000fea000383ffff */
.L_x_12183:
[----:B-1----:R1:W2:Y:S02]  /*2c820*/  SYNCS.PHASECHK.TRANS64.TRYWAIT P0, [R17+URZ+0x22860], R0 ;  /* 0x02286000110075a7 */ /* 0x0022a4000800017f */
[----:B--2---:R-:W-:Y:S05]  /*2c830*/  @!P0 NANOSLEEP.SYNCS 0x989680 ;  /* 0x009896800000895d */ /* 0x004fea0003900000 */
[----:B------:R-:W2:Y:S02]  /*2c840*/  @!P0 SYNCS.PHASECHK.TRANS64 P0, [R17+URZ+0x22860], R0 ;  /* 0x02286000110085a7 */ /* 0x000ea4000800007f */
[----:B--2---:R-:W-:Y:S05]  /*2c850*/  @!P0 BRA `(.L_x_12183) ;  /* 0xfffffffc00f08947 */ /* 0x004fea000383ffff */
[----:B------:R-:W-:Y:S05]  /*2c860*/  BRA `(.L_x_12345) ;  /* 0xffffffa8003c7947 */ /* 0x000fea000383ffff */
.L_x_12184:
        /* <DEDUP_REMOVED lines=8> */
.L_x_12347:
[----:B------:R-:W-:Y:S05]  /*2c8f0*/  BSYNC B0 ;  /* 0x0000000000007941 */ /* 0x000fea0003800000 */
.L_x_12346:
        /* <DEDUP_REMOVED lines=13> */
.L_x_12348:
        /* <DEDUP_REMOVED lines=11> */
.L_x_12349:
        /* <DEDUP_REMOVED lines=17> */
.L_x_12350:
[----:B------:R-:W-:Y:S02]  /*2cb90*/  IMAD.MOV.U32 R13, RZ, RZ, R6 ;  /* 0x000000ffff0d7224 */ /* 0x000fe400078e0006 */
[----:B------:R-:W-:Y:S01]  /*2cba0*/  IMAD.MOV.U32 R12, RZ, RZ, 0x2 ;  /* 0x00000002ff0c7424 */ /* 0x000fe200078e00ff */
[----:B------:R-:W-:-:S13]  /*2cbb0*/  IADD3 R2, P4, R14, R0, RZ ;  /* 0x000000000e027210 */ /* 0x000fda0007f9e0ff */
[----:B------:R-:W-:Y:S05]  /*2cbc0*/  WARPSYNC.COLLECTIVE R15, `(.L_x_12351) ;  /* 0x000000000f087348 */ /* 0x000fea0003c00000 */
[----:B------:R0:W1:Y:S02]  /*2cbd0*/  SHFL.IDX P6, R14, R13, R12, R11 ;  /* 0x0000000c0d0e7389 */ /* 0x00006400000c000b */
[----:B01----:R-:W-:Y:S01]  /*2cbe0*/  ENDCOLLECTIVE ;  /* 0x000000000000791b */ /* 0x003fe20003800000 */
.L_x_12351:
        /* <DEDUP_REMOVED lines=17> */
.L_x_12352:
[----:B------:R-:W-:Y:S02]  /*2cd00*/  IMAD.MOV.U32 R13, RZ, RZ, R6 ;  /* 0x000000ffff0d7224 */ /* 0x000fe400078e0006 */
[----:B------:R-:W-:Y:S01]  /*2cd10*/  IMAD.MOV.U32 R12, RZ, RZ, 0x3 ;  /* 0x00000003ff0c7424 */ /* 0x000fe200078e00ff */
[----:B------:R-:W-:-:S13]  /*2cd20*/  IADD3 R2, P4, R14, R0, RZ ;  /* 0x000000000e027210 */ /* 0x000fda0007f9e0ff */
[----:B------:R-:W-:Y:S05]  /*2cd30*/  WARPSYNC.COLLECTIVE R15, `(.L_x_12353) ;  /* 0x000000000f087348 */ /* 0x000fea0003c00000 */
[----:B------:R0:W1:Y:S02]  /*2cd40*/  SHFL.IDX P6, R14, R13, R12, R11 ;  /* 0x0000000c0d0e7389 */ /* 0x00006400000c000b */
[----:B01----:R-:W-:Y:S01]  /*2cd50*/  ENDCOLLECTIVE ;  /* 0x000000000000791b */ /* 0x003fe20003800000 */
.L_x_12353:
        /* <DEDUP_REMOVED lines=17> */
.L_x_12354:
[----:B------:R-:W-:Y:S02]  /*2ce70*/  IMAD.MOV.U32 R13, RZ, RZ, R6 ;  /* 0x000000ffff0d7224 */ /* 0x000fe400078e0006 */
[----:B------:R-:W-:Y:S01]  /*2ce80*/  IMAD.MOV.U32 R12, RZ, RZ, 0x4 ;  /* 0x00000004ff0c7424 */ /* 0x000fe200078e00ff */
[----:B------:R-:W-:-:S13]  /*2ce90*/  IADD3 R2, P4, R14, R0, RZ ;  /* 0x000000000e027210 */ /* 0x000fda0007f9e0ff */
[----:B------:R-:W-:Y:S05]  /*2cea0*/  WARPSYNC.COLLECTIVE R15, `(.L_x_12355) ;  /* 0x000000000f087348 */ /* 0x000fea0003c00000 */
[----:B------:R0:W1:Y:S02]  /*2ceb0*/  SHFL.IDX P6, R14, R13, R12, R11 ;  /* 0x0000000c0d0e7389 */ /* 0x00006400000c000b */
[----:B01----:R-:W-:Y:S01]  /*2cec0*/  ENDCOLLECTIVE ;  /* 0x000000000000791b */ /* 0x003fe20003800000 */
.L_x_12355:
        /* <DEDUP_REMOVED lines=17> */
.L_x_12356:
[----:B------:R-:W-:Y:S02]  /*2cfe0*/  IMAD.MOV.U32 R13, RZ, RZ, R6 ;  /* 0x000000ffff0d7224 */ /* 0x000fe400078e0006 */
[----:B------:R-:W-:Y:S01]  /*2cff0*/  IMAD.MOV.U32 R12, RZ, RZ, 0x5 ;  /* 0x00000005ff0c7424 */ /* 0x000fe200078e00ff */
[----:B------:R-:W-:-:S13]  /*2d000*/  IADD3 R2, P4, R14, R0, RZ ;  /* 0x000000000e027210 */ /* 0x000fda0007f9e0ff */
[----:B------:R-:W-:Y:S05]  /*2d010*/  WARPSYNC.COLLECTIVE R15, `(.L_x_12357) ;  /* 0x000000000f087348 */ /* 0x000fea0003c00000 */
[----:B------:R0:W1:Y:S02]  /*2d020*/  SHFL.IDX P6, R14, R13, R12, R11 ;  /* 0x0000000c0d0e7389 */ /* 0x00006400000c000b */
[----:B01----:R-:W-:Y:S01]  /*2d030*/  ENDCOLLECTIVE ;  /* 0x000000000000791b */ /* 0x003fe20003800000 */
.L_x_12357:
        /* <DEDUP_REMOVED lines=12> */
.L_x_12358:
        /* <DEDUP_REMOVED lines=9> */
.L_x_12191:
[----:B0-----:R0:W1:Y:S02]  /*2d190*/  SYNCS.PHASECHK.TRANS64.TRYWAIT P0, [R4+URZ+0x22840], R21 ;  /* 0x02284015040075a7 */ /* 0x001064000800017f */
[----:B-1----:R-:W-:Y:S05]  /*2d1a0*/  @!P0 NANOSLEEP.SYNCS 0x989680 ;  /* 0x009896800000895d */ /* 0x002fea0003900000 */
[----:B------:R-:W1:Y:S02]  /*2d1b0*/  @!P0 SYNCS.PHASECHK.TRANS64 P0, [R4+URZ+0x22840], R21 ;  /* 0x02284015040085a7 */ /* 0x000e64000800007f */
[----:B-1----:R-:W-:Y:S05]  /*2d1c0*/  @!P0 BRA `(.L_x_12191) ;  /* 0xfffffffc00f08947 */ /* 0x002fea000383ffff */
[----:B------:R-:W-:Y:S05]  /*2d1d0*/  BRA `(.L_x_12360) ;  /* 0xffffffa800a47947 */ /* 0x000fea000383ffff */
.L_x_12192:
        /* <DEDUP_REMOVED lines=8> */
.L_x_12362:
[----:B------:R-:W-:Y:S05]  /*2d260*/  BSYNC B1 ;  /* 0x0000000000017941 */ /* 0x000fea0003800000 */
.L_x_12361:
        /* <DEDUP_REMOVED lines=9> */
.L_x_12363:
[----:B------:R-:W-:Y:S02]  /*2d300*/  IMAD.MOV.U32 R13, RZ, RZ, R9 ;  /* 0x000000ffff0d7224 */ /* 0x000fe400078e0009 */
[----:B------:R-:W-:Y:S02]  /*2d310*/  IMAD.MOV.U32 R12, RZ, RZ, 0x1 ;  /* 0x00000001ff0c7424 */ /* 0x000fe400078e00ff */
[----:B------:R-:W-:-:S07]  /*2d320*/  IMAD.MOV.U32 R2, RZ, RZ, R14 ;  /* 0x000000ffff027224 */ /* 0x000fce00078e000e */
[----:B------:R-:W-:Y:S05]  /*2d330*/  WARPSYNC.COLLECTIVE R15, `(.L_x_12364) ;  /* 0x000000000f087348 */ /* 0x000fea0003c00000 */
[----:B------:R0:W1:Y:S02]  /*2d340*/  SHFL.IDX P6, R14, R13, R12, R11 ;  /* 0x0000000c0d0e7389 */ /* 0x00006400000c000b */
[----:B01----:R-:W-:Y:S01]  /*2d350*/  ENDCOLLECTIVE ;  /* 0x000000000000791b */ /* 0x003fe20003800000 */
.L_x_12364:
        /* <DEDUP_REMOVED lines=11> */
.L_x_12365:
[----:B------:R-:W-:Y:S02]  /*2d410*/  IMAD.MOV.U32 R13, RZ, RZ, R9 ;  /* 0x000000ffff0d7224 */ /* 0x000fe400078e0009 */
[----:B------:R-:W-:Y:S02]  /*2d420*/  IMAD.MOV.U32 R12, RZ, RZ, 0x2 ;  /* 0x00000002ff0c7424 */ /* 0x000fe400078e00ff */
[----:B------:R-:W-:-:S07]  /*2d430*/  IMAD.MOV.U32 R2, RZ, RZ, R14 ;  /* 0x000000ffff027224 */ /* 0x000fce00078e000e */
[----:B------:R-:W-:Y:S05]  /*2d440*/  WARPSYNC.COLLECTIVE R15, `(.L_x_12366) ;  /* 0x000000000f087348 */ /* 0x000fea0003c00000 */
[----:B------:R0:W1:Y:S02]  /*2d450*/  SHFL.IDX P6, R14, R13, R12, R11 ;  /* 0x0000000c0d0e7389 */ /* 0x00006400000c000b */
[----:B01----:R-:W-:Y:S01]  /*2d460*/  ENDCOLLECTIVE ;  /* 0x000000000000791b */ /* 0x003fe20003800000 */
.L_x_12366:
        /* <DEDUP_REMOVED lines=11> */
.L_x_12367:
[----:B------:R-:W-:Y:S02]  /*2d520*/  IMAD.MOV.U32 R13, RZ, RZ, R9 ;  /* 0x000000ffff0d7224 */ /* 0x000fe400078e0009 */
[----:B------:R-:W-:Y:S02]  /*2d530*/  IMAD.MOV.U32 R12, RZ, RZ, 0x3 ;  /* 0x00000003ff0c7424 */ /* 0x000fe400078e00ff */
[----:B------:R-:W-:-:S07]  /*2d540*/  IMAD.MOV.U32 R2, RZ, RZ, R14 ;  /* 0x000000ffff027224 */ /* 0x000fce00078e000e */
[----:B------:R-:W-:Y:S05]  /*2d550*/  WARPSYNC.COLLECTIVE R15, `(.L_x_12368) ;  /* 0x000000000f087348 */ /* 0x000fea0003c00000 */
[----:B------:R0:W1:Y:S02]  /*2d560*/  SHFL.IDX P6, R14, R13, R12, R11 ;  /* 0x0000000c0d0e7389 */ /* 0x00006400000c000b */
[----:B01----:R-:W-:Y:S01]  /*2d570*/  ENDCOLLECTIVE ;  /* 0x000000000000791b */ /* 0x003fe20003800000 */
.L_x_12368:
        /* <DEDUP_REMOVED lines=11> */
.L_x_12369:
[----:B------:R-:W-:Y:S02]  /*2d630*/  IMAD.MOV.U32 R13, RZ, RZ, R9 ;  /* 0x000000ffff0d7224 */ /* 0x000fe400078e0009 */
[----:B------:R-:W-:Y:S02]  /*2d640*/  IMAD.MOV.U32 R12, RZ, RZ, 0x4 ;  /* 0x00000004ff0c7424 */ /* 0x000fe400078e00ff */
[----:B------:R-:W-:-:S07]  /*2d650*/  IMAD.MOV.U32 R2, RZ, RZ, R14 ;  /* 0x000000ffff027224 */ /* 0x000fce00078e000e */
[----:B------:R-:W-:Y:S05]  /*2d660*/  WARPSYNC.COLLECTIVE R15, `(.L_x_12370) ;  /* 0x000000000f087348 */ /* 0x000fea0003c00000 */
[----:B------:R0:W1:Y:S02]  /*2d670*/  SHFL.IDX P6, R14, R13, R12, R11 ;  /* 0x0000000c0d0e7389 */ /* 0x00006400000c000b */
[----:B01----:R-:W-:Y:S01]  /*2d680*/  ENDCOLLECTIVE ;  /* 0x000000000000791b */ /* 0x003fe20003800000 */
.L_x_12370:
        /* <DEDUP_REMOVED lines=11> */
.L_x_12371:
[----:B------:R-:W-:Y:S02]  /*2d740*/  IMAD.MOV.U32 R13, RZ, RZ, R9 ;  /* 0x000000ffff0d7224 */ /* 0x000fe400078e0009 */
[----:B------:R-:W-:Y:S02]  /*2d750*/  IMAD.MOV.U32 R12, RZ, RZ, 0x5 ;  /* 0x00000005ff0c7424 */ /* 0x000fe400078e00ff */
[----:B------:R-:W-:-:S07]  /*2d760*/  IMAD.MOV.U32 R2, RZ, RZ, R14 ;  /* 0x000000ffff027224 */ /* 0x000fce00078e000e */
[----:B------:R-:W-:Y:S05]  /*2d770*/  WARPSYNC.COLLECTIVE R15, `(.L_x_12372) ;  /* 0x000000000f087348 */ /* 0x000fea0003c00000 */
[----:B------:R0:W1:Y:S02]  /*2d780*/  SHFL.IDX P6, R14, R13, R12, R11 ;  /* 0x0000000c0d0e7389 */ /* 0x00006400000c000b */
[----:B01----:R-:W-:Y:S01]  /*2d790*/  ENDCOLLECTIVE ;  /* 0x000000000000791b */ /* 0x003fe20003800000 */
.L_x_12372:
        /* <DEDUP_REMOVED lines=11> */
.L_x_12373:
[----:B------:R-:W-:Y:S01]  /*2d850*/  IMAD.MOV.U32 R2, RZ, RZ, R14 ;  /* 0x000000ffff027224 */ /* 0x000fe200078e000e */
[----:B------:R-:W-:Y:S06]  /*2d860*/  BRA `(.L_x_12374) ;  /* 0xffffffa400d87947 */ /* 0x000fec000383ffff */
.L_x_12197:
[----:B---3--:R3:W4:Y:S02]  /*2d870*/  SYNCS.PHASECHK.TRANS64.TRYWAIT P0, [R4+URZ+0x22860], R21 ;  /* 0x02286015040075a7 */ /* 0x008724000800017f */
[----:B----4-:R-:W-:Y:S05]  /*2d880*/  @!P0 NANOSLEEP.SYNCS 0x989680 ;  /* 0x009896800000895d */ /* 0x010fea0003900000 */
[----:B------:R-:W4:Y:S02]  /*2d890*/  @!P0 SYNCS.PHASECHK.TRANS64 P0, [R4+URZ+0x22860], R21 ;  /* 0x02286015040085a7 */ /* 0x000f24000800007f */
[----:B----4-:R-:W-:Y:S05]  /*2d8a0*/  @!P0 BRA `(.L_x_12197) ;  /* 0xfffffffc00f08947 */ /* 0x010fea000383ffff */
[----:B------:R-:W-:Y:S05]  /*2d8b0*/  BRA `(.L_x_12375) ;  /* 0xffffffa800287947 */ /* 0x000fea000383ffff */
.L_x_12198:
        /* <DEDUP_REMOVED lines=8> */
.L_x_12377:
[----:B------:R-:W-:Y:S05]  /*2d940*/  BSYNC B1 ;  /* 0x0000000000017941 */ /* 0x000fea0003800000 */
.L_x_12376:
        /* <DEDUP_REMOVED lines=9> */
.L_x_12378:
[----:B------:R-:W-:Y:S02]  /*2d9e0*/  IMAD.MOV.U32 R13, RZ, RZ, R7 ;  /* 0x000000ffff0d7224 */ /* 0x000fe400078e0007 */
[----:B------:R-:W-:Y:S01]  /*2d9f0*/  IMAD.MOV.U32 R12, RZ, RZ, 0x1 ;  /* 0x00000001ff0c7424 */ /* 0x000fe200078e00ff */
[----:B------:R-:W-:-:S13]  /*2da00*/  IADD3 R2, P0, R14, R0, RZ ;  /* 0x000000000e027210 */ /* 0x000fda0007f1e0ff */
[----:B------:R-:W-:Y:S05]  /*2da10*/  WARPSYNC.COLLECTIVE R15, `(.L_x_12379) ;  /* 0x000000000f087348 */ /* 0x000fea0003c00000 */
[----:B------:R0:W1:Y:S02]  /*2da20*/  SHFL.IDX P6, R14, R13, R12, R11 ;  /* 0x0000000c0d0e7389 */ /* 0x00006400000c000b */
[----:B01----:R-:W-:Y:S01]  /*2da30*/  ENDCOLLECTIVE ;  /* 0x000000000000791b */ /* 0x003fe20003800000 */
.L_x_12379:
        /* <DEDUP_REMOVED lines=13> */
.L_x_12380:
[----:B------:R-:W-:Y:S02]  /*2db10*/  IMAD.MOV.U32 R13, RZ, RZ, R7 ;  /* 0x000000ffff0d7224 */ /* 0x000fe400078e0007 */
[----:B------:R-:W-:Y:S01]  /*2db20*/  IMAD.MOV.U32 R12, RZ, RZ, 0x2 ;  /* 0x00000002ff0c7424 */ /* 0x000fe200078e00ff */
[----:B------:R-:W-:-:S13]  /*2db30*/  IADD3 R2, P0, R14, R0, RZ ;  /* 0x000000000e027210 */ /* 0x000fda0007f1e0ff */
[----:B------:R-:W-:Y:S05]  /*2db40*/  WARPSYNC.COLLECTIVE R15, `(.L_x_12381) ;  /* 0x000000000f087348 */ /* 0x000fea0003c00000 */
[----:B------:R0:W1:Y:S02]  /*2db50*/  SHFL.IDX P6, R14, R13, R12, R11 ;  /* 0x0000000c0d0e7389 */ /* 0x00006400000c000b */
[----:B01----:R-:W-:Y:S01]  /*2db60*/  ENDCOLLECTIVE ;  /* 0x000000000000791b */ /* 0x003fe20003800000 */
.L_x_12381:
        /* <DEDUP_REMOVED lines=13> */
.L_x_12382:
[----:B------:R-:W-:Y:S02]  /*2dc40*/  IMAD.MOV.U32 R13, RZ, RZ, R7 ;  /* 0x000000ffff0d7224 */ /* 0x000fe400078e0007 */
[----:B------:R-:W-:Y:S01]  /*2dc50*/  IMAD.MOV.U32 R12, RZ, RZ, 0x3 ;  /* 0x00000003ff0c7424 */ /* 0x000fe200078e00ff */
[----:B------:R-:W-:-:S13]  /*2dc60*/  IADD3 R2, P0, R14, R0, RZ ;  /* 0x000000000e027210 */ /* 0x000fda0007f1e0ff */
[----:B------:R-:W-:Y:S05]  /*2dc70*/  WARPSYNC.COLLECTIVE R15, `(.L_x_12383) ;  /* 0x000000000f087348 */ /* 0x000fea0003c00000 */
[----:B------:R0:W1:Y:S02]  /*2dc80*/  SHFL.IDX P6, R14, R13, R12, R11 ;  /* 0x0000000c0d0e7389 */ /* 0x00006400000c000b */
[----:B01----:R-:W-:Y:S01]  /*2dc90*/  ENDCOLLECTIVE ;  /* 0x000000000000791b */ /* 0x003fe20003800000 */
.L_x_12383:
        /* <DEDUP_REMOVED lines=13> */
.L_x_12384:
[----:B------:R-:W-:Y:S02]  /*2dd70*/  IMAD.MOV.U32 R13, RZ, RZ, R7 ;  /* 0x000000ffff0d7224 */ /* 0x000fe400078e0007 */
[----:B------:R-:W-:Y:S01]  /*2dd80*/  IMAD.MOV.U32 R12, RZ, RZ, 0x4 ;  /* 0x00000004ff0c7424 */ /* 0x000fe200078e00ff */
[----:B------:R-:W-:-:S13]  /*2dd90*/  IADD3 R2, P0, R14, R0, RZ ;  /* 0x000000000e027210 */ /* 0x000fda0007f1e0ff */
[----:B------:R-:W-:Y:S05]  /*2dda0*/  WARPSYNC.COLLECTIVE R15, `(.L_x_12385) ;  /* 0x000000000f087348 */ /* 0x000fea0003c00000 */
[----:B------:R0:W1:Y:S02]  /*2ddb0*/  SHFL.IDX P6, R14, R13, R12, R11 ;  /* 0x0000000c0d0e7389 */ /* 0x00006400000c000b */
[----:B01----:R-:W-:Y:S01]  /*2ddc0*/  ENDCOLLECTIVE ;  /* 0x000000000000791b */ /* 0x003fe20003800000 */
.L_x_12385:
        /* <DEDUP_REMOVED lines=13> */
.L_x_12386:
[----:B------:R-:W-:Y:S02]  /*2dea0*/  IMAD.MOV.U32 R13, RZ, RZ, R7 ;  /* 0x000000ffff0d7224 */ /* 0x000fe400078e0007 */
[----:B------:R-:W-:Y:S01]  /*2deb0*/  IMAD.MOV.U32 R12, RZ, RZ, 0x5 ;  /* 0x00000005ff0c7424 */ /* 0x000fe200078e00ff */
[----:B------:R-:W-:-:S13]  /*2dec0*/  IADD3 R2, P0, R14, R0, RZ ;  /* 0x000000000e027210 */ /* 0x000fda0007f1e0ff */
[----:B------:R-:W-:Y:S05]  /*2ded0*/  WARPSYNC.COLLECTIVE R15, `(.L_x_12387) ;  /* 0x000000000f087348 */ /* 0x000fea0003c00000 */
[----:B------:R0:W1:Y:S02]  /*2dee0*/  SHFL.IDX P6, R14, R13, R12, R11 ;  /* 0x0000000c0d0e7389 */ /* 0x00006400000c000b */
[----:B01----:R-:W-:Y:S01]  /*2def0*/  ENDCOLLECTIVE ;  /* 0x000000000000791b */ /* 0x003fe20003800000 */
.L_x_12387:
        /* <DEDUP_REMOVED lines=13> */
.L_x_12388:
[----:B------:R-:W-:Y:S05]  /*2dfd0*/  BRA `(.L_x_12389) ;  /* 0xffffffa400787947 */ /* 0x000fea000383ffff */
.L_x_12206:
        /* <DEDUP_REMOVED lines=8> */
.L_x_12391:
[----:B------:R-:W-:Y:S05]  /*2e060*/  BSYNC B0 ;  /* 0x0000000000007941 */ /* 0x000fea0003800000 */
.L_x_12390:
        /* <DEDUP_REMOVED lines=9> */
.L_x_12392:
        /* <DEDUP_REMOVED lines=18> */
.L_x_12393:
[----:B------:R-:W-:Y:S01]  /*2e220*/  IMAD.MOV.U32 R12, RZ, RZ, 0x2 ;  /* 0x00000002ff0c7424 */ /* 0x000fe200078e00ff */
[----:B------:R-:W-:-:S05]  /*2e230*/  SEL R6, R14, RZ, P1 ;  /* 0x000000ff0e067207 */ /* 0x000fca0000800000 */
[----:B------:R-:W-:-:S04]  /*2e240*/  IMAD.IADD R6, R5, 0x1, R6 ;  /* 0x0000000105067824 */ /* 0x000fc800078e0206 */
[----:B------:R-:W-:-:S07]  /*2e250*/  IMAD.MOV.U32 R13, RZ, RZ, R6 ;  /* 0x000000ffff0d7224 */ /* 0x000fce00078e0006 */
[----:B------:R-:W-:Y:S05]  /*2e260*/  WARPSYNC.COLLECTIVE R15, `(.L_x_12394) ;  /* 0x000000000f087348 */ /* 0x000fea0003c00000 */
[----:B------:R0:W1:Y:S02]  /*2e270*/  SHFL.UP P6, R14, R13, R12, R11 ;  /* 0x0400000c0d0e7389 */ /* 0x00006400000c000b */
[----:B01----:R-:W-:Y:S01]  /*2e280*/  ENDCOLLECTIVE ;  /* 0x000000000000791b */ /* 0x003fe20003800000 */
.L_x_12394:
[----:B------:R-:W-:Y:S01]  /*2e290*/  IMAD.MOV.U32 R12, RZ, RZ, 0x4 ;  /* 0x00000004ff0c7424 */ /* 0x000fe200078e00ff */
[----:B------:R-:W-:-:S05]  /*2e2a0*/  SEL R7, R14, RZ, P2 ;  /* 0x000000ff0e077207 */ /* 0x000fca0001000000 */
[----:B------:R-:W-:-:S04]  /*2e2b0*/  IMAD.IADD R7, R6, 0x1, R7 ;  /* 0x0000000106077824 */ /* 0x000fc800078e0207 */
[----:B------:R-:W-:-:S07]  /*2e2c0*/  IMAD.MOV.U32 R13, RZ, RZ, R7 ;  /* 0x000000ffff0d7224 */ /* 0x000fce00078e0007 */
[----:B------:R-:W-:Y:S05]  /*2e2d0*/  WARPSYNC.COLLECTIVE R15, `(.L_x_12395) ;  /* 0x000000000f087348 */ /* 0x000fea0003c00000 */
[----:B------:R0:W1:Y:S02]  /*2e2e0*/  SHFL.UP P6, R14, R13, R12, R11 ;  /* 0x0400000c0d0e7389 */ /* 0x00006400000c000b */
[----:B01----:R-:W-:Y:S01]  /*2e2f0*/  ENDCOLLECTIVE ;  /* 0x000000000000791b */ /* 0x003fe20003800000 */
.L_x_12395:
[----:B------:R-:W-:Y:S01]  /*2e300*/  IMAD.MOV.U32 R12, RZ, RZ, 0x8 ;  /* 0x00000008ff0c7424 */ /* 0x000fe200078e00ff */
[----:B------:R-:W-:-:S05]  /*2e310*/  SEL R2, R14, RZ, P3 ;  /* 0x000000ff0e027207 */ /* 0x000fca0001800000 */
[----:B------:R-:W-:-:S04]  /*2e320*/  IMAD.IADD R2, R7, 0x1, R2 ;  /* 0x0000000107027824 */ /* 0x000fc800078e0202 */
[----:B------:R-:W-:-:S07]  /*2e330*/  IMAD.MOV.U32 R13, RZ, RZ, R2 ;  /* 0x000000ffff0d7224 */ /* 0x000fce00078e0002 */
[----:B------:R-:W-:Y:S05]  /*2e340*/  WARPSYNC.COLLECTIVE R15, `(.L_x_12396) ;  /* 0x000000000f087348 */ /* 0x000fea0003c00000 */
[----:B------:R0:W1:Y:S02]  /*2e350*/  SHFL.UP P6, R14, R13, R12, R11 ;  /* 0x0400000c0d0e7389 */ /* 0x00006400000c000b */
[----:B01----:R-:W-:Y:S01]  /*2e360*/  ENDCOLLECTIVE ;  /* 0x000000000000791b */ /* 0x003fe20003800000 */
.L_x_12396:
[----:B------:R-:W-:Y:S01]  /*2e370*/  IMAD.MOV.U32 R12, RZ, RZ, 0x10 ;  /* 0x00000010ff0c7424 */ /* 0x000fe200078e00ff */
[----:B------:R-:W-:-:S05]  /*2e380*/  SEL R3, R14, RZ, P4 ;  /* 0x000000ff0e037207 */ /* 0x000fca0002000000 */
[----:B------:R-:W-:-:S04]  /*2e390*/  IMAD.IADD R3, R2, 0x1, R3 ;  /* 0x0000000102037824 */ /* 0x000fc800078e0203 */
[----:B------:R-:W-:-:S07]  /*2e3a0*/  IMAD.MOV.U32 R13, RZ, RZ, R3 ;  /* 0x000000ffff0d7224 */ /* 0x000fce00078e0003 */
[----:B------:R-:W-:Y:S05]  /*2e3b0*/  WARPSYNC.COLLECTIVE R15, `(.L_x_12397) ;  /* 0x000000000f087348 */ /* 0x000fea0003c00000 */
[----:B------:R0:W1:Y:S02]  /*2e3c0*/  SHFL.UP P6, R14, R13, R12, R11 ;  /* 0x0400000c0d0e7389 */ /* 0x00006400000c000b */
[----:B01----:R-:W-:Y:S01]  /*2e3d0*/  ENDCOLLECTIVE ;  /* 0x000000000000791b */ /* 0x003fe20003800000 */
.L_x_12397:
        /* <DEDUP_REMOVED lines=8> */
.L_x_12398:
[----:B------:R-:W-:Y:S05]  /*2e460*/  BRA `(.L_x_12399) ;  /* 0xffffffa400d87947 */ /* 0x000fea000383ffff */
.L_x_12211:
        /* <DEDUP_REMOVED lines=8> */
.L_x_12401:
[----:B------:R-:W-:Y:S05]  /*2e4f0*/  BSYNC B0 ;  /* 0x0000000000007941 */ /* 0x000fea0003800000 */
.L_x_12400:
        /* <DEDUP_REMOVED lines=8> */
.L_x_12402:
[----:B------:R-:W-:Y:S01]  /*2e580*/  IMAD.MOV.U32 R12, RZ, RZ, 0x4 ;  /* 0x00000004ff0c7424 */ /* 0x000fe200078e00ff */
[----:B------:R-:W-:-:S05]  /*2e590*/  SEL R2, R14, RZ, P2 ;  /* 0x000000ff0e027207 */ /* 0x000fca0001000000 */
[----:B------:R-:W-:-:S04]  /*2e5a0*/  IMAD.IADD R2, R13, 0x1, R2 ;  /* 0x000000010d027824 */ /* 0x000fc800078e0202 */
[----:B------:R-:W-:-:S07]  /*2e5b0*/  IMAD.MOV.U32 R13, RZ, RZ, R2 ;  /* 0x000000ffff0d7224 */ /* 0x000fce00078e0002 */
[----:B------:R-:W-:Y:S05]  /*2e5c0*/  WARPSYNC.COLLECTIVE R15, `(.L_x_12403) ;  /* 0x000000000f087348 */ /* 0x000fea0003c00000 */
[----:B------:R0:W1:Y:S02]  /*2e5d0*/  SHFL.UP P6, R14, R13, R12, R11 ;  /* 0x0400000c0d0e7389 */ /* 0x00006400000c000b */
[----:B01----:R-:W-:Y:S01]  /*2e5e0*/  ENDCOLLECTIVE ;  /* 0x000000000000791b */ /* 0x003fe20003800000 */
.L_x_12403:
[----:B------:R-:W-:Y:S01]  /*2e5f0*/  IMAD.MOV.U32 R12, RZ, RZ, 0x8 ;  /* 0x00000008ff0c7424 */ /* 0x000fe200078e00ff */
[----:B------:R-:W-:-:S05]  /*2e600*/  SEL R3, R14, RZ, P3 ;  /* 0x000000ff0e037207 */ /* 0x000fca0001800000 */
[----:B------:R-:W-:-:S04]  /*2e610*/  IMAD.IADD R3, R2, 0x1, R3 ;  /* 0x0000000102037824 */ /* 0x000fc800078e0203 */
[----:B------:R-:W-:-:S07]  /*2e620*/  IMAD.MOV.U32 R13, RZ, RZ, R3 ;  /* 0x000000ffff0d7224 */ /* 0x000fce00078e0003 */
[----:B------:R-:W-:Y:S05]  /*2e630*/  WARPSYNC.COLLECTIVE R15, `(.L_x_12404) ;  /* 0x000000000f087348 */ /* 0x000fea0003c00000 */
[----:B------:R0:W1:Y:S02]  /*2e640*/  SHFL.UP P6, R14, R13, R12, R11 ;  /* 0x0400000c0d0e7389 */ /* 0x00006400000c000b */
[----:B01----:R-:W-:Y:S01]  /*2e650*/  ENDCOLLECTIVE ;  /* 0x000000000000791b */ /* 0x003fe20003800000 */
.L_x_12404:
[----:B------:R-:W-:Y:S01]  /*2e660*/  IMAD.MOV.U32 R12, RZ, RZ, 0x10 ;  /* 0x00000010ff0c7424 */ /* 0x000fe200078e00ff */
[----:B------:R-:W-:-:S05]  /*2e670*/  SEL R4, R14, RZ, P4 ;  /* 0x000000ff0e047207 */ /* 0x000fca0002000000 */
[----:B------:R-:W-:-:S04]  /*2e680*/  IMAD.IADD R4, R3, 0x1, R4 ;  /* 0x0000000103047824 */ /* 0x000fc800078e0204 */
[----:B------:R-:W-:-:S07]  /*2e690*/  IMAD.MOV.U32 R13, RZ, RZ, R4 ;  /* 0x000000ffff0d7224 */ /* 0x000fce00078e0004 */
[----:B------:R-:W-:Y:S05]  /*2e6a0*/  WARPSYNC.COLLECTIVE R15, `(.L_x_12405) ;  /* 0x000000000f087348 */ /* 0x000fea0003c00000 */
[----:B------:R0:W1:Y:S02]  /*2e6b0*/  SHFL.UP P6, R14, R13, R12, R11 ;  /* 0x0400000c0d0e7389 */ /* 0x00006400000c000b */
[----:B01----:R-:W-:Y:S01]  /*2e6c0*/  ENDCOLLECTIVE ;  /* 0x000000000000791b */ /* 0x003fe20003800000 */
.L_x_12405:
        /* <DEDUP_REMOVED lines=8> */
.L_x_12406:
[----:B------:R-:W-:Y:S05]  /*2e750*/  BRA `(.L_x_12407) ;  /* 0xffffffa400b87947 */ /* 0x000fea000383ffff */
.L_x_12213:
[----:B------:R-:W-:Y:S01]  /*2e760*/  BSSY B0, `(.L_x_12408) ;  /* 0x0000006000007945 */ /* 0x000fe20003800000 */
[----:B------:R-:W-:Y:S01]  /*2e770*/  PLOP3.LUT P6, PT, P6, PT, PT, 0x8, 0x0 ;  /* 0x000000000000781c */ /* 0x000fe200037ce170 */
[----:B------:R-:W-:-:S12]  /*2e780*/  IMAD.MOV.U32 R15, RZ, RZ, -0x1 ;  /* 0xffffffffff0f7424 */ /* 0x000fd800078e00ff */
[----:B0-----:R-:W-:Y:S05]  /*2e790*/  WARPSYNC.COLLECTIVE R15, `(.L_x_12409) ;  /* 0x000000000f087348 */ /* 0x001fea0003c00000 */
[----:B------:R-:W-:Y:S01]  /*2e7a0*/  VOTE.ANY R14, PT, P6 ;  /* 0x00000000000e7806 */ /* 0x000fe200030e0100 */
[----:B0-----:R-:W-:Y:S06]  /*2e7b0*/  ENDCOLLECTIVE ;  /* 0x000000000000791b */ /* 0x001fec0003800000 */
.L_x_12409:
[----:B------:R-:W-:Y:S05]  /*2e7c0*/  BSYNC B0 ;  /* 0x0000000000007941 */ /* 0x000fea0003800000 */
.L_x_12408:
        /* <DEDUP_REMOVED lines=9> */
.L_x_12410:
[----:B------:R-:W-:Y:S01]  /*2e860*/  IMAD.MOV.U32 R5, RZ, RZ, R14 ;  /* 0x000000ffff057224 */ /* 0x000fe200078e000e */
[----:B------:R-:W-:Y:S06]  /*2e870*/  BRA `(.L_x_12411) ;  /* 0xffffffa400a87947 */ /* 0x000fec000383ffff */
.L_x_12215:
[----:B------:R-:W-:Y:S01]  /*2e880*/  BSSY B0, `(.L_x_12412) ;  /* 0x0000007000007945 */ /* 0x000fe20003800000 */
[----:B------:R-:W-:Y:S02]  /*2e890*/  IMAD.MOV.U32 R13, RZ, RZ, R2 ;  /* 0x000000ffff0d7224 */ /* 0x000fe400078e0002 */
[----:B------:R-:W-:Y:S02]  /*2e8a0*/  IMAD.MOV.U32 R11, RZ, RZ, 0x1f ;  /* 0x0000001fff0b7424 */ /* 0x000fe400078e00ff */
[----:B------:R-:W-:-:S07]  /*2e8b0*/  IMAD.MOV.U32 R15, RZ, RZ, -0x1 ;  /* 0xffffffffff0f7424 */ /* 0x000fce00078e00ff */
[----:B012---:R-:W-:Y:S05]  /*2e8c0*/  WARPSYNC.COLLECTIVE R15, `(.L_x_12413) ;  /* 0x000000000f087348 */ /* 0x007fea0003c00000 */
[----:B------:R3:W4:Y:S02]  /*2e8d0*/  SHFL.IDX P6, R14, R13, R12, R11 ;  /* 0x0000000c0d0e7389 */ /* 0x00072400000c000b */
[----:B01234-:R-:W-:Y:S01]  /*2e8e0*/  ENDCOLLECTIVE ;  /* 0x000000000000791b */ /* 0x01ffe20003800000 */
.L_x_12413:
[----:B------:R-:W-:Y:S05]  /*2e8f0*/  BSYNC B0 ;  /* 0x0000000000007941 */ /* 0x000fea0003800000 */
.L_x_12412:
[----:B------:R-:W-:Y:S05]  /*2e900*/  BRA `(.L_x_12214) ;  /* 0xffffffa400a07947 */ /* 0x000fea000383ffff */
.L_x_12219:
[----:B0-----:R0:W2:Y:S02]  /*2e910*/  SYNCS.PHASECHK.TRANS64.TRYWAIT P0, [R5+URZ+0x22820], R0 ;  /* 0x02282000050075a7 */ /* 0x0010a4000800017f */
[----:B--2---:R-:W-:Y:S05]  /*2e920*/  @!P0 NANOSLEEP.SYNCS 0x989680 ;  /* 0x009896800000895d */ /* 0x004fea0003900000 */
[----:B------:R-:W2:Y:S02]  /*2e930*/  @!P0 SYNCS.PHASECHK.TRANS64 P0, [R5+URZ+0x22820], R0 ;  /* 0x02282000050085a7 */ /* 0x000ea4000800007f */
[----:B--2---:R-:W-:Y:S05]  /*2e940*/  @!P0 BRA `(.L_x_12219) ;  /* 0xfffffffc00f08947 */ /* 0x004fea000383ffff */
[----:B------:R-:W-:Y:S05]  /*2e950*/  BRA `(.L_x_12414) ;  /* 0xffffffac00187947 */ /* 0x000fea000383ffff */
.L_x_12220:
        /* <DEDUP_REMOVED lines=11> */
.L_x_12416:
[----:B------:R-:W-:Y:S05]  /*2ea10*/  BSYNC B0 ;  /* 0x0000000000007941 */ /* 0x000fea0003800000 */
.L_x_12415:
[----:B------:R-:W-:Y:S05]  /*2ea20*/  BRA `(.L_x_12417) ;  /* 0xffffffac00007947 */ /* 0x000fea000383ffff */
.L_x_12221:
[----:B------:R-:W-:Y:S01]  /*2ea30*/  BSSY B0, `(.L_x_12418) ;  /* 0x0000006000007945 */ /* 0x000fe20003800000 */
[----:B------:R-:W-:-:S07]  /*2ea40*/  IMAD.MOV.U32 R15, RZ, RZ, -0x1 ;  /* 0xffffffffff0f7424 */ /* 0x000fce00078e00ff */
[----:B01-3--:R-:W-:Y:S05]  /*2ea50*/  WARPSYNC.COLLECTIVE R15, `(.L_x_12419) ;  /* 0x000000000f0c7348 */ /* 0x00bfea0003c00000 */
[----:B------:R-:W-:Y:S02]  /*2ea60*/  ELECT P6, UR62, PT ;  /* 0x00000000003e782f */ /* 0x000fe400038c0000 */
[----:B------:R-:W-:Y:S01]  /*2ea70*/  MOV R14, UR62 ;  /* 0x0000003e000e7c02 */ /* 0x000fe20008000f00 */
[----:B01-3--:R-:W-:Y:S10]  /*2ea80*/  ENDCOLLECTIVE ;  /* 0x000000000000791b */ /* 0x00bff40003800000 */
.L_x_12419:
[----:B------:R-:W-:Y:S05]  /*2ea90*/  BSYNC B0 ;  /* 0x0000000000007941 */ /* 0x000fea0003800000 */
.L_x_12418:
[----:B------:R-:W-:Y:S05]  /*2eaa0*/  BRA `(.L_x_12420) ;  /* 0xffffffa800f47947 */ /* 0x000fea000383ffff */
.L_x_12223:
[----:B0-----:R0:W2:Y:S02]  /*2eab0*/  SYNCS.PHASECHK.TRANS64.TRYWAIT P1, [R3+URZ+0x22840], R2 ;  /* 0x02284002030075a7 */ /* 0x0010a4000802017f */
[----:B--2---:R-:W-:Y:S05]  /*2eac0*/  @!P1 NANOSLEEP.SYNCS 0x989680 ;  /* 0x009896800000995d */ /* 0x004fea0003900000 */
[----:B------:R-:W2:Y:S02]  /*2ead0*/  @!P1 SYNCS.PHASECHK.TRANS64 P1, [R3+URZ+0x22840], R2 ;  /* 0x02284002030095a7 */ /* 0x000ea4000802007f */
[----:B--2---:R-:W-:Y:S05]  /*2eae0*/  @!P1 BRA `(.L_x_12223) ;  /* 0xfffffffc00f09947 */ /* 0x004fea000383ffff */
[----:B------:R-:W-:Y:S05]  /*2eaf0*/  BRA `(.L_x_12421) ;  /* 0xffffffac00147947 */ /* 0x000fea000383ffff */
.L_x_12225:
[----:B--2---:R2:W4:Y:S02]  /*2eb00*/  SYNCS.PHASECHK.TRANS64.TRYWAIT P1, [R5+URZ+0x22840], R0 ;  /* 0x02284000050075a7 */ /* 0x004524000802017f */
[----:B----4-:R-:W-:Y:S05]  /*2eb10*/  @!P1 NANOSLEEP.SYNCS 0x989680 ;  /* 0x009896800000995d */ /* 0x010fea0003900000 */
[----:B------:R-:W4:Y:S02]  /*2eb20*/  @!P1 SYNCS.PHASECHK.TRANS64 P1, [R5+URZ+0x22840], R0 ;  /* 0x02284000050095a7 */ /* 0x000f24000802007f */
[----:B----4-:R-:W-:Y:S05]  /*2eb30*/  @!P1 BRA `(.L_x_12225) ;  /* 0xfffffffc00f09947 */ /* 0x010fea000383ffff */
[----:B------:R-:W-:Y:S05]  /*2eb40*/  BRA `(.L_x_12422) ;  /* 0xffffffac00207947 */ /* 0x000fea000383ffff */
.L_x_12227:
[----:B----4-:R4:W0:Y:S02]  /*2eb50*/  SYNCS.PHASECHK.TRANS64.TRYWAIT P1, [R3+URZ+0x22860], R2 ;  /* 0x02286002030075a7 */ /* 0x010824000802017f */
[----:B0-----:R-:W-:Y:S05]  /*2eb60*/  @!P1 NANOSLEEP.SYNCS 0x989680 ;  /* 0x009896800000995d */ /* 0x001fea0003900000 */
[----:B------:R-:W0:Y:S02]  /*2eb70*/  @!P1 SYNCS.PHASECHK.TRANS64 P1, [R3+URZ+0x22860], R2 ;  /* 0x02286002030095a7 */ /* 0x000e24000802007f */
[----:B0-----:R-:W-:Y:S05]  /*2eb80*/  @!P1 BRA `(.L_x_12227) ;  /* 0xfffffffc00f09947 */ /* 0x001fea000383ffff */
[----:B------:R-:W-:Y:S05]  /*2eb90*/  BRA `(.L_x_12423) ;  /* 0xffffffac001c7947 */ /* 0x000fea000383ffff */
        .type           $_ZN7cutlass13device_kernelIN5flash11enable_sm90INS1_16FlashAttnFwdSm90INS1_25CollectiveMainloopFwdSm90ILi2EN4cute5tupleIJNS5_1CILi1EEES8_S8_EEENS6_IJNS7_ILi128EEENS7_ILi96EEENS7_ILi64EEEEEELi256ENS_10bfloat16_tEfNS_4arch4Sm90ELb0ELb1ELb0ELb1ELb1ELb1ELb0ELb1ELb0ELb1ELb0ELb0EEENS1_21CollectiveEpilogueFwdINS6_IJSA_NS7_ILi256EEESB_EEES9_SE_SG_Li256ELb1ELb1ELb0ELb0EEENS1_36VarlenDynamicPersistentTileSchedulerILi128ELi96ELi256ELi128ELb0ELb1ELb1ELb1ELb0ELb1EEEEEEEEEvNT_6ParamsE$_ZZN5flash25CollectiveMainloopFwdSm90ILi2EN4cute5tupleIJNS1_1CILi1EEES4_S4_EEENS2_IJNS3_ILi128EEENS3_ILi96EEENS3_ILi64EEEEEELi256EN7cutlass10bfloat16_tEfNSA_4arch4Sm90ELb0ELb1ELb0ELb1ELb1ELb1ELb0ELb1ELb0ELb1ELb0ELb0EE3mmaINS_16FlashAttnFwdSm90ISE_NS_21CollectiveEpilogueFwdINS2_IJS6_NS3_ILi256EEES7_EEES5_SB_SD_Li256ELb1ELb1ELb0ELb0EEENS_36VarlenDynamicPersistentTileSchedulerILi128ELi96ELi256ELi128ELb0ELb1ELb1ELb1ELb0ELb1EEEE13SharedStorageENS1_6TensorINS1_11ArrayEngineIfLm128EEENS1_6LayoutINS2_IJNS2_IJNS3_ILi2EEEST_NS3_ILi32EEEEEES4_S4_EEENS2_IJNS2_IJS4_ST_NS3_ILi4EEEEEENS3_ILi0EEESZ_EEEEEEENS_7SoftmaxILi2ELi0EEEEEbRKNSE_6ParamsENSA_13PipelineAsyncILi2EEES19_RNSA_13PipelineStateILj2EEERT0_RT1_iRiRKNS_16SeqlenInfoQKNewKILb1ELb1EEENS2_IJiiiiEEERT_ENKUliT_T0_T1_E_clIZSF_ISO_S12_S14_EbS17_S19_S19_S1C_S1E_S1G_iS1H_S1L_S1M_S1O_EUlRS1P_iE0_NS3_ILb1EEES1W_EEDaiS1P_S1Q_S1R_,@function
        .size           $_ZN7cutlass13device_kernelIN5flash11enable_sm90INS1_16FlashAttnFwdSm90INS1_25CollectiveMainloopFwdSm90ILi2EN4cute5tupleIJNS5_1CILi1EEES8_S8_EEENS6_IJNS7_ILi128EEENS7_ILi96EEENS7_ILi64EEEEEELi256ENS_10bfloat16_tEfNS_4arch4Sm90ELb0ELb1ELb0ELb1ELb1ELb1ELb0ELb1ELb0ELb1ELb0ELb0EEENS1_21CollectiveEpilogueFwdINS6_IJSA_NS7_ILi256EEESB_EEES9_SE_SG_Li256ELb1ELb1ELb0ELb0EEENS1_36VarlenDynamicPersistentTileSchedulerILi128ELi96ELi256ELi128ELb0ELb1ELb1ELb1ELb0ELb1EEEEEEEEEvNT_6ParamsE$_ZZN5flash25CollectiveMainloopFwdSm90ILi2EN4cute5tupleIJNS1_1CILi1EEES4_S4_EEENS2_IJNS3_ILi128EEENS3_ILi96EEENS3_ILi64EEEEEELi256EN7cutlass10bfloat16_tEfNSA_4arch4Sm90ELb0ELb1ELb0ELb1ELb1ELb1ELb0ELb1ELb0ELb1ELb0ELb0EE3mmaINS_16FlashAttnFwdSm90ISE_NS_21CollectiveEpilogueFwdINS2_IJS6_NS3_ILi256EEES7_EEES5_SB_SD_Li256ELb1ELb1ELb0ELb0EEENS_36VarlenDynamicPersistentTileSchedulerILi128ELi96ELi256ELi128ELb0ELb1ELb1ELb1ELb0ELb1EEEE13SharedStorageENS1_6TensorINS1_11ArrayEngineIfLm128EEENS1_6LayoutINS2_IJNS2_IJNS3_ILi2EEEST_NS3_ILi32EEEEEES4_S4_EEENS2_IJNS2_IJS4_ST_NS3_ILi4EEEEEENS3_ILi0EEESZ_EEEEEEENS_7SoftmaxILi2ELi0EEEEEbRKNSE_6ParamsENSA_13PipelineAsyncILi2EEES19_RNSA_13PipelineStateILj2EEERT0_RT1_iRiRKNS_16SeqlenInfoQKNewKILb1ELb1EEENS2_IJiiiiEEERT_ENKUliT_T0_T1_E_clIZSF_ISO_S12_S14_EbS17_S19_S19_S1C_S1E_S1G_iS1H_S1L_S1M_S1O_EUlRS1P_iE0_NS3_ILb1EEES1W_EEDaiS1P_S1Q_S1R_,(.L_x_15561 - $_ZN7cutlass13device_kernelIN5flash11enable_sm90INS1_16FlashAttnFwdSm90INS1_25CollectiveMainloopFwdSm90ILi2EN4cute5tupleIJNS5_1CILi1EEES8_S8_EEENS6_IJNS7_ILi128EEENS7_ILi96EEENS7_ILi64EEEEEELi256ENS_10bfloat16_tEfNS_4arch4Sm90ELb0ELb1ELb0ELb1ELb1ELb1ELb0ELb1ELb0ELb1ELb0ELb0EEENS1_21CollectiveEpilogueFwdINS6_IJSA_NS7_ILi256EEESB_EEES9_SE_SG_Li256ELb1ELb1ELb0ELb0EEENS1_36VarlenDynamicPersistentTileSchedulerILi128ELi96ELi256ELi128ELb0ELb1ELb1ELb1ELb0ELb1EEEEEEEEEvNT_6ParamsE$_ZZN5flash25CollectiveMainloopFwdSm90ILi2EN4cute5tupleIJNS1_1CILi1EEES4_S4_EEENS2_IJNS3_ILi128EEENS3_ILi96EEENS3_ILi64EEEEEELi256EN7cutlass10bfloat16_tEfNSA_4arch4Sm90ELb0ELb1ELb0ELb1ELb1ELb1ELb0ELb1ELb0ELb1ELb0ELb0EE3mmaINS_16FlashAttnFwdSm90ISE_NS_21CollectiveEpilogueFwdINS2_IJS6_NS3_ILi256EEES7_EEES5_SB_SD_Li256ELb1ELb1ELb0ELb0EEENS_36VarlenDynamicPersistentTileSchedulerILi128ELi96ELi256ELi128ELb0ELb1ELb1ELb1ELb0ELb1EEEE13SharedStorageENS1_6TensorINS1_11ArrayEngineIfLm128EEENS1_6LayoutINS2_IJNS2_IJNS3_ILi2EEEST_NS3_ILi32EEEEEES4_S4_EEENS2_IJNS2_IJS4_ST_NS3_ILi4EEEEEENS3_ILi0EEESZ_EEEEEEENS_7SoftmaxILi2ELi0EEEEEbRKNSE_6ParamsENSA_13PipelineAsyncILi2EEES19_RNSA_13PipelineStateILj2EEERT0_RT1_iRiRKNS_16SeqlenInfoQKNewKILb1ELb1EEENS2_IJiiiiEEERT_ENKUliT_T0_T1_E_clIZSF_ISO_S12_S14_EbS17_S19_S19_S1C_S1E_S1G_iS1H_S1L_S1M_S1O_EUlRS1P_iE0_NS3_ILb1EEES1W_EEDaiS1P_S1Q_S1R_)
$_ZN7cutlass13device_kernelIN5flash11enable_sm90INS1_16FlashAttnFwdSm90INS1_25CollectiveMainloopFwdSm90ILi2EN4cute5tupleIJNS5_1CILi1EEES8_S8_EEENS6_IJNS7_ILi128EEENS7_ILi96EEENS7_ILi64EEEEEELi256ENS_10bfloat16_tEfNS_4arch4Sm90ELb0ELb1ELb0ELb1ELb1ELb1ELb0ELb1ELb0ELb1ELb0ELb0EEENS1_21CollectiveEpilogueFwdINS6_IJSA_NS7_ILi256EEESB_EEES9_SE_SG_Li256ELb1ELb1ELb0ELb0EEENS1_36VarlenDynamicPersistentTileSchedulerILi128ELi96ELi256ELi128ELb0ELb1ELb1ELb1ELb0ELb1EEEEEEEEEvNT_6ParamsE$_ZZN5flash25CollectiveMainloopFwdSm90ILi2EN4cute5tupleIJNS1_1CILi1EEES4_S4_EEENS2_IJNS3_ILi128EEENS3_ILi96EEENS3_ILi64EEEEEELi256EN7cutlass10bfloat16_tEfNSA_4arch4Sm90ELb0ELb1ELb0ELb1ELb1ELb1ELb0ELb1ELb0ELb1ELb0ELb0EE3mmaINS_16FlashAttnFwdSm90ISE_NS_21CollectiveEpilogueFwdINS2_IJS6_NS3_ILi256EEES7_EEES5_SB_SD_Li256ELb1ELb1ELb0ELb0EEENS_36VarlenDynamicPersistentTileSchedulerILi128ELi96ELi256ELi128ELb0ELb1ELb1ELb1ELb0ELb1EEEE13SharedStorageENS1_6TensorINS1_11ArrayEngineIfLm128EEENS1_6LayoutINS2_IJNS2_IJNS3_ILi2EEEST_NS3_ILi32EEEEEES4_S4_EEENS2_IJNS2_IJS4_ST_NS3_ILi4EEEEEENS3_ILi0EEESZ_EEEEEEENS_7SoftmaxILi2ELi0EEEEEbRKNSE_6ParamsENSA_13PipelineAsyncILi2EEES19_RNSA_13PipelineStateILj2EEERT0_RT1_iRiRKNS_16SeqlenInfoQKNewKILb1ELb1EEENS2_IJiiiiEEERT_ENKUliT_T0_T1_E_clIZSF_ISO_S12_S14_EbS17_S19_S19_S1C_S1E_S1G_iS1H_S1L_S1M_S1O_EUlRS1P_iE0_NS3_ILb1EEES1W_EEDaiS1P_S1Q_S1R_:
[----:B------:R-:W-:Y:S01]  /*2eba0*/  R2UR UR5, R0 ;  /* 0x00000000000572ca */ /* 0x000fe200000e0000 */
[----:B------:R-:W-:-:S12]  /*2ebb0*/  ULDC UR4, c[0x0][0x20] ;  /* 0x0000080000047ab9 */ /* 0x000fd80000000800 */
[----:B------:R-:W-:-:S09]  /*2ebc0*/  UIADD3 UR4, -UR4, UR5, URZ ;  /* 0x0000000504047290 */ /* 0x000fd2000fffe13f */
[----:B------:R-:W2:Y:S04]  /*2ebd0*/  LDL.64 R8, [UR4+0x18] ;  /* 0x00001804ff087983 */ /* 0x000ea80008100a00 */
[----:B------:R-:W3:Y:S01]  /*2ebe0*/  LDL.64 R6, [UR4] ;  /* 0x00000004ff067983 */ /* 0x000ee20008100a00 */
[----:B------:R-:W-:-:S03]  /*2ebf0*/  ULDC.64 UR6, c[0x0][0x208] ;  /* 0x0000820000067ab9 */ /* 0x000fc60000000a00 */
[----:B--2---:R-:W2:Y:S04]  /*2ec00*/  LD.E R4, desc[UR6][R8.64] ;  /* 0x0000000608047980 */ /* 0x004ea8000c101900 */
[----:B---3--:R0:W5:Y:S04]  /*2ec10*/  LD.E R0, desc[UR6][R6.64] ;  /* 0x0000000606007980 */ /* 0x008168000c101900 */
[----:B------:R0:W5:Y:S01]  /*2ec20*/  LD.E R3, desc[UR6][R6.64+0x4] ;  /* 0x0000040606037980 */ /* 0x000162000c101900 */
[----:B------:R-:W-:Y:S01]  /*2ec30*/  BSSY B0, `(.L_x_12424) ;  /* 0x0000007000007945 */ /* 0x000fe20003800000 */
[----:B------:R-:W-:Y:S01]  /*2ec40*/  IMAD.MOV.U32 R5, RZ, RZ, R47 ;  /* 0x000000ffff057224 */ /* 0x000fe200078e002f */
[----:B--2---:R-:W-:-:S04]  /*2ec50*/  LOP3.LUT R4, R4, 0x1, RZ, 0xfc, !PT ;  /* 0x0000000104047812 */ /* 0x004fc800078efcff */
[----:B------:R-:W-:Y:S01]  /*2ec60*/  ISETP.NE.AND P0, PT, R4, 0x3, PT ;  /* 0x000000030400780c */ /* 0x000fe20003f05270 */
[----:B------:R-:W-:-:S12]  /*2ec70*/  IMAD.MOV.U32 R4, RZ, RZ, R30 ;  /* 0x000000ffff047224 */ /* 0x000fd800078e001e */
[----:B0-----:R-:W-:Y:S05]  /*2ec80*/  @!P0 BRA `(.L_x_12425) ;  /* 0x0000000000048947 */ /* 0x001fea0003800000 */
[----:B------:R-:W-:Y:S01]  /*2ec90*/  BPT.TRAP 0x1 ;  /* 0x000000040000795c */ /* 0x000fe20000300000 */
.L_x_12425:
[----:B------:R-:W-:Y:S05]  /*2eca0*/  BSYNC B0 ;  /* 0x0000000000007941 */ /* 0x000fea0003800000 */
.L_x_12424:
[----:B------:R-:W2:Y:S01]  /*2ecb0*/  LD.E.64 R12, desc[UR6][R8.64+0x18] ;  /* 0x00001806080c7980 */ /* 0x000ea2000c101b00 */
[----:B-----5:R-:W-:Y:S02]  /*2ecc0*/  SHF.L.U32 R15, R3, 0x1f, RZ ;  /* 0x0000001f030f7819 */ /* 0x020fe400000006ff */
[----:B--2---:R-:W-:-:S05]  /*2ecd0*/  MOV R13, R12 ;  /* 0x0000000c000d7202 */ /* 0x004fca0000000f00 */
[----:B------:R-:W-:-:S04]  /*2ece0*/  IMAD R0, R0, 0x8, R13 ;  /* 0x0000000800007824 */ /* 0x000fc800078e020d */
[----:B------:R0:W1:Y:S01]  /*2ecf0*/  SYNCS.PHASECHK.TRANS64.TRYWAIT P0, [R0+URZ], R15 ;  /* 0x0000000f000075a7 */ /* 0x000062000800017f */
[----:B------:R-:W2:Y:S04]  /*2ed00*/  LD.E R12, desc[UR6][R8.64] ;  /* 0x00000006080c7980 */ /* 0x000ea8000c101900 */
[----:B------:R0:W5:Y:S04]  /*2ed10*/  LD.E R3, desc[UR6][R6.64] ;  /* 0x0000000606037980 */ /* 0x000168000c101900 */
[----:B------:R0:W5:Y:S01]  /*2ed20*/  LD.E R11, desc[UR6][R6.64+0x4] ;  /* 0x00000406060b7980 */ /* 0x000162000c101900 */
[----:B------:R-:W-:Y:S01]  /*2ed30*/  BSSY B0, `(.L_x_12426) ;  /* 0x0000005000007945 */ /* 0x000fe20003800000 */
[----:B--2---:R-:W-:-:S04]  /*2ed40*/  LOP3.LUT R12, R12, 0x1, RZ, 0xfc, !PT ;  /* 0x000000010c0c7812 */ /* 0x004fc800078efcff */
[----:B------:R-:W-:-:S13]  /*2ed50*/  ISETP.NE.AND P1, PT, R12, 0x3, PT ;  /* 0x000000030c00780c */ /* 0x000fda0003f25270 */
[----:B01----:R-:W-:Y:S05]  /*2ed60*/  @!P1 BRA `(.L_x_12427) ;  /* 0x0000000000049947 */ /* 0x003fea0003800000 */
[----:B------:R-:W-:Y:S01]  /*2ed70*/  BPT.TRAP 0x1 ;  /* 0x000000040000795c */ /* 0x000fe20000300000 */
.L_x_12427:
[----:B------:R-:W-:Y:S05]  /*2ed80*/  BSYNC B0 ;  /* 0x0000000000007941 */ /* 0x000fea0003800000 */
.L_x_12426:
[----:B------:R-:W-:Y:S04]  /*2ed90*/  BSSY B0, `(.L_x_12428) ;  /* 0x0000008000007945 */ /* 0x000fe80003800000 */
[----:B------:R-:W-:Y:S05]  /*2eda0*/  @P0 BRA `(.L_x_12429) ;  /* 0x0000000000180947 */ /* 0x000fea0003800000 */
[----:B------:R-:W2:Y:S01]  /*2edb0*/  LD.E.64 R8, desc[UR6][R8.64+0x18] ;  /* 0x0000180608087980 */ /* 0x000ea2000c101b00 */
[----:B-----5:R-:W-:Y:S02]  /*2edc0*/  SHF.L.U32 R6, R11, 0x1f, RZ ;  /* 0x0000001f0b067819 */ /* 0x020fe400000006ff */
[----:B--2---:R-:W-:-:S05]  /*2edd0*/  MOV R0, R8 ;  /* 0x0000000800007202 */ /* 0x004fca0000000f00 */
[----:B------:R-:W-:-:S04]  /*2ede0*/  IMAD R3, R3, 0x8, R0 ;  /* 0x0000000803037824 */ /* 0x000fc800078e0200 */
[----:B------:R-:W0:Y:S02]  /*2edf0*/  SYNCS.PHASECHK.TRANS64.TRYWAIT P0, [R3+URZ], R6 ;  /* 0x00000006030075a7 */ /* 0x000e24000800017f */
[----:B0-----:R-:W-:Y:S05]  /*2ee00*/  @!P0 BRA `(.L_x_12430) ;  /* 0x000000a4009c8947 */ /* 0x001fea0003800000 */
.L_x_12429:
[----:B------:R-:W-:Y:S05]  /*2ee10*/  BSYNC B0 ;  /* 0x0000000000007941 */ /* 0x000fea0003800000 */
.L_x_12428:
[----:B------:R-:W2:Y:S04]  /*2ee20*/  LDL.64 R12, [UR4] ;  /* 0x00000004ff0c7983 */ /* 0x000ea80008100a00 */
[----:B------:R-:W3:Y:S04]  /*2ee30*/  LDL.64 R8, [UR4+0x28] ;  /* 0x00002804ff087983 */ /* 0x000ee80008100a00 */
[----:B0-----:R-:W4:Y:S04]  /*2ee40*/  LDL.64 R6, [UR4+0x20] ;  /* 0x00002004ff067983 */ /* 0x001f280008100a00 */
[----:B------:R-:W4:Y:S04]  /*2ee50*/  LDL.64 R14, [UR4+0x8] ;  /* 0x00000804ff0e7983 */ /* 0x000f280008100a00 */
[----:B--2---:R-:W2:Y:S04]  /*2ee60*/  LD.E R13, desc[UR6][R12.64] ;  /* 0x000000060c0d7980 */ /* 0x004ea8000c101900 */
[----:B---3--:R-:W2:Y:S01]  /*2ee70*/  LD.E.64 R20, desc[UR6][R8.64] ;  /* 0x0000000608147980 */ /* 0x008ea2000c101b00 */
[----:B------:R-:W-:Y:S05]  /*2ee80*/  WARPSYNC.ALL ;  /* 0x0000000000007948 */ /* 0x000fea0003800000 */
[----:B----4-:R0:W-:Y:S04]  /*2ee90*/  ST.E desc[UR6][R14.64], RZ ;  /* 0x000000ff0e007985 */ /* 0x0101e8000c101906 */
[----:B------:R-:W3:Y:S01]  /*2eea0*/  LD.E.64 R8, desc[UR6][R6.64] ;  /* 0x0000000606087980 */ /* 0x000ee2000c101b00 */
[----:B--2---:R-:W-:Y:S01]  /*2eeb0*/  IMAD R12, R13, 0x300, R20 ;  /* 0x000003000d0c7824 */ /* 0x004fe200078e0214 */
[----:B------:R-:W-:Y:S01]  /*2eec0*/  WARPGROUP.ARRIVE ;  /* 0x00000000000079c5 */ /* 0x000fe20000000000 */
[----:B------:R-:W-:-:S02]  /*2eed0*/  IMAD.MOV.U32 R13, RZ, RZ, R21 ;  /* 0x000000ffff0d7224 */ /* 0x000fc400078e0015 */
[----:B------:R-:W-:Y:S01]  /*2eee0*/  IMAD.MOV.U32 R0, RZ, RZ, 0x1 ;  /* 0x00000001ff007424 */ /* 0x000fe200078e00ff */
        /* <DEDUP_REMOVED lines=10> */
[----:B------:R-:W-:-:S03]  /*2ef90*/  WARPGROUP.ARRIVE ;  /* 0x00000000000079c5 */ /* 0x000fc60000000000 */
        /* <DEDUP_REMOVED lines=21> */
[----:B------:R-:W-:-:S03]  /*2f0f0*/  IMAD.MOV.U32 R13, RZ, RZ, R21 ;  /* 0x000000ffff0d7224 */ /* 0x000fc600078e0015 */
        /* <DEDUP_REMOVED lines=8> */
[----:B------:R-:W2:Y:S04]  /*2f180*/  LDL.64 R12, [UR4+0x18] ;  /* 0x00001804ff0c7983 */ /* 0x000ea80008100a00 */
[----:B------:R-:W3:Y:S01]  /*2f190*/  LDL.64 R8, [UR4] ;  /* 0x00000004ff087983 */ /* 0x000ee20008100a00 */
[----:B------:R-:W1:Y:S02]  /*2f1a0*/  S2R R6, SR_TID.X ;  /* 0x0000000000067919 */ /* 0x000e640000002100 */
[----:B-1---5:R-:W-:-:S04]  /*2f1b0*/  SHF.R.U32.HI R3, RZ, 0x7, R6 ;  /* 0x00000007ff037819 */ /* 0x022fc80000011606 */
[----:B------:R-:W-:-:S05]  /*2f1c0*/  IADD3 R3, -R3, 0xb, RZ ;  /* 0x0000000b03037810 */ /* 0x000fca0007ffe1ff */
[----:B------:R0:W-:Y:S06]  /*2f1d0*/  BAR.ARV R3, 0x100 ;  /* 0x000400030000751d */ /* 0x0001ec0000002000 */
[----:B--2---:R-:W2:Y:S04]  /*2f1e0*/  LD.E R11, desc[UR6][R12.64] ;  /* 0x000000060c0b7980 */ /* 0x004ea8000c101900 */
[----:B---3--:R0:W5:Y:S01]  /*2f1f0*/  LD.E R7, desc[UR6][R8.64] ;  /* 0x0000000608077980 */ /* 0x008162000c101900 */
[----:B------:R-:W-:Y:S01]  /*2f200*/  BSSY B0, `(.L_x_12431) ;  /* 0x0000005000007945 */ /* 0x000fe20003800000 */
[----:B--2---:R-:W-:-:S04]  /*2f210*/  LOP3.LUT R11, R11, 0x1, RZ, 0xfc, !PT ;  /* 0x000000010b0b7812 */ /* 0x004fc800078efcff */
[----:B------:R-:W-:-:S13]  /*2f220*/  ISETP.NE.AND P0, PT, R11, 0x3, PT ;  /* 0x000000030b00780c */ /* 0x000fda0003f05270 */
[----:B0-----:R-:W-:Y:S05]  /*2f230*/  @!P0 BRA `(.L_x_12432) ;  /* 0x0000000000048947 */ /* 0x001fea0003800000 */
[----:B------:R-:W-:Y:S01]  /*2f240*/  BPT.TRAP 0x1 ;  /* 0x000000040000795c */ /* 0x000fe20000300000 */
.L_x_12432:
[----:B------:R-:W-:Y:S05]  /*2f250*/  BSYNC B0 ;  /* 0x0000000000007941 */ /* 0x000fea0003800000 */
.L_x_12431:
[----:B------:R-:W2:Y:S04]  /*2f260*/  LD.E.64 R8, desc[UR6][R12.64+0x20] ;  /* 0x000020060c087980 */ /* 0x000ea8000c101b00 */
[----:B------:R-:W3:Y:S01]  /*2f270*/  LD.E R3, desc[UR6][R12.64+0xc] ;  /* 0x00000c060c037980 */ /* 0x000ee2000c101900 */
[----:B--2---:R-:W-:-:S05]  /*2f280*/  MOV R8, R8 ;  /* 0x0000000800087202 */ /* 0x004fca0000000f00 */
[----:B-----5:R-:W-:-:S05]  /*2f290*/  IMAD R8, R7, 0x8, R8 ;  /* 0x0000000807087824 */ /* 0x020fca00078e0208 */
[----:B---3--:R-:W-:-:S04]  /*2f2a0*/  PRMT R3, R3, 0x654, R8 ;  /* 0x0000065403037816 */ /* 0x008fc80000000008 */
[----:B------:R0:W-:Y:S01]  /*2f2b0*/  SYNCS.ARRIVE.TRANS64.RED.A1T0 RZ, [R3+URZ], RZ ;  /* 0x000000ff03ff79a7 */ /* 0x0001e2000810043f */
[----:B------:R-:W2:Y:S04]  /*2f2c0*/  LD.E R7, desc[UR6][R4.64] ;  /* 0x0000000604077980 */ /* 0x000ea8000c101900 */
[----:B------:R-:W3:Y:S04]  /*2f2d0*/  LD.E R72, desc[UR6][R72.64] ;  /* 0x0000000648487980 */ /* 0x000ee8000c101900 */
[----:B0-----:R-:W4:Y:S04]  /*2f2e0*/  LD.E R3, desc[UR6][R4.64+0x24] ;  /* 0x0000240604037980 */ /* 0x001f28000c101900 */
[----:B------:R-:W3:Y:S04]  /*2f2f0*/  LD.E R21, desc[UR6][R4.64+0x8] ;  /* 0x0000080604157980 */ /* 0x000ee8000c101900 */
[----:B------:R-:W3:Y:S04]  /*2f300*/  LD.E R78, desc[UR6][R4.64+0xc] ;  /* 0x00000c06044e7980 */ /* 0x000ee8000c101900 */
[----:B------:R-:W3:Y:S04]  /*2f310*/  LD.E R76, desc[UR6][R4.64+0x4] ;  /* 0x00000406044c7980 */ /* 0x000ee8000c101900 */
[----:B------:R-:W3:Y:S04]  /*2f320*/  LD.E R77, desc[UR6][R4.64+0x10] ;  /* 0x00001006044d7980 */ /* 0x000ee8000c101900 */
[----:B------:R-:W3:Y:S01]  /*2f330*/  LD.E R79, desc[UR6][R4.64+0x14] ;  /* 0x00001406044f7980 */ /* 0x000ee2000c101900 */
[----:B----4-:R-:W-:-:S03]  /*2f340*/  ISETP.NE.AND P0, PT, R3, 0x1, PT ;  /* 0x000000010300780c */ /* 0x010fc60003f05270 */
[----:B------:R-:W4:Y:S10]  /*2f350*/  LD.E R3, desc[UR6][R4.64+0x18] ;  /* 0x0000180604037980 */ /* 0x000f34000c101900 */
[----:B------:R-:W4:Y:S04]  /*2f360*/  @P0 LD.E R75, desc[UR6][R4.64+0x28] ;  /* 0x00002806044b0980 */ /* 0x000f28000c101900 */
[----:B------:R-:W4:Y:S01]  /*2f370*/  @P0 LD.E R74, desc[UR6][R4.64+0x2c] ;  /* 0x00002c06044a0980 */ /* 0x000f22000c101900 */
[----:B--2---:R-:W-:-:S04]  /*2f380*/  SHF.R.S32.HI R8, RZ, 0x1f, R7 ;  /* 0x0000001fff087819 */ /* 0x004fc80000011407 */
        /* <DEDUP_REMOVED lines=13> */
[----:B------:R-:W-:Y:S02]  /*2f460*/  LEA.HI R9, R9, R8, RZ, 0x1 ;  /* 0x0000000809097211 */ /* 0x000fe400078f08ff */
[----:B------:R-:W-:Y:S02]  /*2f470*/  SHF.R.S32.HI R11, RZ, 0x5, R11 ;  /* 0x00000005ff0b7819 */ /* 0x000fe4000001140b */
[----:B------:R-:W-:-:S02]  /*2f480*/  LOP3.LUT R15, R15, 0xfffffff8, RZ, 0xc0, !PT ;  /* 0xfffffff80f0f7812 */ /* 0x000fc400078ec0ff */
[----:B------:R-:W-:Y:S01]  /*2f490*/  LOP3.LUT R9, R9, 0x3fffffe, RZ, 0xc0, !PT ;  /* 0x03fffffe09097812 */ /* 0x000fe200078ec0ff */
[----:B---3--:R-:W-:Y:S01]  /*2f4a0*/  IMAD R72, R72, 0x8, R11 ;  /* 0x0000000848487824 */ /* 0x008fe200078e020b */
[----:B------:R-:W-:Y:S01]  /*2f4b0*/  LEA.HI R7, R20, R20, RZ, 0x1 ;  /* 0x0000001414077211 */ /* 0x000fe200078f08ff */
[----:B------:R-:W-:Y:S02]  /*2f4c0*/  IMAD.IADD R15, R14, 0x1, -R15 ;  /* 0x000000010e0f7824 */ /* 0x000fe400078e0a0f */
[----:B------:R-:W-:Y:S01]  /*2f4d0*/  IMAD.IADD R9, R8, 0x1, -R9 ;  /* 0x0000000108097824 */ /* 0x000fe200078e0a09 */
[----:B------:R-:W-:Y:S01]  /*2f4e0*/  LOP3.LUT R7, R7, 0x1ffffffe, RZ, 0xc0, !PT ;  /* 0x1ffffffe07077812 */ /* 0x000fe200078ec0ff */
[----:B------:R-:W-:-:S04]  /*2f4f0*/  IMAD.U32 R8, R72, 0x10, R15 ;  /* 0x0000001048087824 */ /* 0x000fc800078e000f */
[----:B------:R-:W-:Y:S02]  /*2f500*/  IMAD.IADD R7, R20, 0x1, -R7 ;  /* 0x0000000114077824 */ /* 0x000fe400078e0a07 */
[----:B------:R-:W-:-:S04]  /*2f510*/  IMAD R8, R9, 0x40, R8 ;  /* 0x0000004009087824 */ /* 0x000fc800078e0208 */
[----:B------:R-:W-:Y:S01]  /*2f520*/  IMAD R8, R7, 0x8, R8 ;  /* 0x0000000807087824 */ /* 0x000fe200078e0208 */
[----:B------:R-:W-:Y:S01]  /*2f530*/  LOP3.LUT R13, R13, 0x7ffffffc, RZ, 0xc0, !PT ;  /* 0x7ffffffc0d0d7812 */ /* 0x000fe200078ec0ff */
[----:B------:R-:W-:-:S04]  /*2f540*/  IMAD R14, R2, -0x60, R21 ;  /* 0xffffffa0020e7824 */ /* 0x000fc800078e0215 */
[----:B------:R-:W-:Y:S02]  /*2f550*/  IMAD.IADD R13, R12, 0x1, -R13 ;  /* 0x000000010c0d7824 */ /* 0x000fe400078e0a0d */
[----:B------:R-:W-:-:S04]  /*2f560*/  VIADD R12, R14, 0x1 ;  /* 0x000000010e0c7836 */ /* 0x000fc80000000000 */
[----:B------:R-:W-:Y:S01]  /*2f570*/  IMAD R12, R13, -0x2, R12 ;  /* 0xfffffffe0d0c7824 */ /* 0x000fe200078e020c */
[----:B------:R-:W-:-:S03]  /*2f580*/  LOP3.LUT R9, RZ, R78, RZ, 0x33, !PT ;  /* 0x0000004eff097212 */ /* 0x000fc600078e33ff */
[----:B------:R-:W-:Y:S02]  /*2f590*/  IMAD.IADD R12, R12, 0x1, -R76 ;  /* 0x000000010c0c7824 */ /* 0x000fe400078e0a4c */
[C---:B------:R-:W-:Y:S02]  /*2f5a0*/  IMAD.SHL.U32 R7, R13.reuse, 0x2, RZ ;  /* 0x000000020d077824 */ /* 0x040fe400078e00ff */
[----:B------:R-:W-:Y:S02]  /*2f5b0*/  IMAD R13, R13, -0x2, R14 ;  /* 0xfffffffe0d0d7824 */ /* 0x000fe400078e020e */
[C---:B------:R-:W-:Y:S01]  /*2f5c0*/  IMAD.IADD R20, R12.reuse, 0x1, R77 ;  /* 0x000000010c147824 */ /* 0x040fe200078e024d */
[----:B------:R-:W-:Y:S01]  /*2f5d0*/  BSSY B0, `(.L_x_12433) ;  /* 0x0000024000007945 */ /* 0x000fe20003800000 */
[----:B------:R-:W-:Y:S02]  /*2f5e0*/  IMAD.IADD R11, R12, 0x1, R9 ;  /* 0x000000010c0b7824 */ /* 0x000fe400078e0209 */
[----:B------:R-:W-:-:S02]  /*2f5f0*/  IMAD R15, R2, -0x60, -R7 ;  /* 0xffffffa0020f7824 */ /* 0x000fc400078e0a07 */
[----:B------:R-:W-:Y:S02]  /*2f600*/  IMAD R79, R2, -0x60, R79 ;  /* 0xffffffa0024f7824 */ /* 0x000fe400078e024f */
[----:B----4-:R-:W-:-:S05]  /*2f610*/  @P0 IMAD.HI.U32 R75, R8, R75, RZ ;  /* 0x0000004b084b0227 */ /* 0x010fca00078e00ff */
[----:B------:R-:W-:-:S05]  /*2f620*/  @P0 SHF.R.U32.HI R8, RZ, R74, R75 ;  /* 0x0000004aff080219 */ /* 0x000fca000001164b */
[----:B------:R-:W0:Y:S01]  /*2f630*/  SHFL.IDX PT, R72, R8, RZ, 0x1c1f ;  /* 0x001c1fff08487589 */ /* 0x000e2200000e0000 */
[----:B------:R-:W-:Y:S02]  /*2f640*/  ISETP.GE.AND P1, PT, R3, 0x1, PT ;  /* 0x000000010300780c */ /* 0x000fe40003f26270 */
[----:B0-----:R-:W-:Y:S01]  /*2f650*/  VIADDMNMX R2, R72, R20, R13, PT ;  /* 0x0000001448027246 */ /* 0x001fe2000380010d */
        /* <DEDUP_REMOVED lines=10> */
[----:B------:R-:W2:Y:S04]  /*2f700*/  LD.E R9, desc[UR6][R4.64+0x1c] ;  /* 0x00001c0604097980 */ /* 0x000ea8000c101900 */
[----:B------:R-:W3:Y:S01]  /*2f710*/  LD.E R14, desc[UR6][R4.64+0x20] ;  /* 0x00002006040e7980 */ /* 0x000ee2000c101900 */
[----:B--2---:R-:W-:-:S05]  /*2f720*/  IMAD.HI.U32 R9, R12, R9, RZ ;  /* 0x000000090c097227 */ /* 0x004fca00078e00ff */
[----:B---3--:R-:W-:-:S07]  /*2f730*/  SHF.R.U32.HI R12, RZ, R14, R9 ;  /* 0x0000000eff0c7219 */ /* 0x008fce0000011609 */
.L_x_12438:
[----:B------:R-:W-:Y:S05]  /*2f740*/  BSYNC B2 ;  /* 0x0000000000027941 */ /* 0x000fea0003800000 */
.L_x_12437:
[----:B------:R-:W-:Y:S01]  /*2f750*/  LOP3.LUT R12, RZ, R12, RZ, 0x33, !PT ;  /* 0x0000000cff0c7212 */ /* 0x000fe200078e33ff */
[----:B------:R-:W-:Y:S06]  /*2f760*/  BRA `(.L_x_12439) ;  /* 0x0000000000187947 */ /* 0x000fec0003800000 */
.L_x_12436:
[----:B------:R-:W-:-:S13]  /*2f770*/  ISETP.NE.AND P0, PT, R3, 0x1, PT ;  /* 0x000000010300780c */ /* 0x000fda0003f05270 */
[----:B------:R-:W-:Y:S05]  /*2f780*/  @!P0 BRA `(.L_x_12439) ;  /* 0x0000000000108947 */ /* 0x000fea0003800000 */
[----:B------:R-:W2:Y:S04]  /*2f790*/  LD.E R9, desc[UR6][R4.64+0x1c] ;  /* 0x00001c0604097980 */ /* 0x000ea8000c101900 */
[----:B------:R-:W3:Y:S01]  /*2f7a0*/  LD.E R73, desc[UR6][R4.64+0x20] ;  /* 0x0000200604497980 */ /* 0x000ee2000c101900 */
[----:B--2---:R-:W-:-:S05]  /*2f7b0*/  IMAD.HI.U32 R12, R12, R9, RZ ;  /* 0x000000090c0c7227 */ /* 0x004fca00078e00ff */
[----:B---3--:R-:W-:-:S07]  /*2f7c0*/  SHF.R.U32.HI R12, RZ, R73, R12 ;  /* 0x00000049ff0c7219 */ /* 0x008fce000001160c */
.L_x_12439:
[----:B------:R-:W-:Y:S05]  /*2f7d0*/  BSYNC B1 ;  /* 0x0000000000017941 */ /* 0x000fea0003800000 */
.L_x_12435:
[----:B------:R-:W-:-:S05]  /*2f7e0*/  IMAD R12, R3, R12, R15 ;  /* 0x0000000c030c7224 */ /* 0x000fca00078e020f */
[----:B------:R-:W-:Y:S02]  /*2f7f0*/  VIMNMX R7, R7, R12, !PT ;  /* 0x0000000c07077248 */ /* 0x000fe40007fe0100 */
[----:B------:R-:W-:-:S07]  /*2f800*/  VIADDMNMX R2, R12, R3, R2, PT ;  /* 0x000000030c027246 */ /* 0x000fce0003800102 */
.L_x_12434:
[----:B------:R-:W-:Y:S05]  /*2f810*/  BSYNC B0 ;  /* 0x0000000000007941 */ /* 0x000fea0003800000 */
.L_x_12433:
        /* <DEDUP_REMOVED lines=132> */
.L_x_12445:
[----:B------:R-:W-:Y:S05]  /*30060*/  BSYNC B2 ;  /* 0x0000000000027941 */ /* 0x000fea0003800000 */
.L_x_12444:
[----:B------:R-:W-:Y:S01]  /*30070*/  LOP3.LUT R76, RZ, R76, RZ, 0x33, !PT ;  /* 0x0000004cff4c7212 */ /* 0x000fe200078e33ff */
[----:B------:R-:W-:Y:S06]  /*30080*/  BRA `(.L_x_12446) ;  /* 0x0000000000187947 */ /* 0x000fec0003800000 */
.L_x_12443:
[----:B------:R-:W-:-:S13]  /*30090*/  ISETP.NE.AND P6, PT, R3, 0x1, PT ;  /* 0x000000010300780c */ /* 0x000fda0003fc5270 */
[----:B------:R-:W-:Y:S05]  /*300a0*/  @!P6 BRA `(.L_x_12446) ;  /* 0x000000000010e947 */ /* 0x000fea0003800000 */
[----:B------:R-:W2:Y:S04]  /*300b0*/  LD.E R9, desc[UR6][R4.64+0x1c] ;  /* 0x00001c0604097980 */ /* 0x000ea8000c101900 */
[----:B------:R-:W3:Y:S01]  /*300c0*/  LD.E R11, desc[UR6][R4.64+0x20] ;  /* 0x00002006040b7980 */ /* 0x000ee2000c101900 */
[----:B--2---:R-:W-:-:S05]  /*300d0*/  IMAD.HI.U32 R76, R76, R9, RZ ;  /* 0x000000094c4c7227 */ /* 0x004fca00078e00ff */
[----:B---3--:R-:W-:-:S07]  /*300e0*/  SHF.R.U32.HI R76, RZ, R11, R76 ;  /* 0x0000000bff4c7219 */ /* 0x008fce000001164c */
.L_x_12446:
[----:B------:R-:W-:Y:S05]  /*300f0*/  BSYNC B1 ;  /* 0x0000000000017941 */ /* 0x000fea0003800000 */
.L_x_12442:
[----:B------:R-:W-:-:S05]  /*30100*/  IMAD R76, R3, R76, R15 ;  /* 0x0000004c034c7224 */ /* 0x000fca00078e020f */
[----:B------:R-:W-:Y:S02]  /*30110*/  VIADDMNMX R2, R76, R3, R2, PT ;  /* 0x000000034c027246 */ /* 0x000fe40003800102 */
[----:B------:R-:W-:-:S07]  /*30120*/  VIMNMX R7, R7, R76, !PT ;  /* 0x0000004c07077248 */ /* 0x000fce0007fe0100 */
.L_x_12441:
[----:B------:R-:W-:Y:S05]  /*30130*/  BSYNC B0 ;  /* 0x0000000000007941 */ /* 0x000fea0003800000 */
.L_x_12440:
[C---:B------:R-:W-:Y:S01]  /*30140*/  ISETP.GT.AND P0, PT, R7.reuse, 0x1, !P0 ;  /* 0x000000010700780c */ /* 0x040fe20004704270 */
[----:B------:R-:W2:Y:S01]  /*30150*/  LDL.64 R4, [UR4+0x40] ;  /* 0x00004004ff047983 */ /* 0x000ea20008100a00 */
        /* <DEDUP_REMOVED lines=70> */
[C---:B------:R-:W-:Y:S02]  /*305c0*/  ISETP.GT.AND P0, PT, R7.reuse, RZ, !P6 ;  /* 0x000000ff0700720c */ /* 0x040fe40007704270 */
[C---:B------:R-:W-:Y:S02]  /*305d0*/  ISETP.GT.AND P2, PT, R7.reuse, 0x49, !P2 ;  /* 0x000000490700780c */ /* 0x040fe40005744270 */
[----:B------:R-:W-:Y:S02]  /*305e0*/  ISETP.LT.OR P0, PT, R2, 0x1, P0 ;  /* 0x000000010200780c */ /* 0x000fe40000701670 */
[----:B------:R-:W-:Y:S02]  /*305f0*/  ISETP.GT.AND P3, PT, R7, 0x50, !P3 ;  /* 0x000000500700780c */ /* 0x000fe40005f64270 */
[----:B------:R-:W-:-:S02]  /*30600*/  FSEL R26, R26, -INF , !P0 ;  /* 0xff8000001a1a7808 */ /* 0x000fc40004000000 */
[----:B------:R-:W-:Y:S02]  /*30610*/  ISETP.GT.AND P4, PT, R7, 0x51, !P4 ;  /* 0x000000510700780c */ /* 0x000fe40006784270 */
[----:B------:R-:W-:Y:S02]  /*30620*/  FMNMX.FTZ R3, R26, R27, !PT ;  /* 0x0000001b1a037209 */ /* 0x000fe40007810000 */
[----:B------:R-:W-:Y:S02]  /*30630*/  ISETP.NE.AND P6, PT, R79, RZ, PT ;  /* 0x000000ff4f00720c */ /* 0x000fe40003fc5270 */
        /* <DEDUP_REMOVED lines=15> */
[C---:B------:R-:W-:Y:S02]  /*30730*/  ISETP.LT.OR P2, PT, R2.reuse, 0x4a, P2 ;  /* 0x0000004a0200780c */ /* 0x040fe40001741670 */
[----:B------:R-:W-:Y:S02]  /*30740*/  FMNMX.FTZ R3, R59, R8, !PT ;  /* 0x000000083b037209 */ /* 0x000fe40007810000 */
[----:B------:R-:W-:Y:S02]  /*30750*/  ISETP.LT.OR P3, PT, R2, 0x51, P3 ;  /* 0x000000510200780c */ /* 0x000fe40001f61670 */
[----:B------:R-:W-:Y:S02]  /*30760*/  FSEL R63, R63, -INF , !P2 ;  /* 0xff8000003f3f7808 */ /* 0x000fe40005000000 */
[----:B------:R-:W-:-:S02]  /*30770*/  FMNMX.FTZ R8, R62, R3, !PT ;  /* 0x000000033e087209 */ /* 0x000fc40007810000 */
[----:B------:R-:W-:Y:S02]  /*30780*/  ISETP.GT.AND P5, PT, R7, 0x58, !P5 ;  /* 0x000000580700780c */ /* 0x000fe40006fa4270 */
[----:B------:R-:W-:Y:S02]  /*30790*/  ISETP.LT.OR P4, PT, R2, 0x52, P4 ;  /* 0x000000520200780c */ /* 0x000fe40002781670 */
[----:B------:R-:W-:Y:S02]  /*307a0*/  FSEL R66, R66, -INF , !P3 ;  /* 0xff80000042427808 */ /* 0x000fe40005800000 */
[----:B------:R-:W-:Y:S02]  /*307b0*/  FMNMX.FTZ R3, R63, R8, !PT ;  /* 0x000000083f037209 */ /* 0x000fe40007810000 */
[----:B------:R-:W-:Y:S02]  /*307c0*/  ISETP.GT.AND P0, PT, R7, 0x59, !P6 ;  /* 0x000000590700780c */ /* 0x000fe40007704270 */
[----:B------:R-:W-:-:S02]  /*307d0*/  ISETP.LT.OR P5, PT, R2, 0x59, P5 ;  /* 0x000000590200780c */ /* 0x000fc40002fa1670 */
[----:B------:R-:W-:Y:S02]  /*307e0*/  FSEL R67, R67, -INF , !P4 ;  /* 0xff80000043437808 */ /* 0x000fe40006000000 */
[----:B------:R-:W-:Y:S02]  /*307f0*/  FMNMX.FTZ R8, R66, R3, !PT ;  /* 0x0000000342087209 */ /* 0x000fe40007810000 */
[----:B------:R-:W-:Y:S02]  /*30800*/  ISETP.LT.OR P0, PT, R2, 0x5a, P0 ;  /* 0x0000005a0200780c */ /* 0x000fe40000701670 */
[----:B------:R-:W-:Y:S02]  /*30810*/  FSEL R70, R70, -INF , !P5 ;  /* 0xff80000046467808 */ /* 0x000fe40006800000 */
[----:B------:R-:W-:Y:S02]  /*30820*/  FMNMX.FTZ R3, R67, R8, !PT ;  /* 0x0000000843037209 */ /* 0x000fe40007810000 */
        /* <DEDUP_REMOVED lines=28> */
[----:B------:R-:W0:Y:S02]  /*309f0*/  SHFL.BFLY PT, R2, R7, 0x2, 0x1f ;  /* 0x0c401f0007027f89 */ /* 0x000e2400000e0000 */
[----:B0-----:R-:W-:-:S05]  /*30a00*/  FMNMX.FTZ R9, R7, R2, !PT ;  /* 0x0000000207097209 */ /* 0x001fca0007810000 */
[----:B------:R-:W0:Y:S04]  /*30a10*/  SHFL.BFLY PT, R2, R9, 0x1, 0x1f ;  /* 0x0c201f0009027f89 */ /* 0x000e2800000e0000 */
[----:B------:R-:W-:Y:S01]  /*30a20*/  ST.E desc[UR6][R4.64], R7 ;  /* 0x0000000704007985 */ /* 0x000fe2000c101906 */
[----:B0-----:R-:W-:-:S05]  /*30a30*/  FMNMX.FTZ R11, R9, R2, !PT ;  /* 0x00000002090b7209 */ /* 0x001fca0007810000 */
[----:B------:R-:W-:Y:S04]  /*30a40*/  ST.E desc[UR6][R4.64], R11 ;  /* 0x0000000b04007985 */ /* 0x000fe8000c101906 */
[----:B--2---:R-:W0:Y:S02]  /*30a50*/  SHFL.BFLY PT, R3, R8, 0x2, 0x1f ;  /* 0x0c401f0008037f89 */ /* 0x004e2400000e0000 */
[----:B0-----:R-:W-:-:S05]  /*30a60*/  FMNMX.FTZ R12, R8, R3, !PT ;  /* 0x00000003080c7209 */ /* 0x001fca0007810000 */
[----:B------:R-:W0:Y:S02]  /*30a70*/  SHFL.BFLY PT, R3, R12, 0x1, 0x1f ;  /* 0x0c201f000c037f89 */ /* 0x000e2400000e0000 */
[----:B0-----:R-:W-:-:S05]  /*30a80*/  FMNMX.FTZ R13, R12, R3, !PT ;  /* 0x000000030c0d7209 */ /* 0x001fca0007810000 */
[----:B------:R0:W-:Y:S04]  /*30a90*/  ST.E desc[UR6][R4.64+0x4], R13 ;  /* 0x0000040d04007985 */ /* 0x0001e8000c101906 */
[----:B------:R-:W2:Y:S04]  /*30aa0*/  LDL.64 R2, [UR4+0x40] ;  /* 0x00004004ff027983 */ /* 0x000ea80008100a00 */
        /* <DEDUP_REMOVED lines=18> */
[----:B------:R-:W0:Y:S01]  /*30bd0*/  MUFU.EX2 R7, R7 ;  /* 0x0000000700077308 */ /* 0x000e220000000800 */
[-C--:B------:R-:W-:Y:S01]  /*30be0*/  FFMA.FTZ R156, R32, R8.reuse, -R9 ;  /* 0x00000008209c7223 */ /* 0x080fe20000010809 */
[----:B------:R-:W-:-:S06]  /*30bf0*/  FFMA.FTZ R34, R34, R8, -R5 ;  /* 0x0000000822227223 */ /* 0x000fcc0000010805 */
[----:B------:R-:W-:Y:S08]  /*30c00*/  MUFU.EX2 R173, R173 ;  /* 0x000000ad00ad7308 */ /* 0x000ff00000000800 */
[----:B------:R-:W1:Y:S01]  /*30c10*/  MUFU.EX2 R12, R27 ;  /* 0x0000001b000c7308 */ /* 0x000e620000000800 */
[-C--:B------:R-:W-:Y:S01]  /*30c20*/  FFMA.FTZ R13, R33, R8.reuse, -R9 ;  /* 0x00000008210d7223 */ /* 0x080fe20000010809 */
[----:B------:R-:W-:-:S06]  /*30c30*/  FFMA.FTZ R35, R35, R8, -R5 ;  /* 0x0000000823237223 */ /* 0x000fcc0000010805 */
[----:B------:R-:W2:Y:S08]  /*30c40*/  MUFU.EX2 R174, R174 ;  /* 0x000000ae00ae7308 */ /* 0x000eb00000000800 */
[----:B------:R-:W3:Y:S01]  /*30c50*/  MUFU.EX2 R30, R30 ;  /* 0x0000001e001e7308 */ /* 0x000ee20000000800 */
[-C--:B------:R-:W-:Y:S01]  /*30c60*/  FFMA.FTZ R158, R36, R8.reuse, -R9 ;  /* 0x00000008249e7223 */ /* 0x080fe20000010809 */
[----:B------:R-:W-:-:S06]  /*30c70*/  FFMA.FTZ R38, R38, R8, -R5 ;  /* 0x0000000826267223 */ /* 0x000fcc0000010805 */
[----:B------:R-:W4:Y:S01]  /*30c80*/  MUFU.EX2 R11, R11 ;  /* 0x0000000b000b7308 */ /* 0x000f220000000800 */
[----:B------:R-:W-:-:S07]  /*30c90*/  FFMA.FTZ R15, R37, R8, -R9 ;  /* 0x00000008250f7223 */ /* 0x000fce0000010809 */
[----:B------:R-:W4:Y:S01]  /*30ca0*/  MUFU.EX2 R31, R31 ;  /* 0x0000001f001f7308 */ /* 0x000f220000000800 */
[-CC-:B------:R-:W-:Y:S01]  /*30cb0*/  FFMA.FTZ R21, R41, R8.reuse, -R9.reuse ;  /* 0x0000000829157223 */ /* 0x180fe20000010809 */
[-CC-:B------:R-:W-:Y:S01]  /*30cc0*/  FFMA.FTZ R25, R45, R8.reuse, -R9.reuse ;  /* 0x000000082d197223 */ /* 0x180fe20000010809 */
[-CC-:B------:R-:W-:Y:S01]  /*30cd0*/  FFMA.FTZ R29, R49, R8.reuse, -R9.reuse ;  /* 0x00000008311d7223 */ /* 0x180fe20000010809 */
[----:B------:R-:W-:-:S04]  /*30ce0*/  FFMA.FTZ R160, R40, R8, -R9 ;  /* 0x0000000828a07223 */ /* 0x000fc80000010809 */
        /* <DEDUP_REMOVED lines=14> */
[-C--:B------:R-:W-:Y:S01]  /*30dd0*/  FFMA.FTZ R49, R69, R8.reuse, -R9 ;  /* 0x0000000845317223 */ /* 0x080fe20000010809 */
[----:B0-----:R-:W-:Y:S01]  /*30de0*/  FADD.FTZ R9, R172, R7 ;  /* 0x00000007ac097221 */ /* 0x001fe20000010000 */
[----:B-1----:R-:W-:Y:S01]  /*30df0*/  FADD.FTZ R27, R173, R12 ;  /* 0x0000000cad1b7221 */ /* 0x002fe20000010000 */
[----:B------:R-:W-:-:S04]  /*30e00*/  FFMA.FTZ R39, R39, R8, -R5 ;  /* 0x0000000827277223 */ /* 0x000fc80000010805 */
[----:B------:R-:W0:Y:S01]  /*30e10*/  MUFU.EX2 R35, R35 ;  /* 0x0000002300237308 */ /* 0x000e220000000800 */
[----:B--2---:R-:W-:Y:S01]  /*30e20*/  FADD.FTZ R4, R174, R9 ;  /* 0x00000009ae047221 */ /* 0x004fe20000010000 */
[----:B---3--:R-:W-:Y:S01]  /*30e30*/  FADD.FTZ R14, R30, R27 ;  /* 0x0000001b1e0e7221 */ /* 0x008fe20000010000 */
[----:B------:R-:W-:-:S05]  /*30e40*/  FFMA.FTZ R42, R42, R8, -R5 ;  /* 0x000000082a2a7223 */ /* 0x000fca0000010805 */
[----:B------:R-:W1:Y:S01]  /*30e50*/  MUFU.EX2 R158, R158 ;  /* 0x0000009e009e7308 */ /* 0x000e620000000800 */
[----:B----4-:R-:W-:Y:S01]  /*30e60*/  FADD.FTZ R9, R11, R4 ;  /* 0x000000040b097221 */ /* 0x010fe20000010000 */
[----:B------:R-:W-:-:S06]  /*30e70*/  FADD.FTZ R27, R31, R14 ;  /* 0x0000000e1f1b7221 */ /* 0x000fcc0000010000 */
[----:B------:R-:W2:Y:S01]  /*30e80*/  MUFU.EX2 R38, R38 ;  /* 0x0000002600267308 */ /* 0x000ea20000000800 */
[----:B------:R-:W-:Y:S01]  /*30e90*/  FFMA.FTZ R43, R43, R8, -R5 ;  /* 0x000000082b2b7223 */ /* 0x000fe20000010805 */
[----:B------:R-:W-:Y:S01]  /*30ea0*/  FADD.FTZ R4, R156, R9 ;  /* 0x000000099c047221 */ /* 0x000fe20000010000 */
[----:B------:R-:W-:-:S05]  /*30eb0*/  FADD.FTZ R14, R34, R27 ;  /* 0x0000001b220e7221 */ /* 0x000fca0000010000 */
[----:B------:R-:W3:Y:S01]  /*30ec0*/  MUFU.EX2 R15, R15 ;  /* 0x0000000f000f7308 */ /* 0x000ee20000000800 */
[----:B------:R-:W-:-:S07]  /*30ed0*/  FFMA.FTZ R46, R46, R8, -R5 ;  /* 0x000000082e2e7223 */ /* 0x000fce0000010805 */
[----:B------:R-:W4:Y:S01]  /*30ee0*/  MUFU.EX2 R39, R39 ;  /* 0x0000002700277308 */ /* 0x000f220000000800 */
[----:B------:R-:W-:Y:S01]  /*30ef0*/  FADD.FTZ R9, R13, R4 ;  /* 0x000000040d097221 */ /* 0x000fe20000010000 */
[----:B0-----:R-:W-:-:S06]  /*30f00*/  FADD.FTZ R27, R35, R14 ;  /* 0x0000000e231b7221 */ /* 0x001fcc0000010000 */
[----:B------:R-:W0:Y:S01]  /*30f10*/  MUFU.EX2 R160, R160 ;  /* 0x000000a000a07308 */ /* 0x000e220000000800 */
[----:B------:R-:W-:-:S07]  /*30f20*/  FFMA.FTZ R47, R47, R8, -R5 ;  /* 0x000000082f2f7223 */ /* 0x000fce0000010805 */
[----:B------:R-:W0:Y:S01]  /*30f30*/  MUFU.EX2 R42, R42 ;  /* 0x0000002a002a7308 */ /* 0x000e220000000800 */
[----:B-1----:R-:W-:Y:S01]  /*30f40*/  FADD.FTZ R4, R158, R9 ;  /* 0x000000099e047221 */ /* 0x002fe20000010000 */
[----:B--2---:R-:W-:-:S06]  /*30f50*/  FADD.FTZ R14, R38, R27 ;  /* 0x0000001b260e7221 */ /* 0x004fcc0000010000 */
[----:B------:R-:W1:Y:S01]  /*30f60*/  MUFU.EX2 R21, R21 ;  /* 0x0000001500157308 */ /* 0x000e620000000800 */
        /* <DEDUP_REMOVED lines=8> */
[----:B------:R-:W-:-:S06]  /*30ff0*/  FADD.FTZ R14, R42, R27 ;  /* 0x0000001b2a0e7221 */ /* 0x000fcc0000010000 */
        /* <DEDUP_REMOVED lines=45> */
[----:B------:R-:W0:Y:S08]  /*312d0*/  MUFU.EX2 R180, R180 ;  /* 0x000000b400b47308 */ /* 0x000e300000000800 */
[----:B------:R-:W0:Y:S01]  /*312e0*/  MUFU.EX2 R66, R66 ;  /* 0x0000004200427308 */ /* 0x000e220000000800 */
[----:B------:R-:W-:Y:S01]  /*312f0*/  FFMA.FTZ R5, R71, R8, -R5 ;  /* 0x0000000847057223 */ /* 0x000fe20000010805 */
[----:B-1----:R-:W-:Y:S01]  /*31300*/  FADD.FTZ R4, R178, R9 ;  /* 0x00000009b2047221 */ /* 0x002fe20000010000 */
[----:B--2---:R-:W-:-:S05]  /*31310*/  FADD.FTZ R8, R62, R27 ;  /* 0x0000001b3e087221 */ /* 0x004fca0000010000 */
[----:B------:R-:W1:Y:S08]  /*31320*/  MUFU.EX2 R45, R45 ;  /* 0x0000002d002d7308 */ /* 0x000e700000000800 */
[----:B------:R-:W2:Y:S01]  /*31330*/  MUFU.EX2 R67, R67 ;  /* 0x0000004300437308 */ /* 0x000ea20000000800 */
[----:B---3--:R-:W-:Y:S01]  /*31340*/  FADD.FTZ R9, R41, R4 ;  /* 0x0000000429097221 */ /* 0x008fe20000010000 */
[----:B----4-:R-:W-:-:S06]  /*31350*/  FADD.FTZ R27, R63, R8 ;  /* 0x000000083f1b7221 */ /* 0x010fcc0000010000 */
[----:B------:R-:W3:Y:S08]  /*31360*/  MUFU.EX2 R182, R182 ;  /* 0x000000b600b67308 */ /* 0x000ef00000000800 */
[----:B------:R-:W4:Y:S01]  /*31370*/  MUFU.EX2 R70, R70 ;  /* 0x0000004600467308 */ /* 0x000f220000000800 */
[----:B0-----:R-:W-:Y:S01]  /*31380*/  FADD.FTZ R4, R180, R9 ;  /* 0x00000009b4047221 */ /* 0x001fe20000010000 */
[----:B------:R-:W-:-:S06]  /*31390*/  FADD.FTZ R8, R66, R27 ;  /* 0x0000001b42087221 */ /* 0x000fcc0000010000 */
[----:B------:R-:W0:Y:S08]  /*313a0*/  MUFU.EX2 R49, R49 ;  /* 0x0000003100317308 */ /* 0x000e300000000800 */
[----:B------:R-:W0:Y:S01]  /*313b0*/  MUFU.EX2 R183, R5 ;  /* 0x0000000500b77308 */ /* 0x000e220000000800 */
[----:B-1----:R-:W-:Y:S01]  /*313c0*/  FADD.FTZ R9, R45, R4 ;  /* 0x000000042d097221 */ /* 0x002fe20000010000 */
[----:B--2---:R-:W-:-:S03]  /*313d0*/  FADD.FTZ R27, R67, R8 ;  /* 0x00000008431b7221 */ /* 0x004fc60000010000 */
[----:B---3--:R-:W-:Y:S01]  /*313e0*/  FADD.FTZ R4, R182, R9 ;  /* 0x00000009b6047221 */ /* 0x008fe20000010000 */
[----:B----4-:R-:W-:-:S03]  /*313f0*/  FADD.FTZ R8, R70, R27 ;  /* 0x0000001b46087221 */ /* 0x010fc60000010000 */
[----:B0-----:R-:W-:Y:S01]  /*31400*/  FADD.FTZ R27, R49, R4 ;  /* 0x00000004311b7221 */ /* 0x001fe20000010000 */
[----:B------:R-:W-:-:S04]  /*31410*/  FADD.FTZ R53, R183, R8 ;  /* 0x00000008b7357221 */ /* 0x000fc80000010000 */
[----:B------:R0:W-:Y:S04]  /*31420*/  ST.E desc[UR6][R2.64+0x10], R27 ;  /* 0x0000101b02007985 */ /* 0x0001e8000c101906 */
[----:B------:R0:W-:Y:S04]  /*31430*/  ST.E desc[UR6][R2.64+0x14], R53 ;  /* 0x0000143502007985 */ /* 0x0001e8000c101906 */
[----:B------:R-:W2:Y:S04]  /*31440*/  LDL.64 R8, [UR4+0x58] ;  /* 0x00005804ff087983 */ /* 0x000ea80008100a00 */
[----:B------:R-:W3:Y:S04]  /*31450*/  LDL.64 R4, [UR4] ;  /* 0x00000004ff047983 */ /* 0x000ee80008100a00 */
[----:B--2---:R-:W2:Y:S04]  /*31460*/  LD.E R24, desc[UR6][R8.64] ;  /* 0x0000000608187980 */ /* 0x004ea8000c101900 */
[----:B---3--:R0:W5:Y:S04]  /*31470*/  LD.E R14, desc[UR6][R4.64] ;  /* 0x00000006040e7980 */ /* 0x008168000c101900 */
[----:B------:R0:W5:Y:S01]  /*31480*/  LD.E R20, desc[UR6][R4.64+0x4] ;  /* 0x0000040604147980 */ /* 0x000162000c101900 */
        /* <DEDUP_REMOVED lines=25> */
[----:B--2---:R-:W-:-:S04]  /*31620*/  LOP3.LUT R24, R24, 0x1, RZ, 0xfc, !PT ;  /* 0x0000000118187812 */ /* 0x004fc800078efcff */
[----:B------:R-:W-:-:S13]  /*31630*/  ISETP.NE.AND P0, PT, R24, 0x3, PT ;  /* 0x000000031800780c */ /* 0x000fda0003f05270 */
[----:B0-----:R-:W-:Y:S05]  /*31640*/  @!P0 BRA `(.L_x_12448) ;  /* 0x0000000000048947 */ /* 0x001fea0003800000 */
[----:B------:R-:W-:Y:S01]  /*31650*/  BPT.TRAP 0x1 ;  /* 0x000000040000795c */ /* 0x000fe20000300000 */
.L_x_12448:
[----:B------:R-:W-:Y:S05]  /*31660*/  BSYNC B0 ;  /* 0x0000000000007941 */ /* 0x000fea0003800000 */
.L_x_12447:
        /* <DEDUP_REMOVED lines=13> */
.L_x_12450:
[----:B------:R-:W-:Y:S05]  /*31740*/  BSYNC B0 ;  /* 0x0000000000007941 */ /* 0x000fea0003800000 */
.L_x_12449:
        /* <DEDUP_REMOVED lines=8> */
.L_x_12452:
[----:B------:R-:W-:Y:S05]  /*317d0*/  BSYNC B0 ;  /* 0x0000000000007941 */ /* 0x000fea0003800000 */
.L_x_12451:
[----:B------:R-:W2:Y:S04]  /*317e0*/  LDL.64 R8, [UR4] ;  /* 0x00000004ff087983 */ /* 0x000ea80008100a00 */
[----:B------:R-:W3:Y:S04]  /*317f0*/  LDL.64 R4, [UR4+0x70] ;  /* 0x00007004ff047983 */ /* 0x000ee80008100a00 */
[----:B0----5:R-:W4:Y:S01]  /*31800*/  LDL.64 R2, [UR4+0x50] ;  /* 0x00005004ff027983 */ /* 0x021f220008100a00 */
[----:B------:R-:W-:Y:S01]  /*31810*/  LEA.HI R6, R6, 0x8, RZ, 0x19 ;  /* 0x0000000806067811 */ /* 0x000fe200078fc8ff */
[----:B------:R-:W-:Y:S05]  /*31820*/  WARPSYNC.ALL ;  /* 0x0000000000007948 */ /* 0x000fea0003800000 */
[----:B------:R0:W-:Y:S06]  /*31830*/  BAR.SYNC.DEFER_BLOCKING R6, 0x100 ;  /* 0x000400060000751d */ /* 0x0001ec0000010000 */
[----:B0-----:R-:W4:Y:S04]  /*31840*/  LDL.64 R6, [UR4+0x60] ;  /* 0x00006004ff067983 */ /* 0x001f280008100a00 */
[----:B--2---:R-:W2:Y:S04]  /*31850*/  LD.E R9, desc[UR6][R8.64] ;  /* 0x0000000608097980 */ /* 0x004ea8000c101900 */
[----:B---3--:R-:W2:Y:S04]  /*31860*/  LD.E.64 R4, desc[UR6][R4.64] ;  /* 0x0000000604047980 */ /* 0x008ea8000c101b00 */
[----:B----4-:R-:W3:Y:S04]  /*31870*/  LD.E R11, desc[UR6][R2.64] ;  /* 0x00000006020b7980 */ /* 0x010ee8000c101900 */
        /* <DEDUP_REMOVED lines=127> */
[----:B--2---:R-:W-:Y:S01]  /*32070*/  IMAD R4, R9, 0xc00, R4 ;  /* 0x00000c0009047824 */ /* 0x004fe200078e0204 */
[----:B------:R-:W-:-:S04]  /*32080*/  R2UR UR11, R5 ;  /* 0x00000000050b72ca */ /* 0x000fc800000e0000 */
[----:B------:R-:W-:Y:S01]  /*32090*/  R2UR UR10, R4 ;  /* 0x00000000040a72ca */ /* 0x000fe200000e0000 */
        /* <DEDUP_REMOVED lines=128> */
[----:B------:R-:W-:Y:S01]  /*328a0*/  ST.E desc[UR6][R6.64], RZ ;  /* 0x000000ff06007985 */ /* 0x000fe2000c101906 */
[----:B0-----:R-:W-:-:S06]  /*328b0*/  WARPGROUP.ARRIVE ;  /* 0x00000000000079c5 */ /* 0x001fcc0000000000 */
[----:B------:R-:W-:Y:S03]  /*328c0*/  HGMMA.64x256x16.F32.BF16 R24, R172, gdesc[UR8].tnspB, RZ, !UPT, gsb0 ;  /* 0x43e00008ac187df0 */ /* 0x000fe6000c0018ff */
[----:B------:R-:W-:Y:S02]  /*328d0*/  WARPGROUP.DEPBAR.LE gsb0, 0x0 ;  /* 0x00008000000079c5 */ /* 0x000fe40000010000 */
        /* <DEDUP_REMOVED lines=129> */
[----:B0-----:R-:W4:Y:S04]  /*330f0*/  LD.E R24, desc[UR6][R2.64] ;  /* 0x0000000602187980 */ /* 0x001f28000c101900 */
[----:B-1----:R-:W4:Y:S04]  /*33100*/  LD.E R25, desc[UR6][R2.64+0x4] ;  /* 0x0000040602197980 */ /* 0x002f28000c101900 */
[----:B--2---:R-:W2:Y:S04]  /*33110*/  LD.E R26, desc[UR6][R2.64+0x8] ;  /* 0x00000806021a7980 */ /* 0x004ea8000c101900 */
[----:B---3--:R-:W2:Y:S04]  /*33120*/  LD.E R27, desc[UR6][R2.64+0xc] ;  /* 0x00000c06021b7980 */ /* 0x008ea8000c101900 */
        /* <DEDUP_REMOVED lines=127> */
[----:B------:R-:W-:Y:S01]  /*33920*/  R2UR UR11, R9 ;  /* 0x00000000090b72ca */ /* 0x000fe200000e0000 */
[----:B--2---:R-:W-:-:S12]  /*33930*/  WARPGROUP.ARRIVE ;  /* 0x00000000000079c5 */ /* 0x004fd80000000000 */
[----:B------:R-:W-:Y:S03]  /*33940*/  HGMMA.64x256x16.F32.BF16 R24, R156, gdesc[UR8].tnspB, R24, gsb0 ;  /* 0x43e000089c187df0 */ /* 0x000fe60008001818 */
        /* <DEDUP_REMOVED lines=1052> */
[----:B------:R-:W-:Y:S01]  /*37b10*/  R2UR UR10, R4 ;  /* 0x00000000040a72ca */ /* 0x000fe200000e0000 */
[----:B--2---:R-:W-:-:S12]  /*37b20*/  WARPGROUP.ARRIVE ;  /* 0x00000000000079c5 */ /* 0x004fd80000000000 */
[----:B------:R-:W-:Y:S03]  /*37b30*/  HGMMA.64x256x16.F32.BF16 R24, R180, gdesc[UR8].tnspB, R24, gsb0 ;  /* 0x43e00008b4187df0 */ /* 0x000fe60008001818 */
        /* <DEDUP_REMOVED lines=130> */
[----:B0-----:R-:W2:Y:S04]  /*38360*/  LD.E R96, desc[UR6][R2.64+0x1fc] ;  /* 0x0001fc0602607980 */ /* 0x001ea8000c101900 */
        /* <DEDUP_REMOVED lines=255> */
[----:B0-----:R-:W2:Y:S04]  /*39360*/  LDL.64 R6, [UR4+0x58] ;  /* 0x00005804ff067983 */ /* 0x001ea80008100a00 */
[----:B------:R-:W3:Y:S04]  /*39370*/  LDL.64 R4, [UR4] ;  /* 0x00000004ff047983 */ /* 0x000ee80008100a00 */
[----:B--2---:R-:W2:Y:S04]  /*39380*/  LD.E R0, desc[UR6][R6.64] ;  /* 0x0000000606007980 */ /* 0x004ea8000c101900 */
[----:B---3--:R1:W5:Y:S01]  /*39390*/  LD.E R4, desc[UR6][R4.64] ;  /* 0x0000000604047980 */ /* 0x008362000c101900 */
[----:B------:R-:W-:Y:S01]  /*393a0*/  BSSY B0, `(.L_x_12454) ;  /* 0x0000005000007945 */ /* 0x000fe20003800000 */
[----:B--2---:R-:W-:-:S04]  /*393b0*/  LOP3.LUT R0, R0, 0x1, RZ, 0xfc, !PT ;  /* 0x0000000100007812 */ /* 0x004fc800078efcff */
[----:B------:R-:W-:-:S13]  /*393c0*/  ISETP.NE.AND P0, PT, R0, 0x3, PT ;  /* 0x000000030000780c */ /* 0x000fda0003f05270 */
[----:B-1----:R-:W-:Y:S05]  /*393d0*/  @!P0 BRA `(.L_x_12455) ;  /* 0x0000000000048947 */ /* 0x002fea0003800000 */
[----:B------:R-:W-:Y:S01]  /*393e0*/  BPT.TRAP 0x1 ;  /* 0x000000040000795c */ /* 0x000fe20000300000 */
.L_x_12455:
[----:B------:R-:W-:Y:S05]  /*393f0*/  BSYNC B0 ;  /* 0x0000000000007941 */ /* 0x000fea0003800000 */
.L_x_12454:
[----:B------:R-:W2:Y:S04]  /*39400*/  LD.E.64 R2, desc[UR6][R6.64+0x20] ;  /* 0x0000200606027980 */ /* 0x000ea8000c101b00 */
[----:B------:R-:W3:Y:S01]  /*39410*/  LD.E R0, desc[UR6][R6.64+0xc] ;  /* 0x00000c0606007980 */ /* 0x000ee2000c101900 */
[----:B------:R-:W-:Y:S01]  /*39420*/  IMAD.MOV.U32 R11, RZ, RZ, 0x0 ;  /* 0x00000000ff0b7424 */ /* 0x000fe200078e00ff */
[----:B--2---:R-:W-:-:S05]  /*39430*/  MOV R3, R2 ;  /* 0x0000000200037202 */ /* 0x004fca0000000f00 */
[----:B-----5:R-:W-:-:S05]  /*39440*/  IMAD R3, R4, 0x8, R3 ;  /* 0x0000000804037824 */ /* 0x020fca00078e0203 */
[----:B---3--:R-:W-:-:S04]  /*39450*/  PRMT R0, R0, 0x654, R3 ;  /* 0x0000065400007816 */ /* 0x008fc80000000003 */
[----:B------:R0:W-:Y:S02]  /*39460*/  SYNCS.ARRIVE.TRANS64.RED.A1T0 RZ, [R0+URZ], RZ ;  /* 0x000000ff00ff79a7 */ /* 0x0001e4000810043f */
[----:B0-----:R-:W-:Y:S05]  /*39470*/  RET.REL.NODEC R10 `(_ZN7cutlass13device_kernelIN5flash11enable_sm90INS1_16FlashAttnFwdSm90INS1_25CollectiveMainloopFwdSm90ILi2EN4cute5tupleIJNS5_1CILi1EEES8_S8_EEENS6_IJNS7_ILi128EEENS7_ILi96EEENS7_ILi64EEEEEELi256ENS_10bfloat16_tEfNS_4arch4Sm90ELb0ELb1ELb0ELb1ELb1ELb1ELb0ELb1ELb0ELb1ELb0ELb0EEENS1_21CollectiveEpilogueFwdINS6_IJSA_NS7_ILi256EEESB_EEES9_SE_SG_Li256ELb1ELb1ELb0ELb0EEENS1_36VarlenDynamicPersistentTileSchedulerILi128ELi96ELi256ELi128ELb0ELb1ELb1ELb1ELb0ELb1EEEEEEEEEvNT_6ParamsE) ;  /* 0xfffffc680ae07950 */ /* 0x001fea0003c3ffff */
.L_x_12430:
[----:B0-----:R0:W1:Y:S02]  /*39480*/  SYNCS.PHASECHK.TRANS64.TRYWAIT P0, [R3+URZ], R6 ;  /* 0x00000006030075a7 */ /* 0x001064000800017f */
[----:B-1----:R-:W-:Y:S05]  /*39490*/  @!P0 NANOSLEEP.SYNCS 0x989680 ;  /* 0x009896800000895d */ /* 0x002fea0003900000 */
[----:B------:R-:W1:Y:S02]  /*394a0*/  @!P0 SYNCS.PHASECHK.TRANS64 P0, [R3+URZ], R6 ;  /* 0x00000006030085a7 */ /* 0x000e64000800007f */
[----:B-1----:R-:W-:Y:S05]  /*394b0*/  @!P0 BRA `(.L_x_12430) ;  /* 0xfffffffc00f08947 */ /* 0x002fea000383ffff */
[----:B------:R-:W-:Y:S05]  /*394c0*/  BRA `(.L_x_12429) ;  /* 0xffffff5800507947 */ /* 0x000fea000383ffff */
.L_x_12453:
[----:B0-----:R0:W1:Y:S02]  /*394d0*/  SYNCS.PHASECHK.TRANS64.TRYWAIT P0, [R2+URZ], R3 ;  /* 0x00000003020075a7 */ /* 0x001064000800017f */
[----:B-1----:R-:W-:Y:S05]  /*394e0*/  @!P0 NANOSLEEP.SYNCS 0x989680 ;  /* 0x009896800000895d */ /* 0x002fea0003900000 */
[----:B------:R-:W1:Y:S02]  /*394f0*/  @!P0 SYNCS.PHASECHK.TRANS64 P0, [R2+URZ], R3 ;  /* 0x00000003020085a7 */ /* 0x000e64000800007f */
[----:B-1----:R-:W-:Y:S05]  /*39500*/  @!P0 BRA `(.L_x_12453) ;  /* 0xfffffffc00f08947 */ /* 0x002fea000383ffff */
[----:B------:R-:W-:Y:S05]  /*39510*/  BRA `(.L_x_12452) ;  /* 0xffffff8000ac7947 */ /* 0x000fea000383ffff */
.L_x_12456:
        /* <DEDUP_REMOVED lines=14> */
.L_x_15561:


//--------------------- .text._ZN7cutlass13device_kernelIN5flash11enable_sm90INS1_16FlashAttnFwdSm90INS1_25CollectiveMainloopFwdSm90ILi2EN4cute5tupleIJNS5_1CILi1EEES8_S8_EEENS6_IJNS7_ILi128EEENS7_ILi96EEENS7_ILi64EEEEEELi256ENS_10bfloat16_tEfNS_4arch4Sm90ELb0ELb1ELb0ELb1ELb1ELb0ELb1ELb1ELb0ELb1ELb0ELb0EEENS1_21CollectiveEpilogueFwdINS6_IJSA_NS7_ILi256EEESB_EEES9_SE_SG_Li256ELb1ELb1ELb0ELb0EEENS1_36VarlenDynamicPersistentTileSchedulerILi128ELi96ELi256ELi128ELb0ELb1ELb1ELb1ELb0ELb1EEEEEEEEEvNT_6ParamsE --------------------------
	.section	.text._ZN7cutlass13device_kernelIN5flash11enable_sm90INS1_16FlashAttnFwdSm90INS1_25CollectiveMainloopFwdSm90ILi2EN4cute5tupleIJNS5_1CILi1EEES8_S8_EEENS6_IJNS7_ILi128EEENS7_ILi96EEENS7_ILi64EEEEEELi256ENS_10bfloat16_tEfNS_4arch4Sm90ELb0ELb1ELb0ELb1ELb1ELb0ELb1ELb1ELb0ELb1ELb0ELb0EEENS1_21CollectiveEpilogueFwdINS6_IJSA_NS7_ILi256EEESB_EEES9_SE_SG_Li256ELb1ELb1ELb0ELb0EEENS1_36VarlenDynamicPersistentTileSchedulerILi128ELi96ELi256ELi128ELb0ELb1ELb1ELb1ELb0ELb1EEEEEEEEEvNT_6ParamsE,"ax",@progbits
	.align	128
.text._ZN7cutlass13device_kernelIN5flash11enable_sm90INS1_16FlashAttnFwdSm90INS1_25CollectiveMainloopFwdSm90ILi2EN4cute5tupleIJNS5_1CILi1EEES8_S8_EEENS6_IJNS7_ILi128EEENS7_ILi96EEENS7_ILi64EEEEEELi256ENS_10bfloat16_tEfNS_4arch4Sm90ELb0ELb1ELb0ELb1ELb1ELb0ELb1ELb1ELb0ELb1ELb0ELb0EEENS1_21CollectiveEpilogueFwdINS6_IJSA_NS7_ILi256EEESB_EEES9_SE_SG_Li256ELb1ELb1ELb0ELb0EEENS1_36VarlenDynamicPersistentTileSchedulerILi128ELi96ELi256ELi128ELb0ELb1ELb1ELb1ELb0ELb1EEEEEEEEEvNT_6ParamsE:
        .type           _ZN7cutlass13device_kernelIN5flash11enable_sm90INS1_16FlashAttnFwdSm90INS1_25CollectiveMainloopFwdSm90ILi2EN4cute5tupleIJNS5_1CILi1EEES8_S8_EEENS6_IJNS7_ILi128EEENS7_ILi96EEENS7_ILi64EEEEEELi256ENS_10bfloat16_tEfNS_4arch4Sm90ELb0ELb1ELb0ELb1ELb1ELb0ELb1ELb1ELb0ELb1ELb0ELb0EEENS1_21CollectiveEpilogueFwdINS6_IJSA_NS7_ILi256EEESB_EEES9_SE_SG_Li256ELb1ELb1ELb0ELb0EEENS1_36VarlenDynamicPersistentTileSchedulerILi128ELi96ELi256ELi128ELb0ELb1ELb1ELb1ELb0ELb1EEEEEEEEEvNT_6ParamsE,@function
        .size           _ZN7cutlass13device_kernelIN5flash11enable_sm90INS1_16FlashAttnFwdSm90INS1_25CollectiveMainloopFwdSm90ILi2EN4cute5tupleIJNS5_1CILi1EEES8_S8_EEENS6_IJNS7_ILi128EEENS7_ILi96EEENS7_ILi64EEEEEELi256ENS_10bfloat16_tEfNS_4arch4Sm90ELb0ELb1ELb0ELb1ELb1ELb0ELb1ELb1ELb0ELb1ELb0ELb0EEENS1_21CollectiveEpilogueFwdINS6_IJSA_NS7_ILi256EEESB_EEES9_SE_SG_Li256ELb1ELb1ELb0ELb0EEENS1_36VarlenDynamicPersistentTileSchedulerILi128ELi96ELi256ELi128ELb0ELb1ELb1ELb1ELb0ELb1EEEEEEEEEvNT_6ParamsE,(.L_x_15563 - _ZN7cutlass13device_kernelIN5flash11enable_sm90INS1_16FlashAttnFwdSm90INS1_25CollectiveMainloopFwdSm90ILi2EN4cute5tupleIJNS5_1CILi1EEES8_S8_EEENS6_IJNS7_ILi128EEENS7_ILi96EEENS7_ILi64EEEEEELi256ENS_10bfloat16_tEfNS_4arch4Sm90ELb0ELb1ELb0ELb1ELb1ELb0ELb1ELb1ELb0ELb1ELb0ELb0EEENS1_21CollectiveEpilogueFwdINS6_IJSA_NS7_ILi256EEESB_EEES9_SE_SG_Li256ELb1ELb1ELb0ELb0EEENS1_36VarlenDynamicPersistentTileSchedulerILi128ELi96ELi256ELi128ELb0ELb1ELb1ELb1ELb0ELb1EEEEEEEEEvNT_6ParamsE)
        .other          _ZN7cutlass13device_kernelIN5flash11enable_sm90INS1_16FlashAttnFwdSm90INS1_25CollectiveMainloopFwdSm90ILi2EN4cute5tupleIJNS5_1CILi1EEES8_S8_EEENS6_IJNS7_ILi128EEENS7_ILi96EEENS7_ILi64EEEEEELi256ENS_10bfloat16_tEfNS_4arch4Sm90ELb0ELb1ELb0ELb1ELb1ELb0ELb1ELb1ELb0ELb1ELb0ELb0EEENS1_21CollectiveEpilogueFwdINS6_IJSA_NS7_ILi256EEESB_EEES9_SE_SG_Li256ELb1ELb1ELb0ELb0EEENS1_36VarlenDynamicPersistentTileSchedulerILi128ELi96ELi256ELi128ELb0ELb1ELb1ELb1ELb0ELb1EEEEEEEEEvNT_6ParamsE,@"STO_CUDA_ENTRY STV_DEFAULT"
_ZN7cutlass13device_kernelIN5flash11enable_sm90INS1_16FlashAttnFwdSm90INS1_25CollectiveMainloopFwdSm90ILi2EN4cute5tupleIJNS5_1CILi1EEES8_S8_EEENS6_IJNS7_ILi128EEENS7_ILi96EEENS7_ILi64EEEEEELi256ENS_10bfloat16_tEfNS_4arch4Sm90ELb0ELb1ELb0ELb1ELb1ELb0ELb1ELb1ELb0ELb1ELb0ELb0EEENS1_21CollectiveEpilogueFwdINS6_IJSA_NS7_ILi256EEESB_EEES9_SE_SG_Li256ELb1ELb1ELb0ELb0EEENS1_36VarlenDynamicPersistentTileSchedulerILi128ELi96ELi256ELi128ELb0ELb1ELb1ELb1ELb0ELb1EEEEEEEEEvNT_6ParamsE:
        /* <DEDUP_REMOVED lines=47> */
.L_x_12457:
        /* <DEDUP_REMOVED lines=22> */
.L_x_12458:
        /* <DEDUP_REMOVED lines=18> */
.L_x_12459:
        /* <DEDUP_REMOVED lines=22> */
.L_x_12460:
        /* <DEDUP_REMOVED lines=23> */
.L_x_12461:
        /* <DEDUP_REMOVED lines=16> */
.L_x_12463:
[----:B------:R-:W-:-:S08]  /*0940*/  NOP ;  /* 0x0000000000007918 */ /* 0x000fd00000000000 */
[----:B------:R-:W1:Y:S02]  /*0950*/  USETMAXREG.TRY_ALLOC.CTAPOOL UP0, 0xe8 ;  /* 0x000000e8000079c8 */ /* 0x000e640008000600 */
[----:B-1----:R-:W-:-:S13]  /*0960*/  PLOP3.LUT P0, PT, PT, PT, UP0, 0x80, 0x0 ;  /* 0x000000000000781c */ /* 0x002fda0003f0f008 */
[----:B------:R-:W-:Y:S05]  /*0970*/  @!P0 BRA `(.L_x_12463) ;  /* 0xfffffffc00f08947 */ /* 0x000fea000383ffff */
[----:B------:R-:W-:Y:S01]  /*0980*/  ISETP.NE.AND P0, PT, R28, 0x1, PT ;  /* 0x000000011c00780c */ /* 0x000fe20003f05270 */
[----:B------:R-:W1:Y:S08]  /*0990*/  S2UR UR13, SR_CgaCtaId ;  /* 0x00000000000d79c3 */ /* 0x000e700000008800 */
[----:B------:R-:W-:Y:S06]  /*09a0*/  BAR.ARV 0x8, 0x180 ;  /* 0x0206000000007b1d */ /* 0x000fec0000002000 */
[----:B------:R-:W-:Y:S01]  /*09b0*/  UMOV UR42, 0x400 ;  /* 0x00000400002a7882 */ /* 0x000fe20000000000 */
[----:B------:R-:W-:Y:S01]  /*09c0*/  ULDC UR4, c[0x0][0xd3c] ;  /* 0x00034f0000047ab9 */ /* 0x000fe20000000800 */
[----:B------:R-:W-:Y:S08]  /*09d0*/  @!P0 BAR.ARV 0x9, 0x100 ;  /* 0x0244000000008b1d */ /* 0x000ff00000002000 */
[----:B------:R-:W-:Y:S01]  /*09e0*/  BAR.SYNC.DEFER_BLOCKING 0x5, 0x180 ;  /* 0x0146000000007b1d */ /* 0x000fe20000010000 */
[----:B------:R-:W-:-:S02]  /*09f0*/  IADD3 R212, P1, R16, 0x1f0, RZ ;  /* 0x000001f010d47810 */ /* 0x000fc40007f3e0ff */
[----:B------:R-:W-:Y:S01]  /*0a00*/  IADD3 R214, P2, R16, 0x1fc, RZ ;  /* 0x000001fc10d67810 */ /* 0x000fe20007f5e0ff */
[----:B-1----:R-:W-:Y:S02]  /*0a10*/  ULEA UR42, UR13, UR42, 0x18 ;  /* 0x0000002a0d2a7291 */ /* 0x002fe4000f8ec03f */
[--C-:B------:R-:W-:Y:S01]  /*0a20*/  IMAD.X R211, RZ, RZ, R17.reuse, P1 ;  /* 0x000000ffffd37224 */ /* 0x100fe200008e0611 */
[----:B------:R-:W-:Y:S01]  /*0a30*/  STL.64 [R1+0x1f0], RZ ;  /* 0x0001f0ff01007387 */ /* 0x000fe20000100a00 */
[----:B------:R-:W-:-:S03]  /*0a40*/  IMAD.X R213, RZ, RZ, R17, P2 ;  /* 0x000000ffffd57224 */ /* 0x000fc600010e0611 */
[----:B------:R-:W-:Y:S04]  /*0a50*/  STL [R1+0x1f8], RZ ;  /* 0x0001f8ff01007387 */ /* 0x000fe80000100800 */
[----:B------:R-:W-:Y:S04]  /*0a60*/  STL [R1+0x1fc], RZ ;  /* 0x0001fcff01007387 */ /* 0x000fe80000100800 */
[----:B------:R-:W1:Y:S01]  /*0a70*/  LDS.128 R12, [UR42+0x324d0] ;  /* 0x0324d02aff0c7984 */ /* 0x000e620008000c00 */
[----:B------:R-:W-:Y:S06]  /*0a80*/  BAR.ARV 0x4, 0x180 ;  /* 0x0106000000007b1d */ /* 0x000fec0000002000 */
[----:B-1----:R-:W-:-:S13]  /*0a90*/  ISETP.GE.AND P0, PT, R15, UR4, PT ;  /* 0x000000040f007c0c */ /* 0x002fda000bf06270 */
[----:B------:R-:W-:Y:S05]  /*0aa0*/  @P0 EXIT ;  /* 0x000000000000094d */ /* 0x000fea0003800000 */
[----:B------:R-:W1:Y:S01]  /*0ab0*/  S2R R0, SR_TID.X ;  /* 0x0000000000007919 */ /* 0x000e620000002100 */
[----:B------:R-:W2:Y:S01]  /*0ac0*/  S2UR UR4, SR_SWINHI ;  /* 0x00000000000479c3 */ /* 0x000ea20000002f00 */
[----:B------:R-:W-:Y:S01]  /*0ad0*/  IMAD.MOV.U32 R197, RZ, RZ, 0x2 ;  /* 0x00000002ffc57424 */ /* 0x000fe200078e00ff */
[----:B------:R-:W-:Y:S01]  /*0ae0*/  R2UR UR12, R13 ;  /* 0x000000000d0c72ca */ /* 0x000fe200000e0000 */
[----:B------:R-:W-:Y:S01]  /*0af0*/  VIADD R207, R28, 0x8 ;  /* 0x000000081ccf7836 */ /* 0x000fe20000000000 */
[----:B------:R-:W-:Y:S02]  /*0b00*/  R2UR UR5, R15 ;  /* 0x000000000f0572ca */ /* 0x000fe400000e0000 */
[----:B------:R-:W-:Y:S02]  /*0b10*/  R2UR UR6, R14 ;  /* 0x000000000e0672ca */ /* 0x000fe400000e0000 */
[----:B------:R-:W-:Y:S01]  /*0b20*/  IADD3 R206, -R28, 0xb, RZ ;  /* 0x0000000b1cce7810 */ /* 0x000fe20007ffe1ff */
[----:B------:R-:W-:Y:S01]  /*0b30*/  UMOV UR58, UR42 ;  /* 0x0000002a003a7c82 */ /* 0x000fe20008000000 */
[----:B--2---:R-:W-:Y:S01]  /*0b40*/  UMOV UR59, UR4 ;  /* 0x00000004003b7c82 */ /* 0x004fe20008000000 */
[----:B-1----:R-:W-:-:S05]  /*0b50*/  VIADD R203, R0, 0xffffff80 ;  /* 0xffffff8000cb7836 */ /* 0x002fca0000000000 */
[----:B------:R-:W-:-:S04]  /*0b60*/  SHF.R.S32.HI R0, RZ, 0x1f, R203 ;  /* 0x0000001fff007819 */ /* 0x000fc800000114cb */
[CC--:B------:R-:W-:Y:S02]  /*0b70*/  LEA.HI R30, R0.reuse, R203.reuse, RZ, 0x7 ;  /* 0x000000cb001e7211 */ /* 0x0c0fe400078f38ff */
[-C--:B0-----:R-:W-:Y:S02]  /*0b80*/  LEA.HI R2, R0, R203.reuse, RZ, 0x4 ;  /* 0x000000cb00027211 */ /* 0x081fe400078f20ff */
[----:B------:R-:W-:Y:S02]  /*0b90*/  LOP3.LUT R210, R30, 0xffffff80, RZ, 0xc0, !PT ;  /* 0xffffff801ed27812 */ /* 0x000fe400078ec0ff */
[CC--:B------:R-:W-:Y:S02]  /*0ba0*/  LEA.HI R4, R0.reuse, R203.reuse, RZ, 0x5 ;  /* 0x000000cb00047211 */ /* 0x0c0fe400078f28ff */
[----:B------:R-:W-:Y:S01]  /*0bb0*/  SHF.R.S32.HI R7, RZ, 0x4, R2 ;  /* 0x00000004ff077819 */ /* 0x000fe20000011402 */
[----:B------:R-:W-:Y:S01]  /*0bc0*/  IMAD.IADD R210, R203, 0x1, -R210 ;  /* 0x00000001cbd27824 */ /* 0x000fe200078e0ad2 */
[----:B------:R-:W-:Y:S01]  /*0bd0*/  LEA.HI R8, R0, R203, RZ, 0x2 ;  /* 0x000000cb00087211 */ /* 0x000fe200078f10ff */
[----:B------:R-:W-:Y:S01]  /*0be0*/  IMAD.SHL.U32 R5, R4, 0x20, RZ ;  /* 0x0000002004057824 */ /* 0x000fe200078e00ff */
[----:B------:R-:W-:-:S02]  /*0bf0*/  LOP3.LUT R4, R2, 0x3fffff0, RZ, 0xc0, !PT ;  /* 0x03fffff002047812 */ /* 0x000fc400078ec0ff */
[----:B------:R-:W-:Y:S02]  /*0c00*/  SHF.R.S32.HI R3, RZ, 0x1f, R210 ;  /* 0x0000001fff037819 */ /* 0x000fe400000114d2 */
[----:B------:R-:W-:Y:S01]  /*0c10*/  LEA.HI R2, R2, R7, RZ, 0x1 ;  /* 0x0000000702027211 */ /* 0x000fe200078f08ff */
[----:B------:R-:W-:Y:S01]  /*0c20*/  IMAD.IADD R4, R203, 0x1, -R4 ;  /* 0x00000001cb047824 */ /* 0x000fe200078e0a04 */
[----:B------:R-:W-:Y:S02]  /*0c30*/  LEA.HI R29, R3, R210, RZ, 0x2 ;  /* 0x000000d2031d7211 */ /* 0x000fe400078f10ff */
[----:B------:R-:W-:Y:S02]  /*0c40*/  LOP3.LUT R9, R5, 0xfffffc00, RZ, 0xc0, !PT ;  /* 0xfffffc0005097812 */ /* 0x000fe400078ec0ff */
[----:B------:R-:W-:Y:S02]  /*0c50*/  LOP3.LUT R6, R2, 0x1ffffffe, RZ, 0xc0, !PT ;  /* 0x1ffffffe02067812 */ /* 0x000fe400078ec0ff */
[----:B------:R-:W-:Y:S01]  /*0c60*/  SHF.R.S32.HI R2, RZ, 0x2, R29 ;  /* 0x00000002ff027819 */ /* 0x000fe2000001141d */
[----:B------:R-:W-:Y:S01]  /*0c70*/  IMAD R9, R4, 0x40, R9 ;  /* 0x0000004004097824 */ /* 0x000fe200078e0209 */
[----:B------:R-:W-:Y:S01]  /*0c80*/  SHF.R.S32.HI R5, RZ, 0x1f, R29 ;  /* 0x0000001fff057819 */ /* 0x000fe2000001141d */
[----:B------:R-:W-:Y:S01]  /*0c90*/  IMAD.IADD R6, R7, 0x1, -R6 ;  /* 0x0000000107067824 */ /* 0x000fe200078e0a06 */
[----:B------:R-:W-:-:S02]  /*0ca0*/  LOP3.LUT R8, R8, 0xfffffffc, RZ, 0xc0, !PT ;  /* 0xfffffffc08087812 */ /* 0x000fc400078ec0ff */
[----:B------:R-:W-:Y:S01]  /*0cb0*/  LEA.HI R5, R5, R2, RZ, 0x3 ;  /* 0x0000000205057211 */ /* 0x000fe200078f18ff */
[----:B------:R-:W-:Y:S01]  /*0cc0*/  IMAD R6, R6, 0x8, R9 ;  /* 0x0000000806067824 */ /* 0x000fe200078e0209 */
[----:B------:R-:W-:Y:S01]  /*0cd0*/  LEA.HI R3, R3, R210, RZ, 0x5 ;  /* 0x000000d203037211 */ /* 0x000fe200078f28ff */
[----:B------:R-:W-:Y:S01]  /*0ce0*/  IMAD.IADD R8, R203, 0x1, -R8 ;  /* 0x00000001cb087824 */ /* 0x000fe200078e0a08 */
[----:B------:R-:W-:Y:S01]  /*0cf0*/  LOP3.LUT R5, R5, 0xfffffff8, RZ, 0xc0, !PT ;  /* 0xfffffff805057812 */ /* 0x000fe200078ec0ff */
[----:B------:R-:W-:Y:S01]  /*0d00*/  IMAD.WIDE R196, R6, R197, UR58 ;  /* 0x0000003a06c47e25 */ /* 0x000fe2000f8e02c5 */
[----:B------:R-:W-:Y:S02]  /*0d10*/  SHF.R.S32.HI R3, RZ, 0x5, R3 ;  /* 0x00000005ff037819 */ /* 0x000fe40000011403 */
[----:B------:R-:W-:Y:S01]  /*0d20*/  LEA.HI R4, R8, R8, RZ, 0x1 ;  /* 0x0000000808047211 */ /* 0x000fe200078f08ff */
[----:B------:R-:W-:Y:S01]  /*0d30*/  IMAD.IADD R2, R2, 0x1, -R5 ;  /* 0x0000000102027824 */ /* 0x000fe200078e0a05 */
[----:B------:R-:W-:-:S02]  /*0d40*/  IADD3 R9, P5, R196, 0x4000, RZ ;  /* 0x00004000c4097810 */ /* 0x000fc40007fbe0ff */
[----:B------:R-:W-:Y:S01]  /*0d50*/  LOP3.LUT R5, R4, 0x1ffffffe, RZ, 0xc0, !PT ;  /* 0x1ffffffe04057812 */ /* 0x000fe200078ec0ff */
[----:B------:R-:W-:Y:S01]  /*0d60*/  IMAD R31, R3, 0x10, R2 ;  /* 0x00000010031f7824 */ /* 0x000fe200078e0202 */
[C---:B------:R-:W-:Y:S02]  /*0d70*/  IADD3 R3, P3, R196.reuse, 0x20, RZ ;  /* 0x00000020c4037810 */ /* 0x040fe40007f7e0ff */
[----:B------:R-:W-:Y:S01]  /*0d80*/  IADD3 R13, P0, R196, 0x4040, RZ ;  /* 0x00004040c40d7810 */ /* 0x000fe20007f1e0ff */
[----:B------:R-:W-:Y:S01]  /*0d90*/  IMAD.IADD R33, R8, 0x1, -R5 ;  /* 0x0000000108217824 */ /* 0x000fe200078e0a05 */
[----:B------:R-:W-:Y:S02]  /*0da0*/  LOP3.LUT R2, R3, 0x380, RZ, 0xc0, !PT ;  /* 0x0000038003027812 */ /* 0x000fe400078ec0ff */
[----:B------:R-:W-:Y:S02]  /*0db0*/  LOP3.LUT R8, R9, 0x380, RZ, 0xc0, !PT ;  /* 0x0000038009087812 */ /* 0x000fe400078ec0ff */
[----:B------:R-:W-:-:S02]  /*0dc0*/  SHF.R.U64 R2, R2, 0x3, RZ ;  /* 0x0000000302027819 */ /* 0x000fc400000012ff */
[----:B------:R-:W-:Y:S02]  /*0dd0*/  IADD3 R7, P6, R196, 0x60, RZ ;  /* 0x00000060c4077810 */ /* 0x000fe40007fde0ff */
[----:B------:R-:W-:Y:S01]  /*0de0*/  LOP3.LUT R2, R2, R3, RZ, 0x3c, !PT ;  /* 0x0000000302027212 */ /* 0x000fe200078e3cff */
[----:B------:R-:W-:Y:S01]  /*0df0*/  IMAD.X R3, RZ, RZ, R197, P3 ;  /* 0x000000ffff037224 */ /* 0x000fe200018e06c5 */
[----:B------:R-:W-:Y:S02]  /*0e00*/  SHF.R.U64 R8, R8, 0x3, RZ ;  /* 0x0000000308087819 */ /* 0x000fe400000012ff */
[----:B------:R-:W-:Y:S02]  /*0e10*/  LOP3.LUT R12, R13, 0x380, RZ, 0xc0, !PT ;  /* 0x000003800d0c7812 */ /* 0x000fe400078ec0ff */
[----:B------:R-:W-:Y:S02]  /*0e20*/  SHF.R.S32.HI R217, RZ, 0x7, R30 ;  /* 0x00000007ffd97819 */ /* 0x000fe4000001141e */
[----:B------:R-:W-:-:S02]  /*0e30*/  LOP3.LUT R6, R7, 0x380, RZ, 0xc0, !PT ;  /* 0x0000038007067812 */ /* 0x000fc400078ec0ff */
[----:B------:R-:W-:Y:S01]  /*0e40*/  LOP3.LUT R8, R8, R9, RZ, 0x3c, !PT ;  /* 0x0000000908087212 */ /* 0x000fe200078e3cff */
[----:B------:R-:W-:Y:S01]  /*0e50*/  IMAD.X R9, RZ, RZ, R197, P5 ;  /* 0x000000ffff097224 */ /* 0x000fe200028e06c5 */
[----:B------:R-:W-:Y:S02]  /*0e60*/  MOV R2, R2 ;  /* 0x0000000200027202 */ /* 0x000fe40000000f00 */
[C---:B------:R-:W-:Y:S02]  /*0e70*/  IADD3 R5, P2, R196.reuse, 0x40, RZ ;  /* 0x00000040c4057810 */ /* 0x040fe40007f5e0ff */
[----:B------:R-:W-:Y:S01]  /*0e80*/  IADD3 R11, P1, R196, 0x4020, RZ ;  /* 0x00004020c40b7810 */ /* 0x000fe20007f3e0ff */
[----:B------:R0:W-:Y:S01]  /*0e90*/  STL [R1+0x454], R2 ;  /* 0x0004540201007387 */ /* 0x0001e20000100800 */
[----:B------:R-:W-:Y:S02]  /*0ea0*/  SHF.R.U64 R12, R12, 0x3, RZ ;  /* 0x000000030c0c7819 */ /* 0x000fe400000012ff */
[----:B------:R-:W-:-:S02]  /*0eb0*/  LEA.HI R30, R30, R217, RZ, 0x1 ;  /* 0x000000d91e1e7211 */ /* 0x000fc400078f08ff */
[----:B------:R-:W-:Y:S02]  /*0ec0*/  SHF.R.U64 R6, R6, 0x3, RZ ;  /* 0x0000000306067819 */ /* 0x000fe400000012ff */
[----:B------:R-:W-:Y:S02]  /*0ed0*/  LOP3.LUT R4, R5, 0x380, RZ, 0xc0, !PT ;  /* 0x0000038005047812 */ /* 0x000fe400078ec0ff */
[----:B------:R-:W-:Y:S02]  /*0ee0*/  LOP3.LUT R10, R11, 0x380, RZ, 0xc0, !PT ;  /* 0x000003800b0a7812 */ /* 0x000fe400078ec0ff */
[----:B------:R-:W-:Y:S01]  /*0ef0*/  LOP3.LUT R12, R12, R13, RZ, 0x3c, !PT ;  /* 0x0000000d0c0c7212 */ /* 0x000fe200078e3cff */
[----:B------:R-:W-:Y:S01]  /*0f00*/  IMAD.X R13, RZ, RZ, R197, P0 ;  /* 0x000000ffff0d7224 */ /* 0x000fe200000e06c5 */
[----:B0-----:R-:W-:Y:S02]  /*0f10*/  MOV R2, R8 ;  /* 0x0000000800027202 */ /* 0x001fe40000000f00 */
[----:B------:R-:W-:-:S02]  /*0f20*/  LOP3.LUT R30, R30, 0x3fffffe, RZ, 0xc0, !PT ;  /* 0x03fffffe1e1e7812 */ /* 0x000fc400078ec0ff */
[----:B------:R-:W-:Y:S01]  /*0f30*/  LOP3.LUT R6, R6, R7, RZ, 0x3c, !PT ;  /* 0x0000000706067212 */ /* 0x000fe200078e3cff */
[--C-:B------:R-:W-:Y:S01]  /*0f40*/  IMAD.X R7, RZ, RZ, R197.reuse, P6 ;  /* 0x000000ffff077224 */ /* 0x100fe200030e06c5 */
[----:B------:R-:W-:Y:S01]  /*0f50*/  SHF.R.U64 R4, R4, 0x3, RZ ;  /* 0x0000000304047819 */ /* 0x000fe200000012ff */
[----:B------:R0:W-:Y:S01]  /*0f60*/  STL [R1+0x448], R2 ;  /* 0x0004480201007387 */ /* 0x0001e20000100800 */
[----:B------:R-:W-:Y:S01]  /*0f70*/  SHF.R.U64 R10, R10, 0x3, RZ ;  /* 0x000000030a0a7819 */ /* 0x000fe200000012ff */
[----:B------:R-:W-:Y:S01]  /*0f80*/  IMAD.IADD R30, R217, 0x1, -R30 ;  /* 0x00000001d91e7824 */ /* 0x000fe200078e0a1e */
[----:B------:R-:W-:Y:S01]  /*0f90*/  LOP3.LUT R4, R4, R5, RZ, 0x3c, !PT ;  /* 0x0000000504047212 */ /* 0x000fe200078e3cff */
[--C-:B------:R-:W-:Y:S01]  /*0fa0*/  IMAD.X R5, RZ, RZ, R197.reuse, P2 ;  /* 0x000000ffff057224 */ /* 0x100fe200010e06c5 */
[----:B------:R-:W-:Y:S01]  /*0fb0*/  LOP3.LUT R10, R10, R11, RZ, 0x3c, !PT ;  /* 0x0000000b0a0a7212 */ /* 0x000fe200078e3cff */
[----:B------:R-:W-:Y:S01]  /*0fc0*/  IMAD.X R11, RZ, RZ, R197, P1 ;  /* 0x000000ffff0b7224 */ /* 0x000fe200008e06c5 */
[----:B------:R-:W-:Y:S01]  /*0fd0*/  MOV R3, R6 ;  /* 0x0000000600037202 */ /* 0x000fe20000000f00 */
[----:B------:R-:W-:Y:S01]  /*0fe0*/  IMAD R204, R30, 0x40, R31 ;  /* 0x000000401ecc7824 */ /* 0x000fe200078e021f */
[----:B------:R-:W-:-:S02]  /*0ff0*/  LEA.HI R0, R0, R203, RZ, 0x3 ;  /* 0x000000cb00007211 */ /* 0x000fc400078f18ff */
[----:B0-----:R-:W-:Y:S01]  /*1000*/  MOV R2, R12 ;  /* 0x0000000c00027202 */ /* 0x001fe20000000f00 */
[----:B------:R0:W-:Y:S01]  /*1010*/  STL [R1+0x44c], R3 ;  /* 0x00044c0301007387 */ /* 0x0001e20000100800 */
[----:B------:R-:W-:Y:S02]  /*1020*/  SHF.R.S32.HI R208, RZ, 0x3, R0 ;  /* 0x00000003ffd07819 */ /* 0x000fe40000011400 */
[----:B------:R-:W-:Y:S01]  /*1030*/  MOV R4, R4 ;  /* 0x0000000400047202 */ /* 0x000fe20000000f00 */
[----:B------:R1:W-:Y:S01]  /*1040*/  STL [R1+0x440], R2 ;  /* 0x0004400201007387 */ /* 0x0003e20000100800 */
[C---:B------:R-:W-:Y:S02]  /*1050*/  IADD3 R19, P2, R196.reuse, 0x8020, RZ ;  /* 0x00008020c4137810 */ /* 0x040fe40007f5e0ff */
[----:B------:R-:W-:Y:S01]  /*1060*/  IADD3 R27, P1, R196, 0xc060, RZ ;  /* 0x0000c060c41b7810 */ /* 0x000fe20007f3e0ff */
[----:B------:R2:W-:Y:S01]  /*1070*/  STL [R1+0x450], R4 ;  /* 0x0004500401007387 */ /* 0x0005e20000100800 */
[----:B------:R-:W-:-:S02]  /*1080*/  LOP3.LUT R18, R19, 0x380, RZ, 0xc0, !PT ;  /* 0x0000038013127812 */ /* 0x000fc400078ec0ff */
[----:B0-----:R-:W-:Y:S02]  /*1090*/  MOV R3, R10 ;  /* 0x0000000a00037202 */ /* 0x001fe40000000f00 */
[----:B------:R-:W-:Y:S02]  /*10a0*/  IADD3 R15, P4, R196, 0x4060, RZ ;  /* 0x00004060c40f7810 */ /* 0x000fe40007f9e0ff */
[----:B-1----:R-:W-:Y:S01]  /*10b0*/  LOP3.LUT R2, R0, 0xfffffff8, RZ, 0xc0, !PT ;  /* 0xfffffff800027812 */ /* 0x002fe200078ec0ff */
[----:B------:R-:W-:Y:S01]  /*10c0*/  IMAD R0, R33, 0x8, R204 ;  /* 0x0000000821007824 */ /* 0x000fe200078e02cc */
[----:B------:R2:W-:Y:S01]  /*10d0*/  STL [R1+0x444], R3 ;  /* 0x0004440301007387 */ /* 0x0005e20000100800 */
[C---:B------:R-:W-:Y:S02]  /*10e0*/  IADD3 R223, P3, R196.reuse, 0x8000, RZ ;  /* 0x00008000c4df7810 */ /* 0x040fe40007f7e0ff */
[C---:B------:R-:W-:Y:S01]  /*10f0*/  IADD3 R21, P6, R196.reuse, 0x8040, RZ ;  /* 0x00008040c4157810 */ /* 0x040fe20007fde0ff */
[----:B------:R2:W-:Y:S01]  /*1100*/  STL [R1+0x458], R0 ;  /* 0x0004580001007387 */ /* 0x0005e20000100800 */
[----:B------:R-:W-:Y:S01]  /*1110*/  IADD3 R25, P5, R196, 0x8060, RZ ;  /* 0x00008060c4197810 */ /* 0x000fe20007fbe0ff */
[----:B------:R-:W-:Y:S01]  /*1120*/  IMAD.IADD R209, R203, 0x1, -R2 ;  /* 0x00000001cbd17824 */ /* 0x000fe200078e0a02 */
[----:B------:R-:W-:-:S02]  /*1130*/  SHF.R.U64 R18, R18, 0x3, RZ ;  /* 0x0000000312127819 */ /* 0x000fc400000012ff */
[----:B------:R-:W-:Y:S01]  /*1140*/  LOP3.LUT R26, R27, 0x380, RZ, 0xc0, !PT ;  /* 0x000003801b1a7812 */ /* 0x000fe200078ec0ff */
[----:B------:R-:W-:Y:S01]  /*1150*/  IMAD.SHL.U32 R189, R209, 0x8, RZ ;  /* 0x00000008d1bd7824 */ /* 0x000fe200078e00ff */
[----:B------:R-:W-:Y:S01]  /*1160*/  LOP3.LUT R14, R15, 0x380, RZ, 0xc0, !PT ;  /* 0x000003800f0e7812 */ /* 0x000fe200078ec0ff */
[----:B------:R-:W-:Y:S01]  /*1170*/  IMAD R209, R209, 0x20, R208 ;  /* 0x00000020d1d17824 */ /* 0x000fe200078e02d0 */
[----:B------:R-:W-:Y:S01]  /*1180*/  LOP3.LUT R222, R223, 0x380, RZ, 0xc0, !PT ;  /* 0x00000380dfde7812 */ /* 0x000fe200078ec0ff */
[----:B------:R-:W-:Y:S01]  /*1190*/  VIADD R191, R189, 0x40 ;  /* 0x00000040bdbf7836 */ /* 0x000fe20000000000 */
[----:B------:R-:W-:Y:S01]  /*11a0*/  LOP3.LUT R20, R21, 0x380, RZ, 0xc0, !PT ;  /* 0x0000038015147812 */ /* 0x000fe200078ec0ff */
[----:B------:R-:W-:Y:S01]  /*11b0*/  VIADD R190, R189, 0x80 ;  /* 0x00000080bdbe7836 */ /* 0x000fe20000000000 */
[----:B------:R-:W-:Y:S01]  /*11c0*/  LOP3.LUT R24, R25, 0x380, RZ, 0xc0, !PT ;  /* 0x0000038019187812 */ /* 0x000fe200078ec0ff */
[----:B------:R-:W-:Y:S01]  /*11d0*/  VIADD R192, R189, 0xc0 ;  /* 0x000000c0bdc07836 */ /* 0x000fe20000000000 */
[----:B------:R-:W-:Y:S01]  /*11e0*/  LOP3.LUT R18, R18, R19, RZ, 0x3c, !PT ;  /* 0x0000001312127212 */ /* 0x000fe200078e3cff */
[----:B------:R-:W-:Y:S01]  /*11f0*/  IMAD.X R19, RZ, RZ, R197, P2 ;  /* 0x000000ffff137224 */ /* 0x000fe200010e06c5 */
[----:B------:R-:W-:-:S02]  /*1200*/  SHF.R.U64 R26, R26, 0x3, RZ ;  /* 0x000000031a1a7819 */ /* 0x000fc400000012ff */
[----:B------:R-:W-:Y:S02]  /*1210*/  SHF.R.U64 R14, R14, 0x3, RZ ;  /* 0x000000030e0e7819 */ /* 0x000fe400000012ff */
[----:B------:R-:W-:Y:S02]  /*1220*/  SHF.R.U64 R222, R222, 0x3, RZ ;  /* 0x00000003dede7819 */ /* 0x000fe400000012ff */
        /* <DEDUP_REMOVED lines=14> */
[----:B------:R-:W-:Y:S01]  /*1310*/  IMAD.IADD R29, R210, 0x1, -R29 ;  /* 0x00000001d21d7824 */ /* 0x000fe200078e0a1d */
[----:B------:R-:W-:-:S02]  /*1320*/  IADD3 R181, P0, R16, 0x50, RZ ;  /* 0x0000005010b57810 */ /* 0x000fc40007f1e0ff */
[C---:B------:R-:W-:Y:S01]  /*1330*/  IADD3 R18, P1, R16.reuse, 0x11c, RZ ;  /* 0x0000011c10127810 */ /* 0x040fe20007f3e0ff */
[----:B------:R-:W-:Y:S01]  /*1340*/  IMAD.SHL.U32 R205, R29, 0x2, RZ ;  /* 0x000000021dcd7824 */ /* 0x000fe200078e00ff */
[----:B------:R-:W-:Y:S01]  /*1350*/  IADD3 R216, P2, R16, 0x200, RZ ;  /* 0x0000020010d87810 */ /* 0x000fe20007f5e0ff */
[--C-:B------:R-:W-:Y:S01]  /*1360*/  IMAD.X R195, RZ, RZ, R17.reuse, P0 ;  /* 0x000000ffffc37224 */ /* 0x100fe200000e0611 */
[----:B------:R-:W-:Y:S01]  /*1370*/  MOV R229, R14 ;  /* 0x0000000e00e57202 */ /* 0x000fe20000000f00 */
[--C-:B------:R-:W-:Y:S01]  /*1380*/  IMAD.X R157, RZ, RZ, R17.reuse, P1 ;  /* 0x000000ffff9d7224 */ /* 0x100fe200008e0611 */
[----:B------:R-:W-:Y:S01]  /*1390*/  MOV R222, R222 ;  /* 0x000000de00de7202 */ /* 0x000fe20000000f00 */
[----:B------:R-:W-:Y:S01]  /*13a0*/  IMAD.X R215, RZ, RZ, R17, P2 ;  /* 0x000000ffffd77224 */ /* 0x000fe200010e0611 */
[----:B------:R-:W-:Y:S02]  /*13b0*/  MOV R220, R20 ;  /* 0x0000001400dc7202 */ /* 0x000fe40000000f00 */
[----:B------:R-:W-:-:S02]  /*13c0*/  MOV R219, R24 ;  /* 0x0000001800db7202 */ /* 0x000fc40000000f00 */
[----:B------:R-:W-:Y:S02]  /*13d0*/  MOV R218, R26 ;  /* 0x0000001a00da7202 */ /* 0x000fe40000000f00 */
[----:B------:R-:W-:Y:S02]  /*13e0*/  SHF.R.S32.HI R201, RZ, 0x1f, R189 ;  /* 0x0000001fffc97819 */ /* 0x000fe400000114bd */
[----:B------:R-:W-:Y:S02]  /*13f0*/  SHF.R.S32.HI R200, RZ, 0x1f, R191 ;  /* 0x0000001fffc87819 */ /* 0x000fe400000114bf */
[----:B------:R-:W-:Y:S02]  /*1400*/  SHF.R.S32.HI R199, RZ, 0x1f, R190 ;  /* 0x0000001fffc77819 */ /* 0x000fe400000114be */
[----:B--2---:R-:W-:-:S07]  /*1410*/  SHF.R.S32.HI R198, RZ, 0x1f, R192 ;  /* 0x0000001fffc67819 */ /* 0x004fce00000114c0 */
.L_x_12596:
[----:B------:R-:W-:Y:S01]  /*1420*/  ULDC.64 UR8, c[0x0][0xb20] ;  /* 0x0002c80000087ab9 */ /* 0x000fe20000000a00 */
[----:B------:R-:W-:Y:S01]  /*1430*/  ULDC UR7, c[0x0][0x424] ;  /* 0x0001090000077ab9 */ /* 0x000fe20000000800 */
        /* <DEDUP_REMOVED lines=11> */
[----:B012---:R-:W-:Y:S02]  /*14f0*/  IMAD.U32 R2, RZ, RZ, UR8 ;  /* 0x00000008ff027e24 */ /* 0x007fe4000f8e00ff */
[----:B------:R-:W-:Y:S01]  /*1500*/  IMAD.U32 R3, RZ, RZ, UR9 ;  /* 0x00000009ff037e24 */ /* 0x000fe2000f8e00ff */
[----:B------:R-:W-:-:S04]  /*1510*/  @UP1 UIMAD.WIDE UR8, UR5, 0x4, UR10 ;  /* 0x00000004050818a5 */ /* 0x000fc8000f8e020a */
[----:B------:R-:W2:Y:S02]  /*1520*/  @P0 LDG.E R2, desc[UR36][R2.64] ;  /* 0x0000002402020981 */ /* 0x000ea4000c1e1900 */
[----:B------:R-:W-:Y:S02]  /*1530*/  IMAD.U32 R4, RZ, RZ, UR8 ;  /* 0x00000008ff047e24 */ /* 0x000fe4000f8e00ff */
[----:B------:R-:W-:Y:S01]  /*1540*/  IMAD.U32 R5, RZ, RZ, UR9 ;  /* 0x00000009ff057e24 */ /* 0x000fe2000f8e00ff */
[----:B------:R-:W-:-:S04]  /*1550*/  ULDC.64 UR8, c[0x0][0x418] ;  /* 0x0001060000087ab9 */ /* 0x000fc80000000a00 */
[----:B---3--:R-:W3:Y:S01]  /*1560*/  @P2 LDG.E R4, desc[UR36][R4.64] ;  /* 0x0000002404042981 */ /* 0x008ee2000c1e1900 */
[----:B------:R-:W-:Y:S01]  /*1570*/  UISETP.NE.U32.AND UP0, UPT, UR8, URZ, UPT ;  /* 0x0000003f0800728c */ /* 0x000fe2000bf05070 */
[----:B------:R-:W-:Y:S01]  /*1580*/  UMOV UR4, URZ ;  /* 0x0000003f00047c82 */ /* 0x000fe20008000000 */
[----:B------:R-:W-:Y:S02]  /*1590*/  ULDC UR43, c[0x0][0x288] ;  /* 0x0000a200002b7ab9 */ /* 0x000fe40000000800 */
[----:B------:R-:W-:Y:S01]  /*15a0*/  UISETP.NE.AND.EX UP0, UPT, UR9, URZ, UPT, UP0 ;  /* 0x0000003f0900728c */ /* 0x000fe2000bf05300 */
[----:B------:R-:W-:Y:S02]  /*15b0*/  UMOV UR61, UR6 ;  /* 0x00000006003d7c82 */ /* 0x000fe40008000000 */
[----:B------:R-:W-:Y:S01]  /*15c0*/  ULDC.64 UR8, c[0x0][0xb18] ;  /* 0x0002c60000087ab9 */ /* 0x000fe20000000a00 */
[----:B------:R-:W-:Y:S01]  /*15d0*/  USEL UR7, UR7, 0x1, UP0 ;  /* 0x0000000107077887 */ /* 0x000fe20008000000 */
[----:B------:R-:W-:-:S03]  /*15e0*/  ISETP.NE.U32.AND P1, PT, RZ, UR8, PT ;  /* 0x00000008ff007c0c */ /* 0x000fc6000bf25070 */
[----:B------:R-:W-:Y:S01]  /*15f0*/  UIMAD UR44, UR7, UR44, URZ ;  /* 0x0000002c072c72a4 */ /* 0x000fe2000f8e023f */
[----:B------:R-:W-:Y:S02]  /*1600*/  ISETP.NE.AND.EX P1, PT, RZ, UR9, PT, P1 ;  /* 0x00000009ff007c0c */ /* 0x000fe4000bf25310 */
[----:B--2---:R-:W-:Y:S02]  /*1610*/  @P0 R2UR UR4, R2 ;  /* 0x00000000020402ca */ /* 0x004fe400000e0000 */
[----:B---3--:R-:W-:Y:S01]  /*1620*/  @P2 R2UR UR43, R4 ;  /* 0x00000000042b22ca */ /* 0x008fe200000e0000 */
[----:B----4-:R-:W-:-:S14]  /*1630*/  @P2 BRA `(.L_x_12464) ;  /* 0x0000000000342947 */ /* 0x010fdc0003800000 */
        /* <DEDUP_REMOVED lines=13> */
.L_x_12464:
[----:B------:R-:W-:Y:S01]  /*1710*/  IMAD.U32 R202, RZ, RZ, UR5 ;  /* 0x00000005ffca7e24 */ /* 0x000fe2000f8e00ff */
[----:B------:R-:W-:Y:S06]  /*1720*/  @!P1 BRA `(.L_x_12465) ;  /* 0x00000000001c9947 */ /* 0x000fec0003800000 */
[----:B------:R-:W-:Y:S02]  /*1730*/  ULDC.64 UR6, c[0x0][0xb18] ;  /* 0x0002c60000067ab9 */ /* 0x000fe40000000a00 */
[----:B------:R-:W-:-:S06]  /*1740*/  UIMAD.WIDE UR6, UR5, 0x4, UR6 ;  /* 0x00000004050678a5 */ /* 0x000fcc000f8e0206 */
[----:B------:R-:W-:Y:S02]  /*1750*/  IMAD.U32 R2, RZ, RZ, UR6 ;  /* 0x00000006ff027e24 */ /* 0x000fe4000f8e00ff */
[----:B------:R-:W-:-:S05]  /*1760*/  IMAD.U32 R3, RZ, RZ, UR7 ;  /* 0x00000007ff037e24 */ /* 0x000fca000f8e00ff */
[----:B------:R-:W2:Y:S02]  /*1770*/  LDG.E R2, desc[UR36][R2.64] ;  /* 0x0000002402027981 */ /* 0x000ea4000c1e1900 */
[----:B--2---:R-:W-:Y:S01]  /*1780*/  R2UR UR44, R2 ;  /* 0x00000000022c72ca */ /* 0x004fe200000e0000 */
[----:B------:R-:W-:-:S14]  /*1790*/  BRA `(.L_x_12466) ;  /* 0x0000000000347947 */ /* 0x000fdc0003800000 */
.L_x_12465:
        /* <DEDUP_REMOVED lines=13> */
.L_x_12466:
[----:B------:R-:W2:Y:S01]  /*1870*/  LDL R0, [R1+0x470] ;  /* 0x0004700001007983 */ /* 0x000ea20000100800 */
[----:B------:R-:W-:Y:S01]  /*1880*/  UIADD3 UR11, UP0, UR58, 0x32430, URZ ;  /* 0x000324303a0b7890 */ /* 0x000fe2000ff1e03f */
[----:B------:R-:W-:Y:S01]  /*1890*/  IMAD.U32 R15, RZ, RZ, UR13 ;  /* 0x0000000dff0f7e24 */ /* 0x000fe2000f8e00ff */
[----:B------:R-:W-:Y:S01]  /*18a0*/  UIADD3 UR9, UP1, UR58, 0x32440, URZ ;  /* 0x000324403a097890 */ /* 0x000fe2000ff3e03f */
[----:B------:R-:W-:Y:S01]  /*18b0*/  IMAD.MOV.U32 R5, RZ, RZ, 0x80 ;  /* 0x00000080ff057424 */ /* 0x000fe200078e00ff */
[----:B------:R-:W-:Y:S01]  /*18c0*/  UIADD3 UR7, UP2, UR58, 0x32450, URZ ;  /* 0x000324503a077890 */ /* 0x000fe2000ff5e03f */
[----:B------:R-:W-:Y:S01]  /*18d0*/  IMAD.MOV.U32 R13, RZ, RZ, 0x80 ;  /* 0x00000080ff0d7424 */ /* 0x000fe200078e00ff */
[----:B------:R-:W-:Y:S01]  /*18e0*/  UIADD3 UR5, UP3, UR58, 0x32460, URZ ;  /* 0x000324603a057890 */ /* 0x000fe2000ff7e03f */
[----:B------:R-:W-:Y:S01]  /*18f0*/  IMAD.MOV.U32 R14, RZ, RZ, 0x100 ;  /* 0x00000100ff0e7424 */ /* 0x000fe200078e00ff */
[----:B------:R-:W-:Y:S01]  /*1900*/  UIADD3.X UR13, URZ, UR59, URZ, UP0, !UPT ;  /* 0x0000003b3f0d7290 */ /* 0x000fe200087fe43f */
[----:B------:R-:W-:Y:S01]  /*1910*/  IMAD.U32 R2, RZ, RZ, UR11 ;  /* 0x0000000bff027e24 */ /* 0x000fe2000f8e00ff */
[----:B------:R-:W-:Y:S01]  /*1920*/  UIADD3.X UR8, URZ, UR59, URZ, UP2, !UPT ;  /* 0x0000003b3f087290 */ /* 0x000fe200097fe43f */
[----:B------:R-:W-:Y:S01]  /*1930*/  IMAD.U32 R8, RZ, RZ, UR7 ;  /* 0x00000007ff087e24 */ /* 0x000fe2000f8e00ff */
[----:B------:R-:W-:Y:S01]  /*1940*/  UIADD3.X UR10, URZ, UR59, URZ, UP1, !UPT ;  /* 0x0000003b3f0a7290 */ /* 0x000fe20008ffe43f */
[----:B------:R-:W-:Y:S01]  /*1950*/  IMAD.U32 R10, RZ, RZ, UR5 ;  /* 0x00000005ff0a7e24 */ /* 0x000fe2000f8e00ff */
[----:B------:R-:W-:Y:S01]  /*1960*/  UIADD3 UR44, -UR4, UR44, URZ ;  /* 0x0000002c042c7290 */ /* 0x000fe2000fffe13f */
[----:B------:R-:W-:Y:S01]  /*1970*/  IMAD.U32 R3, RZ, RZ, UR13 ;  /* 0x0000000dff037e24 */ /* 0x000fe2000f8e00ff */
[----:B------:R-:W-:Y:S01]  /*1980*/  USHF.L.U32 UR60, UR12, 0x7, URZ ;  /* 0x000000070c3c7899 */ /* 0x000fe2000800063f */
[----:B------:R-:W-:Y:S01]  /*1990*/  IMAD.U32 R9, RZ, RZ, UR8 ;  /* 0x00000008ff097e24 */ /* 0x000fe2000f8e00ff */
[----:B------:R-:W-:Y:S01]  /*19a0*/  ULDC UR4, c[0x0][0x448] ;  /* 0x0001120000047ab9 */ /* 0x000fe20000000800 */
[----:B------:R-:W-:Y:S01]  /*19b0*/  STL.64 [R1+0x30], R14 ;  /* 0x0000300e01007387 */ /* 0x000fe20000100a00 */
[----:B------:R-:W-:Y:S01]  /*19c0*/  UISETP.NE.AND UP4, UPT, UR4, 0x1, UPT ;  /* 0x000000010400788c */ /* 0x000fe2000bf85270 */
[C---:B------:R-:W-:Y:S01]  /*19d0*/  IADD3 R47, P0, R16.reuse, 0x410, RZ ;  /* 0x00000410102f7810 */ /* 0x040fe20007f1e0ff */
[----:B------:R-:W-:Y:S01]  /*19e0*/  UIADD3 UR8, UR60, 0x7f, URZ ;  /* 0x0000007f3c087890 */ /* 0x000fe2000fffe03f */
[----:B------:R-:W-:Y:S01]  /*19f0*/  STL.64 [R1+0x18], R2 ;  /* 0x0000180201007387 */ /* 0x000fe20000100a00 */
[----:B------:R-:W-:Y:S01]  /*1a00*/  ULDC UR4, c[0x0][0x20] ;  /* 0x0000080000047ab9 */ /* 0x000fe20000000800 */
[----:B------:R-:W-:Y:S01]  /*1a10*/  UIADD3 UR38, UR44, 0x1, -UR43 ;  /* 0x000000012c267890 */ /* 0x000fe2000fffe82b */
[----:B------:R-:W-:Y:S01]  /*1a20*/  VIADD R19, R181, -UR4 ;  /* 0x80000004b5137c36 */ /* 0x000fe20008000000 */
[----:B------:R-:W-:Y:S01]  /*1a30*/  ULDC.64 UR4, c[0x0][0xad8] ;  /* 0x0002b60000047ab9 */ /* 0x000fe20000000a00 */
[----:B------:R-:W-:Y:S01]  /*1a40*/  STL.128 [R1+0x410], RZ ;  /* 0x000410ff01007387 */ /* 0x000fe20000100c00 */
[----:B------:R-:W-:Y:S01]  /*1a50*/  UISETP.GE.AND UP0, UPT, UR5, 0x1, UPT ;  /* 0x000000010500788c */ /* 0x000fe2000bf06270 */
[----:B------:R-:W-:Y:S01]  /*1a60*/  IADD3 R45, P1, R16, 0x28, RZ ;  /* 0x00000028102d7810 */ /* 0x000fe20007f3e0ff */
[----:B------:R-:W-:Y:S01]  /*1a70*/  UP2UR UR39, UPR, URZ, 0x10 ;  /* 0x000000103f277883 */ /* 0x000fe20008000000 */
[----:B------:R-:W-:Y:S01]  /*1a80*/  STL.128 [R1+0x420], RZ ;  /* 0x000420ff01007387 */ /* 0x000fe20000100c00 */
[----:B------:R-:W-:Y:S01]  /*1a90*/  UP2UR UR41, UPR, URZ, 0x1 ;  /* 0x000000013f297883 */ /* 0x000fe20008000000 */
[--C-:B------:R-:W-:Y:S01]  /*1aa0*/  IMAD.X R48, RZ, RZ, R17.reuse, P0 ;  /* 0x000000ffff307224 */ /* 0x100fe200000e0611 */
[----:B------:R-:W-:Y:S01]  /*1ab0*/  PLOP3.LUT P2, PT, PT, PT, UP0, 0x40, 0x0 ;  /* 0x000000000000781c */ /* 0x000fe20003f4e808 */
[----:B------:R-:W-:Y:S01]  /*1ac0*/  STL.128 [R1+0x200], RZ ;  /* 0x000200ff01007387 */ /* 0x000fe20000100c00 */
[----:B------:R-:W-:-:S03]  /*1ad0*/  IMAD.X R46, RZ, RZ, R17, P1 ;  /* 0x000000ffff2e7224 */ /* 0x000fc600008e0611 */
        /* <DEDUP_REMOVED lines=33> */
[----:B--2---:R-:W-:-:S02]  /*1cf0*/  R2UR UR6, R0 ;  /* 0x00000000000672ca */ /* 0x004fc400000e0000 */
[----:B------:R-:W0:Y:S11]  /*1d00*/  LDC R0, c[0x0][0xa80] ;  /* 0x0002a000ff007b82 */ /* 0x000e360000000800 */
[----:B------:R-:W-:-:S02]  /*1d10*/  IMAD.U32 R12, RZ, RZ, UR6 ;  /* 0x00000006ff0c7e24 */ /* 0x000fc4000f8e00ff */
[----:B------:R-:W-:Y:S01]  /*1d20*/  IMAD.U32 R4, RZ, RZ, UR6 ;  /* 0x00000006ff047e24 */ /* 0x000fe2000f8e00ff */
[----:B------:R-:W-:Y:S02]  /*1d30*/  UIADD3.X UR6, URZ, UR59, URZ, UP3, !UPT ;  /* 0x0000003b3f067290 */ /* 0x000fe40009ffe43f */
[----:B------:R-:W-:Y:S04]  /*1d40*/  STL.128 [R1], R12 ;  /* 0x0000000c01007387 */ /* 0x000fe80000100c00 */
[----:B------:R1:W-:Y:S01]  /*1d50*/  STL.64 [R1+0x28], R4 ;  /* 0x0000280401007387 */ /* 0x0003e20000100a00 */
[----:B------:R-:W-:Y:S01]  /*1d60*/  IMAD.U32 R11, RZ, RZ, UR6 ;  /* 0x00000006ff0b7e24 */ /* 0x000fe2000f8e00ff */
[----:B------:R-:W-:Y:S02]  /*1d70*/  @UP4 ULDC UR6, c[0x0][0x44c] ;  /* 0x0001130000064ab9 */ /* 0x000fe40000000800 */
[----:B0-----:R0:W-:Y:S01]  /*1d80*/  STL [R1+0x430], R0 ;  /* 0x0004300001007387 */ /* 0x0011e20000100800 */
[----:B------:R-:W-:-:S03]  /*1d90*/  UIMAD.WIDE.U32 UR6, UR8, UR6, URZ ;  /* 0x00000006080672a5 */ /* 0x000fc6000f8e003f */
[----:B------:R2:W-:Y:S01]  /*1da0*/  STL.128 [R1+0x40], R8 ;  /* 0x0000400801007387 */ /* 0x0005e20000100c00 */
[----:B-1----:R-:W-:Y:S01]  /*1db0*/  IMAD.U32 R4, RZ, RZ, UR9 ;  /* 0x00000009ff047e24 */ /* 0x002fe2000f8e00ff */
[----:B------:R-:W-:Y:S01]  /*1dc0*/  @UP4 ULDC UR9, c[0x0][0x450] ;  /* 0x0001140000094ab9 */ /* 0x000fe20000000800 */
[----:B------:R-:W-:Y:S01]  /*1dd0*/  IMAD.U32 R5, RZ, RZ, UR10 ;  /* 0x0000000aff057e24 */ /* 0x000fe2000f8e00ff */
[----:B------:R-:W-:Y:S01]  /*1de0*/  @UP4 USHF.R.U32.HI UR8, URZ, UR9, UR7 ;  /* 0x000000093f084299 */ /* 0x000fe20008011607 */
[----:B0-----:R-:W-:-:S03]  /*1df0*/  IMAD.U32 R0, RZ, RZ, UR12 ;  /* 0x0000000cff007e24 */ /* 0x001fc6000f8e00ff */
[----:B------:R2:W-:Y:S01]  /*1e00*/  STL.64 [R1+0x20], R4 ;  /* 0x0000200401007387 */ /* 0x0005e20000100a00 */
[----:B------:R-:W-:-:S03]  /*1e10*/  UIADD3 UR6, UR38, UR8, URZ ;  /* 0x0000000826067290 */ /* 0x000fc6000fffe03f */
[----:B------:R2:W-:Y:S01]  /*1e20*/  STL [R19], R0 ;  /* 0x0000000013007387 */ /* 0x0005e20000100800 */
[----:B------:R-:W-:Y:S01]  /*1e30*/  UIADD3 UR4, UR6, UR4, URZ ;  /* 0x0000000406047290 */ /* 0x000fe2000fffe03f */
[----:B------:R-:W-:Y:S11]  /*1e40*/  @P2 BRA `(.L_x_12467) ;  /* 0x0000000000442947 */ /* 0x000ff60003800000 */
        /* <DEDUP_REMOVED lines=10> */
.L_x_12468:
[----:B------:R-:W-:-:S11]  /*1ef0*/  UISETP.NE.AND UP0, UPT, UR5, 0x1, UPT ;  /* 0x000000010500788c */ /* 0x000fd6000bf05270 */
[----:B------:R-:W-:Y:S02]  /*1f00*/  @UP0 ULDC.64 UR10, c[0x0][0xae0] ;  /* 0x0002b800000a0ab9 */ /* 0x000fe40000000a00 */
[----:B------:R-:W-:-:S04]  /*1f10*/  UIMAD.WIDE.U32 UR6, UR8, UR10, URZ ;  /* 0x0000000a080672a5 */ /* 0x000fc8000f8e003f */
[----:B------:R-:W-:-:S12]  /*1f20*/  @UP0 USHF.R.U32.HI UR8, URZ, UR11, UR7 ;  /* 0x0000000b3f080299 */ /* 0x000fd80008011607 */
.L_x_12469:
[----:B------:R-:W-:-:S04]  /*1f30*/  UIMAD UR8, UR8, UR5, UR5 ;  /* 0x00000005080872a4 */ /* 0x000fc8000f8e0205 */
[----:B------:R-:W-:-:S04]  /*1f40*/  UISETP.LT.AND UP0, UPT, UR4, UR8, UPT ;  /* 0x000000080400728c */ /* 0x000fc8000bf01270 */
[----:B------:R-:W-:-:S12]  /*1f50*/  USEL UR4, UR4, UR8, UP0 ;  /* 0x0000000804047287 */ /* 0x000fd80008000000 */
.L_x_12467:
        /* <DEDUP_REMOVED lines=34> */
.L_x_12471:
[----:B------:R-:W-:-:S11]  /*2180*/  UISETP.NE.AND UP0, UPT, UR5, 0x1, UPT ;  /* 0x000000010500788c */ /* 0x000fd6000bf05270 */
[----:B------:R-:W-:Y:S02]  /*2190*/  @UP0 ULDC.64 UR10, c[0x0][0xae0] ;  /* 0x0002b800000a0ab9 */ /* 0x000fe40000000a00 */
[----:B------:R-:W-:-:S04]  /*21a0*/  UIMAD.WIDE.U32 UR6, UR4, UR10, URZ ;  /* 0x0000000a040672a5 */ /* 0x000fc8000f8e003f */
[----:B------:R-:W-:-:S12]  /*21b0*/  @UP0 USHF.R.U32.HI UR4, URZ, UR11, UR7 ;  /* 0x0000000b3f040299 */ /* 0x000fd80008011607 */
.L_x_12472:
[----:B------:R-:W-:-:S04]  /*21c0*/  UIMAD UR4, UR4, UR5, URZ ;  /* 0x00000005040472a4 */ /* 0x000fc8000f8e023f */
[----:B------:R-:W-:-:S04]  /*21d0*/  UISETP.LT.AND UP0, UPT, UR8, UR4, UPT ;  /* 0x000000040800728c */ /* 0x000fc8000bf01270 */
[----:B------:R-:W-:-:S12]  /*21e0*/  USEL UR8, UR8, UR4, !UP0 ;  /* 0x0000000408087287 */ /* 0x000fd8000c000000 */
.L_x_12470:
        /* <DEDUP_REMOVED lines=9> */
[----:B--2---:R-:W0:Y:S01]  /*2280*/  SHFL.IDX PT, R0, R217, RZ, 0x1f ;  /* 0x00001fffd9007589 */ /* 0x004e2200000e0000 */
        /* <DEDUP_REMOVED lines=87> */
.L_x_12474:
[----:B------:R-:W1:Y:S01]  /*2800*/  S2R R20, SR_TID.X ;  /* 0x0000000000147919 */ /* 0x000e620000002100 */
[----:B------:R-:W2:Y:S01]  /*2810*/  LDC R0, c[0x0][0x20] ;  /* 0x00000800ff007b82 */ /* 0x000ea20000000800 */
[----:B0-----:R-:W-:Y:S01]  /*2820*/  IADD3 R8, P0, R16, 0x100, RZ ;  /* 0x0000010010087810 */ /* 0x001fe20007f1e0ff */
[----:B------:R-:W-:Y:S01]  /*2830*/  IMAD.U32 R11, RZ, RZ, UR43 ;  /* 0x0000002bff0b7e24 */ /* 0x000fe2000f8e00ff */
[----:B------:R-:W-:Y:S01]  /*2840*/  STL.64 [R1+0x110], R24 ;  /* 0x0001101801007387 */ /* 0x000fe20000100a00 */
[----:B------:R-:W-:Y:S02]  /*2850*/  IMAD.U32 R13, RZ, RZ, UR44 ;  /* 0x0000002cff0d7e24 */ /* 0x000fe4000f8e00ff */
[----:B------:R-:W-:Y:S01]  /*2860*/  IMAD.X R9, RZ, RZ, R17, P0 ;  /* 0x000000ffff097224 */ /* 0x000fe200000e0611 */
[----:B------:R-:W-:Y:S01]  /*2870*/  STL.64 [R1+0x100], R204 ;  /* 0x000100cc01007387 */ /* 0x000fe20000100a00 */
[----:B------:R-:W0:Y:S03]  /*2880*/  LDC R15, c[0x0][0xad4] ;  /* 0x0002b500ff0f7b82 */ /* 0x000e260000000800 */
[----:B------:R3:W-:Y:S04]  /*2890*/  STL.64 [R1+0x108], R8 ;  /* 0x0001080801007387 */ /* 0x0007e80000100a00 */
[----:B------:R4:W-:Y:S01]  /*28a0*/  STL.U8 [R1+0x118], RZ ;  /* 0x000118ff01007387 */ /* 0x0009e20000100000 */
[----:B------:R-:W5:Y:S08]  /*28b0*/  LDC.64 R6, c[0x0][0x448] ;  /* 0x00011200ff067b82 */ /* 0x000f700000000a00 */
[----:B------:R-:W3:Y:S01]  /*28c0*/  LDC.64 R4, c[0x0][0xad8] ;  /* 0x0002b600ff047b82 */ /* 0x000ee20000000a00 */
[----:B--2---:R-:W-:-:S05]  /*28d0*/  IMAD.IADD R194, R18, 0x1, -R0 ;  /* 0x0000000112c27824 */ /* 0x004fca00078e0a00 */
[----:B------:R4:W-:Y:S01]  /*28e0*/  STL [R194+0x4], R11 ;  /* 0x0000040bc2007387 */ /* 0x0009e20000100800 */
[----:B-1----:R-:W-:Y:S01]  /*28f0*/  VIADD R203, R20, 0xffffff80 ;  /* 0xffffff8014cb7836 */ /* 0x002fe20000000000 */
[----:B------:R-:W1:Y:S02]  /*2900*/  LDC.64 R2, c[0x0][0xae0] ;  /* 0x0002b800ff027b82 */ /* 0x000e640000000a00 */
[----:B------:R4:W-:Y:S04]  /*2910*/  STL [R194+0x8], R13 ;  /* 0x0000080dc2007387 */ /* 0x0009e80000100800 */
[----:B0-----:R4:W-:Y:S02]  /*2920*/  STL [R194+0xc], R15 ;  /* 0x00000c0fc2007387 */ /* 0x0019e40000100800 */
[----:B------:R-:W0:Y:S02]  /*2930*/  LDC R10, c[0x0][0x450] ;  /* 0x00011400ff0a7b82 */ /* 0x000e240000000800 */
[----:B-----5:R4:W-:Y:S04]  /*2940*/  STL [R194+0x24], R6 ;  /* 0x00002406c2007387 */ /* 0x0209e80000100800 */
[----:B------:R4:W-:Y:S04]  /*2950*/  STL [R194+0x14], RZ ;  /* 0x000014ffc2007387 */ /* 0x0009e80000100800 */
[----:B------:R4:W-:Y:S04]  /*2960*/  STL [R194], R203 ;  /* 0x000000cbc2007387 */ /* 0x0009e80000100800 */
[----:B------:R4:W-:Y:S04]  /*2970*/  STL [R194+0x28], R7 ;  /* 0x00002807c2007387 */ /* 0x0009e80000100800 */
[----:B---3--:R4:W-:Y:S04]  /*2980*/  STL [R194+0x10], R4 ;  /* 0x00001004c2007387 */ /* 0x0089e80000100800 */
[----:B------:R4:W-:Y:S04]  /*2990*/  STL [R194+0x18], R5 ;  /* 0x00001805c2007387 */ /* 0x0009e80000100800 */
[----:B-1----:R4:W-:Y:S04]  /*29a0*/  STL [R194+0x1c], R2 ;  /* 0x00001c02c2007387 */ /* 0x0029e80000100800 */
[----:B------:R4:W-:Y:S04]  /*29b0*/  STL [R194+0x20], R3 ;  /* 0x00002003c2007387 */ /* 0x0009e80000100800 */
[----:B0-----:R4:W-:Y:S04]  /*29c0*/  STL [R194+0x2c], R10 ;  /* 0x00002c0ac2007387 */ /* 0x0019e80000100800 */
        /* <DEDUP_REMOVED lines=9> */
.L_x_12695:
[----:B------:R-:W-:Y:S05]  /*2a60*/  BSYNC B0 ;  /* 0x0000000000007941 */ /* 0x000fea0003800000 */
.L_x_12475:
[----:B------:R-:W2:Y:S04]  /*2a70*/  LDL R34, [R1] ;  /* 0x0000000001227983 */ /* 0x000ea80000100800 */
[----:B------:R1:W5:Y:S01]  /*2a80*/  LDL.64 R24, [R1+0x1f0] ;  /* 0x0001f00001187983 */ /* 0x0003620000100a00 */
[----:B------:R-:W-:Y:S01]  /*2a90*/  IMAD.MOV.U32 R10, RZ, RZ, R26 ;  /* 0x000000ffff0a7224 */ /* 0x000fe200078e001a */
[C---:B------:R-:W-:Y:S01]  /*2aa0*/  IADD3 R26, P0, R16.reuse, 0x14c, RZ ;  /* 0x0000014c101a7810 */ /* 0x040fe20007f1e0ff */
[----:B------:R-:W-:Y:S01]  /*2ab0*/  IMAD.MOV.U32 R11, RZ, RZ, R39 ;  /* 0x000000ffff0b7224 */ /* 0x000fe200078e0027 */
[C---:B------:R-:W-:Y:S01]  /*2ac0*/  IADD3 R6, P2, R16.reuse, 0x400, RZ ;  /* 0x0000040010067810 */ /* 0x040fe20007f5e0ff */
[----:B0-----:R-:W-:Y:S01]  /*2ad0*/  IMAD.MOV.U32 R8, RZ, RZ, R212 ;  /* 0x000000ffff087224 */ /* 0x001fe200078e00d4 */
[----:B------:R-:W-:Y:S01]  /*2ae0*/  IADD3 R20, P1, R16, 0x108, RZ ;  /* 0x0000010810147810 */ /* 0x000fe20007f3e0ff */
[----:B------:R-:W-:-:S02]  /*2af0*/  IMAD.MOV.U32 R9, RZ, RZ, R211 ;  /* 0x000000ffff097224 */ /* 0x000fc400078e00d3 */
[----:B------:R-:W-:Y:S02]  /*2b00*/  IMAD.U32 R12, RZ, RZ, UR58 ;  /* 0x0000003aff0c7e24 */ /* 0x000fe4000f8e00ff */
[----:B------:R-:W-:Y:S01]  /*2b10*/  IMAD.U32 R13, RZ, RZ, UR59 ;  /* 0x0000003bff0d7e24 */ /* 0x000fe2000f8e00ff */
[----:B------:R0:W-:Y:S01]  /*2b20*/  STL.128 [R1+0x150], R8 ;  /* 0x0001500801007387 */ /* 0x0001e20000100c00 */
[----:B------:R-:W-:Y:S01]  /*2b30*/  IMAD.MOV.U32 R14, RZ, RZ, R214 ;  /* 0x000000ffff0e7224 */ /* 0x000fe200078e00d6 */
[----:B------:R-:W-:Y:S05]  /*2b40*/  WARPSYNC.ALL ;  /* 0x0000000000007948 */ /* 0x000fea0003800000 */
[----:B------:R-:W-:Y:S01]  /*2b50*/  IMAD.MOV.U32 R15, RZ, RZ, R213 ;  /* 0x000000ffff0f7224 */ /* 0x000fe200078e00d5 */
[----:B------:R-:W-:Y:S01]  /*2b60*/  BSSY B0, `(.L_x_12477) ;  /* 0x0000031000007945 */ /* 0x000fe20003800000 */
[----:B------:R-:W-:-:S03]  /*2b70*/  IMAD.X R21, RZ, RZ, R17, P2 ;  /* 0x000000ffff157224 */ /* 0x000fc600010e0611 */
[----:B------:R3:W-:Y:S01]  /*2b80*/  STL.128 [R1+0x180], R12 ;  /* 0x0001800c01007387 */ /* 0x0007e20000100c00 */
[----:B0-----:R-:W-:Y:S02]  /*2b90*/  IMAD.MOV.U32 R8, RZ, RZ, R29 ;  /* 0x000000ffff087224 */ /* 0x001fe400078e001d */
[----:B------:R-:W-:Y:S02]  /*2ba0*/  IMAD.MOV.U32 R9, RZ, RZ, R42 ;  /* 0x000000ffff097224 */ /* 0x000fe400078e002a */
[----:B------:R-:W-:Y:S02]  /*2bb0*/  IMAD.MOV.U32 R10, RZ, RZ, R30 ;  /* 0x000000ffff0a7224 */ /* 0x000fe400078e001e */
[----:B------:R-:W-:-:S05]  /*2bc0*/  IMAD.MOV.U32 R11, RZ, RZ, R43 ;  /* 0x000000ffff0b7224 */ /* 0x000fca00078e002b */
[----:B------:R0:W-:Y:S01]  /*2bd0*/  STL.128 [R1+0x170], R8 ;  /* 0x0001700801007387 */ /* 0x0001e20000100c00 */
[----:B---3--:R-:W-:Y:S02]  /*2be0*/  IMAD.X R13, RZ, RZ, R17, P1 ;  /* 0x000000ffff0d7224 */ /* 0x008fe400008e0611 */
[----:B0-----:R-:W-:Y:S02]  /*2bf0*/  IMAD.MOV.U32 R8, RZ, RZ, R45 ;  /* 0x000000ffff087224 */ /* 0x001fe400078e002d */
[----:B------:R-:W-:Y:S02]  /*2c00*/  IMAD.MOV.U32 R9, RZ, RZ, R46 ;  /* 0x000000ffff097224 */ /* 0x000fe400078e002e */
[----:B------:R-:W-:Y:S02]  /*2c10*/  IMAD.MOV.U32 R10, RZ, RZ, R27 ;  /* 0x000000ffff0a7224 */ /* 0x000fe400078e001b */
[----:B------:R-:W-:Y:S02]  /*2c20*/  IMAD.MOV.U32 R11, RZ, RZ, R40 ;  /* 0x000000ffff0b7224 */ /* 0x000fe400078e0028 */
[----:B------:R-:W-:-:S03]  /*2c30*/  IMAD.X R27, RZ, RZ, R17, P0 ;  /* 0x000000ffff1b7224 */ /* 0x000fc600000e0611 */
[----:B------:R0:W-:Y:S02]  /*2c40*/  STL.128 [R1+0x190], R8 ;  /* 0x0001900801007387 */ /* 0x0001e40000100c00 */
[----:B0-----:R-:W-:Y:S02]  /*2c50*/  IMAD.MOV.U32 R8, RZ, RZ, R31 ;  /* 0x000000ffff087224 */ /* 0x001fe400078e001f */
[----:B------:R-:W-:Y:S02]  /*2c60*/  IMAD.MOV.U32 R9, RZ, RZ, R44 ;  /* 0x000000ffff097224 */ /* 0x000fe400078e002c */
[----:B------:R-:W-:Y:S02]  /*2c70*/  IMAD.MOV.U32 R10, RZ, RZ, R32 ;  /* 0x000000ffff0a7224 */ /* 0x000fe400078e0020 */
[----:B------:R-:W-:-:S05]  /*2c80*/  IMAD.MOV.U32 R11, RZ, RZ, R33 ;  /* 0x000000ffff0b7224 */ /* 0x000fca00078e0021 */
[----:B------:R0:W-:Y:S02]  /*2c90*/  STL.128 [R1+0x1a0], R8 ;  /* 0x0001a00801007387 */ /* 0x0001e40000100c00 */
[----:B0-----:R-:W-:Y:S02]  /*2ca0*/  IMAD.MOV.U32 R10, RZ, RZ, R26 ;  /* 0x000000ffff0a7224 */ /* 0x001fe400078e001a */
[----:B------:R-:W-:Y:S02]  /*2cb0*/  IMAD.MOV.U32 R11, RZ, RZ, R27 ;  /* 0x000000ffff0b7224 */ /* 0x000fe400078e001b */
[----:B------:R-:W-:Y:S01]  /*2cc0*/  IMAD.MOV.U32 R8, RZ, RZ, R6 ;  /* 0x000000ffff087224 */ /* 0x000fe200078e0006 */
[----:B------:R1:W-:Y:S01]  /*2cd0*/  BAR.SYNC.DEFER_BLOCKING R207, 0x100 ;  /* 0x000400cf0000751d */ /* 0x0003e20000010000 */
[----:B------:R-:W-:Y:S01]  /*2ce0*/  IMAD.MOV.U32 R9, RZ, RZ, R21 ;  /* 0x000000ffff097224 */ /* 0x000fe200078e0015 */
[----:B------:R-:W-:-:S05]  /*2cf0*/  IADD3 R6, P0, R16, 0x118, RZ ;  /* 0x0000011810067810 */ /* 0x000fca0007f1e0ff */
[----:B------:R-:W-:Y:S01]  /*2d00*/  IMAD.X R21, RZ, RZ, R17, P0 ;  /* 0x000000ffff157224 */ /* 0x000fe200000e0611 */
[----:B------:R0:W-:Y:S02]  /*2d10*/  STL.128 [R1+0x1b0], R8 ;  /* 0x0001b00801007387 */ /* 0x0001e40000100c00 */
[----:B0-----:R-:W-:Y:S02]  /*2d20*/  IMAD.MOV.U32 R8, RZ, RZ, R47 ;  /* 0x000000ffff087224 */ /* 0x001fe400078e002f */
        /* <DEDUP_REMOVED lines=20> */
.L_x_12478:
[----:B------:R-:W-:Y:S05]  /*2e70*/  BSYNC B0 ;  /* 0x0000000000007941 */ /* 0x000fea0003800000 */
.L_x_12477:
        /* <DEDUP_REMOVED lines=8> */
.L_x_12480:
[----:B------:R-:W-:Y:S05]  /*2f00*/  BSYNC B0 ;  /* 0x0000000000007941 */ /* 0x000fea0003800000 */
.L_x_12479:
[----:B------:R-:W-:Y:S04]  /*2f10*/  BSSY B0, `(.L_x_12481) ;  /* 0x0000004000007945 */ /* 0x000fe80003800000 */
[----:B-1----:R-:W-:Y:S05]  /*2f20*/  @P0 BRA `(.L_x_12482) ;  /* 0x0000000000080947 */ /* 0x002fea0003800000 */
[----:B------:R-:W1:Y:S02]  /*2f30*/  SYNCS.PHASECHK.TRANS64.TRYWAIT P0, [R24+URZ], R25 ;  /* 0x00000019180075a7 */ /* 0x000e64000800017f */
[----:B-1----:R-:W-:Y:S05]  /*2f40*/  @!P0 BRA `(.L_x_12483) ;  /* 0x00000254006c8947 */ /* 0x002fea0003800000 */
.L_x_12482:
[----:B------:R-:W-:Y:S05]  /*2f50*/  BSYNC B0 ;  /* 0x0000000000007941 */ /* 0x000fea0003800000 */
.L_x_12481:
        /* <DEDUP_REMOVED lines=58> */
.L_x_12696:
[----:B------:R-:W-:Y:S05]  /*3300*/  BSYNC B0 ;  /* 0x0000000000007941 */ /* 0x000fea0003800000 */
.L_x_12484:
[----:B------:R-:W2:Y:S04]  /*3310*/  LDL R10, [R1+0x28] ;  /* 0x00002800010a7983 */ /* 0x000ea80000100800 */
[----:B0-----:R0:W5:Y:S01]  /*3320*/  LDL.64 R8, [R1+0x1f0] ;  /* 0x0001f00001087983 */ /* 0x0011620000100a00 */
[----:B------:R-:W-:Y:S01]  /*3330*/  BSSY B0, `(.L_x_12486) ;  /* 0x0000005000007945 */ /* 0x000fe20003800000 */
[----:B--2---:R-:W-:-:S04]  /*3340*/  LOP3.LUT R10, R10, 0x1, RZ, 0xfc, !PT ;  /* 0x000000010a0a7812 */ /* 0x004fc800078efcff */
[----:B------:R-:W-:-:S13]  /*3350*/  ISETP.NE.AND P1, PT, R10, 0x3, PT ;  /* 0x000000030a00780c */ /* 0x000fda0003f25270 */
[----:B0-----:R-:W-:Y:S05]  /*3360*/  @!P1 BRA `(.L_x_12487) ;  /* 0x0000000000049947 */ /* 0x001fea0003800000 */
[----:B------:R-:W-:Y:S01]  /*3370*/  BPT.TRAP 0x1 ;  /* 0x000000040000795c */ /* 0x000fe20000300000 */
.L_x_12487:
[----:B------:R-:W-:Y:S05]  /*3380*/  BSYNC B0 ;  /* 0x0000000000007941 */ /* 0x000fea0003800000 */
.L_x_12486:
        /* <DEDUP_REMOVED lines=8> */
.L_x_12489:
[----:B------:R-:W-:Y:S05]  /*3410*/  BSYNC B0 ;  /* 0x0000000000007941 */ /* 0x000fea0003800000 */
.L_x_12488:
[----:B------:R-:W-:Y:S04]  /*3420*/  BSSY B0, `(.L_x_12490) ;  /* 0x0000004000007945 */ /* 0x000fe80003800000 */
[----:B-1----:R-:W-:Y:S05]  /*3430*/  @P0 BRA `(.L_x_12491) ;  /* 0x0000000000080947 */ /* 0x002fea0003800000 */
[----:B------:R-:W1:Y:S02]  /*3440*/  SYNCS.PHASECHK.TRANS64.TRYWAIT P0, [R8+URZ], R9 ;  /* 0x00000009080075a7 */ /* 0x000e64000800017f */
[----:B-1----:R-:W-:Y:S05]  /*3450*/  @!P0 BRA `(.L_x_12492) ;  /* 0x0000025000548947 */ /* 0x002fea0003800000 */
.L_x_12491:
[----:B------:R-:W-:Y:S05]  /*3460*/  BSYNC B0 ;  /* 0x0000000000007941 */ /* 0x000fea0003800000 */
.L_x_12490:
        /* <DEDUP_REMOVED lines=204> */
.L_x_12494:
[----:B------:R-:W-:Y:S05]  /*4130*/  BSYNC B0 ;  /* 0x0000000000007941 */ /* 0x000fea0003800000 */
.L_x_12493:
        /* <DEDUP_REMOVED lines=50> */
[----:B------:R-:W-:Y:S05]  /*4460*/  BSSY B0, `(.L_x_12495) ;  /* 0x000002c000007945 */ /* 0x000fea0003800000 */
        /* <DEDUP_REMOVED lines=8> */
[C---:B------:R-:W-:Y:S01]  /*44f0*/  IMAD R11, R8.reuse, -0x2, R11 ;  /* 0xfffffffe080b7824 */ /* 0x040fe200078e020b */
[----:B------:R-:W-:Y:S01]  /*4500*/  LOP3.LUT R10, RZ, R75, RZ, 0x33, !PT ;  /* 0x0000004bff0a7212 */ /* 0x000fe200078e33ff */
        /* <DEDUP_REMOVED lines=20> */
.L_x_12500:
[----:B------:R-:W-:Y:S05]  /*4650*/  BSYNC B2 ;  /* 0x0000000000027941 */ /* 0x000fea0003800000 */
.L_x_12499:
[----:B------:R-:W-:Y:S01]  /*4660*/  LOP3.LUT R11, RZ, R11, RZ, 0x33, !PT ;  /* 0x0000000bff0b7212 */ /* 0x000fe200078e33ff */
[----:B------:R-:W-:Y:S06]  /*4670*/  BRA `(.L_x_12501) ;  /* 0x0000000000187947 */ /* 0x000fec0003800000 */
.L_x_12498:
[----:B------:R-:W-:-:S13]  /*4680*/  ISETP.NE.AND P0, PT, R78, 0x1, PT ;  /* 0x000000014e00780c */ /* 0x000fda0003f05270 */
[----:B------:R-:W-:Y:S05]  /*4690*/  @!P0 BRA `(.L_x_12501) ;  /* 0x0000000000108947 */ /* 0x000fea0003800000 */
[----:B------:R-:W2:Y:S04]  /*46a0*/  LDL R10, [R194+0x1c] ;  /* 0x00001c00c20a7983 */ /* 0x000ea80000100800 */
[----:B------:R-:W3:Y:S01]  /*46b0*/  LDL R74, [R194+0x20] ;  /* 0x00002000c24a7983 */ /* 0x000ee20000100800 */
[----:B--2---:R-:W-:-:S05]  /*46c0*/  IMAD.HI.U32 R11, R11, R10, RZ ;  /* 0x0000000a0b0b7227 */ /* 0x004fca00078e00ff */
[----:B---3--:R-:W-:-:S07]  /*46d0*/  SHF.R.U32.HI R11, RZ, R74, R11 ;  /* 0x0000004aff0b7219 */ /* 0x008fce000001160b */
.L_x_12501:
[----:B------:R-:W-:Y:S05]  /*46e0*/  BSYNC B1 ;  /* 0x0000000000017941 */ /* 0x000fea0003800000 */
.L_x_12497:
[----:B------:R-:W-:-:S05]  /*46f0*/  IMAD R11, R78, R11, R20 ;  /* 0x0000000b4e0b7224 */ /* 0x000fca00078e0214 */
[----:B------:R-:W-:Y:S02]  /*4700*/  VIMNMX R8, R8, R11, !PT ;  /* 0x0000000b08087248 */ /* 0x000fe40007fe0100 */
[----:B------:R-:W-:-:S07]  /*4710*/  VIADDMNMX R9, R11, R78, R9, PT ;  /* 0x0000004e0b097246 */ /* 0x000fce0003800109 */
.L_x_12496:
[----:B------:R-:W-:Y:S05]  /*4720*/  BSYNC B0 ;  /* 0x0000000000007941 */ /* 0x000fea0003800000 */
.L_x_12495:
        /* <DEDUP_REMOVED lines=14> */
[C---:B------:R-:W-:Y:S02]  /*4810*/  ISETP.LT.OR P2, PT, R9.reuse, 0x11, P2 ;  /* 0x000000110900780c */ /* 0x040fe40001741670 */
        /* <DEDUP_REMOVED lines=117> */
.L_x_12507:
[----:B------:R-:W-:Y:S05]  /*4f70*/  BSYNC B2 ;  /* 0x0000000000027941 */ /* 0x000fea0003800000 */
.L_x_12506:
[----:B------:R-:W-:Y:S01]  /*4f80*/  LOP3.LUT R87, RZ, R87, RZ, 0x33, !PT ;  /* 0x00000057ff577212 */ /* 0x000fe200078e33ff */
[----:B------:R-:W-:Y:S06]  /*4f90*/  BRA `(.L_x_12508) ;  /* 0x0000000000187947 */ /* 0x000fec0003800000 */
.L_x_12505:
[----:B------:R-:W-:-:S13]  /*4fa0*/  ISETP.NE.AND P6, PT, R78, 0x1, PT ;  /* 0x000000014e00780c */ /* 0x000fda0003fc5270 */
[----:B------:R-:W-:Y:S05]  /*4fb0*/  @!P6 BRA `(.L_x_12508) ;  /* 0x000000000010e947 */ /* 0x000fea0003800000 */
[----:B------:R-:W2:Y:S04]  /*4fc0*/  LDL R10, [R194+0x1c] ;  /* 0x00001c00c20a7983 */ /* 0x000ea80000100800 */
[----:B------:R-:W3:Y:S01]  /*4fd0*/  LDL R12, [R194+0x20] ;  /* 0x00002000c20c7983 */ /* 0x000ee20000100800 */
[----:B--2---:R-:W-:-:S05]  /*4fe0*/  IMAD.HI.U32 R87, R87, R10, RZ ;  /* 0x0000000a57577227 */ /* 0x004fca00078e00ff */
[----:B---3--:R-:W-:-:S07]  /*4ff0*/  SHF.R.U32.HI R87, RZ, R12, R87 ;  /* 0x0000000cff577219 */ /* 0x008fce0000011657 */
.L_x_12508:
[----:B------:R-:W-:Y:S05]  /*5000*/  BSYNC B1 ;  /* 0x0000000000017941 */ /* 0x000fea0003800000 */
.L_x_12504:
[----:B------:R-:W-:-:S05]  /*5010*/  IMAD R87, R78, R87, R20 ;  /* 0x000000574e577224 */ /* 0x000fca00078e0214 */
[----:B------:R-:W-:Y:S02]  /*5020*/  VIADDMNMX R9, R87, R78, R9, PT ;  /* 0x0000004e57097246 */ /* 0x000fe40003800109 */
[----:B------:R-:W-:-:S07]  /*5030*/  VIMNMX R8, R8, R87, !PT ;  /* 0x0000005708087248 */ /* 0x000fce0007fe0100 */
.L_x_12503:
[----:B------:R-:W-:Y:S05]  /*5040*/  BSYNC B0 ;  /* 0x0000000000007941 */ /* 0x000fea0003800000 */
.L_x_12502:
        /* <DEDUP_REMOVED lines=10> */
[----:B------:R-:W4:Y:S01]  /*50f0*/  LDL R154, [R1+0x2e8] ;  /* 0x0002e800019a7983 */ /* 0x000f220000100800 */
[----:B------:R-:W-:Y:S02]  /*5100*/  ISETP.GT.AND P0, PT, R8, 0x9, !P0 ;  /* 0x000000090800780c */ /* 0x000fe40004704270 */
[----:B------:R-:W-:Y:S01]  /*5110*/  ISETP.NE.AND P1, PT, R25, RZ, PT ;  /* 0x000000ff1900720c */ /* 0x000fe20003f25270 */
[----:B------:R-:W2:Y:S01]  /*5120*/  LDL R30, [R1+0x210] ;  /* 0x00021000011e7983 */ /* 0x000ea20000100800 */
[----:B------:R-:W-:Y:S02]  /*5130*/  ISETP.LT.OR P0, PT, R9, 0xa, P0 ;  /* 0x0000000a0900780c */ /* 0x000fe40000701670 */
[----:B------:R-:W-:Y:S01]  /*5140*/  ISETP.NE.AND P6, PT, R28, RZ, PT ;  /* 0x000000ff1c00720c */ /* 0x000fe20003fc5270 */
[----:B------:R-:W4:Y:S01]  /*5150*/  LDL R228, [R1+0x2fc] ;  /* 0x0002fc0001e47983 */ /* 0x000f220000100800 */
[----:B------:R-:W-:-:S02]  /*5160*/  FSEL R93, R31, -INF , !P0 ;  /* 0xff8000001f5d7808 */ /* 0x000fc40004000000 */
[----:B------:R-:W-:Y:S01]  /*5170*/  ISETP.NE.AND P0, PT, R21, RZ, PT ;  /* 0x000000ff1500720c */ /* 0x000fe20003f05270 */
[----:B------:R-:W3:Y:S01]  /*5180*/  LDL R28, [R1+0x214] ;  /* 0x00021400011c7983 */ /* 0x000ee20000100800 */
[----:B------:R-:W-:Y:S02]  /*5190*/  FMNMX.FTZ R10, R85, R83, !PT ;  /* 0x00000053550a7209 */ /* 0x000fe40007810000 */
[----:B------:R-:W-:Y:S01]  /*51a0*/  ISETP.GT.AND P0, PT, R8, 0x10, !P0 ;  /* 0x000000100800780c */ /* 0x000fe20004704270 */
[----:B------:R-:W4:Y:S01]  /*51b0*/  LDL R60, [R1+0x22c] ;  /* 0x00022c00013c7983 */ /* 0x000f220000100800 */
[----:B------:R-:W-:Y:S02]  /*51c0*/  FMNMX.FTZ R10, R79, R10, !PT ;  /* 0x0000000a4f0a7209 */ /* 0x000fe40007810000 */
[----:B------:R-:W-:Y:S01]  /*51d0*/  ISETP.LT.OR P0, PT, R9, 0x11, P0 ;  /* 0x000000110900780c */ /* 0x000fe20000701670 */
[----:B------:R-:W4:Y:S01]  /*51e0*/  LDL R64, [R1+0x234] ;  /* 0x0002340001407983 */ /* 0x000f220000100800 */
[----:B------:R-:W-:-:S02]  /*51f0*/  FMNMX.FTZ R10, R81, R10, !PT ;  /* 0x0000000a510a7209 */ /* 0x000fc40007810000 */
[----:B------:R-:W-:Y:S01]  /*5200*/  FSEL R13, R34, -INF , !P0 ;  /* 0xff800000220d7808 */ /* 0x000fe20004000000 */
[----:B------:R-:W4:Y:S01]  /*5210*/  LDL R68, [R1+0x23c] ;  /* 0x00023c0001447983 */ /* 0x000f220000100800 */
[----:B------:R-:W-:Y:S02]  /*5220*/  ISETP.GT.AND P0, PT, R8, 0x11, !P1 ;  /* 0x000000110800780c */ /* 0x000fe40004f04270 */
[----:B------:R-:W-:Y:S01]  /*5230*/  ISETP.NE.AND P1, PT, R82, RZ, PT ;  /* 0x000000ff5200720c */ /* 0x000fe20003f25270 */
[----:B------:R-:W4:Y:S01]  /*5240*/  LDL R34, [R1+0x218] ;  /* 0x0002180001227983 */ /* 0x000f220000100800 */
[----:B------:R-:W-:Y:S02]  /*5250*/  ISETP.LT.OR P0, PT, R9, 0x12, P0 ;  /* 0x000000120900780c */ /* 0x000fe40000701670 */
[----:B------:R-:W-:Y:S01]  /*5260*/  FMNMX.FTZ R10, R137, R10, !PT ;  /* 0x0000000a890a7209 */ /* 0x000fe20007810000 */
[----:B------:R-:W4:Y:S01]  /*5270*/  LDL R72, [R1+0x244] ;  /* 0x0002440001487983 */ /* 0x000f220000100800 */
[----:B------:R-:W-:-:S02]  /*5280*/  FSEL R14, R35, -INF , !P0 ;  /* 0xff800000230e7808 */ /* 0x000fc40004000000 */
[----:B------:R-:W-:Y:S01]  /*5290*/  ISETP.GT.AND P0, PT, R8, 0x18, !P6 ;  /* 0x000000180800780c */ /* 0x000fe20007704270 */
[----:B------:R-:W4:Y:S01]  /*52a0*/  LDL R35, [R1+0x310] ;  /* 0x0003100001237983 */ /* 0x000f220000100800 */
[----:B------:R-:W-:Y:S02]  /*52b0*/  FMNMX.FTZ R10, R33, R10, !PT ;  /* 0x0000000a210a7209 */ /* 0x000fe40007810000 */
[----:B------:R-:W-:Y:S01]  /*52c0*/  ISETP.LT.OR P0, PT, R9, 0x19, P0 ;  /* 0x000000190900780c */ /* 0x000fe20000701670 */
[----:B------:R-:W4:Y:S01]  /*52d0*/  LDL R76, [R1+0x24c] ;  /* 0x00024c00014c7983 */ /* 0x000f220000100800 */
[----:B------:R-:W-:Y:S02]  /*52e0*/  ISETP.NE.AND P6, PT, R11, RZ, PT ;  /* 0x000000ff0b00720c */ /* 0x000fe40003fc5270 */
[----:B------:R-:W-:Y:S01]  /*52f0*/  FSEL R15, R38, -INF , !P0 ;  /* 0xff800000260f7808 */ /* 0x000fe20004000000 */
[----:B------:R-:W4:Y:S01]  /*5300*/  LDL R78, [R1+0x250] ;  /* 0x00025000014e7983 */ /* 0x000f220000100800 */
[----:B------:R-:W-:-:S02]  /*5310*/  ISETP.NE.AND P0, PT, R29, RZ, PT ;  /* 0x000000ff1d00720c */ /* 0x000fc40003f05270 */
[----:B------:R-:W-:Y:S01]  /*5320*/  FMNMX.FTZ R10, R133, R10, !PT ;  /* 0x0000000a850a7209 */ /* 0x000fe20007810000 */
[----:B------:R-:W4:Y:S01]  /*5330*/  LDL R29, [R1+0x1f0] ;  /* 0x0001f000011d7983 */ /* 0x000f220000100800 */
[----:B------:R-:W-:Y:S02]  /*5340*/  ISETP.GT.AND P0, PT, R8, 0x19, !P0 ;  /* 0x000000190800780c */ /* 0x000fe40004704270 */
[----:B------:R-:W-:Y:S01]  /*5350*/  FMNMX.FTZ R10, R131, R10, !PT ;  /* 0x0000000a830a7209 */ /* 0x000fe20007810000 */
[----:B------:R-:W4:Y:S01]  /*5360*/  LDL R38, [R1+0x21c] ;  /* 0x00021c0001267983 */ /* 0x000f220000100800 */
[----:B------:R-:W-:Y:S02]  /*5370*/  ISETP.LT.OR P0, PT, R9, 0x1a, P0 ;  /* 0x0000001a0900780c */ /* 0x000fe40000701670 */
[----:B------:R-:W-:Y:S01]  /*5380*/  FMNMX.FTZ R10, R223, R10, !PT ;  /* 0x0000000adf0a7209 */ /* 0x000fe20007810000 */
[----:B------:R-:W4:Y:S01]  /*5390*/  LDL R82, [R1+0x258] ;  /* 0x0002580001527983 */ /* 0x000f220000100800 */
[----:B------:R-:W-:-:S02]  /*53a0*/  FSEL R161, R39, -INF , !P0 ;  /* 0xff80000027a17808 */ /* 0x000fc40004000000 */
[----:B------:R-:W-:Y:S01]  /*53b0*/  ISETP.NE.AND P0, PT, R32, RZ, PT ;  /* 0x000000ff2000720c */ /* 0x000fe20003f05270 */
[----:B------:R-:W4:Y:S01]  /*53c0*/  LDL R86, [R1+0x260] ;  /* 0x0002600001567983 */ /* 0x000f220000100800 */
        /* <DEDUP_REMOVED lines=30> */
[----:B------:R-:W-:Y:S02]  /*55b0*/  ISETP.NE.AND P0, PT, R44, RZ, PT ;  /* 0x000000ff2c00720c */ /* 0x000fe40003f05270 */
[----:B------:R-:W-:Y:S01]  /*55c0*/  FMNMX.FTZ R12, R37, R12, !PT ;  /* 0x0000000c250c7209 */ /* 0x000fe20007810000 */
[----:B------:R-:W4:Y:S01]  /*55d0*/  LDL R44, [R1+0x204] ;  /* 0x00020400012c7983 */ /* 0x000f220000100800 */
[----:B------:R-:W-:-:S02]  /*55e0*/  ISETP.GT.AND P0, PT, R8, 0x29, !P0 ;  /* 0x000000290800780c */ /* 0x000fc40004704270 */
[----:B------:R-:W-:Y:S01]  /*55f0*/  FMNMX.FTZ R12, R61, R12, !PT ;  /* 0x0000000c3d0c7209 */ /* 0x000fe20007810000 */
[----:B------:R-:W4:Y:S01]  /*5600*/  LDL R46, [R1+0x208] ;  /* 0x00020800012e7983 */ /* 0x000f220000100800 */
[----:B------:R-:W-:Y:S02]  /*5610*/  ISETP.LT.OR P0, PT, R9, 0x2a, P0 ;  /* 0x0000002a0900780c */ /* 0x000fe40000701670 */
[----:B------:R-:W-:Y:S01]  /*5620*/  FMNMX.FTZ R12, R41, R12, !PT ;  /* 0x0000000c290c7209 */ /* 0x000fe20007810000 */
[----:B------:R-:W4:Y:S01]  /*5630*/  LDL R102, [R1+0x280] ;  /* 0x0002800001667983 */ /* 0x000f220000100800 */
[----:B------:R-:W-:Y:S02]  /*5640*/  FSEL R171, R47, -INF , !P0 ;  /* 0xff8000002fab7808 */ /* 0x000fe40004000000 */
[----:B------:R-:W-:Y:S01]  /*5650*/  ISETP.NE.AND P0, PT, R74, RZ, PT ;  /* 0x000000ff4a00720c */ /* 0x000fe20003f05270 */
[----:B------:R-:W4:Y:S01]  /*5660*/  LDL R104, [R1+0x284] ;  /* 0x0002840001687983 */ /* 0x000f220000100800 */
[----:B------:R-:W-:-:S02]  /*5670*/  FMNMX.FTZ R12, R65, R12, !PT ;  /* 0x0000000c410c7209 */ /* 0x000fc40007810000 */
[C---:B------:R-:W-:Y:S01]  /*5680*/  ISETP.GT.AND P0, PT, R8.reuse, 0x30, !P0 ;  /* 0x000000300800780c */ /* 0x040fe20004704270 */
[----:B------:R-:W4:Y:S01]  /*5690*/  LDL R74, [R1+0x248] ;  /* 0x00024800014a7983 */ /* 0x000f220000100800 */
[----:B------:R-:W-:Y:S02]  /*56a0*/  FMNMX.FTZ R12, R45, R12, !PT ;  /* 0x0000000c2d0c7209 */ /* 0x000fe40007810000 */
[----:B------:R-:W-:Y:S01]  /*56b0*/  ISETP.LT.OR P0, PT, R9, 0x31, P0 ;  /* 0x000000310900780c */ /* 0x000fe20000701670 */
[----:B------:R-:W4:Y:S01]  /*56c0*/  LDL R106, [R1+0x288] ;  /* 0x00028800016a7983 */ /* 0x000f220000100800 */
[----:B------:R-:W-:Y:S02]  /*56d0*/  ISETP.GT.AND P2, PT, R8, 0x49, !P2 ;  /* 0x000000490800780c */ /* 0x000fe40005744270 */
[----:B------:R-:W-:Y:S01]  /*56e0*/  FSEL R19, R50, -INF , !P0 ;  /* 0xff80000032137808 */ /* 0x000fe20004000000 */
[----:B------:R-:W4:Y:S01]  /*56f0*/  LDL R108, [R1+0x28c] ;  /* 0x00028c00016c7983 */ /* 0x000f220000100800 */
[----:B------:R-:W-:-:S02]  /*5700*/  ISETP.NE.AND P0, PT, R48, RZ, PT ;  /* 0x000000ff3000720c */ /* 0x000fc40003f05270 */
[C---:B------:R-:W-:Y:S01]  /*5710*/  ISETP.GT.AND P3, PT, R8.reuse, 0x50, !P3 ;  /* 0x000000500800780c */ /* 0x040fe20005f64270 */
[----:B------:R-:W4:Y:S01]  /*5720*/  LDL R48, [R1+0x224] ;  /* 0x0002240001307983 */ /* 0x000f220000100800 */
[C---:B------:R-:W-:Y:S02]  /*5730*/  ISETP.GT.AND P0, PT, R8.reuse, 0x31, !P0 ;  /* 0x000000310800780c */ /* 0x040fe40004704270 */
[C---:B------:R-:W-:Y:S01]  /*5740*/  ISETP.LT.OR P2, PT, R9.reuse, 0x4a, P2 ;  /* 0x0000004a0900780c */ /* 0x040fe20001741670 */
[----:B------:R-:W4:Y:S01]  /*5750*/  LDL R110, [R1+0x290] ;  /* 0x00029000016e7983 */ /* 0x000f220000100800 */
[----:B------:R-:W-:Y:S02]  /*5760*/  ISETP.LT.OR P0, PT, R9, 0x32, P0 ;  /* 0x000000320900780c */ /* 0x000fe40000701670 */
[----:B------:R-:W-:Y:S01]  /*5770*/  ISETP.GT.AND P4, PT, R8, 0x51, !P4 ;  /* 0x000000510800780c */ /* 0x000fe20006784270 */
[----:B------:R-:W4:Y:S01]  /*5780*/  LDL R112, [R1+0x294] ;  /* 0x0002940001707983 */ /* 0x000f220000100800 */
[----:B------:R-:W-:-:S02]  /*5790*/  FSEL R156, R51, -INF , !P0 ;  /* 0xff800000339c7808 */ /* 0x000fc40004000000 */
[----:B------:R-:W-:Y:S01]  /*57a0*/  ISETP.NE.AND P0, PT, R80, RZ, PT ;  /* 0x000000ff5000720c */ /* 0x000fe20003f05270 */
[----:B------:R-:W4:Y:S01]  /*57b0*/  LDL R114, [R1+0x298] ;  /* 0x0002980001727983 */ /* 0x000f220000100800 */
[----:B------:R-:W-:Y:S02]  /*57c0*/  ISETP.LT.OR P3, PT, R9, 0x51, P3 ;  /* 0x000000510900780c */ /* 0x000fe40001f61670 */
[C---:B------:R-:W-:Y:S01]  /*57d0*/  ISETP.GT.AND P0, PT, R8.reuse, 0x38, !P0 ;  /* 0x000000380800780c */ /* 0x040fe20004704270 */
[----:B------:R-:W4:Y:S01]  /*57e0*/  LDL R80, [R1+0x254] ;  /* 0x0002540001507983 */ /* 0x000f220000100800 */
[----:B------:R-:W-:Y:S02]  /*57f0*/  FSEL R173, R63, -INF , !P2 ;  /* 0xff8000003fad7808 */ /* 0x000fe40005000000 */
[----:B------:R-:W-:Y:S01]  /*5800*/  ISETP.LT.OR P0, PT, R9, 0x39, P0 ;  /* 0x000000390900780c */ /* 0x000fe20000701670 */
[----:B------:R-:W4:Y:S01]  /*5810*/  LDL R116, [R1+0x29c] ;  /* 0x00029c0001747983 */ /* 0x000f220000100800 */
[----:B------:R-:W-:-:S02]  /*5820*/  ISETP.GT.AND P5, PT, R8, 0x58, !P5 ;  /* 0x000000580800780c */ /* 0x000fc40006fa4270 */
[----:B------:R-:W-:Y:S01]  /*5830*/  FSEL R159, R54, -INF , !P0 ;  /* 0xff800000369f7808 */ /* 0x000fe20004000000 */
[----:B------:R-:W4:Y:S01]  /*5840*/  LDL R118, [R1+0x2a0] ;  /* 0x0002a00001767983 */ /* 0x000f220000100800 */
[----:B------:R-:W-:Y:S02]  /*5850*/  ISETP.NE.AND P0, PT, R52, RZ, PT ;  /* 0x000000ff3400720c */ /* 0x000fe40003f05270 */
[C---:B------:R-:W-:Y:S01]  /*5860*/  ISETP.LT.OR P4, PT, R9.reuse, 0x52, P4 ;  /* 0x000000520900780c */ /* 0x040fe20002781670 */
[----:B------:R-:W4:Y:S01]  /*5870*/  LDL R120, [R1+0x2a4] ;  /* 0x0002a40001787983 */ /* 0x000f220000100800 */
[----:B------:R-:W-:Y:S02]  /*5880*/  ISETP.GT.AND P0, PT, R8, 0x39, !P0 ;  /* 0x000000390800780c */ /* 0x000fe40004704270 */
[----:B------:R-:W-:Y:S01]  /*5890*/  FSEL R174, R66, -INF , !P3 ;  /* 0xff80000042ae7808 */ /* 0x000fe20005800000 */
[----:B------:R-:W4:Y:S01]  /*58a0*/  LDL R122, [R1+0x2a8] ;  /* 0x0002a800017a7983 */ /* 0x000f220000100800 */
[----:B------:R-:W-:-:S02]  /*58b0*/  ISETP.LT.OR P0, PT, R9, 0x3a, P0 ;  /* 0x0000003a0900780c */ /* 0x000fc40000701670 */
[----:B------:R-:W-:Y:S01]  /*58c0*/  ISETP.LT.OR P5, PT, R9, 0x59, P5 ;  /* 0x000000590900780c */ /* 0x000fe20002fa1670 */
[----:B------:R-:W4:Y:S01]  /*58d0*/  LDL R66, [R1+0x238] ;  /* 0x0002380001427983 */ /* 0x000f220000100800 */
[----:B------:R-:W-:Y:S02]  /*58e0*/  FSEL R170, R55, -INF , !P0 ;  /* 0xff80000037aa7808 */ /* 0x000fe40004000000 */
[----:B------:R-:W-:Y:S01]  /*58f0*/  ISETP.GT.AND P0, PT, R8, 0x40, !P1 ;  /* 0x000000400800780c */ /* 0x000fe20004f04270 */
[----:B------:R-:W4:Y:S01]  /*5900*/  LDL R124, [R1+0x2ac] ;  /* 0x0002ac00017c7983 */ /* 0x000f220000100800 */
[----:B------:R-:W-:Y:S02]  /*5910*/  ISETP.NE.AND P1, PT, R84, RZ, PT ;  /* 0x000000ff5400720c */ /* 0x000fe40003f25270 */
[----:B------:R-:W-:Y:S01]  /*5920*/  ISETP.LT.OR P0, PT, R9, 0x41, P0 ;  /* 0x000000410900780c */ /* 0x000fe20000701670 */
[----:B------:R-:W4:Y:S01]  /*5930*/  LDL R84, [R1+0x25c] ;  /* 0x00025c0001547983 */ /* 0x000f220000100800 */
[----:B------:R-:W-:-:S02]  /*5940*/  ISETP.GT.AND P1, PT, R8, 0x48, !P1 ;  /* 0x000000480800780c */ /* 0x000fc40004f24270 */
[----:B------:R-:W-:Y:S01]  /*5950*/  FSEL R20, R58, -INF , !P0 ;  /* 0xff8000003a147808 */ /* 0x000fe20004000000 */
[----:B------:R-:W4:Y:S01]  /*5960*/  LDL R126, [R1+0x2b0] ;  /* 0x0002b000017e7983 */ /* 0x000f220000100800 */
[----:B------:R-:W-:Y:S02]  /*5970*/  ISETP.GT.AND P0, PT, R8, RZ, !P6 ;  /* 0x000000ff0800720c */ /* 0x000fe40007704270 */
[----:B------:R-:W-:Y:S01]  /*5980*/  ISETP.NE.AND P6, PT, R24, RZ, PT ;  /* 0x000000ff1800720c */ /* 0x000fe20003fc5270 */
[----:B------:R-:W4:Y:S01]  /*5990*/  LDL R58, [R1+0x228] ;  /* 0x00022800013a7983 */ /* 0x000f220000100800 */
[----:B------:R-:W-:Y:S02]  /*59a0*/  ISETP.LT.OR P0, PT, R9, 0x1, P0 ;  /* 0x000000010900780c */ /* 0x000fe40000701670 */
[----:B------:R-:W-:Y:S01]  /*59b0*/  FMNMX.FTZ R24, R69, R12, !PT ;  /* 0x0000000c45187209 */ /* 0x000fe20007810000 */
[----:B------:R-:W4:Y:S01]  /*59c0*/  LDL R128, [R1+0x2b4] ;  /* 0x0002b40001807983 */ /* 0x000f220000100800 */
[----:B------:R-:W-:-:S02]  /*59d0*/  FSEL R121, R26, -INF , !P0 ;  /* 0xff8000001a797808 */ /* 0x000fc40004000000 */
[----:B------:R-:W-:Y:S01]  /*59e0*/  ISETP.NE.AND P0, PT, R56, RZ, PT ;  /* 0x000000ff3800720c */ /* 0x000fe20003f05270 */
[----:B------:R-:W0:Y:S01]  /*59f0*/  SHFL.BFLY PT, R25, R24, 0x2, 0x1f ;  /* 0x0c401f0018197f89 */ /* 0x000e2200000e0000 */
[----:B------:R-:W-:Y:S02]  /*5a00*/  FMNMX.FTZ R10, R121, R89, !PT ;  /* 0x00000059790a7209 */ /* 0x000fe40007810000 */
[----:B------:R-:W-:Y:S01]  /*5a10*/  ISETP.GT.AND P0, PT, R8, 0x41, !P0 ;  /* 0x000000410800780c */ /* 0x000fe20004704270 */
[----:B------:R-:W4:Y:S01]  /*5a20*/  LDL R130, [R1+0x2b8] ;  /* 0x0002b80001827983 */ /* 0x000f220000100800 */
[----:B------:R-:W-:Y:S02]  /*5a30*/  FMNMX.FTZ R10, R91, R10, !PT ;  /* 0x0000000a5b0a7209 */ /* 0x000fe40007810000 */
[----:B------:R-:W-:Y:S01]  /*5a40*/  ISETP.LT.OR P0, PT, R9, 0x42, P0 ;  /* 0x000000420900780c */ /* 0x000fe20000701670 */
        /* <DEDUP_REMOVED lines=8> */
[----:B------:R-:W-:Y:S01]  /*5ad0*/  FSEL R172, R62, -INF , !P1 ;  /* 0xff8000003eac7808 */ /* 0x000fe20004800000 */
[----:B------:R-:W4:Y:S01]  /*5ae0*/  LDL R138, [R1+0x2c8] ;  /* 0x0002c800018a7983 */ /* 0x000f220000100800 */
[----:B------:R-:W-:-:S02]  /*5af0*/  FMNMX.FTZ R10, R15, R10, !PT ;  /* 0x0000000a0f0a7209 */ /* 0x000fc40007810000 */
[----:B------:R-:W-:Y:S01]  /*5b00*/  ISETP.GT.AND P0, PT, R8, 0x59, !P6 ;  /* 0x000000590800780c */ /* 0x000fe20007704270 */
[----:B------:R-:W4:Y:S01]  /*5b10*/  LDL R62, [R1+0x230] ;  /* 0x00023000013e7983 */ /* 0x000f220000100800 */
[----:B------:R-:W-:Y:S02]  /*5b20*/  FMNMX.FTZ R10, R161, R10, !PT ;  /* 0x0000000aa10a7209 */ /* 0x000fe40007810000 */
[----:B------:R-:W-:Y:S01]  /*5b30*/  FSEL R175, R67, -INF , !P4 ;  /* 0xff80000043af7808 */ /* 0x000fe20006000000 */
[----:B------:R-:W4:Y:S01]  /*5b40*/  LDL R140, [R1+0x2cc] ;  /* 0x0002cc00018c7983 */ /* 0x000f220000100800 */
[----:B------:R-:W-:Y:S02]  /*5b50*/  FMNMX.FTZ R11, R21, R10, !PT ;  /* 0x0000000a150b7209 */ /* 0x000fe40007810000 */
[----:B------:R-:W-:Y:S01]  /*5b60*/  ISETP.LT.OR P0, PT, R9, 0x5a, P0 ;  /* 0x0000005a0900780c */ /* 0x000fe20000701670 */
[----:B------:R-:W4:Y:S01]  /*5b70*/  LDL R142, [R1+0x2d0] ;  /* 0x0002d000018e7983 */ /* 0x000f220000100800 */
[----:B------:R-:W-:-:S02]  /*5b80*/  FMNMX.FTZ R10, R158, R11, !PT ;  /* 0x0000000b9e0a7209 */ /* 0x000fc40007810000 */
[----:B------:R-:W-:Y:S01]  /*5b90*/  FSEL R176, R70, -INF , !P5 ;  /* 0xff80000046b07808 */ /* 0x000fe20006800000 */
[----:B------:R-:W4:Y:S01]  /*5ba0*/  LDL R144, [R1+0x2d4] ;  /* 0x0002d40001907983 */ /* 0x000f220000100800 */
[----:B------:R-:W-:Y:S02]  /*5bb0*/  FMNMX.FTZ R10, R165, R10, !PT ;  /* 0x0000000aa50a7209 */ /* 0x000fe40007810000 */
[----:B------:R-:W-:Y:S01]  /*5bc0*/  FSEL R177, R71, -INF , !P0 ;  /* 0xff80000047b17808 */ /* 0x000fe20004000000 */
[----:B------:R-:W4:Y:S01]  /*5bd0*/  LDL R70, [R1+0x240] ;  /* 0x0002400001467983 */ /* 0x000f220000100800 */
[----:B------:R-:W-:Y:S02]  /*5be0*/  FMNMX.FTZ R10, R171, R10, !PT ;  /* 0x0000000aab0a7209 */ /* 0x000fe40007810000 */
[----:B0-----:R-:W-:Y:S01]  /*5bf0*/  FMNMX.FTZ R12, R24, R25, !PT ;  /* 0x00000019180c7209 */ /* 0x001fe20007810000 */
[----:B------:R-:W4:Y:S01]  /*5c00*/  LDL R146, [R1+0x2d8] ;  /* 0x0002d80001927983 */ /* 0x000f220000100800 */
[----:B------:R-:W-:-:S03]  /*5c10*/  FMNMX.FTZ R11, R19, R10, !PT ;  /* 0x0000000a130b7209 */ /* 0x000fc60007810000 */
        /* <DEDUP_REMOVED lines=20> */
[----:B------:R-:W0:Y:S01]  /*5d60*/  SHFL.BFLY PT, R9, R12, 0x1, 0x1f ;  /* 0x0c201f000c097f89 */ /* 0x000e2200000e0000 */
[----:B------:R-:W-:-:S03]  /*5d70*/  FMNMX.FTZ R25, R177, R8, !PT ;  /* 0x00000008b1197209 */ /* 0x000fc60007810000 */
[----:B------:R-:W4:Y:S04]  /*5d80*/  LDL R67, [R1+0x350] ;  /* 0x0003500001437983 */ /* 0x000f280000100800 */
[----:B------:R-:W-:Y:S04]  /*5d90*/  STL.64 [R1+0x410], R24 ;  /* 0x0004101801007387 */ /* 0x000fe80000100a00 */
[----:B------:R-:W4:Y:S04]  /*5da0*/  LDL R31, [R1+0x414] ;  /* 0x00041400011f7983 */ /* 0x000f280000100800 */
[----:B------:R-:W4:Y:S04]  /*5db0*/  LDL R71, [R1+0x358] ;  /* 0x0003580001477983 */ /* 0x000f280000100800 */
[----:B------:R-:W4:Y:S01]  /*5dc0*/  LDL R87, [R1+0x378] ;  /* 0x0003780001577983 */ /* 0x000f220000100800 */
[----:B0-----:R-:W-:-:S03]  /*5dd0*/  FMNMX.FTZ R10, R12, R9, !PT ;  /* 0x000000090c0a7209 */ /* 0x001fc60007810000 */
[----:B--2---:R0:W-:Y:S04]  /*5de0*/  STL [R1+0x210], R30 ;  /* 0x0002101e01007387 */ /* 0x0041e80000100800 */
[----:B------:R-:W2:Y:S04]  /*5df0*/  LDL.64 R8, [R1+0x88] ;  /* 0x0000880001087983 */ /* 0x000ea80000100a00 */
[----:B------:R-:W-:Y:S04]  /*5e00*/  STL [R1+0x410], R10 ;  /* 0x0004100a01007387 */ /* 0x000fe80000100800 */
[----:B------:R-:W2:Y:S04]  /*5e10*/  LDL R26, [R1+0x410] ;  /* 0x00041000011a7983 */ /* 0x000ea80000100800 */
[----:B---3--:R1:W-:Y:S04]  /*5e20*/  STL [R1+0x214], R28 ;  /* 0x0002141c01007387 */ /* 0x0083e80000100800 */
[----:B0-----:R-:W3:Y:S04]  /*5e30*/  LDL R30, [R1+0x3c8] ;  /* 0x0003c800011e7983 */ /* 0x001ee80000100800 */
[----:B----4-:R0:W-:Y:S04]  /*5e40*/  STL [R1+0x218], R34 ;  /* 0x0002182201007387 */ /* 0x0101e80000100800 */
[----:B-1----:R-:W4:Y:S04]  /*5e50*/  LDL R28, [R1+0x3c4] ;  /* 0x0003c400011c7983 */ /* 0x002f280000100800 */
[----:B------:R-:W3:Y:S04]  /*5e60*/  LDL R95, [R1+0x37c] ;  /* 0x00037c00015f7983 */ /* 0x000ee80000100800 */
[----:B0-----:R-:W3:Y:S04]  /*5e70*/  LDL R34, [R1+0x3d0] ;  /* 0x0003d00001227983 */ /* 0x001ee80000100800 */
[----:B------:R-:W3:Y:S04]  /*5e80*/  LDL R97, [R1+0x380] ;  /* 0x0003800001617983 */ /* 0x000ee80000100800 */
[----:B------:R-:W3:Y:S04]  /*5e90*/  LDL R99, [R1+0x384] ;  /* 0x0003840001637983 */ /* 0x000ee80000100800 */
[----:B------:R0:W-:Y:S04]  /*5ea0*/  STL [R1+0x21c], R38 ;  /* 0x00021c2601007387 */ /* 0x0001e80000100800 */
[----:B------:R-:W3:Y:S04]  /*5eb0*/  LDL R101, [R1+0x388] ;  /* 0x0003880001657983 */ /* 0x000ee80000100800 */
[----:B------:R-:W3:Y:S04]  /*5ec0*/  LDL R103, [R1+0x38c] ;  /* 0x00038c0001677983 */ /* 0x000ee80000100800 */
[----:B0-----:R-:W3:Y:S04]  /*5ed0*/  LDL R38, [R1+0x3d8] ;  /* 0x0003d80001267983 */ /* 0x001ee80000100800 */
[----:B------:R0:W-:Y:S04]  /*5ee0*/  STL [R1+0x20c], R32 ;  /* 0x00020c2001007387 */ /* 0x0001e80000100800 */
[----:B------:R-:W3:Y:S04]  /*5ef0*/  LDL R105, [R1+0x390] ;  /* 0x0003900001697983 */ /* 0x000ee80000100800 */
[----:B------:R-:W-:Y:S04]  /*5f00*/  STL [R1+0x200], R42 ;  /* 0x0002002a01007387 */ /* 0x000fe80000100800 */
[----:B0-----:R-:W3:Y:S04]  /*5f10*/  LDL R32, [R1+0x3cc] ;  /* 0x0003cc0001207983 */ /* 0x001ee80000100800 */
[----:B------:R-:W3:Y:S04]  /*5f20*/  LDL R107, [R1+0x394] ;  /* 0x00039400016b7983 */ /* 0x000ee80000100800 */
[----:B------:R-:W3:Y:S04]  /*5f30*/  LDL R109, [R1+0x398] ;  /* 0x00039800016d7983 */ /* 0x000ee80000100800 */
[----:B------:R0:W-:Y:S04]  /*5f40*/  STL [R1+0x220], R40 ;  /* 0x0002202801007387 */ /* 0x0001e80000100800 */
[----:B------:R-:W3:Y:S04]  /*5f50*/  LDL R111, [R1+0x39c] ;  /* 0x00039c00016f7983 */ /* 0x000ee80000100800 */
[----:B------:R-:W3:Y:S04]  /*5f60*/  LDL R113, [R1+0x3a0] ;  /* 0x0003a00001717983 */ /* 0x000ee80000100800 */
[----:B------:R1:W-:Y:S04]  /*5f70*/  STL [R1+0x204], R44 ;  /* 0x0002042c01007387 */ /* 0x0003e80000100800 */
[----:B------:R1:W-:Y:S04]  /*5f80*/  STL [R1+0x208], R46 ;  /* 0x0002082e01007387 */ /* 0x0003e80000100800 */
[----:B------:R-:W3:Y:S04]  /*5f90*/  LDL R115, [R1+0x3a4] ;  /* 0x0003a40001737983 */ /* 0x000ee80000100800 */
[----:B------:R-:W3:Y:S04]  /*5fa0*/  LDL R117, [R1+0x3a8] ;  /* 0x0003a80001757983 */ /* 0x000ee80000100800 */
[----:B------:R-:W3:Y:S04]  /*5fb0*/  LDL R119, [R1+0x3ac] ;  /* 0x0003ac0001777983 */ /* 0x000ee80000100800 */
[----:B------:R-:W3:Y:S04]  /*5fc0*/  LDL R123, [R1+0x3b0] ;  /* 0x0003b000017b7983 */ /* 0x000ee80000100800 */
[----:B------:R-:W3:Y:S04]  /*5fd0*/  LDL R125, [R1+0x3b4] ;  /* 0x0003b400017d7983 */ /* 0x000ee80000100800 */
[----:B------:R1:W-:Y:S04]  /*5fe0*/  STL [R1+0x224], R48 ;  /* 0x0002243001007387 */ /* 0x0003e80000100800 */
[----:B------:R-:W3:Y:S04]  /*5ff0*/  LDL R127, [R1+0x3b8] ;  /* 0x0003b800017f7983 */ /* 0x000ee80000100800 */
[----:B------:R-:W3:Y:S04]  /*6000*/  LDL R129, [R1+0x3bc] ;  /* 0x0003bc0001817983 */ /* 0x000ee80000100800 */
[----:B------:R-:W3:Y:S04]  /*6010*/  LDL R139, [R1+0x3c0] ;  /* 0x0003c000018b7983 */ /* 0x000ee80000100800 */
[----:B0-----:R-:W3:Y:S04]  /*6020*/  LDL R40, [R1+0x3dc] ;  /* 0x0003dc0001287983 */ /* 0x001ee80000100800 */
        /* <DEDUP_REMOVED lines=10> */
[----:B------:R-:W0:Y:S02]  /*60d0*/  SHFL.BFLY PT, R10, R31, 0x2, 0x1f ;  /* 0x0c401f001f0a7f89 */ /* 0x000e2400000e0000 */
[----:B0-----:R-:W-:Y:S01]  /*60e0*/  FMNMX.FTZ R10, R10, R31, !PT ;  /* 0x0000001f0a0a7209 */ /* 0x001fe20007810000 */
[----:B--2---:R-:W-:-:S02]  /*60f0*/  IMAD R8, R29, 0xc00, R8 ;  /* 0x00000c001d087824 */ /* 0x004fc400078e0208 */
[----:B------:R-:W-:Y:S01]  /*6100*/  FMUL.FTZ R12, R11, R26 ;  /* 0x0000001a0b0c7220 */ /* 0x000fe20000410000 */
[----:B------:R-:W2:Y:S04]  /*6110*/  LDL R29, [R1+0x304] ;  /* 0x00030400011d7983 */ /* 0x000ea80000100800 */
[----:B------:R-:W0:Y:S01]  /*6120*/  SHFL.BFLY PT, R27, R10, 0x1, 0x1f ;  /* 0x0c201f000a1b7f89 */ /* 0x000e2200000e0000 */
[----:B------:R-:W-:-:S03]  /*6130*/  FSETP.NEU.FTZ.AND P0, PT, R26, -INF , PT ;  /* 0xff8000001a00780b */ /* 0x000fc60003f1d000 */
[----:B------:R-:W2:Y:S01]  /*6140*/  LDL R31, [R1+0x308] ;  /* 0x00030800011f7983 */ /* 0x000ea20000100800 */
[----:B0-----:R-:W-:-:S03]  /*6150*/  FMNMX.FTZ R10, R10, R27, !PT ;  /* 0x0000001b0a0a7209 */ /* 0x001fc60007810000 */
[----:B------:R-:W2:Y:S01]  /*6160*/  LDL R27, [R1+0x300] ;  /* 0x00030000011b7983 */ /* 0x000ea20000100800 */
[----:B------:R-:W-:-:S05]  /*6170*/  FSEL R36, R12, RZ, P0 ;  /* 0x000000ff0c247208 */ /* 0x000fca0000000000 */
        /* <DEDUP_REMOVED lines=42> */
[----:B------:R-:W-:Y:S01]  /*6420*/  MUFU.EX2 R26, R26 ;  /* 0x0000001a001a7308 */ /* 0x000fe20000000800 */
[----:B------:R-:W-:-:S07]  /*6430*/  FSETP.NEU.FTZ.AND P0, PT, R10, -INF , PT ;  /* 0xff8000000a00780b */ /* 0x000fce0003f1d000 */
[----:B------:R-:W0:Y:S08]  /*6440*/  MUFU.EX2 R25, R25 ;  /* 0x0000001900197308 */ /* 0x000e300000000800 */
[----:B------:R-:W1:Y:S01]  /*6450*/  MUFU.EX2 R24, R24 ;  /* 0x0000001800187308 */ /* 0x000e620000000800 */
[----:B------:R0:W-:Y:S04]  /*6460*/  STL [R1+0x2ec], R160 ;  /* 0x0002eca001007387 */ /* 0x0001e80000100800 */
[----:B----4-:R-:W-:Y:S03]  /*6470*/  STL [R1+0x3c4], R28 ;  /* 0x0003c41c01007387 */ /* 0x010fe60000100800 */
[----:B------:R-:W-:Y:S01]  /*6480*/  MUFU.EX2 R137, R137 ;  /* 0x0000008900897308 */ /* 0x000fe20000000800 */
[----:B---3--:R-:W-:Y:S07]  /*6490*/  STL [R1+0x3c8], R30 ;  /* 0x0003c81e01007387 */ /* 0x008fee0000100800 */
[----:B0-----:R-:W-:Y:S01]  /*64a0*/  MUFU.EX2 R160, R135 ;  /* 0x0000008700a07308 */ /* 0x001fe20000000800 */
[----:B------:R-:W-:Y:S04]  /*64b0*/  STL [R1+0x3d8], R38 ;  /* 0x0003d82601007387 */ /* 0x000fe80000100800 */
[----:B------:R0:W-:Y:S03]  /*64c0*/  STL [R1+0x2f0], R162 ;  /* 0x0002f0a201007387 */ /* 0x0001e60000100800 */
[----:B------:R-:W-:Y:S01]  /*64d0*/  MUFU.EX2 R133, R133 ;  /* 0x0000008500857308 */ /* 0x000fe20000000800 */
[----:B------:R3:W-:Y:S07]  /*64e0*/  STL [R1+0x3cc], R32 ;  /* 0x0003cc2001007387 */ /* 0x0007ee0000100800 */
[----:B0-----:R-:W-:Y:S01]  /*64f0*/  MUFU.EX2 R162, R131 ;  /* 0x0000008300a27308 */ /* 0x001fe20000000800 */
[----:B---3--:R-:W-:Y:S01]  /*6500*/  VIADD R32, R8, 0x80 ;  /* 0x0000008008207836 */ /* 0x008fe20000000000 */
[----:B------:R0:W-:Y:S04]  /*6510*/  STL [R1+0x2e4], R152 ;  /* 0x0002e49801007387 */ /* 0x0001e80000100800 */
[----:B------:R-:W-:Y:S01]  /*6520*/  R2UR UR10, R32 ;  /* 0x00000000200a72ca */ /* 0x000fe200000e0000 */
[----:B------:R3:W-:Y:S01]  /*6530*/  STL [R1+0x310], R35 ;  /* 0x0003102301007387 */ /* 0x0007e20000100800 */
[----:B------:R-:W-:-:S02]  /*6540*/  R2UR UR6, R8 ;  /* 0x00000000080672ca */ /* 0x000fc400000e0000 */
[----:B0-----:R-:W-:Y:S01]  /*6550*/  F2FP.BF16.F32.PACK_AB R152, R25, R26 ;  /* 0x0000001a1998723e */ /* 0x001fe200000010ff */
[----:B------:R0:W-:Y:S01]  /*6560*/  STL [R1+0x3d0], R34 ;  /* 0x0003d02201007387 */ /* 0x0001e20000100800 */
[----:B------:R-:W-:Y:S01]  /*6570*/  R2UR UR7, R9 ;  /* 0x00000000090772ca */ /* 0x000fe200000e0000 */
[----:B---3--:R-:W-:Y:S02]  /*6580*/  IMAD.MOV.U32 R35, RZ, RZ, R9 ;  /* 0x000000ffff237224 */ /* 0x008fe400078e0009 */
[----:B------:R-:W-:Y:S01]  /*6590*/  STL [R1+0x2e8], R154 ;  /* 0x0002e89a01007387 */ /* 0x000fe20000100800 */
[----:B0-----:R-:W-:-:S03]  /*65a0*/  VIADD R34, R8, 0x100 ;  /* 0x0000010008227836 */ /* 0x001fc60000000000 */
[----:B------:R-:W-:Y:S01]  /*65b0*/  STL [R1+0x2fc], R228 ;  /* 0x0002fce401007387 */ /* 0x000fe20000100800 */
[----:B------:R-:W-:-:S03]  /*65c0*/  R2UR UR15, R35 ;  /* 0x00000000230f72ca */ /* 0x000fc600000e0000 */
        /* <DEDUP_REMOVED lines=17> */
[----:B--2---:R0:W-:Y:S02]  /*66e0*/  STL [R1+0x304], R29 ;  /* 0x0003041d01007387 */ /* 0x0041e40000100800 */
[----:B0-----:R-:W-:-:S02]  /*66f0*/  FADD.FTZ R29, R26, R25 ;  /* 0x000000191a1d7221 */ /* 0x001fc40000010000 */
[----:B------:R0:W-:Y:S02]  /*6700*/  STL [R1+0x300], R27 ;  /* 0x0003001b01007387 */ /* 0x0001e40000100800 */
[----:B0-----:R0:W2:Y:S02]  /*6710*/  MUFU.EX2 R27, R12 ;  /* 0x0000000c001b7308 */ /* 0x0010a40000000800 */
[----:B0-----:R-:W-:-:S05]  /*6720*/  FMUL.FTZ R12, R10, R11 ;  /* 0x0000000b0a0c7220 */ /* 0x001fca0000410000 */
[----:B------:R-:W-:-:S05]  /*6730*/  FSEL R12, R12, RZ, P0 ;  /* 0x000000ff0c0c7208 */ /* 0x000fca0000000000 */
[-CC-:B------:R-:W-:Y:S01]  /*6740*/  FFMA.FTZ R121, R121, R11.reuse, -R12.reuse ;  /* 0x0000000b79797223 */ /* 0x180fe2000001080c */
[-CC-:B------:R-:W-:Y:S01]  /*6750*/  FFMA.FTZ R89, R89, R11.reuse, -R12.reuse ;  /* 0x0000000b59597223 */ /* 0x180fe2000001080c */
[-CC-:B------:R-:W-:Y:S01]  /*6760*/  FFMA.FTZ R91, R91, R11.reuse, -R12.reuse ;  /* 0x0000000b5b5b7223 */ /* 0x180fe2000001080c */
[----:B-1----:R-:W-:Y:S02]  /*6770*/  FADD.FTZ R30, R24, R29 ;  /* 0x0000001d181e7221 */ /* 0x002fe40000010000 */
[----:B------:R-:W-:Y:S01]  /*6780*/  MUFU.EX2 R28, R89 ;  /* 0x00000059001c7308 */ /* 0x000fe20000000800 */
[----:B------:R-:W-:Y:S01]  /*6790*/  FFMA.FTZ R93, R93, R11, -R12 ;  /* 0x0000000b5d5d7223 */ /* 0x000fe2000001080c */
[----:B--2---:R-:W-:-:S06]  /*67a0*/  FADD.FTZ R38, R27, R30 ;  /* 0x0000001e1b267221 */ /* 0x004fcc0000010000 */
[----:B------:R-:W0:Y:S08]  /*67b0*/  MUFU.EX2 R121, R121 ;  /* 0x0000007900797308 */ /* 0x000e300000000800 */
[----:B------:R-:W1:Y:S01]  /*67c0*/  MUFU.EX2 R91, R91 ;  /* 0x0000005b005b7308 */ /* 0x000e620000000800 */
[----:B------:R-:W-:-:S07]  /*67d0*/  FADD.FTZ R29, R137, R38 ;  /* 0x00000026891d7221 */ /* 0x000fce0000010000 */
[----:B------:R-:W2:Y:S01]  /*67e0*/  MUFU.EX2 R30, R93 ;  /* 0x0000005d001e7308 */ /* 0x000ea20000000800 */
[----:B------:R-:W-:Y:S01]  /*67f0*/  FADD.FTZ R32, R160, R29 ;  /* 0x0000001da0207221 */ /* 0x000fe20000010000 */
[----:B0-----:R-:W-:Y:S01]  /*6800*/  FADD.FTZ R26, R121, R28 ;  /* 0x0000001c791a7221 */ /* 0x001fe20000010000 */
[----:B------:R0:W-:Y:S02]  /*6810*/  STL [R1+0x30c], R33 ;  /* 0x00030c2101007387 */ /* 0x0001e40000100800 */
[----:B------:R-:W-:Y:S02]  /*6820*/  FADD.FTZ R187, R133, R32 ;  /* 0x0000002085bb7221 */ /* 0x000fe40000010000 */
[----:B------:R3:W-:Y:S01]  /*6830*/  STL [R1+0x314], R37 ;  /* 0x0003142501007387 */ /* 0x0007e20000100800 */
[----:B-1----:R-:W-:-:S03]  /*6840*/  FADD.FTZ R25, R91, R26 ;  /* 0x0000001a5b197221 */ /* 0x002fc60000010000 */
[----:B------:R1:W-:Y:S01]  /*6850*/  STL [R1+0x3d4], R36 ;  /* 0x0003d42401007387 */ /* 0x0003e20000100800 */
[--C-:B0-----:R-:W-:Y:S01]  /*6860*/  IMAD.MOV.U32 R33, RZ, RZ, R9.reuse ;  /* 0x000000ffff217224 */ /* 0x101fe200078e0009 */
[----:B------:R-:W-:Y:S01]  /*6870*/  F2FP.BF16.F32.PACK_AB R154, R27, R24 ;  /* 0x000000181b9a723e */ /* 0x000fe200000010ff */
[----:B---3--:R-:W-:Y:S01]  /*6880*/  IMAD.MOV.U32 R37, RZ, RZ, R9 ;  /* 0x000000ffff257224 */ /* 0x008fe200078e0009 */
[----:B------:R-:W-:Y:S01]  /*6890*/  F2FP.BF16.F32.PACK_AB R153, R28, R121 ;  /* 0x000000791c99723e */ /* 0x000fe200000010ff */
[----:B-1----:R-:W-:Y:S01]  /*68a0*/  VIADD R36, R8, 0x180 ;  /* 0x0000018008247836 */ /* 0x002fe20000000000 */
[----:B--2---:R-:W-:Y:S01]  /*68b0*/  F2FP.BF16.F32.PACK_AB R155, R30, R91 ;  /* 0x0000005b1e9b723e */ /* 0x004fe200000010ff */
[----:B------:R-:W-:Y:S01]  /*68c0*/  FADD.FTZ R187, R162, R187 ;  /* 0x000000bba2bb7221 */ /* 0x000fe20000010000 */
[----:B------:R-:W-:Y:S01]  /*68d0*/  STL [R1+0x268], R90 ;  /* 0x0002685a01007387 */ /* 0x000fe20000100800 */
[----:B------:R-:W-:Y:S01]  /*68e0*/  R2UR UR11, R33 ;  /* 0x00000000210b72ca */ /* 0x000fe200000e0000 */
[----:B------:R-:W-:Y:S01]  /*68f0*/  FADD.FTZ R228, R30, R25 ;  /* 0x000000191ee47221 */ /* 0x000fe20000010000 */
[----:B------:R-:W-:Y:S01]  /*6900*/  R2UR UR18, R36 ;  /* 0x00000000241272ca */ /* 0x000fe200000e0000 */
[----:B------:R-:W-:Y:S01]  /*6910*/  STL [R1+0x26c], R92 ;  /* 0x00026c5c01007387 */ /* 0x000fe20000100800 */
[----:B------:R-:W-:-:S02]  /*6920*/  R2UR UR19, R37 ;  /* 0x00000000251372ca */ /* 0x000fc400000e0000 */
        /* <DEDUP_REMOVED lines=89> */
[-CC-:B------:R-:W-:Y:S02]  /*6ec0*/  FFMA.FTZ R227, R161, R11.reuse, -R12.reuse ;  /* 0x0000000ba1e37223 */ /* 0x180fe4000001080c */
[----:B------:R2:W-:Y:S01]  /*6ed0*/  STL [R1+0x2f8], R226 ;  /* 0x0002f8e201007387 */ /* 0x0005e20000100800 */
[-CC-:B0-----:R-:W-:Y:S01]  /*6ee0*/  FFMA.FTZ R224, R14, R11.reuse, -R12.reuse ;  /* 0x0000000b0ee07223 */ /* 0x181fe2000001080c */
[----:B--2---:R-:W-:Y:S01]  /*6ef0*/  FFMA.FTZ R226, R15, R11, -R12 ;  /* 0x0000000b0fe27223 */ /* 0x004fe2000001080c */
[----:B------:R-:W-:Y:S08]  /*6f00*/  MUFU.EX2 R13, R13 ;  /* 0x0000000d000d7308 */ /* 0x000ff00000000800 */
[----:B------:R-:W0:Y:S08]  /*6f10*/  MUFU.EX2 R224, R224 ;  /* 0x000000e000e07308 */ /* 0x000e300000000800 */
[----:B------:R-:W-:Y:S08]  /*6f20*/  MUFU.EX2 R226, R226 ;  /* 0x000000e200e27308 */ /* 0x000ff00000000800 */
[----:B------:R-:W2:Y:S01]  /*6f30*/  MUFU.EX2 R227, R227 ;  /* 0x000000e300e37308 */ /* 0x000ea20000000800 */
[----:B0-----:R-:W-:-:S02]  /*6f40*/  F2FP.BF16.F32.PACK_AB R161, R224, R13 ;  /* 0x0000000de0a1723e */ /* 0x001fc400000010ff */
[----:B--2---:R-:W-:Y:S01]  /*6f50*/  F2FP.BF16.F32.PACK_AB R163, R227, R226 ;  /* 0x000000e2e3a3723e */ /* 0x004fe200000010ff */
[----:B------:R-:W-:Y:S01]  /*6f60*/  FFMA.FTZ R21, R21, R11, -R12 ;  /* 0x0000000b15157223 */ /* 0x000fe2000001080c */
[----:B------:R-:W-:-:S03]  /*6f70*/  FADD.FTZ R228, R13, R228 ;  /* 0x000000e40de47221 */ /* 0x000fc60000010000 */
[----:B------:R-:W-:Y:S08]  /*6f80*/  MUFU.EX2 R223, R223 ;  /* 0x000000df00df7308 */ /* 0x000ff00000000800 */
[----:B------:R-:W0:Y:S08]  /*6f90*/  MUFU.EX2 R13, R225 ;  /* 0x000000e1000d7308 */ /* 0x000e300000000800 */
[----:B------:R-:W-:Y:S08]  /*6fa0*/  MUFU.EX2 R15, R193 ;  /* 0x000000c1000f7308 */ /* 0x000ff00000000800 */
[----:B------:R-:W2:Y:S08]  /*6fb0*/  MUFU.EX2 R14, R188 ;  /* 0x000000bc000e7308 */ /* 0x000eb00000000800 */
[----:B------:R-:W-:Y:S01]  /*6fc0*/  MUFU.EX2 R21, R21 ;  /* 0x0000001500157308 */ /* 0x000fe20000000800 */
        /* <DEDUP_REMOVED lines=33> */
[----:B---3--:R-:W-:-:S06]  /*71e0*/  WARPGROUP.ARRIVE ;  /* 0x00000000000079c5 */ /* 0x008fcc0000000000 */
[----:B------:R-:W-:Y:S01]  /*71f0*/  HGMMA.64x256x16.F32.BF16 R24, R160, gdesc[UR8].tnspB, R24, gsb0 ;  /* 0x43e00008a0187df0 */ /* 0x000fe20008001818 */
[----:B0-----:R-:W-:Y:S02]  /*7200*/  F2FP.BF16.F32.PACK_AB R152, R13, R223 ;  /* 0x000000df0d98723e */ /* 0x001fe400000010ff */
[----:B--2---:R-:W-:Y:S01]  /*7210*/  F2FP.BF16.F32.PACK_AB R154, R14, R15 ;  /* 0x0000000f0e9a723e */ /* 0x004fe200000010ff */
[-CC-:B------:R-:W-:Y:S01]  /*7220*/  FFMA.FTZ R19, R19, R11.reuse, -R12.reuse ;  /* 0x0000000b13137223 */ /* 0x180fe2000001080c */
[-CC-:B------:R-:W-:Y:S01]  /*7230*/  FFMA.FTZ R156, R156, R11.reuse, -R12.reuse ;  /* 0x0000000b9c9c7223 */ /* 0x180fe2000001080c */
[----:B------:R-:W-:Y:S01]  /*7240*/  FFMA.FTZ R159, R159, R11, -R12 ;  /* 0x0000000b9f9f7223 */ /* 0x000fe2000001080c */
        /* <DEDUP_REMOVED lines=9> */
[-CC-:B------:R-:W-:Y:S01]  /*72e0*/  FFMA.FTZ R161, R165, R11.reuse, -R12.reuse ;  /* 0x0000000ba5a17223 */ /* 0x180fe2000001080c */
[----:B------:R-:W-:-:S04]  /*72f0*/  FFMA.FTZ R158, R171, R11, -R12 ;  /* 0x0000000bab9e7223 */ /* 0x000fc8000001080c */
        /* <DEDUP_REMOVED lines=39> */
[----:B------:R-:W-:-:S06]  /*7570*/  FFMA.FTZ R162, R170, R11, -R12 ;  /* 0x0000000baaa27223 */ /* 0x000fcc000001080c */
[----:B------:R-:W0:Y:S01]  /*7580*/  MUFU.EX2 R162, R162 ;  /* 0x000000a200a27308 */ /* 0x000e220000000800 */
[----:B------:R-:W-:-:S04]  /*7590*/  FADD.FTZ R228, R224, R228 ;  /* 0x000000e4e0e47221 */ /* 0x000fc80000010000 */
        /* <DEDUP_REMOVED lines=14> */
[----:B------:R-:W-:Y:S01]  /*7680*/  MUFU.EX2 R179, R179 ;  /* 0x000000b300b37308 */ /* 0x000fe20000000800 */
[----:B------:R-:W-:-:S07]  /*7690*/  FADD.FTZ R187, R223, R187 ;  /* 0x000000bbdfbb7221 */ /* 0x000fce0000010000 */
        /* <DEDUP_REMOVED lines=100> */
[----:B------:R-:W-:Y:S02]  /*7ce0*/  FADD.FTZ R13, R14, R15 ;  /* 0x0000000f0e0d7221 */ /* 0x000fe40000010000 */
[----:B------:R-:W2:Y:S01]  /*7cf0*/  LDL R15, [R1+0x28] ;  /* 0x00002800010f7983 */ /* 0x000ea20000100800 */
[----:B------:R-:W-:Y:S01]  /*7d00*/  FADD.FTZ R161, R161, R160 ;  /* 0x000000a0a1a17221 */ /* 0x000fe20000010000 */
[----:B------:R-:W-:-:S03]  /*7d10*/  FADD.FTZ R13, R186, R13 ;  /* 0x0000000dba0d7221 */ /* 0x000fc60000010000 */
[----:B------:R-:W-:Y:S01]  /*7d20*/  FADD.FTZ R158, R158, R161 ;  /* 0x000000a19e9e7221 */ /* 0x000fe20000010000 */
[----:B------:R-:W-:Y:S02]  /*7d30*/  FADD.FTZ R184, R184, R13 ;  /* 0x0000000db8b87221 */ /* 0x000fe40000010000 */
[----:B------:R3:W5:Y:S01]  /*7d40*/  LDL R13, [R1+0x1f0] ;  /* 0x0001f000010d7983 */ /* 0x0007620000100800 */
        /* <DEDUP_REMOVED lines=79> */
[----:B0-----:R-:W2:Y:S04]  /*8240*/  LDL R86, [R1+0x204] ;  /* 0x0002040001567983 */ /* 0x001ea80000100800 */
[----:B-1----:R-:W2:Y:S04]  /*8250*/  LDL R88, [R1+0x208] ;  /* 0x0002080001587983 */ /* 0x002ea80000100800 */
[----:B------:R-:W2:Y:S04]  /*8260*/  LDL R90, [R1+0x20c] ;  /* 0x00020c00015a7983 */ /* 0x000ea80000100800 */
[----:B------:R-:W2:Y:S04]  /*8270*/  LDL R24, [R1+0x210] ;  /* 0x0002100001187983 */ /* 0x000ea80000100800 */
[----:B----4-:R-:W4:Y:S04]  /*8280*/  LDL R92, [R1+0x214] ;  /* 0x00021400015c7983 */ /* 0x010f280000100800 */
        /* <DEDUP_REMOVED lines=147> */
[----:B------:R0:W-:Y:S04]  /*8bc0*/  STL.64 [R1+0x420], R8 ;  /* 0x0004200801007387 */ /* 0x0001e80000100a00 */
[----:B------:R0:W-:Y:S04]  /*8bd0*/  STL [R1+0x200], R14 ;  /* 0x0002000e01007387 */ /* 0x0001e80000100800 */
[----:B------:R0:W-:Y:S04]  /*8be0*/  STL [R1+0x204], R86 ;  /* 0x0002045601007387 */ /* 0x0001e80000100800 */
[----:B------:R0:W-:Y:S04]  /*8bf0*/  STL [R1+0x208], R88 ;  /* 0x0002085801007387 */ /* 0x0001e80000100800 */
[----:B------:R0:W-:Y:S04]  /*8c00*/  STL [R1+0x20c], R90 ;  /* 0x00020c5a01007387 */ /* 0x0001e80000100800 */
[----:B------:R0:W-:Y:S04]  /*8c10*/  STL [R1+0x210], R24 ;  /* 0x0002101801007387 */ /* 0x0001e80000100800 */
[----:B----4-:R0:W-:Y:S04]  /*8c20*/  STL [R1+0x214], R92 ;  /* 0x0002145c01007387 */ /* 0x0101e80000100800 */
        /* <DEDUP_REMOVED lines=126> */
.L_x_12510:
[----:B------:R-:W-:Y:S05]  /*9410*/  BSYNC B0 ;  /* 0x0000000000007941 */ /* 0x000fea0003800000 */
.L_x_12509:
        /* <DEDUP_REMOVED lines=33> */
.L_x_12513:
[----:B------:R-:W-:-:S13]  /*9630*/  ISETP.NE.AND P0, PT, R5, 0x1, PT ;  /* 0x000000010500780c */ /* 0x000fda0003f05270 */
[----:B------:R-:W-:-:S05]  /*9640*/  @P0 IMAD.HI.U32 R2, R6, R2, RZ ;  /* 0x0000000206020227 */ /* 0x000fca00078e00ff */
[----:B------:R-:W-:-:S07]  /*9650*/  @P0 SHF.R.U32.HI R6, RZ, R3, R2 ;  /* 0x00000003ff060219 */ /* 0x000fce0000011602 */
.L_x_12514:
[----:B------:R-:W-:Y:S05]  /*9660*/  BSYNC B0 ;  /* 0x0000000000007941 */ /* 0x000fea0003800000 */
.L_x_12512:
[----:B------:R-:W-:-:S05]  /*9670*/  IMAD R5, R6, R5, R5 ;  /* 0x0000000506057224 */ /* 0x000fca00078e0205 */
[----:B------:R-:W-:-:S07]  /*9680*/  VIMNMX R4, R4, R5, PT ;  /* 0x0000000504047248 */ /* 0x000fce0003fe0100 */
.L_x_12511:
        /* <DEDUP_REMOVED lines=8> */
.L_x_12518:
[----:B------:R-:W-:Y:S01]  /*9710*/  VIADD R0, R16, 0x150 ;  /* 0x0000015010007836 */ /* 0x000fe20000000000 */
[----:B------:R-:W-:-:S07]  /*9720*/  MOV R225, 0x9740 ;  /* 0x0000974000e17802 */ /* 0x000fce0000000f00 */
[----:B------:R-:W-:Y:S05]  /*9730*/  CALL.REL.NOINC `($_ZN7cutlass13device_kernelIN5flash11enable_sm90INS1_16FlashAttnFwdSm90INS1_25CollectiveMainloopFwdSm90ILi2EN4cute5tupleIJNS5_1CILi1EEES8_S8_EEENS6_IJNS7_ILi128EEENS7_ILi96EEENS7_ILi64EEEEEELi256ENS_10bfloat16_tEfNS_4arch4Sm90ELb0ELb1ELb0ELb1ELb1ELb0ELb1ELb1ELb0ELb1ELb0ELb0EEENS1_21CollectiveEpilogueFwdINS6_IJSA_NS7_ILi256EEESB_EEES9_SE_SG_Li256ELb1ELb1ELb0ELb0EEENS1_36VarlenDynamicPersistentTileSchedulerILi128ELi96ELi256ELi128ELb0ELb1ELb1ELb1ELb0ELb1EEEEEEEEEvNT_6ParamsE$_ZZN5flash25CollectiveMainloopFwdSm90ILi2EN4cute5tupleIJNS1_1CILi1EEES4_S4_EEENS2_IJNS3_ILi128EEENS3_ILi96EEENS3_ILi64EEEEEELi256EN7cutlass10bfloat16_tEfNSA_4arch4Sm90ELb0ELb1ELb0ELb1ELb1ELb0ELb1ELb1ELb0ELb1ELb0ELb0EE3mmaINS_16FlashAttnFwdSm90ISE_NS_21CollectiveEpilogueFwdINS2_IJS6_NS3_ILi256EEES7_EEES5_SB_SD_Li256ELb1ELb1ELb0ELb0EEENS_36VarlenDynamicPersistentTileSchedulerILi128ELi96ELi256ELi128ELb0ELb1ELb1ELb1ELb0ELb1EEEE13SharedStorageENS1_6TensorINS1_11ArrayEngineIfLm128EEENS1_6LayoutINS2_IJNS2_IJNS3_ILi2EEEST_NS3_ILi32EEEEEES4_S4_EEENS2_IJNS2_IJS4_ST_NS3_ILi4EEEEEENS3_ILi0EEESZ_EEEEEEENS_7SoftmaxILi2ELi0EEEEEbRKNSE_6ParamsENSA_13PipelineAsyncILi2EEES19_RNSA_13PipelineStateILj2EEERT0_RT1_iRiRKNS_16SeqlenInfoQKNewKILb1ELb0EEENS2_IJiiiiEEERT_ENKUliT_T0_T1_E_clIZSF_ISO_S12_S14_EbS17_S19_S19_S1C_S1E_S1G_iS1H_S1L_S1M_S1O_EUlRS1P_iE1_NS3_ILb0EEENS3_ILb1EEEEEDaiS1P_S1Q_S1R_) ;  /* 0x0000023000947944 */ /* 0x000fea0003c00000 */
[C---:B------:R-:W-:Y:S01]  /*9740*/  ISETP.GT.AND P0, PT, R11.reuse, R188, PT ;  /* 0x000000bc0b00720c */ /* 0x040fe20003f04270 */
[----:B------:R-:W-:-:S12]  /*9750*/  VIADD R11, R11, 0xffffffff ;  /* 0xffffffff0b0b7836 */ /* 0x000fd80000000000 */
[----:B------:R-:W-:Y:S05]  /*9760*/  @P0 BRA `(.L_x_12518) ;  /* 0xfffffffc00e80947 */ /* 0x000fea000383ffff */
[----:B------:R-:W-:Y:S05]  /*9770*/  BSYNC B0 ;  /* 0x0000000000007941 */ /* 0x000fea0003800000 */
.L_x_12517:
[----:B------:R-:W-:Y:S02]  /*9780*/  ULDC UR4, c[0x0][0x20] ;  /* 0x0000080000047ab9 */ /* 0x000fe40000000800 */
[----:B------:R-:W-:-:S05]  /*9790*/  VIADD R2, R181, -UR4 ;  /* 0x80000004b5027c36 */ /* 0x000fca0008000000 */
[----:B------:R-:W2:Y:S02]  /*97a0*/  LDL R0, [R2] ;  /* 0x0000000002007983 */ /* 0x000ea40000100800 */
[----:B--2---:R-:W-:-:S07]  /*97b0*/  IMAD.SHL.U32 R0, R0, 0x80, RZ ;  /* 0x0000008000007824 */ /* 0x004fce00078e00ff */
.L_x_12516:
[----:B------:R-:W-:Y:S05]  /*97c0*/  BSYNC B1 ;  /* 0x0000000000017941 */ /* 0x000fea0003800000 */
.L_x_12515:
        /* <DEDUP_REMOVED lines=26> */
.L_x_12521:
[----:B------:R-:W-:Y:S02]  /*9970*/  ULDC UR4, c[0x0][0xadc] ;  /* 0x0002b70000047ab9 */ /* 0x000fe40000000800 */
[----:B------:R-:W-:-:S05]  /*9980*/  IMAD.U32 R5, RZ, RZ, UR4 ;  /* 0x00000004ff057e24 */ /* 0x000fca000f8e00ff */
[----:B------:R-:W-:-:S13]  /*9990*/  ISETP.NE.AND P0, PT, R5, 0x1, PT ;  /* 0x000000010500780c */ /* 0x000fda0003f05270 */
[----:B------:R-:W0:Y:S02]  /*99a0*/  @P0 LDC.64 R6, c[0x0][0xae0] ;  /* 0x0002b800ff060b82 */ /* 0x000e240000000a00 */
[----:B0-----:R-:W-:-:S05]  /*99b0*/  @P0 IMAD.HI.U32 R4, R0, R6, RZ ;  /* 0x0000000600040227 */ /* 0x001fca00078e00ff */
[----:B------:R-:W-:-:S07]  /*99c0*/  @P0 SHF.R.U32.HI R0, RZ, R7, R4 ;  /* 0x00000007ff000219 */ /* 0x000fce0000011604 */
.L_x_12522:
[----:B------:R-:W-:Y:S05]  /*99d0*/  BSYNC B0 ;  /* 0x0000000000007941 */ /* 0x000fea0003800000 */
.L_x_12520:
[----:B------:R-:W-:-:S05]  /*99e0*/  IMAD R3, R0, R5, RZ ;  /* 0x0000000500037224 */ /* 0x000fca00078e02ff */
[----:B------:R-:W-:-:S07]  /*99f0*/  VIMNMX R2, R2, R3, !PT ;  /* 0x0000000302027248 */ /* 0x000fce0007fe0100 */
.L_x_12519:
[----:B------:R-:W-:-:S04]  /*9a00*/  VIADD R2, R2, 0x5f ;  /* 0x0000005f02027836 */ /* 0x000fc80000000000 */
[----:B------:R-:W-:-:S05]  /*9a10*/  IMAD.HI R2, R2, 0x2aaaaaab, RZ ;  /* 0x2aaaaaab02027827 */ /* 0x000fca00078e02ff */
[----:B------:R-:W-:-:S04]  /*9a20*/  SHF.R.U32.HI R3, RZ, 0x1f, R2 ;  /* 0x0000001fff037819 */ /* 0x000fc80000011602 */
[----:B------:R-:W-:-:S04]  /*9a30*/  LEA.HI.SX32 R2, R2, R3, 0x1c ;  /* 0x0000000302027211 */ /* 0x000fc800078fe2ff */
[----:B------:R-:W-:-:S04]  /*9a40*/  VIMNMX R2, R2, UR40, !PT ;  /* 0x0000002802027c48 */ /* 0x000fc8000ffe0100 */
[----:B------:R-:W-:-:S13]  /*9a50*/  ISETP.GE.AND P0, PT, R11, R2, PT ;  /* 0x000000020b00720c */ /* 0x000fda0003f06270 */
[----:B------:R-:W-:Y:S05]  /*9a60*/  @!P0 BRA `(.L_x_12523) ;  /* 0x0000009800088947 */ /* 0x000fea0003800000 */
.L_x_12542:
        /* <DEDUP_REMOVED lines=20> */
.L_x_12525:
[----:B------:R-:W-:Y:S05]  /*9bb0*/  BSYNC B0 ;  /* 0x0000000000007941 */ /* 0x000fea0003800000 */
.L_x_12524:
        /* <DEDUP_REMOVED lines=9> */
.L_x_12527:
[----:B------:R-:W-:Y:S05]  /*9c50*/  BSYNC B0 ;  /* 0x0000000000007941 */ /* 0x000fea0003800000 */
.L_x_12526:
[----:B------:R-:W-:Y:S04]  /*9c60*/  BSSY B0, `(.L_x_12528) ;  /* 0x0000006000007945 */ /* 0x000fe80003800000 */
[----:B--2---:R-:W-:Y:S05]  /*9c70*/  @P0 BRA `(.L_x_12529) ;  /* 0x0000000000100947 */ /* 0x004fea0003800000 */
[----:B-----5:R-:W-:Y:S01]  /*9c80*/  IMAD R6, R6, 0x8, R3 ;  /* 0x0000000806067824 */ /* 0x020fe200078e0203 */
[----:B------:R-:W-:-:S04]  /*9c90*/  SHF.L.U32 R7, R7, 0x1f, RZ ;  /* 0x0000001f07077819 */ /* 0x000fc800000006ff */
[----:B------:R-:W0:Y:S02]  /*9ca0*/  SYNCS.PHASECHK.TRANS64.TRYWAIT P0, [R6+URZ], R7 ;  /* 0x00000007060075a7 */ /* 0x000e24000800017f */
[----:B0-----:R-:W-:Y:S05]  /*9cb0*/  @!P0 BRA `(.L_x_12530) ;  /* 0x000001e800508947 */ /* 0x001fea0003800000 */
.L_x_12529:
[----:B------:R-:W-:Y:S05]  /*9cc0*/  BSYNC B0 ;  /* 0x0000000000007941 */ /* 0x000fea0003800000 */
.L_x_12528:
[----:B------:R-:W2:Y:S04]  /*9cd0*/  LDL R3, [R1+0x1f0] ;  /* 0x0001f00001037983 */ /* 0x000ea80000100800 */
[----:B-1----:R-:W2:Y:S01]  /*9ce0*/  LDL.64 R4, [R1+0x80] ;  /* 0x0000800001047983 */ /* 0x002ea20000100a00 */
        /* <DEDUP_REMOVED lines=55> */
.L_x_12532:
[----:B------:R-:W-:Y:S05]  /*a060*/  BSYNC B0 ;  /* 0x0000000000007941 */ /* 0x000fea0003800000 */
.L_x_12531:
        /* <DEDUP_REMOVED lines=11> */
.L_x_12534:
[----:B------:R-:W-:Y:S05]  /*a120*/  BSYNC B0 ;  /* 0x0000000000007941 */ /* 0x000fea0003800000 */
.L_x_12533:
[----:B------:R-:W-:Y:S04]  /*a130*/  BSSY B0, `(.L_x_12535) ;  /* 0x0000007000007945 */ /* 0x000fe80003800000 */
[----:B------:R-:W-:Y:S05]  /*a140*/  @P0 BRA `(.L_x_12536) ;  /* 0x0000000000140947 */ /* 0x000fea0003800000 */
[----:B------:R-:W2:Y:S02]  /*a150*/  LD.E.64 R4, desc[UR36][R22.64+0x40] ;  /* 0x0000402416047980 */ /* 0x000ea4000c101b00 */
[----:B--2---:R-:W-:-:S05]  /*a160*/  MOV R5, R4 ;  /* 0x0000000400057202 */ /* 0x004fca0000000f00 */
[----:B------:R-:W-:-:S04]  /*a170*/  IMAD R20, R20, 0x8, R5 ;  /* 0x0000000814147824 */ /* 0x000fc800078e0205 */
[----:B------:R-:W0:Y:S02]  /*a180*/  SYNCS.PHASECHK.TRANS64.TRYWAIT P0, [R20+URZ], R21 ;  /* 0x00000015140075a7 */ /* 0x000e24000800017f */
[----:B0-----:R-:W-:Y:S05]  /*a190*/  @!P0 BRA `(.L_x_12537) ;  /* 0x000001e4002c8947 */ /* 0x001fea0003800000 */
.L_x_12536:
[----:B------:R-:W-:Y:S05]  /*a1a0*/  BSYNC B0 ;  /* 0x0000000000007941 */ /* 0x000fea0003800000 */
.L_x_12535:
        /* <DEDUP_REMOVED lines=204> */
.L_x_12539:
[----:B------:R-:W-:Y:S05]  /*ae70*/  BSYNC B0 ;  /* 0x0000000000007941 */ /* 0x000fea0003800000 */
.L_x_12538:
        /* <DEDUP_REMOVED lines=141> */
[-C--:B---3--:R-:W-:Y:S01]  /*b750*/  FMUL.FTZ R74, R10, R81.reuse ;  /* 0x000000510a4a7220 */ /* 0x088fe20000410000 */
[----:B------:R-:W-:Y:S01]  /*b760*/  FADD.FTZ R8, R4, -R10 ;  /* 0x8000000a04087221 */ /* 0x000fe20000010000 */
[-C--:B------:R-:W-:Y:S01]  /*b770*/  FFMA.FTZ R153, R26, R81.reuse, -R126 ;  /* 0x000000511a997223 */ /* 0x080fe2000001087e */
[----:B------:R0:W-:Y:S01]  /*b780*/  MUFU.EX2 R4, R12 ;  /* 0x0000000c00047308 */ /* 0x0001e20000000800 */
[-CC-:B------:R-:W-:Y:S01]  /*b790*/  FFMA.FTZ R152, R24, R81.reuse, -R74.reuse ;  /* 0x0000005118987223 */ /* 0x180fe2000001084a */
[-CC-:B------:R-:W-:Y:S01]  /*b7a0*/  FFMA.FTZ R73, R25, R81.reuse, -R74.reuse ;  /* 0x0000005119497223 */ /* 0x180fe2000001084a */
[----:B------:R-:W3:Y:S01]  /*b7b0*/  LD.E R24, desc[UR36][R22.64+0x3f4] ;  /* 0x0003f42416187980 */ /* 0x000ee2000c101900 */
[-C--:B------:R-:W-:Y:S01]  /*b7c0*/  FMUL.FTZ R5, R8, R81.reuse ;  /* 0x0000005108057220 */ /* 0x080fe20000410000 */
[-C--:B------:R-:W-:Y:S01]  /*b7d0*/  FFMA.FTZ R154, R28, R81.reuse, -R74 ;  /* 0x000000511c9a7223 */ /* 0x080fe2000001084a */
[-CC-:B------:R-:W-:Y:S01]  /*b7e0*/  FFMA.FTZ R155, R30, R81.reuse, -R126.reuse ;  /* 0x000000511e9b7223 */ /* 0x180fe2000001087e */
[----:B------:R-:W2:Y:S01]  /*b7f0*/  LD.E R25, desc[UR36][R22.64+0x3fc] ;  /* 0x0003fc2416197980 */ /* 0x000ea2000c101900 */
        /* <DEDUP_REMOVED lines=9> */
[----:B------:R-:W4:Y:S08]  /*b890*/  MUFU.EX2 R5, R5 ;  /* 0x0000000500057308 */ /* 0x000f300000000800 */
[----:B------:R-:W1:Y:S08]  /*b8a0*/  MUFU.EX2 R153, R153 ;  /* 0x0000009900997308 */ /* 0x000e700000000800 */
[----:B------:R-:W1:Y:S01]  /*b8b0*/  MUFU.EX2 R73, R73 ;  /* 0x0000004900497308 */ /* 0x000e620000000800 */
[-CC-:B------:R-:W-:Y:S01]  /*b8c0*/  FFMA.FTZ R171, R38, R81.reuse, -R126.reuse ;  /* 0x0000005126ab7223 */ /* 0x180fe2000001087e */
[-C--:B------:R-:W-:Y:S01]  /*b8d0*/  FFMA.FTZ R173, R39, R81.reuse, -R126 ;  /* 0x0000005127ad7223 */ /* 0x080fe2000001087e */
[-CC-:B------:R-:W-:Y:S01]  /*b8e0*/  FFMA.FTZ R162, R37, R81.reuse, -R74.reuse ;  /* 0x0000005125a27223 */ /* 0x180fe2000001084a */
[-C--:B0-----:R-:W-:Y:S01]  /*b8f0*/  FFMA.FTZ R12, R40, R81.reuse, -R74 ;  /* 0x00000051280c7223 */ /* 0x081fe2000001084a */
        /* <DEDUP_REMOVED lines=18> */
[----:B------:R-:W-:Y:S01]  /*ba20*/  FFMA.FTZ R7, R56, R81, -R74 ;  /* 0x0000005138077223 */ /* 0x000fe2000001084a */
[----:B------:R-:W0:Y:S01]  /*ba30*/  MUFU.EX2 R155, R155 ;  /* 0x0000009b009b7308 */ /* 0x000e220000000800 */
[----:B----4-:R-:W-:Y:S01]  /*ba40*/  FFMA.FTZ R188, R5, R77, R152 ;  /* 0x0000004d05bc7223 */ /* 0x010fe20000010098 */
[----:B-1----:R-:W-:Y:S01]  /*ba50*/  FFMA.FTZ R79, R4, R79, R153 ;  /* 0x0000004f044f7223 */ /* 0x002fe20000010099 */
[-C--:B------:R-:W-:Y:S01]  /*ba60*/  FFMA.FTZ R174, R58, R81.reuse, -R126 ;  /* 0x000000513aae7223 */ /* 0x080fe2000001087e */
[-C--:B------:R-:W-:Y:S01]  /*ba70*/  FFMA.FTZ R21, R57, R81.reuse, -R74 ;  /* 0x0000005139157223 */ /* 0x080fe2000001084a */
[-C--:B------:R-:W-:Y:S01]  /*ba80*/  FFMA.FTZ R175, R59, R81.reuse, -R126 ;  /* 0x000000513baf7223 */ /* 0x080fe2000001087e */
[-CC-:B------:R-:W-:Y:S01]  /*ba90*/  FFMA.FTZ R8, R60, R81.reuse, -R74.reuse ;  /* 0x000000513c087223 */ /* 0x180fe2000001084a */
[-CC-:B------:R-:W-:Y:S01]  /*baa0*/  FFMA.FTZ R156, R61, R81.reuse, -R74.reuse ;  /* 0x000000513d9c7223 */ /* 0x180fe2000001084a */
[----:B------:R-:W1:Y:S01]  /*bab0*/  MUFU.EX2 R75, R75 ;  /* 0x0000004b004b7308 */ /* 0x000e620000000800 */
[-CC-:B------:R-:W-:Y:S01]  /*bac0*/  FFMA.FTZ R3, R64, R81.reuse, -R74.reuse ;  /* 0x0000005140037223 */ /* 0x180fe2000001084a */
[-CC-:B------:R-:W-:Y:S01]  /*bad0*/  FFMA.FTZ R20, R65, R81.reuse, -R74.reuse ;  /* 0x0000005141147223 */ /* 0x180fe2000001084a */
[-CC-:B------:R-:W-:Y:S01]  /*bae0*/  FFMA.FTZ R6, R68, R81.reuse, -R74.reuse ;  /* 0x0000005144067223 */ /* 0x180fe2000001084a */
[-C--:B------:R-:W-:Y:S01]  /*baf0*/  FFMA.FTZ R19, R69, R81.reuse, -R74 ;  /* 0x0000005145137223 */ /* 0x080fe2000001084a */
[-CC-:B------:R-:W-:Y:S01]  /*bb00*/  FFMA.FTZ R168, R62, R81.reuse, -R126.reuse ;  /* 0x000000513ea87223 */ /* 0x180fe2000001087e */
[-CC-:B------:R-:W-:Y:S01]  /*bb10*/  FFMA.FTZ R169, R63, R81.reuse, -R126.reuse ;  /* 0x000000513fa97223 */ /* 0x180fe2000001087e */
[-C--:B------:R-:W-:Y:S01]  /*bb20*/  FFMA.FTZ R166, R66, R81.reuse, -R126 ;  /* 0x0000005142a67223 */ /* 0x080fe2000001087e */
[----:B------:R-:W4:Y:S01]  /*bb30*/  MUFU.EX2 R177, R177 ;  /* 0x000000b100b17308 */ /* 0x000f220000000800 */
[----:B------:R-:W-:Y:S01]  /*bb40*/  FADD.FTZ R39, R73, R188 ;  /* 0x000000bc49277221 */ /* 0x000fe20000010000 */
[----:B0-----:R-:W-:Y:S01]  /*bb50*/  FADD.FTZ R188, R26, R79 ;  /* 0x0000004f1abc7221 */ /* 0x001fe20000010000 */
[-CC-:B------:R-:W-:Y:S01]  /*bb60*/  FFMA.FTZ R167, R67, R81.reuse, -R126.reuse ;  /* 0x0000005143a77223 */ /* 0x180fe2000001087e */
[----:B------:R-:W-:Y:S01]  /*bb70*/  FFMA.FTZ R164, R70, R81, -R126 ;  /* 0x0000005146a47223 */ /* 0x000fe2000001087e */
[----:B------:R-:W2:Y:S03]  /*bb80*/  LD.E R28, desc[UR36][R22.64+0x200] ;  /* 0x00020024161c7980 */ /* 0x000ea6000c101900 */
[----:B------:R-:W0:Y:S01]  /*bb90*/  MUFU.EX2 R15, R15 ;  /* 0x0000000f000f7308 */ /* 0x000e220000000800 */
[----:B------:R-:W2:Y:S04]  /*bba0*/  LD.E R32, desc[UR36][R22.64+0x220] ;  /* 0x0002202416207980 */ /* 0x000ea8000c101900 */
[----:B------:R-:W2:Y:S03]  /*bbb0*/  LD.E R30, desc[UR36][R22.64+0x264] ;  /* 0x00026424161e7980 */ /* 0x000ea6000c101900 */
[----:B------:R-:W0:Y:S01]  /*bbc0*/  MUFU.EX2 R170, R170 ;  /* 0x000000aa00aa7308 */ /* 0x000e220000000800 */
[----:B------:R-:W-:Y:S01]  /*bbd0*/  FADD.FTZ R224, R154, R39 ;  /* 0x000000279ae07221 */ /* 0x000fe20000010000 */
[----:B------:R-:W-:Y:S01]  /*bbe0*/  FADD.FTZ R188, R155, R188 ;  /* 0x000000bc9bbc7221 */ /* 0x000fe20000010000 */
[----:B------:R-:W2:Y:S04]  /*bbf0*/  LD.E R36, desc[UR36][R22.64+0x204] ;  /* 0x0002042416247980 */ /* 0x000ea8000c101900 */
[----:B------:R-:W2:Y:S01]  /*bc00*/  LD.E R34, desc[UR36][R22.64+0x2b0] ;  /* 0x0002b02416227980 */ /* 0x000ea2000c101900 */
[----:B------:R-:W0:Y:S03]  /*bc10*/  MUFU.EX2 R163, R163 ;  /* 0x000000a300a37308 */ /* 0x000e260000000800 */
[----:B------:R-:W2:Y:S04]  /*bc20*/  LD.E R35, desc[UR36][R22.64+0x20c] ;  /* 0x00020c2416237980 */ /* 0x000ea8000c101900 */
[----:B------:R-:W2:Y:S01]  /*bc30*/  LD.E R33, desc[UR36][R22.64+0x218] ;  /* 0x0002182416217980 */ /* 0x000ea2000c101900 */
[----:B------:R-:W0:Y:S01]  /*bc40*/  MUFU.EX2 R172, R172 ;  /* 0x000000ac00ac7308 */ /* 0x000e220000000800 */
[----:B-1----:R-:W-:Y:S01]  /*bc50*/  FADD.FTZ R224, R75, R224 ;  /* 0x000000e04be07221 */ /* 0x002fe20000010000 */
[----:B----4-:R-:W-:Y:S01]  /*bc60*/  FADD.FTZ R39, R177, R188 ;  /* 0x000000bcb1277221 */ /* 0x010fe20000010000 */
[----:B------:R-:W4:Y:S04]  /*bc70*/  LD.E R44, desc[UR36][R22.64+0x210] ;  /* 0x00021024162c7980 */ /* 0x000f28000c101900 */
[----:B------:R-:W4:Y:S01]  /*bc80*/  LD.E R38, desc[UR36][R22.64+0x300] ;  /* 0x0003002416267980 */ /* 0x000f22000c101900 */
[----:B------:R-:W1:Y:S03]  /*bc90*/  MUFU.EX2 R14, R14 ;  /* 0x0000000e000e7308 */ /* 0x000e660000000800 */
[----:B------:R-:W4:Y:S04]  /*bca0*/  LD.E R31, desc[UR36][R22.64+0x21c] ;  /* 0x00021c24161f7980 */ /* 0x000f28000c101900 */
[----:B------:R-:W4:Y:S01]  /*bcb0*/  LD.E R37, desc[UR36][R22.64+0x208] ;  /* 0x0002082416257980 */ /* 0x000f22000c101900 */
[----:B------:R-:W1:Y:S01]  /*bcc0*/  MUFU.EX2 R171, R171 ;  /* 0x000000ab00ab7308 */ /* 0x000e620000000800 */
[----:B0-----:R-:W-:Y:S01]  /*bcd0*/  FADD.FTZ R224, R15, R224 ;  /* 0x000000e00fe07221 */ /* 0x001fe20000010000 */
[----:B------:R-:W-:Y:S01]  /*bce0*/  FADD.FTZ R39, R170, R39 ;  /* 0x00000027aa277221 */ /* 0x000fe20000010000 */
[----:B------:R-:W4:Y:S04]  /*bcf0*/  LD.E R40, desc[UR36][R22.64+0x214] ;  /* 0x0002142416287980 */ /* 0x000f28000c101900 */
[----:B------:R-:W4:Y:S01]  /*bd00*/  LD.E R42, desc[UR36][R22.64+0x3f0] ;  /* 0x0003f024162a7980 */ /* 0x000f22000c101900 */
[----:B------:R-:W0:Y:S03]  /*bd10*/  MUFU.EX2 R162, R162 ;  /* 0x000000a200a27308 */ /* 0x000e260000000800 */
[----:B------:R-:W4:Y:S04]  /*bd20*/  LD.E R27, desc[UR36][R22.64+0x228] ;  /* 0x00022824161b7980 */ /* 0x000f28000c101900 */
[----:B------:R-:W4:Y:S01]  /*bd30*/  LD.E R29, desc[UR36][R22.64+0x22c] ;  /* 0x00022c24161d7980 */ /* 0x000f22000c101900 */
[----:B------:R-:W0:Y:S01]  /*bd40*/  MUFU.EX2 R173, R173 ;  /* 0x000000ad00ad7308 */ /* 0x000e220000000800 */
[----:B------:R-:W-:Y:S01]  /*bd50*/  FADD.FTZ R41, R163, R224 ;  /* 0x000000e0a3297221 */ /* 0x000fe20000010000 */
[----:B------:R-:W-:Y:S01]  /*bd60*/  FADD.FTZ R188, R172, R39 ;  /* 0x00000027acbc7221 */ /* 0x000fe20000010000 */
[----:B------:R-:W4:Y:S04]  /*bd70*/  LD.E R56, desc[UR36][R22.64+0x244] ;  /* 0x0002442416387980 */ /* 0x000f28000c101900 */
[----:B------:R-:W4:Y:S01]  /*bd80*/  LD.E R43, desc[UR36][R22.64+0x2a8] ;  /* 0x0002a824162b7980 */ /* 0x000f22000c101900 */
[----:B------:R-:W0:Y:S08]  /*bd90*/  MUFU.EX2 R12, R12 ;  /* 0x0000000c000c7308 */ /* 0x000e300000000800 */
[----:B------:R-:W0:Y:S01]  /*bda0*/  MUFU.EX2 R176, R176 ;  /* 0x000000b000b07308 */ /* 0x000e220000000800 */
[----:B-1----:R-:W-:Y:S01]  /*bdb0*/  FADD.FTZ R41, R14, R41 ;  /* 0x000000290e297221 */ /* 0x002fe20000010000 */
[----:B------:R-:W-:Y:S01]  /*bdc0*/  FADD.FTZ R188, R171, R188 ;  /* 0x000000bcabbc7221 */ /* 0x000fe20000010000 */
[----:B------:R-:W4:Y:S04]  /*bdd0*/  LD.E R68, desc[UR36][R22.64+0x250] ;  /* 0x0002502416447980 */ /* 0x000f28000c101900 */
[----:B------:R-:W4:Y:S01]  /*bde0*/  LD.E R46, desc[UR36][R22.64+0x3e4] ;  /* 0x0003e424162e7980 */ /* 0x000f22000c101900 */
[----:B------:R-:W1:Y:S08]  /*bdf0*/  MUFU.EX2 R161, R161 ;  /* 0x000000a100a17308 */ /* 0x000e700000000800 */
[----:B------:R-:W1:Y:S01]  /*be00*/  MUFU.EX2 R183, R183 ;  /* 0x000000b700b77308 */ /* 0x000e620000000800 */
[----:B0-----:R-:W-:Y:S01]  /*be10*/  FADD.FTZ R41, R162, R41 ;  /* 0x00000029a2297221 */ /* 0x001fe20000010000 */
[----:B------:R-:W-:Y:S01]  /*be20*/  FADD.FTZ R39, R173, R188 ;  /* 0x000000bcad277221 */ /* 0x000fe20000010000 */
[----:B------:R-:W4:Y:S04]  /*be30*/  LD.E R74, desc[UR36][R22.64+0x254] ;  /* 0x00025424164a7980 */ /* 0x000f28000c101900 */
[----:B------:R-:W4:Y:S01]  /*be40*/  LD.E R47, desc[UR36][R22.64+0x278] ;  /* 0x00027824162f7980 */ /* 0x000f22000c101900 */
[----:B------:R-:W0:Y:S08]  /*be50*/  MUFU.EX2 R13, R13 ;  /* 0x0000000d000d7308 */ /* 0x000e300000000800 */
[----:B------:R-:W0:Y:S01]  /*be60*/  MUFU.EX2 R184, R184 ;  /* 0x000000b800b87308 */ /* 0x000e220000000800 */
[----:B------:R-:W-:Y:S01]  /*be70*/  FADD.FTZ R188, R12, R41 ;  /* 0x000000290cbc7221 */ /* 0x000fe20000010000 */
[----:B------:R-:W-:Y:S01]  /*be80*/  FADD.FTZ R224, R176, R39 ;  /* 0x00000027b0e07221 */ /* 0x000fe20000010000 */
[----:B------:R-:W4:Y:S04]  /*be90*/  LD.E R52, desc[UR36][R22.64+0x224] ;  /* 0x0002242416347980 */ /* 0x000f28000c101900 */
[----:B------:R-:W4:Y:S01]  /*bea0*/  LD.E R48, desc[UR36][R22.64+0x230] ;  /* 0x0002302416307980 */ /* 0x000f22000c101900 */
[----:B------:R-:W0:Y:S03]  /*beb0*/  MUFU.EX2 R160, R160 ;  /* 0x000000a000a07308 */ /* 0x000e260000000800 */
[----:B------:R-:W4:Y:S05]  /*bec0*/  LD.E R45, desc[UR36][R22.64+0x298] ;  /* 0x00029824162d7980 */ /* 0x000f2a000c101900 */
        /* <DEDUP_REMOVED lines=40> */
[----:B------:R-:W4:Y:S04]  /*c150*/  LD.E R59, desc[UR36][R22.64+0x268] ;  /* 0x00026824163b7980 */ /* 0x000f28000c101900 */
[----:B------:R-:W4:Y:S01]  /*c160*/  LD.E R65, desc[UR36][R22.64+0x248] ;  /* 0x0002482416417980 */ /* 0x000f22000c101900 */
[----:B------:R-:W0:Y:S01]  /*c170*/  MUFU.EX2 R175, R175 ;  /* 0x000000af00af7308 */ /* 0x000e220000000800 */
[----:B-1----:R-:W-:Y:S01]  /*c180*/  FADD.FTZ R188, R159, R188 ;  /* 0x000000bc9fbc7221 */ /* 0x002fe20000010000 */
[----:B------:R-:W-:Y:S01]  /*c190*/  FADD.FTZ R89, R179, R224 ;  /* 0x000000e0b3597221 */ /* 0x000fe20000010000 */
[----:B------:R-:W4:Y:S01]  /*c1a0*/  LD.E R67, desc[UR36][R22.64+0x23c] ;  /* 0x00023c2416437980 */ /* 0x000f22000c101900 */
[----:B---3--:R-:W-:-:S03]  /*c1b0*/  FMUL.FTZ R135, R5, R24 ;  /* 0x0000001805877220 */ /* 0x008fc60000410000 */
[----:B------:R-:W3:Y:S01]  /*c1c0*/  LD.E R63, desc[UR36][R22.64+0x258] ;  /* 0x00025824163f7980 */ /* 0x000ee2000c101900 */
[----:B------:R-:W1:Y:S01]  /*c1d0*/  MUFU.EX2 R8, R8 ;  /* 0x0000000800087308 */ /* 0x000e620000000800 */
[----:B--2---:R-:W-:Y:S02]  /*c1e0*/  FMUL.FTZ R143, R4, R25 ;  /* 0x00000019048f7220 */ /* 0x004fe40000410000 */
[----:B------:R-:W2:Y:S05]  /*c1f0*/  LD.E R61, desc[UR36][R22.64+0x25c] ;  /* 0x00025c24163d7980 */ /* 0x000eaa000c101900 */
[----:B------:R-:W1:Y:S01]  /*c200*/  MUFU.EX2 R168, R168 ;  /* 0x000000a800a87308 */ /* 0x000e620000000800 */
[----:B0-----:R-:W-:Y:S01]  /*c210*/  FADD.FTZ R188, R7, R188 ;  /* 0x000000bc07bc7221 */ /* 0x001fe20000010000 */
[----:B------:R-:W-:Y:S01]  /*c220*/  FADD.FTZ R224, R174, R89 ;  /* 0x00000059aee07221 */ /* 0x000fe20000010000 */
[----:B------:R-:W2:Y:S05]  /*c230*/  LD.E R79, desc[UR36][R22.64+0x2b8] ;  /* 0x0002b824164f7980 */ /* 0x000eaa000c101900 */
[----:B------:R-:W0:Y:S08]  /*c240*/  MUFU.EX2 R156, R156 ;  /* 0x0000009c009c7308 */ /* 0x000e300000000800 */
[----:B------:R-:W0:Y:S01]  /*c250*/  MUFU.EX2 R169, R169 ;  /* 0x000000a900a97308 */ /* 0x000e220000000800 */
[----:B------:R-:W-:Y:S01]  /*c260*/  FADD.FTZ R93, R21, R188 ;  /* 0x000000bc155d7221 */ /* 0x000fe20000010000 */
[----:B------:R-:W-:-:S06]  /*c270*/  FADD.FTZ R99, R175, R224 ;  /* 0x000000e0af637221 */ /* 0x000fcc0000010000 */
[----:B------:R-:W0:Y:S08]  /*c280*/  MUFU.EX2 R3, R3 ;  /* 0x0000000300037308 */ /* 0x000e300000000800 */
[----:B------:R-:W0:Y:S01]  /*c290*/  MUFU.EX2 R166, R166 ;  /* 0x000000a600a67308 */ /* 0x000e220000000800 */
[----:B-1----:R-:W-:Y:S01]  /*c2a0*/  FADD.FTZ R101, R8, R93 ;  /* 0x0000005d08657221 */ /* 0x002fe20000010000 */
[----:B------:R-:W-:-:S06]  /*c2b0*/  FADD.FTZ R188, R168, R99 ;  /* 0x00000063a8bc7221 */ /* 0x000fcc0000010000 */
[----:B------:R-:W1:Y:S08]  /*c2c0*/  MUFU.EX2 R20, R20 ;  /* 0x0000001400147308 */ /* 0x000e700000000800 */
[----:B------:R-:W1:Y:S01]  /*c2d0*/  MUFU.EX2 R167, R167 ;  /* 0x000000a700a77308 */ /* 0x000e620000000800 */
[----:B0-----:R-:W-:Y:S01]  /*c2e0*/  FADD.FTZ R224, R156, R101 ;  /* 0x000000659ce07221 */ /* 0x001fe20000010000 */
[----:B------:R-:W-:-:S06]  /*c2f0*/  FADD.FTZ R99, R169, R188 ;  /* 0x000000bca9637221 */ /* 0x000fcc0000010000 */
[----:B------:R-:W0:Y:S08]  /*c300*/  MUFU.EX2 R6, R6 ;  /* 0x0000000600067308 */ /* 0x000e300000000800 */
[----:B------:R-:W0:Y:S01]  /*c310*/  MUFU.EX2 R164, R164 ;  /* 0x000000a400a47308 */ /* 0x000e220000000800 */
[----:B------:R-:W-:Y:S01]  /*c320*/  FADD.FTZ R101, R3, R224 ;  /* 0x000000e003657221 */ /* 0x000fe20000010000 */
[----:B------:R-:W-:-:S06]  /*c330*/  FADD.FTZ R188, R166, R99 ;  /* 0x00000063a6bc7221 */ /* 0x000fcc0000010000 */
[----:B------:R-:W0:Y:S08]  /*c340*/  MUFU.EX2 R19, R19 ;  /* 0x0000001300137308 */ /* 0x000e300000000800 */
[----:B------:R-:W0:Y:S01]  /*c350*/  MUFU.EX2 R165, R165 ;  /* 0x000000a500a57308 */ /* 0x000e220000000800 */
[----:B-1----:R-:W-:Y:S01]  /*c360*/  FADD.FTZ R101, R20, R101 ;  /* 0x0000006514657221 */ /* 0x002fe20000010000 */
[----:B------:R-:W-:Y:S01]  /*c370*/  FADD.FTZ R103, R167, R188 ;  /* 0x000000bca7677221 */ /* 0x000fe20000010000 */
[----:B------:R-:W-:Y:S02]  /*c380*/  ST.E desc[UR36][R22.64+0x3f4], R135 ;  /* 0x0003f48716007985 */ /* 0x000fe4000c101924 */
[----:B0-----:R-:W-:Y:S01]  /*c390*/  FADD.FTZ R188, R6, R101 ;  /* 0x0000006506bc7221 */ /* 0x001fe20000010000 */
[----:B------:R-:W-:Y:S01]  /*c3a0*/  FADD.FTZ R224, R164, R103 ;  /* 0x00000067a4e07221 */ /* 0x000fe20000010000 */
[----:B------:R-:W-:Y:S02]  /*c3b0*/  ST.E desc[UR36][R22.64+0x3fc], R143 ;  /* 0x0003fc8f16007985 */ /* 0x000fe4000c101924 */
[----:B------:R-:W-:-:S02]  /*c3c0*/  FADD.FTZ R123, R19, R188 ;  /* 0x000000bc137b7221 */ /* 0x000fc40000010000 */
[----:B------:R-:W2:Y:S04]  /*c3d0*/  LD.E R39, desc[UR36][R22.64+0x29c] ;  /* 0x00029c2416277980 */ /* 0x000ea8000c101900 */
[----:B------:R-:W2:Y:S01]  /*c3e0*/  LD.E R41, desc[UR36][R22.64+0x2ac] ;  /* 0x0002ac2416297980 */ /* 0x000ea2000c101900 */
[----:B------:R-:W-:-:S03]  /*c3f0*/  FADD.FTZ R125, R165, R224 ;  /* 0x000000e0a57d7221 */ /* 0x000fc60000010000 */
[----:B------:R-:W-:Y:S04]  /*c400*/  ST.E desc[UR36][R22.64+0x420], R123 ;  /* 0x0004207b16007985 */ /* 0x000fe8000c101924 */
[----:B------:R0:W-:Y:S04]  /*c410*/  ST.E desc[UR36][R22.64+0x424], R125 ;  /* 0x0004247d16007985 */ /* 0x0001e8000c101924 */
        /* <DEDUP_REMOVED lines=13> */
[----:B------:R-:W2:Y:S01]  /*c4f0*/  LD.E R143, desc[UR36][R22.64+0x3cc] ;  /* 0x0003cc24168f7980 */ /* 0x000ea2000c101900 */
[C---:B------:R-:W-:Y:S01]  /*c500*/  FMUL.FTZ R223, R5.reuse, R28 ;  /* 0x0000001c05df7220 */ /* 0x040fe20000410000 */
[C---:B------:R-:W-:Y:S01]  /*c510*/  FMUL.FTZ R193, R5.reuse, R36 ;  /* 0x0000002405c17220 */ /* 0x040fe20000410000 */
[C---:B----4-:R-:W-:Y:S01]  /*c520*/  FMUL.FTZ R225, R5.reuse, R44 ;  /* 0x0000002c05e17220 */ /* 0x050fe20000410000 */
[----:B------:R-:W-:-:S02]  /*c530*/  FMUL.FTZ R227, R5, R40 ;  /* 0x0000002805e37220 */ /* 0x000fc40000410000 */
        /* <DEDUP_REMOVED lines=9> */
[C---:B----4-:R-:W-:Y:S01]  /*c5d0*/  FMUL.FTZ R223, R5.reuse, R72 ;  /* 0x0000004805df7220 */ /* 0x050fe20000410000 */
[----:B------:R0:W-:Y:S04]  /*c5e0*/  ST.E desc[UR36][R22.64+0x244], R193 ;  /* 0x000244c116007985 */ /* 0x0001e8000c101924 */
[----:B------:R1:W-:Y:S04]  /*c5f0*/  ST.E desc[UR36][R22.64+0x250], R225 ;  /* 0x000250e116007985 */ /* 0x0003e8000c101924 */
[----:B------:R4:W-:Y:S04]  /*c600*/  ST.E desc[UR36][R22.64+0x254], R227 ;  /* 0x000254e316007985 */ /* 0x0009e8000c101924 */
[----:B------:R4:W-:Y:S01]  /*c610*/  ST.E desc[UR36][R22.64+0x260], R223 ;  /* 0x000260df16007985 */ /* 0x0009e2000c101924 */
[C---:B0-----:R-:W-:Y:S01]  /*c620*/  FMUL.FTZ R193, R5.reuse, R78 ;  /* 0x0000004e05c17220 */ /* 0x041fe20000410000 */
[C---:B-1----:R-:W-:Y:S01]  /*c630*/  FMUL.FTZ R225, R5.reuse, R92 ;  /* 0x0000005c05e17220 */ /* 0x042fe20000410000 */
[C---:B----4-:R-:W-:Y:S01]  /*c640*/  FMUL.FTZ R227, R5.reuse, R90 ;  /* 0x0000005a05e37220 */ /* 0x050fe20000410000 */
[----:B------:R-:W-:-:S02]  /*c650*/  FMUL.FTZ R223, R5, R88 ;  /* 0x0000005805df7220 */ /* 0x000fc40000410000 */
        /* <DEDUP_REMOVED lines=23> */
[----:B---3--:R-:W-:-:S02]  /*c7d0*/  FMUL.FTZ R227, R5, R138 ;  /* 0x0000008a05e37220 */ /* 0x008fc40000410000 */
        /* <DEDUP_REMOVED lines=35> */
[C---:B0-----:R-:W-:Y:S01]  /*ca10*/  FMUL.FTZ R193, R5.reuse, R66 ;  /* 0x0000004205c17220 */ /* 0x041fe20000410000 */
[C---:B-1----:R-:W-:Y:S01]  /*ca20*/  FMUL.FTZ R223, R5.reuse, R50 ;  /* 0x0000003205df7220 */ /* 0x042fe20000410000 */
[C---:B---3--:R-:W-:Y:S01]  /*ca30*/  FMUL.FTZ R225, R5.reuse, R62 ;  /* 0x0000003e05e17220 */ /* 0x048fe20000410000 */
[C---:B----4-:R-:W-:Y:S01]  /*ca40*/  FMUL.FTZ R227, R5.reuse, R58 ;  /* 0x0000003a05e37220 */ /* 0x050fe20000410000 */
        /* <DEDUP_REMOVED lines=52> */
[----:B------:R-:W-:Y:S04]  /*cd90*/  ST.E desc[UR36][R22.64+0x224], R52 ;  /* 0x0002243416007985 */ /* 0x000fe8000c101924 */
[----:B------:R-:W-:Y:S01]  /*cda0*/  ST.E desc[UR36][R22.64+0x230], R48 ;  /* 0x0002303016007985 */ /* 0x000fe2000c101924 */
        /* <DEDUP_REMOVED lines=190> */
[----:B------:R0:W-:Y:S04]  /*d990*/  ST.E desc[UR36][R22.64+0x200], R41 ;  /* 0x0002002916007985 */ /* 0x0001e8000c101924 */
[----:B------:R1:W-:Y:S04]  /*d9a0*/  ST.E desc[UR36][R22.64+0x204], R43 ;  /* 0x0002042b16007985 */ /* 0x0003e8000c101924 */
        /* <DEDUP_REMOVED lines=50> */
[----:B------:R-:W4:Y:S04]  /*dcd0*/  LD.E R45, desc[UR36][R22.64+0x3f4] ;  /* 0x0003f424162d7980 */ /* 0x000f28000c101900 */
[----:B------:R-:W4:Y:S04]  /*dce0*/  LD.E R47, desc[UR36][R22.64+0x3f8] ;  /* 0x0003f824162f7980 */ /* 0x000f28000c101900 */
[----:B------:R-:W4:Y:S04]  /*dcf0*/  LD.E R49, desc[UR36][R22.64+0x3fc] ;  /* 0x0003fc2416317980 */ /* 0x000f28000c101900 */
        /* <DEDUP_REMOVED lines=126> */
[----:B0-----:R-:W4:Y:S04]  /*e4e0*/  LD.E.64 R4, desc[UR36][R22.64+0x88] ;  /* 0x0000882416047980 */ /* 0x001f28000c101b00 */
[----:B-1----:R-:W4:Y:S01]  /*e4f0*/  LDL R24, [R1+0x68] ;  /* 0x0000680001187983 */ /* 0x002f220000100800 */
[----:B------:R-:W-:-:S02]  /*e500*/  F2FP.BF16.F32.PACK_AB R152, R73, R152 ;  /* 0x000000984998723e */ /* 0x000fc400000010ff */
[----:B------:R-:W-:Y:S01]  /*e510*/  F2FP.BF16.F32.PACK_AB R153, R26, R153 ;  /* 0x000000991a99723e */ /* 0x000fe200000010ff */
[----:B------:R-:W4:Y:S01]  /*e520*/  LD.E R25, desc[UR36][R22.64+0x204] ;  /* 0x0002042416197980 */ /* 0x000f22000c101900 */
[----:B------:R-:W-:-:S03]  /*e530*/  F2FP.BF16.F32.PACK_AB R154, R75, R154 ;  /* 0x0000009a4b9a723e */ /* 0x000fc600000010ff */
        /* <DEDUP_REMOVED lines=131> */
[----:B------:R-:W-:Y:S01]  /*ed70*/  F2FP.BF16.F32.PACK_AB R155, R177, R155 ;  /* 0x0000009bb19b723e */ /* 0x000fe200000010ff */
[----:B------:R-:W-:-:S03]  /*ed80*/  VOTEU.ANY UP0, P0 ;  /* 0x00000000003f7886 */ /* 0x000fc60000000100 */
[----:B--2---:R-:W-:-:S07]  /*ed90*/  WARPGROUP.ARRIVE ;  /* 0x00000000000079c5 */ /* 0x004fce0000000000 */
        /* <DEDUP_REMOVED lines=960> */
[----:B--2---:R0:W-:Y:S04]  /*129a0*/  ST.E desc[UR36][R22.64+0x200], R3 ;  /* 0x0002000316007985 */ /* 0x0041e8000c101924 */
        /* <DEDUP_REMOVED lines=132> */
.L_x_12541:
[----:B------:R-:W-:Y:S05]  /*131f0*/  BSYNC B0 ;  /* 0x0000000000007941 */ /* 0x000fea0003800000 */
.L_x_12540:
        /* <DEDUP_REMOVED lines=9> */
.L_x_12523:
[----:B------:R-:W-:-:S13]  /*13290*/  ISETP.GE.AND P0, PT, R11, UR40, PT ;  /* 0x000000280b007c0c */ /* 0x000fda000bf06270 */
[----:B------:R-:W-:Y:S05]  /*132a0*/  @!P0 BRA `(.L_x_12543) ;  /* 0x000000ac00208947 */ /* 0x000fea0003800000 */
[----:B------:R-:W-:-:S05]  /*132b0*/  IADD3 R20, P0, R16, 0x28, RZ ;  /* 0x0000002810147810 */ /* 0x000fca0007f1e0ff */
[----:B------:R-:W-:-:S08]  /*132c0*/  IMAD.X R21, RZ, RZ, R17, P0 ;  /* 0x000000ffff157224 */ /* 0x000fd000000e0611 */
.L_x_12576:
        /* <DEDUP_REMOVED lines=20> */
.L_x_12545:
[----:B------:R-:W-:Y:S05]  /*13410*/  BSYNC B0 ;  /* 0x0000000000007941 */ /* 0x000fea0003800000 */
.L_x_12544:
        /* <DEDUP_REMOVED lines=9> */
.L_x_12547:
[----:B------:R-:W-:Y:S05]  /*134b0*/  BSYNC B0 ;  /* 0x0000000000007941 */ /* 0x000fea0003800000 */
.L_x_12546:
[----:B------:R-:W-:Y:S04]  /*134c0*/  BSSY B0, `(.L_x_12548) ;  /* 0x0000006000007945 */ /* 0x000fe80003800000 */
[----:B--2---:R-:W-:Y:S05]  /*134d0*/  @P0 BRA `(.L_x_12549) ;  /* 0x0000000000100947 */ /* 0x004fea0003800000 */
[----:B-----5:R-:W-:Y:S01]  /*134e0*/  IMAD R6, R6, 0x8, R3 ;  /* 0x0000000806067824 */ /* 0x020fe200078e0203 */
[----:B------:R-:W-:-:S04]  /*134f0*/  SHF.L.U32 R7, R7, 0x1f, RZ ;  /* 0x0000001f07077819 */ /* 0x000fc800000006ff */
[----:B------:R-:W2:Y:S02]  /*13500*/  SYNCS.PHASECHK.TRANS64.TRYWAIT P0, [R6+URZ], R7 ;  /* 0x00000007060075a7 */ /* 0x000ea4000800017f */
[----:B--2---:R-:W-:Y:S05]  /*13510*/  @!P0 BRA `(.L_x_12550) ;  /* 0x0000015000608947 */ /* 0x004fea0003800000 */
.L_x_12549:
[----:B------:R-:W-:Y:S05]  /*13520*/  BSYNC B0 ;  /* 0x0000000000007941 */ /* 0x000fea0003800000 */
.L_x_12548:
        /* <DEDUP_REMOVED lines=57> */
.L_x_12552:
[----:B------:R-:W-:Y:S05]  /*138c0*/  BSYNC B0 ;  /* 0x0000000000007941 */ /* 0x000fea0003800000 */
.L_x_12551:
        /* <DEDUP_REMOVED lines=11> */
.L_x_12554:
[----:B------:R-:W-:Y:S05]  /*13980*/  BSYNC B0 ;  /* 0x0000000000007941 */ /* 0x000fea0003800000 */
.L_x_12553:
[----:B------:R-:W-:Y:S04]  /*13990*/  BSSY B0, `(.L_x_12555) ;  /* 0x0000007000007945 */ /* 0x000fe80003800000 */
[----:B------:R-:W-:Y:S05]  /*139a0*/  @P0 BRA `(.L_x_12556) ;  /* 0x0000000000140947 */ /* 0x000fea0003800000 */
[----:B------:R-:W2:Y:S02]  /*139b0*/  LD.E.64 R20, desc[UR36][R20.64+0x18] ;  /* 0x0000182414147980 */ /* 0x000ea4000c101b00 */
[----:B--2---:R-:W-:-:S05]  /*139c0*/  MOV R3, R20 ;  /* 0x0000001400037202 */ /* 0x004fca0000000f00 */
[----:B------:R-:W-:-:S04]  /*139d0*/  IMAD R14, R14, 0x8, R3 ;  /* 0x000000080e0e7824 */ /* 0x000fc800078e0203 */
[----:B------:R-:W0:Y:S02]  /*139e0*/  SYNCS.PHASECHK.TRANS64.TRYWAIT P0, [R14+URZ], R15 ;  /* 0x0000000f0e0075a7 */ /* 0x000e24000800017f */
[----:B0-----:R-:W-:Y:S05]  /*139f0*/  @!P0 BRA `(.L_x_12557) ;  /* 0x0000014c003c8947 */ /* 0x001fea0003800000 */
.L_x_12556:
[----:B------:R-:W-:Y:S05]  /*13a00*/  BSYNC B0 ;  /* 0x0000000000007941 */ /* 0x000fea0003800000 */
.L_x_12555:
        /* <DEDUP_REMOVED lines=204> */
.L_x_12559:
[----:B------:R-:W-:Y:S05]  /*146d0*/  BSYNC B0 ;  /* 0x0000000000007941 */ /* 0x000fea0003800000 */
.L_x_12558:
        /* <DEDUP_REMOVED lines=77> */
.L_x_12565:
[----:B------:R-:W-:Y:S05]  /*14bb0*/  BSYNC B2 ;  /* 0x0000000000027941 */ /* 0x000fea0003800000 */
.L_x_12564:
[----:B------:R-:W-:Y:S01]  /*14bc0*/  LOP3.LUT R5, RZ, R5, RZ, 0x33, !PT ;  /* 0x00000005ff057212 */ /* 0x000fe200078e33ff */
[----:B------:R-:W-:Y:S06]  /*14bd0*/  BRA `(.L_x_12566) ;  /* 0x0000000000187947 */ /* 0x000fec0003800000 */
.L_x_12563:
[----:B------:R-:W-:-:S13]  /*14be0*/  ISETP.NE.AND P0, PT, R74, 0x1, PT ;  /* 0x000000014a00780c */ /* 0x000fda0003f05270 */
[----:B------:R-:W-:Y:S05]  /*14bf0*/  @!P0 BRA `(.L_x_12566) ;  /* 0x0000000000108947 */ /* 0x000fea0003800000 */
[----:B------:R-:W2:Y:S04]  /*14c00*/  LDL R6, [R194+0x1c] ;  /* 0x00001c00c2067983 */ /* 0x000ea80000100800 */
[----:B------:R-:W3:Y:S01]  /*14c10*/  LDL R8, [R194+0x20] ;  /* 0x00002000c2087983 */ /* 0x000ee20000100800 */
[----:B--2---:R-:W-:-:S05]  /*14c20*/  IMAD.HI.U32 R5, R5, R6, RZ ;  /* 0x0000000605057227 */ /* 0x004fca00078e00ff */
[----:B---3--:R-:W-:-:S07]  /*14c30*/  SHF.R.U32.HI R5, RZ, R8, R5 ;  /* 0x00000008ff057219 */ /* 0x008fce0000011605 */
.L_x_12566:
[----:B------:R-:W-:Y:S05]  /*14c40*/  BSYNC B1 ;  /* 0x0000000000017941 */ /* 0x000fea0003800000 */
.L_x_12562:
[----:B------:R-:W-:-:S05]  /*14c50*/  IMAD R5, R74, R5, R12 ;  /* 0x000000054a057224 */ /* 0x000fca00078e020c */
[----:B------:R-:W-:Y:S02]  /*14c60*/  VIMNMX R4, R4, R5, !PT ;  /* 0x0000000504047248 */ /* 0x000fe40007fe0100 */
[----:B------:R-:W-:-:S07]  /*14c70*/  VIADDMNMX R3, R5, R74, R3, PT ;  /* 0x0000004a05037246 */ /* 0x000fce0003800103 */
.L_x_12561:
[----:B------:R-:W-:Y:S05]  /*14c80*/  BSYNC B0 ;  /* 0x0000000000007941 */ /* 0x000fea0003800000 */
.L_x_12560:
        /* <DEDUP_REMOVED lines=132> */
.L_x_12572:
[----:B------:R-:W-:Y:S05]  /*154d0*/  BSYNC B2 ;  /* 0x0000000000027941 */ /* 0x000fea0003800000 */
.L_x_12571:
[----:B------:R-:W-:Y:S01]  /*154e0*/  LOP3.LUT R75, RZ, R75, RZ, 0x33, !PT ;  /* 0x0000004bff4b7212 */ /* 0x000fe200078e33ff */
[----:B------:R-:W-:Y:S06]  /*154f0*/  BRA `(.L_x_12573) ;  /* 0x0000000000187947 */ /* 0x000fec0003800000 */
.L_x_12570:
[----:B------:R-:W-:-:S13]  /*15500*/  ISETP.NE.AND P6, PT, R74, 0x1, PT ;  /* 0x000000014a00780c */ /* 0x000fda0003fc5270 */
[----:B------:R-:W-:Y:S05]  /*15510*/  @!P6 BRA `(.L_x_12573) ;  /* 0x000000000010e947 */ /* 0x000fea0003800000 */
[----:B------:R-:W2:Y:S04]  /*15520*/  LDL R2, [R194+0x1c] ;  /* 0x00001c00c2027983 */ /* 0x000ea80000100800 */
[----:B------:R-:W3:Y:S01]  /*15530*/  LDL R4, [R194+0x20] ;  /* 0x00002000c2047983 */ /* 0x000ee20000100800 */
[----:B--2---:R-:W-:-:S05]  /*15540*/  IMAD.HI.U32 R75, R75, R2, RZ ;  /* 0x000000024b4b7227 */ /* 0x004fca00078e00ff */
[----:B---3--:R-:W-:-:S07]  /*15550*/  SHF.R.U32.HI R75, RZ, R4, R75 ;  /* 0x00000004ff4b7219 */ /* 0x008fce000001164b */
.L_x_12573:
[----:B------:R-:W-:Y:S05]  /*15560*/  BSYNC B1 ;  /* 0x0000000000017941 */ /* 0x000fea0003800000 */
.L_x_12569:
[----:B------:R-:W-:-:S05]  /*15570*/  IMAD R75, R74, R75, R12 ;  /* 0x0000004b4a4b7224 */ /* 0x000fca00078e020c */
[----:B------:R-:W-:Y:S02]  /*15580*/  VIADDMNMX R5, R75, R74, R5, PT ;  /* 0x0000004a4b057246 */ /* 0x000fe40003800105 */
[----:B------:R-:W-:-:S07]  /*15590*/  VIMNMX R6, R6, R75, !PT ;  /* 0x0000004b06067248 */ /* 0x000fce0007fe0100 */
.L_x_12568:
[----:B------:R-:W-:Y:S05]  /*155a0*/  BSYNC B0 ;  /* 0x0000000000007941 */ /* 0x000fea0003800000 */
.L_x_12567:
        /* <DEDUP_REMOVED lines=141> */
[----:B------:R-:W-:Y:S02]  /*15e80*/  FMNMX.FTZ R5, R71, R6, !PT ;  /* 0x0000000647057209 */ /* 0x000fe40007810000 */
[----:B------:R-:W2:Y:S04]  /*15e90*/  LD.E.64 R6, desc[UR36][R24.64+0x10] ;  /* 0x0000102418067980 */ /* 0x000ea8000c101b00 */
[----:B------:R-:W-:Y:S04]  /*15ea0*/  ST.E.64 desc[UR36][R24.64], R4 ;  /* 0x0000000418007985 */ /* 0x000fe8000c101b24 */
[----:B------:R-:W4:Y:S01]  /*15eb0*/  LD.E R75, desc[UR36][R24.64+0x4] ;  /* 0x00000424184b7980 */ /* 0x000f22000c101900 */
[----:B0-----:R-:W-:-:S05]  /*15ec0*/  FMNMX.FTZ R41, R4, R41, !PT ;  /* 0x0000002904297209 */ /* 0x001fca0007810000 */
[----:B------:R-:W0:Y:S02]  /*15ed0*/  SHFL.BFLY PT, R12, R41, 0x1, 0x1f ;  /* 0x0c201f00290c7f89 */ /* 0x000e2400000e0000 */
[----:B0-----:R-:W-:-:S05]  /*15ee0*/  FMNMX.FTZ R41, R41, R12, !PT ;  /* 0x0000000c29297209 */ /* 0x001fca0007810000 */
[----:B------:R-:W-:Y:S04]  /*15ef0*/  ST.E desc[UR36][R24.64], R41 ;  /* 0x0000002918007985 */ /* 0x000fe8000c101924 */
[----:B------:R-:W3:Y:S04]  /*15f00*/  LD.E R79, desc[UR36][R24.64] ;  /* 0x00000024184f7980 */ /* 0x000ee8000c101900 */
[----:B----4-:R-:W0:Y:S02]  /*15f10*/  SHFL.BFLY PT, R4, R75, 0x2, 0x1f ;  /* 0x0c401f004b047f89 */ /* 0x010e2400000e0000 */
[----:B0-----:R-:W-:-:S05]  /*15f20*/  FMNMX.FTZ R4, R4, R75, !PT ;  /* 0x0000004b04047209 */ /* 0x001fca0007810000 */
[----:B------:R-:W0:Y:S01]  /*15f30*/  SHFL.BFLY PT, R5, R4, 0x1, 0x1f ;  /* 0x0c201f0004057f89 */ /* 0x000e2200000e0000 */
[----:B---3--:R-:W-:Y:S01]  /*15f40*/  FMUL.FTZ R10, R28, R79 ;  /* 0x0000004f1c0a7220 */ /* 0x008fe20000410000 */
[----:B------:R-:W-:-:S04]  /*15f50*/  FSETP.NEU.FTZ.AND P0, PT, R79, -INF , PT ;  /* 0xff8000004f00780b */ /* 0x000fc80003f1d000 */
[----:B------:R-:W-:-:S05]  /*15f60*/  FSEL R12, R10, RZ, P0 ;  /* 0x000000ff0a0c7208 */ /* 0x000fca0000000000 */
[-CC-:B------:R-:W-:Y:S01]  /*15f70*/  FFMA.FTZ R154, R29, R28.reuse, -R12.reuse ;  /* 0x0000001c1d9a7223 */ /* 0x180fe2000001080c */
[----:B0-----:R-:W-:Y:S02]  /*15f80*/  FMNMX.FTZ R29, R4, R5, !PT ;  /* 0x00000005041d7209 */ /* 0x001fe40007810000 */
[----:B------:R-:W-:Y:S02]  /*15f90*/  FSEL R5, R79, RZ, P0 ;  /* 0x000000ff4f057208 */ /* 0x000fe40000000000 */
[C---:B------:R-:W-:Y:S01]  /*15fa0*/  FSETP.NEU.FTZ.AND P0, PT, R29.reuse, -INF , PT ;  /* 0xff8000001d00780b */ /* 0x040fe20003f1d000 */
[-C--:B------:R-:W-:Y:S01]  /*15fb0*/  FMUL.FTZ R4, R29, R28.reuse ;  /* 0x0000001c1d047220 */ /* 0x080fe20000410000 */
[----:B------:R-:W-:-:S04]  /*15fc0*/  FFMA.FTZ R184, R33, R28, -R12 ;  /* 0x0000001c21b87223 */ /* 0x000fc8000001080c */
[----:B------:R-:W-:Y:S01]  /*15fd0*/  FSEL R33, R4, RZ, P0 ;  /* 0x000000ff04217208 */ /* 0x000fe20000000000 */
[----:B------:R-:W-:-:S04]  /*15fe0*/  FADD.FTZ R5, R2, -R5 ;  /* 0x8000000502057221 */ /* 0x000fc80000010000 */
[-CC-:B------:R-:W-:Y:S01]  /*15ff0*/  FFMA.FTZ R172, R8, R28.reuse, -R33.reuse ;  /* 0x0000001c08ac7223 */ /* 0x180fe20000010821 */
[----:B------:R-:W-:Y:S01]  /*16000*/  FSEL R8, R29, RZ, P0 ;  /* 0x000000ff1d087208 */ /* 0x000fe20000000000 */
[-C--:B------:R-:W-:Y:S01]  /*16010*/  FFMA.FTZ R43, R77, R28.reuse, -R12 ;  /* 0x0000001c4d2b7223 */ /* 0x080fe2000001080c */
[-C--:B------:R-:W-:Y:S01]  /*16020*/  FMUL.FTZ R2, R5, R28.reuse ;  /* 0x0000001c05027220 */ /* 0x080fe20000410000 */
[-CC-:B------:R-:W-:Y:S02]  /*16030*/  FFMA.FTZ R153, R26, R28.reuse, -R33.reuse ;  /* 0x0000001c1a997223 */ /* 0x180fe40000010821 */
[----:B------:R-:W-:Y:S01]  /*16040*/  FADD.FTZ R3, R3, -R8 ;  /* 0x8000000803037221 */ /* 0x000fe20000010000 */
[-CC-:B------:R-:W-:Y:S01]  /*16050*/  FFMA.FTZ R152, R73, R28.reuse, -R12.reuse ;  /* 0x0000001c49987223 */ /* 0x180fe2000001080c */
[-CC-:B------:R-:W-:Y:S02]  /*16060*/  FFMA.FTZ R5, R27, R28.reuse, -R33.reuse ;  /* 0x0000001c1b057223 */ /* 0x180fe40000010821 */
[----:B------:R-:W-:Y:S01]  /*16070*/  FMUL.FTZ R3, R28, R3 ;  /* 0x000000031c037220 */ /* 0x000fe20000410000 */
        /* <DEDUP_REMOVED lines=12> */
[----:B------:R-:W4:Y:S01]  /*16140*/  MUFU.EX2 R41, R41 ;  /* 0x0000002900297308 */ /* 0x000f220000000800 */
[----:B------:R-:W-:-:S07]  /*16150*/  FFMA.FTZ R175, R9, R28, -R12 ;  /* 0x0000001c09af7223 */ /* 0x000fce000001080c */
        /* <DEDUP_REMOVED lines=35> */
[----:B0-----:R-:W-:Y:S01]  /*16390*/  FADD.FTZ R8, R182, R3 ;  /* 0x00000003b6087221 */ /* 0x001fe20000010000 */
[----:B------:R-:W-:-:S06]  /*163a0*/  FFMA.FTZ R167, R48, R28, -R12 ;  /* 0x0000001c30a77223 */ /* 0x000fcc000001080c */
[----:B------:R-:W0:Y:S01]  /*163b0*/  MUFU.EX2 R175, R175 ;  /* 0x000000af00af7308 */ /* 0x000e220000000800 */
[----:B--2---:R-:W-:Y:S01]  /*163c0*/  FADD.FTZ R3, R177, R6 ;  /* 0x00000006b1037221 */ /* 0x004fe20000010000 */
[----:B------:R-:W-:-:S06]  /*163d0*/  FFMA.FTZ R163, R50, R28, -R33 ;  /* 0x0000001c32a37223 */ /* 0x000fcc0000010821 */
        /* <DEDUP_REMOVED lines=50> */
[----:B--2---:R-:W-:-:S06]  /*16700*/  FADD.FTZ R3, R162, R3 ;  /* 0x00000003a2037221 */ /* 0x004fcc0000010000 */
[----:B------:R-:W0:Y:S01]  /*16710*/  MUFU.EX2 R156, R156 ;  /* 0x0000009c009c7308 */ /* 0x000e220000000800 */
[-C--:B------:R-:W-:Y:S01]  /*16720*/  FFMA.FTZ R14, R65, R28.reuse, -R12 ;  /* 0x0000001c410e7223 */ /* 0x080fe2000001080c */
[----:B------:R-:W-:-:S06]  /*16730*/  FFMA.FTZ R9, R67, R28, -R33 ;  /* 0x0000001c43097223 */ /* 0x000fcc0000010821 */
[----:B------:R-:W2:Y:S01]  /*16740*/  MUFU.EX2 R15, R15 ;  /* 0x0000000f000f7308 */ /* 0x000ea20000000800 */
[----:B-1----:R-:W-:Y:S01]  /*16750*/  FADD.FTZ R7, R159, R30 ;  /* 0x0000001e9f077221 */ /* 0x002fe20000010000 */
[----:B---3--:R-:W-:-:S06]  /*16760*/  FADD.FTZ R30, R20, R3 ;  /* 0x00000003141e7221 */ /* 0x008fcc0000010000 */
[----:B------:R-:W1:Y:S01]  /*16770*/  MUFU.EX2 R158, R158 ;  /* 0x0000009e009e7308 */ /* 0x000e620000000800 */
[-C--:B------:R-:W-:Y:S01]  /*16780*/  FFMA.FTZ R10, R68, R28.reuse, -R12 ;  /* 0x0000001c440a7223 */ /* 0x080fe2000001080c */
[----:B------:R-:W-:-:S06]  /*16790*/  FFMA.FTZ R6, R70, R28, -R33 ;  /* 0x0000001c46067223 */ /* 0x000fcc0000010821 */
[----:B------:R-:W3:Y:S01]  /*167a0*/  MUFU.EX2 R19, R19 ;  /* 0x0000001300137308 */ /* 0x000ee20000000800 */
[----:B----4-:R-:W-:Y:S01]  /*167b0*/  FADD.FTZ R3, R160, R7 ;  /* 0x00000007a0037221 */ /* 0x010fe20000010000 */
[----:B------:R-:W-:-:S06]  /*167c0*/  FADD.FTZ R30, R21, R30 ;  /* 0x0000001e151e7221 */ /* 0x000fcc0000010000 */
[----:B------:R-:W4:Y:S01]  /*167d0*/  MUFU.EX2 R13, R13 ;  /* 0x0000000d000d7308 */ /* 0x000f220000000800 */
[-C--:B------:R-:W-:Y:S01]  /*167e0*/  FFMA.FTZ R12, R69, R28.reuse, -R12 ;  /* 0x0000001c450c7223 */ /* 0x080fe2000001080c */
[----:B------:R-:W-:-:S06]  /*167f0*/  FFMA.FTZ R7, R71, R28, -R33 ;  /* 0x0000001c47077223 */ /* 0x000fcc0000010821 */
[----:B------:R-:W4:Y:S01]  /*16800*/  MUFU.EX2 R8, R8 ;  /* 0x0000000800087308 */ /* 0x000f220000000800 */
[----:B0-----:R-:W-:Y:S01]  /*16810*/  FADD.FTZ R3, R156, R3 ;  /* 0x000000039c037221 */ /* 0x001fe20000010000 */
[----:B--2---:R-:W-:-:S06]  /*16820*/  FADD.FTZ R30, R15, R30 ;  /* 0x0000001e0f1e7221 */ /* 0x004fcc0000010000 */
        /* <DEDUP_REMOVED lines=15> */
[----:B------:R-:W-:Y:S01]  /*16920*/  ST.E desc[UR36][R24.64+0x4], R29 ;  /* 0x0000041d18007985 */ /* 0x000fe2000c101924 */
[----:B------:R-:W-:-:S05]  /*16930*/  FADD.FTZ R31, R7, R28 ;  /* 0x0000001c071f7221 */ /* 0x000fca0000010000 */
[----:B------:R0:W-:Y:S04]  /*16940*/  ST.E.64 desc[UR36][R24.64+0x10], R30 ;  /* 0x0000101e18007985 */ /* 0x0001e8000c101b24 */
[----:B------:R-:W2:Y:S04]  /*16950*/  LD.E R3, desc[UR36][R22.64+0x3f4] ;  /* 0x0003f42416037980 */ /* 0x000ea8000c101900 */
        /* <DEDUP_REMOVED lines=77> */
[----:B------:R0:W-:Y:S04]  /*16e30*/  ST.E desc[UR36][R22.64+0x3f4], R3 ;  /* 0x0003f40316007985 */ /* 0x0001e8000c101924 */
        /* <DEDUP_REMOVED lines=48> */
[----:B0-----:R-:W3:Y:S04]  /*17140*/  LD.E R3, desc[UR36][R22.64+0x3dc] ;  /* 0x0003dc2416037980 */ /* 0x001ee8000c101900 */
[----:B------:R-:W3:Y:S04]  /*17150*/  LD.E R29, desc[UR36][R22.64+0x3e8] ;  /* 0x0003e824161d7980 */ /* 0x000ee8000c101900 */
[----:B------:R-:W3:Y:S04]  /*17160*/  LD.E R27, desc[UR36][R22.64+0x3ec] ;  /* 0x0003ec24161b7980 */ /* 0x000ee8000c101900 */
[----:B------:R-:W3:Y:S01]  /*17170*/  LD.E R25, desc[UR36][R22.64+0x3f8] ;  /* 0x0003f82416197980 */ /* 0x000ee2000c101900 */
[C---:B----4-:R-:W-:Y:S01]  /*17180*/  FMUL.FTZ R47, R26.reuse, R47 ;  /* 0x0000002f1a2f7220 */ /* 0x050fe20000410000 */
[C---:B------:R-:W-:Y:S01]  /*17190*/  FMUL.FTZ R53, R26.reuse, R53 ;  /* 0x000000351a357220 */ /* 0x040fe20000410000 */
[C---:B------:R-:W-:Y:S01]  /*171a0*/  FMUL.FTZ R51, R26.reuse, R51 ;  /* 0x000000331a337220 */ /* 0x040fe20000410000 */
[----:B------:R-:W-:Y:S01]  /*171b0*/  FMUL.FTZ R49, R26, R49 ;  /* 0x000000311a317220 */ /* 0x000fe20000410000 */
[C---:B------:R-:W-:Y:S01]  /*171c0*/  FMUL.FTZ R140, R2.reuse, R140 ;  /* 0x0000008c028c7220 */ /* 0x040fe20000410000 */
[----:B------:R0:W-:Y:S01]  /*171d0*/  ST.E desc[UR36][R22.64+0x38c], R47 ;  /* 0x00038c2f16007985 */ /* 0x0001e2000c101924 */
[C---:B------:R-:W-:Y:S01]  /*171e0*/  FMUL.FTZ R138, R2.reuse, R138 ;  /* 0x0000008a028a7220 */ /* 0x040fe20000410000 */
[C---:B------:R-:W-:Y:S01]  /*171f0*/  FMUL.FTZ R136, R2.reuse, R136 ;  /* 0x0000008802887220 */ /* 0x040fe20000410000 */
[C---:B------:R-:W-:Y:S01]  /*17200*/  FMUL.FTZ R134, R2.reuse, R134 ;  /* 0x0000008602867220 */ /* 0x040fe20000410000 */
        /* <DEDUP_REMOVED lines=68> */
[C---:B--2---:R-:W-:Y:S01]  /*17650*/  FMUL.FTZ R141, R26.reuse, R141 ;  /* 0x0000008d1a8d7220 */ /* 0x044fe20000410000 */
[----:B------:R-:W-:Y:S01]  /*17660*/  ST.E desc[UR36][R22.64+0x3fc], R142 ;  /* 0x0003fc8e16007985 */ /* 0x000fe2000c101924 */
        /* <DEDUP_REMOVED lines=173> */
[----:B------:R4:W-:Y:S01]  /*18140*/  ST.E desc[UR36][R22.64+0x3f8], R53 ;  /* 0x0003f83516007985 */ /* 0x0009e2000c101924 */
[----:B------:R1:W-:Y:S06]  /*18150*/  BAR.SYNC.DEFER_BLOCKING R207, 0x100 ;  /* 0x000400cf0000751d */ /* 0x0003ec0000010000 */
[----:B0-----:R-:W4:Y:S04]  /*18160*/  LDL R45, [R1+0x1f0] ;  /* 0x0001f000012d7983 */ /* 0x001f280000100800 */
[----:B------:R-:W2:Y:S04]  /*18170*/  LD.E R55, desc[UR36][R22.64+0x200] ;  /* 0x0002002416377980 */ /* 0x000ea8000c101900 */
        /* <DEDUP_REMOVED lines=74> */
[----:B--2---:R0:W-:Y:S04]  /*18620*/  ST.E desc[UR36][R22.64+0x200], R55 ;  /* 0x0002003716007985 */ /* 0x0041e8000c101924 */
        /* <DEDUP_REMOVED lines=50> */
[----:B----4-:R-:W4:Y:S04]  /*18950*/  LD.E R51, desc[UR36][R22.64+0x3f4] ;  /* 0x0003f42416337980 */ /* 0x010f28000c101900 */
[----:B------:R-:W4:Y:S04]  /*18960*/  LD.E R53, desc[UR36][R22.64+0x3f8] ;  /* 0x0003f82416357980 */ /* 0x000f28000c101900 */
[----:B0-----:R-:W4:Y:S04]  /*18970*/  LD.E R55, desc[UR36][R22.64+0x3fc] ;  /* 0x0003fc2416377980 */ /* 0x001f28000c101900 */
        /* <DEDUP_REMOVED lines=74> */
[----:B--2---:R2:W-:Y:S04]  /*18e20*/  ST.E desc[UR36][R22.64+0x32c], R46 ;  /* 0x00032c2e16007985 */ /* 0x0045e8000c101924 */
        /* <DEDUP_REMOVED lines=48> */
[----:B---3--:R3:W-:Y:S04]  /*19130*/  ST.E desc[UR36][R22.64+0x3f0], R49 ;  /* 0x0003f03116007985 */ /* 0x0087e8000c101924 */
[----:B----4-:R4:W-:Y:S04]  /*19140*/  ST.E desc[UR36][R22.64+0x3f4], R51 ;  /* 0x0003f43316007985 */ /* 0x0109e8000c101924 */
[----:B------:R4:W-:Y:S04]  /*19150*/  ST.E desc[UR36][R22.64+0x3f8], R53 ;  /* 0x0003f83516007985 */ /* 0x0009e8000c101924 */
[----:B------:R4:W-:Y:S04]  /*19160*/  ST.E desc[UR36][R22.64+0x3fc], R55 ;  /* 0x0003fc3716007985 */ /* 0x0009e8000c101924 */
[----:B0-----:R-:W4:Y:S04]  /*19170*/  LD.E.64 R2, desc[UR36][R22.64+0x88] ;  /* 0x0000882416027980 */ /* 0x001f28000c101b00 */
[----:B-1----:R-:W4:Y:S01]  /*19180*/  LDL R24, [R1+0x68] ;  /* 0x0000680001187983 */ /* 0x002f220000100800 */
[----:B------:R-:W-:-:S02]  /*19190*/  F2FP.BF16.F32.PACK_AB R152, R152, R43 ;  /* 0x0000002b9898723e */ /* 0x000fc400000010ff */
[----:B------:R-:W-:Y:S01]  /*191a0*/  F2FP.BF16.F32.PACK_AB R154, R154, R41 ;  /* 0x000000299a9a723e */ /* 0x000fe200000010ff */
        /* <DEDUP_REMOVED lines=133> */
[----:B------:R-:W-:Y:S01]  /*19a00*/  F2FP.BF16.F32.PACK_AB R155, R4, R155 ;  /* 0x0000009b049b723e */ /* 0x000fe200000010ff */
[----:B------:R-:W-:Y:S01]  /*19a10*/  VOTEU.ANY UP0, P0 ;  /* 0x00000000003f7886 */ /* 0x000fe20000000100 */
[----:B------:R-:W-:Y:S02]  /*19a20*/  VIADD R4, R2, 0x80 ;  /* 0x0000008002047836 */ /* 0x000fe40000000000 */
        /* <DEDUP_REMOVED lines=1094> */
.L_x_12575:
[----:B------:R-:W-:Y:S05]  /*1de90*/  BSYNC B0 ;  /* 0x0000000000007941 */ /* 0x000fea0003800000 */
.L_x_12574:
        /* <DEDUP_REMOVED lines=9> */
.L_x_12543:
        /* <DEDUP_REMOVED lines=274> */
[----:B-1----:R-:W-:Y:S01]  /*1f050*/  @!P2 LOP3.LUT R14, R19, 0x1, RZ, 0x3c, !PT ;  /* 0x00000001130ea812 */ /* 0x002fe200078e3cff */
        /* <DEDUP_REMOVED lines=34> */
.L_x_12473:
[----:B------:R-:W1:Y:S08]  /*1f280*/  S2UR UR13, SR_CgaCtaId ;  /* 0x00000000000d79c3 */ /* 0x000e700000008800 */
[----:B------:R-:W-:Y:S06]  /*1f290*/  BAR.SYNC.DEFER_BLOCKING 0x5, 0x180 ;  /* 0x0146000000007b1d */ /* 0x000fec0000010000 */
[----:B------:R-:W-:Y:S01]  /*1f2a0*/  UMOV UR42, 0x400 ;  /* 0x00000400002a7882 */ /* 0x000fe20000000000 */
[----:B------:R-:W-:Y:S01]  /*1f2b0*/  BSSY B0, `(.L_x_12577) ;  /* 0x00002b5000007945 */ /* 0x000fe20003800000 */
[----:B-1----:R-:W-:-:S09]  /*1f2c0*/  ULEA UR42, UR13, UR42, 0x18 ;  /* 0x0000002a0d2a7291 */ /* 0x002fd2000f8ec03f */
[----:B0-2---:R-:W0:Y:S02]  /*1f2d0*/  LDS.128 R4, [UR42+0x324d0] ;  /* 0x0324d02aff047984 */ /* 0x005e240008000c00 */
[----:B0-----:R-:W-:Y:S02]  /*1f2e0*/  R2UR UR12, R5 ;  /* 0x00000000050c72ca */ /* 0x001fe400000e0000 */
[----:B------:R-:W-:Y:S02]  /*1f2f0*/  R2UR UR6, R6 ;  /* 0x00000000060672ca */ /* 0x000fe400000e0000 */
[----:B------:R-:W-:Y:S01]  /*1f300*/  R2UR UR5, R7 ;  /* 0x00000000070572ca */ /* 0x000fe200000e0000 */
[----:B------:R-:W-:Y:S06]  /*1f310*/  BAR.ARV 0x4, 0x180 ;  /* 0x0106000000007b1d */ /* 0x000fec0000002000 */
[----:B------:R-:W-:Y:S08]  /*1f320*/  @P0 BRA `(.L_x_12578) ;  /* 0x0000001c00500947 */ /* 0x000ff00003800000 */
        /* <DEDUP_REMOVED lines=29> */
[----:B------:R-:W4:Y:S01]  /*1f500*/  LDL R144, [R1+0x440] ;  /* 0x0004400001907983 */ /* 0x000f220000100800 */
[----:B------:R-:W-:Y:S01]  /*1f510*/  R2UR UR4, R202 ;  /* 0x00000000ca0472ca */ /* 0x000fe200000e0000 */
[----:B------:R-:W-:-:S02]  /*1f520*/  ULDC.64 UR8, c[0x0][0xd00] ;  /* 0x0003400000087ab9 */ /* 0x000fc40000000a00 */
        /* <DEDUP_REMOVED lines=8> */
[----:B------:R-:W-:-:S02]  /*1f5b0*/  IADD3 R143, P0, R196, 0xc040, RZ ;  /* 0x0000c040c48f7810 */ /* 0x000fc40007f1e0ff */
[----:B------:R-:W-:Y:S02]  /*1f5c0*/  LOP3.LUT R3, R196, 0x380, RZ, 0xc0, !PT ;  /* 0x00000380c4037812 */ /* 0x000fe400078ec0ff */
[----:B------:R-:W-:Y:S02]  /*1f5d0*/  LOP3.LUT R2, R143, 0x380, RZ, 0xc0, !PT ;  /* 0x000003808f027812 */ /* 0x000fe400078ec0ff */
[----:B------:R-:W-:Y:S02]  /*1f5e0*/  SHF.R.U64 R3, R3, 0x3, RZ ;  /* 0x0000000303037819 */ /* 0x000fe400000012ff */
[----:B------:R-:W-:Y:S02]  /*1f5f0*/  SHF.R.U64 R2, R2, 0x3, RZ ;  /* 0x0000000302027819 */ /* 0x000fe400000012ff */
[----:B------:R-:W-:Y:S02]  /*1f600*/  IADD3 R141, P1, R196, 0xc020, RZ ;  /* 0x0000c020c48d7810 */ /* 0x000fe40007f3e0ff */
[----:B------:R-:W-:Y:S01]  /*1f610*/  LOP3.LUT R2, R2, R143, RZ, 0x3c, !PT ;  /* 0x0000008f02027212 */ /* 0x000fe200078e3cff */
[----:B------:R-:W-:Y:S01]  /*1f620*/  IMAD.MOV.U32 R143, RZ, RZ, R197 ;  /* 0x000000ffff8f7224 */ /* 0x000fe200078e00c5 */
[----:B------:R-:W-:-:S02]  /*1f630*/  IADD3 R19, P2, R196, 0xc000, RZ ;  /* 0x0000c000c4137810 */ /* 0x000fc40007f5e0ff */
[----:B------:R-:W-:Y:S02]  /*1f640*/  LOP3.LUT R142, R3, R196, RZ, 0x3c, !PT ;  /* 0x000000c4038e7212 */ /* 0x000fe400078e3cff */
[----:B------:R-:W-:Y:S02]  /*1f650*/  LOP3.LUT R140, R141, 0x380, RZ, 0xc0, !PT ;  /* 0x000003808d8c7812 */ /* 0x000fe400078ec0ff */
[----:B------:R-:W-:Y:S02]  /*1f660*/  LOP3.LUT R0, R19, 0x380, RZ, 0xc0, !PT ;  /* 0x0000038013007812 */ /* 0x000fe400078ec0ff */
[----:B------:R-:W-:Y:S02]  /*1f670*/  MOV R142, R142 ;  /* 0x0000008e008e7202 */ /* 0x000fe40000000f00 */
[----:B------:R-:W-:Y:S02]  /*1f680*/  SHF.R.U64 R140, R140, 0x3, RZ ;  /* 0x000000038c8c7819 */ /* 0x000fe400000012ff */
[----:B------:R-:W-:Y:S01]  /*1f690*/  SHF.R.U64 R0, R0, 0x3, RZ ;  /* 0x0000000300007819 */ /* 0x000fe200000012ff */
[--C-:B------:R-:W-:Y:S01]  /*1f6a0*/  IMAD.X R21, RZ, RZ, R197.reuse, P2 ;  /* 0x000000ffff157224 */ /* 0x100fe200010e06c5 */
[----:B------:R-:W-:Y:S01]  /*1f6b0*/  LOP3.LUT R140, R140, R141, RZ, 0x3c, !PT ;  /* 0x0000008d8c8c7212 */ /* 0x000fe200078e3cff */
[--C-:B------:R-:W-:Y:S01]  /*1f6c0*/  IMAD.X R141, RZ, RZ, R197.reuse, P1 ;  /* 0x000000ffff8d7224 */ /* 0x100fe200008e06c5 */
[----:B------:R-:W-:Y:S01]  /*1f6d0*/  LOP3.LUT R20, R0, R19, RZ, 0x3c, !PT ;  /* 0x0000001300147212 */ /* 0x000fe200078e3cff */
[----:B------:R-:W-:Y:S01]  /*1f6e0*/  UISETP.NE.U32.AND UP0, UPT, UR8, URZ, UPT ;  /* 0x0000003f0800728c */ /* 0x000fe2000bf05070 */
[----:B------:R-:W-:-:S02]  /*1f6f0*/  IMAD.X R3, RZ, RZ, R197, P0 ;  /* 0x000000ffff037224 */ /* 0x000fc400000e06c5 */
[----:B------:R-:W-:Y:S01]  /*1f700*/  MOV R0, R20 ;  /* 0x0000001400007202 */ /* 0x000fe20000000f00 */
[----:B------:R-:W-:Y:S01]  /*1f710*/  UISETP.NE.AND.EX UP0, UPT, UR9, URZ, UPT, UP0 ;  /* 0x0000003f0900728c */ /* 0x000fe2000bf05300 */
[----:B------:R-:W-:Y:S01]  /*1f720*/  MOV R140, R140 ;  /* 0x0000008c008c7202 */ /* 0x000fe20000000f00 */
[----:B------:R-:W0:Y:S01]  /*1f730*/  LDC R20, c[0x0][0xce8] ;  /* 0x00033a00ff147b82 */ /* 0x000e220000000800 */
[----:B------:R-:W-:Y:S01]  /*1f740*/  ULDC.64 UR8, c[0x0][0xd00] ;  /* 0x0003400000087ab9 */ /* 0x000fe20000000a00 */
[----:B------:R-:W-:Y:S01]  /*1f750*/  MOV R2, R2 ;  /* 0x0000000200027202 */ /* 0x000fe20000000f00 */
[----:B------:R-:W-:Y:S01]  /*1f760*/  UIMAD.WIDE UR8, UR4, 0x4, UR8 ;  /* 0x00000004040878a5 */ /* 0x000fe2000f8e0208 */
[----:B------:R-:W-:Y:S02]  /*1f770*/  PLOP3.LUT P1, PT, PT, PT, UP0, 0x80, 0x0 ;  /* 0x000000000000781c */ /* 0x000fe40003f2f008 */
        /* <DEDUP_REMOVED lines=56> */
[----:B------:R-:W-:-:S03]  /*1fb00*/  F2FP.BF16.F32.PACK_AB R50, R45, R44 ;  /* 0x0000002c2d32723e */ /* 0x000fc600000010ff */
[----:B------:R1:W-:Y:S01]  /*1fb10*/  STSM.16.M88.4 [R229], R80 ;  /* 0x00000050e5007844 */ /* 0x0003e20000000200 */
        /* <DEDUP_REMOVED lines=15> */
[----:B------:R-:W-:Y:S01]  /*1fc10*/  F2FP.BF16.F32.PACK_AB R27, R15, R14 ;  /* 0x0000000e0f1b723e */ /* 0x000fe200000010ff */
[----:B------:R1:W-:Y:S01]  /*1fc20*/  STSM.16.M88.4 [R219], R48 ;  /* 0x00000030db007844 */ /* 0x0003e20000000200 */
[----:B------:R-:W-:-:S02]  /*1fc30*/  F2FP.BF16.F32.PACK_AB R10, R5, R4 ;  /* 0x00000004050a723e */ /* 0x000fc400000010ff */
[----:B------:R-:W-:Y:S01]  /*1fc40*/  F2FP.BF16.F32.PACK_AB R11, R7, R6 ;  /* 0x00000006070b723e */ /* 0x000fe200000010ff */
[----:B------:R1:W-:Y:S01]  /*1fc50*/  STSM.16.M88.4 [R0], R40 ;  /* 0x0000002800007844 */ /* 0x0003e20000000200 */
[----:B------:R-:W-:-:S03]  /*1fc60*/  IMAD.U32 R4, RZ, RZ, UR8 ;  /* 0x00000008ff047e24 */ /* 0x000fc6000f8e00ff */
[----:B------:R1:W-:Y:S01]  /*1fc70*/  STSM.16.M88.4 [R140], R32 ;  /* 0x000000208c007844 */ /* 0x0003e20000000200 */
[----:B------:R-:W-:Y:S01]  /*1fc80*/  IMAD.U32 R5, RZ, RZ, UR9 ;  /* 0x00000009ff057e24 */ /* 0x000fe2000f8e00ff */
[----:B------:R-:W-:Y:S02]  /*1fc90*/  ULDC.64 UR8, c[0x0][0xd08] ;  /* 0x0003420000087ab9 */ /* 0x000fe40000000a00 */
[----:B------:R1:W-:Y:S04]  /*1fca0*/  STSM.16.M88.4 [R2], R24 ;  /* 0x0000001802007844 */ /* 0x0003e80000000200 */
[----:B------:R1:W-:Y:S01]  /*1fcb0*/  STSM.16.M88.4 [R218], R8 ;  /* 0x00000008da007844 */ /* 0x0003e20000000200 */
[----:B------:R-:W-:Y:S01]  /*1fcc0*/  UISETP.NE.U32.AND UP1, UPT, UR8, URZ, UPT ;  /* 0x0000003f0800728c */ /* 0x000fe2000bf25070 */
[----:B------:R-:W-:Y:S03]  /*1fcd0*/  BAR.SYNC.DEFER_BLOCKING 0x1, 0x100 ;  /* 0x0044000000007b1d */ /* 0x000fe60000010000 */
[----:B------:R-:W-:-:S06]  /*1fce0*/  UISETP.NE.AND.EX UP1, UPT, UR9, URZ, UPT, UP1 ;  /* 0x0000003f0900728c */ /* 0x000fcc000bf25310 */
[----:B------:R-:W-:-:S05]  /*1fcf0*/  PLOP3.LUT P2, PT, PT, PT, UP1, 0x80, 0x0 ;  /* 0x000000000000781c */ /* 0x000fca0003f4f018 */
[----:B------:R-:W-:Y:S02]  /*1fd00*/  @UP1 ULDC.64 UR8, c[0x0][0xd08] ;  /* 0x0003420000081ab9 */ /* 0x000fe40000000a00 */
[----:B------:R-:W-:-:S03]  /*1fd10*/  @UP1 UIMAD.WIDE UR8, UR4, 0x4, UR8 ;  /* 0x00000004040818a5 */ /* 0x000fc6000f8e0208 */
[----:B------:R-:W-:Y:S02]  /*1fd20*/  ULDC UR4, c[0x0][0xb88] ;  /* 0x0002e20000047ab9 */ /* 0x000fe40000000800 */
[----:B------:R-:W-:Y:S02]  /*1fd30*/  IMAD.U32 R19, RZ, RZ, UR4 ;  /* 0x00000004ff137e24 */ /* 0x000fe4000f8e00ff */
[----:B------:R-:W-:Y:S01]  /*1fd40*/  IMAD.U32 R6, RZ, RZ, UR8 ;  /* 0x00000008ff067e24 */ /* 0x000fe2000f8e00ff */
[----:B------:R-:W2:Y:S01]  /*1fd50*/  @P1 LDG.E R3, desc[UR36][R4.64] ;  /* 0x0000002404031981 */ /* 0x000ea2000c1e1900 */
[----:B------:R-:W-:-:S05]  /*1fd60*/  IMAD.U32 R7, RZ, RZ, UR9 ;  /* 0x00000009ff077e24 */ /* 0x000fca000f8e00ff */
[----:B------:R1:W5:Y:S01]  /*1fd70*/  @P2 LDG.E R19, desc[UR36][R6.64] ;  /* 0x0000002406132981 */ /* 0x000362000c1e1900 */
[----:B------:R-:W-:Y:S01]  /*1fd80*/  UMOV UR4, URZ ;  /* 0x0000003f00047c82 */ /* 0x000fe20008000000 */
[----:B------:R-:W-:Y:S02]  /*1fd90*/  LOP3.LUT P0, RZ, R210, 0x3, RZ, 0xc0, !PT ;  /* 0x00000003d2ff7812 */ /* 0x000fe4000780c0ff */
[----:B--2---:R-:W-:Y:S01]  /*1fda0*/  @P1 R2UR UR4, R3 ;  /* 0x00000000030412ca */ /* 0x004fe200000e0000 */
[----:B01----:R-:W-:-:S14]  /*1fdb0*/  @P2 BRA `(.L_x_12579) ;  /* 0x0000000000102947 */ /* 0x003fdc0003800000 */
[----:B------:R-:W-:Y:S05]  /*1fdc0*/  @!P1 BRA `(.L_x_12579) ;  /* 0x00000000000c9947 */ /* 0x000fea0003800000 */
[----:B------:R-:W2:Y:S04]  /*1fdd0*/  LDG.E R0, desc[UR36][R4.64] ;  /* 0x0000002404007981 */ /* 0x000ea8000c1e1900 */
[----:B-----5:R-:W2:Y:S02]  /*1fde0*/  LDG.E R19, desc[UR36][R4.64+0x4] ;  /* 0x0000042404137981 */ /* 0x020ea4000c1e1900 */
[----:B--2---:R-:W-:-:S07]  /*1fdf0*/  IMAD.IADD R19, R19, 0x1, -R0 ;  /* 0x0000000113137824 */ /* 0x004fce00078e0a00 */
.L_x_12579:
[----:B------:R-:W2:Y:S01]  /*1fe00*/  LDL R0, [R1+0x458] ;  /* 0x0004580001007983 */ /* 0x000ea20000100800 */
[----:B-----5:R-:W-:Y:S01]  /*1fe10*/  IMAD R19, R19, R20, RZ ;  /* 0x0000001413137224 */ /* 0x020fe200078e02ff */
[----:B------:R-:W-:Y:S01]  /*1fe20*/  R2UR UR15, R202 ;  /* 0x00000000ca0f72ca */ /* 0x000fe200000e0000 */
[----:B------:R-:W-:Y:S01]  /*1fe30*/  VIADD R12, R204, UR60 ;  /* 0x0000003ccc0c7c36 */ /* 0x000fe20008000000 */
[----:B------:R-:W-:Y:S01]  /*1fe40*/  ISETP.NE.AND P1, PT, R20, 0x1, PT ;  /* 0x000000011400780c */ /* 0x000fe20003f25270 */
[----:B------:R-:W-:Y:S01]  /*1fe50*/  USHF.R.S32.HI UR18, URZ, 0x1f, UR61 ;  /* 0x0000001f3f127899 */ /* 0x000fe2000801143d */
[----:B------:R-:W-:Y:S02]  /*1fe60*/  ULDC.64 UR16, c[0x0][0xc90] ;  /* 0x0003240000107ab9 */ /* 0x000fe40000000a00 */
[----:B------:R-:W-:-:S09]  /*1fe70*/  ISETP.GE.OR P2, PT, R12, R19, P0 ;  /* 0x000000130c00720c */ /* 0x000fd20000746670 */
[----:B------:R-:W0:Y:S04]  /*1fe80*/  @P1 LDC R2, c[0x0][0xcec] ;  /* 0x00033b00ff021b82 */ /* 0x000e280000000800 */
[----:B------:R-:W3:Y:S01]  /*1fe90*/  @!P2 LDL R11, [R1+0x420] ;  /* 0x00042000010ba983 */ /* 0x000ee20000100800 */
[----:B------:R-:W-:Y:S02]  /*1fea0*/  USHF.R.S32.HI UR7, URZ, 0x1f, UR15 ;  /* 0x0000001f3f077899 */ /* 0x000fe4000801140f */
[----:B------:R-:W-:Y:S01]  /*1feb0*/  USHF.R.S32.HI UR11, URZ, 0x1f, UR4 ;  /* 0x0000001f3f0b7899 */ /* 0x000fe20008011404 */
[----:B------:R-:W1:Y:S01]  /*1fec0*/  @P1 LDC R3, c[0x0][0xcf0] ;  /* 0x00033c00ff031b82 */ /* 0x000e620000000800 */
[----:B------:R-:W-:Y:S01]  /*1fed0*/  UIMAD UR14, UR18, UR16, URZ ;  /* 0x00000010120e72a4 */ /* 0x000fe2000f8e023f */
[----:B------:R-:W-:Y:S01]  /*1fee0*/  UMOV UR10, UR4 ;  /* 0x00000004000a7c82 */ /* 0x000fe20008000000 */
[----:B------:R-:W-:-:S02]  /*1fef0*/  USEL UR20, UR7, URZ, !UP0 ;  /* 0x0000003f07147287 */ /* 0x000fc4000c000000 */
[----:B------:R-:W-:Y:S02]  /*1ff00*/  UIMAD.WIDE.U32 UR8, UR61, UR16, UR10 ;  /* 0x000000103d0872a5 */ /* 0x000fe4000f8e000a */
[----:B------:R-:W-:Y:S01]  /*1ff10*/  UIMAD UR14, UR61, UR17, UR14 ;  /* 0x000000113d0e72a4 */ /* 0x000fe2000f8e020e */
[----:B------:R-:W4:Y:S01]  /*1ff20*/  @P1 LDC R77, c[0x0][0xcf0] ;  /* 0x00033c00ff4d1b82 */ /* 0x000f220000000800 */
[----:B------:R-:W-:Y:S01]  /*1ff30*/  USEL UR19, UR15, URZ, !UP0 ;  /* 0x0000003f0f137287 */ /* 0x000fe2000c000000 */
[----:B------:R-:W-:Y:S01]  /*1ff40*/  ULDC.64 UR16, c[0x0][0xc98] ;  /* 0x0003260000107ab9 */ /* 0x000fe20000000a00 */
[----:B------:R-:W-:Y:S02]  /*1ff50*/  UIADD3 UR9, UR9, UR14, URZ ;  /* 0x0000000e09097290 */ /* 0x000fe4000fffe03f */
[----:B------:R-:W-:Y:S02]  /*1ff60*/  UIMAD UR7, UR20, UR16, URZ ;  /* 0x00000010140772a4 */ /* 0x000fe4000f8e023f */
[----:B------:R-:W-:-:S02]  /*1ff70*/  UIMAD.WIDE.U32 UR8, UR19, UR16, UR8 ;  /* 0x00000010130872a5 */ /* 0x000fc4000f8e0008 */
[----:B------:R-:W-:Y:S01]  /*1ff80*/  UIMAD UR7, UR19, UR17, UR7 ;  /* 0x00000011130772a4 */ /* 0x000fe2000f8e0207 */
[----:B------:R-:W-:-:S05]  /*1ff90*/  ULDC.64 UR14, c[0x0][0xc88] ;  /* 0x00032200000e7ab9 */ /* 0x000fca0000000a00 */
[----:B------:R-:W-:Y:S02]  /*1ffa0*/  IMAD.U32 R7, RZ, RZ, UR7 ;  /* 0x00000007ff077e24 */ /* 0x000fe4000f8e00ff */
[----:B--2---:R-:W-:-:S04]  /*1ffb0*/  VIADD R5, R0, UR60 ;  /* 0x0000003c00057c36 */ /* 0x004fc80008000000 */
[----:B0-----:R-:W-:-:S04]  /*1ffc0*/  @P1 IMAD.HI.U32 R2, R5, R2, RZ ;  /* 0x0000000205021227 */ /* 0x001fc800078e00ff */
[----:B------:R-:W-:Y:S01]  /*1ffd0*/  IMAD.MOV.U32 R0, RZ, RZ, R5 ;  /* 0x000000ffff007224 */ /* 0x000fe200078e0005 */
[----:B-1----:R-:W-:-:S04]  /*1ffe0*/  @P1 SHF.R.U32.HI R0, RZ, R3, R2 ;  /* 0x00000003ff001219 */ /* 0x002fc80000011602 */
[--C-:B------:R-:W-:Y:S01]  /*1fff0*/  SHF.R.S32.HI R4, RZ, 0x1f, R0.reuse ;  /* 0x0000001fff047819 */ /* 0x100fe20000011400 */
[----:B------:R-:W-:-:S04]  /*20000*/  IMAD.MOV R2, RZ, RZ, -R0 ;  /* 0x000000ffff027224 */ /* 0x000fc800078e0a00 */
[----:B------:R-:W-:Y:S01]  /*20010*/  IMAD R5, R20, R2, R5 ;  /* 0x0000000214057224 */ /* 0x000fe200078e0205 */
[----:B------:R-:W-:-:S04]  /*20020*/  IADD3 R2, P3, R0, UR8, RZ ;  /* 0x0000000800027c10 */ /* 0x000fc8000ff7e0ff */
[----:B------:R-:W-:-:S05]  /*20030*/  SHF.R.S32.HI R3, RZ, 0x1f, R5 ;  /* 0x0000001fff037819 */ /* 0x000fca0000011405 */
[----:B------:R-:W-:Y:S01]  /*20040*/  IMAD R0, R3, UR14, RZ ;  /* 0x0000000e03007c24 */ /* 0x000fe2000f8e02ff */
[----:B------:R-:W-:Y:S01]  /*20050*/  IADD3.X R3, R4, UR9, R7, P3, !PT ;  /* 0x0000000904037c10 */ /* 0x000fe20009ffe407 */
[----:B------:R-:W-:Y:S02]  /*20060*/  ULDC.64 UR8, c[0x0][0xc50] ;  /* 0x0003140000087ab9 */ /* 0x000fe40000000a00 */
[C---:B------:R-:W-:Y:S02]  /*20070*/  IMAD R7, R5.reuse, UR15, R0 ;  /* 0x0000000f05077c24 */ /* 0x040fe4000f8e0200 */
[----:B------:R-:W-:Y:S01]  /*20080*/  IMAD.WIDE.U32 R2, R5, UR14, R2 ;  /* 0x0000000e05027c25 */ /* 0x000fe2000f8e0002 */
[----:B------:R-:W-:-:S03]  /*20090*/  ULDC.64 UR14, c[0x0][0xba0] ;  /* 0x0002e800000e7ab9 */ /* 0x000fc60000000a00 */
[----:B------:R-:W-:Y:S01]  /*200a0*/  IMAD.IADD R3, R3, 0x1, R7 ;  /* 0x0000000103037824 */ /* 0x000fe200078e0207 */
[----:B------:R-:W-:Y:S01]  /*200b0*/  LEA R6, P3, R2, UR8, 0x2 ;  /* 0x0000000802067c11 */ /* 0x000fe2000f8610ff */
[----:B------:R-:W-:-:S03]  /*200c0*/  VIADD R0, R12, 0x8 ;  /* 0x000000080c007836 */ /* 0x000fc60000000000 */
[----:B------:R-:W-:Y:S01]  /*200d0*/  LEA.HI.X R10, R2, UR9, R3, 0x2, P3 ;  /* 0x00000009020a7c11 */ /* 0x000fe200098f1403 */
[----:B------:R-:W-:Y:S01]  /*200e0*/  SHFL.IDX PT, R8, R6, RZ, 0x1c1f ;  /* 0x001c1fff06087589 */ /* 0x000fe200000e0000 */
[----:B------:R-:W-:-:S03]  /*200f0*/  ISETP.GE.OR P0, PT, R0, R19, P0 ;  /* 0x000000130000720c */ /* 0x000fc60000706670 */
[----:B------:R-:W3:Y:S04]  /*20100*/  SHFL.IDX PT, R9, R10, RZ, 0x1c1f ;  /* 0x001c1fff0a097589 */ /* 0x000ee800000e0000 */
[----:B---3--:R0:W-:Y:S06]  /*20110*/  @!P2 ST.E desc[UR36][R8.64], R11 ;  /* 0x0000000b0800a985 */ /* 0x0081ec000c101924 */
[----:B------:R-:W2:Y:S01]  /*20120*/  @!P0 LDL R21, [R1+0x424] ;  /* 0x0004240001158983 */ /* 0x000ea20000100800 */
[----:B------:R-:W-:-:S02]  /*20130*/  IMAD R0, R208, 0x40, R189 ;  /* 0x00000040d0007824 */ /* 0x000fc400078e02bd */
[----:B------:R-:W-:Y:S01]  /*20140*/  IMAD.MOV.U32 R3, RZ, RZ, 0x2 ;  /* 0x00000002ff037424 */ /* 0x000fe200078e00ff */
[----:B------:R-:W-:Y:S03]  /*20150*/  SHFL.IDX PT, R54, R6, 0x1, 0x1c1f ;  /* 0x003c1f0006367f89 */ /* 0x000fe600000e0000 */
[----:B------:R-:W-:Y:S01]  /*20160*/  IMAD.WIDE R2, R0, R3, UR58 ;  /* 0x0000003a00027e25 */ /* 0x000fe2000f8e0203 */
[----:B------:R-:W2:Y:S02]  /*20170*/  SHFL.IDX PT, R55, R10, 0x1, 0x1c1f ;  /* 0x003c1f000a377f89 */ /* 0x000ea400000e0000 */
[C---:B------:R-:W-:Y:S02]  /*20180*/  IADD3 R25, P4, R2.reuse, 0x3000, RZ ;  /* 0x0000300002197810 */ /* 0x040fe40007f9e0ff */
[C---:B------:R-:W-:Y:S02]  /*20190*/  IADD3 R29, P5, R2.reuse, 0x4000, RZ ;  /* 0x00004000021d7810 */ /* 0x040fe40007fbe0ff */
[----:B------:R-:W-:-:S02]  /*201a0*/  IADD3 R33, P6, R2, 0x5000, RZ ;  /* 0x0000500002217810 */ /* 0x000fc40007fde0ff */
[----:B------:R-:W-:Y:S02]  /*201b0*/  LOP3.LUT R24, R25, 0x380, RZ, 0xc0, !PT ;  /* 0x0000038019187812 */ /* 0x000fe400078ec0ff */
[----:B------:R-:W-:Y:S02]  /*201c0*/  LOP3.LUT R28, R29, 0x380, RZ, 0xc0, !PT ;  /* 0x000003801d1c7812 */ /* 0x000fe400078ec0ff */
[----:B------:R-:W-:Y:S02]  /*201d0*/  LOP3.LUT R32, R33, 0x380, RZ, 0xc0, !PT ;  /* 0x0000038021207812 */ /* 0x000fe400078ec0ff */
[C---:B------:R-:W-:Y:S02]  /*201e0*/  IADD3 R7, P2, R2.reuse, 0x1000, RZ ;  /* 0x0000100002077810 */ /* 0x040fe40007f5e0ff */
[----:B------:R-:W-:Y:S02]  /*201f0*/  IADD3 R5, P3, R2, 0x2000, RZ ;  /* 0x0000200002057810 */ /* 0x000fe40007f7e0ff */
[----:B------:R-:W-:Y:S01]  /*20200*/  SHF.R.U64 R24, R24, 0x3, RZ ;  /* 0x0000000318187819 */ /* 0x000fe200000012ff */
[--C-:B0-----:R-:W-:Y:S01]  /*20210*/  IMAD.X R9, RZ, RZ, R3.reuse, P2 ;  /* 0x000000ffff097224 */ /* 0x101fe200010e0603 */
[----:B------:R-:W-:Y:S01]  /*20220*/  SHF.R.U64 R28, R28, 0x3, RZ ;  /* 0x000000031c1c7819 */ /* 0x000fe200000012ff */
[----:B------:R-:W-:Y:S01]  /*20230*/  IMAD.X R13, RZ, RZ, R3, P3 ;  /* 0x000000ffff0d7224 */ /* 0x000fe200018e0603 */
[----:B------:R-:W-:-:S02]  /*20240*/  SHF.R.U64 R32, R32, 0x3, RZ ;  /* 0x0000000320207819 */ /* 0x000fc400000012ff */
[----:B------:R-:W-:Y:S01]  /*20250*/  LOP3.LUT R24, R24, R25, RZ, 0x3c, !PT ;  /* 0x0000001918187212 */ /* 0x000fe200078e3cff */
[--C-:B------:R-:W-:Y:S01]  /*20260*/  IMAD.X R25, RZ, RZ, R3.reuse, P4 ;  /* 0x000000ffff197224 */ /* 0x100fe200020e0603 */
        /* <DEDUP_REMOVED lines=8> */
[----:B------:R-:W-:Y:S02]  /*202f0*/  IADD3 R53, P6, R2, 0xa000, RZ ;  /* 0x0000a00002357810 */ /* 0x000fe40007fde0ff */
[----:B------:R-:W-:Y:S02]  /*20300*/  LOP3.LUT R36, R37, 0x380, RZ, 0xc0, !PT ;  /* 0x0000038025247812 */ /* 0x000fe400078ec0ff */
        /* <DEDUP_REMOVED lines=25> */
[C---:B------:R-:W-:Y:S02]  /*204a0*/  IADD3 R57, P2, R2.reuse, 0xb000, RZ ;  /* 0x0000b00002397810 */ /* 0x040fe40007f5e0ff */
[C---:B------:R-:W-:Y:S02]  /*204b0*/  IADD3 R61, P3, R2.reuse, 0xc000, RZ ;  /* 0x0000c000023d7810 */ /* 0x040fe40007f7e0ff */
[C---:B------:R-:W-:Y:S02]  /*204c0*/  IADD3 R65, P4, R2.reuse, 0xd000, RZ ;  /* 0x0000d00002417810 */ /* 0x040fe40007f9e0ff */
[C---:B------:R-:W-:Y:S02]  /*204d0*/  IADD3 R69, P5, R2.reuse, 0xe000, RZ ;  /* 0x0000e00002457810 */ /* 0x040fe40007fbe0ff */
[----:B------:R-:W-:-:S02]  /*204e0*/  LOP3.LUT R7, R2, 0x380, RZ, 0xc0, !PT ;  /* 0x0000038002077812 */ /* 0x000fc400078ec0ff */
[----:B------:R-:W-:Y:S02]  /*204f0*/  IADD3 R5, P6, R2, 0xf000, RZ ;  /* 0x0000f00002057810 */ /* 0x000fe40007fde0ff */
[----:B------:R-:W-:Y:S02]  /*20500*/  LOP3.LUT R56, R57, 0x380, RZ, 0xc0, !PT ;  /* 0x0000038039387812 */ /* 0x000fe400078ec0ff */
[----:B------:R-:W-:Y:S01]  /*20510*/  LOP3.LUT R60, R61, 0x380, RZ, 0xc0, !PT ;  /* 0x000003803d3c7812 */ /* 0x000fe200078ec0ff */
[----:B------:R-:W-:Y:S01]  /*20520*/  IMAD.X R73, RZ, RZ, R3, P6 ;  /* 0x000000ffff497224 */ /* 0x000fe200030e0603 */
[----:B------:R-:W-:Y:S02]  /*20530*/  LOP3.LUT R64, R65, 0x380, RZ, 0xc0, !PT ;  /* 0x0000038041407812 */ /* 0x000fe400078ec0ff */
[----:B------:R-:W-:Y:S02]  /*20540*/  LOP3.LUT R68, R69, 0x380, RZ, 0xc0, !PT ;  /* 0x0000038045447812 */ /* 0x000fe400078ec0ff */
[----:B------:R-:W-:-:S02]  /*20550*/  SHF.R.U64 R7, R7, 0x3, RZ ;  /* 0x0000000307077819 */ /* 0x000fc400000012ff */
[----:B------:R-:W-:Y:S02]  /*20560*/  LOP3.LUT R0, R5, 0x380, RZ, 0xc0, !PT ;  /* 0x0000038005007812 */ /* 0x000fe400078ec0ff */
[----:B------:R-:W-:Y:S02]  /*20570*/  SHF.R.U64 R56, R56, 0x3, RZ ;  /* 0x0000000338387819 */ /* 0x000fe400000012ff */
[----:B------:R-:W-:Y:S02]  /*20580*/  SHF.R.U64 R60, R60, 0x3, RZ ;  /* 0x000000033c3c7819 */ /* 0x000fe400000012ff */
[----:B------:R-:W-:Y:S02]  /*20590*/  SHF.R.U64 R64, R64, 0x3, RZ ;  /* 0x0000000340407819 */ /* 0x000fe400000012ff */
[----:B------:R-:W-:Y:S02]  /*205a0*/  SHF.R.U64 R68, R68, 0x3, RZ ;  /* 0x0000000344447819 */ /* 0x000fe400000012ff */
[----:B------:R-:W-:-:S02]  /*205b0*/  LOP3.LUT R2, R7, R2, RZ, 0x3c, !PT ;  /* 0x0000000207027212 */ /* 0x000fc400078e3cff */
        /* <DEDUP_REMOVED lines=10> */
[----:B------:R-:W-:-:S02]  /*20660*/  UIMAD UR7, UR11, UR14, URZ ;  /* 0x0000000e0b0772a4 */ /* 0x000fc4000f8e023f */
[----:B------:R-:W-:Y:S02]  /*20670*/  UIMAD.WIDE.U32 UR8, UR4, UR14, URZ ;  /* 0x0000000e040872a5 */ /* 0x000fe4000f8e003f */
[----:B------:R-:W-:Y:S01]  /*20680*/  UIMAD UR7, UR4, UR15, UR7 ;  /* 0x0000000f040772a4 */ /* 0x000fe2000f8e0207 */
[----:B------:R-:W-:-:S03]  /*20690*/  ULDC.64 UR10, c[0x0][0xbe8] ;  /* 0x0002fa00000a7ab9 */ /* 0x000fc60000000a00 */
[----:B------:R-:W-:Y:S02]  /*206a0*/  UIADD3 UR9, UR9, UR7, URZ ;  /* 0x0000000709097290 */ /* 0x000fe4000fffe03f */
[----:B------:R-:W-:Y:S01]  /*206b0*/  UIMAD UR4, UR18, UR10, URZ ;  /* 0x0000000a120472a4 */ /* 0x000fe2000f8e023f */
[----:B------:R-:W-:Y:S01]  /*206c0*/  VIADD R76, R209, UR60 ;  /* 0x0000003cd14c7c36 */ /* 0x000fe20008000000 */
[----:B------:R-:W-:Y:S02]  /*206d0*/  UIMAD.WIDE.U32 UR8, UR61, UR10, UR8 ;  /* 0x0000000a3d0872a5 */ /* 0x000fe4000f8e0008 */
[----:B------:R-:W-:-:S03]  /*206e0*/  UIMAD UR4, UR61, UR11, UR4 ;  /* 0x0000000b3d0472a4 */ /* 0x000fc6000f8e0204 */
[----:B------:R-:W-:Y:S01]  /*206f0*/  ULDC.64 UR10, c[0x0][0xbf0] ;  /* 0x0002fc00000a7ab9 */ /* 0x000fe20000000a00 */
[----:B------:R-:W-:Y:S02]  /*20700*/  UIADD3 UR9, UR9, UR4, URZ ;  /* 0x0000000409097290 */ /* 0x000fe4000fffe03f */
[----:B------:R-:W-:Y:S02]  /*20710*/  UIMAD UR4, UR20, UR10, URZ ;  /* 0x0000000a140472a4 */ /* 0x000fe4000f8e023f */
[----:B------:R-:W-:Y:S02]  /*20720*/  UIMAD.WIDE.U32 UR8, UR19, UR10, UR8 ;  /* 0x0000000a130872a5 */ /* 0x000fe4000f8e0008 */
[----:B------:R-:W-:-:S03]  /*20730*/  UIMAD UR4, UR19, UR11, UR4 ;  /* 0x0000000b130472a4 */ /* 0x000fc6000f8e0204 */
[----:B------:R-:W-:Y:S01]  /*20740*/  ULDC.64 UR10, c[0x0][0xbe0] ;  /* 0x0002f800000a7ab9 */ /* 0x000fe20000000a00 */
[----:B------:R-:W-:Y:S01]  /*20750*/  UIADD3 UR4, UR9, UR4, URZ ;  /* 0x0000000409047290 */ /* 0x000fe2000fffe03f */
[----:B------:R-:W-:-:S05]  /*20760*/  VIADD R82, R208, UR60 ;  /* 0x0000003cd0527c36 */ /* 0x000fca0008000000 */
[----:B------:R-:W-:Y:S01]  /*20770*/  ISETP.GE.AND P2, PT, R82, R19, PT ;  /* 0x000000135200720c */ /* 0x000fe20003f46270 */
[----:B------:R-:W-:Y:S01]  /*20780*/  BSSY B1, `(.L_x_12580) ;  /* 0x000004a000017945 */ /* 0x000fe20003800000 */
[----:B--2---:R0:W-:Y:S04]  /*20790*/  @!P0 ST.E desc[UR36][R54.64], R21 ;  /* 0x0000001536008985 */ /* 0x0041e8000c101924 */
[----:B------:R1:W5:Y:S04]  /*207a0*/  LD.E.128 R4, desc[UR36][R2.64] ;  /* 0x0000002402047980 */ /* 0x000368000c101d00 */
[----:B------:R-:W5:Y:S01]  /*207b0*/  LD.E.128 R8, desc[UR36][R8.64] ;  /* 0x0000002408087980 */ /* 0x000f62000c101d00 */
[----:B0-----:R-:W-:-:S03]  /*207c0*/  IMAD.MOV.U32 R21, RZ, RZ, R76 ;  /* 0x000000ffff157224 */ /* 0x001fc600078e004c */
[----:B------:R-:W5:Y:S01]  /*207d0*/  LD.E.128 R12, desc[UR36][R12.64] ;  /* 0x000000240c0c7980 */ /* 0x000f62000c101d00 */
[----:B-1----:R-:W0:Y:S01]  /*207e0*/  @P1 LDC R3, c[0x0][0xcec] ;  /* 0x00033b00ff031b82 */ /* 0x002e220000000800 */
[----:B------:R-:W-:Y:S02]  /*207f0*/  IMAD.U32 R2, RZ, RZ, UR8 ;  /* 0x00000008ff027e24 */ /* 0x000fe4000f8e00ff */
[----:B------:R-:W5:Y:S04]  /*20800*/  LD.E.128 R24, desc[UR36][R24.64] ;  /* 0x0000002418187980 */ /* 0x000f68000c101d00 */
[----:B------:R-:W5:Y:S04]  /*20810*/  LD.E.128 R28, desc[UR36][R28.64] ;  /* 0x000000241c1c7980 */ /* 0x000f68000c101d00 */
[----:B------:R-:W5:Y:S04]  /*20820*/  LD.E.128 R32, desc[UR36][R32.64] ;  /* 0x0000002420207980 */ /* 0x000f68000c101d00 */
[----:B------:R-:W5:Y:S04]  /*20830*/  LD.E.128 R36, desc[UR36][R36.64] ;  /* 0x0000002424247980 */ /* 0x000f68000c101d00 */
[----:B------:R-:W5:Y:S04]  /*20840*/  LD.E.128 R40, desc[UR36][R40.64] ;  /* 0x0000002428287980 */ /* 0x000f68000c101d00 */
[----:B------:R-:W5:Y:S01]  /*20850*/  LD.E.128 R44, desc[UR36][R44.64] ;  /* 0x000000242c2c7980 */ /* 0x000f62000c101d00 */
[----:B0-----:R-:W-:-:S03]  /*20860*/  @P1 IMAD.HI.U32 R0, R76, R3, RZ ;  /* 0x000000034c001227 */ /* 0x001fc600078e00ff */
[----:B------:R-:W5:Y:S02]  /*20870*/  LD.E.128 R48, desc[UR36][R48.64] ;  /* 0x0000002430307980 */ /* 0x000f64000c101d00 */
[----:B----4-:R-:W-:Y:S02]  /*20880*/  @P1 SHF.R.U32.HI R21, RZ, R77, R0 ;  /* 0x0000004dff151219 */ /* 0x010fe40000011600 */
[----:B------:R-:W5:Y:S02]  /*20890*/  LD.E.128 R52, desc[UR36][R52.64] ;  /* 0x0000002434347980 */ /* 0x000f64000c101d00 */
[--C-:B------:R-:W-:Y:S01]  /*208a0*/  SHF.R.S32.HI R0, RZ, 0x1f, R21.reuse ;  /* 0x0000001fff007819 */ /* 0x100fe20000011415 */
[----:B------:R-:W-:Y:S01]  /*208b0*/  IMAD.MOV R77, RZ, RZ, -R21 ;  /* 0x000000ffff4d7224 */ /* 0x000fe200078e0a15 */
[----:B------:R-:W5:Y:S01]  /*208c0*/  LD.E.128 R56, desc[UR36][R56.64] ;  /* 0x0000002438387980 */ /* 0x000f62000c101d00 */
[----:B------:R-:W-:Y:S01]  /*208d0*/  IMAD.U32 R3, RZ, RZ, UR9 ;  /* 0x00000009ff037e24 */ /* 0x000fe2000f8e00ff */
[----:B------:R-:W-:Y:S01]  /*208e0*/  ULDC.64 UR8, c[0x0][0xbd8] ;  /* 0x0002f60000087ab9 */ /* 0x000fe20000000a00 */
[----:B------:R-:W-:Y:S01]  /*208f0*/  IMAD R0, R0, UR10, RZ ;  /* 0x0000000a00007c24 */ /* 0x000fe2000f8e02ff */
[----:B------:R-:W5:Y:S01]  /*20900*/  LD.E.128 R60, desc[UR36][R60.64] ;  /* 0x000000243c3c7980 */ /* 0x000f62000c101d00 */
[----:B------:R-:W-:-:S02]  /*20910*/  IMAD R77, R20, R77, R76 ;  /* 0x0000004d144d7224 */ /* 0x000fc400078e024c */
[----:B------:R-:W-:Y:S01]  /*20920*/  IMAD.U32 R3, RZ, RZ, UR4 ;  /* 0x00000004ff037e24 */ /* 0x000fe2000f8e00ff */
[----:B------:R-:W5:Y:S01]  /*20930*/  LD.E.128 R64, desc[UR36][R64.64] ;  /* 0x0000002440407980 */ /* 0x000f62000c101d00 */
[C---:B------:R-:W-:Y:S01]  /*20940*/  IMAD R79, R21.reuse, UR11, R0 ;  /* 0x0000000b154f7c24 */ /* 0x040fe2000f8e0200 */
[----:B------:R-:W-:Y:S02]  /*20950*/  SHF.R.S32.HI R0, RZ, 0x1f, R77 ;  /* 0x0000001fff007819 */ /* 0x000fe4000001144d */
[----:B------:R-:W5:Y:S01]  /*20960*/  LD.E.128 R68, desc[UR36][R68.64] ;  /* 0x0000002444447980 */ /* 0x000f62000c101d00 */
[----:B------:R-:W-:-:S03]  /*20970*/  IMAD.WIDE.U32 R2, R21, UR10, R2 ;  /* 0x0000000a15027c25 */ /* 0x000fc6000f8e0002 */
[----:B------:R-:W5:Y:S01]  /*20980*/  LD.E.128 R72, desc[UR36][R72.64] ;  /* 0x0000002448487980 */ /* 0x000f62000c101d00 */
[----:B------:R-:W-:Y:S01]  /*20990*/  IMAD.IADD R3, R3, 0x1, R79 ;  /* 0x0000000103037824 */ /* 0x000fe200078e024f */
[----:B------:R-:W-:Y:S01]  /*209a0*/  UIADD3 UR4, UR42, 0x32420, URZ ;  /* 0x000324202a047890 */ /* 0x000fe2000fffe03f */
[----:B------:R-:W-:Y:S01]  /*209b0*/  IMAD R20, R0, UR8, RZ ;  /* 0x0000000800147c24 */ /* 0x000fe2000f8e02ff */
[----:B------:R-:W-:Y:S01]  /*209c0*/  @!PT LDS RZ, [RZ] ;  /* 0x00000000fffff984 */ /* 0x000fe20000000800 */
[----:B------:R-:W-:Y:S01]  /*209d0*/  @!PT LDS RZ, [RZ] ;  /* 0x00000000fffff984 */ /* 0x000fe20000000800 */
[----:B------:R-:W-:Y:S01]  /*209e0*/  @!PT LDS RZ, [RZ] ;  /* 0x00000000fffff984 */ /* 0x000fe20000000800 */
[----:B------:R-:W-:Y:S01]  /*209f0*/  @!PT LDS RZ, [RZ] ;  /* 0x00000000fffff984 */ /* 0x000fe20000000800 */
[----:B------:R0:W-:Y:S06]  /*20a00*/  MEMBAR.ALL.CTA ;  /* 0x0000000000007992 */ /* 0x0001ec0000008000 */
[----:B0-----:R-:W0:Y:S01]  /*20a10*/  FENCE.VIEW.ASYNC.S ;  /* 0x00000000000073c6 */ /* 0x001e220000000000 */
[----:B------:R-:W-:Y:S01]  /*20a20*/  IMAD.WIDE.U32 R2, R77, UR8, R2 ;  /* 0x000000084d027c25 */ /* 0x000fe2000f8e0002 */
[----:B------:R-:W-:-:S03]  /*20a30*/  UPRMT UR4, URZ, 0x654, UR4 ;  /* 0x000006543f047896 */ /* 0x000fc60008000004 */
[----:B------:R-:W-:Y:S01]  /*20a40*/  IMAD R21, R77, UR9, R20 ;  /* 0x000000094d157c24 */ /* 0x000fe2000f8e0214 */
[----:B------:R-:W-:Y:S01]  /*20a50*/  ULDC.64 UR8, c[0x0][0xb80] ;  /* 0x0002e00000087ab9 */ /* 0x000fe20000000a00 */
[----:B------:R-:W-:Y:S01]  /*20a60*/  VIADD R0, R82, 0x20 ;  /* 0x0000002052007836 */ /* 0x000fe20000000000 */
[----:B------:R-:W-:Y:S01]  /*20a70*/  LEA R80, P3, R2, UR8, 0x1 ;  /* 0x0000000802507c11 */ /* 0x000fe2000f8608ff */
[----:B------:R-:W-:-:S03]  /*20a80*/  IMAD.IADD R3, R3, 0x1, R21 ;  /* 0x0000000103037824 */ /* 0x000fc600078e0215 */
[-C--:B------:R-:W-:Y:S01]  /*20a90*/  ISETP.GE.AND P1, PT, R0, R19.reuse, PT ;  /* 0x000000130000720c */ /* 0x080fe20003f26270 */
[----:B------:R-:W-:Y:S01]  /*20aa0*/  VIADD R0, R82, 0x40 ;  /* 0x0000004052007836 */ /* 0x000fe20000000000 */
[----:B------:R-:W-:Y:S01]  /*20ab0*/  LEA.HI.X R81, R2, UR9, R3, 0x1, P3 ;  /* 0x0000000902517c11 */ /* 0x000fe200098f0c03 */
[----:B0-----:R0:W1:Y:S03]  /*20ac0*/  SHFL.IDX PT, R78, R80, RZ, 0x181f ;  /* 0x00181fff504e7589 */ /* 0x00106600000e0000 */
[----:B------:R-:W-:Y:S02]  /*20ad0*/  ISETP.GE.AND P0, PT, R0, R19, PT ;  /* 0x000000130000720c */ /* 0x000fe40003f06270 */
[----:B------:R0:W2:Y:S01]  /*20ae0*/  SHFL.IDX PT, R0, R81, RZ, 0x181f ;  /* 0x00181fff51007589 */ /* 0x0000a200000e0000 */
[----:B------:R-:W-:Y:S01]  /*20af0*/  SYNCS.ARRIVE.TRANS64.RED.A1T0 RZ, [UR4], RZ ;  /* 0x000000ffffff79a7 */ /* 0x000fe20008100404 */
[----:B------:R-:W-:Y:S09]  /*20b00*/  @P2 BRA `(.L_x_12581) ;  /* 0x0000000000442947 */ /* 0x000ff20003800000 */
        /* <DEDUP_REMOVED lines=17> */
.L_x_12581:
[----:B------:R-:W-:Y:S05]  /*20c20*/  BSYNC B1 ;  /* 0x0000000000017941 */ /* 0x000fea0003800000 */
.L_x_12580:
[----:B--2---:R2:W4:Y:S01]  /*20c30*/  SHFL.IDX PT, R0, R81, 0x1, 0x181f ;  /* 0x00381f0051007f89 */ /* 0x00452200000e0000 */
        /* <DEDUP_REMOVED lines=9> */
[----:B-----5:R-:W-:Y:S02]  /*20cd0*/  @!P3 LEA R4, P5, R191, R20, 0x1 ;  /* 0x00000014bf04b211 */ /* 0x020fe400078a08ff */
        /* <DEDUP_REMOVED lines=10> */
.L_x_12583:
[----:B------:R-:W-:Y:S05]  /*20d80*/  BSYNC B1 ;  /* 0x0000000000017941 */ /* 0x000fea0003800000 */
.L_x_12582:
        /* <DEDUP_REMOVED lines=21> */
.L_x_12585:
[----:B------:R-:W-:Y:S05]  /*20ee0*/  BSYNC B1 ;  /* 0x0000000000017941 */ /* 0x000fea0003800000 */
.L_x_12584:
[----:B0-----:R-:W-:Y:S01]  /*20ef0*/  VIADD R0, R82, 0x60 ;  /* 0x0000006052007836 */ /* 0x001fe20000000000 */
[----:B--2-4-:R-:W4:Y:S04]  /*20f00*/  SHFL.IDX PT, R81, R81, 0x3, 0x181f ;  /* 0x00781f0051517f89 */ /* 0x014f2800000e0000 */
        /* <DEDUP_REMOVED lines=9> */
[C---:B------:R-:W-:Y:S02]  /*20fa0*/  @!P5 LEA R6, P2, R190.reuse, R80, 0x1 ;  /* 0x00000050be06d211 */ /* 0x040fe400078408ff */
[-C--:B----4-:R-:W-:Y:S02]  /*20fb0*/  @!P3 LEA.HI.X R3, R189, R81.reuse, R201, 0x1, P0 ;  /* 0x00000051bd03b211 */ /* 0x090fe400000f0cc9 */
        /* <DEDUP_REMOVED lines=11> */
.L_x_12578:
[----:B------:R-:W-:Y:S01]  /*21070*/  R2UR UR4, R202 ;  /* 0x00000000ca0472ca */ /* 0x000fe200000e0000 */
[----:B------:R-:W-:Y:S01]  /*21080*/  ULDC.64 UR8, c[0x0][0xd00] ;  /* 0x0003400000087ab9 */ /* 0x000fe20000000a00 */
[----:B------:R-:W0:Y:S01]  /*21090*/  LDC R11, c[0x0][0xce8] ;  /* 0x00033a00ff0b7b82 */ /* 0x000e220000000800 */
[----:B------:R-:W-:-:S04]  /*210a0*/  UISETP.NE.U32.AND UP0, UPT, UR8, URZ, UPT ;  /* 0x0000003f0800728c */ /* 0x000fc8000bf05070 */
[----:B------:R-:W-:-:S03]  /*210b0*/  UISETP.NE.AND.EX UP0, UPT, UR9, URZ, UPT, UP0 ;  /* 0x0000003f0900728c */ /* 0x000fc6000bf05300 */
[----:B------:R-:W-:-:S03]  /*210c0*/  ULDC.64 UR8, c[0x0][0xd00] ;  /* 0x0003400000087ab9 */ /* 0x000fc60000000a00 */
[----:B------:R-:W-:Y:S01]  /*210d0*/  UIMAD.WIDE UR8, UR4, 0x4, UR8 ;  /* 0x00000004040878a5 */ /* 0x000fe2000f8e0208 */
[----:B------:R-:W-:-:S05]  /*210e0*/  PLOP3.LUT P2, PT, PT, PT, UP0, 0x80, 0x0 ;  /* 0x000000000000781c */ /* 0x000fca0003f4f008 */
[----:B------:R-:W-:Y:S02]  /*210f0*/  IMAD.U32 R2, RZ, RZ, UR8 ;  /* 0x00000008ff027e24 */ /* 0x000fe4000f8e00ff */
[----:B------:R-:W-:Y:S01]  /*21100*/  IMAD.U32 R3, RZ, RZ, UR9 ;  /* 0x00000009ff037e24 */ /* 0x000fe2000f8e00ff */
[----:B------:R-:W-:Y:S02]  /*21110*/  ULDC.64 UR8, c[0x0][0xd08] ;  /* 0x0003420000087ab9 */ /* 0x000fe40000000a00 */
[----:B------:R-:W-:-:S03]  /*21120*/  UISETP.NE.U32.AND UP1, UPT, UR8, URZ, UPT ;  /* 0x0000003f0800728c */ /* 0x000fc6000bf25070 */
[----:B------:R-:W2:Y:S01]  /*21130*/  @P2 LDG.E R6, desc[UR36][R2.64] ;  /* 0x0000002402062981 */ /* 0x000ea2000c1e1900 */
[----:B------:R-:W-:-:S06]  /*21140*/  UISETP.NE.AND.EX UP1, UPT, UR9, URZ, UPT, UP1 ;  /* 0x0000003f0900728c */ /* 0x000fcc000bf25310 */
[----:B------:R-:W-:-:S05]  /*21150*/  PLOP3.LUT P3, PT, PT, PT, UP1, 0x80, 0x0 ;  /* 0x000000000000781c */ /* 0x000fca0003f6f018 */
[----:B------:R-:W-:Y:S02]  /*21160*/  @UP1 ULDC.64 UR8, c[0x0][0xd08] ;  /* 0x0003420000081ab9 */ /* 0x000fe40000000a00 */
[----:B------:R-:W-:-:S03]  /*21170*/  @UP1 UIMAD.WIDE UR8, UR4, 0x4, UR8 ;  /* 0x00000004040818a5 */ /* 0x000fc6000f8e0208 */
[----:B------:R-:W-:Y:S02]  /*21180*/  ULDC UR4, c[0x0][0xb88] ;  /* 0x0002e20000047ab9 */ /* 0x000fe40000000800 */
[----:B------:R-:W-:Y:S02]  /*21190*/  IMAD.U32 R0, RZ, RZ, UR4 ;  /* 0x00000004ff007e24 */ /* 0x000fe4000f8e00ff */
        /* <DEDUP_REMOVED lines=14> */
.L_x_12587:
[----:B------:R-:W-:Y:S01]  /*21280*/  R2UR UR8, R202 ;  /* 0x00000000ca0872ca */ /* 0x000fe200000e0000 */
[----:B------:R-:W-:Y:S01]  /*21290*/  USHF.R.S32.HI UR10, URZ, 0x1f, UR4 ;  /* 0x0000001f3f0a7899 */ /* 0x000fe20008011404 */
[----:B------:R-:W-:Y:S11]  /*212a0*/  BSSY B1, `(.L_x_12588) ;  /* 0x000002e000017945 */ /* 0x000ff60003800000 */
[----:B------:R-:W-:-:S02]  /*212b0*/  USHF.R.S32.HI UR7, URZ, 0x1f, UR8 ;  /* 0x0000001f3f077899 */ /* 0x000fc40008011408 */
        /* <DEDUP_REMOVED lines=44> */
.L_x_12589:
[----:B------:R-:W-:Y:S05]  /*21580*/  BSYNC B1 ;  /* 0x0000000000017941 */ /* 0x000fea0003800000 */
.L_x_12588:
[----:B0-----:R-:W0:Y:S01]  /*21590*/  @P0 LDC R3, c[0x0][0xcf0] ;  /* 0x00033c00ff030b82 */ /* 0x001e220000000800 */
[----:B------:R-:W-:Y:S01]  /*215a0*/  ULDC.64 UR16, c[0x0][0xba0] ;  /* 0x0002e80000107ab9 */ /* 0x000fe20000000a00 */
[----:B------:R-:W-:Y:S01]  /*215b0*/  VIADD R6, R209, UR60 ;  /* 0x0000003cd1067c36 */ /* 0x000fe20008000000 */
[----:B------:R-:W-:Y:S01]  /*215c0*/  UIMAD UR7, UR10, UR16, URZ ;  /* 0x000000100a0772a4 */ /* 0x000fe2000f8e023f */
[----:B------:R-:W-:Y:S01]  /*215d0*/  BSSY B1, `(.L_x_12590) ;  /* 0x0000040000017945 */ /* 0x000fe20003800000 */
[----:B------:R-:W-:Y:S01]  /*215e0*/  UIMAD.WIDE.U32 UR8, UR4, UR16, URZ ;  /* 0x00000010040872a5 */ /* 0x000fe2000f8e003f */
[----:B------:R-:W-:Y:S01]  /*215f0*/  @P0 IMAD.HI.U32 R2, R6, R9, RZ ;  /* 0x0000000906020227 */ /* 0x000fe200078e00ff */
[----:B------:R-:W-:-:S03]  /*21600*/  UIMAD UR7, UR4, UR17, UR7 ;  /* 0x00000011040772a4 */ /* 0x000fc6000f8e0207 */
[----:B------:R-:W-:Y:S01]  /*21610*/  ULDC.64 UR16, c[0x0][0xbe8] ;  /* 0x0002fa0000107ab9 */ /* 0x000fe20000000a00 */
[----:B------:R-:W-:Y:S01]  /*21620*/  UIADD3 UR9, UR9, UR7, URZ ;  /* 0x0000000709097290 */ /* 0x000fe2000fffe03f */
[----:B------:R-:W-:Y:S01]  /*21630*/  IMAD.MOV.U32 R5, RZ, RZ, R6 ;  /* 0x000000ffff057224 */ /* 0x000fe200078e0006 */
[----:B------:R-:W-:Y:S02]  /*21640*/  UIMAD UR4, UR11, UR16, URZ ;  /* 0x000000100b0472a4 */ /* 0x000fe4000f8e023f */
[----:B------:R-:W-:Y:S02]  /*21650*/  UIMAD.WIDE.U32 UR8, UR61, UR16, UR8 ;  /* 0x000000103d0872a5 */ /* 0x000fe4000f8e0008 */
        /* <DEDUP_REMOVED lines=55> */
.L_x_12591:
[----:B------:R-:W-:Y:S05]  /*219d0*/  BSYNC B1 ;  /* 0x0000000000017941 */ /* 0x000fea0003800000 */
.L_x_12590:
        /* <DEDUP_REMOVED lines=21> */
.L_x_12593:
[----:B------:R-:W-:Y:S05]  /*21b30*/  BSYNC B1 ;  /* 0x0000000000017941 */ /* 0x000fea0003800000 */
.L_x_12592:
        /* <DEDUP_REMOVED lines=21> */
.L_x_12595:
[----:B------:R-:W-:Y:S05]  /*21c90*/  BSYNC B1 ;  /* 0x0000000000017941 */ /* 0x000fea0003800000 */
.L_x_12594:
[----:B0-----:R-:W-:Y:S01]  /*21ca0*/  VIADD R0, R6, 0x60 ;  /* 0x0000006006007836 */ /* 0x001fe20000000000 */
[----:B--2-4-:R-:W0:Y:S04]  /*21cb0*/  SHFL.IDX PT, R5, R5, 0x3, 0x181f ;  /* 0x00781f0005057f89 */ /* 0x014e2800000e0000 */
[----:B------:R-:W-:Y:S01]  /*21cc0*/  ISETP.GE.AND P0, PT, R0, R11, PT ;  /* 0x0000000b0000720c */ /* 0x000fe20003f06270 */
[----:B-1-3--:R1:W2:-:S12]  /*21cd0*/  SHFL.IDX PT, R2, R4, 0x3, 0x181f ;  /* 0x00781f0004027f89 */ /* 0x00a29800000e0000 */
[----:B-1----:R-:W-:Y:S05]  /*21ce0*/  @P0 BRA `(.L_x_12586) ;  /* 0x0000000000440947 */ /* 0x002fea0003800000 */
[----:B------:R-:W-:Y:S02]  /*21cf0*/  ULDC UR4, c[0x0][0xbc8] ;  /* 0x0002f20000047ab9 */ /* 0x000fe40000000800 */
[----:B------:R-:W-:Y:S02]  /*21d00*/  ISETP.GE.AND P3, PT, R189, UR4, PT ;  /* 0x00000004bd007c0c */ /* 0x000fe4000bf66270 */
[----:B------:R-:W-:Y:S02]  /*21d10*/  ISETP.GE.AND P2, PT, R191, UR4, PT ;  /* 0x00000004bf007c0c */ /* 0x000fe4000bf46270 */
[----:B------:R-:W-:Y:S02]  /*21d20*/  ISETP.GE.AND P1, PT, R190, UR4, PT ;  /* 0x00000004be007c0c */ /* 0x000fe4000bf26270 */
[----:B------:R-:W-:-:S07]  /*21d30*/  ISETP.GE.AND P0, PT, R192, UR4, PT ;  /* 0x00000004c0007c0c */ /* 0x000fce000bf06270 */
[-C--:B--2---:R-:W-:Y:S02]  /*21d40*/  @!P3 LEA R6, P6, R189, R2.reuse, 0x1 ;  /* 0x00000002bd06b211 */ /* 0x084fe400078c08ff */
[-C--:B------:R-:W-:Y:S02]  /*21d50*/  @!P2 LEA R8, P5, R191, R2.reuse, 0x1 ;  /* 0x00000002bf08a211 */ /* 0x080fe400078a08ff */
[-C--:B------:R-:W-:Y:S02]  /*21d60*/  @!P1 LEA R10, P4, R190, R2.reuse, 0x1 ;  /* 0x00000002be0a9211 */ /* 0x080fe400078808ff */
[-C--:B0-----:R-:W-:Y:S02]  /*21d70*/  @!P3 LEA.HI.X R7, R189, R5.reuse, R201, 0x1, P6 ;  /* 0x00000005bd07b211 */ /* 0x081fe400030f0cc9 */
        /* <DEDUP_REMOVED lines=8> */
.L_x_12586:
[----:B------:R-:W-:Y:S05]  /*21e00*/  BSYNC B0 ;  /* 0x0000000000007941 */ /* 0x000fea0003800000 */
.L_x_12577:
[----:B------:R-:W-:Y:S02]  /*21e10*/  ULDC UR4, c[0x0][0xd3c] ;  /* 0x00034f0000047ab9 */ /* 0x000fe40000000800 */
[----:B------:R-:W-:-:S06]  /*21e20*/  UISETP.GE.AND UP0, UPT, UR5, UR4, UPT ;  /* 0x000000040500728c */ /* 0x000fcc000bf06270 */
[----:B------:R-:W-:-:S13]  /*21e30*/  PLOP3.LUT P0, PT, PT, PT, UP0, 0x80, 0x0 ;  /* 0x000000000000781c */ /* 0x000fda0003f0f008 */
[----:B------:R-:W-:Y:S05]  /*21e40*/  @!P0 BRA `(.L_x_12596) ;  /* 0xfffffdf400748947 */ /* 0x000fea000383ffff */
[----:B------:R-:W-:Y:S05]  /*21e50*/  EXIT ;  /* 0x000000000000794d */ /* 0x000fea0003800000 */
.L_x_12462:
        /* <DEDUP_REMOVED lines=16> */
.L_x_12597:
        /* <DEDUP_REMOVED lines=40> */
.L_x_12603:
        /* <DEDUP_REMOVED lines=12> */
.L_x_12602:
[----:B------:R-:W-:Y:S05]  /*222a0*/  BSYNC B0 ;  /* 0x0000000000007941 */ /* 0x000fea0003800000 */
.L_x_12601:
        /* <DEDUP_REMOVED lines=20> */
.L_x_12599:
        /* <DEDUP_REMOVED lines=20> */
.L_x_12604:
        /* <DEDUP_REMOVED lines=59> */
.L_x_12600:
[----:B------:R-:W-:Y:S01]  /*228e0*/  ULDC UR4, c[0x0][0xd3c] ;  /* 0x00034f0000047ab9 */ /* 0x000fe20000000800 */
[----:B------:R-:W-:Y:S02]  /*228f0*/  IMAD.MOV.U32 R17, RZ, RZ, RZ ;  /* 0x000000ffff117224 */ /* 0x000fe400078e00ff */
[----:B------:R-:W-:Y:S02]  /*22900*/  IMAD.U32 R16, RZ, RZ, UR6 ;  /* 0x00000006ff107e24 */ /* 0x000fe4000f8e00ff */
[----:B------:R-:W-:Y:S02]  /*22910*/  IMAD.MOV.U32 R18, RZ, RZ, RZ ;  /* 0x000000ffff127224 */ /* 0x000fe400078e00ff */
[----:B------:R-:W-:-:S07]  /*22920*/  IMAD.U32 R19, RZ, RZ, UR4 ;  /* 0x00000004ff137e24 */ /* 0x000fce000f8e00ff */
.L_x_12605:
[----:B------:R-:W-:-:S13]  /*22930*/  ISETP.NE.AND P0, PT, R5, RZ, PT ;  /* 0x000000ff0500720c */ /* 0x000fda0003f05270 */
[----:B------:R-:W0:Y:S01]  /*22940*/  @!P0 S2R R3, SR_CgaCtaId ;  /* 0x0000000000038919 */ /* 0x000e220000008800 */
[----:B------:R-:W-:-:S04]  /*22950*/  @!P0 MOV R0, 0x400 ;  /* 0x0000040000008802 */ /* 0x000fc80000000f00 */
[----:B0-----:R-:W-:-:S05]  /*22960*/  @!P0 LEA R0, R3, R0, 0x18 ;  /* 0x0000000003008211 */ /* 0x001fca00078ec0ff */
[----:B------:R1:W-:Y:S01]  /*22970*/  @!P0 STS.128 [R0+0x324d0], R16 ;  /* 0x0324d01000008388 */ /* 0x0003e20000000c00 */
[----:B------:R-:W-:Y:S06]  /*22980*/  BAR.ARV 0x5, 0x180 ;  /* 0x0146000000007b1d */ /* 0x000fec0000002000 */
.L_x_12598:
        /* <DEDUP_REMOVED lines=32> */
.L_x_12681:
        /* <DEDUP_REMOVED lines=41> */
.L_x_12607:
        /* <DEDUP_REMOVED lines=8> */
.L_x_12608:
        /* <DEDUP_REMOVED lines=9> */
.L_x_12609:
[----:B------:R-:W4:Y:S01]  /*22f30*/  LDL R6, [R1+0x440] ;  /* 0x0004400001067983 */ /* 0x000f220000100800 */
[----:B012---:R-:W0:Y:S01]  /*22f40*/  LDC R0, c[0x0][0x448] ;  /* 0x00011200ff007b82 */ /* 0x007e220000000800 */
[----:B------:R-:W-:Y:S01]  /*22f50*/  IMAD.SHL.U32 R37, R17, 0x80, RZ ;  /* 0x0000008011257824 */ /* 0x000fe200078e00ff */
[----:B------:R-:W-:Y:S01]  /*22f60*/  LOP3.LUT R23, R23, 0xfffeffff, RZ, 0xc0, !PT ;  /* 0xfffeffff17177812 */ /* 0x000fe200078ec0ff */
[----:B-----5:R-:W-:-:S05]  /*22f70*/  IMAD.IADD R17, R7, 0x1, -R30 ;  /* 0x0000000107117824 */ /* 0x020fca00078e0a1e */
[----:B---3--:R-:W1:Y:S01]  /*22f80*/  LDC.64 R2, c[0x0][0xad8] ;  /* 0x0002b600ff027b82 */ /* 0x008e620000000a00 */
[----:B0-----:R-:W-:Y:S01]  /*22f90*/  ISETP.NE.AND P2, PT, R0, 0x1, PT ;  /* 0x000000010000780c */ /* 0x001fe20003f45270 */
[----:B------:R-:W-:Y:S01]  /*22fa0*/  VIADD R0, R37, 0x7f ;  /* 0x0000007f25007836 */ /* 0x000fe20000000000 */
[----:B-1----:R-:W-:-:S11]  /*22fb0*/  ISETP.GE.AND P1, PT, R3, 0x1, PT ;  /* 0x000000010300780c */ /* 0x002fd60003f26270 */
[----:B------:R-:W0:Y:S01]  /*22fc0*/  @P2 LDC R5, c[0x0][0x44c] ;  /* 0x00011300ff052b82 */ /* 0x000e220000000800 */
[----:B------:R-:W-:-:S07]  /*22fd0*/  @P2 LOP3.LUT R23, R23, 0x10000, RZ, 0xfc, !PT ;  /* 0x0001000017172812 */ /* 0x000fce00078efcff */
[----:B------:R-:W1:Y:S01]  /*22fe0*/  @P2 LDC R9, c[0x0][0x450] ;  /* 0x00011400ff092b82 */ /* 0x000e620000000800 */
[----:B0-----:R-:W-:-:S05]  /*22ff0*/  @P2 IMAD.HI.U32 R4, R0, R5, RZ ;  /* 0x0000000500042227 */ /* 0x001fca00078e00ff */
[----:B-1----:R-:W-:Y:S02]  /*23000*/  @P2 SHF.R.U32.HI R0, RZ, R9, R4 ;  /* 0x00000009ff002219 */ /* 0x002fe40000011604 */
[----:B----4-:R-:W-:-:S05]  /*23010*/  IADD3 R5, R17, 0x1, -R6 ;  /* 0x0000000111057810 */ /* 0x010fca0007ffe806 */
        /* <DEDUP_REMOVED lines=14> */
.L_x_12612:
[----:B------:R-:W-:-:S13]  /*23100*/  ISETP.NE.AND P0, PT, R3, 0x1, PT ;  /* 0x000000010300780c */ /* 0x000fda0003f05270 */
[----:B------:R-:W0:Y:S02]  /*23110*/  @P0 LDC.64 R4, c[0x0][0xae0] ;  /* 0x0002b800ff040b82 */ /* 0x000e240000000a00 */
[----:B0-----:R-:W-:-:S05]  /*23120*/  @P0 IMAD.HI.U32 R4, R0, R4, RZ ;  /* 0x0000000400040227 */ /* 0x001fca00078e00ff */
[----:B------:R-:W-:-:S07]  /*23130*/  @P0 SHF.R.U32.HI R0, RZ, R5, R4 ;  /* 0x00000005ff000219 */ /* 0x000fce0000011604 */
.L_x_12613:
[----:B------:R-:W-:Y:S05]  /*23140*/  BSYNC B0 ;  /* 0x0000000000007941 */ /* 0x000fea0003800000 */
.L_x_12611:
[----:B------:R-:W-:-:S05]  /*23150*/  IMAD R5, R0, R3, R3 ;  /* 0x0000000300057224 */ /* 0x000fca00078e0203 */
[----:B------:R-:W-:-:S07]  /*23160*/  VIMNMX R2, R2, R5, PT ;  /* 0x0000000502027248 */ /* 0x000fce0003fe0100 */
.L_x_12610:
        /* <DEDUP_REMOVED lines=29> */
.L_x_12616:
[----:B------:R-:W-:-:S13]  /*23340*/  ISETP.NE.AND P0, PT, R3, 0x1, PT ;  /* 0x000000010300780c */ /* 0x000fda0003f05270 */
[----:B------:R-:W1:Y:S02]  /*23350*/  @P0 LDC.64 R4, c[0x0][0xae0] ;  /* 0x0002b800ff040b82 */ /* 0x000e640000000a00 */
[----:B-1----:R-:W-:-:S05]  /*23360*/  @P0 IMAD.HI.U32 R4, R2, R4, RZ ;  /* 0x0000000402040227 */ /* 0x002fca00078e00ff */
[----:B------:R-:W-:-:S07]  /*23370*/  @P0 SHF.R.U32.HI R2, RZ, R5, R4 ;  /* 0x00000005ff020219 */ /* 0x000fce0000011604 */
.L_x_12617:
[----:B------:R-:W-:Y:S05]  /*23380*/  BSYNC B0 ;  /* 0x0000000000007941 */ /* 0x000fea0003800000 */
.L_x_12615:
[----:B------:R-:W-:-:S05]  /*23390*/  IMAD R3, R2, R3, RZ ;  /* 0x0000000302037224 */ /* 0x000fca00078e02ff */
[----:B------:R-:W-:-:S07]  /*233a0*/  VIMNMX R0, R0, R3, !PT ;  /* 0x0000000300007248 */ /* 0x000fce0007fe0100 */
.L_x_12614:
        /* <DEDUP_REMOVED lines=24> */
.L_x_12619:
        /* <DEDUP_REMOVED lines=20> */
.L_x_12622:
[----:B------:R-:W-:Y:S05]  /*23670*/  BSYNC B6 ;  /* 0x0000000000067941 */ /* 0x000fea0003800000 */
.L_x_12621:
        /* <DEDUP_REMOVED lines=20> */
.L_x_12625:
        /* <DEDUP_REMOVED lines=15> */
.L_x_12624:
[----:B------:R-:W-:Y:S05]  /*238b0*/  BSYNC B6 ;  /* 0x0000000000067941 */ /* 0x000fea0003800000 */
.L_x_12623:
[----:B------:R-:W1:Y:S01]  /*238c0*/  S2R R20, SR_TID.X ;  /* 0x0000000000147919 */ /* 0x000e620000002100 */
[----:B------:R-:W-:Y:S01]  /*238d0*/  ULDC.64 UR4, c[0x0][0xaf0] ;  /* 0x0002bc0000047ab9 */ /* 0x000fe20000000a00 */
[----:B------:R-:W-:Y:S01]  /*238e0*/  IMAD.MOV.U32 R28, RZ, RZ, R19 ;  /* 0x000000ffff1c7224 */ /* 0x000fe200078e0013 */
[----:B------:R-:W-:Y:S01]  /*238f0*/  ISETP.NE.U32.AND P0, PT, RZ, UR4, PT ;  /* 0x00000004ff007c0c */ /* 0x000fe2000bf05070 */
[----:B------:R-:W-:-:S03]  /*23900*/  ULDC UR4, c[0x0][0x320] ;  /* 0x0000c80000047ab9 */ /* 0x000fc60000000800 */
[----:B------:R-:W-:-:S13]  /*23910*/  ISETP.NE.AND.EX P0, PT, RZ, UR5, PT, P0 ;  /* 0x00000005ff007c0c */ /* 0x000fda000bf05300 */
[----:B------:R-:W2:Y:S01]  /*23920*/  @P0 LDC.64 R2, c[0x0][0xaf0] ;  /* 0x0002bc00ff020b82 */ /* 0x000ea20000000a00 */
[----:B-1----:R-:W-:Y:S01]  /*23930*/  IMAD.SHL.U32 R34, R20, 0x8, RZ ;  /* 0x0000000814227824 */ /* 0x002fe200078e00ff */
[----:B------:R-:W-:-:S06]  /*23940*/  LOP3.LUT R23, R23, 0xffffffef, RZ, 0xc0, !PT ;  /* 0xffffffef17177812 */ /* 0x000fcc00078ec0ff */
[----:B------:R-:W1:Y:S01]  /*23950*/  LDC R20, c[0x0][0x430] ;  /* 0x00010c00ff147b82 */ /* 0x000e620000000800 */
[----:B------:R-:W-:-:S04]  /*23960*/  LOP3.LUT R34, R34, 0x38, RZ, 0xc0, !PT ;  /* 0x0000003822227812 */ /* 0x000fc800078ec0ff */
[----:B------:R-:W-:Y:S01]  /*23970*/  LOP3.LUT R32, R34, 0x40, RZ, 0xfc, !PT ;  /* 0x0000004022207812 */ /* 0x000fe200078efcff */
[----:B--2---:R-:W-:-:S03]  /*23980*/  @P0 IMAD.WIDE R2, R19, 0x4, R2 ;  /* 0x0000000413020825 */ /* 0x004fc600078e0202 */
        /* <DEDUP_REMOVED lines=17> */
.L_x_12699:
[----:B------:R-:W1:Y:S01]  /*23aa0*/  S2R R2, SR_TID.X ;  /* 0x0000000000027919 */ /* 0x000e620000002100 */
[----:B------:R-:W-:Y:S01]  /*23ab0*/  ISETP.NE.AND P1, PT, R20, 0x1, PT ;  /* 0x000000011400780c */ /* 0x000fe20003f25270 */
[----:B------:R-:W-:Y:S01]  /*23ac0*/  IMAD.MOV.U32 R36, RZ, RZ, RZ ;  /* 0x000000ffff247224 */ /* 0x000fe200078e00ff */
[----:B-----5:R-:W-:Y:S01]  /*23ad0*/  SHF.R.S32.HI R32, RZ, 0x1f, R28 ;  /* 0x0000001fff207819 */ /* 0x020fe2000001141c */
[----:B------:R-:W2:Y:S01]  /*23ae0*/  S2R R3, SR_TID.X ;  /* 0x0000000000037919 */ /* 0x000ea20000002100 */
[----:B------:R-:W-:-:S09]  /*23af0*/  LOP3.LUT R23, R23, 0xffff7fff, RZ, 0xc0, !PT ;  /* 0xffff7fff17177812 */ /* 0x000fd200078ec0ff */
[----:B------:R-:W3:Y:S01]  /*23b00*/  @P1 LDC R5, c[0x0][0x434] ;  /* 0x00010d00ff051b82 */ /* 0x000ee20000000800 */
[----:B------:R-:W-:-:S07]  /*23b10*/  @P1 LOP3.LUT R23, R23, 0x8000, RZ, 0xfc, !PT ;  /* 0x0000800017171812 */ /* 0x000fce00078efcff */
[----:B------:R-:W4:Y:S01]  /*23b20*/  @P1 LDC R4, c[0x0][0x438] ;  /* 0x00010e00ff041b82 */ /* 0x000f220000000800 */
[----:B-1----:R-:W-:Y:S01]  /*23b30*/  LOP3.LUT R2, R2, 0x7f, RZ, 0xc0, !PT ;  /* 0x0000007f02027812 */ /* 0x002fe200078ec0ff */
[----:B--2---:R-:W-:-:S03]  /*23b40*/  IMAD.SHL.U32 R10, R3, 0x10, RZ ;  /* 0x00000010030a7824 */ /* 0x004fc600078e00ff */
[----:B------:R-:W-:-:S04]  /*23b50*/  SHF.R.U32.HI R2, RZ, 0x3, R2 ;  /* 0x00000003ff027819 */ /* 0x000fc80000011602 */
[----:B------:R-:W-:-:S05]  /*23b60*/  LOP3.LUT R10, R2, 0x70, R10, 0xf8, !PT ;  /* 0x00000070020a7812 */ /* 0x000fca00078ef80a */
[----:B------:R-:W-:-:S05]  /*23b70*/  IMAD R8, R0, 0x60, R10 ;  /* 0x0000006000087824 */ /* 0x000fca00078e020a */
[C---:B------:R-:W-:Y:S01]  /*23b80*/  ISETP.GE.AND P0, PT, R8.reuse, R17, PT ;  /* 0x000000110800720c */ /* 0x040fe20003f06270 */
[----:B------:R-:W-:-:S03]  /*23b90*/  IMAD.IADD R8, R8, 0x1, R30 ;  /* 0x0000000108087824 */ /* 0x000fc600078e021e */
[----:B------:R-:W-:Y:S01]  /*23ba0*/  ISETP.GT.U32.OR P0, PT, R10, 0x5f, P0 ;  /* 0x0000005f0a00780c */ /* 0x000fe20000704470 */
[----:B---3--:R-:W-:-:S04]  /*23bb0*/  @P1 IMAD.HI.U32 R5, R8, R5, RZ ;  /* 0x0000000508051227 */ /* 0x008fc800078e00ff */
[----:B------:R-:W-:Y:S01]  /*23bc0*/  IMAD.MOV.U32 R6, RZ, RZ, R8 ;  /* 0x000000ffff067224 */ /* 0x000fe200078e0008 */
[----:B----4-:R-:W-:-:S07]  /*23bd0*/  @P1 SHF.R.U32.HI R6, RZ, R4, R5 ;  /* 0x00000004ff061219 */ /* 0x010fce0000011605 */
[----:B------:R-:W1:Y:S01]  /*23be0*/  @!P0 LDC.64 R2, c[0x0][0x428] ;  /* 0x00010a00ff028b82 */ /* 0x000e620000000a00 */
[----:B------:R-:W-:-:S07]  /*23bf0*/  @!P0 SHF.R.S32.HI R7, RZ, 0x1f, R6 ;  /* 0x0000001fff078819 */ /* 0x000fce0000011406 */
[----:B------:R-:W2:Y:S01]  /*23c00*/  @!P0 LDC.64 R4, c[0x0][0x418] ;  /* 0x00010600ff048b82 */ /* 0x000ea20000000a00 */
[----:B-1----:R-:W-:-:S04]  /*23c10*/  @!P0 IMAD R9, R32, R2, RZ ;  /* 0x0000000220098224 */ /* 0x002fc800078e02ff */
[C---:B------:R-:W-:Y:S02]  /*23c20*/  @!P0 IMAD R9, R28.reuse, R3, R9 ;  /* 0x000000031c098224 */ /* 0x040fe400078e0209 */
[----:B------:R-:W-:-:S04]  /*23c30*/  @!P0 IMAD.WIDE.U32 R2, R28, R2, R6 ;  /* 0x000000021c028225 */ /* 0x000fc800078e0006 */
[----:B------:R-:W-:Y:S01]  /*23c40*/  @!P0 IMAD.IADD R9, R3, 0x1, R9 ;  /* 0x0000000103098824 */ /* 0x000fe200078e0209 */
[----:B--2---:R-:W-:Y:S01]  /*23c50*/  @!P0 LEA R4, P1, R2, R4, 0x2 ;  /* 0x0000000402048211 */ /* 0x004fe200078210ff */
[----:B------:R-:W-:-:S03]  /*23c60*/  IMAD.MOV R3, RZ, RZ, -R6 ;  /* 0x000000ffff037224 */ /* 0x000fc600078e0a06 */
[----:B------:R-:W-:Y:S01]  /*23c70*/  @!P0 LEA.HI.X R5, R2, R5, R9, 0x2, P1 ;  /* 0x0000000502058211 */ /* 0x000fe200008f1409 */
[----:B------:R-:W-:Y:S02]  /*23c80*/  IMAD R3, R20, R3, R8 ;  /* 0x0000000314037224 */ /* 0x000fe400078e0208 */
[----:B------:R-:W-:Y:S02]  /*23c90*/  IMAD.U32 R2, RZ, RZ, UR38 ;  /* 0x00000026ff027e24 */ /* 0x000fe4000f8e00ff */
[----:B------:R1:W5:Y:S01]  /*23ca0*/  @!P0 LDG.E R36, desc[UR36][R4.64] ;  /* 0x0000002404248981 */ /* 0x000362000c1e1900 */
[----:B------:R-:W-:Y:S02]  /*23cb0*/  ISETP.GT.U32.AND P1, PT, R10, 0x5f, PT ;  /* 0x0000005f0a00780c */ /* 0x000fe40003f24070 */
[----:B------:R-:W-:Y:S01]  /*23cc0*/  ISETP.NE.AND P0, PT, R2, 0x3, PT ;  /* 0x000000030200780c */ /* 0x000fe20003f05270 */
[----:B------:R2:W-:Y:S01]  /*23cd0*/  STL [R1+0x444], R3 ;  /* 0x0004440301007387 */ /* 0x0005e20000100800 */
[----:B------:R-:W-:-:S02]  /*23ce0*/  LOP3.LUT R23, R23, 0xfffffbff, RZ, 0xc0, !PT ;  /* 0xfffffbff17177812 */ /* 0x000fc400078ec0ff */
[----:B------:R-:W-:Y:S02]  /*23cf0*/  SHF.R.S32.HI R27, RZ, 0x1f, R18 ;  /* 0x0000001fff1b7819 */ /* 0x000fe40000011412 */
[----:B--2---:R-:W-:-:S07]  /*23d00*/  SEL R3, RZ, 0x1, P2 ;  /* 0x00000001ff037807 */ /* 0x004fce0001000000 */
[----:B------:R-:W-:Y:S01]  /*23d10*/  @P0 LOP3.LUT R23, R23, 0x400, RZ, 0xfc, !PT ;  /* 0x0000040017170812 */ /* 0x000fe200078efcff */
[----:B------:R1:W-:Y:S03]  /*23d20*/  STL [R1+0x46c], R3 ;  /* 0x00046c0301007387 */ /* 0x0003e60000100800 */
[----:B------:R-:W-:-:S04]  /*23d30*/  LOP3.LUT R23, R23, 0xffffffdf, RZ, 0xc0, !PT ;  /* 0xffffffdf17177812 */ /* 0x000fc800078ec0ff */
[----:B------:R-:W-:Y:S01]  /*23d40*/  @P1 LOP3.LUT R23, R23, 0x20, RZ, 0xfc, !PT ;  /* 0x0000002017171812 */ /* 0x000fe200078efcff */
[----:B------:R-:W-:Y:S06]  /*23d50*/  @!P0 BRA `(.L_x_12627) ;  /* 0x0000000000048947 */ /* 0x000fec0003800000 */
[----:B------:R-:W-:Y:S01]  /*23d60*/  BPT.TRAP 0x1 ;  /* 0x000000040000795c */ /* 0x000fe20000300000 */
.L_x_12627:
[----:B0-----:R-:W-:Y:S01]  /*23d70*/  IMAD R31, R0, -0x60, R17 ;  /* 0xffffffa0001f7824 */ /* 0x001fe200078e0211 */
[----:B------:R-:W-:Y:S01]  /*23d80*/  SHF.L.U32 R0, R26, 0x1f, RZ ;  /* 0x0000001f1a007819 */ /* 0x000fe200000006ff */
[----:B------:R-:W-:Y:S01]  /*23d90*/  IMAD R17, R24, 0x8, R22 ;  /* 0x0000000818117824 */ /* 0x000fe200078e0216 */
[----:B------:R-:W-:Y:S03]  /*23da0*/  BSSY B0, `(.L_x_12628) ;  /* 0x0000003000007945 */ /* 0x000fe60003800000 */
[----:B------:R-:W0:Y:S02]  /*23db0*/  SYNCS.PHASECHK.TRANS64.TRYWAIT P0, [R17+URZ+0x32440], R0 ;  /* 0x03244000110075a7 */ /* 0x000e24000800017f */
[----:B0-----:R-:W-:Y:S05]  /*23dc0*/  @!P0 BRA `(.L_x_12629) ;  /* 0x0000004800908947 */ /* 0x001fea0003800000 */
.L_x_12700:
[----:B------:R-:W-:Y:S05]  /*23dd0*/  BSYNC B0 ;  /* 0x0000000000007941 */ /* 0x000fea0003800000 */
.L_x_12628:
[----:B------:R-:W0:Y:S01]  /*23de0*/  LDL R2, [R1+0x444] ;  /* 0x0004440001027983 */ /* 0x000e220000100800 */
[----:B------:R-:W-:Y:S01]  /*23df0*/  ULDC.64 UR4, c[0x0][0x300] ;  /* 0x0000c00000047ab9 */ /* 0x000fe20000000a00 */
[----:B-1---5:R-:W-:Y:S02]  /*23e00*/  SHF.R.S32.HI R4, RZ, 0x1f, R36 ;  /* 0x0000001fff047819 */ /* 0x022fe40000011424 */
        /* <DEDUP_REMOVED lines=87> */
.L_x_12714:
        /* <DEDUP_REMOVED lines=10> */
.L_x_12631:
        /* <DEDUP_REMOVED lines=10> */
.L_x_12632:
        /* <DEDUP_REMOVED lines=31> */
.L_x_12634:
[----:B------:R-:W-:Y:S05]  /*246b0*/  BSYNC B6 ;  /* 0x0000000000067941 */ /* 0x000fea0003800000 */
.L_x_12633:
[----:B------:R-:W3:Y:S01]  /*246c0*/  LDL R20, [R1+0x454] ;  /* 0x0004540001147983 */ /* 0x000ee20000100800 */
[----:B------:R-:W-:Y:S01]  /*246d0*/  IMAD.MOV.U32 R21, RZ, RZ, R34 ;  /* 0x000000ffff157224 */ /* 0x000fe200078e0022 */
[----:B------:R-:W-:Y:S01]  /*246e0*/  ULDC.64 UR4, c[0x0][0x298] ;  /* 0x0000a60000047ab9 */ /* 0x000fe20000000a00 */
[----:B0-----:R-:W0:Y:S01]  /*246f0*/  LDC R5, c[0x0][0x448] ;  /* 0x00011200ff057b82 */ /* 0x001e220000000800 */
[----:B------:R-:W4:Y:S01]  /*24700*/  S2R R2, SR_TID.X ;  /* 0x0000000000027919 */ /* 0x000f220000002100 */
[----:B------:R-:W5:Y:S01]  /*24710*/  S2R R34, SR_TID.X ;  /* 0x0000000000227919 */ /* 0x000f620000002100 */
[----:B----4-:R-:W-:-:S04]  /*24720*/  LOP3.LUT R2, R2, 0x7f, RZ, 0xc0, !PT ;  /* 0x0000007f02027812 */ /* 0x010fc800078ec0ff */
[----:B--2---:R-:W-:Y:S02]  /*24730*/  SHF.R.U32.HI R0, RZ, 0x3, R2 ;  /* 0x00000003ff007819 */ /* 0x004fe40000011602 */
[----:B------:R-:W2:Y:S01]  /*24740*/  LDC R2, c[0x0][0x448] ;  /* 0x00011200ff027b82 */ /* 0x000ea20000000800 */
[----:B---3--:R-:W-:Y:S02]  /*24750*/  IMAD.MOV.U32 R4, RZ, RZ, R20 ;  /* 0x000000ffff047224 */ /* 0x008fe400078e0014 */
[----:B------:R-:W3:Y:S01]  /*24760*/  LDL R20, [R1+0x44c] ;  /* 0x00044c0001147983 */ /* 0x000ee20000100800 */
[----:B--2---:R-:W-:Y:S01]  /*24770*/  ISETP.NE.AND P6, PT, R2, 0x1, PT ;  /* 0x000000010200780c */ /* 0x004fe20003fc5270 */
[----:B-----5:R-:W-:Y:S02]  /*24780*/  IMAD.SHL.U32 R34, R34, 0x10, RZ ;  /* 0x0000001022227824 */ /* 0x020fe400078e00ff */
[----:B------:R-:W-:Y:S01]  /*24790*/  IMAD R4, R4, UR4, RZ ;  /* 0x0000000404047c24 */ /* 0x000fe2000f8e02ff */
[----:B------:R-:W2:Y:S02]  /*247a0*/  S2R R6, SR_TID.X ;  /* 0x0000000000067919 */ /* 0x000ea40000002100 */
[----:B------:R-:W-:Y:S01]  /*247b0*/  LOP3.LUT R34, R0, 0x70, R34, 0xf8, !PT ;  /* 0x0000007000227812 */ /* 0x000fe200078ef822 */
[----:B------:R-:W-:-:S04]  /*247c0*/  IMAD R4, R35, UR5, R4 ;  /* 0x0000000523047c24 */ /* 0x000fc8000f8e0204 */
[----:B------:R-:W-:Y:S02]  /*247d0*/  IMAD.IADD R34, R34, 0x1, R37 ;  /* 0x0000000122227824 */ /* 0x000fe400078e0225 */
[----:B------:R-:W4:Y:S02]  /*247e0*/  @P6 LDC R3, c[0x0][0x44c] ;  /* 0x00011300ff036b82 */ /* 0x000f240000000800 */
[----:B------:R-:W-:-:S06]  /*247f0*/  IMAD.MOV.U32 R0, RZ, RZ, R34 ;  /* 0x000000ffff007224 */ /* 0x000fcc00078e0022 */
[----:B------:R-:W5:Y:S01]  /*24800*/  @P6 LDC R2, c[0x0][0x450] ;  /* 0x00011400ff026b82 */ /* 0x000f620000000800 */
[----:B----4-:R-:W-:-:S05]  /*24810*/  @P6 IMAD.HI.U32 R3, R34, R3, RZ ;  /* 0x0000000322036227 */ /* 0x010fca00078e00ff */
[----:B-----5:R-:W-:Y:S01]  /*24820*/  @P6 SHF.R.U32.HI R0, RZ, R2, R3 ;  /* 0x00000002ff006219 */ /* 0x020fe20000011603 */
        /* <DEDUP_REMOVED lines=9> */
[----:B--2---:R-:W-:-:S04]  /*248c0*/  LOP3.LUT R21, R6, 0x7f, RZ, 0xc0, !PT ;  /* 0x0000007f06157812 */ /* 0x004fc800078ec0ff */
[----:B------:R-:W-:Y:S01]  /*248d0*/  SHF.R.U32.HI R21, RZ, 0x3, R21 ;  /* 0x00000003ff157819 */ /* 0x000fe20000011615 */
[C---:B---3--:R-:W-:Y:S02]  /*248e0*/  IMAD R4, R20.reuse, UR5, R4 ;  /* 0x0000000514047c24 */ /* 0x048fe4000f8e0204 */
[----:B------:R-:W-:Y:S01]  /*248f0*/  IMAD.WIDE.U32 R2, R20, UR4, R2 ;  /* 0x0000000414027c25 */ /* 0x000fe2000f8e0002 */
[----:B------:R-:W-:-:S03]  /*24900*/  ULDC.64 UR4, c[0x0][0x2d0] ;  /* 0x0000b40000047ab9 */ /* 0x000fc60000000a00 */
[----:B------:R-:W-:Y:S01]  /*24910*/  IMAD.IADD R3, R3, 0x1, R4 ;  /* 0x0000000103037824 */ /* 0x000fe200078e0204 */
[----:B------:R-:W-:Y:S01]  /*24920*/  SHF.R.S32.HI R4, RZ, 0x1f, R0 ;  /* 0x0000001fff047819 */ /* 0x000fe20000011400 */
[----:B------:R-:W-:Y:S02]  /*24930*/  IMAD.SHL.U32 R20, R6, 0x8, RZ ;  /* 0x0000000806147824 */ /* 0x000fe400078e00ff */
[----:B------:R-:W-:-:S03]  /*24940*/  IMAD.WIDE.U32 R2, R0, UR4, R2 ;  /* 0x0000000400027c25 */ /* 0x000fc6000f8e0002 */
[----:B------:R-:W-:Y:S01]  /*24950*/  LOP3.LUT R20, R20, 0x38, RZ, 0xc0, !PT ;  /* 0x0000003814147812 */ /* 0x000fe200078ec0ff */
[----:B------:R-:W-:-:S04]  /*24960*/  IMAD R4, R4, UR4, RZ ;  /* 0x0000000404047c24 */ /* 0x000fc8000f8e02ff */
[----:B------:R-:W-:Y:S01]  /*24970*/  IMAD R4, R0, UR5, R4 ;  /* 0x0000000500047c24 */ /* 0x000fe2000f8e0204 */
[----:B------:R-:W-:Y:S01]  /*24980*/  ULDC.64 UR4, c[0x0][0x2c8] ;  /* 0x0000b20000047ab9 */ /* 0x000fe20000000a00 */
[----:B------:R-:W-:Y:S02]  /*24990*/  IMAD.MOV R0, RZ, RZ, -R0 ;  /* 0x000000ffff007224 */ /* 0x000fe400078e0a00 */
[----:B------:R-:W-:Y:S02]  /*249a0*/  IMAD.IADD R3, R3, 0x1, R4 ;  /* 0x0000000103037824 */ /* 0x000fe400078e0204 */
[----:B0-----:R-:W-:-:S04]  /*249b0*/  IMAD R0, R5, R0, R34 ;  /* 0x0000000005007224 */ /* 0x001fc800078e0222 */
        /* <DEDUP_REMOVED lines=13> */
[----:B------:R-:W-:Y:S01]  /*24a90*/  IMAD.IADD R37, R21, 0x1, R37 ;  /* 0x0000000115257824 */ /* 0x000fe200078e0225 */
[----:B------:R-:W-:Y:S02]  /*24aa0*/  LOP3.LUT R23, R23, 0xffffdfff, RZ, 0xc0, !PT ;  /* 0xffffdfff17177812 */ /* 0x000fe400078ec0ff */
[----:B------:R-:W0:Y:S01]  /*24ab0*/  SHFL.IDX PT, R3, R0, RZ, 0x181f ;  /* 0x00181fff00037589 */ /* 0x000e2200000e0000 */
[----:B------:R-:W-:-:S03]  /*24ac0*/  VIADD R6, R37, 0x10 ;  /* 0x0000001025067836 */ /* 0x000fc60000000000 */
[----:B------:R-:W-:Y:S04]  /*24ad0*/  SHFL.IDX PT, R12, R0, 0x1, 0x181f ;  /* 0x00381f00000c7f89 */ /* 0x000fe800000e0000 */
[----:B------:R-:W-:Y:S04]  /*24ae0*/  SHFL.IDX PT, R10, R0, 0x2, 0x181f ;  /* 0x00581f00000a7f89 */ /* 0x000fe800000e0000 */
[----:B------:R-:W-:Y:S01]  /*24af0*/  SHFL.IDX PT, R9, R0, 0x3, 0x181f ;  /* 0x00781f0000097f89 */ /* 0x000fe200000e0000 */
[----:B--2---:R-:W-:-:S03]  /*24b00*/  IMAD R5, R2, R5, RZ ;  /* 0x0000000502057224 */ /* 0x004fc600078e02ff */
[----:B------:R-:W2:Y:S02]  /*24b10*/  SHFL.IDX PT, R2, R4, RZ, 0x181f ;  /* 0x00181fff04027589 */ /* 0x000ea400000e0000 */
[CC--:B------:R-:W-:Y:S02]  /*24b20*/  ISETP.GE.AND P6, PT, R37.reuse, R5.reuse, PT ;  /* 0x000000052500720c */ /* 0x0c0fe40003fc6270 */
[----:B------:R-:W-:Y:S01]  /*24b30*/  ISETP.GE.AND P5, PT, R6, R5, PT ;  /* 0x000000050600720c */ /* 0x000fe20003fa6270 */
[----:B------:R-:W-:-:S05]  /*24b40*/  VIADD R6, R37, 0x20 ;  /* 0x0000002025067836 */ /* 0x000fca0000000000 */
[----:B------:R-:W-:-:S05]  /*24b50*/  ISETP.GE.AND P3, PT, R6, R5, PT ;  /* 0x000000050600720c */ /* 0x000fca0003f66270 */
[----:B0-----:R-:W-:Y:S02]  /*24b60*/  @!P6 LEA R3, P1, R20, R3, 0x1 ;  /* 0x000000031403e211 */ /* 0x001fe400078208ff */
[----:B------:R-:W-:-:S04]  /*24b70*/  @P6 LOP3.LUT R23, R23, 0x2000, RZ, 0xfc, !PT ;  /* 0x0000200017176812 */ /* 0x000fc800078efcff */
[----:B------:R-:W-:Y:S01]  /*24b80*/  LOP3.LUT R23, R23, 0xffffefff, RZ, 0xc0, !PT ;  /* 0xffffefff17177812 */ /* 0x000fe200078ec0ff */
[----:B--2---:R-:W-:Y:S01]  /*24b90*/  @!P6 IMAD.X R8, RZ, RZ, R2, P1 ;  /* 0x000000ffff08e224 */ /* 0x004fe200008e0602 */
[----:B------:R-:W-:Y:S01]  /*24ba0*/  @!P5 LEA R12, P1, R20, R12, 0x1 ;  /* 0x0000000c140cd211 */ /* 0x000fe200078208ff */
[----:B------:R-:W0:Y:S01]  /*24bb0*/  SHFL.IDX PT, R2, R4, 0x1, 0x181f ;  /* 0x00381f0004027f89 */ /* 0x000e2200000e0000 */
[----:B------:R-:W-:-:S04]  /*24bc0*/  @P5 LOP3.LUT R23, R23, 0x1000, RZ, 0xfc, !PT ;  /* 0x0000100017175812 */ /* 0x000fc800078efcff */
[----:B------:R-:W-:-:S04]  /*24bd0*/  LOP3.LUT R23, R23, 0xfffff7ff, RZ, 0xc0, !PT ;  /* 0xfffff7ff17177812 */ /* 0x000fc800078ec0ff */
[----:B------:R-:W-:-:S04]  /*24be0*/  @P3 LOP3.LUT R23, R23, 0x800, RZ, 0xfc, !PT ;  /* 0x0000080017173812 */ /* 0x000fc800078efcff */
[----:B------:R-:W-:Y:S01]  /*24bf0*/  LOP3.LUT R23, R23, 0xfffffdff, RZ, 0xc0, !PT ;  /* 0xfffffdff17177812 */ /* 0x000fe200078ec0ff */
[----:B0-----:R-:W-:Y:S01]  /*24c00*/  @!P5 IMAD.X R7, RZ, RZ, R2, P1 ;  /* 0x000000ffff07d224 */ /* 0x001fe200008e0602 */
[----:B------:R-:W-:Y:S01]  /*24c10*/  @!P3 LEA R10, P1, R20, R10, 0x1 ;  /* 0x0000000a140ab211 */ /* 0x000fe200078208ff */
[----:B------:R-:W0:Y:S04]  /*24c20*/  SHFL.IDX PT, R2, R4, 0x2, 0x181f ;  /* 0x00581f0004027f89 */ /* 0x000e2800000e0000 */
[----:B0-----:R-:W-:Y:S02]  /*24c30*/  @!P3 IMAD.X R6, RZ, RZ, R2, P1 ;  /* 0x000000ffff06b224 */ /* 0x001fe400008e0602 */
[----:B------:R-:W-:-:S05]  /*24c40*/  VIADD R2, R37, 0x30 ;  /* 0x0000003025027836 */ /* 0x000fca0000000000 */
[----:B------:R-:W-:Y:S01]  /*24c50*/  ISETP.GE.AND P2, PT, R2, R5, PT ;  /* 0x000000050200720c */ /* 0x000fe20003f46270 */
[----:B------:R-:W-:-:S05]  /*24c60*/  VIADD R2, R37, 0x40 ;  /* 0x0000004025027836 */ /* 0x000fca0000000000 */
[----:B------:R-:W-:Y:S02]  /*24c70*/  ISETP.GE.AND P4, PT, R2, R5, PT ;  /* 0x000000050200720c */ /* 0x000fe40003f86270 */
[----:B------:R-:W0:Y:S05]  /*24c80*/  SHFL.IDX PT, R2, R4, 0x3, 0x181f ;  /* 0x00781f0004027f89 */ /* 0x000e2a00000e0000 */
[----:B------:R-:W-:Y:S02]  /*24c90*/  @!P2 LEA R13, P1, R20, R9, 0x1 ;  /* 0x00000009140da211 */ /* 0x000fe400078208ff */
[----:B------:R-:W2:Y:S01]  /*24ca0*/  SHFL.IDX PT, R9, R0, 0x4, 0x181f ;  /* 0x00981f0000097f89 */ /* 0x000ea200000e0000 */
[----:B------:R-:W-:-:S04]  /*24cb0*/  @P2 LOP3.LUT R23, R23, 0x200, RZ, 0xfc, !PT ;  /* 0x0000020017172812 */ /* 0x000fc800078efcff */
[----:B------:R-:W-:-:S04]  /*24cc0*/  LOP3.LUT R23, R23, 0xfffffeff, RZ, 0xc0, !PT ;  /* 0xfffffeff17177812 */ /* 0x000fc800078ec0ff */
[----:B------:R-:W-:-:S04]  /*24cd0*/  @P4 LOP3.LUT R23, R23, 0x100, RZ, 0xfc, !PT ;  /* 0x0000010017174812 */ /* 0x000fc800078efcff */
[----:B------:R-:W-:Y:S01]  /*24ce0*/  LOP3.LUT R23, R23, 0xffffff7f, RZ, 0xc0, !PT ;  /* 0xffffff7f17177812 */ /* 0x000fe200078ec0ff */
[----:B0-----:R-:W-:Y:S02]  /*24cf0*/  @!P2 IMAD.X R11, RZ, RZ, R2, P1 ;  /* 0x000000ffff0ba224 */ /* 0x001fe400008e0602 */
[----:B------:R-:W0:Y:S01]  /*24d00*/  SHFL.IDX PT, R2, R4, 0x4, 0x181f ;  /* 0x00981f0004027f89 */ /* 0x000e2200000e0000 */
[----:B--2---:R-:W-:-:S03]  /*24d10*/  @!P4 LEA R15, P1, R20, R9, 0x1 ;  /* 0x00000009140fc211 */ /* 0x004fc600078208ff */
[----:B------:R-:W-:Y:S02]  /*24d20*/  SHFL.IDX PT, R9, R0, 0x6, 0x181f ;  /* 0x00d81f0000097f89 */ /* 0x000fe400000e0000 */
[----:B0-----:R-:W-:Y:S02]  /*24d30*/  @!P4 IMAD.X R14, RZ, RZ, R2, P1 ;  /* 0x000000ffff0ec224 */ /* 0x001fe400008e0602 */
[----:B------:R-:W-:Y:S02]  /*24d40*/  @!P6 IMAD.MOV.U32 R2, RZ, RZ, R3 ;  /* 0x000000ffff02e224 */ /* 0x000fe400078e0003 */
[----:B------:R-:W-:Y:S02]  /*24d50*/  @!P6 IMAD.MOV.U32 R3, RZ, RZ, R8 ;  /* 0x000000ffff03e224 */ /* 0x000fe400078e0008 */
[----:B------:R-:W-:Y:S04]  /*24d60*/  SHFL.IDX PT, R8, R4, 0x6, 0x181f ;  /* 0x00d81f0004087f89 */ /* 0x000fe800000e0000 */
[----:B------:R0:W-:Y:S02]  /*24d70*/  @!P6 LDGSTS.E.BYPASS.LTC128B.128 [R25+0x18400], desc[UR36][R2.64], !P0 ;  /* 0x184000000219efae */ /* 0x0001e4000c101d64 */
[----:B0-----:R-:W-:-:S02]  /*24d80*/  @!P5 IMAD.MOV.U32 R2, RZ, RZ, R12 ;  /* 0x000000ffff02d224 */ /* 0x001fc400078e000c */
[----:B------:R-:W-:Y:S02]  /*24d90*/  @!P5 IMAD.MOV.U32 R3, RZ, RZ, R7 ;  /* 0x000000ffff03d224 */ /* 0x000fe400078e0007 */
[----:B------:R-:W0:Y:S04]  /*24da0*/  SHFL.IDX PT, R7, R0, 0x5, 0x181f ;  /* 0x00b81f0000077f89 */ /* 0x000e2800000e0000 */
[----:B------:R2:W-:Y:S04]  /*24db0*/  @!P5 LDGSTS.E.BYPASS.LTC128B.128 [R25+0x18c00], desc[UR36][R2.64], !P0 ;  /* 0x18c000000219dfae */ /* 0x0005e8000c101d64 */
[----:B------:R-:W-:Y:S01]  /*24dc0*/  SHFL.IDX PT, R0, R0, 0x7, 0x181f ;  /* 0x00f81f0000007f89 */ /* 0x000fe200000e0000 */
[----:B--2---:R-:W-:-:S02]  /*24dd0*/  @!P3 IMAD.MOV.U32 R2, RZ, RZ, R10 ;  /* 0x000000ffff02b224 */ /* 0x004fc400078e000a */
[----:B------:R-:W-:Y:S02]  /*24de0*/  @!P3 IMAD.MOV.U32 R3, RZ, RZ, R6 ;  /* 0x000000ffff03b224 */ /* 0x000fe400078e0006 */
[----:B------:R-:W2:Y:S04]  /*24df0*/  SHFL.IDX PT, R6, R4, 0x5, 0x181f ;  /* 0x00b81f0004067f89 */ /* 0x000ea800000e0000 */
[----:B------:R3:W-:Y:S04]  /*24e00*/  @!P3 LDGSTS.E.BYPASS.LTC128B.128 [R25+0x19400], desc[UR36][R2.64], !P0 ;  /* 0x194000000219bfae */ /* 0x0007e8000c101d64 */
[----:B------:R-:W4:Y:S01]  /*24e10*/  SHFL.IDX PT, R4, R4, 0x7, 0x181f ;  /* 0x00f81f0004047f89 */ /* 0x000f2200000e0000 */
[----:B---3--:R-:W-:-:S02]  /*24e20*/  VIADD R2, R37, 0x50 ;  /* 0x0000005025027836 */ /* 0x008fc40000000000 */
[----:B------:R-:W-:-:S03]  /*24e30*/  @!P2 IMAD.MOV.U32 R3, RZ, RZ, R11 ;  /* 0x000000ffff03a224 */ /* 0x000fc600078e000b */
[----:B------:R-:W-:Y:S01]  /*24e40*/  ISETP.GE.AND P3, PT, R2, R5, PT ;  /* 0x000000050200720c */ /* 0x000fe20003f66270 */
[----:B------:R-:W-:-:S05]  /*24e50*/  @!P2 IMAD.MOV.U32 R2, RZ, RZ, R13 ;  /* 0x000000ffff02a224 */ /* 0x000fca00078e000d */
[----:B------:R3:W-:Y:S07]  /*24e60*/  @!P2 LDGSTS.E.BYPASS.LTC128B.128 [R25+0x19c00], desc[UR36][R2.64], !P0 ;  /* 0x19c000000219afae */ /* 0x0007ee000c101d64 */
[----:B0-----:R-:W-:Y:S02]  /*24e70*/  @!P3 LEA R7, P1, R20, R7, 0x1 ;  /* 0x000000071407b211 */ /* 0x001fe400078208ff */
[----:B------:R-:W-:Y:S01]  /*24e80*/  @P3 LOP3.LUT R23, R23, 0x80, RZ, 0xfc, !PT ;  /* 0x0000008017173812 */ /* 0x000fe200078efcff */
[----:B---3--:R-:W-:-:S03]  /*24e90*/  VIADD R2, R37, 0x60 ;  /* 0x0000006025027836 */ /* 0x008fc60000000000 */
[----:B------:R-:W-:Y:S01]  /*24ea0*/  LOP3.LUT R23, R23, 0xffffffbf, RZ, 0xc0, !PT ;  /* 0xffffffbf17177812 */ /* 0x000fe200078ec0ff */
[----:B------:R-:W-:Y:S02]  /*24eb0*/  @!P4 IMAD.MOV.U32 R3, RZ, RZ, R14 ;  /* 0x000000ffff03c224 */ /* 0x000fe400078e000e */
[----:B--2---:R-:W-:Y:S01]  /*24ec0*/  @!P3 IMAD.X R6, RZ, RZ, R6, P1 ;  /* 0x000000ffff06b224 */ /* 0x004fe200008e0606 */
[----:B------:R-:W-:Y:S01]  /*24ed0*/  ISETP.GE.AND P2, PT, R2, R5, PT ;  /* 0x000000050200720c */ /* 0x000fe20003f46270 */
[----:B------:R-:W-:-:S05]  /*24ee0*/  @!P4 IMAD.MOV.U32 R2, RZ, RZ, R15 ;  /* 0x000000ffff02c224 */ /* 0x000fca00078e000f */
[----:B------:R0:W-:Y:S07]  /*24ef0*/  @!P4 LDGSTS.E.BYPASS.LTC128B.128 [R25+0x1a400], desc[UR36][R2.64], !P0 ;  /* 0x1a4000000219cfae */ /* 0x0001ee000c101d64 */
[----:B------:R-:W-:Y:S02]  /*24f00*/  @!P2 LEA R9, P1, R20, R9, 0x1 ;  /* 0x000000091409a211 */ /* 0x000fe400078208ff */
[----:B------:R-:W-:Y:S01]  /*24f10*/  @P2 LOP3.LUT R23, R23, 0x40, RZ, 0xfc, !PT ;  /* 0x0000004017172812 */ /* 0x000fe200078efcff */
[----:B0-----:R-:W-:-:S02]  /*24f20*/  @!P3 IMAD.MOV.U32 R2, RZ, RZ, R7 ;  /* 0x000000ffff02b224 */ /* 0x001fc400078e0007 */
[----:B------:R-:W-:Y:S02]  /*24f30*/  @!P3 IMAD.MOV.U32 R3, RZ, RZ, R6 ;  /* 0x000000ffff03b224 */ /* 0x000fe400078e0006 */
[----:B------:R-:W-:-:S03]  /*24f40*/  @!P2 IMAD.X R8, RZ, RZ, R8, P1 ;  /* 0x000000ffff08a224 */ /* 0x000fc600008e0608 */
[----:B------:R0:W-:Y:S02]  /*24f50*/  @!P3 LDGSTS.E.BYPASS.LTC128B.128 [R25+0x1ac00], desc[UR36][R2.64], !P0 ;  /* 0x1ac000000219bfae */ /* 0x0001e4000c101d64 */
[----:B0-----:R-:W-:Y:S02]  /*24f60*/  @!P2 IMAD.MOV.U32 R2, RZ, RZ, R9 ;  /* 0x000000ffff02a224 */ /* 0x001fe400078e0009 */
[----:B------:R-:W-:-:S05]  /*24f70*/  @!P2 IMAD.MOV.U32 R3, RZ, RZ, R8 ;  /* 0x000000ffff03a224 */ /* 0x000fca00078e0008 */
[----:B----4-:R0:W-:Y:S02]  /*24f80*/  @!P2 LDGSTS.E.BYPASS.LTC128B.128 [R25+0x1b400], desc[UR36][R2.64], !P0 ;  /* 0x1b4000000219afae */ /* 0x0101e4000c101d64 */
.L_x_12731:
        /* <DEDUP_REMOVED lines=12> */
.L_x_12636:
        /* <DEDUP_REMOVED lines=28> */
.L_x_12638:
[----:B------:R-:W-:Y:S05]  /*25210*/  BSYNC B6 ;  /* 0x0000000000067941 */ /* 0x000fea0003800000 */
.L_x_12637:
[----:B------:R-:W2:Y:S01]  /*25220*/  LDL.LU R4, [R1+0x454] ;  /* 0x0004540001047983 */ /* 0x000ea20000300800 */
[----:B0-----:R-:W0:Y:S01]  /*25230*/  LDC R2, c[0x0][0x448] ;  /* 0x00011200ff027b82 */ /* 0x001e220000000800 */
[----:B------:R-:W-:Y:S02]  /*25240*/  ULDC.64 UR4, c[0x0][0x398] ;  /* 0x0000e60000047ab9 */ /* 0x000fe40000000a00 */
[----:B------:R-:W3:Y:S04]  /*25250*/  LDL.LU R21, [R1+0x458] ;  /* 0x0004580001157983 */ /* 0x000ee80000300800 */
[----:B------:R-:W4:Y:S01]  /*25260*/  LDL.LU R20, [R1+0x44c] ;  /* 0x00044c0001147983 */ /* 0x000f220000300800 */
[----:B0-----:R-:W-:-:S13]  /*25270*/  ISETP.NE.AND P6, PT, R2, 0x1, PT ;  /* 0x000000010200780c */ /* 0x001fda0003fc5270 */
[----:B------:R-:W0:Y:S08]  /*25280*/  @P6 LDC R3, c[0x0][0x44c] ;  /* 0x00011300ff036b82 */ /* 0x000e300000000800 */
[----:B------:R-:W5:Y:S01]  /*25290*/  @P6 LDC R2, c[0x0][0x450] ;  /* 0x00011400ff026b82 */ /* 0x000f620000000800 */
[----:B------:R-:W-:Y:S02]  /*252a0*/  IMAD.MOV.U32 R0, RZ, RZ, R34 ;  /* 0x000000ffff007224 */ /* 0x000fe400078e0022 */
[----:B0-----:R-:W-:-:S05]  /*252b0*/  @P6 IMAD.HI.U32 R3, R34, R3, RZ ;  /* 0x0000000322036227 */ /* 0x001fca00078e00ff */
[----:B-----5:R-:W-:Y:S01]  /*252c0*/  @P6 SHF.R.U32.HI R0, RZ, R2, R3 ;  /* 0x00000002ff006219 */ /* 0x020fe20000011603 */
        /* <DEDUP_REMOVED lines=50> */
[----:B------:R-:W2:Y:S04]  /*255f0*/  SHFL.IDX PT, R2, R4, RZ, 0x181f ;  /* 0x00181fff04027589 */ /* 0x000ea800000e0000 */
[----:B------:R-:W-:Y:S04]  /*25600*/  SHFL.IDX PT, R5, R4, 0x1, 0x181f ;  /* 0x00381f0004057f89 */ /* 0x000fe800000e0000 */
[----:B------:R-:W-:Y:S02]  /*25610*/  SHFL.IDX PT, R14, R0, 0x7, 0x181f ;  /* 0x00f81f00000e7f89 */ /* 0x000fe400000e0000 */
[----:B0-----:R-:W-:-:S05]  /*25620*/  @!P6 LEA R3, P0, R6, R3, 0x1 ;  /* 0x000000030603e211 */ /* 0x001fca00078008ff */
[----:B--2---:R-:W-:-:S05]  /*25630*/  @!P6 IMAD.X R2, RZ, RZ, R2, P0 ;  /* 0x000000ffff02e224 */ /* 0x004fca00000e0602 */
        /* <DEDUP_REMOVED lines=64> */
[----:B------:R0:W2:Y:S04]  /*25a40*/  SHFL.IDX PT, R5, R4, 0x7, 0x181f ;  /* 0x00f81f0004057f89 */ /* 0x0000a800000e0000 */
[----:B------:R0:W-:Y:S04]  /*25a50*/  @!P5 LDGSTS.E.BYPASS.LTC128B.128 [R25+0x25400], desc[UR36][R2.64], !P4 ;  /* 0x254000000219dfae */ /* 0x0001e8000e101d64 */
[----:B------:R0:W-:Y:S04]  /*25a60*/  @!P5 LDGSTS.E.BYPASS.LTC128B.128 [R25+0x29400], desc[UR36][R2.64+0x80], !P3 ;  /* 0x294000800219dfae */ /* 0x0001e8000d901d64 */
[----:B------:R0:W-:Y:S04]  /*25a70*/  @!P5 LDGSTS.E.BYPASS.LTC128B.128 [R25+0x2d400], desc[UR36][R2.64+0x100], !P2 ;  /* 0x2d4001000219dfae */ /* 0x0001e8000d101d64 */
[----:B------:R0:W-:Y:S02]  /*25a80*/  @!P5 LDGSTS.E.BYPASS.LTC128B.128 [R25+0x31400], desc[UR36][R2.64+0x180], !P1 ;  /* 0x314001800219dfae */ /* 0x0001e4000c901d64 */
.L_x_12749:
[----:B------:R-:W-:Y:S01]  /*25a90*/  LOP3.LUT P0, RZ, R23, 0x4000, RZ, 0xc0, !PT ;  /* 0x0000400017ff7812 */ /* 0x000fe2000780c0ff */
[----:B------:R-:W-:-:S12]  /*25aa0*/  BSSY B0, `(.L_x_12640) ;  /* 0x000000b000007945 */ /* 0x000fd80003800000 */
        /* <DEDUP_REMOVED lines=10> */
.L_x_12641:
[----:B------:R-:W-:Y:S05]  /*25b50*/  BSYNC B0 ;  /* 0x0000000000007941 */ /* 0x000fea0003800000 */
.L_x_12640:
[----:B------:R-:W-:Y:S01]  /*25b60*/  NOP ;  /* 0x0000000000007918 */ /* 0x000fe20000000000 */
[----:B------:R-:W-:-:S13]  /*25b70*/  PLOP3.LUT P0, PT, PT, PT, PT, 0x80, 0x0 ;  /* 0x000000000000781c */ /* 0x000fda0003f0f070 */
.L_x_12642:
[----:B------:R-:W-:Y:S02]  /*25b80*/  PLOP3.LUT P1, PT, P1, P0, PT, 0xa2, 0x0 ;  /* 0x000000000000781c */ /* 0x000fe40000f21472 */
[----:B------:R-:W-:-:S08]  /*25b90*/  @P0 R2UR P1, UR4, R22 ;  /* 0x00000000160402ca */ /* 0x000fd00000020000 */
[----:B------:R-:W-:-:S05]  /*25ba0*/  @P0 PLOP3.LUT P0, PT, P1, PT, PT, 0x80, 0x0 ;  /* 0x000000000000081c */ /* 0x000fca0000f0f070 */
[----:B------:R-:W-:Y:S01]  /*25bb0*/  @!P1 SYNCS.ARRIVE.TRANS64.RED.A0T1 RZ, [UR4+0x32410], RZ ;  /* 0x032410ffffff99a7 */ /* 0x000fe20008200404 */
[----:B------:R-:W-:Y:S07]  /*25bc0*/  @!P1 ARRIVES.LDGSTSBAR.64.TRANSCNT [UR4+0x32410] ;  /* 0x03241000ff0099b0 */ /* 0x000fee0008000a84 */
[----:B------:R-:W-:Y:S05]  /*25bd0*/  @P0 BRA.U.ANY `(.L_x_12642) ;  /* 0xfffffffd00e80947 */ /* 0x000fea000393ffff */
[----:B0--3--:R-:W3:Y:S02]  /*25be0*/  LDL.LU R2, [R1+0x468] ;  /* 0x0004680001027983 */ /* 0x009ee40000300800 */
        /* <DEDUP_REMOVED lines=9> */
[----:B------:R-:W3:Y:S03]  /*25c80*/  SYNCS.PHASECHK.TRANS64.TRYWAIT P0, [R22+URZ+0x32420], R3 ;  /* 0x03242003160075a7 */ /* 0x000ee6000800017f */
[----:B0--3--:R-:W-:Y:S05]  /*25c90*/  @!P0 BRA `(.L_x_12644) ;  /* 0x0000004800508947 */ /* 0x009fea0003800000 */
.L_x_12750:
[----:B------:R-:W-:Y:S05]  /*25ca0*/  BSYNC B0 ;  /* 0x0000000000007941 */ /* 0x000fea0003800000 */
.L_x_12643:
[----:B------:R-:W-:-:S13]  /*25cb0*/  LOP3.LUT P0, RZ, R23, 0x400, RZ, 0xc0, !PT ;  /* 0x0000040017ff7812 */ /* 0x000fda000780c0ff */
[----:B------:R-:W-:Y:S05]  /*25cc0*/  @!P0 BRA `(.L_x_12645) ;  /* 0x0000000000048947 */ /* 0x000fea0003800000 */
[----:B------:R-:W-:Y:S01]  /*25cd0*/  BPT.TRAP 0x1 ;  /* 0x000000040000795c */ /* 0x000fe20000300000 */
.L_x_12645:
[----:B------:R-:W-:Y:S01]  /*25ce0*/  SHF.L.U32 R0, R26, 0x1f, RZ ;  /* 0x0000001f1a007819 */ /* 0x000fe200000006ff */
[----:B------:R-:W-:Y:S03]  /*25cf0*/  BSSY B0, `(.L_x_12646) ;  /* 0x0000003000007945 */ /* 0x000fe60003800000 */
[----:B------:R-:W3:Y:S02]  /*25d00*/  SYNCS.PHASECHK.TRANS64.TRYWAIT P0, [R17+URZ+0x32460], R0 ;  /* 0x03246000110075a7 */ /* 0x000ee4000800017f */
[----:B---3--:R-:W-:Y:S05]  /*25d10*/  @!P0 BRA `(.L_x_12647) ;  /* 0x0000004800448947 */ /* 0x008fea0003800000 */
.L_x_12751:
[----:B------:R-:W-:Y:S05]  /*25d20*/  BSYNC B0 ;  /* 0x0000000000007941 */ /* 0x000fea0003800000 */
.L_x_12646:
[----:B0-----:R-:W3:Y:S01]  /*25d30*/  LDL.LU R3, [R1+0x460] ;  /* 0x0004600001037983 */ /* 0x001ee20000300800 */
[----:B------:R-:W-:-:S03]  /*25d40*/  ULDC.64 UR4, c[0x0][0x328] ;  /* 0x0000ca0000047ab9 */ /* 0x000fc60000000a00 */
[----:B------:R-:W2:Y:S04]  /*25d50*/  LDL.LU R2, [R1+0x444] ;  /* 0x0004440001027983 */ /* 0x000ea80000300800 */
[----:B------:R-:W4:Y:S04]  /*25d60*/  LDL.LU R6, [R1+0x464] ;  /* 0x0004640001067983 */ /* 0x000f280000300800 */
[----:B------:R-:W5:Y:S01]  /*25d70*/  LDL.LU R4, [R1+0x46c] ;  /* 0x00046c0001047983 */ /* 0x000f620000300800 */
[C---:B------:R-:W-:Y:S02]  /*25d80*/  LOP3.LUT P3, RZ, R23.reuse, 0x10, RZ, 0xc0, !PT ;  /* 0x0000001017ff7812 */ /* 0x040fe4000786c0ff */
[----:B------:R-:W-:-:S02]  /*25d90*/  LOP3.LUT P2, RZ, R23, 0x8, RZ, 0xc0, !PT ;  /* 0x0000000817ff7812 */ /* 0x000fc4000784c0ff */
[C---:B------:R-:W-:Y:S02]  /*25da0*/  LOP3.LUT P1, RZ, R23.reuse, 0x4, RZ, 0xc0, !PT ;  /* 0x0000000417ff7812 */ /* 0x040fe4000782c0ff */
[----:B------:R-:W-:Y:S02]  /*25db0*/  LOP3.LUT P4, RZ, R23, 0x1, RZ, 0xc0, !PT ;  /* 0x0000000117ff7812 */ /* 0x000fe4000788c0ff */
[----:B------:R-:W-:Y:S01]  /*25dc0*/  SEL R7, RZ, 0x8, P1 ;  /* 0x00000008ff077807 */ /* 0x000fe20000800000 */
[----:B---3--:R-:W-:-:S04]  /*25dd0*/  IMAD R0, R3, UR4, RZ ;  /* 0x0000000403007c24 */ /* 0x008fc8000f8e02ff */
[C---:B--2---:R-:W-:Y:S01]  /*25de0*/  IMAD R5, R2.reuse, UR5, R0 ;  /* 0x0000000502057c24 */ /* 0x044fe2000f8e0200 */
[----:B------:R-:W-:Y:S01]  /*25df0*/  SEL R0, RZ, 0x2, P3 ;  /* 0x00000002ff007807 */ /* 0x000fe20001800000 */
[----:B------:R-:W-:Y:S01]  /*25e00*/  IMAD.WIDE.U32 R2, R2, UR4, RZ ;  /* 0x0000000402027c25 */ /* 0x000fe2000f8e00ff */
[----:B------:R-:W-:-:S03]  /*25e10*/  ULDC.64 UR4, c[0x0][0x338] ;  /* 0x0000ce0000047ab9 */ /* 0x000fc60000000a00 */
[----:B------:R-:W-:Y:S02]  /*25e20*/  IMAD.IADD R3, R3, 0x1, R5 ;  /* 0x0000000103037824 */ /* 0x000fe400078e0205 */
[----:B----4-:R-:W-:Y:S02]  /*25e30*/  IMAD R5, R6, UR4, RZ ;  /* 0x0000000406057c24 */ /* 0x010fe4000f8e02ff */
        /* <DEDUP_REMOVED lines=13> */
[----:B-----5:R-:W-:Y:S01]  /*25f10*/  IADD3 R0, R3, R0, R4 ;  /* 0x0000000003007210 */ /* 0x020fe20007ffe004 */
        /* <DEDUP_REMOVED lines=73> */
.L_x_12765:
        /* <DEDUP_REMOVED lines=15> */
.L_x_12649:
        /* <DEDUP_REMOVED lines=10> */
.L_x_12650:
[----:B0-----:R-:W2:Y:S01]  /*26540*/  LDL.LU R2, [R1+0x45c] ;  /* 0x00045c0001027983 */ /* 0x001ea20000300800 */
[----:B------:R0:W-:Y:S01]  /*26550*/  SYNCS.ARRIVE.TRANS64.A1T0 RZ, [R17+URZ+0x32450], RZ ;  /* 0x032450ff11ff79a7 */ /* 0x0001e2000810003f */
[----:B------:R-:W-:Y:S01]  /*26560*/  BSSY B0, `(.L_x_12651) ;  /* 0x00000dd000007945 */ /* 0x000fe20003800000 */
[----:B--2---:R-:W-:-:S05]  /*26570*/  VIADD R10, R2, 0xfffffffe ;  /* 0xfffffffe020a7836 */ /* 0x004fca0000000000 */
[----:B------:R-:W-:-:S13]  /*26580*/  ISETP.GE.AND P0, PT, R10, R33, PT ;  /* 0x000000210a00720c */ /* 0x000fda0003f06270 */
[----:B0-----:R-:W-:Y:S05]  /*26590*/  @!P0 BRA `(.L_x_12652) ;  /* 0x0000000c00648947 */ /* 0x001fea0003800000 */
.L_x_12665:
        /* <DEDUP_REMOVED lines=15> */
[----:B---3--:R-:W3:Y:S01]  /*26690*/  @P0 LDC R7, c[0x0][0x438] ;  /* 0x00010e00ff070b82 */ /* 0x008ee20000000800 */
[----:B0-----:R-:W-:-:S05]  /*266a0*/  @P0 IMAD.HI.U32 R2, R8, R3, RZ ;  /* 0x0000000308020227 */ /* 0x001fca00078e00ff */
[----:B---3--:R-:W-:Y:S01]  /*266b0*/  @P0 SHF.R.U32.HI R9, RZ, R7, R2 ;  /* 0x00000007ff090219 */ /* 0x008fe20000011602 */
[----:B--2---:R-:W-:Y:S01]  /*266c0*/  @!P2 IMAD R2, R32, R4, RZ ;  /* 0x000000042002a224 */ /* 0x004fe200078e02ff */
[----:B----4-:R-:W0:Y:S02]  /*266d0*/  @!P2 LDC.64 R6, c[0x0][0x418] ;  /* 0x00010600ff06ab82 */ /* 0x010e240000000a00 */
[--C-:B------:R-:W-:Y:S01]  /*266e0*/  @!P2 SHF.R.S32.HI R3, RZ, 0x1f, R9.reuse ;  /* 0x0000001fff03a819 */ /* 0x100fe20000011409 */
[----:B------:R-:W-:Y:S02]  /*266f0*/  @!P2 IMAD R5, R28, R5, R2 ;  /* 0x000000051c05a224 */ /* 0x000fe400078e0202 */
[----:B------:R-:W-:-:S04]  /*26700*/  @!P2 IMAD.MOV.U32 R2, RZ, RZ, R9 ;  /* 0x000000ffff02a224 */ /* 0x000fc800078e0009 */
[----:B------:R-:W-:-:S04]  /*26710*/  @!P2 IMAD.WIDE.U32 R2, R28, R4, R2 ;  /* 0x000000041c02a225 */ /* 0x000fc800078e0002 */
[----:B------:R-:W-:Y:S01]  /*26720*/  @!P2 IMAD.IADD R5, R5, 0x1, R3 ;  /* 0x000000010505a824 */ /* 0x000fe200078e0203 */
[----:B------:R-:W-:Y:S05]  /*26730*/  YIELD ;  /* 0x0000000000007946 */ /* 0x000fea0003800000 */
[----:B------:R-:W-:Y:S01]  /*26740*/  IMAD.MOV.U32 R4, RZ, RZ, RZ ;  /* 0x000000ffff047224 */ /* 0x000fe200078e00ff */
[----:B------:R-:W-:Y:S01]  /*26750*/  ULDC UR4, c[0x0][0x430] ;  /* 0x00010c0000047ab9 */ /* 0x000fe20000000800 */
[----:B0-----:R-:W-:-:S04]  /*26760*/  @!P2 LEA R6, P0, R2, R6, 0x2 ;  /* 0x000000060206a211 */ /* 0x001fc800078010ff */
[----:B------:R-:W-:Y:S01]  /*26770*/  @!P2 LEA.HI.X R7, R2, R7, R5, 0x2, P0 ;  /* 0x000000070207a211 */ /* 0x000fe200000f1405 */
[----:B------:R-:W-:Y:S01]  /*26780*/  IMAD.MOV R5, RZ, RZ, -R9 ;  /* 0x000000ffff057224 */ /* 0x000fe200078e0a09 */
[C---:B------:R-:W-:Y:S01]  /*26790*/  ISETP.NE.AND P0, PT, R24.reuse, 0x2, PT ;  /* 0x000000021800780c */ /* 0x040fe20003f05270 */
[----:B------:R-:W-:Y:S02]  /*267a0*/  IMAD.MOV.U32 R2, RZ, RZ, R10 ;  /* 0x000000ffff027224 */ /* 0x000fe400078e000a */
[----:B------:R-:W-:Y:S01]  /*267b0*/  IMAD R5, R5, UR4, R8 ;  /* 0x0000000405057c24 */ /* 0x000fe2000f8e0208 */
[----:B------:R-:W-:Y:S01]  /*267c0*/  SEL R3, RZ, 0x1, P0 ;  /* 0x00000001ff037807 */ /* 0x000fe20000000000 */
[----:B------:R0:W5:Y:S01]  /*267d0*/  @!P2 LDG.E R4, desc[UR36][R6.64] ;  /* 0x000000240604a981 */ /* 0x000162000c1e1900 */
[----:B------:R-:W-:Y:S01]  /*267e0*/  SEL R24, R24, RZ, P0 ;  /* 0x000000ff18187207 */ /* 0x000fe20000000000 */
[----:B------:R-:W-:Y:S01]  /*267f0*/  VIADD R10, R10, 0xffffffff ;  /* 0xffffffff0a0a7836 */ /* 0x000fe20000000000 */
[----:B------:R-:W-:-:S02]  /*26800*/  LOP3.LUT R26, R26, R3, RZ, 0x3c, !PT ;  /* 0x000000031a1a7212 */ /* 0x000fc400078e3cff */
[----:B------:R-:W-:Y:S01]  /*26810*/  ISETP.GT.AND P2, PT, R2, R33, PT ;  /* 0x000000210200720c */ /* 0x000fe20003f44270 */
[----:B------:R-:W-:-:S12]  /*26820*/  @!P1 BRA `(.L_x_12653) ;  /* 0x0000000000049947 */ /* 0x000fd80003800000 */
[----:B------:R-:W-:Y:S01]  /*26830*/  BPT.TRAP 0x1 ;  /* 0x000000040000795c */ /* 0x000fe20000300000 */
.L_x_12653:
[----:B0-----:R-:W-:Y:S01]  /*26840*/  IMAD R6, R24, 0x8, R22 ;  /* 0x0000000818067824 */ /* 0x001fe200078e0216 */
[----:B------:R-:W-:Y:S01]  /*26850*/  SHF.L.U32 R21, R26, 0x1f, RZ ;  /* 0x0000001f1a157819 */ /* 0x000fe200000006ff */
[----:B------:R-:W-:Y:S01]  /*26860*/  BSSY B1, `(.L_x_12654) ;  /* 0x0000004000017945 */ /* 0x000fe20003800000 */
[----:B-1----:R-:W-:Y:S02]  /*26870*/  SHF.R.S32.HI R17, RZ, 0x1f, R5 ;  /* 0x0000001fff117819 */ /* 0x002fe40000011405 */
[----:B------:R-:W0:Y:S02]  /*26880*/  SYNCS.PHASECHK.TRANS64.TRYWAIT P0, [R6+URZ+0x32440], R21 ;  /* 0x03244015060075a7 */ /* 0x000e24000800017f */
[----:B0-----:R-:W-:Y:S05]  /*26890*/  @!P0 BRA `(.L_x_12655) ;  /* 0x0000004400b88947 */ /* 0x001fea0003800000 */
.L_x_12766:
[----:B------:R-:W-:Y:S05]  /*268a0*/  BSYNC B1 ;  /* 0x0000000000017941 */ /* 0x000fea0003800000 */
.L_x_12654:
        /* <DEDUP_REMOVED lines=52> */
.L_x_12780:
        /* <DEDUP_REMOVED lines=8> */
.L_x_12657:
        /* <DEDUP_REMOVED lines=10> */
.L_x_12658:
[----:B------:R3:W-:Y:S01]  /*26d10*/  SYNCS.ARRIVE.TRANS64.A1T0 RZ, [R6+URZ+0x32430], RZ ;  /* 0x032430ff06ff79a7 */ /* 0x0007e2000810003f */
[----:B------:R-:W-:Y:S05]  /*26d20*/  @!P3 BRA `(.L_x_12659) ;  /* 0x000000000004b947 */ /* 0x000fea0003800000 */
[----:B------:R-:W-:Y:S01]  /*26d30*/  BPT.TRAP 0x1 ;  /* 0x000000040000795c */ /* 0x000fe20000300000 */
.L_x_12659:
[----:B------:R-:W4:Y:S01]  /*26d40*/  SYNCS.PHASECHK.TRANS64.TRYWAIT P0, [R6+URZ+0x32460], R21 ;  /* 0x03246015060075a7 */ /* 0x000f22000800017f */
[----:B------:R-:W-:Y:S04]  /*26d50*/  BSSY B1, `(.L_x_12660) ;  /* 0x0000002000017945 */ /* 0x000fe80003800000 */
[----:B----4-:R-:W-:Y:S05]  /*26d60*/  @!P0 BRA `(.L_x_12661) ;  /* 0x00000048003c8947 */ /* 0x010fea0003800000 */
.L_x_12781:
[----:B------:R-:W-:Y:S05]  /*26d70*/  BSYNC B1 ;  /* 0x0000000000017941 */ /* 0x000fea0003800000 */
.L_x_12660:
[----:B------:R-:W-:Y:S01]  /*26d80*/  ULDC.64 UR4, c[0x0][0x328] ;  /* 0x0000ca0000047ab9 */ /* 0x000fe20000000a00 */
[----:B------:R-:W-:Y:S01]  /*26d90*/  LOP3.LUT P5, RZ, R23, 0x1, RZ, 0xc0, !PT ;  /* 0x0000000117ff7812 */ /* 0x000fe200078ac0ff */
[----:B--2---:R-:W-:Y:S01]  /*26da0*/  IMAD R2, R17, UR4, RZ ;  /* 0x0000000411027c24 */ /* 0x004fe2000f8e02ff */
[C---:B------:R-:W-:Y:S01]  /*26db0*/  LOP3.LUT P4, RZ, R23.reuse, 0x10, RZ, 0xc0, !PT ;  /* 0x0000001017ff7812 */ /* 0x040fe2000788c0ff */
[----:B------:R-:W-:Y:S01]  /*26dc0*/  IMAD R8, R24, 0x6000, R29 ;  /* 0x0000600018087824 */ /* 0x000fe200078e021d */
[----:B------:R-:W-:Y:S01]  /*26dd0*/  LOP3.LUT P3, RZ, R23, 0x8, RZ, 0xc0, !PT ;  /* 0x0000000817ff7812 */ /* 0x000fe2000786c0ff */
[----:B-1----:R-:W-:Y:S01]  /*26de0*/  IMAD R7, R5, UR5, R2 ;  /* 0x0000000505077c24 */ /* 0x002fe2000f8e0202 */
        /* <DEDUP_REMOVED lines=20> */
[----:B------:R-:W2:Y:S04]  /*26f30*/  SHFL.IDX PT, R3, R9, RZ, 0x181f ;  /* 0x00181fff09037589 */ /* 0x000ea800000e0000 */
[----:B------:R-:W-:Y:S04]  /*26f40*/  SHFL.IDX PT, R5, R9, 0x1, 0x181f ;  /* 0x00381f0009057f89 */ /* 0x000fe800000e0000 */
[----:B------:R-:W-:Y:S01]  /*26f50*/  SHFL.IDX PT, R17, R9, 0x2, 0x181f ;  /* 0x00581f0009117f89 */ /* 0x000fe200000e0000 */
[----:B-1----:R-:W-:-:S03]  /*26f60*/  IADD3 R2, P0, R14, R0, RZ ;  /* 0x000000000e027210 */ /* 0x002fc60007f1e0ff */
[----:B------:R-:W1:Y:S02]  /*26f70*/  SHFL.IDX PT, R14, R7, 0x1, 0x181f ;  /* 0x00381f00070e7f89 */ /* 0x000e6400000e0000 */
[----:B--2---:R-:W-:-:S05]  /*26f80*/  IMAD.X R3, RZ, RZ, R3, P0 ;  /* 0x000000ffff037224 */ /* 0x004fca00000e0603 */
[----:B------:R-:W-:Y:S04]  /*26f90*/  LDGSTS.E.BYPASS.LTC128B.128 [R8+0x400], desc[UR36][R2.64], !P5 ;  /* 0x0040000002087fae */ /* 0x000fe8000e901d64 */
[----:B------:R-:W-:Y:S04]  /*26fa0*/  LDGSTS.E.BYPASS.LTC128B.128 [R8+0x3400], desc[UR36][R2.64+0x80], !P4 ;  /* 0x0340008002087fae */ /* 0x000fe8000e101d64 */
[----:B------:R-:W-:Y:S04]  /*26fb0*/  LDGSTS.E.BYPASS.LTC128B.128 [R8+0x6400], desc[UR36][R2.64+0x100], !P3 ;  /* 0x0640010002087fae */ /* 0x000fe8000d901d64 */
[----:B------:R2:W-:Y:S01]  /*26fc0*/  LDGSTS.E.BYPASS.LTC128B.128 [R8+0x9400], desc[UR36][R2.64+0x180], !P1 ;  /* 0x0940018002087fae */ /* 0x0005e2000c901d64 */
[----:B-1----:R-:W-:-:S03]  /*26fd0*/  IADD3 R4, P0, R14, R0, RZ ;  /* 0x000000000e047210 */ /* 0x002fc60007f1e0ff */
[----:B------:R-:W2:Y:S02]  /*26fe0*/  SHFL.IDX PT, R14, R7, 0x2, 0x181f ;  /* 0x00581f00070e7f89 */ /* 0x000ea400000e0000 */
[----:B------:R-:W-:-:S05]  /*26ff0*/  IMAD.X R5, RZ, RZ, R5, P0 ;  /* 0x000000ffff057224 */ /* 0x000fca00000e0605 */
[----:B------:R-:W-:Y:S04]  /*27000*/  LDGSTS.E.BYPASS.LTC128B.128 [R8+0xc00], desc[UR36][R4.64], !P5 ;  /* 0x00c0000004087fae */ /* 0x000fe8000e901d64 */
[----:B------:R-:W-:Y:S04]  /*27010*/  LDGSTS.E.BYPASS.LTC128B.128 [R8+0x3c00], desc[UR36][R4.64+0x80], !P4 ;  /* 0x03c0008004087fae */ /* 0x000fe8000e101d64 */
[----:B------:R-:W-:Y:S04]  /*27020*/  LDGSTS.E.BYPASS.LTC128B.128 [R8+0x6c00], desc[UR36][R4.64+0x100], !P3 ;  /* 0x06c0010004087fae */ /* 0x000fe8000d901d64 */
[----:B------:R1:W-:Y:S01]  /*27030*/  LDGSTS.E.BYPASS.LTC128B.128 [R8+0x9c00], desc[UR36][R4.64+0x180], !P1 ;  /* 0x09c0018004087fae */ /* 0x0003e2000c901d64 */
[----:B--2---:R-:W-:-:S03]  /*27040*/  IADD3 R2, P0, R14, R0, RZ ;  /* 0x000000000e027210 */ /* 0x004fc60007f1e0ff */
[----:B------:R-:W2:Y:S02]  /*27050*/  SHFL.IDX PT, R14, R7, 0x3, 0x181f ;  /* 0x00781f00070e7f89 */ /* 0x000ea400000e0000 */
[----:B------:R-:W-:Y:S02]  /*27060*/  IMAD.X R3, RZ, RZ, R17, P0 ;  /* 0x000000ffff037224 */ /* 0x000fe400000e0611 */
[----:B------:R-:W-:Y:S04]  /*27070*/  SHFL.IDX PT, R17, R9, 0x4, 0x181f ;  /* 0x00981f0009117f89 */ /* 0x000fe800000e0000 */
[----:B-1----:R-:W1:Y:S04]  /*27080*/  SHFL.IDX PT, R5, R9, 0x3, 0x181f ;  /* 0x00781f0009057f89 */ /* 0x002e6800000e0000 */
[----:B------:R-:W-:Y:S04]  /*27090*/  LDGSTS.E.BYPASS.LTC128B.128 [R8+0x1400], desc[UR36][R2.64], !P5 ;  /* 0x0140000002087fae */ /* 0x000fe8000e901d64 */
[----:B------:R-:W-:Y:S04]  /*270a0*/  LDGSTS.E.BYPASS.LTC128B.128 [R8+0x4400], desc[UR36][R2.64+0x80], !P4 ;  /* 0x0440008002087fae */ /* 0x000fe8000e101d64 */
[----:B------:R-:W-:Y:S01]  /*270b0*/  LDGSTS.E.BYPASS.LTC128B.128 [R8+0x7400], desc[UR36][R2.64+0x100], !P3 ;  /* 0x0740010002087fae */ /* 0x000fe2000d901d64 */
[----:B--2---:R-:W-:-:S03]  /*270c0*/  IADD3 R4, P0, R14, R0, RZ ;  /* 0x000000000e047210 */ /* 0x004fc60007f1e0ff */
[----:B------:R2:W-:Y:S04]  /*270d0*/  LDGSTS.E.BYPASS.LTC128B.128 [R8+0xa400], desc[UR36][R2.64+0x180], !P1 ;  /* 0x0a40018002087fae */ /* 0x0005e8000c901d64 */
[----:B------:R-:W2:Y:S01]  /*270e0*/  SHFL.IDX PT, R14, R7, 0x4, 0x181f ;  /* 0x00981f00070e7f89 */ /* 0x000ea200000e0000 */
[----:B-1----:R-:W-:-:S03]  /*270f0*/  IMAD.X R5, RZ, RZ, R5, P0 ;  /* 0x000000ffff057224 */ /* 0x002fc600000e0605 */
[----:B------:R-:W1:Y:S04]  /*27100*/  SHFL.IDX PT, R9, R9, 0x5, 0x181f ;  /* 0x00b81f0009097f89 */ /* 0x000e6800000e0000 */
[----:B------:R0:W-:Y:S04]  /*27110*/  LDGSTS.E.BYPASS.LTC128B.128 [R8+0x1c00], desc[UR36][R4.64], !P5 ;  /* 0x01c0000004087fae */ /* 0x0001e8000e901d64 */
[----:B------:R0:W-:Y:S04]  /*27120*/  LDGSTS.E.BYPASS.LTC128B.128 [R8+0x4c00], desc[UR36][R4.64+0x80], !P4 ;  /* 0x04c0008004087fae */ /* 0x0001e8000e101d64 */
[----:B------:R0:W-:Y:S04]  /*27130*/  LDGSTS.E.BYPASS.LTC128B.128 [R8+0x7c00], desc[UR36][R4.64+0x100], !P3 ;  /* 0x07c0010004087fae */ /* 0x0001e8000d901d64 */
[----:B------:R0:W-:Y:S01]  /*27140*/  LDGSTS.E.BYPASS.LTC128B.128 [R8+0xac00], desc[UR36][R4.64+0x180], !P1 ;  /* 0x0ac0018004087fae */ /* 0x0001e2000c901d64 */
[----:B--2---:R-:W-:-:S03]  /*27150*/  IADD3 R2, P0, R14, R0, RZ ;  /* 0x000000000e027210 */ /* 0x004fc60007f1e0ff */
[----:B------:R0:W2:Y:S02]  /*27160*/  SHFL.IDX PT, R14, R7, 0x5, 0x181f ;  /* 0x00b81f00070e7f89 */ /* 0x0000a400000e0000 */
[----:B------:R-:W-:-:S05]  /*27170*/  IMAD.X R3, RZ, RZ, R17, P0 ;  /* 0x000000ffff037224 */ /* 0x000fca00000e0611 */
[----:B------:R0:W-:Y:S04]  /*27180*/  LDGSTS.E.BYPASS.LTC128B.128 [R8+0x2400], desc[UR36][R2.64], !P5 ;  /* 0x0240000002087fae */ /* 0x0001e8000e901d64 */
[----:B------:R0:W-:Y:S04]  /*27190*/  LDGSTS.E.BYPASS.LTC128B.128 [R8+0x5400], desc[UR36][R2.64+0x80], !P4 ;  /* 0x0540008002087fae */ /* 0x0001e8000e101d64 */
[----:B------:R0:W-:Y:S04]  /*271a0*/  LDGSTS.E.BYPASS.LTC128B.128 [R8+0x8400], desc[UR36][R2.64+0x100], !P3 ;  /* 0x0840010002087fae */ /* 0x0001e8000d901d64 */
[----:B-1----:R0:W-:Y:S02]  /*271b0*/  LDGSTS.E.BYPASS.LTC128B.128 [R8+0xb400], desc[UR36][R2.64+0x180], !P1 ;  /* 0x0b40018002087fae */ /* 0x0021e4000c901d64 */
.L_x_12795:
[----:B0-2---:R-:W-:-:S05]  /*271c0*/  IADD3 R2, P0, R14, R0, RZ ;  /* 0x000000000e027210 */ /* 0x005fca0007f1e0ff */
        /* <DEDUP_REMOVED lines=10> */
.L_x_12663:
        /* <DEDUP_REMOVED lines=10> */
.L_x_12664:
[----:B------:R2:W-:Y:S01]  /*27310*/  SYNCS.ARRIVE.TRANS64.A1T0 RZ, [R6+URZ+0x32450], RZ ;  /* 0x032450ff06ff79a7 */ /* 0x0005e2000810003f */
[----:B------:R-:W-:Y:S05]  /*27320*/  @P2 BRA `(.L_x_12665) ;  /* 0xfffffff0009c2947 */ /* 0x000fea000383ffff */
.L_x_12652:
[----:B------:R-:W-:Y:S05]  /*27330*/  BSYNC B0 ;  /* 0x0000000000007941 */ /* 0x000fea0003800000 */
.L_x_12651:
        /* <DEDUP_REMOVED lines=10> */
[----:B------:R-:W5:Y:S01]  /*273e0*/  LDC.64 R2, c[0x0][0xd60] ;  /* 0x00035800ff027b82 */ /* 0x000f620000000a00 */
[----:B------:R-:W0:Y:S02]  /*273f0*/  FLO.U32 R0, UR4 ;  /* 0x0000000400007d00 */ /* 0x000e2400080e0000 */
[----:B0-----:R-:W-:-:S06]  /*27400*/  ISETP.EQ.U32.AND P1, PT, R0, R7, PT ;  /* 0x000000070000720c */ /* 0x001fcc0003f22070 */
[----:B------:R-:W5:Y:S07]  /*27410*/  POPC R7, UR4 ;  /* 0x0000000400077d09 */ /* 0x000f6e0008000000 */
[----:B-----5:R-:W5:Y:S01]  /*27420*/  @P1 ATOMG.E.ADD.STRONG.GPU PT, R3, desc[UR36][R2.64], R7 ;  /* 0x00000007020319a8 */ /* 0x020f6200081ee1e4 */
[----:B------:R-:W0:Y:S02]  /*27430*/  S2R R4, SR_LTMASK ;  /* 0x0000000000047919 */ /* 0x000e240000003900 */
[----:B0-----:R-:W-:-:S04]  /*27440*/  LOP3.LUT R4, R4, UR4, RZ, 0xc0, !PT ;  /* 0x0000000404047c12 */ /* 0x001fc8000f8ec0ff */
[----:B------:R-:W0:Y:S01]  /*27450*/  POPC R9, R4 ;  /* 0x0000000400097309 */ /* 0x000e220000000000 */
[----:B-----5:R-:W0:Y:S02]  /*27460*/  SHFL.IDX PT, R0, R3, R0, 0x1f ;  /* 0x00001f0003007589 */ /* 0x020e2400000e0000 */
[----:B0-----:R-:W-:-:S07]  /*27470*/  IADD3 R16, R0, UR39, R9 ;  /* 0x0000002700107c10 */ /* 0x001fce000fffe009 */
.L_x_12667:
[----:B------:R-:W-:Y:S05]  /*27480*/  BSYNC B0 ;  /* 0x0000000000007941 */ /* 0x000fea0003800000 */
.L_x_12666:
[----:B------:R-:W-:Y:S02]  /*27490*/  SEL R24, R24, RZ, P0 ;  /* 0x000000ff18187207 */ /* 0x000fe40000000000 */
[----:B------:R-:W-:-:S07]  /*274a0*/  LOP3.LUT R26, R26, R5, RZ, 0x3c, !PT ;  /* 0x000000051a1a7212 */ /* 0x000fce00078e3cff */
.L_x_12620:
[----:B------:R-:W-:Y:S05]  /*274b0*/  BSYNC B7 ;  /* 0x0000000000077941 */ /* 0x000fea0003800000 */
.L_x_12618:
[----:B------:R-:W-:-:S13]  /*274c0*/  LOP3.LUT P0, RZ, R23, 0x20000, RZ, 0xc0, !PT ;  /* 0x0002000017ff7812 */ /* 0x000fda000780c0ff */
[----:B------:R-:W-:Y:S05]  /*274d0*/  @!P0 BRA `(.L_x_12668) ;  /* 0x0000000000248947 */ /* 0x000fea0003800000 */
[----:B------:R-:W-:Y:S05]  /*274e0*/  WARPSYNC.ALL ;  /* 0x0000000000007948 */ /* 0x000fea0003800000 */
[----:B------:R-:W5:Y:S08]  /*274f0*/  S2UR UR5, SR_CgaCtaId ;  /* 0x00000000000579c3 */ /* 0x000f700000008800 */
[----:B------:R-:W-:Y:S06]  /*27500*/  BAR.SYNC.DEFER_BLOCKING 0x5, 0x180 ;  /* 0x0146000000007b1d */ /* 0x000fec0000010000 */
[----:B------:R-:W-:-:S02]  /*27510*/  UMOV UR4, 0x400 ;  /* 0x0000040000047882 */ /* 0x000fc40000000000 */
[----:B-----5:R-:W-:-:S06]  /*27520*/  ULEA UR4, UR5, UR4, 0x18 ;  /* 0x0000000405047291 */ /* 0x020fcc000f8ec03f */
[----:B------:R-:W-:-:S05]  /*27530*/  IMAD.U32 R22, RZ, RZ, UR4 ;  /* 0x00000004ff167e24 */ /* 0x000fca000f8e00ff */
[----:B-1----:R1:W0:Y:S01]  /*27540*/  LDS.128 R16, [R22+0x324d0] ;  /* 0x0324d00016107984 */ /* 0x0022220000000c00 */
[----:B------:R-:W-:Y:S06]  /*27550*/  BAR.ARV 0x4, 0x180 ;  /* 0x0106000000007b1d */ /* 0x000fec0000002000 */
[----:B------:R-:W-:Y:S05]  /*27560*/  BRA `(.L_x_12669) ;  /* 0x0000000800cc7947 */ /* 0x000fea0003800000 */
.L_x_12668:
[----:B------:R-:W5:Y:S01]  /*27570*/  S2R R0, SR_TID.X ;  /* 0x0000000000007919 */ /* 0x000f620000002100 */
[----:B------:R-:W-:Y:S01]  /*27580*/  UMOV UR4, 0xffffffff ;  /* 0xffffffff00047882 */ /* 0x000fe20000000000 */
[----:B-----5:R-:W-:-:S04]  /*27590*/  LOP3.LUT R8, R0, 0x1f, RZ, 0xc0, !PT ;  /* 0x0000001f00087812 */ /* 0x020fc800078ec0ff */
[----:B------:R-:W-:Y:S01]  /*275a0*/  ISETP.NE.AND P0, PT, R8, 0x1f, PT ;  /* 0x0000001f0800780c */ /* 0x000fe20003f05270 */
[----:B------:R-:W-:-:S12]  /*275b0*/  BRA.DIV UR4, `(.L_x_12670) ;  /* 0x0000004a04047947 */ /* 0x000fd8000b800000 */
[----:B------:R-:W-:Y:S01]  /*275c0*/  IMAD.IADD R5, R19, 0x1, R8 ;  /* 0x0000000113057824 */ /* 0x000fe200078e0208 */
[----:B------:R-:W-:-:S04]  /*275d0*/  ULDC UR4, c[0x0][0xd3c] ;  /* 0x00034f0000047ab9 */ /* 0x000fc80000000800 */
[----:B------:R-:W-:-:S13]  /*275e0*/  ISETP.GE.OR P1, PT, R5, UR4, !P0 ;  /* 0x0000000405007c0c */ /* 0x000fda000c726670 */
[----:B------:R-:W5:Y:S02]  /*275f0*/  @!P1 LDC.64 R2, c[0x0][0xd80] ;  /* 0x00036000ff029b82 */ /* 0x000f640000000a00 */
[----:B-----5:R-:W-:-:S06]  /*27600*/  @!P1 IMAD.WIDE R2, R5, 0x4, R2 ;  /* 0x0000000405029825 */ /* 0x020fcc00078e0202 */
[----:B------:R-:W5:Y:S01]  /*27610*/  @!P1 LDG.E R2, desc[UR36][R2.64] ;  /* 0x0000002402029981 */ /* 0x000f62000c1e1900 */
[----:B------:R-:W-:Y:S01]  /*27620*/  IMAD.MOV.U32 R5, RZ, RZ, RZ ;  /* 0x000000ffff057224 */ /* 0x000fe200078e00ff */
[C---:B------:R-:W-:Y:S02]  /*27630*/  ISETP.GE.U32.AND P2, PT, R8.reuse, 0x2, PT ;  /* 0x000000020800780c */ /* 0x040fe40003f46070 */
[C---:B------:R-:W-:Y:S01]  /*27640*/  ISETP.GE.U32.AND P3, PT, R8.reuse, 0x4, PT ;  /* 0x000000040800780c */ /* 0x040fe20003f66070 */
[----:B------:R-:W-:Y:S01]  /*27650*/  SHFL.IDX PT, R0, R16, RZ, 0x1f ;  /* 0x00001fff10007589 */ /* 0x000fe200000e0000 */
[C---:B------:R-:W-:Y:S02]  /*27660*/  ISETP.GE.U32.AND P4, PT, R8.reuse, 0x8, PT ;  /* 0x000000080800780c */ /* 0x040fe40003f86070 */
[C---:B------:R-:W-:Y:S01]  /*27670*/  ISETP.GE.U32.AND P5, PT, R8.reuse, 0x10, PT ;  /* 0x000000100800780c */ /* 0x040fe20003fa6070 */
[----:B------:R-:W-:Y:S01]  /*27680*/  SHFL.IDX PT, R4, R16, 0x1, 0x1f ;  /* 0x00201f0010047f89 */ /* 0x000fe200000e0000 */
[----:B-----5:R-:W-:Y:S01]  /*27690*/  @!P1 IMAD.MOV.U32 R5, RZ, RZ, R2 ;  /* 0x000000ffff059224 */ /* 0x020fe200078e0002 */
[----:B------:R-:W-:-:S04]  /*276a0*/  ISETP.NE.AND P1, PT, R8, RZ, PT ;  /* 0x000000ff0800720c */ /* 0x000fc80003f25270 */
[----:B------:R-:W2:Y:S02]  /*276b0*/  SHFL.UP PT, R14, R5, 0x1, RZ ;  /* 0x04200000050e7989 */ /* 0x000ea400000e00ff */
[----:B--234-:R-:W-:-:S05]  /*276c0*/  SEL R6, R14, RZ, P1 ;  /* 0x000000ff0e067207 */ /* 0x01cfca0000800000 */
        /* <DEDUP_REMOVED lines=13> */
[----:B------:R2:W3:Y:S02]  /*277a0*/  SHFL.IDX PT, R14, R6, 0x1f, 0x1f ;  /* 0x03e01f00060e7f89 */ /* 0x0004e400000e0000 */
.L_x_12805:
[----:B------:R-:W-:Y:S02]  /*277b0*/  ULDC UR4, c[0x0][0xd38] ;  /* 0x00034e0000047ab9 */ /* 0x000fe40000000800 */
[----:B------:R-:W-:-:S04]  /*277c0*/  IMAD.U32 R7, RZ, RZ, UR4 ;  /* 0x00000004ff077e24 */ /* 0x000fc8000f8e00ff */
[----:B---3--:R-:W-:-:S04]  /*277d0*/  IMAD R14, R14, R7, RZ ;  /* 0x000000070e0e7224 */ /* 0x008fc800078e02ff */
[----:B------:R-:W-:-:S05]  /*277e0*/  IMAD.IADD R9, R4, 0x1, R14 ;  /* 0x0000000104097824 */ /* 0x000fca00078e020e */
[----:B------:R-:W-:-:S13]  /*277f0*/  ISETP.GT.AND P6, PT, R9, R0, PT ;  /* 0x000000000900720c */ /* 0x000fda0003fc4270 */
[----:B------:R-:W-:Y:S05]  /*27800*/  @P6 BRA `(.L_x_12671) ;  /* 0x00000000009c6947 */ /* 0x000fea0003800000 */
.L_x_12676:
        /* <DEDUP_REMOVED lines=14> */
.L_x_12674:
[----:B------:R-:W-:Y:S05]  /*278f0*/  BSYNC B0 ;  /* 0x0000000000007941 */ /* 0x000fea0003800000 */
.L_x_12673:
[----:B------:R-:W-:-:S03]  /*27900*/  UMOV UR4, 0xffffffff ;  /* 0xffffffff00047882 */ /* 0x000fc60000000000 */
[----:B------:R-:W-:Y:S05]  /*27910*/  BRA.DIV UR4, `(.L_x_12675) ;  /* 0x0000004a04507947 */ /* 0x000fea000b800000 */
[----:B-----5:R-:W4:Y:S02]  /*27920*/  SHFL.UP PT, R14, R5, 0x1, RZ ;  /* 0x04200000050e7989 */ /* 0x020f2400000e00ff */
        /* <DEDUP_REMOVED lines=13> */
[----:B--2---:R-:W-:-:S05]  /*27a00*/  IMAD.IADD R6, R4, 0x1, R7 ;  /* 0x0000000104067824 */ /* 0x004fca00078e0207 */
[----:B------:R2:W3:Y:S02]  /*27a10*/  SHFL.IDX PT, R14, R6, 0x1f, 0x1f ;  /* 0x03e01f00060e7f89 */ /* 0x0004e400000e0000 */
.L_x_12813:
[----:B------:R-:W-:Y:S02]  /*27a20*/  ULDC UR4, c[0x0][0xd38] ;  /* 0x00034e0000047ab9 */ /* 0x000fe40000000800 */
[----:B------:R-:W-:-:S04]  /*27a30*/  IMAD.U32 R7, RZ, RZ, UR4 ;  /* 0x00000004ff077e24 */ /* 0x000fc8000f8e00ff */
[----:B---3--:R-:W-:-:S04]  /*27a40*/  IMAD R14, R14, R7, RZ ;  /* 0x000000070e0e7224 */ /* 0x008fc800078e02ff */
[----:B------:R-:W-:-:S05]  /*27a50*/  IMAD.IADD R9, R14, 0x1, R9 ;  /* 0x000000010e097824 */ /* 0x000fca00078e0209 */
[----:B------:R-:W-:-:S13]  /*27a60*/  ISETP.GT.AND P6, PT, R9, R0, PT ;  /* 0x000000000900720c */ /* 0x000fda0003fc4270 */
[----:B------:R-:W-:Y:S05]  /*27a70*/  @!P6 BRA `(.L_x_12676) ;  /* 0xfffffffc0064e947 */ /* 0x000fea000383ffff */
.L_x_12671:
        /* <DEDUP_REMOVED lines=8> */
.L_x_12817:
[----:B------:R-:W-:Y:S01]  /*27b00*/  ISETP.NE.AND P0, PT, R2, RZ, PT ;  /* 0x000000ff0200720c */ /* 0x000fe20003f05270 */
[----:B------:R-:W-:-:S12]  /*27b10*/  IMAD.MOV.U32 R14, RZ, RZ, RZ ;  /* 0x000000ffff0e7224 */ /* 0x000fd800078e00ff */
[----:B------:R-:W-:Y:S05]  /*27b20*/  @!P0 BRA `(.L_x_12678) ;  /* 0x0000000000108947 */ /* 0x000fea0003800000 */
[----:B------:R-:W-:Y:S01]  /*27b30*/  UMOV UR4, 0xffffffff ;  /* 0xffffffff00047882 */ /* 0x000fe20000000000 */
[----:B------:R-:W-:Y:S02]  /*27b40*/  VIADD R12, R4, 0xffffffff ;  /* 0xffffffff040c7836 */ /* 0x000fe40000000000 */
[----:B------:R-:W-:Y:S05]  /*27b50*/  BRA.DIV UR4, `(.L_x_12679) ;  /* 0x0000004a04c47947 */ /* 0x000fea000b800000 */
[----:B------:R0:W0:Y:S02]  /*27b60*/  SHFL.IDX PT, R14, R6, R12, 0x1f ;  /* 0x00001f0c060e7589 */ /* 0x00002400000e0000 */
.L_x_12678:
[----:B------:R-:W5:Y:S01]  /*27b70*/  LDC.64 R2, c[0x0][0xd90] ;  /* 0x00036400ff027b82 */ /* 0x000f620000000a00 */
[----:B------:R-:W-:-:S04]  /*27b80*/  IMAD.IADD R19, R4, 0x1, R19 ;  /* 0x0000000104137824 */ /* 0x000fc800078e0213 */
[----:B-----5:R-:W-:-:S05]  /*27b90*/  IMAD.WIDE R2, R19, 0x4, R2 ;  /* 0x0000000413027825 */ /* 0x020fca00078e0202 */
[----:B0-2---:R0:W3:Y:S01]  /*27ba0*/  LDG.E R6, desc[UR36][R2.64] ;  /* 0x0000002402067981 */ /* 0x0050e2000c1e1900 */
[----:B------:R-:W-:Y:S02]  /*27bb0*/  IMAD R16, R14, R7, R16 ;  /* 0x000000070e107224 */ /* 0x000fe400078e0210 */
[----:B0-----:R-:W-:Y:S02]  /*27bc0*/  IMAD.MOV.U32 R2, RZ, RZ, RZ ;  /* 0x000000ffff027224 */ /* 0x001fe400078e00ff */
[----:B---34-:R-:W-:-:S05]  /*27bd0*/  IMAD R4, R5, R6, RZ ;  /* 0x0000000605047224 */ /* 0x018fca00078e02ff */
        /* <DEDUP_REMOVED lines=57> */
[----:B-1----:R-:W-:Y:S01]  /*27f70*/  IMAD.IADD R17, R5, 0x1, R2 ;  /* 0x0000000105117824 */ /* 0x002fe200078e0202 */
[----:B------:R-:W-:Y:S06]  /*27f80*/  BRA `(.L_x_12680) ;  /* 0x00000000001c7947 */ /* 0x000fec0003800000 */
.L_x_12672:
[----:B------:R-:W-:Y:S01]  /*27f90*/  UMOV UR4, URZ ;  /* 0x0000003f00047c82 */ /* 0x000fe20008000000 */
[----:B------:R-:W-:Y:S01]  /*27fa0*/  UMOV UR5, URZ ;  /* 0x0000003f00057c82 */ /* 0x000fe20008000000 */
[----:B------:R-:W-:Y:S01]  /*27fb0*/  ULDC UR6, c[0x0][0xd3c] ;  /* 0x00034f0000067ab9 */ /* 0x000fe20000000800 */
[----:B------:R-:W-:Y:S02]  /*27fc0*/  IMAD.MOV.U32 R16, RZ, RZ, R0 ;  /* 0x000000ffff107224 */ /* 0x000fe400078e0000 */
[----:B-1----:R-:W-:Y:S02]  /*27fd0*/  IMAD.U32 R17, RZ, RZ, UR4 ;  /* 0x00000004ff117e24 */ /* 0x002fe4000f8e00ff */
[----:B------:R-:W-:Y:S02]  /*27fe0*/  IMAD.U32 R18, RZ, RZ, UR5 ;  /* 0x00000005ff127e24 */ /* 0x000fe4000f8e00ff */
[----:B------:R-:W-:-:S07]  /*27ff0*/  IMAD.U32 R19, RZ, RZ, UR6 ;  /* 0x00000006ff137e24 */ /* 0x000fce000f8e00ff */
.L_x_12680:
        /* <DEDUP_REMOVED lines=10> */
.L_x_12669:
[----:B------:R-:W-:Y:S02]  /*280a0*/  ULDC UR4, c[0x0][0xd3c] ;  /* 0x00034f0000047ab9 */ /* 0x000fe40000000800 */
[----:B0-----:R-:W-:-:S13]  /*280b0*/  ISETP.GE.AND P0, PT, R19, UR4, PT ;  /* 0x0000000413007c0c */ /* 0x001fda000bf06270 */
[----:B------:R-:W-:Y:S05]  /*280c0*/  @!P0 BRA `(.L_x_12681) ;  /* 0xffffffa800b08947 */ /* 0x000fea000383ffff */
[----:B------:R-:W-:Y:S05]  /*280d0*/  BSYNC B8 ;  /* 0x0000000000087941 */ /* 0x000fea0003800000 */
.L_x_12606:
        /* <DEDUP_REMOVED lines=12> */
.L_x_12820:
[----:B------:R-:W-:Y:S05]  /*281a0*/  BSYNC B0 ;  /* 0x0000000000007941 */ /* 0x000fea0003800000 */
.L_x_12682:
[----:B------:R-:W-:-:S03]  /*281b0*/  UMOV UR4, 0xffffffff ;  /* 0xffffffff00047882 */ /* 0x000fc60000000000 */
[----:B------:R-:W-:Y:S05]  /*281c0*/  BRA.DIV UR4, `(.L_x_12684) ;  /* 0x0000004604607947 */ /* 0x000fea000b800000 */
[----:B0-----:R-:W0:Y:S02]  /*281d0*/  S2R R0, SR_TID.X ;  /* 0x0000000000007919 */ /* 0x001e240000002100 */
[----:B0-----:R-:W-:-:S04]  /*281e0*/  SHF.R.U32.HI R0, RZ, 0x5, R0 ;  /* 0x00000005ff007819 */ /* 0x001fc80000011600 */
[----:B------:R-:W-:-:S05]  /*281f0*/  LOP3.LUT R0, R0, 0x3, RZ, 0xc0, !PT ;  /* 0x0000000300007812 */ /* 0x000fca00078ec0ff */
[----:B------:R0:W1:Y:S02]  /*28200*/  SHFL.IDX PT, R14, R0, RZ, 0x1f ;  /* 0x00001fff000e7589 */ /* 0x00006400000e0000 */
.L_x_12823:
[----:B-1----:R-:W-:Y:S01]  /*28210*/  ISETP.NE.AND P0, PT, R14, RZ, PT ;  /* 0x000000ff0e00720c */ /* 0x002fe20003f05270 */
[----:B------:R-:W-:-:S12]  /*28220*/  BSSY B0, `(.L_x_12685) ;  /* 0x0000026000007945 */ /* 0x000fd80003800000 */
[----:B------:R-:W-:Y:S05]  /*28230*/  @P0 BRA `(.L_x_12686) ;  /* 0x0000000000900947 */ /* 0x000fea0003800000 */
[----:B------:R-:W-:-:S03]  /*28240*/  UMOV UR4, 0xffffffff ;  /* 0xffffffff00047882 */ /* 0x000fc60000000000 */
[----:B------:R-:W-:Y:S05]  /*28250*/  BRA.DIV UR4, `(.L_x_12687) ;  /* 0x0000004604707947 */ /* 0x000fea000b800000 */
[----:B------:R-:W-:-:S13]  /*28260*/  ELECT P6, URZ, PT ;  /* 0x00000000003f782f */ /* 0x000fda00038c0000 */
.L_x_12826:
[----:B------:R-:W-:Y:S05]  /*28270*/  @!P6 BRA `(.L_x_12686) ;  /* 0x000000000080e947 */ /* 0x000fea0003800000 */
[----:B0-----:R-:W5:Y:S02]  /*28280*/  LDL R0, [R1+0x470] ;  /* 0x0004700001007983 */ /* 0x001f640000100800 */
[----:B-----5:R-:W-:-:S13]  /*28290*/  R2UR UR4, R0 ;  /* 0x00000000000472ca */ /* 0x020fda00000e0000 */
[----:B------:R-:W-:-:S06]  /*282a0*/  ULOP3.LUT UR4, UR4, 0x2, URZ, 0xfc, !UPT ;  /* 0x0000000204047892 */ /* 0x000fcc000f8efc3f */
[----:B------:R-:W-:-:S05]  /*282b0*/  IMAD.U32 R0, RZ, RZ, UR4 ;  /* 0x00000004ff007e24 */ /* 0x000fca000f8e00ff */
[----:B------:R-:W-:-:S13]  /*282c0*/  ISETP.NE.AND P0, PT, R0, 0x3, PT ;  /* 0x000000030000780c */ /* 0x000fda0003f05270 */
[----:B------:R-:W-:Y:S05]  /*282d0*/  @!P0 BRA `(.L_x_12688) ;  /* 0x0000000000048947 */ /* 0x000fea0003800000 */
[----:B------:R-:W-:Y:S01]  /*282e0*/  BPT.TRAP 0x1 ;  /* 0x000000040000795c */ /* 0x000fe20000300000 */
.L_x_12688:
[----:B------:R-:W-:Y:S01]  /*282f0*/  IMAD R5, R24, 0x8, R7 ;  /* 0x0000000818057824 */ /* 0x000fe200078e0207 */
[----:B------:R-:W-:Y:S01]  /*28300*/  SHF.L.U32 R0, R26, 0x1f, RZ ;  /* 0x0000001f1a007819 */ /* 0x000fe200000006ff */
[----:B------:R-:W-:-:S03]  /*28310*/  VIADD R24, R24, 0x1 ;  /* 0x0000000118187836 */ /* 0x000fc60000000000 */
[----:B------:R-:W0:Y:S02]  /*28320*/  SYNCS.PHASECHK.TRANS64.TRYWAIT P1, [R5+URZ+0x32440], R0 ;  /* 0x03244000050075a7 */ /* 0x000e24000802017f */
[----:B------:R-:W-:-:S04]  /*28330*/  ISETP.NE.AND P2, PT, R24, 0x2, PT ;  /* 0x000000021800780c */ /* 0x000fc80003f45270 */
[----:B------:R-:W-:Y:S01]  /*28340*/  SEL R3, RZ, 0x1, P2 ;  /* 0x00000001ff037807 */ /* 0x000fe20001000000 */
[----:B0-----:R-:W-:Y:S08]  /*28350*/  @!P1 BRA `(.L_x_12689) ;  /* 0x0000004400509947 */ /* 0x001ff00003800000 */
.L_x_12827:
[----:B------:R-:W-:Y:S02]  /*28360*/  SEL R24, R24, RZ, P2 ;  /* 0x000000ff18187207 */ /* 0x000fe40001000000 */
[----:B------:R-:W-:Y:S01]  /*28370*/  LOP3.LUT R2, R26, R3, RZ, 0x3c, !PT ;  /* 0x000000031a027212 */ /* 0x000fe200078e3cff */
[----:B------:R-:W-:Y:S06]  /*28380*/  @!P0 BRA `(.L_x_12690) ;  /* 0x0000000000048947 */ /* 0x000fec0003800000 */
[----:B------:R-:W-:Y:S01]  /*28390*/  BPT.TRAP 0x1 ;  /* 0x000000040000795c */ /* 0x000fe20000300000 */
.L_x_12690:
[----:B------:R-:W-:Y:S01]  /*283a0*/  IMAD R3, R24, 0x8, R7 ;  /* 0x0000000818037824 */ /* 0x000fe200078e0207 */
[----:B------:R-:W-:-:S04]  /*283b0*/  SHF.L.U32 R2, R2, 0x1f, RZ ;  /* 0x0000001f02027819 */ /* 0x000fc800000006ff */
[----:B------:R-:W1:Y:S02]  /*283c0*/  SYNCS.PHASECHK.TRANS64.TRYWAIT P1, [R3+URZ+0x32440], R2 ;  /* 0x03244002030075a7 */ /* 0x000e64000802017f */
[----:B-1----:R-:W-:Y:S05]  /*283d0*/  @!P1 BRA `(.L_x_12691) ;  /* 0x0000004400449947 */ /* 0x002fea0003800000 */
.L_x_12828:
[----:B------:R-:W-:Y:S05]  /*283e0*/  @!P0 BRA `(.L_x_12692) ;  /* 0x0000000000048947 */ /* 0x000fea0003800000 */
[----:B------:R-:W-:Y:S01]  /*283f0*/  BPT.TRAP 0x1 ;  /* 0x000000040000795c */ /* 0x000fe20000300000 */
.L_x_12692:
[----:B------:R-:W5:Y:S02]  /*28400*/  SYNCS.PHASECHK.TRANS64.TRYWAIT P1, [R5+URZ+0x32460], R0 ;  /* 0x03246000050075a7 */ /* 0x000f64000802017f */
[----:B-----5:R-:W-:Y:S05]  /*28410*/  @!P1 BRA `(.L_x_12693) ;  /* 0x0000004400489947 */ /* 0x020fea0003800000 */
.L_x_12829:
[----:B------:R-:W-:Y:S05]  /*28420*/  @!P0 BRA `(.L_x_12694) ;  /* 0x0000000000048947 */ /* 0x000fea0003800000 */
[----:B------:R-:W-:Y:S01]  /*28430*/  BPT.TRAP 0x1 ;  /* 0x000000040000795c */ /* 0x000fe20000300000 */
.L_x_12694:
[----:B------:R0:W0:Y:S02]  /*28440*/  SYNCS.PHASECHK.TRANS64.TRYWAIT P0, [R3+URZ+0x32460], R2 ;  /* 0x03246002030075a7 */ /* 0x000024000800017f */
[----:B0-----:R-:W-:Y:S05]  /*28450*/  @!P0 NANOSLEEP.SYNCS 0x989680 ;  /* 0x009896800000895d */ /* 0x001fea0003900000 */
[----:B------:R-:W0:Y:S02]  /*28460*/  @!P0 SYNCS.PHASECHK.TRANS64 P0, [R3+URZ+0x32460], R2 ;  /* 0x03246002030085a7 */ /* 0x000e24000800007f */
[----:B0-----:R-:W-:Y:S05]  /*28470*/  @!P0 BRA `(.L_x_12694) ;  /* 0xfffffffc00f08947 */ /* 0x001fea000383ffff */
.L_x_12686:
[----:B------:R-:W-:Y:S05]  /*28480*/  BSYNC B0 ;  /* 0x0000000000007941 */ /* 0x000fea0003800000 */
.L_x_12685:
[----:B------:R-:W-:Y:S05]  /*28490*/  EXIT ;  /* 0x000000000000794d */ /* 0x000fea0003800000 */
.L_x_12476:
[----:B0-----:R-:W-:-:S04]  /*284a0*/  IMAD.U32 R9, RZ, RZ, UR42 ;  /* 0x0000002aff097e24 */ /* 0x001fc8000f8e00ff */
[----:B------:R0:W1:Y:S03]  /*284b0*/  SYNCS.PHASECHK.TRANS64.TRYWAIT P0, [R9+URZ+0x32400], R8 ;  /* 0x03240008090075a7 */ /* 0x000066000800017f */
[----:B-1----:R-:W-:Y:S05]  /*284c0*/  @!P0 NANOSLEEP.SYNCS 0x989680 ;  /* 0x009896800000895d */ /* 0x002fea0003900000 */
[----:B------:R-:W1:Y:S02]  /*284d0*/  @!P0 SYNCS.PHASECHK.TRANS64 P0, [R9+URZ+0x32400], R8 ;  /* 0x03240008090085a7 */ /* 0x000e64000800007f */
[----:B-1----:R-:W-:Y:S05]  /*284e0*/  @!P0 BRA `(.L_x_12476) ;  /* 0xfffffffc00ec8947 */ /* 0x002fea000383ffff */
[----:B------:R-:W-:Y:S05]  /*284f0*/  BRA `(.L_x_12695) ;  /* 0xfffffda400587947 */ /* 0x000fea000383ffff */
.L_x_12483:
[----:B-1----:R1:W2:Y:S02]  /*28500*/  SYNCS.PHASECHK.TRANS64.TRYWAIT P0, [R24+URZ], R25 ;  /* 0x00000019180075a7 */ /* 0x0022a4000800017f */
[----:B--2---:R-:W-:Y:S05]  /*28510*/  @!P0 NANOSLEEP.SYNCS 0x989680 ;  /* 0x009896800000895d */ /* 0x004fea0003900000 */
[----:B------:R-:W2:Y:S02]  /*28520*/  @!P0 SYNCS.PHASECHK.TRANS64 P0, [R24+URZ], R25 ;  /* 0x00000019180085a7 */ /* 0x000ea4000800007f */
[----:B--2---:R-:W-:Y:S05]  /*28530*/  @!P0 BRA `(.L_x_12483) ;  /* 0xfffffffc00f08947 */ /* 0x004fea000383ffff */
[----:B------:R-:W-:Y:S05]  /*28540*/  BRA `(.L_x_12482) ;  /* 0xfffffda800807947 */ /* 0x000fea000383ffff */
.L_x_12485:
[----:B0-----:R-:W-:-:S04]  /*28550*/  IMAD.U32 R9, RZ, RZ, UR42 ;  /* 0x0000002aff097e24 */ /* 0x001fc8000f8e00ff */
[----:B------:R0:W1:Y:S03]  /*28560*/  SYNCS.PHASECHK.TRANS64.TRYWAIT P0, [R9+URZ+0x32410], R8 ;  /* 0x03241008090075a7 */ /* 0x000066000800017f */
[----:B-1----:R-:W-:Y:S05]  /*28570*/  @!P0 NANOSLEEP.SYNCS 0x989680 ;  /* 0x009896800000895d */ /* 0x002fea0003900000 */
[----:B------:R-:W1:Y:S02]  /*28580*/  @!P0 SYNCS.PHASECHK.TRANS64 P0, [R9+URZ+0x32410], R8 ;  /* 0x03241008090085a7 */ /* 0x000e64000800007f */
[----:B-1----:R-:W-:Y:S05]  /*28590*/  @!P0 BRA `(.L_x_12485) ;  /* 0xfffffffc00ec8947 */ /* 0x002fea000383ffff */
[----:B------:R-:W-:Y:S05]  /*285a0*/  BRA `(.L_x_12696) ;  /* 0xfffffdac00547947 */ /* 0x000fea000383ffff */
.L_x_12492:
[----:B-1----:R1:W2:Y:S02]  /*285b0*/  SYNCS.PHASECHK.TRANS64.TRYWAIT P0, [R8+URZ], R9 ;  /* 0x00000009080075a7 */ /* 0x0022a4000800017f */
[----:B--2---:R-:W-:Y:S05]  /*285c0*/  @!P0 NANOSLEEP.SYNCS 0x989680 ;  /* 0x009896800000895d */ /* 0x004fea0003900000 */
[----:B------:R-:W2:Y:S02]  /*285d0*/  @!P0 SYNCS.PHASECHK.TRANS64 P0, [R8+URZ], R9 ;  /* 0x00000009080085a7 */ /* 0x000ea4000800007f */
[----:B--2---:R-:W-:Y:S05]  /*285e0*/  @!P0 BRA `(.L_x_12492) ;  /* 0xfffffffc00f08947 */ /* 0x004fea000383ffff */
[----:B------:R-:W-:Y:S05]  /*285f0*/  BRA `(.L_x_12491) ;  /* 0xfffffdac00987947 */ /* 0x000fea000383ffff */
.L_x_12530:
[----:B0-----:R0:W2:Y:S02]  /*28600*/  SYNCS.PHASECHK.TRANS64.TRYWAIT P0, [R6+URZ], R7 ;  /* 0x00000007060075a7 */ /* 0x0010a4000800017f */
[----:B--2---:R-:W-:Y:S05]  /*28610*/  @!P0 NANOSLEEP.SYNCS 0x989680 ;  /* 0x009896800000895d */ /* 0x004fea0003900000 */
[----:B------:R-:W2:Y:S02]  /*28620*/  @!P0 SYNCS.PHASECHK.TRANS64 P0, [R6+URZ], R7 ;  /* 0x00000007060085a7 */ /* 0x000ea4000800007f */
[----:B--2---:R-:W-:Y:S05]  /*28630*/  @!P0 BRA `(.L_x_12530) ;  /* 0xfffffffc00f08947 */ /* 0x004fea000383ffff */
[----:B------:R-:W-:Y:S05]  /*28640*/  BRA `(.L_x_12529) ;  /* 0xfffffe14009c7947 */ /* 0x000fea000383ffff */
.L_x_12537:
[----:B0-----:R0:W1:Y:S02]  /*28650*/  SYNCS.PHASECHK.TRANS64.TRYWAIT P0, [R20+URZ], R21 ;  /* 0x00000015140075a7 */ /* 0x001064000800017f */
[----:B-1----:R-:W-:Y:S05]  /*28660*/  @!P0 NANOSLEEP.SYNCS 0x989680 ;  /* 0x009896800000895d */ /* 0x002fea0003900000 */
[----:B------:R-:W1:Y:S02]  /*28670*/  @!P0 SYNCS.PHASECHK.TRANS64 P0, [R20+URZ], R21 ;  /* 0x00000015140085a7 */ /* 0x000e64000800007f */
[----:B-1----:R-:W-:Y:S05]  /*28680*/  @!P0 BRA `(.L_x_12537) ;  /* 0xfffffffc00f08947 */ /* 0x002fea000383ffff */
[----:B------:R-:W-:Y:S05]  /*28690*/  BRA `(.L_x_12536) ;  /* 0xfffffe1800c07947 */ /* 0x000fea000383ffff */
.L_x_12550:
[----:B--2---:R2:W3:Y:S02]  /*286a0*/  SYNCS.PHASECHK.TRANS64.TRYWAIT P0, [R6+URZ], R7 ;  /* 0x00000007060075a7 */ /* 0x0044e4000800017f */
[----:B---3--:R-:W-:Y:S05]  /*286b0*/  @!P0 NANOSLEEP.SYNCS 0x989680 ;  /* 0x009896800000895d */ /* 0x008fea0003900000 */
[----:B------:R-:W3:Y:S02]  /*286c0*/  @!P0 SYNCS.PHASECHK.TRANS64 P0, [R6+URZ], R7 ;  /* 0x00000007060085a7 */ /* 0x000ee4000800007f */
[----:B---3--:R-:W-:Y:S05]  /*286d0*/  @!P0 BRA `(.L_x_12550) ;  /* 0xfffffffc00f08947 */ /* 0x008fea000383ffff */
[----:B------:R-:W-:Y:S05]  /*286e0*/  BRA `(.L_x_12549) ;  /* 0xfffffeac008c7947 */ /* 0x000fea000383ffff */
.L_x_12557:
[----:B0-----:R0:W1:Y:S02]  /*286f0*/  SYNCS.PHASECHK.TRANS64.TRYWAIT P0, [R14+URZ], R15 ;  /* 0x0000000f0e0075a7 */ /* 0x001064000800017f */
[----:B-1----:R-:W-:Y:S05]  /*28700*/  @!P0 NANOSLEEP.SYNCS 0x989680 ;  /* 0x009896800000895d */ /* 0x002fea0003900000 */
[----:B------:R-:W1:Y:S02]  /*28710*/  @!P0 SYNCS.PHASECHK.TRANS64 P0, [R14+URZ], R15 ;  /* 0x0000000f0e0085a7 */ /* 0x000e64000800007f */
[----:B-1----:R-:W-:Y:S05]  /*28720*/  @!P0 BRA `(.L_x_12557) ;  /* 0xfffffffc00f08947 */ /* 0x002fea000383ffff */
[----:B------:R-:W-:Y:S05]  /*28730*/  BRA `(.L_x_12556) ;  /* 0xfffffeb000b07947 */ /* 0x000fea000383ffff */
.L_x_12626:
        /* <DEDUP_REMOVED lines=11> */
.L_x_12698:
[----:B------:R-:W-:Y:S05]  /*287f0*/  BSYNC B0 ;  /* 0x0000000000007941 */ /* 0x000fea0003800000 */
.L_x_12697:
[----:B------:R-:W-:Y:S05]  /*28800*/  BRA `(.L_x_12699) ;  /* 0xffffffb000a47947 */ /* 0x000fea000383ffff */
.L_x_12629:
[----:B0-----:R0:W2:Y:S02]  /*28810*/  SYNCS.PHASECHK.TRANS64.TRYWAIT P0, [R17+URZ+0x32440], R0 ;  /* 0x03244000110075a7 */ /* 0x0010a4000800017f */
[----:B--2---:R-:W-:Y:S05]  /*28820*/  @!P0 NANOSLEEP.SYNCS 0x989680 ;  /* 0x009896800000895d */ /* 0x004fea0003900000 */
[----:B------:R-:W2:Y:S02]  /*28830*/  @!P0 SYNCS.PHASECHK.TRANS64 P0, [R17+URZ+0x32440], R0 ;  /* 0x03244000110085a7 */ /* 0x000ea4000800007f */
[----:B--2---:R-:W-:Y:S05]  /*28840*/  @!P0 BRA `(.L_x_12629) ;  /* 0xfffffffc00f08947 */ /* 0x004fea000383ffff */
[----:B------:R-:W-:Y:S05]  /*28850*/  BRA `(.L_x_12700) ;  /* 0xffffffb4005c7947 */ /* 0x000fea000383ffff */
.L_x_12630:
        /* <DEDUP_REMOVED lines=8> */
.L_x_12702:
[----:B------:R-:W-:Y:S05]  /*288e0*/  BSYNC B0 ;  /* 0x0000000000007941 */ /* 0x000fea0003800000 */
.L_x_12701:
        /* <DEDUP_REMOVED lines=9> */
.L_x_12703:
[----:B------:R-:W-:Y:S02]  /*28980*/  IMAD.MOV.U32 R13, RZ, RZ, R4 ;  /* 0x000000ffff0d7224 */ /* 0x000fe400078e0004 */
[----:B------:R-:W-:Y:S02]  /*28990*/  IMAD.MOV.U32 R12, RZ, RZ, 0x1 ;  /* 0x00000001ff0c7424 */ /* 0x000fe400078e00ff */
[----:B------:R-:W-:-:S07]  /*289a0*/  IMAD.MOV.U32 R3, RZ, RZ, R14 ;  /* 0x000000ffff037224 */ /* 0x000fce00078e000e */
[----:B------:R-:W-:Y:S05]  /*289b0*/  WARPSYNC.COLLECTIVE R15, `(.L_x_12704) ;  /* 0x000000000f087348 */ /* 0x000fea0003c00000 */
[----:B------:R0:W1:Y:S02]  /*289c0*/  SHFL.IDX P6, R14, R13, R12, R11 ;  /* 0x0000000c0d0e7389 */ /* 0x00006400000c000b */
[----:B01----:R-:W-:Y:S01]  /*289d0*/  ENDCOLLECTIVE ;  /* 0x000000000000791b */ /* 0x003fe20003800000 */
.L_x_12704:
        /* <DEDUP_REMOVED lines=15> */
.L_x_12705:
[----:B------:R-:W-:Y:S02]  /*28ad0*/  @P0 IMAD R6, R5, 0x2, R22 ;  /* 0x0000000205060824 */ /* 0x000fe400078e0216 */
[----:B------:R-:W-:Y:S02]  /*28ae0*/  IMAD.MOV.U32 R13, RZ, RZ, R4 ;  /* 0x000000ffff0d7224 */ /* 0x000fe400078e0004 */
[----:B------:R-:W-:Y:S02]  /*28af0*/  IMAD.MOV.U32 R12, RZ, RZ, 0x2 ;  /* 0x00000002ff0c7424 */ /* 0x000fe400078e00ff */
[----:B------:R-:W-:-:S07]  /*28b00*/  IMAD.MOV.U32 R3, RZ, RZ, R14 ;  /* 0x000000ffff037224 */ /* 0x000fce00078e000e */
[----:B------:R-:W-:Y:S05]  /*28b10*/  WARPSYNC.COLLECTIVE R15, `(.L_x_12706) ;  /* 0x000000000f087348 */ /* 0x000fea0003c00000 */
[----:B------:R0:W1:Y:S02]  /*28b20*/  SHFL.IDX P6, R14, R13, R12, R11 ;  /* 0x0000000c0d0e7389 */ /* 0x00006400000c000b */
[----:B01----:R-:W-:Y:S01]  /*28b30*/  ENDCOLLECTIVE ;  /* 0x000000000000791b */ /* 0x003fe20003800000 */
.L_x_12706:
        /* <DEDUP_REMOVED lines=15> */
.L_x_12707:
[----:B------:R-:W-:Y:S02]  /*28c30*/  @P0 IMAD R6, R5, 0x2, R22 ;  /* 0x0000000205060824 */ /* 0x000fe400078e0216 */
[----:B------:R-:W-:Y:S02]  /*28c40*/  IMAD.MOV.U32 R13, RZ, RZ, R4 ;  /* 0x000000ffff0d7224 */ /* 0x000fe400078e0004 */
[----:B------:R-:W-:Y:S02]  /*28c50*/  IMAD.MOV.U32 R12, RZ, RZ, 0x3 ;  /* 0x00000003ff0c7424 */ /* 0x000fe400078e00ff */
[----:B------:R-:W-:-:S07]  /*28c60*/  IMAD.MOV.U32 R3, RZ, RZ, R14 ;  /* 0x000000ffff037224 */ /* 0x000fce00078e000e */
[----:B------:R-:W-:Y:S05]  /*28c70*/  WARPSYNC.COLLECTIVE R15, `(.L_x_12708) ;  /* 0x000000000f087348 */ /* 0x000fea0003c00000 */
[----:B------:R0:W1:Y:S02]  /*28c80*/  SHFL.IDX P6, R14, R13, R12, R11 ;  /* 0x0000000c0d0e7389 */ /* 0x00006400000c000b */
[----:B01----:R-:W-:Y:S01]  /*28c90*/  ENDCOLLECTIVE ;  /* 0x000000000000791b */ /* 0x003fe20003800000 */
.L_x_12708:
        /* <DEDUP_REMOVED lines=15> */
.L_x_12709:
[----:B------:R-:W-:Y:S02]  /*28d90*/  @P0 IMAD R6, R5, 0x2, R22 ;  /* 0x0000000205060824 */ /* 0x000fe400078e0216 */
[----:B------:R-:W-:Y:S02]  /*28da0*/  IMAD.MOV.U32 R13, RZ, RZ, R4 ;  /* 0x000000ffff0d7224 */ /* 0x000fe400078e0004 */
[----:B------:R-:W-:Y:S02]  /*28db0*/  IMAD.MOV.U32 R12, RZ, RZ, 0x4 ;  /* 0x00000004ff0c7424 */ /* 0x000fe400078e00ff */
[----:B------:R-:W-:-:S07]  /*28dc0*/  IMAD.MOV.U32 R3, RZ, RZ, R14 ;  /* 0x000000ffff037224 */ /* 0x000fce00078e000e */
[----:B------:R-:W-:Y:S05]  /*28dd0*/  WARPSYNC.COLLECTIVE R15, `(.L_x_12710) ;  /* 0x000000000f087348 */ /* 0x000fea0003c00000 */
[----:B------:R0:W1:Y:S02]  /*28de0*/  SHFL.IDX P6, R14, R13, R12, R11 ;  /* 0x0000000c0d0e7389 */ /* 0x00006400000c000b */
[----:B01----:R-:W-:Y:S01]  /*28df0*/  ENDCOLLECTIVE ;  /* 0x000000000000791b */ /* 0x003fe20003800000 */
.L_x_12710:
        /* <DEDUP_REMOVED lines=15> */
.L_x_12711:
[----:B------:R-:W-:Y:S02]  /*28ef0*/  @P0 IMAD R6, R5, 0x2, R22 ;  /* 0x0000000205060824 */ /* 0x000fe400078e0216 */
[----:B------:R-:W-:Y:S02]  /*28f00*/  IMAD.MOV.U32 R13, RZ, RZ, R4 ;  /* 0x000000ffff0d7224 */ /* 0x000fe400078e0004 */
[----:B------:R-:W-:Y:S02]  /*28f10*/  IMAD.MOV.U32 R12, RZ, RZ, 0x5 ;  /* 0x00000005ff0c7424 */ /* 0x000fe400078e00ff */
[----:B------:R-:W-:-:S07]  /*28f20*/  IMAD.MOV.U32 R3, RZ, RZ, R14 ;  /* 0x000000ffff037224 */ /* 0x000fce00078e000e */
[----:B------:R-:W-:Y:S05]  /*28f30*/  WARPSYNC.COLLECTIVE R15, `(.L_x_12712) ;  /* 0x000000000f087348 */ /* 0x000fea0003c00000 */
[----:B------:R0:W1:Y:S02]  /*28f40*/  SHFL.IDX P6, R14, R13, R12, R11 ;  /* 0x0000000c0d0e7389 */ /* 0x00006400000c000b */
[----:B01----:R-:W-:Y:S01]  /*28f50*/  ENDCOLLECTIVE ;  /* 0x000000000000791b */ /* 0x003fe20003800000 */
.L_x_12712:
        /* <DEDUP_REMOVED lines=10> */
.L_x_12713:
[----:B------:R-:W-:Y:S01]  /*29000*/  @!PT LDS RZ, [RZ] ;  /* 0x00000000fffff984 */ /* 0x000fe20000000800 */
[----:B------:R-:W-:Y:S01]  /*29010*/  @!PT LDS RZ, [RZ] ;  /* 0x00000000fffff984 */ /* 0x000fe20000000800 */
[----:B------:R-:W-:Y:S01]  /*29020*/  @!PT LDS RZ, [RZ] ;  /* 0x00000000fffff984 */ /* 0x000fe20000000800 */
[----:B------:R1:W-:Y:S01]  /*29030*/  @P0 LDGSTS.E.BYPASS.LTC128B.128 [R6+0x1e400], desc[UR36][R2.64], !P2 ;  /* 0x1e40000002060fae */ /* 0x0003e2000d101d64 */
[----:B------:R-:W-:Y:S01]  /*29040*/  IMAD.MOV.U32 R0, RZ, RZ, R14 ;  /* 0x000000ffff007224 */ /* 0x000fe200078e000e */
[----:B------:R-:W-:Y:S06]  /*29050*/  BRA `(.L_x_12714) ;  /* 0xffffffb000c87947 */ /* 0x000fec000383ffff */
.L_x_12635:
[----:B------:R0:W5:Y:S01]  /*29060*/  LDL.LU R6, [R1+0x440] ;  /* 0x0004400001067983 */ /* 0x0001620000300800 */
[----:B------:R-:W-:Y:S01]  /*29070*/  IMAD.MOV.U32 R13, RZ, RZ, R4 ;  /* 0x000000ffff0d7224 */ /* 0x000fe200078e0004 */
[----:B------:R-:W-:Y:S01]  /*29080*/  LOP3.LUT R23, R23, 0xffffdfff, RZ, 0xc0, !PT ;  /* 0xffffdfff17177812 */ /* 0x000fe200078ec0ff */
[----:B------:R-:W-:Y:S02]  /*29090*/  IMAD.MOV.U32 R12, RZ, RZ, RZ ;  /* 0x000000ffff0c7224 */ /* 0x000fe400078e00ff */
[----:B------:R-:W-:Y:S02]  /*290a0*/  IMAD.MOV.U32 R11, RZ, RZ, 0x181f ;  /* 0x0000181fff0b7424 */ /* 0x000fe400078e00ff */
[----:B------:R-:W-:Y:S02]  /*290b0*/  IMAD.MOV.U32 R15, RZ, RZ, -0x1 ;  /* 0xffffffffff0f7424 */ /* 0x000fe400078e00ff */
[----:B0-----:R-:W-:-:S07]  /*290c0*/  IMAD.IADD R37, R21, 0x1, R37 ;  /* 0x0000000115257824 */ /* 0x001fce00078e0225 */
[----:B-1---5:R-:W-:Y:S05]  /*290d0*/  WARPSYNC.COLLECTIVE R15, `(.L_x_12715) ;  /* 0x000000000f087348 */ /* 0x022fea0003c00000 */
[----:B------:R0:W2:Y:S02]  /*290e0*/  SHFL.IDX P6, R14, R13, R12, R11 ;  /* 0x0000000c0d0e7389 */ /* 0x0000a400000c000b */
[----:B012--5:R-:W-:Y:S01]  /*290f0*/  ENDCOLLECTIVE ;  /* 0x000000000000791b */ /* 0x027fe20003800000 */
.L_x_12715:
[----:B------:R-:W-:Y:S02]  /*29100*/  IMAD.MOV.U32 R13, RZ, RZ, R0 ;  /* 0x000000ffff0d7224 */ /* 0x000fe400078e0000 */
[----:B------:R-:W-:-:S07]  /*29110*/  IMAD.MOV.U32 R2, RZ, RZ, R14 ;  /* 0x000000ffff027224 */ /* 0x000fce00078e000e */
[----:B------:R-:W-:Y:S05]  /*29120*/  WARPSYNC.COLLECTIVE R15, `(.L_x_12716) ;  /* 0x000000000f087348 */ /* 0x000fea0003c00000 */
[----:B------:R0:W1:Y:S02]  /*29130*/  SHFL.IDX P6, R14, R13, R12, R11 ;  /* 0x0000000c0d0e7389 */ /* 0x00006400000c000b */
[----:B01----:R-:W-:Y:S01]  /*29140*/  ENDCOLLECTIVE ;  /* 0x000000000000791b */ /* 0x003fe20003800000 */
.L_x_12716:
[----:B------:R-:W-:Y:S02]  /*29150*/  IMAD.MOV.U32 R13, RZ, RZ, R4 ;  /* 0x000000ffff0d7224 */ /* 0x000fe400078e0004 */
[----:B------:R-:W-:Y:S02]  /*29160*/  IMAD.MOV.U32 R12, RZ, RZ, 0x1 ;  /* 0x00000001ff0c7424 */ /* 0x000fe400078e00ff */
[----:B------:R-:W-:-:S07]  /*29170*/  IMAD.MOV.U32 R3, RZ, RZ, R14 ;  /* 0x000000ffff037224 */ /* 0x000fce00078e000e */
[----:B------:R-:W-:Y:S05]  /*29180*/  WARPSYNC.COLLECTIVE R15, `(.L_x_12717) ;  /* 0x000000000f087348 */ /* 0x000fea0003c00000 */
[----:B------:R0:W1:Y:S02]  /*29190*/  SHFL.IDX P6, R14, R13, R12, R11 ;  /* 0x0000000c0d0e7389 */ /* 0x00006400000c000b */
[----:B01----:R-:W-:Y:S01]  /*291a0*/  ENDCOLLECTIVE ;  /* 0x000000000000791b */ /* 0x003fe20003800000 */
.L_x_12717:
[----:B------:R-:W-:Y:S02]  /*291b0*/  IMAD.MOV.U32 R13, RZ, RZ, R0 ;  /* 0x000000ffff0d7224 */ /* 0x000fe400078e0000 */
[----:B------:R-:W-:-:S05]  /*291c0*/  IMAD R5, R6, R5, RZ ;  /* 0x0000000506057224 */ /* 0x000fca00078e02ff */
[----:B------:R-:W-:-:S13]  /*291d0*/  ISETP.GE.AND P2, PT, R37, R5, PT ;  /* 0x000000052500720c */ /* 0x000fda0003f46270 */
[----:B------:R-:W-:Y:S02]  /*291e0*/  @!P2 LEA R3, P1, R20, R3, 0x1 ;  /* 0x000000031403a211 */ /* 0x000fe400078208ff */
[----:B------:R-:W-:-:S03]  /*291f0*/  @P2 LOP3.LUT R23, R23, 0x2000, RZ, 0xfc, !PT ;  /* 0x0000200017172812 */ /* 0x000fc600078efcff */
[----:B------:R-:W-:Y:S01]  /*29200*/  @!P2 IMAD.X R8, RZ, RZ, R2, P1 ;  /* 0x000000ffff08a224 */ /* 0x000fe200008e0602 */
[----:B------:R-:W-:Y:S01]  /*29210*/  LOP3.LUT R23, R23, 0xffffefff, RZ, 0xc0, !PT ;  /* 0xffffefff17177812 */ /* 0x000fe200078ec0ff */
[----:B------:R-:W-:Y:S02]  /*29220*/  @!P2 IMAD.MOV.U32 R2, RZ, RZ, R3 ;  /* 0x000000ffff02a224 */ /* 0x000fe400078e0003 */
        /* <DEDUP_REMOVED lines=11> */
.L_x_12718:
[----:B------:R-:W-:Y:S01]  /*292e0*/  @P2 LOP3.LUT R23, R23, 0x1000, RZ, 0xfc, !PT ;  /* 0x0000100017172812 */ /* 0x000fe200078efcff */
[----:B------:R-:W-:-:S03]  /*292f0*/  IMAD.MOV.U32 R13, RZ, RZ, R4 ;  /* 0x000000ffff0d7224 */ /* 0x000fc600078e0004 */
[----:B------:R-:W-:Y:S01]  /*29300*/  LOP3.LUT R23, R23, 0xfffff7ff, RZ, 0xc0, !PT ;  /* 0xfffff7ff17177812 */ /* 0x000fe200078ec0ff */
[----:B------:R-:W-:-:S05]  /*29310*/  IMAD.MOV.U32 R12, RZ, RZ, R14 ;  /* 0x000000ffff0c7224 */ /* 0x000fca00078e000e */
        /* <DEDUP_REMOVED lines=8> */
.L_x_12719:
        /* <DEDUP_REMOVED lines=11> */
.L_x_12720:
        /* <DEDUP_REMOVED lines=8> */
.L_x_12721:
        /* <DEDUP_REMOVED lines=15> */
.L_x_12722:
[----:B------:R-:W-:Y:S01]  /*295c0*/  @P2 LOP3.LUT R23, R23, 0x200, RZ, 0xfc, !PT ;  /* 0x0000020017172812 */ /* 0x000fe200078efcff */
[----:B------:R-:W-:-:S03]  /*295d0*/  IMAD.MOV.U32 R12, RZ, RZ, 0x4 ;  /* 0x00000004ff0c7424 */ /* 0x000fc600078e00ff */
[----:B------:R-:W-:Y:S01]  /*295e0*/  LOP3.LUT R23, R23, 0xfffffeff, RZ, 0xc0, !PT ;  /* 0xfffffeff17177812 */ /* 0x000fe200078ec0ff */
[----:B------:R-:W-:-:S05]  /*295f0*/  IMAD.MOV.U32 R9, RZ, RZ, R14 ;  /* 0x000000ffff097224 */ /* 0x000fca00078e000e */
[----:B------:R-:W-:-:S05]  /*29600*/  @!P2 LEA R13, P1, R20, R9, 0x1 ;  /* 0x00000009140da211 */ /* 0x000fca00078208ff */
[----:B------:R-:W-:Y:S02]  /*29610*/  @!P2 IMAD.X R11, RZ, RZ, R2, P1 ;  /* 0x000000ffff0ba224 */ /* 0x000fe400008e0602 */
[----:B------:R-:W-:Y:S02]  /*29620*/  @!P2 IMAD.MOV.U32 R2, RZ, RZ, R13 ;  /* 0x000000ffff02a224 */ /* 0x000fe400078e000d */
[----:B------:R-:W-:Y:S02]  /*29630*/  @!P2 IMAD.MOV.U32 R3, RZ, RZ, R11 ;  /* 0x000000ffff03a224 */ /* 0x000fe400078e000b */
[----:B------:R-:W-:Y:S02]  /*29640*/  IMAD.MOV.U32 R13, RZ, RZ, R4 ;  /* 0x000000ffff0d7224 */ /* 0x000fe400078e0004 */
[----:B------:R-:W-:Y:S01]  /*29650*/  IMAD.MOV.U32 R11, RZ, RZ, 0x181f ;  /* 0x0000181fff0b7424 */ /* 0x000fe200078e00ff */
[----:B------:R-:W-:Y:S01]  /*29660*/  @!PT LDS RZ, [RZ] ;  /* 0x00000000fffff984 */ /* 0x000fe20000000800 */
[----:B------:R-:W-:Y:S01]  /*29670*/  @!PT LDS RZ, [RZ] ;  /* 0x00000000fffff984 */ /* 0x000fe20000000800 */
[----:B------:R-:W-:Y:S01]  /*29680*/  @!PT LDS RZ, [RZ] ;  /* 0x00000000fffff984 */ /* 0x000fe20000000800 */
[----:B------:R0:W-:Y:S06]  /*29690*/  @!P2 LDGSTS.E.BYPASS.LTC128B.128 [R25+0x19c00], desc[UR36][R2.64], !P0 ;  /* 0x19c000000219afae */ /* 0x0001ec000c101d64 */
[----:B0-----:R-:W-:Y:S05]  /*296a0*/  WARPSYNC.COLLECTIVE R15, `(.L_x_12723) ;  /* 0x000000000f087348 */ /* 0x001fea0003c00000 */
[----:B------:R1:W2:Y:S02]  /*296b0*/  SHFL.IDX P6, R14, R13, R12, R11 ;  /* 0x0000000c0d0e7389 */ /* 0x0002a400000c000b */
[----:B012---:R-:W-:Y:S01]  /*296c0*/  ENDCOLLECTIVE ;  /* 0x000000000000791b */ /* 0x007fe20003800000 */
.L_x_12723:
[----:B------:R-:W-:-:S05]  /*296d0*/  VIADD R2, R37, 0x40 ;  /* 0x0000004025027836 */ /* 0x000fca0000000000 */
[----:B------:R-:W-:Y:S01]  /*296e0*/  ISETP.GE.AND P2, PT, R2, R5, PT ;  /* 0x000000050200720c */ /* 0x000fe20003f46270 */
[----:B------:R-:W-:Y:S02]  /*296f0*/  IMAD.MOV.U32 R13, RZ, RZ, R0 ;  /* 0x000000ffff0d7224 */ /* 0x000fe400078e0000 */
[----:B------:R-:W-:-:S10]  /*29700*/  IMAD.MOV.U32 R2, RZ, RZ, R14 ;  /* 0x000000ffff027224 */ /* 0x000fd400078e000e */
[----:B------:R-:W-:Y:S05]  /*29710*/  WARPSYNC.COLLECTIVE R15, `(.L_x_12724) ;  /* 0x000000000f087348 */ /* 0x000fea0003c00000 */
[----:B------:R0:W1:Y:S02]  /*29720*/  SHFL.IDX P6, R14, R13, R12, R11 ;  /* 0x0000000c0d0e7389 */ /* 0x00006400000c000b */
[----:B01----:R-:W-:Y:S01]  /*29730*/  ENDCOLLECTIVE ;  /* 0x000000000000791b */ /* 0x003fe20003800000 */
.L_x_12724:
[----:B------:R-:W-:-:S04]  /*29740*/  @P2 LOP3.LUT R23, R23, 0x100, RZ, 0xfc, !PT ;  /* 0x0000010017172812 */ /* 0x000fc800078efcff */
[----:B------:R-:W-:Y:S01]  /*29750*/  LOP3.LUT R23, R23, 0xffffff7f, RZ, 0xc0, !PT ;  /* 0xffffff7f17177812 */ /* 0x000fe200078ec0ff */
[----:B------:R-:W-:Y:S02]  /*29760*/  IMAD.MOV.U32 R13, RZ, RZ, R4 ;  /* 0x000000ffff0d7224 */ /* 0x000fe400078e0004 */
[----:B------:R-:W-:Y:S02]  /*29770*/  IMAD.MOV.U32 R12, RZ, RZ, 0x5 ;  /* 0x00000005ff0c7424 */ /* 0x000fe400078e00ff */
[----:B------:R-:W-:-:S05]  /*29780*/  IMAD.MOV.U32 R9, RZ, RZ, R14 ;  /* 0x000000ffff097224 */ /* 0x000fca00078e000e */
[----:B------:R-:W-:-:S05]  /*29790*/  @!P2 LEA R15, P1, R20, R9, 0x1 ;  /* 0x00000009140fa211 */ /* 0x000fca00078208ff */
[----:B------:R-:W-:Y:S02]  /*297a0*/  @!P2 IMAD.X R14, RZ, RZ, R2, P1 ;  /* 0x000000ffff0ea224 */ /* 0x000fe400008e0602 */
[----:B------:R-:W-:Y:S02]  /*297b0*/  @!P2 IMAD.MOV.U32 R2, RZ, RZ, R15 ;  /* 0x000000ffff02a224 */ /* 0x000fe400078e000f */
[----:B------:R-:W-:Y:S02]  /*297c0*/  IMAD.MOV.U32 R15, RZ, RZ, -0x1 ;  /* 0xffffffffff0f7424 */ /* 0x000fe400078e00ff */
[----:B------:R-:W-:-:S07]  /*297d0*/  @!P2 IMAD.MOV.U32 R3, RZ, RZ, R14 ;  /* 0x000000ffff03a224 */ /* 0x000fce00078e000e */
[----:B------:R-:W-:Y:S05]  /*297e0*/  WARPSYNC.COLLECTIVE R15, `(.L_x_12725) ;  /* 0x000000000f087348 */ /* 0x000fea0003c00000 */
[----:B------:R0:W1:Y:S02]  /*297f0*/  SHFL.IDX P6, R14, R13, R12, R11 ;  /* 0x0000000c0d0e7389 */ /* 0x00006400000c000b */
[----:B01----:R-:W-:Y:S01]  /*29800*/  ENDCOLLECTIVE ;  /* 0x000000000000791b */ /* 0x003fe20003800000 */
.L_x_12725:
        /* <DEDUP_REMOVED lines=11> */
.L_x_12726:
        /* <DEDUP_REMOVED lines=8> */
.L_x_12727:
        /* <DEDUP_REMOVED lines=13> */
.L_x_12728:
        /* <DEDUP_REMOVED lines=9> */
.L_x_12729:
        /* <DEDUP_REMOVED lines=13> */
.L_x_12730:
[----:B------:R-:W-:Y:S01]  /*29b70*/  IMAD.MOV.U32 R0, RZ, RZ, R14 ;  /* 0x000000ffff007224 */ /* 0x000fe200078e000e */
[----:B------:R-:W-:Y:S06]  /*29b80*/  BRA `(.L_x_12731) ;  /* 0xffffffb400007947 */ /* 0x000fec000383ffff */
.L_x_12639:
        /* <DEDUP_REMOVED lines=8> */
.L_x_12733:
[----:B------:R-:W-:Y:S05]  /*29c10*/  BSYNC B0 ;  /* 0x0000000000007941 */ /* 0x000fea0003800000 */
.L_x_12732:
        /* <DEDUP_REMOVED lines=9> */
.L_x_12734:
[----:B------:R-:W-:Y:S02]  /*29cb0*/  IMAD.MOV.U32 R13, RZ, RZ, R4 ;  /* 0x000000ffff0d7224 */ /* 0x000fe400078e0004 */
[----:B------:R-:W-:Y:S02]  /*29cc0*/  IMAD.MOV.U32 R12, RZ, RZ, 0x1 ;  /* 0x00000001ff0c7424 */ /* 0x000fe400078e00ff */
[----:B------:R-:W-:-:S07]  /*29cd0*/  IMAD.MOV.U32 R3, RZ, RZ, R14 ;  /* 0x000000ffff037224 */ /* 0x000fce00078e000e */
[----:B------:R-:W-:Y:S05]  /*29ce0*/  WARPSYNC.COLLECTIVE R15, `(.L_x_12735) ;  /* 0x000000000f087348 */ /* 0x000fea0003c00000 */
[----:B------:R0:W1:Y:S02]  /*29cf0*/  SHFL.IDX P6, R14, R13, R12, R11 ;  /* 0x0000000c0d0e7389 */ /* 0x00006400000c000b */
[----:B01----:R-:W-:Y:S01]  /*29d00*/  ENDCOLLECTIVE ;  /* 0x000000000000791b */ /* 0x003fe20003800000 */
.L_x_12735:
        /* <DEDUP_REMOVED lines=10> */
.L_x_12736:
        /* <DEDUP_REMOVED lines=21> */
.L_x_12737:
[----:B------:R-:W-:Y:S02]  /*29f00*/  IMAD.MOV.U32 R13, RZ, RZ, R0 ;  /* 0x000000ffff0d7224 */ /* 0x000fe400078e0000 */
[----:B------:R-:W-:-:S07]  /*29f10*/  IMAD.MOV.U32 R5, RZ, RZ, R14 ;  /* 0x000000ffff057224 */ /* 0x000fce00078e000e */
[----:B------:R-:W-:Y:S05]  /*29f20*/  WARPSYNC.COLLECTIVE R15, `(.L_x_12738) ;  /* 0x000000000f087348 */ /* 0x000fea0003c00000 */
[----:B------:R0:W1:Y:S02]  /*29f30*/  SHFL.IDX P6, R14, R13, R12, R11 ;  /* 0x0000000c0d0e7389 */ /* 0x00006400000c000b */
[----:B01----:R-:W-:Y:S01]  /*29f40*/  ENDCOLLECTIVE ;  /* 0x000000000000791b */ /* 0x003fe20003800000 */
.L_x_12738:
[----:B------:R-:W-:Y:S02]  /*29f50*/  IMAD.MOV.U32 R13, RZ, RZ, R4 ;  /* 0x000000ffff0d7224 */ /* 0x000fe400078e0004 */
[----:B------:R-:W-:Y:S02]  /*29f60*/  IMAD.MOV.U32 R12, RZ, RZ, 0x3 ;  /* 0x00000003ff0c7424 */ /* 0x000fe400078e00ff */
[----:B------:R-:W-:-:S07]  /*29f70*/  IMAD.MOV.U32 R2, RZ, RZ, R14 ;  /* 0x000000ffff027224 */ /* 0x000fce00078e000e */
[----:B------:R-:W-:Y:S05]  /*29f80*/  WARPSYNC.COLLECTIVE R15, `(.L_x_12739) ;  /* 0x000000000f087348 */ /* 0x000fea0003c00000 */
[----:B------:R0:W1:Y:S02]  /*29f90*/  SHFL.IDX P6, R14, R13, R12, R11 ;  /* 0x0000000c0d0e7389 */ /* 0x00006400000c000b */
[----:B01----:R-:W-:Y:S01]  /*29fa0*/  ENDCOLLECTIVE ;  /* 0x000000000000791b */ /* 0x003fe20003800000 */
.L_x_12739:
        /* <DEDUP_REMOVED lines=15> */
.L_x_12740:
        /* <DEDUP_REMOVED lines=16> */
.L_x_12741:
[----:B------:R-:W-:Y:S02]  /*2a1a0*/  IMAD.MOV.U32 R13, RZ, RZ, R0 ;  /* 0x000000ffff0d7224 */ /* 0x000fe400078e0000 */
[----:B------:R-:W-:-:S07]  /*2a1b0*/  IMAD.MOV.U32 R5, RZ, RZ, R14 ;  /* 0x000000ffff057224 */ /* 0x000fce00078e000e */
[----:B------:R-:W-:Y:S05]  /*2a1c0*/  WARPSYNC.COLLECTIVE R15, `(.L_x_12742) ;  /* 0x000000000f087348 */ /* 0x000fea0003c00000 */
[----:B------:R0:W1:Y:S02]  /*2a1d0*/  SHFL.IDX P6, R14, R13, R12, R11 ;  /* 0x0000000c0d0e7389 */ /* 0x00006400000c000b */
[----:B01----:R-:W-:Y:S01]  /*2a1e0*/  ENDCOLLECTIVE ;  /* 0x000000000000791b */ /* 0x003fe20003800000 */
.L_x_12742:
[----:B------:R-:W-:Y:S02]  /*2a1f0*/  IMAD.MOV.U32 R13, RZ, RZ, R4 ;  /* 0x000000ffff0d7224 */ /* 0x000fe400078e0004 */
[----:B------:R-:W-:Y:S02]  /*2a200*/  IMAD.MOV.U32 R12, RZ, RZ, 0x5 ;  /* 0x00000005ff0c7424 */ /* 0x000fe400078e00ff */
[----:B------:R-:W-:-:S07]  /*2a210*/  IMAD.MOV.U32 R2, RZ, RZ, R14 ;  /* 0x000000ffff027224 */ /* 0x000fce00078e000e */
[----:B------:R-:W-:Y:S05]  /*2a220*/  WARPSYNC.COLLECTIVE R15, `(.L_x_12743) ;  /* 0x000000000f087348 */ /* 0x000fea0003c00000 */
[----:B------:R0:W1:Y:S02]  /*2a230*/  SHFL.IDX P6, R14, R13, R12, R11 ;  /* 0x0000000c0d0e7389 */ /* 0x00006400000c000b */
[----:B01----:R-:W-:Y:S01]  /*2a240*/  ENDCOLLECTIVE ;  /* 0x000000000000791b */ /* 0x003fe20003800000 */
.L_x_12743:
        /* <DEDUP_REMOVED lines=15> */
.L_x_12744:
        /* <DEDUP_REMOVED lines=16> */
.L_x_12745:
[----:B------:R-:W-:Y:S02]  /*2a440*/  IMAD.MOV.U32 R13, RZ, RZ, R0 ;  /* 0x000000ffff0d7224 */ /* 0x000fe400078e0000 */
[----:B------:R-:W-:-:S07]  /*2a450*/  IMAD.MOV.U32 R5, RZ, RZ, R14 ;  /* 0x000000ffff057224 */ /* 0x000fce00078e000e */
[----:B------:R-:W-:Y:S05]  /*2a460*/  WARPSYNC.COLLECTIVE R15, `(.L_x_12746) ;  /* 0x000000000f087348 */ /* 0x000fea0003c00000 */
[----:B------:R0:W1:Y:S02]  /*2a470*/  SHFL.IDX P6, R14, R13, R12, R11 ;  /* 0x0000000c0d0e7389 */ /* 0x00006400000c000b */
[----:B01----:R-:W-:Y:S01]  /*2a480*/  ENDCOLLECTIVE ;  /* 0x000000000000791b */ /* 0x003fe20003800000 */
.L_x_12746:
[----:B------:R-:W-:Y:S02]  /*2a490*/  IMAD.MOV.U32 R13, RZ, RZ, R4 ;  /* 0x000000ffff0d7224 */ /* 0x000fe400078e0004 */
[----:B------:R-:W-:Y:S02]  /*2a4a0*/  IMAD.MOV.U32 R12, RZ, RZ, 0x7 ;  /* 0x00000007ff0c7424 */ /* 0x000fe400078e00ff */
[----:B------:R-:W-:-:S07]  /*2a4b0*/  IMAD.MOV.U32 R2, RZ, RZ, R14 ;  /* 0x000000ffff027224 */ /* 0x000fce00078e000e */
[----:B------:R-:W-:Y:S05]  /*2a4c0*/  WARPSYNC.COLLECTIVE R15, `(.L_x_12747) ;  /* 0x000000000f087348 */ /* 0x000fea0003c00000 */
[----:B------:R0:W1:Y:S02]  /*2a4d0*/  SHFL.IDX P6, R14, R13, R12, R11 ;  /* 0x0000000c0d0e7389 */ /* 0x00006400000c000b */
[----:B01----:R-:W-:Y:S01]  /*2a4e0*/  ENDCOLLECTIVE ;  /* 0x000000000000791b */ /* 0x003fe20003800000 */
.L_x_12747:
        /* <DEDUP_REMOVED lines=14> */
.L_x_12748:
[----:B------:R-:W-:Y:S05]  /*2a5d0*/  BRA `(.L_x_12749) ;  /* 0xffffffb4002c7947 */ /* 0x000fea000383ffff */
.L_x_12644:
[----:B0-----:R0:W3:Y:S02]  /*2a5e0*/  SYNCS.PHASECHK.TRANS64.TRYWAIT P0, [R22+URZ+0x32420], R3 ;  /* 0x03242003160075a7 */ /* 0x0010e4000800017f */
[----:B---3--:R-:W-:Y:S05]  /*2a5f0*/  @!P0 NANOSLEEP.SYNCS 0x989680 ;  /* 0x009896800000895d */ /* 0x008fea0003900000 */
[----:B------:R-:W3:Y:S02]  /*2a600*/  @!P0 SYNCS.PHASECHK.TRANS64 P0, [R22+URZ+0x32420], R3 ;  /* 0x03242003160085a7 */ /* 0x000ee4000800007f */
[----:B---3--:R-:W-:Y:S05]  /*2a610*/  @!P0 BRA `(.L_x_12644) ;  /* 0xfffffffc00f08947 */ /* 0x008fea000383ffff */
[----:B------:R-:W-:Y:S05]  /*2a620*/  BRA `(.L_x_12750) ;  /* 0xffffffb4009c7947 */ /* 0x000fea000383ffff */
.L_x_12647:
[----:B---3--:R3:W4:Y:S02]  /*2a630*/  SYNCS.PHASECHK.TRANS64.TRYWAIT P0, [R17+URZ+0x32460], R0 ;  /* 0x03246000110075a7 */ /* 0x008724000800017f */
[----:B----4-:R-:W-:Y:S05]  /*2a640*/  @!P0 NANOSLEEP.SYNCS 0x989680 ;  /* 0x009896800000895d */ /* 0x010fea0003900000 */
[----:B------:R-:W4:Y:S02]  /*2a650*/  @!P0 SYNCS.PHASECHK.TRANS64 P0, [R17+URZ+0x32460], R0 ;  /* 0x03246000110085a7 */ /* 0x000f24000800007f */
[----:B----4-:R-:W-:Y:S05]  /*2a660*/  @!P0 BRA `(.L_x_12647) ;  /* 0xfffffffc00f08947 */ /* 0x010fea000383ffff */
[----:B------:R-:W-:Y:S05]  /*2a670*/  BRA `(.L_x_12751) ;  /* 0xffffffb400a87947 */ /* 0x000fea000383ffff */
.L_x_12648:
        /* <DEDUP_REMOVED lines=8> */
.L_x_12753:
[----:B------:R-:W-:Y:S05]  /*2a700*/  BSYNC B0 ;  /* 0x0000000000007941 */ /* 0x000fea0003800000 */
.L_x_12752:
        /* <DEDUP_REMOVED lines=13> */
.L_x_12754:
        /* <DEDUP_REMOVED lines=9> */
.L_x_12755:
        /* <DEDUP_REMOVED lines=17> */
.L_x_12756:
[----:B------:R-:W-:Y:S02]  /*2a980*/  IMAD.MOV.U32 R13, RZ, RZ, R6 ;  /* 0x000000ffff0d7224 */ /* 0x000fe400078e0006 */
[----:B------:R-:W-:Y:S01]  /*2a990*/  IMAD.MOV.U32 R12, RZ, RZ, 0x2 ;  /* 0x00000002ff0c7424 */ /* 0x000fe200078e00ff */
[----:B------:R-:W-:-:S13]  /*2a9a0*/  IADD3 R2, P3, R14, R0, RZ ;  /* 0x000000000e027210 */ /* 0x000fda0007f7e0ff */
[----:B------:R-:W-:Y:S05]  /*2a9b0*/  WARPSYNC.COLLECTIVE R15, `(.L_x_12757) ;  /* 0x000000000f087348 */ /* 0x000fea0003c00000 */
[----:B------:R0:W1:Y:S02]  /*2a9c0*/  SHFL.IDX P6, R14, R13, R12, R11 ;  /* 0x0000000c0d0e7389 */ /* 0x00006400000c000b */
[----:B01----:R-:W-:Y:S01]  /*2a9d0*/  ENDCOLLECTIVE ;  /* 0x000000000000791b */ /* 0x003fe20003800000 */
.L_x_12757:
        /* <DEDUP_REMOVED lines=17> */
.L_x_12758:
[----:B------:R-:W-:Y:S02]  /*2aaf0*/  IMAD.MOV.U32 R13, RZ, RZ, R6 ;  /* 0x000000ffff0d7224 */ /* 0x000fe400078e0006 */
[----:B------:R-:W-:Y:S01]  /*2ab00*/  IMAD.MOV.U32 R12, RZ, RZ, 0x3 ;  /* 0x00000003ff0c7424 */ /* 0x000fe200078e00ff */
[----:B------:R-:W-:-:S13]  /*2ab10*/  IADD3 R2, P3, R14, R0, RZ ;  /* 0x000000000e027210 */ /* 0x000fda0007f7e0ff */
[----:B------:R-:W-:Y:S05]  /*2ab20*/  WARPSYNC.COLLECTIVE R15, `(.L_x_12759) ;  /* 0x000000000f087348 */ /* 0x000fea0003c00000 */
[----:B------:R0:W1:Y:S02]  /*2ab30*/  SHFL.IDX P6, R14, R13, R12, R11 ;  /* 0x0000000c0d0e7389 */ /* 0x00006400000c000b */
[----:B01----:R-:W-:Y:S01]  /*2ab40*/  ENDCOLLECTIVE ;  /* 0x000000000000791b */ /* 0x003fe20003800000 */
.L_x_12759:
        /* <DEDUP_REMOVED lines=17> */
.L_x_12760:
[----:B------:R-:W-:Y:S02]  /*2ac60*/  IMAD.MOV.U32 R13, RZ, RZ, R6 ;  /* 0x000000ffff0d7224 */ /* 0x000fe400078e0006 */
[----:B------:R-:W-:Y:S01]  /*2ac70*/  IMAD.MOV.U32 R12, RZ, RZ, 0x4 ;  /* 0x00000004ff0c7424 */ /* 0x000fe200078e00ff */
[----:B------:R-:W-:-:S13]  /*2ac80*/  IADD3 R2, P3, R14, R0, RZ ;  /* 0x000000000e027210 */ /* 0x000fda0007f7e0ff */
[----:B------:R-:W-:Y:S05]  /*2ac90*/  WARPSYNC.COLLECTIVE R15, `(.L_x_12761) ;  /* 0x000000000f087348 */ /* 0x000fea0003c00000 */
[----:B------:R0:W1:Y:S02]  /*2aca0*/  SHFL.IDX P6, R14, R13, R12, R11 ;  /* 0x0000000c0d0e7389 */ /* 0x00006400000c000b */
[----:B01----:R-:W-:Y:S01]  /*2acb0*/  ENDCOLLECTIVE ;  /* 0x000000000000791b */ /* 0x003fe20003800000 */
.L_x_12761:
        /* <DEDUP_REMOVED lines=17> */
.L_x_12762:
[----:B------:R-:W-:Y:S02]  /*2add0*/  IMAD.MOV.U32 R13, RZ, RZ, R6 ;  /* 0x000000ffff0d7224 */ /* 0x000fe400078e0006 */
[----:B------:R-:W-:Y:S01]  /*2ade0*/  IMAD.MOV.U32 R12, RZ, RZ, 0x5 ;  /* 0x00000005ff0c7424 */ /* 0x000fe200078e00ff */
[----:B------:R-:W-:-:S13]  /*2adf0*/  IADD3 R2, P3, R14, R0, RZ ;  /* 0x000000000e027210 */ /* 0x000fda0007f7e0ff */
[----:B------:R-:W-:Y:S05]  /*2ae00*/  WARPSYNC.COLLECTIVE R15, `(.L_x_12763) ;  /* 0x000000000f087348 */ /* 0x000fea0003c00000 */
[----:B------:R0:W1:Y:S02]  /*2ae10*/  SHFL.IDX P6, R14, R13, R12, R11 ;  /* 0x0000000c0d0e7389 */ /* 0x00006400000c000b */
[----:B01----:R-:W-:Y:S01]  /*2ae20*/  ENDCOLLECTIVE ;  /* 0x000000000000791b */ /* 0x003fe20003800000 */
.L_x_12763:
        /* <DEDUP_REMOVED lines=12> */
.L_x_12764:
        /* <DEDUP_REMOVED lines=9> */
.L_x_12655:
[----:B0-----:R0:W1:Y:S02]  /*2af80*/  SYNCS.PHASECHK.TRANS64.TRYWAIT P0, [R6+URZ+0x32440], R21 ;  /* 0x03244015060075a7 */ /* 0x001064000800017f */
[----:B-1----:R-:W-:Y:S05]  /*2af90*/  @!P0 NANOSLEEP.SYNCS 0x989680 ;  /* 0x009896800000895d */ /* 0x002fea0003900000 */
[----:B------:R-:W1:Y:S02]  /*2afa0*/  @!P0 SYNCS.PHASECHK.TRANS64 P0, [R6+URZ+0x32440], R21 ;  /* 0x03244015060085a7 */ /* 0x000e64000800007f */
[----:B-1----:R-:W-:Y:S05]  /*2afb0*/  @!P0 BRA `(.L_x_12655) ;  /* 0xfffffffc00f08947 */ /* 0x002fea000383ffff */
[----:B------:R-:W-:Y:S05]  /*2afc0*/  BRA `(.L_x_12766) ;  /* 0xffffffb800347947 */ /* 0x000fea000383ffff */
.L_x_12656:
        /* <DEDUP_REMOVED lines=8> */
.L_x_12768:
[----:B------:R-:W-:Y:S05]  /*2b050*/  BSYNC B1 ;  /* 0x0000000000017941 */ /* 0x000fea0003800000 */
.L_x_12767:
        /* <DEDUP_REMOVED lines=9> */
.L_x_12769:
[----:B------:R-:W-:Y:S02]  /*2b0f0*/  IMAD.MOV.U32 R13, RZ, RZ, R9 ;  /* 0x000000ffff0d7224 */ /* 0x000fe400078e0009 */
[----:B------:R-:W-:Y:S02]  /*2b100*/  IMAD.MOV.U32 R12, RZ, RZ, 0x1 ;  /* 0x00000001ff0c7424 */ /* 0x000fe400078e00ff */
[----:B------:R-:W-:-:S07]  /*2b110*/  IMAD.MOV.U32 R2, RZ, RZ, R14 ;  /* 0x000000ffff027224 */ /* 0x000fce00078e000e */
[----:B------:R-:W-:Y:S05]  /*2b120*/  WARPSYNC.COLLECTIVE R15, `(.L_x_12770) ;  /* 0x000000000f087348 */ /* 0x000fea0003c00000 */
[----:B------:R0:W1:Y:S02]  /*2b130*/  SHFL.IDX P6, R14, R13, R12, R11 ;  /* 0x0000000c0d0e7389 */ /* 0x00006400000c000b */
[----:B01----:R-:W-:Y:S01]  /*2b140*/  ENDCOLLECTIVE ;  /* 0x000000000000791b */ /* 0x003fe20003800000 */
.L_x_12770:
        /* <DEDUP_REMOVED lines=11> */
.L_x_12771:
[----:B------:R-:W-:Y:S02]  /*2b200*/  IMAD.MOV.U32 R13, RZ, RZ, R9 ;  /* 0x000000ffff0d7224 */ /* 0x000fe400078e0009 */
[----:B------:R-:W-:Y:S02]  /*2b210*/  IMAD.MOV.U32 R12, RZ, RZ, 0x2 ;  /* 0x00000002ff0c7424 */ /* 0x000fe400078e00ff */
[----:B------:R-:W-:-:S07]  /*2b220*/  IMAD.MOV.U32 R2, RZ, RZ, R14 ;  /* 0x000000ffff027224 */ /* 0x000fce00078e000e */
[----:B------:R-:W-:Y:S05]  /*2b230*/  WARPSYNC.COLLECTIVE R15, `(.L_x_12772) ;  /* 0x000000000f087348 */ /* 0x000fea0003c00000 */
[----:B------:R0:W1:Y:S02]  /*2b240*/  SHFL.IDX P6, R14, R13, R12, R11 ;  /* 0x0000000c0d0e7389 */ /* 0x00006400000c000b */
[----:B01----:R-:W-:Y:S01]  /*2b250*/  ENDCOLLECTIVE ;  /* 0x000000000000791b */ /* 0x003fe20003800000 */
.L_x_12772:
        /* <DEDUP_REMOVED lines=11> */
.L_x_12773:
[----:B------:R-:W-:Y:S02]  /*2b310*/  IMAD.MOV.U32 R13, RZ, RZ, R9 ;  /* 0x000000ffff0d7224 */ /* 0x000fe400078e0009 */
[----:B------:R-:W-:Y:S02]  /*2b320*/  IMAD.MOV.U32 R12, RZ, RZ, 0x3 ;  /* 0x00000003ff0c7424 */ /* 0x000fe400078e00ff */
[----:B------:R-:W-:-:S07]  /*2b330*/  IMAD.MOV.U32 R2, RZ, RZ, R14 ;  /* 0x000000ffff027224 */ /* 0x000fce00078e000e */
[----:B------:R-:W-:Y:S05]  /*2b340*/  WARPSYNC.COLLECTIVE R15, `(.L_x_12774) ;  /* 0x000000000f087348 */ /* 0x000fea0003c00000 */
[----:B------:R0:W1:Y:S02]  /*2b350*/  SHFL.IDX P6, R14, R13, R12, R11 ;  /* 0x0000000c0d0e7389 */ /* 0x00006400000c000b */
[----:B01----:R-:W-:Y:S01]  /*2b360*/  ENDCOLLECTIVE ;  /* 0x000000000000791b */ /* 0x003fe20003800000 */
.L_x_12774:
        /* <DEDUP_REMOVED lines=11> */
.L_x_12775:
[----:B------:R-:W-:Y:S02]  /*2b420*/  IMAD.MOV.U32 R13, RZ, RZ, R9 ;  /* 0x000000ffff0d7224 */ /* 0x000fe400078e0009 */
[----:B------:R-:W-:Y:S02]  /*2b430*/  IMAD.MOV.U32 R12, RZ, RZ, 0x4 ;  /* 0x00000004ff0c7424 */ /* 0x000fe400078e00ff */
[----:B------:R-:W-:-:S07]  /*2b440*/  IMAD.MOV.U32 R2, RZ, RZ, R14 ;  /* 0x000000ffff027224 */ /* 0x000fce00078e000e */
[----:B------:R-:W-:Y:S05]  /*2b450*/  WARPSYNC.COLLECTIVE R15, `(.L_x_12776) ;  /* 0x000000000f087348 */ /* 0x000fea0003c00000 */
[----:B------:R0:W1:Y:S02]  /*2b460*/  SHFL.IDX P6, R14, R13, R12, R11 ;  /* 0x0000000c0d0e7389 */ /* 0x00006400000c000b */
[----:B01----:R-:W-:Y:S01]  /*2b470*/  ENDCOLLECTIVE ;  /* 0x000000000000791b */ /* 0x003fe20003800000 */
.L_x_12776:
        /* <DEDUP_REMOVED lines=11> */
.L_x_12777:
[----:B------:R-:W-:Y:S02]  /*2b530*/  IMAD.MOV.U32 R13, RZ, RZ, R9 ;  /* 0x000000ffff0d7224 */ /* 0x000fe400078e0009 */
[----:B------:R-:W-:Y:S02]  /*2b540*/  IMAD.MOV.U32 R12, RZ, RZ, 0x5 ;  /* 0x00000005ff0c7424 */ /* 0x000fe400078e00ff */
[----:B------:R-:W-:-:S07]  /*2b550*/  IMAD.MOV.U32 R2, RZ, RZ, R14 ;  /* 0x000000ffff027224 */ /* 0x000fce00078e000e */
[----:B------:R-:W-:Y:S05]  /*2b560*/  WARPSYNC.COLLECTIVE R15, `(.L_x_12778) ;  /* 0x000000000f087348 */ /* 0x000fea0003c00000 */
[----:B------:R0:W1:Y:S02]  /*2b570*/  SHFL.IDX P6, R14, R13, R12, R11 ;  /* 0x0000000c0d0e7389 */ /* 0x00006400000c000b */
[----:B01----:R-:W-:Y:S01]  /*2b580*/  ENDCOLLECTIVE ;  /* 0x000000000000791b */ /* 0x003fe20003800000 */
.L_x_12778:
        /* <DEDUP_REMOVED lines=11> */
.L_x_12779:
[----:B------:R-:W-:Y:S01]  /*2b640*/  IMAD.MOV.U32 R2, RZ, RZ, R14 ;  /* 0x000000ffff027224 */ /* 0x000fe200078e000e */
[----:B------:R-:W-:Y:S06]  /*2b650*/  BRA `(.L_x_12780) ;  /* 0xffffffb400647947 */ /* 0x000fec000383ffff */
.L_x_12661:
[----:B----4-:R4:W0:Y:S02]  /*2b660*/  SYNCS.PHASECHK.TRANS64.TRYWAIT P0, [R6+URZ+0x32460], R21 ;  /* 0x03246015060075a7 */ /* 0x010824000800017f */
[----:B0-----:R-:W-:Y:S05]  /*2b670*/  @!P0 NANOSLEEP.SYNCS 0x989680 ;  /* 0x009896800000895d */ /* 0x001fea0003900000 */
[----:B------:R-:W0:Y:S02]  /*2b680*/  @!P0 SYNCS.PHASECHK.TRANS64 P0, [R6+URZ+0x32460], R21 ;  /* 0x03246015060085a7 */ /* 0x000e24000800007f */
[----:B0-----:R-:W-:Y:S05]  /*2b690*/  @!P0 BRA `(.L_x_12661) ;  /* 0xfffffffc00f08947 */ /* 0x001fea000383ffff */
[----:B------:R-:W-:Y:S05]  /*2b6a0*/  BRA `(.L_x_12781) ;  /* 0xffffffb400b07947 */ /* 0x000fea000383ffff */
.L_x_12662:
[----:B------:R-:W-:Y:S01]  /*2b6b0*/  BSSY B1, `(.L_x_12782) ;  /* 0x0000008000017945 */ /* 0x000fe20003800000 */
[----:B------:R-:W-:Y:S02]  /*2b6c0*/  IMAD.MOV.U32 R13, RZ, RZ, R9 ;  /* 0x000000ffff0d7224 */ /* 0x000fe400078e0009 */
[----:B------:R-:W-:Y:S02]  /*2b6d0*/  IMAD.MOV.U32 R12, RZ, RZ, RZ ;  /* 0x000000ffff0c7224 */ /* 0x000fe400078e00ff */
[----:B------:R-:W-:Y:S02]  /*2b6e0*/  IMAD.MOV.U32 R11, RZ, RZ, 0x181f ;  /* 0x0000181fff0b7424 */ /* 0x000fe400078e00ff */
[----:B------:R-:W-:-:S07]  /*2b6f0*/  IMAD.MOV.U32 R15, RZ, RZ, -0x1 ;  /* 0xffffffffff0f7424 */ /* 0x000fce00078e00ff */
[----:B0--34-:R-:W-:Y:S05]  /*2b700*/  WARPSYNC.COLLECTIVE R15, `(.L_x_12783) ;  /* 0x000000000f087348 */ /* 0x019fea0003c00000 */
[----:B------:R1:W2:Y:S02]  /*2b710*/  SHFL.IDX P6, R14, R13, R12, R11 ;  /* 0x0000000c0d0e7389 */ /* 0x0002a400000c000b */
[----:B01234-:R-:W-:Y:S01]  /*2b720*/  ENDCOLLECTIVE ;  /* 0x000000000000791b */ /* 0x01ffe20003800000 */
.L_x_12783:
[----:B------:R-:W-:Y:S05]  /*2b730*/  BSYNC B1 ;  /* 0x0000000000017941 */ /* 0x000fea0003800000 */
.L_x_12782:
        /* <DEDUP_REMOVED lines=9> */
.L_x_12784:
[----:B------:R-:W-:Y:S02]  /*2b7d0*/  IMAD.MOV.U32 R13, RZ, RZ, R9 ;  /* 0x000000ffff0d7224 */ /* 0x000fe400078e0009 */
[----:B------:R-:W-:Y:S01]  /*2b7e0*/  IMAD.MOV.U32 R12, RZ, RZ, 0x1 ;  /* 0x00000001ff0c7424 */ /* 0x000fe200078e00ff */
[----:B------:R-:W-:-:S13]  /*2b7f0*/  IADD3 R2, P0, R14, R0, RZ ;  /* 0x000000000e027210 */ /* 0x000fda0007f1e0ff */
[----:B------:R-:W-:Y:S05]  /*2b800*/  WARPSYNC.COLLECTIVE R15, `(.L_x_12785) ;  /* 0x000000000f087348 */ /* 0x000fea0003c00000 */
[----:B------:R0:W1:Y:S02]  /*2b810*/  SHFL.IDX P6, R14, R13, R12, R11 ;  /* 0x0000000c0d0e7389 */ /* 0x00006400000c000b */
[----:B01----:R-:W-:Y:S01]  /*2b820*/  ENDCOLLECTIVE ;  /* 0x000000000000791b */ /* 0x003fe20003800000 */
.L_x_12785:
        /* <DEDUP_REMOVED lines=13> */
.L_x_12786:
[----:B------:R-:W-:Y:S02]  /*2b900*/  IMAD.MOV.U32 R13, RZ, RZ, R9 ;  /* 0x000000ffff0d7224 */ /* 0x000fe400078e0009 */
[----:B------:R-:W-:Y:S01]  /*2b910*/  IMAD.MOV.U32 R12, RZ, RZ, 0x2 ;  /* 0x00000002ff0c7424 */ /* 0x000fe200078e00ff */
[----:B------:R-:W-:-:S13]  /*2b920*/  IADD3 R2, P0, R14, R0, RZ ;  /* 0x000000000e027210 */ /* 0x000fda0007f1e0ff */
[----:B------:R-:W-:Y:S05]  /*2b930*/  WARPSYNC.COLLECTIVE R15, `(.L_x_12787) ;  /* 0x000000000f087348 */ /* 0x000fea0003c00000 */
[----:B------:R0:W1:Y:S02]  /*2b940*/  SHFL.IDX P6, R14, R13, R12, R11 ;  /* 0x0000000c0d0e7389 */ /* 0x00006400000c000b */
[----:B01----:R-:W-:Y:S01]  /*2b950*/  ENDCOLLECTIVE ;  /* 0x000000000000791b */ /* 0x003fe20003800000 */
.L_x_12787:
        /* <DEDUP_REMOVED lines=13> */
.L_x_12788:
[----:B------:R-:W-:Y:S02]  /*2ba30*/  IMAD.MOV.U32 R13, RZ, RZ, R9 ;  /* 0x000000ffff0d7224 */ /* 0x000fe400078e0009 */
[----:B------:R-:W-:Y:S01]  /*2ba40*/  IMAD.MOV.U32 R12, RZ, RZ, 0x3 ;  /* 0x00000003ff0c7424 */ /* 0x000fe200078e00ff */
[----:B------:R-:W-:-:S13]  /*2ba50*/  IADD3 R2, P0, R14, R0, RZ ;  /* 0x000000000e027210 */ /* 0x000fda0007f1e0ff */
[----:B------:R-:W-:Y:S05]  /*2ba60*/  WARPSYNC.COLLECTIVE R15, `(.L_x_12789) ;  /* 0x000000000f087348 */ /* 0x000fea0003c00000 */
[----:B------:R0:W1:Y:S02]  /*2ba70*/  SHFL.IDX P6, R14, R13, R12, R11 ;  /* 0x0000000c0d0e7389 */ /* 0x00006400000c000b */
[----:B01----:R-:W-:Y:S01]  /*2ba80*/  ENDCOLLECTIVE ;  /* 0x000000000000791b */ /* 0x003fe20003800000 */
.L_x_12789:
        /* <DEDUP_REMOVED lines=13> */
.L_x_12790:
[----:B------:R-:W-:Y:S02]  /*2bb60*/  IMAD.MOV.U32 R13, RZ, RZ, R9 ;  /* 0x000000ffff0d7224 */ /* 0x000fe400078e0009 */
[----:B------:R-:W-:Y:S01]  /*2bb70*/  IMAD.MOV.U32 R12, RZ, RZ, 0x4 ;  /* 0x00000004ff0c7424 */ /* 0x000fe200078e00ff */
[----:B------:R-:W-:-:S13]  /*2bb80*/  IADD3 R2, P0, R14, R0, RZ ;  /* 0x000000000e027210 */ /* 0x000fda0007f1e0ff */
[----:B------:R-:W-:Y:S05]  /*2bb90*/  WARPSYNC.COLLECTIVE R15, `(.L_x_12791) ;  /* 0x000000000f087348 */ /* 0x000fea0003c00000 */
[----:B------:R0:W1:Y:S02]  /*2bba0*/  SHFL.IDX P6, R14, R13, R12, R11 ;  /* 0x0000000c0d0e7389 */ /* 0x00006400000c000b */
[----:B01----:R-:W-:Y:S01]  /*2bbb0*/  ENDCOLLECTIVE ;  /* 0x000000000000791b */ /* 0x003fe20003800000 */
.L_x_12791:
        /* <DEDUP_REMOVED lines=13> */
.L_x_12792:
[----:B------:R-:W-:Y:S02]  /*2bc90*/  IMAD.MOV.U32 R13, RZ, RZ, R9 ;  /* 0x000000ffff0d7224 */ /* 0x000fe400078e0009 */
[----:B------:R-:W-:Y:S01]  /*2bca0*/  IMAD.MOV.U32 R12, RZ, RZ, 0x5 ;  /* 0x00000005ff0c7424 */ /* 0x000fe200078e00ff */
[----:B------:R-:W-:-:S13]  /*2bcb0*/  IADD3 R2, P0, R14, R0, RZ ;  /* 0x000000000e027210 */ /* 0x000fda0007f1e0ff */
[----:B------:R-:W-:Y:S05]  /*2bcc0*/  WARPSYNC.COLLECTIVE R15, `(.L_x_12793) ;  /* 0x000000000f087348 */ /* 0x000fea0003c00000 */
[----:B------:R0:W1:Y:S02]  /*2bcd0*/  SHFL.IDX P6, R14, R13, R12, R11 ;  /* 0x0000000c0d0e7389 */ /* 0x00006400000c000b */
[----:B01----:R-:W-:Y:S01]  /*2bce0*/  ENDCOLLECTIVE ;  /* 0x000000000000791b */ /* 0x003fe20003800000 */
.L_x_12793:
        /* <DEDUP_REMOVED lines=13> */
.L_x_12794:
[----:B------:R-:W-:Y:S05]  /*2bdc0*/  BRA `(.L_x_12795) ;  /* 0xffffffb000fc7947 */ /* 0x000fea000383ffff */
.L_x_12670:
[----:B------:R-:W-:Y:S01]  /*2bdd0*/  BSSY B0, `(.L_x_12796) ;  /* 0x0000008000007945 */ /* 0x000fe20003800000 */
[----:B------:R-:W-:Y:S02]  /*2bde0*/  IMAD.MOV.U32 R13, RZ, RZ, R16 ;  /* 0x000000ffff0d7224 */ /* 0x000fe400078e0010 */
[----:B------:R-:W-:Y:S02]  /*2bdf0*/  IMAD.MOV.U32 R12, RZ, RZ, RZ ;  /* 0x000000ffff0c7224 */ /* 0x000fe400078e00ff */
[----:B------:R-:W-:Y:S02]  /*2be00*/  IMAD.MOV.U32 R11, RZ, RZ, 0x1f ;  /* 0x0000001fff0b7424 */ /* 0x000fe400078e00ff */
[----:B------:R-:W-:-:S07]  /*2be10*/  IMAD.MOV.U32 R15, RZ, RZ, -0x1 ;  /* 0xffffffffff0f7424 */ /* 0x000fce00078e00ff */
[----:B01234-:R-:W-:Y:S05]  /*2be20*/  WARPSYNC.COLLECTIVE R15, `(.L_x_12797) ;  /* 0x000000000f087348 */ /* 0x01ffea0003c00000 */
[----:B------:R0:W0:Y:S02]  /*2be30*/  SHFL.IDX P6, R14, R13, R12, R11 ;  /* 0x0000000c0d0e7389 */ /* 0x00002400000c000b */
[----:B01234-:R-:W-:Y:S01]  /*2be40*/  ENDCOLLECTIVE ;  /* 0x000000000000791b */ /* 0x01ffe20003800000 */
.L_x_12797:
[----:B------:R-:W-:Y:S05]  /*2be50*/  BSYNC B0 ;  /* 0x0000000000007941 */ /* 0x000fea0003800000 */
.L_x_12796:
        /* <DEDUP_REMOVED lines=9> */
.L_x_12798:
        /* <DEDUP_REMOVED lines=18> */
.L_x_12799:
[----:B------:R-:W-:Y:S01]  /*2c010*/  IMAD.MOV.U32 R12, RZ, RZ, 0x2 ;  /* 0x00000002ff0c7424 */ /* 0x000fe200078e00ff */
[----:B------:R-:W-:-:S05]  /*2c020*/  SEL R6, R14, RZ, P1 ;  /* 0x000000ff0e067207 */ /* 0x000fca0000800000 */
[----:B------:R-:W-:-:S04]  /*2c030*/  IMAD.IADD R6, R5, 0x1, R6 ;  /* 0x0000000105067824 */ /* 0x000fc800078e0206 */
[----:B------:R-:W-:-:S07]  /*2c040*/  IMAD.MOV.U32 R13, RZ, RZ, R6 ;  /* 0x000000ffff0d7224 */ /* 0x000fce00078e0006 */
[----:B------:R-:W-:Y:S05]  /*2c050*/  WARPSYNC.COLLECTIVE R15, `(.L_x_12800) ;  /* 0x000000000f087348 */ /* 0x000fea0003c00000 */
[----:B------:R0:W1:Y:S02]  /*2c060*/  SHFL.UP P6, R14, R13, R12, R11 ;  /* 0x0400000c0d0e7389 */ /* 0x00006400000c000b */
[----:B01----:R-:W-:Y:S01]  /*2c070*/  ENDCOLLECTIVE ;  /* 0x000000000000791b */ /* 0x003fe20003800000 */
.L_x_12800:
[----:B------:R-:W-:Y:S01]  /*2c080*/  IMAD.MOV.U32 R12, RZ, RZ, 0x4 ;  /* 0x00000004ff0c7424 */ /* 0x000fe200078e00ff */
[----:B------:R-:W-:-:S05]  /*2c090*/  SEL R7, R14, RZ, P2 ;  /* 0x000000ff0e077207 */ /* 0x000fca0001000000 */
[----:B------:R-:W-:-:S04]  /*2c0a0*/  IMAD.IADD R7, R6, 0x1, R7 ;  /* 0x0000000106077824 */ /* 0x000fc800078e0207 */
[----:B------:R-:W-:-:S07]  /*2c0b0*/  IMAD.MOV.U32 R13, RZ, RZ, R7 ;  /* 0x000000ffff0d7224 */ /* 0x000fce00078e0007 */
[----:B------:R-:W-:Y:S05]  /*2c0c0*/  WARPSYNC.COLLECTIVE R15, `(.L_x_12801) ;  /* 0x000000000f087348 */ /* 0x000fea0003c00000 */
[----:B------:R0:W1:Y:S02]  /*2c0d0*/  SHFL.UP P6, R14, R13, R12, R11 ;  /* 0x0400000c0d0e7389 */ /* 0x00006400000c000b */
[----:B01----:R-:W-:Y:S01]  /*2c0e0*/  ENDCOLLECTIVE ;  /* 0x000000000000791b */ /* 0x003fe20003800000 */
.L_x_12801:
[----:B------:R-:W-:Y:S01]  /*2c0f0*/  IMAD.MOV.U32 R12, RZ, RZ, 0x8 ;  /* 0x00000008ff0c7424 */ /* 0x000fe200078e00ff */
[----:B------:R-:W-:-:S05]  /*2c100*/  SEL R2, R14, RZ, P3 ;  /* 0x000000ff0e027207 */ /* 0x000fca0001800000 */
[----:B------:R-:W-:-:S04]  /*2c110*/  IMAD.IADD R2, R7, 0x1, R2 ;  /* 0x0000000107027824 */ /* 0x000fc800078e0202 */
[----:B------:R-:W-:-:S07]  /*2c120*/  IMAD.MOV.U32 R13, RZ, RZ, R2 ;  /* 0x000000ffff0d7224 */ /* 0x000fce00078e0002 */
[----:B------:R-:W-:Y:S05]  /*2c130*/  WARPSYNC.COLLECTIVE R15, `(.L_x_12802) ;  /* 0x000000000f087348 */ /* 0x000fea0003c00000 */
[----:B------:R0:W1:Y:S02]  /*2c140*/  SHFL.UP P6, R14, R13, R12, R11 ;  /* 0x0400000c0d0e7389 */ /* 0x00006400000c000b */
[----:B01----:R-:W-:Y:S01]  /*2c150*/  ENDCOLLECTIVE ;  /* 0x000000000000791b */ /* 0x003fe20003800000 */
.L_x_12802:
[----:B------:R-:W-:Y:S01]  /*2c160*/  IMAD.MOV.U32 R12, RZ, RZ, 0x10 ;  /* 0x00000010ff0c7424 */ /* 0x000fe200078e00ff */
[----:B------:R-:W-:-:S05]  /*2c170*/  SEL R3, R14, RZ, P4 ;  /* 0x000000ff0e037207 */ /* 0x000fca0002000000 */
[----:B------:R-:W-:-:S04]  /*2c180*/  IMAD.IADD R3, R2, 0x1, R3 ;  /* 0x0000000102037824 */ /* 0x000fc800078e0203 */
[----:B------:R-:W-:-:S07]  /*2c190*/  IMAD.MOV.U32 R13, RZ, RZ, R3 ;  /* 0x000000ffff0d7224 */ /* 0x000fce00078e0003 */
[----:B------:R-:W-:Y:S05]  /*2c1a0*/  WARPSYNC.COLLECTIVE R15, `(.L_x_12803) ;  /* 0x000000000f087348 */ /* 0x000fea0003c00000 */
[----:B------:R0:W1:Y:S02]  /*2c1b0*/  SHFL.UP P6, R14, R13, R12, R11 ;  /* 0x0400000c0d0e7389 */ /* 0x00006400000c000b */
[----:B01----:R-:W-:Y:S01]  /*2c1c0*/  ENDCOLLECTIVE ;  /* 0x000000000000791b */ /* 0x003fe20003800000 */
.L_x_12803:
        /* <DEDUP_REMOVED lines=8> */
.L_x_12804:
[----:B------:R-:W-:Y:S05]  /*2c250*/  BRA `(.L_x_12805) ;  /* 0xffffffb400547947 */ /* 0x000fea000383ffff */
.L_x_12675:
        /* <DEDUP_REMOVED lines=8> */
.L_x_12807:
[----:B------:R-:W-:Y:S05]  /*2c2e0*/  BSYNC B0 ;  /* 0x0000000000007941 */ /* 0x000fea0003800000 */
.L_x_12806:
        /* <DEDUP_REMOVED lines=8> */
.L_x_12808:
[----:B------:R-:W-:Y:S01]  /*2c370*/  IMAD.MOV.U32 R12, RZ, RZ, 0x4 ;  /* 0x00000004ff0c7424 */ /* 0x000fe200078e00ff */
[----:B------:R-:W-:-:S05]  /*2c380*/  SEL R2, R14, RZ, P2 ;  /* 0x000000ff0e027207 */ /* 0x000fca0001000000 */
[----:B------:R-:W-:-:S04]  /*2c390*/  IMAD.IADD R2, R13, 0x1, R2 ;  /* 0x000000010d027824 */ /* 0x000fc800078e0202 */
[----:B------:R-:W-:-:S07]  /*2c3a0*/  IMAD.MOV.U32 R13, RZ, RZ, R2 ;  /* 0x000000ffff0d7224 */ /* 0x000fce00078e0002 */
[----:B------:R-:W-:Y:S05]  /*2c3b0*/  WARPSYNC.COLLECTIVE R15, `(.L_x_12809) ;  /* 0x000000000f087348 */ /* 0x000fea0003c00000 */
[----:B------:R0:W1:Y:S02]  /*2c3c0*/  SHFL.UP P6, R14, R13, R12, R11 ;  /* 0x0400000c0d0e7389 */ /* 0x00006400000c000b */
[----:B01----:R-:W-:Y:S01]  /*2c3d0*/  ENDCOLLECTIVE ;  /* 0x000000000000791b */ /* 0x003fe20003800000 */
.L_x_12809:
[----:B------:R-:W-:Y:S01]  /*2c3e0*/  IMAD.MOV.U32 R12, RZ, RZ, 0x8 ;  /* 0x00000008ff0c7424 */ /* 0x000fe200078e00ff */
[----:B------:R-:W-:-:S05]  /*2c3f0*/  SEL R3, R14, RZ, P3 ;  /* 0x000000ff0e037207 */ /* 0x000fca0001800000 */
[----:B------:R-:W-:-:S04]  /*2c400*/  IMAD.IADD R3, R2, 0x1, R3 ;  /* 0x0000000102037824 */ /* 0x000fc800078e0203 */
[----:B------:R-:W-:-:S07]  /*2c410*/  IMAD.MOV.U32 R13, RZ, RZ, R3 ;  /* 0x000000ffff0d7224 */ /* 0x000fce00078e0003 */
[----:B------:R-:W-:Y:S05]  /*2c420*/  WARPSYNC.COLLECTIVE R15, `(.L_x_12810) ;  /* 0x000000000f087348 */ /* 0x000fea0003c00000 */
[----:B------:R0:W1:Y:S02]  /*2c430*/  SHFL.UP P6, R14, R13, R12, R11 ;  /* 0x0400000c0d0e7389 */ /* 0x00006400000c000b */
[----:B01----:R-:W-:Y:S01]  /*2c440*/  ENDCOLLECTIVE ;  /* 0x000000000000791b */ /* 0x003fe20003800000 */
.L_x_12810:
[----:B------:R-:W-:Y:S01]  /*2c450*/  IMAD.MOV.U32 R12, RZ, RZ, 0x10 ;  /* 0x00000010ff0c7424 */ /* 0x000fe200078e00ff */
[----:B------:R-:W-:-:S05]  /*2c460*/  SEL R4, R14, RZ, P4 ;  /* 0x000000ff0e047207 */ /* 0x000fca0002000000 */
[----:B------:R-:W-:-:S04]  /*2c470*/  IMAD.IADD R4, R3, 0x1, R4 ;  /* 0x0000000103047824 */ /* 0x000fc800078e0204 */
[----:B------:R-:W-:-:S07]  /*2c480*/  IMAD.MOV.U32 R13, RZ, RZ, R4 ;  /* 0x000000ffff0d7224 */ /* 0x000fce00078e0004 */
[----:B------:R-:W-:Y:S05]  /*2c490*/  WARPSYNC.COLLECTIVE R15, `(.L_x_12811) ;  /* 0x000000000f087348 */ /* 0x000fea0003c00000 */
[----:B------:R0:W1:Y:S02]  /*2c4a0*/  SHFL.UP P6, R14, R13, R12, R11 ;  /* 0x0400000c0d0e7389 */ /* 0x00006400000c000b */
[----:B01----:R-:W-:Y:S01]  /*2c4b0*/  ENDCOLLECTIVE ;  /* 0x000000000000791b */ /* 0x003fe20003800000 */
.L_x_12811:
        /* <DEDUP_REMOVED lines=8> */
.L_x_12812:
[----:B------:R-:W-:Y:S05]  /*2c540*/  BRA `(.L_x_12813) ;  /* 0xffffffb400347947 */ /* 0x000fea000383ffff */
.L_x_12677:
[----:B------:R-:W-:Y:S01]  /*2c550*/  BSSY B0, `(.L_x_12814) ;  /* 0x0000006000007945 */ /* 0x000fe20003800000 */
[----:B------:R-:W-:Y:S01]  /*2c560*/  PLOP3.LUT P6, PT, P6, PT, PT, 0x8, 0x0 ;  /* 0x000000000000781c */ /* 0x000fe200037ce170 */
[----:B------:R-:W-:-:S12]  /*2c570*/  IMAD.MOV.U32 R15, RZ, RZ, -0x1 ;  /* 0xffffffffff0f7424 */ /* 0x000fd800078e00ff */
[----:B012---:R-:W-:Y:S05]  /*2c580*/  WARPSYNC.COLLECTIVE R15, `(.L_x_12815) ;  /* 0x000000000f087348 */ /* 0x007fea0003c00000 */
[----:B------:R-:W-:Y:S01]  /*2c590*/  VOTE.ANY R14, PT, P6 ;  /* 0x00000000000e7806 */ /* 0x000fe200030e0100 */
[----:B012---:R-:W-:Y:S06]  /*2c5a0*/  ENDCOLLECTIVE ;  /* 0x000000000000791b */ /* 0x007fec0003800000 */
.L_x_12815:
[----:B------:R-:W-:Y:S05]  /*2c5b0*/  BSYNC B0 ;  /* 0x0000000000007941 */ /* 0x000fea0003800000 */
.L_x_12814:
        /* <DEDUP_REMOVED lines=9> */
.L_x_12816:
[----:B------:R-:W-:Y:S01]  /*2c650*/  IMAD.MOV.U32 R5, RZ, RZ, R14 ;  /* 0x000000ffff057224 */ /* 0x000fe200078e000e */
[----:B------:R-:W-:Y:S06]  /*2c660*/  BRA `(.L_x_12817) ;  /* 0xffffffb400247947 */ /* 0x000fec000383ffff */
.L_x_12679:
[----:B------:R-:W-:Y:S01]  /*2c670*/  BSSY B0, `(.L_x_12818) ;  /* 0x0000007000007945 */ /* 0x000fe20003800000 */
[----:B------:R-:W-:Y:S02]  /*2c680*/  IMAD.MOV.U32 R13, RZ, RZ, R6 ;  /* 0x000000ffff0d7224 */ /* 0x000fe400078e0006 */
[----:B------:R-:W-:Y:S02]  /*2c690*/  IMAD.MOV.U32 R11, RZ, RZ, 0x1f ;  /* 0x0000001fff0b7424 */ /* 0x000fe400078e00ff */
[----:B------:R-:W-:-:S07]  /*2c6a0*/  IMAD.MOV.U32 R15, RZ, RZ, -0x1 ;  /* 0xffffffffff0f7424 */ /* 0x000fce00078e00ff */
[----:B01234-:R-:W-:Y:S05]  /*2c6b0*/  WARPSYNC.COLLECTIVE R15, `(.L_x_12819) ;  /* 0x000000000f087348 */ /* 0x01ffea0003c00000 */
[----:B------:R0:W0:Y:S02]  /*2c6c0*/  SHFL.IDX P6, R14, R13, R12, R11 ;  /* 0x0000000c0d0e7389 */ /* 0x00002400000c000b */
[----:B01234-:R-:W-:Y:S01]  /*2c6d0*/  ENDCOLLECTIVE ;  /* 0x000000000000791b */ /* 0x01ffe20003800000 */
.L_x_12819:
[----:B------:R-:W-:Y:S05]  /*2c6e0*/  BSYNC B0 ;  /* 0x0000000000007941 */ /* 0x000fea0003800000 */
.L_x_12818:
[----:B------:R-:W-:Y:S05]  /*2c6f0*/  BRA `(.L_x_12678) ;  /* 0xffffffb4001c7947 */ /* 0x000fea000383ffff */
.L_x_12683:
[----:B0-----:R0:W1:Y:S02]  /*2c700*/  SYNCS.PHASECHK.TRANS64.TRYWAIT P0, [R7+URZ+0x32420], R0 ;  /* 0x03242000070075a7 */ /* 0x001064000800017f */
[----:B-1----:R-:W-:Y:S05]  /*2c710*/  @!P0 NANOSLEEP.SYNCS 0x989680 ;  /* 0x009896800000895d */ /* 0x002fea0003900000 */
[----:B------:R-:W1:Y:S02]  /*2c720*/  @!P0 SYNCS.PHASECHK.TRANS64 P0, [R7+URZ+0x32420], R0 ;  /* 0x03242000070085a7 */ /* 0x000e64000800007f */
[----:B-1----:R-:W-:Y:S05]  /*2c730*/  @!P0 BRA `(.L_x_12683) ;  /* 0xfffffffc00f08947 */ /* 0x002fea000383ffff */
[----:B------:R-:W-:Y:S05]  /*2c740*/  BRA `(.L_x_12820) ;  /* 0xffffffb800947947 */ /* 0x000fea000383ffff */
.L_x_12684:
        /* <DEDUP_REMOVED lines=11> */
.L_x_12822:
[----:B------:R-:W-:Y:S05]  /*2c800*/  BSYNC B0 ;  /* 0x0000000000007941 */ /* 0x000fea0003800000 */
.L_x_12821:
[----:B------:R-:W-:Y:S05]  /*2c810*/  BRA `(.L_x_12823) ;  /* 0xffffffb8007c7947 */ /* 0x000fea000383ffff */
.L_x_12687:
[----:B------:R-:W-:Y:S01]  /*2c820*/  BSSY B1, `(.L_x_12824) ;  /* 0x0000006000017945 */ /* 0x000fe20003800000 */
[----:B------:R-:W-:-:S07]  /*2c830*/  IMAD.MOV.U32 R15, RZ, RZ, -0x1 ;  /* 0xffffffffff0f7424 */ /* 0x000fce00078e00ff */
[----:B0-234-:R-:W-:Y:S05]  /*2c840*/  WARPSYNC.COLLECTIVE R15, `(.L_x_12825) ;  /* 0x000000000f0c7348 */ /* 0x01dfea0003c00000 */
[----:B------:R-:W-:Y:S02]  /*2c850*/  ELECT P6, UR62, PT ;  /* 0x00000000003e782f */ /* 0x000fe400038c0000 */
[----:B------:R-:W-:Y:S01]  /*2c860*/  MOV R14, UR62 ;  /* 0x0000003e000e7c02 */ /* 0x000fe20008000f00 */
[----:B0-234-:R-:W-:Y:S10]  /*2c870*/  ENDCOLLECTIVE ;  /* 0x000000000000791b */ /* 0x01dff40003800000 */
.L_x_12825:
[----:B------:R-:W-:Y:S05]  /*2c880*/  BSYNC B1 ;  /* 0x0000000000017941 */ /* 0x000fea0003800000 */
.L_x_12824:
[----:B------:R-:W-:Y:S05]  /*2c890*/  BRA `(.L_x_12826) ;  /* 0xffffffb800747947 */ /* 0x000fea000383ffff */
.L_x_12689:
[----:B0-----:R0:W1:Y:S02]  /*2c8a0*/  SYNCS.PHASECHK.TRANS64.TRYWAIT P1, [R5+URZ+0x32440], R0 ;  /* 0x03244000050075a7 */ /* 0x001064000802017f */
[----:B-1----:R-:W-:Y:S05]  /*2c8b0*/  @!P1 NANOSLEEP.SYNCS 0x989680 ;  /* 0x009896800000995d */ /* 0x002fea0003900000 */
[----:B------:R-:W1:Y:S02]  /*2c8c0*/  @!P1 SYNCS.PHASECHK.TRANS64 P1, [R5+URZ+0x32440], R0 ;  /* 0x03244000050095a7 */ /* 0x000e64000802007f */
[----:B-1----:R-:W-:Y:S05]  /*2c8d0*/  @!P1 BRA `(.L_x_12689) ;  /* 0xfffffffc00f09947 */ /* 0x002fea000383ffff */
[----:B------:R-:W-:Y:S05]  /*2c8e0*/  BRA `(.L_x_12827) ;  /* 0xffffffb8009c7947 */ /* 0x000fea000383ffff */
.L_x_12691:
[----:B-1----:R1:W0:Y:S02]  /*2c8f0*/  SYNCS.PHASECHK.TRANS64.TRYWAIT P1, [R3+URZ+0x32440], R2 ;  /* 0x03244002030075a7 */ /* 0x002224000802017f */
[----:B0-----:R-:W-:Y:S05]  /*2c900*/  @!P1 NANOSLEEP.SYNCS 0x989680 ;  /* 0x009896800000995d */ /* 0x001fea0003900000 */
[----:B------:R-:W0:Y:S02]  /*2c910*/  @!P1 SYNCS.PHASECHK.TRANS64 P1, [R3+URZ+0x32440], R2 ;  /* 0x03244002030095a7 */ /* 0x000e24000802007f */
[----:B0-----:R-:W-:Y:S05]  /*2c920*/  @!P1 BRA `(.L_x_12691) ;  /* 0xfffffffc00f09947 */ /* 0x001fea000383ffff */
[----:B------:R-:W-:Y:S05]  /*2c930*/  BRA `(.L_x_12828) ;  /* 0xffffffb800a87947 */ /* 0x000fea000383ffff */
.L_x_12693:
[----:B------:R0:W0:Y:S02]  /*2c940*/  SYNCS.PHASECHK.TRANS64.TRYWAIT P1, [R5+URZ+0x32460], R0 ;  /* 0x03246000050075a7 */ /* 0x000024000802017f */
[----:B0-----:R-:W-:Y:S05]  /*2c950*/  @!P1 NANOSLEEP.SYNCS 0x989680 ;  /* 0x009896800000995d */ /* 0x001fea0003900000 */
[----:B------:R-:W0:Y:S02]  /*2c960*/  @!P1 SYNCS.PHASECHK.TRANS64 P1, [R5+URZ+0x32460], R0 ;  /* 0x03246000050095a7 */ /* 0x000e24000802007f */
[----:B0-----:R-:W-:Y:S05]  /*2c970*/  @!P1 BRA `(.L_x_12693) ;  /* 0xfffffffc00f09947 */ /* 0x001fea000383ffff */
[----:B------:R-:W-:Y:S05]  /*2c980*/  BRA `(.L_x_12829) ;  /* 0xffffffb800a47947 */ /* 0x000fea000383ffff */
        .type           $_ZN7cutlass13device_kernelIN5flash11enable_sm90INS1_16FlashAttnFwdSm90INS1_25CollectiveMainloopFwdSm90ILi2EN4cute5tupleIJNS5_1CILi1EEES8_S8_EEENS6_IJNS7_ILi128EEENS7_ILi96EEENS7_ILi64EEEEEELi256ENS_10bfloat16_tEfNS_4arch4Sm90ELb0ELb1ELb0ELb1ELb1ELb0ELb1ELb1ELb0ELb1ELb0ELb0EEENS1_21CollectiveEpilogueFwdINS6_IJSA_NS7_ILi256EEESB_EEES9_SE_SG_Li256ELb1ELb1ELb0ELb0EEENS1_36VarlenDynamicPersistentTileSchedulerILi128ELi96ELi256ELi128ELb0ELb1ELb1ELb1ELb0ELb1EEEEEEEEEvNT_6ParamsE$_ZZN5flash25CollectiveMainloopFwdSm90ILi2EN4cute5tupleIJNS1_1CILi1EEES4_S4_EEENS2_IJNS3_ILi128EEENS3_ILi96EEENS3_ILi64EEEEEELi256EN7cutlass10bfloat16_tEfNSA_4arch4Sm90ELb0ELb1ELb0ELb1ELb1ELb0ELb1ELb1ELb0ELb1ELb0ELb0EE3mmaINS_16FlashAttnFwdSm90ISE_NS_21CollectiveEpilogueFwdINS2_IJS6_NS3_ILi256EEES7_EEES5_SB_SD_Li256ELb1ELb1ELb0ELb0EEENS_36VarlenDynamicPersistentTileSchedulerILi128ELi96ELi256ELi128ELb0ELb1ELb1ELb1ELb0ELb1EEEE13SharedStorageENS1_6TensorINS1_11ArrayEngineIfLm128EEENS1_6LayoutINS2_IJNS2_IJNS3_ILi2EEEST_NS3_ILi32EEEEEES4_S4_EEENS2_IJNS2_IJS4_ST_NS3_ILi4EEEEEENS3_ILi0EEESZ_EEEEEEENS_7SoftmaxILi2ELi0EEEEEbRKNSE_6ParamsENSA_13PipelineAsyncILi2EEES19_RNSA_13PipelineStateILj2EEERT0_RT1_iRiRKNS_16SeqlenInfoQKNewKILb1ELb0EEENS2_IJiiiiEEERT_ENKUliT_T0_T1_E_clIZSF_ISO_S12_S14_EbS17_S19_S19_S1C_S1E_S1G_iS1H_S1L_S1M_S1O_EUlRS1P_iE1_NS3_ILb0EEENS3_ILb1EEEEEDaiS1P_S1Q_S1R_,@function
        .size           $_ZN7cutlass13device_kernelIN5flash11enable_sm90INS1_16FlashAttnFwdSm90INS1_25CollectiveMainloopFwdSm90ILi2EN4cute5tupleIJNS5_1CILi1EEES8_S8_EEENS6_IJNS7_ILi128EEENS7_ILi96EEENS7_ILi64EEEEEELi256ENS_10bfloat16_tEfNS_4arch4Sm90ELb0ELb1ELb0ELb1ELb1ELb0ELb1ELb1ELb0ELb1ELb0ELb0EEENS1_21CollectiveEpilogueFwdINS6_IJSA_NS7_ILi256EEESB_EEES9_SE_SG_Li256ELb1ELb1ELb0ELb0EEENS1_36VarlenDynamicPersistentTileSchedulerILi128ELi96ELi256ELi128ELb0ELb1ELb1ELb1ELb0ELb1EEEEEEEEEvNT_6ParamsE$_ZZN5flash25CollectiveMainloopFwdSm90ILi2EN4cute5tupleIJNS1_1CILi1EEES4_S4_EEENS2_IJNS3_ILi128EEENS3_ILi96EEENS3_ILi64EEEEEELi256EN7cutlass10bfloat16_tEfNSA_4arch4Sm90ELb0ELb1ELb0ELb1ELb1ELb0ELb1ELb1ELb0ELb1ELb0ELb0EE3mmaINS_16FlashAttnFwdSm90ISE_NS_21CollectiveEpilogueFwdINS2_IJS6_NS3_ILi256EEES7_EEES5_SB_SD_Li256ELb1ELb1ELb0ELb0EEENS_36VarlenDynamicPersistentTileSchedulerILi128ELi96ELi256ELi128ELb0ELb1ELb1ELb1ELb0ELb1EEEE13SharedStorageENS1_6TensorINS1_11ArrayEngineIfLm128EEENS1_6LayoutINS2_IJNS2_IJNS3_ILi2EEEST_NS3_ILi32EEEEEES4_S4_EEENS2_IJNS2_IJS4_ST_NS3_ILi4EEEEEENS3_ILi0EEESZ_EEEEEEENS_7SoftmaxILi2ELi0EEEEEbRKNSE_6ParamsENSA_13PipelineAsyncILi2EEES19_RNSA_13PipelineStateILj2EEERT0_RT1_iRiRKNS_16SeqlenInfoQKNewKILb1ELb0EEENS2_IJiiiiEEERT_ENKUliT_T0_T1_E_clIZSF_ISO_S12_S14_EbS17_S19_S19_S1C_S1E_S1G_iS1H_S1L_S1M_S1O_EUlRS1P_iE1_NS3_ILb0EEENS3_ILb1EEEEEDaiS1P_S1Q_S1R_,(.L_x_15563 - $_ZN7cutlass13device_kernelIN5flash11enable_sm90INS1_16FlashAttnFwdSm90INS1_25CollectiveMainloopFwdSm90ILi2EN4cute5tupleIJNS5_1CILi1EEES8_S8_EEENS6_IJNS7_ILi128EEENS7_ILi96EEENS7_ILi64EEEEEELi256ENS_10bfloat16_tEfNS_4arch4Sm90ELb0ELb1ELb0ELb1ELb1ELb0ELb1ELb1ELb0ELb1ELb0ELb0EEENS1_21CollectiveEpilogueFwdINS6_IJSA_NS7_ILi256EEESB_EEES9_SE_SG_Li256ELb1ELb1ELb0ELb0EEENS1_36VarlenDynamicPersistentTileSchedulerILi128ELi96ELi256ELi128ELb0ELb1ELb1ELb1ELb0ELb1EEEEEEEEEvNT_6ParamsE$_ZZN5flash25CollectiveMainloopFwdSm90ILi2EN4cute5tupleIJNS1_1CILi1EEES4_S4_EEENS2_IJNS3_ILi128EEENS3_ILi96EEENS3_ILi64EEEEEELi256EN7cutlass10bfloat16_tEfNSA_4arch4Sm90ELb0ELb1ELb0ELb1ELb1ELb0ELb1ELb1ELb0ELb1ELb0ELb0EE3mmaINS_16FlashAttnFwdSm90ISE_NS_21CollectiveEpilogueFwdINS2_IJS6_NS3_ILi256EEES7_EEES5_SB_SD_Li256ELb1ELb1ELb0ELb0EEENS_36VarlenDynamicPersistentTileSchedulerILi128ELi96ELi256ELi128ELb0ELb1ELb1ELb1ELb0ELb1EEEE13SharedStorageENS1_6TensorINS1_11ArrayEngineIfLm128EEENS1_6LayoutINS2_IJNS2_IJNS3_ILi2EEEST_NS3_ILi32EEEEEES4_S4_EEENS2_IJNS2_IJS4_ST_NS3_ILi4EEEEEENS3_ILi0EEESZ_EEEEEEENS_7SoftmaxILi2ELi0EEEEEbRKNSE_6ParamsENSA_13PipelineAsyncILi2EEES19_RNSA_13PipelineStateILj2EEERT0_RT1_iRiRKNS_16SeqlenInfoQKNewKILb1ELb0EEENS2_IJiiiiEEERT_ENKUliT_T0_T1_E_clIZSF_ISO_S12_S14_EbS17_S19_S19_S1C_S1E_S1G_iS1H_S1L_S1M_S1O_EUlRS1P_iE1_NS3_ILb0EEENS3_ILb1EEEEEDaiS1P_S1Q_S1R_)
$_ZN7cutlass13device_kernelIN5flash11enable_sm90INS1_16FlashAttnFwdSm90INS1_25CollectiveMainloopFwdSm90ILi2EN4cute5tupleIJNS5_1CILi1EEES8_S8_EEENS6_IJNS7_ILi128EEENS7_ILi96EEENS7_ILi64EEEEEELi256ENS_10bfloat16_tEfNS_4arch4Sm90ELb0ELb1ELb0ELb1ELb1ELb0ELb1ELb1ELb0ELb1ELb0ELb0EEENS1_21CollectiveEpilogueFwdINS6_IJSA_NS7_ILi256EEESB_EEES9_SE_SG_Li256ELb1ELb1ELb0ELb0EEENS1_36VarlenDynamicPersistentTileSchedulerILi128ELi96ELi256ELi128ELb0ELb1ELb1ELb1ELb0ELb1EEEEEEEEEvNT_6ParamsE$_ZZN5flash25CollectiveMainloopFwdSm90ILi2EN4cute5tupleIJNS1_1CILi1EEES4_S4_EEENS2_IJNS3_ILi128EEENS3_ILi96EEENS3_ILi64EEEEEELi256EN7cutlass10bfloat16_tEfNSA_4arch4Sm90ELb0ELb1ELb0ELb1ELb1ELb0ELb1ELb1ELb0ELb1ELb0ELb0EE3mmaINS_16FlashAttnFwdSm90ISE_NS_21CollectiveEpilogueFwdINS2_IJS6_NS3_ILi256EEES7_EEES5_SB_SD_Li256ELb1ELb1ELb0ELb0EEENS_36VarlenDynamicPersistentTileSchedulerILi128ELi96ELi256ELi128ELb0ELb1ELb1ELb1ELb0ELb1EEEE13SharedStorageENS1_6TensorINS1_11ArrayEngineIfLm128EEENS1_6LayoutINS2_IJNS2_IJNS3_ILi2EEEST_NS3_ILi32EEEEEES4_S4_EEENS2_IJNS2_IJS4_ST_NS3_ILi4EEEEEENS3_ILi0EEESZ_EEEEEEENS_7SoftmaxILi2ELi0EEEEEbRKNSE_6ParamsENSA_13PipelineAsyncILi2EEES19_RNSA_13PipelineStateILj2EEERT0_RT1_iRiRKNS_16SeqlenInfoQKNewKILb1ELb0EEENS2_IJiiiiEEERT_ENKUliT_T0_T1_E_clIZSF_ISO_S12_S14_EbS17_S19_S19_S1C_S1E_S1G_iS1H_S1L_S1M_S1O_EUlRS1P_iE1_NS3_ILb0EEENS3_ILb1EEEEEDaiS1P_S1Q_S1R_:
        /* <DEDUP_REMOVED lines=47> */
.L_x_12831:
[----:B------:R-:W-:Y:S05]  /*2cc80*/  BSYNC B2 ;  /* 0x0000000000027941 */ /* 0x000fea0003800000 */
.L_x_12830:
        /* <DEDUP_REMOVED lines=17> */
.L_x_12833:
[----:B------:R-:W-:Y:S05]  /*2cda0*/  BSYNC B2 ;  /* 0x0000000000027941 */ /* 0x000fea0003800000 */
.L_x_12832:
        /* <DEDUP_REMOVED lines=10> */
.L_x_12835:
[----:B------:R-:W-:Y:S05]  /*2ce50*/  BSYNC B2 ;  /* 0x0000000000027941 */ /* 0x000fea0003800000 */
.L_x_12834:
        /* <DEDUP_REMOVED lines=92> */
.L_x_12838:
[----:B------:R-:W-:Y:S05]  /*2d420*/  BSYNC B2 ;  /* 0x0000000000027941 */ /* 0x000fea0003800000 */
.L_x_12837:
        /* <DEDUP_REMOVED lines=17> */
.L_x_12840:
[----:B------:R-:W-:Y:S05]  /*2d540*/  BSYNC B2 ;  /* 0x0000000000027941 */ /* 0x000fea0003800000 */
.L_x_12839:
        /* <DEDUP_REMOVED lines=10> */
.L_x_12842:
[----:B------:R-:W-:Y:S05]  /*2d5f0*/  BSYNC B2 ;  /* 0x0000000000027941 */ /* 0x000fea0003800000 */
.L_x_12841:
        /* <DEDUP_REMOVED lines=288> */
.L_x_12845:
[----:B------:R-:W-:Y:S05]  /*2e800*/  BSYNC B2 ;  /* 0x0000000000027941 */ /* 0x000fea0003800000 */
.L_x_12844:
        /* <DEDUP_REMOVED lines=102> */
.L_x_12851:
[----:B------:R-:W-:Y:S05]  /*2ee70*/  BSYNC B4 ;  /* 0x0000000000047941 */ /* 0x000fea0003800000 */
.L_x_12850:
[----:B------:R-:W-:Y:S01]  /*2ee80*/  LOP3.LUT R10, RZ, R10, RZ, 0x33, !PT ;  /* 0x0000000aff0a7212 */ /* 0x000fe200078e33ff */
[----:B------:R-:W-:Y:S06]  /*2ee90*/  BRA `(.L_x_12852) ;  /* 0x0000000000287947 */ /* 0x000fec0003800000 */
.L_x_12849:
        /* <DEDUP_REMOVED lines=10> */
.L_x_12852:
[----:B------:R-:W-:Y:S05]  /*2ef40*/  BSYNC B3 ;  /* 0x0000000000037941 */ /* 0x000fea0003800000 */
.L_x_12848:
[----:B------:R-:W-:-:S05]  /*2ef50*/  IMAD R10, R77, R10, R13 ;  /* 0x0000000a4d0a7224 */ /* 0x000fca00078e020d */
[----:B------:R-:W-:Y:S02]  /*2ef60*/  VIMNMX R3, R3, R10, !PT ;  /* 0x0000000a03037248 */ /* 0x000fe40007fe0100 */
[----:B------:R-:W-:-:S07]  /*2ef70*/  VIADDMNMX R2, R10, R77, R2, PT ;  /* 0x0000004d0a027246 */ /* 0x000fce0003800102 */
.L_x_12847:
[----:B------:R-:W-:Y:S05]  /*2ef80*/  BSYNC B2 ;  /* 0x0000000000027941 */ /* 0x000fea0003800000 */
.L_x_12846:
        /* <DEDUP_REMOVED lines=136> */
.L_x_12858:
[----:B------:R-:W-:Y:S05]  /*2f810*/  BSYNC B4 ;  /* 0x0000000000047941 */ /* 0x000fea0003800000 */
.L_x_12857:
[----:B------:R-:W-:Y:S01]  /*2f820*/  LOP3.LUT R72, RZ, R72, RZ, 0x33, !PT ;  /* 0x00000048ff487212 */ /* 0x000fe200078e33ff */
[----:B------:R-:W-:Y:S06]  /*2f830*/  BRA `(.L_x_12859) ;  /* 0x0000000000287947 */ /* 0x000fec0003800000 */
.L_x_12856:
        /* <DEDUP_REMOVED lines=10> */
.L_x_12859:
[----:B------:R-:W-:Y:S05]  /*2f8e0*/  BSYNC B3 ;  /* 0x0000000000037941 */ /* 0x000fea0003800000 */
.L_x_12855:
[----:B------:R-:W-:-:S05]  /*2f8f0*/  IMAD R72, R77, R72, R13 ;  /* 0x000000484d487224 */ /* 0x000fca00078e020d */
[----:B------:R-:W-:Y:S02]  /*2f900*/  VIADDMNMX R14, R72, R77, R14, PT ;  /* 0x0000004d480e7246 */ /* 0x000fe4000380010e */
[----:B------:R-:W-:-:S07]  /*2f910*/  VIMNMX R9, R9, R72, !PT ;  /* 0x0000004809097248 */ /* 0x000fce0007fe0100 */
.L_x_12854:
[----:B------:R-:W-:Y:S05]  /*2f920*/  BSYNC B2 ;  /* 0x0000000000027941 */ /* 0x000fea0003800000 */
.L_x_12853:
        /* <DEDUP_REMOVED lines=183> */
[----:B------:R-:W-:Y:S01]  /*304a0*/  FSETP.NEU.FTZ.AND P0, PT, R14, -INF , PT ;  /* 0xff8000000e00780b */ /* 0x000fe20003f1d000 */
[----:B--2---:R-:W-:-:S03]  /*304b0*/  FMUL.FTZ R7, R21, R20 ;  /* 0x0000001415077220 */ /* 0x004fc60000410000 */
[----:B------:R-:W-:Y:S02]  /*304c0*/  FSEL R6, R6, RZ, P0 ;  /* 0x000000ff06067208 */ /* 0x000fe40000000000 */
        /* <DEDUP_REMOVED lines=146> */
[----:B------:R0:W-:Y:S04]  /*30df0*/  ST.E desc[UR4][R2.64+0x10], R29 ;  /* 0x0000101d02007985 */ /* 0x0001e8000c101904 */
        /* <DEDUP_REMOVED lines=101> */
[----:B------:R-:W2:Y:S01]  /*31450*/  LD.E R89, desc[UR10][R6.64+0x1c4] ;  /* 0x0001c40a06597980 */ /* 0x000ea2000c101900 */
[----:B------:R-:W-:-:S03]  /*31460*/  FMUL.FTZ R119, R24, R101 ;  /* 0x0000006518777220 */ /* 0x000fc60000410000 */
[----:B------:R0:W-:Y:S04]  /*31470*/  ST.E desc[UR4][R6.64], R95 ;  /* 0x0000005f06007985 */ /* 0x0001e8000c101904 */
        /* <DEDUP_REMOVED lines=111> */
[----:B------:R0:W-:Y:S01]  /*31b70*/  ST.E desc[UR12][R6.64+0xe4], R3 ;  /* 0x0000e40306007985 */ /* 0x0001e2000c10190c */
[----:B------:R-:W-:-:S03]  /*31b80*/  FMUL.FTZ R49, R24, R49 ;  /* 0x0000003118317220 */ /* 0x000fc60000410000 */
[----:B------:R1:W-:Y:S01]  /*31b90*/  ST.E desc[UR14][R6.64+0xf0], R33 ;  /* 0x0000f02106007985 */ /* 0x0003e2000c10190e */
[----:B------:R-:W-:-:S03]  /*31ba0*/  FMUL.FTZ R53, R24, R53 ;  /* 0x0000003518357220 */ /* 0x000fc60000410000 */
[----:B------:R-:W-:Y:S01]  /*31bb0*/  ST.E desc[UR4][R6.64+0xf4], R39 ;  /* 0x0000f42706007985 */ /* 0x000fe2000c101904 */
        /* <DEDUP_REMOVED lines=32> */
[----:B------:R-:W-:-:S03]  /*31dc0*/  FMUL.FTZ R91, R24, R91 ;  /* 0x0000005b185b7220 */ /* 0x000fc60000410000 */
        /* <DEDUP_REMOVED lines=17> */
[----:B------:R-:W-:-:S03]  /*31ee0*/  FMUL.FTZ R29, R9, R2 ;  /* 0x00000002091d7220 */ /* 0x000fc60000410000 */
[----:B------:R-:W-:Y:S04]  /*31ef0*/  ST.E desc[UR10][R6.64+0x1c4], R89 ;  /* 0x0001c45906007985 */ /* 0x000fe8000c10190a */
[----:B------:R-:W-:Y:S01]  /*31f00*/  ST.E desc[UR12][R6.64+0x1d0], R93 ;  /* 0x0001d05d06007985 */ /* 0x000fe2000c10190c */
[----:B------:R-:W-:-:S03]  /*31f10*/  FMUL.FTZ R31, R9, R32 ;  /* 0x00000020091f7220 */ /* 0x000fc60000410000 */
[----:B------:R-:W-:Y:S01]  /*31f20*/  ST.E desc[UR14][R6.64+0x1d4], R95 ;  /* 0x0001d45f06007985 */ /* 0x000fe2000c10190e */
[----:B-1----:R-:W-:-:S03]  /*31f30*/  FMUL.FTZ R33, R9, R34 ;  /* 0x0000002209217220 */ /* 0x002fc60000410000 */
        /* <DEDUP_REMOVED lines=606> */
[----:B------:R-:W-:Y:S02]  /*34520*/  R2UR UR4, R4 ;  /* 0x00000000040472ca */ /* 0x000fe400000e0000 */
[----:B------:R-:W-:-:S13]  /*34530*/  R2UR UR5, R5 ;  /* 0x00000000050572ca */ /* 0x000fda00000e0000 */
[----:B------:R1:W-:Y:S01]  /*34540*/  ST.E desc[UR4][R2.64+0x4], R25 ;  /* 0x0000041902007985 */ /* 0x0003e2000c101904 */
[----:B------:R-:W-:Y:S02]  /*34550*/  R2UR UR4, R4 ;  /* 0x00000000040472ca */ /* 0x000fe400000e0000 */
[----:B------:R-:W-:-:S13]  /*34560*/  R2UR UR5, R5 ;  /* 0x00000000050572ca */ /* 0x000fda00000e0000 */
        /* <DEDUP_REMOVED lines=717> */
[----:B------:R-:W-:Y:S01]  /*37240*/  F2FP.BF16.F32.PACK_AB R154, R185, R184 ;  /* 0x000000b8b99a723e */ /* 0x000fe200000010ff */
[----:B------:R-:W-:-:S02]  /*37250*/  VIADD R184, R6, 0x80 ;  /* 0x0000008006b87836 */ /* 0x000fc40000000000 */
[----:B------:R-:W-:-:S03]  /*37260*/  IMAD.MOV.U32 R185, RZ, RZ, R7 ;  /* 0x000000ffffb97224 */ /* 0x000fc600078e0007 */
[----:B------:R-:W-:Y:S02]  /*37270*/  R2UR UR6, R184 ;  /* 0x00000000b80672ca */ /* 0x000fe400000e0000 */
[----:B------:R-:W-:Y:S02]  /*37280*/  R2UR UR7, R185 ;  /* 0x00000000b90772ca */ /* 0x000fe400000e0000 */
        /* <DEDUP_REMOVED lines=4301> */
.L_x_12861:
[----:B------:R-:W-:Y:S05]  /*47f60*/  BSYNC B2 ;  /* 0x0000000000027941 */ /* 0x000fea0003800000 */
.L_x_12860:
        /* <DEDUP_REMOVED lines=12> */
[----:B0-----:R-:W-:Y:S05]  /*48030*/  RET.REL.NODEC R2 `(_ZN7cutlass13device_kernelIN5flash11enable_sm90INS1_16FlashAttnFwdSm90INS1_25CollectiveMainloopFwdSm90ILi2EN4cute5tupleIJNS5_1CILi1EEES8_S8_EEENS6_IJNS7_ILi128EEENS7_ILi96EEENS7_ILi64EEEEEELi256ENS_10bfloat16_tEfNS_4arch4Sm90ELb0ELb1ELb0ELb1ELb1ELb0ELb1ELb1ELb0ELb1ELb0ELb0EEENS1_21CollectiveEpilogueFwdINS6_IJSA_NS7_ILi256EEESB_EEES9_SE_SG_Li256ELb1ELb1ELb0ELb0EEENS1_36VarlenDynamicPersistentTileSchedulerILi128ELi96ELi256ELi128ELb0ELb1ELb1ELb1ELb0ELb1EEEEEEEEEvNT_6ParamsE) ;  /* 0xfffffb7c02f07950 */ /* 0x001fea0003c3ffff */
.L_x_12836:
[----:B0-----:R0:W1:Y:S02]  /*48040*/  SYNCS.PHASECHK.TRANS64.TRYWAIT P0, [R2+URZ], R3 ;  /* 0x00000003020075a7 */ /* 0x001064000800017f */
[----:B-1----:R-:W-:Y:S05]  /*48050*/  @!P0 NANOSLEEP.SYNCS 0x989680 ;  /* 0x009896800000895d */ /* 0x002fea0003900000 */
[----:B------:R-:W1:Y:S02]  /*48060*/  @!P0 SYNCS.PHASECHK.TRANS64 P0, [R2+URZ], R3 ;  /* 0x00000003020085a7 */ /* 0x000e64000800007f */
[----:B-1----:R-:W-:Y:S05]  /*48070*/  @!P0 BRA `(.L_x_12836) ;  /* 0xfffffffc00f08947 */ /* 0x002fea000383ffff */
[----:B------:R-:W-:Y:S05]  /*48080*/  BRA `(.L_x_12835) ;  /* 0xfffffe4c00707947 */ /* 0x000fea000383ffff */
.L_x_12843:
[----:B0-----:R0:W1:Y:S02]  /*48090*/  SYNCS.PHASECHK.TRANS64.TRYWAIT P0, [R8+URZ], R9 ;  /* 0x00000009080075a7 */ /* 0x001064000800017f */
[----:B-1----:R-:W-:Y:S05]  /*480a0*/  @!P0 NANOSLEEP.SYNCS 0x989680 ;  /* 0x009896800000895d */ /* 0x002fea0003900000 */
[----:B------:R-:W1:Y:S02]  /*480b0*/  @!P0 SYNCS.PHASECHK.TRANS64 P0, [R8+URZ], R9 ;  /* 0x00000009080085a7 */ /* 0x000e64000800007f */
[----:B-1----:R-:W-:Y:S05]  /*480c0*/  @!P0 BRA `(.L_x_12843) ;  /* 0xfffffffc00f08947 */ /* 0x002fea000383ffff */
[----:B------:R-:W-:Y:S05]  /*480d0*/  BRA `(.L_x_12842) ;  /* 0xfffffe5400447947 */ /* 0x000fea000383ffff */
.L_x_12862:
        /* <DEDUP_REMOVED lines=10> */
.L_x_15563:


//--------------------- .text._ZN7cutlass13device_kernelIN5flash11enable_sm90INS1_16FlashAttnFwdSm90INS1_25CollectiveMainloopFwdSm90ILi2EN4cute5tupleIJNS5_1CILi1EEES8_S8_EEENS6_IJNS7_ILi128EEENS7_ILi96EEENS7_ILi64EEEEEELi256ENS_10bfloat16_tEfNS_4arch4Sm90ELb0ELb1ELb0ELb1ELb1ELb1ELb1ELb1ELb0ELb1ELb0ELb0EEENS1_21CollectiveEpilogueFwdINS6_IJSA_NS7_ILi256EEESB_EEES9_SE_SG_Li256ELb1ELb1ELb0ELb0EEENS1_36VarlenDynamicPersistentTileSchedulerILi128ELi96ELi256ELi128ELb0ELb1ELb1ELb1ELb0ELb1EEEEEEEEEvNT_6ParamsE --------------------------
	.section	.text._ZN7cutlass13device_kernelIN5flash11enable_sm90INS1_16FlashAttnFwdSm90INS1_25CollectiveMainloopFwdSm90ILi2EN4cute5tupleIJNS5_1CILi1EEES8_S8_EEENS6_IJNS7_ILi128EEENS7_ILi96EEENS7_ILi64EEEEEELi256ENS_10bfloat16_tEfNS_4arch4Sm90ELb0ELb1ELb0ELb1ELb1ELb1ELb1ELb1ELb0ELb1ELb0ELb0EEENS1_21CollectiveEpilogueFwdINS6_IJSA_NS7_ILi256EEESB_EEES9_SE_SG_Li256ELb1ELb1ELb0ELb0EEENS1_36VarlenDynamicPersistentTileSchedulerILi128ELi96ELi256ELi128ELb0ELb1ELb1ELb1ELb0ELb1EEEEEEEEEvNT_6ParamsE,"ax",@progbits
	.align	128
.text._ZN7cutlass13device_kernelIN5flash11enable_sm90INS1_16FlashAttnFwdSm90INS1_25CollectiveMainloopFwdSm90ILi2EN4cute5tupleIJNS5_1CILi1EEES8_S8_EEENS6_IJNS7_ILi128EEENS7_ILi96EEENS7_ILi64EEEEEELi256ENS_10bfloat16_tEfNS_4arch4Sm90ELb0ELb1ELb0ELb1ELb1ELb1ELb1ELb1ELb0ELb1ELb0ELb0EEENS1_21CollectiveEpilogueFwdINS6_IJSA_NS7_ILi256EEESB_EEES9_SE_SG_Li256ELb1ELb1ELb0ELb0EEENS1_36VarlenDynamicPersistentTileSchedulerILi128ELi96ELi256ELi128ELb0ELb1ELb1ELb1ELb0ELb1EEEEEEEEEvNT_6ParamsE:
        .type           _ZN7cutlass13device_kernelIN5flash11enable_sm90INS1_16FlashAttnFwdSm90INS1_25CollectiveMainloopFwdSm90ILi2EN4cute5tupleIJNS5_1CILi1EEES8_S8_EEENS6_IJNS7_ILi128EEENS7_ILi96EEENS7_ILi64EEEEEELi256ENS_10bfloat16_tEfNS_4arch4Sm90ELb0ELb1ELb0ELb1ELb1ELb1ELb1ELb1ELb0ELb1ELb0ELb0EEENS1_21CollectiveEpilogueFwdINS6_IJSA_NS7_ILi256EEESB_EEES9_SE_SG_Li256ELb1ELb1ELb0ELb0EEENS1_36VarlenDynamicPersistentTileSchedulerILi128ELi96ELi256ELi128ELb0ELb1ELb1ELb1ELb0ELb1EEEEEEEEEvNT_6ParamsE,@function
        .size           _ZN7cutlass13device_kernelIN5flash11enable_sm90INS1_16FlashAttnFwdSm90INS1_25CollectiveMainloopFwdSm90ILi2EN4cute5tupleIJNS5_1CILi1EEES8_S8_EEENS6_IJNS7_ILi128EEENS7_ILi96EEENS7_ILi64EEEEEELi256ENS_10bfloat16_tEfNS_4arch4Sm90ELb0ELb1ELb0ELb1ELb1ELb1ELb1ELb1ELb0ELb1ELb0ELb0EEENS1_21CollectiveEpilogueFwdINS6_IJSA_NS7_ILi256EEESB_EEES9_SE_SG_Li256ELb1ELb1ELb0ELb0EEENS1_36VarlenDynamicPersistentTileSchedulerILi128ELi96ELi256ELi128ELb0ELb1ELb1ELb1ELb0ELb1EEEEEEEEEvNT_6ParamsE,(.L_x_15565 - _ZN7cutlass13device_kernelIN5flash11enable_sm90INS1_16FlashAttnFwdSm90INS1_25CollectiveMainloopFwdSm90ILi2EN4cute5tupleIJNS5_1CILi1EEES8_S8_EEENS6_IJNS7_ILi128EEENS7_ILi96EEENS7_ILi64EEEEEELi256ENS_10bfloat16_tEfNS_4arch4Sm90ELb0ELb1ELb0ELb1ELb1ELb1ELb1ELb1ELb0ELb1ELb0ELb0EEENS1_21CollectiveEpilogueFwdINS6_IJSA_NS7_ILi256EEESB_EEES9_SE_SG_Li256ELb1ELb1ELb0ELb0EEENS1_36VarlenDynamicPersistentTileSchedulerILi128ELi96ELi256ELi128ELb0ELb1ELb1ELb1ELb0ELb1EEEEEEEEEvNT_6ParamsE)
        .other          _ZN7cutlass13device_kernelIN5flash11enable_sm90INS1_16FlashAttnFwdSm90INS1_25CollectiveMainloopFwdSm90ILi2EN4cute5tupleIJNS5_1CILi1EEES8_S8_EEENS6_IJNS7_ILi128EEENS7_ILi96EEENS7_ILi64EEEEEELi256ENS_10bfloat16_tEfNS_4arch4Sm90ELb0ELb1ELb0ELb1ELb1ELb1ELb1ELb1ELb0ELb1ELb0ELb0EEENS1_21CollectiveEpilogueFwdINS6_IJSA_NS7_ILi256EEESB_EEES9_SE_SG_Li256ELb1ELb1ELb0ELb0EEENS1_36VarlenDynamicPersistentTileSchedulerILi128ELi96ELi256ELi128ELb0ELb1ELb1ELb1ELb0ELb1EEEEEEEEEvNT_6ParamsE,@"STO_CUDA_ENTRY STV_DEFAULT"
_ZN7cutlass13device_kernelIN5flash11enable_sm90INS1_16FlashAttnFwdSm90INS1_25CollectiveMainloopFwdSm90ILi2EN4cute5tupleIJNS5_1CILi1EEES8_S8_EEENS6_IJNS7_ILi128EEENS7_ILi96EEENS7_ILi64EEEEEELi256ENS_10bfloat16_tEfNS_4arch4Sm90ELb0ELb1ELb0ELb1ELb1ELb1ELb1ELb1ELb0ELb1ELb0ELb0EEENS1_21CollectiveEpilogueFwdINS6_IJSA_NS7_ILi256EEESB_EEES9_SE_SG_Li256ELb1ELb1ELb0ELb0EEENS1_36VarlenDynamicPersistentTileSchedulerILi128ELi96ELi256ELi128ELb0ELb1ELb1ELb1ELb0ELb1EEEEEEEEEvNT_6ParamsE:
        /* <DEDUP_REMOVED lines=23> */
.L_x_12864:
[----:B------:R-:W-:Y:S05]  /*0170*/  BSYNC B0 ;  /* 0x0000000000007941 */ /* 0x000fea0003800000 */
.L_x_12863:
        /* <DEDUP_REMOVED lines=21> */
[----:B0-----:R0:W1:Y:S01]  /*02d0*/  @UP1 SYNCS.EXCH.64 URZ, [UR8+0x32400], UR4 ;  /* 0x03240004083f15b2 */ /* 0x0010620008000100 */
[----:B------:R0:W2:Y:S04]  /*02e0*/  @UP2 SYNCS.EXCH.64 URZ, [UR8+0x32410], UR4 ;  /* 0x03241004083f25b2 */ /* 0x0000a80008000100 */
[----:B------:R0:W3:Y:S01]  /*02f0*/  @UP3 SYNCS.EXCH.64 URZ, [UR8+0x32420], UR6 ;  /* 0x03242006083f35b2 */ /* 0x0000e20008000100 */
        /* <DEDUP_REMOVED lines=19> */
.L_x_12865:
        /* <DEDUP_REMOVED lines=22> */
.L_x_12866:
        /* <DEDUP_REMOVED lines=18> */
.L_x_12867:
        /* <DEDUP_REMOVED lines=22> */
.L_x_12868:
        /* <DEDUP_REMOVED lines=22> */
.L_x_12869:
[----:B------:R-:W-:Y:S01]  /*0970*/  PLOP3.LUT P0, PT, PT, PT, UP0, 0x80, 0x0 ;  /* 0x000000000000781c */ /* 0x000fe20003f0f008 */
[----:B------:R-:W-:Y:S01]  /*0980*/  UMOV UR38, 0x1 ;  /* 0x0000000100267882 */ /* 0x000fe20000000000 */
[----:B------:R-:W-:Y:S01]  /*0990*/  NOP ;  /* 0x0000000000007918 */ /* 0x000fe20000000000 */
[----:B------:R-:W-:Y:S01]  /*09a0*/  USEL UR38, UR38, 0x2, !UP0 ;  /* 0x0000000226267887 */ /* 0x000fe2000c000000 */
[----:B------:R-:W-:Y:S01]  /*09b0*/  BSSY B9, `(.L_x_12870) ;  /* 0x0003598000097945 */ /* 0x000fe20003800000 */
[----:B------:R-:W-:Y:S01]  /*09c0*/  ULDC.64 UR44, c[0x0][0x208] ;  /* 0x00008200002c7ab9 */ /* 0x000fe20000000a00 */
[----:B------:R-:W-:Y:S02]  /*09d0*/  IMAD.U32 R18, RZ, RZ, UR37 ;  /* 0x00000025ff127e24 */ /* 0x000fe4000f8e00ff */
[----:B------:R-:W-:Y:S01]  /*09e0*/  IMAD.U32 R19, RZ, RZ, UR36 ;  /* 0x00000024ff137e24 */ /* 0x000fe2000f8e00ff */
[----:B0123--:R-:W-:Y:S06]  /*09f0*/  BAR.SYNC.DEFER_BLOCKING 0x0 ;  /* 0x0000000000007b1d */ /* 0x00ffec0000010000 */
[----:B------:R-:W-:Y:S05]  /*0a00*/  @!P0 BRA `(.L_x_12871) ;  /* 0x000002d8008c8947 */ /* 0x000fea0003800000 */
.L_x_12872:
[----:B------:R-:W-:-:S08]  /*0a10*/  NOP ;  /* 0x0000000000007918 */ /* 0x000fd00000000000 */
[----:B------:R-:W0:Y:S02]  /*0a20*/  USETMAXREG.TRY_ALLOC.CTAPOOL UP0, 0xe8 ;  /* 0x000000e8000079c8 */ /* 0x000e240008000600 */
[----:B0-----:R-:W-:-:S13]  /*0a30*/  PLOP3.LUT P0, PT, PT, PT, UP0, 0x80, 0x0 ;  /* 0x000000000000781c */ /* 0x001fda0003f0f008 */
[----:B------:R-:W-:Y:S05]  /*0a40*/  @!P0 BRA `(.L_x_12872) ;  /* 0xfffffffc00f08947 */ /* 0x000fea000383ffff */
[----:B------:R-:W0:Y:S01]  /*0a50*/  S2R R0, SR_TID.X ;  /* 0x0000000000007919 */ /* 0x000e220000002100 */
[----:B------:R-:W1:Y:S01]  /*0a60*/  S2UR UR4, SR_CgaCtaId ;  /* 0x00000000000479c3 */ /* 0x000e620000008800 */
[----:B------:R-:W-:Y:S01]  /*0a70*/  MOV R148, 0x400 ;  /* 0x0000040000947802 */ /* 0x000fe20000000f00 */
[----:B------:R-:W-:-:S06]  /*0a80*/  UIADD3 UR39, UP0, UR37, 0x1f0, URZ ;  /* 0x000001f025277890 */ /* 0x000fcc000ff1e03f */
[----:B------:R-:W-:Y:S06]  /*0a90*/  BAR.ARV 0x8, 0x180 ;  /* 0x0206000000007b1d */ /* 0x000fec0000002000 */
[----:B------:R-:W-:Y:S01]  /*0aa0*/  UIADD3 UR40, UP1, UR37, 0x1fc, URZ ;  /* 0x000001fc25287890 */ /* 0x000fe2000ff3e03f */
[----:B------:R-:W-:Y:S01]  /*0ab0*/  STL.64 [R1+0x1f0], RZ ;  /* 0x0001f0ff01007387 */ /* 0x000fe20000100a00 */
[----:B------:R-:W-:Y:S02]  /*0ac0*/  UIADD3.X UR41, URZ, UR36, URZ, UP0, !UPT ;  /* 0x000000243f297290 */ /* 0x000fe400087fe43f */
[----:B------:R-:W-:Y:S01]  /*0ad0*/  UIADD3.X UR42, URZ, UR36, URZ, UP1, !UPT ;  /* 0x000000243f2a7290 */ /* 0x000fe20008ffe43f */
[----:B------:R-:W-:Y:S04]  /*0ae0*/  STL [R1+0x1f8], RZ ;  /* 0x0001f8ff01007387 */ /* 0x000fe80000100800 */
[----:B------:R-:W-:Y:S01]  /*0af0*/  STL [R1+0x1fc], RZ ;  /* 0x0001fcff01007387 */ /* 0x000fe20000100800 */
[----:B-1----:R-:W-:Y:S01]  /*0b00*/  IMAD.U32 R27, RZ, RZ, UR4 ;  /* 0x00000004ff1b7e24 */ /* 0x002fe2000f8e00ff */
[----:B------:R-:W-:-:S04]  /*0b10*/  ULDC UR4, c[0x0][0xd3c] ;  /* 0x00034f0000047ab9 */ /* 0x000fc80000000800 */
[----:B------:R-:W-:Y:S02]  /*0b20*/  LEA R148, R27, R148, 0x18 ;  /* 0x000000941b947211 */ /* 0x000fe400078ec0ff */
[----:B0-----:R-:W-:-:S04]  /*0b30*/  SHF.R.U32.HI R0, RZ, 0x7, R0 ;  /* 0x00000007ff007819 */ /* 0x001fc80000011600 */
[----:B------:R-:W-:-:S13]  /*0b40*/  ISETP.NE.AND P0, PT, R0, 0x1, PT ;  /* 0x000000010000780c */ /* 0x000fda0003f05270 */
[----:B------:R-:W-:Y:S08]  /*0b50*/  @!P0 BAR.ARV 0x9, 0x100 ;  /* 0x0244000000008b1d */ /* 0x000ff00000002000 */
[----:B------:R-:W-:Y:S06]  /*0b60*/  BAR.SYNC.DEFER_BLOCKING 0x5, 0x180 ;  /* 0x0146000000007b1d */ /* 0x000fec0000010000 */
[----:B------:R-:W0:Y:S02]  /*0b70*/  LDS.128 R124, [R148+0x324d0] ;  /* 0x0324d000947c7984 */ /* 0x000e240000000c00 */
[----:B------:R-:W-:Y:S06]  /*0b80*/  BAR.ARV 0x4, 0x180 ;  /* 0x0106000000007b1d */ /* 0x000fec0000002000 */
[----:B0-----:R-:W-:-:S13]  /*0b90*/  ISETP.GE.AND P0, PT, R127, UR4, PT ;  /* 0x000000047f007c0c */ /* 0x001fda000bf06270 */
[----:B------:R-:W-:Y:S05]  /*0ba0*/  @P0 BRA `(.L_x_12873) ;  /* 0x0000035400e00947 */ /* 0x000fea0003800000 */
[----:B------:R-:W0:Y:S01]  /*0bb0*/  S2R R0, SR_TID.X ;  /* 0x0000000000007919 */ /* 0x000e220000002100 */
[----:B------:R-:W-:Y:S02]  /*0bc0*/  IMAD.MOV.U32 R153, RZ, RZ, RZ ;  /* 0x000000ffff997224 */ /* 0x000fe400078e00ff */
[----:B------:R-:W-:Y:S02]  /*0bd0*/  IMAD.MOV.U32 R158, RZ, RZ, RZ ;  /* 0x000000ffff9e7224 */ /* 0x000fe400078e00ff */
[----:B0-----:R-:W-:-:S05]  /*0be0*/  VIADD R226, R0, 0xffffff80 ;  /* 0xffffff8000e27836 */ /* 0x001fca0000000000 */
[----:B------:R-:W-:-:S04]  /*0bf0*/  SHF.R.S32.HI R3, RZ, 0x1f, R226 ;  /* 0x0000001fff037819 */ /* 0x000fc800000114e2 */
[CC--:B------:R-:W-:Y:S02]  /*0c00*/  LEA.HI R0, R3.reuse, R226.reuse, RZ, 0x7 ;  /* 0x000000e203007211 */ /* 0x0c0fe400078f38ff */
[CC--:B------:R-:W-:Y:S02]  /*0c10*/  LEA.HI R7, R3.reuse, R226.reuse, RZ, 0x4 ;  /* 0x000000e203077211 */ /* 0x0c0fe400078f20ff */
[----:B------:R-:W-:Y:S02]  /*0c20*/  LOP3.LUT R5, R0, 0xffffff80, RZ, 0xc0, !PT ;  /* 0xffffff8000057812 */ /* 0x000fe400078ec0ff */
[----:B------:R-:W-:Y:S02]  /*0c30*/  SHF.R.S32.HI R12, RZ, 0x7, R0 ;  /* 0x00000007ff0c7819 */ /* 0x000fe40000011400 */
[----:B------:R-:W-:Y:S01]  /*0c40*/  LEA.HI R8, R3, R226, RZ, 0x5 ;  /* 0x000000e203087211 */ /* 0x000fe200078f28ff */
[----:B------:R-:W-:Y:S01]  /*0c50*/  IMAD.IADD R11, R226, 0x1, -R5 ;  /* 0x00000001e20b7824 */ /* 0x000fe200078e0a05 */
[----:B------:R-:W-:Y:S01]  /*0c60*/  LEA.HI R0, R0, R12, RZ, 0x1 ;  /* 0x0000000c00007211 */ /* 0x000fe200078f08ff */
[----:B------:R-:W-:Y:S01]  /*0c70*/  STL [R1+0x464], R12 ;  /* 0x0004640c01007387 */ /* 0x000fe20000100800 */
[----:B------:R-:W-:-:S02]  /*0c80*/  LOP3.LUT R9, R7, 0x3fffff0, RZ, 0xc0, !PT ;  /* 0x03fffff007097812 */ /* 0x000fc400078ec0ff */
[----:B------:R-:W-:Y:S01]  /*0c90*/  SHF.R.S32.HI R2, RZ, 0x1f, R11 ;  /* 0x0000001fff027819 */ /* 0x000fe2000001140b */
[----:B------:R-:W-:Y:S01]  /*0ca0*/  STL [R1+0x45c], R11 ;  /* 0x00045c0b01007387 */ /* 0x000fe20000100800 */
[----:B------:R-:W-:Y:S01]  /*0cb0*/  LOP3.LUT R0, R0, 0x3fffffe, RZ, 0xc0, !PT ;  /* 0x03fffffe00007812 */ /* 0x000fe200078ec0ff */
[----:B------:R-:W-:Y:S01]  /*0cc0*/  IMAD.IADD R9, R226, 0x1, -R9 ;  /* 0x00000001e2097824 */ /* 0x000fe200078e0a09 */
[CC--:B------:R-:W-:Y:S02]  /*0cd0*/  LEA.HI R4, R2.reuse, R11.reuse, RZ, 0x2 ;  /* 0x0000000b02047211 */ /* 0x0c0fe400078f10ff */
[----:B------:R-:W-:Y:S01]  /*0ce0*/  LEA.HI R2, R2, R11, RZ, 0x5 ;  /* 0x0000000b02027211 */ /* 0x000fe200078f28ff */
[----:B------:R-:W-:Y:S01]  /*0cf0*/  IMAD.IADD R0, R12, 0x1, -R0 ;  /* 0x000000010c007824 */ /* 0x000fe200078e0a00 */
[--C-:B------:R-:W-:Y:S02]  /*0d00*/  SHF.R.S32.HI R5, RZ, 0x2, R4.reuse ;  /* 0x00000002ff057819 */ /* 0x100fe40000011404 */
[----:B------:R-:W-:-:S02]  /*0d10*/  SHF.R.S32.HI R6, RZ, 0x1f, R4 ;  /* 0x0000001fff067819 */ /* 0x000fc40000011404 */
[----:B------:R-:W-:Y:S02]  /*0d20*/  SHF.R.S32.HI R2, RZ, 0x5, R2 ;  /* 0x00000005ff027819 */ /* 0x000fe40000011402 */
[----:B------:R-:W-:Y:S02]  /*0d30*/  LEA.HI R6, R6, R5, RZ, 0x3 ;  /* 0x0000000506067211 */ /* 0x000fe400078f18ff */
[----:B------:R-:W-:Y:S02]  /*0d40*/  SHF.R.S32.HI R8, RZ, 0x5, R8 ;  /* 0x00000005ff087819 */ /* 0x000fe40000011408 */
[----:B------:R-:W-:Y:S02]  /*0d50*/  LOP3.LUT R6, R6, 0xfffffff8, RZ, 0xc0, !PT ;  /* 0xfffffff806067812 */ /* 0x000fe400078ec0ff */
[----:B------:R-:W-:Y:S01]  /*0d60*/  SHF.R.S32.HI R10, RZ, 0x4, R7 ;  /* 0x00000004ff0a7819 */ /* 0x000fe20000011407 */
[----:B------:R-:W-:Y:S01]  /*0d70*/  IMAD.SHL.U32 R198, R8, 0x200, RZ ;  /* 0x0000020008c67824 */ /* 0x000fe200078e00ff */
[----:B------:R-:W-:Y:S01]  /*0d80*/  LOP3.LUT R4, R4, 0x7ffffffc, RZ, 0xc0, !PT ;  /* 0x7ffffffc04047812 */ /* 0x000fe200078ec0ff */
[----:B------:R-:W-:Y:S01]  /*0d90*/  IMAD.IADD R5, R5, 0x1, -R6 ;  /* 0x0000000105057824 */ /* 0x000fe200078e0a06 */
[----:B------:R-:W-:Y:S01]  /*0da0*/  LEA.HI R7, R7, R10, RZ, 0x1 ;  /* 0x0000000a07077211 */ /* 0x000fe200078f08ff */
[----:B------:R-:W-:-:S02]  /*0db0*/  IMAD R6, R8, 0x10, R9 ;  /* 0x0000001008067824 */ /* 0x000fc400078e0209 */
[----:B------:R-:W-:Y:S01]  /*0dc0*/  IMAD R5, R2, 0x10, R5 ;  /* 0x0000001002057824 */ /* 0x000fe200078e0205 */
[-C--:B------:R-:W-:Y:S01]  /*0dd0*/  LEA.HI R2, R3, R226.reuse, RZ, 0x3 ;  /* 0x000000e203027211 */ /* 0x080fe200078f18ff */
[----:B------:R-:W-:Y:S01]  /*0de0*/  IMAD.IADD R4, R11, 0x1, -R4 ;  /* 0x000000010b047824 */ /* 0x000fe200078e0a04 */
[----:B------:R-:W-:Y:S01]  /*0df0*/  LOP3.LUT R7, R7, 0x1ffffffe, RZ, 0xc0, !PT ;  /* 0x1ffffffe07077812 */ /* 0x000fe200078ec0ff */
[----:B------:R-:W-:Y:S01]  /*0e00*/  IMAD R224, R0, 0x40, R5 ;  /* 0x0000004000e07824 */ /* 0x000fe200078e0205 */
[----:B------:R-:W-:Y:S01]  /*0e10*/  LEA.HI R0, R3, R226, RZ, 0x2 ;  /* 0x000000e203007211 */ /* 0x000fe200078f10ff */
[----:B------:R-:W-:Y:S01]  /*0e20*/  IMAD.SHL.U32 R225, R4, 0x2, RZ ;  /* 0x0000000204e17824 */ /* 0x000fe200078e00ff */
[----:B------:R-:W-:Y:S01]  /*0e30*/  LOP3.LUT R5, R2, 0xfffffff8, RZ, 0xc0, !PT ;  /* 0xfffffff802057812 */ /* 0x000fe200078ec0ff */
[----:B------:R-:W-:Y:S01]  /*0e40*/  IMAD.IADD R7, R10, 0x1, -R7 ;  /* 0x000000010a077824 */ /* 0x000fe200078e0a07 */
[--C-:B------:R-:W-:Y:S02]  /*0e50*/  SHF.R.S32.HI R156, RZ, 0x2, R0.reuse ;  /* 0x00000002ff9c7819 */ /* 0x100fe40000011400 */
[----:B------:R-:W-:Y:S01]  /*0e60*/  LOP3.LUT R227, R0, 0xfffffffc, RZ, 0xc0, !PT ;  /* 0xfffffffc00e37812 */ /* 0x000fe200078ec0ff */
[----:B------:R-:W-:Y:S01]  /*0e70*/  IMAD.IADD R9, R226, 0x1, -R5 ;  /* 0x00000001e2097824 */ /* 0x000fe200078e0a05 */
[----:B------:R-:W-:Y:S01]  /*0e80*/  SHF.R.S32.HI R3, RZ, 0x1f, R0 ;  /* 0x0000001fff037819 */ /* 0x000fe20000011400 */
[----:B------:R-:W-:Y:S01]  /*0e90*/  VIADD R166, R156, 0x40 ;  /* 0x000000409ca67836 */ /* 0x000fe20000000000 */
[----:B------:R-:W-:Y:S01]  /*0ea0*/  SHF.R.S32.HI R223, RZ, 0x3, R2 ;  /* 0x00000003ffdf7819 */ /* 0x000fe20000011402 */
[----:B------:R-:W-:Y:S01]  /*0eb0*/  IMAD.IADD R227, R226, 0x1, -R227 ;  /* 0x00000001e2e37824 */ /* 0x000fe200078e0ae3 */
[----:B------:R-:W-:Y:S01]  /*0ec0*/  LEA.HI R3, R3, R156, RZ, 0x3 ;  /* 0x0000009c03037211 */ /* 0x000fe200078f18ff */
[----:B------:R-:W-:Y:S01]  /*0ed0*/  IMAD.SHL.U32 R199, R166, 0x40, RZ ;  /* 0x00000040a6c77824 */ /* 0x000fe200078e00ff */
[----:B------:R-:W-:Y:S01]  /*0ee0*/  SHF.R.S32.HI R5, RZ, 0x1f, R166 ;  /* 0x0000001fff057819 */ /* 0x000fe200000114a6 */
[C---:B------:R-:W-:Y:S01]  /*0ef0*/  IMAD.SHL.U32 R22, R227.reuse, 0x8, RZ ;  /* 0x00000008e3167824 */ /* 0x040fe200078e00ff */
[C---:B------:R-:W-:Y:S01]  /*0f00*/  LEA.HI R0, R227.reuse, R227, RZ, 0x1 ;  /* 0x000000e3e3007211 */ /* 0x040fe200078f08ff */
[----:B------:R-:W-:Y:S01]  /*0f10*/  IMAD.SHL.U32 R154, R227, 0x4, RZ ;  /* 0x00000004e39a7824 */ /* 0x000fe200078e00ff */
[----:B------:R-:W-:Y:S01]  /*0f20*/  LEA.HI R2, R5, R166, RZ, 0x3 ;  /* 0x000000a605027211 */ /* 0x000fe200078f18ff */
[----:B------:R-:W-:Y:S01]  /*0f30*/  IMAD R6, R6, 0x8, R7 ;  /* 0x0000000806067824 */ /* 0x000fe200078e0207 */
[----:B------:R-:W-:Y:S01]  /*0f40*/  LOP3.LUT R3, R3, 0xfffffff8, RZ, 0xc0, !PT ;  /* 0xfffffff803037812 */ /* 0x000fe200078ec0ff */
[----:B------:R-:W-:Y:S01]  /*0f50*/  VIADD R159, R154, 0x10 ;  /* 0x000000109a9f7836 */ /* 0x000fe20000000000 */
[----:B------:R-:W-:Y:S01]  /*0f60*/  LOP3.LUT R0, R0, 0x1ffffffe, RZ, 0xc0, !PT ;  /* 0x1ffffffe00007812 */ /* 0x000fe200078ec0ff */
[----:B------:R-:W-:Y:S01]  /*0f70*/  IMAD.SHL.U32 R2, R2, 0x40, RZ ;  /* 0x0000004002027824 */ /* 0x000fe200078e00ff */
[----:B------:R-:W-:Y:S01]  /*0f80*/  LOP3.LUT R199, R199, 0x1c0, RZ, 0xc0, !PT ;  /* 0x000001c0c7c77812 */ /* 0x000fe200078ec0ff */
[----:B------:R-:W-:Y:S01]  /*0f90*/  IMAD.IADD R3, R156, 0x1, -R3 ;  /* 0x000000019c037824 */ /* 0x000fe200078e0a03 */
[----:B------:R-:W-:Y:S01]  /*0fa0*/  STL [R1+0x450], R9 ;  /* 0x0004500901007387 */ /* 0x000fe20000100800 */
[----:B------:R-:W-:Y:S01]  /*0fb0*/  IMAD.IADD R5, R227, 0x1, -R0 ;  /* 0x00000001e3057824 */ /* 0x000fe200078e0a00 */
[----:B------:R-:W-:Y:S01]  /*0fc0*/  SHF.R.U32.HI R207, RZ, 0x3, R199 ;  /* 0x00000003ffcf7819 */ /* 0x000fe200000116c7 */
[----:B------:R-:W-:Y:S01]  /*0fd0*/  IMAD.SHL.U32 R197, R3, 0x40, RZ ;  /* 0x0000004003c57824 */ /* 0x000fe200078e00ff */
[--C-:B------:R-:W-:Y:S01]  /*0fe0*/  LOP3.LUT R0, R199, 0x38, R22.reuse, 0xf8, !PT ;  /* 0x00000038c7007812 */ /* 0x100fe200078ef816 */
[----:B------:R0:W-:Y:S01]  /*0ff0*/  STL [R1+0x44c], R3 ;  /* 0x00044c0301007387 */ /* 0x0001e20000100800 */
[----:B------:R-:W-:Y:S01]  /*1000*/  LOP3.LUT R208, R2, 0xfffffe00, RZ, 0xc0, !PT ;  /* 0xfffffe0002d07812 */ /* 0x000fe200078ec0ff */
[----:B------:R-:W-:Y:S01]  /*1010*/  IMAD.SHL.U32 R186, R9, 0x8, RZ ;  /* 0x0000000809ba7824 */ /* 0x000fe200078e00ff */
[----:B------:R-:W-:Y:S01]  /*1020*/  LOP3.LUT R197, R197, 0x1c0, RZ, 0xc0, !PT ;  /* 0x000001c0c5c57812 */ /* 0x000fe200078ec0ff */
[----:B------:R-:W-:Y:S01]  /*1030*/  VIADD R152, R22, 0x20 ;  /* 0x0000002016987836 */ /* 0x000fe20000000000 */
[----:B------:R-:W-:Y:S01]  /*1040*/  LOP3.LUT R7, R208, R0, R207, 0xf6, !PT ;  /* 0x00000000d0077212 */ /* 0x000fe200078ef6cf */
[C---:B------:R-:W-:Y:S01]  /*1050*/  VIADD R163, R22.reuse, 0x40 ;  /* 0x0000004016a37836 */ /* 0x040fe20000000000 */
[----:B------:R-:W-:Y:S01]  /*1060*/  SHF.R.U32.HI R206, RZ, 0x3, R197 ;  /* 0x00000003ffce7819 */ /* 0x000fe200000116c5 */
[C---:B------:R-:W-:Y:S01]  /*1070*/  VIADD R162, R22.reuse, 0x60 ;  /* 0x0000006016a27836 */ /* 0x040fe20000000000 */
[----:B------:R-:W-:Y:S01]  /*1080*/  SHF.R.S32.HI R23, RZ, 0x1f, R22 ;  /* 0x0000001fff177819 */ /* 0x000fe20000011416 */
[----:B------:R-:W-:Y:S01]  /*1090*/  IMAD R0, R7, 0x2, R148 ;  /* 0x0000000207007824 */ /* 0x000fe200078e0294 */
[----:B0-----:R-:W-:Y:S01]  /*10a0*/  SHF.R.S32.HI R3, RZ, 0x1f, R159 ;  /* 0x0000001fff037819 */ /* 0x001fe2000001149f */
[C---:B------:R-:W-:Y:S01]  /*10b0*/  VIADD R161, R22.reuse, 0x80 ;  /* 0x0000008016a17836 */ /* 0x040fe20000000000 */
[----:B------:R-:W-:Y:S01]  /*10c0*/  SHF.R.S32.HI R222, RZ, 0x1f, R186 ;  /* 0x0000001fffde7819 */ /* 0x000fe200000114ba */
[C---:B------:R-:W-:Y:S01]  /*10d0*/  VIADD R160, R22.reuse, 0xa0 ;  /* 0x000000a016a07836 */ /* 0x040fe20000000000 */
[----:B------:R0:W-:Y:S01]  /*10e0*/  STL [R1+0x458], R0 ;  /* 0x0004580001007387 */ /* 0x0001e20000100800 */
[C---:B------:R-:W-:Y:S01]  /*10f0*/  VIADD R165, R22.reuse, 0xc0 ;  /* 0x000000c016a57836 */ /* 0x040fe20000000000 */
[----:B------:R-:W-:Y:S01]  /*1100*/  SHF.R.S32.HI R157, RZ, 0x1f, R152 ;  /* 0x0000001fff9d7819 */ /* 0x000fe20000011498 */
[----:B------:R-:W-:Y:S01]  /*1110*/  VIADD R164, R22, 0xe0 ;  /* 0x000000e016a47836 */ /* 0x000fe20000000000 */
[----:B------:R1:W-:Y:S01]  /*1120*/  STL [R1+0x448], R3 ;  /* 0x0004480301007387 */ /* 0x0003e20000100800 */
[C---:B------:R-:W-:Y:S01]  /*1130*/  VIADD R194, R186.reuse, 0x40 ;  /* 0x00000040bac27836 */ /* 0x040fe20000000000 */
[----:B------:R-:W-:Y:S01]  /*1140*/  SHF.R.S32.HI R185, RZ, 0x1f, R163 ;  /* 0x0000001fffb97819 */ /* 0x000fe200000114a3 */
[C---:B------:R-:W-:Y:S01]  /*1150*/  VIADD R187, R186.reuse, 0x80 ;  /* 0x00000080babb7836 */ /* 0x040fe20000000000 */
[----:B------:R-:W-:Y:S01]  /*1160*/  SHF.R.S32.HI R184, RZ, 0x1f, R162 ;  /* 0x0000001fffb87819 */ /* 0x000fe200000114a2 */
[----:B------:R-:W-:Y:S01]  /*1170*/  VIADD R195, R186, 0xc0 ;  /* 0x000000c0bac37836 */ /* 0x000fe20000000000 */
[----:B------:R-:W-:Y:S01]  /*1180*/  SHF.R.S32.HI R183, RZ, 0x1f, R161 ;  /* 0x0000001fffb77819 */ /* 0x000fe200000114a1 */
[----:B0-----:R-:W-:Y:S01]  /*1190*/  IMAD R0, R5, 0x8, R224 ;  /* 0x0000000805007824 */ /* 0x001fe200078e02e0 */
[----:B------:R-:W-:-:S02]  /*11a0*/  SHF.R.S32.HI R182, RZ, 0x1f, R160 ;  /* 0x0000001fffb67819 */ /* 0x000fc400000114a0 */
[----:B-1----:R-:W-:Y:S02]  /*11b0*/  LOP3.LUT R3, R197, 0x18, R22, 0xf8, !PT ;  /* 0x00000018c5037812 */ /* 0x002fe400078ef816 */
[----:B------:R0:W-:Y:S01]  /*11c0*/  STL [R1+0x468], R0 ;  /* 0x0004680001007387 */ /* 0x0001e20000100800 */
[----:B------:R-:W-:Y:S02]  /*11d0*/  SHF.R.S32.HI R181, RZ, 0x1f, R165 ;  /* 0x0000001fffb57819 */ /* 0x000fe400000114a5 */
[----:B------:R-:W-:Y:S01]  /*11e0*/  LOP3.LUT R2, R3, R206, RZ, 0x3c, !PT ;  /* 0x000000ce03027212 */ /* 0x000fe200078e3cff */
[----:B------:R-:W-:Y:S01]  /*11f0*/  IMAD.SHL.U32 R3, R6, 0x8, RZ ;  /* 0x0000000806037824 */ /* 0x000fe200078e00ff */
[----:B------:R-:W-:Y:S02]  /*1200*/  SHF.R.S32.HI R180, RZ, 0x1f, R164 ;  /* 0x0000001fffb47819 */ /* 0x000fe400000114a4 */
[----:B------:R-:W-:Y:S01]  /*1210*/  SHF.R.S32.HI R221, RZ, 0x1f, R194 ;  /* 0x0000001fffdd7819 */ /* 0x000fe200000114c2 */
[----:B------:R0:W-:Y:S01]  /*1220*/  STL [R1+0x460], R2 ;  /* 0x0004600201007387 */ /* 0x0001e20000100800 */
[----:B------:R-:W-:-:S02]  /*1230*/  SHF.R.S32.HI R220, RZ, 0x1f, R187 ;  /* 0x0000001fffdc7819 */ /* 0x000fc400000114bb */
[----:B------:R-:W-:Y:S01]  /*1240*/  SHF.R.S32.HI R219, RZ, 0x1f, R195 ;  /* 0x0000001fffdb7819 */ /* 0x000fe200000114c3 */
[----:B------:R0:W-:Y:S01]  /*1250*/  STL [R1+0x46c], R3 ;  /* 0x00046c0301007387 */ /* 0x0001e20000100800 */
[----:B------:R-:W-:-:S07]  /*1260*/  LOP3.LUT R167, R2, R198, RZ, 0xfc, !PT ;  /* 0x000000c602a77212 */ /* 0x000fce00078efcff */
.L_x_13103:
[----:B------:R-:W-:Y:S05]  /*1270*/  YIELD ;  /* 0x0000000000007946 */ /* 0x000fea0003800000 */
[----:B------:R-:W-:Y:S01]  /*1280*/  ULDC.64 UR4, c[0x0][0xb20] ;  /* 0x0002c80000047ab9 */ /* 0x000fe20000000a00 */
[----:B0-----:R-:W1:Y:S01]  /*1290*/  LDC.64 R4, c[0x0][0xb00] ;  /* 0x0002c000ff047b82 */ /* 0x001e620000000a00 */
        /* <DEDUP_REMOVED lines=9> */
[----:B0-----:R-:W0:Y:S01]  /*1330*/  @P1 LDC.64 R2, c[0x0][0xb20] ;  /* 0x0002c800ff021b82 */ /* 0x001e220000000a00 */
[----:B------:R-:W-:Y:S01]  /*1340*/  ISETP.NE.AND.EX P0, PT, RZ, UR5, PT, P0 ;  /* 0x00000005ff007c0c */ /* 0x000fe2000bf05300 */
[----:B-1-3--:R-:W-:-:S06]  /*1350*/  IMAD.WIDE R8, R127, 0x4, R4 ;  /* 0x000000047f087825 */ /* 0x00afcc00078e0204 */
[----:B------:R-:W1:Y:S01]  /*1360*/  @P2 LDC.64 R6, c[0x0][0xb10] ;  /* 0x0002c400ff062b82 */ /* 0x000e620000000a00 */
[----:B------:R-:W-:Y:S02]  /*1370*/  ULDC UR4, c[0x0][0x288] ;  /* 0x0000a20000047ab9 */ /* 0x000fe40000000800 */
[----:B------:R-:W-:Y:S01]  /*1380*/  IMAD.U32 R28, RZ, RZ, UR4 ;  /* 0x00000004ff1c7e24 */ /* 0x000fe2000f8e00ff */
[----:B------:R-:W-:Y:S02]  /*1390*/  ULDC.64 UR4, c[0x0][0x418] ;  /* 0x0001060000047ab9 */ /* 0x000fe40000000a00 */
[----:B--2---:R2:W5:Y:S01]  /*13a0*/  @P0 LDG.E R25, desc[UR44][R8.64] ;  /* 0x0000002c08190981 */ /* 0x004562000c1e1900 */
[----:B0-----:R-:W-:-:S05]  /*13b0*/  @P1 IMAD.WIDE R2, R127, 0x4, R2 ;  /* 0x000000047f021825 */ /* 0x001fca00078e0202 */
        /* <DEDUP_REMOVED lines=12> */
[----:B--2-4-:R-:W-:Y:S06]  /*1480*/  @P2 BRA `(.L_x_12874) ;  /* 0x0000000000242947 */ /* 0x014fec0003800000 */
        /* <DEDUP_REMOVED lines=9> */
.L_x_12874:
        /* <DEDUP_REMOVED lines=10> */
.L_x_12875:
[----:B------:R-:W-:Y:S05]  /*15c0*/  @!P0 BRA `(.L_x_12876) ;  /* 0x00000000000c8947 */ /* 0x000fea0003800000 */
[----:B------:R-:W2:Y:S04]  /*15d0*/  LDG.E R3, desc[UR44][R8.64] ;  /* 0x0000002c08037981 */ /* 0x000ea8000c1e1900 */
[----:B------:R-:W2:Y:S02]  /*15e0*/  LDG.E R24, desc[UR44][R8.64+0x4] ;  /* 0x0000042c08187981 */ /* 0x000ea4000c1e1900 */
[----:B--2---:R-:W-:-:S07]  /*15f0*/  IMAD.IADD R24, R24, 0x1, -R3 ;  /* 0x0000000118187824 */ /* 0x004fce00078e0a03 */
.L_x_12876:
        /* <DEDUP_REMOVED lines=27> */
[----:B------:R-:W-:Y:S02]  /*17b0*/  VIADD R0, R29, 0x5f ;  /* 0x0000005f1d007836 */ /* 0x000fe40000000000 */
[----:B------:R-:W-:Y:S01]  /*17c0*/  IMAD.MOV.U32 R5, RZ, RZ, R3 ;  /* 0x000000ffff057224 */ /* 0x000fe200078e0003 */
[----:B-1----:R-:W-:Y:S01]  /*17d0*/  @P1 SHF.R.U32.HI R5, RZ, R9, R4 ;  /* 0x00000009ff051219 */ /* 0x002fe20000011604 */
        /* <DEDUP_REMOVED lines=17> */
.L_x_12879:
[----:B------:R-:W-:-:S13]  /*18f0*/  ISETP.NE.AND P0, PT, R13, 0x1, PT ;  /* 0x000000010d00780c */ /* 0x000fda0003f05270 */
[----:B------:R-:W0:Y:S02]  /*1900*/  @P0 LDC.64 R4, c[0x0][0xae0] ;  /* 0x0002b800ff040b82 */ /* 0x000e240000000a00 */
[----:B0-----:R-:W-:-:S05]  /*1910*/  @P0 IMAD.HI.U32 R4, R3, R4, RZ ;  /* 0x0000000403040227 */ /* 0x001fca00078e00ff */
[----:B------:R-:W-:-:S07]  /*1920*/  @P0 SHF.R.U32.HI R3, RZ, R5, R4 ;  /* 0x00000005ff030219 */ /* 0x000fce0000011604 */
.L_x_12880:
[----:B------:R-:W-:Y:S05]  /*1930*/  BSYNC B0 ;  /* 0x0000000000007941 */ /* 0x000fea0003800000 */
.L_x_12878:
[----:B------:R-:W-:-:S05]  /*1940*/  IMAD R3, R3, R13, R13 ;  /* 0x0000000d03037224 */ /* 0x000fca00078e020d */
[----:B------:R-:W-:-:S07]  /*1950*/  VIMNMX R0, R0, R3, PT ;  /* 0x0000000300007248 */ /* 0x000fce0003fe0100 */
.L_x_12877:
        /* <DEDUP_REMOVED lines=20> */
.L_x_12883:
[----:B------:R-:W-:-:S13]  /*1aa0*/  ISETP.NE.AND P0, PT, R13, 0x1, PT ;  /* 0x000000010d00780c */ /* 0x000fda0003f05270 */
[----:B------:R-:W0:Y:S02]  /*1ab0*/  @P0 LDC.64 R6, c[0x0][0xae0] ;  /* 0x0002b800ff060b82 */ /* 0x000e240000000a00 */
[----:B0-----:R-:W-:-:S05]  /*1ac0*/  @P0 IMAD.HI.U32 R6, R3, R6, RZ ;  /* 0x0000000603060227 */ /* 0x001fca00078e00ff */
[----:B------:R-:W-:-:S07]  /*1ad0*/  @P0 SHF.R.U32.HI R3, RZ, R7, R6 ;  /* 0x00000007ff030219 */ /* 0x000fce0000011606 */
.L_x_12884:
[----:B------:R-:W-:Y:S05]  /*1ae0*/  BSYNC B0 ;  /* 0x0000000000007941 */ /* 0x000fea0003800000 */
.L_x_12882:
[----:B------:R-:W-:-:S05]  /*1af0*/  IMAD R3, R3, R13, RZ ;  /* 0x0000000d03037224 */ /* 0x000fca00078e02ff */
[----:B------:R-:W-:-:S07]  /*1b00*/  VIMNMX R4, R4, R3, !PT ;  /* 0x0000000304047248 */ /* 0x000fce0007fe0100 */
.L_x_12881:
        /* <DEDUP_REMOVED lines=44> */
.L_x_12887:
[----:B------:R-:W-:Y:S05]  /*1dd0*/  BSYNC B6 ;  /* 0x0000000000067941 */ /* 0x000fea0003800000 */
.L_x_12886:
        /* <DEDUP_REMOVED lines=20> */
.L_x_12889:
[----:B------:R-:W-:Y:S05]  /*1f20*/  BSYNC B6 ;  /* 0x0000000000067941 */ /* 0x000fea0003800000 */
.L_x_12888:
[----:B------:R-:W2:Y:S01]  /*1f30*/  LDL R32, [R1+0x44c] ;  /* 0x00044c0001207983 */ /* 0x000ea20000100800 */
[----:B------:R-:W-:Y:S01]  /*1f40*/  ULDC.64 UR4, c[0x0][0xaf0] ;  /* 0x0002bc0000047ab9 */ /* 0x000fe20000000a00 */
[----:B------:R-:W-:Y:S01]  /*1f50*/  IMAD.MOV.U32 R0, RZ, RZ, R127 ;  /* 0x000000ffff007224 */ /* 0x000fe200078e007f */
[----:B------:R-:W-:Y:S01]  /*1f60*/  ISETP.NE.U32.AND P0, PT, RZ, UR4, PT ;  /* 0x00000004ff007c0c */ /* 0x000fe2000bf05070 */
[----:B------:R-:W-:Y:S01]  /*1f70*/  ULDC UR6, c[0x0][0x320] ;  /* 0x0000c80000067ab9 */ /* 0x000fe20000000800 */
[----:B------:R-:W-:Y:S01]  /*1f80*/  SHF.R.S32.HI R155, RZ, 0x1f, R154 ;  /* 0x0000001fff9b7819 */ /* 0x000fe2000001149a */
[----:B------:R-:W0:Y:S01]  /*1f90*/  LDC.64 R30, c[0x0][0x408] ;  /* 0x00010200ff1e7b82 */ /* 0x000e220000000a00 */
[----:B------:R-:W-:Y:S01]  /*1fa0*/  ISETP.NE.AND.EX P0, PT, RZ, UR5, PT, P0 ;  /* 0x00000005ff007c0c */ /* 0x000fe2000bf05300 */
[----:B------:R-:W-:-:S06]  /*1fb0*/  ULDC.64 UR4, c[0x0][0x3f8] ;  /* 0x0000fe0000047ab9 */ /* 0x000fcc0000000a00 */
[----:B------:R-:W1:Y:S08]  /*1fc0*/  LDC R33, c[0x0][0x3f4] ;  /* 0x0000fd00ff217b82 */ /* 0x000e700000000800 */
[----:B------:R-:W3:Y:S02]  /*1fd0*/  @P0 LDC.64 R4, c[0x0][0xaf0] ;  /* 0x0002bc00ff040b82 */ /* 0x000ee40000000a00 */
[----:B---3--:R-:W-:-:S05]  /*1fe0*/  @P0 IMAD.WIDE R4, R127, 0x4, R4 ;  /* 0x000000047f040825 */ /* 0x008fca00078e0204 */
[----:B------:R3:W4:Y:S01]  /*1ff0*/  @P0 LDG.E R0, desc[UR44][R4.64] ;  /* 0x0000002c04000981 */ /* 0x000722000c1e1900 */
[----:B------:R-:W-:Y:S01]  /*2000*/  ISETP.GE.AND P1, PT, R152, UR6, PT ;  /* 0x0000000698007c0c */ /* 0x000fe2000bf26270 */
[----:B------:R-:W-:Y:S01]  /*2010*/  IMAD.IADD R48, R25, 0x1, R24 ;  /* 0x0000000119307824 */ /* 0x000fe200078e0218 */
[----:B------:R-:W-:Y:S01]  /*2020*/  ISETP.GE.AND P0, PT, R22, UR6, PT ;  /* 0x0000000616007c0c */ /* 0x000fe2000bf06270 */
[----:B------:R-:W-:Y:S01]  /*2030*/  IMAD.MOV.U32 R53, RZ, RZ, 0x20 ;  /* 0x00000020ff357424 */ /* 0x000fe200078e00ff */
[----:B------:R-:W-:Y:S01]  /*2040*/  SEL R3, RZ, 0xffffffff, P1 ;  /* 0xffffffffff037807 */ /* 0x000fe20000800000 */
[----:B------:R-:W-:Y:S01]  /*2050*/  IMAD R52, R227, 0x40, R156 ;  /* 0x00000040e3347824 */ /* 0x000fe200078e029c */
[----:B------:R-:W-:Y:S01]  /*2060*/  SEL R6, RZ, 0x1, P0 ;  /* 0x00000001ff067807 */ /* 0x000fe20000000000 */
[----:B-1----:R-:W-:Y:S01]  /*2070*/  IMAD.SHL.U32 R54, R33, 0x2, RZ ;  /* 0x0000000221367824 */ /* 0x002fe200078e00ff */
[----:B------:R-:W-:Y:S01]  /*2080*/  ISETP.GE.AND P0, PT, R163, UR6, PT ;  /* 0x00000006a3007c0c */ /* 0x000fe2000bf06270 */
[----:B------:R-:W-:Y:S01]  /*2090*/  IMAD.SHL.U32 R7, R3, 0x2, RZ ;  /* 0x0000000203077824 */ /* 0x000fe200078e00ff */
[----:B------:R-:W-:-:S02]  /*20a0*/  ISETP.GE.AND P1, PT, R162, UR6, PT ;  /* 0x00000006a2007c0c */ /* 0x000fc4000bf26270 */
[----:B------:R-:W-:Y:S02]  /*20b0*/  SHF.R.S32.HI R3, RZ, 0x1f, R156 ;  /* 0x0000001fff037819 */ /* 0x000fe4000001149c */
[----:B------:R-:W-:Y:S02]  /*20c0*/  LOP3.LUT R6, R7, 0x2, R6, 0xe2, !PT ;  /* 0x0000000207067812 */ /* 0x000fe400078ee206 */
[----:B------:R-:W-:Y:S01]  /*20d0*/  SEL R7, RZ, 0x4, P0 ;  /* 0x00000004ff077807 */ /* 0x000fe20000000000 */
[C---:B---3--:R-:W-:Y:S01]  /*20e0*/  IMAD R5, R3.reuse, UR4, RZ ;  /* 0x0000000403057c24 */ /* 0x048fe2000f8e02ff */
[----:B------:R-:W-:Y:S01]  /*20f0*/  SEL R8, RZ, 0x8, P1 ;  /* 0x00000008ff087807 */ /* 0x000fe20000800000 */
[----:B0-----:R-:W-:Y:S01]  /*2100*/  IMAD R10, R3, R30, RZ ;  /* 0x0000001e030a7224 */ /* 0x001fe200078e02ff */
[----:B------:R-:W-:Y:S01]  /*2110*/  ISETP.GE.AND P0, PT, R161, UR6, PT ;  /* 0x00000006a1007c0c */ /* 0x000fe2000bf06270 */
[----:B------:R-:W-:Y:S01]  /*2120*/  IMAD R11, R156, UR5, R5 ;  /* 0x000000059c0b7c24 */ /* 0x000fe2000f8e0205 */
[----:B------:R-:W-:Y:S01]  /*2130*/  ISETP.GE.AND P1, PT, R160, UR6, PT ;  /* 0x00000006a0007c0c */ /* 0x000fe2000bf26270 */
[----:B------:R-:W-:Y:S01]  /*2140*/  IMAD.WIDE.U32 R4, R156, UR4, R154 ;  /* 0x000000049c047c25 */ /* 0x000fe2000f8e009a */
[----:B------:R-:W-:-:S02]  /*2150*/  LOP3.LUT R6, R8, R6, R7, 0xfe, !PT ;  /* 0x0000000608067212 */ /* 0x000fc400078efe07 */
[----:B------:R-:W-:Y:S01]  /*2160*/  SEL R7, RZ, 0x10, P0 ;  /* 0x00000010ff077807 */ /* 0x000fe20000000000 */
[----:B------:R-:W-:Y:S01]  /*2170*/  IMAD.IADD R5, R5, 0x1, R11 ;  /* 0x0000000105057824 */ /* 0x000fe200078e020b */
[----:B------:R-:W-:Y:S01]  /*2180*/  SEL R8, RZ, 0x20, P1 ;  /* 0x00000020ff087807 */ /* 0x000fe20000800000 */
[----:B------:R-:W-:Y:S01]  /*2190*/  IMAD R15, R156, R31, R10 ;  /* 0x0000001f9c0f7224 */ /* 0x000fe200078e020a */
[----:B------:R-:W-:Y:S01]  /*21a0*/  ISETP.GE.AND P1, PT, R165, UR6, PT ;  /* 0x00000006a5007c0c */ /* 0x000fe2000bf26270 */
[----:B-----5:R-:W-:Y:S01]  /*21b0*/  IMAD.WIDE.U32 R20, R2, UR4, R4 ;  /* 0x0000000402147c25 */ /* 0x020fe2000f8e0004 */
[----:B------:R-:W-:Y:S02]  /*21c0*/  LOP3.LUT R50, R8, R6, R7, 0xfe, !PT ;  /* 0x0000000608327212 */ /* 0x000fe400078efe07 */
[----:B------:R-:W-:Y:S01]  /*21d0*/  ISETP.GE.AND P2, PT, R164, UR6, PT ;  /* 0x00000006a4007c0c */ /* 0x000fe2000bf46270 */
[----:B------:R-:W-:Y:S01]  /*21e0*/  IMAD.WIDE.U32 R8, R156, UR4, R22 ;  /* 0x000000049c087c25 */ /* 0x000fe2000f8e0016 */
[----:B------:R-:W-:-:S02]  /*21f0*/  ISETP.GE.AND P0, PT, R22, R33, PT ;  /* 0x000000211600720c */ /* 0x000fc40003f06270 */
[----:B------:R-:W-:Y:S01]  /*2200*/  SHF.R.S32.HI R49, RZ, 0x1f, R2 ;  /* 0x0000001fff317819 */ /* 0x000fe20000011402 */
[----:B------:R-:W-:Y:S01]  /*2210*/  IMAD.IADD R9, R11, 0x1, R9 ;  /* 0x000000010b097824 */ /* 0x000fe200078e0209 */
[----:B------:R-:W-:Y:S01]  /*2220*/  SEL R11, RZ, 0x40, P1 ;  /* 0x00000040ff0b7807 */ /* 0x000fe20000800000 */
[----:B------:R-:W-:Y:S01]  /*2230*/  IMAD.WIDE.U32 R6, R156, R30, R154 ;  /* 0x0000001e9c067225 */ /* 0x000fe200078e009a */
[----:B------:R-:W-:Y:S02]  /*2240*/  SEL R10, RZ, 0x7fff80, P2 ;  /* 0x007fff80ff0a7807 */ /* 0x000fe40001000000 */
[----:B------:R-:W-:Y:S01]  /*2250*/  SEL R13, R33, RZ, P0 ;  /* 0x000000ff210d7207 */ /* 0x000fe20000000000 */
[----:B------:R-:W-:Y:S01]  /*2260*/  IMAD.WIDE.U32 R24, R2, UR4, R8 ;  /* 0x0000000402187c25 */ /* 0x000fe2000f8e0008 */
[----:B------:R-:W-:Y:S02]  /*2270*/  LOP3.LUT R50, R10, R50, R11, 0xfe, !PT ;  /* 0x000000320a327212 */ /* 0x000fe400078efe0b */
[----:B------:R-:W-:Y:S01]  /*2280*/  SHF.R.S32.HI R51, RZ, 0x1f, R126 ;  /* 0x0000001fff337819 */ /* 0x000fe2000001147e */
[----:B------:R-:W-:Y:S01]  /*2290*/  IMAD R11, R49, UR4, RZ ;  /* 0x00000004310b7c24 */ /* 0x000fe2000f8e02ff */
[----:B------:R-:W-:Y:S01]  /*22a0*/  PRMT R70, R50, 0x8880, RZ ;  /* 0x0000888032467816 */ /* 0x000fe200000000ff */
[----:B------:R-:W-:-:S02]  /*22b0*/  IMAD.IADD R13, R22, 0x1, R13 ;  /* 0x00000001160d7824 */ /* 0x000fc400078e020d */
[----:B------:R-:W-:Y:S01]  /*22c0*/  IMAD R11, R2, UR5, R11 ;  /* 0x00000005020b7c24 */ /* 0x000fe2000f8e020b */
[----:B------:R-:W-:Y:S01]  /*22d0*/  PRMT R70, R70, 0x7710, RZ ;  /* 0x0000771046467816 */ /* 0x000fe200000000ff */
[----:B------:R-:W-:Y:S01]  /*22e0*/  IMAD.IADD R7, R7, 0x1, R15 ;  /* 0x0000000107077824 */ /* 0x000fe200078e020f */
[----:B------:R-:W-:Y:S01]  /*22f0*/  SHF.R.S32.HI R12, RZ, 0x1f, R13 ;  /* 0x0000001fff0c7819 */ /* 0x000fe2000001140d */
[-C--:B------:R-:W-:Y:S01]  /*2300*/  IMAD R10, R49, R30.reuse, RZ ;  /* 0x0000001e310a7224 */ /* 0x080fe200078e02ff */
[----:B------:R-:W-:Y:S01]  /*2310*/  LOP3.LUT R64, R70, 0x1, RZ, 0xc0, !PT ;  /* 0x0000000146407812 */ /* 0x000fe200078ec0ff */
[----:B------:R-:W-:Y:S01]  /*2320*/  IMAD.WIDE.U32 R44, R2, R30, R6 ;  /* 0x0000001e022c7225 */ /* 0x000fe200078e0006 */
[----:B------:R-:W-:Y:S02]  /*2330*/  LEA.HI R12, R12, R13, RZ, 0x3 ;  /* 0x0000000d0c0c7211 */ /* 0x000fe400078f18ff */
[----:B------:R-:W-:Y:S01]  /*2340*/  LOP3.LUT R65, R70, 0x2, RZ, 0xc0, !PT ;  /* 0x0000000246417812 */ /* 0x000fe200078ec0ff */
[----:B------:R-:W-:Y:S01]  /*2350*/  IMAD R5, R2, R31, R10 ;  /* 0x0000001f02057224 */ /* 0x000fe200078e020a */
[--C-:B------:R-:W-:Y:S01]  /*2360*/  SHF.R.S32.HI R59, RZ, 0x3, R12.reuse ;  /* 0x00000003ff3b7819 */ /* 0x100fe2000001140c */
[----:B------:R-:W-:Y:S01]  /*2370*/  IMAD.IADD R55, R21, 0x1, R11 ;  /* 0x0000000115377824 */ /* 0x000fe200078e020b */
[----:B------:R-:W-:Y:S01]  /*2380*/  LOP3.LUT R60, R12, 0xfffffff8, RZ, 0xc0, !PT ;  /* 0xfffffff80c3c7812 */ /* 0x000fe200078ec0ff */
[----:B------:R-:W-:Y:S01]  /*2390*/  IMAD.IADD R58, R45, 0x1, R5 ;  /* 0x000000012d3a7824 */ /* 0x000fe200078e0205 */
[--C-:B------:R-:W-:Y:S01]  /*23a0*/  LOP3.LUT R5, R197, 0x38, R12.reuse, 0xf8, !PT ;  /* 0x00000038c5057812 */ /* 0x100fe200078ef80c */
[----:B------:R-:W-:Y:S01]  /*23b0*/  IMAD.IADD R56, R11, 0x1, R25 ;  /* 0x000000010b387824 */ /* 0x000fe200078e0219 */
[----:B------:R-:W-:-:S02]  /*23c0*/  LOP3.LUT R12, R199, 0x38, R12, 0xf8, !PT ;  /* 0x00000038c70c7812 */ /* 0x000fc400078ef80c */
[----:B------:R-:W-:Y:S02]  /*23d0*/  LOP3.LUT R5, R5, R206, RZ, 0x3c, !PT ;  /* 0x000000ce05057212 */ /* 0x000fe400078e3cff */
[----:B------:R-:W-:Y:S02]  /*23e0*/  LOP3.LUT R63, R12, R207, RZ, 0x3c, !PT ;  /* 0x000000cf0c3f7212 */ /* 0x000fe400078e3cff */
[C---:B------:R-:W-:Y:S01]  /*23f0*/  SHF.L.U64.HI R31, R30.reuse, 0x6, R31 ;  /* 0x000000061e1f7819 */ /* 0x040fe2000001021f */
[----:B------:R-:W-:Y:S01]  /*2400*/  IMAD.SHL.U32 R30, R30, 0x40, RZ ;  /* 0x000000401e1e7824 */ /* 0x000fe200078e00ff */
[----:B------:R-:W-:Y:S01]  /*2410*/  LOP3.LUT R66, R70, 0x4, RZ, 0xc0, !PT ;  /* 0x0000000446427812 */ /* 0x000fe200078ec0ff */
[----:B------:R-:W-:Y:S01]  /*2420*/  IMAD.IADD R62, R198, 0x1, R5 ;  /* 0x00000001c63e7824 */ /* 0x000fe200078e0205 */
[----:B------:R-:W-:Y:S01]  /*2430*/  LOP3.LUT R67, R70, 0x8, RZ, 0xc0, !PT ;  /* 0x0000000846437812 */ /* 0x000fe200078ec0ff */
[----:B------:R-:W-:Y:S01]  /*2440*/  IMAD.IADD R63, R208, 0x1, R63 ;  /* 0x00000001d03f7824 */ /* 0x000fe200078e023f */
[----:B------:R-:W-:-:S02]  /*2450*/  LOP3.LUT R68, R70, 0x10, RZ, 0xc0, !PT ;  /* 0x0000001046447812 */ /* 0x000fc400078ec0ff */
[C---:B------:R-:W-:Y:S02]  /*2460*/  LOP3.LUT R69, R70.reuse, 0x20, RZ, 0xc0, !PT ;  /* 0x0000002046457812 */ /* 0x040fe400078ec0ff */
[----:B------:R-:W-:Y:S02]  /*2470*/  SHF.R.S32.HI R61, RZ, 0x1f, R60 ;  /* 0x0000001fff3d7819 */ /* 0x000fe4000001143c */
[----:B------:R-:W-:Y:S02]  /*2480*/  LOP3.LUT R70, R70, 0x40, RZ, 0xc0, !PT ;  /* 0x0000004046467812 */ /* 0x000fe400078ec0ff */
[----:B--2---:R-:W-:Y:S02]  /*2490*/  LOP3.LUT P1, RZ, R32, 0x4, RZ, 0xc0, !PT ;  /* 0x0000000420ff7812 */ /* 0x004fe4000782c0ff */
[----:B------:R-:W0:Y:S02]  /*24a0*/  S2R R32, SR_TID.X ;  /* 0x0000000000207919 */ /* 0x000e240000002100 */
[----:B------:R-:W-:-:S02]  /*24b0*/  SEL R53, R53, 0xffffffe0, !P1 ;  /* 0xffffffe035357807 */ /* 0x000fc40004800000 */
[----:B0-----:R-:W-:-:S04]  /*24c0*/  SHF.R.U32.HI R32, RZ, 0x7, R32 ;  /* 0x00000007ff207819 */ /* 0x001fc80000011620 */
[----:B------:R-:W-:-:S13]  /*24d0*/  ISETP.NE.AND P6, PT, R32, 0x1, PT ;  /* 0x000000012000780c */ /* 0x000fda0003fc5270 */
[----:B------:R-:W-:Y:S05]  /*24e0*/  @!P6 WARPSYNC.ALL ;  /* 0x000000000000e948 */ /* 0x000fea0003800000 */
[----:B------:R-:W-:Y:S01]  /*24f0*/  ULDC UR4, c[0x0][0x2f4] ;  /* 0x0000bd0000047ab9 */ /* 0x000fe20000000800 */
[----:B----4-:R-:W-:Y:S01]  /*2500*/  SHF.R.S32.HI R57, RZ, 0x1f, R0 ;  /* 0x0000001fff397819 */ /* 0x010fe20000011400 */
[----:B------:R-:W-:Y:S01]  /*2510*/  @!P6 BAR.SYNC.DEFER_BLOCKING 0x9, 0x100 ;  /* 0x024400000000eb1d */ /* 0x000fe20000010000 */
[----:B------:R-:W-:Y:S02]  /*2520*/  ISETP.GE.AND P2, PT, R152, UR4, PT ;  /* 0x0000000498007c0c */ /* 0x000fe4000bf46270 */
[----:B------:R-:W-:-:S02]  /*2530*/  ISETP.GE.AND P1, PT, R22, UR4, PT ;  /* 0x0000000416007c0c */ /* 0x000fc4000bf26270 */
[----:B------:R-:W-:-:S11]  /*2540*/  P2R R72, PR, RZ, 0x4 ;  /* 0x00000004ff487803 */ /* 0x000fd60000000000 */
.L_x_12947:
        /* <DEDUP_REMOVED lines=28> */
[----:B------:R-:W-:Y:S01]  /*2710*/  IMAD.IADD R8, R167, 0x1, R53 ;  /* 0x00000001a7087824 */ /* 0x000fe200078e0235 */
[----:B------:R-:W-:Y:S05]  /*2720*/  YIELD ;  /* 0x0000000000007946 */ /* 0x000fea0003800000 */
[----:B------:R-:W-:Y:S01]  /*2730*/  IMAD R79, R79, R4, R11 ;  /* 0x000000044f4f7224 */ /* 0x000fe200078e020b */
[----:B------:R-:W-:Y:S01]  /*2740*/  BSSY B0, `(.L_x_12890) ;  /* 0x000033d000007945 */ /* 0x000fe20003800000 */
[C---:B------:R-:W-:Y:S01]  /*2750*/  IMAD R4, R153.reuse, 0x1800, R167 ;  /* 0x0000180099047824 */ /* 0x040fe200078e02a7 */
[----:B------:R-:W-:Y:S01]  /*2760*/  P2R R73, PR, RZ, 0x8 ;  /* 0x00000008ff497803 */ /* 0x000fe20000000000 */
[----:B------:R-:W-:-:S02]  /*2770*/  IMAD R8, R153, 0x1800, R8 ;  /* 0x0000180099087824 */ /* 0x000fc400078e0208 */
[--C-:B------:R-:W-:Y:S02]  /*2780*/  IMAD R87, R4, 0x2, R17.reuse ;  /* 0x0000000204577824 */ /* 0x100fe400078e0211 */
[----:B------:R-:W-:Y:S01]  /*2790*/  IMAD R76, R8, 0x2, R17 ;  /* 0x00000002084c7824 */ /* 0x000fe200078e0211 */
[----:B0-----:R-:W-:Y:S06]  /*27a0*/  @!P2 BRA `(.L_x_12891) ;  /* 0x0000002c00c0a947 */ /* 0x001fec0003800000 */
[----:B------:R-:W-:Y:S01]  /*27b0*/  SHF.R.S32.HI R80, RZ, 0x1f, R79 ;  /* 0x0000001fff507819 */ /* 0x000fe2000001144f */
[----:B------:R-:W-:Y:S01]  /*27c0*/  ULDC.64 UR4, c[0x0][0x300] ;  /* 0x0000c00000047ab9 */ /* 0x000fe20000000a00 */
[----:B-----5:R-:W-:Y:S01]  /*27d0*/  SHF.R.S32.HI R81, RZ, 0x1f, R78 ;  /* 0x0000001fff517819 */ /* 0x020fe2000001144e */
[C---:B------:R-:W-:Y:S01]  /*27e0*/  IMAD.WIDE.U32 R4, R79.reuse, UR4, RZ ;  /* 0x000000044f047c25 */ /* 0x040fe2000f8e00ff */
        /* <DEDUP_REMOVED lines=66> */
.L_x_12894:
[----:B------:R-:W-:Y:S05]  /*2c10*/  BSYNC B1 ;  /* 0x0000000000017941 */ /* 0x000fea0003800000 */
.L_x_12893:
        /* <DEDUP_REMOVED lines=8> */
[----:B------:R-:W-:Y:S01]  /*2ca0*/  IMAD.WIDE.U32 R14, R14, 0x60, R30 ;  /* 0x000000600e0e7825 */ /* 0x000fe200078e001e */
[C---:B0-----:R-:W-:Y:S01]  /*2cb0*/  SHF.L.U64.HI R5, R10.reuse, 0x6, R11 ;  /* 0x000000060a057819 */ /* 0x041fe2000001020b */
[----:B------:R-:W-:Y:S01]  /*2cc0*/  ULDC.64 UR4, c[0x0][0x400] ;  /* 0x0001000000047ab9 */ /* 0x000fe20000000a00 */
[----:B------:R-:W-:Y:S01]  /*2cd0*/  CS2R R34, SRZ ;  /* 0x0000000000227805 */ /* 0x000fe2000001ff00 */
[----:B------:R-:W-:Y:S01]  /*2ce0*/  IMAD.SHL.U32 R4, R10, 0x40, RZ ;  /* 0x000000400a047824 */ /* 0x000fe200078e00ff */
[----:B------:R-:W-:Y:S01]  /*2cf0*/  IADD3 R6, P3, R44, R14, RZ ;  /* 0x0000000e2c067210 */ /* 0x000fe20007f7e0ff */
[----:B------:R-:W-:Y:S01]  /*2d00*/  IMAD R77, R77, 0x60, RZ ;  /* 0x000000604d4d7824 */ /* 0x000fe200078e02ff */
[----:B------:R-:W-:Y:S01]  /*2d10*/  CS2R R36, SRZ ;  /* 0x0000000000247805 */ /* 0x000fe2000001ff00 */
[----:B------:R-:W-:-:S03]  /*2d20*/  IMAD.WIDE.U32 R4, R12, 0x60, R4 ;  /* 0x000000600c047825 */ /* 0x000fc600078e0004 */
[----:B------:R-:W-:Y:S01]  /*2d30*/  IADD3.X R15, R58, R77, R15, P3, !PT ;  /* 0x0000004d3a0f7210 */ /* 0x000fe20001ffe40f */
[----:B------:R-:W-:Y:S01]  /*2d40*/  IMAD R8, R71, 0x60, RZ ;  /* 0x0000006047087824 */ /* 0x000fe200078e02ff */
        /* <DEDUP_REMOVED lines=15> */
.L_x_12896:
[----:B------:R-:W-:Y:S05]  /*2e40*/  BSYNC B1 ;  /* 0x0000000000017941 */ /* 0x000fea0003800000 */
.L_x_12895:
[----:B------:R-:W-:Y:S01]  /*2e50*/  ULOP3.LUT UR4, UR38, 0x1, URZ, 0xfc, !UPT ;  /* 0x0000000126047892 */ /* 0x000fe2000f8efc3f */
[----:B01----:R-:W-:Y:S01]  /*2e60*/  IMAD.MOV.U32 R4, RZ, RZ, R42 ;  /* 0x000000ffff047224 */ /* 0x003fe200078e002a */
        /* <DEDUP_REMOVED lines=27> */
[----:B------:R-:W-:Y:S02]  /*3020*/  PRMT R90, R4, 0x7610, R90 ;  /* 0x00007610045a7816 */ /* 0x000fe4000000005a */
[----:B------:R-:W-:-:S02]  /*3030*/  PRMT R91, R5, 0x7610, R91 ;  /* 0x00007610055b7816 */ /* 0x000fc4000000005b */
[----:B------:R-:W-:Y:S02]  /*3040*/  PRMT R93, R6, 0x7610, R93 ;  /* 0x00007610065d7816 */ /* 0x000fe4000000005d */
[----:B------:R-:W-:Y:S01]  /*3050*/  PRMT R92, R7, 0x7610, R92 ;  /* 0x00007610075c7816 */ /* 0x000fe2000000005c */
[----:B------:R-:W-:Y:S06]  /*3060*/  @!P3 BRA `(.L_x_12897) ;  /* 0x000000000004b947 */ /* 0x000fec0003800000 */
[----:B------:R-:W-:Y:S01]  /*3070*/  BPT.TRAP 0x1 ;  /* 0x000000040000795c */ /* 0x000fe20000300000 */
.L_x_12897:
[----:B------:R-:W-:Y:S01]  /*3080*/  IMAD R71, R153, 0x8, R148 ;  /* 0x0000000899477824 */ /* 0x000fe200078e0294 */
[----:B------:R-:W-:Y:S01]  /*3090*/  SHF.L.U32 R86, R158, 0x1f, RZ ;  /* 0x0000001f9e567819 */ /* 0x000fe200000006ff */
[----:B------:R-:W-:Y:S03]  /*30a0*/  BSSY B1, `(.L_x_12898) ;  /* 0x0000003000017945 */ /* 0x000fe60003800000 */
[----:B------:R-:W0:Y:S02]  /*30b0*/  SYNCS.PHASECHK.TRANS64.TRYWAIT P5, [R71+URZ+0x32490], R86 ;  /* 0x03249056470075a7 */ /* 0x000e2400080a017f */
[----:B0-----:R-:W-:Y:S05]  /*30c0*/  @!P5 BRA `(.L_x_12899) ;  /* 0x0000033000a0d947 */ /* 0x001fea0003800000 */
.L_x_13246:
[----:B------:R-:W-:Y:S05]  /*30d0*/  BSYNC B1 ;  /* 0x0000000000017941 */ /* 0x000fea0003800000 */
.L_x_12898:
[----:B------:R-:W-:-:S03]  /*30e0*/  UMOV UR4, 0xffffffff ;  /* 0xffffffff00047882 */ /* 0x000fc60000000000 */
[----:B------:R-:W-:Y:S05]  /*30f0*/  BRA.DIV UR4, `(.L_x_12900) ;  /* 0x0000033204a87947 */ /* 0x000fea000b800000 */
[----:B------:R1:W2:Y:S04]  /*3100*/  SHFL.IDX PT, R77, R84, RZ, 0x1c1f ;  /* 0x001c1fff544d7589 */ /* 0x0002a800000e0000 */
[----:B------:R1:W3:Y:S02]  /*3110*/  SHFL.IDX PT, R14, R83, RZ, 0x1c1f ;  /* 0x001c1fff530e7589 */ /* 0x0002e400000e0000 */
.L_x_13250:
        /* <DEDUP_REMOVED lines=56> */
.L_x_12906:
[----:B------:R-:W-:Y:S05]  /*34a0*/  BSYNC B3 ;  /* 0x0000000000037941 */ /* 0x000fea0003800000 */
.L_x_12905:
[----:B0-----:R4:W-:Y:S02]  /*34b0*/  ST.E.128 desc[UR44][R10.64], R4 ;  /* 0x000000040a007985 */ /* 0x0019e4000c101d2c */
.L_x_12904:
[----:B------:R-:W-:Y:S05]  /*34c0*/  BSYNC B2 ;  /* 0x0000000000027941 */ /* 0x000fea0003800000 */
.L_x_12903:
        /* <DEDUP_REMOVED lines=54> */
.L_x_12908:
[----:B------:R-:W-:Y:S05]  /*3830*/  BSYNC B2 ;  /* 0x0000000000027941 */ /* 0x000fea0003800000 */
.L_x_12907:
[----:B0-----:R0:W-:Y:S02]  /*3840*/  ST.E.128 desc[UR44][R10.64], R4 ;  /* 0x000000040a007985 */ /* 0x0011e4000c101d2c */
.L_x_12902:
[----:B------:R-:W-:Y:S05]  /*3850*/  BSYNC B1 ;  /* 0x0000000000017941 */ /* 0x000fea0003800000 */
.L_x_12901:
[----:B------:R-:W-:-:S03]  /*3860*/  UMOV UR4, 0xffffffff ;  /* 0xffffffff00047882 */ /* 0x000fc60000000000 */
[----:B------:R-:W-:Y:S05]  /*3870*/  BRA.DIV UR4, `(.L_x_12909) ;  /* 0x0000032e04107947 */ /* 0x000fea000b800000 */
[----:B------:R0:W0:Y:S04]  /*3880*/  SHFL.IDX PT, R39, R84, 0x1, 0x1c1f ;  /* 0x003c1f0054277f89 */ /* 0x00002800000e0000 */
[----:B---3--:R3:W0:Y:S02]  /*3890*/  SHFL.IDX PT, R14, R83, 0x1, 0x1c1f ;  /* 0x003c1f00530e7f89 */ /* 0x00862400000e0000 */
.L_x_13254:
        /* <DEDUP_REMOVED lines=9> */
[----:B------:R-:W-:Y:S01]  /*3930*/  SHF.R.U64 R38, R34, 0x10, R35 ;  /* 0x0000001022267819 */ /* 0x000fe20000001223 */
[----:B----4-:R-:W-:Y:S01]  /*3940*/  IMAD.U32 R15, R7, 0x10000, RZ ;  /* 0x00010000070f7824 */ /* 0x010fe200078e00ff */
        /* <DEDUP_REMOVED lines=24> */
[C---:B------:R-:W-:Y:S01]  /*3ad0*/  IMAD.U32 R5, R4.reuse, 0x10000, RZ ;  /* 0x0001000004057824 */ /* 0x040fe200078e00ff */
[----:B------:R-:W-:Y:S01]  /*3ae0*/  LOP3.LUT R4, R4, 0xffff0000, RZ, 0xc0, !PT ;  /* 0xffff000004047812 */ /* 0x000fe200078ec0ff */
[C---:B------:R-:W-:Y:S01]  /*3af0*/  FFMA.FTZ R7, R12.reuse, R36, -R7 ;  /* 0x000000240c077223 */ /* 0x040fe20000010807 */
[----:B------:R-:W-:Y:S01]  /*3b00*/  FFMA.FTZ R12, R12, R38, R13 ;  /* 0x000000260c0c7223 */ /* 0x000fe2000001000d */
[C---:B------:R-:W-:Y:S01]  /*3b10*/  FMUL.FTZ R36, R34.reuse, R92 ;  /* 0x0000005c22247220 */ /* 0x040fe20000410000 */
[-C--:B------:R-:W-:Y:S01]  /*3b20*/  FMUL.FTZ R13, R34, R94.reuse ;  /* 0x0000005e220d7220 */ /* 0x080fe20000410000 */
[C---:B------:R-:W-:Y:S01]  /*3b30*/  FFMA.FTZ R41, R6.reuse, R35, -R41 ;  /* 0x0000002306297223 */ /* 0x040fe20000010829 */
        /* <DEDUP_REMOVED lines=14> */
.L_x_12914:
[----:B------:R-:W-:Y:S05]  /*3c20*/  BSYNC B2 ;  /* 0x0000000000027941 */ /* 0x000fea0003800000 */
.L_x_12913:
[----:B----4-:R0:W-:Y:S02]  /*3c30*/  ST.E.128 desc[UR44][R10.64], R4 ;  /* 0x000000040a007985 */ /* 0x0101e4000c101d2c */
.L_x_12912:
[----:B------:R-:W-:Y:S05]  /*3c40*/  BSYNC B1 ;  /* 0x0000000000017941 */ /* 0x000fea0003800000 */
.L_x_12911:
[----:B------:R-:W-:-:S13]  /*3c50*/  ISETP.NE.AND P2, PT, R72, RZ, PT ;  /* 0x000000ff4800720c */ /* 0x000fda0003f45270 */
        /* <DEDUP_REMOVED lines=53> */
.L_x_12916:
[----:B------:R-:W-:Y:S05]  /*3fb0*/  BSYNC B1 ;  /* 0x0000000000017941 */ /* 0x000fea0003800000 */
.L_x_12915:
[----:B----4-:R0:W-:Y:S01]  /*3fc0*/  ST.E.128 desc[UR44][R14.64], R4 ;  /* 0x000000040e007985 */ /* 0x0101e2000c101d2c */
[----:B------:R-:W-:Y:S05]  /*3fd0*/  BRA `(.L_x_12910) ;  /* 0x0000001800cc7947 */ /* 0x000fea0003800000 */
.L_x_12892:
        /* <DEDUP_REMOVED lines=9> */
[----:B------:R-:W-:-:S03]  /*4070*/  CS2R R32, SRZ ;  /* 0x0000000000207805 */ /* 0x000fc6000001ff00 */
[----:B------:R-:W-:Y:S05]  /*4080*/  @P2 BRA `(.L_x_12918) ;  /* 0x0000000000682947 */ /* 0x000fea0003800000 */
        /* <DEDUP_REMOVED lines=17> */
[----:B------:R-:W-:Y:S02]  /*41a0*/  IMAD R33, R71, 0x60, RZ ;  /* 0x0000006047217824 */ /* 0x000fe400078e02ff */
[----:B------:R-:W-:-:S04]  /*41b0*/  IMAD.WIDE.U32 R4, R12, 0x60, R4 ;  /* 0x000000600c047825 */ /* 0x000fc800078e0004 */
[----:B------:R-:W-:Y:S02]  /*41c0*/  IMAD.IADD R7, R35, 0x1, R7 ;  /* 0x0000000123077824 */ /* 0x000fe400078e0207 */
[----:B------:R-:W-:-:S03]  /*41d0*/  IMAD.IADD R5, R33, 0x1, R5 ;  /* 0x0000000121057824 */ /* 0x000fc600078e0205 */
[----:B------:R-:W-:Y:S02]  /*41e0*/  LEA.HI.X R33, R6, UR7, R7, 0x1, P2 ;  /* 0x0000000706217c11 */ /* 0x000fe400090f0c07 */
[----:B------:R-:W-:-:S04]  /*41f0*/  LEA R6, P2, R4, UR4, 0x1 ;  /* 0x0000000404067c11 */ /* 0x000fc8000f8408ff */
[----:B------:R-:W-:Y:S01]  /*4200*/  LEA.HI.X R7, R4, UR5, R5, 0x1, P2 ;  /* 0x0000000504077c11 */ /* 0x000fe200090f0c05 */
[----:B------:R-:W5:Y:S05]  /*4210*/  LDG.E.128 R32, desc[UR44][R32.64] ;  /* 0x0000002c20207981 */ /* 0x000f6a000c1e1d00 */
[----:B------:R-:W5:Y:S03]  /*4220*/  LDG.E.128 R4, desc[UR44][R6.64] ;  /* 0x0000002c06047981 */ /* 0x000f66000c1e1d00 */
.L_x_12918:
[----:B------:R-:W-:Y:S05]  /*4230*/  BSYNC B1 ;  /* 0x0000000000017941 */ /* 0x000fea0003800000 */
.L_x_12917:
[----:B------:R-:W-:Y:S01]  /*4240*/  BSSY B1, `(.L_x_12919) ;  /* 0x0000023000017945 */ /* 0x000fe20003800000 */
[----:B------:R-:W-:Y:S02]  /*4250*/  ISETP.GE.AND P2, PT, R22, R85, PT ;  /* 0x000000551600720c */ /* 0x000fe40003f46270 */
[----:B------:R-:W-:Y:S02]  /*4260*/  CS2R R36, SRZ ;  /* 0x0000000000247805 */ /* 0x000fe4000001ff00 */
[----:B------:R-:W-:Y:S01]  /*4270*/  CS2R R42, SRZ ;  /* 0x00000000002a7805 */ /* 0x000fe2000001ff00 */
[----:B-----5:R-:W-:Y:S01]  /*4280*/  IMAD.MOV.U32 R74, RZ, RZ, R6 ;  /* 0x000000ffff4a7224 */ /* 0x020fe200078e0006 */
[----:B------:R-:W-:Y:S01]  /*4290*/  CS2R R40, SRZ ;  /* 0x0000000000287805 */ /* 0x000fe2000001ff00 */
[----:B------:R-:W-:Y:S06]  /*42a0*/  @P3 BRA `(.L_x_12920) ;  /* 0x0000000000703947 */ /* 0x000fec0003800000 */
[-C--:B------:R-:W-:Y:S01]  /*42b0*/  IMAD R13, R3, R8.reuse, RZ ;  /* 0x00000008030d7224 */ /* 0x080fe200078e02ff */
[C---:B------:R-:W-:Y:S01]  /*42c0*/  SHF.L.U64.HI R11, R10.reuse, 0x6, R11 ;  /* 0x000000060a0b7819 */ /* 0x040fe2000001020b */
[----:B------:R-:W-:Y:S01]  /*42d0*/  IMAD.MOV.U32 R36, RZ, RZ, R22 ;  /* 0x000000ffff247224 */ /* 0x000fe200078e0016 */
[----:B------:R-:W-:Y:S01]  /*42e0*/  ULDC.64 UR4, c[0x0][0x3e8] ;  /* 0x0000fa0000047ab9 */ /* 0x000fe20000000a00 */
[----:B------:R-:W-:Y:S01]  /*42f0*/  IMAD.MOV.U32 R37, RZ, RZ, R23 ;  /* 0x000000ffff257224 */ /* 0x000fe200078e0017 */
[----:B------:R-:W-:Y:S01]  /*4300*/  ULDC.64 UR6, c[0x0][0x400] ;  /* 0x0001000000067ab9 */ /* 0x000fe20000000a00 */
[----:B------:R-:W-:Y:S02]  /*4310*/  IMAD.SHL.U32 R10, R10, 0x40, RZ ;  /* 0x000000400a0a7824 */ /* 0x000fe400078e00ff */
[C---:B------:R-:W-:Y:S02]  /*4320*/  IMAD R13, R156.reuse, R9, R13 ;  /* 0x000000099c0d7224 */ /* 0x040fe400078e020d */
[----:B------:R-:W-:-:S04]  /*4330*/  IMAD.WIDE.U32 R36, R156, R8, R36 ;  /* 0x000000089c247225 */ /* 0x000fc800078e0024 */
[----:B------:R-:W-:-:S04]  /*4340*/  IMAD.WIDE.U32 R10, R12, 0x60, R10 ;  /* 0x000000600c0a7825 */ /* 0x000fc800078e000a */
[----:B------:R-:W-:Y:S01]  /*4350*/  IMAD.IADD R37, R13, 0x1, R37 ;  /* 0x000000010d257824 */ /* 0x000fe200078e0225 */
[----:B------:R-:W-:Y:S01]  /*4360*/  IADD3 R10, P3, R24, R10, RZ ;  /* 0x0000000a180a7210 */ /* 0x000fe20007f7e0ff */
[----:B------:R-:W-:Y:S02]  /*4370*/  IMAD R71, R71, 0x60, RZ ;  /* 0x0000006047477824 */ /* 0x000fe400078e02ff */
[----:B------:R-:W-:-:S03]  /*4380*/  IMAD.WIDE.U32 R14, R14, 0x60, R30 ;  /* 0x000000600e0e7825 */ /* 0x000fc600078e001e */
[----:B------:R-:W-:Y:S01]  /*4390*/  IADD3.X R11, R56, R71, R11, P3, !PT ;  /* 0x00000047380b7210 */ /* 0x000fe20001ffe40b */
[----:B------:R-:W-:Y:S02]  /*43a0*/  IMAD R77, R77, 0x60, RZ ;  /* 0x000000604d4d7824 */ /* 0x000fe400078e02ff */
[-C--:B------:R-:W-:Y:S02]  /*43b0*/  IMAD R12, R49, R8.reuse, RZ ;  /* 0x00000008310c7224 */ /* 0x080fe400078e02ff */
[----:B------:R-:W-:-:S04]  /*43c0*/  IMAD.WIDE.U32 R36, R2, R8, R36 ;  /* 0x0000000802247225 */ /* 0x000fc800078e0024 */
[----:B------:R-:W-:Y:S01]  /*43d0*/  IMAD R9, R2, R9, R12 ;  /* 0x0000000902097224 */ /* 0x000fe200078e020c */
[----:B------:R-:W-:Y:S01]  /*43e0*/  IADD3 R14, P3, R14, R36, RZ ;  /* 0x000000240e0e7210 */ /* 0x000fe20007f7e0ff */
[----:B------:R-:W-:-:S05]  /*43f0*/  IMAD.IADD R77, R77, 0x1, R15 ;  /* 0x000000014d4d7824 */ /* 0x000fca00078e020f */
[----:B------:R-:W-:Y:S02]  /*4400*/  IADD3.X R9, R77, R9, R37, P3, !PT ;  /* 0x000000094d097210 */ /* 0x000fe40001ffe425 */
[----:B------:R-:W-:-:S04]  /*4410*/  LEA R36, P3, R10, UR4, 0x1 ;  /* 0x000000040a247c11 */ /* 0x000fc8000f8608ff */
[----:B------:R-:W-:Y:S02]  /*4420*/  LEA.HI.X R37, R10, UR5, R11, 0x1, P3 ;  /* 0x000000050a257c11 */ /* 0x000fe400098f0c0b */
[----:B------:R-:W-:-:S04]  /*4430*/  LEA R40, P3, R14, UR6, 0x1 ;  /* 0x000000060e287c11 */ /* 0x000fc8000f8608ff */
[----:B------:R-:W-:Y:S01]  /*4440*/  LEA.HI.X R41, R14, UR7, R9, 0x1, P3 ;  /* 0x000000070e297c11 */ /* 0x000fe200098f0c09 */
[----:B------:R-:W5:Y:S05]  /*4450*/  LDG.E.128 R36, desc[UR44][R36.64] ;  /* 0x0000002c24247981 */ /* 0x000f6a000c1e1d00 */
[----:B------:R-:W5:Y:S03]  /*4460*/  LDG.E.128 R40, desc[UR44][R40.64] ;  /* 0x0000002c28287981 */ /* 0x000f66000c1e1d00 */
.L_x_12920:
[----:B------:R-:W-:Y:S05]  /*4470*/  BSYNC B1 ;  /* 0x0000000000017941 */ /* 0x000fea0003800000 */
.L_x_12919:
[----:B------:R-:W-:Y:S01]  /*4480*/  ULOP3.LUT UR4, UR38, 0x1, URZ, 0xfc, !UPT ;  /* 0x0000000126047892 */ /* 0x000fe2000f8efc3f */
        /* <DEDUP_REMOVED lines=35> */
.L_x_12921:
[----:B------:R-:W-:Y:S01]  /*46c0*/  IMAD R71, R153, 0x8, R148 ;  /* 0x0000000899477824 */ /* 0x000fe200078e0294 */
[----:B------:R-:W-:Y:S01]  /*46d0*/  SHF.L.U32 R86, R158, 0x1f, RZ ;  /* 0x0000001f9e567819 */ /* 0x000fe200000006ff */
[----:B------:R-:W0:Y:S01]  /*46e0*/  LDC R85, c[0x0][0x2f4] ;  /* 0x0000bd00ff557b82 */ /* 0x000e220000000800 */
[----:B------:R-:W-:Y:S02]  /*46f0*/  BSSY B1, `(.L_x_12922) ;  /* 0x0000003000017945 */ /* 0x000fe40003800000 */
[----:B------:R-:W1:Y:S02]  /*4700*/  SYNCS.PHASECHK.TRANS64.TRYWAIT P4, [R71+URZ+0x32490], R86 ;  /* 0x03249056470075a7 */ /* 0x000e64000808017f */
[----:B-1----:R-:W-:Y:S05]  /*4710*/  @!P4 BRA `(.L_x_12923) ;  /* 0x0000031c00b0c947 */ /* 0x002fea0003800000 */
.L_x_13255:
[----:B------:R-:W-:Y:S05]  /*4720*/  BSYNC B1 ;  /* 0x0000000000017941 */ /* 0x000fea0003800000 */
.L_x_12922:
[----:B------:R-:W-:Y:S01]  /*4730*/  UMOV UR4, 0xffffffff ;  /* 0xffffffff00047882 */ /* 0x000fe20000000000 */
[----:B0-----:R-:W-:Y:S02]  /*4740*/  IMAD.IADD R87, R85, 0x1, -R54 ;  /* 0x0000000155577824 */ /* 0x001fe400078e0a36 */
[----:B------:R-:W-:Y:S05]  /*4750*/  BRA.DIV UR4, `(.L_x_12924) ;  /* 0x0000031e04b47947 */ /* 0x000fea000b800000 */
[----:B------:R0:W2:Y:S04]  /*4760*/  SHFL.IDX PT, R77, R84, RZ, 0x1c1f ;  /* 0x001c1fff544d7589 */ /* 0x0000a800000e0000 */
[----:B------:R0:W3:Y:S02]  /*4770*/  SHFL.IDX PT, R76, R83, RZ, 0x1c1f ;  /* 0x001c1fff534c7589 */ /* 0x0000e400000e0000 */
.L_x_13259:
        /* <DEDUP_REMOVED lines=24> */
[----:B------:R-:W-:Y:S01]  /*4900*/  SHF.R.U64 R97, R4, 0x10, R5 ;  /* 0x0000001004617819 */ /* 0x000fe20000001205 */
[----:B--2---:R-:W-:Y:S01]  /*4910*/  IMAD.U32 R5, R8, 0x10000, RZ ;  /* 0x0001000008057824 */ /* 0x004fe200078e00ff */
[----:B------:R-:W-:Y:S01]  /*4920*/  SHF.R.U32.HI R101, RZ, 0x10, R7 ;  /* 0x00000010ff657819 */ /* 0x000fe20000011607 */
[----:B------:R-:W-:Y:S01]  /*4930*/  IMAD.U32 R105, R103, 0x10000, RZ ;  /* 0x0001000067697824 */ /* 0x000fe200078e00ff */
[----:B------:R-:W-:Y:S01]  /*4940*/  PRMT R98, R90, 0x5432, R98 ;  /* 0x000054325a627816 */ /* 0x000fe20000000062 */
[----:B------:R-:W-:Y:S01]  /*4950*/  IMAD.U32 R4, R10, 0x10000, RZ ;  /* 0x000100000a047824 */ /* 0x000fe200078e00ff */
[----:B------:R-:W-:Y:S01]  /*4960*/  SHF.R.U64 R102, R32, 0x10, R33 ;  /* 0x0000001020667819 */ /* 0x000fe20000001221 */
[----:B---3--:R-:W-:Y:S01]  /*4970*/  IMAD.U32 R32, R13, 0x10000, RZ ;  /* 0x000100000d207824 */ /* 0x008fe200078e00ff */
[----:B------:R-:W-:-:S02]  /*4980*/  SHF.R.U32.HI R107, RZ, 0x10, R35 ;  /* 0x00000010ff6b7819 */ /* 0x000fc40000011623 */
[----:B------:R-:W-:Y:S01]  /*4990*/  PRMT R97, R104, 0x5410, R97 ;  /* 0x0000541068617816 */ /* 0x000fe20000000061 */
[----:B------:R-:W-:Y:S01]  /*49a0*/  FMUL.FTZ R109, R32, R105 ;  /* 0x00000069206d7220 */ /* 0x000fe20000410000 */
[----:B------:R-:W-:Y:S01]  /*49b0*/  PRMT R101, R99, 0x5410, R101 ;  /* 0x0000541063657816 */ /* 0x000fe20000000065 */
[----:B------:R-:W-:Y:S01]  /*49c0*/  IMAD.U32 R99, R98, 0x10000, RZ ;  /* 0x0001000062637824 */ /* 0x000fe200078e00ff */
[----:B------:R-:W-:Y:S01]  /*49d0*/  SHF.R.U64 R100, R6, 0x10, R7 ;  /* 0x0000001006647819 */ /* 0x000fe20000001207 */
[----:B------:R-:W-:Y:S01]  /*49e0*/  IMAD.U32 R6, R9, 0x10000, RZ ;  /* 0x0001000009067824 */ /* 0x000fe200078e00ff */
[----:B------:R-:W-:Y:S01]  /*49f0*/  LOP3.LUT R33, R13, 0xffff0000, RZ, 0xc0, !PT ;  /* 0xffff00000d217812 */ /* 0x000fe200078ec0ff */
[----:B------:R-:W-:Y:S01]  /*4a00*/  IMAD.U32 R13, R12, 0x10000, RZ ;  /* 0x000100000c0d7824 */ /* 0x000fe200078e00ff */
[----:B------:R-:W-:Y:S01]  /*4a10*/  LOP3.LUT R104, R103, 0xffff0000, RZ, 0xc0, !PT ;  /* 0xffff000067687812 */ /* 0x000fe200078ec0ff */
[-C--:B------:R-:W-:Y:S01]  /*4a20*/  FMUL.FTZ R103, R32, R99.reuse ;  /* 0x0000006320677220 */ /* 0x080fe20000410000 */
[----:B------:R-:W-:Y:S01]  /*4a30*/  PRMT R107, R108, 0x5410, R107 ;  /* 0x000054106c6b7816 */ /* 0x000fe2000000006b */
[----:B------:R-:W-:Y:S01]  /*4a40*/  FFMA.FTZ R109, R6, R99, -R109 ;  /* 0x00000063066d7223 */ /* 0x000fe2000001086d */
[----:B------:R-:W-:Y:S01]  /*4a50*/  LOP3.LUT R7, R9, 0xffff0000, RZ, 0xc0, !PT ;  /* 0xffff000009077812 */ /* 0x000fe200078ec0ff */
[----:B------:R-:W-:Y:S01]  /*4a60*/  FMUL.FTZ R32, R33, R104 ;  /* 0x0000006821207220 */ /* 0x000fe20000410000 */
[----:B------:R-:W-:Y:S01]  /*4a70*/  LOP3.LUT R98, R98, 0xffff0000, RZ, 0xc0, !PT ;  /* 0xffff000062627812 */ /* 0x000fe200078ec0ff */
[----:B------:R-:W-:Y:S01]  /*4a80*/  IMAD.U32 R99, R107, 0x10000, RZ ;  /* 0x000100006b637824 */ /* 0x000fe200078e00ff */
[----:B------:R-:W-:Y:S01]  /*4a90*/  SHF.R.U64 R106, R34, 0x10, R35 ;  /* 0x00000010226a7819 */ /* 0x000fe20000001223 */
[----:B------:R-:W-:-:S02]  /*4aa0*/  IMAD.U32 R34, R15, 0x10000, RZ ;  /* 0x000100000f227824 */ /* 0x000fc400078e00ff */
[----:B------:R-:W-:Y:S01]  /*4ab0*/  FFMA.FTZ R103, R6, R105, R103 ;  /* 0x0000006906677223 */ /* 0x000fe20000010067 */
[----:B------:R-:W-:Y:S02]  /*4ac0*/  IMAD.U32 R6, R101, 0x10000, RZ ;  /* 0x0001000065067824 */ /* 0x000fe400078e00ff */
[-C--:B------:R-:W-:Y:S01]  /*4ad0*/  FMUL.FTZ R110, R33, R98.reuse ;  /* 0x00000062216e7220 */ /* 0x080fe20000410000 */
[----:B------:R-:W-:Y:S01]  /*4ae0*/  FFMA.FTZ R108, R7, R98, -R32 ;  /* 0x00000062076c7223 */ /* 0x000fe20000010820 */
[----:B------:R-:W-:Y:S02]  /*4af0*/  IMAD.U32 R9, R11, 0x10000, RZ ;  /* 0x000100000b097824 */ /* 0x000fe400078e00ff */
[CC--:B------:R-:W-:Y:S01]  /*4b00*/  FMUL.FTZ R32, R34.reuse, R99.reuse ;  /* 0x0000006322207220 */ /* 0x0c0fe20000410000 */
[----:B------:R-:W-:Y:S01]  /*4b10*/  LOP3.LUT R35, R15, 0xffff0000, RZ, 0xc0, !PT ;  /* 0xffff00000f237812 */ /* 0x000fe200078ec0ff */
[----:B------:R-:W-:Y:S01]  /*4b20*/  FMUL.FTZ R34, R34, R6 ;  /* 0x0000000622227220 */ /* 0x000fe20000410000 */
[----:B------:R-:W-:Y:S01]  /*4b30*/  LOP3.LUT R98, R107, 0xffff0000, RZ, 0xc0, !PT ;  /* 0xffff00006b627812 */ /* 0x000fe200078ec0ff */
[----:B------:R-:W-:Y:S01]  /*4b40*/  FFMA.FTZ R110, R7, R104, R110 ;  /* 0x00000068076e7223 */ /* 0x000fe2000001006e */
[----:B------:R-:W-:Y:S01]  /*4b50*/  PRMT R102, R92, 0x5432, R102 ;  /* 0x000054325c667816 */ /* 0x000fe20000000066 */
[----:B------:R-:W-:Y:S01]  /*4b60*/  FFMA.FTZ R104, R9, R6, -R32 ;  /* 0x0000000609687223 */ /* 0x000fe20000010820 */
[----:B------:R-:W-:Y:S01]  /*4b70*/  LOP3.LUT R32, R101, 0xffff0000, RZ, 0xc0, !PT ;  /* 0xffff000065207812 */ /* 0x000fe200078ec0ff */
[----:B------:R-:W-:Y:S01]  /*4b80*/  FFMA.FTZ R99, R9, R99, R34 ;  /* 0x0000006309637223 */ /* 0x000fe20000010022 */
[----:B------:R-:W-:Y:S01]  /*4b90*/  LOP3.LUT R11, R11, 0xffff0000, RZ, 0xc0, !PT ;  /* 0xffff00000b0b7812 */ /* 0x000fe200078ec0ff */
[----:B------:R-:W-:Y:S01]  /*4ba0*/  FMUL.FTZ R112, R35, R98 ;  /* 0x0000006223707220 */ /* 0x000fe20000410000 */
[----:B------:R-:W-:Y:S01]  /*4bb0*/  LOP3.LUT R12, R12, 0xffff0000, RZ, 0xc0, !PT ;  /* 0xffff00000c0c7812 */ /* 0x000fe200078ec0ff */
[C---:B------:R-:W-:Y:S01]  /*4bc0*/  IMAD.U32 R34, R102.reuse, 0x10000, RZ ;  /* 0x0001000066227824 */ /* 0x040fe200078e00ff */
[----:B------:R-:W-:Y:S01]  /*4bd0*/  LOP3.LUT R9, R102, 0xffff0000, RZ, 0xc0, !PT ;  /* 0xffff000066097812 */ /* 0x000fe200078ec0ff */
[----:B------:R-:W-:-:S02]  /*4be0*/  IMAD.U32 R6, R97, 0x10000, RZ ;  /* 0x0001000061067824 */ /* 0x000fc400078e00ff */
[-C--:B------:R-:W-:Y:S01]  /*4bf0*/  FMUL.FTZ R114, R35, R32.reuse ;  /* 0x0000002023727220 */ /* 0x080fe20000410000 */
[----:B------:R-:W-:Y:S01]  /*4c00*/  FFMA.FTZ R35, R11, R32, -R112 ;  /* 0x000000200b237223 */ /* 0x000fe20000010870 */
[----:B------:R-:W-:Y:S01]  /*4c10*/  LOP3.LUT R97, R97, 0xffff0000, RZ, 0xc0, !PT ;  /* 0xffff000061617812 */ /* 0x000fe200078ec0ff */
[C---:B------:R-:W-:Y:S01]  /*4c20*/  FMUL.FTZ R32, R13.reuse, R34 ;  /* 0x000000220d207220 */ /* 0x040fe20000410000 */
[----:B------:R-:W-:Y:S01]  /*4c30*/  LOP3.LUT R8, R8, 0xffff0000, RZ, 0xc0, !PT ;  /* 0xffff000008087812 */ /* 0x000fe200078ec0ff */
[----:B------:R-:W-:Y:S01]  /*4c40*/  FMUL.FTZ R13, R13, R6 ;  /* 0x000000060d0d7220 */ /* 0x000fe20000410000 */
[----:B------:R-:W-:Y:S01]  /*4c50*/  PRMT R106, R91, 0x5432, R106 ;  /* 0x000054325b6a7816 */ /* 0x000fe2000000006a */
[----:B------:R-:W-:Y:S01]  /*4c60*/  FMUL.FTZ R7, R12, R9 ;  /* 0x000000090c077220 */ /* 0x000fe20000410000 */
[----:B------:R-:W-:Y:S01]  /*4c70*/  PRMT R100, R89, 0x5432, R100 ;  /* 0x0000543259647816 */ /* 0x000fe20000000064 */
        /* <DEDUP_REMOVED lines=33> */
.L_x_12928:
[----:B------:R-:W-:Y:S05]  /*4e90*/  BSYNC B2 ;  /* 0x0000000000027941 */ /* 0x000fea0003800000 */
.L_x_12927:
[----:B------:R-:W-:Y:S01]  /*4ea0*/  ISETP.GE.AND P4, PT, R88, R85, PT ;  /* 0x000000555800720c */ /* 0x000fe20003f86270 */
[----:B--2---:R4:W-:-:S12]  /*4eb0*/  ST.E.128 desc[UR44][R74.64], R8 ;  /* 0x000000084a007985 */ /* 0x0049d8000c101d2c */
[----:B------:R-:W-:-:S05]  /*4ec0*/  @!P4 IMAD.WIDE R76, R88, 0x2, R76 ;  /* 0x00000002584cc825 */ /* 0x000fca00078e024c */
[----:B---3--:R4:W-:Y:S02]  /*4ed0*/  @!P4 ST.E.128 desc[UR44][R76.64], R12 ;  /* 0x0000000c4c00c985 */ /* 0x0089e4000c101d2c */
.L_x_12926:
[----:B------:R-:W-:Y:S05]  /*4ee0*/  BSYNC B1 ;  /* 0x0000000000017941 */ /* 0x000fea0003800000 */
.L_x_12925:
[----:B------:R-:W-:-:S03]  /*4ef0*/  UMOV UR4, 0xffffffff ;  /* 0xffffffff00047882 */ /* 0x000fc60000000000 */
[----:B------:R-:W-:Y:S05]  /*4f00*/  BRA.DIV UR4, `(.L_x_12929) ;  /* 0x0000031a04147947 */ /* 0x000fea000b800000 */
[----:B------:R0:W0:Y:S04]  /*4f10*/  SHFL.IDX PT, R33, R84, 0x1, 0x1c1f ;  /* 0x003c1f0054217f89 */ /* 0x00002800000e0000 */
[----:B----4-:R4:W0:Y:S02]  /*4f20*/  SHFL.IDX PT, R14, R83, 0x1, 0x1c1f ;  /* 0x003c1f00530e7f89 */ /* 0x01082400000e0000 */
.L_x_13263:
[----:B------:R-:W-:-:S13]  /*4f30*/  ISETP.GE.OR P4, PT, R166, R82, P1 ;  /* 0x00000052a600720c */ /* 0x000fda0000f86670 */
[----:B------:R-:W-:Y:S05]  /*4f40*/  @P4 BRA `(.L_x_12910) ;  /* 0x0000000800f04947 */ /* 0x000fea0003800000 */
[----:B------:R-:W-:Y:S01]  /*4f50*/  SEL R87, R54, R87, !P0 ;  /* 0x0000005736577207 */ /* 0x000fe20004000000 */
[----:B------:R-:W-:Y:S01]  /*4f60*/  BSSY B1, `(.L_x_12930) ;  /* 0x000006d000017945 */ /* 0x000fe20003800000 */
[C---:B0-----:R-:W-:Y:S02]  /*4f70*/  LEA R12, P4, R60.reuse, R14, 0x1 ;  /* 0x0000000e3c0c7211 */ /* 0x041fe400078808ff */
[----:B------:R-:W-:Y:S02]  /*4f80*/  SHF.R.S32.HI R4, RZ, 0x1f, R87 ;  /* 0x0000001fff047819 */ /* 0x000fe40000011457 */
[----:B------:R-:W-:Y:S02]  /*4f90*/  LEA.HI.X R13, R60, R33, R61, 0x1, P4 ;  /* 0x000000213c0d7211 */ /* 0x000fe400020f0c3d */
        /* <DEDUP_REMOVED lines=10> */
[----:B------:R-:W0:Y:S04]  /*5040*/  LDS.128 R4, [R5+0x1c400] ;  /* 0x01c4000005047984 */ /* 0x000e280000000c00 */
[----:B------:R-:W0:Y:S01]  /*5050*/  LDS.128 R8, [R8+0x1c400] ;  /* 0x01c4000008087984 */ /* 0x000e220000000c00 */
[----:B------:R-:W-:Y:S05]  /*5060*/  @P2 BRA `(.L_x_12931) ;  /* 0x0000000400702947 */ /* 0x000fea0003800000 */
[--C-:B------:R-:W-:Y:S01]  /*5070*/  SHF.R.U64 R84, R40, 0x10, R41.reuse ;  /* 0x0000001028547819 */ /* 0x100fe20000001229 */
[----:B0-----:R-:W-:Y:S01]  /*5080*/  IMAD.U32 R15, R5, 0x10000, RZ ;  /* 0x00010000050f7824 */ /* 0x001fe200078e00ff */
[----:B------:R-:W-:Y:S01]  /*5090*/  SHF.R.U32.HI R41, RZ, 0x10, R41 ;  /* 0x00000010ff297819 */ /* 0x000fe20000011629 */
[----:B------:R-:W-:Y:S01]  /*50a0*/  IMAD.U32 R35, R8, 0x10000, RZ ;  /* 0x0001000008237824 */ /* 0x000fe200078e00ff */
[----:B--2---:R-:W-:Y:S02]  /*50b0*/  SHF.R.U32.HI R77, RZ, 0x10, R37 ;  /* 0x00000010ff4d7819 */ /* 0x004fe40000011625 */
[----:B------:R-:W-:Y:S02]  /*50c0*/  SHF.R.U64 R74, R38, 0x10, R39 ;  /* 0x00000010264a7819 */ /* 0x000fe40000001227 */
[----:B------:R-:W-:Y:S02]  /*50d0*/  PRMT R96, R96, 0x5410, R41 ;  /* 0x0000541060607816 */ /* 0x000fe40000000029 */
[----:B------:R-:W-:-:S02]  /*50e0*/  PRMT R92, R92, 0x5410, R77 ;  /* 0x000054105c5c7816 */ /* 0x000fc4000000004d */
[----:B------:R-:W-:Y:S01]  /*50f0*/  SHF.R.U64 R88, R36, 0x10, R37 ;  /* 0x0000001024587819 */ /* 0x000fe20000001225 */
[----:B------:R-:W-:Y:S01]  /*5100*/  IMAD.U32 R37, R9, 0x10000, RZ ;  /* 0x0001000009257824 */ /* 0x000fe200078e00ff */
[--C-:B---3--:R-:W-:Y:S01]  /*5110*/  SHF.R.U64 R76, R42, 0x10, R43.reuse ;  /* 0x000000102a4c7819 */ /* 0x108fe2000000122b */
[----:B------:R-:W-:Y:S01]  /*5120*/  IMAD.U32 R42, R92, 0x10000, RZ ;  /* 0x000100005c2a7824 */ /* 0x000fe200078e00ff */
[----:B------:R-:W-:Y:S01]  /*5130*/  PRMT R89, R89, 0x5410, R74 ;  /* 0x0000541059597816 */ /* 0x000fe2000000004a */
[----:B------:R-:W-:Y:S01]  /*5140*/  IMAD.U32 R74, R96, 0x10000, RZ ;  /* 0x00010000604a7824 */ /* 0x000fe200078e00ff */
[----:B------:R-:W-:Y:S02]  /*5150*/  SHF.R.U32.HI R43, RZ, 0x10, R43 ;  /* 0x00000010ff2b7819 */ /* 0x000fe4000001162b */
[----:B------:R-:W-:Y:S01]  /*5160*/  SHF.R.U32.HI R75, RZ, 0x10, R39 ;  /* 0x00000010ff4b7819 */ /* 0x000fe20000011627 */
[----:B------:R-:W-:Y:S01]  /*5170*/  IMAD.U32 R39, R11, 0x10000, RZ ;  /* 0x000100000b277824 */ /* 0x000fe200078e00ff */
[----:B------:R-:W-:-:S02]  /*5180*/  LOP3.LUT R38, R9, 0xffff0000, RZ, 0xc0, !PT ;  /* 0xffff000009267812 */ /* 0x000fc400078ec0ff */
[----:B------:R-:W-:Y:S01]  /*5190*/  PRMT R93, R93, 0x5410, R76 ;  /* 0x000054105d5d7816 */ /* 0x000fe2000000004c */
[----:B------:R-:W-:Y:S01]  /*51a0*/  FMUL.FTZ R76, R37, R74 ;  /* 0x0000004a254c7220 */ /* 0x000fe20000410000 */
[----:B------:R-:W-:Y:S02]  /*51b0*/  LOP3.LUT R41, R96, 0xffff0000, RZ, 0xc0, !PT ;  /* 0xffff000060297812 */ /* 0x000fe400078ec0ff */
[----:B------:R-:W-:Y:S01]  /*51c0*/  PRMT R95, R95, 0x5410, R84 ;  /* 0x000054105f5f7816 */ /* 0x000fe20000000054 */
[-C--:B------:R-:W-:Y:S01]  /*51d0*/  FMUL.FTZ R84, R37, R42.reuse ;  /* 0x0000002a25547220 */ /* 0x080fe20000410000 */
[----:B------:R-:W-:Y:S01]  /*51e0*/  PRMT R94, R94, 0x5410, R43 ;  /* 0x000054105e5e7816 */ /* 0x000fe2000000002b */
[----:B------:R-:W-:Y:S01]  /*51f0*/  FFMA.FTZ R76, R15, R42, -R76 ;  /* 0x0000002a0f4c7223 */ /* 0x000fe2000001084c */
[----:B------:R-:W-:Y:S01]  /*5200*/  PRMT R90, R90, 0x5410, R75 ;  /* 0x000054105a5a7816 */ /* 0x000fe2000000004b */
[----:B------:R-:W-:Y:S01]  /*5210*/  FMUL.FTZ R43, R38, R41 ;  /* 0x00000029262b7220 */ /* 0x000fe20000410000 */
[----:B------:R-:W-:Y:S01]  /*5220*/  LOP3.LUT R34, R5, 0xffff0000, RZ, 0xc0, !PT ;  /* 0xffff000005227812 */ /* 0x000fe200078ec0ff */
[----:B------:R-:W-:Y:S01]  /*5230*/  IMAD.U32 R42, R94, 0x10000, RZ ;  /* 0x000100005e2a7824 */ /* 0x000fe200078e00ff */
[----:B------:R-:W-:Y:S01]  /*5240*/  LOP3.LUT R37, R92, 0xffff0000, RZ, 0xc0, !PT ;  /* 0xffff00005c257812 */ /* 0x000fe200078ec0ff */
[----:B------:R-:W-:Y:S01]  /*5250*/  FFMA.FTZ R84, R15, R74, R84 ;  /* 0x0000004a0f547223 */ /* 0x000fe20000010054 */
[----:B------:R-:W-:Y:S01]  /*5260*/  IMAD.U32 R15, R90, 0x10000, RZ ;  /* 0x000100005a0f7824 */ /* 0x000fe200078e00ff */
[----:B------:R-:W-:Y:S01]  /*5270*/  LOP3.LUT R40, R11, 0xffff0000, RZ, 0xc0, !PT ;  /* 0xffff00000b287812 */ /* 0x000fe200078ec0ff */
[----:B------:R-:W-:-:S02]  /*5280*/  IMAD.U32 R5, R4, 0x10000, RZ ;  /* 0x0001000004057824 */ /* 0x000fc400078e00ff */
[-C--:B------:R-:W-:Y:S01]  /*5290*/  FMUL.FTZ R75, R38, R37.reuse ;  /* 0x00000025264b7220 */ /* 0x080fe20000410000 */
[----:B------:R-:W-:Y:S01]  /*52a0*/  FFMA.FTZ R43, R34, R37, -R43 ;  /* 0x00000025222b7223 */ /* 0x000fe2000001082b */
[----:B------:R-:W-:Y:S01]  /*52b0*/  LOP3.LUT R94, R94, 0xffff0000, RZ, 0xc0, !PT ;  /* 0xffff00005e5e7812 */ /* 0x000fe200078ec0ff */
[----:B------:R-:W-:Y:S01]  /*52c0*/  FMUL.FTZ R37, R39, R42 ;  /* 0x0000002a27257220 */ /* 0x000fe20000410000 */
[----:B------:R-:W-:Y:S01]  /*52d0*/  LOP3.LUT R36, R8, 0xffff0000, RZ, 0xc0, !PT ;  /* 0xffff000008247812 */ /* 0x000fe200078ec0ff */
[----:B------:R-:W-:Y:S01]  /*52e0*/  IMAD.U32 R8, R7, 0x10000, RZ ;  /* 0x0001000007087824 */ /* 0x000fe200078e00ff */
[----:B------:R-:W-:Y:S01]  /*52f0*/  PRMT R91, R91, 0x5410, R88 ;  /* 0x000054105b5b7816 */ /* 0x000fe20000000058 */
[----:B------:R-:W-:Y:S01]  /*5300*/  FMUL.FTZ R39, R39, R15 ;  /* 0x0000000f27277220 */ /* 0x000fe20000410000 */
[----:B------:R-:W-:Y:S01]  /*5310*/  LOP3.LUT R90, R90, 0xffff0000, RZ, 0xc0, !PT ;  /* 0xffff00005a5a7812 */ /* 0x000fe200078ec0ff */
[----:B------:R-:W-:Y:S01]  /*5320*/  FFMA.FTZ R75, R34, R41, R75 ;  /* 0x00000029224b7223 */ /* 0x000fe2000001004b */
[----:B------:R-:W-:Y:S01]  /*5330*/  LOP3.LUT R9, R7, 0xffff0000, RZ, 0xc0, !PT ;  /* 0xffff000007097812 */ /* 0x000fe200078ec0ff */
[----:B------:R-:W-:Y:S01]  /*5340*/  FMUL.FTZ R38, R40, R94 ;  /* 0x0000005e28267220 */ /* 0x000fe20000410000 */
[C---:B------:R-:W-:Y:S01]  /*5350*/  FFMA.FTZ R37, R8.reuse, R15, -R37 ;  /* 0x0000000f08257223 */ /* 0x040fe20000010825 */
[----:B------:R-:W-:Y:S01]  /*5360*/  FFMA.FTZ R39, R8, R42, R39 ;  /* 0x0000002a08277223 */ /* 0x000fe20000010027 */
[----:B------:R-:W-:-:S02]  /*5370*/  IMAD.U32 R34, R95, 0x10000, RZ ;  /* 0x000100005f227824 */ /* 0x000fc400078e00ff */
[-C--:B------:R-:W-:Y:S01]  /*5380*/  FMUL.FTZ R40, R40, R90.reuse ;  /* 0x0000005a28287220 */ /* 0x080fe20000410000 */
[----:B------:R-:W-:Y:S02]  /*5390*/  IMAD.U32 R8, R91, 0x10000, RZ ;  /* 0x000100005b087824 */ /* 0x000fe400078e00ff */
[----:B------:R-:W-:Y:S01]  /*53a0*/  FFMA.FTZ R90, R9, R90, -R38 ;  /* 0x0000005a095a7223 */ /* 0x000fe20000010826 */
[----:B------:R-:W-:Y:S01]  /*53b0*/  FMUL.FTZ R38, R35, R34 ;  /* 0x0000002223267220 */ /* 0x000fe20000410000 */
[----:B------:R-:W-:Y:S01]  /*53c0*/  LOP3.LUT R95, R95, 0xffff0000, RZ, 0xc0, !PT ;  /* 0xffff00005f5f7812 */ /* 0x000fe200078ec0ff */
[----:B------:R-:W-:Y:S01]  /*53d0*/  FMUL.FTZ R35, R35, R8 ;  /* 0x0000000823237220 */ /* 0x000fe20000410000 */
[----:B------:R-:W-:Y:S01]  /*53e0*/  LOP3.LUT R91, R91, 0xffff0000, RZ, 0xc0, !PT ;  /* 0xffff00005b5b7812 */ /* 0x000fe200078ec0ff */
[----:B------:R-:W-:Y:S01]  /*53f0*/  FFMA.FTZ R40, R9, R94, R40 ;  /* 0x0000005e09287223 */ /* 0x000fe20000010028 */
[----:B------:R-:W-:Y:S01]  /*5400*/  LOP3.LUT R4, R4, 0xffff0000, RZ, 0xc0, !PT ;  /* 0xffff000004047812 */ /* 0x000fe200078ec0ff */
[----:B------:R-:W-:Y:S01]  /*5410*/  FFMA.FTZ R35, R5, R34, R35 ;  /* 0x0000002205237223 */ /* 0x000fe20000010023 */
[----:B------:R-:W-:-:S02]  /*5420*/  IMAD.U32 R11, R10, 0x10000, RZ ;  /* 0x000100000a0b7824 */ /* 0x000fc400078e00ff */
[----:B------:R-:W-:Y:S01]  /*5430*/  FMUL.FTZ R9, R36, R95 ;  /* 0x0000005f24097220 */ /* 0x000fe20000410000 */
[----:B------:R-:W-:Y:S01]  /*5440*/  FFMA.FTZ R38, R5, R8, -R38 ;  /* 0x0000000805267223 */ /* 0x000fe20000010826 */
[----:B------:R-:W-:Y:S01]  /*5450*/  IMAD.U32 R34, R93, 0x10000, RZ ;  /* 0x000100005d227824 */ /* 0x000fe200078e00ff */
[----:B------:R-:W-:Y:S01]  /*5460*/  LOP3.LUT R10, R10, 0xffff0000, RZ, 0xc0, !PT ;  /* 0xffff00000a0a7812 */ /* 0x000fe200078ec0ff */
[-C--:B------:R-:W-:Y:S01]  /*5470*/  FMUL.FTZ R5, R36, R91.reuse ;  /* 0x0000005b24057220 */ /* 0x080fe20000410000 */
[----:B------:R-:W-:Y:S01]  /*5480*/  IMAD.U32 R8, R89, 0x10000, RZ ;  /* 0x0001000059087824 */ /* 0x000fe200078e00ff */
[----:B------:R-:W-:Y:S01]  /*5490*/  LOP3.LUT R93, R93, 0xffff0000, RZ, 0xc0, !PT ;  /* 0xffff00005d5d7812 */ /* 0x000fe200078ec0ff */
[----:B------:R-:W-:Y:S01]  /*54a0*/  FFMA.FTZ R9, R4, R91, -R9 ;  /* 0x0000005b04097223 */ /* 0x000fe20000010809 */
[----:B------:R-:W-:Y:S01]  /*54b0*/  LOP3.LUT R89, R89, 0xffff0000, RZ, 0xc0, !PT ;  /* 0xffff000059597812 */ /* 0x000fe200078ec0ff */
        /* <DEDUP_REMOVED lines=21> */
[----:B------:R-:W-:Y:S01]  /*5610*/  F2FP.BF16.F32.PACK_AB R7, R90, R37 ;  /* 0x000000255a07723e */ /* 0x000fe200000010ff */
[----:B------:R-:W-:-:S07]  /*5620*/  IMAD.MOV.U32 R11, RZ, RZ, R39 ;  /* 0x000000ffff0b7224 */ /* 0x000fce00078e0027 */
.L_x_12931:
[----:B------:R-:W-:Y:S05]  /*5630*/  BSYNC B1 ;  /* 0x0000000000017941 */ /* 0x000fea0003800000 */
.L_x_12930:
[----:B0-----:R0:W-:Y:S01]  /*5640*/  ST.E.128 desc[UR44][R12.64], R4 ;  /* 0x000000040c007985 */ /* 0x0011e2000c101d2c */
[----:B------:R-:W-:Y:S01]  /*5650*/  ISETP.GE.AND P2, PT, R32, R85, PT ;  /* 0x000000552000720c */ /* 0x000fe20003f46270 */
[----:B------:R-:W-:-:S12]  /*5660*/  IMAD.MOV.U32 R15, RZ, RZ, R33 ;  /* 0x000000ffff0f7224 */ /* 0x000fd800078e0021 */
[----:B------:R-:W-:Y:S05]  /*5670*/  @P2 BRA `(.L_x_12910) ;  /* 0x0000000400242947 */ /* 0x000fea0003800000 */
[----:B------:R-:W-:-:S05]  /*5680*/  IMAD.WIDE R32, R32, 0x2, R14 ;  /* 0x0000000220207825 */ /* 0x000fca00078e020e */
[----:B------:R0:W-:Y:S01]  /*5690*/  ST.E.128 desc[UR44][R32.64], R8 ;  /* 0x0000000820007985 */ /* 0x0001e2000c101d2c */
[----:B------:R-:W-:Y:S05]  /*56a0*/  BRA `(.L_x_12910) ;  /* 0x0000000400187947 */ /* 0x000fea0003800000 */
.L_x_12891:
[----:B------:R-:W-:-:S04]  /*56b0*/  ULOP3.LUT UR4, UR38, 0x1, URZ, 0xfc, !UPT ;  /* 0x0000000126047892 */ /* 0x000fc8000f8efc3f */
[----:B------:R-:W-:-:S06]  /*56c0*/  UISETP.NE.AND UP0, UPT, UR4, 0x3, UPT ;  /* 0x000000030400788c */ /* 0x000fcc000bf05270 */
[----:B------:R-:W-:-:S13]  /*56d0*/  PLOP3.LUT P3, PT, PT, PT, UP0, 0x80, 0x0 ;  /* 0x000000000000781c */ /* 0x000fda0003f6f008 */
[----:B------:R-:W-:Y:S05]  /*56e0*/  @!P3 BRA `(.L_x_12932) ;  /* 0x000000000004b947 */ /* 0x000fea0003800000 */
[----:B------:R-:W-:Y:S01]  /*56f0*/  BPT.TRAP 0x1 ;  /* 0x000000040000795c */ /* 0x000fe20000300000 */
.L_x_12932:
[----:B------:R-:W-:Y:S01]  /*5700*/  IMAD R71, R153, 0x8, R148 ;  /* 0x0000000899477824 */ /* 0x000fe200078e0294 */
[----:B------:R-:W-:Y:S01]  /*5710*/  SHF.L.U32 R86, R158, 0x1f, RZ ;  /* 0x0000001f9e567819 */ /* 0x000fe200000006ff */
[----:B------:R-:W-:Y:S01]  /*5720*/  BSSY B1, `(.L_x_12933) ;  /* 0x0000004000017945 */ /* 0x000fe20003800000 */
[----:B------:R-:W-:Y:S02]  /*5730*/  SHF.R.S32.HI R80, RZ, 0x1f, R79 ;  /* 0x0000001fff507819 */ /* 0x000fe4000001144f */
[----:B------:R-:W0:Y:S02]  /*5740*/  SYNCS.PHASECHK.TRANS64.TRYWAIT P2, [R71+URZ+0x32490], R86 ;  /* 0x03249056470075a7 */ /* 0x000e24000804017f */
[----:B0-----:R-:W-:Y:S05]  /*5750*/  @!P2 BRA `(.L_x_12934) ;  /* 0x000003100048a947 */ /* 0x001fea0003800000 */
.L_x_13264:
[----:B------:R-:W-:Y:S05]  /*5760*/  BSYNC B1 ;  /* 0x0000000000017941 */ /* 0x000fea0003800000 */
.L_x_12933:
        /* <DEDUP_REMOVED lines=27> */
.L_x_13268:
        /* <DEDUP_REMOVED lines=13> */
.L_x_12937:
[----:B------:R-:W-:Y:S05]  /*59f0*/  BSYNC B1 ;  /* 0x0000000000017941 */ /* 0x000fea0003800000 */
.L_x_12936:
[----:B------:R-:W-:-:S03]  /*5a00*/  UMOV UR4, 0xffffffff ;  /* 0xffffffff00047882 */ /* 0x000fc60000000000 */
[----:B------:R-:W-:Y:S05]  /*5a10*/  BRA.DIV UR4, `(.L_x_12938) ;  /* 0x0000030e04f47947 */ /* 0x000fea000b800000 */
[----:B--2-4-:R2:W4:Y:S04]  /*5a20*/  SHFL.IDX PT, R5, R9, 0x1, 0x1c1f ;  /* 0x003c1f0009057f89 */ /* 0x01452800000e0000 */
[----:B---3--:R2:W3:Y:S02]  /*5a30*/  SHFL.IDX PT, R14, R8, 0x1, 0x1c1f ;  /* 0x003c1f00080e7f89 */ /* 0x0084e400000e0000 */
.L_x_13272:
        /* <DEDUP_REMOVED lines=13> */
.L_x_12910:
[----:B------:R-:W-:Y:S05]  /*5b10*/  BSYNC B0 ;  /* 0x0000000000007941 */ /* 0x000fea0003800000 */
.L_x_12890:
        /* <DEDUP_REMOVED lines=9> */
[----:B0-----:R-:W-:-:S02]  /*5bb0*/  SHF.R.U32.HI R5, RZ, 0x7, R4 ;  /* 0x00000007ff057819 */ /* 0x001fc40000011604 */
[----:B------:R-:W-:-:S03]  /*5bc0*/  LOP3.LUT P2, RZ, R4, 0x7f, RZ, 0xc0, !PT ;  /* 0x0000007f04ff7812 */ /* 0x000fc6000784c0ff */
[----:B--2---:R-:W-:-:S10]  /*5bd0*/  VIADD R8, R5, 0x8 ;  /* 0x0000000805087836 */ /* 0x004fd40000000000 */
[----:B------:R-:W-:-:S05]  /*5be0*/  @!P2 VIADD R4, R71, 0x324a0 ;  /* 0x000324a04704a836 */ /* 0x000fca0000000000 */
[----:B------:R-:W-:Y:S01]  /*5bf0*/  @!P2 PRMT R4, RZ, 0x654, R4 ;  /* 0x00000654ff04a816 */ /* 0x000fe20000000004 */
[----:B-1----:R0:W-:Y:S06]  /*5c00*/  BAR.SYNC.DEFER_BLOCKING R8, 0x80 ;  /* 0x000200080000751d */ /* 0x0021ec0000010000 */
[----:B------:R0:W-:Y:S01]  /*5c10*/  @!P2 SYNCS.ARRIVE.TRANS64.RED.A1T0 RZ, [R4+URZ], RZ ;  /* 0x000000ff04ffa9a7 */ /* 0x0001e2000810043f */
[----:B------:R-:W-:Y:S05]  /*5c20*/  @!P3 BRA `(.L_x_12940) ;  /* 0x000000000004b947 */ /* 0x000fea0003800000 */
[----:B------:R-:W-:Y:S01]  /*5c30*/  BPT.TRAP 0x1 ;  /* 0x000000040000795c */ /* 0x000fe20000300000 */
.L_x_12940:
[----:B------:R-:W-:Y:S05]  /*5c40*/  BSYNC B0 ;  /* 0x0000000000007941 */ /* 0x000fea0003800000 */
.L_x_12939:
[----:B------:R-:W1:Y:S01]  /*5c50*/  SYNCS.PHASECHK.TRANS64.TRYWAIT P3, [R71+URZ+0x324b0], R86 ;  /* 0x0324b056470075a7 */ /* 0x000e62000806017f */
[----:B------:R-:W-:Y:S04]  /*5c60*/  BSSY B0, `(.L_x_12941) ;  /* 0x0000002000007945 */ /* 0x000fe80003800000 */
[----:B-1----:R-:W-:Y:S05]  /*5c70*/  @!P3 BRA `(.L_x_12942) ;  /* 0x0000030c00a4b947 */ /* 0x002fea0003800000 */
.L_x_13273:
[----:B------:R-:W-:Y:S05]  /*5c80*/  BSYNC B0 ;  /* 0x0000000000007941 */ /* 0x000fea0003800000 */
.L_x_12941:
[----:B------:R-:W-:Y:S01]  /*5c90*/  ULDC.64 UR4, c[0x0][0x328] ;  /* 0x0000ca0000047ab9 */ /* 0x000fe20000000a00 */
[----:B------:R-:W-:Y:S01]  /*5ca0*/  IMAD.IADD R82, R82, 0x1, -R156 ;  /* 0x0000000152527824 */ /* 0x000fe200078e0a9c */
        /* <DEDUP_REMOVED lines=24> */
[----:B------:R0:W4:Y:S08]  /*5e30*/  SHFL.IDX PT, R39, R37, RZ, 0x1c1f ;  /* 0x001c1fff25277589 */ /* 0x00013000000e0000 */
[----:B0-----:R-:W-:Y:S05]  /*5e40*/  @!P3 BRA `(.L_x_12944) ;  /* 0x0000000000a4b947 */ /* 0x001fea0003800000 */
[----:B------:R-:W-:Y:S02]  /*5e50*/  ISETP.NE.AND P5, PT, R64, RZ, PT ;  /* 0x000000ff4000720c */ /* 0x000fe40003fa5270 */
[----:B------:R-:W-:Y:S02]  /*5e60*/  ISETP.NE.AND P4, PT, R65, RZ, PT ;  /* 0x000000ff4100720c */ /* 0x000fe40003f85270 */
[----:B------:R-:W-:-:S09]  /*5e70*/  PRMT R9, R50, 0x8880, RZ ;  /* 0x0000888032097816 */ /* 0x000fd200000000ff */
[----:B------:R-:W0:Y:S01]  /*5e80*/  @P5 LDS.128 R4, [R38] ;  /* 0x0000000026045984 */ /* 0x000e220000000c00 */
[----:B--2---:R-:W-:-:S04]  /*5e90*/  @P5 LEA R10, P3, R22, R41, 0x1 ;  /* 0x00000029160a5211 */ /* 0x004fc800078608ff */
[----:B----4-:R-:W-:Y:S02]  /*5ea0*/  @P5 LEA.HI.X R11, R22, R39, R23, 0x1, P3 ;  /* 0x00000027160b5211 */ /* 0x010fe400018f0c17 */
[----:B------:R-:W-:-:S04]  /*5eb0*/  @P4 LEA R34, P3, R152, R41, 0x1 ;  /* 0x0000002998224211 */ /* 0x000fc800078608ff */
[----:B------:R-:W-:Y:S02]  /*5ec0*/  @P4 LEA.HI.X R35, R152, R39, R157, 0x1, P3 ;  /* 0x0000002798234211 */ /* 0x000fe400018f0c9d */
[----:B------:R-:W-:-:S13]  /*5ed0*/  ISETP.NE.AND P3, PT, R66, RZ, PT ;  /* 0x000000ff4200720c */ /* 0x000fda0003f65270 */
[----:B------:R-:W-:-:S04]  /*5ee0*/  @P3 LEA R12, P6, R163, R41, 0x1 ;  /* 0x00000029a30c3211 */ /* 0x000fc800078c08ff */
[----:B------:R-:W-:Y:S01]  /*5ef0*/  @P3 LEA.HI.X R13, R163, R39, R185, 0x1, P6 ;  /* 0x00000027a30d3211 */ /* 0x000fe200030f0cb9 */
[----:B0-----:R-:W-:Y:S01]  /*5f00*/  @P5 ST.E.128 desc[UR44][R10.64], R4 ;  /* 0x000000040a005985 */ /* 0x001fe2000c101d2c */
[----:B------:R-:W-:-:S03]  /*5f10*/  ISETP.NE.AND P5, PT, R67, RZ, PT ;  /* 0x000000ff4300720c */ /* 0x000fc60003fa5270 */
[----:B------:R-:W0:Y:S10]  /*5f20*/  @P4 LDS.128 R4, [R40] ;  /* 0x0000000028044984 */ /* 0x000e340000000c00 */
[----:B---3--:R-:W-:-:S04]  /*5f30*/  @P5 LEA R14, P6, R162, R41, 0x1 ;  /* 0x00000029a20e5211 */ /* 0x008fc800078c08ff */
[----:B------:R-:W-:Y:S01]  /*5f40*/  @P5 LEA.HI.X R15, R162, R39, R184, 0x1, P6 ;  /* 0x00000027a20f5211 */ /* 0x000fe200030f0cb8 */
[----:B0-----:R-:W-:Y:S01]  /*5f50*/  @P4 ST.E.128 desc[UR44][R34.64], R4 ;  /* 0x0000000422004985 */ /* 0x001fe2000c101d2c */
        /* <DEDUP_REMOVED lines=24> */
.L_x_12944:
[----:B------:R-:W-:Y:S05]  /*60e0*/  BSYNC B0 ;  /* 0x0000000000007941 */ /* 0x000fea0003800000 */
.L_x_12943:
[----:B------:R-:W-:Y:S01]  /*60f0*/  ISETP.GE.AND P3, PT, R82, 0x41, PT ;  /* 0x000000415200780c */ /* 0x000fe20003f66270 */
[----:B------:R-:W0:Y:S01]  /*6100*/  SHFL.IDX PT, R37, R37, 0x1, 0x1c1f ;  /* 0x003c1f0025257f89 */ /* 0x000e2200000e0000 */
[----:B------:R-:W-:Y:S03]  /*6110*/  BSSY B0, `(.L_x_12945) ;  /* 0x000002c000007945 */ /* 0x000fe60003800000 */
[----:B------:R0:W0:Y:S08]  /*6120*/  SHFL.IDX PT, R9, R36, 0x1, 0x1c1f ;  /* 0x003c1f0024097f89 */ /* 0x00003000000e0000 */
[----:B------:R-:W-:Y:S05]  /*6130*/  @!P3 BRA `(.L_x_12946) ;  /* 0x0000000000a4b947 */ /* 0x000fea0003800000 */
[----:B------:R-:W-:Y:S02]  /*6140*/  ISETP.NE.AND P5, PT, R64, RZ, PT ;  /* 0x000000ff4000720c */ /* 0x000fe40003fa5270 */
[----:B------:R-:W-:-:S11]  /*6150*/  ISETP.NE.AND P4, PT, R65, RZ, PT ;  /* 0x000000ff4100720c */ /* 0x000fd60003f85270 */
[----:B0-----:R-:W0:Y:S01]  /*6160*/  @P5 LDS.128 R4, [R38+0x2000] ;  /* 0x0020000026045984 */ /* 0x001e220000000c00 */
[----:B------:R-:W-:-:S04]  /*6170*/  @P5 LEA R32, P3, R22, R9, 0x1 ;  /* 0x0000000916205211 */ /* 0x000fc800078608ff */
[----:B------:R-:W-:Y:S02]  /*6180*/  @P5 LEA.HI.X R33, R22, R37, R23, 0x1, P3 ;  /* 0x0000002516215211 */ /* 0x000fe400018f0c17 */
[----:B------:R-:W-:-:S04]  /*6190*/  @P4 LEA R34, P3, R152, R9, 0x1 ;  /* 0x0000000998224211 */ /* 0x000fc800078608ff */
[----:B------:R-:W-:Y:S02]  /*61a0*/  @P4 LEA.HI.X R35, R152, R37, R157, 0x1, P3 ;  /* 0x0000002598234211 */ /* 0x000fe400018f0c9d */
[----:B------:R-:W-:-:S13]  /*61b0*/  ISETP.NE.AND P3, PT, R66, RZ, PT ;  /* 0x000000ff4200720c */ /* 0x000fda0003f65270 */
        /* <DEDUP_REMOVED lines=14> */
[----:B------:R-:W3:Y:S10]  /*62a0*/  @P5 LDS.128 R4, [R40+0x5000] ;  /* 0x0050000028045984 */ /* 0x000ef40000000c00 */
[----:B------:R-:W-:-:S04]  /*62b0*/  @P3 LEA R32, P6, R160, R9, 0x1 ;  /* 0x00000009a0203211 */ /* 0x000fc800078c08ff */
[----:B------:R-:W-:Y:S02]  /*62c0*/  @P3 LEA.HI.X R33, R160, R37, R182, 0x1, P6 ;  /* 0x00000025a0213211 */ /* 0x000fe400030f0cb6 */
[----:B0-----:R-:W-:Y:S01]  /*62d0*/  PRMT R10, R50, 0x8880, RZ ;  /* 0x00008880320a7816 */ /* 0x001fe200000000ff */
[----:B---3--:R-:W-:Y:S01]  /*62e0*/  @P5 ST.E.128 desc[UR44][R12.64], R4 ;  /* 0x000000040c005985 */ /* 0x008fe2000c101d2c */
        /* <DEDUP_REMOVED lines=14> */
.L_x_12946:
[----:B------:R-:W-:Y:S05]  /*63d0*/  BSYNC B0 ;  /* 0x0000000000007941 */ /* 0x000fea0003800000 */
.L_x_12945:
        /* <DEDUP_REMOVED lines=13> */
[----:B0-----:R-:W-:Y:S02]  /*64b0*/  SEL R5, RZ, 0x1, P2 ;  /* 0x00000001ff057807 */ /* 0x001fe40001000000 */
[----:B------:R-:W-:Y:S02]  /*64c0*/  SEL R153, R153, RZ, P2 ;  /* 0x000000ff99997207 */ /* 0x000fe40001000000 */
[----:B------:R-:W-:Y:S01]  /*64d0*/  LOP3.LUT R158, R158, R5, RZ, 0x3c, !PT ;  /* 0x000000059e9e7212 */ /* 0x000fe200078e3cff */
[----:B-1----:R-:W-:Y:S06]  /*64e0*/  @P3 BRA `(.L_x_12947) ;  /* 0xffffffc000183947 */ /* 0x002fec000383ffff */
[----:B------:R-:W0:Y:S01]  /*64f0*/  S2R R4, SR_TID.X ;  /* 0x0000000000047919 */ /* 0x000e220000002100 */
[----:B------:R-:W-:Y:S02]  /*6500*/  PLOP3.LUT P0, PT, PT, PT, PT, 0x8, 0x0 ;  /* 0x000000000000781c */ /* 0x000fe40003f0e170 */
[----:B0-----:R-:W-:-:S04]  /*6510*/  SHF.R.U32.HI R4, RZ, 0x7, R4 ;  /* 0x00000007ff047819 */ /* 0x001fc80000011604 */
[----:B------:R-:W-:-:S13]  /*6520*/  ISETP.NE.AND P3, PT, R4, 0x1, PT ;  /* 0x000000010400780c */ /* 0x000fda0003f65270 */
[----:B------:R-:W-:Y:S05]  /*6530*/  @!P3 WARPSYNC.ALL ;  /* 0x000000000000b948 */ /* 0x000fea0003800000 */
[----:B------:R-:W-:Y:S06]  /*6540*/  @!P3 BAR.ARV 0x9, 0x100 ;  /* 0x024400000000bb1d */ /* 0x000fec0000002000 */
.L_x_12885:
[----:B------:R-:W0:Y:S01]  /*6550*/  S2R R3, SR_SWINHI ;  /* 0x0000000000037919 */ /* 0x000e220000002f00 */
[----:B------:R-:W1:Y:S01]  /*6560*/  LDC R13, c[0x0][0x448] ;  /* 0x00011200ff0d7b82 */ /* 0x000e620000000800 */
[----:B---3--:R-:W-:Y:S02]  /*6570*/  IMAD.U32 R14, RZ, RZ, UR38 ;  /* 0x00000026ff0e7e24 */ /* 0x008fe4000f8e00ff */
[----:B------:R-:W-:Y:S01]  /*6580*/  IMAD.MOV.U32 R15, RZ, RZ, 0x80 ;  /* 0x00000080ff0f7424 */ /* 0x000fe200078e00ff */
[----:B------:R-:W-:Y:S01]  /*6590*/  STL [R1+0x50], R125 ;  /* 0x0000507d01007387 */ /* 0x000fe20000100800 */
[----:B------:R-:W-:Y:S02]  /*65a0*/  IMAD.MOV.U32 R26, RZ, RZ, 0x100 ;  /* 0x00000100ff1a7424 */ /* 0x000fe400078e00ff */
[----:B------:R-:W-:Y:S01]  /*65b0*/  IMAD.U32 R24, RZ, RZ, UR38 ;  /* 0x00000026ff187e24 */ /* 0x000fe2000f8e00ff */
[----:B------:R-:W3:Y:S01]  /*65c0*/  LDC R12, c[0x0][0xa80] ;  /* 0x0002a000ff0c7b82 */ /* 0x000ee20000000800 */
[----:B------:R-:W-:Y:S01]  /*65d0*/  IMAD.MOV.U32 R25, RZ, RZ, 0x80 ;  /* 0x00000080ff197424 */ /* 0x000fe200078e00ff */
[----:B------:R-:W-:Y:S01]  /*65e0*/  STL.64 [R1+0x28], R14 ;  /* 0x0000280e01007387 */ /* 0x000fe20000100a00 */
[----:B------:R-:W-:-:S02]  /*65f0*/  IMAD.U32 R33, RZ, RZ, UR37 ;  /* 0x00000025ff217e24 */ /* 0x000fc4000f8e00ff */
[----:B------:R-:W-:Y:S01]  /*6600*/  IMAD.U32 R72, RZ, RZ, UR37 ;  /* 0x00000025ff487e24 */ /* 0x000fe2000f8e00ff */
[----:B------:R-:W-:Y:S04]  /*6610*/  STL.64 [R1+0x30], R26 ;  /* 0x0000301a01007387 */ /* 0x000fe80000100a00 */
[----:B------:R-:W-:Y:S04]  /*6620*/  STL.128 [R1], R24 ;  /* 0x0000001801007387 */ /* 0x000fe80000100c00 */
[----:B------:R-:W-:Y:S04]  /*6630*/  STL.128 [R1+0x410], RZ ;  /* 0x000410ff01007387 */ /* 0x000fe80000100c00 */
[----:B------:R-:W-:Y:S04]  /*6640*/  STL.128 [R1+0x420], RZ ;  /* 0x000420ff01007387 */ /* 0x000fe80000100c00 */
[----:B------:R-:W-:Y:S01]  /*6650*/  STL.128 [R1+0x200], RZ ;  /* 0x000200ff01007387 */ /* 0x000fe20000100c00 */
[----:B------:R-:W-:-:S02]  /*6660*/  MOV R4, R148 ;  /* 0x0000009400047202 */ /* 0x000fc40000000f00 */
[----:B0-----:R-:W-:Y:S01]  /*6670*/  MOV R5, R3 ;  /* 0x0000000300057202 */ /* 0x001fe20000000f00 */
[----:B---3--:R-:W-:Y:S01]  /*6680*/  STL [R1+0x430], R12 ;  /* 0x0004300c01007387 */ /* 0x008fe20000100800 */
        /* <DEDUP_REMOVED lines=18> */
[----:B------:R-:W0:Y:S03]  /*67b0*/  @P1 LDC R0, c[0x0][0x44c] ;  /* 0x00011300ff001b82 */ /* 0x000e260000000800 */
[----:B------:R1:W-:Y:S04]  /*67c0*/  STL.128 [R1+0x40], R4 ;  /* 0x0000400401007387 */ /* 0x0003e80000100c00 */
        /* <DEDUP_REMOVED lines=15> */
[----:B------:R-:W-:Y:S01]  /*68c0*/  IMAD.IADD R3, R188, 0x1, R3 ;  /* 0x00000001bc037824 */ /* 0x000fe200078e0203 */
[----:B0-----:R-:W-:Y:S02]  /*68d0*/  ISETP.GE.AND P2, PT, R7, 0x1, PT ;  /* 0x000000010700780c */ /* 0x001fe40003f46270 */
        /* <DEDUP_REMOVED lines=24> */
.L_x_12948:
        /* <DEDUP_REMOVED lines=15> */
.L_x_12951:
[----:B------:R-:W-:-:S13]  /*6b50*/  ISETP.NE.AND P0, PT, R7, 0x1, PT ;  /* 0x000000010700780c */ /* 0x000fda0003f05270 */
[----:B------:R-:W0:Y:S02]  /*6b60*/  @P0 LDC.64 R4, c[0x0][0xae0] ;  /* 0x0002b800ff040b82 */ /* 0x000e240000000a00 */
[----:B0-----:R-:W-:-:S05]  /*6b70*/  @P0 IMAD.HI.U32 R4, R0, R4, RZ ;  /* 0x0000000400040227 */ /* 0x001fca00078e00ff */
[----:B------:R-:W-:-:S07]  /*6b80*/  @P0 SHF.R.U32.HI R0, RZ, R5, R4 ;  /* 0x00000005ff000219 */ /* 0x000fce0000011604 */
.L_x_12952:
[----:B------:R-:W-:Y:S05]  /*6b90*/  BSYNC B0 ;  /* 0x0000000000007941 */ /* 0x000fea0003800000 */
.L_x_12950:
[----:B------:R-:W-:-:S05]  /*6ba0*/  IMAD R3, R0, R7, R7 ;  /* 0x0000000700037224 */ /* 0x000fca00078e0207 */
[----:B------:R-:W-:-:S07]  /*6bb0*/  VIMNMX R6, R6, R3, PT ;  /* 0x0000000306067248 */ /* 0x000fce0003fe0100 */
.L_x_12949:
        /* <DEDUP_REMOVED lines=24> */
.L_x_12955:
[----:B------:R-:W-:-:S13]  /*6d40*/  ISETP.NE.AND P0, PT, R7, 0x1, PT ;  /* 0x000000010700780c */ /* 0x000fda0003f05270 */
[----:B------:R-:W0:Y:S02]  /*6d50*/  @P0 LDC.64 R4, c[0x0][0xae0] ;  /* 0x0002b800ff040b82 */ /* 0x000e240000000a00 */
[----:B0-----:R-:W-:-:S05]  /*6d60*/  @P0 IMAD.HI.U32 R4, R0, R4, RZ ;  /* 0x0000000400040227 */ /* 0x001fca00078e00ff */
[----:B------:R-:W-:-:S07]  /*6d70*/  @P0 SHF.R.U32.HI R0, RZ, R5, R4 ;  /* 0x00000005ff000219 */ /* 0x000fce0000011604 */
.L_x_12956:
[----:B------:R-:W-:Y:S05]  /*6d80*/  BSYNC B0 ;  /* 0x0000000000007941 */ /* 0x000fea0003800000 */
.L_x_12954:
[----:B------:R-:W-:-:S05]  /*6d90*/  IMAD R0, R0, R7, RZ ;  /* 0x0000000700007224 */ /* 0x000fca00078e02ff */
[----:B------:R-:W-:-:S07]  /*6da0*/  VIMNMX R3, R3, R0, !PT ;  /* 0x0000000003037248 */ /* 0x000fce0007fe0100 */
.L_x_12953:
        /* <DEDUP_REMOVED lines=14> */
[----:B------:R-:W-:Y:S02]  /*6e90*/  IADD3 R35, P1, R35, 0x78, RZ ;  /* 0x0000007823237810 */ /* 0x000fe40007f3e0ff */
[----:B------:R-:W-:Y:S01]  /*6ea0*/  IADD3 R24, P2, R24, 0x58, RZ ;  /* 0x0000005818187810 */ /* 0x000fe20007f5e0ff */
[----:B------:R-:W-:Y:S01]  /*6eb0*/  IMAD.X R16, RZ, RZ, UR36, P0 ;  /* 0x00000024ff107e24 */ /* 0x000fe200080e06ff */
[----:B------:R-:W-:Y:S01]  /*6ec0*/  IADD3 R32, P3, R32, 0x60, RZ ;  /* 0x0000006020207810 */ /* 0x000fe20007f7e0ff */
[----:B------:R-:W-:-:S02]  /*6ed0*/  IMAD.X R34, RZ, RZ, UR36, P1 ;  /* 0x00000024ff227e24 */ /* 0x000fc400088e06ff */
[----:B------:R-:W-:Y:S02]  /*6ee0*/  IMAD.X R25, RZ, RZ, UR36, P2 ;  /* 0x00000024ff197e24 */ /* 0x000fe400090e06ff */
[----:B--2---:R-:W-:Y:S01]  /*6ef0*/  IMAD.X R41, RZ, RZ, UR36, P3 ;  /* 0x00000024ff297e24 */ /* 0x004fe200098e06ff */
[----:B0-----:R-:W-:Y:S07]  /*6f00*/  BRA.DIV UR4, `(.L_x_12958) ;  /* 0x000002fe04147947 */ /* 0x001fee000b800000 */
[----:B------:R-:W2:Y:S04]  /*6f10*/  LDL R0, [R1+0x464] ;  /* 0x0004640001007983 */ /* 0x000ea80000100800 */
[----:B--2---:R0:W1:Y:S02]  /*6f20*/  SHFL.IDX PT, R14, R0, RZ, 0x1f ;  /* 0x00001fff000e7589 */ /* 0x00406400000e0000 */
.L_x_13276:
[----:B01----:R-:W-:Y:S01]  /*6f30*/  LEA.HI R0, R14, R14, RZ, 0x1 ;  /* 0x0000000e0e007211 */ /* 0x003fe200078f08ff */
[C---:B------:R-:W-:Y:S01]  /*6f40*/  VIADD R27, R148.reuse, 0x18400 ;  /* 0x00018400941b7836 */ /* 0x040fe20000000000 */
[----:B------:R-:W-:Y:S01]  /*6f50*/  STL.128 [R1+0x90], RZ ;  /* 0x000090ff01007387 */ /* 0x000fe20000100c00 */
[----:B------:R-:W-:Y:S01]  /*6f60*/  VIADD R8, R148, 0x400 ;  /* 0x0000040094087836 */ /* 0x000fe20000000000 */
[----:B------:R-:W-:Y:S01]  /*6f70*/  LOP3.LUT R3, R0, 0x7fffe, RZ, 0xc0, !PT ;  /* 0x0007fffe00037812 */ /* 0x000fe200078ec0ff */
[----:B------:R-:W-:Y:S01]  /*6f80*/  IMAD.MOV.U32 R4, RZ, RZ, 0x1 ;  /* 0x00000001ff047424 */ /* 0x000fe200078e00ff */
[----:B------:R-:W-:Y:S01]  /*6f90*/  STL.128 [R1+0xa0], RZ ;  /* 0x0000a0ff01007387 */ /* 0x000fe20000100c00 */
[----:B------:R-:W-:Y:S01]  /*6fa0*/  IMAD.MOV.U32 R5, RZ, RZ, RZ ;  /* 0x000000ffff057224 */ /* 0x000fe200078e00ff */
[----:B------:R-:W-:Y:S01]  /*6fb0*/  SHF.R.U32.HI R8, RZ, 0x4, R8 ;  /* 0x00000004ff087819 */ /* 0x000fe20000011608 */
[----:B------:R-:W-:Y:S01]  /*6fc0*/  IMAD.IADD R0, R14, 0x1, -R3 ;  /* 0x000000010e007824 */ /* 0x000fe200078e0a03 */
[----:B------:R-:W-:Y:S01]  /*6fd0*/  STL.128 [R1+0xb0], RZ ;  /* 0x0000b0ff01007387 */ /* 0x000fe20000100c00 */
[----:B------:R-:W-:Y:S01]  /*6fe0*/  VIADD R3, R148, 0x1c400 ;  /* 0x0001c40094037836 */ /* 0x000fe20000000000 */
[----:B------:R-:W-:Y:S01]  /*6ff0*/  LOP3.LUT R8, R8, 0x3fff, RZ, 0xc0, !PT ;  /* 0x00003fff08087812 */ /* 0x000fe200078ec0ff */
[----:B------:R-:W-:Y:S01]  /*7000*/  IMAD R0, R0, 0x2000, R27 ;  /* 0x0000200000007824 */ /* 0x000fe200078e021b */
[----:B------:R-:W-:Y:S01]  /*7010*/  STL.128 [R1+0xc0], RZ ;  /* 0x0000c0ff01007387 */ /* 0x000fe20000100c00 */
[----:B------:R-:W-:Y:S01]  /*7020*/  IMAD.MOV.U32 R6, RZ, RZ, 0x1 ;  /* 0x00000001ff067424 */ /* 0x000fe200078e00ff */
[----:B------:R-:W-:Y:S01]  /*7030*/  SHF.R.U32.HI R3, RZ, 0x4, R3 ;  /* 0x00000004ff037819 */ /* 0x000fe20000011603 */
[----:B------:R-:W-:Y:S01]  /*7040*/  VIADD R9, R0, 0xa000 ;  /* 0x0000a00000097836 */ /* 0x000fe20000000000 */
[----:B------:R-:W-:Y:S01]  /*7050*/  SHF.R.U32.HI R0, RZ, 0x4, R0 ;  /* 0x00000004ff007819 */ /* 0x000fe20000011600 */
[----:B------:R-:W-:Y:S01]  /*7060*/  IMAD.MOV.U32 R7, RZ, RZ, RZ ;  /* 0x000000ffff077224 */ /* 0x000fe200078e00ff */
[----:B------:R-:W-:Y:S01]  /*7070*/  LOP3.LUT R3, R3, 0x3fff, RZ, 0xc0, !PT ;  /* 0x00003fff03037812 */ /* 0x000fe200078ec0ff */
[----:B------:R-:W-:Y:S01]  /*7080*/  IMAD.MOV.U32 R10, RZ, RZ, 0x1 ;  /* 0x00000001ff0a7424 */ /* 0x000fe200078e00ff */
[----:B------:R-:W-:Y:S01]  /*7090*/  SHF.R.U32.HI R9, RZ, 0x4, R9 ;  /* 0x00000004ff097819 */ /* 0x000fe20000011609 */
[----:B------:R-:W-:Y:S01]  /*70a0*/  IMAD.MOV.U32 R11, RZ, RZ, RZ ;  /* 0x000000ffff0b7224 */ /* 0x000fe200078e00ff */
[----:B------:R-:W-:Y:S01]  /*70b0*/  LOP3.LUT R3, R3, 0x10000, RZ, 0xfc, !PT ;  /* 0x0001000003037812 */ /* 0x000fe200078efcff */
[----:B------:R0:W-:Y:S01]  /*70c0*/  STL.128 [R1+0x60], R4 ;  /* 0x0000600401007387 */ /* 0x0001e20000100c00 */
[----:B------:R-:W-:Y:S01]  /*70d0*/  LOP3.LUT R9, R9, 0x3fff, RZ, 0xc0, !PT ;  /* 0x00003fff09097812 */ /* 0x000fe200078ec0ff */
[----:B------:R-:W-:Y:S01]  /*70e0*/  IMAD.U32 R36, RZ, RZ, UR37 ;  /* 0x00000025ff247e24 */ /* 0x000fe2000f8e00ff */
[----:B------:R-:W-:Y:S01]  /*70f0*/  LOP3.LUT R0, R0, 0x3fff, RZ, 0xc0, !PT ;  /* 0x00003fff00007812 */ /* 0x000fe200078ec0ff */
[----:B------:R1:W-:Y:S01]  /*7100*/  STL.64 [R1+0x70], R10 ;  /* 0x0000700a01007387 */ /* 0x0003e20000100a00 */
[----:B------:R-:W-:Y:S01]  /*7110*/  LOP3.LUT R9, R9, 0x10000, RZ, 0xfc, !PT ;  /* 0x0001000009097812 */ /* 0x000fe200078efcff */
[----:B------:R-:W-:Y:S01]  /*7120*/  IMAD.U32 R37, RZ, RZ, UR37 ;  /* 0x00000025ff257e24 */ /* 0x000fe2000f8e00ff */
[----:B------:R-:W-:Y:S01]  /*7130*/  LOP3.LUT P0, RZ, R27, 0x1bf, RZ, 0xc0, !PT ;  /* 0x000001bf1bff7812 */ /* 0x000fe2000780c0ff */
[----:B------:R-:W-:Y:S01]  /*7140*/  STL.128 [R1+0xd0], RZ ;  /* 0x0000d0ff01007387 */ /* 0x000fe20000100c00 */
[----:B------:R-:W-:Y:S01]  /*7150*/  IADD3 R36, P5, R36, 0x68, RZ ;  /* 0x0000006824247810 */ /* 0x000fe20007fbe0ff */
[----:B----4-:R-:W-:Y:S01]  /*7160*/  IMAD.U32 R39, RZ, RZ, UR37 ;  /* 0x00000025ff277e24 */ /* 0x010fe2000f8e00ff */
[----:B------:R-:W-:Y:S01]  /*7170*/  IADD3 R37, P4, R37, 0x70, RZ ;  /* 0x0000007025257810 */ /* 0x000fe20007f9e0ff */
[----:B------:R-:W-:Y:S01]  /*7180*/  STL.128 [R1+0xe0], RZ ;  /* 0x0000e0ff01007387 */ /* 0x000fe20000100c00 */
[----:B------:R-:W-:Y:S01]  /*7190*/  IMAD.U32 R45, RZ, RZ, UR37 ;  /* 0x00000025ff2d7e24 */ /* 0x000fe2000f8e00ff */
[----:B------:R-:W-:Y:S01]  /*71a0*/  BSSY B6, `(.L_x_12959) ;  /* 0x000002a000067945 */ /* 0x000fe20003800000 */
[----:B------:R-:W-:Y:S01]  /*71b0*/  IMAD.U32 R50, RZ, RZ, UR37 ;  /* 0x00000025ff327e24 */ /* 0x000fe2000f8e00ff */
[C---:B0-----:R-:W-:Y:S01]  /*71c0*/  LOP3.LUT R6, R8.reuse, 0x3000000, RZ, 0xfc, !PT ;  /* 0x0300000008067812 */ /* 0x041fe200078efcff */
[----:B------:R-:W-:Y:S01]  /*71d0*/  IMAD.MOV.U32 R4, RZ, RZ, R3 ;  /* 0x000000ffff047224 */ /* 0x000fe200078e0003 */
[----:B------:R-:W-:Y:S01]  /*71e0*/  LOP3.LUT R8, R8, 0x10000, RZ, 0xfc, !PT ;  /* 0x0001000008087812 */ /* 0x000fe200078efcff */
[----:B------:R-:W-:Y:S01]  /*71f0*/  IMAD.MOV.U32 R5, RZ, RZ, 0x40000040 ;  /* 0x40000040ff057424 */ /* 0x000fe200078e00ff */
[----:B-1----:R-:W-:Y:S01]  /*7200*/  LOP3.LUT R10, R0, 0x10000, RZ, 0xfc, !PT ;  /* 0x00010000000a7812 */ /* 0x002fe200078efcff */
[----:B------:R-:W-:Y:S01]  /*7210*/  IMAD.MOV.U32 R7, RZ, RZ, 0x40000040 ;  /* 0x40000040ff077424 */ /* 0x000fe200078e00ff */
[----:B------:R-:W-:Y:S01]  /*7220*/  IADD3 R39, P3, R39, 0x80, RZ ;  /* 0x0000008027277810 */ /* 0x000fe20007f7e0ff */
[----:B------:R-:W-:Y:S01]  /*7230*/  IMAD.MOV.U32 R11, RZ, RZ, 0x40000040 ;  /* 0x40000040ff0b7424 */ /* 0x000fe200078e00ff */
[----:B------:R-:W-:Y:S01]  /*7240*/  IADD3 R45, P2, R45, 0x90, RZ ;  /* 0x000000902d2d7810 */ /* 0x000fe20007f5e0ff */
[----:B------:R-:W-:Y:S01]  /*7250*/  IMAD.U32 R49, RZ, RZ, UR37 ;  /* 0x00000025ff317e24 */ /* 0x000fe2000f8e00ff */
[----:B------:R0:W-:Y:S01]  /*7260*/  STL.128 [R1+0x80], R4 ;  /* 0x0000800401007387 */ /* 0x0001e20000100c00 */
[----:B------:R-:W-:Y:S01]  /*7270*/  IMAD.X R47, RZ, RZ, UR36, P5 ;  /* 0x00000024ff2f7e24 */ /* 0x000fe2000a8e06ff */
[----:B------:R-:W-:Y:S01]  /*7280*/  IADD3 R50, P1, R50, 0xf0, RZ ;  /* 0x000000f032327810 */ /* 0x000fe20007f3e0ff */
[----:B------:R-:W-:Y:S01]  /*7290*/  IMAD.X R52, RZ, RZ, UR36, P4 ;  /* 0x00000024ff347e24 */ /* 0x000fe2000a0e06ff */
[----:B------:R1:W-:Y:S01]  /*72a0*/  STL.64 [R1+0x78], R10 ;  /* 0x0000780a01007387 */ /* 0x0003e20000100a00 */
[----:B------:R-:W-:Y:S01]  /*72b0*/  IADD3 R49, P5, R49, 0xf8, RZ ;  /* 0x000000f831317810 */ /* 0x000fe20007fbe0ff */
[----:B------:R-:W-:-:S02]  /*72c0*/  IMAD.X R54, RZ, RZ, UR36, P3 ;  /* 0x00000024ff367e24 */ /* 0x000fc400098e06ff */
[----:B------:R-:W-:Y:S02]  /*72d0*/  IMAD.X R44, RZ, RZ, UR36, P2 ;  /* 0x00000024ff2c7e24 */ /* 0x000fe400090e06ff */
[----:B------:R-:W-:Y:S02]  /*72e0*/  IMAD.X R51, RZ, RZ, UR36, P1 ;  /* 0x00000024ff337e24 */ /* 0x000fe400088e06ff */
[----:B------:R-:W-:Y:S02]  /*72f0*/  IMAD.X R48, RZ, RZ, UR36, P5 ;  /* 0x00000024ff307e24 */ /* 0x000fe4000a8e06ff */
[----:B0-----:R-:W-:Y:S02]  /*7300*/  IMAD.MOV.U32 R6, RZ, RZ, R8 ;  /* 0x000000ffff067224 */ /* 0x001fe400078e0008 */
[----:B------:R-:W-:-:S05]  /*7310*/  IMAD.MOV.U32 R4, RZ, RZ, R9 ;  /* 0x000000ffff047224 */ /* 0x000fca00078e0009 */
[----:B------:R1:W-:Y:S01]  /*7320*/  STL.128 [R1+0xf0], R4 ;  /* 0x0000f00401007387 */ /* 0x0003e20000100c00 */
[----:B------:R-:W-:Y:S05]  /*7330*/  @!P0 BRA `(.L_x_12960) ;  /* 0x0000000000408947 */ /* 0x000fea0003800000 */
[----:B------:R-:W-:Y:S01]  /*7340*/  MOV R0, 0x0 ;  /* 0x0000000000007802 */ /* 0x000fe20000000f00 */
[----:B------:R-:W-:Y:S01]  /*7350*/  ULDC.64 UR4, c[0x4][0xf0] ;  /* 0x01003c0000047ab9 */ /* 0x000fe20000000a00 */
[----:B------:R-:W-:Y:S01]  /*7360*/  ULDC.64 UR6, c[0x4][0xf8] ;  /* 0x01003e0000067ab9 */ /* 0x000fe20000000a00 */
[----:B-1----:R-:W-:Y:S01]  /*7370*/  IMAD.U32 R4, RZ, RZ, UR4 ;  /* 0x00000004ff047e24 */ /* 0x002fe2000f8e00ff */
        /* <DEDUP_REMOVED lines=11> */
[----:B-1-3-5:R-:W-:Y:S05]  /*7430*/  CALL.ABS.NOINC R14 ;  /* 0x000000000e007343 */ /* 0x02afea0003c00000 */
.L_x_12960:
[----:B------:R-:W-:Y:S05]  /*7440*/  BSYNC B6 ;  /* 0x0000000000067941 */ /* 0x000fea0003800000 */
.L_x_12959:
[----:B------:R-:W0:Y:S01]  /*7450*/  S2R R20, SR_TID.X ;  /* 0x0000000000147919 */ /* 0x000e220000002100 */
[----:B-1----:R-:W1:Y:S01]  /*7460*/  LDC.64 R6, c[0x0][0xad8] ;  /* 0x0002b600ff067b82 */ /* 0x002e620000000a00 */
[----:B------:R-:W-:Y:S01]  /*7470*/  UIADD3 UR4, UP0, UR37, 0x100, URZ ;  /* 0x0000010025047890 */ /* 0x000fe2000ff1e03f */
[----:B------:R-:W-:Y:S01]  /*7480*/  IMAD.MOV.U32 R4, RZ, RZ, RZ ;  /* 0x000000ffff047224 */ /* 0x000fe200078e00ff */
[----:B------:R-:W-:Y:S01]  /*7490*/  STL.64 [R1+0x110], R24 ;  /* 0x0001101801007387 */ /* 0x000fe20000100a00 */
[----:B------:R-:W-:Y:S01]  /*74a0*/  IMAD.U32 R3, RZ, RZ, UR37 ;  /* 0x00000025ff037e24 */ /* 0x000fe2000f8e00ff */
[----:B------:R-:W-:Y:S01]  /*74b0*/  UIADD3.X UR5, URZ, UR36, URZ, UP0, !UPT ;  /* 0x000000243f057290 */ /* 0x000fe200087fe43f */
[----:B------:R-:W-:Y:S01]  /*74c0*/  IMAD.U32 R38, RZ, RZ, UR37 ;  /* 0x00000025ff267e24 */ /* 0x000fe2000f8e00ff */
[----:B------:R-:W-:Y:S01]  /*74d0*/  STL.64 [R1+0x100], R224 ;  /* 0x000100e001007387 */ /* 0x000fe20000100a00 */
[----:B------:R-:W2:Y:S01]  /*74e0*/  LDC.64 R12, c[0x0][0xae0] ;  /* 0x0002b800ff0c7b82 */ /* 0x000ea20000000a00 */
[----:B------:R-:W-:Y:S01]  /*74f0*/  IMAD.U32 R8, RZ, RZ, UR4 ;  /* 0x00000004ff087e24 */ /* 0x000fe2000f8e00ff */
[----:B------:R-:W-:Y:S01]  /*7500*/  ULDC UR4, c[0x0][0x3f4] ;  /* 0x0000fd0000047ab9 */ /* 0x000fe20000000800 */
[----:B------:R-:W-:Y:S01]  /*7510*/  IMAD.U32 R9, RZ, RZ, UR5 ;  /* 0x00000005ff097e24 */ /* 0x000fe2000f8e00ff */
[----:B------:R-:W-:Y:S01]  /*7520*/  STL.U8 [R1+0x118], RZ ;  /* 0x000118ff01007387 */ /* 0x000fe20000100000 */
[----:B------:R-:W-:-:S02]  /*7530*/  ISETP.LT.AND P0, PT, RZ, UR4, PT ;  /* 0x00000004ff007c0c */ /* 0x000fc4000bf01270 */
[----:B------:R-:W-:Y:S01]  /*7540*/  IADD3 R38, P4, R38, 0x108, RZ ;  /* 0x0000010826267810 */ /* 0x000fe20007f9e0ff */
[----:B------:R-:W4:Y:S01]  /*7550*/  LDC.64 R10, c[0x0][0x448] ;  /* 0x00011200ff0a7b82 */ /* 0x000f220000000a00 */
[----:B------:R-:W-:Y:S03]  /*7560*/  STL.64 [R1+0x108], R8 ;  /* 0x0001080801007387 */ /* 0x000fe60000100a00 */
[----:B------:R-:W-:Y:S01]  /*7570*/  IMAD.X R53, RZ, RZ, UR36, P4 ;  /* 0x00000024ff357e24 */ /* 0x000fe2000a0e06ff */
[----:B------:R-:W-:Y:S03]  /*7580*/  STL.U8 [R1+0x14c], RZ ;  /* 0x00014cff01007387 */ /* 0x000fe60000100000 */
[----:B------:R-:W3:Y:S01]  /*7590*/  LDC R0, c[0x0][0x450] ;  /* 0x00011400ff007b82 */ /* 0x000ee20000000800 */
[----:B-1----:R-:W-:-:S02]  /*75a0*/  IMAD.MOV.U32 R31, RZ, RZ, R6 ;  /* 0x000000ffff1f7224 */ /* 0x002fc400078e0006 */
[----:B------:R-:W-:Y:S02]  /*75b0*/  IMAD.MOV.U32 R5, RZ, RZ, R7 ;  /* 0x000000ffff057224 */ /* 0x000fe400078e0007 */
[----:B0-----:R-:W-:-:S03]  /*75c0*/  VIADD R226, R20, 0xffffff80 ;  /* 0xffffff8014e27836 */ /* 0x001fc60000000000 */
[----:B------:R-:W0:Y:S01]  /*75d0*/  LDC R30, c[0x0][0xad4] ;  /* 0x0002b500ff1e7b82 */ /* 0x000e220000000800 */
[----:B--2---:R-:W-:Y:S02]  /*75e0*/  IMAD.MOV.U32 R6, RZ, RZ, R12 ;  /* 0x000000ffff067224 */ /* 0x004fe400078e000c */
[----:B------:R-:W-:Y:S01]  /*75f0*/  IMAD.MOV.U32 R7, RZ, RZ, R13 ;  /* 0x000000ffff077224 */ /* 0x000fe200078e000d */
[----:B------:R-:W-:Y:S04]  /*7600*/  STL [R1+0x11c], R226 ;  /* 0x00011ce201007387 */ /* 0x000fe80000100800 */
[----:B------:R-:W-:Y:S04]  /*7610*/  STL.128 [R1+0x130], R4 ;  /* 0x0001300401007387 */ /* 0x000fe80000100c00 */
[----:B----4-:R-:W-:Y:S04]  /*7620*/  STL.64 [R1+0x140], R10 ;  /* 0x0001400a01007387 */ /* 0x010fe80000100a00 */
[----:B---3--:R-:W-:Y:S04]  /*7630*/  STL [R1+0x148], R0 ;  /* 0x0001480001007387 */ /* 0x008fe80000100800 */
[----:B0-----:R0:W-:Y:S02]  /*7640*/  STL.128 [R1+0x120], R28 ;  /* 0x0001201c01007387 */ /* 0x0011e40000100c00 */
        /* <DEDUP_REMOVED lines=19> */
.L_x_12964:
[----:B-1----:R1:W2:Y:S02]  /*7780*/  SYNCS.PHASECHK.TRANS64.TRYWAIT P0, [R148+URZ+0x32400], R3 ;  /* 0x03240003940075a7 */ /* 0x0022a4000800017f */
[----:B--2---:R-:W-:Y:S05]  /*7790*/  @!P0 NANOSLEEP.SYNCS 0x989680 ;  /* 0x009896800000895d */ /* 0x004fea0003900000 */
[----:B------:R-:W2:Y:S02]  /*77a0*/  @!P0 SYNCS.PHASECHK.TRANS64 P0, [R148+URZ+0x32400], R3 ;  /* 0x03240003940085a7 */ /* 0x000ea4000800007f */
[----:B--2---:R-:W-:Y:S05]  /*77b0*/  @!P0 BRA `(.L_x_12964) ;  /* 0xfffffffc00f08947 */ /* 0x004fea000383ffff */
.L_x_12963:
[----:B------:R-:W-:Y:S05]  /*77c0*/  BSYNC B0 ;  /* 0x0000000000007941 */ /* 0x000fea0003800000 */
.L_x_12962:
[----:B------:R-:W-:Y:S05]  /*77d0*/  BRA `(.L_x_12965) ;  /* 0x0000002c00747947 */ /* 0x000fea0003800000 */
.L_x_12961:
        /* <DEDUP_REMOVED lines=30> */
.L_x_12967:
[----:B------:R-:W-:Y:S05]  /*79c0*/  BSYNC B6 ;  /* 0x0000000000067941 */ /* 0x000fea0003800000 */
.L_x_12966:
        /* <DEDUP_REMOVED lines=17> */
[----:B------:R-:W-:Y:S02]  /*7ae0*/  IMAD.MOV.U32 R2, RZ, RZ, R24 ;  /* 0x000000ffff027224 */ /* 0x000fe400078e0018 */
[----:B------:R-:W-:Y:S01]  /*7af0*/  IMAD.MOV.U32 R3, RZ, RZ, R57 ;  /* 0x000000ffff037224 */ /* 0x000fe200078e0039 */
        /* <DEDUP_REMOVED lines=21> */
.L_x_13282:
        /* <DEDUP_REMOVED lines=29> */
.L_x_12972:
[----:B------:R-:W-:Y:S05]  /*7e20*/  BSYNC B1 ;  /* 0x0000000000017941 */ /* 0x000fea0003800000 */
.L_x_12971:
[----:B-12--5:R-:W-:Y:S01]  /*7e30*/  IMAD.MOV.U32 R2, RZ, RZ, R26 ;  /* 0x000000ffff027224 */ /* 0x026fe200078e001a */
[----:B------:R-:W-:Y:S01]  /*7e40*/  UMOV UR4, 0xffffffff ;  /* 0xffffffff00047882 */ /* 0x000fe20000000000 */
[----:B------:R-:W-:Y:S01]  /*7e50*/  IMAD.MOV.U32 R3, RZ, RZ, R27 ;  /* 0x000000ffff037224 */ /* 0x000fe200078e001b */
[----:B------:R-:W-:Y:S01]  /*7e60*/  CS2R R20, SRZ ;  /* 0x0000000000147805 */ /* 0x000fe2000001ff00 */
[----:B---3--:R-:W-:Y:S01]  /*7e70*/  IMAD.MOV.U32 R5, RZ, RZ, R58 ;  /* 0x000000ffff057224 */ /* 0x008fe200078e003a */
        /* <DEDUP_REMOVED lines=11> */
[----:B------:R-:W-:Y:S06]  /*7f30*/  BRA.DIV UR4, `(.L_x_12973) ;  /* 0x000002ee04a07947 */ /* 0x000fec000b800000 */
[----:B------:R1:W2:Y:S04]  /*7f40*/  SHFL.IDX PT, R5, R6, 0x1, 0x1c1f ;  /* 0x003c1f0006057f89 */ /* 0x0002a800000e0000 */
[----:B0-----:R-:W0:Y:S04]  /*7f50*/  SHFL.IDX PT, R4, R4, 0x1, 0x1c1f ;  /* 0x003c1f0004047f89 */ /* 0x001e2800000e0000 */
[----:B------:R-:W3:Y:S04]  /*7f60*/  SHFL.IDX PT, R7, R7, 0x1, 0x1c1f ;  /* 0x003c1f0007077f89 */ /* 0x000ee800000e0000 */
[----:B----4-:R1:W4:Y:S02]  /*7f70*/  SHFL.IDX PT, R14, R8, 0x1, 0x1c1f ;  /* 0x003c1f00080e7f89 */ /* 0x01032400000e0000 */
.L_x_13288:
[----:B------:R-:W5:Y:S01]  /*7f80*/  LDL R3, [R1+0x1fc] ;  /* 0x0001fc0001037983 */ /* 0x000f620000100800 */
[----:B------:R-:W-:Y:S01]  /*7f90*/  VIADD R0, R0, 0x40 ;  /* 0x0000004000007836 */ /* 0x000fe20000000000 */
[----:B------:R-:W-:Y:S01]  /*7fa0*/  BSSY B1, `(.L_x_12974) ;  /* 0x000001f000017945 */ /* 0x000fe20003800000 */
[----:B-1----:R-:W-:Y:S02]  /*7fb0*/  CS2R R8, SRZ ;  /* 0x0000000000087805 */ /* 0x002fe4000001ff00 */
[----:B------:R-:W-:Y:S02]  /*7fc0*/  CS2R R10, SRZ ;  /* 0x00000000000a7805 */ /* 0x000fe4000001ff00 */
[----:B------:R-:W-:Y:S02]  /*7fd0*/  ISETP.GE.AND P0, PT, R0, R55, PT ;  /* 0x000000370000720c */ /* 0x000fe40003f06270 */
[----:B-----5:R-:W-:-:S04]  /*7fe0*/  LEA.HI R2, R3, R3, RZ, 0x1 ;  /* 0x0000000303027211 */ /* 0x020fc800078f08ff */
[----:B------:R-:W-:-:S05]  /*7ff0*/  LOP3.LUT R2, R2, 0xfffffffe, RZ, 0xc0, !PT ;  /* 0xfffffffe02027812 */ /* 0x000fca00078ec0ff */
[----:B------:R-:W-:Y:S01]  /*8000*/  IMAD.IADD R0, R3, 0x1, -R2 ;  /* 0x0000000103007824 */ /* 0x000fe200078e0a02 */
[----:B------:R-:W-:-:S04]  /*8010*/  CS2R R2, SRZ ;  /* 0x0000000000027805 */ /* 0x000fc8000001ff00 */
[----:B------:R-:W-:Y:S01]  /*8020*/  SHF.L.U32 R13, R0, 0x1f, RZ ;  /* 0x0000001f000d7819 */ /* 0x000fe200000006ff */
[----:B------:R-:W-:Y:S06]  /*8030*/  @P0 BRA `(.L_x_12975) ;  /* 0x0000000000540947 */ /* 0x000fec0003800000 */
[----:B------:R-:W4:Y:S01]  /*8040*/  LDL R6, [R1+0x448] ;  /* 0x0004480001067983 */ /* 0x000f220000100800 */
[----:B------:R-:W-:Y:S01]  /*8050*/  ULDC UR4, c[0x0][0x3f4] ;  /* 0x0000fd0000047ab9 */ /* 0x000fe20000000800 */
[----:B------:R-:W-:Y:S02]  /*8060*/  CS2R R8, SRZ ;  /* 0x0000000000087805 */ /* 0x000fe4000001ff00 */
[----:B------:R-:W-:Y:S02]  /*8070*/  ISETP.GE.AND P3, PT, R159, UR4, PT ;  /* 0x000000049f007c0c */ /* 0x000fe4000bf66270 */
[----:B------:R-:W-:Y:S01]  /*8080*/  ISETP.GE.AND P2, PT, R154, UR4, PT ;  /* 0x000000049a007c0c */ /* 0x000fe2000bf46270 */
[----:B---3--:R-:W-:Y:S01]  /*8090*/  IMAD.MOV.U32 R15, RZ, RZ, R7 ;  /* 0x000000ffff0f7224 */ /* 0x008fe200078e0007 */
[----:B------:R-:W-:-:S09]  /*80a0*/  CS2R R10, SRZ ;  /* 0x00000000000a7805 */ /* 0x000fd2000001ff00 */
[----:B------:R-:W-:Y:S02]  /*80b0*/  @!P3 IMAD.SHL.U32 R3, R159, 0x2, RZ ;  /* 0x000000029f03b824 */ /* 0x000fe400078e00ff */
[----:B0-2---:R-:W-:-:S03]  /*80c0*/  @!P2 IMAD.WIDE R60, R154, 0x2, R4 ;  /* 0x000000029a3ca825 */ /* 0x005fc600078e0204 */
[-C--:B------:R-:W-:Y:S02]  /*80d0*/  @!P3 IADD3 R4, P0, R4, R3.reuse, RZ ;  /* 0x000000030404b210 */ /* 0x080fe40007f1e0ff */
[----:B------:R-:W-:Y:S01]  /*80e0*/  CS2R R20, SRZ ;  /* 0x0000000000147805 */ /* 0x000fe2000001ff00 */
[----:B------:R1:W5:Y:S01]  /*80f0*/  @!P2 LD.E.64 R8, desc[UR44][R60.64] ;  /* 0x0000002c3c08a980 */ /* 0x000362000c101b00 */
[----:B----4-:R-:W-:Y:S02]  /*8100*/  @!P3 SHF.L.U64.HI R0, R159, 0x1, R6 ;  /* 0x000000019f00b819 */ /* 0x010fe40000010206 */
[----:B------:R-:W-:Y:S02]  /*8110*/  @!P3 IADD3 R6, P1, R14, R3, RZ ;  /* 0x000000030e06b210 */ /* 0x000fe40007f3e0ff */
[----:B------:R-:W-:Y:S01]  /*8120*/  CS2R R2, SRZ ;  /* 0x0000000000027805 */ /* 0x000fe2000001ff00 */
[----:B------:R-:W-:-:S04]  /*8130*/  @!P2 IMAD.WIDE R14, R154, 0x2, R14 ;  /* 0x000000029a0ea825 */ /* 0x000fc800078e020e */
[--C-:B------:R-:W-:Y:S01]  /*8140*/  @!P3 IMAD.X R5, R5, 0x1, R0.reuse, P0 ;  /* 0x000000010505b824 */ /* 0x100fe200000e0600 */
[----:B------:R1:W5:Y:S01]  /*8150*/  @!P2 LD.E.64 R10, desc[UR44][R14.64] ;  /* 0x0000002c0e0aa980 */ /* 0x000362000c101b00 */
[----:B------:R-:W-:-:S03]  /*8160*/  @!P3 IMAD.X R7, R7, 0x1, R0, P1 ;  /* 0x000000010707b824 */ /* 0x000fc600008e0600 */
[----:B------:R1:W5:Y:S04]  /*8170*/  @!P3 LD.E.64 R20, desc[UR44][R4.64] ;  /* 0x0000002c0414b980 */ /* 0x000368000c101b00 */
[----:B------:R1:W5:Y:S02]  /*8180*/  @!P3 LD.E.64 R2, desc[UR44][R6.64] ;  /* 0x0000002c0602b980 */ /* 0x000364000c101b00 */
.L_x_12975:
[----:B------:R-:W-:Y:S05]  /*8190*/  BSYNC B1 ;  /* 0x0000000000017941 */ /* 0x000fea0003800000 */
.L_x_12974:
[----:B------:R-:W0:Y:S01]  /*81a0*/  SYNCS.PHASECHK.TRANS64.TRYWAIT P0, [R148+URZ+0x32400], R13 ;  /* 0x0324000d940075a7 */ /* 0x000e22000800017f */
[----:B------:R-:W-:Y:S04]  /*81b0*/  BSSY B1, `(.L_x_12976) ;  /* 0x0000002000017945 */ /* 0x000fe80003800000 */
[----:B0-----:R-:W-:Y:S05]  /*81c0*/  @!P0 BRA `(.L_x_12977) ;  /* 0x000002ec006c8947 */ /* 0x001fea0003800000 */
.L_x_13289:
[----:B------:R-:W-:Y:S05]  /*81d0*/  BSYNC B1 ;  /* 0x0000000000017941 */ /* 0x000fea0003800000 */
.L_x_12976:
[----:B-1----:R-:W2:Y:S04]  /*81e0*/  LDL R4, [R1+0x44c] ;  /* 0x00044c0001047983 */ /* 0x002ea80000100800 */
[----:B------:R-:W4:Y:S04]  /*81f0*/  LDL R0, [R1+0x460] ;  /* 0x0004600001007983 */ /* 0x000f280000100800 */
[----:B------:R-:W4:Y:S01]  /*8200*/  LDL R6, [R1+0x50] ;  /* 0x0000500001067983 */ /* 0x000f220000100800 */
[----:B---3-5:R-:W-:Y:S01]  /*8210*/  IMAD.MOV.U32 R7, RZ, RZ, R8 ;  /* 0x000000ffff077224 */ /* 0x028fe200078e0008 */
[----:B------:R-:W-:Y:S01]  /*8220*/  BSSY B1, `(.L_x_12978) ;  /* 0x000007c000017945 */ /* 0x000fe20003800000 */
[----:B--2---:R-:W-:Y:S01]  /*8230*/  LOP3.LUT P0, RZ, R4, 0x4, RZ, 0xc0, !PT ;  /* 0x0000000404ff7812 */ /* 0x004fe2000780c0ff */
[----:B----4-:R-:W-:-:S04]  /*8240*/  IMAD.IADD R5, R198, 0x1, R0 ;  /* 0x00000001c6057824 */ /* 0x010fc800078e0200 */
[----:B------:R-:W-:Y:S02]  /*8250*/  IMAD R12, R5, 0x2, R148 ;  /* 0x00000002050c7824 */ /* 0x000fe400078e0294 */
[----:B------:R-:W-:Y:S02]  /*8260*/  IMAD.MOV.U32 R5, RZ, RZ, R20 ;  /* 0x000000ffff057224 */ /* 0x000fe400078e0014 */
[C---:B------:R-:W-:Y:S02]  /*8270*/  VIADD R4, R12.reuse, 0x18400 ;  /* 0x000184000c047836 */ /* 0x040fe40000000000 */
[----:B------:R-:W-:Y:S01]  /*8280*/  VIADD R0, R12, 0x18440 ;  /* 0x000184400c007836 */ /* 0x000fe20000000000 */
[----:B------:R-:W-:Y:S01]  /*8290*/  PRMT R13, R5, 0x5410, R7 ;  /* 0x00005410050d7816 */ /* 0x000fe20000000007 */
[----:B------:R-:W-:Y:S02]  /*82a0*/  @P0 VIADD R0, R4, 0xffffffc0 ;  /* 0xffffffc004000836 */ /* 0x000fe40000000000 */
[----:B------:R-:W-:-:S02]  /*82b0*/  IMAD R4, R6, -0x80, R55 ;  /* 0xffffff8006047824 */ /* 0x000fc400078e0237 */
[----:B------:R-:W-:Y:S02]  /*82c0*/  IMAD.MOV.U32 R6, RZ, RZ, R21 ;  /* 0x000000ffff067224 */ /* 0x000fe400078e0015 */
[----:B------:R-:W-:Y:S01]  /*82d0*/  IMAD.MOV.U32 R5, RZ, RZ, R9 ;  /* 0x000000ffff057224 */ /* 0x000fe200078e0009 */
[----:B------:R-:W-:Y:S01]  /*82e0*/  VIMNMX R55, R4, 0x80, PT ;  /* 0x0000008004377848 */ /* 0x000fe20003fe0100 */
[----:B------:R-:W-:Y:S01]  /*82f0*/  IMAD.MOV.U32 R4, RZ, RZ, R2 ;  /* 0x000000ffff047224 */ /* 0x000fe200078e0002 */
[----:B------:R-:W-:Y:S01]  /*8300*/  PRMT R14, R6, 0x7610, R14 ;  /* 0x00007610060e7816 */ /* 0x000fe2000000000e */
[----:B------:R-:W-:Y:S01]  /*8310*/  IMAD.MOV.U32 R6, RZ, RZ, R10 ;  /* 0x000000ffff067224 */ /* 0x000fe200078e000a */
[----:B------:R-:W-:Y:S01]  /*8320*/  ISETP.GE.AND P0, PT, R156, R55, PT ;  /* 0x000000379c00720c */ /* 0x000fe20003f06270 */
[----:B------:R-:W-:Y:S01]  /*8330*/  IMAD.MOV.U32 R7, RZ, RZ, R11 ;  /* 0x000000ffff077224 */ /* 0x000fe200078e000b */
[----:B------:R-:W-:Y:S01]  /*8340*/  PRMT R71, R5, 0x7610, R71 ;  /* 0x0000761005477816 */ /* 0x000fe20000000047 */
[----:B------:R-:W-:Y:S01]  /*8350*/  IMAD.MOV.U32 R5, RZ, RZ, R3 ;  /* 0x000000ffff057224 */ /* 0x000fe200078e0003 */
[----:B------:R-:W-:-:S02]  /*8360*/  PRMT R28, R4, 0x7610, R28 ;  /* 0x00007610041c7816 */ /* 0x000fc4000000001c */
[----:B------:R-:W-:Y:S02]  /*8370*/  PRMT R74, R6, 0x7610, R74 ;  /* 0x00007610064a7816 */ /* 0x000fe4000000004a */
[----:B------:R-:W-:Y:S02]  /*8380*/  PRMT R15, R5, 0x7610, R15 ;  /* 0x00007610050f7816 */ /* 0x000fe4000000000f */
[----:B------:R-:W-:-:S03]  /*8390*/  PRMT R75, R7, 0x7610, R75 ;  /* 0x00007610074b7816 */ /* 0x000fc6000000004b */
        /* <DEDUP_REMOVED lines=9> */
[----:B------:R-:W-:Y:S02]  /*8430*/  SHF.R.U64 R63, R56, 0x10, R57 ;  /* 0x00000010383f7819 */ /* 0x000fe40000001239 */
[----:B------:R-:W-:Y:S02]  /*8440*/  PRMT R64, R65, 0x5432, R64 ;  /* 0x0000543241407816 */ /* 0x000fe40000000040 */
[----:B------:R-:W-:Y:S02]  /*8450*/  SHF.R.U64 R60, R58, 0x10, R59 ;  /* 0x000000103a3c7819 */ /* 0x000fe4000000123b */
        /* <DEDUP_REMOVED lines=40> */
.L_x_12981:
[----:B------:R-:W-:Y:S05]  /*86e0*/  BSYNC B2 ;  /* 0x0000000000027941 */ /* 0x000fea0003800000 */
.L_x_12980:
[----:B------:R-:W-:Y:S05]  /*86f0*/  @P1 BRA `(.L_x_12979) ;  /* 0x0000000000b81947 */ /* 0x000fea0003800000 */
[----:B0-----:R-:W0:Y:S01]  /*8700*/  LDS.128 R4, [R0] ;  /* 0x0000000000047984 */ /* 0x001e220000000c00 */
[----:B------:R-:W-:Y:S02]  /*8710*/  SHF.R.U32.HI R60, RZ, 0x10, R25 ;  /* 0x00000010ff3c7819 */ /* 0x000fe40000011619 */
[----:B------:R-:W-:Y:S02]  /*8720*/  SHF.R.U32.HI R57, RZ, 0x10, R27 ;  /* 0x00000010ff397819 */ /* 0x000fe4000001161b */
[C---:B------:R-:W-:Y:S02]  /*8730*/  PRMT R60, R68.reuse, 0x5432, R60 ;  /* 0x00005432443c7816 */ /* 0x040fe4000000003c */
        /* <DEDUP_REMOVED lines=42> */
.L_x_12979:
[----:B------:R-:W-:Y:S05]  /*89e0*/  BSYNC B1 ;  /* 0x0000000000017941 */ /* 0x000fea0003800000 */
.L_x_12978:
        /* <DEDUP_REMOVED lines=20> */
[C---:B0-----:R-:W-:Y:S01]  /*8b30*/  LOP3.LUT R9, R6.reuse, 0xffff0000, RZ, 0xc0, !PT ;  /* 0xffff000006097812 */ /* 0x041fe200078ec0ff */
        /* <DEDUP_REMOVED lines=32> */
.L_x_12984:
[----:B------:R-:W-:Y:S05]  /*8d40*/  BSYNC B1 ;  /* 0x0000000000017941 */ /* 0x000fea0003800000 */
.L_x_12983:
        /* <DEDUP_REMOVED lines=10> */
[----:B------:R-:W-:Y:S01]  /*8df0*/  PRMT R28, R28, 0x5410, R9 ;  /* 0x000054101c1c7816 */ /* 0x000fe20000000009 */
        /* <DEDUP_REMOVED lines=20> */
[----:B------:R-:W-:Y:S01]  /*8f40*/  FFMA.FTZ R20, R9, R14, -R20 ;  /* 0x0000000e09147223 */ /* 0x000fe20000010814 */
        /* <DEDUP_REMOVED lines=16> */
.L_x_12969:
        /* <DEDUP_REMOVED lines=17> */
[----:B------:R-:W-:-:S04]  /*9160*/  IMAD.WIDE.U32 R2, R7, UR4, R2 ;  /* 0x0000000407027c25 */ /* 0x000fc8000f8e0002 */
[C---:B------:R-:W-:Y:S01]  /*9170*/  IMAD R9, R7.reuse, UR5, R8 ;  /* 0x0000000507097c24 */ /* 0x040fe2000f8e0208 */
[----:B------:R-:W-:Y:S01]  /*9180*/  ULDC.64 UR4, c[0x0][0x3e8] ;  /* 0x0000fa0000047ab9 */ /* 0x000fe20000000a00 */
        /* <DEDUP_REMOVED lines=21> */
[----:B--2---:R-:W-:Y:S01]  /*92e0*/  @!P1 IMAD.X R7, R2, 0x1, R21, P2 ;  /* 0x0000000102079824 */ /* 0x004fe200010e0615 */
[----:B---3--:R-:W-:-:S04]  /*92f0*/  @!P1 IADD3 R14, P2, R14, R5, RZ ;  /* 0x000000050e0e9210 */ /* 0x008fc80007f5e0ff */
        /* <DEDUP_REMOVED lines=16> */
[----:B------:R-:W-:Y:S01]  /*9400*/  PRMT R28, R28, 0x5410, R2 ;  /* 0x000054101c1c7816 */ /* 0x000fe20000000002 */
[----:B---3--:R-:W-:Y:S01]  /*9410*/  @!P1 IMAD.MOV.U32 R20, RZ, RZ, R4 ;  /* 0x000000ffff149224 */ /* 0x008fe200078e0004 */
[----:B------:R-:W-:Y:S02]  /*9420*/  PRMT R62, R62, 0x5410, R3 ;  /* 0x000054103e3e7816 */ /* 0x000fe40000000003 */
[----:B------:R-:W-:Y:S01]  /*9430*/  CS2R R2, SRZ ;  /* 0x0000000000027805 */ /* 0x000fe2000001ff00 */
[----:B------:R-:W-:-:S02]  /*9440*/  @!P1 IMAD.MOV.U32 R21, RZ, RZ, R5 ;  /* 0x000000ffff159224 */ /* 0x000fc400078e0005 */
[----:B------:R-:W-:Y:S02]  /*9450*/  @!P1 IMAD.MOV.U32 R59, RZ, RZ, R9 ;  /* 0x000000ffff3b9224 */ /* 0x000fe400078e0009 */
[----:B------:R-:W-:Y:S02]  /*9460*/  @!P1 IMAD.MOV.U32 R2, RZ, RZ, R6 ;  /* 0x000000ffff029224 */ /* 0x000fe400078e0006 */
[----:B------:R-:W-:Y:S02]  /*9470*/  @!P1 IMAD.MOV.U32 R3, RZ, RZ, R7 ;  /* 0x000000ffff039224 */ /* 0x000fe400078e0007 */
        /* <DEDUP_REMOVED lines=12> */
[----:B01--4-:R-:W-:-:S07]  /*9540*/  PRMT R66, R66, 0x5410, R5 ;  /* 0x0000541042427816 */ /* 0x013fce0000000005 */
.L_x_13299:
        /* <DEDUP_REMOVED lines=24> */
.L_x_12987:
[----:B------:R-:W-:Y:S05]  /*96d0*/  BSYNC B1 ;  /* 0x0000000000017941 */ /* 0x000fea0003800000 */
.L_x_12986:
[----:B------:R-:W0:Y:S01]  /*96e0*/  SYNCS.PHASECHK.TRANS64.TRYWAIT P1, [R148+URZ+0x32400], R13 ;  /* 0x0324000d940075a7 */ /* 0x000e22000802017f */
[----:B------:R-:W-:Y:S04]  /*96f0*/  BSSY B1, `(.L_x_12988) ;  /* 0x0000002000017945 */ /* 0x000fe80003800000 */
[----:B0-----:R-:W-:Y:S05]  /*9700*/  @!P1 BRA `(.L_x_12989) ;  /* 0x000002dc00a09947 */ /* 0x001fea0003800000 */
.L_x_13300:
[----:B------:R-:W-:Y:S05]  /*9710*/  BSYNC B1 ;  /* 0x0000000000017941 */ /* 0x000fea0003800000 */
.L_x_12988:
[----:B------:R-:W2:Y:S01]  /*9720*/  LDL R0, [R1+0x50] ;  /* 0x0000500001007983 */ /* 0x000ea20000100800 */
[----:B-----5:R-:W-:Y:S01]  /*9730*/  IMAD.MOV.U32 R12, RZ, RZ, R6 ;  /* 0x000000ffff0c7224 */ /* 0x020fe200078e0006 */
[----:B------:R-:W-:Y:S01]  /*9740*/  BSSY B1, `(.L_x_12990) ;  /* 0x0000078000017945 */ /* 0x000fe20003800000 */
[----:B------:R-:W-:Y:S02]  /*9750*/  IMAD.MOV.U32 R14, RZ, RZ, R7 ;  /* 0x000000ffff0e7224 */ /* 0x000fe400078e0007 */
[----:B------:R-:W-:Y:S02]  /*9760*/  IMAD.MOV.U32 R15, RZ, RZ, R11 ;  /* 0x000000ffff0f7224 */ /* 0x000fe400078e000b */
[----:B------:R-:W-:Y:S02]  /*9770*/  IMAD.MOV.U32 R64, RZ, RZ, R8 ;  /* 0x000000ffff407224 */ /* 0x000fe400078e0008 */
[----:B------:R-:W-:Y:S01]  /*9780*/  IMAD.MOV.U32 R65, RZ, RZ, R9 ;  /* 0x000000ffff417224 */ /* 0x000fe200078e0009 */
[----:B------:R-:W-:Y:S01]  /*9790*/  PRMT R62, R15, 0x7610, R62 ;  /* 0x000076100f3e7816 */ /* 0x000fe2000000003e */
[--C-:B--2---:R-:W-:Y:S01]  /*97a0*/  IMAD R0, R0, -0x80, R55.reuse ;  /* 0xffffff8000007824 */ /* 0x104fe200078e0237 */
[----:B------:R-:W-:Y:S01]  /*97b0*/  PRMT R55, R14, 0x7610, R55 ;  /* 0x000076100e377816 */ /* 0x000fe20000000037 */
[----:B------:R-:W-:-:S03]  /*97c0*/  IMAD.MOV.U32 R14, RZ, RZ, R10 ;  /* 0x000000ffff0e7224 */ /* 0x000fc600078e000a */
[----:B0-----:R-:W-:Y:S02]  /*97d0*/  VIMNMX R13, R0, 0x80, PT ;  /* 0x00000080000d7848 */ /* 0x001fe40003fe0100 */
[----:B------:R-:W-:Y:S01]  /*97e0*/  PRMT R0, R12, 0x7610, R0 ;  /* 0x000076100c007816 */ /* 0x000fe20000000000 */
[----:B------:R-:W-:Y:S01]  /*97f0*/  IMAD.MOV.U32 R12, RZ, RZ, R4 ;  /* 0x000000ffff0c7224 */ /* 0x000fe200078e0004 */
[-C--:B------:R-:W-:Y:S02]  /*9800*/  ISETP.GE.OR P1, PT, R156, R13.reuse, P0 ;  /* 0x0000000d9c00720c */ /* 0x080fe40000726670 */
[----:B------:R-:W-:Y:S01]  /*9810*/  ISETP.GE.OR P0, PT, R166, R13, P0 ;  /* 0x0000000da600720c */ /* 0x000fe20000706670 */
[----:B------:R-:W-:Y:S01]  /*9820*/  IMAD.MOV.U32 R13, RZ, RZ, R5 ;  /* 0x000000ffff0d7224 */ /* 0x000fe200078e0005 */
[----:B------:R-:W-:Y:S02]  /*9830*/  PRMT R67, R12, 0x7610, R67 ;  /* 0x000076100c437816 */ /* 0x000fe40000000043 */
[----:B------:R-:W-:-:S02]  /*9840*/  PRMT R63, R14, 0x7610, R63 ;  /* 0x000076100e3f7816 */ /* 0x000fc4000000003f */
[----:B------:R-:W-:-:S05]  /*9850*/  PRMT R66, R13, 0x7610, R66 ;  /* 0x000076100d427816 */ /* 0x000fca0000000042 */
        /* <DEDUP_REMOVED lines=9> */
[----:B------:R-:W-:Y:S01]  /*98f0*/  SHF.R.U64 R68, R56, 0x10, R57 ;  /* 0x0000001038447819 */ /* 0x000fe20000001239 */
[----:B------:R-:W-:Y:S01]  /*9900*/  IMAD.IADD R25, R198, 0x1, R15 ;  /* 0x00000001c6197824 */ /* 0x000fe200078e020f */
[----:B------:R-:W-:Y:S01]  /*9910*/  PRMT R71, R77, 0x5410, R71 ;  /* 0x000054104d477816 */ /* 0x000fe20000000047 */
[--C-:B------:R-:W-:Y:S01]  /*9920*/  IMAD R80, R13, 0x2, R148.reuse ;  /* 0x000000020d507824 */ /* 0x100fe200078e0294 */
[----:B------:R-:W-:Y:S01]  /*9930*/  SHF.R.U32.HI R69, RZ, 0x10, R59 ;  /* 0x00000010ff457819 */ /* 0x000fe2000001163b */
[----:B------:R-:W-:Y:S01]  /*9940*/  IMAD R82, R25, 0x2, R148 ;  /* 0x0000000219527824 */ /* 0x000fe200078e0294 */
[----:B------:R-:W-:-:S02]  /*9950*/  SHF.R.U32.HI R74, RZ, 0x10, R21 ;  /* 0x00000010ff4a7819 */ /* 0x000fc40000011615 */
[----:B------:R-:W0:Y:S01]  /*9960*/  LDS.128 R12, [R80+0x18400] ;  /* 0x01840000500c7984 */ /* 0x000e220000000c00 */
[C---:B------:R-:W-:Y:S01]  /*9970*/  PRMT R59, R28.reuse, 0x5410, R75 ;  /* 0x000054101c3b7816 */ /* 0x040fe2000000004b */
[----:B------:R-:W-:Y:S01]  /*9980*/  IMAD.U32 R75, R71, 0x10000, RZ ;  /* 0x00010000474b7824 */ /* 0x000fe200078e00ff */
[----:B------:R-:W-:Y:S01]  /*9990*/  PRMT R68, R28, 0x5432, R68 ;  /* 0x000054321c447816 */ /* 0x000fe20000000044 */
[----:B------:R-:W1:Y:S01]  /*99a0*/  LDS.128 R24, [R82+0x18400] ;  /* 0x0184000052187984 */ /* 0x000e620000000c00 */
[--C-:B------:R-:W-:Y:S02]  /*99b0*/  SHF.R.U32.HI R78, RZ, 0x10, R3.reuse ;  /* 0x00000010ff4e7819 */ /* 0x100fe40000011603 */
[----:B------:R-:W-:Y:S02]  /*99c0*/  SHF.R.U64 R76, R2, 0x10, R3 ;  /* 0x00000010024c7819 */ /* 0x000fe40000001203 */
[----:B------:R-:W-:Y:S01]  /*99d0*/  PRMT R60, R60, 0x5410, R69 ;  /* 0x000054103c3c7816 */ /* 0x000fe20000000045 */
[----:B------:R-:W-:Y:S01]  /*99e0*/  IMAD.U32 R69, R59, 0x10000, RZ ;  /* 0x000100003b457824 */ /* 0x000fe200078e00ff */
[----:B------:R-:W-:-:S02]  /*99f0*/  PRMT R74, R67, 0x5432, R74 ;  /* 0x00005432434a7816 */ /* 0x000fc4000000004a */
[----:B------:R-:W-:Y:S02]  /*9a00*/  SHF.R.U32.HI R70, RZ, 0x10, R57 ;  /* 0x00000010ff467819 */ /* 0x000fe40000011639 */
[----:B------:R-:W-:Y:S01]  /*9a10*/  PRMT R78, R66, 0x5432, R78 ;  /* 0x00005432424e7816 */ /* 0x000fe2000000004e */
[----:B------:R-:W-:Y:S01]  /*9a20*/  IMAD.U32 R77, R74, 0x10000, RZ ;  /* 0x000100004a4d7824 */ /* 0x000fe200078e00ff */
[----:B------:R-:W-:Y:S02]  /*9a30*/  PRMT R70, R62, 0x5432, R70 ;  /* 0x000054323e467816 */ /* 0x000fe40000000046 */
[----:B------:R-:W-:Y:S02]  /*9a40*/  LOP3.LUT R71, R71, 0xffff0000, RZ, 0xc0, !PT ;  /* 0xffff000047477812 */ /* 0x000fe400078ec0ff */
[----:B------:R-:W-:Y:S02]  /*9a50*/  LOP3.LUT R59, R59, 0xffff0000, RZ, 0xc0, !PT ;  /* 0xffff00003b3b7812 */ /* 0x000fe400078ec0ff */
[----:B------:R-:W-:-:S02]  /*9a60*/  LOP3.LUT R74, R74, 0xffff0000, RZ, 0xc0, !PT ;  /* 0xffff00004a4a7812 */ /* 0x000fc400078ec0ff */
        /* <DEDUP_REMOVED lines=14> */
[----:B------:R-:W-:Y:S02]  /*9b50*/  IMAD.U32 R69, R60, 0x10000, RZ ;  /* 0x000100003c457824 */ /* 0x000fe400078e00ff */
[----:B------:R-:W-:Y:S01]  /*9b60*/  FFMA.FTZ R81, R2, R75, R81 ;  /* 0x0000004b02517223 */ /* 0x000fe20000010051 */
[----:B------:R-:W-:Y:S01]  /*9b70*/  IMAD.U32 R28, R78, 0x10000, RZ ;  /* 0x000100004e1c7824 */ /* 0x000fe200078e00ff */
[----:B------:R-:W-:Y:S01]  /*9b80*/  LOP3.LUT R60, R60, 0xffff0000, RZ, 0xc0, !PT ;  /* 0xffff00003c3c7812 */ /* 0x000fe200078ec0ff */
[----:B------:R-:W-:Y:S02]  /*9b90*/  IMAD.U32 R2, R70, 0x10000, RZ ;  /* 0x0001000046027824 */ /* 0x000fe400078e00ff */
[----:B------:R-:W-:Y:S01]  /*9ba0*/  FMUL.FTZ R75, R56, R69 ;  /* 0x00000045384b7220 */ /* 0x000fe20000410000 */
[----:B------:R-:W-:-:S02]  /*9bb0*/  IMAD.U32 R21, R15, 0x10000, RZ ;  /* 0x000100000f157824 */ /* 0x000fc400078e00ff */
[----:B------:R-:W-:Y:S01]  /*9bc0*/  FMUL.FTZ R56, R58, R28 ;  /* 0x0000001c3a387220 */ /* 0x000fe20000410000 */
[----:B------:R-:W-:Y:S01]  /*9bd0*/  FFMA.FTZ R83, R20, R69, -R83 ;  /* 0x0000004514537223 */ /* 0x000fe20000010853 */
[-C--:B------:R-:W-:Y:S01]  /*9be0*/  FMUL.FTZ R69, R58, R2.reuse ;  /* 0x000000023a457220 */ /* 0x080fe20000410000 */
[----:B------:R-:W-:Y:S01]  /*9bf0*/  FFMA.FTZ R75, R20, R77, R75 ;  /* 0x0000004d144b7223 */ /* 0x000fe2000001004b */
[C---:B------:R-:W-:Y:S01]  /*9c00*/  FFMA.FTZ R58, R21.reuse, R2, -R56 ;  /* 0x00000002153a7223 */ /* 0x040fe20000010838 */
[C---:B------:R-:W-:Y:S01]  /*9c10*/  FMUL.FTZ R2, R24.reuse, R71 ;  /* 0x0000004718027220 */ /* 0x040fe20000410000 */
[----:B------:R-:W-:Y:S01]  /*9c20*/  FFMA.FTZ R69, R21, R28, R69 ;  /* 0x0000001c15457223 */ /* 0x000fe20000010045 */
[-C--:B------:R-:W-:Y:S01]  /*9c30*/  FMUL.FTZ R28, R24, R59.reuse ;  /* 0x0000003b181c7220 */ /* 0x080fe20000410000 */
[----:B------:R-:W-:Y:S01]  /*9c40*/  FMUL.FTZ R21, R25, R74 ;  /* 0x0000004a19157220 */ /* 0x000fe20000410000 */
[----:B------:R-:W-:Y:S01]  /*9c50*/  FFMA.FTZ R24, R3, R59, -R2 ;  /* 0x0000003b03187223 */ /* 0x000fe20000010802 */
[----:B------:R-:W-:Y:S01]  /*9c60*/  FMUL.FTZ R25, R25, R60 ;  /* 0x0000003c19197220 */ /* 0x000fe20000410000 */
[----:B------:R-:W-:-:S02]  /*9c70*/  IMAD.U32 R57, R26, 0x10000, RZ ;  /* 0x000100001a397824 */ /* 0x000fc400078e00ff */
[----:B------:R-:W-:Y:S01]  /*9c80*/  FFMA.FTZ R60, R12, R60, -R21 ;  /* 0x0000003c0c3c7223 */ /* 0x000fe20000010815 */
[----:B------:R-:W-:Y:S02]  /*9c90*/  IMAD.U32 R20, R76, 0x10000, RZ ;  /* 0x000100004c147824 */ /* 0x000fe400078e00ff */
[----:B------:R-:W-:Y:S01]  /*9ca0*/  FFMA.FTZ R74, R12, R74, R25 ;  /* 0x0000004a0c4a7223 */ /* 0x000fe20000010019 */
[----:B------:R-:W-:Y:S01]  /*9cb0*/  IMAD.U32 R2, R68, 0x10000, RZ ;  /* 0x0001000044027824 */ /* 0x000fe200078e00ff */
[----:B------:R-:W-:Y:S01]  /*9cc0*/  LOP3.LUT R26, R26, 0xffff0000, RZ, 0xc0, !PT ;  /* 0xffff00001a1a7812 */ /* 0x000fe200078ec0ff */
[----:B------:R-:W-:Y:S01]  /*9cd0*/  IMAD.U32 R13, R14, 0x10000, RZ ;  /* 0x000100000e0d7824 */ /* 0x000fe200078e00ff */
[----:B------:R-:W-:Y:S01]  /*9ce0*/  LOP3.LUT R27, R27, 0xffff0000, RZ, 0xc0, !PT ;  /* 0xffff00001b1b7812 */ /* 0x000fe200078ec0ff */
[----:B------:R-:W-:Y:S01]  /*9cf0*/  FFMA.FTZ R28, R3, R71, R28 ;  /* 0x00000047031c7223 */ /* 0x000fe2000001001c */
[C---:B------:R-:W-:Y:S01]  /*9d00*/  FMUL.FTZ R56, R57.reuse, R20 ;  /* 0x0000001439387220 */ /* 0x040fe20000410000 */
[----:B------:R-:W-:Y:S01]  /*9d10*/  FMUL.FTZ R12, R57, R2 ;  /* 0x00000002390c7220 */ /* 0x000fe20000410000 */
[----:B------:R-:W-:-:S02]  /*9d20*/  LOP3.LUT R21, R76, 0xffff0000, RZ, 0xc0, !PT ;  /* 0xffff00004c157812 */ /* 0x000fc400078ec0ff */
        /* <DEDUP_REMOVED lines=9> */
[-C--:B------:R-:W-:Y:S01]  /*9dc0*/  FMUL.FTZ R26, R26, R3.reuse ;  /* 0x000000031a1a7220 */ /* 0x080fe20000410000 */
[-C--:B------:R-:W-:Y:S01]  /*9dd0*/  FMUL.FTZ R25, R27, R70.reuse ;  /* 0x000000461b197220 */ /* 0x080fe20000410000 */
[----:B------:R-:W-:Y:S01]  /*9de0*/  FFMA.FTZ R3, R14, R3, -R13 ;  /* 0x000000030e037223 */ /* 0x000fe2000001080d */
[----:B------:R-:W-:Y:S01]  /*9df0*/  F2FP.BF16.F32.PACK_AB R12, R24, R79 ;  /* 0x0000004f180c723e */ /* 0x000fe200000010ff */
[C---:B------:R-:W-:Y:S01]  /*9e00*/  FFMA.FTZ R27, R15.reuse, R70, -R2 ;  /* 0x000000460f1b7223 */ /* 0x040fe20000010802 */
        /* <DEDUP_REMOVED lines=11> */
.L_x_12991:
[----:B------:R-:W-:Y:S05]  /*9ec0*/  BSYNC B1 ;  /* 0x0000000000017941 */ /* 0x000fea0003800000 */
.L_x_12990:
[----:B------:R-:W-:Y:S02]  /*9ed0*/  PRMT R0, R0, 0x5410, R64 ;  /* 0x0000541000007816 */ /* 0x000fe40000000040 */
[----:B------:R-:W-:Y:S01]  /*9ee0*/  PRMT R57, R57, 0x5410, R65 ;  /* 0x0000541039397816 */ /* 0x000fe20000000041 */
[----:B------:R-:W-:Y:S06]  /*9ef0*/  @P0 BRA `(.L_x_12982) ;  /* 0x0000000400880947 */ /* 0x000fec0003800000 */
[----:B------:R-:W2:Y:S01]  /*9f00*/  LDL R60, [R1+0x458] ;  /* 0x00045800013c7983 */ /* 0x000ea20000100800 */
[----:B------:R-:W-:Y:S01]  /*9f10*/  IMAD.IADD R2, R22, 0x1, R61 ;  /* 0x0000000116027824 */ /* 0x000fe200078e023d */
[----:B------:R-:W-:Y:S02]  /*9f20*/  SHF.R.U64 R28, R8, 0x10, R9 ;  /* 0x00000010081c7819 */ /* 0x000fe40000001209 */
[----:B------:R-:W-:Y:S02]  /*9f30*/  SHF.R.U64 R4, R4, 0x10, R5 ;  /* 0x0000001004047819 */ /* 0x000fe40000001205 */
[----:B------:R-:W-:Y:S02]  /*9f40*/  LOP3.LUT R2, R199, 0x38, R2, 0xf8, !PT ;  /* 0x00000038c7027812 */ /* 0x000fe400078ef802 */
[----:B------:R-:W-:Y:S02]  /*9f50*/  PRMT R28, R0, 0x5432, R28 ;  /* 0x00005432001c7816 */ /* 0x000fe4000000001c */
[----:B------:R-:W-:-:S02]  /*9f60*/  LOP3.LUT R3, R2, R207, RZ, 0x3c, !PT ;  /* 0x000000cf02037212 */ /* 0x000fc400078e3cff */
[----:B------:R-:W-:Y:S02]  /*9f70*/  SHF.R.U32.HI R21, RZ, 0x10, R5 ;  /* 0x00000010ff157819 */ /* 0x000fe40000011605 */
[----:B------:R-:W-:Y:S01]  /*9f80*/  SHF.R.U32.HI R56, RZ, 0x10, R9 ;  /* 0x00000010ff387819 */ /* 0x000fe20000011609 */
[----:B------:R-:W-:Y:S01]  /*9f90*/  IMAD.IADD R3, R208, 0x1, R3 ;  /* 0x00000001d0037824 */ /* 0x000fe200078e0203 */
[----:B------:R-:W-:Y:S02]  /*9fa0*/  PRMT R67, R67, 0x5410, R4 ;  /* 0x0000541043437816 */ /* 0x000fe40000000004 */
[----:B------:R-:W-:Y:S01]  /*9fb0*/  SHF.R.U64 R2, R10, 0x10, R11 ;  /* 0x000000100a027819 */ /* 0x000fe2000000120b */
[----:B------:R-:W-:Y:S01]  /*9fc0*/  IMAD R3, R3, 0x2, R148 ;  /* 0x0000000203037824 */ /* 0x000fe200078e0294 */
[--C-:B------:R-:W-:Y:S02]  /*9fd0*/  SHF.R.U64 R5, R6, 0x10, R7.reuse ;  /* 0x0000001006057819 */ /* 0x100fe40000001207 */
[----:B------:R-:W-:-:S02]  /*9fe0*/  SHF.R.U32.HI R6, RZ, 0x10, R7 ;  /* 0x00000010ff067819 */ /* 0x000fc40000011607 */
[----:B0-----:R-:W0:Y:S01]  /*9ff0*/  LDS.128 R24, [R3+0x18400] ;  /* 0x0184000003187984 */ /* 0x001e220000000c00 */
        /* <DEDUP_REMOVED lines=13> */
[----:B------:R-:W-:Y:S02]  /*a0d0*/  IMAD.U32 R25, R28, 0x10000, RZ ;  /* 0x000100001c197824 */ /* 0x000fe400078e00ff */
[----:B------:R-:W-:Y:S01]  /*a0e0*/  FMUL.FTZ R59, R8, R21 ;  /* 0x00000015083b7220 */ /* 0x000fe20000410000 */
[----:B------:R-:W-:Y:S01]  /*a0f0*/  IMAD.U32 R11, R26, 0x10000, RZ ;  /* 0x000100001a0b7824 */ /* 0x000fe200078e00ff */
[----:B------:R-:W-:Y:S01]  /*a100*/  LOP3.LUT R28, R28, 0xffff0000, RZ, 0xc0, !PT ;  /* 0xffff00001c1c7812 */ /* 0x000fe200078ec0ff */
[----:B------:R-:W-:Y:S01]  /*a110*/  FMUL.FTZ R57, R8, R25 ;  /* 0x0000001908397220 */ /* 0x000fe20000410000 */
[----:B------:R-:W-:Y:S01]  /*a120*/  IMAD.U32 R8, R62, 0x10000, RZ ;  /* 0x000100003e087824 */ /* 0x000fe200078e00ff */
[----:B--2---:R-:W0:Y:S02]  /*a130*/  LDS.128 R12, [R60+0x18400] ;  /* 0x018400003c0c7984 */ /* 0x004e240000000c00 */
        /* <DEDUP_REMOVED lines=8> */
[C---:B------:R-:W-:Y:S01]  /*a1c0*/  IMAD.U32 R15, R27.reuse, 0x10000, RZ ;  /* 0x000100001b0f7824 */ /* 0x040fe200078e00ff */
[----:B------:R-:W-:Y:S01]  /*a1d0*/  LOP3.LUT R13, R26, 0xffff0000, RZ, 0xc0, !PT ;  /* 0xffff00001a0d7812 */ /* 0x000fe200078ec0ff */
[----:B------:R-:W-:Y:S01]  /*a1e0*/  FFMA.FTZ R57, R0, R21, -R57 ;  /* 0x0000001500397223 */ /* 0x000fe20000010839 */
[----:B------:R-:W-:Y:S01]  /*a1f0*/  LOP3.LUT R26, R27, 0xffff0000, RZ, 0xc0, !PT ;  /* 0xffff00001b1a7812 */ /* 0x000fe200078ec0ff */
[----:B------:R-:W-:-:S02]  /*a200*/  IMAD.U32 R27, R56, 0x10000, RZ ;  /* 0x00010000381b7824 */ /* 0x000fc400078e00ff */
[----:B------:R-:W-:Y:S01]  /*a210*/  FFMA.FTZ R59, R0, R25, R59 ;  /* 0x00000019003b7223 */ /* 0x000fe2000001003b */
[----:B------:R-:W-:Y:S02]  /*a220*/  IMAD.U32 R21, R66, 0x10000, RZ ;  /* 0x0001000042157824 */ /* 0x000fe400078e00ff */
[----:B------:R-:W-:Y:S02]  /*a230*/  IMAD.U32 R0, R55, 0x10000, RZ ;  /* 0x0001000037007824 */ /* 0x000fe400078e00ff */
        /* <DEDUP_REMOVED lines=46> */
.L_x_12982:
[----:B------:R-:W-:Y:S05]  /*a520*/  BSYNC B0 ;  /* 0x0000000000007941 */ /* 0x000fea0003800000 */
.L_x_12968:
        /* <DEDUP_REMOVED lines=8> */
.L_x_12965:
[----:B-----5:R-:W3:Y:S01]  /*a5b0*/  S2R R2, SR_TID.X ;  /* 0x0000000000027919 */ /* 0x020ee20000002100 */
[----:B-12---:R-:W-:Y:S01]  /*a5c0*/  IMAD.U32 R0, RZ, RZ, UR37 ;  /* 0x00000025ff007e24 */ /* 0x006fe2000f8e00ff */
[----:B------:R-:W-:Y:S05]  /*a5d0*/  WARPSYNC.ALL ;  /* 0x0000000000007948 */ /* 0x000fea0003800000 */
[----:B0-----:R-:W0:Y:S01]  /*a5e0*/  S2R R3, SR_SWINHI ;  /* 0x0000000000037919 */ /* 0x001e220000002f00 */
[----:B------:R-:W-:Y:S01]  /*a5f0*/  IMAD.U32 R8, RZ, RZ, UR37 ;  /* 0x00000025ff087e24 */ /* 0x000fe2000f8e00ff */
[----:B------:R-:W-:-:S04]  /*a600*/  IADD3 R0, P0, R0, 0x200, RZ ;  /* 0x0000020000007810 */ /* 0x000fc80007f1e0ff */
[----:B------:R-:W-:-:S05]  /*a610*/  IADD3 R8, P1, R8, 0x28, RZ ;  /* 0x0000002808087810 */ /* 0x000fca0007f3e0ff */
[----:B------:R-:W-:Y:S01]  /*a620*/  IMAD.X R9, RZ, RZ, UR36, P1 ;  /* 0x00000024ff097e24 */ /* 0x000fe200088e06ff */
[----:B---3--:R-:W-:-:S05]  /*a630*/  SHF.R.U32.HI R2, RZ, 0x7, R2 ;  /* 0x00000007ff027819 */ /* 0x008fca0000011602 */
[----:B------:R-:W-:Y:S01]  /*a640*/  VIADD R2, R2, 0x8 ;  /* 0x0000000802027836 */ /* 0x000fe20000000000 */
[----:B------:R-:W-:Y:S02]  /*a650*/  MOV R148, R148 ;  /* 0x0000009400947202 */ /* 0x000fe40000000f00 */
[----:B0-----:R-:W-:Y:S01]  /*a660*/  MOV R149, R3 ;  /* 0x0000000300957202 */ /* 0x001fe20000000f00 */
[----:B------:R-:W-:Y:S02]  /*a670*/  IMAD.X R3, RZ, RZ, UR36, P0 ;  /* 0x00000024ff037e24 */ /* 0x000fe400080e06ff */
[----:B------:R-:W-:Y:S01]  /*a680*/  IMAD.MOV.U32 R4, RZ, RZ, R35 ;  /* 0x000000ffff047224 */ /* 0x000fe200078e0023 */
[----:B------:R-:W-:Y:S01]  /*a690*/  UIADD3 UR4, UP0, UR37, 0x400, URZ ;  /* 0x0000040025047890 */ /* 0x000fe2000ff1e03f */
[----:B------:R-:W-:Y:S01]  /*a6a0*/  IMAD.MOV.U32 R5, RZ, RZ, R34 ;  /* 0x000000ffff057224 */ /* 0x000fe200078e0022 */
[----:B------:R0:W-:Y:S01]  /*a6b0*/  BAR.SYNC.DEFER_BLOCKING R2, 0x100 ;  /* 0x000400020000751d */ /* 0x0001e20000010000 */
[----:B------:R-:W-:Y:S01]  /*a6c0*/  IMAD.MOV.U32 R6, RZ, RZ, R39 ;  /* 0x000000ffff067224 */ /* 0x000fe200078e0027 */
[----:B------:R-:W-:Y:S01]  /*a6d0*/  UIADD3.X UR5, URZ, UR36, URZ, UP0, !UPT ;  /* 0x000000243f057290 */ /* 0x000fe200087fe43f */
[----:B------:R-:W-:-:S02]  /*a6e0*/  IMAD.MOV.U32 R7, RZ, RZ, R54 ;  /* 0x000000ffff077224 */ /* 0x000fc400078e0036 */
[----:B------:R-:W-:Y:S02]  /*a6f0*/  IMAD.MOV.U32 R10, RZ, RZ, R37 ;  /* 0x000000ffff0a7224 */ /* 0x000fe400078e0025 */
[----:B------:R-:W-:Y:S01]  /*a700*/  IMAD.MOV.U32 R11, RZ, RZ, R52 ;  /* 0x000000ffff0b7224 */ /* 0x000fe200078e0034 */
[----:B------:R1:W-:Y:S01]  /*a710*/  STL.128 [R1+0x170], R4 ;  /* 0x0001700401007387 */ /* 0x0003e20000100c00 */
[----:B0-----:R-:W-:Y:S02]  /*a720*/  IMAD.U32 R2, RZ, RZ, UR4 ;  /* 0x00000004ff027e24 */ /* 0x001fe4000f8e00ff */
[----:B------:R-:W-:Y:S01]  /*a730*/  IMAD.U32 R150, RZ, RZ, UR40 ;  /* 0x00000028ff967e24 */ /* 0x000fe2000f8e00ff */
[----:B------:R-:W-:Y:S01]  /*a740*/  STL.128 [R1+0x190], R8 ;  /* 0x0001900801007387 */ /* 0x000fe20000100c00 */
[----:B------:R-:W-:-:S05]  /*a750*/  IMAD.U32 R151, RZ, RZ, UR42 ;  /* 0x0000002aff977e24 */ /* 0x000fca000f8e00ff */
[----:B------:R-:W-:Y:S01]  /*a760*/  STL.128 [R1+0x180], R148 ;  /* 0x0001809401007387 */ /* 0x000fe20000100c00 */
[----:B-1----:R-:W-:Y:S02]  /*a770*/  IMAD.MOV.U32 R4, RZ, RZ, R50 ;  /* 0x000000ffff047224 */ /* 0x002fe400078e0032 */
        /* <DEDUP_REMOVED lines=20> */
[----:B------:R-:W-:-:S02]  /*a8c0*/  IMAD.MOV.U32 R16, RZ, RZ, R31 ;  /* 0x000000ffff107224 */ /* 0x000fc400078e001f */
[----:B------:R-:W-:Y:S01]  /*a8d0*/  IMAD.MOV.U32 R17, RZ, RZ, R46 ;  /* 0x000000ffff117224 */ /* 0x000fe200078e002e */
[----:B------:R0:W-:Y:S04]  /*a8e0*/  STL.128 [R1+0x1e0], R4 ;  /* 0x0001e00401007387 */ /* 0x0001e80000100c00 */
[----:B------:R-:W-:Y:S01]  /*a8f0*/  STL.128 [R1+0x160], R16 ;  /* 0x0001601001007387 */ /* 0x000fe20000100c00 */
[----:B0-----:R-:W-:Y:S02]  /*a900*/  IMAD.MOV.U32 R6, RZ, RZ, R32 ;  /* 0x000000ffff067224 */ /* 0x001fe400078e0020 */
[----:B------:R-:W-:Y:S02]  /*a910*/  IMAD.MOV.U32 R7, RZ, RZ, R41 ;  /* 0x000000ffff077224 */ /* 0x000fe400078e0029 */
[----:B------:R-:W-:-:S02]  /*a920*/  IMAD.MOV.U32 R4, RZ, RZ, R0 ;  /* 0x000000ffff047224 */ /* 0x000fc400078e0000 */
[----:B------:R-:W-:Y:S02]  /*a930*/  IMAD.MOV.U32 R5, RZ, RZ, R3 ;  /* 0x000000ffff057224 */ /* 0x000fe400078e0003 */
[----:B------:R-:W-:Y:S01]  /*a940*/  IMAD.U32 R3, RZ, RZ, UR5 ;  /* 0x00000005ff037e24 */ /* 0x000fe2000f8e00ff */
[----:B------:R-:W-:Y:S01]  /*a950*/  UIADD3 UR5, UR37, 0x150, URZ ;  /* 0x0000015025057890 */ /* 0x000fe2000fffe03f */
[----:B------:R-:W-:Y:S01]  /*a960*/  VIADD R0, R172, 0xffffffff ;  /* 0xffffffffac007836 */ /* 0x000fe20000000000 */
[----:B------:R0:W-:Y:S02]  /*a970*/  STL.128 [R1+0x150], R4 ;  /* 0x0001500401007387 */ /* 0x0001e40000100c00 */
[----:B0-----:R-:W-:Y:S02]  /*a980*/  IMAD.MOV.U32 R6, RZ, RZ, R29 ;  /* 0x000000ffff067224 */ /* 0x001fe400078e001d */
[----:B------:R-:W-:Y:S02]  /*a990*/  IMAD.MOV.U32 R7, RZ, RZ, R42 ;  /* 0x000000ffff077224 */ /* 0x000fe400078e002a */
[----:B------:R-:W-:-:S02]  /*a9a0*/  IMAD.MOV.U32 R4, RZ, RZ, R2 ;  /* 0x000000ffff047224 */ /* 0x000fc400078e0002 */
[----:B------:R-:W-:-:S05]  /*a9b0*/  IMAD.MOV.U32 R5, RZ, RZ, R3 ;  /* 0x000000ffff057224 */ /* 0x000fca00078e0003 */
[----:B------:R0:W-:Y:S02]  /*a9c0*/  STL.128 [R1+0x1b0], R4 ;  /* 0x0001b00401007387 */ /* 0x0001e40000100c00 */
[----:B0-----:R-:W-:Y:S05]  /*a9d0*/  CALL.REL.NOINC `($_ZN7cutlass13device_kernelIN5flash11enable_sm90INS1_16FlashAttnFwdSm90INS1_25CollectiveMainloopFwdSm90ILi2EN4cute5tupleIJNS5_1CILi1EEES8_S8_EEENS6_IJNS7_ILi128EEENS7_ILi96EEENS7_ILi64EEEEEELi256ENS_10bfloat16_tEfNS_4arch4Sm90ELb0ELb1ELb0ELb1ELb1ELb1ELb1ELb1ELb0ELb1ELb0ELb0EEENS1_21CollectiveEpilogueFwdINS6_IJSA_NS7_ILi256EEESB_EEES9_SE_SG_Li256ELb1ELb1ELb0ELb0EEENS1_36VarlenDynamicPersistentTileSchedulerILi128ELi96ELi256ELi128ELb0ELb1ELb1ELb1ELb0ELb1EEEEEEEEEvNT_6ParamsE$_ZZN5flash25CollectiveMainloopFwdSm90ILi2EN4cute5tupleIJNS1_1CILi1EEES4_S4_EEENS2_IJNS3_ILi128EEENS3_ILi96EEENS3_ILi64EEEEEELi256EN7cutlass10bfloat16_tEfNSA_4arch4Sm90ELb0ELb1ELb0ELb1ELb1ELb1ELb1ELb1ELb0ELb1ELb0ELb0EE3mmaINS_16FlashAttnFwdSm90ISE_NS_21CollectiveEpilogueFwdINS2_IJS6_NS3_ILi256EEES7_EEES5_SB_SD_Li256ELb1ELb1ELb0ELb0EEENS_36VarlenDynamicPersistentTileSchedulerILi128ELi96ELi256ELi128ELb0ELb1ELb1ELb1ELb0ELb1EEEE13SharedStorageENS1_6TensorINS1_11ArrayEngineIfLm128EEENS1_6LayoutINS2_IJNS2_IJNS3_ILi2EEEST_NS3_ILi32EEEEEES4_S4_EEENS2_IJNS2_IJS4_ST_NS3_ILi4EEEEEENS3_ILi0EEESZ_EEEEEEENS_7SoftmaxILi2ELi0EEEEEbRKNSE_6ParamsENSA_13PipelineAsyncILi2EEES19_RNSA_13PipelineStateILj2EEERT0_RT1_iRiRKNS_16SeqlenInfoQKNewKILb1ELb1EEENS2_IJiiiiEEERT_ENKUliT_T0_T1_E_clIZSF_ISO_S12_S14_EbS17_S19_S19_S1C_S1E_S1G_iS1H_S1L_S1M_S1O_EUlRS1P_iE0_NS3_ILb1EEES1W_EEDaiS1P_S1Q_S1R_) ;  /* 0x00000318007c7944 */ /* 0x001fea0003c00000 */
        /* <DEDUP_REMOVED lines=26> */
.L_x_12994:
[----:B------:R-:W-:-:S13]  /*ab80*/  ISETP.NE.AND P0, PT, R7, 0x1, PT ;  /* 0x000000010700780c */ /* 0x000fda0003f05270 */
[----:B------:R-:W0:Y:S02]  /*ab90*/  @P0 LDC.64 R4, c[0x0][0xae0] ;  /* 0x0002b800ff040b82 */ /* 0x000e240000000a00 */
[----:B0-----:R-:W-:-:S05]  /*aba0*/  @P0 IMAD.HI.U32 R4, R3, R4, RZ ;  /* 0x0000000403040227 */ /* 0x001fca00078e00ff */
[----:B------:R-:W-:-:S07]  /*abb0*/  @P0 SHF.R.U32.HI R3, RZ, R5, R4 ;  /* 0x00000005ff030219 */ /* 0x000fce0000011604 */
.L_x_12995:
[----:B------:R-:W-:Y:S05]  /*abc0*/  BSYNC B0 ;  /* 0x0000000000007941 */ /* 0x000fea0003800000 */
.L_x_12993:
[----:B------:R-:W-:-:S05]  /*abd0*/  IMAD R3, R3, R7, R7 ;  /* 0x0000000703037224 */ /* 0x000fca00078e0207 */
[----:B------:R-:W-:-:S07]  /*abe0*/  VIMNMX R6, R6, R3, PT ;  /* 0x0000000306067248 */ /* 0x000fce0003fe0100 */
.L_x_12992:
[----:B------:R-:W-:-:S05]  /*abf0*/  IMAD.HI R6, R6, 0x2aaaaaab, RZ ;  /* 0x2aaaaaab06067827 */ /* 0x000fca00078e02ff */
[----:B------:R-:W-:-:S04]  /*ac00*/  SHF.R.U32.HI R3, RZ, 0x1f, R6 ;  /* 0x0000001fff037819 */ /* 0x000fc80000011606 */
[----:B------:R-:W-:-:S04]  /*ac10*/  LEA.HI.SX32 R3, R6, R3, 0x1c ;  /* 0x0000000306037211 */ /* 0x000fc800078fe2ff */
[----:B------:R-:W-:-:S04]  /*ac20*/  VIMNMX R3, R196, R3, !PT ;  /* 0x00000003c4037248 */ /* 0x000fc80007fe0100 */
[----:B------:R-:W-:-:S13]  /*ac30*/  ISETP.GE.AND P0, PT, R0, R3, PT ;  /* 0x000000030000720c */ /* 0x000fda0003f06270 */
[----:B------:R-:W-:Y:S05]  /*ac40*/  @!P0 BRA `(.L_x_12996) ;  /* 0x000000ac00148947 */ /* 0x000fea0003800000 */
.L_x_13025:
[----:B------:R-:W2:Y:S04]  /*ac50*/  LDL R4, [R1+0x1f0] ;  /* 0x0001f00001047983 */ /* 0x000ea80000100800 */
[----:B0-----:R-:W3:Y:S01]  /*ac60*/  LDL R2, [R1+0x1f8] ;  /* 0x0001f80001027983 */ /* 0x001ee20000100800 */
[----:B--2---:R-:W-:-:S05]  /*ac70*/  VIADD R4, R4, 0x1 ;  /* 0x0000000104047836 */ /* 0x004fca0000000000 */
[----:B------:R-:W-:-:S13]  /*ac80*/  ISETP.NE.AND P0, PT, R4, 0x2, PT ;  /* 0x000000020400780c */ /* 0x000fda0003f05270 */
[----:B------:R0:W5:Y:S04]  /*ac90*/  @P0 LDL R6, [R1+0x1f4] ;  /* 0x0001f40001060983 */ /* 0x0001680000100800 */
[----:B------:R-:W2:Y:S01]  /*aca0*/  @!P0 LDL R5, [R1+0x1f4] ;  /* 0x0001f40001058983 */ /* 0x000ea20000100800 */
[----:B---3--:R-:W-:-:S03]  /*acb0*/  VIADD R2, R2, 0x1 ;  /* 0x0000000102027836 */ /* 0x008fc60000000000 */
        /* <DEDUP_REMOVED lines=13> */
.L_x_12998:
[----:B------:R-:W-:Y:S05]  /*ad90*/  BSYNC B0 ;  /* 0x0000000000007941 */ /* 0x000fea0003800000 */
.L_x_12997:
[----:B------:R-:W2:Y:S01]  /*ada0*/  LD.E.64 R8, desc[UR44][R18.64+0x18] ;  /* 0x0000182c12087980 */ /* 0x000ea2000c101b00 */
[----:B-----5:R-:W-:Y:S02]  /*adb0*/  SHF.L.U32 R5, R6, 0x1f, RZ ;  /* 0x0000001f06057819 */ /* 0x020fe400000006ff */
        /* <DEDUP_REMOVED lines=10> */
.L_x_13000:
[----:B------:R-:W-:Y:S05]  /*ae60*/  BSYNC B0 ;  /* 0x0000000000007941 */ /* 0x000fea0003800000 */
.L_x_12999:
        /* <DEDUP_REMOVED lines=8> */
.L_x_13002:
[----:B------:R-:W-:Y:S05]  /*aef0*/  BSYNC B0 ;  /* 0x0000000000007941 */ /* 0x000fea0003800000 */
.L_x_13001:
[----:B------:R-:W2:Y:S04]  /*af00*/  LDL R15, [R1+0x1f0] ;  /* 0x0001f000010f7983 */ /* 0x000ea80000100800 */
[----:B------:R-:W2:Y:S01]  /*af10*/  LDL.64 R4, [R1+0x80] ;  /* 0x0000800001047983 */ /* 0x000ea20000100a00 */
[----:B------:R-:W-:Y:S05]  /*af20*/  WARPSYNC.ALL ;  /* 0x0000000000007948 */ /* 0x000fea0003800000 */
[----:B------:R1:W-:Y:S04]  /*af30*/  STL [R1+0x60], RZ ;  /* 0x000060ff01007387 */ /* 0x0003e80000100800 */
[----:B0----5:R-:W3:Y:S01]  /*af40*/  LD.E.64 R6, desc[UR44][R18.64+0x78] ;  /* 0x0000782c12067980 */ /* 0x021ee2000c101b00 */
[----:B------:R-:W-:-:S05]  /*af50*/  IMAD.MOV.U32 R2, RZ, RZ, 0x1 ;  /* 0x00000001ff027424 */ /* 0x000fca00078e00ff */
[----:B------:R1:W-:Y:S04]  /*af60*/  STL [R1+0x60], R2 ;  /* 0x0000600201007387 */ /* 0x0003e80000100800 */
[----:B------:R-:W4:Y:S04]  /*af70*/  LD.E.64 R8, desc[UR44][R18.64+0x78] ;  /* 0x0000782c12087980 */ /* 0x000f28000c101b00 */
[----:B------:R1:W-:Y:S04]  /*af80*/  STL [R1+0x60], R2 ;  /* 0x0000600201007387 */ /* 0x0003e80000100800 */
[----:B------:R-:W4:Y:S01]  /*af90*/  LD.E.64 R10, desc[UR44][R18.64+0x78] ;  /* 0x0000782c120a7980 */ /* 0x000f22000c101b00 */
[----:B--2---:R-:W-:Y:S01]  /*afa0*/  IMAD R4, R15, 0x300, R4 ;  /* 0x000003000f047824 */ /* 0x004fe200078e0204 */
[----:B------:R-:W-:-:S02]  /*afb0*/  R2UR UR7, R5 ;  /* 0x00000000050772ca */ /* 0x000fc400000e0000 */
[----:B------:R1:W-:Y:S02]  /*afc0*/  STL [R1+0x60], R2 ;  /* 0x0000600201007387 */ /* 0x0003e40000100800 */
[----:B------:R-:W-:Y:S02]  /*afd0*/  R2UR UR6, R4 ;  /* 0x00000000040672ca */ /* 0x000fe400000e0000 */
[----:B------:R-:W2:Y:S01]  /*afe0*/  LD.E.64 R12, desc[UR44][R18.64+0x78] ;  /* 0x0000782c120c7980 */ /* 0x000ea2000c101b00 */
[----:B------:R-:W-:-:S03]  /*aff0*/  WARPGROUP.ARRIVE ;  /* 0x00000000000079c5 */ /* 0x000fc60000000000 */
[----:B------:R1:W-:Y:S04]  /*b000*/  STL [R1+0x60], R2 ;  /* 0x0000600201007387 */ /* 0x0003e80000100800 */
[----:B------:R1:W5:Y:S01]  /*b010*/  LDL.64 R14, [R1+0x1f0] ;  /* 0x0001f000010e7983 */ /* 0x0003620000100a00 */
[----:B---3--:R-:W-:Y:S02]  /*b020*/  R2UR UR4, R6 ;  /* 0x00000000060472ca */ /* 0x008fe400000e0000 */
        /* <DEDUP_REMOVED lines=36> */
[----:B-1----:R-:W-:Y:S05]  /*b270*/  @!P0 BRA `(.L_x_13005) ;  /* 0x0000000000048947 */ /* 0x002fea0003800000 */
[----:B------:R-:W-:Y:S01]  /*b280*/  BPT.TRAP 0x1 ;  /* 0x000000040000795c */ /* 0x000fe20000300000 */
.L_x_13005:
[----:B------:R-:W-:Y:S05]  /*b290*/  BSYNC B0 ;  /* 0x0000000000007941 */ /* 0x000fea0003800000 */
.L_x_13004:
        /* <DEDUP_REMOVED lines=11> */
.L_x_13007:
[----:B------:R-:W-:Y:S05]  /*b350*/  BSYNC B0 ;  /* 0x0000000000007941 */ /* 0x000fea0003800000 */
.L_x_13006:
[----:B------:R-:W-:Y:S04]  /*b360*/  BSSY B0, `(.L_x_13008) ;  /* 0x0000007000007945 */ /* 0x000fe80003800000 */
[----:B------:R-:W-:Y:S05]  /*b370*/  @P0 BRA `(.L_x_13009) ;  /* 0x0000000000140947 */ /* 0x000fea0003800000 */
[----:B------:R-:W2:Y:S02]  /*b380*/  LD.E.64 R4, desc[UR44][R18.64+0x40] ;  /* 0x0000402c12047980 */ /* 0x000ea4000c101b00 */
[----:B--2---:R-:W-:-:S05]  /*b390*/  MOV R5, R4 ;  /* 0x0000000400057202 */ /* 0x004fca0000000f00 */
[----:B------:R-:W-:-:S04]  /*b3a0*/  IMAD R14, R14, 0x8, R5 ;  /* 0x000000080e0e7824 */ /* 0x000fc800078e0205 */
[----:B------:R-:W0:Y:S02]  /*b3b0*/  SYNCS.PHASECHK.TRANS64.TRYWAIT P0, [R14+URZ], R15 ;  /* 0x0000000f0e0075a7 */ /* 0x000e24000800017f */
[----:B0-----:R-:W-:Y:S05]  /*b3c0*/  @!P0 BRA `(.L_x_13010) ;  /* 0x000002c000988947 */ /* 0x001fea0003800000 */
.L_x_13009:
[----:B------:R-:W-:Y:S05]  /*b3d0*/  BSYNC B0 ;  /* 0x0000000000007941 */ /* 0x000fea0003800000 */
.L_x_13008:
        /* <DEDUP_REMOVED lines=147> */
[----:B------:R-:W-:Y:S02]  /*bd10*/  WARPGROUP.DEPBAR.LE gsb0, 0x0 ;  /* 0x00008000000079c5 */ /* 0x000fe40000010000 */
[----:B------:R-:W-:-:S09]  /*bd20*/  WARPGROUP.ARRIVE ;  /* 0x00000000000079c5 */ /* 0x000fd20000000000 */
[----:B------:R-:W-:Y:S01]  /*bd30*/  HGMMA.64x96x16.F32.BF16 R24, gdesc[UR4], R24, gsb0 ;  /* 0x01600000041879f0 */ /* 0x000fe20008001818 */
[----:B------:R-:W-:Y:S02]  /*bd40*/  VIADD R6, R4, 0x902 ;  /* 0x0000090204067836 */ /* 0x000fe40000000000 */
[----:B------:R-:W-:Y:S01]  /*bd50*/  IMAD.MOV.U32 R7, RZ, RZ, R5 ;  /* 0x000000ffff077224 */ /* 0x000fe200078e0005 */
[----:B------:R-:W-:Y:S02]  /*bd60*/  R2UR UR4, R10 ;  /* 0x000000000a0472ca */ /* 0x000fe400000e0000 */
[----:B------:R-:W-:Y:S02]  /*bd70*/  R2UR UR6, R6 ;  /* 0x00000000060672ca */ /* 0x000fe400000e0000 */
[----:B------:R-:W-:Y:S02]  /*bd80*/  R2UR UR7, R7 ;  /* 0x00000000070772ca */ /* 0x000fe400000e0000 */
[----:B------:R-:W-:Y:S01]  /*bd90*/  R2UR UR5, R11 ;  /* 0x000000000b0572ca */ /* 0x000fe200000e0000 */
[----:B----4-:R-:W-:-:S02]  /*bda0*/  VIADD R12, R12, 0xc04 ;  /* 0x00000c040c0c7836 */ /* 0x010fc40000000000 */
        /* <DEDUP_REMOVED lines=18> */
[----:B------:R-:W0:Y:S01]  /*bed0*/  S2R R16, SR_TID.X ;  /* 0x0000000000107919 */ /* 0x000e220000002100 */
[----:B------:R1:W-:Y:S04]  /*bee0*/  STL [R1+0x70], R2 ;  /* 0x0000700201007387 */ /* 0x0003e80000100800 */
[----:B------:R1:W-:Y:S01]  /*bef0*/  STL [R1+0x70], R2 ;  /* 0x0000700201007387 */ /* 0x0003e20000100800 */
[----:B------:R-:W-:-:S02]  /*bf00*/  WARPGROUP.DEPBAR.LE gsb0, 0x0 ;  /* 0x00008000000079c5 */ /* 0x000fc40000010000 */
[----:B------:R-:W-:Y:S01]  /*bf10*/  WARPGROUP.ARRIVE ;  /* 0x00000000000079c5 */ /* 0x000fe20000000000 */
[----:B------:R1:W5:Y:S05]  /*bf20*/  LDL R4, [R1+0x1f0] ;  /* 0x0001f00001047983 */ /* 0x00036a0000100800 */
[----:B------:R-:W-:Y:S01]  /*bf30*/  HGMMA.64x96x16.F32.BF16 R24, gdesc[UR4], R24, gsb0 ;  /* 0x01600000041879f0 */ /* 0x000fe20008001818 */
[----:B------:R1:W-:Y:S01]  /*bf40*/  STL [R1+0x70], R2 ;  /* 0x0000700201007387 */ /* 0x0003e20000100800 */
[----:B0-----:R-:W-:-:S03]  /*bf50*/  SHF.R.U32.HI R16, RZ, 0x7, R16 ;  /* 0x00000007ff107819 */ /* 0x001fc60000011610 */
[----:B------:R1:W-:Y:S04]  /*bf60*/  STL [R1+0x70], R2 ;  /* 0x0000700201007387 */ /* 0x0003e80000100800 */
[----:B------:R1:W-:Y:S04]  /*bf70*/  STL [R1+0x70], R2 ;  /* 0x0000700201007387 */ /* 0x0003e80000100800 */
[----:B------:R1:W-:Y:S04]  /*bf80*/  STL [R1+0x70], R2 ;  /* 0x0000700201007387 */ /* 0x0003e80000100800 */
[----:B------:R1:W-:Y:S01]  /*bf90*/  STL [R1+0x70], R2 ;  /* 0x0000700201007387 */ /* 0x0003e20000100800 */
[----:B------:R-:W-:-:S03]  /*bfa0*/  IADD3 R6, -R16, 0xb, RZ ;  /* 0x0000000b10067810 */ /* 0x000fc60007ffe1ff */
        /* <DEDUP_REMOVED lines=9> */
[----:B------:R-:W-:-:S02]  /*c040*/  WARPGROUP.DEPBAR.LE gsb0, 0x0 ;  /* 0x00008000000079c5 */ /* 0x000fc40000010000 */
[----:B------:R1:W-:Y:S06]  /*c050*/  BAR.ARV R6, 0x100 ;  /* 0x000400060000751d */ /* 0x0003ec0000002000 */
[----:B------:R-:W2:Y:S01]  /*c060*/  LD.E R5, desc[UR44][R18.64] ;  /* 0x0000002c12057980 */ /* 0x000ea2000c101900 */
[----:B------:R-:W-:Y:S01]  /*c070*/  BSSY B0, `(.L_x_13011) ;  /* 0x0000005000007945 */ /* 0x000fe20003800000 */
[----:B--2---:R-:W-:-:S04]  /*c080*/  LOP3.LUT R5, R5, 0x1, RZ, 0xfc, !PT ;  /* 0x0000000105057812 */ /* 0x004fc800078efcff */
[----:B------:R-:W-:-:S13]  /*c090*/  ISETP.NE.AND P0, PT, R5, 0x3, PT ;  /* 0x000000030500780c */ /* 0x000fda0003f05270 */
[----:B-1----:R-:W-:Y:S05]  /*c0a0*/  @!P0 BRA `(.L_x_13012) ;  /* 0x0000000000048947 */ /* 0x002fea0003800000 */
[----:B------:R-:W-:Y:S01]  /*c0b0*/  BPT.TRAP 0x1 ;  /* 0x000000040000795c */ /* 0x000fe20000300000 */
.L_x_13012:
[----:B------:R-:W-:Y:S05]  /*c0c0*/  BSYNC B0 ;  /* 0x0000000000007941 */ /* 0x000fea0003800000 */
.L_x_13011:
[----:B------:R-:W2:Y:S04]  /*c0d0*/  LD.E.64 R6, desc[UR44][R18.64+0x20] ;  /* 0x0000202c12067980 */ /* 0x000ea8000c101b00 */
[----:B------:R-:W3:Y:S01]  /*c0e0*/  LD.E R5, desc[UR44][R18.64+0xc] ;  /* 0x00000c2c12057980 */ /* 0x000ee2000c101900 */
[----:B--2---:R-:W-:-:S05]  /*c0f0*/  MOV R7, R6 ;  /* 0x0000000600077202 */ /* 0x004fca0000000f00 */
[----:B-----5:R-:W-:-:S05]  /*c100*/  IMAD R4, R4, 0x8, R7 ;  /* 0x0000000804047824 */ /* 0x020fca00078e0207 */
[----:B---3--:R-:W-:-:S04]  /*c110*/  PRMT R4, R5, 0x654, R4 ;  /* 0x0000065405047816 */ /* 0x008fc80000000004 */
[----:B------:R0:W-:Y:S01]  /*c120*/  SYNCS.ARRIVE.TRANS64.RED.A1T0 RZ, [R4+URZ], RZ ;  /* 0x000000ff04ff79a7 */ /* 0x0001e2000810043f */
[----:B------:R-:W2:Y:S04]  /*c130*/  LDL R75, [R1+0x11c] ;  /* 0x00011c00014b7983 */ /* 0x000ea80000100800 */
[----:B------:R-:W3:Y:S04]  /*c140*/  LDL R73, [R1+0x50] ;  /* 0x0000500001497983 */ /* 0x000ee80000100800 */
[----:B------:R-:W4:Y:S04]  /*c150*/  LDL.64 R12, [R1+0x140] ;  /* 0x00014000010c7983 */ /* 0x000f280000100a00 */
[----:B------:R-:W4:Y:S04]  /*c160*/  LDL R74, [R1+0x148] ;  /* 0x00014800014a7983 */ /* 0x000f280000100800 */
[----:B------:R-:W4:Y:S04]  /*c170*/  LDL.128 R8, [R1+0x130] ;  /* 0x0001300001087983 */ /* 0x000f280000100c00 */
[----:B0-----:R-:W4:Y:S01]  /*c180*/  LDL.128 R4, [R1+0x120] ;  /* 0x0001200001047983 */ /* 0x001f220000100c00 */
        /* <DEDUP_REMOVED lines=40> */
[----:B------:R-:W-:-:S04]  /*c410*/  IMAD R21, R0, -0x60, R8 ;  /* 0xffffffa000157824 */ /* 0x000fc800078e0208 */
[C---:B------:R-:W-:Y:S02]  /*c420*/  IMAD.IADD R15, R16.reuse, 0x1, R7 ;  /* 0x00000001100f7824 */ /* 0x040fe400078e0207 */
[----:B------:R-:W-:Y:S02]  /*c430*/  IMAD.IADD R17, R16, 0x1, R13 ;  /* 0x0000000110117824 */ /* 0x000fe400078e020d */
[----:B------:R-:W-:Y:S02]  /*c440*/  VIADD R73, R12, 0xffffffff ;  /* 0xffffffff0c497836 */ /* 0x000fe40000000000 */
        /* <DEDUP_REMOVED lines=13> */
.L_x_13016:
[----:B------:R-:W-:-:S13]  /*c520*/  ISETP.NE.AND P0, PT, R9, 0x1, PT ;  /* 0x000000010900780c */ /* 0x000fda0003f05270 */
[----:B------:R-:W-:-:S05]  /*c530*/  @P0 IMAD.HI.U32 R12, R8, R10, RZ ;  /* 0x0000000a080c0227 */ /* 0x000fca00078e00ff */
[----:B------:R-:W-:-:S07]  /*c540*/  @P0 SHF.R.U32.HI R8, RZ, R11, R12 ;  /* 0x0000000bff080219 */ /* 0x000fce000001160c */
.L_x_13017:
[----:B------:R-:W-:Y:S05]  /*c550*/  BSYNC B1 ;  /* 0x0000000000017941 */ /* 0x000fea0003800000 */
.L_x_13015:
[----:B------:R-:W-:-:S05]  /*c560*/  IMAD R8, R8, R9, R73 ;  /* 0x0000000908087224 */ /* 0x000fca00078e0249 */
[----:B------:R-:W-:Y:S02]  /*c570*/  VIMNMX R7, R7, R8, !PT ;  /* 0x0000000807077248 */ /* 0x000fe40007fe0100 */
[----:B------:R-:W-:-:S07]  /*c580*/  VIADDMNMX R6, R8, R9, R6, PT ;  /* 0x0000000908067246 */ /* 0x000fce0003800106 */
.L_x_13014:
[----:B------:R-:W-:Y:S05]  /*c590*/  BSYNC B0 ;  /* 0x0000000000007941 */ /* 0x000fea0003800000 */
.L_x_13013:
[C---:B------:R-:W-:Y:S01]  /*c5a0*/  ISETP.GE.AND P0, PT, R21.reuse, 0x2, PT ;  /* 0x000000021500780c */ /* 0x040fe20003f06270 */
[----:B------:R-:W0:Y:S01]  /*c5b0*/  SHFL.IDX PT, R14, R14, 0x1, 0x1c1f ;  /* 0x003c1f000e0e7f89 */ /* 0x000e2200000e0000 */
[----:B------:R-:W-:Y:S01]  /*c5c0*/  ISETP.GE.AND P2, PT, R21, 0xa, PT ;  /* 0x0000000a1500780c */ /* 0x000fe20003f46270 */
[----:B------:R-:W-:Y:S01]  /*c5d0*/  BSSY B0, `(.L_x_13018) ;  /* 0x0000086000007945 */ /* 0x000fe20003800000 */
[----:B------:R-:W-:Y:S02]  /*c5e0*/  P2R R13, PR, RZ, 0x1 ;  /* 0x00000001ff0d7803 */ /* 0x000fe40000000000 */
[----:B------:R-:W-:Y:S02]  /*c5f0*/  ISETP.GT.AND P0, PT, R7, 0x1, !P0 ;  /* 0x000000010700780c */ /* 0x000fe40004704270 */
[----:B------:R-:W-:Y:S02]  /*c600*/  ISETP.GE.AND P1, PT, R21, 0x9, PT ;  /* 0x000000091500780c */ /* 0x000fe40003f26270 */
[----:B------:R-:W-:-:S02]  /*c610*/  ISETP.LT.OR P0, PT, R6, 0x2, P0 ;  /* 0x000000020600780c */ /* 0x000fc40000701670 */
[----:B------:R-:W-:Y:S02]  /*c620*/  P2R R75, PR, RZ, 0x2 ;  /* 0x00000002ff4b7803 */ /* 0x000fe40000000000 */
[----:B------:R-:W-:Y:S02]  /*c630*/  FSEL R168, R25, -INF , !P0 ;  /* 0xff80000019a87808 */ /* 0x000fe40004000000 */
[C---:B------:R-:W-:Y:S02]  /*c640*/  ISETP.GT.AND P0, PT, R7.reuse, 0x9, !P2 ;  /* 0x000000090700780c */ /* 0x040fe40005704270 */
[----:B------:R-:W-:Y:S02]  /*c650*/  P2R R25, PR, RZ, 0x4 ;  /* 0x00000004ff197803 */ /* 0x000fe40000000000 */
[----:B------:R-:W-:Y:S02]  /*c660*/  ISETP.LT.OR P0, PT, R6, 0xa, P0 ;  /* 0x0000000a0600780c */ /* 0x000fe40000701670 */
[----:B------:R-:W-:-:S02]  /*c670*/  ISETP.GT.AND P1, PT, R7, 0x8, !P1 ;  /* 0x000000080700780c */ /* 0x000fc40004f24270 */
[----:B------:R-:W-:Y:S01]  /*c680*/  ISETP.GE.AND P2, PT, R21, 0x11, PT ;  /* 0x000000111500780c */ /* 0x000fe20003f46270 */
[----:B0-----:R-:W-:Y:S01]  /*c690*/  IMAD.IADD R8, R15, 0x1, R14 ;  /* 0x000000010f087824 */ /* 0x001fe200078e020e */
[----:B------:R-:W-:Y:S02]  /*c6a0*/  FSEL R82, R29, -INF , !P0 ;  /* 0xff8000001d527808 */ /* 0x000fe40004000000 */
[----:B------:R-:W-:Y:S02]  /*c6b0*/  ISETP.LT.OR P1, PT, R6, 0x9, P1 ;  /* 0x000000090600780c */ /* 0x000fe40000f21670 */
[----:B------:R-:W-:Y:S02]  /*c6c0*/  ISETP.GT.AND P0, PT, R7, 0x10, !P2 ;  /* 0x000000100700780c */ /* 0x000fe40005704270 */
[----:B------:R-:W-:Y:S02]  /*c6d0*/  FSEL R170, R28, -INF , !P1 ;  /* 0xff8000001caa7808 */ /* 0x000fe40004800000 */
        /* <DEDUP_REMOVED lines=66> */
[----:B------:R-:W-:-:S02]  /*cb00*/  P2R R29, PR, RZ, 0x4 ;  /* 0x00000004ff1d7803 */ /* 0x000fc40000000000 */
        /* <DEDUP_REMOVED lines=43> */
.L_x_13021:
[----:B------:R-:W-:-:S13]  /*cdc0*/  ISETP.NE.AND P6, PT, R9, 0x1, PT ;  /* 0x000000010900780c */ /* 0x000fda0003fc5270 */
[----:B------:R-:W-:-:S05]  /*cdd0*/  @P6 IMAD.HI.U32 R10, R4, R10, RZ ;  /* 0x0000000a040a6227 */ /* 0x000fca00078e00ff */
[----:B------:R-:W-:-:S07]  /*cde0*/  @P6 SHF.R.U32.HI R4, RZ, R11, R10 ;  /* 0x0000000bff046219 */ /* 0x000fce000001160a */
.L_x_13022:
[----:B------:R-:W-:Y:S05]  /*cdf0*/  BSYNC B1 ;  /* 0x0000000000017941 */ /* 0x000fea0003800000 */
.L_x_13020:
[----:B------:R-:W-:-:S05]  /*ce00*/  IMAD R4, R4, R9, R73 ;  /* 0x0000000904047224 */ /* 0x000fca00078e0249 */
[----:B------:R-:W-:Y:S02]  /*ce10*/  VIADDMNMX R8, R4, R9, R8, PT ;  /* 0x0000000904087246 */ /* 0x000fe40003800108 */
[----:B------:R-:W-:-:S07]  /*ce20*/  VIMNMX R7, R7, R4, !PT ;  /* 0x0000000407077248 */ /* 0x000fce0007fe0100 */
.L_x_13019:
[----:B------:R-:W-:Y:S05]  /*ce30*/  BSYNC B0 ;  /* 0x0000000000007941 */ /* 0x000fea0003800000 */
.L_x_13018:
[----:B------:R-:W2:Y:S01]  /*ce40*/  LDL.64 R14, [R1+0x410] ;  /* 0x00041000010e7983 */ /* 0x000ea20000100a00 */
[----:B------:R-:W-:Y:S02]  /*ce50*/  ISETP.GT.AND P5, PT, R7, RZ, !P5 ;  /* 0x000000ff0700720c */ /* 0x000fe40006fa4270 */
        /* <DEDUP_REMOVED lines=51> */
[----:B------:R-:W-:Y:S02]  /*d190*/  ISETP.NE.AND P5, PT, R84, RZ, PT ;  /* 0x000000ff5400720c */ /* 0x000fe40003fa5270 */
[C---:B------:R-:W-:Y:S01]  /*d1a0*/  ISETP.GT.AND P0, PT, R7.reuse, 0x48, !P0 ;  /* 0x000000480700780c */ /* 0x040fe20004704270 */
[----:B------:R-:W3:Y:S01]  /*d1b0*/  LDL R84, [R1+0x430] ;  /* 0x0004300001547983 */ /* 0x000ee20000100800 */
        /* <DEDUP_REMOVED lines=16> */
[----:B--2---:R-:W-:Y:S02]  /*d2c0*/  FMNMX.FTZ R4, R86, R14, !PT ;  /* 0x0000000e56047209 */ /* 0x004fe40007810000 */
[----:B------:R-:W-:Y:S02]  /*d2d0*/  ISETP.LT.OR P5, PT, R8, 0x42, P5 ;  /* 0x000000420800780c */ /* 0x000fe40002fa1670 */
[----:B------:R-:W-:Y:S02]  /*d2e0*/  FMNMX.FTZ R4, R168, R4, !PT ;  /* 0x00000004a8047209 */ /* 0x000fe40007810000 */
[----:B------:R-:W-:-:S02]  /*d2f0*/  FSEL R59, R59, -INF , !P5 ;  /* 0xff8000003b3b7808 */ /* 0x000fc40006800000 */
[----:B------:R-:W-:Y:S02]  /*d300*/  FMNMX.FTZ R4, R170, R4, !PT ;  /* 0x00000004aa047209 */ /* 0x000fe40007810000 */
[C---:B------:R-:W-:Y:S02]  /*d310*/  ISETP.GT.AND P1, PT, R7.reuse, 0x49, !P1 ;  /* 0x000000490700780c */ /* 0x040fe40004f24270 */
[----:B------:R-:W-:Y:S02]  /*d320*/  FMNMX.FTZ R4, R82, R4, !PT ;  /* 0x0000000452047209 */ /* 0x000fe40007810000 */
[----:B------:R-:W-:Y:S02]  /*d330*/  ISETP.LT.OR P0, PT, R8, 0x49, P0 ;  /* 0x000000490800780c */ /* 0x000fe40000701670 */
[----:B------:R-:W-:Y:S02]  /*d340*/  FMNMX.FTZ R4, R72, R4, !PT ;  /* 0x0000000448047209 */ /* 0x000fe40007810000 */
[----:B------:R-:W-:-:S02]  /*d350*/  ISETP.GT.AND P2, PT, R7, 0x50, !P2 ;  /* 0x000000500700780c */ /* 0x000fc40005744270 */
[----:B------:R-:W-:Y:S02]  /*d360*/  FMNMX.FTZ R4, R80, R4, !PT ;  /* 0x0000000450047209 */ /* 0x000fe40007810000 */
        /* <DEDUP_REMOVED lines=8> */
[----:B------:R-:W-:Y:S02]  /*d3f0*/  FMNMX.FTZ R5, R48, R5, !PT ;  /* 0x0000000530057209 */ /* 0x000fe40007810000 */
[----:B------:R-:W-:Y:S02]  /*d400*/  FMNMX.FTZ R4, R26, R15, !PT ;  /* 0x0000000f1a047209 */ /* 0x000fe40007810000 */
        /* <DEDUP_REMOVED lines=28> */
[----:B------:R-:W-:Y:S02]  /*d5d0*/  ISETP.LT.OR P1, PT, R8, 0x4a, P1 ;  /* 0x0000004a0800780c */ /* 0x000fe40000f21670 */
[----:B0-----:R-:W-:Y:S02]  /*d5e0*/  FMNMX.FTZ R9, R6, R9, !PT ;  /* 0x0000000906097209 */ /* 0x001fe40007810000 */
[----:B------:R-:W-:Y:S02]  /*d5f0*/  FSEL R62, R62, -INF , !P0 ;  /* 0xff8000003e3e7808 */ /* 0x000fe40004000000 */
[----:B------:R-:W-:Y:S01]  /*d600*/  FMNMX.FTZ R5, R59, R4, !PT ;  /* 0x000000043b057209 */ /* 0x000fe20007810000 */
[----:B------:R-:W0:Y:S01]  /*d610*/  SHFL.BFLY PT, R10, R9, 0x1, 0x1f ;  /* 0x0c201f00090a7f89 */ /* 0x000e2200000e0000 */
        /* <DEDUP_REMOVED lines=12> */
[----:B------:R-:W-:-:S02]  /*d6e0*/  FSEL R70, R70, -INF , !P4 ;  /* 0xff80000046467808 */ /* 0x000fc40006000000 */
[----:B------:R-:W-:Y:S02]  /*d6f0*/  FMNMX.FTZ R5, R67, R4, !PT ;  /* 0x0000000443057209 */ /* 0x000fe40007810000 */
[----:B------:R-:W-:Y:S02]  /*d700*/  FSEL R71, R71, -INF , !P0 ;  /* 0xff80000047477808 */ /* 0x000fe40004000000 */
[----:B------:R-:W-:-:S04]  /*d710*/  FMNMX.FTZ R4, R70, R5, !PT ;  /* 0x0000000546047209 */ /* 0x000fc80007810000 */
[----:B------:R-:W-:Y:S02]  /*d720*/  FMNMX.FTZ R7, R71, R4, !PT ;  /* 0x0000000447077209 */ /* 0x000fe40007810000 */
[----:B0-----:R-:W-:Y:S01]  /*d730*/  FMNMX.FTZ R8, R9, R10, !PT ;  /* 0x0000000a09087209 */ /* 0x001fe20007810000 */
[----:B------:R-:W2:Y:S04]  /*d740*/  LDL.64 R4, [R1+0x420] ;  /* 0x0004200001047983 */ /* 0x000ea80000100a00 */
[----:B------:R0:W-:Y:S04]  /*d750*/  STL.64 [R1+0x410], R6 ;  /* 0x0004100601007387 */ /* 0x0001e80000100a00 */
[----:B------:R-:W4:Y:S04]  /*d760*/  LDL R10, [R1+0x414] ;  /* 0x00041400010a7983 */ /* 0x000f280000100800 */
[----:B------:R-:W-:Y:S04]  /*d770*/  STL [R1+0x410], R8 ;  /* 0x0004100801007387 */ /* 0x000fe80000100800 */
[----:B------:R-:W3:Y:S04]  /*d780*/  LDL R11, [R1+0x410] ;  /* 0x00041000010b7983 */ /* 0x000ee80000100800 */
[----:B----4-:R-:W1:Y:S01]  /*d790*/  SHFL.BFLY PT, R7, R10, 0x2, 0x1f ;  /* 0x0c401f000a077f89 */ /* 0x010e6200000e0000 */
[----:B---3--:R-:W-:Y:S01]  /*d7a0*/  FMUL.FTZ R9, R84, R11 ;  /* 0x0000000b54097220 */ /* 0x008fe20000410000 */
[----:B------:R-:W-:-:S04]  /*d7b0*/  FSETP.NEU.FTZ.AND P0, PT, R11, -INF , PT ;  /* 0xff8000000b00780b */ /* 0x000fc80003f1d000 */
[----:B------:R-:W-:-:S05]  /*d7c0*/  FSEL R9, R9, RZ, P0 ;  /* 0x000000ff09097208 */ /* 0x000fca0000000000 */
[----:B0-----:R-:W-:Y:S01]  /*d7d0*/  FFMA.FTZ R6, R82, R84, -R9 ;  /* 0x0000005452067223 */ /* 0x001fe20000010809 */
[----:B-1----:R-:W-:-:S03]  /*d7e0*/  FMNMX.FTZ R7, R7, R10, !PT ;  /* 0x0000000a07077209 */ /* 0x002fc60007810000 */
[----:B------:R0:W-:Y:S02]  /*d7f0*/  MUFU.EX2 R37, R6 ;  /* 0x0000000600257308 */ /* 0x0001e40000000800 */
[----:B0-----:R-:W0:Y:S01]  /*d800*/  SHFL.BFLY PT, R6, R7, 0x1, 0x1f ;  /* 0x0c201f0007067f89 */ /* 0x001e2200000e0000 */
[----:B------:R-:W-:Y:S01]  /*d810*/  FSEL R11, R11, RZ, P0 ;  /* 0x000000ff0b0b7208 */ /* 0x000fe20000000000 */
[-CC-:B------:R-:W-:Y:S01]  /*d820*/  FFMA.FTZ R13, R86, R84.reuse, -R9.reuse ;  /* 0x00000054560d7223 */ /* 0x180fe20000010809 */
[----:B------:R-:W-:-:S03]  /*d830*/  FFMA.FTZ R215, R28, R84, -R9 ;  /* 0x000000541cd77223 */ /* 0x000fc60000010809 */
[----:B------:R-:W-:Y:S01]  /*d840*/  FADD.FTZ R11, R14, -R11 ;  /* 0x8000000b0e0b7221 */ /* 0x000fe20000010000 */
[----:B0-----:R-:W-:-:S04]  /*d850*/  FMNMX.FTZ R6, R7, R6, !PT ;  /* 0x0000000607067209 */ /* 0x001fc80007810000 */
[C---:B------:R-:W-:Y:S01]  /*d860*/  FSETP.NEU.FTZ.AND P0, PT, R6.reuse, -INF , PT ;  /* 0xff8000000600780b */ /* 0x040fe20003f1d000 */
[----:B------:R-:W-:-:S03]  /*d870*/  FMUL.FTZ R7, R6, R84 ;  /* 0x0000005406077220 */ /* 0x000fc60000410000 */
[----:B------:R-:W-:Y:S02]  /*d880*/  FSEL R8, R6, RZ, P0 ;  /* 0x000000ff06087208 */ /* 0x000fe40000000000 */
[----:B------:R-:W-:-:S03]  /*d890*/  FSEL R7, R7, RZ, P0 ;  /* 0x000000ff07077208 */ /* 0x000fc60000000000 */
[----:B------:R-:W-:Y:S01]  /*d8a0*/  FADD.FTZ R15, R15, -R8 ;  /* 0x800000080f0f7221 */ /* 0x000fe20000010000 */
[-C--:B------:R-:W-:Y:S01]  /*d8b0*/  FMUL.FTZ R11, R11, R84.reuse ;  /* 0x000000540b0b7220 */ /* 0x080fe20000410000 */
[-C--:B------:R-:W-:Y:S01]  /*d8c0*/  FFMA.FTZ R28, R26, R84.reuse, -R7 ;  /* 0x000000541a1c7223 */ /* 0x080fe20000010807 */
[-CC-:B------:R-:W-:Y:S01]  /*d8d0*/  FFMA.FTZ R168, R168, R84.reuse, -R9.reuse ;  /* 0x00000054a8a87223 */ /* 0x180fe20000010809 */
[----:B------:R-:W-:Y:S01]  /*d8e0*/  FMUL.FTZ R15, R84, R15 ;  /* 0x0000000f540f7220 */ /* 0x000fe20000410000 */
[-CC-:B------:R-:W-:Y:S01]  /*d8f0*/  FFMA.FTZ R201, R20, R84.reuse, -R9.reuse ;  /* 0x0000005414c97223 */ /* 0x180fe20000010809 */
[-C--:B------:R-:W-:Y:S01]  /*d900*/  FFMA.FTZ R20, R24, R84.reuse, -R9 ;  /* 0x0000005418147223 */ /* 0x080fe20000010809 */
[-C--:B------:R-:W-:Y:S01]  /*d910*/  FFMA.FTZ R169, R27, R84.reuse, -R7 ;  /* 0x000000541ba97223 */ /* 0x080fe20000010807 */
        /* <DEDUP_REMOVED lines=11> */
[-CC-:B------:R-:W-:Y:S01]  /*d9d0*/  FFMA.FTZ R41, R80, R84.reuse, -R9.reuse ;  /* 0x0000005450297223 */ /* 0x180fe20000010809 */
[----:B------:R-:W-:-:S06]  /*d9e0*/  FFMA.FTZ R213, R32, R84, -R9 ;  /* 0x0000005420d57223 */ /* 0x000fcc0000010809 */
[----:B------:R-:W4:Y:S01]  /*d9f0*/  MUFU.EX2 R170, R170 ;  /* 0x000000aa00aa7308 */ /* 0x000f220000000800 */
[----:B------:R-:W-:-:S07]  /*da00*/  FFMA.FTZ R32, R35, R84, -R7 ;  /* 0x0000005423207223 */ /* 0x000fce0000010807 */
[----:B------:R-:W4:Y:S01]  /*da10*/  MUFU.EX2 R171, R171 ;  /* 0x000000ab00ab7308 */ /* 0x000f220000000800 */
[-CC-:B------:R-:W-:Y:S01]  /*da20*/  FFMA.FTZ R174, R36, R84.reuse, -R9.reuse ;  /* 0x0000005424ae7223 */ /* 0x180fe20000010809 */
[-CC-:B------:R-:W-:Y:S01]  /*da30*/  FFMA.FTZ R45, R78, R84.reuse, -R9.reuse ;  /* 0x000000544e2d7223 */ /* 0x180fe20000010809 */
[-CC-:B------:R-:W-:Y:S01]  /*da40*/  FFMA.FTZ R176, R40, R84.reuse, -R9.reuse ;  /* 0x0000005428b07223 */ /* 0x180fe20000010809 */
[-CC-:B------:R-:W-:Y:S01]  /*da50*/  FFMA.FTZ R49, R76, R84.reuse, -R9.reuse ;  /* 0x000000544c317223 */ /* 0x180fe20000010809 */
[----:B------:R-:W-:-:S03]  /*da60*/  FFMA.FTZ R178, R44, R84, -R9 ;  /* 0x000000542cb27223 */ /* 0x000fc60000010809 */
        /* <DEDUP_REMOVED lines=10> */
[----:B------:R-:W-:Y:S01]  /*db10*/  FFMA.FTZ R21, R68, R84, -R9 ;  /* 0x0000005444157223 */ /* 0x000fe20000010809 */
[----:B--2---:R-:W-:Y:S01]  /*db20*/  FFMA.FTZ R9, R24, R4, R13 ;  /* 0x0000000418097223 */ /* 0x004fe2000001000d */
[----:B0-----:R-:W-:Y:S01]  /*db30*/  FFMA.FTZ R4, R5, R25, R28 ;  /* 0x0000001905047223 */ /* 0x001fe2000001001c */
[----:B------:R-:W-:-:S03]  /*db40*/  FFMA.FTZ R175, R38, R84, -R7 ;  /* 0x0000005426af7223 */ /* 0x000fc60000010807 */
[----:B------:R-:W0:Y:S01]  /*db50*/  MUFU.EX2 R173, R173 ;  /* 0x000000ad00ad7308 */ /* 0x000e220000000800 */
[----:B-1----:R-:W-:Y:S01]  /*db60*/  FADD.FTZ R9, R168, R9 ;  /* 0x00000009a8097221 */ /* 0x002fe20000010000 */
[----:B---3--:R-:W-:Y:S01]  /*db70*/  FADD.FTZ R4, R169, R4 ;  /* 0x00000004a9047221 */ /* 0x008fe20000010000 */
[----:B------:R-:W-:-:S05]  /*db80*/  FFMA.FTZ R34, R39, R84, -R7 ;  /* 0x0000005427227223 */ /* 0x000fca0000010807 */
[----:B------:R-:W1:Y:S01]  /*db90*/  MUFU.EX2 R41, R41 ;  /* 0x0000002900297308 */ /* 0x000e620000000800 */
[----:B----4-:R-:W-:Y:S01]  /*dba0*/  FADD.FTZ R8, R170, R9 ;  /* 0x00000009aa087221 */ /* 0x010fe20000010000 */
[----:B------:R-:W-:-:S06]  /*dbb0*/  FADD.FTZ R5, R171, R4 ;  /* 0x00000004ab057221 */ /* 0x000fcc0000010000 */
[----:B------:R-:W2:Y:S01]  /*dbc0*/  MUFU.EX2 R32, R32 ;  /* 0x0000002000207308 */ /* 0x000ea20000000800 */
[----:B------:R-:W-:Y:S01]  /*dbd0*/  FFMA.FTZ R177, R42, R84, -R7 ;  /* 0x000000542ab17223 */ /* 0x000fe20000010807 */
[----:B------:R-:W-:-:S06]  /*dbe0*/  FADD.FTZ R9, R37, R8 ;  /* 0x0000000825097221 */ /* 0x000fcc0000010000 */
[----:B------:R-:W3:Y:S01]  /*dbf0*/  MUFU.EX2 R174, R174 ;  /* 0x000000ae00ae7308 */ /* 0x000ee20000000800 */
[----:B------:R-:W-:Y:S01]  /*dc00*/  FADD.FTZ R4, R30, R5 ;  /* 0x000000051e047221 */ /* 0x000fe20000010000 */
[----:B------:R-:W-:-:S06]  /*dc10*/  FFMA.FTZ R36, R43, R84, -R7 ;  /* 0x000000542b247223 */ /* 0x000fcc0000010807 */
        /* <DEDUP_REMOVED lines=80> */
[----:B--2---:R-:W-:-:S06]  /*e120*/  FADD.FTZ R4, R16, R5 ;  /* 0x0000000510047221 */ /* 0x004fcc0000010000 */
[----:B------:R-:W1:Y:S08]  /*e130*/  MUFU.EX2 R20, R20 ;  /* 0x0000001400147308 */ /* 0x000e700000000800 */
[----:B------:R-:W2:Y:S01]  /*e140*/  MUFU.EX2 R15, R15 ;  /* 0x0000000f000f7308 */ /* 0x000ea20000000800 */
[----:B---3--:R-:W-:Y:S01]  /*e150*/  FADD.FTZ R8, R190, R7 ;  /* 0x00000007be087221 */ /* 0x008fe20000010000 */
[----:B----4-:R-:W-:-:S03]  /*e160*/  FADD.FTZ R5, R17, R4 ;  /* 0x0000000411057221 */ /* 0x010fc60000010000 */
[----:B0-----:R-:W-:Y:S01]  /*e170*/  FADD.FTZ R7, R21, R8 ;  /* 0x0000000815077221 */ /* 0x001fe20000010000 */
[----:B------:R-:W-:-:S03]  /*e180*/  FADD.FTZ R4, R14, R5 ;  /* 0x000000050e047221 */ /* 0x000fc60000010000 */
[----:B-1----:R-:W-:Y:S01]  /*e190*/  FADD.FTZ R8, R20, R7 ;  /* 0x0000000714087221 */ /* 0x002fe20000010000 */
[----:B------:R-:W-:Y:S01]  /*e1a0*/  STL [R1+0x414], R6 ;  /* 0x0004140601007387 */ /* 0x000fe20000100800 */
[----:B--2---:R-:W-:-:S05]  /*e1b0*/  FADD.FTZ R9, R15, R4 ;  /* 0x000000040f097221 */ /* 0x004fca0000010000 */
[----:B------:R-:W-:Y:S04]  /*e1c0*/  STL.64 [R1+0x420], R8 ;  /* 0x0004200801007387 */ /* 0x000fe80000100a00 */
[----:B------:R-:W2:Y:S01]  /*e1d0*/  LD.E R7, desc[UR44][R18.64+0x200] ;  /* 0x0002002c12077980 */ /* 0x000ea2000c101900 */
[----:B------:R-:W-:-:S04]  /*e1e0*/  UIADD3 UR4, UP0, UR37, 0x200, URZ ;  /* 0x0000020025047890 */ /* 0x000fc8000ff1e03f */
[----:B------:R-:W-:Y:S02]  /*e1f0*/  ULOP3.LUT UR5, UR4, 0x4, URZ, 0xfc, !UPT ;  /* 0x0000000404057892 */ /* 0x000fe4000f8efc3f */
[----:B------:R-:W-:-:S04]  /*e200*/  UIADD3.X UR6, URZ, UR36, URZ, UP0, !UPT ;  /* 0x000000243f067290 */ /* 0x000fc800087fe43f */
[----:B------:R-:W-:Y:S02]  /*e210*/  IMAD.U32 R4, RZ, RZ, UR5 ;  /* 0x00000005ff047e24 */ /* 0x000fe4000f8e00ff */
[----:B------:R-:W-:Y:S02]  /*e220*/  IMAD.U32 R5, RZ, RZ, UR6 ;  /* 0x00000006ff057e24 */ /* 0x000fe4000f8e00ff */
[----:B--2---:R-:W-:-:S05]  /*e230*/  FMUL.FTZ R7, R24, R7 ;  /* 0x0000000718077220 */ /* 0x004fca0000410000 */
[----:B------:R0:W-:Y:S04]  /*e240*/  ST.E desc[UR44][R18.64+0x200], R7 ;  /* 0x0002000712007985 */ /* 0x0001e8000c10192c */
[----:B------:R-:W2:Y:S02]  /*e250*/  LD.E R10, desc[UR44][R4.64] ;  /* 0x0000002c040a7980 */ /* 0x000ea4000c101900 */
[----:B--2---:R-:W-:-:S05]  /*e260*/  FMUL.FTZ R11, R24, R10 ;  /* 0x0000000a180b7220 */ /* 0x004fca0000410000 */
[----:B------:R1:W-:Y:S04]  /*e270*/  ST.E desc[UR44][R4.64], R11 ;  /* 0x0000000b04007985 */ /* 0x0003e8000c10192c */
        /* <DEDUP_REMOVED lines=61> */
[----:B-1----:R-:W4:Y:S01]  /*e650*/  LD.E R11, desc[UR44][R18.64+0x3f0] ;  /* 0x0003f02c120b7980 */ /* 0x002f22000c101900 */
[----:B------:R-:W-:-:S06]  /*e660*/  ULOP3.LUT UR5, UR4, 0x8, URZ, 0xfc, !UPT ;  /* 0x0000000804057892 */ /* 0x000fcc000f8efc3f */
[----:B------:R-:W-:Y:S02]  /*e670*/  IMAD.U32 R8, RZ, RZ, UR5 ;  /* 0x00000005ff087e24 */ /* 0x000fe4000f8e00ff */
[C---:B--2---:R-:W-:Y:S01]  /*e680*/  FMUL.FTZ R47, R24.reuse, R47 ;  /* 0x0000002f182f7220 */ /* 0x044fe20000410000 */
[----:B---3--:R-:W-:-:S04]  /*e690*/  FMUL.FTZ R43, R24, R43 ;  /* 0x0000002b182b7220 */ /* 0x008fc80000410000 */
[----:B------:R-:W-:Y:S01]  /*e6a0*/  ST.E desc[UR44][R18.64+0x210], R47 ;  /* 0x0002102f12007985 */ /* 0x000fe2000c10192c */
[----:B----4-:R-:W-:-:S03]  /*e6b0*/  FMUL.FTZ R229, R24, R229 ;  /* 0x000000e518e57220 */ /* 0x010fc60000410000 */
        /* <DEDUP_REMOVED lines=58> */
[----:B------:R-:W-:Y:S01]  /*ea60*/  FMUL.FTZ R47, R24, R9 ;  /* 0x00000009182f7220 */ /* 0x000fe20000410000 */
[----:B------:R-:W-:-:S02]  /*ea70*/  IMAD.U32 R9, RZ, RZ, UR6 ;  /* 0x00000006ff097e24 */ /* 0x000fc4000f8e00ff */
        /* <DEDUP_REMOVED lines=59> */
[----:B------:R-:W-:Y:S04]  /*ee30*/  ST.E desc[UR44][R18.64+0x3e4], R47 ;  /* 0x0003e42f12007985 */ /* 0x000fe8000c10192c */
[----:B------:R-:W-:Y:S04]  /*ee40*/  ST.E desc[UR44][R18.64+0x3f0], R11 ;  /* 0x0003f00b12007985 */ /* 0x000fe8000c10192c */
[----:B------:R-:W0:Y:S01]  /*ee50*/  LD.E R10, desc[UR44][R8.64] ;  /* 0x0000002c080a7980 */ /* 0x000e22000c101900 */
[----:B------:R-:W-:Y:S01]  /*ee60*/  ULOP3.LUT UR4, UR4, 0xc, URZ, 0xfc, !UPT ;  /* 0x0000000c04047892 */ /* 0x000fe2000f8efc3f */
[----:B------:R-:W-:-:S05]  /*ee70*/  IMAD.U32 R7, RZ, RZ, UR6 ;  /* 0x00000006ff077e24 */ /* 0x000fca000f8e00ff */
[----:B------:R-:W-:Y:S02]  /*ee80*/  IMAD.U32 R6, RZ, RZ, UR4 ;  /* 0x00000004ff067e24 */ /* 0x000fe4000f8e00ff */
[----:B0-----:R-:W-:-:S05]  /*ee90*/  FMUL.FTZ R29, R25, R10 ;  /* 0x0000000a191d7220 */ /* 0x001fca0000410000 */
[----:B------:R-:W-:Y:S04]  /*eea0*/  ST.E desc[UR44][R8.64], R29 ;  /* 0x0000001d08007985 */ /* 0x000fe8000c10192c */
[----:B------:R-:W1:Y:S02]  /*eeb0*/  LD.E R10, desc[UR44][R6.64] ;  /* 0x0000002c060a7980 */ /* 0x000e64000c101900 */
[----:B-1----:R-:W-:-:S05]  /*eec0*/  FMUL.FTZ R27, R25, R10 ;  /* 0x0000000a191b7220 */ /* 0x002fca0000410000 */
[----:B------:R0:W-:Y:S04]  /*eed0*/  ST.E desc[UR44][R6.64], R27 ;  /* 0x0000001b06007985 */ /* 0x0001e8000c10192c */
[----:B------:R-:W2:Y:S04]  /*eee0*/  LD.E R31, desc[UR44][R18.64+0x3fc] ;  /* 0x0003fc2c121f7980 */ /* 0x000ea8000c101900 */
[----:B------:R-:W0:Y:S04]  /*eef0*/  LD.E R60, desc[UR44][R18.64+0x21c] ;  /* 0x00021c2c123c7980 */ /* 0x000e28000c101900 */
        /* <DEDUP_REMOVED lines=60> */
[----:B------:R-:W1:Y:S01]  /*f2c0*/  S2R R55, SR_TID.X ;  /* 0x0000000000377919 */ /* 0x000e620000002100 */
[C---:B--2---:R-:W-:Y:S01]  /*f2d0*/  FMUL.FTZ R43, R25.reuse, R31 ;  /* 0x0000001f192b7220 */ /* 0x044fe20000410000 */
[----:B0-----:R-:W-:-:S04]  /*f2e0*/  FMUL.FTZ R27, R25, R60 ;  /* 0x0000003c191b7220 */ /* 0x001fc80000410000 */
[----:B------:R-:W-:Y:S01]  /*f2f0*/  ST.E desc[UR44][R18.64+0x3fc], R43 ;  /* 0x0003fc2b12007985 */ /* 0x000fe2000c10192c */
[----:B---3--:R-:W-:-:S03]  /*f300*/  FMUL.FTZ R11, R25, R58 ;  /* 0x0000003a190b7220 */ /* 0x008fc60000410000 */
[----:B------:R0:W-:Y:S01]  /*f310*/  ST.E desc[UR44][R18.64+0x21c], R27 ;  /* 0x00021c1b12007985 */ /* 0x0001e2000c10192c */
[C---:B----4-:R-:W-:Y:S01]  /*f320*/  FMUL.FTZ R29, R25.reuse, R62 ;  /* 0x0000003e191d7220 */ /* 0x050fe20000410000 */
[C---:B------:R-:W-:Y:S01]  /*f330*/  FMUL.FTZ R31, R25.reuse, R64 ;  /* 0x00000040191f7220 */ /* 0x040fe20000410000 */
[C---:B------:R-:W-:Y:S01]  /*f340*/  FMUL.FTZ R33, R25.reuse, R66 ;  /* 0x0000004219217220 */ /* 0x040fe20000410000 */
[C---:B------:R-:W-:Y:S01]  /*f350*/  FMUL.FTZ R35, R25.reuse, R68 ;  /* 0x0000004419237220 */ /* 0x040fe20000410000 */
[C---:B------:R-:W-:Y:S01]  /*f360*/  FMUL.FTZ R39, R25.reuse, R70 ;  /* 0x0000004619277220 */ /* 0x040fe20000410000 */
[C---:B0-----:R-:W-:Y:S01]  /*f370*/  FMUL.FTZ R27, R25.reuse, R74 ;  /* 0x0000004a191b7220 */ /* 0x041fe20000410000 */
[C---:B------:R-:W-:Y:S01]  /*f380*/  FMUL.FTZ R43, R25.reuse, R76 ;  /* 0x0000004c192b7220 */ /* 0x040fe20000410000 */
[C---:B------:R-:W-:Y:S01]  /*f390*/  FMUL.FTZ R47, R25.reuse, R78 ;  /* 0x0000004e192f7220 */ /* 0x040fe20000410000 */
[C---:B------:R-:W-:Y:S01]  /*f3a0*/  FMUL.FTZ R51, R25.reuse, R80 ;  /* 0x0000005019337220 */ /* 0x040fe20000410000 */
[----:B------:R0:W-:Y:S04]  /*f3b0*/  ST.E desc[UR44][R18.64+0x218], R11 ;  /* 0x0002180b12007985 */ /* 0x0001e8000c10192c */
[----:B------:R2:W-:Y:S04]  /*f3c0*/  ST.E desc[UR44][R18.64+0x228], R29 ;  /* 0x0002281d12007985 */ /* 0x0005e8000c10192c */
[----:B------:R3:W-:Y:S04]  /*f3d0*/  ST.E desc[UR44][R18.64+0x22c], R31 ;  /* 0x00022c1f12007985 */ /* 0x0007e8000c10192c */
[----:B------:R4:W-:Y:S01]  /*f3e0*/  ST.E desc[UR44][R18.64+0x238], R33 ;  /* 0x0002382112007985 */ /* 0x0009e2000c10192c */
[----:B0-----:R-:W-:-:S03]  /*f3f0*/  FMUL.FTZ R11, R25, R72 ;  /* 0x00000048190b7220 */ /* 0x001fc60000410000 */
[----:B------:R0:W-:Y:S01]  /*f400*/  ST.E desc[UR44][R18.64+0x23c], R35 ;  /* 0x00023c2312007985 */ /* 0x0001e2000c10192c */
[----:B--2---:R-:W-:-:S03]  /*f410*/  FMUL.FTZ R29, R25, R82 ;  /* 0x00000052191d7220 */ /* 0x004fc60000410000 */
[----:B------:R2:W-:Y:S01]  /*f420*/  ST.E desc[UR44][R18.64+0x248], R39 ;  /* 0x0002482712007985 */ /* 0x0005e2000c10192c */
[----:B---3--:R-:W-:-:S03]  /*f430*/  FMUL.FTZ R31, R25, R84 ;  /* 0x00000054191f7220 */ /* 0x008fc60000410000 */
[----:B------:R3:W-:Y:S01]  /*f440*/  ST.E desc[UR44][R18.64+0x258], R27 ;  /* 0x0002581b12007985 */ /* 0x0007e2000c10192c */
[----:B----4-:R-:W-:-:S03]  /*f450*/  FMUL.FTZ R33, R25, R86 ;  /* 0x0000005619217220 */ /* 0x010fc60000410000 */
[----:B------:R4:W-:Y:S01]  /*f460*/  ST.E desc[UR44][R18.64+0x25c], R43 ;  /* 0x00025c2b12007985 */ /* 0x0009e2000c10192c */
[----:B0-----:R-:W-:-:S03]  /*f470*/  FMUL.FTZ R35, R25, R88 ;  /* 0x0000005819237220 */ /* 0x001fc60000410000 */
[----:B------:R0:W-:Y:S01]  /*f480*/  ST.E desc[UR44][R18.64+0x268], R47 ;  /* 0x0002682f12007985 */ /* 0x0001e2000c10192c */
[----:B--2---:R-:W-:-:S03]  /*f490*/  FMUL.FTZ R39, R25, R90 ;  /* 0x0000005a19277220 */ /* 0x004fc60000410000 */
[----:B------:R2:W-:Y:S01]  /*f4a0*/  ST.E desc[UR44][R18.64+0x26c], R51 ;  /* 0x00026c3312007985 */ /* 0x0005e2000c10192c */
[C---:B---3--:R-:W-:Y:S01]  /*f4b0*/  FMUL.FTZ R27, R25.reuse, R94 ;  /* 0x0000005e191b7220 */ /* 0x048fe20000410000 */
[C---:B----4-:R-:W-:Y:S01]  /*f4c0*/  FMUL.FTZ R43, R25.reuse, R96 ;  /* 0x00000060192b7220 */ /* 0x050fe20000410000 */
[C---:B0-----:R-:W-:Y:S01]  /*f4d0*/  FMUL.FTZ R47, R25.reuse, R98 ;  /* 0x00000062192f7220 */ /* 0x041fe20000410000 */
[C---:B--2---:R-:W-:Y:S01]  /*f4e0*/  FMUL.FTZ R51, R25.reuse, R100 ;  /* 0x0000006419337220 */ /* 0x044fe20000410000 */
        /* <DEDUP_REMOVED lines=39> */
[----:B--2---:R-:W-:Y:S01]  /*f760*/  FMUL.FTZ R51, R25, R140 ;  /* 0x0000008c19337220 */ /* 0x004fe20000410000 */
[----:B------:R0:W-:Y:S01]  /*f770*/  ST.E desc[UR44][R18.64+0x2ec], R11 ;  /* 0x0002ec0b12007985 */ /* 0x0001e2000c10192c */
[----:B-1----:R-:W-:-:S03]  /*f780*/  SHF.R.U32.HI R55, RZ, 0x7, R55 ;  /* 0x00000007ff377819 */ /* 0x002fc60000011637 */
        /* <DEDUP_REMOVED lines=37> */
[----:B0-----:R-:W-:Y:S01]  /*f9e0*/  FMUL.FTZ R47, R25, R24 ;  /* 0x00000018192f7220 */ /* 0x001fe20000410000 */
[----:B------:R-:W-:Y:S02]  /*f9f0*/  VIADD R24, R55, 0x8 ;  /* 0x0000000837187836 */ /* 0x000fe40000000000 */
[----:B-1----:R-:W-:Y:S01]  /*fa00*/  FMUL.FTZ R51, R25, R26 ;  /* 0x0000001a19337220 */ /* 0x002fe20000410000 */
        /* <DEDUP_REMOVED lines=8> */
[----:B------:R-:W-:Y:S04]  /*fa90*/  ST.E desc[UR44][R18.64+0x3ec], R47 ;  /* 0x0003ec2f12007985 */ /* 0x000fe8000c10192c */
[----:B------:R-:W-:Y:S01]  /*faa0*/  ST.E desc[UR44][R18.64+0x3f8], R51 ;  /* 0x0003f83312007985 */ /* 0x000fe2000c10192c */
[----:B------:R4:W-:Y:S06]  /*fab0*/  BAR.SYNC.DEFER_BLOCKING R24, 0x100 ;  /* 0x000400180000751d */ /* 0x0009ec0000010000 */
[----:B0-----:R-:W4:Y:S04]  /*fac0*/  LDL R35, [R1+0x1f0] ;  /* 0x0001f00001237983 */ /* 0x001f280000100800 */
[----:B-1----:R-:W2:Y:S04]  /*fad0*/  LD.E R39, desc[UR44][R18.64+0x200] ;  /* 0x0002002c12277980 */ /* 0x002ea8000c101900 */
[----:B------:R-:W4:Y:S04]  /*fae0*/  LD.E.64 R10, desc[UR44][R18.64+0x88] ;  /* 0x0000882c120a7980 */ /* 0x000f28000c101b00 */
[----:B--2---:R0:W-:Y:S04]  /*faf0*/  ST.E desc[UR44][R18.64+0x200], R39 ;  /* 0x0002002712007985 */ /* 0x0041e8000c10192c */
[----:B------:R-:W2:Y:S04]  /*fb00*/  LD.E R25, desc[UR44][R4.64] ;  /* 0x0000002c04197980 */ /* 0x000ea8000c101900 */
[----:B--2---:R1:W-:Y:S04]  /*fb10*/  ST.E desc[UR44][R4.64], R25 ;  /* 0x0000001904007985 */ /* 0x0043e8000c10192c */
[----:B------:R-:W2:Y:S04]  /*fb20*/  LD.E R27, desc[UR44][R8.64] ;  /* 0x0000002c081b7980 */ /* 0x000ea8000c101900 */
[----:B--2---:R2:W-:Y:S04]  /*fb30*/  ST.E desc[UR44][R8.64], R27 ;  /* 0x0000001b08007985 */ /* 0x0045e8000c10192c */
[----:B------:R-:W3:Y:S04]  /*fb40*/  LD.E R29, desc[UR44][R6.64] ;  /* 0x0000002c061d7980 */ /* 0x000ee8000c101900 */
[----:B---3--:R3:W-:Y:S04]  /*fb50*/  ST.E desc[UR44][R6.64], R29 ;  /* 0x0000001d06007985 */ /* 0x0087e8000c10192c */
[----:B------:R-:W4:Y:S04]  /*fb60*/  LD.E R31, desc[UR44][R18.64+0x210] ;  /* 0x0002102c121f7980 */ /* 0x000f28000c101900 */
[----:B------:R-:W4:Y:S04]  /*fb70*/  LD.E R33, desc[UR44][R18.64+0x214] ;  /* 0x0002142c12217980 */ /* 0x000f28000c101900 */
[----:B------:R-:W4:Y:S04]  /*fb80*/  LD.E R43, desc[UR44][R18.64+0x218] ;  /* 0x0002182c122b7980 */ /* 0x000f28000c101900 */
[----:B0-----:R-:W4:Y:S04]  /*fb90*/  LD.E R39, desc[UR44][R18.64+0x21c] ;  /* 0x00021c2c12277980 */ /* 0x001f28000c101900 */
[----:B------:R-:W4:Y:S04]  /*fba0*/  LD.E R47, desc[UR44][R18.64+0x220] ;  /* 0x0002202c122f7980 */ /* 0x000f28000c101900 */
[----:B------:R-:W4:Y:S04]  /*fbb0*/  LD.E R51, desc[UR44][R18.64+0x224] ;  /* 0x0002242c12337980 */ /* 0x000f28000c101900 */
[----:B-1----:R-:W4:Y:S04]  /*fbc0*/  LD.E R25, desc[UR44][R18.64+0x228] ;  /* 0x0002282c12197980 */ /* 0x002f28000c101900 */
[----:B------:R-:W4:Y:S04]  /*fbd0*/  LD.E R55, desc[UR44][R18.64+0x22c] ;  /* 0x00022c2c12377980 */ /* 0x000f28000c101900 */
[----:B--2---:R-:W2:Y:S04]  /*fbe0*/  LD.E R27, desc[UR44][R18.64+0x230] ;  /* 0x0002302c121b7980 */ /* 0x004ea8000c101900 */
[----:B------:R-:W2:Y:S04]  /*fbf0*/  LD.E R57, desc[UR44][R18.64+0x234] ;  /* 0x0002342c12397980 */ /* 0x000ea8000c101900 */
        /* <DEDUP_REMOVED lines=73> */
[----:B--2---:R2:W-:Y:S04]  /*10090*/  ST.E desc[UR44][R18.64+0x230], R27 ;  /* 0x0002301b12007985 */ /* 0x0045e8000c10192c */
[----:B------:R-:W-:Y:S04]  /*100a0*/  ST.E desc[UR44][R18.64+0x234], R57 ;  /* 0x0002343912007985 */ /* 0x000fe8000c10192c */
[----:B---3--:R3:W-:Y:S04]  /*100b0*/  ST.E desc[UR44][R18.64+0x238], R29 ;  /* 0x0002381d12007985 */ /* 0x0087e8000c10192c */
[----:B------:R3:W-:Y:S04]  /*100c0*/  ST.E desc[UR44][R18.64+0x23c], R59 ;  /* 0x00023c3b12007985 */ /* 0x0007e8000c10192c */
[----:B------:R3:W-:Y:S04]  /*100d0*/  ST.E desc[UR44][R18.64+0x240], R61 ;  /* 0x0002403d12007985 */ /* 0x0007e8000c10192c */
[----:B------:R3:W-:Y:S04]  /*100e0*/  ST.E desc[UR44][R18.64+0x244], R63 ;  /* 0x0002443f12007985 */ /* 0x0007e8000c10192c */
[----:B------:R3:W-:Y:S04]  /*100f0*/  ST.E desc[UR44][R18.64+0x248], R65 ;  /* 0x0002484112007985 */ /* 0x0007e8000c10192c */
[----:B------:R3:W-:Y:S04]  /*10100*/  ST.E desc[UR44][R18.64+0x24c], R67 ;  /* 0x00024c4312007985 */ /* 0x0007e8000c10192c */
[----:B0-----:R-:W4:Y:S04]  /*10110*/  LD.E R31, desc[UR44][R18.64+0x250] ;  /* 0x0002502c121f7980 */ /* 0x001f28000c101900 */
        /* <DEDUP_REMOVED lines=75> */
[----:B------:R0:W-:Y:S04]  /*105d0*/  ST.E desc[UR44][R18.64+0x254], R25 ;  /* 0x0002541912007985 */ /* 0x0001e8000c10192c */
[----:B------:R-:W-:Y:S04]  /*105e0*/  ST.E desc[UR44][R18.64+0x258], R33 ;  /* 0x0002582112007985 */ /* 0x000fe8000c10192c */
[----:B--2---:R1:W-:Y:S04]  /*105f0*/  ST.E desc[UR44][R18.64+0x25c], R27 ;  /* 0x00025c1b12007985 */ /* 0x0043e8000c10192c */
        /* <DEDUP_REMOVED lines=78> */
[----:B0-----:R-:W4:Y:S01]  /*10ae0*/  LDL R25, [R1+0x68] ;  /* 0x0000680001197983 */ /* 0x001f220000100800 */
[----:B------:R-:W-:-:S02]  /*10af0*/  IMAD R10, R35, 0xc00, R10 ;  /* 0x00000c00230a7824 */ /* 0x000fc400078e020a */
[----:B-1----:R-:W-:Y:S01]  /*10b00*/  IMAD.MOV.U32 R27, RZ, RZ, R11 ;  /* 0x000000ffff1b7224 */ /* 0x002fe200078e000b */
[----:B------:R-:W-:Y:S01]  /*10b10*/  F2FP.BF16.F32.PACK_AB R170, R37, R170 ;  /* 0x000000aa25aa723e */ /* 0x000fe200000010ff */
[C---:B--2---:R-:W-:Y:S01]  /*10b20*/  VIADD R24, R10.reuse, 0x80 ;  /* 0x000000800a187836 */ /* 0x044fe20000000000 */
[----:B------:R-:W-:Y:S01]  /*10b30*/  F2FP.BF16.F32.PACK_AB R172, R41, R172 ;  /* 0x000000ac29ac723e */ /* 0x000fe200000010ff */
[----:B---3--:R-:W-:Y:S01]  /*10b40*/  VIADD R26, R10, 0x100 ;  /* 0x000001000a1a7836 */ /* 0x008fe20000000000 */
[----:B------:R-:W-:Y:S01]  /*10b50*/  R2UR UR15, R27 ;  /* 0x000000001b0f72ca */ /* 0x000fe200000e0000 */
[----:B------:R-:W2:Y:S01]  /*10b60*/  LD.E R29, desc[UR44][R18.64+0x214] ;  /* 0x0002142c121d7980 */ /* 0x000ea2000c101900 */
[----:B------:R-:W-:Y:S02]  /*10b70*/  R2UR UR10, R24 ;  /* 0x00000000180a72ca */ /* 0x000fe400000e0000 */
[----:B------:R-:W-:Y:S01]  /*10b80*/  R2UR UR14, R26 ;  /* 0x000000001a0e72ca */ /* 0x000fe200000e0000 */
[----:B------:R-:W2:Y:S01]  /*10b90*/  LD.E R24, desc[UR44][R18.64+0x200] ;  /* 0x0002002c12187980 */ /* 0x000ea2000c101900 */
[----:B------:R-:W-:-:S02]  /*10ba0*/  F2FP.BF16.F32.PACK_AB R174, R45, R174 ;  /* 0x000000ae2dae723e */ /* 0x000fc400000010ff */
[----:B------:R-:W-:Y:S01]  /*10bb0*/  F2FP.BF16.F32.PACK_AB R176, R49, R176 ;  /* 0x000000b031b0723e */ /* 0x000fe200000010ff */
[----:B------:R-:W2:Y:S01]  /*10bc0*/  LD.E R31, desc[UR44][R18.64+0x21c] ;  /* 0x00021c2c121f7980 */ /* 0x000ea2000c101900 */
[----:B------:R-:W-:Y:S02]  /*10bd0*/  F2FP.BF16.F32.PACK_AB R178, R53, R178 ;  /* 0x000000b235b2723e */ /* 0x000fe400000010ff */
[----:B------:R-:W-:Y:S01]  /*10be0*/  F2FP.BF16.F32.PACK_AB R169, R169, R28 ;  /* 0x0000001ca9a9723e */ /* 0x000fe200000010ff */
[----:B------:R-:W2:Y:S01]  /*10bf0*/  LD.E R33, desc[UR44][R18.64+0x224] ;  /* 0x0002242c12217980 */ /* 0x000ea2000c101900 */
[----:B------:R-:W-:Y:S02]  /*10c00*/  F2FP.BF16.F32.PACK_AB R171, R30, R171 ;  /* 0x000000ab1eab723e */ /* 0x000fe400000010ff */
[----:B------:R-:W-:Y:S01]  /*10c10*/  F2FP.BF16.F32.PACK_AB R173, R32, R173 ;  /* 0x000000ad20ad723e */ /* 0x000fe200000010ff */
[----:B------:R-:W2:Y:S01]  /*10c20*/  LD.E R28, desc[UR44][R18.64+0x210] ;  /* 0x0002102c121c7980 */ /* 0x000ea2000c101900 */
[----:B------:R-:W-:-:S02]  /*10c30*/  F2FP.BF16.F32.PACK_AB R175, R34, R175 ;  /* 0x000000af22af723e */ /* 0x000fc400000010ff */
[----:B------:R-:W-:Y:S01]  /*10c40*/  F2FP.BF16.F32.PACK_AB R177, R36, R177 ;  /* 0x000000b124b1723e */ /* 0x000fe200000010ff */
[----:B------:R-:W2:Y:S04]  /*10c50*/  LD.E R30, desc[UR44][R18.64+0x218] ;  /* 0x0002182c121e7980 */ /* 0x000ea8000c101900 */
[----:B------:R-:W2:Y:S04]  /*10c60*/  LD.E R32, desc[UR44][R18.64+0x220] ;  /* 0x0002202c12207980 */ /* 0x000ea8000c101900 */
[----:B------:R-:W2:Y:S04]  /*10c70*/  LD.E R34, desc[UR44][R18.64+0x228] ;  /* 0x0002282c12227980 */ /* 0x000ea8000c101900 */
[----:B------:R-:W2:Y:S04]  /*10c80*/  LD.E R35, desc[UR44][R18.64+0x22c] ;  /* 0x00022c2c12237980 */ /* 0x000ea8000c101900 */
[----:B------:R-:W2:Y:S04]  /*10c90*/  LD.E R36, desc[UR44][R18.64+0x230] ;  /* 0x0002302c12247980 */ /* 0x000ea8000c101900 */
        /* <DEDUP_REMOVED lines=63> */
[----:B------:R-:W-:Y:S01]  /*11090*/  ISETP.NE.U32.AND P0, PT, R25, RZ, PT ;  /* 0x000000ff1900720c */ /* 0x000fe20003f05070 */
[----:B------:R-:W-:-:S02]  /*110a0*/  IMAD.MOV.U32 R25, RZ, RZ, R11 ;  /* 0x000000ffff197224 */ /* 0x000fc400078e000b */
[----:B------:R-:W2:Y:S03]  /*110b0*/  LD.E R100, desc[UR44][R18.64+0x330] ;  /* 0x0003302c12647980 */ /* 0x000ea6000c101900 */
        /* <DEDUP_REMOVED lines=60> */
[----:B------:R-:W-:Y:S01]  /*11480*/  HGMMA.64x256x16.F32.BF16 R24, R168, gdesc[UR4].tnspB, R24, UP0, gsb0 ;  /* 0x43e00004a8187df0 */ /* 0x000fe2000b801818 */
[----:B------:R-:W-:Y:S02]  /*11490*/  F2FP.BF16.F32.PACK_AB R179, R12, R179 ;  /* 0x000000b30cb3723e */ /* 0x000fe400000010ff */
        /* <DEDUP_REMOVED lines=131> */
[----:B------:R-:W-:Y:S01]  /*11cd0*/  STL [R1+0x68], R2 ;  /* 0x0000680201007387 */ /* 0x000fe20000100800 */
        /* <DEDUP_REMOVED lines=8> */
[----:B------:R-:W-:-:S02]  /*11d60*/  WARPGROUP.DEPBAR.LE gsb0, 0x0 ;  /* 0x00008000000079c5 */ /* 0x000fc40000010000 */
        /* <DEDUP_REMOVED lines=132> */
[----:B------:R-:W-:Y:S01]  /*125b0*/  IMAD.MOV.U32 R13, RZ, RZ, R11 ;  /* 0x000000ffff0d7224 */ /* 0x000fe200078e000b */
        /* <DEDUP_REMOVED lines=131> */
[----:B------:R-:W-:Y:S01]  /*12df0*/  R2UR UR6, R12 ;  /* 0x000000000c0672ca */ /* 0x000fe200000e0000 */
[----:B------:R-:W-:Y:S01]  /*12e00*/  STL [R1+0x68], R2 ;  /* 0x0000680201007387 */ /* 0x000fe20000100800 */
[----:B------:R-:W-:Y:S01]  /*12e10*/  R2UR UR7, R13 ;  /* 0x000000000d0772ca */ /* 0x000fe200000e0000 */
[----:B------:R-:W-:Y:S01]  /*12e20*/  VIADD R10, R10, 0x280 ;  /* 0x000002800a0a7836 */ /* 0x000fe20000000000 */
[----:B------:R-:W-:Y:S02]  /*12e30*/  WARPGROUP.DEPBAR.LE gsb0, 0x0 ;  /* 0x00008000000079c5 */ /* 0x000fe40000010000 */
[----:B------:R-:W-:Y:S01]  /*12e40*/  ST.E desc[UR44][R18.64+0x200], R24 ;  /* 0x0002001812007985 */ /* 0x000fe2000c10192c */
[----:B------:R-:W-:Y:S02]  /*12e50*/  F2FP.BF16.F32.PACK_AB R168, R203, R204 ;  /* 0x000000cccba8723e */ /* 0x000fe400000010ff */
[----:B------:R-:W-:Y:S01]  /*12e60*/  F2FP.BF16.F32.PACK_AB R170, R201, R202 ;  /* 0x000000cac9aa723e */ /* 0x000fe200000010ff */
[----:B------:R-:W-:Y:S01]  /*12e70*/  ST.E desc[UR44][R4.64], R25 ;  /* 0x0000001904007985 */ /* 0x000fe2000c10192c */
        /* <DEDUP_REMOVED lines=400> */
[----:B--2---:R1:W-:Y:S04]  /*14780*/  ST.E desc[UR44][R18.64+0x200], R11 ;  /* 0x0002000b12007985 */ /* 0x0043e8000c10192c */
[----:B------:R-:W2:Y:S04]  /*14790*/  LD.E R13, desc[UR44][R4.64] ;  /* 0x0000002c040d7980 */ /* 0x000ea8000c101900 */
[----:B--2---:R2:W-:Y:S04]  /*147a0*/  ST.E desc[UR44][R4.64], R13 ;  /* 0x0000000d04007985 */ /* 0x0045e8000c10192c */
[----:B------:R-:W3:Y:S04]  /*147b0*/  LD.E R15, desc[UR44][R8.64] ;  /* 0x0000002c080f7980 */ /* 0x000ee8000c101900 */
[----:B---3--:R3:W-:Y:S04]  /*147c0*/  ST.E desc[UR44][R8.64], R15 ;  /* 0x0000000f08007985 */ /* 0x0087e8000c10192c */
[----:B------:R-:W4:Y:S04]  /*147d0*/  LD.E R17, desc[UR44][R6.64] ;  /* 0x0000002c06117980 */ /* 0x000f28000c101900 */
[----:B----4-:R4:W-:Y:S04]  /*147e0*/  ST.E desc[UR44][R6.64], R17 ;  /* 0x0000001106007985 */ /* 0x0109e8000c10192c */
[----:B0-----:R-:W4:Y:S04]  /*147f0*/  LD.E R2, desc[UR44][R18.64+0x374] ;  /* 0x0003742c12027980 */ /* 0x001f28000c101900 */
        /* <DEDUP_REMOVED lines=124> */
[----:B0-----:R-:W4:Y:S04]  /*14fc0*/  LD.E R2, desc[UR44][R18.64+0x28] ;  /* 0x0000282c12027980 */ /* 0x001f28000c101900 */
        /* <DEDUP_REMOVED lines=8> */
[----:B---3--:R-:W-:Y:S04]  /*15050*/  ST.E desc[UR44][R18.64+0x230], R9 ;  /* 0x0002300912007985 */ /* 0x008fe8000c10192c */
        /* <DEDUP_REMOVED lines=115> */
[----:B------:R-:W-:-:S04]  /*15790*/  LOP3.LUT R2, R2, 0x1, RZ, 0xfc, !PT ;  /* 0x0000000102027812 */ /* 0x000fc800078efcff */
[----:B------:R-:W-:Y:S01]  /*157a0*/  ISETP.NE.AND P0, PT, R2, 0x3, PT ;  /* 0x000000030200780c */ /* 0x000fe20003f05270 */
[----:B------:R-:W-:-:S12]  /*157b0*/  BSSY B0, `(.L_x_13023) ;  /* 0x0000003000007945 */ /* 0x000fd80003800000 */
[----:B-1----:R-:W-:Y:S05]  /*157c0*/  @!P0 BRA `(.L_x_13024) ;  /* 0x0000000000048947 */ /* 0x002fea0003800000 */
[----:B------:R-:W-:Y:S01]  /*157d0*/  BPT.TRAP 0x1 ;  /* 0x000000040000795c */ /* 0x000fe20000300000 */
.L_x_13024:
[----:B------:R-:W-:Y:S05]  /*157e0*/  BSYNC B0 ;  /* 0x0000000000007941 */ /* 0x000fea0003800000 */
.L_x_13023:
        /* <DEDUP_REMOVED lines=11> */
.L_x_12996:
        /* <DEDUP_REMOVED lines=23> */
.L_x_13028:
[----:B------:R-:W-:-:S13]  /*15a10*/  ISETP.NE.AND P0, PT, R6, 0x1, PT ;  /* 0x000000010600780c */ /* 0x000fda0003f05270 */
[----:B------:R-:W0:Y:S02]  /*15a20*/  @P0 LDC.64 R4, c[0x0][0xae0] ;  /* 0x0002b800ff040b82 */ /* 0x000e240000000a00 */
[----:B0-----:R-:W-:-:S05]  /*15a30*/  @P0 IMAD.HI.U32 R4, R3, R4, RZ ;  /* 0x0000000403040227 */ /* 0x001fca00078e00ff */
[----:B------:R-:W-:-:S07]  /*15a40*/  @P0 SHF.R.U32.HI R3, RZ, R5, R4 ;  /* 0x00000005ff030219 */ /* 0x000fce0000011604 */
.L_x_13029:
[----:B------:R-:W-:Y:S05]  /*15a50*/  BSYNC B0 ;  /* 0x0000000000007941 */ /* 0x000fea0003800000 */
.L_x_13027:
[----:B------:R-:W-:-:S05]  /*15a60*/  IMAD R3, R3, R6, RZ ;  /* 0x0000000603037224 */ /* 0x000fca00078e02ff */
[----:B------:R-:W-:-:S07]  /*15a70*/  VIMNMX R2, R2, R3, !PT ;  /* 0x0000000302027248 */ /* 0x000fce0007fe0100 */
.L_x_13026:
[----:B------:R-:W-:Y:S01]  /*15a80*/  VIADD R2, R2, 0x5f ;  /* 0x0000005f02027836 */ /* 0x000fe20000000000 */
[----:B------:R-:W-:-:S03]  /*15a90*/  UIADD3 UR4, UP0, UR37, 0x28, URZ ;  /* 0x0000002825047890 */ /* 0x000fc6000ff1e03f */
[----:B------:R-:W-:Y:S01]  /*15aa0*/  IMAD.HI R2, R2, 0x2aaaaaab, RZ ;  /* 0x2aaaaaab02027827 */ /* 0x000fe200078e02ff */
[----:B------:R-:W-:-:S03]  /*15ab0*/  UIADD3.X UR5, URZ, UR36, URZ, UP0, !UPT ;  /* 0x000000243f057290 */ /* 0x000fc600087fe43f */
[----:B------:R-:W-:Y:S01]  /*15ac0*/  IMAD.U32 R6, RZ, RZ, UR4 ;  /* 0x00000004ff067e24 */ /* 0x000fe2000f8e00ff */
[----:B------:R-:W-:Y:S02]  /*15ad0*/  SHF.R.U32.HI R3, RZ, 0x1f, R2 ;  /* 0x0000001fff037819 */ /* 0x000fe40000011602 */
[----:B------:R-:W-:Y:S02]  /*15ae0*/  IMAD.U32 R7, RZ, RZ, UR5 ;  /* 0x00000005ff077e24 */ /* 0x000fe4000f8e00ff */
[----:B------:R-:W-:-:S04]  /*15af0*/  LEA.HI.SX32 R3, R2, R3, 0x1c ;  /* 0x0000000302037211 */ /* 0x000fc800078fe2ff */
[----:B------:R-:W-:-:S04]  /*15b00*/  VIMNMX R4, R196, R3, !PT ;  /* 0x00000003c4047248 */ /* 0x000fc80007fe0100 */
[----:B------:R-:W-:-:S13]  /*15b10*/  ISETP.GE.AND P0, PT, R0, R4, PT ;  /* 0x000000040000720c */ /* 0x000fda0003f06270 */
[----:B------:R-:W-:Y:S05]  /*15b20*/  @!P0 BRA `(.L_x_13030) ;  /* 0x00000098005c8947 */ /* 0x000fea0003800000 */
[----:B------:R0:W5:Y:S02]  /*15b30*/  LDL.64 R2, [R1+0x150] ;  /* 0x0001500001027983 */ /* 0x0001640000100a00 */
.L_x_13049:
[----:B-1---5:R-:W2:Y:S04]  /*15b40*/  LD.E R5, desc[UR44][R2.64] ;  /* 0x0000002c02057980 */ /* 0x022ea8000c101900 */
[----:B------:R-:W3:Y:S01]  /*15b50*/  LD.E R8, desc[UR44][R2.64+0x8] ;  /* 0x0000082c02087980 */ /* 0x000ee2000c101900 */
[----:B--2---:R-:W-:-:S05]  /*15b60*/  VIADD R5, R5, 0x1 ;  /* 0x0000000105057836 */ /* 0x004fca0000000000 */
[----:B------:R-:W-:-:S13]  /*15b70*/  ISETP.NE.AND P0, PT, R5, 0x2, PT ;  /* 0x000000020500780c */ /* 0x000fda0003f05270 */
[----:B------:R1:W5:Y:S04]  /*15b80*/  @P0 LD.E R11, desc[UR44][R2.64+0x4] ;  /* 0x0000042c020b0980 */ /* 0x000368000c101900 */
[----:B------:R-:W2:Y:S01]  /*15b90*/  @!P0 LD.E R10, desc[UR44][R2.64+0x4] ;  /* 0x0000042c020a8980 */ /* 0x000ea2000c101900 */
[----:B---3--:R-:W-:-:S03]  /*15ba0*/  VIADD R9, R8, 0x1 ;  /* 0x0000000108097836 */ /* 0x008fc60000000000 */
[----:B------:R3:W-:Y:S04]  /*15bb0*/  ST.E desc[UR44][R2.64], R5 ;  /* 0x0000000502007985 */ /* 0x0007e8000c10192c */
[----:B------:R1:W-:Y:S04]  /*15bc0*/  ST.E desc[UR44][R2.64+0x8], R9 ;  /* 0x0000080902007985 */ /* 0x0003e8000c10192c */
[----:B------:R1:W-:Y:S01]  /*15bd0*/  @!P0 ST.E desc[UR44][R2.64], RZ ;  /* 0x000000ff02008985 */ /* 0x0003e2000c10192c */
[----:B--2---:R-:W-:-:S05]  /*15be0*/  @!P0 LOP3.LUT R11, R10, 0x1, RZ, 0x3c, !PT ;  /* 0x000000010a0b8812 */ /* 0x004fca00078e3cff */
[----:B------:R1:W-:Y:S04]  /*15bf0*/  @!P0 ST.E desc[UR44][R2.64+0x4], R11 ;  /* 0x0000040b02008985 */ /* 0x0003e8000c10192c */
[----:B------:R-:W2:Y:S04]  /*15c00*/  LDL.64 R72, [R1+0x168] ;  /* 0x0001680001487983 */ /* 0x000ea80000100a00 */
[----:B--2---:R-:W2:Y:S01]  /*15c10*/  LD.E R8, desc[UR44][R72.64] ;  /* 0x0000002c48087980 */ /* 0x004ea2000c101900 */
[----:B------:R-:W-:Y:S05]  /*15c20*/  YIELD ;  /* 0x0000000000007946 */ /* 0x000fea0003800000 */
[----:B------:R-:W-:Y:S01]  /*15c30*/  BSSY B0, `(.L_x_13031) ;  /* 0x0000006000007945 */ /* 0x000fe20003800000 */
[----:B---3--:R-:W-:Y:S01]  /*15c40*/  @!P0 IMAD.MOV.U32 R5, RZ, RZ, RZ ;  /* 0x000000ffff058224 */ /* 0x008fe200078e00ff */
[----:B--2---:R-:W-:-:S04]  /*15c50*/  LOP3.LUT R8, R8, 0x1, RZ, 0xfc, !PT ;  /* 0x0000000108087812 */ /* 0x004fc800078efcff */
[----:B------:R-:W-:-:S13]  /*15c60*/  ISETP.NE.AND P1, PT, R8, 0x3, PT ;  /* 0x000000030800780c */ /* 0x000fda0003f25270 */
[----:B-1----:R-:W-:Y:S05]  /*15c70*/  @!P1 BRA `(.L_x_13032) ;  /* 0x0000000000049947 */ /* 0x002fea0003800000 */
[----:B------:R-:W-:Y:S01]  /*15c80*/  BPT.TRAP 0x1 ;  /* 0x000000040000795c */ /* 0x000fe20000300000 */
.L_x_13032:
[----:B------:R-:W-:Y:S05]  /*15c90*/  BSYNC B0 ;  /* 0x0000000000007941 */ /* 0x000fea0003800000 */
.L_x_13031:
[----:B------:R-:W2:Y:S01]  /*15ca0*/  LD.E.64 R8, desc[UR44][R72.64+0x18] ;  /* 0x0000182c48087980 */ /* 0x000ea2000c101b00 */
[----:B-----5:R-:W-:Y:S02]  /*15cb0*/  SHF.L.U32 R12, R11, 0x1f, RZ ;  /* 0x0000001f0b0c7819 */ /* 0x020fe400000006ff */
[----:B--2---:R-:W-:-:S05]  /*15cc0*/  MOV R8, R8 ;  /* 0x0000000800087202 */ /* 0x004fca0000000f00 */
[----:B------:R-:W-:-:S04]  /*15cd0*/  IMAD R5, R5, 0x8, R8 ;  /* 0x0000000805057824 */ /* 0x000fc800078e0208 */
[----:B------:R1:W2:Y:S01]  /*15ce0*/  SYNCS.PHASECHK.TRANS64.TRYWAIT P0, [R5+URZ], R12 ;  /* 0x0000000c050075a7 */ /* 0x0002a2000800017f */
[----:B------:R-:W3:Y:S04]  /*15cf0*/  LD.E R8, desc[UR44][R72.64] ;  /* 0x0000002c48087980 */ /* 0x000ee8000c101900 */
[----:B------:R1:W5:Y:S04]  /*15d00*/  LD.E R10, desc[UR44][R2.64] ;  /* 0x0000002c020a7980 */ /* 0x000368000c101900 */
[----:B------:R1:W5:Y:S01]  /*15d10*/  LD.E R11, desc[UR44][R2.64+0x4] ;  /* 0x0000042c020b7980 */ /* 0x000362000c101900 */
[----:B------:R-:W-:Y:S01]  /*15d20*/  BSSY B0, `(.L_x_13033) ;  /* 0x0000005000007945 */ /* 0x000fe20003800000 */
[----:B---3--:R-:W-:-:S04]  /*15d30*/  LOP3.LUT R8, R8, 0x1, RZ, 0xfc, !PT ;  /* 0x0000000108087812 */ /* 0x008fc800078efcff */
[----:B------:R-:W-:-:S13]  /*15d40*/  ISETP.NE.AND P1, PT, R8, 0x3, PT ;  /* 0x000000030800780c */ /* 0x000fda0003f25270 */
[----:B-12---:R-:W-:Y:S05]  /*15d50*/  @!P1 BRA `(.L_x_13034) ;  /* 0x0000000000049947 */ /* 0x006fea0003800000 */
[----:B------:R-:W-:Y:S01]  /*15d60*/  BPT.TRAP 0x1 ;  /* 0x000000040000795c */ /* 0x000fe20000300000 */
.L_x_13034:
[----:B------:R-:W-:Y:S05]  /*15d70*/  BSYNC B0 ;  /* 0x0000000000007941 */ /* 0x000fea0003800000 */
.L_x_13033:
[----:B------:R-:W-:Y:S04]  /*15d80*/  BSSY B0, `(.L_x_13035) ;  /* 0x0000008000007945 */ /* 0x000fe80003800000 */
[----:B------:R-:W-:Y:S05]  /*15d90*/  @P0 BRA `(.L_x_13036) ;  /* 0x0000000000180947 */ /* 0x000fea0003800000 */
[----:B------:R-:W2:Y:S01]  /*15da0*/  LD.E.64 R8, desc[UR44][R72.64+0x18] ;  /* 0x0000182c48087980 */ /* 0x000ea2000c101b00 */
[----:B-----5:R-:W-:Y:S02]  /*15db0*/  SHF.L.U32 R11, R11, 0x1f, RZ ;  /* 0x0000001f0b0b7819 */ /* 0x020fe400000006ff */
[----:B--2---:R-:W-:-:S05]  /*15dc0*/  MOV R9, R8 ;  /* 0x0000000800097202 */ /* 0x004fca0000000f00 */
[----:B------:R-:W-:-:S04]  /*15dd0*/  IMAD R10, R10, 0x8, R9 ;  /* 0x000000080a0a7824 */ /* 0x000fc800078e0209 */
[----:B------:R-:W1:Y:S02]  /*15de0*/  SYNCS.PHASECHK.TRANS64.TRYWAIT P0, [R10+URZ], R11 ;  /* 0x0000000b0a0075a7 */ /* 0x000e64000800017f */
[----:B-1----:R-:W-:Y:S05]  /*15df0*/  @!P0 BRA `(.L_x_13037) ;  /* 0x0000021800208947 */ /* 0x002fea0003800000 */
.L_x_13036:
[----:B------:R-:W-:Y:S05]  /*15e00*/  BSYNC B0 ;  /* 0x0000000000007941 */ /* 0x000fea0003800000 */
.L_x_13035:
[----:B-1---5:R-:W2:Y:S04]  /*15e10*/  LD.E R11, desc[UR44][R2.64] ;  /* 0x0000002c020b7980 */ /* 0x022ea8000c101900 */
[----:B------:R-:W2:Y:S01]  /*15e20*/  LDL.64 R74, [R1+0x80] ;  /* 0x00008000014a7983 */ /* 0x000ea20000100a00 */
[----:B------:R-:W-:Y:S05]  /*15e30*/  WARPSYNC.ALL ;  /* 0x0000000000007948 */ /* 0x000fea0003800000 */
[----:B------:R1:W-:Y:S04]  /*15e40*/  STL [R1+0x60], RZ ;  /* 0x000060ff01007387 */ /* 0x0003e80000100800 */
[----:B------:R-:W3:Y:S01]  /*15e50*/  LD.E.64 R8, desc[UR44][R18.64+0x78] ;  /* 0x0000782c12087980 */ /* 0x000ee2000c101b00 */
[----:B------:R-:W-:-:S05]  /*15e60*/  IMAD.MOV.U32 R5, RZ, RZ, 0x1 ;  /* 0x00000001ff057424 */ /* 0x000fca00078e00ff */
[----:B------:R1:W-:Y:S04]  /*15e70*/  STL [R1+0x60], R5 ;  /* 0x0000600501007387 */ /* 0x0003e80000100800 */
[----:B------:R-:W4:Y:S04]  /*15e80*/  LD.E.64 R12, desc[UR44][R18.64+0x78] ;  /* 0x0000782c120c7980 */ /* 0x000f28000c101b00 */
[----:B------:R1:W-:Y:S04]  /*15e90*/  STL [R1+0x60], R5 ;  /* 0x0000600501007387 */ /* 0x0003e80000100800 */
[----:B------:R-:W4:Y:S01]  /*15ea0*/  LD.E.64 R14, desc[UR44][R18.64+0x78] ;  /* 0x0000782c120e7980 */ /* 0x000f22000c101b00 */
[----:B--2---:R-:W-:-:S02]  /*15eb0*/  IMAD R10, R11, 0x300, R74 ;  /* 0x000003000b0a7824 */ /* 0x004fc400078e024a */
[----:B------:R-:W-:Y:S01]  /*15ec0*/  IMAD.MOV.U32 R11, RZ, RZ, R75 ;  /* 0x000000ffff0b7224 */ /* 0x000fe200078e004b */
[----:B------:R1:W-:Y:S02]  /*15ed0*/  STL [R1+0x60], R5 ;  /* 0x0000600501007387 */ /* 0x0003e40000100800 */
[----:B------:R-:W-:Y:S02]  /*15ee0*/  R2UR UR6, R10 ;  /* 0x000000000a0672ca */ /* 0x000fe400000e0000 */
[----:B------:R-:W-:Y:S01]  /*15ef0*/  R2UR UR7, R11 ;  /* 0x000000000b0772ca */ /* 0x000fe200000e0000 */
[----:B------:R-:W2:Y:S01]  /*15f00*/  LD.E.64 R16, desc[UR44][R18.64+0x78] ;  /* 0x0000782c12107980 */ /* 0x000ea2000c101b00 */
[----:B------:R-:W-:-:S03]  /*15f10*/  WARPGROUP.ARRIVE ;  /* 0x00000000000079c5 */ /* 0x000fc60000000000 */
[----:B------:R1:W-:Y:S01]  /*15f20*/  STL [R1+0x60], R5 ;  /* 0x0000600501007387 */ /* 0x0003e20000100800 */
        /* <DEDUP_REMOVED lines=11> */
[----:B------:R-:W3:Y:S04]  /*15fe0*/  LD.E R21, desc[UR44][R6.64] ;  /* 0x0000002c06157980 */ /* 0x000ee8000c101900 */
[----:B------:R1:W5:Y:S04]  /*15ff0*/  LD.E R11, desc[UR44][R2.64] ;  /* 0x0000002c020b7980 */ /* 0x000368000c101900 */
[----:B------:R1:W5:Y:S01]  /*16000*/  LD.E R20, desc[UR44][R2.64+0x4] ;  /* 0x0000042c02147980 */ /* 0x000362000c101900 */
[----:B------:R-:W-:Y:S01]  /*16010*/  WARPGROUP.ARRIVE ;  /* 0x00000000000079c5 */ /* 0x000fe20000000000 */
[----:B------:R-:W-:Y:S01]  /*16020*/  VIADD R14, R14, 0x4 ;  /* 0x000000040e0e7836 */ /* 0x000fe20000000000 */
[----:B------:R-:W-:Y:S01]  /*16030*/  BSSY B0, `(.L_x_13038) ;  /* 0x000001a000007945 */ /* 0x000fe20003800000 */
[----:B------:R-:W-:-:S02]  /*16040*/  VIADD R8, R10, 0x4 ;  /* 0x000000040a087836 */ /* 0x000fc40000000000 */
[--C-:B------:R-:W-:Y:S01]  /*16050*/  IMAD.MOV.U32 R9, RZ, RZ, R75.reuse ;  /* 0x000000ffff097224 */ /* 0x100fe200078e004b */
[----:B------:R-:W-:Y:S01]  /*16060*/  HGMMA.64x96x16.F32.BF16 R24, gdesc[UR4], R24, gsb0 ;  /* 0x01600000041879f0 */ /* 0x000fe20008001818 */
[----:B------:R-:W-:Y:S01]  /*16070*/  R2UR UR4, R14 ;  /* 0x000000000e0472ca */ /* 0x000fe200000e0000 */
[----:B--2---:R-:W-:Y:S01]  /*16080*/  VIADD R16, R16, 0x6 ;  /* 0x0000000610107836 */ /* 0x004fe20000000000 */
[----:B------:R-:W-:Y:S01]  /*16090*/  R2UR UR6, R8 ;  /* 0x00000000080672ca */ /* 0x000fe200000e0000 */
[----:B------:R-:W-:Y:S01]  /*160a0*/  VIADD R8, R10, 0x6 ;  /* 0x000000060a087836 */ /* 0x000fe20000000000 */
[----:B------:R-:W-:Y:S01]  /*160b0*/  R2UR UR7, R9 ;  /* 0x00000000090772ca */ /* 0x000fe200000e0000 */
[----:B------:R-:W-:Y:S01]  /*160c0*/  IMAD.MOV.U32 R9, RZ, RZ, R75 ;  /* 0x000000ffff097224 */ /* 0x000fe200078e004b */
[----:B------:R-:W-:Y:S01]  /*160d0*/  R2UR UR5, R15 ;  /* 0x000000000f0572ca */ /* 0x000fe200000e0000 */
[----:B------:R-:W-:Y:S02]  /*160e0*/  WARPGROUP.DEPBAR.LE gsb0, 0x0 ;  /* 0x00008000000079c5 */ /* 0x000fe40000010000 */
[----:B------:R-:W-:-:S10]  /*160f0*/  WARPGROUP.ARRIVE ;  /* 0x00000000000079c5 */ /* 0x000fd40000000000 */
        /* <DEDUP_REMOVED lines=8> */
[----:B---3--:R-:W-:-:S04]  /*16180*/  LOP3.LUT R21, R21, 0x1, RZ, 0xfc, !PT ;  /* 0x0000000115157812 */ /* 0x008fc800078efcff */
[----:B------:R-:W-:Y:S01]  /*16190*/  ISETP.NE.AND P0, PT, R21, 0x3, PT ;  /* 0x000000031500780c */ /* 0x000fe20003f05270 */
[----:B------:R-:W-:-:S12]  /*161a0*/  WARPGROUP.DEPBAR.LE gsb0, 0x0 ;  /* 0x00008000000079c5 */ /* 0x000fd80000010000 */
[----:B-1----:R-:W-:Y:S05]  /*161b0*/  @!P0 BRA `(.L_x_13039) ;  /* 0x0000000000048947 */ /* 0x002fea0003800000 */
[----:B------:R-:W-:Y:S01]  /*161c0*/  BPT.TRAP 0x1 ;  /* 0x000000040000795c */ /* 0x000fe20000300000 */
.L_x_13039:
[----:B------:R-:W-:Y:S05]  /*161d0*/  BSYNC B0 ;  /* 0x0000000000007941 */ /* 0x000fea0003800000 */
.L_x_13038:
        /* <DEDUP_REMOVED lines=13> */
.L_x_13041:
[----:B------:R-:W-:Y:S05]  /*162b0*/  BSYNC B0 ;  /* 0x0000000000007941 */ /* 0x000fea0003800000 */
.L_x_13040:
        /* <DEDUP_REMOVED lines=8> */
.L_x_13043:
[----:B------:R-:W-:Y:S05]  /*16340*/  BSYNC B0 ;  /* 0x0000000000007941 */ /* 0x000fea0003800000 */
.L_x_13042:
[----:B------:R-:W2:Y:S04]  /*16350*/  LDL R7, [R1+0x70] ;  /* 0x0000700001077983 */ /* 0x000ea80000100800 */
[----:B------:R-:W3:Y:S04]  /*16360*/  LD.E R17, desc[UR44][R2.64] ;  /* 0x0000002c02117980 */ /* 0x000ee8000c101900 */
[----:B------:R-:W3:Y:S04]  /*16370*/  LDL.64 R20, [R1+0xf8] ;  /* 0x0000f80001147983 */ /* 0x000ee80000100a00 */
[----:B-1---5:R-:W4:Y:S04]  /*16380*/  LDL.64 R8, [R1+0xf0] ;  /* 0x0000f00001087983 */ /* 0x022f280000100a00 */
[----:B------:R-:W4:Y:S04]  /*16390*/  LDL.64 R10, [R1+0xf0] ;  /* 0x0000f000010a7983 */ /* 0x000f280000100a00 */
[----:B------:R-:W4:Y:S04]  /*163a0*/  LDL.64 R12, [R1+0xf0] ;  /* 0x0000f000010c7983 */ /* 0x000f280000100a00 */
[----:B------:R-:W4:Y:S01]  /*163b0*/  LDL.64 R14, [R1+0xf0] ;  /* 0x0000f000010e7983 */ /* 0x000f220000100a00 */
[----:B------:R-:W-:Y:S05]  /*163c0*/  WARPSYNC.ALL ;  /* 0x0000000000007948 */ /* 0x000fea0003800000 */
[----:B------:R-:W-:Y:S01]  /*163d0*/  WARPGROUP.ARRIVE ;  /* 0x00000000000079c5 */ /* 0x000fe20000000000 */
[----:B--2---:R-:W-:Y:S01]  /*163e0*/  ISETP.NE.U32.AND P0, PT, R7, RZ, PT ;  /* 0x000000ff0700720c */ /* 0x004fe20003f05070 */
[----:B---3--:R-:W-:-:S02]  /*163f0*/  IMAD R6, R17, 0xc00, R20 ;  /* 0x00000c0011067824 */ /* 0x008fc400078e0214 */
[----:B------:R-:W-:Y:S01]  /*16400*/  IMAD.MOV.U32 R7, RZ, RZ, R21 ;  /* 0x000000ffff077224 */ /* 0x000fe200078e0015 */
[----:B------:R-:W2:Y:S01]  /*16410*/  LDL.64 R16, [R1+0xf0] ;  /* 0x0000f00001107983 */ /* 0x000ea20000100a00 */
[----:B----4-:R-:W-:Y:S02]  /*16420*/  R2UR UR4, R8 ;  /* 0x00000000080472ca */ /* 0x010fe400000e0000 */
[----:B------:R-:W-:Y:S02]  /*16430*/  R2UR UR6, R6 ;  /* 0x00000000060672ca */ /* 0x000fe400000e0000 */
[----:B------:R-:W-:Y:S02]  /*16440*/  R2UR UR7, R7 ;  /* 0x00000000070772ca */ /* 0x000fe400000e0000 */
[----:B------:R-:W-:Y:S02]  /*16450*/  R2UR UR5, R9 ;  /* 0x00000000090572ca */ /* 0x000fe400000e0000 */
[----:B------:R-:W-:-:S11]  /*16460*/  VOTEU.ANY UP0, P0 ;  /* 0x00000000003f7886 */ /* 0x000fd60000000100 */
        /* <DEDUP_REMOVED lines=85> */
[----:B------:R-:W2:Y:S01]  /*169c0*/  LDL.64 R8, [R1+0xf0] ;  /* 0x0000f00001087983 */ /* 0x000ea20000100a00 */
[----:B---3--:R-:W-:Y:S01]  /*169d0*/  VIADD R10, R10, 0x802 ;  /* 0x000008020a0a7836 */ /* 0x008fe20000000000 */
[----:B------:R-:W-:Y:S02]  /*169e0*/  WARPGROUP.DEPBAR.LE gsb0, 0x0 ;  /* 0x00008000000079c5 */ /* 0x000fe40000010000 */
[----:B------:R-:W-:-:S08]  /*169f0*/  WARPGROUP.ARRIVE ;  /* 0x00000000000079c5 */ /* 0x000fd00000000000 */
[----:B------:R-:W-:Y:S01]  /*16a00*/  HGMMA.64x96x16.F32.BF16 R24, gdesc[UR4], R24, gsb0 ;  /* 0x01600000041879f0 */ /* 0x000fe20008001818 */
[----:B------:R-:W-:Y:S01]  /*16a10*/  VIADD R20, R6, 0x602 ;  /* 0x0000060206147836 */ /* 0x000fe20000000000 */
[----:B------:R-:W-:Y:S02]  /*16a20*/  R2UR UR7, R21 ;  /* 0x00000000150772ca */ /* 0x000fe400000e0000 */
[----:B------:R-:W-:Y:S02]  /*16a30*/  R2UR UR4, R10 ;  /* 0x000000000a0472ca */ /* 0x000fe400000e0000 */
[----:B------:R-:W-:Y:S02]  /*16a40*/  R2UR UR6, R20 ;  /* 0x00000000140672ca */ /* 0x000fe400000e0000 */
[----:B------:R-:W-:Y:S02]  /*16a50*/  R2UR UR5, R11 ;  /* 0x000000000b0572ca */ /* 0x000fe400000e0000 */
[----:B------:R-:W3:Y:S01]  /*16a60*/  LDL.64 R10, [R1+0xf0] ;  /* 0x0000f000010a7983 */ /* 0x000ee20000100a00 */
[----:B----4-:R-:W-:-:S02]  /*16a70*/  VIADD R12, R12, 0x804 ;  /* 0x000008040c0c7836 */ /* 0x010fc40000000000 */
[----:B------:R-:W-:Y:S01]  /*16a80*/  VIADD R20, R6, 0x604 ;  /* 0x0000060406147836 */ /* 0x000fe20000000000 */
[----:B------:R-:W-:Y:S02]  /*16a90*/  WARPGROUP.DEPBAR.LE gsb0, 0x0 ;  /* 0x00008000000079c5 */ /* 0x000fe40000010000 */
[----:B------:R-:W-:-:S06]  /*16aa0*/  WARPGROUP.ARRIVE ;  /* 0x00000000000079c5 */ /* 0x000fcc0000000000 */
[----:B------:R-:W-:Y:S01]  /*16ab0*/  HGMMA.64x96x16.F32.BF16 R24, gdesc[UR4], R24, gsb0 ;  /* 0x01600000041879f0 */ /* 0x000fe20008001818 */
[----:B------:R-:W-:Y:S02]  /*16ac0*/  R2UR UR6, R20 ;  /* 0x00000000140672ca */ /* 0x000fe400000e0000 */
[----:B------:R-:W-:Y:S02]  /*16ad0*/  R2UR UR7, R21 ;  /* 0x00000000150772ca */ /* 0x000fe400000e0000 */
[----:B------:R-:W-:Y:S02]  /*16ae0*/  R2UR UR4, R12 ;  /* 0x000000000c0472ca */ /* 0x000fe400000e0000 */
[----:B------:R-:W-:Y:S02]  /*16af0*/  R2UR UR5, R13 ;  /* 0x000000000d0572ca */ /* 0x000fe400000e0000 */
[----:B------:R-:W4:Y:S01]  /*16b00*/  LDL.64 R12, [R1+0xf0] ;  /* 0x0000f000010c7983 */ /* 0x000f220000100a00 */
[----:B------:R-:W-:-:S02]  /*16b10*/  VIADD R14, R14, 0x806 ;  /* 0x000008060e0e7836 */ /* 0x000fc40000000000 */
        /* <DEDUP_REMOVED lines=9> */
[----:B--2---:R-:W-:-:S02]  /*16bb0*/  VIADD R8, R8, 0xc00 ;  /* 0x00000c0008087836 */ /* 0x004fc40000000000 */
[----:B------:R-:W-:Y:S01]  /*16bc0*/  VIADD R20, R6, 0x900 ;  /* 0x0000090006147836 */ /* 0x000fe20000000000 */
[----:B------:R-:W-:Y:S02]  /*16bd0*/  WARPGROUP.DEPBAR.LE gsb0, 0x0 ;  /* 0x00008000000079c5 */ /* 0x000fe40000010000 */
[----:B------:R-:W-:-:S06]  /*16be0*/  WARPGROUP.ARRIVE ;  /* 0x00000000000079c5 */ /* 0x000fcc0000000000 */
[----:B------:R-:W-:Y:S01]  /*16bf0*/  HGMMA.64x96x16.F32.BF16 R24, gdesc[UR4], R24, gsb0 ;  /* 0x01600000041879f0 */ /* 0x000fe20008001818 */
[----:B------:R-:W-:Y:S02]  /*16c00*/  R2UR UR6, R20 ;  /* 0x00000000140672ca */ /* 0x000fe400000e0000 */
[----:B------:R-:W-:Y:S02]  /*16c10*/  R2UR UR7, R21 ;  /* 0x00000000150772ca */ /* 0x000fe400000e0000 */
[----:B------:R-:W-:Y:S02]  /*16c20*/  R2UR UR4, R8 ;  /* 0x00000000080472ca */ /* 0x000fe400000e0000 */
[----:B------:R-:W-:Y:S01]  /*16c30*/  R2UR UR5, R9 ;  /* 0x00000000090572ca */ /* 0x000fe200000e0000 */
[----:B---3--:R-:W-:Y:S02]  /*16c40*/  VIADD R10, R10, 0xc02 ;  /* 0x00000c020a0a7836 */ /* 0x008fe40000000000 */
        /* <DEDUP_REMOVED lines=26> */
[----:B------:R-:W1:Y:S01]  /*16df0*/  S2R R74, SR_TID.X ;  /* 0x00000000004a7919 */ /* 0x000e620000002100 */
[----:B------:R2:W-:Y:S04]  /*16e00*/  STL [R1+0x70], R5 ;  /* 0x0000700501007387 */ /* 0x0005e80000100800 */
[----:B------:R2:W-:Y:S01]  /*16e10*/  STL [R1+0x70], R5 ;  /* 0x0000700501007387 */ /* 0x0005e20000100800 */
[----:B------:R-:W-:-:S02]  /*16e20*/  WARPGROUP.DEPBAR.LE gsb0, 0x0 ;  /* 0x00008000000079c5 */ /* 0x000fc40000010000 */
[----:B------:R-:W-:-:S06]  /*16e30*/  WARPGROUP.ARRIVE ;  /* 0x00000000000079c5 */ /* 0x000fcc0000000000 */
[----:B------:R-:W-:Y:S01]  /*16e40*/  HGMMA.64x96x16.F32.BF16 R24, gdesc[UR4], R24, gsb0 ;  /* 0x01600000041879f0 */ /* 0x000fe20008001818 */
[----:B------:R2:W-:Y:S01]  /*16e50*/  STL [R1+0x70], R5 ;  /* 0x0000700501007387 */ /* 0x0005e20000100800 */
[----:B-1----:R-:W-:-:S03]  /*16e60*/  SHF.R.U32.HI R74, RZ, 0x7, R74 ;  /* 0x00000007ff4a7819 */ /* 0x002fc6000001164a */
        /* <DEDUP_REMOVED lines=16> */
[----:B------:R-:W3:Y:S04]  /*16f70*/  LD.E R7, desc[UR44][R72.64] ;  /* 0x0000002c48077980 */ /* 0x000ee8000c101900 */
[----:B------:R2:W5:Y:S01]  /*16f80*/  LD.E R6, desc[UR44][R2.64] ;  /* 0x0000002c02067980 */ /* 0x000562000c101900 */
[----:B------:R-:W-:Y:S01]  /*16f90*/  BSSY B0, `(.L_x_13045) ;  /* 0x0000005000007945 */ /* 0x000fe20003800000 */
[----:B---3--:R-:W-:-:S04]  /*16fa0*/  LOP3.LUT R7, R7, 0x1, RZ, 0xfc, !PT ;  /* 0x0000000107077812 */ /* 0x008fc800078efcff */
[----:B------:R-:W-:-:S13]  /*16fb0*/  ISETP.NE.AND P0, PT, R7, 0x3, PT ;  /* 0x000000030700780c */ /* 0x000fda0003f05270 */
[----:B--2---:R-:W-:Y:S05]  /*16fc0*/  @!P0 BRA `(.L_x_13046) ;  /* 0x0000000000048947 */ /* 0x004fea0003800000 */
[----:B------:R-:W-:Y:S01]  /*16fd0*/  BPT.TRAP 0x1 ;  /* 0x000000040000795c */ /* 0x000fe20000300000 */
.L_x_13046:
[----:B------:R-:W-:Y:S05]  /*16fe0*/  BSYNC B0 ;  /* 0x0000000000007941 */ /* 0x000fea0003800000 */
.L_x_13045:
[----:B------:R-:W2:Y:S04]  /*16ff0*/  LD.E.64 R8, desc[UR44][R72.64+0x20] ;  /* 0x0000202c48087980 */ /* 0x000ea8000c101b00 */
[----:B------:R-:W3:Y:S01]  /*17000*/  LD.E R7, desc[UR44][R72.64+0xc] ;  /* 0x00000c2c48077980 */ /* 0x000ee2000c101900 */
[----:B--2---:R-:W-:-:S05]  /*17010*/  MOV R9, R8 ;  /* 0x0000000800097202 */ /* 0x004fca0000000f00 */
[----:B-----5:R-:W-:-:S05]  /*17020*/  IMAD R6, R6, 0x8, R9 ;  /* 0x0000000806067824 */ /* 0x020fca00078e0209 */
[----:B---3--:R-:W-:-:S04]  /*17030*/  PRMT R6, R7, 0x654, R6 ;  /* 0x0000065407067816 */ /* 0x008fc80000000006 */
[----:B------:R1:W-:Y:S01]  /*17040*/  SYNCS.ARRIVE.TRANS64.RED.A1T0 RZ, [R6+URZ], RZ ;  /* 0x000000ff06ff79a7 */ /* 0x0003e2000810043f */
[----:B------:R-:W1:Y:S02]  /*17050*/  LDL.64 R16, [R1+0x410] ;  /* 0x0004100001107983 */ /* 0x000e640000100a00 */
[----:B-1----:R-:W-:-:S04]  /*17060*/  FMNMX.FTZ R6, R24, R16, !PT ;  /* 0x0000001018067209 */ /* 0x002fc80007810000 */
        /* <DEDUP_REMOVED lines=30> */
[----:B------:R-:W2:Y:S01]  /*17250*/  LDL R8, [R1+0x430] ;  /* 0x0004300001087983 */ /* 0x000ea20000100800 */
[----:B------:R-:W-:-:S02]  /*17260*/  FMNMX.FTZ R10, R68, R9, !PT ;  /* 0x00000009440a7209 */ /* 0x000fc40007810000 */
[----:B------:R-:W-:Y:S02]  /*17270*/  FMNMX.FTZ R7, R43, R6, !PT ;  /* 0x000000062b077209 */ /* 0x000fe40007810000 */
[----:B------:R-:W-:Y:S02]  /*17280*/  FMNMX.FTZ R10, R69, R10, !PT ;  /* 0x0000000a450a7209 */ /* 0x000fe40007810000 */
        /* <DEDUP_REMOVED lines=17> */
[----:B------:R-:W3:Y:S01]  /*173a0*/  LDL.64 R6, [R1+0x420] ;  /* 0x0004200001067983 */ /* 0x000ee20000100a00 */
[----:B-1----:R-:W-:-:S03]  /*173b0*/  FMNMX.FTZ R12, R9, R12, !PT ;  /* 0x0000000c090c7209 */ /* 0x002fc60007810000 */
[----:B------:R-:W-:Y:S04]  /*173c0*/  STL.64 [R1+0x410], R10 ;  /* 0x0004100a01007387 */ /* 0x000fe80000100a00 */
[----:B------:R-:W4:Y:S04]  /*173d0*/  LDL R13, [R1+0x414] ;  /* 0x00041400010d7983 */ /* 0x000f280000100800 */
[----:B------:R-:W-:Y:S04]  /*173e0*/  STL [R1+0x410], R12 ;  /* 0x0004100c01007387 */ /* 0x000fe80000100800 */
[----:B------:R-:W2:Y:S04]  /*173f0*/  LDL R21, [R1+0x410] ;  /* 0x0004100001157983 */ /* 0x000ea80000100800 */
[----:B----4-:R-:W1:Y:S01]  /*17400*/  SHFL.BFLY PT, R10, R13, 0x2, 0x1f ;  /* 0x0c401f000d0a7f89 */ /* 0x010e6200000e0000 */
[----:B--2---:R-:W-:Y:S01]  /*17410*/  FADD.FTZ R9, R16, -R21 ;  /* 0x8000001510097221 */ /* 0x004fe20000010000 */
[----:B-1----:R-:W-:-:S05]  /*17420*/  FMNMX.FTZ R11, R10, R13, !PT ;  /* 0x0000000d0a0b7209 */ /* 0x002fca0007810000 */
[----:B------:R-:W1:Y:S01]  /*17430*/  SHFL.BFLY PT, R16, R11, 0x1, 0x1f ;  /* 0x0c201f000b107f89 */ /* 0x000e6200000e0000 */
[----:B------:R-:W-:-:S04]  /*17440*/  FMUL.FTZ R21, R8, R21 ;  /* 0x0000001508157220 */ /* 0x000fc80000410000 */
        /* <DEDUP_REMOVED lines=15> */
[--C-:B------:R-:W-:Y:S01]  /*17540*/  FFMA.FTZ R189, R53, R8, -R21.reuse ;  /* 0x0000000835bd7223 */ /* 0x100fe20000010815 */
[----:B-1----:R-:W-:Y:S01]  /*17550*/  FMNMX.FTZ R16, R11, R16, !PT ;  /* 0x000000100b107209 */ /* 0x002fe20007810000 */
        /* <DEDUP_REMOVED lines=8> */
[-C--:B------:R-:W-:Y:S01]  /*175e0*/  FMUL.FTZ R21, R16, R8.reuse ;  /* 0x0000000810157220 */ /* 0x080fe20000410000 */
[----:B------:R-:W-:Y:S01]  /*175f0*/  FADD.FTZ R17, R17, -R16 ;  /* 0x8000001011117221 */ /* 0x000fe20000010000 */
[----:B------:R-:W-:-:S02]  /*17600*/  FMUL.FTZ R9, R9, R8 ;  /* 0x0000000809097220 */ /* 0x000fc40000410000 */
[-CC-:B------:R-:W-:Y:S01]  /*17610*/  FFMA.FTZ R169, R26, R8.reuse, -R21.reuse ;  /* 0x000000081aa97223 */ /* 0x180fe20000010815 */
[----:B------:R-:W-:Y:S01]  /*17620*/  FMUL.FTZ R17, R8, R17 ;  /* 0x0000001108117220 */ /* 0x000fe20000410000 */
[-CC-:B------:R-:W-:Y:S01]  /*17630*/  FFMA.FTZ R37, R27, R8.reuse, -R21.reuse ;  /* 0x000000081b257223 */ /* 0x180fe20000010815 */
[----:B------:R-:W-:Y:S01]  /*17640*/  MUFU.EX2 R168, R168 ;  /* 0x000000a800a87308 */ /* 0x000fe20000000800 */
[-CC-:B------:R-:W-:Y:S01]  /*17650*/  FFMA.FTZ R171, R30, R8.reuse, -R21.reuse ;  /* 0x000000081eab7223 */ /* 0x180fe20000010815 */
[----:B------:R-:W-:-:S06]  /*17660*/  FFMA.FTZ R40, R31, R8, -R21 ;  /* 0x000000081f287223 */ /* 0x000fcc0000010815 */
[----:B------:R-:W-:Y:S08]  /*17670*/  MUFU.EX2 R28, R17 ;  /* 0x00000011001c7308 */ /* 0x000ff00000000800 */
[----:B------:R-:W3:Y:S08]  /*17680*/  MUFU.EX2 R169, R169 ;  /* 0x000000a900a97308 */ /* 0x000ef00000000800 */
[----:B------:R-:W1:Y:S01]  /*17690*/  MUFU.EX2 R9, R9 ;  /* 0x0000000900097308 */ /* 0x000e620000000800 */
[----:B------:R-:W-:-:S07]  /*176a0*/  FFMA.FTZ R173, R34, R8, -R21 ;  /* 0x0000000822ad7223 */ /* 0x000fce0000010815 */
[----:B------:R-:W2:Y:S08]  /*176b0*/  MUFU.EX2 R37, R37 ;  /* 0x0000002500257308 */ /* 0x000eb00000000800 */
[----:B------:R-:W4:Y:S01]  /*176c0*/  MUFU.EX2 R24, R24 ;  /* 0x0000001800187308 */ /* 0x000f220000000800 */
[----:B------:R-:W-:-:S07]  /*176d0*/  FFMA.FTZ R31, R35, R8, -R21 ;  /* 0x00000008231f7223 */ /* 0x000fce0000010815 */
[----:B------:R-:W0:Y:S08]  /*176e0*/  MUFU.EX2 R171, R171 ;  /* 0x000000ab00ab7308 */ /* 0x000e300000000800 */
[----:B------:R-:W0:Y:S01]  /*176f0*/  MUFU.EX2 R170, R170 ;  /* 0x000000aa00aa7308 */ /* 0x000e220000000800 */
[----:B---3--:R-:W-:Y:S01]  /*17700*/  FFMA.FTZ R20, R7, R28, R169 ;  /* 0x0000001c07147223 */ /* 0x008fe200000100a9 */
[----:B------:R-:W-:-:S06]  /*17710*/  FFMA.FTZ R175, R38, R8, -R21 ;  /* 0x0000000826af7223 */ /* 0x000fcc0000010815 */
[----:B------:R-:W3:Y:S01]  /*17720*/  MUFU.EX2 R40, R40 ;  /* 0x0000002800287308 */ /* 0x000ee20000000800 */
[----:B-1----:R-:W-:-:S07]  /*17730*/  FFMA.FTZ R7, R9, R6, R168 ;  /* 0x0000000609077223 */ /* 0x002fce00000100a8 */
[----:B------:R-:W1:Y:S01]  /*17740*/  MUFU.EX2 R72, R72 ;  /* 0x0000004800487308 */ /* 0x000e620000000800 */
[----:B--2---:R-:W-:Y:S01]  /*17750*/  FADD.FTZ R20, R37, R20 ;  /* 0x0000001425147221 */ /* 0x004fe20000010000 */
[----:B------:R-:W-:-:S06]  /*17760*/  FFMA.FTZ R34, R39, R8, -R21 ;  /* 0x0000000827227223 */ /* 0x000fcc0000010815 */
[----:B------:R-:W2:Y:S01]  /*17770*/  MUFU.EX2 R173, R173 ;  /* 0x000000ad00ad7308 */ /* 0x000ea20000000800 */
[----:B----4-:R-:W-:-:S07]  /*17780*/  FADD.FTZ R7, R24, R7 ;  /* 0x0000000718077221 */ /* 0x010fce0000010000 */
[----:B------:R-:W4:Y:S01]  /*17790*/  MUFU.EX2 R172, R172 ;  /* 0x000000ac00ac7308 */ /* 0x000f220000000800 */
[----:B0-----:R-:W-:Y:S01]  /*177a0*/  FADD.FTZ R17, R171, R20 ;  /* 0x00000014ab117221 */ /* 0x001fe20000010000 */
[----:B------:R-:W-:-:S06]  /*177b0*/  FFMA.FTZ R177, R42, R8, -R21 ;  /* 0x000000082ab17223 */ /* 0x000fcc0000010815 */
[----:B------:R-:W0:Y:S01]  /*177c0*/  MUFU.EX2 R31, R31 ;  /* 0x0000001f001f7308 */ /* 0x000e220000000800 */
[----:B------:R-:W-:-:S07]  /*177d0*/  FADD.FTZ R7, R170, R7 ;  /* 0x00000007aa077221 */ /* 0x000fce0000010000 */
[----:B------:R-:W0:Y:S01]  /*177e0*/  MUFU.EX2 R32, R32 ;  /* 0x0000002000207308 */ /* 0x000e220000000800 */
[----:B---3--:R-:W-:Y:S01]  /*177f0*/  FADD.FTZ R6, R40, R17 ;  /* 0x0000001128067221 */ /* 0x008fe20000010000 */
[----:B------:R-:W-:-:S06]  /*17800*/  FFMA.FTZ R30, R43, R8, -R21 ;  /* 0x000000082b1e7223 */ /* 0x000fcc0000010815 */
[----:B------:R-:W3:Y:S01]  /*17810*/  MUFU.EX2 R175, R175 ;  /* 0x000000af00af7308 */ /* 0x000ee20000000800 */
[----:B-1----:R-:W-:-:S07]  /*17820*/  FADD.FTZ R7, R72, R7 ;  /* 0x0000000748077221 */ /* 0x002fce0000010000 */
        /* <DEDUP_REMOVED lines=52> */
[----:B------:R-:W-:-:S06]  /*17b70*/  FADD.FTZ R6, R15, R6 ;  /* 0x000000060f067221 */ /* 0x000fcc0000010000 */
[----:B------:R-:W0:Y:S01]  /*17b80*/  MUFU.EX2 R209, R209 ;  /* 0x000000d100d17308 */ /* 0x000e220000000800 */
[----:B------:R-:W-:-:S07]  /*17b90*/  FFMA.FTZ R200, R66, R8, -R21 ;  /* 0x0000000842c87223 */ /* 0x000fce0000010815 */
[----:B------:R-:W0:Y:S01]  /*17ba0*/  MUFU.EX2 R190, R190 ;  /* 0x000000be00be7308 */ /* 0x000e220000000800 */
[----:B---3--:R-:W-:Y:S01]  /*17bb0*/  FADD.FTZ R17, R214, R7 ;  /* 0x00000007d6117221 */ /* 0x008fe20000010000 */
[----:B-1----:R-:W-:-:S06]  /*17bc0*/  FADD.FTZ R7, R189, R6 ;  /* 0x00000006bd077221 */ /* 0x002fcc0000010000 */
[----:B------:R-:W1:Y:S01]  /*17bd0*/  MUFU.EX2 R205, R205 ;  /* 0x000000cd00cd7308 */ /* 0x000e620000000800 */
[----:B------:R-:W-:-:S07]  /*17be0*/  FFMA.FTZ R202, R67, R8, -R21 ;  /* 0x0000000843ca7223 */ /* 0x000fce0000010815 */
[----:B------:R-:W3:Y:S01]  /*17bf0*/  MUFU.EX2 R13, R13 ;  /* 0x0000000d000d7308 */ /* 0x000ee20000000800 */
[----:B--2---:R-:W-:Y:S01]  /*17c00*/  FADD.FTZ R6, R204, R17 ;  /* 0x00000011cc067221 */ /* 0x004fe20000010000 */
[----:B----4-:R-:W-:-:S06]  /*17c10*/  FADD.FTZ R7, R12, R7 ;  /* 0x000000070c077221 */ /* 0x010fcc0000010000 */
[----:B------:R-:W2:Y:S01]  /*17c20*/  MUFU.EX2 R210, R210 ;  /* 0x000000d200d27308 */ /* 0x000ea20000000800 */
[----:B------:R-:W-:-:S07]  /*17c30*/  FFMA.FTZ R201, R70, R8, -R21 ;  /* 0x0000000846c97223 */ /* 0x000fce0000010815 */
[----:B------:R-:W4:Y:S01]  /*17c40*/  MUFU.EX2 R191, R191 ;  /* 0x000000bf00bf7308 */ /* 0x000f220000000800 */
[----:B0-----:R-:W-:Y:S01]  /*17c50*/  FADD.FTZ R20, R209, R6 ;  /* 0x00000006d1147221 */ /* 0x001fe20000010000 */
[----:B------:R-:W-:-:S06]  /*17c60*/  FADD.FTZ R6, R190, R7 ;  /* 0x00000007be067221 */ /* 0x000fcc0000010000 */
[----:B------:R-:W-:Y:S01]  /*17c70*/  MUFU.EX2 R10, R10 ;  /* 0x0000000a000a7308 */ /* 0x000fe20000000800 */
[----:B------:R-:W-:-:S07]  /*17c80*/  FFMA.FTZ R203, R71, R8, -R21 ;  /* 0x0000000847cb7223 */ /* 0x000fce0000010815 */
[----:B------:R-:W0:Y:S01]  /*17c90*/  MUFU.EX2 R200, R200 ;  /* 0x000000c800c87308 */ /* 0x000e220000000800 */
[----:B-1----:R-:W-:Y:S01]  /*17ca0*/  FADD.FTZ R7, R205, R20 ;  /* 0x00000014cd077221 */ /* 0x002fe20000010000 */
[----:B---3--:R-:W-:-:S06]  /*17cb0*/  FADD.FTZ R6, R13, R6 ;  /* 0x000000060d067221 */ /* 0x008fcc0000010000 */
[----:B------:R-:W-:Y:S08]  /*17cc0*/  MUFU.EX2 R192, R192 ;  /* 0x000000c000c07308 */ /* 0x000ff00000000800 */
[----:B------:R-:W1:Y:S01]  /*17cd0*/  MUFU.EX2 R202, R202 ;  /* 0x000000ca00ca7308 */ /* 0x000e620000000800 */
[----:B--2---:R-:W-:Y:S01]  /*17ce0*/  FADD.FTZ R17, R210, R7 ;  /* 0x00000007d2117221 */ /* 0x004fe20000010000 */
[----:B----4-:R-:W-:-:S06]  /*17cf0*/  FADD.FTZ R7, R191, R6 ;  /* 0x00000006bf077221 */ /* 0x010fcc0000010000 */
[----:B------:R-:W-:Y:S08]  /*17d00*/  MUFU.EX2 R11, R68 ;  /* 0x00000044000b7308 */ /* 0x000ff00000000800 */
[----:B------:R-:W2:Y:S01]  /*17d10*/  MUFU.EX2 R201, R201 ;  /* 0x000000c900c97308 */ /* 0x000ea20000000800 */
[----:B0-----:R-:W-:Y:S01]  /*17d20*/  FADD.FTZ R17, R200, R17 ;  /* 0x00000011c8117221 */ /* 0x001fe20000010000 */
[----:B------:R-:W-:-:S06]  /*17d30*/  FADD.FTZ R7, R10, R7 ;  /* 0x000000070a077221 */ /* 0x000fcc0000010000 */
[----:B------:R-:W0:Y:S08]  /*17d40*/  MUFU.EX2 R193, R193 ;  /* 0x000000c100c17308 */ /* 0x000e300000000800 */
[----:B------:R-:W3:Y:S01]  /*17d50*/  MUFU.EX2 R203, R203 ;  /* 0x000000cb00cb7308 */ /* 0x000ee20000000800 */
[----:B-1----:R-:W-:Y:S01]  /*17d60*/  FADD.FTZ R8, R202, R17 ;  /* 0x00000011ca087221 */ /* 0x002fe20000010000 */
[----:B------:R-:W-:-:S03]  /*17d70*/  FADD.FTZ R6, R192, R7 ;  /* 0x00000007c0067221 */ /* 0x000fc60000010000 */
[----:B--2---:R-:W-:Y:S01]  /*17d80*/  FADD.FTZ R8, R201, R8 ;  /* 0x00000008c9087221 */ /* 0x004fe20000010000 */
[----:B------:R-:W-:-:S04]  /*17d90*/  FADD.FTZ R6, R11, R6 ;  /* 0x000000060b067221 */ /* 0x000fc80000010000 */
[----:B0-----:R-:W-:Y:S01]  /*17da0*/  FADD.FTZ R20, R193, R6 ;  /* 0x00000006c1147221 */ /* 0x001fe20000010000 */
[----:B------:R-:W-:Y:S01]  /*17db0*/  STL [R1+0x414], R16 ;  /* 0x0004141001007387 */ /* 0x000fe20000100800 */
[----:B---3--:R-:W-:-:S05]  /*17dc0*/  FADD.FTZ R21, R203, R8 ;  /* 0x00000008cb157221 */ /* 0x008fca0000010000 */
[----:B------:R0:W-:Y:S04]  /*17dd0*/  STL.64 [R1+0x420], R20 ;  /* 0x0004201401007387 */ /* 0x0001e80000100a00 */
        /* <DEDUP_REMOVED lines=11> */
[----:B------:R-:W1:Y:S04]  /*17e90*/  LD.E R54, desc[UR44][R18.64+0x210] ;  /* 0x0002102c12367980 */ /* 0x000e68000c101900 */
[----:B0-----:R-:W3:Y:S04]  /*17ea0*/  LD.E R21, desc[UR44][R18.64+0x3f4] ;  /* 0x0003f42c12157980 */ /* 0x001ee8000c101900 */
[----:B------:R-:W4:Y:S04]  /*17eb0*/  LD.E R56, desc[UR44][R18.64+0x214] ;  /* 0x0002142c12387980 */ /* 0x000f28000c101900 */
        /* <DEDUP_REMOVED lines=59> */
[----:B------:R-:W-:Y:S01]  /*18270*/  ULOP3.LUT UR6, UR4, 0x8, URZ, 0xfc, !UPT ;  /* 0x0000000804067892 */ /* 0x000fe2000f8efc3f */
[C---:B-1----:R-:W-:Y:S01]  /*18280*/  FMUL.FTZ R17, R9.reuse, R54 ;  /* 0x0000003609117220 */ /* 0x042fe20000410000 */
[----:B---3--:R-:W-:-:S04]  /*18290*/  FMUL.FTZ R43, R9, R21 ;  /* 0x00000015092b7220 */ /* 0x008fc80000410000 */
[----:B------:R0:W-:Y:S01]  /*182a0*/  ST.E desc[UR44][R18.64+0x210], R17 ;  /* 0x0002101112007985 */ /* 0x0001e2000c10192c */
[C---:B----4-:R-:W-:Y:S01]  /*182b0*/  FMUL.FTZ R21, R9.reuse, R56 ;  /* 0x0000003809157220 */ /* 0x050fe20000410000 */
[C---:B--2---:R-:W-:Y:S01]  /*182c0*/  FMUL.FTZ R27, R9.reuse, R58 ;  /* 0x0000003a091b7220 */ /* 0x044fe20000410000 */
[C---:B------:R-:W-:Y:S01]  /*182d0*/  FMUL.FTZ R29, R9.reuse, R60 ;  /* 0x0000003c091d7220 */ /* 0x040fe20000410000 */
[C---:B------:R-:W-:Y:S01]  /*182e0*/  FMUL.FTZ R35, R9.reuse, R62 ;  /* 0x0000003e09237220 */ /* 0x040fe20000410000 */
[----:B------:R-:W-:Y:S01]  /*182f0*/  ST.E desc[UR44][R18.64+0x3f4], R43 ;  /* 0x0003f42b12007985 */ /* 0x000fe2000c10192c */
[----:B0-----:R-:W-:-:S03]  /*18300*/  FMUL.FTZ R17, R9, R68 ;  /* 0x0000004409117220 */ /* 0x001fc60000410000 */
[----:B------:R0:W-:Y:S01]  /*18310*/  ST.E desc[UR44][R18.64+0x214], R21 ;  /* 0x0002141512007985 */ /* 0x0001e2000c10192c */
[----:B------:R-:W-:-:S03]  /*18320*/  FMUL.FTZ R39, R9, R64 ;  /* 0x0000004009277220 */ /* 0x000fc60000410000 */
[----:B------:R1:W-:Y:S01]  /*18330*/  ST.E desc[UR44][R18.64+0x220], R27 ;  /* 0x0002201b12007985 */ /* 0x0003e2000c10192c */
[----:B------:R-:W-:-:S03]  /*18340*/  FMUL.FTZ R41, R9, R66 ;  /* 0x0000004209297220 */ /* 0x000fc60000410000 */
[----:B------:R2:W-:Y:S04]  /*18350*/  ST.E desc[UR44][R18.64+0x224], R29 ;  /* 0x0002241d12007985 */ /* 0x0005e8000c10192c */
[----:B------:R3:W-:Y:S01]  /*18360*/  ST.E desc[UR44][R18.64+0x230], R35 ;  /* 0x0002302312007985 */ /* 0x0007e2000c10192c */
[C---:B0-----:R-:W-:Y:S01]  /*18370*/  FMUL.FTZ R21, R9.reuse, R70 ;  /* 0x0000004609157220 */ /* 0x041fe20000410000 */
[C---:B------:R-:W-:Y:S02]  /*18380*/  FMUL.FTZ R43, R9.reuse, R74 ;  /* 0x0000004a092b7220 */ /* 0x040fe40000410000 */
[----:B------:R0:W-:Y:S01]  /*18390*/  ST.E desc[UR44][R18.64+0x244], R17 ;  /* 0x0002441112007985 */ /* 0x0001e2000c10192c */
[C---:B-1----:R-:W-:Y:S01]  /*183a0*/  FMUL.FTZ R27, R9.reuse, R78 ;  /* 0x0000004e091b7220 */ /* 0x042fe20000410000 */
[C---:B--2---:R-:W-:Y:S01]  /*183b0*/  FMUL.FTZ R29, R9.reuse, R80 ;  /* 0x00000050091d7220 */ /* 0x044fe20000410000 */
[C---:B---3--:R-:W-:Y:S01]  /*183c0*/  FMUL.FTZ R35, R9.reuse, R82 ;  /* 0x0000005209237220 */ /* 0x048fe20000410000 */
[----:B------:R1:W-:Y:S01]  /*183d0*/  ST.E desc[UR44][R18.64+0x234], R39 ;  /* 0x0002342712007985 */ /* 0x0003e2000c10192c */
[----:B0-----:R-:W-:-:S03]  /*183e0*/  FMUL.FTZ R17, R9, R88 ;  /* 0x0000005809117220 */ /* 0x001fc60000410000 */
[----:B------:R0:W-:Y:S01]  /*183f0*/  ST.E desc[UR44][R18.64+0x240], R41 ;  /* 0x0002402912007985 */ /* 0x0001e2000c10192c */
[----:B------:R-:W-:-:S03]  /*18400*/  FMUL.FTZ R45, R9, R76 ;  /* 0x0000004c092d7220 */ /* 0x000fc60000410000 */
[----:B------:R2:W-:Y:S04]  /*18410*/  ST.E desc[UR44][R18.64+0x250], R21 ;  /* 0x0002501512007985 */ /* 0x0005e8000c10192c */
[----:B------:R3:W-:Y:S01]  /*18420*/  ST.E desc[UR44][R18.64+0x254], R43 ;  /* 0x0002542b12007985 */ /* 0x0007e2000c10192c */
[----:B-1----:R-:W-:-:S03]  /*18430*/  FMUL.FTZ R39, R9, R84 ;  /* 0x0000005409277220 */ /* 0x002fc60000410000 */
[----:B------:R1:W-:Y:S01]  /*18440*/  ST.E desc[UR44][R18.64+0x264], R27 ;  /* 0x0002641b12007985 */ /* 0x0003e2000c10192c */
[----:B0-----:R-:W-:-:S03]  /*18450*/  FMUL.FTZ R41, R9, R86 ;  /* 0x0000005609297220 */ /* 0x001fc60000410000 */
[----:B------:R0:W-:Y:S01]  /*18460*/  ST.E desc[UR44][R18.64+0x270], R29 ;  /* 0x0002701d12007985 */ /* 0x0001e2000c10192c */
[----:B--2---:R-:W-:-:S03]  /*18470*/  FMUL.FTZ R21, R9, R90 ;  /* 0x0000005a09157220 */ /* 0x004fc60000410000 */
[----:B------:R2:W-:Y:S01]  /*18480*/  ST.E desc[UR44][R18.64+0x274], R35 ;  /* 0x0002742312007985 */ /* 0x0005e2000c10192c */
[C---:B---3--:R-:W-:Y:S01]  /*18490*/  FMUL.FTZ R43, R9.reuse, R94 ;  /* 0x0000005e092b7220 */ /* 0x048fe20000410000 */
[C---:B-1----:R-:W-:Y:S02]  /*184a0*/  FMUL.FTZ R27, R9.reuse, R92 ;  /* 0x0000005c091b7220 */ /* 0x042fe40000410000 */
[----:B------:R1:W-:Y:S01]  /*184b0*/  ST.E desc[UR44][R18.64+0x290], R17 ;  /* 0x0002901112007985 */ /* 0x0003e2000c10192c */
[C---:B0-----:R-:W-:Y:S01]  /*184c0*/  FMUL.FTZ R29, R9.reuse, R98 ;  /* 0x00000062091d7220 */ /* 0x041fe20000410000 */
[C---:B--2---:R-:W-:Y:S02]  /*184d0*/  FMUL.FTZ R35, R9.reuse, R100 ;  /* 0x0000006409237220 */ /* 0x044fe40000410000 */
[----:B------:R0:W-:Y:S01]  /*184e0*/  ST.E desc[UR44][R18.64+0x260], R45 ;  /* 0x0002602d12007985 */ /* 0x0001e2000c10192c */
[----:B-1----:R-:W-:-:S03]  /*184f0*/  FMUL.FTZ R17, R9, R102 ;  /* 0x0000006609117220 */ /* 0x002fc60000410000 */
[----:B------:R1:W-:Y:S04]  /*18500*/  ST.E desc[UR44][R18.64+0x280], R39 ;  /* 0x0002802712007985 */ /* 0x0003e8000c10192c */
[----:B------:R2:W-:Y:S01]  /*18510*/  ST.E desc[UR44][R18.64+0x284], R41 ;  /* 0x0002842912007985 */ /* 0x0005e2000c10192c */
[----:B0-----:R-:W-:-:S03]  /*18520*/  FMUL.FTZ R45, R9, R96 ;  /* 0x00000060092d7220 */ /* 0x001fc60000410000 */
[----:B------:R0:W-:Y:S04]  /*18530*/  ST.E desc[UR44][R18.64+0x294], R21 ;  /* 0x0002941512007985 */ /* 0x0001e8000c10192c */
[----:B------:R3:W-:Y:S01]  /*18540*/  ST.E desc[UR44][R18.64+0x2a0], R27 ;  /* 0x0002a01b12007985 */ /* 0x0007e2000c10192c */
[----:B-1----:R-:W-:-:S03]  /*18550*/  FMUL.FTZ R39, R9, R104 ;  /* 0x0000006809277220 */ /* 0x002fc60000410000 */
[----:B------:R1:W-:Y:S01]  /*18560*/  ST.E desc[UR44][R18.64+0x2a4], R43 ;  /* 0x0002a42b12007985 */ /* 0x0003e2000c10192c */
[----:B--2---:R-:W-:-:S03]  /*18570*/  FMUL.FTZ R41, R9, R106 ;  /* 0x0000006a09297220 */ /* 0x004fc60000410000 */
[----:B------:R2:W-:Y:S01]  /*18580*/  ST.E desc[UR44][R18.64+0x2b4], R29 ;  /* 0x0002b41d12007985 */ /* 0x0005e2000c10192c */
[----:B0-----:R-:W-:-:S03]  /*18590*/  FMUL.FTZ R21, R9, R108 ;  /* 0x0000006c09157220 */ /* 0x001fc60000410000 */
[----:B------:R0:W-:Y:S01]  /*185a0*/  ST.E desc[UR44][R18.64+0x2c0], R35 ;  /* 0x0002c02312007985 */ /* 0x0001e2000c10192c */
[C---:B---3--:R-:W-:Y:S01]  /*185b0*/  FMUL.FTZ R27, R9.reuse, R110 ;  /* 0x0000006e091b7220 */ /* 0x048fe20000410000 */
[C---:B-1----:R-:W-:Y:S02]  /*185c0*/  FMUL.FTZ R43, R9.reuse, R114 ;  /* 0x00000072092b7220 */ /* 0x042fe40000410000 */
[----:B------:R1:W-:Y:S01]  /*185d0*/  ST.E desc[UR44][R18.64+0x2c4], R17 ;  /* 0x0002c41112007985 */ /* 0x0003e2000c10192c */
[C---:B--2---:R-:W-:Y:S01]  /*185e0*/  FMUL.FTZ R29, R9.reuse, R112 ;  /* 0x00000070091d7220 */ /* 0x044fe20000410000 */
[C---:B0-----:R-:W-:Y:S02]  /*185f0*/  FMUL.FTZ R35, R9.reuse, R118 ;  /* 0x0000007609237220 */ /* 0x041fe40000410000 */
        /* <DEDUP_REMOVED lines=27> */
[C---:B--2---:R-:W-:Y:S01]  /*187b0*/  FMUL.FTZ R39, R9.reuse, R144 ;  /* 0x0000009009277220 */ /* 0x044fe20000410000 */
[C---:B------:R-:W-:Y:S02]  /*187c0*/  FMUL.FTZ R47, R9.reuse, R47 ;  /* 0x0000002f092f7220 */ /* 0x040fe40000410000 */
        /* <DEDUP_REMOVED lines=8> */
[----:B------:R-:W-:Y:S01]  /*18850*/  ST.E desc[UR44][R18.64+0x350], R45 ;  /* 0x0003502d12007985 */ /* 0x000fe2000c10192c */
[----:B-1----:R-:W-:-:S03]  /*18860*/  FMUL.FTZ R17, R9, R228 ;  /* 0x000000e409117220 */ /* 0x002fc60000410000 */
[----:B------:R0:W-:Y:S04]  /*18870*/  ST.E desc[UR44][R18.64+0x360], R21 ;  /* 0x0003601512007985 */ /* 0x0001e8000c10192c */
[----:B------:R1:W-:Y:S04]  /*18880*/  ST.E desc[UR44][R18.64+0x364], R27 ;  /* 0x0003641b12007985 */ /* 0x0003e8000c10192c */
[----:B------:R2:W-:Y:S04]  /*18890*/  ST.E desc[UR44][R18.64+0x370], R39 ;  /* 0x0003702712007985 */ /* 0x0005e8000c10192c */
[----:B------:R3:W-:Y:S01]  /*188a0*/  ST.E desc[UR44][R18.64+0x374], R41 ;  /* 0x0003742912007985 */ /* 0x0007e2000c10192c */
[C---:B0-----:R-:W-:Y:S01]  /*188b0*/  FMUL.FTZ R21, R9.reuse, R50 ;  /* 0x0000003209157220 */ /* 0x041fe20000410000 */
[----:B------:R-:W-:-:S02]  /*188c0*/  FMUL.FTZ R45, R9, R8 ;  /* 0x00000008092d7220 */ /* 0x000fc40000410000 */
        /* <DEDUP_REMOVED lines=9> */
[----:B------:R0:W-:Y:S01]  /*18960*/  ST.E desc[UR44][R18.64+0x390], R17 ;  /* 0x0003901112007985 */ /* 0x0001e2000c10192c */
[C---:B--2---:R-:W-:Y:S01]  /*18970*/  FMUL.FTZ R47, R9.reuse, R16 ;  /* 0x00000010092f7220 */ /* 0x044fe20000410000 */
[----:B------:R-:W-:Y:S02]  /*18980*/  IMAD.U32 R16, RZ, RZ, UR6 ;  /* 0x00000006ff107e24 */ /* 0x000fe4000f8e00ff */
[C---:B---3--:R-:W-:Y:S01]  /*18990*/  FMUL.FTZ R43, R9.reuse, R26 ;  /* 0x0000001a092b7220 */ /* 0x048fe20000410000 */
[----:B------:R-:W-:Y:S01]  /*189a0*/  FMUL.FTZ R9, R9, R20 ;  /* 0x0000001409097220 */ /* 0x000fe20000410000 */
[----:B0-----:R-:W-:Y:S01]  /*189b0*/  IMAD.U32 R17, RZ, RZ, UR5 ;  /* 0x00000005ff117e24 */ /* 0x001fe2000f8e00ff */
[----:B------:R-:W-:Y:S04]  /*189c0*/  ST.E desc[UR44][R18.64+0x3a4], R21 ;  /* 0x0003a41512007985 */ /* 0x000fe8000c10192c */
[----:B------:R0:W-:Y:S04]  /*189d0*/  ST.E desc[UR44][R18.64+0x3b0], R27 ;  /* 0x0003b01b12007985 */ /* 0x0001e8000c10192c */
[----:B------:R1:W-:Y:S04]  /*189e0*/  ST.E desc[UR44][R18.64+0x3b4], R29 ;  /* 0x0003b41d12007985 */ /* 0x0003e8000c10192c */
[----:B------:R-:W-:Y:S04]  /*189f0*/  ST.E desc[UR44][R18.64+0x3c0], R39 ;  /* 0x0003c02712007985 */ /* 0x000fe8000c10192c */
[----:B------:R-:W-:Y:S04]  /*18a00*/  ST.E desc[UR44][R18.64+0x3c4], R41 ;  /* 0x0003c42912007985 */ /* 0x000fe8000c10192c */
[----:B------:R-:W-:Y:S04]  /*18a10*/  ST.E desc[UR44][R18.64+0x3d0], R35 ;  /* 0x0003d02312007985 */ /* 0x000fe8000c10192c */
[----:B------:R-:W-:Y:S04]  /*18a20*/  ST.E desc[UR44][R18.64+0x3d4], R43 ;  /* 0x0003d42b12007985 */ /* 0x000fe8000c10192c */
[----:B------:R-:W-:Y:S04]  /*18a30*/  ST.E desc[UR44][R18.64+0x3e0], R45 ;  /* 0x0003e02d12007985 */ /* 0x000fe8000c10192c */
[----:B------:R2:W-:Y:S04]  /*18a40*/  ST.E desc[UR44][R18.64+0x3e4], R47 ;  /* 0x0003e42f12007985 */ /* 0x0005e8000c10192c */
[----:B------:R3:W-:Y:S04]  /*18a50*/  ST.E desc[UR44][R18.64+0x3f0], R9 ;  /* 0x0003f00912007985 */ /* 0x0007e8000c10192c */
[----:B0-----:R-:W4:Y:S01]  /*18a60*/  LD.E R27, desc[UR44][R16.64] ;  /* 0x0000002c101b7980 */ /* 0x001f22000c101900 */
[----:B------:R-:W-:Y:S01]  /*18a70*/  ULOP3.LUT UR4, UR4, 0xc, URZ, 0xfc, !UPT ;  /* 0x0000000c04047892 */ /* 0x000fe2000f8efc3f */
[----:B------:R-:W-:-:S05]  /*18a80*/  IMAD.U32 R21, RZ, RZ, UR5 ;  /* 0x00000005ff157e24 */ /* 0x000fca000f8e00ff */
[----:B------:R-:W-:Y:S02]  /*18a90*/  IMAD.U32 R20, RZ, RZ, UR4 ;  /* 0x00000004ff147e24 */ /* 0x000fe4000f8e00ff */
[----:B----4-:R-:W-:-:S05]  /*18aa0*/  FMUL.FTZ R27, R28, R27 ;  /* 0x0000001b1c1b7220 */ /* 0x010fca0000410000 */
[----:B------:R0:W-:Y:S04]  /*18ab0*/  ST.E desc[UR44][R16.64], R27 ;  /* 0x0000001b10007985 */ /* 0x0001e8000c10192c */
[----:B-1----:R-:W4:Y:S01]  /*18ac0*/  LD.E R29, desc[UR44][R20.64] ;  /* 0x0000002c141d7980 */ /* 0x002f22000c101900 */
[----:B------:R-:W1:Y:S01]  /*18ad0*/  S2R R54, SR_TID.X ;  /* 0x0000000000367919 */ /* 0x000e620000002100 */
[----:B----4-:R-:W-:-:S05]  /*18ae0*/  FMUL.FTZ R29, R28, R29 ;  /* 0x0000001d1c1d7220 */ /* 0x010fca0000410000 */
        /* <DEDUP_REMOVED lines=60> */
[----:B---3--:R-:W3:Y:S04]  /*18eb0*/  LD.E R9, desc[UR44][R18.64+0x3e8] ;  /* 0x0003e82c12097980 */ /* 0x008ee8000c101900 */
[----:B0-----:R-:W3:Y:S04]  /*18ec0*/  LD.E R27, desc[UR44][R18.64+0x3ec] ;  /* 0x0003ec2c121b7980 */ /* 0x001ee8000c101900 */
[----:B----4-:R-:W4:Y:S01]  /*18ed0*/  LD.E R29, desc[UR44][R18.64+0x3f8] ;  /* 0x0003f82c121d7980 */ /* 0x010f22000c101900 */
[----:B-1----:R-:W-:Y:S01]  /*18ee0*/  SHF.R.U32.HI R54, RZ, 0x7, R54 ;  /* 0x00000007ff367819 */ /* 0x002fe20000011636 */
[C---:B------:R-:W-:Y:S01]  /*18ef0*/  FMUL.FTZ R49, R28.reuse, R49 ;  /* 0x000000311c317220 */ /* 0x040fe20000410000 */
[----:B------:R-:W-:-:S04]  /*18f00*/  FMUL.FTZ R229, R28, R229 ;  /* 0x000000e51ce57220 */ /* 0x000fc80000410000 */
        /* <DEDUP_REMOVED lines=58> */
[C---:B---3--:R-:W-:Y:S01]  /*192b0*/  FMUL.FTZ R49, R28.reuse, R9 ;  /* 0x000000091c317220 */ /* 0x048fe20000410000 */
[C---:B------:R-:W-:Y:S01]  /*192c0*/  FMUL.FTZ R27, R28.reuse, R27 ;  /* 0x0000001b1c1b7220 */ /* 0x040fe20000410000 */
[----:B----4-:R-:W-:Y:S01]  /*192d0*/  FMUL.FTZ R29, R28, R29 ;  /* 0x0000001d1c1d7220 */ /* 0x010fe20000410000 */
[----:B------:R-:W-:Y:S01]  /*192e0*/  VIADD R28, R54, 0x8 ;  /* 0x00000008361c7836 */ /* 0x000fe20000000000 */
        /* <DEDUP_REMOVED lines=59> */
[----:B------:R3:W-:Y:S04]  /*196a0*/  ST.E desc[UR44][R18.64+0x3ec], R27 ;  /* 0x0003ec1b12007985 */ /* 0x0007e8000c10192c */
[----:B------:R4:W-:Y:S01]  /*196b0*/  ST.E desc[UR44][R18.64+0x3f8], R29 ;  /* 0x0003f81d12007985 */ /* 0x0009e2000c10192c */
[----:B------:R4:W-:Y:S06]  /*196c0*/  BAR.SYNC.DEFER_BLOCKING R28, 0x100 ;  /* 0x0004001c0000751d */ /* 0x0009ec0000010000 */
[----:B0-----:R-:W2:Y:S04]  /*196d0*/  LD.E R39, desc[UR44][R18.64+0x200] ;  /* 0x0002002c12277980 */ /* 0x001ea8000c101900 */
[----:B------:R-:W4:Y:S04]  /*196e0*/  LD.E R26, desc[UR44][R2.64] ;  /* 0x0000002c021a7980 */ /* 0x000f28000c101900 */
[----:B------:R-:W4:Y:S04]  /*196f0*/  LD.E.64 R8, desc[UR44][R18.64+0x88] ;  /* 0x0000882c12087980 */ /* 0x000f28000c101b00 */
[----:B--2---:R0:W-:Y:S04]  /*19700*/  ST.E desc[UR44][R18.64+0x200], R39 ;  /* 0x0002002712007985 */ /* 0x0041e8000c10192c */
[----:B-1----:R-:W2:Y:S04]  /*19710*/  LD.E R41, desc[UR44][R6.64] ;  /* 0x0000002c06297980 */ /* 0x002ea8000c101900 */
[----:B--2---:R1:W-:Y:S04]  /*19720*/  ST.E desc[UR44][R6.64], R41 ;  /* 0x0000002906007985 */ /* 0x0043e8000c10192c */
[----:B------:R-:W2:Y:S04]  /*19730*/  LD.E R35, desc[UR44][R16.64] ;  /* 0x0000002c10237980 */ /* 0x000ea8000c101900 */
[----:B--2---:R2:W-:Y:S04]  /*19740*/  ST.E desc[UR44][R16.64], R35 ;  /* 0x0000002310007985 */ /* 0x0045e8000c10192c */
[----:B---3--:R-:W3:Y:S04]  /*19750*/  LD.E R27, desc[UR44][R20.64] ;  /* 0x0000002c141b7980 */ /* 0x008ee8000c101900 */
[----:B---3--:R3:W-:Y:S04]  /*19760*/  ST.E desc[UR44][R20.64], R27 ;  /* 0x0000001b14007985 */ /* 0x0087e8000c10192c */
[----:B----4-:R-:W4:Y:S04]  /*19770*/  LD.E R29, desc[UR44][R18.64+0x210] ;  /* 0x0002102c121d7980 */ /* 0x010f28000c101900 */
        /* <DEDUP_REMOVED lines=75> */
[----:B------:R-:W-:Y:S04]  /*19c30*/  ST.E desc[UR44][R18.64+0x214], R43 ;  /* 0x0002142b12007985 */ /* 0x000fe8000c10192c */
[----:B------:R-:W-:Y:S04]  /*19c40*/  ST.E desc[UR44][R18.64+0x218], R45 ;  /* 0x0002182d12007985 */ /* 0x000fe8000c10192c */
[----:B------:R-:W-:Y:S04]  /*19c50*/  ST.E desc[UR44][R18.64+0x21c], R39 ;  /* 0x00021c2712007985 */ /* 0x000fe8000c10192c */
[----:B------:R-:W-:Y:S04]  /*19c60*/  ST.E desc[UR44][R18.64+0x220], R47 ;  /* 0x0002202f12007985 */ /* 0x000fe8000c10192c */
[----:B------:R-:W-:Y:S04]  /*19c70*/  ST.E desc[UR44][R18.64+0x224], R49 ;  /* 0x0002243112007985 */ /* 0x000fe8000c10192c */
[----:B------:R-:W-:Y:S04]  /*19c80*/  ST.E desc[UR44][R18.64+0x228], R41 ;  /* 0x0002282912007985 */ /* 0x000fe8000c10192c */
[----:B------:R-:W-:Y:S04]  /*19c90*/  ST.E desc[UR44][R18.64+0x22c], R51 ;  /* 0x00022c3312007985 */ /* 0x000fe8000c10192c */
        /* <DEDUP_REMOVED lines=8> */
[----:B0-----:R-:W3:Y:S04]  /*19d20*/  LD.E R29, desc[UR44][R18.64+0x258] ;  /* 0x0002582c121d7980 */ /* 0x001ee8000c101900 */
[----:B-1----:R-:W3:Y:S04]  /*19d30*/  LD.E R35, desc[UR44][R18.64+0x25c] ;  /* 0x00025c2c12237980 */ /* 0x002ee8000c101900 */
[----:B------:R-:W3:Y:S04]  /*19d40*/  LD.E R39, desc[UR44][R18.64+0x264] ;  /* 0x0002642c12277980 */ /* 0x000ee8000c101900 */
[----:B------:R-:W3:Y:S04]  /*19d50*/  LD.E R41, desc[UR44][R18.64+0x268] ;  /* 0x0002682c12297980 */ /* 0x000ee8000c101900 */
[----:B------:R-:W3:Y:S04]  /*19d60*/  LD.E R43, desc[UR44][R18.64+0x270] ;  /* 0x0002702c122b7980 */ /* 0x000ee8000c101900 */
[----:B------:R-:W3:Y:S04]  /*19d70*/  LD.E R45, desc[UR44][R18.64+0x278] ;  /* 0x0002782c122d7980 */ /* 0x000ee8000c101900 */
[----:B------:R-:W3:Y:S04]  /*19d80*/  LD.E R47, desc[UR44][R18.64+0x280] ;  /* 0x0002802c122f7980 */ /* 0x000ee8000c101900 */
[----:B------:R-:W3:Y:S04]  /*19d90*/  LD.E R49, desc[UR44][R18.64+0x288] ;  /* 0x0002882c12317980 */ /* 0x000ee8000c101900 */
[----:B------:R-:W3:Y:S04]  /*19da0*/  LD.E R51, desc[UR44][R18.64+0x290] ;  /* 0x0002902c12337980 */ /* 0x000ee8000c101900 */
[----:B--2---:R-:W2:Y:S04]  /*19db0*/  LD.E R53, desc[UR44][R18.64+0x298] ;  /* 0x0002982c12357980 */ /* 0x004ea8000c101900 */
        /* <DEDUP_REMOVED lines=39> */
[----:B---3--:R0:W-:Y:S04]  /*1a030*/  ST.E desc[UR44][R18.64+0x250], R27 ;  /* 0x0002501b12007985 */ /* 0x0081e8000c10192c */
        /* <DEDUP_REMOVED lines=35> */
[----:B----4-:R4:W-:Y:S04]  /*1a270*/  ST.E desc[UR44][R18.64+0x2a0], R55 ;  /* 0x0002a03712007985 */ /* 0x0109e8000c10192c */
        /* <DEDUP_REMOVED lines=75> */
[C---:B------:R-:W-:Y:S01]  /*1a730*/  VIADD R26, R8.reuse, 0x80 ;  /* 0x00000080081a7836 */ /* 0x040fe20000000000 */
[----:B------:R-:W-:Y:S01]  /*1a740*/  F2FP.BF16.F32.PACK_AB R169, R37, R169 ;  /* 0x000000a925a9723e */ /* 0x000fe200000010ff */
[----:B------:R-:W-:Y:S01]  /*1a750*/  VIADD R28, R8, 0x100 ;  /* 0x00000100081c7836 */ /* 0x000fe20000000000 */
[----:B------:R-:W-:Y:S01]  /*1a760*/  R2UR UR15, R29 ;  /* 0x000000001d0f72ca */ /* 0x000fe200000e0000 */
[----:B------:R-:W4:Y:S01]  /*1a770*/  LD.E R24, desc[UR44][R18.64+0x200] ;  /* 0x0002002c12187980 */ /* 0x000f22000c101900 */
[----:B------:R-:W-:Y:S02]  /*1a780*/  R2UR UR10, R26 ;  /* 0x000000001a0a72ca */ /* 0x000fe400000e0000 */
[----:B------:R-:W-:Y:S01]  /*1a790*/  R2UR UR14, R28 ;  /* 0x000000001c0e72ca */ /* 0x000fe200000e0000 */
[----:B------:R-:W4:Y:S01]  /*1a7a0*/  LD.E R29, desc[UR44][R18.64+0x214] ;  /* 0x0002142c121d7980 */ /* 0x000f22000c101900 */
[----:B------:R-:W-:-:S02]  /*1a7b0*/  F2FP.BF16.F32.PACK_AB R170, R72, R170 ;  /* 0x000000aa48aa723e */ /* 0x000fc400000010ff */
[----:B------:R-:W-:Y:S01]  /*1a7c0*/  F2FP.BF16.F32.PACK_AB R171, R40, R171 ;  /* 0x000000ab28ab723e */ /* 0x000fe200000010ff */
[----:B------:R-:W4:Y:S01]  /*1a7d0*/  LD.E R28, desc[UR44][R18.64+0x210] ;  /* 0x0002102c121c7980 */ /* 0x000f22000c101900 */
[----:B------:R-:W-:Y:S02]  /*1a7e0*/  F2FP.BF16.F32.PACK_AB R172, R32, R172 ;  /* 0x000000ac20ac723e */ /* 0x000fe400000010ff */
[----:B------:R-:W-:Y:S01]  /*1a7f0*/  F2FP.BF16.F32.PACK_AB R173, R31, R173 ;  /* 0x000000ad1fad723e */ /* 0x000fe200000010ff */
[----:B------:R-:W4:Y:S01]  /*1a800*/  LD.E R32, desc[UR44][R18.64+0x220] ;  /* 0x0002202c12207980 */ /* 0x000f22000c101900 */
[----:B------:R-:W-:Y:S02]  /*1a810*/  F2FP.BF16.F32.PACK_AB R174, R33, R174 ;  /* 0x000000ae21ae723e */ /* 0x000fe400000010ff */
[----:B------:R-:W-:Y:S01]  /*1a820*/  F2FP.BF16.F32.PACK_AB R175, R34, R175 ;  /* 0x000000af22af723e */ /* 0x000fe200000010ff */
[----:B------:R-:W4:Y:S01]  /*1a830*/  LD.E R31, desc[UR44][R18.64+0x21c] ;  /* 0x00021c2c121f7980 */ /* 0x000f22000c101900 */
[----:B------:R-:W-:-:S02]  /*1a840*/  F2FP.BF16.F32.PACK_AB R176, R36, R176 ;  /* 0x000000b024b0723e */ /* 0x000fc400000010ff */
[----:B------:R-:W-:Y:S01]  /*1a850*/  F2FP.BF16.F32.PACK_AB R177, R30, R177 ;  /* 0x000000b11eb1723e */ /* 0x000fe200000010ff */
[----:B------:R-:W4:Y:S01]  /*1a860*/  LD.E R33, desc[UR44][R18.64+0x224] ;  /* 0x0002242c12217980 */ /* 0x000f22000c101900 */
[----:B------:R-:W-:-:S03]  /*1a870*/  F2FP.BF16.F32.PACK_AB R178, R25, R178 ;  /* 0x000000b219b2723e */ /* 0x000fc600000010ff */
[----:B------:R-:W4:Y:S04]  /*1a880*/  LD.E R30, desc[UR44][R18.64+0x218] ;  /* 0x0002182c121e7980 */ /* 0x000f28000c101900 */
[----:B------:R-:W4:Y:S04]  /*1a890*/  LD.E R34, desc[UR44][R18.64+0x228] ;  /* 0x0002282c12227980 */ /* 0x000f28000c101900 */
        /* <DEDUP_REMOVED lines=18> */
[----:B--2---:R-:W3:Y:S04]  /*1a9c0*/  LD.E R53, desc[UR44][R18.64+0x274] ;  /* 0x0002742c12357980 */ /* 0x004ee8000c101900 */
[----:B------:R-:W3:Y:S04]  /*1a9d0*/  LD.E R54, desc[UR44][R18.64+0x278] ;  /* 0x0002782c12367980 */ /* 0x000ee8000c101900 */
[----:B----4-:R-:W3:Y:S04]  /*1a9e0*/  LD.E R55, desc[UR44][R18.64+0x27c] ;  /* 0x00027c2c12377980 */ /* 0x010ee8000c101900 */
        /* <DEDUP_REMOVED lines=43> */
[----:B------:R-:W3:Y:S01]  /*1aca0*/  LD.E R99, desc[UR44][R18.64+0x32c] ;  /* 0x00032c2c12637980 */ /* 0x000ee2000c101900 */
[----:B------:R-:W-:Y:S01]  /*1acb0*/  ISETP.NE.U32.AND P0, PT, R27, RZ, PT ;  /* 0x000000ff1b00720c */ /* 0x000fe20003f05070 */
[----:B------:R-:W-:-:S02]  /*1acc0*/  IMAD.MOV.U32 R27, RZ, RZ, R9 ;  /* 0x000000ffff1b7224 */ /* 0x000fc400078e0009 */
[----:B------:R-:W3:Y:S03]  /*1acd0*/  LD.E R100, desc[UR44][R18.64+0x330] ;  /* 0x0003302c12647980 */ /* 0x000ee6000c101900 */
[----:B------:R-:W-:Y:S01]  /*1ace0*/  R2UR UR11, R27 ;  /* 0x000000001b0b72ca */ /* 0x000fe200000e0000 */
        /* <DEDUP_REMOVED lines=54> */
[----:B------:R-:W-:-:S02]  /*1b050*/  R2UR UR6, R8 ;  /* 0x00000000080672ca */ /* 0x000fc400000e0000 */
[----:B------:R-:W-:Y:S01]  /*1b060*/  R2UR UR7, R9 ;  /* 0x00000000090772ca */ /* 0x000fe200000e0000 */
[----:B------:R-:W-:Y:S01]  /*1b070*/  VOTEU.ANY UP0, P0 ;  /* 0x00000000003f7886 */ /* 0x000fe20000000100 */
[----:B---3--:R-:W-:-:S11]  /*1b080*/  WARPGROUP.ARRIVE ;  /* 0x00000000000079c5 */ /* 0x008fd60000000000 */
        /* <DEDUP_REMOVED lines=815> */
[----:B------:R-:W3:Y:S04]  /*1e380*/  LD.E R9, desc[UR44][R18.64+0x200] ;  /* 0x0002002c12097980 */ /* 0x000ee8000c101900 */
[----:B---3--:R3:W-:Y:S04]  /*1e390*/  ST.E desc[UR44][R18.64+0x200], R9 ;  /* 0x0002000912007985 */ /* 0x0087e8000c10192c */
[----:B------:R-:W4:Y:S04]  /*1e3a0*/  LD.E R11, desc[UR44][R6.64] ;  /* 0x0000002c060b7980 */ /* 0x000f28000c101900 */
[----:B----4-:R4:W-:Y:S04]  /*1e3b0*/  ST.E desc[UR44][R6.64], R11 ;  /* 0x0000000b06007985 */ /* 0x0109e8000c10192c */
[----:B------:R-:W2:Y:S04]  /*1e3c0*/  LD.E R13, desc[UR44][R16.64] ;  /* 0x0000002c100d7980 */ /* 0x000ea8000c101900 */
[----:B--2---:R2:W-:Y:S04]  /*1e3d0*/  ST.E desc[UR44][R16.64], R13 ;  /* 0x0000000d10007985 */ /* 0x0045e8000c10192c */
[----:B------:R-:W3:Y:S04]  /*1e3e0*/  LD.E R15, desc[UR44][R20.64] ;  /* 0x0000002c140f7980 */ /* 0x000ee8000c101900 */
[----:B---3--:R3:W-:Y:S04]  /*1e3f0*/  ST.E desc[UR44][R20.64], R15 ;  /* 0x0000000f14007985 */ /* 0x0087e8000c10192c */
[----:B0-----:R-:W3:Y:S04]  /*1e400*/  LD.E R25, desc[UR44][R18.64+0x210] ;  /* 0x0002102c12197980 */ /* 0x001ee8000c101900 */
[----:B-1----:R-:W3:Y:S04]  /*1e410*/  LD.E R27, desc[UR44][R18.64+0x214] ;  /* 0x0002142c121b7980 */ /* 0x002ee8000c101900 */
[----:B------:R-:W3:Y:S04]  /*1e420*/  LD.E R5, desc[UR44][R18.64+0x218] ;  /* 0x0002182c12057980 */ /* 0x000ee8000c101900 */
[----:B------:R-:W3:Y:S04]  /*1e430*/  LD.E R29, desc[UR44][R18.64+0x21c] ;  /* 0x00021c2c121d7980 */ /* 0x000ee8000c101900 */
[----:B------:R-:W3:Y:S04]  /*1e440*/  LD.E R9, desc[UR44][R18.64+0x220] ;  /* 0x0002202c12097980 */ /* 0x000ee8000c101900 */
[----:B------:R-:W3:Y:S04]  /*1e450*/  LD.E R31, desc[UR44][R18.64+0x224] ;  /* 0x0002242c121f7980 */ /* 0x000ee8000c101900 */
[----:B----4-:R-:W4:Y:S04]  /*1e460*/  LD.E R7, desc[UR44][R18.64+0x228] ;  /* 0x0002282c12077980 */ /* 0x010f28000c101900 */
        /* <DEDUP_REMOVED lines=125> */
[----:B--2---:R-:W-:Y:S04]  /*1ec40*/  ST.E desc[UR44][R18.64+0x230], R13 ;  /* 0x0002300d12007985 */ /* 0x004fe8000c10192c */
        /* <DEDUP_REMOVED lines=115> */
[----:B0-----:R-:W1:Y:S04]  /*1f380*/  LDL.64 R6, [R1+0x190] ;  /* 0x0001900001067983 */ /* 0x001e680000100a00 */
[----:B------:R2:W5:Y:S04]  /*1f390*/  LD.E R5, desc[UR44][R2.64] ;  /* 0x0000002c02057980 */ /* 0x000568000c101900 */
[----:B-1----:R-:W3:Y:S01]  /*1f3a0*/  LD.E R8, desc[UR44][R6.64] ;  /* 0x0000002c06087980 */ /* 0x002ee2000c101900 */
[----:B------:R-:W-:Y:S01]  /*1f3b0*/  BSSY B0, `(.L_x_13047) ;  /* 0x0000005000007945 */ /* 0x000fe20003800000 */
[----:B---3--:R-:W-:-:S04]  /*1f3c0*/  LOP3.LUT R8, R8, 0x1, RZ, 0xfc, !PT ;  /* 0x0000000108087812 */ /* 0x008fc800078efcff */
[----:B------:R-:W-:-:S13]  /*1f3d0*/  ISETP.NE.AND P0, PT, R8, 0x3, PT ;  /* 0x000000030800780c */ /* 0x000fda0003f05270 */
[----:B--2---:R-:W-:Y:S05]  /*1f3e0*/  @!P0 BRA `(.L_x_13048) ;  /* 0x0000000000048947 */ /* 0x004fea0003800000 */
[----:B------:R-:W-:Y:S01]  /*1f3f0*/  BPT.TRAP 0x1 ;  /* 0x000000040000795c */ /* 0x000fe20000300000 */
.L_x_13048:
[----:B------:R-:W-:Y:S05]  /*1f400*/  BSYNC B0 ;  /* 0x0000000000007941 */ /* 0x000fea0003800000 */
.L_x_13047:
        /* <DEDUP_REMOVED lines=9> */
.L_x_13030:
[----:B------:R-:W-:-:S13]  /*1f4a0*/  ISETP.GE.AND P0, PT, R0, R196, PT ;  /* 0x000000c40000720c */ /* 0x000fda0003f06270 */
[----:B------:R-:W-:Y:S05]  /*1f4b0*/  @!P0 BRA `(.L_x_13050) ;  /* 0x000000ac00348947 */ /* 0x000fea0003800000 */
[----:B------:R0:W5:Y:S02]  /*1f4c0*/  LDL.64 R2, [R1+0x150] ;  /* 0x0001500001027983 */ /* 0x0001640000100a00 */
.L_x_13079:
[----:B-12--5:R-:W2:Y:S04]  /*1f4d0*/  LD.E R5, desc[UR44][R2.64] ;  /* 0x0000002c02057980 */ /* 0x026ea8000c101900 */
        /* <DEDUP_REMOVED lines=20> */
.L_x_13052:
[----:B------:R-:W-:Y:S05]  /*1f620*/  BSYNC B0 ;  /* 0x0000000000007941 */ /* 0x000fea0003800000 */
.L_x_13051:
        /* <DEDUP_REMOVED lines=13> */
.L_x_13054:
[----:B------:R-:W-:Y:S05]  /*1f700*/  BSYNC B0 ;  /* 0x0000000000007941 */ /* 0x000fea0003800000 */
.L_x_13053:
        /* <DEDUP_REMOVED lines=8> */
.L_x_13056:
[----:B------:R-:W-:Y:S05]  /*1f790*/  BSYNC B0 ;  /* 0x0000000000007941 */ /* 0x000fea0003800000 */
.L_x_13055:
[----:B------:R-:W2:Y:S04]  /*1f7a0*/  LD.E R11, desc[UR44][R2.64] ;  /* 0x0000002c020b7980 */ /* 0x000ea8000c101900 */
[----:B------:R-:W2:Y:S01]  /*1f7b0*/  LDL.64 R20, [R1+0x80] ;  /* 0x0000800001147983 */ /* 0x000ea20000100a00 */
[----:B------:R-:W-:Y:S05]  /*1f7c0*/  WARPSYNC.ALL ;  /* 0x0000000000007948 */ /* 0x000fea0003800000 */
[----:B------:R3:W-:Y:S04]  /*1f7d0*/  STL [R1+0x60], RZ ;  /* 0x000060ff01007387 */ /* 0x0007e80000100800 */
[----:B-1---5:R-:W4:Y:S01]  /*1f7e0*/  LD.E.64 R8, desc[UR44][R18.64+0x78] ;  /* 0x0000782c12087980 */ /* 0x022f22000c101b00 */
[----:B------:R-:W-:-:S05]  /*1f7f0*/  IMAD.MOV.U32 R4, RZ, RZ, 0x1 ;  /* 0x00000001ff047424 */ /* 0x000fca00078e00ff */
[----:B------:R3:W-:Y:S04]  /*1f800*/  STL [R1+0x60], R4 ;  /* 0x0000600401007387 */ /* 0x0007e80000100800 */
[----:B------:R-:W3:Y:S04]  /*1f810*/  LD.E.64 R12, desc[UR44][R18.64+0x78] ;  /* 0x0000782c120c7980 */ /* 0x000ee8000c101b00 */
[----:B------:R1:W-:Y:S04]  /*1f820*/  STL [R1+0x60], R4 ;  /* 0x0000600401007387 */ /* 0x0003e80000100800 */
[----:B------:R-:W3:Y:S01]  /*1f830*/  LD.E.64 R14, desc[UR44][R18.64+0x78] ;  /* 0x0000782c120e7980 */ /* 0x000ee2000c101b00 */
        /* <DEDUP_REMOVED lines=8> */
[----:B----4-:R-:W-:Y:S02]  /*1f8c0*/  R2UR UR4, R8 ;  /* 0x00000000080472ca */ /* 0x010fe400000e0000 */
[----:B------:R-:W-:-:S13]  /*1f8d0*/  R2UR UR5, R9 ;  /* 0x00000000090572ca */ /* 0x000fda00000e0000 */
[----:B------:R-:W-:Y:S01]  /*1f8e0*/  HGMMA.64x96x16.F32.BF16 R24, gdesc[UR4], RZ, !UPT, gsb0 ;  /* 0x01600000041879f0 */ /* 0x000fe2000c0018ff */
[----:B---3--:R-:W-:Y:S02]  /*1f8f0*/  VIADD R12, R12, 0x2 ;  /* 0x000000020c0c7836 */ /* 0x008fe40000000000 */
        /* <DEDUP_REMOVED lines=38> */
.L_x_13059:
[----:B------:R-:W-:Y:S05]  /*1fb60*/  BSYNC B0 ;  /* 0x0000000000007941 */ /* 0x000fea0003800000 */
.L_x_13058:
        /* <DEDUP_REMOVED lines=13> */
.L_x_13061:
[----:B------:R-:W-:Y:S05]  /*1fc40*/  BSYNC B0 ;  /* 0x0000000000007941 */ /* 0x000fea0003800000 */
.L_x_13060:
        /* <DEDUP_REMOVED lines=8> */
.L_x_13063:
[----:B------:R-:W-:Y:S05]  /*1fcd0*/  BSYNC B0 ;  /* 0x0000000000007941 */ /* 0x000fea0003800000 */
.L_x_13062:
[----:B------:R-:W2:Y:S04]  /*1fce0*/  LD.E R17, desc[UR44][R2.64] ;  /* 0x0000002c02117980 */ /* 0x000ea8000c101900 */
[----:B------:R-:W2:Y:S04]  /*1fcf0*/  LDL.64 R6, [R1+0xf8] ;  /* 0x0000f80001067983 */ /* 0x000ea80000100a00 */
[----:B------:R-:W3:Y:S04]  /*1fd00*/  LDL R5, [R1+0x70] ;  /* 0x0000700001057983 */ /* 0x000ee80000100800 */
[----:B-1---5:R-:W4:Y:S04]  /*1fd10*/  LDL.64 R8, [R1+0xf0] ;  /* 0x0000f00001087983 */ /* 0x022f280000100a00 */
[----:B------:R-:W4:Y:S04]  /*1fd20*/  LDL.64 R10, [R1+0xf0] ;  /* 0x0000f000010a7983 */ /* 0x000f280000100a00 */
[----:B------:R-:W4:Y:S04]  /*1fd30*/  LDL.64 R12, [R1+0xf0] ;  /* 0x0000f000010c7983 */ /* 0x000f280000100a00 */
[----:B------:R-:W4:Y:S01]  /*1fd40*/  LDL.64 R14, [R1+0xf0] ;  /* 0x0000f000010e7983 */ /* 0x000f220000100a00 */
[----:B------:R-:W-:Y:S05]  /*1fd50*/  WARPSYNC.ALL ;  /* 0x0000000000007948 */ /* 0x000fea0003800000 */
[----:B------:R-:W-:Y:S01]  /*1fd60*/  WARPGROUP.ARRIVE ;  /* 0x00000000000079c5 */ /* 0x000fe20000000000 */
[----:B--2---:R-:W-:Y:S01]  /*1fd70*/  IMAD R6, R17, 0xc00, R6 ;  /* 0x00000c0011067824 */ /* 0x004fe200078e0206 */
[----:B------:R-:W-:Y:S01]  /*1fd80*/  R2UR UR7, R7 ;  /* 0x00000000070772ca */ /* 0x000fe200000e0000 */
[----:B------:R-:W2:Y:S01]  /*1fd90*/  LDL.64 R16, [R1+0xf0] ;  /* 0x0000f00001107983 */ /* 0x000ea20000100a00 */
[----:B---3--:R-:W-:-:S02]  /*1fda0*/  ISETP.NE.U32.AND P0, PT, R5, RZ, PT ;  /* 0x000000ff0500720c */ /* 0x008fc40003f05070 */
[----:B------:R-:W-:Y:S02]  /*1fdb0*/  R2UR UR6, R6 ;  /* 0x00000000060672ca */ /* 0x000fe400000e0000 */
        /* <DEDUP_REMOVED lines=192> */
.L_x_13066:
[----:B------:R-:W-:Y:S05]  /*209c0*/  BSYNC B0 ;  /* 0x0000000000007941 */ /* 0x000fea0003800000 */
.L_x_13065:
[----:B------:R-:W2:Y:S04]  /*209d0*/  LD.E.64 R6, desc[UR44][R72.64+0x20] ;  /* 0x0000202c48067980 */ /* 0x000ea8000c101b00 */
[----:B------:R-:W3:Y:S01]  /*209e0*/  LD.E R8, desc[UR44][R72.64+0xc] ;  /* 0x00000c2c48087980 */ /* 0x000ee2000c101900 */
[----:B--2---:R-:W-:-:S05]  /*209f0*/  MOV R6, R6 ;  /* 0x0000000600067202 */ /* 0x004fca0000000f00 */
[----:B-----5:R-:W-:-:S05]  /*20a00*/  IMAD R5, R5, 0x8, R6 ;  /* 0x0000000805057824 */ /* 0x020fca00078e0206 */
[----:B---3--:R-:W-:-:S04]  /*20a10*/  PRMT R5, R8, 0x654, R5 ;  /* 0x0000065408057816 */ /* 0x008fc80000000005 */
[----:B------:R1:W-:Y:S01]  /*20a20*/  SYNCS.ARRIVE.TRANS64.RED.A1T0 RZ, [R5+URZ], RZ ;  /* 0x000000ff05ff79a7 */ /* 0x0003e2000810043f */
[----:B------:R-:W1:Y:S04]  /*20a30*/  LDL R76, [R1+0x11c] ;  /* 0x00011c00014c7983 */ /* 0x000e680000100800 */
[----:B------:R-:W2:Y:S04]  /*20a40*/  LDL R74, [R1+0x50] ;  /* 0x00005000014a7983 */ /* 0x000ea80000100800 */
[----:B------:R-:W3:Y:S04]  /*20a50*/  LDL.64 R6, [R1+0x140] ;  /* 0x0001400001067983 */ /* 0x000ee80000100a00 */
[----:B------:R-:W4:Y:S04]  /*20a60*/  LDL R75, [R1+0x148] ;  /* 0x00014800014b7983 */ /* 0x000f280000100800 */
[----:B------:R-:W4:Y:S04]  /*20a70*/  LDL.128 R12, [R1+0x130] ;  /* 0x00013000010c7983 */ /* 0x000f280000100c00 */
[----:B------:R-:W4:Y:S01]  /*20a80*/  LDL.128 R8, [R1+0x120] ;  /* 0x0001200001087983 */ /* 0x000f220000100c00 */
[----:B------:R-:W-:Y:S01]  /*20a90*/  BSSY B0, `(.L_x_13067) ;  /* 0x0000040000007945 */ /* 0x000fe20003800000 */
[----:B-1----:R-:W-:-:S04]  /*20aa0*/  SHF.R.S32.HI R5, RZ, 0x1f, R76 ;  /* 0x0000001fff057819 */ /* 0x002fc8000001144c */
        /* <DEDUP_REMOVED lines=16> */
[----:B--2---:R-:W-:Y:S01]  /*20bb0*/  IMAD R74, R74, 0x8, R5 ;  /* 0x000000084a4a7824 */ /* 0x004fe200078e0205 */
[----:B------:R-:W-:Y:S01]  /*20bc0*/  LEA.HI R5, R79, R79, RZ, 0x1 ;  /* 0x0000004f4f057211 */ /* 0x000fe200078f08ff */
[----:B------:R-:W-:Y:S01]  /*20bd0*/  IMAD.IADD R73, R72, 0x1, -R73 ;  /* 0x0000000148497824 */ /* 0x000fe200078e0a49 */
[----:B------:R-:W-:-:S02]  /*20be0*/  LOP3.LUT R16, R16, 0x3fffffe, RZ, 0xc0, !PT ;  /* 0x03fffffe10107812 */ /* 0x000fc400078ec0ff */
[----:B------:R-:W-:Y:S01]  /*20bf0*/  LOP3.LUT R20, R5, 0x1ffffffe, RZ, 0xc0, !PT ;  /* 0x1ffffffe05147812 */ /* 0x000fe200078ec0ff */
[----:B------:R-:W-:Y:S01]  /*20c00*/  IMAD.U32 R73, R74, 0x10, R73 ;  /* 0x000000104a497824 */ /* 0x000fe200078e0049 */
[----:B---3--:R-:W-:Y:S01]  /*20c10*/  ISETP.NE.AND P0, PT, R6, 0x1, PT ;  /* 0x000000010600780c */ /* 0x008fe20003f05270 */
[----:B------:R-:W-:Y:S02]  /*20c20*/  IMAD.IADD R16, R77, 0x1, -R16 ;  /* 0x000000014d107824 */ /* 0x000fe400078e0a10 */
[----:B------:R-:W-:Y:S02]  /*20c30*/  IMAD.IADD R20, R79, 0x1, -R20 ;  /* 0x000000014f147824 */ /* 0x000fe400078e0a14 */
[----:B------:R-:W-:-:S04]  /*20c40*/  IMAD R73, R16, 0x40, R73 ;  /* 0x0000004010497824 */ /* 0x000fc800078e0249 */
[----:B------:R-:W-:-:S04]  /*20c50*/  IMAD R6, R20, 0x8, R73 ;  /* 0x0000000814067824 */ /* 0x000fc800078e0249 */
[----:B------:R-:W-:-:S05]  /*20c60*/  @P0 IMAD.HI.U32 R16, R6, R7, RZ ;  /* 0x0000000706100227 */ /* 0x000fca00078e00ff */
[----:B----4-:R-:W-:Y:S01]  /*20c70*/  @P0 SHF.R.U32.HI R6, RZ, R75, R16 ;  /* 0x0000004bff060219 */ /* 0x010fe20000011610 */
[----:B------:R-:W-:Y:S01]  /*20c80*/  IMAD.MOV.U32 R5, RZ, RZ, -0x60 ;  /* 0xffffffa0ff057424 */ /* 0x000fe200078e00ff */
[----:B------:R-:W-:-:S03]  /*20c90*/  LOP3.LUT R16, R21, 0x7ffffffc, RZ, 0xc0, !PT ;  /* 0x7ffffffc15107812 */ /* 0x000fc600078ec0ff */
[----:B------:R-:W1:Y:S01]  /*20ca0*/  SHFL.IDX PT, R20, R6, RZ, 0x1c1f ;  /* 0x001c1fff06147589 */ /* 0x000e6200000e0000 */
        /* <DEDUP_REMOVED lines=10> */
[--C-:B-1----:R-:W-:Y:S02]  /*20d50*/  IMAD.IADD R10, R11, 0x1, R20.reuse ;  /* 0x000000010b0a7824 */ /* 0x102fe400078e0214 */
        /* <DEDUP_REMOVED lines=12> */
.L_x_13070:
[----:B------:R-:W-:-:S13]  /*20e20*/  ISETP.NE.AND P0, PT, R13, 0x1, PT ;  /* 0x000000010d00780c */ /* 0x000fda0003f05270 */
[----:B------:R-:W-:-:S05]  /*20e30*/  @P0 IMAD.HI.U32 R12, R7, R14, RZ ;  /* 0x0000000e070c0227 */ /* 0x000fca00078e00ff */
[----:B------:R-:W-:-:S07]  /*20e40*/  @P0 SHF.R.U32.HI R7, RZ, R15, R12 ;  /* 0x0000000fff070219 */ /* 0x000fce000001160c */
.L_x_13071:
[----:B------:R-:W-:Y:S05]  /*20e50*/  BSYNC B1 ;  /* 0x0000000000017941 */ /* 0x000fea0003800000 */
.L_x_13069:
[----:B------:R-:W-:-:S05]  /*20e60*/  IMAD R12, R7, R13, R90 ;  /* 0x0000000d070c7224 */ /* 0x000fca00078e025a */
[----:B------:R-:W-:Y:S02]  /*20e70*/  VIMNMX R5, R5, R12, !PT ;  /* 0x0000000c05057248 */ /* 0x000fe40007fe0100 */
[----:B------:R-:W-:-:S07]  /*20e80*/  VIADDMNMX R10, R12, R13, R10, PT ;  /* 0x0000000d0c0a7246 */ /* 0x000fce000380010a */
.L_x_13068:
[----:B------:R-:W-:Y:S05]  /*20e90*/  BSYNC B0 ;  /* 0x0000000000007941 */ /* 0x000fea0003800000 */
.L_x_13067:
[C---:B------:R-:W-:Y:S01]  /*20ea0*/  ISETP.GE.AND P0, PT, R17.reuse, 0x2, PT ;  /* 0x000000021100780c */ /* 0x040fe20003f06270 */
[----:B------:R-:W1:Y:S01]  /*20eb0*/  SHFL.IDX PT, R6, R6, 0x1, 0x1c1f ;  /* 0x003c1f0006067f89 */ /* 0x000e6200000e0000 */
        /* <DEDUP_REMOVED lines=13> */
[----:B-1----:R-:W-:Y:S01]  /*20f90*/  IMAD.IADD R7, R16, 0x1, R6 ;  /* 0x0000000110077824 */ /* 0x002fe200078e0206 */
        /* <DEDUP_REMOVED lines=114> */
.L_x_13075:
[----:B------:R-:W-:-:S13]  /*216c0*/  ISETP.NE.AND P6, PT, R13, 0x1, PT ;  /* 0x000000010d00780c */ /* 0x000fda0003fc5270 */
[----:B------:R-:W-:-:S05]  /*216d0*/  @P6 IMAD.HI.U32 R14, R8, R14, RZ ;  /* 0x0000000e080e6227 */ /* 0x000fca00078e00ff */
[----:B------:R-:W-:-:S07]  /*216e0*/  @P6 SHF.R.U32.HI R8, RZ, R15, R14 ;  /* 0x0000000fff086219 */ /* 0x000fce000001160e */
.L_x_13076:
[----:B------:R-:W-:Y:S05]  /*216f0*/  BSYNC B1 ;  /* 0x0000000000017941 */ /* 0x000fea0003800000 */
.L_x_13074:
[----:B------:R-:W-:-:S05]  /*21700*/  IMAD R8, R8, R13, R90 ;  /* 0x0000000d08087224 */ /* 0x000fca00078e025a */
[----:B------:R-:W-:Y:S02]  /*21710*/  VIADDMNMX R10, R8, R13, R10, PT ;  /* 0x0000000d080a7246 */ /* 0x000fe4000380010a */
[----:B------:R-:W-:-:S07]  /*21720*/  VIMNMX R7, R7, R8, !PT ;  /* 0x0000000807077248 */ /* 0x000fce0007fe0100 */
.L_x_13073:
[----:B------:R-:W-:Y:S05]  /*21730*/  BSYNC B0 ;  /* 0x0000000000007941 */ /* 0x000fea0003800000 */
.L_x_13072:
[----:B------:R-:W-:Y:S01]  /*21740*/  ISETP.GT.AND P5, PT, R7, RZ, !P5 ;  /* 0x000000ff0700720c */ /* 0x000fe20006fa4270 */
[----:B------:R-:W2:Y:S01]  /*21750*/  LDL R13, [R1+0x430] ;  /* 0x00043000010d7983 */ /* 0x000ea20000100800 */
        /* <DEDUP_REMOVED lines=70> */
[----:B------:R-:W-:Y:S02]  /*21bc0*/  ISETP.LT.OR P5, PT, R10, 0x42, P5 ;  /* 0x000000420a00780c */ /* 0x000fe40002fa1670 */
[----:B------:R-:W-:Y:S02]  /*21bd0*/  ISETP.GT.AND P0, PT, R7, 0x48, !P0 ;  /* 0x000000480700780c */ /* 0x000fe40004704270 */
[----:B------:R-:W-:-:S02]  /*21be0*/  FSEL R59, R59, -INF , !P5 ;  /* 0xff8000003b3b7808 */ /* 0x000fc40006800000 */
[C---:B------:R-:W-:Y:S02]  /*21bf0*/  ISETP.GT.AND P1, PT, R7.reuse, 0x49, !P1 ;  /* 0x000000490700780c */ /* 0x040fe40004f24270 */
[C---:B------:R-:W-:Y:S02]  /*21c00*/  ISETP.LT.OR P0, PT, R10.reuse, 0x49, P0 ;  /* 0x000000490a00780c */ /* 0x040fe40000701670 */
[C---:B------:R-:W-:Y:S02]  /*21c10*/  ISETP.GT.AND P2, PT, R7.reuse, 0x50, !P2 ;  /* 0x000000500700780c */ /* 0x040fe40005744270 */
[----:B------:R-:W-:Y:S02]  /*21c20*/  ISETP.LT.OR P1, PT, R10, 0x4a, P1 ;  /* 0x0000004a0a00780c */ /* 0x000fe40000f21670 */
[----:B------:R-:W-:Y:S02]  /*21c30*/  FSEL R62, R62, -INF , !P0 ;  /* 0xff8000003e3e7808 */ /* 0x000fe40004000000 */
[----:B------:R-:W-:-:S02]  /*21c40*/  ISETP.GT.AND P3, PT, R7, 0x51, !P3 ;  /* 0x000000510700780c */ /* 0x000fc40005f64270 */
[C---:B------:R-:W-:Y:S02]  /*21c50*/  ISETP.LT.OR P2, PT, R10.reuse, 0x51, P2 ;  /* 0x000000510a00780c */ /* 0x040fe40001741670 */
[----:B------:R-:W-:Y:S02]  /*21c60*/  FSEL R63, R63, -INF , !P1 ;  /* 0xff8000003f3f7808 */ /* 0x000fe40004800000 */
[C---:B------:R-:W-:Y:S02]  /*21c70*/  ISETP.GT.AND P4, PT, R7.reuse, 0x58, !P4 ;  /* 0x000000580700780c */ /* 0x040fe40006784270 */
[----:B------:R-:W-:Y:S02]  /*21c80*/  ISETP.LT.OR P3, PT, R10, 0x52, P3 ;  /* 0x000000520a00780c */ /* 0x000fe40001f61670 */
[----:B------:R-:W-:Y:S02]  /*21c90*/  FSEL R66, R66, -INF , !P2 ;  /* 0xff80000042427808 */ /* 0x000fe40005000000 */
[----:B------:R-:W-:-:S02]  /*21ca0*/  ISETP.GT.AND P0, PT, R7, 0x59, !P6 ;  /* 0x000000590700780c */ /* 0x000fc40007704270 */
[C---:B------:R-:W-:Y:S02]  /*21cb0*/  ISETP.LT.OR P4, PT, R10.reuse, 0x59, P4 ;  /* 0x000000590a00780c */ /* 0x040fe40002781670 */
[----:B------:R-:W-:Y:S02]  /*21cc0*/  FSEL R67, R67, -INF , !P3 ;  /* 0xff80000043437808 */ /* 0x000fe40005800000 */
[----:B------:R-:W-:Y:S02]  /*21cd0*/  ISETP.LT.OR P0, PT, R10, 0x5a, P0 ;  /* 0x0000005a0a00780c */ /* 0x000fe40000701670 */
[----:B------:R-:W-:Y:S02]  /*21ce0*/  FSEL R70, R70, -INF , !P4 ;  /* 0xff80000046467808 */ /* 0x000fe40006000000 */
[----:B------:R-:W-:Y:S02]  /*21cf0*/  FSEL R71, R71, -INF , !P0 ;  /* 0xff80000047477808 */ /* 0x000fe40004000000 */
[----:B---3--:R-:W-:-:S04]  /*21d00*/  FMNMX.FTZ R5, R88, R16, !PT ;  /* 0x0000001058057209 */ /* 0x008fc80007810000 */
        /* <DEDUP_REMOVED lines=52> */
[----:B------:R1:W-:Y:S04]  /*22050*/  STL.64 [R1+0x410], R8 ;  /* 0x0004100801007387 */ /* 0x0003e80000100a00 */
[----:B------:R-:W-:Y:S04]  /*22060*/  STL [R1+0x410], R10 ;  /* 0x0004100a01007387 */ /* 0x000fe80000100800 */
[----:B------:R-:W2:Y:S04]  /*22070*/  LDL R12, [R1+0x410] ;  /* 0x00041000010c7983 */ /* 0x000ea80000100800 */
[----:B------:R-:W4:Y:S01]  /*22080*/  LDL R11, [R1+0x414] ;  /* 0x00041400010b7983 */ /* 0x000f220000100800 */
[----:B--2---:R-:W-:Y:S01]  /*22090*/  FMUL.FTZ R5, R13, R12 ;  /* 0x0000000c0d057220 */ /* 0x004fe20000410000 */
[----:B------:R-:W-:-:S04]  /*220a0*/  FSETP.NEU.FTZ.AND P0, PT, R12, -INF , PT ;  /* 0xff8000000c00780b */ /* 0x000fc80003f1d000 */
[----:B------:R-:W-:-:S05]  /*220b0*/  FSEL R5, R5, RZ, P0 ;  /* 0x000000ff05057208 */ /* 0x000fca0000000000 */
[----:B-1----:R-:W-:-:S04]  /*220c0*/  FFMA.FTZ R8, R86, R13, -R5 ;  /* 0x0000000d56087223 */ /* 0x002fc80000010805 */
[----:B------:R4:W-:Y:S02]  /*220d0*/  MUFU.EX2 R29, R8 ;  /* 0x00000008001d7308 */ /* 0x0009e40000000800 */
[----:B----4-:R-:W1:Y:S02]  /*220e0*/  SHFL.BFLY PT, R8, R11, 0x2, 0x1f ;  /* 0x0c401f000b087f89 */ /* 0x010e6400000e0000 */
[----:B-1----:R-:W-:-:S05]  /*220f0*/  FMNMX.FTZ R8, R8, R11, !PT ;  /* 0x0000000b08087209 */ /* 0x002fca0007810000 */
[----:B------:R-:W1:Y:S01]  /*22100*/  SHFL.BFLY PT, R9, R8, 0x1, 0x1f ;  /* 0x0c201f0008097f89 */ /* 0x000e6200000e0000 */
        /* <DEDUP_REMOVED lines=24> */
[-C--:B------:R-:W-:Y:S01]  /*22290*/  FFMA.FTZ R21, R24, R13.reuse, -R5 ;  /* 0x0000000d18157223 */ /* 0x080fe20000010805 */
[C---:B------:R-:W-:Y:S01]  /*222a0*/  FSETP.NEU.FTZ.AND P0, PT, R8.reuse, -INF , PT ;  /* 0xff8000000800780b */ /* 0x040fe20003f1d000 */
[----:B------:R-:W-:-:S03]  /*222b0*/  FMUL.FTZ R5, R8, R13 ;  /* 0x0000000d08057220 */ /* 0x000fc60000410000 */
[----:B------:R-:W-:Y:S02]  /*222c0*/  FSEL R10, R8, RZ, P0 ;  /* 0x000000ff080a7208 */ /* 0x000fe40000000000 */
[----:B------:R-:W-:Y:S01]  /*222d0*/  FSEL R12, R5, RZ, P0 ;  /* 0x000000ff050c7208 */ /* 0x000fe20000000000 */
[----:B------:R-:W-:Y:S02]  /*222e0*/  FADD.FTZ R16, R16, -R11 ;  /* 0x8000000b10107221 */ /* 0x000fe40000010000 */
[----:B------:R-:W-:Y:S02]  /*222f0*/  FADD.FTZ R10, R17, -R10 ;  /* 0x8000000a110a7221 */ /* 0x000fe40000010000 */
[-CC-:B------:R-:W-:Y:S01]  /*22300*/  FFMA.FTZ R28, R26, R13.reuse, -R12.reuse ;  /* 0x0000000d1a1c7223 */ /* 0x180fe2000001080c */
[-C--:B------:R-:W-:Y:S01]  /*22310*/  FMUL.FTZ R16, R16, R13.reuse ;  /* 0x0000000d10107220 */ /* 0x080fe20000410000 */
[----:B------:R-:W-:Y:S01]  /*22320*/  FMUL.FTZ R10, R13, R10 ;  /* 0x0000000a0d0a7220 */ /* 0x000fe20000410000 */
[-CC-:B------:R-:W-:Y:S01]  /*22330*/  FFMA.FTZ R169, R27, R13.reuse, -R12.reuse ;  /* 0x0000000d1ba97223 */ /* 0x180fe2000001080c */
[----:B------:R-:W-:Y:S01]  /*22340*/  MUFU.EX2 R15, R15 ;  /* 0x0000000f000f7308 */ /* 0x000fe20000000800 */
[----:B------:R-:W-:-:S07]  /*22350*/  FFMA.FTZ R171, R30, R13, -R12 ;  /* 0x0000000d1eab7223 */ /* 0x000fce000001080c */
[----:B------:R-:W3:Y:S01]  /*22360*/  MUFU.EX2 R24, R16 ;  /* 0x0000001000187308 */ /* 0x000ee20000000800 */
[----:B------:R-:W-:-:S07]  /*22370*/  FFMA.FTZ R30, R31, R13, -R12 ;  /* 0x0000000d1f1e7223 */ /* 0x000fce000001080c */
[----:B------:R-:W-:Y:S08]  /*22380*/  MUFU.EX2 R28, R28 ;  /* 0x0000001c001c7308 */ /* 0x000ff00000000800 */
        /* <DEDUP_REMOVED lines=8> */
[----:B-1----:R-:W-:-:S06]  /*22410*/  FFMA.FTZ R6, R7, R25, R28 ;  /* 0x0000001907067223 */ /* 0x002fcc000001001c */
[----:B------:R-:W1:Y:S01]  /*22420*/  MUFU.EX2 R30, R30 ;  /* 0x0000001e001e7308 */ /* 0x000e620000000800 */
[----:B------:R-:W-:Y:S01]  /*22430*/  FFMA.FTZ R175, R38, R13, -R12 ;  /* 0x0000000d26af7223 */ /* 0x000fe2000001080c */
[----:B--2---:R-:W-:-:S06]  /*22440*/  FADD.FTZ R5, R168, R5 ;  /* 0x00000005a8057221 */ /* 0x004fcc0000010000 */
[----:B------:R-:W2:Y:S01]  /*22450*/  MUFU.EX2 R172, R172 ;  /* 0x000000ac00ac7308 */ /* 0x000ea20000000800 */
[----:B----4-:R-:W-:Y:S01]  /*22460*/  FADD.FTZ R6, R169, R6 ;  /* 0x00000006a9067221 */ /* 0x010fe20000010000 */
[----:B------:R-:W-:-:S06]  /*22470*/  FFMA.FTZ R34, R39, R13, -R12 ;  /* 0x0000000d27227223 */ /* 0x000fcc000001080c */
[----:B------:R-:W3:Y:S01]  /*22480*/  MUFU.EX2 R173, R173 ;  /* 0x000000ad00ad7308 */ /* 0x000ee20000000800 */
[----:B0-----:R-:W-:Y:S01]  /*22490*/  FADD.FTZ R10, R170, R5 ;  /* 0x00000005aa0a7221 */ /* 0x001fe20000010000 */
[----:B------:R-:W-:-:S06]  /*224a0*/  FADD.FTZ R5, R171, R6 ;  /* 0x00000006ab057221 */ /* 0x000fcc0000010000 */
[----:B------:R-:W0:Y:S01]  /*224b0*/  MUFU.EX2 R33, R33 ;  /* 0x0000002100217308 */ /* 0x000e220000000800 */
[----:B------:R-:W-:-:S07]  /*224c0*/  FFMA.FTZ R177, R42, R13, -R12 ;  /* 0x0000000d2ab17223 */ /* 0x000fce000001080c */
[----:B------:R-:W4:Y:S01]  /*224d0*/  MUFU.EX2 R32, R32 ;  /* 0x0000002000207308 */ /* 0x000f220000000800 */
[----:B------:R-:W-:Y:S01]  /*224e0*/  FADD.FTZ R7, R29, R10 ;  /* 0x0000000a1d077221 */ /* 0x000fe20000010000 */
[----:B-1----:R-:W-:-:S06]  /*224f0*/  FADD.FTZ R6, R30, R5 ;  /* 0x000000051e067221 */ /* 0x002fcc0000010000 */
        /* <DEDUP_REMOVED lines=75> */
[----:B------:R-:W1:Y:S08]  /*229b0*/  MUFU.EX2 R190, R190 ;  /* 0x000000be00be7308 */ /* 0x000e700000000800 */
[----:B------:R-:W1:Y:S01]  /*229c0*/  MUFU.EX2 R20, R20 ;  /* 0x0000001400147308 */ /* 0x000e620000000800 */
[----:B--2---:R-:W-:Y:S01]  /*229d0*/  FADD.FTZ R10, R201, R10 ;  /* 0x0000000ac90a7221 */ /* 0x004fe20000010000 */
[----:B---3--:R-:W-:-:S06]  /*229e0*/  FADD.FTZ R6, R192, R7 ;  /* 0x00000007c0067221 */ /* 0x008fcc0000010000 */
[----:B------:R-:W2:Y:S08]  /*229f0*/  MUFU.EX2 R188, R188 ;  /* 0x000000bc00bc7308 */ /* 0x000eb00000000800 */
[----:B------:R-:W3:Y:S01]  /*22a00*/  MUFU.EX2 R5, R5 ;  /* 0x0000000500057308 */ /* 0x000ee20000000800 */
[----:B0-----:R-:W-:Y:S01]  /*22a10*/  FADD.FTZ R7, R189, R10 ;  /* 0x0000000abd077221 */ /* 0x001fe20000010000 */
[----:B----4-:R-:W-:-:S06]  /*22a20*/  FADD.FTZ R9, R17, R6 ;  /* 0x0000000611097221 */ /* 0x010fcc0000010000 */
[----:B------:R-:W0:Y:S08]  /*22a30*/  MUFU.EX2 R21, R21 ;  /* 0x0000001500157308 */ /* 0x000e300000000800 */
[----:B------:R-:W4:Y:S01]  /*22a40*/  MUFU.EX2 R16, R16 ;  /* 0x0000001000107308 */ /* 0x000f220000000800 */
[----:B-1----:R-:W-:Y:S01]  /*22a50*/  FADD.FTZ R7, R190, R7 ;  /* 0x00000007be077221 */ /* 0x002fe20000010000 */
[----:B------:R-:W-:-:S03]  /*22a60*/  FADD.FTZ R6, R20, R9 ;  /* 0x0000000914067221 */ /* 0x000fc60000010000 */
[----:B--2---:R-:W-:Y:S01]  /*22a70*/  FADD.FTZ R10, R188, R7 ;  /* 0x00000007bc0a7221 */ /* 0x004fe20000010000 */
[----:B---3--:R-:W-:-:S03]  /*22a80*/  FADD.FTZ R11, R5, R6 ;  /* 0x00000006050b7221 */ /* 0x008fc60000010000 */
[----:B0-----:R-:W-:Y:S01]  /*22a90*/  FADD.FTZ R10, R21, R10 ;  /* 0x0000000a150a7221 */ /* 0x001fe20000010000 */
[----:B------:R-:W-:Y:S01]  /*22aa0*/  STL [R1+0x414], R8 ;  /* 0x0004140801007387 */ /* 0x000fe20000100800 */
[----:B----4-:R-:W-:-:S05]  /*22ab0*/  FADD.FTZ R11, R16, R11 ;  /* 0x0000000b100b7221 */ /* 0x010fca0000010000 */
        /* <DEDUP_REMOVED lines=390> */
[----:B------:R0:W-:Y:S04]  /*24320*/  ST.E desc[UR44][R18.64+0x3b8], R31 ;  /* 0x0003b81f12007985 */ /* 0x0001e8000c10192c */
[----:B------:R1:W-:Y:S04]  /*24330*/  ST.E desc[UR44][R18.64+0x3bc], R35 ;  /* 0x0003bc2312007985 */ /* 0x0003e8000c10192c */
[----:B------:R-:W-:Y:S04]  /*24340*/  ST.E desc[UR44][R18.64+0x3c8], R39 ;  /* 0x0003c82712007985 */ /* 0x000fe8000c10192c */
[----:B------:R-:W-:Y:S04]  /*24350*/  ST.E desc[UR44][R18.64+0x3cc], R43 ;  /* 0x0003cc2b12007985 */ /* 0x000fe8000c10192c */
[----:B------:R-:W-:Y:S04]  /*24360*/  ST.E desc[UR44][R18.64+0x3d8], R47 ;  /* 0x0003d82f12007985 */ /* 0x000fe8000c10192c */
[----:B------:R2:W-:Y:S04]  /*24370*/  ST.E desc[UR44][R18.64+0x3dc], R27 ;  /* 0x0003dc1b12007985 */ /* 0x0005e8000c10192c */
[----:B------:R3:W-:Y:S04]  /*24380*/  ST.E desc[UR44][R18.64+0x3e8], R49 ;  /* 0x0003e83112007985 */ /* 0x0007e8000c10192c */
[----:B------:R-:W-:Y:S04]  /*24390*/  ST.E desc[UR44][R18.64+0x3ec], R51 ;  /* 0x0003ec3312007985 */ /* 0x000fe8000c10192c */
[----:B------:R-:W-:Y:S01]  /*243a0*/  ST.E desc[UR44][R18.64+0x3f8], R53 ;  /* 0x0003f83512007985 */ /* 0x000fe2000c10192c */
        /* <DEDUP_REMOVED lines=261> */
[----:B------:R-:W-:Y:S01]  /*25400*/  IMAD.MOV.U32 R25, RZ, RZ, R13 ;  /* 0x000000ffff197224 */ /* 0x000fe200078e000d */
[----:B------:R-:W-:Y:S01]  /*25410*/  F2FP.BF16.F32.PACK_AB R170, R29, R170 ;  /* 0x000000aa1daa723e */ /* 0x000fe200000010ff */
[C---:B-1----:R-:W-:Y:S01]  /*25420*/  VIADD R24, R12.reuse, 0x80 ;  /* 0x000000800c187836 */ /* 0x042fe20000000000 */
[----:B------:R-:W-:Y:S01]  /*25430*/  F2FP.BF16.F32.PACK_AB R172, R33, R172 ;  /* 0x000000ac21ac723e */ /* 0x000fe200000010ff */
[----:B--2---:R-:W-:Y:S01]  /*25440*/  VIADD R26, R12, 0x100 ;  /* 0x000001000c1a7836 */ /* 0x004fe20000000000 */
        /* <DEDUP_REMOVED lines=961> */
[----:B------:R-:W-:Y:S04]  /*29060*/  STL [R1+0x68], R4 ;  /* 0x0000680401007387 */ /* 0x000fe80000100800 */
        /* <DEDUP_REMOVED lines=8> */
[----:B------:R-:W3:Y:S04]  /*290f0*/  LD.E R21, desc[UR44][R18.64+0x210] ;  /* 0x0002102c12157980 */ /* 0x000ee8000c101900 */
[----:B0-----:R-:W3:Y:S04]  /*29100*/  LD.E R25, desc[UR44][R18.64+0x214] ;  /* 0x0002142c12197980 */ /* 0x001ee8000c101900 */
[----:B-1----:R-:W3:Y:S04]  /*29110*/  LD.E R27, desc[UR44][R18.64+0x218] ;  /* 0x0002182c121b7980 */ /* 0x002ee8000c101900 */
        /* <DEDUP_REMOVED lines=246> */
[----:B------:R1:W5:Y:S04]  /*2a080*/  LD.E R4, desc[UR44][R2.64] ;  /* 0x0000002c02047980 */ /* 0x000368000c101900 */
[----:B--2---:R-:W2:Y:S01]  /*2a090*/  LD.E R5, desc[UR44][R6.64] ;  /* 0x0000002c06057980 */ /* 0x004ea2000c101900 */
[----:B------:R-:W-:Y:S01]  /*2a0a0*/  BSSY B0, `(.L_x_13077) ;  /* 0x0000005000007945 */ /* 0x000fe20003800000 */
[----:B--2---:R-:W-:-:S04]  /*2a0b0*/  LOP3.LUT R5, R5, 0x1, RZ, 0xfc, !PT ;  /* 0x0000000105057812 */ /* 0x004fc800078efcff */
[----:B------:R-:W-:-:S13]  /*2a0c0*/  ISETP.NE.AND P0, PT, R5, 0x3, PT ;  /* 0x000000030500780c */ /* 0x000fda0003f05270 */
[----:B-1----:R-:W-:Y:S05]  /*2a0d0*/  @!P0 BRA `(.L_x_13078) ;  /* 0x0000000000048947 */ /* 0x002fea0003800000 */
[----:B------:R-:W-:Y:S01]  /*2a0e0*/  BPT.TRAP 0x1 ;  /* 0x000000040000795c */ /* 0x000fe20000300000 */
.L_x_13078:
[----:B------:R-:W-:Y:S05]  /*2a0f0*/  BSYNC B0 ;  /* 0x0000000000007941 */ /* 0x000fea0003800000 */
.L_x_13077:
        /* <DEDUP_REMOVED lines=9> */
.L_x_13050:
[----:B-1----:R-:W3:Y:S01]  /*2a190*/  LDL R5, [R1+0x420] ;  /* 0x0004200001057983 */ /* 0x002ee20000100800 */
[----:B------:R-:W-:Y:S05]  /*2a1a0*/  WARPSYNC.ALL ;  /* 0x0000000000007948 */ /* 0x000fea0003800000 */
[----:B------:R-:W4:Y:S04]  /*2a1b0*/  LDL R6, [R1+0x424] ;  /* 0x0004240001067983 */ /* 0x000f280000100800 */
[----:B------:R-:W5:Y:S04]  /*2a1c0*/  LDL R136, [R1+0x1f0] ;  /* 0x0001f00001887983 */ /* 0x000f680000100800 */
        /* <DEDUP_REMOVED lines=61> */
[----:B------:R-:W2:Y:S04]  /*2a5a0*/  LDL R135, [R1+0x1f8] ;  /* 0x0001f80001877983 */ /* 0x000ea80000100800 */
[----:B---3--:R-:W0:Y:S02]  /*2a5b0*/  SHFL.BFLY PT, R0, R5, 0x2, 0x1f ;  /* 0x0c401f0005007f89 */ /* 0x008e2400000e0000 */
[----:B0-----:R-:W-:-:S05]  /*2a5c0*/  FADD.FTZ R0, R5, R0 ;  /* 0x0000000005007221 */ /* 0x001fca0000010000 */
[----:B------:R-:W0:Y:S02]  /*2a5d0*/  SHFL.BFLY PT, R3, R0, 0x1, 0x1f ;  /* 0x0c201f0000037f89 */ /* 0x000e2400000e0000 */
[----:B0-----:R-:W-:Y:S01]  /*2a5e0*/  FADD.FTZ R2, R0, R3 ;  /* 0x0000000300027221 */ /* 0x001fe20000010000 */
[----:B-----5:R-:W-:Y:S01]  /*2a5f0*/  VIADD R136, R136, 0x1 ;  /* 0x0000000188887836 */ /* 0x020fe20000000000 */
[----:B------:R-:W3:Y:S04]  /*2a600*/  LDL R0, [R1+0x1fc] ;  /* 0x0001fc0001007983 */ /* 0x000ee80000100800 */
[----:B------:R-:W-:Y:S04]  /*2a610*/  STL [R1+0x420], R2 ;  /* 0x0004200201007387 */ /* 0x000fe80000100800 */
[----:B------:R-:W5:Y:S04]  /*2a620*/  LDL R147, [R1+0x420] ;  /* 0x0004200001937983 */ /* 0x000f680000100800 */
[----:B----4-:R-:W2:Y:S02]  /*2a630*/  SHFL.BFLY PT, R3, R6, 0x2, 0x1f ;  /* 0x0c401f0006037f89 */ /* 0x010ea400000e0000 */
[----:B--2---:R-:W-:Y:S01]  /*2a640*/  FADD.FTZ R4, R3, R6 ;  /* 0x0000000603047221 */ /* 0x004fe20000010000 */
[----:B------:R-:W-:Y:S01]  /*2a650*/  ISETP.NE.AND P2, PT, R136, 0x2, PT ;  /* 0x000000028800780c */ /* 0x000fe20003f45270 */
[----:B------:R-:W2:Y:S04]  /*2a660*/  LDL.64 R6, [R1+0x240] ;  /* 0x0002400001067983 */ /* 0x000ea80000100a00 */
[----:B------:R-:W0:Y:S08]  /*2a670*/  SHFL.BFLY PT, R3, R4, 0x1, 0x1f ;  /* 0x0c201f0004037f89 */ /* 0x000e3000000e0000 */
[----:B------:R-:W4:Y:S01]  /*2a680*/  @!P2 LDL R134, [R1+0x1f4] ;  /* 0x0001f4000186a983 */ /* 0x000f220000100800 */
[----:B0-----:R-:W-:-:S03]  /*2a690*/  FADD.FTZ R140, R4, R3 ;  /* 0x00000003048c7221 */ /* 0x001fc60000010000 */
[----:B------:R-:W2:Y:S02]  /*2a6a0*/  LDL.64 R2, [R1+0x220] ;  /* 0x0002200001027983 */ /* 0x000ea40000100a00 */
[----:B------:R-:W-:Y:S02]  /*2a6b0*/  FSETP.NE.FTZ.AND P1, PT, R140, RZ, PT ;  /* 0x000000ff8c00720b */ /* 0x000fe40003f35000 */
[----:B------:R-:W2:Y:S11]  /*2a6c0*/  LDL.64 R4, [R1+0x230] ;  /* 0x0002300001047983 */ /* 0x000eb60000100a00 */
[----:B------:R-:W2:Y:S04]  /*2a6d0*/  @P1 LDL R143, [R1+0x430] ;  /* 0x00043000018f1983 */ /* 0x000ea80000100800 */
[----:B------:R-:W2:Y:S01]  /*2a6e0*/  @P1 LDL R145, [R1+0x414] ;  /* 0x0004140001911983 */ /* 0x000ea20000100800 */
[----:B-----5:R-:W-:-:S13]  /*2a6f0*/  FSETP.NE.FTZ.AND P0, PT, R147, RZ, PT ;  /* 0x000000ff9300720b */ /* 0x020fda0003f15000 */
[----:B------:R-:W5:Y:S04]  /*2a700*/  @P0 LDL R138, [R1+0x430] ;  /* 0x00043000018a0983 */ /* 0x000f680000100800 */
[----:B------:R-:W5:Y:S01]  /*2a710*/  @P0 LDL R139, [R1+0x410] ;  /* 0x00041000018b0983 */ /* 0x000f620000100800 */
[----:B------:R-:W0:Y:S01]  /*2a720*/  S2R R137, SR_TID.X ;  /* 0x0000000000897919 */ /* 0x000e220000002100 */
[----:B------:R-:W1:Y:S01]  /*2a730*/  @P0 MUFU.LG2 R141, R147 ;  /* 0x00000093008d0308 */ /* 0x000e620000000c00 */
[----:B------:R-:W-:-:S07]  /*2a740*/  IMAD.MOV.U32 R142, RZ, RZ, -0x800000 ;  /* 0xff800000ff8e7424 */ /* 0x000fce00078e00ff */
[----:B------:R-:W-:Y:S01]  /*2a750*/  @P1 MUFU.LG2 R146, R140 ;  /* 0x0000008c00921308 */ /* 0x000fe20000000c00 */
[----:B-1----:R-:W-:Y:S01]  /*2a760*/  @P0 FMUL.FTZ R141, R141, 0.69314718246459960938 ;  /* 0x3f3172188d8d0820 */ /* 0x002fe20000410000 */
[----:B0-----:R-:W-:Y:S01]  /*2a770*/  SHF.R.U32.HI R144, RZ, 0x7, R137 ;  /* 0x00000007ff907819 */ /* 0x001fe20000011689 */
[----:B------:R-:W-:-:S06]  /*2a780*/  IMAD.MOV.U32 R137, RZ, RZ, RZ ;  /* 0x000000ffff897224 */ /* 0x000fcc00078e00ff */
[----:B------:R-:W2:Y:S01]  /*2a790*/  @P0 MUFU.RCP R137, R147 ;  /* 0x0000009300890308 */ /* 0x000ea20000001000 */
[----:B------:R-:W-:Y:S01]  /*2a7a0*/  IADD3 R148, -R144, 0xb, RZ ;  /* 0x0000000b90947810 */ /* 0x000fe20007ffe1ff */
[----:B------:R-:W-:Y:S01]  /*2a7b0*/  IMAD.MOV.U32 R144, RZ, RZ, -0x800000 ;  /* 0xff800000ff907424 */ /* 0x000fe200078e00ff */
[----:B----4-:R-:W-:Y:S01]  /*2a7c0*/  @!P2 LOP3.LUT R134, R134, 0x1, RZ, 0x3c, !PT ;  /* 0x000000018686a812 */ /* 0x010fe200078e3cff */
[----:B---3--:R-:W-:Y:S01]  /*2a7d0*/  VIADD R0, R0, 0x1 ;  /* 0x0000000100007836 */ /* 0x008fe20000000000 */
[----:B------:R-:W-:Y:S01]  /*2a7e0*/  STL [R1+0x424], R140 ;  /* 0x0004248c01007387 */ /* 0x000fe20000100800 */
[-C--:B--2---:R-:W-:Y:S01]  /*2a7f0*/  FMUL.FTZ R3, R3, R137.reuse ;  /* 0x0000008903037220 */ /* 0x084fe20000410000 */
        /* <DEDUP_REMOVED lines=99> */
[----:B------:R0:W-:Y:S01]  /*2ae30*/  STL [R1+0x1fc], R0 ;  /* 0x0001fc0001007387 */ /* 0x0001e20000100800 */
[----:B-----5:R-:W-:-:S04]  /*2ae40*/  @P0 FMUL.FTZ R138, R138, 0.69314718246459960938 ;  /* 0x3f3172188a8a0820 */ /* 0x020fc80000410000 */
[----:B------:R-:W-:Y:S01]  /*2ae50*/  @P0 FFMA.FTZ R142, R138, R139, R141 ;  /* 0x0000008b8a8e0223 */ /* 0x000fe2000001008d */
[----:B------:R-:W-:-:S06]  /*2ae60*/  IMAD.MOV.U32 R138, RZ, RZ, RZ ;  /* 0x000000ffff8a7224 */ /* 0x000fcc00078e00ff */
[----:B------:R-:W1:Y:S01]  /*2ae70*/  @P1 MUFU.RCP R138, R140 ;  /* 0x0000008c008a1308 */ /* 0x000e620000001000 */
[----:B------:R-:W-:Y:S01]  /*2ae80*/  @P1 FMUL.FTZ R139, R146, 0.69314718246459960938 ;  /* 0x3f317218928b1820 */ /* 0x000fe20000410000 */
[----:B------:R-:W-:-:S04]  /*2ae90*/  @P1 FMUL.FTZ R146, R143, 0.69314718246459960938 ;  /* 0x3f3172188f921820 */ /* 0x000fc80000410000 */
[----:B------:R-:W-:Y:S01]  /*2aea0*/  @P1 FFMA.FTZ R144, R146, R145, R139 ;  /* 0x0000009192901223 */ /* 0x000fe2000001008b */
[----:B------:R0:W-:Y:S04]  /*2aeb0*/  STL [R1+0x420], R142 ;  /* 0x0004208e01007387 */ /* 0x0001e80000100800 */
[----:B------:R0:W-:Y:S01]  /*2aec0*/  STL [R1+0x424], R144 ;  /* 0x0004249001007387 */ /* 0x0001e20000100800 */
        /* <DEDUP_REMOVED lines=96> */
[----:B------:R0:W-:Y:S01]  /*2b4d0*/  @!P2 STL [R1+0x1f0], RZ ;  /* 0x0001f0ff0100a387 */ /* 0x0001e20000100800 */
[----:B------:R0:W-:Y:S08]  /*2b4e0*/  BAR.ARV R148, 0x100 ;  /* 0x000400940000751d */ /* 0x0001f00000002000 */
[----:B------:R-:W-:Y:S06]  /*2b4f0*/  BAR.ARV 0x8, 0x180 ;  /* 0x0206000000007b1d */ /* 0x000fec0000002000 */
[----:B------:R-:W-:-:S13]  /*2b500*/  PLOP3.LUT P0, PT, PT, PT, PT, 0x8, 0x0 ;  /* 0x000000000000781c */ /* 0x000fda0003f0e170 */
.L_x_12957:
[----:B------:R-:W-:Y:S05]  /*2b510*/  WARPSYNC.ALL ;  /* 0x0000000000007948 */ /* 0x000fea0003800000 */
[----:B------:R-:W1:Y:S08]  /*2b520*/  S2UR UR4, SR_CgaCtaId ;  /* 0x00000000000479c3 */ /* 0x000e700000008800 */
[----:B------:R-:W-:Y:S01]  /*2b530*/  BAR.SYNC.DEFER_BLOCKING 0x5, 0x180 ;  /* 0x0146000000007b1d */ /* 0x000fe20000010000 */
[----:B0-----:R-:W-:-:S05]  /*2b540*/  MOV R148, 0x400 ;  /* 0x0000040000947802 */ /* 0x001fca0000000f00 */
[----:B------:R-:W-:Y:S01]  /*2b550*/  BSSY B0, `(.L_x_13080) ;  /* 0x00002ea000007945 */ /* 0x000fe20003800000 */
[----:B-1----:R-:W-:-:S05]  /*2b560*/  IMAD.U32 R27, RZ, RZ, UR4 ;  /* 0x00000004ff1b7e24 */ /* 0x002fca000f8e00ff */
[----:B------:R-:W-:-:S05]  /*2b570*/  LEA R148, R27, R148, 0x18 ;  /* 0x000000941b947211 */ /* 0x000fca00078ec0ff */
[----:B------:R0:W1:Y:S01]  /*2b580*/  LDS.128 R124, [R148+0x324d0] ;  /* 0x0324d000947c7984 */ /* 0x0000620000000c00 */
[----:B------:R-:W-:Y:S06]  /*2b590*/  BAR.ARV 0x4, 0x180 ;  /* 0x0106000000007b1d */ /* 0x000fec0000002000 */
[----:B------:R-:W-:Y:S05]  /*2b5a0*/  @P0 BRA `(.L_x_13081) ;  /* 0x00000020003c0947 */ /* 0x000fea0003800000 */
[----:B------:R-:W3:Y:S04]  /*2b5b0*/  LDL R0, [R1+0x46c] ;  /* 0x00046c0001007983 */ /* 0x000ee80000100800 */
        /* <DEDUP_REMOVED lines=26> */
[----:B--2---:R-:W2:Y:S04]  /*2b760*/  LDL.128 R40, [R1+0x390] ;  /* 0x0003900001287983 */ /* 0x004ea80000100c00 */
[----:B------:R-:W2:Y:S04]  /*2b770*/  LDL.128 R28, [R1+0x3c0] ;  /* 0x0003c000011c7983 */ /* 0x000ea80000100c00 */
[----:B------:R-:W2:Y:S04]  /*2b780*/  LDL.128 R32, [R1+0x3b0] ;  /* 0x0003b00001207983 */ /* 0x000ea80000100c00 */
[----:B------:R-:W2:Y:S04]  /*2b790*/  LDL.128 R8, [R1+0x3e0] ;  /* 0x0003e00001087983 */ /* 0x000ea80000100c00 */
[----:B------:R-:W2:Y:S04]  /*2b7a0*/  LDL.128 R12, [R1+0x3d0] ;  /* 0x0003d000010c7983 */ /* 0x000ea80000100c00 */
[----:B------:R-:W2:Y:S01]  /*2b7b0*/  LDL.128 R4, [R1+0x3f0] ;  /* 0x0003f00001047983 */ /* 0x000ea20000100c00 */
[----:B------:R-:W0:Y:S01]  /*2b7c0*/  S2R R17, SR_SWINHI ;  /* 0x0000000000117919 */ /* 0x000e220000002f00 */
[----:B-----5:R-:W-:-:S02]  /*2b7d0*/  MOV R2, R148 ;  /* 0x0000009400027202 */ /* 0x020fc40000000f00 */
[----:B0-----:R-:W-:Y:S01]  /*2b7e0*/  MOV R3, R17 ;  /* 0x0000001100037202 */ /* 0x001fe20000000f00 */
[----:B------:R-:W-:Y:S05]  /*2b7f0*/  WARPSYNC.ALL ;  /* 0x0000000000007948 */ /* 0x000fea0003800000 */
[----:B------:R-:W-:Y:S01]  /*2b800*/  ULDC.64 UR4, c[0x0][0xd00] ;  /* 0x0003400000047ab9 */ /* 0x000fe20000000a00 */
[----:B---3--:R-:W-:-:S03]  /*2b810*/  IMAD.WIDE R16, R0, 0x2, R2 ;  /* 0x0000000200107825 */ /* 0x008fc600078e0202 */
[----:B------:R-:W-:-:S04]  /*2b820*/  IADD3 R21, P1, R16, 0x20, RZ ;  /* 0x0000002010157810 */ /* 0x000fc80007f3e0ff */
[----:B------:R-:W-:-:S04]  /*2b830*/  LOP3.LUT R20, R21, 0x380, RZ, 0xc0, !PT ;  /* 0x0000038015147812 */ /* 0x000fc800078ec0ff */
[----:B------:R-:W-:-:S04]  /*2b840*/  SHF.R.U64 R20, R20, 0x3, RZ ;  /* 0x0000000314147819 */ /* 0x000fc800000012ff */
[----:B------:R-:W-:Y:S01]  /*2b850*/  LOP3.LUT R20, R20, R21, RZ, 0x3c, !PT ;  /* 0x0000001514147212 */ /* 0x000fe200078e3cff */
[----:B------:R-:W-:Y:S01]  /*2b860*/  IMAD.X R21, RZ, RZ, R17, P1 ;  /* 0x000000ffff157224 */ /* 0x000fe200008e0611 */
[C---:B------:R-:W-:Y:S02]  /*2b870*/  IADD3 R175, P1, R16.reuse, 0x4060, RZ ;  /* 0x0000406010af7810 */ /* 0x040fe40007f3e0ff */
[C---:B------:R-:W-:Y:S02]  /*2b880*/  IADD3 R24, P2, R16.reuse, 0x40, RZ ;  /* 0x0000004010187810 */ /* 0x040fe40007f5e0ff */
[----:B------:R-:W-:Y:S02]  /*2b890*/  IADD3 R150, P3, R16, 0x60, RZ ;  /* 0x0000006010967810 */ /* 0x000fe40007f7e0ff */
[----:B------:R-:W-:Y:S02]  /*2b8a0*/  LOP3.LUT R174, R175, 0x380, RZ, 0xc0, !PT ;  /* 0x00000380afae7812 */ /* 0x000fe400078ec0ff */
[----:B------:R-:W-:-:S02]  /*2b8b0*/  LOP3.LUT R25, R24, 0x380, RZ, 0xc0, !PT ;  /* 0x0000038018197812 */ /* 0x000fc400078ec0ff */
[----:B------:R-:W-:Y:S02]  /*2b8c0*/  LOP3.LUT R151, R150, 0x380, RZ, 0xc0, !PT ;  /* 0x0000038096977812 */ /* 0x000fe400078ec0ff */
[----:B------:R-:W-:Y:S02]  /*2b8d0*/  IADD3 R173, P0, R16, 0x4040, RZ ;  /* 0x0000404010ad7810 */ /* 0x000fe40007f1e0ff */
[----:B------:R-:W-:Y:S02]  /*2b8e0*/  SHF.R.U64 R174, R174, 0x3, RZ ;  /* 0x00000003aeae7819 */ /* 0x000fe400000012ff */
[----:B------:R-:W-:Y:S02]  /*2b8f0*/  SHF.R.U64 R25, R25, 0x3, RZ ;  /* 0x0000000319197819 */ /* 0x000fe400000012ff */
[----:B------:R-:W-:Y:S02]  /*2b900*/  SHF.R.U64 R151, R151, 0x3, RZ ;  /* 0x0000000397977819 */ /* 0x000fe400000012ff */
[----:B------:R-:W-:-:S02]  /*2b910*/  LOP3.LUT R172, R173, 0x380, RZ, 0xc0, !PT ;  /* 0x00000380adac7812 */ /* 0x000fc400078ec0ff */
[----:B------:R-:W-:Y:S01]  /*2b920*/  LOP3.LUT R174, R174, R175, RZ, 0x3c, !PT ;  /* 0x000000afaeae7212 */ /* 0x000fe200078e3cff */
[--C-:B------:R-:W-:Y:S01]  /*2b930*/  IMAD.X R175, RZ, RZ, R17.reuse, P1 ;  /* 0x000000ffffaf7224 */ /* 0x100fe200008e0611 */
[C---:B------:R-:W-:Y:S02]  /*2b940*/  IADD3 R168, P4, R16.reuse, 0x4000, RZ ;  /* 0x0000400010a87810 */ /* 0x040fe40007f9e0ff */
[C---:B------:R-:W-:Y:S02]  /*2b950*/  IADD3 R201, P1, R16.reuse, 0xc020, RZ ;  /* 0x0000c02010c97810 */ /* 0x040fe40007f3e0ff */
[----:B------:R-:W-:Y:S02]  /*2b960*/  IADD3 R171, P5, R16, 0x4020, RZ ;  /* 0x0000402010ab7810 */ /* 0x000fe40007fbe0ff */
[----:B------:R-:W-:Y:S01]  /*2b970*/  LOP3.LUT R24, R25, R24, RZ, 0x3c, !PT ;  /* 0x0000001819187212 */ /* 0x000fe200078e3cff */
[--C-:B------:R-:W-:Y:S01]  /*2b980*/  IMAD.X R25, RZ, RZ, R17.reuse, P2 ;  /* 0x000000ffff197224 */ /* 0x100fe200010e0611 */
[----:B------:R-:W-:Y:S01]  /*2b990*/  LOP3.LUT R150, R151, R150, RZ, 0x3c, !PT ;  /* 0x0000009697967212 */ /* 0x000fe200078e3cff */
[----:B------:R-:W-:Y:S01]  /*2b9a0*/  IMAD.X R151, RZ, RZ, R17, P3 ;  /* 0x000000ffff977224 */ /* 0x000fe200018e0611 */
[----:B------:R-:W-:-:S02]  /*2b9b0*/  SHF.R.U64 R172, R172, 0x3, RZ ;  /* 0x00000003acac7819 */ /* 0x000fc400000012ff */
[C---:B------:R-:W-:Y:S02]  /*2b9c0*/  IADD3 R177, P2, R16.reuse, 0x8000, RZ ;  /* 0x0000800010b17810 */ /* 0x040fe40007f5e0ff */
[----:B------:R-:W-:Y:S02]  /*2b9d0*/  IADD3 R179, P3, R16, 0x8020, RZ ;  /* 0x0000802010b37810 */ /* 0x000fe40007f7e0ff */
[----:B------:R-:W-:Y:S02]  /*2b9e0*/  LOP3.LUT R169, R168, 0x380, RZ, 0xc0, !PT ;  /* 0x00000380a8a97812 */ /* 0x000fe400078ec0ff */
[----:B------:R-:W-:Y:S02]  /*2b9f0*/  LOP3.LUT R200, R201, 0x380, RZ, 0xc0, !PT ;  /* 0x00000380c9c87812 */ /* 0x000fe400078ec0ff */
[----:B------:R-:W-:Y:S02]  /*2ba00*/  LOP3.LUT R170, R171, 0x380, RZ, 0xc0, !PT ;  /* 0x00000380abaa7812 */ /* 0x000fe400078ec0ff */
[----:B------:R-:W-:Y:S01]  /*2ba10*/  LOP3.LUT R172, R172, R173, RZ, 0x3c, !PT ;  /* 0x000000adacac7212 */ /* 0x000fe200078e3cff */
[----:B------:R-:W-:Y:S01]  /*2ba20*/  IMAD.X R173, RZ, RZ, R17, P0 ;  /* 0x000000ffffad7224 */ /* 0x000fe200000e0611 */
[----:B------:R-:W-:-:S02]  /*2ba30*/  LOP3.LUT R176, R177, 0x380, RZ, 0xc0, !PT ;  /* 0x00000380b1b07812 */ /* 0x000fc400078ec0ff */
[----:B------:R-:W-:Y:S02]  /*2ba40*/  LOP3.LUT R178, R179, 0x380, RZ, 0xc0, !PT ;  /* 0x00000380b3b27812 */ /* 0x000fe400078ec0ff */
[----:B------:R-:W-:Y:S02]  /*2ba50*/  IADD3 R193, P0, R16, 0xc000, RZ ;  /* 0x0000c00010c17810 */ /* 0x000fe40007f1e0ff */
[----:B------:R-:W-:Y:S02]  /*2ba60*/  SHF.R.U64 R169, R169, 0x3, RZ ;  /* 0x00000003a9a97819 */ /* 0x000fe400000012ff */
[----:B------:R-:W-:Y:S02]  /*2ba70*/  SHF.R.U64 R200, R200, 0x3, RZ ;  /* 0x00000003c8c87819 */ /* 0x000fe400000012ff */
[----:B------:R-:W-:Y:S02]  /*2ba80*/  SHF.R.U64 R170, R170, 0x3, RZ ;  /* 0x00000003aaaa7819 */ /* 0x000fe400000012ff */
[----:B------:R-:W-:-:S02]  /*2ba90*/  MOV R20, R20 ;  /* 0x0000001400147202 */ /* 0x000fc40000000f00 */
[----:B------:R-:W-:Y:S02]  /*2baa0*/  LOP3.LUT R21, R16, 0x380, RZ, 0xc0, !PT ;  /* 0x0000038010157812 */ /* 0x000fe400078ec0ff */
        /* <DEDUP_REMOVED lines=10> */
[----:B------:R-:W-:Y:S02]  /*2bb50*/  SHF.R.U64 R21, R21, 0x3, RZ ;  /* 0x0000000315157819 */ /* 0x000fe400000012ff */
[----:B------:R-:W-:Y:S02]  /*2bb60*/  ISETP.NE.U32.AND P1, PT, RZ, UR4, PT ;  /* 0x00000004ff007c0c */ /* 0x000fe4000bf25070 */
[----:B------:R-:W-:Y:S01]  /*2bb70*/  LOP3.LUT R176, R176, R177, RZ, 0x3c, !PT ;  /* 0x000000b1b0b07212 */ /* 0x000fe200078e3cff */
[--C-:B------:R-:W-:Y:S01]  /*2bb80*/  IMAD.X R177, RZ, RZ, R17.reuse, P2 ;  /* 0x000000ffffb17224 */ /* 0x100fe200010e0611 */
[----:B------:R-:W-:Y:S02]  /*2bb90*/  IADD3 R191, P5, R16, 0x8060, RZ ;  /* 0x0000806010bf7810 */ /* 0x000fe40007fbe0ff */
[----:B------:R-:W-:Y:S01]  /*2bba0*/  LOP3.LUT R178, R178, R179, RZ, 0x3c, !PT ;  /* 0x000000b3b2b27212 */ /* 0x000fe200078e3cff */
[----:B------:R-:W-:Y:S01]  /*2bbb0*/  IMAD.X R179, RZ, RZ, R17, P3 ;  /* 0x000000ffffb37224 */ /* 0x000fe200018e0611 */
[----:B------:R-:W-:-:S02]  /*2bbc0*/  SHF.R.U64 R192, R192, 0x3, RZ ;  /* 0x00000003c0c07819 */ /* 0x000fc400000012ff */
[C---:B------:R-:W-:Y:S02]  /*2bbd0*/  IADD3 R203, P2, R16.reuse, 0xc040, RZ ;  /* 0x0000c04010cb7810 */ /* 0x040fe40007f5e0ff */
[----:B------:R-:W-:Y:S02]  /*2bbe0*/  IADD3 R204, P3, R16, 0xc060, RZ ;  /* 0x0000c06010cc7810 */ /* 0x000fe40007f7e0ff */
[----:B------:R-:W-:Y:S02]  /*2bbf0*/  LOP3.LUT R188, R189, 0x380, RZ, 0xc0, !PT ;  /* 0x00000380bdbc7812 */ /* 0x000fe400078ec0ff */
[----:B------:R-:W-:Y:S02]  /*2bc00*/  LOP3.LUT R16, R21, R16, RZ, 0x3c, !PT ;  /* 0x0000001015107212 */ /* 0x000fe400078e3cff */
[----:B------:R-:W-:Y:S01]  /*2bc10*/  ISETP.NE.AND.EX P1, PT, RZ, UR5, PT, P1 ;  /* 0x00000005ff007c0c */ /* 0x000fe2000bf25310 */
[----:B------:R-:W-:Y:S01]  /*2bc20*/  ULDC.64 UR4, c[0x0][0xd08] ;  /* 0x0003420000047ab9 */ /* 0x000fe20000000a00 */
[----:B------:R-:W-:-:S02]  /*2bc30*/  LOP3.LUT R190, R191, 0x380, RZ, 0xc0, !PT ;  /* 0x00000380bfbe7812 */ /* 0x000fc400078ec0ff */
[----:B------:R-:W-:Y:S01]  /*2bc40*/  LOP3.LUT R192, R192, R193, RZ, 0x3c, !PT ;  /* 0x000000c1c0c07212 */ /* 0x000fe200078e3cff */
[----:B------:R-:W-:Y:S01]  /*2bc50*/  IMAD.X R193, RZ, RZ, R17, P0 ;  /* 0x000000ffffc17224 */ /* 0x000fe200000e0611 */
[----:B------:R-:W-:Y:S02]  /*2bc60*/  F2FP.BF16.F32.PACK_AB R144, R145, R144 ;  /* 0x000000909190723e */ /* 0x000fe400000010ff */
[----:B------:R-:W-:Y:S02]  /*2bc70*/  F2FP.BF16.F32.PACK_AB R145, R147, R146 ;  /* 0x000000929391723e */ /* 0x000fe400000010ff */
[----:B------:R-:W-:Y:S02]  /*2bc80*/  F2FP.BF16.F32.PACK_AB R136, R137, R136 ;  /* 0x000000888988723e */ /* 0x000fe400000010ff */
[----:B------:R-:W-:Y:S02]  /*2bc90*/  ISETP.NE.U32.AND P0, PT, RZ, UR4, PT ;  /* 0x00000004ff007c0c */ /* 0x000fe4000bf05070 */
[----:B------:R-:W-:-:S02]  /*2bca0*/  SHF.R.U64 R188, R188, 0x3, RZ ;  /* 0x00000003bcbc7819 */ /* 0x000fc400000012ff */
[----:B------:R-:W-:Y:S02]  /*2bcb0*/  LOP3.LUT R202, R203, 0x380, RZ, 0xc0, !PT ;  /* 0x00000380cbca7812 */ /* 0x000fe400078ec0ff */
[----:B------:R-:W-:Y:S02]  /*2bcc0*/  MOV R16, R16 ;  /* 0x0000001000107202 */ /* 0x000fe40000000f00 */
[----:B------:R-:W-:Y:S02]  /*2bcd0*/  F2FP.BF16.F32.PACK_AB R146, R141, R140 ;  /* 0x0000008c8d92723e */ /* 0x000fe400000010ff */
[----:B------:R-:W-:Y:S01]  /*2bce0*/  F2FP.BF16.F32.PACK_AB R147, R143, R142 ;  /* 0x0000008e8f93723e */ /* 0x000fe200000010ff */
[----:B------:R-:W-:Y:S01]  /*2bcf0*/  BAR.SYNC.DEFER_BLOCKING 0x1, 0x100 ;  /* 0x0044000000007b1d */ /* 0x000fe20000010000 */
[----:B------:R-:W-:Y:S02]  /*2bd00*/  F2FP.BF16.F32.PACK_AB R137, R139, R138 ;  /* 0x0000008a8b89723e */ /* 0x000fe400000010ff */
[----:B------:R-:W-:-:S02]  /*2bd10*/  F2FP.BF16.F32.PACK_AB R128, R129, R128 ;  /* 0x000000808180723e */ /* 0x000fc400000010ff */
[----:B------:R-:W-:Y:S02]  /*2bd20*/  SHF.R.U64 R190, R190, 0x3, RZ ;  /* 0x00000003bebe7819 */ /* 0x000fe400000012ff */
[----:B------:R-:W-:Y:S02]  /*2bd30*/  LOP3.LUT R205, R204, 0x380, RZ, 0xc0, !PT ;  /* 0x00000380cccd7812 */ /* 0x000fe400078ec0ff */
[----:B------:R-:W-:Y:S02]  /*2bd40*/  F2FP.BF16.F32.PACK_AB R138, R133, R132 ;  /* 0x00000084858a723e */ /* 0x000fe400000010ff */
[----:B------:R-:W-:Y:S02]  /*2bd50*/  F2FP.BF16.F32.PACK_AB R139, R135, R134 ;  /* 0x00000086878b723e */ /* 0x000fe400000010ff */
[----:B------:R-:W-:Y:S02]  /*2bd60*/  F2FP.BF16.F32.PACK_AB R129, R131, R130 ;  /* 0x000000828381723e */ /* 0x000fe400000010ff */
[----:B------:R-:W-:-:S02]  /*2bd70*/  F2FP.BF16.F32.PACK_AB R116, R117, R116 ;  /* 0x000000747574723e */ /* 0x000fc400000010ff */
[----:B------:R-:W-:Y:S02]  /*2bd80*/  MOV R24, R24 ;  /* 0x0000001800187202 */ /* 0x000fe40000000f00 */
        /* <DEDUP_REMOVED lines=9> */
[----:B------:R-:W-:Y:S01]  /*2be20*/  ISETP.NE.AND.EX P0, PT, RZ, UR5, PT, P0 ;  /* 0x00000005ff007c0c */ /* 0x000fe2000bf05300 */
        /* <DEDUP_REMOVED lines=19> */
[----:B------:R-:W-:Y:S01]  /*2bf60*/  MOV R172, R172 ;  /* 0x000000ac00ac7202 */ /* 0x000fe20000000f00 */
[----:B0-----:R-:W0:Y:S01]  /*2bf70*/  LDC.64 R20, c[0x0][0xd00] ;  /* 0x00034000ff147b82 */ /* 0x001e220000000a00 */
        /* <DEDUP_REMOVED lines=11> */
[----:B------:R-:W-:Y:S01]  /*2c030*/  LOP3.LUT R202, R202, R203, RZ, 0x3c, !PT ;  /* 0x000000cbcaca7212 */ /* 0x000fe200078e3cff */
[----:B------:R-:W-:Y:S01]  /*2c040*/  IMAD.X R203, RZ, RZ, R17, P2 ;  /* 0x000000ffffcb7224 */ /* 0x000fe200010e0611 */
        /* <DEDUP_REMOVED lines=24> */
[----:B----4-:R-:W-:Y:S01]  /*2c1d0*/  F2FP.BF16.F32.PACK_AB R36, R37, R36 ;  /* 0x000000242524723e */ /* 0x010fe200000010ff */
[----:B------:R3:W-:Y:S01]  /*2c1e0*/  STSM.16.M88.4 [R176], R76 ;  /* 0x0000004cb0007844 */ /* 0x0007e20000000200 */
[----:B------:R-:W-:-:S02]  /*2c1f0*/  MOV R192, R192 ;  /* 0x000000c000c07202 */ /* 0x000fc40000000f00 */
[----:B--2---:R-:W-:Y:S02]  /*2c200*/  F2FP.BF16.F32.PACK_AB R46, R41, R40 ;  /* 0x00000028292e723e */ /* 0x004fe400000010ff */
        /* <DEDUP_REMOVED lines=13> */
[----:B------:R-:W-:Y:S01]  /*2c2e0*/  F2FP.BF16.F32.PACK_AB R9, R11, R10 ;  /* 0x0000000a0b09723e */ /* 0x000fe200000010ff */
[----:B------:R3:W-:Y:S01]  /*2c2f0*/  STSM.16.M88.4 [R190], R52 ;  /* 0x00000034be007844 */ /* 0x0007e20000000200 */
[----:B------:R-:W-:Y:S02]  /*2c300*/  MOV R204, R204 ;  /* 0x000000cc00cc7202 */ /* 0x000fe40000000f00 */
        /* <DEDUP_REMOVED lines=18> */
[----:B---3--:R-:W2:Y:S04]  /*2c430*/  LDG.E R5, desc[UR44][R6.64] ;  /* 0x0000002c06057981 */ /* 0x008ea8000c1e1900 */
[----:B-----5:R-:W2:Y:S02]  /*2c440*/  LDG.E R20, desc[UR44][R6.64+0x4] ;  /* 0x0000042c06147981 */ /* 0x020ea4000c1e1900 */
[----:B--2---:R-:W-:-:S07]  /*2c450*/  IMAD.IADD R20, R20, 0x1, -R5 ;  /* 0x0000000114147824 */ /* 0x004fce00078e0a05 */
.L_x_13082:
[----:B---3--:R-:W2:Y:S04]  /*2c460*/  LDL R4, [R1+0x45c] ;  /* 0x00045c0001047983 */ /* 0x008ea80000100800 */
[----:B------:R-:W3:Y:S01]  /*2c470*/  LDL R0, [R1+0x468] ;  /* 0x0004680001007983 */ /* 0x000ee20000100800 */
[----:B0----5:R-:W-:Y:S02]  /*2c480*/  IMAD R20, R20, R21, RZ ;  /* 0x0000001514147224 */ /* 0x021fe400078e02ff */
[----:B------:R-:W-:Y:S01]  /*2c490*/  IMAD.IADD R15, R224, 0x1, R216 ;  /* 0x00000001e00f7824 */ /* 0x000fe200078e02d8 */
[----:B------:R-:W-:Y:S01]  /*2c4a0*/  ISETP.NE.AND P2, PT, R21, 0x1, PT ;  /* 0x000000011500780c */ /* 0x000fe20003f45270 */
[----:B------:R-:W-:Y:S01]  /*2c4b0*/  ULDC.64 UR4, c[0x0][0xc90] ;  /* 0x0003240000047ab9 */ /* 0x000fe20000000a00 */
[----:B------:R-:W4:Y:S11]  /*2c4c0*/  LDL R26, [R1+0x450] ;  /* 0x00045000011a7983 */ /* 0x000f360000100800 */
[----:B------:R-:W0:Y:S08]  /*2c4d0*/  @P2 LDC R5, c[0x0][0xcec] ;  /* 0x00033b00ff052b82 */ /* 0x000e300000000800 */
[----:B------:R-:W1:Y:S01]  /*2c4e0*/  @P2 LDC R8, c[0x0][0xcf0] ;  /* 0x00033c00ff082b82 */ /* 0x000e620000000800 */
[----:B------:R-:W-:-:S02]  /*2c4f0*/  SHF.R.S32.HI R17, RZ, 0x1f, R16 ;  /* 0x0000001fff117819 */ /* 0x000fc40000011410 */
[----:B------:R-:W-:Y:S02]  /*2c500*/  SHF.R.S32.HI R24, RZ, 0x1f, R218 ;  /* 0x0000001fff187819 */ /* 0x000fe400000114da */
[----:B------:R-:W-:Y:S02]  /*2c510*/  SEL R25, R218, RZ, !P1 ;  /* 0x000000ffda197207 */ /* 0x000fe40004800000 */
[----:B------:R-:W-:Y:S01]  /*2c520*/  SEL R24, R24, RZ, !P1 ;  /* 0x000000ff18187207 */ /* 0x000fe20004800000 */
[----:B------:R-:W4:Y:S08]  /*2c530*/  @P2 LDC R81, c[0x0][0xcec] ;  /* 0x00033b00ff512b82 */ /* 0x000f300000000800 */
[----:B------:R-:W4:Y:S01]  /*2c540*/  @P2 LDC R83, c[0x0][0xcf0] ;  /* 0x00033c00ff532b82 */ /* 0x000f220000000800 */
[----:B--2---:R-:W-:-:S04]  /*2c550*/  LOP3.LUT P0, RZ, R4, 0x3, RZ, 0xc0, !PT ;  /* 0x0000000304ff7812 */ /* 0x004fc8000780c0ff */
[----:B------:R-:W-:-:S13]  /*2c560*/  ISETP.GE.OR P3, PT, R15, R20, P0 ;  /* 0x000000140f00720c */ /* 0x000fda0000766670 */
[----:B------:R-:W2:Y:S01]  /*2c570*/  @!P3 LDL R11, [R1+0x420] ;  /* 0x00042000010bb983 */ /* 0x000ea20000100800 */
[----:B---3--:R-:W-:Y:S01]  /*2c580*/  IMAD.IADD R10, R0, 0x1, R216 ;  /* 0x00000001000a7824 */ /* 0x008fe200078e02d8 */
[----:B------:R-:W-:-:S03]  /*2c590*/  SHF.R.S32.HI R0, RZ, 0x1f, R217 ;  /* 0x0000001fff007819 */ /* 0x000fc600000114d9 */
[----:B0-----:R-:W-:-:S04]  /*2c5a0*/  @P2 IMAD.HI.U32 R5, R10, R5, RZ ;  /* 0x000000050a052227 */ /* 0x001fc800078e00ff */
[----:B------:R-:W-:Y:S02]  /*2c5b0*/  IMAD R6, R0, UR4, RZ ;  /* 0x0000000400067c24 */ /* 0x000fe4000f8e02ff */
[----:B------:R-:W-:Y:S01]  /*2c5c0*/  IMAD.MOV.U32 R4, RZ, RZ, R10 ;  /* 0x000000ffff047224 */ /* 0x000fe200078e000a */
[----:B-1----:R-:W-:Y:S01]  /*2c5d0*/  @P2 SHF.R.U32.HI R4, RZ, R8, R5 ;  /* 0x00000008ff042219 */ /* 0x002fe20000011605 */
[C---:B------:R-:W-:Y:S02]  /*2c5e0*/  IMAD R5, R217.reuse, UR5, R6 ;  /* 0x00000005d9057c24 */ /* 0x040fe4000f8e0206 */
[----:B------:R-:W-:Y:S01]  /*2c5f0*/  IMAD.WIDE.U32 R6, R217, UR4, R16 ;  /* 0x00000004d9067c25 */ /* 0x000fe2000f8e0010 */
[----:B------:R-:W-:-:S03]  /*2c600*/  ULDC.64 UR4, c[0x0][0xc98] ;  /* 0x0003260000047ab9 */ /* 0x000fc60000000a00 */
[----:B------:R-:W-:Y:S02]  /*2c610*/  IMAD.MOV R9, RZ, RZ, -R4 ;  /* 0x000000ffff097224 */ /* 0x000fe400078e0a04 */
[----:B------:R-:W-:Y:S02]  /*2c620*/  IMAD.IADD R7, R7, 0x1, R5 ;  /* 0x0000000107077824 */ /* 0x000fe400078e0205 */
[----:B------:R-:W-:Y:S02]  /*2c630*/  IMAD R9, R21, R9, R10 ;  /* 0x0000000915097224 */ /* 0x000fe400078e020a */
[----:B------:R-:W-:Y:S02]  /*2c640*/  IMAD R8, R24, UR4, RZ ;  /* 0x0000000418087c24 */ /* 0x000fe4000f8e02ff */
[C---:B------:R-:W-:Y:S01]  /*2c650*/  IMAD.WIDE.U32 R6, R25.reuse, UR4, R6 ;  /* 0x0000000419067c25 */ /* 0x040fe2000f8e0006 */
[----:B------:R-:W-:Y:S02]  /*2c660*/  SHF.R.S32.HI R5, RZ, 0x1f, R9 ;  /* 0x0000001fff057819 */ /* 0x000fe40000011409 */
[----:B------:R-:W-:Y:S01]  /*2c670*/  SHF.R.S32.HI R13, RZ, 0x1f, R4 ;  /* 0x0000001fff0d7819 */ /* 0x000fe20000011404 */
[----:B------:R-:W-:Y:S01]  /*2c680*/  IMAD R8, R25, UR5, R8 ;  /* 0x0000000519087c24 */ /* 0x000fe2000f8e0208 */
[----:B------:R-:W-:Y:S01]  /*2c690*/  IADD3 R4, P1, R4, R6, RZ ;  /* 0x0000000604047210 */ /* 0x000fe20007f3e0ff */
[----:B------:R-:W-:-:S02]  /*2c6a0*/  ULDC.64 UR4, c[0x0][0xc88] ;  /* 0x0003220000047ab9 */ /* 0x000fc40000000a00 */
        /* <DEDUP_REMOVED lines=9> */
[----:B------:R-:W-:-:S03]  /*2c740*/  ULDC.64 UR4, c[0x0][0xba0] ;  /* 0x0002e80000047ab9 */ /* 0x000fc60000000a00 */
[----:B------:R-:W2:Y:S01]  /*2c750*/  SHFL.IDX PT, R7, R4, RZ, 0x1c1f ;  /* 0x001c1fff04077589 */ /* 0x000ea200000e0000 */
[----:B------:R-:W-:-:S05]  /*2c760*/  VIADD R5, R15, 0x8 ;  /* 0x000000080f057836 */ /* 0x000fca0000000000 */
[----:B------:R-:W-:Y:S01]  /*2c770*/  ISETP.GE.OR P0, PT, R5, R20, P0 ;  /* 0x000000140500720c */ /* 0x000fe20000706670 */
[----:B------:R-:W-:Y:S01]  /*2c780*/  IMAD R5, R223, 0x40, R186 ;  /* 0x00000040df057824 */ /* 0x000fe200078e02ba */
[----:B--2---:R0:W-:Y:S11]  /*2c790*/  @!P3 ST.E desc[UR44][R6.64], R11 ;  /* 0x0000000b0600b985 */ /* 0x0041f6000c10192c */
[----:B------:R-:W2:Y:S01]  /*2c7a0*/  @!P0 LDL R63, [R1+0x424] ;  /* 0x00042400013f8983 */ /* 0x000ea20000100800 */
[----:B------:R-:W-:-:S03]  /*2c7b0*/  IMAD.WIDE R2, R5, 0x2, R2 ;  /* 0x0000000205027825 */ /* 0x000fc600078e0202 */
[C---:B------:R-:W-:Y:S02]  /*2c7c0*/  IADD3 R29, P4, R2.reuse, 0x3000, RZ ;  /* 0x00003000021d7810 */ /* 0x040fe40007f9e0ff */
[C---:B------:R-:W-:Y:S02]  /*2c7d0*/  IADD3 R9, P1, R2.reuse, 0x1000, RZ ;  /* 0x0000100002097810 */ /* 0x040fe40007f3e0ff */
[----:B------:R-:W-:Y:S02]  /*2c7e0*/  IADD3 R13, P5, R2, 0x2000, RZ ;  /* 0x00002000020d7810 */ /* 0x000fe40007fbe0ff */
[----:B------:R-:W-:Y:S02]  /*2c7f0*/  LOP3.LUT R28, R29, 0x380, RZ, 0xc0, !PT ;  /* 0x000003801d1c7812 */ /* 0x000fe400078ec0ff */
[----:B------:R-:W-:Y:S02]  /*2c800*/  LOP3.LUT R8, R9, 0x380, RZ, 0xc0, !PT ;  /* 0x0000038009087812 */ /* 0x000fe400078ec0ff */
[----:B------:R-:W-:-:S02]  /*2c810*/  LOP3.LUT R12, R13, 0x380, RZ, 0xc0, !PT ;  /* 0x000003800d0c7812 */ /* 0x000fc400078ec0ff */
        /* <DEDUP_REMOVED lines=32> */
[----:B------:R-:W-:Y:S01]  /*2ca20*/  IADD3 R57, P5, R2, 0xa000, RZ ;  /* 0x0000a00002397810 */ /* 0x000fe20007fbe0ff */
[----:B------:R-:W-:Y:S01]  /*2ca30*/  SHFL.IDX PT, R58, R10, 0x1, 0x1c1f ;  /* 0x003c1f000a3a7f89 */ /* 0x000fe200000e0000 */
[----:B------:R-:W-:-:S03]  /*2ca40*/  LOP3.LUT R60, R61, 0x380, RZ, 0xc0, !PT ;  /* 0x000003803d3c7812 */ /* 0x000fc600078ec0ff */
[----:B------:R1:W2:Y:S01]  /*2ca50*/  SHFL.IDX PT, R59, R4, 0x1, 0x1c1f ;  /* 0x003c1f00043b7f89 */ /* 0x0002a200000e0000 */
[----:B------:R-:W-:Y:S02]  /*2ca60*/  LOP3.LUT R48, R49, 0x380, RZ, 0xc0, !PT ;  /* 0x0000038031307812 */ /* 0x000fe400078ec0ff */
[----:B------:R-:W-:Y:S02]  /*2ca70*/  LOP3.LUT R52, R53, 0x380, RZ, 0xc0, !PT ;  /* 0x0000038035347812 */ /* 0x000fe400078ec0ff */
[----:B------:R-:W-:Y:S02]  /*2ca80*/  LOP3.LUT R56, R57, 0x380, RZ, 0xc0, !PT ;  /* 0x0000038039387812 */ /* 0x000fe400078ec0ff */
        /* <DEDUP_REMOVED lines=16> */
[----:B0-----:R-:W-:Y:S02]  /*2cb90*/  LOP3.LUT R7, R2, 0x380, RZ, 0xc0, !PT ;  /* 0x0000038002077812 */ /* 0x001fe400078ec0ff */
[----:B-1----:R-:W-:Y:S02]  /*2cba0*/  LOP3.LUT R4, R5, 0x380, RZ, 0xc0, !PT ;  /* 0x0000038005047812 */ /* 0x002fe400078ec0ff */
        /* <DEDUP_REMOVED lines=17> */
[----:B------:R-:W-:Y:S01]  /*2ccc0*/  BSSY B1, `(.L_x_13083) ;  /* 0x0000059000017945 */ /* 0x000fe20003800000 */
[----:B--2---:R0:W-:Y:S04]  /*2ccd0*/  @!P0 ST.E desc[UR44][R58.64], R63 ;  /* 0x0000003f3a008985 */ /* 0x0041e8000c10192c */
[----:B------:R1:W5:Y:S04]  /*2cce0*/  LD.E.128 R4, desc[UR44][R2.64] ;  /* 0x0000002c02047980 */ /* 0x000368000c101d00 */
[----:B------:R-:W5:Y:S04]  /*2ccf0*/  LD.E.128 R8, desc[UR44][R8.64] ;  /* 0x0000002c08087980 */ /* 0x000f68000c101d00 */
[----:B------:R-:W5:Y:S01]  /*2cd00*/  LD.E.128 R12, desc[UR44][R12.64] ;  /* 0x0000002c0c0c7980 */ /* 0x000f62000c101d00 */
[----:B-1----:R-:W-:-:S03]  /*2cd10*/  IMAD R3, R17, UR4, RZ ;  /* 0x0000000411037c24 */ /* 0x002fc6000f8e02ff */
[----:B------:R-:W5:Y:S01]  /*2cd20*/  LD.E.128 R28, desc[UR44][R28.64] ;  /* 0x0000002c1c1c7980 */ /* 0x000f62000c101d00 */
[C---:B------:R-:W-:Y:S02]  /*2cd30*/  IMAD R17, R16.reuse, UR5, R3 ;  /* 0x0000000510117c24 */ /* 0x040fe4000f8e0203 */
[----:B------:R-:W-:Y:S01]  /*2cd40*/  IMAD.WIDE.U32 R2, R16, UR4, RZ ;  /* 0x0000000410027c25 */ /* 0x000fe2000f8e00ff */
[----:B------:R-:W-:Y:S01]  /*2cd50*/  ULDC.64 UR4, c[0x0][0xbe8] ;  /* 0x0002fa0000047ab9 */ /* 0x000fe20000000a00 */
[----:B------:R-:W5:Y:S02]  /*2cd60*/  LD.E.128 R32, desc[UR44][R32.64] ;  /* 0x0000002c20207980 */ /* 0x000f64000c101d00 */
[----:B------:R-:W-:Y:S02]  /*2cd70*/  IMAD.IADD R3, R3, 0x1, R17 ;  /* 0x0000000103037824 */ /* 0x000fe400078e0211 */
[----:B----4-:R-:W-:Y:S01]  /*2cd80*/  IMAD R17, R26, 0x20, R223 ;  /* 0x000000201a117824 */ /* 0x010fe200078e02df */
        /* <DEDUP_REMOVED lines=8> */
[----:B------:R-:W-:Y:S02]  /*2ce10*/  @P2 IMAD.HI.U32 R0, R26, R81, RZ ;  /* 0x000000511a002227 */ /* 0x000fe400078e00ff */
[----:B------:R-:W5:Y:S02]  /*2ce20*/  LD.E.128 R48, desc[UR44][R48.64] ;  /* 0x0000002c30307980 */ /* 0x000f64000c101d00 */
[----:B------:R-:W-:-:S02]  /*2ce30*/  IMAD.IADD R3, R3, 0x1, R17 ;  /* 0x0000000103037824 */ /* 0x000fc400078e0211 */
[----:B------:R-:W-:Y:S01]  /*2ce40*/  IMAD.MOV.U32 R17, RZ, RZ, R26 ;  /* 0x000000ffff117224 */ /* 0x000fe200078e001a */
[----:B------:R-:W-:Y:S01]  /*2ce50*/  @P2 SHF.R.U32.HI R17, RZ, R83, R0 ;  /* 0x00000053ff112219 */ /* 0x000fe20000011600 */
[----:B------:R-:W-:Y:S01]  /*2ce60*/  IMAD R24, R24, UR4, RZ ;  /* 0x0000000418187c24 */ /* 0x000fe2000f8e02ff */
[----:B------:R-:W5:Y:S02]  /*2ce70*/  LD.E.128 R52, desc[UR44][R52.64] ;  /* 0x0000002c34347980 */ /* 0x000f64000c101d00 */
[--C-:B------:R-:W-:Y:S01]  /*2ce80*/  SHF.R.S32.HI R0, RZ, 0x1f, R17.reuse ;  /* 0x0000001fff007819 */ /* 0x100fe20000011411 */
[----:B------:R-:W-:Y:S01]  /*2ce90*/  IMAD.MOV R16, RZ, RZ, -R17 ;  /* 0x000000ffff107224 */ /* 0x000fe200078e0a11 */
[----:B0-----:R-:W5:Y:S01]  /*2cea0*/  LD.E.128 R56, desc[UR44][R56.64] ;  /* 0x0000002c38387980 */ /* 0x001f62000c101d00 */
[C---:B------:R-:W-:Y:S02]  /*2ceb0*/  IMAD R81, R25.reuse, UR5, R24 ;  /* 0x0000000519517c24 */ /* 0x040fe4000f8e0218 */
[----:B------:R-:W-:Y:S01]  /*2cec0*/  IMAD.WIDE.U32 R2, R25, UR4, R2 ;  /* 0x0000000419027c25 */ /* 0x000fe2000f8e0002 */
[----:B------:R-:W-:Y:S01]  /*2ced0*/  ULDC.64 UR4, c[0x0][0xbe0] ;  /* 0x0002f80000047ab9 */ /* 0x000fe20000000a00 */
[----:B------:R-:W5:Y:S02]  /*2cee0*/  LD.E.128 R60, desc[UR44][R60.64] ;  /* 0x0000002c3c3c7980 */ /* 0x000f64000c101d00 */
[----:B------:R-:W-:-:S02]  /*2cef0*/  IMAD R0, R0, UR4, RZ ;  /* 0x0000000400007c24 */ /* 0x000fc4000f8e02ff */
[----:B------:R-:W-:Y:S01]  /*2cf00*/  IMAD R21, R21, R16, R26 ;  /* 0x0000001015157224 */ /* 0x000fe200078e021a */
[----:B------:R-:W5:Y:S01]  /*2cf10*/  LD.E.128 R64, desc[UR44][R64.64] ;  /* 0x0000002c40407980 */ /* 0x000f62000c101d00 */
[----:B------:R-:W-:-:S03]  /*2cf20*/  IMAD.IADD R3, R3, 0x1, R81 ;  /* 0x0000000103037824 */ /* 0x000fc600078e0251 */
        /* <DEDUP_REMOVED lines=15> */
[----:B------:R-:W-:Y:S02]  /*2d020*/  IMAD.IADD R83, R223, 0x1, R216 ;  /* 0x00000001df537824 */ /* 0x000fe400078e02d8 */
        /* <DEDUP_REMOVED lines=12> */
[----:B0-----:R0:W-:Y:S01]  /*2d0f0*/  SYNCS.ARRIVE.TRANS64.RED.A1T0 RZ, [R0+URZ], RZ ;  /* 0x000000ff00ff79a7 */ /* 0x0011e2000810043f */
[----:B------:R1:W2:Y:S03]  /*2d100*/  SHFL.IDX PT, R80, R21, RZ, 0x181f ;  /* 0x00181fff15507589 */ /* 0x0002a600000e0000 */
[----:B------:R-:W-:Y:S01]  /*2d110*/  ISETP.GE.AND P0, PT, R17, R20, PT ;  /* 0x000000141100720c */ /* 0x000fe20003f06270 */
[----:B0-----:R1:W0:Y:S01]  /*2d120*/  SHFL.IDX PT, R0, R26, RZ, 0x181f ;  /* 0x00181fff1a007589 */ /* 0x00122200000e0000 */
[----:B------:R-:W-:Y:S11]  /*2d130*/  @P2 BRA `(.L_x_13084) ;  /* 0x0000000000442947 */ /* 0x000ff60003800000 */
[----:B------:R-:W-:Y:S02]  /*2d140*/  ULDC UR4, c[0x0][0xbc8] ;  /* 0x0002f20000047ab9 */ /* 0x000fe40000000800 */
[----:B------:R-:W-:Y:S02]  /*2d150*/  ISETP.GE.AND P2, PT, R186, UR4, PT ;  /* 0x00000004ba007c0c */ /* 0x000fe4000bf46270 */
[----:B------:R-:W-:Y:S02]  /*2d160*/  ISETP.GE.AND P3, PT, R194, UR4, PT ;  /* 0x00000004c2007c0c */ /* 0x000fe4000bf66270 */
[----:B------:R-:W-:-:S09]  /*2d170*/  ISETP.GE.AND P4, PT, R187, UR4, PT ;  /* 0x00000004bb007c0c */ /* 0x000fd2000bf86270 */
[----:B--2---:R-:W-:-:S04]  /*2d180*/  @!P2 LEA R2, P5, R186, R80, 0x1 ;  /* 0x00000050ba02a211 */ /* 0x004fc800078a08ff */
[----:B0-----:R-:W-:Y:S02]  /*2d190*/  @!P2 LEA.HI.X R3, R186, R0, R222, 0x1, P5 ;  /* 0x00000000ba03a211 */ /* 0x001fe400028f0cde */
        /* <DEDUP_REMOVED lines=11> */
.L_x_13084:
[----:B------:R-:W-:Y:S05]  /*2d250*/  BSYNC B1 ;  /* 0x0000000000017941 */ /* 0x000fea0003800000 */
.L_x_13083:
        /* <DEDUP_REMOVED lines=9> */
[----:B---3--:R-:W-:-:S04]  /*2d2f0*/  @!P4 LEA R2, P5, R186, R16, 0x1 ;  /* 0x00000010ba02c211 */ /* 0x008fc800078a08ff */
[----:B----4-:R-:W-:Y:S02]  /*2d300*/  @!P4 LEA.HI.X R3, R186, R0, R222, 0x1, P5 ;  /* 0x00000000ba03c211 */ /* 0x010fe400028f0cde */
[----:B-----5:R-:W-:-:S03]  /*2d310*/  @!P3 LEA R4, P5, R194, R16, 0x1 ;  /* 0x00000010c204b211 */ /* 0x020fc600078a08ff */
        /* <DEDUP_REMOVED lines=9> */
.L_x_13086:
[----:B------:R-:W-:Y:S05]  /*2d3b0*/  BSYNC B1 ;  /* 0x0000000000017941 */ /* 0x000fea0003800000 */
.L_x_13085:
        /* <DEDUP_REMOVED lines=11> */
[----:B0-----:R-:W-:Y:S02]  /*2d470*/  @!P3 LEA.HI.X R3, R186, R0, R222, 0x1, P5 ;  /* 0x00000000ba03b211 */ /* 0x001fe400028f0cde */
        /* <DEDUP_REMOVED lines=9> */
.L_x_13088:
[----:B------:R-:W-:Y:S05]  /*2d510*/  BSYNC B1 ;  /* 0x0000000000017941 */ /* 0x000fea0003800000 */
.L_x_13087:
[----:B0-----:R-:W-:Y:S01]  /*2d520*/  VIADD R3, R83, 0x60 ;  /* 0x0000006053037836 */ /* 0x001fe20000000000 */
[----:B-1--4-:R-:W0:Y:S04]  /*2d530*/  SHFL.IDX PT, R26, R26, 0x3, 0x181f ;  /* 0x00781f001a1a7f89 */ /* 0x012e2800000e0000 */
[----:B------:R-:W-:Y:S01]  /*2d540*/  ISETP.GE.AND P0, PT, R3, R20, PT ;  /* 0x000000140300720c */ /* 0x000fe20003f06270 */
[----:B------:R-:W1:-:S12]  /*2d550*/  SHFL.IDX PT, R21, R21, 0x3, 0x181f ;  /* 0x00781f0015157f89 */ /* 0x000e5800000e0000 */
[----:B------:R-:W-:Y:S05]  /*2d560*/  @P0 BRA `(.L_x_13089) ;  /* 0x0000000c00a00947 */ /* 0x000fea0003800000 */
[----:B------:R-:W-:Y:S02]  /*2d570*/  ULDC UR4, c[0x0][0xbc8] ;  /* 0x0002f20000047ab9 */ /* 0x000fe40000000800 */
[----:B------:R-:W-:Y:S02]  /*2d580*/  ISETP.GE.AND P3, PT, R186, UR4, PT ;  /* 0x00000004ba007c0c */ /* 0x000fe4000bf66270 */
[----:B------:R-:W-:Y:S02]  /*2d590*/  ISETP.GE.AND P4, PT, R194, UR4, PT ;  /* 0x00000004c2007c0c */ /* 0x000fe4000bf86270 */
[----:B------:R-:W-:-:S09]  /*2d5a0*/  ISETP.GE.AND P5, PT, R187, UR4, PT ;  /* 0x00000004bb007c0c */ /* 0x000fd2000bfa6270 */
[-C--:B-1----:R-:W-:Y:S02]  /*2d5b0*/  @!P3 LEA R2, P0, R186, R21.reuse, 0x1 ;  /* 0x00000015ba02b211 */ /* 0x082fe400078008ff */
        /* <DEDUP_REMOVED lines=14> */
.L_x_13081:
[----:B------:R-:W-:Y:S01]  /*2d6a0*/  ULDC.64 UR4, c[0x0][0xd00] ;  /* 0x0003400000047ab9 */ /* 0x000fe20000000a00 */
[----:B-----5:R-:W2:Y:S01]  /*2d6b0*/  LDC.64 R2, c[0x0][0xd00] ;  /* 0x00034000ff027b82 */ /* 0x020ea20000000a00 */
        /* <DEDUP_REMOVED lines=24> */
.L_x_13090:
[----:B------:R-:W-:Y:S01]  /*2d840*/  BSSY B1, `(.L_x_13091) ;  /* 0x000002d000017945 */ /* 0x000fe20003800000 */
[----:B------:R-:W-:Y:S02]  /*2d850*/  SHF.R.S32.HI R10, RZ, 0x1f, R217 ;  /* 0x0000001fff0a7819 */ /* 0x000fe400000114d9 */
[----:B------:R-:W-:Y:S02]  /*2d860*/  SEL R13, R218, RZ, !P0 ;  /* 0x000000ffda0d7207 */ /* 0x000fe40004000000 */
[----:B------:R-:W-:Y:S02]  /*2d870*/  SEL R12, R7, RZ, !P0 ;  /* 0x000000ff070c7207 */ /* 0x000fe40004000000 */
[----:B-----5:R-:W-:Y:S01]  /*2d880*/  SHF.R.S32.HI R11, RZ, 0x1f, R0 ;  /* 0x0000001fff0b7819 */ /* 0x020fe20000011400 */
[----:B------:R-:W-:Y:S06]  /*2d890*/  @P3 BRA `(.L_x_13092) ;  /* 0x00000000009c3947 */ /* 0x000fec0003800000 */
[----:B------:R-:W0:Y:S01]  /*2d8a0*/  S2R R3, SR_TID.X ;  /* 0x0000000000037919 */ /* 0x000e220000002100 */
[----:B------:R-:W5:Y:S02]  /*2d8b0*/  LDC R14, c[0x0][0xce8] ;  /* 0x00033a00ff0e7b82 */ /* 0x000f640000000800 */
[----:B-----5:R-:W-:Y:S01]  /*2d8c0*/  IMAD R2, R6, R14, RZ ;  /* 0x0000000e06027224 */ /* 0x020fe200078e02ff */
        /* <DEDUP_REMOVED lines=14> */
[----:B------:R-:W5:Y:S01]  /*2d9b0*/  @P0 LDC R15, c[0x0][0xcf0] ;  /* 0x00033c00ff0f0b82 */ /* 0x000f620000000800 */
[----:B------:R-:W-:-:S04]  /*2d9c0*/  IMAD.WIDE.U32 R2, R13, UR4, R2 ;  /* 0x000000040d027c25 */ /* 0x000fc8000f8e0002 */
[----:B0-----:R-:W-:-:S05]  /*2d9d0*/  @P0 IMAD.HI.U32 R4, R9, R4, RZ ;  /* 0x0000000409040227 */ /* 0x001fca00078e00ff */
[----:B-----5:R-:W-:Y:S01]  /*2d9e0*/  @P0 SHF.R.U32.HI R5, RZ, R15, R4 ;  /* 0x0000000fff050219 */ /* 0x020fe20000011604 */
        /* <DEDUP_REMOVED lines=18> */
.L_x_13092:
[----:B------:R-:W-:Y:S05]  /*2db10*/  BSYNC B1 ;  /* 0x0000000000017941 */ /* 0x000fea0003800000 */
.L_x_13091:
[----:B0-----:R-:W5:Y:S01]  /*2db20*/  LDL R4, [R1+0x450] ;  /* 0x0004500001047983 */ /* 0x001f620000100800 */
[----:B------:R-:W-:Y:S02]  /*2db30*/  ULDC.64 UR4, c[0x0][0xba0] ;  /* 0x0002e80000047ab9 */ /* 0x000fe40000000a00 */
[----:B------:R-:W-:-:S04]  /*2db40*/  IMAD R3, R11, UR4, RZ ;  /* 0x000000040b037c24 */ /* 0x000fc8000f8e02ff */
[C---:B------:R-:W-:Y:S02]  /*2db50*/  IMAD R5, R0.reuse, UR5, R3 ;  /* 0x0000000500057c24 */ /* 0x040fe4000f8e0203 */
[----:B------:R-:W-:Y:S01]  /*2db60*/  IMAD.WIDE.U32 R2, R0, UR4, RZ ;  /* 0x0000000400027c25 */ /* 0x000fe2000f8e00ff */
[----:B------:R-:W-:-:S03]  /*2db70*/  ULDC.64 UR4, c[0x0][0xbe8] ;  /* 0x0002fa0000047ab9 */ /* 0x000fc60000000a00 */
[----:B------:R-:W-:Y:S02]  /*2db80*/  IMAD.IADD R3, R3, 0x1, R5 ;  /* 0x0000000103037824 */ /* 0x000fe400078e0205 */
[----:B------:R-:W-:-:S04]  /*2db90*/  IMAD.WIDE.U32 R2, R217, UR4, R2 ;  /* 0x00000004d9027c25 */ /* 0x000fc8000f8e0002 */
[----:B-----5:R-:W-:Y:S02]  /*2dba0*/  IMAD R7, R4, 0x20, R223 ;  /* 0x0000002004077824 */ /* 0x020fe400078e02df */
[----:B------:R-:W-:Y:S02]  /*2dbb0*/  IMAD R4, R10, UR4, RZ ;  /* 0x000000040a047c24 */ /* 0x000fe4000f8e02ff */
[----:B------:R-:W-:Y:S02]  /*2dbc0*/  IMAD.IADD R9, R216, 0x1, R7 ;  /* 0x00000001d8097824 */ /* 0x000fe400078e0207 */
[----:B------:R-:W-:Y:S01]  /*2dbd0*/  IMAD R7, R217, UR5, R4 ;  /* 0x00000005d9077c24 */ /* 0x000fe2000f8e0204 */
[----:B------:R-:W-:Y:S01]  /*2dbe0*/  ULDC.64 UR4, c[0x0][0xbf0] ;  /* 0x0002fc0000047ab9 */ /* 0x000fe20000000a00 */
[----:B--2---:R-:W-:-:S04]  /*2dbf0*/  @P2 IMAD.HI.U32 R0, R9, R16, RZ ;  /* 0x0000001009002227 */ /* 0x004fc800078e00ff */
        /* <DEDUP_REMOVED lines=28> */
.L_x_13303:
        /* <DEDUP_REMOVED lines=12> */
[----:B--2---:R-:W-:Y:S02]  /*2de80*/  @!P3 LEA.HI.X R5, R186, R0, R222, 0x1, P5 ;  /* 0x00000000ba05b211 */ /* 0x004fe400028f0cde */
        /* <DEDUP_REMOVED lines=9> */
.L_x_13095:
[----:B------:R-:W-:Y:S05]  /*2df20*/  BSYNC B1 ;  /* 0x0000000000017941 */ /* 0x000fea0003800000 */
.L_x_13094:
[----:B------:R-:W-:-:S03]  /*2df30*/  UMOV UR4, 0xffffffff ;  /* 0xffffffff00047882 */ /* 0x000fc60000000000 */
[----:B------:R-:W-:Y:S05]  /*2df40*/  BRA.DIV UR4, `(.L_x_13096) ;  /* 0x0000009a04507947 */ /* 0x000fea000b800000 */
[----:B--2---:R2:W0:Y:S04]  /*2df50*/  SHFL.IDX PT, R0, R3, 0x1, 0x181f ;  /* 0x00381f0003007f89 */ /* 0x00442800000e0000 */
[----:B---3--:R2:W3:Y:S02]  /*2df60*/  SHFL.IDX PT, R14, R2, 0x1, 0x181f ;  /* 0x00381f00020e7f89 */ /* 0x0084e400000e0000 */
.L_x_13307:
        /* <DEDUP_REMOVED lines=21> */
.L_x_13098:
[----:B------:R-:W-:Y:S05]  /*2e0c0*/  BSYNC B1 ;  /* 0x0000000000017941 */ /* 0x000fea0003800000 */
.L_x_13097:
[----:B------:R-:W-:-:S03]  /*2e0d0*/  UMOV UR4, 0xffffffff ;  /* 0xffffffff00047882 */ /* 0x000fc60000000000 */
[----:B------:R-:W-:Y:S05]  /*2e0e0*/  BRA.DIV UR4, `(.L_x_13099) ;  /* 0x0000009a04307947 */ /* 0x000fea000b800000 */
[----:B0-----:R0:W0:Y:S04]  /*2e0f0*/  SHFL.IDX PT, R0, R3, 0x2, 0x181f ;  /* 0x00581f0003007f89 */ /* 0x00102800000e0000 */
[----:B---3--:R3:W0:Y:S02]  /*2e100*/  SHFL.IDX PT, R14, R2, 0x2, 0x181f ;  /* 0x00581f00020e7f89 */ /* 0x00862400000e0000 */
.L_x_13311:
        /* <DEDUP_REMOVED lines=21> */
.L_x_13101:
[----:B------:R-:W-:Y:S05]  /*2e260*/  BSYNC B1 ;  /* 0x0000000000017941 */ /* 0x000fea0003800000 */
.L_x_13100:
[----:B------:R-:W-:-:S03]  /*2e270*/  UMOV UR4, 0xffffffff ;  /* 0xffffffff00047882 */ /* 0x000fc60000000000 */
[----:B------:R-:W-:Y:S05]  /*2e280*/  BRA.DIV UR4, `(.L_x_13102) ;  /* 0x0000009a04107947 */ /* 0x000fea000b800000 */
[----:B0-----:R0:W0:Y:S04]  /*2e290*/  SHFL.IDX PT, R0, R3, 0x3, 0x181f ;  /* 0x00781f0003007f89 */ /* 0x00102800000e0000 */
[----:B------:R0:W0:Y:S02]  /*2e2a0*/  SHFL.IDX PT, R14, R2, 0x3, 0x181f ;  /* 0x00781f00020e7f89 */ /* 0x00002400000e0000 */
.L_x_13315:
[----:B0-23--:R-:W-:-:S05]  /*2e2b0*/  VIADD R2, R216, 0x60 ;  /* 0x00000060d8027836 */ /* 0x00dfca0000000000 */
        /* <DEDUP_REMOVED lines=19> */
.L_x_13089:
[----:B------:R-:W-:Y:S05]  /*2e3f0*/  BSYNC B0 ;  /* 0x0000000000007941 */ /* 0x000fea0003800000 */
.L_x_13080:
[----:B------:R-:W-:Y:S02]  /*2e400*/  ULDC UR4, c[0x0][0xd3c] ;  /* 0x00034f0000047ab9 */ /* 0x000fe40000000800 */
[----:B-1----:R-:W-:-:S13]  /*2e410*/  ISETP.GE.AND P0, PT, R127, UR4, PT ;  /* 0x000000047f007c0c */ /* 0x002fda000bf06270 */
[----:B------:R-:W-:Y:S05]  /*2e420*/  @!P0 BRA `(.L_x_13103) ;  /* 0xfffffd2c00908947 */ /* 0x000fea000383ffff */
[----:B------:R-:W-:Y:S05]  /*2e430*/  BRA `(.L_x_12873) ;  /* 0x0000007c00bc7947 */ /* 0x000fea0003800000 */
.L_x_12871:
        /* <DEDUP_REMOVED lines=16> */
.L_x_13104:
        /* <DEDUP_REMOVED lines=42> */
.L_x_13110:
        /* <DEDUP_REMOVED lines=12> */
.L_x_13109:
[----:B------:R-:W-:Y:S05]  /*2e8a0*/  BSYNC B0 ;  /* 0x0000000000007941 */ /* 0x000fea0003800000 */
.L_x_13108:
        /* <DEDUP_REMOVED lines=20> */
.L_x_13106:
        /* <DEDUP_REMOVED lines=20> */
.L_x_13111:
        /* <DEDUP_REMOVED lines=59> */
.L_x_13107:
[----:B------:R-:W-:Y:S02]  /*2eee0*/  IMAD.MOV.U32 R17, RZ, RZ, RZ ;  /* 0x000000ffff117224 */ /* 0x000fe400078e00ff */
[----:B------:R-:W-:Y:S02]  /*2eef0*/  IMAD.U32 R16, RZ, RZ, UR6 ;  /* 0x00000006ff107e24 */ /* 0x000fe4000f8e00ff */
[----:B------:R-:W-:-:S07]  /*2ef00*/  IMAD.MOV.U32 R18, RZ, RZ, RZ ;  /* 0x000000ffff127224 */ /* 0x000fce00078e00ff */
.L_x_13112:
[----:B------:R-:W-:-:S13]  /*2ef10*/  ISETP.NE.AND P0, PT, R5, RZ, PT ;  /* 0x000000ff0500720c */ /* 0x000fda0003f05270 */
[----:B------:R-:W0:Y:S01]  /*2ef20*/  @!P0 S2R R3, SR_CgaCtaId ;  /* 0x0000000000038919 */ /* 0x000e220000008800 */
[----:B------:R-:W-:-:S04]  /*2ef30*/  @!P0 MOV R0, 0x400 ;  /* 0x0000040000008802 */ /* 0x000fc80000000f00 */
[----:B0-----:R-:W-:-:S05]  /*2ef40*/  @!P0 LEA R0, R3, R0, 0x18 ;  /* 0x0000000003008211 */ /* 0x001fca00078ec0ff */
[----:B------:R0:W-:Y:S01]  /*2ef50*/  @!P0 STS.128 [R0+0x324d0], R16 ;  /* 0x0324d01000008388 */ /* 0x0001e20000000c00 */
[----:B------:R-:W-:Y:S06]  /*2ef60*/  BAR.ARV 0x5, 0x180 ;  /* 0x0146000000007b1d */ /* 0x000fec0000002000 */
.L_x_13105:
        /* <DEDUP_REMOVED lines=22> */
[C---:B------:R-:W-:Y:S02]  /*2f0d0*/  LOP3.LUT R2, R0.reuse, 0x1f8, RZ, 0xc0, !PT ;  /* 0x000001f800027812 */ /* 0x040fe400078ec0ff */
[----:B------:R-:W-:Y:S02]  /*2f0e0*/  LOP3.LUT R0, R0, 0x38, RZ, 0xc0, !PT ;  /* 0x0000003800007812 */ /* 0x000fe400078ec0ff */
[----:B------:R-:W-:Y:S01]  /*2f0f0*/  LOP3.LUT R3, R2, 0x38, R5, 0x78, !PT ;  /* 0x0000003802037812 */ /* 0x000fe200078e7805 */
[----:B------:R-:W-:-:S03]  /*2f100*/  IMAD.SHL.U32 R2, R5, 0x10, RZ ;  /* 0x0000001005027824 */ /* 0x000fc600078e00ff */
[----:B------:R-:W-:Y:S02]  /*2f110*/  LOP3.LUT R32, R3, 0x200, R32, 0xf8, !PT ;  /* 0x0000020003207812 */ /* 0x000fe400078ef820 */
[----:B------:R-:W-:-:S03]  /*2f120*/  SHF.R.U32.HI R3, RZ, 0x3, R4 ;  /* 0x00000003ff037819 */ /* 0x000fc60000011604 */
[----:B------:R-:W-:Y:S01]  /*2f130*/  IMAD R26, R32, 0x2, R23 ;  /* 0x00000002201a7824 */ /* 0x000fe200078e0217 */
[----:B------:R-:W-:Y:S02]  /*2f140*/  LOP3.LUT R2, R3, 0x70, R2, 0xf8, !PT ;  /* 0x0000007003027812 */ /* 0x000fe400078ef802 */
[C---:B------:R-:W-:Y:S02]  /*2f150*/  LOP3.LUT R3, R0.reuse, 0x40, RZ, 0xfc, !PT ;  /* 0x0000004000037812 */ /* 0x040fe400078efcff */
[C---:B------:R-:W-:Y:S02]  /*2f160*/  LOP3.LUT R2, R0.reuse, 0x80, RZ, 0xfc, !PT ;  /* 0x0000008000027812 */ /* 0x040fe400078efcff */
[----:B---3--:R-:W-:-:S07]  /*2f170*/  LOP3.LUT R0, R0, 0xc0, RZ, 0xfc, !PT ;  /* 0x000000c000007812 */ /* 0x008fce00078efcff */
.L_x_13234:
[----:B------:R-:W-:Y:S05]  /*2f180*/  YIELD ;  /* 0x0000000000007946 */ /* 0x000fea0003800000 */
[----:B------:R-:W-:Y:S01]  /*2f190*/  ULDC.64 UR4, c[0x0][0xb20] ;  /* 0x0002c80000047ab9 */ /* 0x000fe20000000a00 */
[----:B------:R-:W-:Y:S01]  /*2f1a0*/  IMAD.MOV.U32 R33, RZ, RZ, RZ ;  /* 0x000000ffff217224 */ /* 0x000fe200078e00ff */
[----:B------:R-:W-:Y:S01]  /*2f1b0*/  ISETP.NE.U32.AND P0, PT, RZ, UR4, PT ;  /* 0x00000004ff007c0c */ /* 0x000fe2000bf05070 */
[----:B--23--:R-:W0:Y:S01]  /*2f1c0*/  LDC.64 R4, c[0x0][0xaf8] ;  /* 0x0002be00ff047b82 */ /* 0x00ce220000000a00 */
        /* <DEDUP_REMOVED lines=44> */
.L_x_13114:
        /* <DEDUP_REMOVED lines=8> */
.L_x_13115:
        /* <DEDUP_REMOVED lines=9> */
.L_x_13116:
[----:B--2---:R-:W2:Y:S01]  /*2f5a0*/  @P1 LDG.E R5, desc[UR44][R2.64] ;  /* 0x0000002c02051981 */ /* 0x004ea2000c1e1900 */
[----:B------:R-:W3:Y:S03]  /*2f5b0*/  LDC R7, c[0x0][0x448] ;  /* 0x00011200ff077b82 */ /* 0x000ee60000000800 */
[----:B------:R4:W2:Y:S01]  /*2f5c0*/  @P1 LDG.E R4, desc[UR44][R2.64+0x4] ;  /* 0x0000042c02041981 */ /* 0x0008a2000c1e1900 */
[----:B------:R-:W-:Y:S02]  /*2f5d0*/  IMAD.SHL.U32 R36, R17, 0x80, RZ ;  /* 0x0000008011247824 */ /* 0x000fe400078e00ff */
[----:B-----5:R-:W-:Y:S02]  /*2f5e0*/  IMAD.IADD R10, R10, 0x1, -R33 ;  /* 0x000000010a0a7824 */ /* 0x020fe400078e0a21 */
[----:B----4-:R-:W4:Y:S01]  /*2f5f0*/  LDC.64 R2, c[0x0][0xad8] ;  /* 0x0002b600ff027b82 */ /* 0x010f220000000a00 */
[----:B---3--:R-:W-:Y:S01]  /*2f600*/  ISETP.NE.AND P2, PT, R7, 0x1, PT ;  /* 0x000000010700780c */ /* 0x008fe20003f45270 */
[----:B------:R-:W-:-:S12]  /*2f610*/  VIADD R7, R36, 0x7f ;  /* 0x0000007f24077836 */ /* 0x000fd80000000000 */
[----:B0-----:R-:W0:Y:S01]  /*2f620*/  @P2 LDC R8, c[0x0][0x44c] ;  /* 0x00011300ff082b82 */ /* 0x001e220000000800 */
[----:B----4-:R-:W-:-:S07]  /*2f630*/  ISETP.GE.AND P3, PT, R3, 0x1, PT ;  /* 0x000000010300780c */ /* 0x010fce0003f66270 */
[----:B------:R-:W3:Y:S01]  /*2f640*/  @P2 LDC R9, c[0x0][0x450] ;  /* 0x00011400ff092b82 */ /* 0x000ee20000000800 */
[----:B--2---:R-:W-:Y:S02]  /*2f650*/  @P1 IMAD.IADD R6, R4, 0x1, -R5 ;  /* 0x0000000104061824 */ /* 0x004fe400078e0a05 */
[----:B0-----:R-:W-:-:S04]  /*2f660*/  @P2 IMAD.HI.U32 R4, R7, R8, RZ ;  /* 0x0000000807042227 */ /* 0x001fc800078e00ff */
[----:B------:R-:W-:Y:S01]  /*2f670*/  IMAD.IADD R17, R10, 0x1, R6 ;  /* 0x000000010a117824 */ /* 0x000fe200078e0206 */
[----:B---3--:R-:W-:-:S03]  /*2f680*/  @P2 SHF.R.U32.HI R7, RZ, R9, R4 ;  /* 0x00000009ff072219 */ /* 0x008fc60000011604 */
[C---:B------:R-:W-:Y:S01]  /*2f690*/  VIADD R4, R17.reuse, 0x5f ;  /* 0x0000005f11047836 */ /* 0x040fe20000000000 */
[----:B------:R-:W-:-:S03]  /*2f6a0*/  IADD3 R8, R17, 0x1, -R13 ;  /* 0x0000000111087810 */ /* 0x000fc60007ffe80d */
        /* <DEDUP_REMOVED lines=17> */
.L_x_13119:
[----:B------:R-:W-:-:S13]  /*2f7c0*/  ISETP.NE.AND P0, PT, R3, 0x1, PT ;  /* 0x000000010300780c */ /* 0x000fda0003f05270 */
[----:B------:R-:W0:Y:S02]  /*2f7d0*/  @P0 LDC.64 R4, c[0x0][0xae0] ;  /* 0x0002b800ff040b82 */ /* 0x000e240000000a00 */
[----:B0-----:R-:W-:-:S05]  /*2f7e0*/  @P0 IMAD.HI.U32 R4, R11, R4, RZ ;  /* 0x000000040b040227 */ /* 0x001fca00078e00ff */
[----:B------:R-:W-:-:S07]  /*2f7f0*/  @P0 SHF.R.U32.HI R11, RZ, R5, R4 ;  /* 0x00000005ff0b0219 */ /* 0x000fce0000011604 */
.L_x_13120:
[----:B------:R-:W-:Y:S05]  /*2f800*/  BSYNC B0 ;  /* 0x0000000000007941 */ /* 0x000fea0003800000 */
.L_x_13118:
[----:B------:R-:W-:-:S05]  /*2f810*/  IMAD R11, R11, R3, R3 ;  /* 0x000000030b0b7224 */ /* 0x000fca00078e0203 */
[----:B------:R-:W-:-:S07]  /*2f820*/  VIMNMX R2, R2, R11, PT ;  /* 0x0000000b02027248 */ /* 0x000fce0003fe0100 */
.L_x_13117:
[----:B------:R-:W0:Y:S01]  /*2f830*/  @P2 LDC R5, c[0x0][0x44c] ;  /* 0x00011300ff052b82 */ /* 0x000e220000000800 */
[----:B------:R-:W-:Y:S01]  /*2f840*/  IMAD.MOV.U32 R4, RZ, RZ, R36 ;  /* 0x000000ffff047224 */ /* 0x000fe200078e0024 */
[----:B------:R-:W-:Y:S01]  /*2f850*/  ULDC UR4, c[0x0][0xad4] ;  /* 0x0002b50000047ab9 */ /* 0x000fe20000000800 */
[----:B------:R-:W-:-:S05]  /*2f860*/  IMAD.IADD R7, R17, 0x1, -R13 ;  /* 0x0000000111077824 */ /* 0x000fca00078e0a0d */
[----:B------:R-:W2:Y:S01]  /*2f870*/  @P2 LDC R12, c[0x0][0x450] ;  /* 0x00011400ff0c2b82 */ /* 0x000ea20000000800 */
        /* <DEDUP_REMOVED lines=15> */
.L_x_13123:
[----:B------:R-:W-:-:S13]  /*2f970*/  ISETP.NE.AND P0, PT, R3, 0x1, PT ;  /* 0x000000010300780c */ /* 0x000fda0003f05270 */
[----:B------:R-:W0:Y:S02]  /*2f980*/  @P0 LDC.64 R4, c[0x0][0xae0] ;  /* 0x0002b800ff040b82 */ /* 0x000e240000000a00 */
[----:B0-----:R-:W-:-:S05]  /*2f990*/  @P0 IMAD.HI.U32 R4, R12, R4, RZ ;  /* 0x000000040c040227 */ /* 0x001fca00078e00ff */
[----:B------:R-:W-:-:S07]  /*2f9a0*/  @P0 SHF.R.U32.HI R12, RZ, R5, R4 ;  /* 0x00000005ff0c0219 */ /* 0x000fce0000011604 */
.L_x_13124:
[----:B------:R-:W-:Y:S05]  /*2f9b0*/  BSYNC B0 ;  /* 0x0000000000007941 */ /* 0x000fea0003800000 */
.L_x_13122:
[----:B------:R-:W-:-:S05]  /*2f9c0*/  IMAD R12, R12, R3, RZ ;  /* 0x000000030c0c7224 */ /* 0x000fca00078e02ff */
[----:B------:R-:W-:-:S07]  /*2f9d0*/  VIMNMX R11, R11, R12, !PT ;  /* 0x0000000c0b0b7248 */ /* 0x000fce0007fe0100 */
.L_x_13121:
        /* <DEDUP_REMOVED lines=31> */
[----:B------:R0:W2:Y:S02]  /*2fbd0*/  SHFL.IDX PT, R14, R3, RZ, 0x1f ;  /* 0x00001fff030e7589 */ /* 0x0000a400000e0000 */
.L_x_13318:
[----:B--2---:R-:W-:Y:S02]  /*2fbe0*/  ISETP.NE.AND P0, PT, R14, RZ, PT ;  /* 0x000000ff0e00720c */ /* 0x004fe40003f05270 */
[----:B------:R-:W-:-:S11]  /*2fbf0*/  PLOP3.LUT P6, PT, PT, PT, PT, 0x8, 0x0 ;  /* 0x000000000000781c */ /* 0x000fd60003fce170 */
[----:B------:R-:W-:Y:S05]  /*2fc00*/  @P0 BRA `(.L_x_13128) ;  /* 0x00000000000c0947 */ /* 0x000fea0003800000 */
[----:B------:R-:W-:-:S03]  /*2fc10*/  UMOV UR4, 0xffffffff ;  /* 0xffffffff00047882 */ /* 0x000fc60000000000 */
[----:B------:R-:W-:Y:S05]  /*2fc20*/  BRA.DIV UR4, `(.L_x_13129) ;  /* 0x0000008204247947 */ /* 0x000fea000b800000 */
[----:B------:R-:W-:-:S13]  /*2fc30*/  ELECT P6, URZ, PT ;  /* 0x00000000003f782f */ /* 0x000fda00038c0000 */
.L_x_13128:
        /* <DEDUP_REMOVED lines=9> */
.L_x_13321:
[----:B------:R-:W-:Y:S05]  /*2fcd0*/  BSYNC B1 ;  /* 0x0000000000017941 */ /* 0x000fea0003800000 */
.L_x_13130:
[----:B------:R-:W-:Y:S04]  /*2fce0*/  BSSY B1, `(.L_x_13132) ;  /* 0x000007b000017945 */ /* 0x000fe80003800000 */
[----:B------:R-:W-:Y:S05]  /*2fcf0*/  @!P6 BRA `(.L_x_13133) ;  /* 0x0000000400e4e947 */ /* 0x000fea0003800000 */
[----:B------:R-:W2:Y:S01]  /*2fd00*/  S2R R3, SR_TID.X ;  /* 0x0000000000037919 */ /* 0x000ea20000002100 */
[----:B0-----:R-:W-:Y:S01]  /*2fd10*/  SHF.L.U32 R6, R28, 0x1f, RZ ;  /* 0x0000001f1c067819 */ /* 0x001fe200000006ff */
[----:B------:R-:W-:Y:S01]  /*2fd20*/  BSSY B2, `(.L_x_13134) ;  /* 0x0000006000027945 */ /* 0x000fe20003800000 */
[----:B--2---:R-:W-:Y:S01]  /*2fd30*/  LOP3.LUT R10, R3, 0x7f, RZ, 0xc0, !PT ;  /* 0x0000007f030a7812 */ /* 0x004fe200078ec0ff */
[----:B------:R-:W-:-:S03]  /*2fd40*/  IMAD R3, R24, 0x8, R23 ;  /* 0x0000000818037824 */ /* 0x000fc600078e0217 */
[----:B------:R-:W-:Y:S01]  /*2fd50*/  ISETP.NE.AND P1, PT, R10, RZ, PT ;  /* 0x000000ff0a00720c */ /* 0x000fe20003f25270 */
[----:B------:R-:W0:Y:S02]  /*2fd60*/  SYNCS.PHASECHK.TRANS64.TRYWAIT P0, [R3+URZ+0x324a0], R6 ;  /* 0x0324a006030075a7 */ /* 0x000e24000800017f */
[----:B0-----:R-:W-:Y:S10]  /*2fd70*/  @!P0 BRA `(.L_x_13135) ;  /* 0x0000008000048947 */ /* 0x001ff40003800000 */
.L_x_13322:
[----:B------:R-:W-:Y:S05]  /*2fd80*/  BSYNC B2 ;  /* 0x0000000000027941 */ /* 0x000fea0003800000 */
.L_x_13134:
[----:B------:R-:W-:Y:S04]  /*2fd90*/  BSSY B2, `(.L_x_13136) ;  /* 0x0000009000027945 */ /* 0x000fe80003800000 */
[----:B------:R-:W-:Y:S05]  /*2fda0*/  @P1 BRA `(.L_x_13137) ;  /* 0x00000000001c1947 */ /* 0x000fea0003800000 */
[----:B------:R-:W2:Y:S02]  /*2fdb0*/  S2R R10, SR_TID.X ;  /* 0x00000000000a7919 */ /* 0x000ea40000002100 */
[----:B--2---:R-:W-:Y:S01]  /*2fdc0*/  LOP3.LUT R11, R10, 0x1f, RZ, 0xc0, !PT ;  /* 0x0000001f0a0b7812 */ /* 0x004fe200078ec0ff */
[----:B------:R-:W-:-:S03]  /*2fdd0*/  IMAD.MOV.U32 R10, RZ, RZ, 0x3000 ;  /* 0x00003000ff0a7424 */ /* 0x000fc600078e00ff */
[----:B------:R-:W-:Y:S01]  /*2fde0*/  ISETP.NE.AND P0, PT, R11, RZ, PT ;  /* 0x000000ff0b00720c */ /* 0x000fe20003f05270 */
[----:B------:R2:W-:-:S12]  /*2fdf0*/  SYNCS.ARRIVE.TRANS64 RZ, [R3+URZ+0x32490], R10 ;  /* 0x0324900a03ff79a7 */ /* 0x0005d8000800003f */
[----:B--2---:R-:W-:Y:S05]  /*2fe00*/  @!P0 BRA `(.L_x_13137) ;  /* 0x0000000000048947 */ /* 0x004fea0003800000 */
[----:B------:R-:W-:Y:S01]  /*2fe10*/  BPT.TRAP 0x1 ;  /* 0x000000040000795c */ /* 0x000fe20000300000 */
.L_x_13137:
[----:B------:R-:W-:Y:S05]  /*2fe20*/  BSYNC B2 ;  /* 0x0000000000027941 */ /* 0x000fea0003800000 */
.L_x_13136:
        /* <DEDUP_REMOVED lines=12> */
.L_x_13138:
        /* <DEDUP_REMOVED lines=10> */
[----:B------:R-:W2:Y:S01]  /*2ff90*/  SYNCS.PHASECHK.TRANS64.TRYWAIT P0, [R3+URZ+0x324c0], R6 ;  /* 0x0324c006030075a7 */ /* 0x000ea2000800017f */
[----:B------:R-:W-:Y:S04]  /*2ffa0*/  BSSY B2, `(.L_x_13139) ;  /* 0x0000002000027945 */ /* 0x000fe80003800000 */
[----:B--2---:R-:W-:Y:S05]  /*2ffb0*/  @!P0 BRA `(.L_x_13140) ;  /* 0x0000007c00888947 */ /* 0x004fea0003800000 */
.L_x_13323:
[----:B------:R-:W-:Y:S05]  /*2ffc0*/  BSYNC B2 ;  /* 0x0000000000027941 */ /* 0x000fea0003800000 */
.L_x_13139:
[----:B------:R-:W-:Y:S01]  /*2ffd0*/  BSSY B2, `(.L_x_13141) ;  /* 0x000000b000027945 */ /* 0x000fe20003800000 */
[----:B------:R-:W-:Y:S02]  /*2ffe0*/  IMAD.MOV.U32 R12, RZ, RZ, 0x0 ;  /* 0x00000000ff0c7424 */ /* 0x000fe400078e00ff */
[----:B-1----:R-:W-:Y:S01]  /*2fff0*/  IMAD.MOV.U32 R13, RZ, RZ, 0x12f00000 ;  /* 0x12f00000ff0d7424 */ /* 0x002fe200078e00ff */
[----:B------:R-:W-:Y:S06]  /*30000*/  @P1 BRA `(.L_x_13142) ;  /* 0x00000000001c1947 */ /* 0x000fec0003800000 */
[----:B------:R-:W1:Y:S01]  /*30010*/  S2R R11, SR_TID.X ;  /* 0x00000000000b7919 */ /* 0x000e620000002100 */
[----:B0-2---:R-:W-:-:S04]  /*30020*/  IMAD.MOV.U32 R6, RZ, RZ, 0xc000 ;  /* 0x0000c000ff067424 */ /* 0x005fc800078e00ff */
[----:B------:R3:W-:Y:S01]  /*30030*/  SYNCS.ARRIVE.TRANS64 RZ, [R3+URZ+0x324b0], R6 ;  /* 0x0324b00603ff79a7 */ /* 0x0007e2000800003f */
[----:B-1----:R-:W-:-:S04]  /*30040*/  LOP3.LUT R11, R11, 0x1f, RZ, 0xc0, !PT ;  /* 0x0000001f0b0b7812 */ /* 0x002fc800078ec0ff */
[----:B------:R-:W-:-:S13]  /*30050*/  ISETP.NE.AND P0, PT, R11, RZ, PT ;  /* 0x000000ff0b00720c */ /* 0x000fda0003f05270 */
[----:B---3--:R-:W-:Y:S05]  /*30060*/  @!P0 BRA `(.L_x_13142) ;  /* 0x0000000000048947 */ /* 0x008fea0003800000 */
[----:B------:R-:W-:Y:S01]  /*30070*/  BPT.TRAP 0x1 ;  /* 0x000000040000795c */ /* 0x000fe20000300000 */
.L_x_13142:
[----:B------:R-:W-:Y:S05]  /*30080*/  BSYNC B2 ;  /* 0x0000000000027941 */ /* 0x000fea0003800000 */
.L_x_13141:
[----:B------:R-:W-:Y:S01]  /*30090*/  R2UR UR10, R14 ;  /* 0x000000000e0a72ca */ /* 0x000fe200000e0000 */
[----:B0-2---:R-:W-:Y:S01]  /*300a0*/  IMAD R6, R24, 0xc000, R23 ;  /* 0x0000c00018067824 */ /* 0x005fe200078e0217 */
[----:B------:R-:W-:Y:S01]  /*300b0*/  R2UR UR6, R12 ;  /* 0x000000000c0672ca */ /* 0x000fe200000e0000 */
[----:B------:R-:W-:Y:S01]  /*300c0*/  UIADD3 UR4, UP0, UR42, 0x670, URZ ;  /* 0x000006702a047890 */ /* 0x000fe2000ff1e03f */
[----:B------:R-:W-:Y:S01]  /*300d0*/  R2UR UR7, R13 ;  /* 0x000000000d0772ca */ /* 0x000fe200000e0000 */
[----:B------:R-:W-:Y:S01]  /*300e0*/  VIADD R3, R3, 0x324b0 ;  /* 0x000324b003037836 */ /* 0x000fe20000000000 */
[----:B------:R-:W-:Y:S01]  /*300f0*/  PLOP3.LUT P0, PT, PT, PT, PT, 0x80, 0x0 ;  /* 0x000000000000781c */ /* 0x000fe20003f0f070 */
[----:B------:R-:W-:Y:S01]  /*30100*/  VIADD R11, R6, 0x400 ;  /* 0x00000400060b7836 */ /* 0x000fe20000000000 */
[----:B------:R-:W-:-:S12]  /*30110*/  UIADD3.X UR5, URZ, UR43, URZ, UP0, !UPT ;  /* 0x0000002b3f057290 */ /* 0x000fd800087fe43f */
.L_x_13143:
        /* <DEDUP_REMOVED lines=15> */
.L_x_13144:
        /* <DEDUP_REMOVED lines=15> */
.L_x_13145:
        /* <DEDUP_REMOVED lines=15> */
.L_x_13146:
        /* <DEDUP_REMOVED lines=10> */
.L_x_13133:
[----:B------:R-:W-:Y:S05]  /*30490*/  BSYNC B1 ;  /* 0x0000000000017941 */ /* 0x000fea0003800000 */
.L_x_13132:
        /* <DEDUP_REMOVED lines=9> */
.L_x_13162:
[----:B------:R-:W-:Y:S05]  /*30530*/  YIELD ;  /* 0x0000000000007946 */ /* 0x000fea0003800000 */
[----:B------:R-:W-:Y:S04]  /*30540*/  BSSY B1, `(.L_x_13147) ;  /* 0x000007a000017945 */ /* 0x000fe80003800000 */
[----:B------:R-:W-:Y:S05]  /*30550*/  @!P6 BRA `(.L_x_13148) ;  /* 0x0000000400e0e947 */ /* 0x000fea0003800000 */
[----:B------:R-:W2:Y:S01]  /*30560*/  S2R R2, SR_TID.X ;  /* 0x0000000000027919 */ /* 0x000ea20000002100 */
[----:B------:R-:W-:Y:S01]  /*30570*/  IMAD R10, R24, 0x8, R23 ;  /* 0x00000008180a7824 */ /* 0x000fe200078e0217 */
[----:B------:R-:W-:Y:S01]  /*30580*/  BSSY B2, `(.L_x_13149) ;  /* 0x0000006000027945 */ /* 0x000fe20003800000 */
[----:B--2---:R-:W-:Y:S02]  /*30590*/  LOP3.LUT R3, R2, 0x7f, RZ, 0xc0, !PT ;  /* 0x0000007f02037812 */ /* 0x004fe400078ec0ff */
[----:B------:R-:W-:Y:S02]  /*305a0*/  SHF.L.U32 R2, R28, 0x1f, RZ ;  /* 0x0000001f1c027819 */ /* 0x000fe400000006ff */
[----:B------:R-:W-:Y:S02]  /*305b0*/  ISETP.NE.AND P2, PT, R3, RZ, PT ;  /* 0x000000ff0300720c */ /* 0x000fe40003f45270 */
[----:B------:R-:W2:Y:S02]  /*305c0*/  SYNCS.PHASECHK.TRANS64.TRYWAIT P1, [R10+URZ+0x324a0], R2 ;  /* 0x0324a0020a0075a7 */ /* 0x000ea4000802017f */
[----:B--2---:R-:W-:Y:S09]  /*305d0*/  @!P1 BRA `(.L_x_13150) ;  /* 0x0000007800149947 */ /* 0x004ff20003800000 */
.L_x_13324:
[----:B------:R-:W-:Y:S05]  /*305e0*/  BSYNC B2 ;  /* 0x0000000000027941 */ /* 0x000fea0003800000 */
.L_x_13149:
[----:B------:R-:W-:Y:S04]  /*305f0*/  BSSY B2, `(.L_x_13151) ;  /* 0x0000009000027945 */ /* 0x000fe80003800000 */
[----:B------:R-:W-:Y:S05]  /*30600*/  @P2 BRA `(.L_x_13152) ;  /* 0x00000000001c2947 */ /* 0x000fea0003800000 */
[----:B------:R-:W0:Y:S02]  /*30610*/  S2R R3, SR_TID.X ;  /* 0x0000000000037919 */ /* 0x000e240000002100 */
[----:B0-----:R-:W-:Y:S01]  /*30620*/  LOP3.LUT R6, R3, 0x1f, RZ, 0xc0, !PT ;  /* 0x0000001f03067812 */ /* 0x001fe200078ec0ff */
[----:B------:R-:W-:-:S03]  /*30630*/  IMAD.MOV.U32 R3, RZ, RZ, 0x3000 ;  /* 0x00003000ff037424 */ /* 0x000fc600078e00ff */
[----:B------:R-:W-:Y:S01]  /*30640*/  ISETP.NE.AND P1, PT, R6, RZ, PT ;  /* 0x000000ff0600720c */ /* 0x000fe20003f25270 */
[----:B------:R3:W-:-:S12]  /*30650*/  SYNCS.ARRIVE.TRANS64 RZ, [R10+URZ+0x32490], R3 ;  /* 0x032490030aff79a7 */ /* 0x0007d8000800003f */
[----:B---3--:R-:W-:Y:S05]  /*30660*/  @!P1 BRA `(.L_x_13152) ;  /* 0x0000000000049947 */ /* 0x008fea0003800000 */
[----:B------:R-:W-:Y:S01]  /*30670*/  BPT.TRAP 0x1 ;  /* 0x000000040000795c */ /* 0x000fe20000300000 */
.L_x_13152:
[----:B------:R-:W-:Y:S05]  /*30680*/  BSYNC B2 ;  /* 0x0000000000027941 */ /* 0x000fea0003800000 */
.L_x_13151:
[----:B0-----:R-:W-:Y:S01]  /*30690*/  IMAD.MOV.U32 R6, RZ, RZ, RZ ;  /* 0x000000ffff067224 */ /* 0x001fe200078e00ff */
        /* <DEDUP_REMOVED lines=10> */
.L_x_13153:
        /* <DEDUP_REMOVED lines=13> */
.L_x_13325:
[----:B------:R-:W-:Y:S05]  /*30810*/  BSYNC B2 ;  /* 0x0000000000027941 */ /* 0x000fea0003800000 */
.L_x_13154:
[----:B------:R-:W-:Y:S01]  /*30820*/  BSSY B2, `(.L_x_13156) ;  /* 0x000000b000027945 */ /* 0x000fe20003800000 */
[----:B0-2---:R-:W-:Y:S02]  /*30830*/  IMAD.MOV.U32 R2, RZ, RZ, 0x0 ;  /* 0x00000000ff027424 */ /* 0x005fe400078e00ff */
        /* <DEDUP_REMOVED lines=9> */
.L_x_13157:
[----:B------:R-:W-:Y:S05]  /*308d0*/  BSYNC B2 ;  /* 0x0000000000027941 */ /* 0x000fea0003800000 */
.L_x_13156:
        /* <DEDUP_REMOVED lines=9> */
.L_x_13158:
        /* <DEDUP_REMOVED lines=15> */
.L_x_13159:
        /* <DEDUP_REMOVED lines=15> */
.L_x_13160:
        /* <DEDUP_REMOVED lines=15> */
.L_x_13161:
        /* <DEDUP_REMOVED lines=10> */
.L_x_13148:
[----:B------:R-:W-:Y:S05]  /*30ce0*/  BSYNC B1 ;  /* 0x0000000000017941 */ /* 0x000fea0003800000 */
.L_x_13147:
        /* <DEDUP_REMOVED lines=8> */
.L_x_13126:
[----:B------:R-:W-:Y:S05]  /*30d70*/  BSYNC B0 ;  /* 0x0000000000007941 */ /* 0x000fea0003800000 */
.L_x_13125:
[----:B------:R-:W2:Y:S01]  /*30d80*/  LDC R0, c[0x0][0x448] ;  /* 0x00011200ff007b82 */ /* 0x000ea20000000800 */
[----:B------:R-:W-:Y:S01]  /*30d90*/  VIADD R5, R36, 0x7f ;  /* 0x0000007f24057836 */ /* 0x000fe20000000000 */
[----:B------:R-:W-:Y:S06]  /*30da0*/  @!P0 WARPSYNC.ALL ;  /* 0x0000000000008948 */ /* 0x000fec0003800000 */
[----:B------:R-:W3:Y:S08]  /*30db0*/  LDC.64 R2, c[0x0][0xad8] ;  /* 0x0002b600ff027b82 */ /* 0x000ef00000000a00 */
[----:B------:R-:W-:Y:S01]  /*30dc0*/  @!P0 BAR.SYNC.DEFER_BLOCKING 0xc, 0x180 ;  /* 0x0306000000008b1d */ /* 0x000fe20000010000 */
[----:B--2---:R-:W-:-:S02]  /*30dd0*/  ISETP.NE.AND P1, PT, R0, 0x1, PT ;  /* 0x000000010000780c */ /* 0x004fc40003f25270 */
[----:B---3--:R-:W-:-:S11]  /*30de0*/  ISETP.GE.AND P2, PT, R3, 0x1, PT ;  /* 0x000000010300780c */ /* 0x008fd60003f46270 */
[----:B------:R-:W2:Y:S08]  /*30df0*/  @P1 LDC R0, c[0x0][0x44c] ;  /* 0x00011300ff001b82 */ /* 0x000eb00000000800 */
[----:B------:R-:W3:Y:S01]  /*30e00*/  @P1 LDC R11, c[0x0][0x450] ;  /* 0x00011400ff0b1b82 */ /* 0x000ee20000000800 */
[----:B--2---:R-:W-:-:S05]  /*30e10*/  @P1 IMAD.HI.U32 R0, R5, R0, RZ ;  /* 0x0000000005001227 */ /* 0x004fca00078e00ff */
        /* <DEDUP_REMOVED lines=10> */
[----:B------:R-:W2:Y:S02]  /*30ec0*/  @P0 LDC.64 R4, c[0x0][0xae0] ;  /* 0x0002b800ff040b82 */ /* 0x000ea40000000a00 */
[----:B--2---:R-:W-:-:S05]  /*30ed0*/  @P0 IMAD.HI.U32 R4, R11, R4, RZ ;  /* 0x000000040b040227 */ /* 0x004fca00078e00ff */
[----:B------:R-:W-:-:S04]  /*30ee0*/  @P0 SHF.R.U32.HI R11, RZ, R5, R4 ;  /* 0x00000005ff0b0219 */ /* 0x000fc80000011604 */
[----:B------:R-:W-:Y:S01]  /*30ef0*/  LOP3.LUT R0, RZ, R11, RZ, 0x33, !PT ;  /* 0x0000000bff007212 */ /* 0x000fe200078e33ff */
[----:B------:R-:W-:Y:S06]  /*30f00*/  BRA `(.L_x_13166) ;  /* 0x0000000000107947 */ /* 0x000fec0003800000 */
.L_x_13165:
[----:B------:R-:W-:-:S13]  /*30f10*/  ISETP.NE.AND P0, PT, R3, 0x1, PT ;  /* 0x000000010300780c */ /* 0x000fda0003f05270 */
[----:B------:R-:W2:Y:S02]  /*30f20*/  @P0 LDC.64 R4, c[0x0][0xae0] ;  /* 0x0002b800ff040b82 */ /* 0x000ea40000000a00 */
[----:B--2---:R-:W-:-:S05]  /*30f30*/  @P0 IMAD.HI.U32 R4, R0, R4, RZ ;  /* 0x0000000400040227 */ /* 0x004fca00078e00ff */
[----:B------:R-:W-:-:S07]  /*30f40*/  @P0 SHF.R.U32.HI R0, RZ, R5, R4 ;  /* 0x00000005ff000219 */ /* 0x000fce0000011604 */
.L_x_13166:
[----:B------:R-:W-:Y:S05]  /*30f50*/  BSYNC B0 ;  /* 0x0000000000007941 */ /* 0x000fea0003800000 */
.L_x_13164:
[----:B------:R-:W-:-:S05]  /*30f60*/  IMAD R5, R0, R3, R3 ;  /* 0x0000000300057224 */ /* 0x000fca00078e0203 */
[----:B------:R-:W-:-:S07]  /*30f70*/  VIMNMX R2, R2, R5, PT ;  /* 0x0000000502027248 */ /* 0x000fce0003fe0100 */
.L_x_13163:
[----:B------:R-:W2:Y:S01]  /*30f80*/  @P1 LDC R5, c[0x0][0x44c] ;  /* 0x00011300ff051b82 */ /* 0x000ea20000000800 */
[----:B------:R-:W-:Y:S01]  /*30f90*/  VIADD R2, R2, 0x5f ;  /* 0x0000005f02027836 */ /* 0x000fe20000000000 */
[----:B------:R-:W-:Y:S01]  /*30fa0*/  ULDC UR4, c[0x0][0xad4] ;  /* 0x0002b50000047ab9 */ /* 0x000fe20000000800 */
[----:B------:R-:W-:Y:S02]  /*30fb0*/  IMAD.MOV.U32 R0, RZ, RZ, R36 ;  /* 0x000000ffff007224 */ /* 0x000fe400078e0024 */
[----:B------:R-:W-:-:S03]  /*30fc0*/  IMAD.HI R2, R2, 0x2aaaaaab, RZ ;  /* 0x2aaaaaab02027827 */ /* 0x000fc600078e02ff */
[----:B------:R-:W3:Y:S01]  /*30fd0*/  @P1 LDC R4, c[0x0][0x450] ;  /* 0x00011400ff041b82 */ /* 0x000ee20000000800 */
[----:B--2---:R-:W-:-:S05]  /*30fe0*/  @P1 IMAD.HI.U32 R5, R36, R5, RZ ;  /* 0x0000000524051227 */ /* 0x004fca00078e00ff */
[----:B---3--:R-:W-:Y:S02]  /*30ff0*/  @P1 SHF.R.U32.HI R0, RZ, R4, R5 ;  /* 0x00000004ff001219 */ /* 0x008fe40000011605 */
        /* <DEDUP_REMOVED lines=12> */
[----:B------:R-:W3:Y:S02]  /*310c0*/  @P0 LDC.64 R4, c[0x0][0xae0] ;  /* 0x0002b800ff040b82 */ /* 0x000ee40000000a00 */
[----:B---3--:R-:W-:-:S05]  /*310d0*/  @P0 IMAD.HI.U32 R4, R7, R4, RZ ;  /* 0x0000000407040227 */ /* 0x008fca00078e00ff */
[----:B------:R-:W-:-:S04]  /*310e0*/  @P0 SHF.R.U32.HI R7, RZ, R5, R4 ;  /* 0x00000005ff070219 */ /* 0x000fc80000011604 */
[----:B------:R-:W-:Y:S01]  /*310f0*/  LOP3.LUT R7, RZ, R7, RZ, 0x33, !PT ;  /* 0x00000007ff077212 */ /* 0x000fe200078e33ff */
[----:B------:R-:W-:Y:S06]  /*31100*/  BRA `(.L_x_13170) ;  /* 0x0000000000107947 */ /* 0x000fec0003800000 */
.L_x_13169:
[----:B------:R-:W-:-:S13]  /*31110*/  ISETP.NE.AND P0, PT, R3, 0x1, PT ;  /* 0x000000010300780c */ /* 0x000fda0003f05270 */
[----:B------:R-:W3:Y:S02]  /*31120*/  @P0 LDC.64 R4, c[0x0][0xae0] ;  /* 0x0002b800ff040b82 */ /* 0x000ee40000000a00 */
[----:B---3--:R-:W-:-:S05]  /*31130*/  @P0 IMAD.HI.U32 R4, R7, R4, RZ ;  /* 0x0000000407040227 */ /* 0x008fca00078e00ff */
[----:B------:R-:W-:-:S07]  /*31140*/  @P0 SHF.R.U32.HI R7, RZ, R5, R4 ;  /* 0x00000005ff070219 */ /* 0x000fce0000011604 */
.L_x_13170:
[----:B------:R-:W-:Y:S05]  /*31150*/  BSYNC B0 ;  /* 0x0000000000007941 */ /* 0x000fea0003800000 */
.L_x_13168:
[----:B------:R-:W-:-:S05]  /*31160*/  IMAD R3, R7, R3, RZ ;  /* 0x0000000307037224 */ /* 0x000fca00078e02ff */
[----:B------:R-:W-:-:S07]  /*31170*/  VIMNMX R0, R0, R3, !PT ;  /* 0x0000000300007248 */ /* 0x000fce0007fe0100 */
.L_x_13167:
[----:B------:R-:W-:Y:S01]  /*31180*/  IMAD.HI R0, R0, 0x2aaaaaab, RZ ;  /* 0x2aaaaaab00007827 */ /* 0x000fe200078e02ff */
[----:B------:R-:W-:Y:S04]  /*31190*/  BSSY B7, `(.L_x_13171) ;  /* 0x0000420000077945 */ /* 0x000fe80003800000 */
[----:B------:R-:W-:-:S04]  /*311a0*/  SHF.R.U32.HI R3, RZ, 0x1f, R0 ;  /* 0x0000001fff037819 */ /* 0x000fc80000011600 */
[----:B------:R-:W-:-:S04]  /*311b0*/  LEA.HI.SX32 R3, R0, R3, 0x1c ;  /* 0x0000000300037211 */ /* 0x000fc800078fe2ff */
[----:B------:R-:W-:-:S04]  /*311c0*/  VIMNMX R34, RZ, R3, !PT ;  /* 0x00000003ff227248 */ /* 0x000fc80007fe0100 */
[----:B------:R-:W-:-:S13]  /*311d0*/  ISETP.GT.AND P0, PT, R31, R34, PT ;  /* 0x000000221f00720c */ /* 0x000fda0003f04270 */
[----:B------:R-:W-:Y:S05]  /*311e0*/  @P0 BRA `(.L_x_13172) ;  /* 0x0000000000440947 */ /* 0x000fea0003800000 */
[----:B------:R-:W3:Y:S02]  /*311f0*/  S2R R2, SR_TID.X ;  /* 0x0000000000027919 */ /* 0x000ee40000002100 */
        /* <DEDUP_REMOVED lines=14> */
[----:B----4-:R-:W-:Y:S01]  /*312e0*/  IADD3 R16, R0, UR39, R7 ;  /* 0x0000002700107c10 */ /* 0x010fe2000fffe007 */
[----:B------:R-:W-:Y:S06]  /*312f0*/  BRA `(.L_x_13173) ;  /* 0x0000004000247947 */ /* 0x000fec0003800000 */
.L_x_13172:
        /* <DEDUP_REMOVED lines=9> */
[----:B------:R-:W3:Y:S01]  /*31390*/  LDC.64 R2, c[0x4][R2] ;  /* 0x0100000002027b82 */ /* 0x000ee20000000a00 */
[----:B------:R-:W-:Y:S02]  /*313a0*/  IMAD.U32 R5, RZ, RZ, UR7 ;  /* 0x00000007ff057e24 */ /* 0x000fe4000f8e00ff */
[----:B0-----:R-:W-:Y:S02]  /*313b0*/  IMAD.U32 R6, RZ, RZ, UR8 ;  /* 0x00000008ff067e24 */ /* 0x001fe4000f8e00ff */
[----:B------:R-:W-:-:S02]  /*313c0*/  IMAD.U32 R7, RZ, RZ, UR9 ;  /* 0x00000009ff077e24 */ /* 0x000fc4000f8e00ff */
[----:B------:R-:W-:Y:S02]  /*313d0*/  IMAD.U32 R10, RZ, RZ, UR4 ;  /* 0x00000004ff0a7e24 */ /* 0x000fe4000f8e00ff */
[----:B------:R-:W-:Y:S02]  /*313e0*/  IMAD.U32 R11, RZ, RZ, UR5 ;  /* 0x00000005ff0b7e24 */ /* 0x000fe4000f8e00ff */
[----:B------:R-:W-:Y:S02]  /*313f0*/  IMAD.MOV.U32 R8, RZ, RZ, 0x70 ;  /* 0x00000070ff087424 */ /* 0x000fe400078e00ff */
[----:B------:R-:W-:Y:S02]  /*31400*/  IMAD.MOV.U32 R12, RZ, RZ, 0x1 ;  /* 0x00000001ff0c7424 */ /* 0x000fe400078e00ff */
[----:B-1----:R-:W-:-:S07]  /*31410*/  IMAD.MOV.U32 R13, RZ, RZ, RZ ;  /* 0x000000ffff0d7224 */ /* 0x002fce00078e00ff */
[----:B------:R-:W-:-:S07]  /*31420*/  LEPC R20, `(.L_x_13175) ;  /* 0x000000001014794e */ /* 0x000fce0000000000 */
[----:B--23--:R-:W-:Y:S05]  /*31430*/  CALL.ABS.NOINC R2 ;  /* 0x0000000002007343 */ /* 0x00cfea0003c00000 */
.L_x_13175:
[----:B------:R-:W-:Y:S05]  /*31440*/  BSYNC B6 ;  /* 0x0000000000067941 */ /* 0x000fea0003800000 */
.L_x_13174:
        /* <DEDUP_REMOVED lines=8> */
[----:B------:R3:W4:Y:S01]  /*314d0*/  LDC.64 R2, c[0x4][R29] ;  /* 0x010000001d027b82 */ /* 0x0007220000000a00 */
        /* <DEDUP_REMOVED lines=8> */
[----:B-1-3--:R-:W-:-:S07]  /*31560*/  IMAD.MOV.U32 R13, RZ, RZ, RZ ;  /* 0x000000ffff0d7224 */ /* 0x00afce00078e00ff */
[----:B------:R-:W-:-:S07]  /*31570*/  LEPC R20, `(.L_x_13178) ;  /* 0x000000001014794e */ /* 0x000fce0000000000 */
[----:B--2-4-:R-:W-:Y:S05]  /*31580*/  CALL.ABS.NOINC R2 ;  /* 0x0000000002007343 */ /* 0x014fea0003c00000 */
.L_x_13178:
        /* <DEDUP_REMOVED lines=15> */
.L_x_13177:
[----:B------:R-:W-:Y:S05]  /*31680*/  BSYNC B6 ;  /* 0x0000000000067941 */ /* 0x000fea0003800000 */
.L_x_13176:
[----:B------:R-:W-:Y:S01]  /*31690*/  ULDC.64 UR4, c[0x0][0xaf0] ;  /* 0x0002bc0000047ab9 */ /* 0x000fe20000000a00 */
[----:B------:R-:W-:Y:S01]  /*316a0*/  IMAD.MOV.U32 R30, RZ, RZ, R19 ;  /* 0x000000ffff1e7224 */ /* 0x000fe200078e0013 */
[----:B------:R-:W-:Y:S01]  /*316b0*/  ISETP.NE.U32.AND P0, PT, RZ, UR4, PT ;  /* 0x00000004ff007c0c */ /* 0x000fe2000bf05070 */
[----:B------:R-:W3:Y:S01]  /*316c0*/  S2R R20, SR_TID.X ;  /* 0x0000000000147919 */ /* 0x000ee20000002100 */
[----:B------:R-:W4:Y:S01]  /*316d0*/  LDC R10, c[0x0][0x430] ;  /* 0x00010c00ff0a7b82 */ /* 0x000f220000000800 */
[----:B------:R-:W5:Y:S01]  /*316e0*/  S2R R21, SR_TID.X ;  /* 0x0000000000157919 */ /* 0x000f620000002100 */
[----:B------:R-:W-:Y:S01]  /*316f0*/  ISETP.NE.AND.EX P0, PT, RZ, UR5, PT, P0 ;  /* 0x00000005ff007c0c */ /* 0x000fe2000bf05300 */
[----:B------:R-:W-:Y:S01]  /*31700*/  VIADD R0, R31, 0xffffffff ;  /* 0xffffffff1f007836 */ /* 0x000fe20000000000 */
[----:B------:R-:W-:Y:S01]  /*31710*/  ULDC UR4, c[0x0][0x2f4] ;  /* 0x0000bd0000047ab9 */ /* 0x000fe20000000800 */
[----:B------:R-:W-:Y:S01]  /*31720*/  IMAD.MOV.U32 R11, RZ, RZ, RZ ;  /* 0x000000ffff0b7224 */ /* 0x000fe200078e00ff */
[----:B------:R-:W1:Y:S01]  /*31730*/  S2R R12, SR_TID.X ;  /* 0x00000000000c7919 */ /* 0x000e620000002100 */
[----:B------:R-:W-:Y:S01]  /*31740*/  LOP3.LUT R22, R22, 0xfffff7ff, RZ, 0xc0, !PT ;  /* 0xfffff7ff16167812 */ /* 0x000fe200078ec0ff */
[----:B------:R-:W-:-:S07]  /*31750*/  ULDC UR5, c[0x0][0x320] ;  /* 0x0000c80000057ab9 */ /* 0x000fce0000000800 */
[----:B------:R-:W0:Y:S01]  /*31760*/  @P0 LDC.64 R2, c[0x0][0xaf0] ;  /* 0x0002bc00ff020b82 */ /* 0x000e220000000a00 */
[----:B---3--:R-:W-:Y:S01]  /*31770*/  LOP3.LUT R20, R20, 0x7f, RZ, 0xc0, !PT ;  /* 0x0000007f14147812 */ /* 0x008fe200078ec0ff */
[----:B0-----:R-:W-:-:S05]  /*31780*/  @P0 IMAD.WIDE R2, R19, 0x4, R2 ;  /* 0x0000000413020825 */ /* 0x001fca00078e0202 */
[----:B------:R0:W3:Y:S01]  /*31790*/  @P0 LDG.E R30, desc[UR44][R2.64] ;  /* 0x0000002c021e0981 */ /* 0x0000e2000c1e1900 */
[----:B------:R-:W-:Y:S01]  /*317a0*/  SHF.R.U32.HI R29, RZ, 0x3, R20 ;  /* 0x00000003ff1d7819 */ /* 0x000fe20000011614 */
[----:B-----5:R-:W-:Y:S01]  /*317b0*/  IMAD.SHL.U32 R20, R21, 0x10, RZ ;  /* 0x0000001015147824 */ /* 0x020fe200078e00ff */
[----:B----4-:R-:W-:-:S04]  /*317c0*/  ISETP.NE.AND P1, PT, R10, 0x1, PT ;  /* 0x000000010a00780c */ /* 0x010fc80003f25270 */
[----:B------:R-:W-:-:S05]  /*317d0*/  LOP3.LUT R20, R29, 0x70, R20, 0xf8, !PT ;  /* 0x000000701d147812 */ /* 0x000fca00078ef814 */
[----:B------:R-:W-:-:S04]  /*317e0*/  IMAD R8, R0, 0x60, R20 ;  /* 0x0000006000087824 */ /* 0x000fc800078e0214 */
[----:B------:R-:W4:Y:S01]  /*317f0*/  @P1 LDC R5, c[0x0][0x434] ;  /* 0x00010d00ff051b82 */ /* 0x000f220000000800 */
[C---:B------:R-:W-:Y:S01]  /*31800*/  ISETP.GE.AND P0, PT, R8.reuse, R17, PT ;  /* 0x000000110800720c */ /* 0x040fe20003f06270 */
[----:B------:R-:W-:-:S03]  /*31810*/  IMAD.IADD R8, R8, 0x1, R33 ;  /* 0x0000000108087824 */ /* 0x000fc600078e0221 */
[----:B------:R-:W-:Y:S01]  /*31820*/  ISETP.GT.U32.OR P0, PT, R20, 0x5f, P0 ;  /* 0x0000005f1400780c */ /* 0x000fe20000704470 */
[----:B------:R-:W-:Y:S02]  /*31830*/  IMAD.MOV.U32 R9, RZ, RZ, R8 ;  /* 0x000000ffff097224 */ /* 0x000fe400078e0008 */
[----:B------:R-:W5:Y:S10]  /*31840*/  @P1 LDC R7, c[0x0][0x438] ;  /* 0x00010e00ff071b82 */ /* 0x000f740000000800 */
[----:B0-----:R-:W0:Y:S01]  /*31850*/  @!P0 LDC.64 R2, c[0x0][0x428] ;  /* 0x00010a00ff028b82 */ /* 0x001e220000000a00 */
[----:B----4-:R-:W-:-:S05]  /*31860*/  @P1 IMAD.HI.U32 R4, R8, R5, RZ ;  /* 0x0000000508041227 */ /* 0x010fca00078e00ff */
[----:B-----5:R-:W-:Y:S02]  /*31870*/  @P1 SHF.R.U32.HI R9, RZ, R7, R4 ;  /* 0x00000007ff091219 */ /* 0x020fe40000011604 */
[----:B------:R-:W4:Y:S02]  /*31880*/  @!P0 LDC.64 R4, c[0x0][0x418] ;  /* 0x00010600ff048b82 */ /* 0x000f240000000a00 */
[--C-:B------:R-:W-:Y:S01]  /*31890*/  @!P0 SHF.R.S32.HI R7, RZ, 0x1f, R9.reuse ;  /* 0x0000001fff078819 */ /* 0x100fe20000011409 */
[----:B------:R-:W-:Y:S01]  /*318a0*/  @!P0 IMAD.MOV.U32 R6, RZ, RZ, R9 ;  /* 0x000000ffff068224 */ /* 0x000fe200078e0009 */
[----:B---3--:R-:W-:-:S03]  /*318b0*/  SHF.R.S32.HI R35, RZ, 0x1f, R30 ;  /* 0x0000001fff237819 */ /* 0x008fc6000001141e */
[----:B0-----:R-:W-:-:S04]  /*318c0*/  @!P0 IMAD.WIDE.U32 R6, R30, R2, R6 ;  /* 0x000000021e068225 */ /* 0x001fc800078e0006 */
[----:B------:R-:W-:Y:S01]  /*318d0*/  @!P0 IMAD R2, R35, R2, RZ ;  /* 0x0000000223028224 */ /* 0x000fe200078e02ff */
[----:B----4-:R-:W-:-:S03]  /*318e0*/  @!P0 LEA R4, P1, R6, R4, 0x2 ;  /* 0x0000000406048211 */ /* 0x010fc600078210ff */
[----:B------:R-:W-:-:S04]  /*318f0*/  @!P0 IMAD R3, R30, R3, R2 ;  /* 0x000000031e038224 */ /* 0x000fc800078e0202 */
[----:B------:R-:W-:-:S05]  /*31900*/  @!P0 IMAD.IADD R3, R7, 0x1, R3 ;  /* 0x0000000107038824 */ /* 0x000fca00078e0203 */
[----:B------:R-:W-:-:S05]  /*31910*/  @!P0 LEA.HI.X R5, R6, R5, R3, 0x2, P1 ;  /* 0x0000000506058211 */ /* 0x000fca00008f1403 */
[----:B------:R-:W3:Y:S01]  /*31920*/  @!P0 LDG.E R11, desc[UR44][R4.64] ;  /* 0x0000002c040b8981 */ /* 0x000ee2000c1e1900 */
[----:B------:R-:W-:Y:S01]  /*31930*/  IMAD.U32 R2, RZ, RZ, UR40 ;  /* 0x00000028ff027e24 */ /* 0x000fe2000f8e00ff */
[----:B------:R-:W-:Y:S01]  /*31940*/  UMOV UR6, 0xffffffff ;  /* 0xffffffff00067882 */ /* 0x000fe20000000000 */
[----:B-1----:R-:W-:Y:S02]  /*31950*/  IMAD.SHL.U32 R29, R12, 0x8, RZ ;  /* 0x000000080c1d7824 */ /* 0x002fe400078e00ff */
[----:B------:R-:W-:Y:S01]  /*31960*/  IMAD.MOV R3, RZ, RZ, -R9 ;  /* 0x000000ffff037224 */ /* 0x000fe200078e0a09 */
[----:B------:R-:W-:Y:S02]  /*31970*/  ISETP.NE.AND P2, PT, R2, 0x3, PT ;  /* 0x000000030200780c */ /* 0x000fe40003f45270 */
[----:B------:R-:W-:Y:S01]  /*31980*/  LOP3.LUT R29, R29, 0x38, RZ, 0xc0, !PT ;  /* 0x000000381d1d7812 */ /* 0x000fe200078ec0ff */
[----:B------:R-:W-:-:S05]  /*31990*/  IMAD R3, R10, R3, R8 ;  /* 0x000000030a037224 */ /* 0x000fca00078e0208 */
[----:B------:R-:W-:Y:S05]  /*319a0*/  STL [R1+0x44c], R3 ;  /* 0x00044c0301007387 */ /* 0x000fea0000100800 */
[----:B------:R-:W-:-:S04]  /*319b0*/  @P2 LOP3.LUT R22, R22, 0x800, RZ, 0xfc, !PT ;  /* 0x0000080016162812 */ /* 0x000fc800078efcff */
[----:B------:R-:W-:Y:S01]  /*319c0*/  LOP3.LUT R22, R22, 0xfffffffd, RZ, 0xc0, !PT ;  /* 0xfffffffd16167812 */ /* 0x000fe200078ec0ff */
[----:B---3--:R0:W-:Y:S02]  /*319d0*/  STL [R1+0x448], R11 ;  /* 0x0004480b01007387 */ /* 0x0081e40000100800 */
[----:B0-----:R-:W-:Y:S01]  /*319e0*/  IMAD.SHL.U32 R11, R12, 0x8, RZ ;  /* 0x000000080c0b7824 */ /* 0x001fe200078e00ff */
[----:B------:R-:W-:-:S04]  /*319f0*/  LOP3.LUT R12, R29, 0x40, RZ, 0xfc, !PT ;  /* 0x000000401d0c7812 */ /* 0x000fc800078efcff */
[----:B------:R-:W-:Y:S02]  /*31a00*/  LOP3.LUT R11, R11, 0x38, RZ, 0xc0, !PT ;  /* 0x000000380b0b7812 */ /* 0x000fe400078ec0ff */
[----:B------:R-:W-:Y:S02]  /*31a10*/  ISETP.GE.AND P4, PT, R12, UR5, PT ;  /* 0x000000050c007c0c */ /* 0x000fe4000bf86270 */
[C---:B------:R-:W-:Y:S02]  /*31a20*/  ISETP.GE.AND P1, PT, R11.reuse, UR4, PT ;  /* 0x000000040b007c0c */ /* 0x040fe4000bf26270 */
[C---:B------:R-:W-:Y:S02]  /*31a30*/  LOP3.LUT R12, R11.reuse, 0x80, RZ, 0xfc, !PT ;  /* 0x000000800b0c7812 */ /* 0x040fe400078efcff */
[----:B------:R-:W-:Y:S02]  /*31a40*/  ISETP.GE.AND P0, PT, R11, UR5, PT ;  /* 0x000000050b007c0c */ /* 0x000fe4000bf06270 */
[----:B------:R-:W-:-:S02]  /*31a50*/  ISETP.GE.AND P3, PT, R12, UR5, PT ;  /* 0x000000050c007c0c */ /* 0x000fc4000bf66270 */
[----:B------:R-:W-:-:S05]  /*31a60*/  LOP3.LUT R11, R11, 0xc0, RZ, 0xfc, !PT ;  /* 0x000000c00b0b7812 */ /* 0x000fca00078efcff */
[----:B------:R-:W-:Y:S02]  /*31a70*/  @P1 LOP3.LUT R22, R22, 0x2, RZ, 0xfc, !PT ;  /* 0x0000000216161812 */ /* 0x000fe400078efcff */
[----:B------:R-:W-:Y:S02]  /*31a80*/  ISETP.GE.AND P1, PT, R11, UR5, PT ;  /* 0x000000050b007c0c */ /* 0x000fe4000bf26270 */
[----:B------:R-:W-:-:S04]  /*31a90*/  LOP3.LUT R22, R22, 0xffffffef, RZ, 0xc0, !PT ;  /* 0xffffffef16167812 */ /* 0x000fc800078ec0ff */
[----:B------:R-:W-:-:S04]  /*31aa0*/  @P4 LOP3.LUT R22, R22, 0x10, RZ, 0xfc, !PT ;  /* 0x0000001016164812 */ /* 0x000fc800078efcff */
[----:B------:R-:W-:-:S04]  /*31ab0*/  LOP3.LUT R22, R22, 0xfffffffe, RZ, 0xc0, !PT ;  /* 0xfffffffe16167812 */ /* 0x000fc800078ec0ff */
[----:B------:R-:W-:-:S04]  /*31ac0*/  LOP3.LUT R22, R22, 0xfffffff7, RZ, 0xc0, !PT ;  /* 0xfffffff716167812 */ /* 0x000fc800078ec0ff */
[----:B------:R-:W-:-:S04]  /*31ad0*/  @P3 LOP3.LUT R22, R22, 0x8, RZ, 0xfc, !PT ;  /* 0x0000000816163812 */ /* 0x000fc800078efcff */
[----:B------:R-:W-:-:S04]  /*31ae0*/  @P0 LOP3.LUT R22, R22, 0x1, RZ, 0xfc, !PT ;  /* 0x0000000116160812 */ /* 0x000fc800078efcff */
[----:B------:R-:W-:-:S04]  /*31af0*/  LOP3.LUT R22, R22, 0xfffffffb, RZ, 0xc0, !PT ;  /* 0xfffffffb16167812 */ /* 0x000fc800078ec0ff */
[----:B------:R-:W-:Y:S01]  /*31b00*/  @P1 LOP3.LUT R22, R22, 0x4, RZ, 0xfc, !PT ;  /* 0x0000000416161812 */ /* 0x000fe200078efcff */
[----:B------:R-:W-:Y:S06]  /*31b10*/  BRA.DIV UR6, `(.L_x_13179) ;  /* 0x0000006206ec7947 */ /* 0x000fec000b800000 */
.L_x_13328:
[----:B------:R-:W-:Y:S02]  /*31b20*/  SEL R2, RZ, 0x1, P0 ;  /* 0x00000001ff027807 */ /* 0x000fe40000000000 */
[----:B------:R-:W-:Y:S02]  /*31b30*/  ISETP.GT.U32.AND P0, PT, R20, 0x5f, PT ;  /* 0x0000005f1400780c */ /* 0x000fe40003f04070 */
[----:B------:R-:W-:Y:S01]  /*31b40*/  LOP3.LUT R22, R22, 0xffffffdf, RZ, 0xc0, !PT ;  /* 0xffffffdf16167812 */ /* 0x000fe200078ec0ff */
[----:B------:R0:W-:Y:S01]  /*31b50*/  STL [R1+0x490], R2 ;  /* 0x0004900201007387 */ /* 0x0001e20000100800 */
[----:B------:R-:W-:-:S09]  /*31b60*/  SHF.R.S32.HI R29, RZ, 0x1f, R18 ;  /* 0x0000001fff1d7819 */ /* 0x000fd20000011412 */
[----:B------:R-:W-:Y:S01]  /*31b70*/  @P0 LOP3.LUT R22, R22, 0x20, RZ, 0xfc, !PT ;  /* 0x0000002016160812 */ /* 0x000fe200078efcff */
[----:B0-----:R-:W-:Y:S06]  /*31b80*/  @!P2 BRA `(.L_x_13180) ;  /* 0x000000000004a947 */ /* 0x001fec0003800000 */
[----:B------:R-:W-:Y:S01]  /*31b90*/  BPT.TRAP 0x1 ;  /* 0x000000040000795c */ /* 0x000fe20000300000 */
.L_x_13180:
[----:B--2---:R-:W-:Y:S01]  /*31ba0*/  IMAD R31, R0, -0x60, R17 ;  /* 0xffffffa0001f7824 */ /* 0x004fe200078e0211 */
[----:B------:R-:W-:Y:S01]  /*31bb0*/  SHF.L.U32 R0, R27, 0x1f, RZ ;  /* 0x0000001f1b007819 */ /* 0x000fe200000006ff */
[----:B------:R-:W-:Y:S01]  /*31bc0*/  IMAD R17, R25, 0x8, R23 ;  /* 0x0000000819117824 */ /* 0x000fe200078e0217 */
[----:B------:R-:W-:Y:S03]  /*31bd0*/  BSSY B0, `(.L_x_13181) ;  /* 0x0000003000007945 */ /* 0x000fe60003800000 */
[----:B------:R-:W0:Y:S02]  /*31be0*/  SYNCS.PHASECHK.TRANS64.TRYWAIT P0, [R17+URZ+0x32440], R0 ;  /* 0x03244000110075a7 */ /* 0x000e24000800017f */
[----:B0-----:R-:W-:Y:S05]  /*31bf0*/  @!P0 BRA `(.L_x_13182) ;  /* 0x0000006000e48947 */ /* 0x001fea0003800000 */
.L_x_13329:
[----:B------:R-:W-:Y:S05]  /*31c00*/  BSYNC B0 ;  /* 0x0000000000007941 */ /* 0x000fea0003800000 */
.L_x_13181:
        /* <DEDUP_REMOVED lines=26> */
[----:B-1----:R-:W-:Y:S02]  /*31db0*/  LOP3.LUT R5, R4, 0x7f, RZ, 0xc0, !PT ;  /* 0x0000007f04057812 */ /* 0x002fe400078ec0ff */
        /* <DEDUP_REMOVED lines=61> */
.L_x_13343:
        /* <DEDUP_REMOVED lines=10> */
.L_x_13184:
        /* <DEDUP_REMOVED lines=11> */
.L_x_13185:
        /* <DEDUP_REMOVED lines=34> */
.L_x_13187:
[----:B------:R-:W-:Y:S05]  /*32500*/  BSYNC B6 ;  /* 0x0000000000067941 */ /* 0x000fea0003800000 */
.L_x_13186:
[----:B------:R-:W2:Y:S01]  /*32510*/  LDL R21, [R1+0x440] ;  /* 0x0004400001157983 */ /* 0x000ea20000100800 */
[----:B------:R-:W3:Y:S01]  /*32520*/  LDC R6, c[0x0][0x448] ;  /* 0x00011200ff067b82 */ /* 0x000ee20000000800 */
[----:B------:R-:W-:Y:S02]  /*32530*/  ULDC.64 UR4, c[0x0][0x298] ;  /* 0x0000a60000047ab9 */ /* 0x000fe40000000a00 */
[----:B------:R-:W4:Y:S04]  /*32540*/  LDL R20, [R1+0x478] ;  /* 0x0004780001147983 */ /* 0x000f280000100800 */
[----:B-1----:R-:W4:Y:S04]  /*32550*/  LDL R0, [R1+0x46c] ;  /* 0x00046c0001007983 */ /* 0x002f280000100800 */
[----:B------:R1:W5:Y:S01]  /*32560*/  LDL R9, [R1+0x444] ;  /* 0x0004440001097983 */ /* 0x0003620000100800 */
[----:B------:R-:W0:Y:S01]  /*32570*/  S2R R2, SR_TID.X ;  /* 0x0000000000027919 */ /* 0x000e220000002100 */
[----:B---3--:R-:W-:-:S13]  /*32580*/  ISETP.NE.AND P0, PT, R6, 0x1, PT ;  /* 0x000000010600780c */ /* 0x008fda0003f05270 */
[----:B------:R-:W3:Y:S01]  /*32590*/  @P0 LDC R3, c[0x0][0x450] ;  /* 0x00011400ff030b82 */ /* 0x000ee20000000800 */
[----:B0-----:R-:W-:-:S04]  /*325a0*/  LOP3.LUT R2, R2, 0x7f, RZ, 0xc0, !PT ;  /* 0x0000007f02027812 */ /* 0x001fc800078ec0ff */
[----:B------:R-:W-:Y:S01]  /*325b0*/  SHF.R.U32.HI R2, RZ, 0x3, R2 ;  /* 0x00000003ff027819 */ /* 0x000fe20000011602 */
[----:B--2---:R-:W-:Y:S02]  /*325c0*/  IMAD.MOV.U32 R5, RZ, RZ, R21 ;  /* 0x000000ffff057224 */ /* 0x004fe400078e0015 */
[----:B----4-:R-:W-:Y:S02]  /*325d0*/  IMAD.MOV.U32 R21, RZ, RZ, R20 ;  /* 0x000000ffff157224 */ /* 0x010fe400078e0014 */
[----:B------:R-:W2:Y:S01]  /*325e0*/  LDL R20, [R1+0x454] ;  /* 0x0004540001147983 */ /* 0x000ea20000100800 */
[----:B------:R-:W-:Y:S02]  /*325f0*/  IMAD.MOV.U32 R4, RZ, RZ, R0 ;  /* 0x000000ffff047224 */ /* 0x000fe400078e0000 */
[----:B------:R-:W0:Y:S02]  /*32600*/  S2R R0, SR_TID.X ;  /* 0x0000000000007919 */ /* 0x000e240000002100 */
[----:B0-----:R-:W-:-:S05]  /*32610*/  IMAD.SHL.U32 R0, R0, 0x10, RZ ;  /* 0x0000001000007824 */ /* 0x001fca00078e00ff */
        /* <DEDUP_REMOVED lines=51> */
[C---:B------:R-:W-:Y:S01]  /*32950*/  ISETP.GE.AND P0, PT, R36.reuse, R2, PT ;  /* 0x000000022400720c */ /* 0x040fe20003f06270 */
[----:B------:R-:W-:-:S03]  /*32960*/  VIADD R8, R36, 0x30 ;  /* 0x0000003024087836 */ /* 0x000fc60000000000 */
[----:B------:R2:W-:Y:S04]  /*32970*/  STL [R1+0x45c], R6 ;  /* 0x00045c0601007387 */ /* 0x0005e80000100800 */
[----:B------:R-:W-:Y:S05]  /*32980*/  STL [R1+0x464], R8 ;  /* 0x0004640801007387 */ /* 0x000fea0000100800 */
        /* <DEDUP_REMOVED lines=71> */
.L_x_13360:
        /* <DEDUP_REMOVED lines=11> */
.L_x_13189:
        /* <DEDUP_REMOVED lines=28> */
.L_x_13191:
[----:B------:R-:W-:Y:S05]  /*33070*/  BSYNC B6 ;  /* 0x0000000000067941 */ /* 0x000fea0003800000 */
.L_x_13190:
[----:B------:R-:W2:Y:S01]  /*33080*/  LDL.LU R0, [R1+0x46c] ;  /* 0x00046c0001007983 */ /* 0x000ea20000300800 */
[----:B------:R-:W1:Y:S01]  /*33090*/  LDC R6, c[0x0][0x448] ;  /* 0x00011200ff067b82 */ /* 0x000e620000000800 */
[----:B------:R-:W-:Y:S02]  /*330a0*/  ULDC.64 UR4, c[0x0][0x398] ;  /* 0x0000e60000047ab9 */ /* 0x000fe40000000a00 */
[----:B0-----:R-:W3:Y:S04]  /*330b0*/  LDL.LU R2, [R1+0x440] ;  /* 0x0004400001027983 */ /* 0x001ee80000300800 */
[----:B------:R-:W4:Y:S04]  /*330c0*/  LDL.LU R21, [R1+0x478] ;  /* 0x0004780001157983 */ /* 0x000f280000300800 */
[----:B------:R-:W5:Y:S01]  /*330d0*/  LDL.LU R20, [R1+0x454] ;  /* 0x0004540001147983 */ /* 0x000f620000300800 */
[----:B------:R-:W-:Y:S01]  /*330e0*/  IMAD.MOV.U32 R4, RZ, RZ, R37 ;  /* 0x000000ffff047224 */ /* 0x000fe200078e0025 */
[----:B------:R-:W0:Y:S01]  /*330f0*/  S2R R8, SR_TID.X ;  /* 0x0000000000087919 */ /* 0x000e220000002100 */
[----:B-1----:R-:W-:-:S13]  /*33100*/  ISETP.NE.AND P0, PT, R6, 0x1, PT ;  /* 0x000000010600780c */ /* 0x002fda0003f05270 */
[----:B------:R-:W1:Y:S01]  /*33110*/  @P0 LDC R5, c[0x0][0x450] ;  /* 0x00011400ff050b82 */ /* 0x000e620000000800 */
[----:B0-----:R-:W-:-:S05]  /*33120*/  IMAD.SHL.U32 R7, R8, 0x8, RZ ;  /* 0x0000000808077824 */ /* 0x001fca00078e00ff */
        /* <DEDUP_REMOVED lines=15> */
[----:B------:R-:W-:Y:S02]  /*33220*/  IMAD.SHL.U32 R20, R8, 0x8, RZ ;  /* 0x0000000808147824 */ /* 0x000fe400078e00ff */
[----:B------:R-:W-:Y:S02]  /*33230*/  IMAD.IADD R3, R3, 0x1, R0 ;  /* 0x0000000103037824 */ /* 0x000fe400078e0200 */
[----:B------:R-:W0:Y:S01]  /*33240*/  @P0 LDC R0, c[0x0][0x44c] ;  /* 0x00011300ff000b82 */ /* 0x000e220000000800 */
[----:B------:R-:W-:-:S04]  /*33250*/  LOP3.LUT R20, R20, 0x38, RZ, 0xc0, !PT ;  /* 0x0000003814147812 */ /* 0x000fc800078ec0ff */
[C---:B------:R-:W-:Y:S02]  /*33260*/  LOP3.LUT R10, R20.reuse, 0x40, RZ, 0xfc, !PT ;  /* 0x00000040140a7812 */ /* 0x040fe400078efcff */
[C---:B------:R-:W-:Y:S02]  /*33270*/  LOP3.LUT R9, R20.reuse, 0x80, RZ, 0xfc, !PT ;  /* 0x0000008014097812 */ /* 0x040fe400078efcff */
[----:B------:R-:W-:Y:S01]  /*33280*/  LOP3.LUT R8, R20, 0xc0, RZ, 0xfc, !PT ;  /* 0x000000c014087812 */ /* 0x000fe200078efcff */
[----:B0-----:R-:W-:-:S05]  /*33290*/  @P0 IMAD.HI.U32 R0, R37, R0, RZ ;  /* 0x0000000025000227 */ /* 0x001fca00078e00ff */
[----:B-1----:R-:W-:-:S04]  /*332a0*/  @P0 SHF.R.U32.HI R4, RZ, R5, R0 ;  /* 0x00000005ff040219 */ /* 0x002fc80000011600 */
        /* <DEDUP_REMOVED lines=27> */
[----:B------:R-:W-:Y:S01]  /*33460*/  SHFL.IDX PT, R2, R0, RZ, 0x181f ;  /* 0x00181fff00027589 */ /* 0x000fe200000e0000 */
[----:B--2---:R-:W-:-:S03]  /*33470*/  IMAD.MOV.U32 R11, RZ, RZ, R3 ;  /* 0x000000ffff0b7224 */ /* 0x004fc600078e0003 */
[----:B------:R-:W0:Y:S01]  /*33480*/  SHFL.IDX PT, R3, R4, RZ, 0x181f ;  /* 0x00181fff04037589 */ /* 0x000e2200000e0000 */
[----:B---3--:R-:W-:-:S03]  /*33490*/  IMAD R5, R10, R6, RZ ;  /* 0x000000060a057224 */ /* 0x008fc600078e02ff */
[----:B------:R-:W2:Y:S02]  /*334a0*/  LDL.LU R10, [R1+0x468] ;  /* 0x00046800010a7983 */ /* 0x000ea40000300800 */
[----:B------:R-:W-:-:S13]  /*334b0*/  ISETP.GE.AND P0, PT, R36, R5, PT ;  /* 0x000000052400720c */ /* 0x000fda0003f06270 */
[----:B0-----:R-:W-:-:S05]  /*334c0*/  @!P0 LEA R3, P6, R7, R3, 0x1 ;  /* 0x0000000307038211 */ /* 0x001fca00078c08ff */
[----:B------:R-:W-:-:S05]  /*334d0*/  @!P0 IMAD.X R2, RZ, RZ, R2, P6 ;  /* 0x000000ffff028224 */ /* 0x000fca00030e0602 */
[----:B------:R-:W-:-:S04]  /*334e0*/  @!P0 LOP3.LUT R3, R3, R2, RZ, 0x3c, !PT ;  /* 0x0000000203038212 */ /* 0x000fc800078e3cff */
[----:B------:R-:W-:-:S04]  /*334f0*/  @!P0 LOP3.LUT R2, R3, R2, RZ, 0x3c, !PT ;  /* 0x0000000203028212 */ /* 0x000fc800078e3cff */
[----:B------:R-:W-:-:S05]  /*33500*/  @!P0 LOP3.LUT R3, R3, R2, RZ, 0x3c, !PT ;  /* 0x0000000203038212 */ /* 0x000fca00078e3cff */
[----:B------:R-:W-:Y:S01]  /*33510*/  @!PT LDS RZ, [RZ] ;  /* 0x00000000fffff984 */ /* 0x000fe20000000800 */
[----:B------:R-:W-:Y:S04]  /*33520*/  @!P0 LDGSTS.E.BYPASS.LTC128B.128 [R26+0x22400], desc[UR44][R2.64], !P4 ;  /* 0x22400000021a8fae */ /* 0x000fe8000e101d6c */
[----:B------:R-:W-:Y:S04]  /*33530*/  @!P0 LDGSTS.E.BYPASS.LTC128B.128 [R26+0x26400], desc[UR44][R2.64+0x80], !P3 ;  /* 0x26400080021a8fae */ /* 0x000fe8000d901d6c */
[----:B------:R-:W-:Y:S04]  /*33540*/  @!P0 LDGSTS.E.BYPASS.LTC128B.128 [R26+0x2a400], desc[UR44][R2.64+0x100], !P2 ;  /* 0x2a400100021a8fae */ /* 0x000fe8000d101d6c */
[----:B------:R0:W-:Y:S01]  /*33550*/  @!P0 LDGSTS.E.BYPASS.LTC128B.128 [R26+0x2e400], desc[UR44][R2.64+0x180], !P1 ;  /* 0x2e400180021a8fae */ /* 0x0001e2000c901d6c */
[----:B----4-:R-:W-:-:S03]  /*33560*/  ISETP.GE.AND P0, PT, R9, R5, PT ;  /* 0x000000050900720c */ /* 0x010fc60003f06270 */
[----:B------:R-:W3:Y:S04]  /*33570*/  LDL.LU R9, [R1+0x470] ;  /* 0x0004700001097983 */ /* 0x000ee80000300800 */
[----:B0-----:R-:W0:Y:S04]  /*33580*/  SHFL.IDX PT, R2, R4, 0x1, 0x181f ;  /* 0x00381f0004027f89 */ /* 0x001e2800000e0000 */
[----:B------:R-:W1:Y:S02]  /*33590*/  SHFL.IDX PT, R6, R0, 0x1, 0x181f ;  /* 0x00381f0000067f89 */ /* 0x000e6400000e0000 */
[----:B0-----:R-:W-:-:S05]  /*335a0*/  @!P0 LEA R2, P6, R7, R2, 0x1 ;  /* 0x0000000207028211 */ /* 0x001fca00078c08ff */
[----:B-1----:R-:W-:-:S05]  /*335b0*/  @!P0 IMAD.X R3, RZ, RZ, R6, P6 ;  /* 0x000000ffff038224 */ /* 0x002fca00030e0606 */
[----:B------:R-:W-:Y:S04]  /*335c0*/  @!P0 LDGSTS.E.BYPASS.LTC128B.128 [R26+0x22c00], desc[UR44][R2.64], !P4 ;  /* 0x22c00000021a8fae */ /* 0x000fe8000e101d6c */
[----:B------:R-:W-:Y:S04]  /*335d0*/  @!P0 LDGSTS.E.BYPASS.LTC128B.128 [R26+0x26c00], desc[UR44][R2.64+0x80], !P3 ;  /* 0x26c00080021a8fae */ /* 0x000fe8000d901d6c */
[----:B------:R-:W-:Y:S04]  /*335e0*/  @!P0 LDGSTS.E.BYPASS.LTC128B.128 [R26+0x2ac00], desc[UR44][R2.64+0x100], !P2 ;  /* 0x2ac00100021a8fae */ /* 0x000fe8000d101d6c */
[----:B------:R0:W-:Y:S01]  /*335f0*/  @!P0 LDGSTS.E.BYPASS.LTC128B.128 [R26+0x2ec00], desc[UR44][R2.64+0x180], !P1 ;  /* 0x2ec00180021a8fae */ /* 0x0001e2000c901d6c */
[----:B-----5:R-:W-:-:S03]  /*33600*/  ISETP.GE.AND P0, PT, R8, R5, PT ;  /* 0x000000050800720c */ /* 0x020fc60003f06270 */
[----:B------:R-:W4:Y:S04]  /*33610*/  LDL.LU R8, [R1+0x474] ;  /* 0x0004740001087983 */ /* 0x000f280000300800 */
[----:B0-----:R-:W0:Y:S04]  /*33620*/  SHFL.IDX PT, R2, R4, 0x2, 0x181f ;  /* 0x00581f0004027f89 */ /* 0x001e2800000e0000 */
[----:B------:R-:W1:Y:S02]  /*33630*/  SHFL.IDX PT, R6, R0, 0x2, 0x181f ;  /* 0x00581f0000067f89 */ /* 0x000e6400000e0000 */
[----:B0-----:R-:W-:-:S05]  /*33640*/  @!P0 LEA R2, P6, R7, R2, 0x1 ;  /* 0x0000000207028211 */ /* 0x001fca00078c08ff */
[----:B-1----:R-:W-:-:S05]  /*33650*/  @!P0 IMAD.X R3, RZ, RZ, R6, P6 ;  /* 0x000000ffff038224 */ /* 0x002fca00030e0606 */
        /* <DEDUP_REMOVED lines=33> */
[----:B----4-:R-:W-:-:S13]  /*33870*/  ISETP.GE.AND P0, PT, R8, R5, PT ;  /* 0x000000050800720c */ /* 0x010fda0003f06270 */
        /* <DEDUP_REMOVED lines=8> */
.L_x_13378:
        /* <DEDUP_REMOVED lines=13> */
.L_x_13194:
[----:B------:R-:W-:Y:S05]  /*339d0*/  BSYNC B0 ;  /* 0x0000000000007941 */ /* 0x000fea0003800000 */
.L_x_13193:
[----:B------:R-:W-:Y:S01]  /*339e0*/  NOP ;  /* 0x0000000000007918 */ /* 0x000fe20000000000 */
[----:B------:R-:W-:-:S13]  /*339f0*/  PLOP3.LUT P0, PT, PT, PT, PT, 0x80, 0x0 ;  /* 0x000000000000781c */ /* 0x000fda0003f0f070 */
.L_x_13195:
        /* <DEDUP_REMOVED lines=18> */
.L_x_13379:
[----:B------:R-:W-:Y:S05]  /*33b20*/  BSYNC B0 ;  /* 0x0000000000007941 */ /* 0x000fea0003800000 */
.L_x_13196:
[----:B------:R-:W-:-:S05]  /*33b30*/  IMAD.U32 R2, RZ, RZ, UR40 ;  /* 0x00000028ff027e24 */ /* 0x000fca000f8e00ff */
[----:B------:R-:W-:-:S13]  /*33b40*/  ISETP.NE.AND P0, PT, R2, 0x3, PT ;  /* 0x000000030200780c */ /* 0x000fda0003f05270 */
[----:B------:R-:W-:Y:S05]  /*33b50*/  @!P0 BRA `(.L_x_13198) ;  /* 0x0000000000048947 */ /* 0x000fea0003800000 */
[----:B------:R-:W-:Y:S01]  /*33b60*/  BPT.TRAP 0x1 ;  /* 0x000000040000795c */ /* 0x000fe20000300000 */
.L_x_13198:
[----:B0-----:R-:W-:Y:S01]  /*33b70*/  SHF.L.U32 R0, R27, 0x1f, RZ ;  /* 0x0000001f1b007819 */ /* 0x001fe200000006ff */
[----:B------:R-:W-:Y:S03]  /*33b80*/  BSSY B0, `(.L_x_13199) ;  /* 0x0000003000007945 */ /* 0x000fe60003800000 */
[----:B------:R-:W0:Y:S02]  /*33b90*/  SYNCS.PHASECHK.TRANS64.TRYWAIT P0, [R17+URZ+0x32460], R0 ;  /* 0x03246000110075a7 */ /* 0x000e24000800017f */
[----:B0-----:R-:W-:Y:S05]  /*33ba0*/  @!P0 BRA `(.L_x_13200) ;  /* 0x0000006400308947 */ /* 0x001fea0003800000 */
.L_x_13380:
[----:B------:R-:W-:Y:S05]  /*33bb0*/  BSYNC B0 ;  /* 0x0000000000007941 */ /* 0x000fea0003800000 */
.L_x_13199:
[----:B------:R-:W0:Y:S01]  /*33bc0*/  LDL.LU R3, [R1+0x488] ;  /* 0x0004880001037983 */ /* 0x000e220000300800 */
[----:B------:R-:W-:-:S03]  /*33bd0*/  ULDC.64 UR4, c[0x0][0x328] ;  /* 0x0000ca0000047ab9 */ /* 0x000fc60000000a00 */
[----:B------:R-:W3:Y:S04]  /*33be0*/  LDL.LU R2, [R1+0x44c] ;  /* 0x00044c0001027983 */ /* 0x000ee80000300800 */
[----:B------:R-:W4:Y:S04]  /*33bf0*/  LDL.LU R7, [R1+0x48c] ;  /* 0x00048c0001077983 */ /* 0x000f280000300800 */
[----:B--2---:R-:W2:Y:S04]  /*33c00*/  LDL.LU R6, [R1+0x448] ;  /* 0x0004480001067983 */ /* 0x004ea80000300800 */
[----:B------:R-:W5:Y:S01]  /*33c10*/  LDL.LU R4, [R1+0x490] ;  /* 0x0004900001047983 */ /* 0x000f620000300800 */
[----:B------:R-:W-:-:S02]  /*33c20*/  LOP3.LUT P3, RZ, R22, 0x10, RZ, 0xc0, !PT ;  /* 0x0000001016ff7812 */ /* 0x000fc4000786c0ff */
[C---:B------:R-:W-:Y:S02]  /*33c30*/  LOP3.LUT P2, RZ, R22.reuse, 0x8, RZ, 0xc0, !PT ;  /* 0x0000000816ff7812 */ /* 0x040fe4000784c0ff */
[C---:B------:R-:W-:Y:S02]  /*33c40*/  LOP3.LUT P1, RZ, R22.reuse, 0x4, RZ, 0xc0, !PT ;  /* 0x0000000416ff7812 */ /* 0x040fe4000782c0ff */
[----:B------:R-:W-:Y:S01]  /*33c50*/  LOP3.LUT P4, RZ, R22, 0x1, RZ, 0xc0, !PT ;  /* 0x0000000116ff7812 */ /* 0x000fe2000788c0ff */
[----:B0-----:R-:W-:-:S04]  /*33c60*/  IMAD R0, R3, UR4, RZ ;  /* 0x0000000403007c24 */ /* 0x001fc8000f8e02ff */
[C---:B---3--:R-:W-:Y:S02]  /*33c70*/  IMAD R5, R2.reuse, UR5, R0 ;  /* 0x0000000502057c24 */ /* 0x048fe4000f8e0200 */
[----:B------:R-:W-:Y:S01]  /*33c80*/  IMAD.WIDE.U32 R2, R2, UR4, RZ ;  /* 0x0000000402027c25 */ /* 0x000fe2000f8e00ff */
[----:B------:R-:W-:-:S03]  /*33c90*/  ULDC.64 UR4, c[0x0][0x338] ;  /* 0x0000ce0000047ab9 */ /* 0x000fc60000000a00 */
[----:B------:R-:W-:Y:S02]  /*33ca0*/  IMAD.IADD R3, R3, 0x1, R5 ;  /* 0x0000000103037824 */ /* 0x000fe400078e0205 */
[----:B----4-:R-:W-:Y:S01]  /*33cb0*/  IMAD R0, R7, UR4, RZ ;  /* 0x0000000407007c24 */ /* 0x010fe2000f8e02ff */
[----:B------:R-:W-:Y:S01]  /*33cc0*/  SEL R7, RZ, 0x8, P1 ;  /* 0x00000008ff077807 */ /* 0x000fe20000800000 */
[----:B--2---:R-:W-:-:S04]  /*33cd0*/  IMAD.WIDE.U32 R2, R6, UR4, R2 ;  /* 0x0000000406027c25 */ /* 0x004fc8000f8e0002 */
[----:B------:R-:W-:Y:S01]  /*33ce0*/  IMAD R5, R6, UR5, R0 ;  /* 0x0000000506057c24 */ /* 0x000fe2000f8e0200 */
[----:B------:R-:W-:Y:S01]  /*33cf0*/  ULDC.64 UR4, c[0x0][0x330] ;  /* 0x0000cc0000047ab9 */ /* 0x000fe20000000a00 */
[----:B------:R-:W-:Y:S02]  /*33d00*/  SEL R0, RZ, 0x2, P3 ;  /* 0x00000002ff007807 */ /* 0x000fe40001800000 */
        /* <DEDUP_REMOVED lines=84> */
.L_x_13394:
        /* <DEDUP_REMOVED lines=15> */
.L_x_13202:
        /* <DEDUP_REMOVED lines=11> */
.L_x_13203:
[----:B------:R-:W2:Y:S01]  /*343f0*/  LDL.LU R2, [R1+0x484] ;  /* 0x0004840001027983 */ /* 0x000ea20000300800 */
[----:B------:R0:W-:Y:S01]  /*34400*/  SYNCS.ARRIVE.TRANS64.A1T0 RZ, [R17+URZ+0x32450], RZ ;  /* 0x032450ff11ff79a7 */ /* 0x0001e2000810003f */
[----:B------:R-:W-:Y:S01]  /*34410*/  BSSY B0, `(.L_x_13204) ;  /* 0x00000e0000007945 */ /* 0x000fe20003800000 */
[----:B--2---:R-:W-:-:S05]  /*34420*/  VIADD R10, R2, 0xfffffffe ;  /* 0xfffffffe020a7836 */ /* 0x004fca0000000000 */
[----:B------:R-:W-:-:S13]  /*34430*/  ISETP.GE.AND P0, PT, R10, R34, PT ;  /* 0x000000220a00720c */ /* 0x000fda0003f06270 */
[----:B0-----:R-:W-:Y:S05]  /*34440*/  @!P0 BRA `(.L_x_13205) ;  /* 0x0000000c00708947 */ /* 0x001fea0003800000 */
.L_x_13218:
        /* <DEDUP_REMOVED lines=33> */
[----:B------:R-:W-:Y:S01]  /*34660*/  IMAD R6, R6, R3, R7 ;  /* 0x0000000306067224 */ /* 0x000fe200078e0207 */
[----:B------:R-:W-:Y:S01]  /*34670*/  SEL R2, RZ, 0x1, P0 ;  /* 0x00000001ff027807 */ /* 0x000fe20000000000 */
[----:B------:R-:W-:Y:S01]  /*34680*/  IMAD.MOV.U32 R3, RZ, RZ, R10 ;  /* 0x000000ffff037224 */ /* 0x000fe200078e000a */
[----:B------:R-:W-:Y:S05]  /*34690*/  YIELD ;  /* 0x0000000000007946 */ /* 0x000fea0003800000 */
[----:B------:R-:W-:Y:S01]  /*346a0*/  SEL R25, R25, RZ, P0 ;  /* 0x000000ff19197207 */ /* 0x000fe20000000000 */
[----:B------:R-:W-:Y:S01]  /*346b0*/  VIADD R10, R10, 0xffffffff ;  /* 0xffffffff0a0a7836 */ /* 0x000fe20000000000 */
[----:B------:R-:W-:-:S02]  /*346c0*/  LOP3.LUT R27, R27, R2, RZ, 0x3c, !PT ;  /* 0x000000021b1b7212 */ /* 0x000fc400078e3cff */
[----:B------:R-:W-:Y:S01]  /*346d0*/  ISETP.GT.AND P2, PT, R3, R34, PT ;  /* 0x000000220300720c */ /* 0x000fe20003f44270 */
[----:B0-----:R-:W-:-:S12]  /*346e0*/  @!P1 BRA `(.L_x_13206) ;  /* 0x0000000000049947 */ /* 0x001fd80003800000 */
[----:B------:R-:W-:Y:S01]  /*346f0*/  BPT.TRAP 0x1 ;  /* 0x000000040000795c */ /* 0x000fe20000300000 */
.L_x_13206:
[----:B------:R-:W-:Y:S01]  /*34700*/  IMAD R4, R25, 0x8, R23 ;  /* 0x0000000819047824 */ /* 0x000fe200078e0217 */
[----:B------:R-:W-:Y:S01]  /*34710*/  SHF.L.U32 R21, R27, 0x1f, RZ ;  /* 0x0000001f1b157819 */ /* 0x000fe200000006ff */
[----:B------:R-:W-:Y:S01]  /*34720*/  BSSY B1, `(.L_x_13207) ;  /* 0x0000004000017945 */ /* 0x000fe20003800000 */
[----:B------:R-:W-:Y:S02]  /*34730*/  SHF.R.S32.HI R17, RZ, 0x1f, R6 ;  /* 0x0000001fff117819 */ /* 0x000fe40000011406 */
[----:B------:R-:W0:Y:S02]  /*34740*/  SYNCS.PHASECHK.TRANS64.TRYWAIT P0, [R4+URZ+0x32440], R21 ;  /* 0x03244015040075a7 */ /* 0x000e24000800017f */
[----:B0-----:R-:W-:Y:S05]  /*34750*/  @!P0 BRA `(.L_x_13208) ;  /* 0x0000006000988947 */ /* 0x001fea0003800000 */
.L_x_13395:
[----:B------:R-:W-:Y:S05]  /*34760*/  BSYNC B1 ;  /* 0x0000000000017941 */ /* 0x000fea0003800000 */
.L_x_13207:
        /* <DEDUP_REMOVED lines=52> */
.L_x_13409:
        /* <DEDUP_REMOVED lines=8> */
.L_x_13210:
        /* <DEDUP_REMOVED lines=11> */
.L_x_13211:
[----:B------:R2:W-:Y:S01]  /*34be0*/  SYNCS.ARRIVE.TRANS64.A1T0 RZ, [R4+URZ+0x32430], RZ ;  /* 0x032430ff04ff79a7 */ /* 0x0005e2000810003f */
[----:B------:R-:W-:Y:S05]  /*34bf0*/  @!P3 BRA `(.L_x_13212) ;  /* 0x000000000004b947 */ /* 0x000fea0003800000 */
[----:B------:R-:W-:Y:S01]  /*34c00*/  BPT.TRAP 0x1 ;  /* 0x000000040000795c */ /* 0x000fe20000300000 */
.L_x_13212:
[----:B------:R-:W3:Y:S01]  /*34c10*/  SYNCS.PHASECHK.TRANS64.TRYWAIT P0, [R4+URZ+0x32460], R21 ;  /* 0x03246015040075a7 */ /* 0x000ee2000800017f */
[----:B------:R-:W-:Y:S04]  /*34c20*/  BSSY B1, `(.L_x_13213) ;  /* 0x0000002000017945 */ /* 0x000fe80003800000 */
[----:B---3--:R-:W-:Y:S05]  /*34c30*/  @!P0 BRA `(.L_x_13214) ;  /* 0x0000006400188947 */ /* 0x008fea0003800000 */
.L_x_13410:
[----:B------:R-:W-:Y:S05]  /*34c40*/  BSYNC B1 ;  /* 0x0000000000017941 */ /* 0x000fea0003800000 */
.L_x_13213:
        /* <DEDUP_REMOVED lines=68> */
.L_x_13424:
        /* <DEDUP_REMOVED lines=11> */
.L_x_13216:
        /* <DEDUP_REMOVED lines=11> */
.L_x_13217:
[----:B------:R0:W-:Y:S01]  /*351f0*/  SYNCS.ARRIVE.TRANS64.A1T0 RZ, [R4+URZ+0x32450], RZ ;  /* 0x032450ff04ff79a7 */ /* 0x0001e2000810003f */
[----:B------:R-:W-:Y:S05]  /*35200*/  @P2 BRA `(.L_x_13218) ;  /* 0xfffffff000902947 */ /* 0x000fea000383ffff */
.L_x_13205:
[----:B------:R-:W-:Y:S05]  /*35210*/  BSYNC B0 ;  /* 0x0000000000007941 */ /* 0x000fea0003800000 */
.L_x_13204:
        /* <DEDUP_REMOVED lines=20> */
.L_x_13220:
[----:B------:R-:W-:Y:S05]  /*35360*/  BSYNC B0 ;  /* 0x0000000000007941 */ /* 0x000fea0003800000 */
.L_x_13219:
[----:B------:R-:W-:Y:S02]  /*35370*/  LOP3.LUT R27, R27, R0, RZ, 0x3c, !PT ;  /* 0x000000001b1b7212 */ /* 0x000fe400078e3cff */
[----:B------:R-:W-:-:S07]  /*35380*/  SEL R25, R25, RZ, P0 ;  /* 0x000000ff19197207 */ /* 0x000fce0000000000 */
.L_x_13173:
[----:B------:R-:W-:Y:S05]  /*35390*/  BSYNC B7 ;  /* 0x0000000000077941 */ /* 0x000fea0003800000 */
.L_x_13171:
[----:B------:R-:W-:-:S13]  /*353a0*/  LOP3.LUT P0, RZ, R22, 0x1000, RZ, 0xc0, !PT ;  /* 0x0000100016ff7812 */ /* 0x000fda000780c0ff */
[----:B------:R-:W-:Y:S05]  /*353b0*/  @!P0 BRA `(.L_x_13221) ;  /* 0x0000000000248947 */ /* 0x000fea0003800000 */
[----:B------:R-:W-:Y:S05]  /*353c0*/  WARPSYNC.ALL ;  /* 0x0000000000007948 */ /* 0x000fea0003800000 */
[----:B------:R-:W4:Y:S08]  /*353d0*/  S2UR UR5, SR_CgaCtaId ;  /* 0x00000000000579c3 */ /* 0x000f300000008800 */
[----:B------:R-:W-:Y:S06]  /*353e0*/  BAR.SYNC.DEFER_BLOCKING 0x5, 0x180 ;  /* 0x0146000000007b1d */ /* 0x000fec0000010000 */
[----:B------:R-:W-:-:S02]  /*353f0*/  UMOV UR4, 0x400 ;  /* 0x0000040000047882 */ /* 0x000fc40000000000 */
[----:B----4-:R-:W-:-:S06]  /*35400*/  ULEA UR4, UR5, UR4, 0x18 ;  /* 0x0000000405047291 */ /* 0x010fcc000f8ec03f */
[----:B0-----:R-:W-:-:S05]  /*35410*/  IMAD.U32 R23, RZ, RZ, UR4 ;  /* 0x00000004ff177e24 */ /* 0x001fca000f8e00ff */
[----:B------:R4:W0:Y:S01]  /*35420*/  LDS.128 R16, [R23+0x324d0] ;  /* 0x0324d00017107984 */ /* 0x0008220000000c00 */
[----:B------:R-:W-:Y:S06]  /*35430*/  BAR.ARV 0x4, 0x180 ;  /* 0x0106000000007b1d */ /* 0x000fec0000002000 */
[----:B------:R-:W-:Y:S05]  /*35440*/  BRA `(.L_x_13222) ;  /* 0x0000000800cc7947 */ /* 0x000fea0003800000 */
.L_x_13221:
        /* <DEDUP_REMOVED lines=36> */
.L_x_13434:
[----:B------:R-:W-:Y:S02]  /*35690*/  ULDC UR4, c[0x0][0xd38] ;  /* 0x00034e0000047ab9 */ /* 0x000fe40000000800 */
[----:B------:R-:W-:-:S04]  /*356a0*/  IMAD.U32 R7, RZ, RZ, UR4 ;  /* 0x00000004ff077e24 */ /* 0x000fc8000f8e00ff */
[----:B--2---:R-:W-:-:S04]  /*356b0*/  IMAD R14, R14, R7, RZ ;  /* 0x000000070e0e7224 */ /* 0x004fc800078e02ff */
[----:B------:R-:W-:-:S05]  /*356c0*/  IMAD.IADD R9, R4, 0x1, R14 ;  /* 0x0000000104097824 */ /* 0x000fca00078e020e */
[----:B------:R-:W-:-:S13]  /*356d0*/  ISETP.GT.AND P6, PT, R9, R0, PT ;  /* 0x000000000900720c */ /* 0x000fda0003fc4270 */
[----:B------:R-:W-:Y:S05]  /*356e0*/  @P6 BRA `(.L_x_13224) ;  /* 0x00000000009c6947 */ /* 0x000fea0003800000 */
.L_x_13229:
        /* <DEDUP_REMOVED lines=14> */
.L_x_13227:
[----:B------:R-:W-:Y:S05]  /*357d0*/  BSYNC B0 ;  /* 0x0000000000007941 */ /* 0x000fea0003800000 */
.L_x_13226:
[----:B------:R-:W-:-:S03]  /*357e0*/  UMOV UR4, 0xffffffff ;  /* 0xffffffff00047882 */ /* 0x000fc60000000000 */
[----:B------:R-:W-:Y:S05]  /*357f0*/  BRA.DIV UR4, `(.L_x_13228) ;  /* 0x0000006604287947 */ /* 0x000fea000b800000 */
[----:B-----5:R-:W2:Y:S02]  /*35800*/  SHFL.UP PT, R14, R5, 0x1, RZ ;  /* 0x04200000050e7989 */ /* 0x020ea400000e00ff */
[----:B--2---:R-:W-:-:S05]  /*35810*/  SEL R14, R14, RZ, P1 ;  /* 0x000000ff0e0e7207 */ /* 0x004fca0000800000 */
[----:B-1----:R-:W-:-:S05]  /*35820*/  IMAD.IADD R13, R5, 0x1, R14 ;  /* 0x00000001050d7824 */ /* 0x002fca00078e020e */
        /* <DEDUP_REMOVED lines=13> */
.L_x_13442:
[----:B------:R-:W-:Y:S02]  /*35900*/  ULDC UR4, c[0x0][0xd38] ;  /* 0x00034e0000047ab9 */ /* 0x000fe40000000800 */
[----:B------:R-:W-:-:S04]  /*35910*/  IMAD.U32 R7, RZ, RZ, UR4 ;  /* 0x00000004ff077e24 */ /* 0x000fc8000f8e00ff */
[----:B-1----:R-:W-:-:S04]  /*35920*/  IMAD R14, R14, R7, RZ ;  /* 0x000000070e0e7224 */ /* 0x002fc800078e02ff */
[----:B------:R-:W-:-:S05]  /*35930*/  IMAD.IADD R9, R14, 0x1, R9 ;  /* 0x000000010e097824 */ /* 0x000fca00078e0209 */
[----:B------:R-:W-:-:S13]  /*35940*/  ISETP.GT.AND P6, PT, R9, R0, PT ;  /* 0x000000000900720c */ /* 0x000fda0003fc4270 */
[----:B------:R-:W-:Y:S05]  /*35950*/  @!P6 BRA `(.L_x_13229) ;  /* 0xfffffffc0064e947 */ /* 0x000fea000383ffff */
.L_x_13224:
        /* <DEDUP_REMOVED lines=8> */
.L_x_13446:
[----:B------:R-:W-:Y:S01]  /*359e0*/  ISETP.NE.AND P0, PT, R3, RZ, PT ;  /* 0x000000ff0300720c */ /* 0x000fe20003f05270 */
[----:B------:R-:W-:-:S12]  /*359f0*/  IMAD.MOV.U32 R14, RZ, RZ, RZ ;  /* 0x000000ffff0e7224 */ /* 0x000fd800078e00ff */
[----:B------:R-:W-:Y:S05]  /*35a00*/  @!P0 BRA `(.L_x_13231) ;  /* 0x0000000000108947 */ /* 0x000fea0003800000 */
[----:B------:R-:W-:Y:S01]  /*35a10*/  UMOV UR4, 0xffffffff ;  /* 0xffffffff00047882 */ /* 0x000fe20000000000 */
[----:B------:R-:W-:Y:S02]  /*35a20*/  VIADD R12, R4, 0xffffffff ;  /* 0xffffffff040c7836 */ /* 0x000fe40000000000 */
[----:B------:R-:W-:Y:S05]  /*35a30*/  BRA.DIV UR4, `(.L_x_13232) ;  /* 0x00000066049c7947 */ /* 0x000fea000b800000 */
[----:B------:R4:W0:Y:S02]  /*35a40*/  SHFL.IDX PT, R14, R2, R12, 0x1f ;  /* 0x00001f0c020e7589 */ /* 0x00082400000e0000 */
.L_x_13231:
        /* <DEDUP_REMOVED lines=66> */
.L_x_13225:
[----:B------:R-:W-:Y:S01]  /*35e70*/  UMOV UR4, URZ ;  /* 0x0000003f00047c82 */ /* 0x000fe20008000000 */
[----:B------:R-:W-:Y:S01]  /*35e80*/  UMOV UR5, URZ ;  /* 0x0000003f00057c82 */ /* 0x000fe20008000000 */
[----:B------:R-:W-:Y:S01]  /*35e90*/  ULDC UR6, c[0x0][0xd3c] ;  /* 0x00034f0000067ab9 */ /* 0x000fe20000000800 */
[----:B------:R-:W-:Y:S02]  /*35ea0*/  IMAD.MOV.U32 R16, RZ, RZ, R0 ;  /* 0x000000ffff107224 */ /* 0x000fe400078e0000 */
[----:B------:R-:W-:Y:S02]  /*35eb0*/  IMAD.U32 R17, RZ, RZ, UR4 ;  /* 0x00000004ff117e24 */ /* 0x000fe4000f8e00ff */
[----:B------:R-:W-:Y:S02]  /*35ec0*/  IMAD.U32 R18, RZ, RZ, UR5 ;  /* 0x00000005ff127e24 */ /* 0x000fe4000f8e00ff */
[----:B------:R-:W-:-:S07]  /*35ed0*/  IMAD.U32 R19, RZ, RZ, UR6 ;  /* 0x00000006ff137e24 */ /* 0x000fce000f8e00ff */
.L_x_13233:
        /* <DEDUP_REMOVED lines=10> */
.L_x_13222:
[----:B------:R-:W-:Y:S02]  /*35f80*/  ULDC UR4, c[0x0][0xd3c] ;  /* 0x00034f0000047ab9 */ /* 0x000fe40000000800 */
[----:B0-----:R-:W-:-:S13]  /*35f90*/  ISETP.GE.AND P0, PT, R19, UR4, PT ;  /* 0x0000000413007c0c */ /* 0x001fda000bf06270 */
[----:B------:R-:W-:Y:S05]  /*35fa0*/  @!P0 BRA `(.L_x_13234) ;  /* 0xffffff9000748947 */ /* 0x000fea000383ffff */
[----:B------:R-:W-:Y:S05]  /*35fb0*/  BSYNC B8 ;  /* 0x0000000000087941 */ /* 0x000fea0003800000 */
.L_x_13113:
        /* <DEDUP_REMOVED lines=12> */
.L_x_13449:
[----:B------:R-:W-:Y:S05]  /*36080*/  BSYNC B0 ;  /* 0x0000000000007941 */ /* 0x000fea0003800000 */
.L_x_13235:
[----:B------:R-:W-:-:S03]  /*36090*/  UMOV UR4, 0xffffffff ;  /* 0xffffffff00047882 */ /* 0x000fc60000000000 */
[----:B------:R-:W-:Y:S05]  /*360a0*/  BRA.DIV UR4, `(.L_x_13237) ;  /* 0x0000006204387947 */ /* 0x000fea000b800000 */
[----:B------:R-:W0:Y:S02]  /*360b0*/  S2R R0, SR_TID.X ;  /* 0x0000000000007919 */ /* 0x000e240000002100 */
[----:B0-----:R-:W-:-:S04]  /*360c0*/  SHF.R.U32.HI R0, RZ, 0x5, R0 ;  /* 0x00000005ff007819 */ /* 0x001fc80000011600 */
[----:B------:R-:W-:-:S05]  /*360d0*/  LOP3.LUT R0, R0, 0x3, RZ, 0xc0, !PT ;  /* 0x0000000300007812 */ /* 0x000fca00078ec0ff */
[----:B------:R0:W0:Y:S02]  /*360e0*/  SHFL.IDX PT, R14, R0, RZ, 0x1f ;  /* 0x00001fff000e7589 */ /* 0x00002400000e0000 */
.L_x_13452:
[----:B0-----:R-:W-:-:S13]  /*360f0*/  ISETP.NE.AND P0, PT, R14, RZ, PT ;  /* 0x000000ff0e00720c */ /* 0x001fda0003f05270 */
[----:B------:R-:W-:Y:S05]  /*36100*/  @P0 BRA `(.L_x_12873) ;  /* 0x0000000000880947 */ /* 0x000fea0003800000 */
[----:B------:R-:W-:-:S03]  /*36110*/  UMOV UR4, 0xffffffff ;  /* 0xffffffff00047882 */ /* 0x000fc60000000000 */
[----:B------:R-:W-:Y:S05]  /*36120*/  BRA.DIV UR4, `(.L_x_13238) ;  /* 0x00000062044c7947 */ /* 0x000fea000b800000 */
[----:B------:R-:W-:-:S13]  /*36130*/  ELECT P6, URZ, PT ;  /* 0x00000000003f782f */ /* 0x000fda00038c0000 */
.L_x_13455:
[----:B------:R-:W-:Y:S05]  /*36140*/  @!P6 BRA `(.L_x_12873) ;  /* 0x000000000078e947 */ /* 0x000fea0003800000 */
[----:B------:R-:W-:-:S06]  /*36150*/  ULOP3.LUT UR4, UR38, 0x2, URZ, 0xfc, !UPT ;  /* 0x0000000226047892 */ /* 0x000fcc000f8efc3f */
[----:B------:R-:W-:-:S05]  /*36160*/  IMAD.U32 R0, RZ, RZ, UR4 ;  /* 0x00000004ff007e24 */ /* 0x000fca000f8e00ff */
[----:B------:R-:W-:-:S13]  /*36170*/  ISETP.NE.AND P0, PT, R0, 0x3, PT ;  /* 0x000000030000780c */ /* 0x000fda0003f05270 */
[----:B------:R-:W-:Y:S05]  /*36180*/  @!P0 BRA `(.L_x_13239) ;  /* 0x0000000000048947 */ /* 0x000fea0003800000 */
[----:B------:R-:W-:Y:S01]  /*36190*/  BPT.TRAP 0x1 ;  /* 0x000000040000795c */ /* 0x000fe20000300000 */
.L_x_13239:
[----:B------:R-:W-:Y:S01]  /*361a0*/  IMAD R3, R25, 0x8, R5 ;  /* 0x0000000819037824 */ /* 0x000fe200078e0205 */
[----:B------:R-:W-:Y:S01]  /*361b0*/  SHF.L.U32 R2, R27, 0x1f, RZ ;  /* 0x0000001f1b027819 */ /* 0x000fe200000006ff */
[----:B------:R-:W-:-:S03]  /*361c0*/  VIADD R25, R25, 0x1 ;  /* 0x0000000119197836 */ /* 0x000fc60000000000 */
[----:B------:R-:W0:Y:S02]  /*361d0*/  SYNCS.PHASECHK.TRANS64.TRYWAIT P1, [R3+URZ+0x32440], R2 ;  /* 0x03244002030075a7 */ /* 0x000e24000802017f */
[----:B------:R-:W-:-:S04]  /*361e0*/  ISETP.NE.AND P2, PT, R25, 0x2, PT ;  /* 0x000000021900780c */ /* 0x000fc80003f45270 */
[----:B------:R-:W-:Y:S01]  /*361f0*/  SEL R0, RZ, 0x1, P2 ;  /* 0x00000001ff007807 */ /* 0x000fe20001000000 */
[----:B0-----:R-:W-:Y:S08]  /*36200*/  @!P1 BRA `(.L_x_13240) ;  /* 0x0000006000349947 */ /* 0x001ff00003800000 */
.L_x_13456:
[----:B------:R-:W-:Y:S02]  /*36210*/  SEL R25, R25, RZ, P2 ;  /* 0x000000ff19197207 */ /* 0x000fe40001000000 */
[----:B------:R-:W-:Y:S01]  /*36220*/  LOP3.LUT R0, R27, R0, RZ, 0x3c, !PT ;  /* 0x000000001b007212 */ /* 0x000fe200078e3cff */
[----:B------:R-:W-:Y:S06]  /*36230*/  @!P0 BRA `(.L_x_13241) ;  /* 0x0000000000048947 */ /* 0x000fec0003800000 */
[----:B------:R-:W-:Y:S01]  /*36240*/  BPT.TRAP 0x1 ;  /* 0x000000040000795c */ /* 0x000fe20000300000 */
.L_x_13241:
[----:B------:R-:W-:Y:S01]  /*36250*/  IMAD R25, R25, 0x8, R5 ;  /* 0x0000000819197824 */ /* 0x000fe200078e0205 */
[----:B------:R-:W-:-:S04]  /*36260*/  SHF.L.U32 R0, R0, 0x1f, RZ ;  /* 0x0000001f00007819 */ /* 0x000fc800000006ff */
[----:B------:R-:W0:Y:S02]  /*36270*/  SYNCS.PHASECHK.TRANS64.TRYWAIT P1, [R25+URZ+0x32440], R0 ;  /* 0x03244000190075a7 */ /* 0x000e24000802017f */
[----:B0-----:R-:W-:Y:S05]  /*36280*/  @!P1 BRA `(.L_x_13242) ;  /* 0x0000006000289947 */ /* 0x001fea0003800000 */
.L_x_13457:
[----:B------:R-:W-:Y:S05]  /*36290*/  @!P0 BRA `(.L_x_13243) ;  /* 0x0000000000048947 */ /* 0x000fea0003800000 */
[----:B------:R-:W-:Y:S01]  /*362a0*/  BPT.TRAP 0x1 ;  /* 0x000000040000795c */ /* 0x000fe20000300000 */
.L_x_13243:
[----:B------:R-:W0:Y:S02]  /*362b0*/  SYNCS.PHASECHK.TRANS64.TRYWAIT P1, [R3+URZ+0x32460], R2 ;  /* 0x03246002030075a7 */ /* 0x000e24000802017f */
[----:B0-----:R-:W-:Y:S05]  /*362c0*/  @!P1 BRA `(.L_x_13244) ;  /* 0x00000060002c9947 */ /* 0x001fea0003800000 */
.L_x_13458:
[----:B------:R-:W-:Y:S05]  /*362d0*/  @!P0 BRA `(.L_x_13245) ;  /* 0x0000000000048947 */ /* 0x000fea0003800000 */
[----:B------:R-:W-:Y:S01]  /*362e0*/  BPT.TRAP 0x1 ;  /* 0x000000040000795c */ /* 0x000fe20000300000 */
.L_x_13245:
[----:B------:R0:W0:Y:S02]  /*362f0*/  SYNCS.PHASECHK.TRANS64.TRYWAIT P0, [R25+URZ+0x32460], R0 ;  /* 0x03246000190075a7 */ /* 0x000024000800017f */
[----:B0-----:R-:W-:Y:S05]  /*36300*/  @!P0 NANOSLEEP.SYNCS 0x989680 ;  /* 0x009896800000895d */ /* 0x001fea0003900000 */
[----:B------:R-:W0:Y:S02]  /*36310*/  @!P0 SYNCS.PHASECHK.TRANS64 P0, [R25+URZ+0x32460], R0 ;  /* 0x03246000190085a7 */ /* 0x000e24000800007f */
[----:B0-----:R-:W-:Y:S05]  /*36320*/  @!P0 BRA `(.L_x_13245) ;  /* 0xfffffffc00f08947 */ /* 0x001fea000383ffff */
.L_x_12873:
[----:B------:R-:W-:Y:S05]  /*36330*/  BSYNC B9 ;  /* 0x0000000000097941 */ /* 0x000fea0003800000 */
.L_x_12870:
[----:B------:R-:W-:Y:S05]  /*36340*/  EXIT ;  /* 0x000000000000794d */ /* 0x000fea0003800000 */
.L_x_12899:
[----:B0-----:R0:W1:Y:S02]  /*36350*/  SYNCS.PHASECHK.TRANS64.TRYWAIT P5, [R71+URZ+0x32490], R86 ;  /* 0x03249056470075a7 */ /* 0x00106400080a017f */
[----:B-1----:R-:W-:Y:S05]  /*36360*/  @!P5 NANOSLEEP.SYNCS 0x989680 ;  /* 0x009896800000d95d */ /* 0x002fea0003900000 */
[----:B------:R-:W1:Y:S02]  /*36370*/  @!P5 SYNCS.PHASECHK.TRANS64 P5, [R71+URZ+0x32490], R86 ;  /* 0x032490564700d5a7 */ /* 0x000e6400080a007f */
[----:B-1----:R-:W-:Y:S05]  /*36380*/  @!P5 BRA `(.L_x_12899) ;  /* 0xfffffffc00f0d947 */ /* 0x002fea000383ffff */
[----:B------:R-:W-:Y:S05]  /*36390*/  BRA `(.L_x_13246) ;  /* 0xfffffccc004c7947 */ /* 0x000fea000383ffff */
.L_x_12900:
        /* <DEDUP_REMOVED lines=8> */
.L_x_13248:
[----:B------:R-:W-:Y:S05]  /*36420*/  BSYNC B1 ;  /* 0x0000000000017941 */ /* 0x000fea0003800000 */
.L_x_13247:
        /* <DEDUP_REMOVED lines=8> */
.L_x_13249:
[----:B------:R-:W-:Y:S05]  /*364b0*/  BRA `(.L_x_13250) ;  /* 0xfffffccc00187947 */ /* 0x000fea000383ffff */
.L_x_12909:
        /* <DEDUP_REMOVED lines=8> */
.L_x_13252:
[----:B------:R-:W-:Y:S05]  /*36540*/  BSYNC B1 ;  /* 0x0000000000017941 */ /* 0x000fea0003800000 */
.L_x_13251:
        /* <DEDUP_REMOVED lines=8> */
.L_x_13253:
[----:B------:R-:W-:Y:S05]  /*365d0*/  BRA `(.L_x_13254) ;  /* 0xfffffcd000b07947 */ /* 0x000fea000383ffff */
.L_x_12923:
[----:B-1----:R1:W2:Y:S02]  /*365e0*/  SYNCS.PHASECHK.TRANS64.TRYWAIT P4, [R71+URZ+0x32490], R86 ;  /* 0x03249056470075a7 */ /* 0x0022a4000808017f */
[----:B--2---:R-:W-:Y:S05]  /*365f0*/  @!P4 NANOSLEEP.SYNCS 0x989680 ;  /* 0x009896800000c95d */ /* 0x004fea0003900000 */
[----:B------:R-:W2:Y:S02]  /*36600*/  @!P4 SYNCS.PHASECHK.TRANS64 P4, [R71+URZ+0x32490], R86 ;  /* 0x032490564700c5a7 */ /* 0x000ea4000808007f */
[----:B--2---:R-:W-:Y:S05]  /*36610*/  @!P4 BRA `(.L_x_12923) ;  /* 0xfffffffc00f0c947 */ /* 0x004fea000383ffff */
[----:B------:R-:W-:Y:S05]  /*36620*/  BRA `(.L_x_13255) ;  /* 0xfffffce0003c7947 */ /* 0x000fea000383ffff */
.L_x_12924:
        /* <DEDUP_REMOVED lines=8> */
.L_x_13257:
[----:B------:R-:W-:Y:S05]  /*366b0*/  BSYNC B1 ;  /* 0x0000000000017941 */ /* 0x000fea0003800000 */
.L_x_13256:
        /* <DEDUP_REMOVED lines=8> */
.L_x_13258:
[----:B------:R-:W-:Y:S01]  /*36740*/  IMAD.MOV.U32 R76, RZ, RZ, R14 ;  /* 0x000000ffff4c7224 */ /* 0x000fe200078e000e */
[----:B------:R-:W-:Y:S06]  /*36750*/  BRA `(.L_x_13259) ;  /* 0xfffffce000087947 */ /* 0x000fec000383ffff */
.L_x_12929:
        /* <DEDUP_REMOVED lines=8> */
.L_x_13261:
[----:B------:R-:W-:Y:S05]  /*367e0*/  BSYNC B1 ;  /* 0x0000000000017941 */ /* 0x000fea0003800000 */
.L_x_13260:
        /* <DEDUP_REMOVED lines=8> */
.L_x_13262:
[----:B------:R-:W-:Y:S05]  /*36870*/  BRA `(.L_x_13263) ;  /* 0xfffffce400ac7947 */ /* 0x000fea000383ffff */
.L_x_12934:
[----:B0-----:R0:W1:Y:S02]  /*36880*/  SYNCS.PHASECHK.TRANS64.TRYWAIT P2, [R71+URZ+0x32490], R86 ;  /* 0x03249056470075a7 */ /* 0x001064000804017f */
[----:B-1----:R-:W-:Y:S05]  /*36890*/  @!P2 NANOSLEEP.SYNCS 0x989680 ;  /* 0x009896800000a95d */ /* 0x002fea0003900000 */
[----:B------:R-:W1:Y:S02]  /*368a0*/  @!P2 SYNCS.PHASECHK.TRANS64 P2, [R71+URZ+0x32490], R86 ;  /* 0x032490564700a5a7 */ /* 0x000e64000804007f */
[----:B-1----:R-:W-:Y:S05]  /*368b0*/  @!P2 BRA `(.L_x_12934) ;  /* 0xfffffffc00f0a947 */ /* 0x002fea000383ffff */
[----:B------:R-:W-:Y:S05]  /*368c0*/  BRA `(.L_x_13264) ;  /* 0xfffffcec00a47947 */ /* 0x000fea000383ffff */
.L_x_12935:
        /* <DEDUP_REMOVED lines=8> */
.L_x_13266:
[----:B------:R-:W-:Y:S05]  /*36950*/  BSYNC B1 ;  /* 0x0000000000017941 */ /* 0x000fea0003800000 */
.L_x_13265:
        /* <DEDUP_REMOVED lines=8> */
.L_x_13267:
[----:B------:R-:W-:Y:S05]  /*369e0*/  BRA `(.L_x_13268) ;  /* 0xfffffcec00cc7947 */ /* 0x000fea000383ffff */
.L_x_12938:
        /* <DEDUP_REMOVED lines=8> */
.L_x_13270:
[----:B------:R-:W-:Y:S05]  /*36a70*/  BSYNC B1 ;  /* 0x0000000000017941 */ /* 0x000fea0003800000 */
.L_x_13269:
        /* <DEDUP_REMOVED lines=8> */
.L_x_13271:
[----:B------:R-:W-:Y:S05]  /*36b00*/  BRA `(.L_x_13272) ;  /* 0xfffffcec00cc7947 */ /* 0x000fea000383ffff */
.L_x_12942:
[----:B-1----:R1:W2:Y:S02]  /*36b10*/  SYNCS.PHASECHK.TRANS64.TRYWAIT P3, [R71+URZ+0x324b0], R86 ;  /* 0x0324b056470075a7 */ /* 0x0022a4000806017f */
[----:B--2---:R-:W-:Y:S05]  /*36b20*/  @!P3 NANOSLEEP.SYNCS 0x989680 ;  /* 0x009896800000b95d */ /* 0x004fea0003900000 */
[----:B------:R-:W2:Y:S02]  /*36b30*/  @!P3 SYNCS.PHASECHK.TRANS64 P3, [R71+URZ+0x324b0], R86 ;  /* 0x0324b0564700b5a7 */ /* 0x000ea4000806007f */
[----:B--2---:R-:W-:Y:S05]  /*36b40*/  @!P3 BRA `(.L_x_12942) ;  /* 0xfffffffc00f0b947 */ /* 0x004fea000383ffff */
[----:B------:R-:W-:Y:S05]  /*36b50*/  BRA `(.L_x_13273) ;  /* 0xfffffcf000487947 */ /* 0x000fea000383ffff */
.L_x_12958:
[----:B------:R0:W5:Y:S01]  /*36b60*/  LDL R13, [R1+0x464] ;  /* 0x00046400010d7983 */ /* 0x0001620000100800 */
[----:B------:R-:W-:Y:S01]  /*36b70*/  BSSY B0, `(.L_x_13274) ;  /* 0x0000007000007945 */ /* 0x000fe20003800000 */
[----:B------:R-:W-:Y:S02]  /*36b80*/  IMAD.MOV.U32 R12, RZ, RZ, RZ ;  /* 0x000000ffff0c7224 */ /* 0x000fe400078e00ff */
[----:B------:R-:W-:Y:S02]  /*36b90*/  IMAD.MOV.U32 R11, RZ, RZ, 0x1f ;  /* 0x0000001fff0b7424 */ /* 0x000fe400078e00ff */
[----:B------:R-:W-:-:S07]  /*36ba0*/  IMAD.MOV.U32 R15, RZ, RZ, -0x1 ;  /* 0xffffffffff0f7424 */ /* 0x000fce00078e00ff */
[----:B0--345:R-:W-:Y:S05]  /*36bb0*/  WARPSYNC.COLLECTIVE R15, `(.L_x_13275) ;  /* 0x000000000f087348 */ /* 0x039fea0003c00000 */
[----:B-----5:R1:W2:Y:S02]  /*36bc0*/  SHFL.IDX P6, R14, R13, R12, R11 ;  /* 0x0000000c0d0e7389 */ /* 0x0202a400000c000b */
[----:B01234-:R-:W-:Y:S01]  /*36bd0*/  ENDCOLLECTIVE ;  /* 0x000000000000791b */ /* 0x01ffe20003800000 */
.L_x_13275:
[----:B------:R-:W-:Y:S05]  /*36be0*/  BSYNC B0 ;  /* 0x0000000000007941 */ /* 0x000fea0003800000 */
.L_x_13274:
[----:B------:R-:W-:Y:S05]  /*36bf0*/  BRA `(.L_x_13276) ;  /* 0xfffffd0000cc7947 */ /* 0x000fea000383ffff */
.L_x_12970:
        /* <DEDUP_REMOVED lines=8> */
.L_x_13278:
[----:B------:R-:W-:Y:S05]  /*36c80*/  BSYNC B1 ;  /* 0x0000000000017941 */ /* 0x000fea0003800000 */
.L_x_13277:
        /* <DEDUP_REMOVED lines=8> */
.L_x_13279:
[----:B------:R-:W-:Y:S02]  /*36d10*/  IMAD.MOV.U32 R13, RZ, RZ, R7 ;  /* 0x000000ffff0d7224 */ /* 0x000fe400078e0007 */
[----:B------:R-:W-:-:S07]  /*36d20*/  IMAD.MOV.U32 R2, RZ, RZ, R14 ;  /* 0x000000ffff027224 */ /* 0x000fce00078e000e */
[----:B------:R-:W-:Y:S05]  /*36d30*/  WARPSYNC.COLLECTIVE R15, `(.L_x_13280) ;  /* 0x000000000f087348 */ /* 0x000fea0003c00000 */
[----:B------:R0:W1:Y:S02]  /*36d40*/  SHFL.IDX P6, R14, R13, R12, R11 ;  /* 0x0000000c0d0e7389 */ /* 0x00006400000c000b */
[----:B01----:R-:W-:Y:S01]  /*36d50*/  ENDCOLLECTIVE ;  /* 0x000000000000791b */ /* 0x003fe20003800000 */
.L_x_13280:
[----:B------:R-:W-:Y:S02]  /*36d60*/  IMAD.MOV.U32 R13, RZ, RZ, R8 ;  /* 0x000000ffff0d7224 */ /* 0x000fe400078e0008 */
[----:B------:R-:W-:-:S07]  /*36d70*/  IMAD.MOV.U32 R5, RZ, RZ, R14 ;  /* 0x000000ffff057224 */ /* 0x000fce00078e000e */
[----:B------:R-:W-:Y:S05]  /*36d80*/  WARPSYNC.COLLECTIVE R15, `(.L_x_13281) ;  /* 0x000000000f087348 */ /* 0x000fea0003c00000 */
[----:B------:R0:W1:Y:S02]  /*36d90*/  SHFL.IDX P6, R14, R13, R12, R11 ;  /* 0x0000000c0d0e7389 */ /* 0x00006400000c000b */
[----:B01----:R-:W-:Y:S01]  /*36da0*/  ENDCOLLECTIVE ;  /* 0x000000000000791b */ /* 0x003fe20003800000 */
.L_x_13281:
[----:B------:R-:W-:Y:S05]  /*36db0*/  BRA `(.L_x_13282) ;  /* 0xfffffd0c00a47947 */ /* 0x000fea000383ffff */
.L_x_12973:
        /* <DEDUP_REMOVED lines=8> */
.L_x_13284:
[----:B------:R-:W-:Y:S05]  /*36e40*/  BSYNC B1 ;  /* 0x0000000000017941 */ /* 0x000fea0003800000 */
.L_x_13283:
        /* <DEDUP_REMOVED lines=8> */
.L_x_13285:
[----:B------:R-:W-:Y:S02]  /*36ed0*/  IMAD.MOV.U32 R13, RZ, RZ, R7 ;  /* 0x000000ffff0d7224 */ /* 0x000fe400078e0007 */
[----:B------:R-:W-:-:S07]  /*36ee0*/  IMAD.MOV.U32 R4, RZ, RZ, R14 ;  /* 0x000000ffff047224 */ /* 0x000fce00078e000e */
[----:B------:R-:W-:Y:S05]  /*36ef0*/  WARPSYNC.COLLECTIVE R15, `(.L_x_13286) ;  /* 0x000000000f087348 */ /* 0x000fea0003c00000 */
[----:B------:R0:W1:Y:S02]  /*36f00*/  SHFL.IDX P6, R14, R13, R12, R11 ;  /* 0x0000000c0d0e7389 */ /* 0x00006400000c000b */
[----:B01----:R-:W-:Y:S01]  /*36f10*/  ENDCOLLECTIVE ;  /* 0x000000000000791b */ /* 0x003fe20003800000 */
.L_x_13286:
[----:B------:R-:W-:Y:S02]  /*36f20*/  IMAD.MOV.U32 R13, RZ, RZ, R8 ;  /* 0x000000ffff0d7224 */ /* 0x000fe400078e0008 */
[----:B------:R-:W-:-:S07]  /*36f30*/  IMAD.MOV.U32 R7, RZ, RZ, R14 ;  /* 0x000000ffff077224 */ /* 0x000fce00078e000e */
[----:B------:R-:W-:Y:S05]  /*36f40*/  WARPSYNC.COLLECTIVE R15, `(.L_x_13287) ;  /* 0x000000000f087348 */ /* 0x000fea0003c00000 */
[----:B------:R0:W1:Y:S02]  /*36f50*/  SHFL.IDX P6, R14, R13, R12, R11 ;  /* 0x0000000c0d0e7389 */ /* 0x00006400000c000b */
[----:B01----:R-:W-:Y:S01]  /*36f60*/  ENDCOLLECTIVE ;  /* 0x000000000000791b */ /* 0x003fe20003800000 */
.L_x_13287:
[----:B------:R-:W-:Y:S05]  /*36f70*/  BRA `(.L_x_13288) ;  /* 0xfffffd1000007947 */ /* 0x000fea000383ffff */
.L_x_12977:
[----:B------:R0:W0:Y:S02]  /*36f80*/  SYNCS.PHASECHK.TRANS64.TRYWAIT P0, [R148+URZ+0x32400], R13 ;  /* 0x0324000d940075a7 */ /* 0x000024000800017f */
[----:B0-----:R-:W-:Y:S05]  /*36f90*/  @!P0 NANOSLEEP.SYNCS 0x989680 ;  /* 0x009896800000895d */ /* 0x001fea0003900000 */
[----:B------:R-:W0:Y:S02]  /*36fa0*/  @!P0 SYNCS.PHASECHK.TRANS64 P0, [R148+URZ+0x32400], R13 ;  /* 0x0324000d940085a7 */ /* 0x000e24000800007f */
[----:B0-----:R-:W-:Y:S05]  /*36fb0*/  @!P0 BRA `(.L_x_12977) ;  /* 0xfffffffc00f08947 */ /* 0x001fea000383ffff */
[----:B------:R-:W-:Y:S05]  /*36fc0*/  BRA `(.L_x_13289) ;  /* 0xfffffd1000807947 */ /* 0x000fea000383ffff */
.L_x_12985:
        /* <DEDUP_REMOVED lines=9> */
.L_x_13291:
[----:B------:R-:W-:Y:S05]  /*37060*/  BSYNC B1 ;  /* 0x0000000000017941 */ /* 0x000fea0003800000 */
.L_x_13290:
        /* <DEDUP_REMOVED lines=10> */
.L_x_13292:
        /* <DEDUP_REMOVED lines=8> */
.L_x_13293:
[----:B------:R-:W-:-:S05]  /*37190*/  @!P1 IADD3 R6, P2, R3, R5, RZ ;  /* 0x0000000503069210 */ /* 0x000fca0007f5e0ff */
[----:B------:R-:W-:Y:S02]  /*371a0*/  @!P1 IMAD.X R7, R2, 0x1, R21, P2 ;  /* 0x0000000102079824 */ /* 0x000fe400010e0615 */
[----:B------:R-:W-:Y:S02]  /*371b0*/  IMAD.MOV.U32 R13, RZ, RZ, R27 ;  /* 0x000000ffff0d7224 */ /* 0x000fe400078e001b */
[----:B------:R-:W-:-:S07]  /*371c0*/  IMAD.MOV.U32 R4, RZ, RZ, R14 ;  /* 0x000000ffff047224 */ /* 0x000fce00078e000e */
[----:B------:R-:W-:Y:S05]  /*371d0*/  WARPSYNC.COLLECTIVE R15, `(.L_x_13294) ;  /* 0x000000000f087348 */ /* 0x000fea0003c00000 */
[----:B------:R0:W1:Y:S02]  /*371e0*/  SHFL.IDX P6, R14, R13, R12, R11 ;  /* 0x0000000c0d0e7389 */ /* 0x00006400000c000b */
[----:B01----:R-:W-:Y:S01]  /*371f0*/  ENDCOLLECTIVE ;  /* 0x000000000000791b */ /* 0x003fe20003800000 */
.L_x_13294:
        /* <DEDUP_REMOVED lines=18> */
.L_x_13295:
[----:B------:R-:W-:Y:S02]  /*37320*/  IMAD.MOV.U32 R2, RZ, RZ, R56 ;  /* 0x000000ffff027224 */ /* 0x000fe400078e0038 */
[----:B------:R-:W-:Y:S01]  /*37330*/  @!P1 IMAD.MOV.U32 R58, RZ, RZ, R8 ;  /* 0x000000ffff3a9224 */ /* 0x000fe200078e0008 */
[----:B------:R-:W-:Y:S01]  /*37340*/  PRMT R62, R62, 0x5410, R3 ;  /* 0x000054103e3e7816 */ /* 0x000fe20000000003 */
[----:B------:R-:W-:Y:S01]  /*37350*/  @!P1 IMAD.MOV.U32 R59, RZ, RZ, R9 ;  /* 0x000000ffff3b9224 */ /* 0x000fe200078e0009 */
[----:B------:R-:W-:Y:S02]  /*37360*/  PRMT R28, R28, 0x5410, R2 ;  /* 0x000054101c1c7816 */ /* 0x000fe40000000002 */
[----:B------:R-:W-:Y:S01]  /*37370*/  CS2R R2, SRZ ;  /* 0x0000000000027805 */ /* 0x000fe2000001ff00 */
[----:B------:R-:W-:Y:S02]  /*37380*/  IMAD.MOV.U32 R8, RZ, RZ, R58 ;  /* 0x000000ffff087224 */ /* 0x000fe400078e003a */
        /* <DEDUP_REMOVED lines=12> */
.L_x_13296:
        /* <DEDUP_REMOVED lines=14> */
.L_x_13297:
[----:B------:R-:W-:Y:S02]  /*37530*/  IMAD.MOV.U32 R13, RZ, RZ, R27 ;  /* 0x000000ffff0d7224 */ /* 0x000fe400078e001b */
[----:B------:R-:W-:-:S07]  /*37540*/  IMAD.MOV.U32 R26, RZ, RZ, R14 ;  /* 0x000000ffff1a7224 */ /* 0x000fce00078e000e */
[----:B------:R-:W-:Y:S05]  /*37550*/  WARPSYNC.COLLECTIVE R15, `(.L_x_13298) ;  /* 0x000000000f087348 */ /* 0x000fea0003c00000 */
[----:B------:R0:W1:Y:S02]  /*37560*/  SHFL.IDX P6, R14, R13, R12, R11 ;  /* 0x0000000c0d0e7389 */ /* 0x00006400000c000b */
[----:B01----:R-:W-:Y:S01]  /*37570*/  ENDCOLLECTIVE ;  /* 0x000000000000791b */ /* 0x003fe20003800000 */
.L_x_13298:
[----:B------:R-:W-:Y:S05]  /*37580*/  BRA `(.L_x_13299) ;  /* 0xfffffd1c00f07947 */ /* 0x000fea000383ffff */
.L_x_12989:
[----:B0-----:R0:W1:Y:S02]  /*37590*/  SYNCS.PHASECHK.TRANS64.TRYWAIT P1, [R148+URZ+0x32400], R13 ;  /* 0x0324000d940075a7 */ /* 0x001064000802017f */
[----:B-1----:R-:W-:Y:S05]  /*375a0*/  @!P1 NANOSLEEP.SYNCS 0x989680 ;  /* 0x009896800000995d */ /* 0x002fea0003900000 */
[----:B------:R-:W1:Y:S02]  /*375b0*/  @!P1 SYNCS.PHASECHK.TRANS64 P1, [R148+URZ+0x32400], R13 ;  /* 0x0324000d940095a7 */ /* 0x000e64000802007f */
[----:B-1----:R-:W-:Y:S05]  /*375c0*/  @!P1 BRA `(.L_x_12989) ;  /* 0xfffffffc00f09947 */ /* 0x002fea000383ffff */
[----:B------:R-:W-:Y:S05]  /*375d0*/  BRA `(.L_x_13300) ;  /* 0xfffffd20004c7947 */ /* 0x000fea000383ffff */
.L_x_13003:
[----:B0-----:R0:W1:Y:S02]  /*375e0*/  SYNCS.PHASECHK.TRANS64.TRYWAIT P0, [R2+URZ], R7 ;  /* 0x00000007020075a7 */ /* 0x001064000800017f */
[----:B-1----:R-:W-:Y:S05]  /*375f0*/  @!P0 NANOSLEEP.SYNCS 0x989680 ;  /* 0x009896800000895d */ /* 0x002fea0003900000 */
[----:B------:R-:W1:Y:S02]  /*37600*/  @!P0 SYNCS.PHASECHK.TRANS64 P0, [R2+URZ], R7 ;  /* 0x00000007020085a7 */ /* 0x000e64000800007f */
[----:B-1----:R-:W-:Y:S05]  /*37610*/  @!P0 BRA `(.L_x_13003) ;  /* 0xfffffffc00f08947 */ /* 0x002fea000383ffff */
[----:B------:R-:W-:Y:S05]  /*37620*/  BRA `(.L_x_13002) ;  /* 0xfffffd3800307947 */ /* 0x000fea000383ffff */
.L_x_13010:
[----:B0-----:R0:W1:Y:S02]  /*37630*/  SYNCS.PHASECHK.TRANS64.TRYWAIT P0, [R14+URZ], R15 ;  /* 0x0000000f0e0075a7 */ /* 0x001064000800017f */
[----:B-1----:R-:W-:Y:S05]  /*37640*/  @!P0 NANOSLEEP.SYNCS 0x989680 ;  /* 0x009896800000895d */ /* 0x002fea0003900000 */
[----:B------:R-:W1:Y:S02]  /*37650*/  @!P0 SYNCS.PHASECHK.TRANS64 P0, [R14+URZ], R15 ;  /* 0x0000000f0e0085a7 */ /* 0x000e64000800007f */
[----:B-1----:R-:W-:Y:S05]  /*37660*/  @!P0 BRA `(.L_x_13010) ;  /* 0xfffffffc00f08947 */ /* 0x002fea000383ffff */
[----:B------:R-:W-:Y:S05]  /*37670*/  BRA `(.L_x_13009) ;  /* 0xfffffd3c00547947 */ /* 0x000fea000383ffff */
.L_x_13037:
[----:B-1----:R1:W2:Y:S02]  /*37680*/  SYNCS.PHASECHK.TRANS64.TRYWAIT P0, [R10+URZ], R11 ;  /* 0x0000000b0a0075a7 */ /* 0x0022a4000800017f */
[----:B--2---:R-:W-:Y:S05]  /*37690*/  @!P0 NANOSLEEP.SYNCS 0x989680 ;  /* 0x009896800000895d */ /* 0x004fea0003900000 */
[----:B------:R-:W2:Y:S02]  /*376a0*/  @!P0 SYNCS.PHASECHK.TRANS64 P0, [R10+URZ], R11 ;  /* 0x0000000b0a0085a7 */ /* 0x000ea4000800007f */
[----:B--2---:R-:W-:Y:S05]  /*376b0*/  @!P0 BRA `(.L_x_13037) ;  /* 0xfffffffc00f08947 */ /* 0x004fea000383ffff */
[----:B------:R-:W-:Y:S05]  /*376c0*/  BRA `(.L_x_13036) ;  /* 0xfffffde400cc7947 */ /* 0x000fea000383ffff */
.L_x_13044:
[----:B-1----:R1:W2:Y:S02]  /*376d0*/  SYNCS.PHASECHK.TRANS64.TRYWAIT P0, [R8+URZ], R9 ;  /* 0x00000009080075a7 */ /* 0x0022a4000800017f */
[----:B--2---:R-:W-:Y:S05]  /*376e0*/  @!P0 NANOSLEEP.SYNCS 0x989680 ;  /* 0x009896800000895d */ /* 0x004fea0003900000 */
[----:B------:R-:W2:Y:S02]  /*376f0*/  @!P0 SYNCS.PHASECHK.TRANS64 P0, [R8+URZ], R9 ;  /* 0x00000009080085a7 */ /* 0x000ea4000800007f */
[----:B--2---:R-:W-:Y:S05]  /*37700*/  @!P0 BRA `(.L_x_13044) ;  /* 0xfffffffc00f08947 */ /* 0x004fea000383ffff */
[----:B------:R-:W-:Y:S05]  /*37710*/  BRA `(.L_x_13043) ;  /* 0xfffffdec00087947 */ /* 0x000fea000383ffff */
.L_x_13057:
[----:B-1----:R1:W2:Y:S02]  /*37720*/  SYNCS.PHASECHK.TRANS64.TRYWAIT P0, [R8+URZ], R9 ;  /* 0x00000009080075a7 */ /* 0x0022a4000800017f */
[----:B--2---:R-:W-:Y:S05]  /*37730*/  @!P0 NANOSLEEP.SYNCS 0x989680 ;  /* 0x009896800000895d */ /* 0x004fea0003900000 */
[----:B------:R-:W2:Y:S02]  /*37740*/  @!P0 SYNCS.PHASECHK.TRANS64 P0, [R8+URZ], R9 ;  /* 0x00000009080085a7 */ /* 0x000ea4000800007f */
[----:B--2---:R-:W-:Y:S05]  /*37750*/  @!P0 BRA `(.L_x_13057) ;  /* 0xfffffffc00f08947 */ /* 0x004fea000383ffff */
[----:B------:R-:W-:Y:S05]  /*37760*/  BRA `(.L_x_13056) ;  /* 0xfffffe8000087947 */ /* 0x000fea000383ffff */
.L_x_13064:
[----:B-1----:R1:W2:Y:S02]  /*37770*/  SYNCS.PHASECHK.TRANS64.TRYWAIT P0, [R8+URZ], R9 ;  /* 0x00000009080075a7 */ /* 0x0022a4000800017f */
[----:B--2---:R-:W-:Y:S05]  /*37780*/  @!P0 NANOSLEEP.SYNCS 0x989680 ;  /* 0x009896800000895d */ /* 0x004fea0003900000 */
[----:B------:R-:W2:Y:S02]  /*37790*/  @!P0 SYNCS.PHASECHK.TRANS64 P0, [R8+URZ], R9 ;  /* 0x00000009080085a7 */ /* 0x000ea4000800007f */
[----:B--2---:R-:W-:Y:S05]  /*377a0*/  @!P0 BRA `(.L_x_13064) ;  /* 0xfffffffc00f08947 */ /* 0x004fea000383ffff */
[----:B------:R-:W-:Y:S05]  /*377b0*/  BRA `(.L_x_13063) ;  /* 0xfffffe8400447947 */ /* 0x000fea000383ffff */
.L_x_13093:
[----:B------:R-:W-:Y:S02]  /*377c0*/  IMAD.MOV.U32 R13, RZ, RZ, R3 ;  /* 0x000000ffff0d7224 */ /* 0x000fe400078e0003 */
[----:B------:R-:W-:Y:S02]  /*377d0*/  IMAD.MOV.U32 R12, RZ, RZ, RZ ;  /* 0x000000ffff0c7224 */ /* 0x000fe400078e00ff */
[----:B------:R-:W-:Y:S02]  /*377e0*/  IMAD.MOV.U32 R11, RZ, RZ, 0x181f ;  /* 0x0000181fff0b7424 */ /* 0x000fe400078e00ff */
[----:B------:R-:W-:-:S07]  /*377f0*/  IMAD.MOV.U32 R15, RZ, RZ, -0x1 ;  /* 0xffffffffff0f7424 */ /* 0x000fce00078e00ff */
[----:B-1--4-:R-:W-:Y:S05]  /*37800*/  WARPSYNC.COLLECTIVE R15, `(.L_x_13301) ;  /* 0x000000000f087348 */ /* 0x012fea0003c00000 */
[----:B------:R0:W2:Y:S02]  /*37810*/  SHFL.IDX P6, R14, R13, R12, R11 ;  /* 0x0000000c0d0e7389 */ /* 0x0000a400000c000b */
[----:B012-4-:R-:W-:Y:S01]  /*37820*/  ENDCOLLECTIVE ;  /* 0x000000000000791b */ /* 0x017fe20003800000 */
.L_x_13301:
[----:B------:R-:W-:Y:S02]  /*37830*/  IMAD.MOV.U32 R13, RZ, RZ, R2 ;  /* 0x000000ffff0d7224 */ /* 0x000fe400078e0002 */
[----:B------:R-:W-:-:S07]  /*37840*/  IMAD.MOV.U32 R0, RZ, RZ, R14 ;  /* 0x000000ffff007224 */ /* 0x000fce00078e000e */
[----:B------:R-:W-:Y:S05]  /*37850*/  WARPSYNC.COLLECTIVE R15, `(.L_x_13302) ;  /* 0x000000000f087348 */ /* 0x000fea0003c00000 */
[----:B------:R0:W1:Y:S02]  /*37860*/  SHFL.IDX P6, R14, R13, R12, R11 ;  /* 0x0000000c0d0e7389 */ /* 0x00006400000c000b */
[----:B01----:R-:W-:Y:S01]  /*37870*/  ENDCOLLECTIVE ;  /* 0x000000000000791b */ /* 0x003fe20003800000 */
.L_x_13302:
[----:B------:R-:W-:Y:S05]  /*37880*/  BRA `(.L_x_13303) ;  /* 0xffffff64004c7947 */ /* 0x000fea000383ffff */
.L_x_13096:
[----:B------:R-:W-:Y:S01]  /*37890*/  BSSY B1, `(.L_x_13304) ;  /* 0x0000008000017945 */ /* 0x000fe20003800000 */
[----:B------:R-:W-:Y:S02]  /*378a0*/  IMAD.MOV.U32 R13, RZ, RZ, R3 ;  /* 0x000000ffff0d7224 */ /* 0x000fe400078e0003 */
[----:B------:R-:W-:Y:S02]  /*378b0*/  IMAD.MOV.U32 R12, RZ, RZ, 0x1 ;  /* 0x00000001ff0c7424 */ /* 0x000fe400078e00ff */
[----:B------:R-:W-:Y:S02]  /*378c0*/  IMAD.MOV.U32 R11, RZ, RZ, 0x181f ;  /* 0x0000181fff0b7424 */ /* 0x000fe400078e00ff */
[----:B--2---:R-:W-:-:S07]  /*378d0*/  IMAD.MOV.U32 R15, RZ, RZ, -0x1 ;  /* 0xffffffffff0f7424 */ /* 0x004fce00078e00ff */
[----:B01-34-:R-:W-:Y:S05]  /*378e0*/  WARPSYNC.COLLECTIVE R15, `(.L_x_13305) ;  /* 0x000000000f087348 */ /* 0x01bfea0003c00000 */
[----:B---3--:R2:W3:Y:S02]  /*378f0*/  SHFL.IDX P6, R14, R13, R12, R11 ;  /* 0x0000000c0d0e7389 */ /* 0x0084e400000c000b */
[----:B01234-:R-:W-:Y:S01]  /*37900*/  ENDCOLLECTIVE ;  /* 0x000000000000791b */ /* 0x01ffe20003800000 */
.L_x_13305:
[----:B------:R-:W-:Y:S05]  /*37910*/  BSYNC B1 ;  /* 0x0000000000017941 */ /* 0x000fea0003800000 */
.L_x_13304:
        /* <DEDUP_REMOVED lines=8> */
.L_x_13306:
[----:B------:R-:W-:Y:S05]  /*379a0*/  BRA `(.L_x_13307) ;  /* 0xffffff6400707947 */ /* 0x000fea000383ffff */
.L_x_13099:
[----:B------:R-:W-:Y:S01]  /*379b0*/  BSSY B1, `(.L_x_13308) ;  /* 0x0000008000017945 */ /* 0x000fe20003800000 */
[----:B------:R-:W-:Y:S02]  /*379c0*/  IMAD.MOV.U32 R13, RZ, RZ, R3 ;  /* 0x000000ffff0d7224 */ /* 0x000fe400078e0003 */
[----:B------:R-:W-:Y:S02]  /*379d0*/  IMAD.MOV.U32 R12, RZ, RZ, 0x2 ;  /* 0x00000002ff0c7424 */ /* 0x000fe400078e00ff */
[----:B------:R-:W-:Y:S02]  /*379e0*/  IMAD.MOV.U32 R11, RZ, RZ, 0x181f ;  /* 0x0000181fff0b7424 */ /* 0x000fe400078e00ff */
[----:B0-----:R-:W-:-:S07]  /*379f0*/  IMAD.MOV.U32 R15, RZ, RZ, -0x1 ;  /* 0xffffffffff0f7424 */ /* 0x001fce00078e00ff */
[----:B-1234-:R-:W-:Y:S05]  /*37a00*/  WARPSYNC.COLLECTIVE R15, `(.L_x_13309) ;  /* 0x000000000f087348 */ /* 0x01efea0003c00000 */
[----:B---3--:R0:W3:Y:S02]  /*37a10*/  SHFL.IDX P6, R14, R13, R12, R11 ;  /* 0x0000000c0d0e7389 */ /* 0x0080e400000c000b */
[----:B01234-:R-:W-:Y:S01]  /*37a20*/  ENDCOLLECTIVE ;  /* 0x000000000000791b */ /* 0x01ffe20003800000 */
.L_x_13309:
[----:B------:R-:W-:Y:S05]  /*37a30*/  BSYNC B1 ;  /* 0x0000000000017941 */ /* 0x000fea0003800000 */
.L_x_13308:
        /* <DEDUP_REMOVED lines=8> */
.L_x_13310:
[----:B------:R-:W-:Y:S05]  /*37ac0*/  BRA `(.L_x_13311) ;  /* 0xffffff6400907947 */ /* 0x000fea000383ffff */
.L_x_13102:
        /* <DEDUP_REMOVED lines=8> */
.L_x_13313:
[----:B------:R-:W-:Y:S05]  /*37b50*/  BSYNC B1 ;  /* 0x0000000000017941 */ /* 0x000fea0003800000 */
.L_x_13312:
        /* <DEDUP_REMOVED lines=8> */
.L_x_13314:
[----:B------:R-:W-:Y:S05]  /*37be0*/  BRA `(.L_x_13315) ;  /* 0xffffff6400b07947 */ /* 0x000fea000383ffff */
.L_x_13127:
[----:B------:R-:W0:Y:S01]  /*37bf0*/  S2R R12, SR_TID.X ;  /* 0x00000000000c7919 */ /* 0x000e220000002100 */
[----:B------:R-:W-:Y:S01]  /*37c00*/  BSSY B1, `(.L_x_13316) ;  /* 0x000000a000017945 */ /* 0x000fe20003800000 */
[----:B------:R-:W-:Y:S02]  /*37c10*/  IMAD.MOV.U32 R11, RZ, RZ, 0x1f ;  /* 0x0000001fff0b7424 */ /* 0x000fe400078e00ff */
[----:B------:R-:W-:Y:S01]  /*37c20*/  IMAD.MOV.U32 R15, RZ, RZ, -0x1 ;  /* 0xffffffffff0f7424 */ /* 0x000fe200078e00ff */
[----:B0-----:R-:W-:-:S04]  /*37c30*/  SHF.R.U32.HI R12, RZ, 0x5, R12 ;  /* 0x00000005ff0c7819 */ /* 0x001fc8000001160c */
[----:B------:R-:W-:-:S05]  /*37c40*/  LOP3.LUT R12, R12, 0x3, RZ, 0xc0, !PT ;  /* 0x000000030c0c7812 */ /* 0x000fca00078ec0ff */
[----:B-1----:R-:W-:Y:S02]  /*37c50*/  IMAD.MOV.U32 R13, RZ, RZ, R12 ;  /* 0x000000ffff0d7224 */ /* 0x002fe400078e000c */
[----:B------:R-:W-:-:S07]  /*37c60*/  IMAD.MOV.U32 R12, RZ, RZ, RZ ;  /* 0x000000ffff0c7224 */ /* 0x000fce00078e00ff */
[----:B------:R-:W-:Y:S05]  /*37c70*/  WARPSYNC.COLLECTIVE R15, `(.L_x_13317) ;  /* 0x000000000f087348 */ /* 0x000fea0003c00000 */
[----:B------:R0:W1:Y:S02]  /*37c80*/  SHFL.IDX P6, R14, R13, R12, R11 ;  /* 0x0000000c0d0e7389 */ /* 0x00006400000c000b */
[----:B01----:R-:W-:Y:S01]  /*37c90*/  ENDCOLLECTIVE ;  /* 0x000000000000791b */ /* 0x003fe20003800000 */
.L_x_13317:
[----:B------:R-:W-:Y:S05]  /*37ca0*/  BSYNC B1 ;  /* 0x0000000000017941 */ /* 0x000fea0003800000 */
.L_x_13316:
[----:B------:R-:W-:Y:S05]  /*37cb0*/  BRA `(.L_x_13318) ;  /* 0xffffff7c00c87947 */ /* 0x000fea000383ffff */
.L_x_13129:
[----:B------:R-:W-:Y:S01]  /*37cc0*/  BSSY B1, `(.L_x_13319) ;  /* 0x0000006000017945 */ /* 0x000fe20003800000 */
[----:B------:R-:W-:-:S07]  /*37cd0*/  IMAD.MOV.U32 R15, RZ, RZ, -0x1 ;  /* 0xffffffffff0f7424 */ /* 0x000fce00078e00ff */
[----:B01----:R-:W-:Y:S05]  /*37ce0*/  WARPSYNC.COLLECTIVE R15, `(.L_x_13320) ;  /* 0x000000000f0c7348 */ /* 0x003fea0003c00000 */
[----:B------:R-:W-:Y:S02]  /*37cf0*/  ELECT P6, UR62, PT ;  /* 0x00000000003e782f */ /* 0x000fe400038c0000 */
[----:B------:R-:W-:Y:S01]  /*37d00*/  MOV R14, UR62 ;  /* 0x0000003e000e7c02 */ /* 0x000fe20008000f00 */
[----:B01----:R-:W-:Y:S10]  /*37d10*/  ENDCOLLECTIVE ;  /* 0x000000000000791b */ /* 0x003ff40003800000 */
.L_x_13320:
[----:B------:R-:W-:Y:S05]  /*37d20*/  BSYNC B1 ;  /* 0x0000000000017941 */ /* 0x000fea0003800000 */
.L_x_13319:
[----:B------:R-:W-:Y:S05]  /*37d30*/  BRA `(.L_x_13128) ;  /* 0xffffff7c00c07947 */ /* 0x000fea000383ffff */
.L_x_13131:
[----:B0-----:R0:W2:Y:S02]  /*37d40*/  SYNCS.PHASECHK.TRANS64.TRYWAIT P0, [R23+URZ+0x32420], R6 ;  /* 0x03242006170075a7 */ /* 0x0010a4000800017f */
[----:B--2---:R-:W-:Y:S05]  /*37d50*/  @!P0 NANOSLEEP.SYNCS 0x989680 ;  /* 0x009896800000895d */ /* 0x004fea0003900000 */
[----:B------:R-:W2:Y:S02]  /*37d60*/  @!P0 SYNCS.PHASECHK.TRANS64 P0, [R23+URZ+0x32420], R6 ;  /* 0x03242006170085a7 */ /* 0x000ea4000800007f */
[----:B--2---:R-:W-:Y:S05]  /*37d70*/  @!P0 BRA `(.L_x_13131) ;  /* 0xfffffffc00f08947 */ /* 0x004fea000383ffff */
[----:B------:R-:W-:Y:S05]  /*37d80*/  BRA `(.L_x_13321) ;  /* 0xffffff7c00d07947 */ /* 0x000fea000383ffff */
.L_x_13135:
[----:B0-----:R0:W2:Y:S02]  /*37d90*/  SYNCS.PHASECHK.TRANS64.TRYWAIT P0, [R3+URZ+0x324a0], R6 ;  /* 0x0324a006030075a7 */ /* 0x0010a4000800017f */
[----:B--2---:R-:W-:Y:S05]  /*37da0*/  @!P0 NANOSLEEP.SYNCS 0x989680 ;  /* 0x009896800000895d */ /* 0x004fea0003900000 */
[----:B------:R-:W2:Y:S02]  /*37db0*/  @!P0 SYNCS.PHASECHK.TRANS64 P0, [R3+URZ+0x324a0], R6 ;  /* 0x0324a006030085a7 */ /* 0x000ea4000800007f */
[----:B--2---:R-:W-:Y:S05]  /*37dc0*/  @!P0 BRA `(.L_x_13135) ;  /* 0xfffffffc00f08947 */ /* 0x004fea000383ffff */
[----:B------:R-:W-:Y:S05]  /*37dd0*/  BRA `(.L_x_13322) ;  /* 0xffffff7c00e87947 */ /* 0x000fea000383ffff */
.L_x_13140:
[----:B--2---:R2:W3:Y:S02]  /*37de0*/  SYNCS.PHASECHK.TRANS64.TRYWAIT P0, [R3+URZ+0x324c0], R6 ;  /* 0x0324c006030075a7 */ /* 0x0044e4000800017f */
[----:B---3--:R-:W-:Y:S05]  /*37df0*/  @!P0 NANOSLEEP.SYNCS 0x989680 ;  /* 0x009896800000895d */ /* 0x008fea0003900000 */
[----:B------:R-:W3:Y:S02]  /*37e00*/  @!P0 SYNCS.PHASECHK.TRANS64 P0, [R3+URZ+0x324c0], R6 ;  /* 0x0324c006030085a7 */ /* 0x000ee4000800007f */
[----:B---3--:R-:W-:Y:S05]  /*37e10*/  @!P0 BRA `(.L_x_13140) ;  /* 0xfffffffc00f08947 */ /* 0x008fea000383ffff */
[----:B------:R-:W-:Y:S05]  /*37e20*/  BRA `(.L_x_13323) ;  /* 0xffffff8000647947 */ /* 0x000fea000383ffff */
.L_x_13150:
[----:B--2---:R2:W3:Y:S02]  /*37e30*/  SYNCS.PHASECHK.TRANS64.TRYWAIT P1, [R10+URZ+0x324a0], R2 ;  /* 0x0324a0020a0075a7 */ /* 0x0044e4000802017f */
[----:B---3--:R-:W-:Y:S05]  /*37e40*/  @!P1 NANOSLEEP.SYNCS 0x989680 ;  /* 0x009896800000995d */ /* 0x008fea0003900000 */
[----:B------:R-:W3:Y:S02]  /*37e50*/  @!P1 SYNCS.PHASECHK.TRANS64 P1, [R10+URZ+0x324a0], R2 ;  /* 0x0324a0020a0095a7 */ /* 0x000ee4000802007f */
[----:B---3--:R-:W-:Y:S05]  /*37e60*/  @!P1 BRA `(.L_x_13150) ;  /* 0xfffffffc00f09947 */ /* 0x008fea000383ffff */
[----:B------:R-:W-:Y:S05]  /*37e70*/  BRA `(.L_x_13324) ;  /* 0xffffff8400d87947 */ /* 0x000fea000383ffff */
.L_x_13155:
[----:B0-----:R0:W1:Y:S02]  /*37e80*/  SYNCS.PHASECHK.TRANS64.TRYWAIT P1, [R10+URZ+0x324c0], R2 ;  /* 0x0324c0020a0075a7 */ /* 0x001064000802017f */
[----:B-1----:R-:W-:Y:S05]  /*37e90*/  @!P1 NANOSLEEP.SYNCS 0x989680 ;  /* 0x009896800000995d */ /* 0x002fea0003900000 */
[----:B------:R-:W1:Y:S02]  /*37ea0*/  @!P1 SYNCS.PHASECHK.TRANS64 P1, [R10+URZ+0x324c0], R2 ;  /* 0x0324c0020a0095a7 */ /* 0x000e64000802007f */
[----:B-1----:R-:W-:Y:S05]  /*37eb0*/  @!P1 BRA `(.L_x_13155) ;  /* 0xfffffffc00f09947 */ /* 0x002fea000383ffff */
[----:B------:R-:W-:Y:S05]  /*37ec0*/  BRA `(.L_x_13325) ;  /* 0xffffff8800507947 */ /* 0x000fea000383ffff */
.L_x_13179:
[----:B------:R-:W-:Y:S01]  /*37ed0*/  SHF.R.U32.HI R11, RZ, 0x5, R21 ;  /* 0x00000005ff0b7819 */ /* 0x000fe20000011615 */
[----:B------:R-:W-:Y:S01]  /*37ee0*/  BSSY B0, `(.L_x_13326) ;  /* 0x0000009000007945 */ /* 0x000fe20003800000 */
[----:B------:R-:W-:Y:S02]  /*37ef0*/  IMAD.MOV.U32 R12, RZ, RZ, RZ ;  /* 0x000000ffff0c7224 */ /* 0x000fe400078e00ff */
[----:B------:R-:W-:Y:S01]  /*37f00*/  LOP3.LUT R11, R11, 0x3, RZ, 0xc0, !PT ;  /* 0x000000030b0b7812 */ /* 0x000fe200078ec0ff */
[----:B------:R-:W-:-:S04]  /*37f10*/  IMAD.MOV.U32 R15, RZ, RZ, -0x1 ;  /* 0xffffffffff0f7424 */ /* 0x000fc800078e00ff */
[----:B------:R-:W-:Y:S02]  /*37f20*/  IMAD.MOV.U32 R13, RZ, RZ, R11 ;  /* 0x000000ffff0d7224 */ /* 0x000fe400078e000b */
[----:B------:R-:W-:-:S07]  /*37f30*/  IMAD.MOV.U32 R11, RZ, RZ, 0x1f ;  /* 0x0000001fff0b7424 */ /* 0x000fce00078e00ff */
[----:B--2---:R-:W-:Y:S05]  /*37f40*/  WARPSYNC.COLLECTIVE R15, `(.L_x_13327) ;  /* 0x000000000f087348 */ /* 0x004fea0003c00000 */
[----:B------:R0:W1:Y:S02]  /*37f50*/  SHFL.IDX P6, R14, R13, R12, R11 ;  /* 0x0000000c0d0e7389 */ /* 0x00006400000c000b */
[----:B012---:R-:W-:Y:S01]  /*37f60*/  ENDCOLLECTIVE ;  /* 0x000000000000791b */ /* 0x007fe20003800000 */
.L_x_13327:
[----:B------:R-:W-:Y:S05]  /*37f70*/  BSYNC B0 ;  /* 0x0000000000007941 */ /* 0x000fea0003800000 */
.L_x_13326:
[----:B------:R-:W-:Y:S05]  /*37f80*/  BRA `(.L_x_13328) ;  /* 0xffffff9800e47947 */ /* 0x000fea000383ffff */
.L_x_13182:
[----:B0-----:R0:W1:Y:S02]  /*37f90*/  SYNCS.PHASECHK.TRANS64.TRYWAIT P0, [R17+URZ+0x32440], R0 ;  /* 0x03244000110075a7 */ /* 0x001064000800017f */
[----:B-1----:R-:W-:Y:S05]  /*37fa0*/  @!P0 NANOSLEEP.SYNCS 0x989680 ;  /* 0x009896800000895d */ /* 0x002fea0003900000 */
[----:B------:R-:W1:Y:S02]  /*37fb0*/  @!P0 SYNCS.PHASECHK.TRANS64 P0, [R17+URZ+0x32440], R0 ;  /* 0x03244000110085a7 */ /* 0x000e64000800007f */
[----:B-1----:R-:W-:Y:S05]  /*37fc0*/  @!P0 BRA `(.L_x_13182) ;  /* 0xfffffffc00f08947 */ /* 0x002fea000383ffff */
[----:B------:R-:W-:Y:S05]  /*37fd0*/  BRA `(.L_x_13329) ;  /* 0xffffff9c00087947 */ /* 0x000fea000383ffff */
.L_x_13183:
        /* <DEDUP_REMOVED lines=8> */
.L_x_13331:
[----:B------:R-:W-:Y:S05]  /*38060*/  BSYNC B0 ;  /* 0x0000000000007941 */ /* 0x000fea0003800000 */
.L_x_13330:
        /* <DEDUP_REMOVED lines=9> */
.L_x_13332:
[----:B------:R-:W-:Y:S02]  /*38100*/  IMAD.MOV.U32 R13, RZ, RZ, R4 ;  /* 0x000000ffff0d7224 */ /* 0x000fe400078e0004 */
[----:B------:R-:W-:Y:S02]  /*38110*/  IMAD.MOV.U32 R12, RZ, RZ, 0x1 ;  /* 0x00000001ff0c7424 */ /* 0x000fe400078e00ff */
[----:B------:R-:W-:-:S07]  /*38120*/  IMAD.MOV.U32 R3, RZ, RZ, R14 ;  /* 0x000000ffff037224 */ /* 0x000fce00078e000e */
[----:B------:R-:W-:Y:S05]  /*38130*/  WARPSYNC.COLLECTIVE R15, `(.L_x_13333) ;  /* 0x000000000f087348 */ /* 0x000fea0003c00000 */
[----:B------:R0:W1:Y:S02]  /*38140*/  SHFL.IDX P6, R14, R13, R12, R11 ;  /* 0x0000000c0d0e7389 */ /* 0x00006400000c000b */
[----:B01----:R-:W-:Y:S01]  /*38150*/  ENDCOLLECTIVE ;  /* 0x000000000000791b */ /* 0x003fe20003800000 */
.L_x_13333:
        /* <DEDUP_REMOVED lines=15> */
.L_x_13334:
[----:B------:R-:W-:Y:S02]  /*38250*/  @P0 IMAD R6, R5, 0x2, R23 ;  /* 0x0000000205060824 */ /* 0x000fe400078e0217 */
[----:B------:R-:W-:Y:S02]  /*38260*/  IMAD.MOV.U32 R13, RZ, RZ, R4 ;  /* 0x000000ffff0d7224 */ /* 0x000fe400078e0004 */
[----:B------:R-:W-:Y:S02]  /*38270*/  IMAD.MOV.U32 R12, RZ, RZ, 0x2 ;  /* 0x00000002ff0c7424 */ /* 0x000fe400078e00ff */
[----:B------:R-:W-:-:S07]  /*38280*/  IMAD.MOV.U32 R3, RZ, RZ, R14 ;  /* 0x000000ffff037224 */ /* 0x000fce00078e000e */
[----:B------:R-:W-:Y:S05]  /*38290*/  WARPSYNC.COLLECTIVE R15, `(.L_x_13335) ;  /* 0x000000000f087348 */ /* 0x000fea0003c00000 */
[----:B------:R0:W1:Y:S02]  /*382a0*/  SHFL.IDX P6, R14, R13, R12, R11 ;  /* 0x0000000c0d0e7389 */ /* 0x00006400000c000b */
[----:B01----:R-:W-:Y:S01]  /*382b0*/  ENDCOLLECTIVE ;  /* 0x000000000000791b */ /* 0x003fe20003800000 */
.L_x_13335:
        /* <DEDUP_REMOVED lines=15> */
.L_x_13336:
[----:B------:R-:W-:Y:S02]  /*383b0*/  @P0 IMAD R6, R5, 0x2, R23 ;  /* 0x0000000205060824 */ /* 0x000fe400078e0217 */
[----:B------:R-:W-:Y:S02]  /*383c0*/  IMAD.MOV.U32 R13, RZ, RZ, R4 ;  /* 0x000000ffff0d7224 */ /* 0x000fe400078e0004 */
[----:B------:R-:W-:Y:S02]  /*383d0*/  IMAD.MOV.U32 R12, RZ, RZ, 0x3 ;  /* 0x00000003ff0c7424 */ /* 0x000fe400078e00ff */
[----:B------:R-:W-:-:S07]  /*383e0*/  IMAD.MOV.U32 R3, RZ, RZ, R14 ;  /* 0x000000ffff037224 */ /* 0x000fce00078e000e */
[----:B------:R-:W-:Y:S05]  /*383f0*/  WARPSYNC.COLLECTIVE R15, `(.L_x_13337) ;  /* 0x000000000f087348 */ /* 0x000fea0003c00000 */
[----:B------:R0:W1:Y:S02]  /*38400*/  SHFL.IDX P6, R14, R13, R12, R11 ;  /* 0x0000000c0d0e7389 */ /* 0x00006400000c000b */
[----:B01----:R-:W-:Y:S01]  /*38410*/  ENDCOLLECTIVE ;  /* 0x000000000000791b */ /* 0x003fe20003800000 */
.L_x_13337:
        /* <DEDUP_REMOVED lines=15> */
.L_x_13338:
[----:B------:R-:W-:Y:S02]  /*38510*/  @P0 IMAD R6, R5, 0x2, R23 ;  /* 0x0000000205060824 */ /* 0x000fe400078e0217 */
[----:B------:R-:W-:Y:S02]  /*38520*/  IMAD.MOV.U32 R13, RZ, RZ, R4 ;  /* 0x000000ffff0d7224 */ /* 0x000fe400078e0004 */
[----:B------:R-:W-:Y:S02]  /*38530*/  IMAD.MOV.U32 R12, RZ, RZ, 0x4 ;  /* 0x00000004ff0c7424 */ /* 0x000fe400078e00ff */
[----:B------:R-:W-:-:S07]  /*38540*/  IMAD.MOV.U32 R3, RZ, RZ, R14 ;  /* 0x000000ffff037224 */ /* 0x000fce00078e000e */
[----:B------:R-:W-:Y:S05]  /*38550*/  WARPSYNC.COLLECTIVE R15, `(.L_x_13339) ;  /* 0x000000000f087348 */ /* 0x000fea0003c00000 */
[----:B------:R0:W1:Y:S02]  /*38560*/  SHFL.IDX P6, R14, R13, R12, R11 ;  /* 0x0000000c0d0e7389 */ /* 0x00006400000c000b */
[----:B01----:R-:W-:Y:S01]  /*38570*/  ENDCOLLECTIVE ;  /* 0x000000000000791b */ /* 0x003fe20003800000 */
.L_x_13339:
        /* <DEDUP_REMOVED lines=15> */
.L_x_13340:
[----:B------:R-:W-:Y:S02]  /*38670*/  @P0 IMAD R6, R5, 0x2, R23 ;  /* 0x0000000205060824 */ /* 0x000fe400078e0217 */
[----:B------:R-:W-:Y:S02]  /*38680*/  IMAD.MOV.U32 R13, RZ, RZ, R4 ;  /* 0x000000ffff0d7224 */ /* 0x000fe400078e0004 */
[----:B------:R-:W-:Y:S02]  /*38690*/  IMAD.MOV.U32 R12, RZ, RZ, 0x5 ;  /* 0x00000005ff0c7424 */ /* 0x000fe400078e00ff */
[----:B------:R-:W-:-:S07]  /*386a0*/  IMAD.MOV.U32 R3, RZ, RZ, R14 ;  /* 0x000000ffff037224 */ /* 0x000fce00078e000e */
[----:B------:R-:W-:Y:S05]  /*386b0*/  WARPSYNC.COLLECTIVE R15, `(.L_x_13341) ;  /* 0x000000000f087348 */ /* 0x000fea0003c00000 */
[----:B------:R0:W1:Y:S02]  /*386c0*/  SHFL.IDX P6, R14, R13, R12, R11 ;  /* 0x0000000c0d0e7389 */ /* 0x00006400000c000b */
[----:B01----:R-:W-:Y:S01]  /*386d0*/  ENDCOLLECTIVE ;  /* 0x000000000000791b */ /* 0x003fe20003800000 */
.L_x_13341:
        /* <DEDUP_REMOVED lines=10> */
.L_x_13342:
[----:B------:R-:W-:Y:S01]  /*38780*/  @!PT LDS RZ, [RZ] ;  /* 0x00000000fffff984 */ /* 0x000fe20000000800 */
[----:B------:R-:W-:Y:S01]  /*38790*/  @!PT LDS RZ, [RZ] ;  /* 0x00000000fffff984 */ /* 0x000fe20000000800 */
[----:B------:R-:W-:Y:S01]  /*387a0*/  @!PT LDS RZ, [RZ] ;  /* 0x00000000fffff984 */ /* 0x000fe20000000800 */
[----:B------:R0:W-:Y:S01]  /*387b0*/  @P0 LDGSTS.E.BYPASS.LTC128B.128 [R6+0x1e400], desc[UR44][R2.64], !P2 ;  /* 0x1e40000002060fae */ /* 0x0001e2000d101d6c */
[----:B------:R-:W-:Y:S01]  /*387c0*/  IMAD.MOV.U32 R0, RZ, RZ, R14 ;  /* 0x000000ffff007224 */ /* 0x000fe200078e000e */
[----:B------:R-:W-:Y:S06]  /*387d0*/  BRA `(.L_x_13343) ;  /* 0xffffff98006c7947 */ /* 0x000fec000383ffff */
.L_x_13188:
        /* <DEDUP_REMOVED lines=9> */
.L_x_13344:
        /* <DEDUP_REMOVED lines=12> */
.L_x_13345:
[----:B------:R-:W-:Y:S02]  /*38930*/  IMAD.MOV.U32 R13, RZ, RZ, R3 ;  /* 0x000000ffff0d7224 */ /* 0x000fe400078e0003 */
[----:B------:R-:W-:Y:S02]  /*38940*/  IMAD.MOV.U32 R12, RZ, RZ, 0x1 ;  /* 0x00000001ff0c7424 */ /* 0x000fe400078e00ff */
[----:B------:R-:W-:-:S07]  /*38950*/  IMAD.MOV.U32 R5, RZ, RZ, R14 ;  /* 0x000000ffff057224 */ /* 0x000fce00078e000e */
[----:B------:R-:W-:Y:S05]  /*38960*/  WARPSYNC.COLLECTIVE R15, `(.L_x_13346) ;  /* 0x000000000f087348 */ /* 0x000fea0003c00000 */
[----:B------:R0:W1:Y:S02]  /*38970*/  SHFL.IDX P6, R14, R13, R12, R11 ;  /* 0x0000000c0d0e7389 */ /* 0x00006400000c000b */
[----:B01----:R-:W-:Y:S01]  /*38980*/  ENDCOLLECTIVE ;  /* 0x000000000000791b */ /* 0x003fe20003800000 */
.L_x_13346:
        /* <DEDUP_REMOVED lines=15> */
.L_x_13347:
[----:B------:R-:W-:Y:S02]  /*38a80*/  IMAD.MOV.U32 R13, RZ, RZ, R3 ;  /* 0x000000ffff0d7224 */ /* 0x000fe400078e0003 */
[----:B------:R-:W-:Y:S02]  /*38a90*/  IMAD.MOV.U32 R12, RZ, RZ, 0x2 ;  /* 0x00000002ff0c7424 */ /* 0x000fe400078e00ff */
[----:B------:R-:W-:-:S07]  /*38aa0*/  IMAD.MOV.U32 R5, RZ, RZ, R14 ;  /* 0x000000ffff057224 */ /* 0x000fce00078e000e */
[----:B------:R-:W-:Y:S05]  /*38ab0*/  WARPSYNC.COLLECTIVE R15, `(.L_x_13348) ;  /* 0x000000000f087348 */ /* 0x000fea0003c00000 */
[----:B------:R0:W1:Y:S02]  /*38ac0*/  SHFL.IDX P6, R14, R13, R12, R11 ;  /* 0x0000000c0d0e7389 */ /* 0x00006400000c000b */
[----:B01----:R-:W-:Y:S01]  /*38ad0*/  ENDCOLLECTIVE ;  /* 0x000000000000791b */ /* 0x003fe20003800000 */
.L_x_13348:
        /* <DEDUP_REMOVED lines=15> */
.L_x_13349:
[----:B------:R-:W-:Y:S02]  /*38bd0*/  IMAD.MOV.U32 R13, RZ, RZ, R3 ;  /* 0x000000ffff0d7224 */ /* 0x000fe400078e0003 */
[----:B------:R-:W-:Y:S02]  /*38be0*/  IMAD.MOV.U32 R12, RZ, RZ, 0x3 ;  /* 0x00000003ff0c7424 */ /* 0x000fe400078e00ff */
[----:B------:R-:W-:-:S07]  /*38bf0*/  IMAD.MOV.U32 R5, RZ, RZ, R14 ;  /* 0x000000ffff057224 */ /* 0x000fce00078e000e */
[----:B------:R-:W-:Y:S05]  /*38c00*/  WARPSYNC.COLLECTIVE R15, `(.L_x_13350) ;  /* 0x000000000f087348 */ /* 0x000fea0003c00000 */
[----:B------:R0:W1:Y:S02]  /*38c10*/  SHFL.IDX P6, R14, R13, R12, R11 ;  /* 0x0000000c0d0e7389 */ /* 0x00006400000c000b */
[----:B01----:R-:W-:Y:S01]  /*38c20*/  ENDCOLLECTIVE ;  /* 0x000000000000791b */ /* 0x003fe20003800000 */
.L_x_13350:
        /* <DEDUP_REMOVED lines=10> */
.L_x_13351:
        /* <DEDUP_REMOVED lines=13> */
.L_x_13352:
        /* <DEDUP_REMOVED lines=10> */
.L_x_13353:
        /* <DEDUP_REMOVED lines=13> */
.L_x_13354:
        /* <DEDUP_REMOVED lines=10> */
.L_x_13355:
        /* <DEDUP_REMOVED lines=13> */
.L_x_13356:
        /* <DEDUP_REMOVED lines=10> */
.L_x_13357:
        /* <DEDUP_REMOVED lines=11> */
.L_x_13358:
        /* <DEDUP_REMOVED lines=10> */
.L_x_13359:
[----:B------:R-:W-:Y:S01]  /*39270*/  @!PT LDS RZ, [RZ] ;  /* 0x00000000fffff984 */ /* 0x000fe20000000800 */
[----:B------:R-:W-:Y:S01]  /*39280*/  @!PT LDS RZ, [RZ] ;  /* 0x00000000fffff984 */ /* 0x000fe20000000800 */
[----:B------:R-:W-:Y:S01]  /*39290*/  @!PT LDS RZ, [RZ] ;  /* 0x00000000fffff984 */ /* 0x000fe20000000800 */
[----:B------:R0:W-:Y:S01]  /*392a0*/  @!P0 LDGSTS.E.BYPASS.LTC128B.128 [R26+0x1b400], desc[UR44][R4.64], !P1 ;  /* 0x1b400000041a8fae */ /* 0x0001e2000c901d6c */
[----:B------:R-:W-:Y:S01]  /*392b0*/  IMAD.MOV.U32 R0, RZ, RZ, R14 ;  /* 0x000000ffff007224 */ /* 0x000fe200078e000e */
[----:B------:R-:W-:Y:S06]  /*392c0*/  BRA `(.L_x_13360) ;  /* 0xffffff9800cc7947 */ /* 0x000fec000383ffff */
.L_x_13192:
        /* <DEDUP_REMOVED lines=9> */
[----:B------:R-:W-:-:S02]  /*39360*/  IMAD.MOV.U32 R15, RZ, RZ, -0x1 ;  /* 0xffffffffff0f7424 */ /* 0x000fc400078e00ff */
        /* <DEDUP_REMOVED lines=23> */
.L_x_13362:
[----:B------:R-:W-:Y:S05]  /*394e0*/  BSYNC B0 ;  /* 0x0000000000007941 */ /* 0x000fea0003800000 */
.L_x_13361:
        /* <DEDUP_REMOVED lines=11> */
.L_x_13363:
        /* <DEDUP_REMOVED lines=12> */
.L_x_13364:
        /* <DEDUP_REMOVED lines=15> */
.L_x_13365:
        /* <DEDUP_REMOVED lines=12> */
.L_x_13366:
        /* <DEDUP_REMOVED lines=12> */
.L_x_13367:
        /* <DEDUP_REMOVED lines=12> */
.L_x_13368:
        /* <DEDUP_REMOVED lines=12> */
.L_x_13369:
        /* <DEDUP_REMOVED lines=12> */
.L_x_13370:
        /* <DEDUP_REMOVED lines=12> */
.L_x_13371:
        /* <DEDUP_REMOVED lines=12> */
.L_x_13372:
        /* <DEDUP_REMOVED lines=12> */
.L_x_13373:
        /* <DEDUP_REMOVED lines=12> */
.L_x_13374:
        /* <DEDUP_REMOVED lines=11> */
.L_x_13375:
[----:B------:R-:W-:Y:S02]  /*39ec0*/  IMAD.MOV.U32 R13, RZ, RZ, R0 ;  /* 0x000000ffff0d7224 */ /* 0x000fe400078e0000 */
[----:B------:R-:W-:Y:S02]  /*39ed0*/  IMAD.MOV.U32 R12, RZ, RZ, 0x7 ;  /* 0x00000007ff0c7424 */ /* 0x000fe400078e00ff */
[----:B------:R-:W-:-:S07]  /*39ee0*/  IMAD.MOV.U32 R2, RZ, RZ, R14 ;  /* 0x000000ffff027224 */ /* 0x000fce00078e000e */
[----:B------:R-:W-:Y:S05]  /*39ef0*/  WARPSYNC.COLLECTIVE R15, `(.L_x_13376) ;  /* 0x000000000f087348 */ /* 0x000fea0003c00000 */
[----:B------:R0:W1:Y:S02]  /*39f00*/  SHFL.IDX P6, R14, R13, R12, R11 ;  /* 0x0000000c0d0e7389 */ /* 0x00006400000c000b */
[----:B01----:R-:W-:Y:S01]  /*39f10*/  ENDCOLLECTIVE ;  /* 0x000000000000791b */ /* 0x003fe20003800000 */
.L_x_13376:
        /* <DEDUP_REMOVED lines=14> */
.L_x_13377:
[----:B------:R-:W-:Y:S01]  /*3a000*/  IMAD.MOV.U32 R2, RZ, RZ, R14 ;  /* 0x000000ffff027224 */ /* 0x000fe200078e000e */
[----:B------:R-:W-:Y:S06]  /*3a010*/  BRA `(.L_x_13378) ;  /* 0xffffff9800387947 */ /* 0x000fec000383ffff */
.L_x_13197:
[----:B0-----:R0:W1:Y:S02]  /*3a020*/  SYNCS.PHASECHK.TRANS64.TRYWAIT P0, [R23+URZ+0x32420], R0 ;  /* 0x03242000170075a7 */ /* 0x001064000800017f */
[----:B-1----:R-:W-:Y:S05]  /*3a030*/  @!P0 NANOSLEEP.SYNCS 0x989680 ;  /* 0x009896800000895d */ /* 0x002fea0003900000 */
[----:B------:R-:W1:Y:S02]  /*3a040*/  @!P0 SYNCS.PHASECHK.TRANS64 P0, [R23+URZ+0x32420], R0 ;  /* 0x03242000170085a7 */ /* 0x000e64000800007f */
[----:B-1----:R-:W-:Y:S05]  /*3a050*/  @!P0 BRA `(.L_x_13197) ;  /* 0xfffffffc00f08947 */ /* 0x002fea000383ffff */
[----:B------:R-:W-:Y:S05]  /*3a060*/  BRA `(.L_x_13379) ;  /* 0xffffff9800ac7947 */ /* 0x000fea000383ffff */
.L_x_13200:
[----:B0-----:R0:W1:Y:S02]  /*3a070*/  SYNCS.PHASECHK.TRANS64.TRYWAIT P0, [R17+URZ+0x32460], R0 ;  /* 0x03246000110075a7 */ /* 0x001064000800017f */
[----:B-1----:R-:W-:Y:S05]  /*3a080*/  @!P0 NANOSLEEP.SYNCS 0x989680 ;  /* 0x009896800000895d */ /* 0x002fea0003900000 */
[----:B------:R-:W1:Y:S02]  /*3a090*/  @!P0 SYNCS.PHASECHK.TRANS64 P0, [R17+URZ+0x32460], R0 ;  /* 0x03246000110085a7 */ /* 0x000e64000800007f */
[----:B-1----:R-:W-:Y:S05]  /*3a0a0*/  @!P0 BRA `(.L_x_13200) ;  /* 0xfffffffc00f08947 */ /* 0x002fea000383ffff */
[----:B------:R-:W-:Y:S05]  /*3a0b0*/  BRA `(.L_x_13380) ;  /* 0xffffff9800bc7947 */ /* 0x000fea000383ffff */
.L_x_13201:
        /* <DEDUP_REMOVED lines=8> */
.L_x_13382:
[----:B------:R-:W-:Y:S05]  /*3a140*/  BSYNC B0 ;  /* 0x0000000000007941 */ /* 0x000fea0003800000 */
.L_x_13381:
        /* <DEDUP_REMOVED lines=13> */
.L_x_13383:
        /* <DEDUP_REMOVED lines=9> */
.L_x_13384:
        /* <DEDUP_REMOVED lines=17> */
.L_x_13385:
[----:B------:R-:W-:Y:S02]  /*3a3c0*/  IMAD.MOV.U32 R13, RZ, RZ, R6 ;  /* 0x000000ffff0d7224 */ /* 0x000fe400078e0006 */
[----:B------:R-:W-:Y:S01]  /*3a3d0*/  IMAD.MOV.U32 R12, RZ, RZ, 0x2 ;  /* 0x00000002ff0c7424 */ /* 0x000fe200078e00ff */
[----:B------:R-:W-:-:S13]  /*3a3e0*/  IADD3 R2, P3, R14, R0, RZ ;  /* 0x000000000e027210 */ /* 0x000fda0007f7e0ff */
[----:B------:R-:W-:Y:S05]  /*3a3f0*/  WARPSYNC.COLLECTIVE R15, `(.L_x_13386) ;  /* 0x000000000f087348 */ /* 0x000fea0003c00000 */
[----:B------:R0:W1:Y:S02]  /*3a400*/  SHFL.IDX P6, R14, R13, R12, R11 ;  /* 0x0000000c0d0e7389 */ /* 0x00006400000c000b */
[----:B01----:R-:W-:Y:S01]  /*3a410*/  ENDCOLLECTIVE ;  /* 0x000000000000791b */ /* 0x003fe20003800000 */
.L_x_13386:
        /* <DEDUP_REMOVED lines=17> */
.L_x_13387:
[----:B------:R-:W-:Y:S02]  /*3a530*/  IMAD.MOV.U32 R13, RZ, RZ, R6 ;  /* 0x000000ffff0d7224 */ /* 0x000fe400078e0006 */
[----:B------:R-:W-:Y:S01]  /*3a540*/  IMAD.MOV.U32 R12, RZ, RZ, 0x3 ;  /* 0x00000003ff0c7424 */ /* 0x000fe200078e00ff */
[----:B------:R-:W-:-:S13]  /*3a550*/  IADD3 R2, P3, R14, R0, RZ ;  /* 0x000000000e027210 */ /* 0x000fda0007f7e0ff */
[----:B------:R-:W-:Y:S05]  /*3a560*/  WARPSYNC.COLLECTIVE R15, `(.L_x_13388) ;  /* 0x000000000f087348 */ /* 0x000fea0003c00000 */
[----:B------:R0:W1:Y:S02]  /*3a570*/  SHFL.IDX P6, R14, R13, R12, R11 ;  /* 0x0000000c0d0e7389 */ /* 0x00006400000c000b */
[----:B01----:R-:W-:Y:S01]  /*3a580*/  ENDCOLLECTIVE ;  /* 0x000000000000791b */ /* 0x003fe20003800000 */
.L_x_13388:
        /* <DEDUP_REMOVED lines=17> */
.L_x_13389:
[----:B------:R-:W-:Y:S02]  /*3a6a0*/  IMAD.MOV.U32 R13, RZ, RZ, R6 ;  /* 0x000000ffff0d7224 */ /* 0x000fe400078e0006 */
[----:B------:R-:W-:Y:S01]  /*3a6b0*/  IMAD.MOV.U32 R12, RZ, RZ, 0x4 ;  /* 0x00000004ff0c7424 */ /* 0x000fe200078e00ff */
[----:B------:R-:W-:-:S13]  /*3a6c0*/  IADD3 R2, P3, R14, R0, RZ ;  /* 0x000000000e027210 */ /* 0x000fda0007f7e0ff */
[----:B------:R-:W-:Y:S05]  /*3a6d0*/  WARPSYNC.COLLECTIVE R15, `(.L_x_13390) ;  /* 0x000000000f087348 */ /* 0x000fea0003c00000 */
[----:B------:R0:W1:Y:S02]  /*3a6e0*/  SHFL.IDX P6, R14, R13, R12, R11 ;  /* 0x0000000c0d0e7389 */ /* 0x00006400000c000b */
[----:B01----:R-:W-:Y:S01]  /*3a6f0*/  ENDCOLLECTIVE ;  /* 0x000000000000791b */ /* 0x003fe20003800000 */
.L_x_13390:
        /* <DEDUP_REMOVED lines=17> */
.L_x_13391:
[----:B------:R-:W-:Y:S02]  /*3a810*/  IMAD.MOV.U32 R13, RZ, RZ, R6 ;  /* 0x000000ffff0d7224 */ /* 0x000fe400078e0006 */
[----:B------:R-:W-:Y:S01]  /*3a820*/  IMAD.MOV.U32 R12, RZ, RZ, 0x5 ;  /* 0x00000005ff0c7424 */ /* 0x000fe200078e00ff */
[----:B------:R-:W-:-:S13]  /*3a830*/  IADD3 R2, P3, R14, R0, RZ ;  /* 0x000000000e027210 */ /* 0x000fda0007f7e0ff */
[----:B------:R-:W-:Y:S05]  /*3a840*/  WARPSYNC.COLLECTIVE R15, `(.L_x_13392) ;  /* 0x000000000f087348 */ /* 0x000fea0003c00000 */
[----:B------:R0:W1:Y:S02]  /*3a850*/  SHFL.IDX P6, R14, R13, R12, R11 ;  /* 0x0000000c0d0e7389 */ /* 0x00006400000c000b */
[----:B01----:R-:W-:Y:S01]  /*3a860*/  ENDCOLLECTIVE ;  /* 0x000000000000791b */ /* 0x003fe20003800000 */
.L_x_13392:
        /* <DEDUP_REMOVED lines=12> */
.L_x_13393:
        /* <DEDUP_REMOVED lines=9> */
.L_x_13208:
[----:B0-----:R0:W1:Y:S02]  /*3a9c0*/  SYNCS.PHASECHK.TRANS64.TRYWAIT P0, [R4+URZ+0x32440], R21 ;  /* 0x03244015040075a7 */ /* 0x001064000800017f */
[----:B-1----:R-:W-:Y:S05]  /*3a9d0*/  @!P0 NANOSLEEP.SYNCS 0x989680 ;  /* 0x009896800000895d */ /* 0x002fea0003900000 */
[----:B------:R-:W1:Y:S02]  /*3a9e0*/  @!P0 SYNCS.PHASECHK.TRANS64 P0, [R4+URZ+0x32440], R21 ;  /* 0x03244015040085a7 */ /* 0x000e64000800007f */
[----:B-1----:R-:W-:Y:S05]  /*3a9f0*/  @!P0 BRA `(.L_x_13208) ;  /* 0xfffffffc00f08947 */ /* 0x002fea000383ffff */
[----:B------:R-:W-:Y:S05]  /*3aa00*/  BRA `(.L_x_13395) ;  /* 0xffffff9c00547947 */ /* 0x000fea000383ffff */
.L_x_13209:
        /* <DEDUP_REMOVED lines=8> */
.L_x_13397:
[----:B------:R-:W-:Y:S05]  /*3aa90*/  BSYNC B1 ;  /* 0x0000000000017941 */ /* 0x000fea0003800000 */
.L_x_13396:
        /* <DEDUP_REMOVED lines=9> */
.L_x_13398:
[----:B------:R-:W-:Y:S02]  /*3ab30*/  IMAD.MOV.U32 R13, RZ, RZ, R9 ;  /* 0x000000ffff0d7224 */ /* 0x000fe400078e0009 */
[----:B------:R-:W-:Y:S02]  /*3ab40*/  IMAD.MOV.U32 R12, RZ, RZ, 0x1 ;  /* 0x00000001ff0c7424 */ /* 0x000fe400078e00ff */
[----:B------:R-:W-:-:S07]  /*3ab50*/  IMAD.MOV.U32 R2, RZ, RZ, R14 ;  /* 0x000000ffff027224 */ /* 0x000fce00078e000e */
[----:B------:R-:W-:Y:S05]  /*3ab60*/  WARPSYNC.COLLECTIVE R15, `(.L_x_13399) ;  /* 0x000000000f087348 */ /* 0x000fea0003c00000 */
[----:B------:R0:W1:Y:S02]  /*3ab70*/  SHFL.IDX P6, R14, R13, R12, R11 ;  /* 0x0000000c0d0e7389 */ /* 0x00006400000c000b */
[----:B01----:R-:W-:Y:S01]  /*3ab80*/  ENDCOLLECTIVE ;  /* 0x000000000000791b */ /* 0x003fe20003800000 */
.L_x_13399:
        /* <DEDUP_REMOVED lines=11> */
.L_x_13400:
[----:B------:R-:W-:Y:S02]  /*3ac40*/  IMAD.MOV.U32 R13, RZ, RZ, R9 ;  /* 0x000000ffff0d7224 */ /* 0x000fe400078e0009 */
[----:B------:R-:W-:Y:S02]  /*3ac50*/  IMAD.MOV.U32 R12, RZ, RZ, 0x2 ;  /* 0x00000002ff0c7424 */ /* 0x000fe400078e00ff */
[----:B------:R-:W-:-:S07]  /*3ac60*/  IMAD.MOV.U32 R2, RZ, RZ, R14 ;  /* 0x000000ffff027224 */ /* 0x000fce00078e000e */
[----:B------:R-:W-:Y:S05]  /*3ac70*/  WARPSYNC.COLLECTIVE R15, `(.L_x_13401) ;  /* 0x000000000f087348 */ /* 0x000fea0003c00000 */
[----:B------:R0:W1:Y:S02]  /*3ac80*/  SHFL.IDX P6, R14, R13, R12, R11 ;  /* 0x0000000c0d0e7389 */ /* 0x00006400000c000b */
[----:B01----:R-:W-:Y:S01]  /*3ac90*/  ENDCOLLECTIVE ;  /* 0x000000000000791b */ /* 0x003fe20003800000 */
.L_x_13401:
        /* <DEDUP_REMOVED lines=11> */
.L_x_13402:
[----:B------:R-:W-:Y:S02]  /*3ad50*/  IMAD.MOV.U32 R13, RZ, RZ, R9 ;  /* 0x000000ffff0d7224 */ /* 0x000fe400078e0009 */
[----:B------:R-:W-:Y:S02]  /*3ad60*/  IMAD.MOV.U32 R12, RZ, RZ, 0x3 ;  /* 0x00000003ff0c7424 */ /* 0x000fe400078e00ff */
[----:B------:R-:W-:-:S07]  /*3ad70*/  IMAD.MOV.U32 R2, RZ, RZ, R14 ;  /* 0x000000ffff027224 */ /* 0x000fce00078e000e */
[----:B------:R-:W-:Y:S05]  /*3ad80*/  WARPSYNC.COLLECTIVE R15, `(.L_x_13403) ;  /* 0x000000000f087348 */ /* 0x000fea0003c00000 */
[----:B------:R0:W1:Y:S02]  /*3ad90*/  SHFL.IDX P6, R14, R13, R12, R11 ;  /* 0x0000000c0d0e7389 */ /* 0x00006400000c000b */
[----:B01----:R-:W-:Y:S01]  /*3ada0*/  ENDCOLLECTIVE ;  /* 0x000000000000791b */ /* 0x003fe20003800000 */
.L_x_13403:
        /* <DEDUP_REMOVED lines=11> */
.L_x_13404:
[----:B------:R-:W-:Y:S02]  /*3ae60*/  IMAD.MOV.U32 R13, RZ, RZ, R9 ;  /* 0x000000ffff0d7224 */ /* 0x000fe400078e0009 */
[----:B------:R-:W-:Y:S02]  /*3ae70*/  IMAD.MOV.U32 R12, RZ, RZ, 0x4 ;  /* 0x00000004ff0c7424 */ /* 0x000fe400078e00ff */
[----:B------:R-:W-:-:S07]  /*3ae80*/  IMAD.MOV.U32 R2, RZ, RZ, R14 ;  /* 0x000000ffff027224 */ /* 0x000fce00078e000e */
[----:B------:R-:W-:Y:S05]  /*3ae90*/  WARPSYNC.COLLECTIVE R15, `(.L_x_13405) ;  /* 0x000000000f087348 */ /* 0x000fea0003c00000 */
[----:B------:R0:W1:Y:S02]  /*3aea0*/  SHFL.IDX P6, R14, R13, R12, R11 ;  /* 0x0000000c0d0e7389 */ /* 0x00006400000c000b */
[----:B01----:R-:W-:Y:S01]  /*3aeb0*/  ENDCOLLECTIVE ;  /* 0x000000000000791b */ /* 0x003fe20003800000 */
.L_x_13405:
        /* <DEDUP_REMOVED lines=11> */
.L_x_13406:
[----:B------:R-:W-:Y:S02]  /*3af70*/  IMAD.MOV.U32 R13, RZ, RZ, R9 ;  /* 0x000000ffff0d7224 */ /* 0x000fe400078e0009 */
[----:B------:R-:W-:Y:S02]  /*3af80*/  IMAD.MOV.U32 R12, RZ, RZ, 0x5 ;  /* 0x00000005ff0c7424 */ /* 0x000fe400078e00ff */
[----:B------:R-:W-:-:S07]  /*3af90*/  IMAD.MOV.U32 R2, RZ, RZ, R14 ;  /* 0x000000ffff027224 */ /* 0x000fce00078e000e */
[----:B------:R-:W-:Y:S05]  /*3afa0*/  WARPSYNC.COLLECTIVE R15, `(.L_x_13407) ;  /* 0x000000000f087348 */ /* 0x000fea0003c00000 */
[----:B------:R0:W1:Y:S02]  /*3afb0*/  SHFL.IDX P6, R14, R13, R12, R11 ;  /* 0x0000000c0d0e7389 */ /* 0x00006400000c000b */
[----:B01----:R-:W-:Y:S01]  /*3afc0*/  ENDCOLLECTIVE ;  /* 0x000000000000791b */ /* 0x003fe20003800000 */
.L_x_13407:
        /* <DEDUP_REMOVED lines=11> */
.L_x_13408:
[----:B------:R-:W-:Y:S01]  /*3b080*/  IMAD.MOV.U32 R2, RZ, RZ, R14 ;  /* 0x000000ffff027224 */ /* 0x000fe200078e000e */
[----:B------:R-:W-:Y:S06]  /*3b090*/  BRA `(.L_x_13409) ;  /* 0xffffff9800847947 */ /* 0x000fec000383ffff */
.L_x_13214:
[----:B---3--:R3:W4:Y:S02]  /*3b0a0*/  SYNCS.PHASECHK.TRANS64.TRYWAIT P0, [R4+URZ+0x32460], R21 ;  /* 0x03246015040075a7 */ /* 0x008724000800017f */
[----:B----4-:R-:W-:Y:S05]  /*3b0b0*/  @!P0 NANOSLEEP.SYNCS 0x989680 ;  /* 0x009896800000895d */ /* 0x010fea0003900000 */
[----:B------:R-:W4:Y:S02]  /*3b0c0*/  @!P0 SYNCS.PHASECHK.TRANS64 P0, [R4+URZ+0x32460], R21 ;  /* 0x03246015040085a7 */ /* 0x000f24000800007f */
[----:B----4-:R-:W-:Y:S05]  /*3b0d0*/  @!P0 BRA `(.L_x_13214) ;  /* 0xfffffffc00f08947 */ /* 0x010fea000383ffff */
[----:B------:R-:W-:Y:S05]  /*3b0e0*/  BRA `(.L_x_13410) ;  /* 0xffffff9800d47947 */ /* 0x000fea000383ffff */
.L_x_13215:
        /* <DEDUP_REMOVED lines=8> */
.L_x_13412:
[----:B------:R-:W-:Y:S05]  /*3b170*/  BSYNC B1 ;  /* 0x0000000000017941 */ /* 0x000fea0003800000 */
.L_x_13411:
        /* <DEDUP_REMOVED lines=9> */
.L_x_13413:
[----:B------:R-:W-:Y:S02]  /*3b210*/  IMAD.MOV.U32 R13, RZ, RZ, R7 ;  /* 0x000000ffff0d7224 */ /* 0x000fe400078e0007 */
[----:B------:R-:W-:Y:S01]  /*3b220*/  IMAD.MOV.U32 R12, RZ, RZ, 0x1 ;  /* 0x00000001ff0c7424 */ /* 0x000fe200078e00ff */
[----:B------:R-:W-:-:S13]  /*3b230*/  IADD3 R2, P0, R14, R0, RZ ;  /* 0x000000000e027210 */ /* 0x000fda0007f1e0ff */
[----:B------:R-:W-:Y:S05]  /*3b240*/  WARPSYNC.COLLECTIVE R15, `(.L_x_13414) ;  /* 0x000000000f087348 */ /* 0x000fea0003c00000 */
[----:B------:R0:W1:Y:S02]  /*3b250*/  SHFL.IDX P6, R14, R13, R12, R11 ;  /* 0x0000000c0d0e7389 */ /* 0x00006400000c000b */
[----:B01----:R-:W-:Y:S01]  /*3b260*/  ENDCOLLECTIVE ;  /* 0x000000000000791b */ /* 0x003fe20003800000 */
.L_x_13414:
        /* <DEDUP_REMOVED lines=13> */
.L_x_13415:
[----:B------:R-:W-:Y:S02]  /*3b340*/  IMAD.MOV.U32 R13, RZ, RZ, R7 ;  /* 0x000000ffff0d7224 */ /* 0x000fe400078e0007 */
[----:B------:R-:W-:Y:S01]  /*3b350*/  IMAD.MOV.U32 R12, RZ, RZ, 0x2 ;  /* 0x00000002ff0c7424 */ /* 0x000fe200078e00ff */
[----:B------:R-:W-:-:S13]  /*3b360*/  IADD3 R2, P0, R14, R0, RZ ;  /* 0x000000000e027210 */ /* 0x000fda0007f1e0ff */
[----:B------:R-:W-:Y:S05]  /*3b370*/  WARPSYNC.COLLECTIVE R15, `(.L_x_13416) ;  /* 0x000000000f087348 */ /* 0x000fea0003c00000 */
[----:B------:R0:W1:Y:S02]  /*3b380*/  SHFL.IDX P6, R14, R13, R12, R11 ;  /* 0x0000000c0d0e7389 */ /* 0x00006400000c000b */
[----:B01----:R-:W-:Y:S01]  /*3b390*/  ENDCOLLECTIVE ;  /* 0x000000000000791b */ /* 0x003fe20003800000 */
.L_x_13416:
        /* <DEDUP_REMOVED lines=13> */
.L_x_13417:
[----:B------:R-:W-:Y:S02]  /*3b470*/  IMAD.MOV.U32 R13, RZ, RZ, R7 ;  /* 0x000000ffff0d7224 */ /* 0x000fe400078e0007 */
[----:B------:R-:W-:Y:S01]  /*3b480*/  IMAD.MOV.U32 R12, RZ, RZ, 0x3 ;  /* 0x00000003ff0c7424 */ /* 0x000fe200078e00ff */
[----:B------:R-:W-:-:S13]  /*3b490*/  IADD3 R2, P0, R14, R0, RZ ;  /* 0x000000000e027210 */ /* 0x000fda0007f1e0ff */
[----:B------:R-:W-:Y:S05]  /*3b4a0*/  WARPSYNC.COLLECTIVE R15, `(.L_x_13418) ;  /* 0x000000000f087348 */ /* 0x000fea0003c00000 */
[----:B------:R0:W1:Y:S02]  /*3b4b0*/  SHFL.IDX P6, R14, R13, R12, R11 ;  /* 0x0000000c0d0e7389 */ /* 0x00006400000c000b */
[----:B01----:R-:W-:Y:S01]  /*3b4c0*/  ENDCOLLECTIVE ;  /* 0x000000000000791b */ /* 0x003fe20003800000 */
.L_x_13418:
        /* <DEDUP_REMOVED lines=13> */
.L_x_13419:
[----:B------:R-:W-:Y:S02]  /*3b5a0*/  IMAD.MOV.U32 R13, RZ, RZ, R7 ;  /* 0x000000ffff0d7224 */ /* 0x000fe400078e0007 */
[----:B------:R-:W-:Y:S01]  /*3b5b0*/  IMAD.MOV.U32 R12, RZ, RZ, 0x4 ;  /* 0x00000004ff0c7424 */ /* 0x000fe200078e00ff */
[----:B------:R-:W-:-:S13]  /*3b5c0*/  IADD3 R2, P0, R14, R0, RZ ;  /* 0x000000000e027210 */ /* 0x000fda0007f1e0ff */
[----:B------:R-:W-:Y:S05]  /*3b5d0*/  WARPSYNC.COLLECTIVE R15, `(.L_x_13420) ;  /* 0x000000000f087348 */ /* 0x000fea0003c00000 */
[----:B------:R0:W1:Y:S02]  /*3b5e0*/  SHFL.IDX P6, R14, R13, R12, R11 ;  /* 0x0000000c0d0e7389 */ /* 0x00006400000c000b */
[----:B01----:R-:W-:Y:S01]  /*3b5f0*/  ENDCOLLECTIVE ;  /* 0x000000000000791b */ /* 0x003fe20003800000 */
.L_x_13420:
        /* <DEDUP_REMOVED lines=13> */
.L_x_13421:
[----:B------:R-:W-:Y:S02]  /*3b6d0*/  IMAD.MOV.U32 R13, RZ, RZ, R7 ;  /* 0x000000ffff0d7224 */ /* 0x000fe400078e0007 */
[----:B------:R-:W-:Y:S01]  /*3b6e0*/  IMAD.MOV.U32 R12, RZ, RZ, 0x5 ;  /* 0x00000005ff0c7424 */ /* 0x000fe200078e00ff */
[----:B------:R-:W-:-:S13]  /*3b6f0*/  IADD3 R2, P0, R14, R0, RZ ;  /* 0x000000000e027210 */ /* 0x000fda0007f1e0ff */
[----:B------:R-:W-:Y:S05]  /*3b700*/  WARPSYNC.COLLECTIVE R15, `(.L_x_13422) ;  /* 0x000000000f087348 */ /* 0x000fea0003c00000 */
[----:B------:R0:W1:Y:S02]  /*3b710*/  SHFL.IDX P6, R14, R13, R12, R11 ;  /* 0x0000000c0d0e7389 */ /* 0x00006400000c000b */
[----:B01----:R-:W-:Y:S01]  /*3b720*/  ENDCOLLECTIVE ;  /* 0x000000000000791b */ /* 0x003fe20003800000 */
.L_x_13422:
        /* <DEDUP_REMOVED lines=13> */
.L_x_13423:
[----:B------:R-:W-:Y:S05]  /*3b800*/  BRA `(.L_x_13424) ;  /* 0xffffff9800207947 */ /* 0x000fea000383ffff */
.L_x_13223:
[----:B------:R-:W-:Y:S01]  /*3b810*/  BSSY B0, `(.L_x_13425) ;  /* 0x0000008000007945 */ /* 0x000fe20003800000 */
[----:B-1----:R-:W-:Y:S02]  /*3b820*/  IMAD.MOV.U32 R13, RZ, RZ, R16 ;  /* 0x000000ffff0d7224 */ /* 0x002fe400078e0010 */
[----:B------:R-:W-:Y:S02]  /*3b830*/  IMAD.MOV.U32 R12, RZ, RZ, RZ ;  /* 0x000000ffff0c7224 */ /* 0x000fe400078e00ff */
[----:B------:R-:W-:Y:S02]  /*3b840*/  IMAD.MOV.U32 R11, RZ, RZ, 0x1f ;  /* 0x0000001fff0b7424 */ /* 0x000fe400078e00ff */
[----:B------:R-:W-:-:S07]  /*3b850*/  IMAD.MOV.U32 R15, RZ, RZ, -0x1 ;  /* 0xffffffffff0f7424 */ /* 0x000fce00078e00ff */
[----:B0-23--:R-:W-:Y:S05]  /*3b860*/  WARPSYNC.COLLECTIVE R15, `(.L_x_13426) ;  /* 0x000000000f087348 */ /* 0x00dfea0003c00000 */
[----:B------:R1:W4:Y:S02]  /*3b870*/  SHFL.IDX P6, R14, R13, R12, R11 ;  /* 0x0000000c0d0e7389 */ /* 0x00032400000c000b */
[----:B01234-:R-:W-:Y:S01]  /*3b880*/  ENDCOLLECTIVE ;  /* 0x000000000000791b */ /* 0x01ffe20003800000 */
.L_x_13426:
[----:B------:R-:W-:Y:S05]  /*3b890*/  BSYNC B0 ;  /* 0x0000000000007941 */ /* 0x000fea0003800000 */
.L_x_13425:
        /* <DEDUP_REMOVED lines=9> */
.L_x_13427:
        /* <DEDUP_REMOVED lines=18> */
.L_x_13428:
[----:B------:R-:W-:Y:S01]  /*3ba50*/  IMAD.MOV.U32 R12, RZ, RZ, 0x2 ;  /* 0x00000002ff0c7424 */ /* 0x000fe200078e00ff */
[----:B------:R-:W-:-:S05]  /*3ba60*/  SEL R6, R14, RZ, P1 ;  /* 0x000000ff0e067207 */ /* 0x000fca0000800000 */
[----:B------:R-:W-:-:S04]  /*3ba70*/  IMAD.IADD R6, R5, 0x1, R6 ;  /* 0x0000000105067824 */ /* 0x000fc800078e0206 */
[----:B------:R-:W-:-:S07]  /*3ba80*/  IMAD.MOV.U32 R13, RZ, RZ, R6 ;  /* 0x000000ffff0d7224 */ /* 0x000fce00078e0006 */
[----:B------:R-:W-:Y:S05]  /*3ba90*/  WARPSYNC.COLLECTIVE R15, `(.L_x_13429) ;  /* 0x000000000f087348 */ /* 0x000fea0003c00000 */
[----:B------:R0:W1:Y:S02]  /*3baa0*/  SHFL.UP P6, R14, R13, R12, R11 ;  /* 0x0400000c0d0e7389 */ /* 0x00006400000c000b */
[----:B01----:R-:W-:Y:S01]  /*3bab0*/  ENDCOLLECTIVE ;  /* 0x000000000000791b */ /* 0x003fe20003800000 */
.L_x_13429:
[----:B------:R-:W-:Y:S01]  /*3bac0*/  IMAD.MOV.U32 R12, RZ, RZ, 0x4 ;  /* 0x00000004ff0c7424 */ /* 0x000fe200078e00ff */
[----:B------:R-:W-:-:S05]  /*3bad0*/  SEL R7, R14, RZ, P2 ;  /* 0x000000ff0e077207 */ /* 0x000fca0001000000 */
[----:B------:R-:W-:-:S04]  /*3bae0*/  IMAD.IADD R7, R6, 0x1, R7 ;  /* 0x0000000106077824 */ /* 0x000fc800078e0207 */
[----:B------:R-:W-:-:S07]  /*3baf0*/  IMAD.MOV.U32 R13, RZ, RZ, R7 ;  /* 0x000000ffff0d7224 */ /* 0x000fce00078e0007 */
[----:B------:R-:W-:Y:S05]  /*3bb00*/  WARPSYNC.COLLECTIVE R15, `(.L_x_13430) ;  /* 0x000000000f087348 */ /* 0x000fea0003c00000 */
[----:B------:R0:W1:Y:S02]  /*3bb10*/  SHFL.UP P6, R14, R13, R12, R11 ;  /* 0x0400000c0d0e7389 */ /* 0x00006400000c000b */
[----:B01----:R-:W-:Y:S01]  /*3bb20*/  ENDCOLLECTIVE ;  /* 0x000000000000791b */ /* 0x003fe20003800000 */
.L_x_13430:
[----:B------:R-:W-:Y:S01]  /*3bb30*/  IMAD.MOV.U32 R12, RZ, RZ, 0x8 ;  /* 0x00000008ff0c7424 */ /* 0x000fe200078e00ff */
[----:B------:R-:W-:-:S05]  /*3bb40*/  SEL R2, R14, RZ, P3 ;  /* 0x000000ff0e027207 */ /* 0x000fca0001800000 */
[----:B------:R-:W-:-:S04]  /*3bb50*/  IMAD.IADD R2, R7, 0x1, R2 ;  /* 0x0000000107027824 */ /* 0x000fc800078e0202 */
[----:B------:R-:W-:-:S07]  /*3bb60*/  IMAD.MOV.U32 R13, RZ, RZ, R2 ;  /* 0x000000ffff0d7224 */ /* 0x000fce00078e0002 */
[----:B------:R-:W-:Y:S05]  /*3bb70*/  WARPSYNC.COLLECTIVE R15, `(.L_x_13431) ;  /* 0x000000000f087348 */ /* 0x000fea0003c00000 */
[----:B------:R0:W1:Y:S02]  /*3bb80*/  SHFL.UP P6, R14, R13, R12, R11 ;  /* 0x0400000c0d0e7389 */ /* 0x00006400000c000b */
[----:B01----:R-:W-:Y:S01]  /*3bb90*/  ENDCOLLECTIVE ;  /* 0x000000000000791b */ /* 0x003fe20003800000 */
.L_x_13431:
[----:B------:R-:W-:Y:S01]  /*3bba0*/  IMAD.MOV.U32 R12, RZ, RZ, 0x10 ;  /* 0x00000010ff0c7424 */ /* 0x000fe200078e00ff */
[----:B------:R-:W-:-:S05]  /*3bbb0*/  SEL R3, R14, RZ, P4 ;  /* 0x000000ff0e037207 */ /* 0x000fca0002000000 */
[----:B------:R-:W-:-:S04]  /*3bbc0*/  IMAD.IADD R3, R2, 0x1, R3 ;  /* 0x0000000102037824 */ /* 0x000fc800078e0203 */
[----:B------:R-:W-:-:S07]  /*3bbd0*/  IMAD.MOV.U32 R13, RZ, RZ, R3 ;  /* 0x000000ffff0d7224 */ /* 0x000fce00078e0003 */
[----:B------:R-:W-:Y:S05]  /*3bbe0*/  WARPSYNC.COLLECTIVE R15, `(.L_x_13432) ;  /* 0x000000000f087348 */ /* 0x000fea0003c00000 */
[----:B------:R0:W1:Y:S02]  /*3bbf0*/  SHFL.UP P6, R14, R13, R12, R11 ;  /* 0x0400000c0d0e7389 */ /* 0x00006400000c000b */
[----:B01----:R-:W-:Y:S01]  /*3bc00*/  ENDCOLLECTIVE ;  /* 0x000000000000791b */ /* 0x003fe20003800000 */
.L_x_13432:
        /* <DEDUP_REMOVED lines=8> */
.L_x_13433:
[----:B------:R-:W-:Y:S05]  /*3bc90*/  BRA `(.L_x_13434) ;  /* 0xffffff98007c7947 */ /* 0x000fea000383ffff */
.L_x_13228:
[----:B------:R-:W-:Y:S01]  /*3bca0*/  BSSY B0, `(.L_x_13435) ;  /* 0x0000008000007945 */ /* 0x000fe20003800000 */
[----:B-1---5:R-:W-:Y:S02]  /*3bcb0*/  IMAD.MOV.U32 R13, RZ, RZ, R5 ;  /* 0x000000ffff0d7224 */ /* 0x022fe400078e0005 */
[----:B------:R-:W-:Y:S02]  /*3bcc0*/  IMAD.MOV.U32 R12, RZ, RZ, 0x1 ;  /* 0x00000001ff0c7424 */ /* 0x000fe400078e00ff */
[----:B------:R-:W-:Y:S02]  /*3bcd0*/  IMAD.MOV.U32 R11, RZ, RZ, RZ ;  /* 0x000000ffff0b7224 */ /* 0x000fe400078e00ff */
[----:B------:R-:W-:-:S07]  /*3bce0*/  IMAD.MOV.U32 R15, RZ, RZ, -0x1 ;  /* 0xffffffffff0f7424 */ /* 0x000fce00078e00ff */
[----:B0-----:R-:W-:Y:S05]  /*3bcf0*/  WARPSYNC.COLLECTIVE R15, `(.L_x_13436) ;  /* 0x000000000f087348 */ /* 0x001fea0003c00000 */
[----:B------:R1:W2:Y:S02]  /*3bd00*/  SHFL.UP P6, R14, R13, R12, R11 ;  /* 0x0400000c0d0e7389 */ /* 0x0002a400000c000b */
[----:B012---:R-:W-:Y:S01]  /*3bd10*/  ENDCOLLECTIVE ;  /* 0x000000000000791b */ /* 0x007fe20003800000 */
.L_x_13436:
[----:B------:R-:W-:Y:S05]  /*3bd20*/  BSYNC B0 ;  /* 0x0000000000007941 */ /* 0x000fea0003800000 */
.L_x_13435:
        /* <DEDUP_REMOVED lines=8> */
.L_x_13437:
[----:B------:R-:W-:Y:S01]  /*3bdb0*/  IMAD.MOV.U32 R12, RZ, RZ, 0x4 ;  /* 0x00000004ff0c7424 */ /* 0x000fe200078e00ff */
[----:B------:R-:W-:-:S05]  /*3bdc0*/  SEL R2, R14, RZ, P2 ;  /* 0x000000ff0e027207 */ /* 0x000fca0001000000 */
[----:B------:R-:W-:-:S04]  /*3bdd0*/  IMAD.IADD R2, R13, 0x1, R2 ;  /* 0x000000010d027824 */ /* 0x000fc800078e0202 */
[----:B------:R-:W-:-:S07]  /*3bde0*/  IMAD.MOV.U32 R13, RZ, RZ, R2 ;  /* 0x000000ffff0d7224 */ /* 0x000fce00078e0002 */
[----:B------:R-:W-:Y:S05]  /*3bdf0*/  WARPSYNC.COLLECTIVE R15, `(.L_x_13438) ;  /* 0x000000000f087348 */ /* 0x000fea0003c00000 */
[----:B------:R0:W1:Y:S02]  /*3be00*/  SHFL.UP P6, R14, R13, R12, R11 ;  /* 0x0400000c0d0e7389 */ /* 0x00006400000c000b */
[----:B01----:R-:W-:Y:S01]  /*3be10*/  ENDCOLLECTIVE ;  /* 0x000000000000791b */ /* 0x003fe20003800000 */
.L_x_13438:
[----:B------:R-:W-:Y:S01]  /*3be20*/  IMAD.MOV.U32 R12, RZ, RZ, 0x8 ;  /* 0x00000008ff0c7424 */ /* 0x000fe200078e00ff */
[----:B------:R-:W-:-:S05]  /*3be30*/  SEL R3, R14, RZ, P3 ;  /* 0x000000ff0e037207 */ /* 0x000fca0001800000 */
[----:B------:R-:W-:-:S04]  /*3be40*/  IMAD.IADD R3, R2, 0x1, R3 ;  /* 0x0000000102037824 */ /* 0x000fc800078e0203 */
[----:B------:R-:W-:-:S07]  /*3be50*/  IMAD.MOV.U32 R13, RZ, RZ, R3 ;  /* 0x000000ffff0d7224 */ /* 0x000fce00078e0003 */
[----:B------:R-:W-:Y:S05]  /*3be60*/  WARPSYNC.COLLECTIVE R15, `(.L_x_13439) ;  /* 0x000000000f087348 */ /* 0x000fea0003c00000 */
[----:B------:R0:W1:Y:S02]  /*3be70*/  SHFL.UP P6, R14, R13, R12, R11 ;  /* 0x0400000c0d0e7389 */ /* 0x00006400000c000b */
[----:B01----:R-:W-:Y:S01]  /*3be80*/  ENDCOLLECTIVE ;  /* 0x000000000000791b */ /* 0x003fe20003800000 */
.L_x_13439:
[----:B------:R-:W-:Y:S01]  /*3be90*/  IMAD.MOV.U32 R12, RZ, RZ, 0x10 ;  /* 0x00000010ff0c7424 */ /* 0x000fe200078e00ff */
[----:B------:R-:W-:-:S05]  /*3bea0*/  SEL R4, R14, RZ, P4 ;  /* 0x000000ff0e047207 */ /* 0x000fca0002000000 */
[----:B------:R-:W-:-:S04]  /*3beb0*/  IMAD.IADD R4, R3, 0x1, R4 ;  /* 0x0000000103047824 */ /* 0x000fc800078e0204 */
[----:B------:R-:W-:-:S07]  /*3bec0*/  IMAD.MOV.U32 R13, RZ, RZ, R4 ;  /* 0x000000ffff0d7224 */ /* 0x000fce00078e0004 */
[----:B------:R-:W-:Y:S05]  /*3bed0*/  WARPSYNC.COLLECTIVE R15, `(.L_x_13440) ;  /* 0x000000000f087348 */ /* 0x000fea0003c00000 */
[----:B------:R0:W1:Y:S02]  /*3bee0*/  SHFL.UP P6, R14, R13, R12, R11 ;  /* 0x0400000c0d0e7389 */ /* 0x00006400000c000b */
[----:B01----:R-:W-:Y:S01]  /*3bef0*/  ENDCOLLECTIVE ;  /* 0x000000000000791b */ /* 0x003fe20003800000 */
.L_x_13440:
        /* <DEDUP_REMOVED lines=8> */
.L_x_13441:
[----:B------:R-:W-:Y:S05]  /*3bf80*/  BRA `(.L_x_13442) ;  /* 0xffffff98005c7947 */ /* 0x000fea000383ffff */
.L_x_13230:
[----:B------:R-:W-:Y:S01]  /*3bf90*/  BSSY B0, `(.L_x_13443) ;  /* 0x0000006000007945 */ /* 0x000fe20003800000 */
[----:B------:R-:W-:Y:S01]  /*3bfa0*/  PLOP3.LUT P6, PT, P6, PT, PT, 0x8, 0x0 ;  /* 0x000000000000781c */ /* 0x000fe200037ce170 */
[----:B------:R-:W-:-:S12]  /*3bfb0*/  IMAD.MOV.U32 R15, RZ, RZ, -0x1 ;  /* 0xffffffffff0f7424 */ /* 0x000fd800078e00ff */
[----:B01----:R-:W-:Y:S05]  /*3bfc0*/  WARPSYNC.COLLECTIVE R15, `(.L_x_13444) ;  /* 0x000000000f087348 */ /* 0x003fea0003c00000 */
[----:B------:R-:W-:Y:S01]  /*3bfd0*/  VOTE.ANY R14, PT, P6 ;  /* 0x00000000000e7806 */ /* 0x000fe200030e0100 */
[----:B01----:R-:W-:Y:S06]  /*3bfe0*/  ENDCOLLECTIVE ;  /* 0x000000000000791b */ /* 0x003fec0003800000 */
.L_x_13444:
[----:B------:R-:W-:Y:S05]  /*3bff0*/  BSYNC B0 ;  /* 0x0000000000007941 */ /* 0x000fea0003800000 */
.L_x_13443:
        /* <DEDUP_REMOVED lines=9> */
.L_x_13445:
[----:B------:R-:W-:Y:S01]  /*3c090*/  IMAD.MOV.U32 R5, RZ, RZ, R14 ;  /* 0x000000ffff057224 */ /* 0x000fe200078e000e */
[----:B------:R-:W-:Y:S06]  /*3c0a0*/  BRA `(.L_x_13446) ;  /* 0xffffff98004c7947 */ /* 0x000fec000383ffff */
.L_x_13232:
[----:B------:R-:W-:Y:S01]  /*3c0b0*/  BSSY B0, `(.L_x_13447) ;  /* 0x0000007000007945 */ /* 0x000fe20003800000 */
[----:B-1----:R-:W-:Y:S02]  /*3c0c0*/  IMAD.MOV.U32 R13, RZ, RZ, R2 ;  /* 0x000000ffff0d7224 */ /* 0x002fe400078e0002 */
[----:B------:R-:W-:Y:S02]  /*3c0d0*/  IMAD.MOV.U32 R11, RZ, RZ, 0x1f ;  /* 0x0000001fff0b7424 */ /* 0x000fe400078e00ff */
[----:B------:R-:W-:-:S07]  /*3c0e0*/  IMAD.MOV.U32 R15, RZ, RZ, -0x1 ;  /* 0xffffffffff0f7424 */ /* 0x000fce00078e00ff */
[----:B0-23--:R-:W-:Y:S05]  /*3c0f0*/  WARPSYNC.COLLECTIVE R15, `(.L_x_13448) ;  /* 0x000000000f087348 */ /* 0x00dfea0003c00000 */
[----:B------:R1:W4:Y:S02]  /*3c100*/  SHFL.IDX P6, R14, R13, R12, R11 ;  /* 0x0000000c0d0e7389 */ /* 0x00032400000c000b */
[----:B01234-:R-:W-:Y:S01]  /*3c110*/  ENDCOLLECTIVE ;  /* 0x000000000000791b */ /* 0x01ffe20003800000 */
.L_x_13448:
[----:B------:R-:W-:Y:S05]  /*3c120*/  BSYNC B0 ;  /* 0x0000000000007941 */ /* 0x000fea0003800000 */
.L_x_13447:
[----:B------:R-:W-:Y:S05]  /*3c130*/  BRA `(.L_x_13231) ;  /* 0xffffff9800447947 */ /* 0x000fea000383ffff */
.L_x_13236:
[----:B------:R0:W0:Y:S02]  /*3c140*/  SYNCS.PHASECHK.TRANS64.TRYWAIT P0, [R5+URZ+0x32420], R0 ;  /* 0x03242000050075a7 */ /* 0x000024000800017f */
[----:B0-----:R-:W-:Y:S05]  /*3c150*/  @!P0 NANOSLEEP.SYNCS 0x989680 ;  /* 0x009896800000895d */ /* 0x001fea0003900000 */
[----:B------:R-:W0:Y:S02]  /*3c160*/  @!P0 SYNCS.PHASECHK.TRANS64 P0, [R5+URZ+0x32420], R0 ;  /* 0x03242000050085a7 */ /* 0x000e24000800007f */
[----:B0-----:R-:W-:Y:S05]  /*3c170*/  @!P0 BRA `(.L_x_13236) ;  /* 0xfffffffc00f08947 */ /* 0x001fea000383ffff */
[----:B------:R-:W-:Y:S05]  /*3c180*/  BRA `(.L_x_13449) ;  /* 0xffffff9c00bc7947 */ /* 0x000fea000383ffff */
.L_x_13237:
[----:B------:R-:W0:Y:S01]  /*3c190*/  S2R R2, SR_TID.X ;  /* 0x0000000000027919 */ /* 0x000e220000002100 */
[----:B------:R-:W-:Y:S01]  /*3c1a0*/  BSSY B0, `(.L_x_13450) ;  /* 0x000000a000007945 */ /* 0x000fe20003800000 */
[----:B------:R-:W-:Y:S02]  /*3c1b0*/  IMAD.MOV.U32 R12, RZ, RZ, RZ ;  /* 0x000000ffff0c7224 */ /* 0x000fe400078e00ff */
[----:B------:R-:W-:Y:S02]  /*3c1c0*/  IMAD.MOV.U32 R11, RZ, RZ, 0x1f ;  /* 0x0000001fff0b7424 */ /* 0x000fe400078e00ff */
[----:B------:R-:W-:Y:S01]  /*3c1d0*/  IMAD.MOV.U32 R15, RZ, RZ, -0x1 ;  /* 0xffffffffff0f7424 */ /* 0x000fe200078e00ff */
[----:B0-----:R-:W-:-:S04]  /*3c1e0*/  SHF.R.U32.HI R2, RZ, 0x5, R2 ;  /* 0x00000005ff027819 */ /* 0x001fc80000011602 */
[----:B------:R-:W-:-:S05]  /*3c1f0*/  LOP3.LUT R2, R2, 0x3, RZ, 0xc0, !PT ;  /* 0x0000000302027812 */ /* 0x000fca00078ec0ff */
[----:B-1----:R-:W-:-:S07]  /*3c200*/  IMAD.MOV.U32 R13, RZ, RZ, R2 ;  /* 0x000000ffff0d7224 */ /* 0x002fce00078e0002 */
[----:B--234-:R-:W-:Y:S05]  /*3c210*/  WARPSYNC.COLLECTIVE R15, `(.L_x_13451) ;  /* 0x000000000f087348 */ /* 0x01cfea0003c00000 */
[----:B------:R0:W1:Y:S02]  /*3c220*/  SHFL.IDX P6, R14, R13, R12, R11 ;  /* 0x0000000c0d0e7389 */ /* 0x00006400000c000b */
[----:B01234-:R-:W-:Y:S01]  /*3c230*/  ENDCOLLECTIVE ;  /* 0x000000000000791b */ /* 0x01ffe20003800000 */
.L_x_13451:
[----:B------:R-:W-:Y:S05]  /*3c240*/  BSYNC B0 ;  /* 0x0000000000007941 */ /* 0x000fea0003800000 */
.L_x_13450:
[----:B------:R-:W-:Y:S05]  /*3c250*/  BRA `(.L_x_13452) ;  /* 0xffffff9c00a47947 */ /* 0x000fea000383ffff */
.L_x_13238:
[----:B------:R-:W-:Y:S01]  /*3c260*/  BSSY B0, `(.L_x_13453) ;  /* 0x0000006000007945 */ /* 0x000fe20003800000 */
[----:B------:R-:W-:-:S07]  /*3c270*/  IMAD.MOV.U32 R15, RZ, RZ, -0x1 ;  /* 0xffffffffff0f7424 */ /* 0x000fce00078e00ff */
[----:B-1234-:R-:W-:Y:S05]  /*3c280*/  WARPSYNC.COLLECTIVE R15, `(.L_x_13454) ;  /* 0x000000000f0c7348 */ /* 0x01efea0003c00000 */
[----:B------:R-:W-:Y:S02]  /*3c290*/  ELECT P6, UR62, PT ;  /* 0x00000000003e782f */ /* 0x000fe400038c0000 */
[----:B------:R-:W-:Y:S01]  /*3c2a0*/  MOV R14, UR62 ;  /* 0x0000003e000e7c02 */ /* 0x000fe20008000f00 */
[----:B-1234-:R-:W-:Y:S10]  /*3c2b0*/  ENDCOLLECTIVE ;  /* 0x000000000000791b */ /* 0x01eff40003800000 */
.L_x_13454:
[----:B------:R-:W-:Y:S05]  /*3c2c0*/  BSYNC B0 ;  /* 0x0000000000007941 */ /* 0x000fea0003800000 */
.L_x_13453:
[----:B------:R-:W-:Y:S05]  /*3c2d0*/  BRA `(.L_x_13455) ;  /* 0xffffff9c00987947 */ /* 0x000fea000383ffff */
.L_x_13240:
[----:B------:R0:W0:Y:S02]  /*3c2e0*/  SYNCS.PHASECHK.TRANS64.TRYWAIT P1, [R3+URZ+0x32440], R2 ;  /* 0x03244002030075a7 */ /* 0x000024000802017f */
[----:B0-----:R-:W-:Y:S05]  /*3c2f0*/  @!P1 NANOSLEEP.SYNCS 0x989680 ;  /* 0x009896800000995d */ /* 0x001fea0003900000 */
[----:B------:R-:W0:Y:S02]  /*3c300*/  @!P1 SYNCS.PHASECHK.TRANS64 P1, [R3+URZ+0x32440], R2 ;  /* 0x03244002030095a7 */ /* 0x000e24000802007f */
[----:B0-----:R-:W-:Y:S05]  /*3c310*/  @!P1 BRA `(.L_x_13240) ;  /* 0xfffffffc00f09947 */ /* 0x001fea000383ffff */
[----:B------:R-:W-:Y:S05]  /*3c320*/  BRA `(.L_x_13456) ;  /* 0xffffff9c00b87947 */ /* 0x000fea000383ffff */
.L_x_13242:
[----:B------:R0:W0:Y:S02]  /*3c330*/  SYNCS.PHASECHK.TRANS64.TRYWAIT P1, [R25+URZ+0x32440], R0 ;  /* 0x03244000190075a7 */ /* 0x000024000802017f */
[----:B0-----:R-:W-:Y:S05]  /*3c340*/  @!P1 NANOSLEEP.SYNCS 0x989680 ;  /* 0x009896800000995d */ /* 0x001fea0003900000 */
[----:B------:R-:W0:Y:S02]  /*3c350*/  @!P1 SYNCS.PHASECHK.TRANS64 P1, [R25+URZ+0x32440], R0 ;  /* 0x03244000190095a7 */ /* 0x000e24000802007f */
[----:B0-----:R-:W-:Y:S05]  /*3c360*/  @!P1 BRA `(.L_x_13242) ;  /* 0xfffffffc00f09947 */ /* 0x001fea000383ffff */
[----:B------:R-:W-:Y:S05]  /*3c370*/  BRA `(.L_x_13457) ;  /* 0xffffff9c00c47947 */ /* 0x000fea000383ffff */
.L_x_13244:
[----:B------:R0:W0:Y:S02]  /*3c380*/  SYNCS.PHASECHK.TRANS64.TRYWAIT P1, [R3+URZ+0x32460], R2 ;  /* 0x03246002030075a7 */ /* 0x000024000802017f */
[----:B0-----:R-:W-:Y:S05]  /*3c390*/  @!P1 NANOSLEEP.SYNCS 0x989680 ;  /* 0x009896800000995d */ /* 0x001fea0003900000 */
[----:B------:R-:W0:Y:S02]  /*3c3a0*/  @!P1 SYNCS.PHASECHK.TRANS64 P1, [R3+URZ+0x32460], R2 ;  /* 0x03246002030095a7 */ /* 0x000e24000802007f */
[----:B0-----:R-:W-:Y:S05]  /*3c3b0*/  @!P1 BRA `(.L_x_13244) ;  /* 0xfffffffc00f09947 */ /* 0x001fea000383ffff */
[----:B------:R-:W-:Y:S05]  /*3c3c0*/  BRA `(.L_x_13458) ;  /* 0xffffff9c00c07947 */ /* 0x000fea000383ffff */
        .type           $_ZN7cutlass13device_kernelIN5flash11enable_sm90INS1_16FlashAttnFwdSm90INS1_25CollectiveMainloopFwdSm90ILi2EN4cute5tupleIJNS5_1CILi1EEES8_S8_EEENS6_IJNS7_ILi128EEENS7_ILi96EEENS7_ILi64EEEEEELi256ENS_10bfloat16_tEfNS_4arch4Sm90ELb0ELb1ELb0ELb1ELb1ELb1ELb1ELb1ELb0ELb1ELb0ELb0EEENS1_21CollectiveEpilogueFwdINS6_IJSA_NS7_ILi256EEESB_EEES9_SE_SG_Li256ELb1ELb1ELb0ELb0EEENS1_36VarlenDynamicPersistentTileSchedulerILi128ELi96ELi256ELi128ELb0ELb1ELb1ELb1ELb0ELb1EEEEEEEEEvNT_6ParamsE$_ZZN5flash25CollectiveMainloopFwdSm90ILi2EN4cute5tupleIJNS1_1CILi1EEES4_S4_EEENS2_IJNS3_ILi128EEENS3_ILi96EEENS3_ILi64EEEEEELi256EN7cutlass10bfloat16_tEfNSA_4arch4Sm90ELb0ELb1ELb0ELb1ELb1ELb1ELb1ELb1ELb0ELb1ELb0ELb0EE3mmaINS_16FlashAttnFwdSm90ISE_NS_21CollectiveEpilogueFwdINS2_IJS6_NS3_ILi256EEES7_EEES5_SB_SD_Li256ELb1ELb1ELb0ELb0EEENS_36VarlenDynamicPersistentTileSchedulerILi128ELi96ELi256ELi128ELb0ELb1ELb1ELb1ELb0ELb1EEEE13SharedStorageENS1_6TensorINS1_11ArrayEngineIfLm128EEENS1_6LayoutINS2_IJNS2_IJNS3_ILi2EEEST_NS3_ILi32EEEEEES4_S4_EEENS2_IJNS2_IJS4_ST_NS3_ILi4EEEEEENS3_ILi0EEESZ_EEEEEEENS_7SoftmaxILi2ELi0EEEEEbRKNSE_6ParamsENSA_13PipelineAsyncILi2EEES19_RNSA_13PipelineStateILj2EEERT0_RT1_iRiRKNS_16SeqlenInfoQKNewKILb1ELb1EEENS2_IJiiiiEEERT_ENKUliT_T0_T1_E_clIZSF_ISO_S12_S14_EbS17_S19_S19_S1C_S1E_S1G_iS1H_S1L_S1M_S1O_EUlRS1P_iE0_NS3_ILb1EEES1W_EEDaiS1P_S1Q_S1R_,@function
        .size           $_ZN7cutlass13device_kernelIN5flash11enable_sm90INS1_16FlashAttnFwdSm90INS1_25CollectiveMainloopFwdSm90ILi2EN4cute5tupleIJNS5_1CILi1EEES8_S8_EEENS6_IJNS7_ILi128EEENS7_ILi96EEENS7_ILi64EEEEEELi256ENS_10bfloat16_tEfNS_4arch4Sm90ELb0ELb1ELb0ELb1ELb1ELb1ELb1ELb1ELb0ELb1ELb0ELb0EEENS1_21CollectiveEpilogueFwdINS6_IJSA_NS7_ILi256EEESB_EEES9_SE_SG_Li256ELb1ELb1ELb0ELb0EEENS1_36VarlenDynamicPersistentTileSchedulerILi128ELi96ELi256ELi128ELb0ELb1ELb1ELb1ELb0ELb1EEEEEEEEEvNT_6ParamsE$_ZZN5flash25CollectiveMainloopFwdSm90ILi2EN4cute5tupleIJNS1_1CILi1EEES4_S4_EEENS2_IJNS3_ILi128EEENS3_ILi96EEENS3_ILi64EEEEEELi256EN7cutlass10bfloat16_tEfNSA_4arch4Sm90ELb0ELb1ELb0ELb1ELb1ELb1ELb1ELb1ELb0ELb1ELb0ELb0EE3mmaINS_16FlashAttnFwdSm90ISE_NS_21CollectiveEpilogueFwdINS2_IJS6_NS3_ILi256EEES7_EEES5_SB_SD_Li256ELb1ELb1ELb0ELb0EEENS_36VarlenDynamicPersistentTileSchedulerILi128ELi96ELi256ELi128ELb0ELb1ELb1ELb1ELb0ELb1EEEE13SharedStorageENS1_6TensorINS1_11ArrayEngineIfLm128EEENS1_6LayoutINS2_IJNS2_IJNS3_ILi2EEEST_NS3_ILi32EEEEEES4_S4_EEENS2_IJNS2_IJS4_ST_NS3_ILi4EEEEEENS3_ILi0EEESZ_EEEEEEENS_7SoftmaxILi2ELi0EEEEEbRKNSE_6ParamsENSA_13PipelineAsyncILi2EEES19_RNSA_13PipelineStateILj2EEERT0_RT1_iRiRKNS_16SeqlenInfoQKNewKILb1ELb1EEENS2_IJiiiiEEERT_ENKUliT_T0_T1_E_clIZSF_ISO_S12_S14_EbS17_S19_S19_S1C_S1E_S1G_iS1H_S1L_S1M_S1O_EUlRS1P_iE0_NS3_ILb1EEES1W_EEDaiS1P_S1Q_S1R_,(.L_x_15565 - $_ZN7cutlass13device_kernelIN5flash11enable_sm90INS1_16FlashAttnFwdSm90INS1_25CollectiveMainloopFwdSm90ILi2EN4cute5tupleIJNS5_1CILi1EEES8_S8_EEENS6_IJNS7_ILi128EEENS7_ILi96EEENS7_ILi64EEEEEELi256ENS_10bfloat16_tEfNS_4arch4Sm90ELb0ELb1ELb0ELb1ELb1ELb1ELb1ELb1ELb0ELb1ELb0ELb0EEENS1_21CollectiveEpilogueFwdINS6_IJSA_NS7_ILi256EEESB_EEES9_SE_SG_Li256ELb1ELb1ELb0ELb0EEENS1_36VarlenDynamicPersistentTileSchedulerILi128ELi96ELi256ELi128ELb0ELb1ELb1ELb1ELb0ELb1EEEEEEEEEvNT_6ParamsE$_ZZN5flash25CollectiveMainloopFwdSm90ILi2EN4cute5tupleIJNS1_1CILi1EEES4_S4_EEENS2_IJNS3_ILi128EEENS3_ILi96EEENS3_ILi64EEEEEELi256EN7cutlass10bfloat16_tEfNSA_4arch4Sm90ELb0ELb1ELb0ELb1ELb1ELb1ELb1ELb1ELb0ELb1ELb0ELb0EE3mmaINS_16FlashAttnFwdSm90ISE_NS_21CollectiveEpilogueFwdINS2_IJS6_NS3_ILi256EEES7_EEES5_SB_SD_Li256ELb1ELb1ELb0ELb0EEENS_36VarlenDynamicPersistentTileSchedulerILi128ELi96ELi256ELi128ELb0ELb1ELb1ELb1ELb0ELb1EEEE13SharedStorageENS1_6TensorINS1_11ArrayEngineIfLm128EEENS1_6LayoutINS2_IJNS2_IJNS3_ILi2EEEST_NS3_ILi32EEEEEES4_S4_EEENS2_IJNS2_IJS4_ST_NS3_ILi4EEEEEENS3_ILi0EEESZ_EEEEEEENS_7SoftmaxILi2ELi0EEEEEbRKNSE_6ParamsENSA_13PipelineAsyncILi2EEES19_RNSA_13PipelineStateILj2EEERT0_RT1_iRiRKNS_16SeqlenInfoQKNewKILb1ELb1EEENS2_IJiiiiEEERT_ENKUliT_T0_T1_E_clIZSF_ISO_S12_S14_EbS17_S19_S19_S1C_S1E_S1G_iS1H_S1L_S1M_S1O_EUlRS1P_iE0_NS3_ILb1EEES1W_EEDaiS1P_S1Q_S1R_)
$_ZN7cutlass13device_kernelIN5flash11enable_sm90INS1_16FlashAttnFwdSm90INS1_25CollectiveMainloopFwdSm90ILi2EN4cute5tupleIJNS5_1CILi1EEES8_S8_EEENS6_IJNS7_ILi128EEENS7_ILi96EEENS7_ILi64EEEEEELi256ENS_10bfloat16_tEfNS_4arch4Sm90ELb0ELb1ELb0ELb1ELb1ELb1ELb1ELb1ELb0ELb1ELb0ELb0EEENS1_21CollectiveEpilogueFwdINS6_IJSA_NS7_ILi256EEESB_EEES9_SE_SG_Li256ELb1ELb1ELb0ELb0EEENS1_36VarlenDynamicPersistentTileSchedulerILi128ELi96ELi256ELi128ELb0ELb1ELb1ELb1ELb0ELb1EEEEEEEEEvNT_6ParamsE$_ZZN5flash25CollectiveMainloopFwdSm90ILi2EN4cute5tupleIJNS1_1CILi1EEES4_S4_EEENS2_IJNS3_ILi128EEENS3_ILi96EEENS3_ILi64EEEEEELi256EN7cutlass10bfloat16_tEfNSA_4arch4Sm90ELb0ELb1ELb0ELb1ELb1ELb1ELb1ELb1ELb0ELb1ELb0ELb0EE3mmaINS_16FlashAttnFwdSm90ISE_NS_21CollectiveEpilogueFwdINS2_IJS6_NS3_ILi256EEES7_EEES5_SB_SD_Li256ELb1ELb1ELb0ELb0EEENS_36VarlenDynamicPersistentTileSchedulerILi128ELi96ELi256ELi128ELb0ELb1ELb1ELb1ELb0ELb1EEEE13SharedStorageENS1_6TensorINS1_11ArrayEngineIfLm128EEENS1_6LayoutINS2_IJNS2_IJNS3_ILi2EEEST_NS3_ILi32EEEEEES4_S4_EEENS2_IJNS2_IJS4_ST_NS3_ILi4EEEEEENS3_ILi0EEESZ_EEEEEEENS_7SoftmaxILi2ELi0EEEEEbRKNSE_6ParamsENSA_13PipelineAsyncILi2EEES19_RNSA_13PipelineStateILj2EEERT0_RT1_iRiRKNS_16SeqlenInfoQKNewKILb1ELb1EEENS2_IJiiiiEEERT_ENKUliT_T0_T1_E_clIZSF_ISO_S12_S14_EbS17_S19_S19_S1C_S1E_S1G_iS1H_S1L_S1M_S1O_EUlRS1P_iE0_NS3_ILb1EEES1W_EEDaiS1P_S1Q_S1R_:
[----:B------:R-:W-:Y:S02]  /*3c3d0*/  ULDC UR4, c[0x0][0x20] ;  /* 0x0000080000047ab9 */ /* 0x000fe40000000800 */
        /* <DEDUP_REMOVED lines=14> */
.L_x_13460:
[----:B------:R-:W-:Y:S05]  /*3c4c0*/  BSYNC B0 ;  /* 0x0000000000007941 */ /* 0x000fea0003800000 */
.L_x_13459:
        /* <DEDUP_REMOVED lines=13> */
.L_x_13462:
[----:B------:R-:W-:Y:S05]  /*3c5a0*/  BSYNC B0 ;  /* 0x0000000000007941 */ /* 0x000fea0003800000 */
.L_x_13461:
        /* <DEDUP_REMOVED lines=8> */
.L_x_13464:
[----:B------:R-:W-:Y:S05]  /*3c630*/  BSYNC B0 ;  /* 0x0000000000007941 */ /* 0x000fea0003800000 */
.L_x_13463:
[----:B0----5:R-:W2:Y:S04]  /*3c640*/  LDL.64 R8, [UR4] ;  /* 0x00000004ff087983 */ /* 0x021ea80008100a00 */
[----:B------:R-:W3:Y:S04]  /*3c650*/  LDL.64 R6, [UR4+0x28] ;  /* 0x00002804ff067983 */ /* 0x000ee80008100a00 */
[----:B------:R-:W4:Y:S04]  /*3c660*/  LDL.64 R4, [UR4+0x20] ;  /* 0x00002004ff047983 */ /* 0x000f280008100a00 */
        /* <DEDUP_REMOVED lines=52> */
[----:B------:R-:W3:Y:S04]  /*3c9b0*/  LDL.64 R4, [UR4+0x30] ;  /* 0x00003004ff047983 */ /* 0x000ee80008100a00 */
        /* <DEDUP_REMOVED lines=9> */
.L_x_13493:
[----:B------:R-:W-:Y:S05]  /*3ca50*/  BSYNC B0 ;  /* 0x0000000000007941 */ /* 0x000fea0003800000 */
.L_x_13466:
[----:B------:R-:W2:Y:S04]  /*3ca60*/  LDL.64 R6, [UR4+0x40] ;  /* 0x00004004ff067983 */ /* 0x000ea80008100a00 */
[----:B0-----:R-:W3:Y:S04]  /*3ca70*/  LDL.64 R4, [UR4] ;  /* 0x00000004ff047983 */ /* 0x001ee80008100a00 */
[----:B--2---:R-:W2:Y:S04]  /*3ca80*/  LD.E R8, desc[UR6][R6.64] ;  /* 0x0000000606087980 */ /* 0x004ea8000c101900 */
[----:B---3--:R0:W5:Y:S04]  /*3ca90*/  LD.E R10, desc[UR6][R4.64] ;  /* 0x00000006040a7980 */ /* 0x008168000c101900 */
[----:B------:R0:W5:Y:S01]  /*3caa0*/  LD.E R11, desc[UR6][R4.64+0x4] ;  /* 0x00000406040b7980 */ /* 0x000162000c101900 */
[----:B------:R-:W-:Y:S01]  /*3cab0*/  BSSY B0, `(.L_x_13468) ;  /* 0x0000005000007945 */ /* 0x000fe20003800000 */
[----:B--2---:R-:W-:-:S04]  /*3cac0*/  LOP3.LUT R8, R8, 0x1, RZ, 0xfc, !PT ;  /* 0x0000000108087812 */ /* 0x004fc800078efcff */
[----:B------:R-:W-:-:S13]  /*3cad0*/  ISETP.NE.AND P0, PT, R8, 0x3, PT ;  /* 0x000000030800780c */ /* 0x000fda0003f05270 */
[----:B0-----:R-:W-:Y:S05]  /*3cae0*/  @!P0 BRA `(.L_x_13469) ;  /* 0x0000000000048947 */ /* 0x001fea0003800000 */
[----:B------:R-:W-:Y:S01]  /*3caf0*/  BPT.TRAP 0x1 ;  /* 0x000000040000795c */ /* 0x000fe20000300000 */
.L_x_13469:
[----:B------:R-:W-:Y:S05]  /*3cb00*/  BSYNC B0 ;  /* 0x0000000000007941 */ /* 0x000fea0003800000 */
.L_x_13468:
        /* <DEDUP_REMOVED lines=13> */
.L_x_13471:
[----:B------:R-:W-:Y:S05]  /*3cbe0*/  BSYNC B0 ;  /* 0x0000000000007941 */ /* 0x000fea0003800000 */
.L_x_13470:
        /* <DEDUP_REMOVED lines=8> */
.L_x_13473:
[----:B------:R-:W-:Y:S05]  /*3cc70*/  BSYNC B0 ;  /* 0x0000000000007941 */ /* 0x000fea0003800000 */
.L_x_13472:
[----:B------:R-:W2:Y:S04]  /*3cc80*/  LDL.64 R12, [UR4] ;  /* 0x00000004ff0c7983 */ /* 0x000ea80008100a00 */
[----:B------:R-:W0:Y:S04]  /*3cc90*/  LDL.64 R10, [UR4+0x58] ;  /* 0x00005804ff0a7983 */ /* 0x000e280008100a00 */
[----:B------:R-:W3:Y:S04]  /*3cca0*/  LDL.64 R4, [UR4+0x48] ;  /* 0x00004804ff047983 */ /* 0x000ee80008100a00 */
[----:B------:R-:W4:Y:S04]  /*3ccb0*/  LDL.64 R6, [UR4+0x50] ;  /* 0x00005004ff067983 */ /* 0x000f280008100a00 */
[----:B--2---:R-:W2:Y:S04]  /*3ccc0*/  LD.E R13, desc[UR6][R12.64] ;  /* 0x000000060c0d7980 */ /* 0x004ea8000c101900 */
[----:B0----5:R-:W2:Y:S04]  /*3ccd0*/  LD.E.64 R8, desc[UR6][R10.64] ;  /* 0x000000060a087980 */ /* 0x021ea8000c101b00 */
[----:B---3--:R-:W3:Y:S04]  /*3cce0*/  LD.E R16, desc[UR6][R4.64] ;  /* 0x0000000604107980 */ /* 0x008ee8000c101900 */
[----:B----4-:R-:W4:Y:S01]  /*3ccf0*/  LD.E.64 R14, desc[UR6][R6.64] ;  /* 0x00000006060e7980 */ /* 0x010f22000c101b00 */
[----:B------:R-:W-:Y:S05]  /*3cd00*/  WARPSYNC.ALL ;  /* 0x0000000000007948 */ /* 0x000fea0003800000 */
[----:B------:R-:W-:Y:S01]  /*3cd10*/  WARPGROUP.ARRIVE ;  /* 0x00000000000079c5 */ /* 0x000fe20000000000 */
[----:B------:R-:W-:-:S02]  /*3cd20*/  IMAD.MOV.U32 R17, RZ, RZ, 0x1 ;  /* 0x00000001ff117424 */ /* 0x000fc400078e00ff */
[----:B--2---:R-:W-:Y:S01]  /*3cd30*/  IMAD R8, R13, 0xc00, R8 ;  /* 0x00000c000d087824 */ /* 0x004fe200078e0208 */
[----:B------:R-:W-:Y:S02]  /*3cd40*/  R2UR UR11, R9 ;  /* 0x00000000090b72ca */ /* 0x000fe400000e0000 */
[----:B---3--:R-:W-:Y:S02]  /*3cd50*/  ISETP.NE.U32.AND P0, PT, R16, RZ, PT ;  /* 0x000000ff1000720c */ /* 0x008fe40003f05070 */
[----:B------:R-:W-:Y:S02]  /*3cd60*/  R2UR UR10, R8 ;  /* 0x00000000080a72ca */ /* 0x000fe400000e0000 */
[----:B----4-:R-:W-:Y:S02]  /*3cd70*/  R2UR UR8, R14 ;  /* 0x000000000e0872ca */ /* 0x010fe400000e0000 */
[----:B------:R-:W-:-:S07]  /*3cd80*/  R2UR UR9, R15 ;  /* 0x000000000f0972ca */ /* 0x000fce00000e0000 */
[----:B------:R-:W-:-:S06]  /*3cd90*/  VOTEU.ANY UP0, P0 ;  /* 0x00000000003f7886 */ /* 0x000fcc0000000100 */
[----:B------:R-:W-:Y:S03]  /*3cda0*/  HGMMA.64x96x16.F32.BF16 R24, gdesc[UR8], R24, UP0, gsb0 ;  /* 0x01600000081879f0 */ /* 0x000fe6000b801818 */
        /* <DEDUP_REMOVED lines=183> */
[----:B------:R-:W2:Y:S04]  /*3d920*/  LDL.64 R10, [UR4+0x18] ;  /* 0x00001804ff0a7983 */ /* 0x000ea80008100a00 */
[----:B------:R-:W3:Y:S01]  /*3d930*/  LDL.64 R8, [UR4] ;  /* 0x00000004ff087983 */ /* 0x000ee20008100a00 */
[----:B------:R-:W1:Y:S02]  /*3d940*/  S2R R74, SR_TID.X ;  /* 0x00000000004a7919 */ /* 0x000e640000002100 */
[----:B-1----:R-:W-:-:S04]  /*3d950*/  SHF.R.U32.HI R6, RZ, 0x7, R74 ;  /* 0x00000007ff067819 */ /* 0x002fc8000001164a */
        /* <DEDUP_REMOVED lines=9> */
.L_x_13476:
[----:B------:R-:W-:Y:S05]  /*3d9f0*/  BSYNC B0 ;  /* 0x0000000000007941 */ /* 0x000fea0003800000 */
.L_x_13475:
        /* <DEDUP_REMOVED lines=14> */
[----:B--2---:R-:W-:-:S03]  /*3dae0*/  ISETP.NE.AND P0, PT, R4, 0x1, PT ;  /* 0x000000010400780c */ /* 0x004fc60003f05270 */
[----:B------:R-:W2:Y:S10]  /*3daf0*/  LD.E R4, desc[UR6][R2.64+0x18] ;  /* 0x0000180602047980 */ /* 0x000eb4000c101900 */
[----:B------:R-:W2:Y:S04]  /*3db00*/  @P0 LD.E R15, desc[UR6][R2.64+0x28] ;  /* 0x00002806020f0980 */ /* 0x000ea8000c101900 */
[----:B------:R-:W2:Y:S01]  /*3db10*/  @P0 LD.E R16, desc[UR6][R2.64+0x2c] ;  /* 0x00002c0602100980 */ /* 0x000ea2000c101900 */
[----:B----4-:R-:W-:-:S04]  /*3db20*/  SHF.R.S32.HI R6, RZ, 0x1f, R5 ;  /* 0x0000001fff067819 */ /* 0x010fc80000011405 */
        /* <DEDUP_REMOVED lines=16> */
[----:B---3--:R-:W-:Y:S01]  /*3dc30*/  IMAD R9, R72, 0x8, R9 ;  /* 0x0000000848097824 */ /* 0x008fe200078e0209 */
        /* <DEDUP_REMOVED lines=23> */
[----:B--2---:R-:W-:-:S05]  /*3ddb0*/  @P0 IMAD.HI.U32 R15, R12, R15, RZ ;  /* 0x0000000f0c0f0227 */ /* 0x004fca00078e00ff */
        /* <DEDUP_REMOVED lines=18> */
.L_x_13482:
[----:B------:R-:W-:Y:S05]  /*3dee0*/  BSYNC B2 ;  /* 0x0000000000027941 */ /* 0x000fea0003800000 */
.L_x_13481:
[----:B------:R-:W-:Y:S01]  /*3def0*/  LOP3.LUT R7, RZ, R7, RZ, 0x33, !PT ;  /* 0x00000007ff077212 */ /* 0x000fe200078e33ff */
[----:B------:R-:W-:Y:S06]  /*3df00*/  BRA `(.L_x_13483) ;  /* 0x0000000000187947 */ /* 0x000fec0003800000 */
.L_x_13480:
[----:B------:R-:W-:-:S13]  /*3df10*/  ISETP.NE.AND P0, PT, R4, 0x1, PT ;  /* 0x000000010400780c */ /* 0x000fda0003f05270 */
[----:B------:R-:W-:Y:S05]  /*3df20*/  @!P0 BRA `(.L_x_13483) ;  /* 0x0000000000108947 */ /* 0x000fea0003800000 */
[----:B------:R-:W2:Y:S04]  /*3df30*/  LD.E R6, desc[UR6][R2.64+0x1c] ;  /* 0x00001c0602067980 */ /* 0x000ea8000c101900 */
[----:B------:R-:W3:Y:S01]  /*3df40*/  LD.E R10, desc[UR6][R2.64+0x20] ;  /* 0x00002006020a7980 */ /* 0x000ee2000c101900 */
[----:B--2---:R-:W-:-:S05]  /*3df50*/  IMAD.HI.U32 R7, R7, R6, RZ ;  /* 0x0000000607077227 */ /* 0x004fca00078e00ff */
[----:B---3--:R-:W-:-:S07]  /*3df60*/  SHF.R.U32.HI R7, RZ, R10, R7 ;  /* 0x0000000aff077219 */ /* 0x008fce0000011607 */
.L_x_13483:
[----:B------:R-:W-:Y:S05]  /*3df70*/  BSYNC B1 ;  /* 0x0000000000017941 */ /* 0x000fea0003800000 */
.L_x_13479:
[----:B------:R-:W-:-:S05]  /*3df80*/  IMAD R7, R4, R7, R8 ;  /* 0x0000000704077224 */ /* 0x000fca00078e0208 */
[----:B------:R-:W-:Y:S02]  /*3df90*/  VIMNMX R0, R0, R7, !PT ;  /* 0x0000000700007248 */ /* 0x000fe40007fe0100 */
[----:B------:R-:W-:-:S07]  /*3dfa0*/  VIADDMNMX R5, R7, R4, R5, PT ;  /* 0x0000000407057246 */ /* 0x000fce0003800105 */
.L_x_13478:
[----:B------:R-:W-:Y:S05]  /*3dfb0*/  BSYNC B0 ;  /* 0x0000000000007941 */ /* 0x000fea0003800000 */
.L_x_13477:
[C---:B------:R-:W-:Y:S01]  /*3dfc0*/  ISETP.GE.AND P0, PT, R75.reuse, 0x2, PT ;  /* 0x000000024b00780c */ /* 0x040fe20003f06270 */
[----:B------:R-:W0:Y:S01]  /*3dfd0*/  SHFL.IDX PT, R12, R12, 0x1, 0x1c1f ;  /* 0x003c1f000c0c7f89 */ /* 0x000e2200000e0000 */
[C---:B------:R-:W-:Y:S01]  /*3dfe0*/  ISETP.GE.AND P4, PT, R75.reuse, 0xa, PT ;  /* 0x0000000a4b00780c */ /* 0x040fe20003f86270 */
[----:B------:R-:W-:Y:S01]  /*3dff0*/  BSSY B0, `(.L_x_13484) ;  /* 0x000008e000007945 */ /* 0x000fe20003800000 */
        /* <DEDUP_REMOVED lines=10> */
[----:B------:R-:W-:Y:S01]  /*3e0a0*/  ISETP.LT.OR P3, PT, R5, 0x9, P3 ;  /* 0x000000090500780c */ /* 0x000fe20001f61670 */
[----:B0-----:R-:W-:Y:S01]  /*3e0b0*/  IMAD.IADD R6, R21, 0x1, R12 ;  /* 0x0000000115067824 */ /* 0x001fe200078e020c */
[----:B------:R-:W-:Y:S02]  /*3e0c0*/  ISETP.GT.AND P2, PT, R0, 0x10, !P4 ;  /* 0x000000100000780c */ /* 0x000fe40006744270 */
[----:B------:R-:W-:Y:S02]  /*3e0d0*/  FSEL R28, R28, -INF , !P3 ;  /* 0xff8000001c1c7808 */ /* 0x000fe40005800000 */
        /* <DEDUP_REMOVED lines=74> */
[----:B------:R-:W-:-:S02]  /*3e580*/  VIADDMNMX R7, R12, R17, R14, PT ;  /* 0x000000110c077246 */ /* 0x000fc4000380010e */
        /* <DEDUP_REMOVED lines=39> */
.L_x_13489:
[----:B------:R-:W-:Y:S05]  /*3e800*/  BSYNC B2 ;  /* 0x0000000000027941 */ /* 0x000fea0003800000 */
.L_x_13488:
[----:B------:R-:W-:Y:S01]  /*3e810*/  LOP3.LUT R13, RZ, R13, RZ, 0x33, !PT ;  /* 0x0000000dff0d7212 */ /* 0x000fe200078e33ff */
[----:B------:R-:W-:Y:S06]  /*3e820*/  BRA `(.L_x_13490) ;  /* 0x0000000000187947 */ /* 0x000fec0003800000 */
.L_x_13487:
[----:B------:R-:W-:-:S13]  /*3e830*/  ISETP.NE.AND P6, PT, R4, 0x1, PT ;  /* 0x000000010400780c */ /* 0x000fda0003fc5270 */
[----:B------:R-:W-:Y:S05]  /*3e840*/  @!P6 BRA `(.L_x_13490) ;  /* 0x000000000010e947 */ /* 0x000fea0003800000 */
[----:B------:R-:W2:Y:S04]  /*3e850*/  LD.E R0, desc[UR6][R2.64+0x1c] ;  /* 0x00001c0602007980 */ /* 0x000ea8000c101900 */
[----:B------:R-:W3:Y:S01]  /*3e860*/  LD.E R10, desc[UR6][R2.64+0x20] ;  /* 0x00002006020a7980 */ /* 0x000ee2000c101900 */
[----:B--2---:R-:W-:-:S05]  /*3e870*/  IMAD.HI.U32 R13, R13, R0, RZ ;  /* 0x000000000d0d7227 */ /* 0x004fca00078e00ff */
[----:B---3--:R-:W-:-:S07]  /*3e880*/  SHF.R.U32.HI R13, RZ, R10, R13 ;  /* 0x0000000aff0d7219 */ /* 0x008fce000001160d */
.L_x_13490:
[----:B------:R-:W-:Y:S05]  /*3e890*/  BSYNC B1 ;  /* 0x0000000000017941 */ /* 0x000fea0003800000 */
.L_x_13486:
[----:B------:R-:W-:-:S05]  /*3e8a0*/  IMAD R13, R4, R13, R8 ;  /* 0x0000000d040d7224 */ /* 0x000fca00078e0208 */
[----:B------:R-:W-:Y:S02]  /*3e8b0*/  VIADDMNMX R7, R13, R4, R7, PT ;  /* 0x000000040d077246 */ /* 0x000fe40003800107 */
[----:B------:R-:W-:-:S07]  /*3e8c0*/  VIMNMX R6, R6, R13, !PT ;  /* 0x0000000d06067248 */ /* 0x000fce0007fe0100 */
.L_x_13485:
[----:B------:R-:W-:Y:S05]  /*3e8d0*/  BSYNC B0 ;  /* 0x0000000000007941 */ /* 0x000fea0003800000 */
.L_x_13484:
[----:B------:R-:W2:Y:S01]  /*3e8e0*/  LDL.64 R2, [UR4+0x70] ;  /* 0x00007004ff027983 */ /* 0x000ea20008100a00 */
[C---:B------:R-:W-:Y:S02]  /*3e8f0*/  ISETP.GT.AND P0, PT, R6.reuse, 0x1, !P0 ;  /* 0x000000010600780c */ /* 0x040fe40004704270 */
[----:B------:R-:W-:Y:S01]  /*3e900*/  ISETP.GT.AND P1, PT, R6, 0x8, !P1 ;  /* 0x000000080600780c */ /* 0x000fe20004f24270 */
[----:B------:R-:W-:Y:S01]  /*3e910*/  STL [R1+0x494], R18 ;  /* 0x0004941201007387 */ /* 0x000fe20000100800 */
        /* <DEDUP_REMOVED lines=100> */
[----:B------:R-:W-:Y:S02]  /*3ef60*/  FMNMX.FTZ R9, R63, R4, !PT ;  /* 0x000000043f097209 */ /* 0x000fe40007810000 */
[----:B------:R-:W-:Y:S02]  /*3ef70*/  ISETP.GT.AND P0, PT, R6, 0x59, !P6 ;  /* 0x000000590600780c */ /* 0x000fe40007704270 */
[----:B------:R-:W-:Y:S02]  /*3ef80*/  ISETP.LT.OR P5, PT, R7, 0x59, P5 ;  /* 0x000000590700780c */ /* 0x000fe40002fa1670 */
[----:B------:R-:W-:-:S02]  /*3ef90*/  FSEL R67, R67, -INF , !P4 ;  /* 0xff80000043437808 */ /* 0x000fc40006000000 */
[----:B------:R-:W-:Y:S02]  /*3efa0*/  FMNMX.FTZ R4, R66, R9, !PT ;  /* 0x0000000942047209 */ /* 0x000fe40007810000 */
[----:B------:R-:W-:Y:S02]  /*3efb0*/  ISETP.LT.OR P0, PT, R7, 0x5a, P0 ;  /* 0x0000005a0700780c */ /* 0x000fe40000701670 */
[----:B------:R-:W-:Y:S02]  /*3efc0*/  FSEL R70, R70, -INF , !P5 ;  /* 0xff80000046467808 */ /* 0x000fe40006800000 */
[----:B------:R-:W-:Y:S02]  /*3efd0*/  FMNMX.FTZ R7, R67, R4, !PT ;  /* 0x0000000443077209 */ /* 0x000fe40007810000 */
[----:B------:R-:W-:Y:S02]  /*3efe0*/  FSEL R71, R71, -INF , !P0 ;  /* 0xff80000047477808 */ /* 0x000fe40004000000 */
        /* <DEDUP_REMOVED lines=28> */
[----:B0-----:R-:W-:Y:S02]  /*3f1b0*/  FMNMX.FTZ R8, R9, R4, !PT ;  /* 0x0000000409087209 */ /* 0x001fe40007810000 */
        /* <DEDUP_REMOVED lines=33> */
[----:B------:R-:W-:-:S07]  /*3f3d0*/  FFMA.FTZ R214, R33, R4, -R17 ;  /* 0x0000000421d67223 */ /* 0x000fce0000010811 */
[----:B------:R-:W2:Y:S01]  /*3f3e0*/  MUFU.EX2 R26, R26 ;  /* 0x0000001a001a7308 */ /* 0x000ea20000000800 */
[----:B------:R-:W-:-:S07]  /*3f3f0*/  FFMA.FTZ R210, R35, R4, -R3 ;  /* 0x0000000423d27223 */ /* 0x000fce0000010803 */
[----:B------:R-:W3:Y:S01]  /*3f400*/  MUFU.EX2 R24, R24 ;  /* 0x0000001800187308 */ /* 0x000ee20000000800 */
[----:B------:R-:W-:-:S07]  /*3f410*/  FFMA.FTZ R211, R36, R4, -R17 ;  /* 0x0000000424d37223 */ /* 0x000fce0000010811 */
[----:B------:R-:W4:Y:S01]  /*3f420*/  MUFU.EX2 R170, R170 ;  /* 0x000000aa00aa7308 */ /* 0x000f220000000800 */
[----:B------:R-:W-:-:S07]  /*3f430*/  FFMA.FTZ R204, R38, R4, -R3 ;  /* 0x0000000426cc7223 */ /* 0x000fce0000010803 */
[----:B------:R-:W4:Y:S01]  /*3f440*/  MUFU.EX2 R171, R171 ;  /* 0x000000ab00ab7308 */ /* 0x000f220000000800 */
[----:B0-----:R-:W-:Y:S01]  /*3f450*/  FADD.FTZ R5, R168, R27 ;  /* 0x0000001ba8057221 */ /* 0x001fe20000010000 */
[----:B------:R-:W-:-:S06]  /*3f460*/  FFMA.FTZ R212, R37, R4, -R17 ;  /* 0x0000000425d47223 */ /* 0x000fcc0000010811 */
[----:B------:R-:W0:Y:S01]  /*3f470*/  MUFU.EX2 R213, R213 ;  /* 0x000000d500d57308 */ /* 0x000e220000000800 */
[----:B-1----:R-:W-:Y:S01]  /*3f480*/  FADD.FTZ R9, R25, R169 ;  /* 0x000000a919097221 */ /* 0x002fe20000010000 */
[----:B------:R-:W-:-:S06]  /*3f490*/  FFMA.FTZ R205, R39, R4, -R3 ;  /* 0x0000000427cd7223 */ /* 0x000fcc0000010803 */
[----:B------:R-:W1:Y:S01]  /*3f4a0*/  MUFU.EX2 R209, R209 ;  /* 0x000000d100d17308 */ /* 0x000e620000000800 */
[----:B--2---:R-:W-:Y:S01]  /*3f4b0*/  FADD.FTZ R5, R26, R5 ;  /* 0x000000051a057221 */ /* 0x004fe20000010000 */
[----:B------:R-:W-:-:S06]  /*3f4c0*/  FFMA.FTZ R11, R40, R4, -R17 ;  /* 0x00000004280b7223 */ /* 0x000fcc0000010811 */
[----:B------:R-:W2:Y:S01]  /*3f4d0*/  MUFU.EX2 R214, R214 ;  /* 0x000000d600d67308 */ /* 0x000ea20000000800 */
        /* <DEDUP_REMOVED lines=16> */
[----:B---3--:R-:W-:-:S06]  /*3f5e0*/  FADD.FTZ R5, R210, R9 ;  /* 0x00000009d2057221 */ /* 0x008fcc0000010000 */
[----:B------:R-:W2:Y:S01]  /*3f5f0*/  MUFU.EX2 R11, R11 ;  /* 0x0000000b000b7308 */ /* 0x000ea20000000800 */
        /* <DEDUP_REMOVED lines=10> */
[----:B-1----:R-:W-:-:S06]  /*3f6a0*/  FADD.FTZ R5, R205, R2 ;  /* 0x00000002cd057221 */ /* 0x002fcc0000010000 */
[----:B------:R-:W0:Y:S01]  /*3f6b0*/  MUFU.EX2 R15, R15 ;  /* 0x0000000f000f7308 */ /* 0x000e220000000800 */
[-C--:B------:R-:W-:Y:S01]  /*3f6c0*/  FFMA.FTZ R177, R49, R4.reuse, -R17 ;  /* 0x0000000431b17223 */ /* 0x080fe20000010811 */
[----:B------:R-:W-:-:S06]  /*3f6d0*/  FFMA.FTZ R190, R51, R4, -R3 ;  /* 0x0000000433be7223 */ /* 0x000fcc0000010803 */
[----:B------:R-:W1:Y:S01]  /*3f6e0*/  MUFU.EX2 R176, R176 ;  /* 0x000000b000b07308 */ /* 0x000e620000000800 */
[-CC-:B------:R-:W-:Y:S01]  /*3f6f0*/  FFMA.FTZ R189, R52, R4.reuse, -R17.reuse ;  /* 0x0000000434bd7223 */ /* 0x180fe20000010811 */
[-CC-:B------:R-:W-:Y:S01]  /*3f700*/  FFMA.FTZ R179, R53, R4.reuse, -R17.reuse ;  /* 0x0000000435b37223 */ /* 0x180fe20000010811 */
[-CC-:B------:R-:W-:Y:S01]  /*3f710*/  FFMA.FTZ R200, R56, R4.reuse, -R17.reuse ;  /* 0x0000000438c87223 */ /* 0x180fe20000010811 */
[-CC-:B------:R-:W-:Y:S01]  /*3f720*/  FFMA.FTZ R193, R57, R4.reuse, -R17.reuse ;  /* 0x0000000439c17223 */ /* 0x180fe20000010811 */
[----:B------:R-:W-:-:S03]  /*3f730*/  FFMA.FTZ R202, R60, R4, -R17 ;  /* 0x000000043cca7223 */ /* 0x000fc60000010811 */
[----:B------:R-:W1:Y:S01]  /*3f740*/  MUFU.EX2 R14, R14 ;  /* 0x0000000e000e7308 */ /* 0x000e620000000800 */
[-CC-:B------:R-:W-:Y:S01]  /*3f750*/  FFMA.FTZ R201, R61, R4.reuse, -R17.reuse ;  /* 0x000000043dc97223 */ /* 0x180fe20000010811 */
[-CC-:B------:R-:W-:Y:S01]  /*3f760*/  FFMA.FTZ R228, R64, R4.reuse, -R17.reuse ;  /* 0x0000000440e47223 */ /* 0x180fe20000010811 */
[-CC-:B------:R-:W-:Y:S01]  /*3f770*/  FFMA.FTZ R215, R65, R4.reuse, -R17.reuse ;  /* 0x0000000441d77223 */ /* 0x180fe20000010811 */
[-CC-:B------:R-:W-:Y:S01]  /*3f780*/  FFMA.FTZ R68, R68, R4.reuse, -R17.reuse ;  /* 0x0000000444447223 */ /* 0x180fe20000010811 */
[----:B------:R-:W-:-:S03]  /*3f790*/  FFMA.FTZ R229, R69, R4, -R17 ;  /* 0x0000000445e57223 */ /* 0x000fc60000010811 */
[----:B------:R-:W1:Y:S01]  /*3f7a0*/  MUFU.EX2 R175, R175 ;  /* 0x000000af00af7308 */ /* 0x000e620000000800 */
[----:B--2---:R-:W-:Y:S01]  /*3f7b0*/  FADD.FTZ R17, R11, R12 ;  /* 0x0000000c0b117221 */ /* 0x004fe20000010000 */
[----:B---3--:R-:W-:Y:S01]  /*3f7c0*/  FADD.FTZ R5, R0, R5 ;  /* 0x0000000500057221 */ /* 0x008fe20000010000 */
[----:B------:R-:W-:-:S05]  /*3f7d0*/  FFMA.FTZ R8, R54, R4, -R3 ;  /* 0x0000000436087223 */ /* 0x000fca0000010803 */
[----:B------:R-:W2:Y:S01]  /*3f7e0*/  MUFU.EX2 R178, R178 ;  /* 0x000000b200b27308 */ /* 0x000ea20000000800 */
[----:B----4-:R-:W-:Y:S01]  /*3f7f0*/  FADD.FTZ R2, R10, R17 ;  /* 0x000000110a027221 */ /* 0x010fe20000010000 */
[----:B------:R-:W-:-:S06]  /*3f800*/  FADD.FTZ R5, R16, R5 ;  /* 0x0000000510057221 */ /* 0x000fcc0000010000 */
[----:B------:R-:W3:Y:S01]  /*3f810*/  MUFU.EX2 R191, R191 ;  /* 0x000000bf00bf7308 */ /* 0x000ee20000000800 */
[----:B------:R-:W-:Y:S01]  /*3f820*/  FFMA.FTZ R192, R55, R4, -R3 ;  /* 0x0000000437c07223 */ /* 0x000fe20000010803 */
[----:B0-----:R-:W-:Y:S01]  /*3f830*/  FADD.FTZ R17, R15, R2 ;  /* 0x000000020f117221 */ /* 0x001fe20000010000 */
[----:B-1----:R-:W-:-:S05]  /*3f840*/  FADD.FTZ R2, R176, R5 ;  /* 0x00000005b0027221 */ /* 0x002fca0000010000 */
[----:B------:R-:W0:Y:S01]  /*3f850*/  MUFU.EX2 R177, R177 ;  /* 0x000000b100b17308 */ /* 0x000e220000000800 */
[----:B------:R-:W-:-:S07]  /*3f860*/  FFMA.FTZ R203, R58, R4, -R3 ;  /* 0x000000043acb7223 */ /* 0x000fce0000010803 */
[----:B------:R-:W1:Y:S01]  /*3f870*/  MUFU.EX2 R190, R190 ;  /* 0x000000be00be7308 */ /* 0x000e620000000800 */
[----:B------:R-:W-:Y:S01]  /*3f880*/  FADD.FTZ R17, R14, R17 ;  /* 0x000000110e117221 */ /* 0x000fe20000010000 */
[----:B------:R-:W-:-:S06]  /*3f890*/  FADD.FTZ R2, R175, R2 ;  /* 0x00000002af027221 */ /* 0x000fcc0000010000 */
[----:B------:R-:W4:Y:S01]  /*3f8a0*/  MUFU.EX2 R189, R189 ;  /* 0x000000bd00bd7308 */ /* 0x000f220000000800 */
[----:B------:R-:W-:-:S07]  /*3f8b0*/  FFMA.FTZ R9, R59, R4, -R3 ;  /* 0x000000043b097223 */ /* 0x000fce0000010803 */
[----:B------:R-:W4:Y:S01]  /*3f8c0*/  MUFU.EX2 R8, R8 ;  /* 0x0000000800087308 */ /* 0x000f220000000800 */
[----:B--2---:R-:W-:Y:S01]  /*3f8d0*/  FADD.FTZ R28, R178, R17 ;  /* 0x00000011b21c7221 */ /* 0x004fe20000010000 */
[----:B---3--:R-:W-:-:S06]  /*3f8e0*/  FADD.FTZ R5, R191, R2 ;  /* 0x00000002bf057221 */ /* 0x008fcc0000010000 */
[----:B------:R-:W2:Y:S01]  /*3f8f0*/  MUFU.EX2 R179, R179 ;  /* 0x000000b300b37308 */ /* 0x000ea20000000800 */
[----:B------:R-:W-:-:S07]  /*3f900*/  FFMA.FTZ R13, R62, R4, -R3 ;  /* 0x000000043e0d7223 */ /* 0x000fce0000010803 */
[----:B------:R-:W3:Y:S01]  /*3f910*/  MUFU.EX2 R192, R192 ;  /* 0x000000c000c07308 */ /* 0x000ee20000000800 */
[----:B0-----:R-:W-:Y:S01]  /*3f920*/  FADD.FTZ R28, R177, R28 ;  /* 0x0000001cb11c7221 */ /* 0x001fe20000010000 */
[----:B-1----:R-:W-:-:S06]  /*3f930*/  FADD.FTZ R5, R190, R5 ;  /* 0x00000005be057221 */ /* 0x002fcc0000010000 */
[----:B------:R-:W0:Y:S01]  /*3f940*/  MUFU.EX2 R200, R200 ;  /* 0x000000c800c87308 */ /* 0x000e220000000800 */
[----:B------:R-:W-:-:S07]  /*3f950*/  FFMA.FTZ R12, R63, R4, -R3 ;  /* 0x000000043f0c7223 */ /* 0x000fce0000010803 */
[----:B------:R-:W1:Y:S01]  /*3f960*/  MUFU.EX2 R203, R203 ;  /* 0x000000cb00cb7308 */ /* 0x000e620000000800 */
[----:B----4-:R-:W-:Y:S01]  /*3f970*/  FADD.FTZ R28, R189, R28 ;  /* 0x0000001cbd1c7221 */ /* 0x010fe20000010000 */
        /* <DEDUP_REMOVED lines=21> */
[----:B------:R-:W2:Y:S08]  /*3fad0*/  MUFU.EX2 R215, R215 ;  /* 0x000000d700d77308 */ /* 0x000eb00000000800 */
[----:B------:R-:W3:Y:S01]  /*3fae0*/  MUFU.EX2 R17, R17 ;  /* 0x0000001100117308 */ /* 0x000ee20000000800 */
[----:B0-----:R-:W-:Y:S01]  /*3faf0*/  FADD.FTZ R5, R201, R4 ;  /* 0x00000004c9057221 */ /* 0x001fe20000010000 */
[----:B-1----:R-:W-:-:S06]  /*3fb00*/  FADD.FTZ R3, R12, R3 ;  /* 0x000000030c037221 */ /* 0x002fcc0000010000 */
[----:B------:R-:W0:Y:S08]  /*3fb10*/  MUFU.EX2 R18, R68 ;  /* 0x0000004400127308 */ /* 0x000e300000000800 */
[----:B------:R-:W1:Y:S01]  /*3fb20*/  MUFU.EX2 R174, R174 ;  /* 0x000000ae00ae7308 */ /* 0x000e620000000800 */
[----:B----4-:R-:W-:Y:S01]  /*3fb30*/  FADD.FTZ R2, R228, R5 ;  /* 0x00000005e4027221 */ /* 0x010fe20000010000 */
[----:B------:R-:W-:-:S06]  /*3fb40*/  FADD.FTZ R4, R20, R3 ;  /* 0x0000000314047221 */ /* 0x000fcc0000010000 */
[----:B------:R-:W4:Y:S08]  /*3fb50*/  MUFU.EX2 R229, R229 ;  /* 0x000000e500e57308 */ /* 0x000f300000000800 */
[----:B------:R-:W4:Y:S01]  /*3fb60*/  MUFU.EX2 R21, R21 ;  /* 0x0000001500157308 */ /* 0x000f220000000800 */
[----:B--2---:R-:W-:Y:S01]  /*3fb70*/  FADD.FTZ R2, R215, R2 ;  /* 0x00000002d7027221 */ /* 0x004fe20000010000 */
[----:B---3--:R-:W-:-:S03]  /*3fb80*/  FADD.FTZ R3, R17, R4 ;  /* 0x0000000411037221 */ /* 0x008fc60000010000 */
[----:B0-----:R-:W-:Y:S01]  /*3fb90*/  FADD.FTZ R2, R18, R2 ;  /* 0x0000000212027221 */ /* 0x001fe20000010000 */
[----:B-1----:R-:W-:-:S03]  /*3fba0*/  FADD.FTZ R4, R174, R3 ;  /* 0x00000003ae047221 */ /* 0x002fc60000010000 */
[----:B----4-:R-:W-:Y:S01]  /*3fbb0*/  FADD.FTZ R31, R229, R2 ;  /* 0x00000002e51f7221 */ /* 0x010fe20000010000 */
[----:B------:R-:W-:-:S04]  /*3fbc0*/  FADD.FTZ R33, R21, R4 ;  /* 0x0000000415217221 */ /* 0x000fc80000010000 */
[----:B------:R-:W-:Y:S04]  /*3fbd0*/  ST.E desc[UR6][R6.64+0x10], R31 ;  /* 0x0000101f06007985 */ /* 0x000fe8000c101906 */
[----:B------:R0:W-:Y:S04]  /*3fbe0*/  ST.E desc[UR6][R6.64+0x14], R33 ;  /* 0x0000142106007985 */ /* 0x0001e8000c101906 */
[----:B------:R-:W2:Y:S04]  /*3fbf0*/  LDL.64 R28, [UR4] ;  /* 0x00000004ff1c7983 */ /* 0x000ea80008100a00 */
[----:B------:R-:W3:Y:S04]  /*3fc00*/  LDL.64 R4, [UR4+0x98] ;  /* 0x00009804ff047983 */ /* 0x000ee80008100a00 */
[----:B------:R-:W4:Y:S01]  /*3fc10*/  LDL.64 R2, [UR4+0x80] ;  /* 0x00008004ff027983 */ /* 0x000f220008100a00 */
[----:B------:R-:W-:-:S03]  /*3fc20*/  LEA.HI R74, R74, 0x8, RZ, 0x19 ;  /* 0x000000084a4a7811 */ /* 0x000fc600078fc8ff */
[----:B0-----:R-:W4:Y:S02]  /*3fc30*/  LDL.64 R6, [UR4+0x88] ;  /* 0x00008804ff067983 */ /* 0x001f240008100a00 */
[----:B------:R0:W-:Y:S06]  /*3fc40*/  BAR.SYNC.DEFER_BLOCKING R74, 0x100 ;  /* 0x0004004a0000751d */ /* 0x0001ec0000010000 */
        /* <DEDUP_REMOVED lines=76> */
[----:B--2---:R-:W-:-:S03]  /*40110*/  IMAD R4, R29, 0xc00, R4 ;  /* 0x00000c001d047824 */ /* 0x004fc600078e0204 */
[----:B------:R-:W2:Y:S04]  /*40120*/  LD.E R103, desc[UR6][R2.64+0x16c] ;  /* 0x00016c0602677980 */ /* 0x000ea8000c101900 */
[----:B---3--:R-:W-:Y:S04]  /*40130*/  ST.E desc[UR6][R2.64], R35 ;  /* 0x0000002302007985 */ /* 0x008fe8000c101906 */
[----:B----4-:R-:W-:Y:S04]  /*40140*/  ST.E desc[UR6][R2.64+0x4], R37 ;  /* 0x0000042502007985 */ /* 0x010fe8000c101906 */
        /* <DEDUP_REMOVED lines=14> */
[----:B------:R-:W2:Y:S04]  /*40230*/  LD.E R29, desc[UR6][R2.64+0x44] ;  /* 0x00004406021d7980 */ /* 0x000ea8000c101900 */
[----:B0-----:R-:W2:Y:S04]  /*40240*/  LD.E R31, desc[UR6][R2.64+0x4c] ;  /* 0x00004c06021f7980 */ /* 0x001ea8000c101900 */
[----:B-1----:R-:W2:Y:S04]  /*40250*/  LD.E R33, desc[UR6][R2.64+0x54] ;  /* 0x0000540602217980 */ /* 0x002ea8000c101900 */
[----:B------:R-:W2:Y:S04]  /*40260*/  LD.E R35, desc[UR6][R2.64+0x5c] ;  /* 0x00005c0602237980 */ /* 0x000ea8000c101900 */
[----:B------:R-:W2:Y:S04]  /*40270*/  LD.E R37, desc[UR6][R2.64+0x64] ;  /* 0x0000640602257980 */ /* 0x000ea8000c101900 */
        /* <DEDUP_REMOVED lines=170> */
[----:B------:R0:W-:Y:S01]  /*40d20*/  ST.E desc[UR6][R2.64], R24 ;  /* 0x0000001802007985 */ /* 0x0001e2000c101906 */
[----:B------:R-:W-:Y:S01]  /*40d30*/  F2FP.BF16.F32.PACK_AB R168, R214, R213 ;  /* 0x000000d5d6a8723e */ /* 0x000fe200000010ff */
[----:B------:R-:W-:Y:S02]  /*40d40*/  IMAD.MOV.U32 R214, RZ, RZ, 0x1 ;  /* 0x00000001ffd67424 */ /* 0x000fe400078e00ff */
[----:B------:R1:W-:Y:S04]  /*40d50*/  ST.E desc[UR6][R2.64+0x4], R25 ;  /* 0x0000041902007985 */ /* 0x0003e8000c101906 */
[----:B------:R2:W-:Y:S01]  /*40d60*/  ST.E desc[UR6][R2.64+0x8], R26 ;  /* 0x0000081a02007985 */ /* 0x0005e2000c101906 */
[----:B0-----:R-:W-:-:S02]  /*40d70*/  VIADD R24, R4, 0x80 ;  /* 0x0000008004187836 */ /* 0x001fc40000000000 */
[----:B-1----:R-:W-:Y:S01]  /*40d80*/  IMAD.MOV.U32 R25, RZ, RZ, R5 ;  /* 0x000000ffff197224 */ /* 0x002fe200078e0005 */
[----:B------:R0:W-:Y:S02]  /*40d90*/  ST.E desc[UR6][R2.64+0xc], R27 ;  /* 0x00000c1b02007985 */ /* 0x0001e4000c101906 */
[----:B------:R-:W-:Y:S02]  /*40da0*/  R2UR UR10, R24 ;  /* 0x00000000180a72ca */ /* 0x000fe400000e0000 */
[----:B------:R1:W-:Y:S01]  /*40db0*/  ST.E desc[UR6][R2.64+0x10], R28 ;  /* 0x0000101c02007985 */ /* 0x0003e2000c101906 */
[----:B------:R-:W-:-:S03]  /*40dc0*/  R2UR UR11, R25 ;  /* 0x00000000190b72ca */ /* 0x000fc600000e0000 */
        /* <DEDUP_REMOVED lines=124> */
[----:B------:R-:W4:Y:S04]  /*41590*/  LD.E R24, desc[UR6][R2.64] ;  /* 0x0000000602187980 */ /* 0x000f28000c101900 */
[----:B------:R-:W4:Y:S04]  /*415a0*/  LD.E R25, desc[UR6][R2.64+0x4] ;  /* 0x0000040602197980 */ /* 0x000f28000c101900 */
[----:B--2---:R-:W2:Y:S04]  /*415b0*/  LD.E R26, desc[UR6][R2.64+0x8] ;  /* 0x00000806021a7980 */ /* 0x004ea8000c101900 */
[----:B0-----:R-:W2:Y:S04]  /*415c0*/  LD.E R27, desc[UR6][R2.64+0xc] ;  /* 0x00000c06021b7980 */ /* 0x001ea8000c101900 */
[----:B-1----:R-:W2:Y:S04]  /*415d0*/  LD.E R28, desc[UR6][R2.64+0x10] ;  /* 0x00001006021c7980 */ /* 0x002ea8000c101900 */
        /* <DEDUP_REMOVED lines=123> */
[----:B------:R-:W-:Y:S01]  /*41d90*/  IMAD.MOV.U32 R171, RZ, RZ, R18 ;  /* 0x000000ffffab7224 */ /* 0x000fe200078e0012 */
[----:B------:R-:W-:-:S02]  /*41da0*/  F2FP.BF16.F32.PACK_AB R170, R212, R211 ;  /* 0x000000d3d4aa723e */ /* 0x000fc400000010ff */
[----:B------:R-:W-:Y:S01]  /*41db0*/  F2FP.BF16.F32.PACK_AB R169, R210, R209 ;  /* 0x000000d1d2a9723e */ /* 0x000fe200000010ff */
[----:B------:R-:W-:Y:S01]  /*41dc0*/  IMAD.MOV.U32 R213, RZ, RZ, R171 ;  /* 0x000000ffffd57224 */ /* 0x000fe200078e00ab */
[----:B------:R-:W-:Y:S01]  /*41dd0*/  F2FP.BF16.F32.PACK_AB R171, R205, R204 ;  /* 0x000000cccdab723e */ /* 0x000fe200000010ff */
[----:B------:R0:W5:Y:S03]  /*41de0*/  LDL.LU R18, [R1+0x494] ;  /* 0x0004940001127983 */ /* 0x0001660000300800 */
[----:B--2---:R-:W-:-:S06]  /*41df0*/  WARPGROUP.ARRIVE ;  /* 0x00000000000079c5 */ /* 0x004fcc0000000000 */
[----:B------:R-:W-:Y:S03]  /*41e00*/  HGMMA.64x256x16.F32.BF16 R24, R168, gdesc[UR8].tnspB, R24, gsb0 ;  /* 0x43e00008a8187df0 */ /* 0x000fe60008001818 */
[----:B------:R-:W-:Y:S02]  /*41e10*/  WARPGROUP.DEPBAR.LE gsb0, 0x0 ;  /* 0x00008000000079c5 */ /* 0x000fe40000010000 */
[----:B------:R1:W-:Y:S04]  /*41e20*/  ST.E desc[UR6][R2.64], R24 ;  /* 0x0000001802007985 */ /* 0x0003e8000c101906 */
[----:B------:R2:W-:Y:S04]  /*41e30*/  ST.E desc[UR6][R2.64+0x4], R25 ;  /* 0x0000041902007985 */ /* 0x0005e8000c101906 */
[----:B------:R3:W-:Y:S01]  /*41e40*/  ST.E desc[UR6][R2.64+0x8], R26 ;  /* 0x0000081a02007985 */ /* 0x0007e2000c101906 */
[----:B-1----:R-:W-:-:S02]  /*41e50*/  VIADD R24, R4, 0x100 ;  /* 0x0000010004187836 */ /* 0x002fc40000000000 */
[----:B--2---:R-:W-:Y:S01]  /*41e60*/  IMAD.MOV.U32 R25, RZ, RZ, R5 ;  /* 0x000000ffff197224 */ /* 0x004fe200078e0005 */
        /* <DEDUP_REMOVED lines=130> */
[----:B---3--:R-:W3:Y:S04]  /*42690*/  LD.E R26, desc[UR6][R2.64+0x8] ;  /* 0x00000806021a7980 */ /* 0x008ee8000c101900 */
[----:B-1----:R-:W3:Y:S04]  /*426a0*/  LD.E R27, desc[UR6][R2.64+0xc] ;  /* 0x00000c06021b7980 */ /* 0x002ee8000c101900 */
[----:B--2---:R-:W3:Y:S04]  /*426b0*/  LD.E R28, desc[UR6][R2.64+0x10] ;  /* 0x00001006021c7980 */ /* 0x004ee8000c101900 */
[----:B----4-:R-:W3:Y:S04]  /*426c0*/  LD.E R29, desc[UR6][R2.64+0x14] ;  /* 0x00001406021d7980 */ /* 0x010ee8000c101900 */
[----:B0-----:R-:W3:Y:S04]  /*426d0*/  LD.E R30, desc[UR6][R2.64+0x18] ;  /* 0x00001806021e7980 */ /* 0x001ee8000c101900 */
        /* <DEDUP_REMOVED lines=121> */
[----:B------:R-:W-:-:S02]  /*42e70*/  F2FP.BF16.F32.PACK_AB R168, R10, R11 ;  /* 0x0000000b0aa8723e */ /* 0x000fc400000010ff */
[----:B------:R-:W-:Y:S02]  /*42e80*/  F2FP.BF16.F32.PACK_AB R170, R14, R15 ;  /* 0x0000000f0eaa723e */ /* 0x000fe400000010ff */
[----:B------:R-:W-:Y:S02]  /*42e90*/  F2FP.BF16.F32.PACK_AB R169, R16, R0 ;  /* 0x0000000010a9723e */ /* 0x000fe400000010ff */
[----:B------:R-:W-:-:S04]  /*42ea0*/  F2FP.BF16.F32.PACK_AB R171, R175, R176 ;  /* 0x000000b0afab723e */ /* 0x000fc800000010ff */
[----:B---3--:R-:W-:-:S06]  /*42eb0*/  WARPGROUP.ARRIVE ;  /* 0x00000000000079c5 */ /* 0x008fcc0000000000 */
        /* <DEDUP_REMOVED lines=266> */
[----:B------:R-:W-:-:S04]  /*43f60*/  F2FP.BF16.F32.PACK_AB R171, R192, R8 ;  /* 0x00000008c0ab723e */ /* 0x000fc800000010ff */
[----:B--2---:R-:W-:-:S06]  /*43f70*/  WARPGROUP.ARRIVE ;  /* 0x00000000000079c5 */ /* 0x004fcc0000000000 */
        /* <DEDUP_REMOVED lines=931> */
.L_x_13492:
[----:B------:R-:W-:Y:S05]  /*479b0*/  BSYNC B0 ;  /* 0x0000000000007941 */ /* 0x000fea0003800000 */
.L_x_13491:
[----:B------:R-:W2:Y:S04]  /*479c0*/  LD.E.64 R2, desc[UR6][R6.64+0x20] ;  /* 0x0000200606027980 */ /* 0x000ea8000c101b00 */
[----:B------:R-:W3:Y:S01]  /*479d0*/  LD.E R0, desc[UR6][R6.64+0xc] ;  /* 0x00000c0606007980 */ /* 0x000ee2000c101900 */
[----:B------:R-:W-:Y:S02]  /*479e0*/  MOV R5, 0xa9e0 ;  /* 0x0000a9e000057802 */ /* 0x000fe40000000f00 */
[----:B--2---:R-:W-:-:S03]  /*479f0*/  MOV R3, R2 ;  /* 0x0000000200037202 */ /* 0x004fc60000000f00 */
[----:B------:R-:W-:Y:S02]  /*47a00*/  IMAD.MOV.U32 R2, RZ, RZ, R5 ;  /* 0x000000ffff027224 */ /* 0x000fe400078e0005 */
[----:B-----5:R-:W-:-:S05]  /*47a10*/  IMAD R3, R4, 0x8, R3 ;  /* 0x0000000804037824 */ /* 0x020fca00078e0203 */
[----:B---3--:R-:W-:Y:S01]  /*47a20*/  PRMT R0, R0, 0x654, R3 ;  /* 0x0000065400007816 */ /* 0x008fe20000000003 */
[----:B------:R-:W-:-:S03]  /*47a30*/  IMAD.MOV.U32 R3, RZ, RZ, 0x0 ;  /* 0x00000000ff037424 */ /* 0x000fc600078e00ff */
[----:B------:R0:W-:Y:S02]  /*47a40*/  SYNCS.ARRIVE.TRANS64.RED.A1T0 RZ, [R0+URZ], RZ ;  /* 0x000000ff00ff79a7 */ /* 0x0001e4000810043f */
[----:B0-----:R-:W-:Y:S05]  /*47a50*/  RET.REL.NODEC R2 `(_ZN7cutlass13device_kernelIN5flash11enable_sm90INS1_16FlashAttnFwdSm90INS1_25CollectiveMainloopFwdSm90ILi2EN4cute5tupleIJNS5_1CILi1EEES8_S8_EEENS6_IJNS7_ILi128EEENS7_ILi96EEENS7_ILi64EEEEEELi256ENS_10bfloat16_tEfNS_4arch4Sm90ELb0ELb1ELb0ELb1ELb1ELb1ELb1ELb1ELb0ELb1ELb0ELb0EEENS1_21CollectiveEpilogueFwdINS6_IJSA_NS7_ILi256EEESB_EEES9_SE_SG_Li256ELb1ELb1ELb0ELb0EEENS1_36VarlenDynamicPersistentTileSchedulerILi128ELi96ELi256ELi128ELb0ELb1ELb1ELb1ELb0ELb1EEEEEEEEEvNT_6ParamsE) ;  /* 0xfffffb8402687950 */ /* 0x001fea0003c3ffff */
.L_x_13465:
[----:B0-----:R0:W1:Y:S02]  /*47a60*/  SYNCS.PHASECHK.TRANS64.TRYWAIT P0, [R8+URZ], R9 ;  /* 0x00000009080075a7 */ /* 0x001064000800017f */
[----:B-1----:R-:W-:Y:S05]  /*47a70*/  @!P0 NANOSLEEP.SYNCS 0x989680 ;  /* 0x009896800000895d */ /* 0x002fea0003900000 */
[----:B------:R-:W1:Y:S02]  /*47a80*/  @!P0 SYNCS.PHASECHK.TRANS64 P0, [R8+URZ], R9 ;  /* 0x00000009080085a7 */ /* 0x000e64000800007f */
[----:B-1----:R-:W-:Y:S05]  /*47a90*/  @!P0 BRA `(.L_x_13465) ;  /* 0xfffffffc00f08947 */ /* 0x002fea000383ffff */
[----:B------:R-:W-:Y:S05]  /*47aa0*/  BRA `(.L_x_13464) ;  /* 0xffffff4800e07947 */ /* 0x000fea000383ffff */
.L_x_13467:
[----:B0-----:R0:W1:Y:S02]  /*47ab0*/  SYNCS.PHASECHK.TRANS64.TRYWAIT P0, [R4+URZ+0x32410], R9 ;  /* 0x03241009040075a7 */ /* 0x001064000800017f */
[----:B-1----:R-:W-:Y:S05]  /*47ac0*/  @!P0 NANOSLEEP.SYNCS 0x989680 ;  /* 0x009896800000895d */ /* 0x002fea0003900000 */
[----:B------:R-:W1:Y:S02]  /*47ad0*/  @!P0 SYNCS.PHASECHK.TRANS64 P0, [R4+URZ+0x32410], R9 ;  /* 0x03241009040085a7 */ /* 0x000e64000800007f */
[----:B-1----:R-:W-:Y:S05]  /*47ae0*/  @!P0 BRA `(.L_x_13467) ;  /* 0xfffffffc00f08947 */ /* 0x002fea000383ffff */
[----:B------:R-:W-:Y:S05]  /*47af0*/  BRA `(.L_x_13493) ;  /* 0xffffff4c00d47947 */ /* 0x000fea000383ffff */
.L_x_13474:
[----:B0-----:R0:W1:Y:S02]  /*47b00*/  SYNCS.PHASECHK.TRANS64.TRYWAIT P0, [R8+URZ], R9 ;  /* 0x00000009080075a7 */ /* 0x001064000800017f */
[----:B-1----:R-:W-:Y:S05]  /*47b10*/  @!P0 NANOSLEEP.SYNCS 0x989680 ;  /* 0x009896800000895d */ /* 0x002fea0003900000 */
[----:B------:R-:W1:Y:S02]  /*47b20*/  @!P0 SYNCS.PHASECHK.TRANS64 P0, [R8+URZ], R9 ;  /* 0x00000009080085a7 */ /* 0x000e64000800007f */
[----:B-1----:R-:W-:Y:S05]  /*47b30*/  @!P0 BRA `(.L_x_13474) ;  /* 0xfffffffc00f08947 */ /* 0x002fea000383ffff */
[----:B------:R-:W-:Y:S05]  /*47b40*/  BRA `(.L_x_13473) ;  /* 0xffffff5000487947 */ /* 0x000fea000383ffff */
.L_x_13494:
        /* <DEDUP_REMOVED lines=11> */
.L_x_15565:


//--------------------- .text._ZN7cutlass13device_kernelIN5flash11enable_sm90INS1_16FlashAttnFwdSm90INS1_25CollectiveMainloopFwdSm90ILi2EN4cute5tupleIJNS5_1CILi1EEES8_S8_EEENS6_IJNS7_ILi128EEENS7_ILi96EEENS7_ILi64EEEEEELi256ENS_10bfloat16_tEfNS_4arch4Sm90ELb1ELb0ELb0ELb0ELb1ELb0ELb0ELb1ELb0ELb1ELb0ELb0EEENS1_21CollectiveEpilogueFwdINS6_IJSA_NS7_ILi256EEESB_EEES9_SE_SG_Li256ELb0ELb1ELb0ELb0EEENS1_30DynamicPersistentTileSchedulerILi256ELi128ELb0ELb1ELb1EEEEEEEEEvNT_6ParamsE --------------------------
	.section	.text._ZN7cutlass13device_kernelIN5flash11enable_sm90INS1_16FlashAttnFwdSm90INS1_25CollectiveMainloopFwdSm90ILi2EN4cute5tupleIJNS5_1CILi1EEES8_S8_EEENS6_IJNS7_ILi128EEENS7_ILi96EEENS7_ILi64EEEEEELi256ENS_10bfloat16_tEfNS_4arch4Sm90ELb1ELb0ELb0ELb0ELb1ELb0ELb0ELb1ELb0ELb1ELb0ELb0EEENS1_21CollectiveEpilogueFwdINS6_IJSA_NS7_ILi256EEESB_EEES9_SE_SG_Li256ELb0ELb1ELb0ELb0EEENS1_30DynamicPersistentTileSchedulerILi256ELi128ELb0ELb1ELb1EEEEEEEEEvNT_6ParamsE,"ax",@progbits
	.align	128
.text._ZN7cutlass13device_kernelIN5flash11enable_sm90INS1_16FlashAttnFwdSm90INS1_25CollectiveMainloopFwdSm90ILi2EN4cute5tupleIJNS5_1CILi1EEES8_S8_EEENS6_IJNS7_ILi128EEENS7_ILi96EEENS7_ILi64EEEEEELi256ENS_10bfloat16_tEfNS_4arch4Sm90ELb1ELb0ELb0ELb0ELb1ELb0ELb0ELb1ELb0ELb1ELb0ELb0EEENS1_21CollectiveEpilogueFwdINS6_IJSA_NS7_ILi256EEESB_EEES9_SE_SG_Li256ELb0ELb1ELb0ELb0EEENS1_30DynamicPersistentTileSchedulerILi256ELi128ELb0ELb1ELb1EEEEEEEEEvNT_6ParamsE:
        .type           _ZN7cutlass13device_kernelIN5flash11enable_sm90INS1_16FlashAttnFwdSm90INS1_25CollectiveMainloopFwdSm90ILi2EN4cute5tupleIJNS5_1CILi1EEES8_S8_EEENS6_IJNS7_ILi128EEENS7_ILi96EEENS7_ILi64EEEEEELi256ENS_10bfloat16_tEfNS_4arch4Sm90ELb1ELb0ELb0ELb0ELb1ELb0ELb0ELb1ELb0ELb1ELb0ELb0EEENS1_21CollectiveEpilogueFwdINS6_IJSA_NS7_ILi256EEESB_EEES9_SE_SG_Li256ELb0ELb1ELb0ELb0EEENS1_30DynamicPersistentTileSchedulerILi256ELi128ELb0ELb1ELb1EEEEEEEEEvNT_6ParamsE,@function
        .size           _ZN7cutlass13device_kernelIN5flash11enable_sm90INS1_16FlashAttnFwdSm90INS1_25CollectiveMainloopFwdSm90ILi2EN4cute5tupleIJNS5_1CILi1EEES8_S8_EEENS6_IJNS7_ILi128EEENS7_ILi96EEENS7_ILi64EEEEEELi256ENS_10bfloat16_tEfNS_4arch4Sm90ELb1ELb0ELb0ELb0ELb1ELb0ELb0ELb1ELb0ELb1ELb0ELb0EEENS1_21CollectiveEpilogueFwdINS6_IJSA_NS7_ILi256EEESB_EEES9_SE_SG_Li256ELb0ELb1ELb0ELb0EEENS1_30DynamicPersistentTileSchedulerILi256ELi128ELb0ELb1ELb1EEEEEEEEEvNT_6ParamsE,(.L_x_15567 - _ZN7cutlass13device_kernelIN5flash11enable_sm90INS1_16FlashAttnFwdSm90INS1_25CollectiveMainloopFwdSm90ILi2EN4cute5tupleIJNS5_1CILi1EEES8_S8_EEENS6_IJNS7_ILi128EEENS7_ILi96EEENS7_ILi64EEEEEELi256ENS_10bfloat16_tEfNS_4arch4Sm90ELb1ELb0ELb0ELb0ELb1ELb0ELb0ELb1ELb0ELb1ELb0ELb0EEENS1_21CollectiveEpilogueFwdINS6_IJSA_NS7_ILi256EEESB_EEES9_SE_SG_Li256ELb0ELb1ELb0ELb0EEENS1_30DynamicPersistentTileSchedulerILi256ELi128ELb0ELb1ELb1EEEEEEEEEvNT_6ParamsE)
        .other          _ZN7cutlass13device_kernelIN5flash11enable_sm90INS1_16FlashAttnFwdSm90INS1_25CollectiveMainloopFwdSm90ILi2EN4cute5tupleIJNS5_1CILi1EEES8_S8_EEENS6_IJNS7_ILi128EEENS7_ILi96EEENS7_ILi64EEEEEELi256ENS_10bfloat16_tEfNS_4arch4Sm90ELb1ELb0ELb0ELb0ELb1ELb0ELb0ELb1ELb0ELb1ELb0ELb0EEENS1_21CollectiveEpilogueFwdINS6_IJSA_NS7_ILi256EEESB_EEES9_SE_SG_Li256ELb0ELb1ELb0ELb0EEENS1_30DynamicPersistentTileSchedulerILi256ELi128ELb0ELb1ELb1EEEEEEEEEvNT_6ParamsE,@"STO_CUDA_ENTRY STV_DEFAULT"
_ZN7cutlass13device_kernelIN5flash11enable_sm90INS1_16FlashAttnFwdSm90INS1_25CollectiveMainloopFwdSm90ILi2EN4cute5tupleIJNS5_1CILi1EEES8_S8_EEENS6_IJNS7_ILi128EEENS7_ILi96EEENS7_ILi64EEEEEELi256ENS_10bfloat16_tEfNS_4arch4Sm90ELb1ELb0ELb0ELb0ELb1ELb0ELb0ELb1ELb0ELb1ELb0ELb0EEENS1_21CollectiveEpilogueFwdINS6_IJSA_NS7_ILi256EEESB_EEES9_SE_SG_Li256ELb0ELb1ELb0ELb0EEENS1_30DynamicPersistentTileSchedulerILi256ELi128ELb0ELb1ELb1EEEEEEEEEvNT_6ParamsE:
        /* <DEDUP_REMOVED lines=45> */
.L_x_13495:
        /* <DEDUP_REMOVED lines=22> */
.L_x_13496:
        /* <DEDUP_REMOVED lines=18> */
.L_x_13497:
        /* <DEDUP_REMOVED lines=22> */
.L_x_13498:
        /* <DEDUP_REMOVED lines=23> */
.L_x_13499:
        /* <DEDUP_REMOVED lines=8> */
.L_x_13501:
[----:B------:R-:W-:-:S08]  /*08a0*/  NOP ;  /* 0x0000000000007918 */ /* 0x000fd00000000000 */
[----:B------:R-:W0:Y:S02]  /*08b0*/  USETMAXREG.TRY_ALLOC.CTAPOOL UP0, 0xe8 ;  /* 0x000000e8000079c8 */ /* 0x000e240008000600 */
[----:B0-----:R-:W-:-:S13]  /*08c0*/  PLOP3.LUT P0, PT, PT, PT, UP0, 0x80, 0x0 ;  /* 0x000000000000781c */ /* 0x001fda0003f0f008 */
[----:B------:R-:W-:Y:S05]  /*08d0*/  @!P0 BRA `(.L_x_13501) ;  /* 0xfffffffc00f08947 */ /* 0x000fea000383ffff */
[----:B------:R-:W0:Y:S01]  /*08e0*/  S2R R0, SR_TID.X ;  /* 0x0000000000007919 */ /* 0x000e220000002100 */
[----:B------:R-:W1:Y:S08]  /*08f0*/  S2UR UR4, SR_CTAID.X ;  /* 0x00000000000479c3 */ /* 0x000e700000002500 */
[----:B------:R-:W-:Y:S08]  /*0900*/  BAR.ARV 0x4, 0x180 ;  /* 0x0106000000007b1d */ /* 0x000ff00000002000 */
[----:B------:R-:W-:Y:S06]  /*0910*/  BAR.ARV 0x8, 0x180 ;  /* 0x0206000000007b1d */ /* 0x000fec0000002000 */
[----:B0-----:R-:W-:-:S04]  /*0920*/  SHF.R.U32.HI R0, RZ, 0x7, R0 ;  /* 0x00000007ff007819 */ /* 0x001fc80000011600 */
[----:B------:R-:W-:Y:S02]  /*0930*/  ISETP.NE.AND P0, PT, R0, 0x1, PT ;  /* 0x000000010000780c */ /* 0x000fe40003f05270 */
[----:B------:R-:W1:Y:S11]  /*0940*/  LDC R0, c[0x0][0xc38] ;  /* 0x00030e00ff007b82 */ /* 0x000e760000000800 */
[----:B------:R-:W-:Y:S06]  /*0950*/  @!P0 BAR.ARV 0x9, 0x100 ;  /* 0x0244000000008b1d */ /* 0x000fec0000002000 */
[----:B-1----:R-:W-:-:S13]  /*0960*/  ISETP.LE.AND P0, PT, R0, UR4, PT ;  /* 0x0000000400007c0c */ /* 0x002fda000bf03270 */
[----:B------:R-:W-:Y:S05]  /*0970*/  @P0 EXIT ;  /* 0x000000000000094d */ /* 0x000fea0003800000 */
[----:B------:R-:W0:Y:S01]  /*0980*/  S2R R2, SR_TID.X ;  /* 0x0000000000027919 */ /* 0x000e220000002100 */
[----:B------:R-:W-:Y:S01]  /*0990*/  ULOP3.LUT UR44, UR45, 0x1, URZ, 0xfc, !UPT ;  /* 0x000000012d2c7892 */ /* 0x000fe2000f8efc3f */
[----:B------:R-:W-:Y:S01]  /*09a0*/  UMOV UR38, URZ ;  /* 0x0000003f00267c82 */ /* 0x000fe20008000000 */
[----:B------:R-:W-:Y:S01]  /*09b0*/  UMOV UR37, URZ ;  /* 0x0000003f00257c82 */ /* 0x000fe20008000000 */
[----:B------:R-:W-:Y:S01]  /*09c0*/  UMOV UR36, URZ ;  /* 0x0000003f00247c82 */ /* 0x000fe20008000000 */
        /* <DEDUP_REMOVED lines=8> */
[----:B------:R-:W-:-:S02]  /*0a50*/  LOP3.LUT R5, R2, 0x3fffff0, RZ, 0xc0, !PT ;  /* 0x03fffff002057812 */ /* 0x000fc400078ec0ff */
[----:B------:R-:W-:Y:S01]  /*0a60*/  LEA.HI R2, R2, R7, RZ, 0x1 ;  /* 0x0000000702027211 */ /* 0x000fe200078f08ff */
[----:B------:R-:W-:Y:S01]  /*0a70*/  IMAD.SHL.U32 R4, R4, 0x20, RZ ;  /* 0x0000002004047824 */ /* 0x000fe200078e00ff */
[----:B------:R-:W-:Y:S01]  /*0a80*/  SHF.R.S32.HI R9, RZ, 0x1f, R206 ;  /* 0x0000001fff097819 */ /* 0x000fe200000114ce */
[----:B------:R-:W-:Y:S01]  /*0a90*/  IMAD.IADD R5, R214, 0x1, -R5 ;  /* 0x00000001d6057824 */ /* 0x000fe200078e0a05 */
[----:B------:R-:W-:Y:S02]  /*0aa0*/  LOP3.LUT R2, R2, 0x1ffffffe, RZ, 0xc0, !PT ;  /* 0x1ffffffe02027812 */ /* 0x000fe400078ec0ff */
[----:B------:R-:W-:Y:S02]  /*0ab0*/  LEA.HI R6, R9, R206, RZ, 0x2 ;  /* 0x000000ce09067211 */ /* 0x000fe400078f10ff */
[----:B------:R-:W-:Y:S01]  /*0ac0*/  LEA.HI R10, R3, R214, RZ, 0x2 ;  /* 0x000000d6030a7211 */ /* 0x000fe200078f10ff */
[----:B------:R-:W-:Y:S01]  /*0ad0*/  IMAD.IADD R2, R7, 0x1, -R2 ;  /* 0x0000000107027824 */ /* 0x000fe200078e0a02 */
[----:B------:R-:W-:-:S02]  /*0ae0*/  SHF.R.S32.HI R8, RZ, 0x2, R6 ;  /* 0x00000002ff087819 */ /* 0x000fc40000011406 */
[----:B------:R-:W-:Y:S02]  /*0af0*/  SHF.R.S32.HI R11, RZ, 0x1f, R6 ;  /* 0x0000001fff0b7819 */ /* 0x000fe40000011406 */
[----:B------:R-:W-:Y:S02]  /*0b00*/  LOP3.LUT R7, R10, 0xfffffffc, RZ, 0xc0, !PT ;  /* 0xfffffffc0a077812 */ /* 0x000fe400078ec0ff */
[----:B------:R-:W-:Y:S02]  /*0b10*/  LEA.HI R3, R3, R214, RZ, 0x3 ;  /* 0x000000d603037211 */ /* 0x000fe400078f18ff */
[----:B------:R-:W-:Y:S01]  /*0b20*/  LEA.HI R11, R11, R8, RZ, 0x3 ;  /* 0x000000080b0b7211 */ /* 0x000fe200078f18ff */
[----:B------:R-:W-:Y:S01]  /*0b30*/  IMAD.IADD R7, R214, 0x1, -R7 ;  /* 0x00000001d6077824 */ /* 0x000fe200078e0a07 */
[----:B------:R-:W-:Y:S02]  /*0b40*/  SHF.R.S32.HI R207, RZ, 0x7, R0 ;  /* 0x00000007ffcf7819 */ /* 0x000fe40000011400 */
[----:B------:R-:W-:-:S02]  /*0b50*/  LOP3.LUT R4, R4, 0xfffffc00, RZ, 0xc0, !PT ;  /* 0xfffffc0004047812 */ /* 0x000fc400078ec0ff */
[----:B------:R-:W-:Y:S02]  /*0b60*/  LOP3.LUT R23, R3, 0xfffffff8, RZ, 0xc0, !PT ;  /* 0xfffffff803177812 */ /* 0x000fe400078ec0ff */
[----:B------:R-:W-:Y:S01]  /*0b70*/  LOP3.LUT R11, R11, 0xfffffff8, RZ, 0xc0, !PT ;  /* 0xfffffff80b0b7812 */ /* 0x000fe200078ec0ff */
[----:B------:R-:W-:Y:S01]  /*0b80*/  IMAD R5, R5, 0x40, R4 ;  /* 0x0000004005057824 */ /* 0x000fe200078e0204 */
        /* <DEDUP_REMOVED lines=14> */
[----:B------:R-:W-:Y:S01]  /*0c70*/  IADD3 R7, R7, -R4, RZ ;  /* 0x8000000407077210 */ /* 0x000fe20007ffe0ff */
[C---:B------:R-:W-:Y:S01]  /*0c80*/  VIADD R18, R2.reuse, 0x80 ;  /* 0x0000008002127836 */ /* 0x040fe20000000000 */
[----:B------:R-:W-:Y:S01]  /*0c90*/  SHF.R.S32.HI R205, RZ, 0x3, R3 ;  /* 0x00000003ffcd7819 */ /* 0x000fe20000011403 */
[----:B------:R-:W-:Y:S01]  /*0ca0*/  VIADD R22, R2, 0xc0 ;  /* 0x000000c002167836 */ /* 0x000fe20000000000 */
[----:B------:R-:W-:Y:S01]  /*0cb0*/  SHF.R.S32.HI R213, RZ, 0x1f, R2 ;  /* 0x0000001fffd57819 */ /* 0x000fe20000011402 */
[----:B------:R-:W-:Y:S01]  /*0cc0*/  IMAD R208, R0, 0x40, R9 ;  /* 0x0000004000d07824 */ /* 0x000fe200078e0209 */
[----:B------:R-:W-:Y:S01]  /*0cd0*/  SHF.R.S32.HI R212, RZ, 0x1f, R19 ;  /* 0x0000001fffd47819 */ /* 0x000fe20000011413 */
[----:B------:R-:W-:Y:S01]  /*0ce0*/  IMAD.IADD R17, R206, 0x1, -R17 ;  /* 0x00000001ce117824 */ /* 0x000fe200078e0a11 */
[----:B------:R-:W-:Y:S01]  /*0cf0*/  SHF.R.S32.HI R211, RZ, 0x1f, R18 ;  /* 0x0000001fffd37819 */ /* 0x000fe20000011412 */
[----:B------:R-:W-:Y:S01]  /*0d00*/  IMAD R16, R7, 0x8, R208 ;  /* 0x0000000807107824 */ /* 0x000fe200078e02d0 */
[----:B------:R-:W-:-:S07]  /*0d10*/  SHF.R.S32.HI R210, RZ, 0x1f, R22 ;  /* 0x0000001fffd27819 */ /* 0x000fce0000011416 */
.L_x_13558:
        /* <DEDUP_REMOVED lines=21> */
.L_x_13502:
[----:B------:R-:W-:Y:S01]  /*0e70*/  ULDC UR8, c[0x0][0xc54] ;  /* 0x0003150000087ab9 */ /* 0x000fe20000000800 */
[----:B------:R-:W-:Y:S01]  /*0e80*/  UMOV UR4, UR9 ;  /* 0x0000000900047c82 */ /* 0x000fe20008000000 */
[----:B------:R-:W-:-:S11]  /*0e90*/  UISETP.NE.AND UP0, UPT, UR8, 0x1, UPT ;  /* 0x000000010800788c */ /* 0x000fd6000bf05270 */
[----:B------:R-:W-:Y:S02]  /*0ea0*/  @UP0 ULDC.64 UR10, c[0x0][0xc58] ;  /* 0x00031600000a0ab9 */ /* 0x000fe40000000a00 */
[----:B------:R-:W-:-:S04]  /*0eb0*/  UIMAD.WIDE.U32 UR6, UR9, UR10, URZ ;  /* 0x0000000a090672a5 */ /* 0x000fc8000f8e003f */
[----:B------:R-:W-:-:S04]  /*0ec0*/  @UP0 USHF.R.U32.HI UR4, URZ, UR11, UR7 ;  /* 0x0000000b3f040299 */ /* 0x000fc80008011607 */
[----:B------:R-:W-:-:S12]  /*0ed0*/  UIMAD UR6, UR4, UR8, URZ ;  /* 0x00000008040672a4 */ /* 0x000fd8000f8e023f */
.L_x_13503:
[----:B------:R-:W-:Y:S01]  /*0ee0*/  ULOP3.LUT UR4, URZ, UR4, URZ, 0x33, !UPT ;  /* 0x000000043f047292 */ /* 0x000fe2000f8e333f */
[----:B------:R-:W-:Y:S01]  /*0ef0*/  PLOP3.LUT P0, PT, PT, PT, PT, 0x80, 0x0 ;  /* 0x000000000000781c */ /* 0x000fe20003f0f070 */
[----:B------:R-:W-:Y:S01]  /*0f00*/  UIADD3 UR10, UR9, -UR6, URZ ;  /* 0x80000006090a7290 */ /* 0x000fe2000fffe03f */
[----:B------:R-:W-:Y:S01]  /*0f10*/  IMAD.MOV.U32 R3, RZ, RZ, RZ ;  /* 0x000000ffff037224 */ /* 0x000fe200078e00ff */
[----:B------:R-:W-:Y:S01]  /*0f20*/  ULDC UR7, c[0x0][0x448] ;  /* 0x0001120000077ab9 */ /* 0x000fe20000000800 */
[----:B------:R-:W-:Y:S01]  /*0f30*/  ULDC UR6, c[0x0][0xc3c] ;  /* 0x00030f0000067ab9 */ /* 0x000fe20000000800 */
[----:B------:R-:W-:Y:S01]  /*0f40*/  UISETP.NE.AND UP2, UPT, UR7, 0x1, UPT ;  /* 0x000000010700788c */ /* 0x000fe2000bf45270 */
[----:B------:R-:W-:Y:S01]  /*0f50*/  IMAD.MOV.U32 R4, RZ, RZ, RZ ;  /* 0x000000ffff047224 */ /* 0x000fe200078e00ff */
[----:B------:R-:W-:Y:S01]  /*0f60*/  UIADD3 UR4, UR4, UR6, URZ ;  /* 0x0000000604047290 */ /* 0x000fe2000fffe03f */
[----:B------:R-:W-:Y:S01]  /*0f70*/  IMAD.MOV.U32 R0, RZ, RZ, RZ ;  /* 0x000000ffff007224 */ /* 0x000fe200078e00ff */
[----:B------:R-:W-:Y:S01]  /*0f80*/  ULDC.64 UR12, c[0x0][0x418] ;  /* 0x00010600000c7ab9 */ /* 0x000fe20000000a00 */
[----:B------:R-:W-:Y:S01]  /*0f90*/  ULDC UR42, c[0x0][0x424] ;  /* 0x00010900002a7ab9 */ /* 0x000fe20000000800 */
[----:B------:R-:W-:Y:S01]  /*0fa0*/  UISETP.NE.U32.AND UP0, UPT, UR12, URZ, UPT ;  /* 0x0000003f0c00728c */ /* 0x000fe2000bf05070 */
[----:B------:R-:W-:Y:S01]  /*0fb0*/  CS2R R174, SRZ ;  /* 0x0000000000ae7805 */ /* 0x000fe2000001ff00 */
[----:B------:R-:W-:Y:S01]  /*0fc0*/  USHF.L.U32 UR43, UR4, 0x7, URZ ;  /* 0x00000007042b7899 */ /* 0x000fe2000800063f */
[----:B------:R-:W-:Y:S01]  /*0fd0*/  CS2R R148, SRZ ;  /* 0x0000000000947805 */ /* 0x000fe2000001ff00 */
[----:B------:R-:W-:Y:S01]  /*0fe0*/  UISETP.NE.AND.EX UP0, UPT, UR13, URZ, UPT, UP0 ;  /* 0x0000003f0d00728c */ /* 0x000fe2000bf05300 */
[----:B------:R-:W-:Y:S01]  /*0ff0*/  CS2R R172, SRZ ;  /* 0x0000000000ac7805 */ /* 0x000fe2000001ff00 */
[----:B------:R-:W-:Y:S01]  /*1000*/  UIADD3 UR4, UR43, 0x7f, URZ ;  /* 0x0000007f2b047890 */ /* 0x000fe2000fffe03f */
[----:B------:R-:W-:Y:S01]  /*1010*/  CS2R R144, SRZ ;  /* 0x0000000000907805 */ /* 0x000fe2000001ff00 */
[----:B------:R-:W-:Y:S01]  /*1020*/  ULDC UR8, c[0x0][0x288] ;  /* 0x0000a20000087ab9 */ /* 0x000fe20000000800 */
[----:B------:R-:W-:Y:S01]  /*1030*/  @UP2 ULDC UR6, c[0x0][0x44c] ;  /* 0x0001130000062ab9 */ /* 0x000fe20000000800 */
[----:B------:R-:W-:Y:S01]  /*1040*/  UIADD3 UR8, -UR8, 0x60, URZ ;  /* 0x0000006008087890 */ /* 0x000fe2000fffe13f */
[----:B------:R-:W-:Y:S01]  /*1050*/  CS2R R170, SRZ ;  /* 0x0000000000aa7805 */ /* 0x000fe2000001ff00 */
[----:B------:R-:W-:Y:S01]  /*1060*/  UIMAD.WIDE.U32 UR6, UR4, UR6, URZ ;  /* 0x00000006040672a5 */ /* 0x000fe2000f8e003f */
[----:B------:R-:W-:Y:S01]  /*1070*/  CS2R R140, SRZ ;  /* 0x00000000008c7805 */ /* 0x000fe2000001ff00 */
[----:B------:R-:W-:Y:S01]  /*1080*/  USEL UR42, UR42, 0x1, UP0 ;  /* 0x000000012a2a7887 */ /* 0x000fe20008000000 */
[----:B------:R-:W-:Y:S01]  /*1090*/  CS2R R128, SRZ ;  /* 0x0000000000807805 */ /* 0x000fe2000001ff00 */
[----:B------:R-:W-:Y:S01]  /*10a0*/  ULDC UR9, c[0x0][0x2f0] ;  /* 0x0000bc0000097ab9 */ /* 0x000fe20000000800 */
[----:B------:R-:W-:Y:S01]  /*10b0*/  @UP2 ULDC UR12, c[0x0][0x450] ;  /* 0x00011400000c2ab9 */ /* 0x000fe20000000800 */
[----:B------:R-:W-:Y:S01]  /*10c0*/  UIMAD UR8, UR42, UR9, UR8 ;  /* 0x000000092a0872a4 */ /* 0x000fe2000f8e0208 */
[----:B------:R-:W-:Y:S01]  /*10d0*/  CS2R R108, SRZ ;  /* 0x00000000006c7805 */ /* 0x000fe2000001ff00 */
[----:B------:R-:W-:Y:S01]  /*10e0*/  @UP2 USHF.R.U32.HI UR4, URZ, UR12, UR7 ;  /* 0x0000000c3f042299 */ /* 0x000fe20008011607 */
[----:B------:R-:W-:Y:S01]  /*10f0*/  CS2R R136, SRZ ;  /* 0x0000000000887805 */ /* 0x000fe2000001ff00 */
[----:B------:R-:W-:Y:S01]  /*1100*/  UIMAD UR6, UR42, UR9, 0x5f ;  /* 0x0000005f2a0674a4 */ /* 0x000fe2000f8e0209 */
[----:B------:R-:W-:Y:S01]  /*1110*/  CS2R R104, SRZ ;  /* 0x0000000000687805 */ /* 0x000fe2000001ff00 */
[----:B------:R-:W-:Y:S01]  /*1120*/  UIADD3 UR8, UR8, UR4, URZ ;  /* 0x0000000408087290 */ /* 0x000fe2000fffe03f */
[----:B------:R-:W-:Y:S01]  /*1130*/  CS2R R100, SRZ ;  /* 0x0000000000647805 */ /* 0x000fe2000001ff00 */
[----:B------:R-:W-:Y:S01]  /*1140*/  UIMAD.WIDE UR6, UR6, 0x2aaaaaab, URZ ;  /* 0x2aaaaaab060678a5 */ /* 0x000fe2000f8e023f */
[----:B------:R-:W-:Y:S01]  /*1150*/  CS2R R132, SRZ ;  /* 0x0000000000847805 */ /* 0x000fe2000001ff00 */
[----:B------:R-:W-:Y:S01]  /*1160*/  UIMAD.WIDE UR8, UR8, 0x2aaaaaab, URZ ;  /* 0x2aaaaaab080878a5 */ /* 0x000fe2000f8e023f */
[----:B------:R-:W-:Y:S01]  /*1170*/  CS2R R96, SRZ ;  /* 0x0000000000607805 */ /* 0x000fe2000001ff00 */
[----:B------:R-:W-:Y:S01]  /*1180*/  ULDC UR11, c[0x0][0xc54] ;  /* 0x00031500000b7ab9 */ /* 0x000fe20000000800 */
[----:B------:R-:W-:Y:S01]  /*1190*/  USHF.R.U32.HI UR4, URZ, 0x1f, UR7 ;  /* 0x0000001f3f047899 */ /* 0x000fe20008011607 */
[----:B------:R-:W-:Y:S01]  /*11a0*/  CS2R R92, SRZ ;  /* 0x00000000005c7805 */ /* 0x000fe2000001ff00 */
[----:B------:R-:W-:Y:S01]  /*11b0*/  UIMAD UR11, UR5, UR11, UR10 ;  /* 0x0000000b050b72a4 */ /* 0x000fe2000f8e020a */
[----:B------:R-:W-:Y:S01]  /*11c0*/  IMAD.MOV.U32 R204, RZ, RZ, RZ ;  /* 0x000000ffffcc7224 */ /* 0x000fe200078e00ff */
[----:B------:R-:W-:Y:S01]  /*11d0*/  USHF.R.U32.HI UR5, URZ, 0x1f, UR9 ;  /* 0x0000001f3f057899 */ /* 0x000fe20008011609 */
[----:B------:R-:W-:Y:S01]  /*11e0*/  CS2R R88, SRZ ;  /* 0x0000000000587805 */ /* 0x000fe2000001ff00 */
[----:B------:R-:W-:Y:S01]  /*11f0*/  ULEA.HI.SX32 UR7, UR7, UR4, 0x1c ;  /* 0x0000000407077291 */ /* 0x000fe2000f8fe23f */
[----:B------:R-:W-:Y:S01]  /*1200*/  CS2R R84, SRZ ;  /* 0x0000000000547805 */ /* 0x000fe2000001ff00 */
[----:B------:R-:W-:Y:S01]  /*1210*/  ULEA.HI.SX32 UR9, UR9, UR5, 0x1c ;  /* 0x0000000509097291 */ /* 0x000fe2000f8fe23f */
[----:B------:R-:W-:Y:S01]  /*1220*/  CS2R R124, SRZ ;  /* 0x00000000007c7805 */ /* 0x000fe2000001ff00 */
[----:B------:R-:W-:Y:S01]  /*1230*/  ULDC UR39, c[0x0][0xc48] ;  /* 0x0003120000277ab9 */ /* 0x000fe20000000800 */
[----:B------:R-:W-:Y:S01]  /*1240*/  UMOV UR41, UR11 ;  /* 0x0000000b00297c82 */ /* 0x000fe20008000000 */
[----:B------:R-:W-:Y:S01]  /*1250*/  UISETP.LT.AND UP0, UPT, UR7, UR9, UPT ;  /* 0x000000090700728c */ /* 0x000fe2000bf01270 */
[----:B------:R-:W-:Y:S01]  /*1260*/  CS2R R80, SRZ ;  /* 0x0000000000507805 */ /* 0x000fe2000001ff00 */
[----:B------:R-:W-:Y:S01]  /*1270*/  UISETP.NE.AND UP1, UPT, UR39, 0x1, UPT ;  /* 0x000000012700788c */ /* 0x000fe2000bf25270 */
[----:B------:R-:W-:Y:S01]  /*1280*/  CS2R R76, SRZ ;  /* 0x00000000004c7805 */ /* 0x000fe2000001ff00 */
[----:B------:R-:W-:Y:S01]  /*1290*/  USEL UR40, UR7, UR9, UP0 ;  /* 0x0000000907287287 */ /* 0x000fe20008000000 */
[----:B------:R-:W-:Y:S01]  /*12a0*/  CS2R R176, SRZ ;  /* 0x0000000000b07805 */ /* 0x000fe2000001ff00 */
[----:B------:R-:W-:Y:S01]  /*12b0*/  UP2UR UR46, UPR, URZ, 0x4 ;  /* 0x000000043f2e7883 */ /* 0x000fe20008000000 */
[----:B------:R-:W-:Y:S01]  /*12c0*/  IMAD.MOV.U32 R200, RZ, RZ, RZ ;  /* 0x000000ffffc87224 */ /* 0x000fe200078e00ff */
[----:B------:R-:W-:Y:S01]  /*12d0*/  UISETP.GE.AND UP0, UPT, UR40, 0x1, UPT ;  /* 0x000000012800788c */ /* 0x000fe2000bf06270 */
[----:B------:R-:W-:-:S02]  /*12e0*/  CS2R R72, SRZ ;  /* 0x0000000000487805 */ /* 0x000fc4000001ff00 */
[----:B------:R-:W-:Y:S02]  /*12f0*/  CS2R R68, SRZ ;  /* 0x0000000000447805 */ /* 0x000fe4000001ff00 */
[----:B------:R-:W-:Y:S02]  /*1300*/  CS2R R198, SRZ ;  /* 0x0000000000c67805 */ /* 0x000fe4000001ff00 */
[----:B------:R-:W-:Y:S01]  /*1310*/  CS2R R64, SRZ ;  /* 0x0000000000407805 */ /* 0x000fe2000001ff00 */
[----:B------:R-:W-:Y:S01]  /*1320*/  @UP1 ULDC UR10, c[0x0][0xc4c] ;  /* 0x00031300000a1ab9 */ /* 0x000fe20000000800 */
[----:B------:R-:W-:Y:S01]  /*1330*/  PLOP3.LUT P1, PT, PT, PT, UP0, 0x80, 0x0 ;  /* 0x000000000000781c */ /* 0x000fe20003f2f008 */
[----:B------:R-:W-:Y:S01]  /*1340*/  UIMAD.WIDE.U32 UR4, UR11, UR10, URZ ;  /* 0x0000000a0b0472a5 */ /* 0x000fe2000f8e003f */
[----:B------:R-:W-:Y:S01]  /*1350*/  CS2R R60, SRZ ;  /* 0x00000000003c7805 */ /* 0x000fe2000001ff00 */
[----:B------:R-:W-:Y:S01]  /*1360*/  @UP1 ULDC UR6, c[0x0][0xc50] ;  /* 0x0003140000061ab9 */ /* 0x000fe20000000800 */
[----:B------:R-:W-:Y:S01]  /*1370*/  CS2R R56, SRZ ;  /* 0x0000000000387805 */ /* 0x000fe2000001ff00 */
[----:B------:R-:W-:Y:S01]  /*1380*/  @UP1 USHF.R.U32.HI UR41, URZ, UR6, UR5 ;  /* 0x000000063f291299 */ /* 0x000fe20008011605 */
[----:B------:R-:W-:-:S02]  /*1390*/  CS2R R52, SRZ ;  /* 0x0000000000347805 */ /* 0x000fc4000001ff00 */
[----:B------:R-:W-:Y:S02]  /*13a0*/  CS2R R196, SRZ ;  /* 0x0000000000c47805 */ /* 0x000fe4000001ff00 */
[----:B------:R-:W-:Y:S01]  /*13b0*/  CS2R R48, SRZ ;  /* 0x0000000000307805 */ /* 0x000fe2000001ff00 */
[----:B------:R-:W-:Y:S01]  /*13c0*/  UIADD3 UR4, -UR41, URZ, URZ ;  /* 0x0000003f29047290 */ /* 0x000fe2000fffe13f */
        /* <DEDUP_REMOVED lines=67> */
.L_x_13505:
        /* <DEDUP_REMOVED lines=10> */
.L_x_13622:
[----:B0-----:R-:W-:Y:S01]  /*18a0*/  IMAD.U32 R0, RZ, RZ, UR44 ;  /* 0x0000002cff007e24 */ /* 0x001fe2000f8e00ff */
[----:B------:R-:W-:Y:S05]  /*18b0*/  WARPSYNC.ALL ;  /* 0x0000000000007948 */ /* 0x000fea0003800000 */
[----:B------:R0:W-:Y:S01]  /*18c0*/  BAR.SYNC.DEFER_BLOCKING R7, 0x100 ;  /* 0x000400070000751d */ /* 0x0001e20000010000 */
[----:B------:R-:W-:-:S13]  /*18d0*/  ISETP.NE.AND P0, PT, R0, 0x3, PT ;  /* 0x000000030000780c */ /* 0x000fda0003f05270 */
[----:B0-----:R-:W-:Y:S05]  /*18e0*/  @!P0 BRA `(.L_x_13507) ;  /* 0x0000000000048947 */ /* 0x001fea0003800000 */
[----:B------:R-:W-:Y:S01]  /*18f0*/  BPT.TRAP 0x1 ;  /* 0x000000040000795c */ /* 0x000fe20000300000 */
.L_x_13507:
[----:B------:R-:W-:Y:S01]  /*1900*/  ULEA UR22, UR36, UR47, 0x3 ;  /* 0x0000002f24167291 */ /* 0x000fe2000f8e183f */
[----:B------:R-:W-:-:S05]  /*1910*/  IMAD.U32 R8, RZ, RZ, UR37 ;  /* 0x00000025ff087e24 */ /* 0x000fca000f8e00ff */
[----:B------:R-:W-:-:S04]  /*1920*/  SHF.L.U32 R8, R8, 0x1f, RZ ;  /* 0x0000001f08087819 */ /* 0x000fc800000006ff */
[----:B------:R0:W1:Y:S01]  /*1930*/  SYNCS.PHASECHK.TRANS64.TRYWAIT P1, [UR22+0x22830], R8 ;  /* 0x02283008ff0075a7 */ /* 0x0000620008020156 */
[----:B------:R-:W-:Y:S05]  /*1940*/  @!P0 BRA `(.L_x_13508) ;  /* 0x0000000000048947 */ /* 0x000fea0003800000 */
[----:B------:R-:W-:Y:S01]  /*1950*/  BPT.TRAP 0x1 ;  /* 0x000000040000795c */ /* 0x000fe20000300000 */
.L_x_13508:
[----:B-1----:R-:W-:Y:S05]  /*1960*/  @P1 BRA `(.L_x_13509) ;  /* 0x0000000000081947 */ /* 0x002fea0003800000 */
[----:B------:R-:W1:Y:S02]  /*1970*/  SYNCS.PHASECHK.TRANS64.TRYWAIT P1, [UR22+0x22830], R8 ;  /* 0x02283008ff0075a7 */ /* 0x000e640008020156 */
[----:B-1----:R-:W-:Y:S05]  /*1980*/  @!P1 BRA `(.L_x_13510) ;  /* 0x000000d000589947 */ /* 0x002fea0003800000 */
.L_x_13509:
        /* <DEDUP_REMOVED lines=38> */
.L_x_13511:
[----:B------:R-:W-:Y:S01]  /*1bf0*/  UISETP.NE.AND UP0, UPT, UR46, URZ, UPT ;  /* 0x0000003f2e00728c */ /* 0x000fe2000bf05270 */
[----:B-1----:R-:W-:Y:S01]  /*1c00*/  VIADD R3, R16, UR43 ;  /* 0x0000002b10037c36 */ /* 0x002fe20008000000 */
[----:B------:R-:W-:Y:S01]  /*1c10*/  ULDC UR11, c[0x0][0x2f0] ;  /* 0x0000bc00000b7ab9 */ /* 0x000fe20000000800 */
[----:B------:R-:W-:Y:S01]  /*1c20*/  ULDC UR15, c[0x0][0x288] ;  /* 0x0000a200000f7ab9 */ /* 0x000fe20000000800 */
[----:B------:R-:W-:Y:S01]  /*1c30*/  ULDC UR10, c[0x0][0x988] ;  /* 0x00026200000a7ab9 */ /* 0x000fe20000000800 */
[----:B------:R-:W-:Y:S01]  /*1c40*/  IMAD.U32 R5, RZ, RZ, UR15 ;  /* 0x0000000fff057e24 */ /* 0x000fe2000f8e00ff */
        /* <DEDUP_REMOVED lines=8> */
[----:B------:R-:W1:Y:S02]  /*1cd0*/  SHFL.IDX PT, R6, R3, 0x1, 0x1c1f ;  /* 0x003c1f0003067f89 */ /* 0x000e6400000e0000 */
[----:B------:R-:W-:Y:S02]  /*1ce0*/  UIMAD UR6, UR42, UR11, UR6 ;  /* 0x0000000b2a0672a4 */ /* 0x000fe4000f8e0206 */
[----:B------:R-:W3:Y:S04]  /*1cf0*/  SHFL.IDX PT, R3, R3, RZ, 0x1c1f ;  /* 0x001c1fff03037589 */ /* 0x000ee800000e0000 */
[----:B------:R-:W-:Y:S01]  /*1d00*/  MOV R4, UR6 ;  /* 0x0000000600047c02 */ /* 0x000fe20008000f00 */
[----:B------:R-:W-:-:S04]  /*1d10*/  UIADD3 UR6, UR22, 0x22840, URZ ;  /* 0x0002284016067890 */ /* 0x000fc8000fffe03f */
[----:B------:R-:W-:Y:S01]  /*1d20*/  IMAD R4, R17, -0x2, R4 ;  /* 0xfffffffe11047824 */ /* 0x000fe200078e0204 */
[----:B------:R-:W-:-:S04]  /*1d30*/  UPRMT UR6, UR50, 0x654, UR6 ;  /* 0x0000065432067896 */ /* 0x000fc80008000006 */
[----:B------:R-:W-:-:S05]  /*1d40*/  IADD3 R5, R4, 0x1, -R5 ;  /* 0x0000000104057810 */ /* 0x000fca0007ffe805 */
[----:B------:R-:W-:Y:S01]  /*1d50*/  SYNCS.ARRIVE.TRANS64.RED.A1T0 RZ, [UR6], RZ ;  /* 0x000000ffffff79a7 */ /* 0x000fe20008100406 */
        /* <DEDUP_REMOVED lines=75> */
[----:B------:R-:W1:Y:S01]  /*2210*/  SHFL.BFLY PT, R9, R6, 0x2, 0x1f ;  /* 0x0c401f0006097f89 */ /* 0x000e6200000e0000 */
        /* <DEDUP_REMOVED lines=12> */
[----:B-1----:R-:W-:Y:S02]  /*22e0*/  FMNMX.FTZ R9, R6, R9, !PT ;  /* 0x0000000906097209 */ /* 0x002fe40007810000 */
[----:B------:R-:W-:Y:S02]  /*22f0*/  FMNMX.FTZ R6, R28, R3, !PT ;  /* 0x000000031c067209 */ /* 0x000fe40007810000 */
[----:B------:R-:W-:Y:S01]  /*2300*/  ISETP.GT.AND P1, PT, R4, 0x19, PT ;  /* 0x000000190400780c */ /* 0x000fe20003f24270 */
[----:B------:R-:W1:Y:S01]  /*2310*/  SHFL.BFLY PT, R10, R9, 0x1, 0x1f ;  /* 0x0c201f00090a7f89 */ /* 0x000e6200000e0000 */
[----:B------:R-:W-:-:S02]  /*2320*/  FMNMX.FTZ R3, R29, R6, !PT ;  /* 0x000000061d037209 */ /* 0x000fc40007810000 */
[----:B------:R-:W-:Y:S02]  /*2330*/  FSEL R36, R36, -INF , P3 ;  /* 0xff80000024247808 */ /* 0x000fe40001800000 */
[----:B------:R-:W-:Y:S02]  /*2340*/  FMNMX.FTZ R6, R32, R3, !PT ;  /* 0x0000000320067209 */ /* 0x000fe40007810000 */
[----:B------:R-:W-:Y:S02]  /*2350*/  FSEL R37, R37, -INF , P1 ;  /* 0xff80000025257808 */ /* 0x000fe40000800000 */
[----:B------:R-:W-:Y:S02]  /*2360*/  FMNMX.FTZ R3, R33, R6, !PT ;  /* 0x0000000621037209 */ /* 0x000fe40007810000 */
[----:B------:R-:W-:Y:S02]  /*2370*/  ISETP.GT.AND P1, PT, R4, 0x21, PT ;  /* 0x000000210400780c */ /* 0x000fe40003f24270 */
[----:B------:R-:W-:-:S02]  /*2380*/  FMNMX.FTZ R6, R36, R3, !PT ;  /* 0x0000000324067209 */ /* 0x000fc40007810000 */
[----:B------:R-:W-:Y:S02]  /*2390*/  FSEL R41, R41, -INF , P1 ;  /* 0xff80000029297808 */ /* 0x000fe40000800000 */
[----:B------:R-:W-:Y:S02]  /*23a0*/  FMNMX.FTZ R3, R37, R6, !PT ;  /* 0x0000000625037209 */ /* 0x000fe40007810000 */
[----:B------:R-:W-:-:S04]  /*23b0*/  ISETP.GT.AND P1, PT, R4, 0x29, PT ;  /* 0x000000290400780c */ /* 0x000fc80003f24270 */
[----:B------:R-:W-:Y:S02]  /*23c0*/  FSEL R45, R45, -INF , P1 ;  /* 0xff8000002d2d7808 */ /* 0x000fe40000800000 */
[----:B-1----:R-:W-:Y:S02]  /*23d0*/  FMNMX.FTZ R5, R9, R10, !PT ;  /* 0x0000000a09057209 */ /* 0x002fe40007810000 */
[C---:B------:R-:W-:Y:S02]  /*23e0*/  ISETP.GT.AND P1, PT, R4.reuse, 0x31, PT ;  /* 0x000000310400780c */ /* 0x040fe40003f24270 */
[C---:B------:R-:W-:Y:S01]  /*23f0*/  FSETP.NEU.FTZ.AND P2, PT, R5.reuse, -INF , PT ;  /* 0xff8000000500780b */ /* 0x040fe20003f5d000 */
[----:B------:R-:W-:Y:S01]  /*2400*/  FMUL.FTZ R9, R5, UR10 ;  /* 0x0000000a05097c20 */ /* 0x000fe20008410000 */
[----:B------:R-:W-:Y:S02]  /*2410*/  FSEL R49, R49, -INF , P1 ;  /* 0xff80000031317808 */ /* 0x000fe40000800000 */
[----:B------:R-:W-:-:S02]  /*2420*/  ISETP.GT.AND P1, PT, R4, 0x39, PT ;  /* 0x000000390400780c */ /* 0x000fc40003f24270 */
[----:B------:R-:W-:Y:S02]  /*2430*/  FSEL R9, R9, RZ, P2 ;  /* 0x000000ff09097208 */ /* 0x000fe40001000000 */
[----:B------:R-:W-:Y:S02]  /*2440*/  ISETP.GT.AND P2, PT, R4, 0x20, PT ;  /* 0x000000200400780c */ /* 0x000fe40003f44270 */
[----:B------:R-:W-:Y:S01]  /*2450*/  FSEL R53, R53, -INF , P1 ;  /* 0xff80000035357808 */ /* 0x000fe20000800000 */
[--C-:B------:R-:W-:Y:S01]  /*2460*/  FFMA.FTZ R26, R26, UR10, -R9.reuse ;  /* 0x0000000a1a1a7c23 */ /* 0x100fe20008010809 */
[----:B------:R-:W-:Y:S01]  /*2470*/  FSEL R40, R40, -INF , P2 ;  /* 0xff80000028287808 */ /* 0x000fe20001000000 */
[--C-:B------:R-:W-:Y:S01]  /*2480*/  FFMA.FTZ R27, R27, UR10, -R9.reuse ;  /* 0x0000000a1b1b7c23 */ /* 0x100fe20008010809 */
[----:B------:R-:W-:Y:S01]  /*2490*/  ISETP.GT.AND P2, PT, R4, 0x28, PT ;  /* 0x000000280400780c */ /* 0x000fe20003f44270 */
[--C-:B------:R-:W-:Y:S01]  /*24a0*/  FFMA.FTZ R30, R30, UR10, -R9.reuse ;  /* 0x0000000a1e1e7c23 */ /* 0x100fe20008010809 */
[----:B------:R-:W-:Y:S01]  /*24b0*/  FMNMX.FTZ R6, R40, R3, !PT ;  /* 0x0000000328067209 */ /* 0x000fe20007810000 */
[----:B------:R-:W-:Y:S01]  /*24c0*/  MUFU.EX2 R26, R26 ;  /* 0x0000001a001a7308 */ /* 0x000fe20000000800 */
[----:B------:R-:W-:Y:S01]  /*24d0*/  FSEL R44, R44, -INF , P2 ;  /* 0xff8000002c2c7808 */ /* 0x000fe20001000000 */
[--C-:B------:R-:W-:Y:S01]  /*24e0*/  FFMA.FTZ R31, R31, UR10, -R9.reuse ;  /* 0x0000000a1f1f7c23 */ /* 0x100fe20008010809 */
[----:B------:R-:W-:Y:S01]  /*24f0*/  FMNMX.FTZ R3, R41, R6, !PT ;  /* 0x0000000629037209 */ /* 0x000fe20007810000 */
[--C-:B------:R-:W-:Y:S01]  /*2500*/  FFMA.FTZ R34, R34, UR10, -R9.reuse ;  /* 0x0000000a22227c23 */ /* 0x100fe20008010809 */
[----:B------:R-:W-:Y:S01]  /*2510*/  ISETP.GT.AND P2, PT, R4, 0x30, PT ;  /* 0x000000300400780c */ /* 0x000fe20003f44270 */
[--C-:B------:R-:W-:Y:S01]  /*2520*/  FFMA.FTZ R35, R35, UR10, -R9.reuse ;  /* 0x0000000a23237c23 */ /* 0x100fe20008010809 */
[----:B------:R-:W-:Y:S01]  /*2530*/  FMNMX.FTZ R6, R44, R3, !PT ;  /* 0x000000032c067209 */ /* 0x000fe20007810000 */
[----:B------:R-:W1:Y:S01]  /*2540*/  MUFU.EX2 R27, R27 ;  /* 0x0000001b001b7308 */ /* 0x000e620000000800 */
[----:B------:R-:W-:Y:S01]  /*2550*/  FSEL R48, R48, -INF , P2 ;  /* 0xff80000030307808 */ /* 0x000fe20001000000 */
[--C-:B------:R-:W-:Y:S01]  /*2560*/  FFMA.FTZ R38, R38, UR10, -R9.reuse ;  /* 0x0000000a26267c23 */ /* 0x100fe20008010809 */
[----:B------:R-:W-:Y:S01]  /*2570*/  FMNMX.FTZ R3, R45, R6, !PT ;  /* 0x000000062d037209 */ /* 0x000fe20007810000 */
[--C-:B------:R-:W-:Y:S01]  /*2580*/  FFMA.FTZ R39, R39, UR10, -R9.reuse ;  /* 0x0000000a27277c23 */ /* 0x100fe20008010809 */
[----:B------:R-:W-:Y:S01]  /*2590*/  ISETP.GT.AND P2, PT, R4, 0x38, PT ;  /* 0x000000380400780c */ /* 0x000fe20003f44270 */
[--C-:B------:R-:W-:Y:S01]  /*25a0*/  FFMA.FTZ R42, R42, UR10, -R9.reuse ;  /* 0x0000000a2a2a7c23 */ /* 0x100fe20008010809 */
[----:B------:R-:W-:Y:S01]  /*25b0*/  FMNMX.FTZ R6, R48, R3, !PT ;  /* 0x0000000330067209 */ /* 0x000fe20007810000 */
[----:B------:R-:W3:Y:S01]  /*25c0*/  MUFU.EX2 R30, R30 ;  /* 0x0000001e001e7308 */ /* 0x000ee20000000800 */
[----:B------:R-:W-:Y:S01]  /*25d0*/  FSEL R52, R52, -INF , P2 ;  /* 0xff80000034347808 */ /* 0x000fe20001000000 */
[--C-:B------:R-:W-:Y:S01]  /*25e0*/  FFMA.FTZ R43, R43, UR10, -R9.reuse ;  /* 0x0000000a2b2b7c23 */ /* 0x100fe20008010809 */
[----:B------:R-:W-:Y:S01]  /*25f0*/  FMNMX.FTZ R3, R49, R6, !PT ;  /* 0x0000000631037209 */ /* 0x000fe20007810000 */
[--C-:B------:R-:W-:Y:S01]  /*2600*/  FFMA.FTZ R46, R46, UR10, -R9.reuse ;  /* 0x0000000a2e2e7c23 */ /* 0x100fe20008010809 */
[----:B------:R-:W-:Y:S01]  /*2610*/  ISETP.GT.AND P2, PT, R4, 0x40, PT ;  /* 0x000000400400780c */ /* 0x000fe20003f44270 */
[----:B------:R-:W-:Y:S01]  /*2620*/  FFMA.FTZ R47, R47, UR10, -R9 ;  /* 0x0000000a2f2f7c23 */ /* 0x000fe20008010809 */
[----:B------:R-:W-:Y:S01]  /*2630*/  FMNMX.FTZ R6, R52, R3, !PT ;  /* 0x0000000334067209 */ /* 0x000fe20007810000 */
[----:B------:R-:W4:Y:S01]  /*2640*/  MUFU.EX2 R31, R31 ;  /* 0x0000001f001f7308 */ /* 0x000f220000000800 */
[----:B------:R-:W-:Y:S01]  /*2650*/  ISETP.GT.AND P1, PT, R4, 0x41, PT ;  /* 0x000000410400780c */ /* 0x000fe20003f24270 */
[----:B-1----:R-:W-:Y:S01]  /*2660*/  FADD.FTZ R13, R26, R27 ;  /* 0x0000001b1a0d7221 */ /* 0x002fe20000010000 */
[----:B------:R-:W-:Y:S01]  /*2670*/  FSEL R56, R56, -INF , P2 ;  /* 0xff80000038387808 */ /* 0x000fe20001000000 */
[--C-:B------:R-:W-:Y:S01]  /*2680*/  FFMA.FTZ R50, R50, UR10, -R9.reuse ;  /* 0x0000000a32327c23 */ /* 0x100fe20008010809 */
[----:B------:R-:W-:Y:S01]  /*2690*/  FMNMX.FTZ R3, R53, R6, !PT ;  /* 0x0000000635037209 */ /* 0x000fe20007810000 */
[----:B------:R-:W-:Y:S01]  /*26a0*/  FFMA.FTZ R51, R51, UR10, -R9 ;  /* 0x0000000a33337c23 */ /* 0x000fe20008010809 */
[----:B------:R-:W-:Y:S01]  /*26b0*/  ISETP.GT.AND P2, PT, R4, 0x48, PT ;  /* 0x000000480400780c */ /* 0x000fe20003f44270 */
[----:B------:R-:W-:Y:S01]  /*26c0*/  MUFU.EX2 R34, R34 ;  /* 0x0000002200227308 */ /* 0x000fe20000000800 */
[----:B------:R-:W-:Y:S01]  /*26d0*/  FSEL R57, R57, -INF , P1 ;  /* 0xff80000039397808 */ /* 0x000fe20000800000 */
[----:B---3--:R-:W-:Y:S01]  /*26e0*/  FADD.FTZ R10, R30, R13 ;  /* 0x0000000d1e0a7221 */ /* 0x008fe20000010000 */
[----:B------:R-:W-:Y:S01]  /*26f0*/  FMNMX.FTZ R6, R56, R3, !PT ;  /* 0x0000000338067209 */ /* 0x000fe20007810000 */
[--C-:B------:R-:W-:Y:S01]  /*2700*/  FFMA.FTZ R54, R54, UR10, -R9.reuse ;  /* 0x0000000a36367c23 */ /* 0x100fe20008010809 */
[----:B------:R-:W-:Y:S01]  /*2710*/  ISETP.GT.AND P1, PT, R4, 0x49, PT ;  /* 0x000000490400780c */ /* 0x000fe20003f24270 */
[--C-:B------:R-:W-:Y:S01]  /*2720*/  FFMA.FTZ R55, R55, UR10, -R9.reuse ;  /* 0x0000000a37377c23 */ /* 0x100fe20008010809 */
[----:B------:R-:W-:Y:S01]  /*2730*/  FSEL R60, R60, -INF , P2 ;  /* 0xff8000003c3c7808 */ /* 0x000fe20001000000 */
[----:B------:R-:W1:Y:S01]  /*2740*/  MUFU.EX2 R35, R35 ;  /* 0x0000002300237308 */ /* 0x000e620000000800 */
[----:B------:R-:W-:Y:S01]  /*2750*/  FMNMX.FTZ R3, R57, R6, !PT ;  /* 0x0000000639037209 */ /* 0x000fe20007810000 */
[--C-:B------:R-:W-:Y:S01]  /*2760*/  FFMA.FTZ R58, R58, UR10, -R9.reuse ;  /* 0x0000000a3a3a7c23 */ /* 0x100fe20008010809 */
[----:B------:R-:W-:Y:S01]  /*2770*/  ISETP.GT.AND P2, PT, R4, 0x50, PT ;  /* 0x000000500400780c */ /* 0x000fe20003f44270 */
[--C-:B------:R-:W-:Y:S01]  /*2780*/  FFMA.FTZ R59, R59, UR10, -R9.reuse ;  /* 0x0000000a3b3b7c23 */ /* 0x100fe20008010809 */
[----:B------:R-:W-:Y:S01]  /*2790*/  FSEL R61, R61, -INF , P1 ;  /* 0xff8000003d3d7808 */ /* 0x000fe20000800000 */
[--C-:B------:R-:W-:Y:S01]  /*27a0*/  FFMA.FTZ R62, R62, UR10, -R9.reuse ;  /* 0x0000000a3e3e7c23 */ /* 0x100fe20008010809 */
[----:B------:R-:W-:Y:S01]  /*27b0*/  FMNMX.FTZ R6, R60, R3, !PT ;  /* 0x000000033c067209 */ /* 0x000fe20007810000 */
[----:B------:R-:W-:Y:S01]  /*27c0*/  MUFU.EX2 R38, R38 ;  /* 0x0000002600267308 */ /* 0x000fe20000000800 */
        /* <DEDUP_REMOVED lines=9> */
[----:B------:R-:W-:Y:S01]  /*2860*/  FFMA.FTZ R71, R71, UR10, -R9 ;  /* 0x0000000a47477c23 */ /* 0x000fe20008010809 */
[----:B------:R-:W-:Y:S01]  /*2870*/  FMNMX.FTZ R6, R64, R3, !PT ;  /* 0x0000000340067209 */ /* 0x000fe20007810000 */
[----:B------:R-:W3:Y:S01]  /*2880*/  MUFU.EX2 R39, R39 ;  /* 0x0000002700277308 */ /* 0x000ee20000000800 */
[----:B------:R-:W-:-:S02]  /*2890*/  ISETP.GT.AND P1, PT, R4, 0x59, PT ;  /* 0x000000590400780c */ /* 0x000fc40003f24270 */
[----:B------:R-:W-:Y:S02]  /*28a0*/  FSEL R68, R68, -INF , P2 ;  /* 0xff80000044447808 */ /* 0x000fe40001000000 */
[----:B------:R-:W-:Y:S02]  /*28b0*/  FMNMX.FTZ R3, R65, R6, !PT ;  /* 0x0000000641037209 */ /* 0x000fe40007810000 */
[----:B------:R-:W-:Y:S01]  /*28c0*/  FSEL R69, R69, -INF , P1 ;  /* 0xff80000045457808 */ /* 0x000fe20000800000 */
[----:B------:R-:W-:Y:S01]  /*28d0*/  MUFU.EX2 R42, R42 ;  /* 0x0000002a002a7308 */ /* 0x000fe20000000800 */
[----:B------:R-:W-:Y:S02]  /*28e0*/  FMNMX.FTZ R4, R68, R3, !PT ;  /* 0x0000000344047209 */ /* 0x000fe40007810000 */
[----:B------:R-:W-:Y:S02]  /*28f0*/  F2FP.BF16.F32.PACK_AB R153, R27, R26 ;  /* 0x0000001a1b99723e */ /* 0x000fe400000010ff */
[----:B------:R-:W-:-:S02]  /*2900*/  FMNMX.FTZ R4, R69, R4, !PT ;  /* 0x0000000445047209 */ /* 0x000fc40007810000 */
[----:B----4-:R-:W-:Y:S01]  /*2910*/  F2FP.BF16.F32.PACK_AB R155, R31, R30 ;  /* 0x0000001e1f9b723e */ /* 0x010fe200000010ff */
[----:B------:R-:W4:Y:S01]  /*2920*/  MUFU.EX2 R43, R43 ;  /* 0x0000002b002b7308 */ /* 0x000f220000000800 */
[----:B-1----:R-:W-:Y:S01]  /*2930*/  F2FP.BF16.F32.PACK_AB R157, R35, R34 ;  /* 0x00000022239d723e */ /* 0x002fe200000010ff */
[----:B------:R-:W1:Y:S01]  /*2940*/  SHFL.BFLY PT, R3, R4, 0x2, 0x1f ;  /* 0x0c401f0004037f89 */ /* 0x000e6200000e0000 */
[----:B---3--:R-:W-:-:S05]  /*2950*/  F2FP.BF16.F32.PACK_AB R159, R39, R38 ;  /* 0x00000026279f723e */ /* 0x008fca00000010ff */
[----:B------:R-:W-:Y:S08]  /*2960*/  MUFU.EX2 R46, R46 ;  /* 0x0000002e002e7308 */ /* 0x000ff00000000800 */
[----:B------:R-:W3:Y:S01]  /*2970*/  MUFU.EX2 R47, R47 ;  /* 0x0000002f002f7308 */ /* 0x000ee20000000800 */
[----:B----4-:R-:W-:-:S07]  /*2980*/  F2FP.BF16.F32.PACK_AB R161, R43, R42 ;  /* 0x0000002a2ba1723e */ /* 0x010fce00000010ff */
[----:B------:R-:W-:Y:S01]  /*2990*/  MUFU.EX2 R50, R50 ;  /* 0x0000003200327308 */ /* 0x000fe20000000800 */
[----:B-1----:R-:W-:-:S05]  /*29a0*/  FMNMX.FTZ R3, R4, R3, !PT ;  /* 0x0000000304037209 */ /* 0x002fca0007810000 */
[----:B------:R-:W1:Y:S02]  /*29b0*/  SHFL.BFLY PT, R6, R3, 0x1, 0x1f ;  /* 0x0c201f0003067f89 */ /* 0x000e6400000e0000 */
[----:B------:R-:W4:Y:S01]  /*29c0*/  MUFU.EX2 R51, R51 ;  /* 0x0000003300337308 */ /* 0x000f220000000800 */
[----:B---3--:R-:W-:-:S07]  /*29d0*/  F2FP.BF16.F32.PACK_AB R163, R47, R46 ;  /* 0x0000002e2fa3723e */ /* 0x008fce00000010ff */
[----:B------:R-:W-:Y:S08]  /*29e0*/  MUFU.EX2 R54, R54 ;  /* 0x0000003600367308 */ /* 0x000ff00000000800 */
[----:B------:R-:W3:Y:S01]  /*29f0*/  MUFU.EX2 R55, R55 ;  /* 0x0000003700377308 */ /* 0x000ee20000000800 */
[----:B----4-:R-:W-:Y:S02]  /*2a00*/  F2FP.BF16.F32.PACK_AB R165, R51, R50 ;  /* 0x0000003233a5723e */ /* 0x010fe400000010ff */
[----:B-1----:R-:W-:-:S05]  /*2a10*/  FMNMX.FTZ R6, R3, R6, !PT ;  /* 0x0000000603067209 */ /* 0x002fca0007810000 */
[----:B------:R-:W-:Y:S01]  /*2a20*/  MUFU.EX2 R58, R58 ;  /* 0x0000003a003a7308 */ /* 0x000fe20000000800 */
[C---:B------:R-:W-:Y:S01]  /*2a30*/  FSETP.NEU.FTZ.AND P1, PT, R6.reuse, -INF , PT ;  /* 0xff8000000600780b */ /* 0x040fe20003f3d000 */
[----:B------:R-:W-:-:S06]  /*2a40*/  FMUL.FTZ R3, R6, UR10 ;  /* 0x0000000a06037c20 */ /* 0x000fcc0008410000 */
[----:B------:R-:W1:Y:S01]  /*2a50*/  MUFU.EX2 R59, R59 ;  /* 0x0000003b003b7308 */ /* 0x000e620000000800 */
[----:B------:R-:W-:Y:S02]  /*2a60*/  FSEL R3, R3, RZ, P1 ;  /* 0x000000ff03037208 */ /* 0x000fe40000800000 */
[----:B---3--:R-:W-:-:S03]  /*2a70*/  F2FP.BF16.F32.PACK_AB R167, R55, R54 ;  /* 0x0000003637a7723e */ /* 0x008fc600000010ff */
        /* <DEDUP_REMOVED lines=26> */
[----:B------:R-:W-:Y:S01]  /*2c20*/  FFMA.FTZ R3, R69, UR10, -R3 ;  /* 0x0000000a45037c23 */ /* 0x000fe20008010803 */
[----:B-1----:R-:W-:-:S03]  /*2c30*/  F2FP.BF16.F32.PACK_AB R169, R59, R58 ;  /* 0x0000003a3ba9723e */ /* 0x002fc600000010ff */
[----:B------:R-:W1:Y:S01]  /*2c40*/  MUFU.EX2 R29, R29 ;  /* 0x0000001d001d7308 */ /* 0x000e620000000800 */
[----:B---3--:R-:W-:Y:S01]  /*2c50*/  FADD.FTZ R11, R24, R25 ;  /* 0x00000019180b7221 */ /* 0x008fe20000010000 */
[----:B------:R-:W-:-:S06]  /*2c60*/  F2FP.BF16.F32.PACK_AB R152, R25, R24 ;  /* 0x000000181998723e */ /* 0x000fcc00000010ff */
[----:B------:R-:W3:Y:S01]  /*2c70*/  MUFU.EX2 R32, R32 ;  /* 0x0000002000207308 */ /* 0x000ee20000000800 */
[----:B----4-:R-:W-:Y:S01]  /*2c80*/  FADD.FTZ R4, R28, R11 ;  /* 0x0000000b1c047221 */ /* 0x010fe20000010000 */
[----:B------:R-:W-:-:S04]  /*2c90*/  FADD.FTZ R11, R31, R10 ;  /* 0x0000000a1f0b7221 */ /* 0x000fc80000010000 */
[----:B------:R-:W-:Y:S02]  /*2ca0*/  FADD.FTZ R10, R34, R11 ;  /* 0x0000000b220a7221 */ /* 0x000fe40000010000 */
[----:B------:R-:W4:Y:S01]  /*2cb0*/  MUFU.EX2 R33, R33 ;  /* 0x0000002100217308 */ /* 0x000f220000000800 */
[----:B-1----:R-:W-:Y:S01]  /*2cc0*/  FADD.FTZ R9, R29, R4 ;  /* 0x000000041d097221 */ /* 0x002fe20000010000 */
[----:B------:R-:W-:Y:S01]  /*2cd0*/  FADD.FTZ R11, R35, R10 ;  /* 0x0000000a230b7221 */ /* 0x000fe20000010000 */
[----:B------:R-:W-:-:S03]  /*2ce0*/  F2FP.BF16.F32.PACK_AB R154, R29, R28 ;  /* 0x0000001c1d9a723e */ /* 0x000fc600000010ff */
[----:B------:R-:W-:Y:S02]  /*2cf0*/  FADD.FTZ R10, R38, R11 ;  /* 0x0000000b260a7221 */ /* 0x000fe40000010000 */
[----:B------:R-:W1:Y:S01]  /*2d00*/  MUFU.EX2 R36, R36 ;  /* 0x0000002400247308 */ /* 0x000e620000000800 */
[----:B---3--:R-:W-:Y:S01]  /*2d10*/  FADD.FTZ R4, R32, R9 ;  /* 0x0000000920047221 */ /* 0x008fe20000010000 */
[----:B------:R-:W-:-:S04]  /*2d20*/  FADD.FTZ R11, R39, R10 ;  /* 0x0000000a270b7221 */ /* 0x000fc80000010000 */
[----:B------:R-:W-:Y:S02]  /*2d30*/  FADD.FTZ R10, R42, R11 ;  /* 0x0000000b2a0a7221 */ /* 0x000fe40000010000 */
[----:B------:R-:W3:Y:S01]  /*2d40*/  MUFU.EX2 R37, R37 ;  /* 0x0000002500257308 */ /* 0x000ee20000000800 */
[----:B----4-:R-:W-:Y:S01]  /*2d50*/  FADD.FTZ R9, R33, R4 ;  /* 0x0000000421097221 */ /* 0x010fe20000010000 */
        /* <DEDUP_REMOVED lines=8> */
[----:B---3--:R-:W-:Y:S01]  /*2de0*/  FADD.FTZ R9, R37, R4 ;  /* 0x0000000425097221 */ /* 0x008fe20000010000 */
[----:B------:R-:W-:Y:S01]  /*2df0*/  FADD.FTZ R11, R51, R10 ;  /* 0x0000000a330b7221 */ /* 0x000fe20000010000 */
[----:B------:R-:W-:-:S03]  /*2e00*/  F2FP.BF16.F32.PACK_AB R158, R37, R36 ;  /* 0x00000024259e723e */ /* 0x000fc600000010ff */
[----:B------:R-:W-:Y:S02]  /*2e10*/  FADD.FTZ R10, R54, R11 ;  /* 0x0000000b360a7221 */ /* 0x000fe40000010000 */
[----:B------:R-:W3:Y:S01]  /*2e20*/  MUFU.EX2 R44, R44 ;  /* 0x0000002c002c7308 */ /* 0x000ee20000000800 */
[----:B----4-:R-:W-:Y:S01]  /*2e30*/  FADD.FTZ R4, R40, R9 ;  /* 0x0000000928047221 */ /* 0x010fe20000010000 */
[----:B------:R-:W-:-:S04]  /*2e40*/  FADD.FTZ R11, R55, R10 ;  /* 0x0000000a370b7221 */ /* 0x000fc80000010000 */
[----:B------:R-:W-:Y:S02]  /*2e50*/  FADD.FTZ R10, R58, R11 ;  /* 0x0000000b3a0a7221 */ /* 0x000fe40000010000 */
[----:B------:R-:W4:Y:S01]  /*2e60*/  MUFU.EX2 R45, R45 ;  /* 0x0000002d002d7308 */ /* 0x000f220000000800 */
[----:B-1----:R-:W-:Y:S01]  /*2e70*/  FADD.FTZ R9, R41, R4 ;  /* 0x0000000429097221 */ /* 0x002fe20000010000 */
[----:B------:R-:W-:Y:S01]  /*2e80*/  FADD.FTZ R13, R59, R10 ;  /* 0x0000000a3b0d7221 */ /* 0x000fe20000010000 */
[----:B------:R-:W-:-:S05]  /*2e90*/  F2FP.BF16.F32.PACK_AB R160, R41, R40 ;  /* 0x0000002829a0723e */ /* 0x000fca00000010ff */
[----:B------:R-:W1:Y:S01]  /*2ea0*/  MUFU.EX2 R48, R48 ;  /* 0x0000003000307308 */ /* 0x000e620000000800 */
[----:B---3--:R-:W-:-:S07]  /*2eb0*/  FADD.FTZ R4, R44, R9 ;  /* 0x000000092c047221 */ /* 0x008fce0000010000 */
[----:B------:R-:W3:Y:S01]  /*2ec0*/  MUFU.EX2 R49, R49 ;  /* 0x0000003100317308 */ /* 0x000ee20000000800 */
[C---:B----4-:R-:W-:Y:S01]  /*2ed0*/  FADD.FTZ R9, R45.reuse, R4 ;  /* 0x000000042d097221 */ /* 0x050fe20000010000 */
[----:B------:R-:W-:-:S06]  /*2ee0*/  F2FP.BF16.F32.PACK_AB R162, R45, R44 ;  /* 0x0000002c2da2723e */ /* 0x000fcc00000010ff */
        /* <DEDUP_REMOVED lines=18> */
[----:B---3--:R-:W-:-:S07]  /*3010*/  FADD.FTZ R10, R62, R13 ;  /* 0x0000000d3e0a7221 */ /* 0x008fce0000010000 */
[----:B------:R-:W3:Y:S01]  /*3020*/  MUFU.EX2 R64, R64 ;  /* 0x0000004000407308 */ /* 0x000ee20000000800 */
[C---:B----4-:R-:W-:Y:S01]  /*3030*/  FADD.FTZ R11, R61.reuse, R4 ;  /* 0x000000043d0b7221 */ /* 0x050fe20000010000 */
[----:B------:R-:W-:-:S06]  /*3040*/  F2FP.BF16.F32.PACK_AB R170, R61, R60 ;  /* 0x0000003c3daa723e */ /* 0x000fcc00000010ff */
[----:B------:R-:W4:Y:S01]  /*3050*/  MUFU.EX2 R66, R66 ;  /* 0x0000004200427308 */ /* 0x000f220000000800 */
[C---:B-1----:R-:W-:Y:S01]  /*3060*/  FADD.FTZ R13, R63.reuse, R10 ;  /* 0x0000000a3f0d7221 */ /* 0x042fe20000010000 */
[----:B------:R-:W-:-:S06]  /*3070*/  F2FP.BF16.F32.PACK_AB R171, R63, R62 ;  /* 0x0000003e3fab723e */ /* 0x000fcc00000010ff */
[----:B------:R-:W1:Y:S01]  /*3080*/  MUFU.EX2 R65, R65 ;  /* 0x0000004100417308 */ /* 0x000e620000000800 */
[----:B---3--:R-:W-:-:S07]  /*3090*/  FADD.FTZ R4, R64, R11 ;  /* 0x0000000b40047221 */ /* 0x008fce0000010000 */
[----:B------:R-:W3:Y:S01]  /*30a0*/  MUFU.EX2 R67, R67 ;  /* 0x0000004300437308 */ /* 0x000ee20000000800 */
[----:B----4-:R-:W-:-:S07]  /*30b0*/  FADD.FTZ R10, R66, R13 ;  /* 0x0000000d420a7221 */ /* 0x010fce0000010000 */
[----:B------:R-:W-:Y:S01]  /*30c0*/  MUFU.EX2 R68, R68 ;  /* 0x0000004400447308 */ /* 0x000fe20000000800 */
[----:B-1----:R-:W-:-:S07]  /*30d0*/  F2FP.BF16.F32.PACK_AB R172, R65, R64 ;  /* 0x0000004041ac723e */ /* 0x002fce00000010ff */
[----:B------:R-:W1:Y:S01]  /*30e0*/  MUFU.EX2 R70, R70 ;  /* 0x0000004600467308 */ /* 0x000e620000000800 */
[C---:B---3--:R-:W-:Y:S01]  /*30f0*/  FADD.FTZ R11, R67.reuse, R10 ;  /* 0x0000000a430b7221 */ /* 0x048fe20000010000 */
[----:B------:R-:W-:-:S06]  /*3100*/  F2FP.BF16.F32.PACK_AB R173, R67, R66 ;  /* 0x0000004243ad723e */ /* 0x000fcc00000010ff */
[----:B------:R3:W4:Y:S08]  /*3110*/  MUFU.EX2 R9, R3 ;  /* 0x0000000300097308 */ /* 0x0007300000000800 */
[----:B------:R-:W5:Y:S01]  /*3120*/  MUFU.EX2 R71, R71 ;  /* 0x0000004700477308 */ /* 0x000f620000000800 */
[----:B---3--:R-:W-:Y:S01]  /*3130*/  FADD.FTZ R3, R65, R4 ;  /* 0x0000000441037221 */ /* 0x008fe20000010000 */
[----:B-1----:R-:W-:-:S03]  /*3140*/  FADD.FTZ R10, R70, R11 ;  /* 0x0000000b460a7221 */ /* 0x002fc60000010000 */
[----:B------:R-:W-:-:S04]  /*3150*/  FADD.FTZ R4, R68, R3 ;  /* 0x0000000344047221 */ /* 0x000fc80000010000 */
[C---:B----4-:R-:W-:Y:S01]  /*3160*/  FADD.FTZ R3, R9.reuse, R4 ;  /* 0x0000000409037221 */ /* 0x050fe20000010000 */
[----:B------:R-:W-:Y:S01]  /*3170*/  F2FP.BF16.F32.PACK_AB R174, R9, R68 ;  /* 0x0000004409ae723e */ /* 0x000fe200000010ff */
[C---:B-----5:R-:W-:Y:S01]  /*3180*/  FADD.FTZ R4, R71.reuse, R10 ;  /* 0x0000000a47047221 */ /* 0x060fe20000010000 */
[----:B------:R-:W-:Y:S01]  /*3190*/  F2FP.BF16.F32.PACK_AB R175, R71, R70 ;  /* 0x0000004647af723e */ /* 0x000fe200000010ff */
[----:B------:R-:W-:Y:S06]  /*31a0*/  @!P0 BRA `(.L_x_13512) ;  /* 0x0000000000048947 */ /* 0x000fec0003800000 */
[----:B------:R-:W-:Y:S01]  /*31b0*/  BPT.TRAP 0x1 ;  /* 0x000000040000795c */ /* 0x000fe20000300000 */
.L_x_13512:
[----:B------:R1:W3:Y:S01]  /*31c0*/  SYNCS.PHASECHK.TRANS64.TRYWAIT P1, [UR22+0x22850], R8 ;  /* 0x02285008ff0075a7 */ /* 0x0002e20008020156 */
[----:B------:R-:W-:Y:S05]  /*31d0*/  @!P0 BRA `(.L_x_13513) ;  /* 0x0000000000048947 */ /* 0x000fea0003800000 */
[----:B------:R-:W-:Y:S01]  /*31e0*/  BPT.TRAP 0x1 ;  /* 0x000000040000795c */ /* 0x000fe20000300000 */
.L_x_13513:
[----:B---3--:R-:W-:Y:S05]  /*31f0*/  @P1 BRA `(.L_x_13514) ;  /* 0x0000000000081947 */ /* 0x008fea0003800000 */
[----:B------:R-:W3:Y:S02]  /*3200*/  SYNCS.PHASECHK.TRANS64.TRYWAIT P1, [UR22+0x22850], R8 ;  /* 0x02285008ff0075a7 */ /* 0x000ee40008020156 */
[----:B---3--:R-:W-:Y:S05]  /*3210*/  @!P1 BRA `(.L_x_13515) ;  /* 0x000000b8004c9947 */ /* 0x008fea0003800000 */
.L_x_13514:
        /* <DEDUP_REMOVED lines=43> */
.L_x_13516:
[----:B------:R-:W-:Y:S01]  /*34d0*/  UISETP.NE.AND UP0, UPT, UR46, URZ, UPT ;  /* 0x0000003f2e00728c */ /* 0x000fe2000bf05270 */
[----:B------:R-:W4:Y:S01]  /*34e0*/  S2UR UR18, SR_CgaCtaId ;  /* 0x00000000001279c3 */ /* 0x000f220000008800 */
[----:B------:R-:W-:Y:S01]  /*34f0*/  UMOV UR14, UR43 ;  /* 0x0000002b000e7c82 */ /* 0x000fe20008000000 */
[----:B------:R-:W-:Y:S02]  /*3500*/  UIMAD UR11, UR42, UR11, -UR15 ;  /* 0x0000000b2a0b72a4 */ /* 0x000fe4000f8e0a0f */
[----:B------:R-:W-:Y:S02]  /*3510*/  UIADD3 UR22, UR22, 0x22860, URZ ;  /* 0x0002286016167890 */ /* 0x000fe4000fffe03f */
[----:B------:R-:W-:-:S04]  /*3520*/  UIADD3 UR23, UR40, -0x2, URZ ;  /* 0xfffffffe28177890 */ /* 0x000fc8000fffe03f */
[----:B------:R-:W-:Y:S01]  /*3530*/  @UP0 ULDC UR6, c[0x0][0x44c] ;  /* 0x0001130000060ab9 */ /* 0x000fe20000000800 */
[----:B------:R-:W-:Y:S01]  /*3540*/  @UP0 ULDC UR19, c[0x0][0x450] ;  /* 0x0001140000130ab9 */ /* 0x000fe20000000800 */
[----:B------:R-:W-:-:S04]  /*3550*/  UIMAD.WIDE.U32 UR6, UR43, UR6, URZ ;  /* 0x000000062b0672a5 */ /* 0x000fc8000f8e003f */
[----:B------:R-:W-:-:S04]  /*3560*/  @UP0 USHF.R.U32.HI UR14, URZ, UR19, UR7 ;  /* 0x000000133f0e0299 */ /* 0x000fc80008011607 */
[----:B------:R-:W-:-:S04]  /*3570*/  UIADD3 UR6, UR11, UR14, URZ ;  /* 0x0000000e0b067290 */ /* 0x000fc8000fffe03f */
[----:B------:R-:W-:Y:S02]  /*3580*/  UIMAD.WIDE UR6, UR6, 0x2aaaaaab, URZ ;  /* 0x2aaaaaab060678a5 */ /* 0x000fe4000f8e023f */
[----:B----4-:R-:W-:Y:S02]  /*3590*/  UPRMT UR22, UR18, 0x654, UR22 ;  /* 0x0000065412167896 */ /* 0x010fe40008000016 */
[----:B------:R-:W-:-:S04]  /*35a0*/  USHF.R.U32.HI UR6, URZ, 0x1f, UR7 ;  /* 0x0000001f3f067899 */ /* 0x000fc80008011607 */
[----:B------:R-:W-:-:S03]  /*35b0*/  ULEA.HI.SX32 UR6, UR7, UR6, 0x1c ;  /* 0x0000000607067291 */ /* 0x000fc6000f8fe23f */
[----:B------:R-:W-:Y:S01]  /*35c0*/  SYNCS.ARRIVE.TRANS64.RED.A1T0 RZ, [UR22], RZ ;  /* 0x000000ffffff79a7 */ /* 0x000fe20008100416 */
[----:B------:R-:W-:-:S04]  /*35d0*/  UISETP.LT.AND UP0, UPT, URZ, UR6, UPT ;  /* 0x000000063f00728c */ /* 0x000fc8000bf01270 */
[----:B------:R-:W-:-:S04]  /*35e0*/  USEL UR22, URZ, UR6, !UP0 ;  /* 0x000000063f167287 */ /* 0x000fc8000c000000 */
[----:B------:R-:W-:-:S06]  /*35f0*/  UISETP.GE.AND UP0, UPT, UR23, UR22, UPT ;  /* 0x000000161700728c */ /* 0x000fcc000bf06270 */
[----:B------:R-:W-:-:S13]  /*3600*/  PLOP3.LUT P1, PT, PT, PT, UP0, 0x80, 0x0 ;  /* 0x000000000000781c */ /* 0x000fda0003f2f008 */
[----:B------:R-:W-:Y:S05]  /*3610*/  @!P1 BRA `(.L_x_13517) ;  /* 0x0000002400389947 */ /* 0x000fea0003800000 */
[----:B---3--:R-:W-:Y:S01]  /*3620*/  IMAD.MOV.U32 R9, RZ, RZ, R5 ;  /* 0x000000ffff097224 */ /* 0x008fe200078e0005 */
[----:B------:R-:W-:Y:S01]  /*3630*/  ULDC UR27, c[0x0][0x288] ;  /* 0x0000a200001b7ab9 */ /* 0x000fe20000000800 */
[----:B01----:R-:W-:Y:S01]  /*3640*/  IMAD.MOV.U32 R8, RZ, RZ, R6 ;  /* 0x000000ffff087224 */ /* 0x003fe200078e0006 */
[----:B------:R-:W-:-:S06]  /*3650*/  ULDC UR24, c[0x0][0x988] ;  /* 0x0002620000187ab9 */ /* 0x000fcc0000000800 */
.L_x_13528:
[----:B------:R-:W-:-:S04]  /*3660*/  UIADD3 UR36, UR36, 0x1, URZ ;  /* 0x0000000124247890 */ /* 0x000fc8000fffe03f */
[----:B------:R-:W-:-:S04]  /*3670*/  UISETP.NE.AND UP0, UPT, UR36, 0x2, UPT ;  /* 0x000000022400788c */ /* 0x000fc8000bf05270 */
[----:B------:R-:W-:Y:S02]  /*3680*/  USEL UR6, URZ, 0x1, UP0 ;  /* 0x000000013f067887 */ /* 0x000fe40008000000 */
[----:B------:R-:W-:Y:S02]  /*3690*/  USEL UR36, UR36, URZ, UP0 ;  /* 0x0000003f24247287 */ /* 0x000fe40008000000 */
[----:B------:R-:W-:Y:S01]  /*36a0*/  ULOP3.LUT UR37, UR37, UR6, URZ, 0x3c, !UPT ;  /* 0x0000000625257292 */ /* 0x000fe2000f8e3c3f */
[----:B012---:R-:W-:Y:S11]  /*36b0*/  @!P0 BRA `(.L_x_13518) ;  /* 0x0000000000048947 */ /* 0x007ff60003800000 */
[----:B------:R-:W-:Y:S01]  /*36c0*/  BPT.TRAP 0x1 ;  /* 0x000000040000795c */ /* 0x000fe20000300000 */
.L_x_13518:
        /* <DEDUP_REMOVED lines=9> */
.L_x_13519:
[----:B-1----:R-:W-:Y:S05]  /*3760*/  @P1 BRA `(.L_x_13520) ;  /* 0x0000000000081947 */ /* 0x002fea0003800000 */
[----:B------:R-:W1:Y:S02]  /*3770*/  SYNCS.PHASECHK.TRANS64.TRYWAIT P1, [UR26+0x22830], R7 ;  /* 0x02283007ff0075a7 */ /* 0x000e64000802015a */
[----:B-1----:R-:W-:Y:S05]  /*3780*/  @!P1 BRA `(.L_x_13521) ;  /* 0x000000b400089947 */ /* 0x002fea0003800000 */
.L_x_13520:
[----:B------:R-:W-:Y:S01]  /*3790*/  UIMAD UR6, UR36, 0x300, UR20 ;  /* 0x00000300240678a4 */ /* 0x000fe2000f8e0214 */
[----:B------:R-:W-:Y:S01]  /*37a0*/  WARPGROUP.ARRIVE ;  /* 0x00000000000079c5 */ /* 0x000fe20000000000 */
[----:B------:R-:W-:Y:S01]  /*37b0*/  UMOV UR7, 0x40000040 ;  /* 0x4000004000077882 */ /* 0x000fe20000000000 */
[----:B------:R-:W-:Y:S01]  /*37c0*/  UMOV UR11, 0x40000040 ;  /* 0x40000040000b7882 */ /* 0x000fe20000000000 */
[----:B------:R-:W-:-:S03]  /*37d0*/  UIADD3 UR10, UR6, 0x2, URZ ;  /* 0x00000002060a7890 */ /* 0x000fc6000fffe03f */
[----:B-12---:R-:W1:Y:S01]  /*37e0*/  S2R R0, SR_TID.X ;  /* 0x0000000000007919 */ /* 0x006e620000002100 */
[----:B------:R-:W-:Y:S01]  /*37f0*/  UIADD3 UR14, UR6, 0x4, URZ ;  /* 0x00000004060e7890 */ /* 0x000fe2000fffe03f */
[----:B------:R-:W-:Y:S01]  /*3800*/  UMOV UR15, 0x40000040 ;  /* 0x40000040000f7882 */ /* 0x000fe20000000000 */
[----:B------:R-:W-:Y:S01]  /*3810*/  HGMMA.64x96x16.F32.BF16 R152, gdesc[UR4], RZ, !UPT, gsb0 ;  /* 0x01600000049879f0 */ /* 0x000fe2000c0018ff */
[----:B------:R-:W-:Y:S01]  /*3820*/  UIADD3 UR18, UR6, 0x6, URZ ;  /* 0x0000000606127890 */ /* 0x000fe2000fffe03f */
[----:B------:R-:W-:Y:S01]  /*3830*/  UMOV UR19, 0x40000040 ;  /* 0x4000004000137882 */ /* 0x000fe20000000000 */
        /* <DEDUP_REMOVED lines=15> */
.L_x_13522:
[----:B------:R-:W-:Y:S01]  /*3930*/  UISETP.NE.AND UP0, UPT, UR46, URZ, UPT ;  /* 0x0000003f2e00728c */ /* 0x000fe2000bf05270 */
[----:B------:R-:W-:Y:S01]  /*3940*/  VIADD R10, R16, UR43 ;  /* 0x0000002b100a7c36 */ /* 0x000fe20008000000 */
[----:B------:R-:W2:Y:S01]  /*3950*/  LDC R11, c[0x0][0x2f0] ;  /* 0x0000bc00ff0b7b82 */ /* 0x000ea20000000800 */
[----:B------:R-:W-:Y:S01]  /*3960*/  IMAD.MOV.U32 R6, RZ, RZ, -0x2 ;  /* 0xfffffffeff067424 */ /* 0x000fe200078e00ff */
[----:B------:R-:W-:Y:S02]  /*3970*/  UMOV UR10, UR24 ;  /* 0x00000018000a7c82 */ /* 0x000fe40008000000 */
[----:B------:R-:W-:Y:S02]  /*3980*/  PLOP3.LUT P1, PT, PT, PT, UP0, 0x80, 0x0 ;  /* 0x000000000000781c */ /* 0x000fe40003f2f008 */
[----:B------:R-:W-:-:S03]  /*3990*/  PLOP3.LUT P2, PT, PT, PT, UP0, 0x80, 0x0 ;  /* 0x000000000000781c */ /* 0x000fc60003f4f008 */
[----:B------:R-:W-:-:S08]  /*39a0*/  @UP0 ULDC UR6, c[0x0][0x44c] ;  /* 0x0001130000060ab9 */ /* 0x000fd00000000800 */
[----:B------:R-:W-:Y:S01]  /*39b0*/  @P1 IMAD.HI.U32 R5, R10, UR6, RZ ;  /* 0x000000060a051c27 */ /* 0x000fe2000f8e00ff */
[----:B------:R-:W-:-:S04]  /*39c0*/  @UP0 ULDC UR6, c[0x0][0x450] ;  /* 0x0001140000060ab9 */ /* 0x000fc80000000800 */
[----:B------:R-:W-:Y:S01]  /*39d0*/  @P2 SHF.R.U32.HI R10, RZ, UR6, R5 ;  /* 0x00000006ff0a2c19 */ /* 0x000fe20008011605 */
[----:B------:R-:W-:Y:S02]  /*39e0*/  UMOV UR6, 0x1 ;  /* 0x0000000100067882 */ /* 0x000fe40000000000 */
[----:B------:R-:W-:Y:S02]  /*39f0*/  UIMAD UR6, UR23, -0x60, UR6 ;  /* 0xffffffa0170678a4 */ /* 0x000fe4000f8e0206 */
[----:B------:R-:W3:Y:S04]  /*3a00*/  SHFL.IDX PT, R5, R10, 0x1, 0x1c1f ;  /* 0x003c1f000a057f89 */ /* 0x000ee800000e0000 */
[----:B------:R-:W-:Y:S01]  /*3a10*/  IMAD R6, R17, R6, UR6 ;  /* 0x0000000611067e24 */ /* 0x000fe2000f8e0206 */
[----:B------:R-:W-:-:S03]  /*3a20*/  UIADD3 UR6, UR26, 0x22840, URZ ;  /* 0x000228401a067890 */ /* 0x000fc6000fffe03f */
[----:B--2---:R-:W-:Y:S01]  /*3a30*/  IMAD R6, R11, UR42, R6 ;  /* 0x0000002a0b067c24 */ /* 0x004fe2000f8e0206 */
[----:B------:R-:W-:-:S09]  /*3a40*/  UPRMT UR6, UR25, 0x654, UR6 ;  /* 0x0000065419067896 */ /* 0x000fd20008000006 */
[----:B------:R-:W-:Y:S01]  /*3a50*/  SYNCS.ARRIVE.TRANS64.RED.A1T0 RZ, [UR6], RZ ;  /* 0x000000ffffff79a7 */ /* 0x000fe20008100406 */
[----:B---3--:R-:W-:-:S04]  /*3a60*/  IADD3 R5, R5, -UR27, R6 ;  /* 0x8000001b05057c10 */ /* 0x008fc8000fffe006 */
[C---:B------:R-:W-:Y:S02]  /*3a70*/  ISETP.GT.AND P1, PT, R5.reuse, RZ, PT ;  /* 0x000000ff0500720c */ /* 0x040fe40003f24270 */
[C---:B------:R-:W-:Y:S02]  /*3a80*/  ISETP.GT.AND P2, PT, R5.reuse, 0x1, PT ;  /* 0x000000010500780c */ /* 0x040fe40003f44270 */
        /* <DEDUP_REMOVED lines=65> */
[----:B------:R-:W-:Y:S02]  /*3ea0*/  FMNMX.FTZ R5, R195, R12, !PT ;  /* 0x0000000cc3057209 */ /* 0x000fe40007810000 */
[----:B------:R-:W-:Y:S02]  /*3eb0*/  FSEL R198, R198, -INF , P1 ;  /* 0xff800000c6c67808 */ /* 0x000fe40000800000 */
[----:B------:R-:W-:Y:S02]  /*3ec0*/  FSEL R199, R199, -INF , P2 ;  /* 0xff800000c7c77808 */ /* 0x000fe40001000000 */
[----:B------:R-:W-:Y:S02]  /*3ed0*/  FMNMX.FTZ R12, R198, R5, !PT ;  /* 0x00000005c60c7209 */ /* 0x000fe40007810000 */
[----:B------:R-:W2:Y:S02]  /*3ee0*/  SHFL.IDX PT, R5, R10, RZ, 0x1c1f ;  /* 0x001c1fff0a057589 */ /* 0x000ea400000e0000 */
[----:B------:R-:W-:-:S05]  /*3ef0*/  FMNMX.FTZ R13, R199, R12, !PT ;  /* 0x0000000cc70d7209 */ /* 0x000fca0007810000 */
[----:B------:R-:W3:Y:S01]  /*3f00*/  SHFL.BFLY PT, R12, R13, 0x2, 0x1f ;  /* 0x0c401f000d0c7f89 */ /* 0x000ee200000e0000 */
[----:B--2---:R-:W-:-:S04]  /*3f10*/  IADD3 R6, R5, -UR27, R6 ;  /* 0x8000001b05067c10 */ /* 0x004fc8000fffe006 */
[C---:B------:R-:W-:Y:S02]  /*3f20*/  ISETP.GT.AND P1, PT, R6.reuse, RZ, PT ;  /* 0x000000ff0600720c */ /* 0x040fe40003f24270 */
[----:B------:R-:W-:Y:S02]  /*3f30*/  ISETP.GT.AND P2, PT, R6, 0x1, PT ;  /* 0x000000010600780c */ /* 0x000fe40003f44270 */
[----:B------:R-:W-:Y:S02]  /*3f40*/  FSEL R11, R152, -INF , P1 ;  /* 0xff800000980b7808 */ /* 0x000fe40000800000 */
[----:B---3--:R-:W-:Y:S02]  /*3f50*/  FMNMX.FTZ R14, R13, R12, !PT ;  /* 0x0000000c0d0e7209 */ /* 0x008fe40007810000 */
[----:B------:R-:W-:Y:S02]  /*3f60*/  ISETP.GT.AND P1, PT, R6, 0x8, PT ;  /* 0x000000080600780c */ /* 0x000fe40003f24270 */
[----:B------:R-:W-:Y:S01]  /*3f70*/  FSEL R153, R153, -INF , P2 ;  /* 0xff80000099997808 */ /* 0x000fe20001000000 */
[----:B------:R-:W2:Y:S01]  /*3f80*/  SHFL.BFLY PT, R15, R14, 0x1, 0x1f ;  /* 0x0c201f000e0f7f89 */ /* 0x000ea200000e0000 */
        /* <DEDUP_REMOVED lines=19> */
[----:B--2---:R-:W-:Y:S02]  /*40c0*/  FMNMX.FTZ R5, R14, R15, !PT ;  /* 0x0000000f0e057209 */ /* 0x004fe40007810000 */
        /* <DEDUP_REMOVED lines=28> */
[----:B------:R-:W-:Y:S02]  /*4290*/  FSETP.NEU.FTZ.AND P1, PT, R5, -INF , PT ;  /* 0xff8000000500780b */ /* 0x000fe40003f3d000 */
[----:B------:R-:W-:-:S02]  /*42a0*/  ISETP.GT.AND P3, PT, R6, 0x48, PT ;  /* 0x000000480600780c */ /* 0x000fc40003f64270 */
        /* <DEDUP_REMOVED lines=9> */
[----:B------:R2:W-:Y:S01]  /*4340*/  MUFU.EX2 R13, R154 ;  /* 0x0000009a000d7308 */ /* 0x0005e20000000800 */
[----:B------:R-:W-:Y:S01]  /*4350*/  FSEL R152, R189, -INF , P2 ;  /* 0xff800000bd987808 */ /* 0x000fe20001000000 */
[--C-:B------:R-:W-:Y:S01]  /*4360*/  FFMA.FTZ R159, R166, UR10, -R10.reuse ;  /* 0x0000000aa69f7c23 */ /* 0x100fe2000801080a */
[----:B------:R-:W-:Y:S01]  /*4370*/  FMNMX.FTZ R21, R188, R21, !PT ;  /* 0x00000015bc157209 */ /* 0x000fe20007810000 */
[--C-:B------:R-:W-:Y:S01]  /*4380*/  FFMA.FTZ R12, R155, UR10, -R10.reuse ;  /* 0x0000000a9b0c7c23 */ /* 0x100fe2000801080a */
[----:B------:R-:W-:Y:S01]  /*4390*/  ISETP.GT.AND P2, PT, R6, 0x51, PT ;  /* 0x000000510600780c */ /* 0x000fe20003f44270 */
[--C-:B------:R-:W-:Y:S01]  /*43a0*/  FFMA.FTZ R155, R158, UR10, -R10.reuse ;  /* 0x0000000a9e9b7c23 */ /* 0x100fe2000801080a */
[----:B------:R-:W-:Y:S01]  /*43b0*/  FMNMX.FTZ R21, R152, R21, !PT ;  /* 0x0000001598157209 */ /* 0x000fe20007810000 */
[--C-:B------:R-:W-:Y:S01]  /*43c0*/  FFMA.FTZ R189, R170, UR10, -R10.reuse ;  /* 0x0000000aaabd7c23 */ /* 0x100fe2000801080a */
[----:B--2---:R-:W-:Y:S01]  /*43d0*/  FSEL R154, R192, -INF , P3 ;  /* 0xff800000c09a7808 */ /* 0x004fe20001800000 */
        /* <DEDUP_REMOVED lines=8> */
[----:B------:R-:W-:Y:S01]  /*4460*/  MUFU.EX2 R12, R12 ;  /* 0x0000000c000c7308 */ /* 0x000fe20000000800 */
[----:B------:R-:W-:Y:S01]  /*4470*/  FSEL R158, R196, -INF , P3 ;  /* 0xff800000c49e7808 */ /* 0x000fe20001800000 */
[--C-:B------:R-:W-:Y:S01]  /*4480*/  FFMA.FTZ R196, R171, UR10, -R10.reuse ;  /* 0x0000000aabc47c23 */ /* 0x100fe2000801080a */
[----:B------:R-:W-:Y:S01]  /*4490*/  FMNMX.FTZ R21, R193, R166, !PT ;  /* 0x000000a6c1157209 */ /* 0x000fe20007810000 */
[--C-:B------:R-:W-:Y:S01]  /*44a0*/  FFMA.FTZ R171, R190, UR10, -R10.reuse ;  /* 0x0000000abeab7c23 */ /* 0x100fe2000801080a */
[----:B------:R-:W-:Y:S01]  /*44b0*/  FSEL R197, R197, -INF , P2 ;  /* 0xff800000c5c57808 */ /* 0x000fe20001000000 */
[--C-:B------:R-:W-:Y:S01]  /*44c0*/  FFMA.FTZ R183, R187, UR10, -R10.reuse ;  /* 0x0000000abbb77c23 */ /* 0x100fe2000801080a */
[----:B------:R-:W-:Y:S01]  /*44d0*/  FMNMX.FTZ R6, R158, R21, !PT ;  /* 0x000000159e067209 */ /* 0x000fe20007810000 */
[----:B------:R-:W-:Y:S01]  /*44e0*/  MUFU.EX2 R155, R155 ;  /* 0x0000009b009b7308 */ /* 0x000fe20000000800 */
[----:B------:R-:W-:Y:S01]  /*44f0*/  FSEL R186, R5, RZ, P1 ;  /* 0x000000ff05ba7208 */ /* 0x000fe20000800000 */
[--C-:B------:R-:W-:Y:S01]  /*4500*/  FFMA.FTZ R162, R162, UR10, -R10.reuse ;  /* 0x0000000aa2a27c23 */ /* 0x100fe2000801080a */
[----:B------:R-:W-:Y:S01]  /*4510*/  FMNMX.FTZ R6, R197, R6, !PT ;  /* 0x00000006c5067209 */ /* 0x000fe20007810000 */
[--C-:B------:R-:W-:Y:S01]  /*4520*/  FFMA.FTZ R192, R175, UR10, -R10.reuse ;  /* 0x0000000aafc07c23 */ /* 0x100fe2000801080a */
[--C-:B------:R-:W-:Y:S01]  /*4530*/  FFMA.FTZ R166, R178, UR10, -R10.reuse ;  /* 0x0000000ab2a67c23 */ /* 0x100fe2000801080a */
[----:B------:R-:W-:Y:S01]  /*4540*/  FADD.FTZ R186, -R186, R9 ;  /* 0x00000009baba7221 */ /* 0x000fe20000010100 */
[--C-:B------:R-:W-:Y:S01]  /*4550*/  FFMA.FTZ R178, R191, UR10, -R10.reuse ;  /* 0x0000000abfb27c23 */ /* 0x100fe2000801080a */
[----:B------:R-:W2:Y:S01]  /*4560*/  SHFL.BFLY PT, R21, R6, 0x2, 0x1f ;  /* 0x0c401f0006157f89 */ /* 0x000ea200000e0000 */
[----:B------:R-:W-:Y:S01]  /*4570*/  MUFU.EX2 R14, R14 ;  /* 0x0000000e000e7308 */ /* 0x000fe20000000800 */
[----:B------:R-:W-:Y:S01]  /*4580*/  FMUL.FTZ R186, R186, UR10 ;  /* 0x0000000ababa7c20 */ /* 0x000fe20008410000 */
[--C-:B------:R-:W-:Y:S01]  /*4590*/  FFMA.FTZ R175, R198, UR10, -R10.reuse ;  /* 0x0000000ac6af7c23 */ /* 0x100fe2000801080a */
[----:B------:R-:W-:-:S05]  /*45a0*/  FFMA.FTZ R179, R179, UR10, -R10 ;  /* 0x0000000ab3b37c23 */ /* 0x000fca000801080a */
[----:B------:R-:W3:Y:S08]  /*45b0*/  MUFU.EX2 R186, R186 ;  /* 0x000000ba00ba7308 */ /* 0x000ef00000000800 */
[----:B------:R4:W-:Y:S01]  /*45c0*/  MUFU.EX2 R15, R162 ;  /* 0x000000a2000f7308 */ /* 0x0009e20000000800 */
[----:B--2---:R-:W-:-:S07]  /*45d0*/  FMNMX.FTZ R21, R6, R21, !PT ;  /* 0x0000001506157209 */ /* 0x004fce0007810000 */
[----:B------:R-:W-:Y:S01]  /*45e0*/  MUFU.EX2 R20, R20 ;  /* 0x0000001400147308 */ /* 0x000fe20000000800 */
[--C-:B----4-:R-:W-:Y:S01]  /*45f0*/  FFMA.FTZ R162, R167, UR10, -R10.reuse ;  /* 0x0000000aa7a27c23 */ /* 0x110fe2000801080a */
[--C-:B------:R-:W-:Y:S01]  /*4600*/  FFMA.FTZ R167, R182, UR10, -R10.reuse ;  /* 0x0000000ab6a77c23 */ /* 0x100fe2000801080a */
[--C-:B------:R-:W-:Y:S01]  /*4610*/  FFMA.FTZ R182, R195, UR10, -R10.reuse ;  /* 0x0000000ac3b67c23 */ /* 0x100fe2000801080a */
[----:B------:R-:W2:Y:S01]  /*4620*/  SHFL.BFLY PT, R6, R21, 0x1, 0x1f ;  /* 0x0c201f0015067f89 */ /* 0x000ea200000e0000 */
[-C--:B---3--:R-:W-:Y:S01]  /*4630*/  FMUL.FTZ R26, R26, R186.reuse ;  /* 0x000000ba1a1a7220 */ /* 0x088fe20000410000 */
        /* <DEDUP_REMOVED lines=23> */
[--C-:B------:R-:W-:Y:S01]  /*47b0*/  FFMA.FTZ R21, R194, UR10, -R10.reuse ;  /* 0x0000000ac2157c23 */ /* 0x100fe2000801080a */
[----:B------:R-:W-:Y:S01]  /*47c0*/  FFMA.FTZ R10, R199, UR10, -R10 ;  /* 0x0000000ac70a7c23 */ /* 0x000fe2000801080a */
[-C--:B------:R-:W-:Y:S01]  /*47d0*/  FMUL.FTZ R66, R66, R186.reuse ;  /* 0x000000ba42427220 */ /* 0x080fe20000410000 */
[C---:B------:R-:W-:Y:S01]  /*47e0*/  FSETP.NEU.FTZ.AND P2, PT, R6.reuse, -INF , PT ;  /* 0xff8000000600780b */ /* 0x040fe20003f5d000 */
[----:B------:R-:W-:Y:S01]  /*47f0*/  FMUL.FTZ R194, R6, UR10 ;  /* 0x0000000a06c27c20 */ /* 0x000fe20008410000 */
[----:B------:R-:W-:Y:S01]  /*4800*/  MUFU.EX2 R196, R196 ;  /* 0x000000c400c47308 */ /* 0x000fe20000000800 */
[-C--:B------:R-:W-:Y:S01]  /*4810*/  FMUL.FTZ R67, R67, R186.reuse ;  /* 0x000000ba43437220 */ /* 0x080fe20000410000 */
[-C--:B------:R-:W-:Y:S01]  /*4820*/  FMUL.FTZ R70, R70, R186.reuse ;  /* 0x000000ba46467220 */ /* 0x080fe20000410000 */
[-C--:B------:R-:W-:Y:S01]  /*4830*/  FMUL.FTZ R71, R71, R186.reuse ;  /* 0x000000ba47477220 */ /* 0x080fe20000410000 */
[----:B------:R-:W-:Y:S01]  /*4840*/  FSEL R194, R194, RZ, P2 ;  /* 0x000000ffc2c27208 */ /* 0x000fe20001000000 */
[-C--:B------:R-:W-:Y:S01]  /*4850*/  FMUL.FTZ R74, R74, R186.reuse ;  /* 0x000000ba4a4a7220 */ /* 0x080fe20000410000 */
[-C--:B------:R-:W-:Y:S01]  /*4860*/  FMUL.FTZ R75, R75, R186.reuse ;  /* 0x000000ba4b4b7220 */ /* 0x080fe20000410000 */
[----:B------:R-:W-:Y:S01]  /*4870*/  FMUL.FTZ R78, R78, R186 ;  /* 0x000000ba4e4e7220 */ /* 0x000fe20000410000 */
[----:B------:R-:W-:Y:S01]  /*4880*/  MUFU.EX2 R163, R163 ;  /* 0x000000a300a37308 */ /* 0x000fe20000000800 */
[--C-:B------:R-:W-:Y:S01]  /*4890*/  FFMA.FTZ R190, R153, UR10, -R194.reuse ;  /* 0x0000000a99be7c23 */ /* 0x100fe200080108c2 */
[----:B------:R-:W-:Y:S01]  /*48a0*/  FSEL R153, R6, RZ, P2 ;  /* 0x000000ff06997208 */ /* 0x000fe20001000000 */
[--C-:B------:R-:W-:Y:S01]  /*48b0*/  FFMA.FTZ R11, R11, UR10, -R194.reuse ;  /* 0x0000000a0b0b7c23 */ /* 0x100fe200080108c2 */
[--C-:B------:R-:W-:Y:S01]  /*48c0*/  FFMA.FTZ R156, R156, UR10, -R194.reuse ;  /* 0x0000000a9c9c7c23 */ /* 0x100fe200080108c2 */
[--C-:B------:R-:W-:Y:S01]  /*48d0*/  FFMA.FTZ R187, R157, UR10, -R194.reuse ;  /* 0x0000000a9dbb7c23 */ /* 0x100fe200080108c2 */
[----:B------:R-:W-:Y:S01]  /*48e0*/  FFMA.FTZ R160, R160, UR10, -R194 ;  /* 0x0000000aa0a07c23 */ /* 0x000fe200080108c2 */
[----:B------:R-:W-:Y:S01]  /*48f0*/  FADD.FTZ R153, -R153, R8 ;  /* 0x0000000899997221 */ /* 0x000fe20000010100 */
[----:B------:R-:W-:Y:S01]  /*4900*/  MUFU.EX2 R190, R190 ;  /* 0x000000be00be7308 */ /* 0x000fe20000000800 */
[--C-:B------:R-:W-:Y:S01]  /*4910*/  FFMA.FTZ R161, R161, UR10, -R194.reuse ;  /* 0x0000000aa1a17c23 */ /* 0x100fe200080108c2 */
[--C-:B------:R-:W-:Y:S01]  /*4920*/  FFMA.FTZ R191, R164, UR10, -R194.reuse ;  /* 0x0000000aa4bf7c23 */ /* 0x100fe200080108c2 */
[----:B------:R-:W-:Y:S01]  /*4930*/  FMUL.FTZ R8, R153, UR10 ;  /* 0x0000000a99087c20 */ /* 0x000fe20008410000 */
[--C-:B------:R-:W-:Y:S01]  /*4940*/  FFMA.FTZ R198, R165, UR10, -R194.reuse ;  /* 0x0000000aa5c67c23 */ /* 0x100fe200080108c2 */
[----:B------:R-:W-:Y:S01]  /*4950*/  FFMA.FTZ R153, R186, R4, R13 ;  /* 0x00000004ba997223 */ /* 0x000fe2000001000d */
[--C-:B------:R-:W-:Y:S01]  /*4960*/  FFMA.FTZ R165, R168, UR10, -R194.reuse ;  /* 0x0000000aa8a57c23 */ /* 0x100fe200080108c2 */
[--C-:B------:R-:W-:Y:S01]  /*4970*/  FFMA.FTZ R168, R169, UR10, -R194.reuse ;  /* 0x0000000aa9a87c23 */ /* 0x100fe200080108c2 */
[----:B------:R-:W-:Y:S01]  /*4980*/  MUFU.EX2 R11, R11 ;  /* 0x0000000b000b7308 */ /* 0x000fe20000000800 */
[--C-:B------:R-:W-:Y:S01]  /*4990*/  FFMA.FTZ R169, R176, UR10, -R194.reuse ;  /* 0x0000000ab0a97c23 */ /* 0x100fe200080108c2 */
[----:B------:R-:W-:Y:S01]  /*49a0*/  FADD.FTZ R176, R12, R153 ;  /* 0x000000990cb07221 */ /* 0x000fe20000010000 */
[--C-:B------:R-:W-:Y:S01]  /*49b0*/  FFMA.FTZ R9, R173, UR10, -R194.reuse ;  /* 0x0000000aad097c23 */ /* 0x100fe200080108c2 */
[--C-:B------:R-:W-:Y:S01]  /*49c0*/  FFMA.FTZ R173, R180, UR10, -R194.reuse ;  /* 0x0000000ab4ad7c23 */ /* 0x100fe200080108c2 */
[----:B------:R-:W-:Y:S01]  /*49d0*/  FFMA.FTZ R164, R172, UR10, -R194 ;  /* 0x0000000aaca47c23 */ /* 0x000fe200080108c2 */
[----:B------:R-:W-:Y:S01]  /*49e0*/  FADD.FTZ R153, R155, R176 ;  /* 0x000000b09b997221 */ /* 0x000fe20000010000 */
[--C-:B------:R-:W-:Y:S01]  /*49f0*/  FFMA.FTZ R181, R181, UR10, -R194.reuse ;  /* 0x0000000ab5b57c23 */ /* 0x100fe200080108c2 */
[----:B------:R-:W2:Y:S01]  /*4a00*/  MUFU.EX2 R8, R8 ;  /* 0x0000000800087308 */ /* 0x000ea20000000800 */
[--C-:B------:R-:W-:Y:S01]  /*4a10*/  FFMA.FTZ R172, R177, UR10, -R194.reuse ;  /* 0x0000000ab1ac7c23 */ /* 0x100fe200080108c2 */
[--C-:B------:R-:W-:Y:S01]  /*4a20*/  FFMA.FTZ R176, R185, UR10, -R194.reuse ;  /* 0x0000000ab9b07c23 */ /* 0x100fe200080108c2 */
[----:B------:R-:W-:Y:S01]  /*4a30*/  F2FP.BF16.F32.PACK_AB R155, R14, R155 ;  /* 0x0000009b0e9b723e */ /* 0x000fe200000010ff */
[--C-:B------:R-:W-:Y:S01]  /*4a40*/  FFMA.FTZ R177, R188, UR10, -R194.reuse ;  /* 0x0000000abcb17c23 */ /* 0x100fe200080108c2 */
[--C-:B------:R-:W-:Y:S01]  /*4a50*/  FFMA.FTZ R193, R193, UR10, -R194.reuse ;  /* 0x0000000ac1c17c23 */ /* 0x100fe200080108c2 */
        /* <DEDUP_REMOVED lines=15> */
[----:B------:R-:W-:Y:S01]  /*4b50*/  FADD.FTZ R3, R190, R3 ;  /* 0x00000003be037221 */ /* 0x000fe20000010000 */
[-C--:B------:R-:W-:Y:S01]  /*4b60*/  FMUL.FTZ R29, R29, R8.reuse ;  /* 0x000000081d1d7220 */ /* 0x080fe20000410000 */
[-C--:B------:R-:W-:Y:S01]  /*4b70*/  FMUL.FTZ R32, R32, R8.reuse ;  /* 0x0000000820207220 */ /* 0x080fe20000410000 */
[----:B------:R-:W2:Y:S01]  /*4b80*/  MUFU.EX2 R160, R160 ;  /* 0x000000a000a07308 */ /* 0x000ea20000000800 */
[----:B---3--:R-:W-:Y:S01]  /*4b90*/  FADD.FTZ R180, R156, R3 ;  /* 0x000000039cb47221 */ /* 0x008fe20000010000 */
[----:B------:R-:W-:Y:S01]  /*4ba0*/  FFMA.FTZ R3, R184, UR10, -R194 ;  /* 0x0000000ab8037c23 */ /* 0x000fe200080108c2 */
        /* <DEDUP_REMOVED lines=11> */
[----:B------:R-:W-:Y:S01]  /*4c60*/  FADD.FTZ R153, R15, R180 ;  /* 0x000000b40f997221 */ /* 0x000fe20000010000 */
[-C--:B------:R-:W-:Y:S01]  /*4c70*/  FMUL.FTZ R49, R49, R8.reuse ;  /* 0x0000000831317220 */ /* 0x080fe20000410000 */
[----:B------:R-:W4:Y:S01]  /*4c80*/  MUFU.EX2 R191, R191 ;  /* 0x000000bf00bf7308 */ /* 0x000f220000000800 */
[----:B--2---:R-:W-:Y:S01]  /*4c90*/  FADD.FTZ R184, R160, R157 ;  /* 0x0000009da0b87221 */ /* 0x004fe20000010000 */
[----:B------:R-:W-:Y:S01]  /*4ca0*/  FADD.FTZ R180, R20, R153 ;  /* 0x0000009914b47221 */ /* 0x000fe20000010000 */
[-C--:B------:R-:W-:Y:S01]  /*4cb0*/  FMUL.FTZ R52, R52, R8.reuse ;  /* 0x0000000834347220 */ /* 0x080fe20000410000 */
[-C--:B------:R-:W-:Y:S01]  /*4cc0*/  FMUL.FTZ R53, R53, R8.reuse ;  /* 0x0000000835357220 */ /* 0x080fe20000410000 */
[-C--:B------:R-:W-:Y:S01]  /*4cd0*/  FMUL.FTZ R56, R56, R8.reuse ;  /* 0x0000000838387220 */ /* 0x080fe20000410000 */
[----:B------:R-:W-:Y:S01]  /*4ce0*/  FADD.FTZ R157, R159, R180 ;  /* 0x000000b49f9d7221 */ /* 0x000fe20000010000 */
[----:B------:R-:W-:Y:S01]  /*4cf0*/  F2FP.BF16.F32.PACK_AB R159, R162, R159 ;  /* 0x0000009fa29f723e */ /* 0x000fe200000010ff */
        /* <DEDUP_REMOVED lines=10> */
[----:B------:R-:W-:Y:S01]  /*4da0*/  FFMA.FTZ R184, R154, UR10, -R194 ;  /* 0x0000000a9ab87c23 */ /* 0x000fe200080108c2 */
[----:B------:R-:W-:Y:S01]  /*4db0*/  FADD.FTZ R154, R162, R157 ;  /* 0x0000009da29a7221 */ /* 0x000fe20000010000 */
[-C--:B------:R-:W-:Y:S01]  /*4dc0*/  FMUL.FTZ R68, R68, R8.reuse ;  /* 0x0000000844447220 */ /* 0x080fe20000410000 */
[-C--:B------:R-:W-:Y:S01]  /*4dd0*/  FMUL.FTZ R69, R69, R8.reuse ;  /* 0x0000000845457220 */ /* 0x080fe20000410000 */
[----:B------:R-:W-:Y:S01]  /*4de0*/  FMUL.FTZ R72, R72, R8 ;  /* 0x0000000848487220 */ /* 0x000fe20000410000 */
[----:B------:R-:W-:Y:S01]  /*4df0*/  FADD.FTZ R185, R189, R154 ;  /* 0x0000009abdb97221 */ /* 0x000fe20000010000 */
[----:B------:R-:W4:Y:S01]  /*4e00*/  MUFU.EX2 R168, R168 ;  /* 0x000000a800a87308 */ /* 0x000f220000000800 */
[----:B------:R-:W-:Y:S01]  /*4e10*/  F2FP.BF16.F32.PACK_AB R154, R187, R156 ;  /* 0x0000009cbb9a723e */ /* 0x000fe200000010ff */
[----:B------:R-:W-:Y:S01]  /*4e20*/  FMUL.FTZ R73, R73, R8 ;  /* 0x0000000849497220 */ /* 0x000fe20000410000 */
[----:B------:R-:W-:Y:S01]  /*4e30*/  F2FP.BF16.F32.PACK_AB R156, R161, R160 ;  /* 0x000000a0a19c723e */ /* 0x000fe200000010ff */
[-C--:B------:R-:W-:Y:S01]  /*4e40*/  FMUL.FTZ R76, R76, R8.reuse ;  /* 0x000000084c4c7220 */ /* 0x080fe20000410000 */
[----:B--2---:R-:W-:Y:S01]  /*4e50*/  F2FP.BF16.F32.PACK_AB R158, R198, R191 ;  /* 0x000000bfc69e723e */ /* 0x004fe200000010ff */
[-C--:B------:R-:W-:Y:S01]  /*4e60*/  FMUL.FTZ R77, R77, R8.reuse ;  /* 0x000000084d4d7220 */ /* 0x080fe20000410000 */
[----:B------:R-:W-:Y:S01]  /*4e70*/  F2FP.BF16.F32.PACK_AB R161, R196, R189 ;  /* 0x000000bdc4a1723e */ /* 0x000fe200000010ff */
        /* <DEDUP_REMOVED lines=17> */
[--C-:B-----5:R-:W-:Y:S01]  /*4f90*/  FFMA.FTZ R181, R152, UR10, -R194.reuse ;  /* 0x0000000a98b57c23 */ /* 0x120fe200080108c2 */
[----:B------:R-:W-:Y:S01]  /*4fa0*/  FADD.FTZ R152, R198, R153 ;  /* 0x00000099c6987221 */ /* 0x000fe20000010000 */
[----:B------:R-:W-:Y:S01]  /*4fb0*/  F2FP.BF16.F32.PACK_AB R153, R12, R13 ;  /* 0x0000000d0c99723e */ /* 0x000fe200000010ff */
[----:B------:R-:W-:Y:S01]  /*4fc0*/  FFMA.FTZ R194, R197, UR10, -R194 ;  /* 0x0000000ac5c27c23 */ /* 0x000fe200080108c2 */
[-C--:B------:R-:W-:Y:S01]  /*4fd0*/  FMUL.FTZ R108, R108, R8.reuse ;  /* 0x000000086c6c7220 */ /* 0x080fe20000410000 */
[----:B---3--:R-:W-:Y:S01]  /*4fe0*/  FADD.FTZ R157, R165, R152 ;  /* 0x00000098a59d7221 */ /* 0x008fe20000010000 */
[----:B------:R-:W-:Y:S01]  /*4ff0*/  FADD.FTZ R152, R196, R185 ;  /* 0x000000b9c4987221 */ /* 0x000fe20000010000 */
[----:B------:R-:W3:Y:S01]  /*5000*/  MUFU.EX2 R192, R192 ;  /* 0x000000c000c07308 */ /* 0x000ee20000000800 */
[-C--:B------:R-:W-:Y:S01]  /*5010*/  FMUL.FTZ R109, R109, R8.reuse ;  /* 0x000000086d6d7220 */ /* 0x080fe20000410000 */
[----:B----4-:R-:W-:Y:S01]  /*5020*/  FADD.FTZ R157, R168, R157 ;  /* 0x0000009da89d7221 */ /* 0x010fe20000010000 */
[----:B------:R-:W-:Y:S01]  /*5030*/  FADD.FTZ R13, R163, R152 ;  /* 0x00000098a30d7221 */ /* 0x000fe20000010000 */
[----:B------:R-:W-:Y:S01]  /*5040*/  F2FP.BF16.F32.PACK_AB R152, R190, R11 ;  /* 0x0000000bbe98723e */ /* 0x000fe200000010ff */
[----:B------:R-:W-:Y:S01]  /*5050*/  FMUL.FTZ R112, R112, R8 ;  /* 0x0000000870707220 */ /* 0x000fe20000410000 */
[----:B--2---:R-:W-:Y:S01]  /*5060*/  FADD.FTZ R14, R164, R157 ;  /* 0x0000009da40e7221 */ /* 0x004fe20000010000 */
[----:B------:R-:W-:Y:S01]  /*5070*/  F2FP.BF16.F32.PACK_AB R157, R20, R15 ;  /* 0x0000000f149d723e */ /* 0x000fe200000010ff */
[----:B------:R-:W2:Y:S01]  /*5080*/  MUFU.EX2 R169, R169 ;  /* 0x000000a900a97308 */ /* 0x000ea20000000800 */
[C---:B0-----:R-:W-:Y:S01]  /*5090*/  F2FP.BF16.F32.PACK_AB R162, R9.reuse, R164 ;  /* 0x000000a409a2723e */ /* 0x041fe200000010ff */
[----:B------:R-:W-:Y:S01]  /*50a0*/  FADD.FTZ R14, R9, R14 ;  /* 0x0000000e090e7221 */ /* 0x000fe20000010000 */
        /* <DEDUP_REMOVED lines=25> */
[----:B------:R-:W-:Y:S01]  /*5240*/  FMUL.FTZ R149, R149, R8 ;  /* 0x0000000895957220 */ /* 0x000fe20000410000 */
        /* <DEDUP_REMOVED lines=21> */
[----:B------:R-:W-:Y:S01]  /*53a0*/  F2FP.BF16.F32.PACK_AB R160, R168, R165 ;  /* 0x000000a5a8a0723e */ /* 0x000fe200000010ff */
[----:B------:R-:W-:Y:S01]  /*53b0*/  FMUL.FTZ R126, R126, R186 ;  /* 0x000000ba7e7e7220 */ /* 0x000fe20000410000 */
[----:B------:R-:W-:Y:S01]  /*53c0*/  F2FP.BF16.F32.PACK_AB R165, R179, R166 ;  /* 0x000000a6b3a5723e */ /* 0x000fe200000010ff */
[-C--:B------:R-:W-:Y:S01]  /*53d0*/  FMUL.FTZ R127, R127, R186.reuse ;  /* 0x000000ba7f7f7220 */ /* 0x080fe20000410000 */
[----:B------:R-:W-:Y:S01]  /*53e0*/  F2FP.BF16.F32.PACK_AB R166, R4, R173 ;  /* 0x000000ad04a6723e */ /* 0x000fe200000010ff */
[-C--:B------:R-:W-:Y:S01]  /*53f0*/  FMUL.FTZ R130, R130, R186.reuse ;  /* 0x000000ba82827220 */ /* 0x080fe20000410000 */
[----:B------:R-:W0:Y:S01]  /*5400*/  MUFU.EX2 R3, R3 ;  /* 0x0000000300037308 */ /* 0x000e220000000800 */
[----:B---3--:R-:W-:Y:S01]  /*5410*/  FADD.FTZ R15, R167, R20 ;  /* 0x00000014a70f7221 */ /* 0x008fe20000010000 */
[----:B------:R-:W-:Y:S01]  /*5420*/  FADD.FTZ R20, R4, R13 ;  /* 0x0000000d04147221 */ /* 0x000fe20000010000 */
        /* <DEDUP_REMOVED lines=15> */
[----:B------:R-:W-:-:S06]  /*5520*/  FMUL.FTZ R151, R151, R186 ;  /* 0x000000ba97977220 */ /* 0x000fcc0000410000 */
[----:B------:R-:W0:Y:S01]  /*5530*/  MUFU.EX2 R176, R176 ;  /* 0x000000b000b07308 */ /* 0x000e220000000800 */
[----:B---3--:R-:W-:-:S07]  /*5540*/  FADD.FTZ R20, R170, R15 ;  /* 0x0000000faa147221 */ /* 0x008fce0000010000 */
[----:B------:R-:W3:Y:S01]  /*5550*/  MUFU.EX2 R171, R171 ;  /* 0x000000ab00ab7308 */ /* 0x000ee20000000800 */
[C---:B--2---:R-:W-:Y:S01]  /*5560*/  FADD.FTZ R20, R183.reuse, R20 ;  /* 0x00000014b7147221 */ /* 0x044fe20000010000 */
[----:B------:R-:W-:-:S06]  /*5570*/  F2FP.BF16.F32.PACK_AB R169, R183, R170 ;  /* 0x000000aab7a9723e */ /* 0x000fcc00000010ff */
[----:B------:R-:W2:Y:S01]  /*5580*/  MUFU.EX2 R177, R177 ;  /* 0x000000b100b17308 */ /* 0x000ea20000000800 */
[----:B0-----:R-:W-:-:S07]  /*5590*/  FADD.FTZ R168, R176, R9 ;  /* 0x00000009b0a87221 */ /* 0x001fce0000010000 */
[----:B------:R-:W0:Y:S01]  /*55a0*/  MUFU.EX2 R178, R178 ;  /* 0x000000b200b27308 */ /* 0x000e220000000800 */
[----:B---3--:R-:W-:-:S07]  /*55b0*/  FADD.FTZ R15, R171, R20 ;  /* 0x00000014ab0f7221 */ /* 0x008fce0000010000 */
[----:B------:R-:W3:Y:S01]  /*55c0*/  MUFU.EX2 R12, R181 ;  /* 0x000000b5000c7308 */ /* 0x000ee20000000800 */
[----:B--2---:R-:W-:Y:S01]  /*55d0*/  FADD.FTZ R13, R177, R168 ;  /* 0x000000a8b10d7221 */ /* 0x004fe20000010000 */
[----:B------:R-:W-:-:S06]  /*55e0*/  F2FP.BF16.F32.PACK_AB R168, R176, R3 ;  /* 0x00000003b0a8723e */ /* 0x000fcc00000010ff */
[----:B------:R-:W2:Y:S01]  /*55f0*/  MUFU.EX2 R21, R21 ;  /* 0x0000001500157308 */ /* 0x000ea20000000800 */
[C---:B0-----:R-:W-:Y:S01]  /*5600*/  FADD.FTZ R20, R178.reuse, R15 ;  /* 0x0000000fb2147221 */ /* 0x041fe20000010000 */
[----:B------:R-:W-:-:S06]  /*5610*/  F2FP.BF16.F32.PACK_AB R171, R178, R171 ;  /* 0x000000abb2ab723e */ /* 0x000fcc00000010ff */
[----:B------:R-:W0:Y:S01]  /*5620*/  MUFU.EX2 R11, R184 ;  /* 0x000000b8000b7308 */ /* 0x000e220000000800 */
[C---:B---3--:R-:W-:Y:S01]  /*5630*/  FADD.FTZ R4, R12.reuse, R13 ;  /* 0x0000000d0c047221 */ /* 0x048fe20000010000 */
[----:B------:R-:W-:-:S06]  /*5640*/  F2FP.BF16.F32.PACK_AB R170, R12, R177 ;  /* 0x000000b10caa723e */ /* 0x000fcc00000010ff */
[----:B------:R-:W3:Y:S01]  /*5650*/  MUFU.EX2 R182, R182 ;  /* 0x000000b600b67308 */ /* 0x000ee20000000800 */
[----:B--2---:R-:W-:-:S07]  /*5660*/  FADD.FTZ R13, R21, R20 ;  /* 0x00000014150d7221 */ /* 0x004fce0000010000 */
[----:B------:R-:W2:Y:S01]  /*5670*/  MUFU.EX2 R14, R193 ;  /* 0x000000c1000e7308 */ /* 0x000ea20000000800 */
[----:B0-----:R-:W-:-:S07]  /*5680*/  FADD.FTZ R3, R11, R4 ;  /* 0x000000040b037221 */ /* 0x001fce0000010000 */
[----:B------:R-:W0:Y:S01]  /*5690*/  MUFU.EX2 R175, R175 ;  /* 0x000000af00af7308 */ /* 0x000e220000000800 */
[C---:B---3--:R-:W-:Y:S01]  /*56a0*/  FADD.FTZ R4, R182.reuse, R13 ;  /* 0x0000000db6047221 */ /* 0x048fe20000010000 */
[----:B------:R-:W-:-:S06]  /*56b0*/  F2FP.BF16.F32.PACK_AB R173, R182, R21 ;  /* 0x00000015b6ad723e */ /* 0x000fcc00000010ff */
[----:B------:R-:W3:Y:S01]  /*56c0*/  MUFU.EX2 R180, R180 ;  /* 0x000000b400b47308 */ /* 0x000ee20000000800 */
[C---:B--2---:R-:W-:Y:S01]  /*56d0*/  FADD.FTZ R3, R14.reuse, R3 ;  /* 0x000000030e037221 */ /* 0x044fe20000010000 */
[----:B------:R-:W-:-:S06]  /*56e0*/  F2FP.BF16.F32.PACK_AB R172, R14, R11 ;  /* 0x0000000b0eac723e */ /* 0x000fcc00000010ff */
[----:B------:R-:W2:Y:S01]  /*56f0*/  MUFU.EX2 R9, R194 ;  /* 0x000000c200097308 */ /* 0x000ea20000000800 */
[----:B0-----:R-:W-:-:S07]  /*5700*/  FADD.FTZ R11, R175, R4 ;  /* 0x00000004af0b7221 */ /* 0x001fce0000010000 */
[----:B------:R-:W0:Y:S01]  /*5710*/  MUFU.EX2 R10, R10 ;  /* 0x0000000a000a7308 */ /* 0x000e220000000800 */
[----:B---3--:R-:W-:-:S04]  /*5720*/  FADD.FTZ R12, R180, R3 ;  /* 0x00000003b40c7221 */ /* 0x008fc80000010000 */
[C---:B--2---:R-:W-:Y:S01]  /*5730*/  FADD.FTZ R3, R9.reuse, R12 ;  /* 0x0000000c09037221 */ /* 0x044fe20000010000 */
[----:B------:R-:W-:Y:S01]  /*5740*/  F2FP.BF16.F32.PACK_AB R174, R9, R180 ;  /* 0x000000b409ae723e */ /* 0x000fe200000010ff */
[C---:B0-----:R-:W-:Y:S01]  /*5750*/  FADD.FTZ R4, R10.reuse, R11 ;  /* 0x0000000b0a047221 */ /* 0x041fe20000010000 */
[----:B------:R-:W-:Y:S01]  /*5760*/  F2FP.BF16.F32.PACK_AB R175, R10, R175 ;  /* 0x000000af0aaf723e */ /* 0x000fe200000010ff */
[----:B------:R-:W-:Y:S06]  /*5770*/  @!P0 BRA `(.L_x_13523) ;  /* 0x0000000000048947 */ /* 0x000fec0003800000 */
[----:B------:R-:W-:Y:S01]  /*5780*/  BPT.TRAP 0x1 ;  /* 0x000000040000795c */ /* 0x000fe20000300000 */
.L_x_13523:
[----:B------:R0:W2:Y:S01]  /*5790*/  SYNCS.PHASECHK.TRANS64.TRYWAIT P1, [UR26+0x22850], R7 ;  /* 0x02285007ff0075a7 */ /* 0x0000a2000802015a */
[----:B------:R-:W-:Y:S05]  /*57a0*/  @!P0 BRA `(.L_x_13524) ;  /* 0x0000000000048947 */ /* 0x000fea0003800000 */
[----:B------:R-:W-:Y:S01]  /*57b0*/  BPT.TRAP 0x1 ;  /* 0x000000040000795c */ /* 0x000fe20000300000 */
.L_x_13524:
[----:B------:R-:W-:Y:S01]  /*57c0*/  VIADD R8, R200, 0x8 ;  /* 0x00000008c8087836 */ /* 0x000fe20000000000 */
[----:B--2---:R-:W-:Y:S06]  /*57d0*/  @P1 BRA `(.L_x_13525) ;  /* 0x0000000000081947 */ /* 0x004fec0003800000 */
[----:B------:R-:W2:Y:S02]  /*57e0*/  SYNCS.PHASECHK.TRANS64.TRYWAIT P1, [UR26+0x22850], R7 ;  /* 0x02285007ff0075a7 */ /* 0x000ea4000802015a */
[----:B--2---:R-:W-:Y:S05]  /*57f0*/  @!P1 BRA `(.L_x_13526) ;  /* 0x0000009400049947 */ /* 0x004fea0003800000 */
.L_x_13525:
        /* <DEDUP_REMOVED lines=39> */
.L_x_13527:
[----:B------:R-:W-:Y:S01]  /*5a70*/  UISETP.GT.AND UP0, UPT, UR23, UR22, UPT ;  /* 0x000000161700728c */ /* 0x000fe2000bf04270 */
[----:B------:R-:W-:Y:S01]  /*5a80*/  IMAD.MOV.U32 R9, RZ, RZ, R5 ;  /* 0x000000ffff097224 */ /* 0x000fe200078e0005 */
[----:B------:R-:W-:Y:S01]  /*5a90*/  UIADD3 UR26, UR26, 0x22860, URZ ;  /* 0x000228601a1a7890 */ /* 0x000fe2000fffe03f */
[----:B------:R-:W-:Y:S01]  /*5aa0*/  IMAD.MOV.U32 R8, RZ, RZ, R6 ;  /* 0x000000ffff087224 */ /* 0x000fe200078e0006 */
[----:B------:R-:W-:Y:S02]  /*5ab0*/  UIADD3 UR23, UR23, -0x1, URZ ;  /* 0xffffffff17177890 */ /* 0x000fe4000fffe03f */
[----:B------:R-:W-:Y:S01]  /*5ac0*/  PLOP3.LUT P1, PT, PT, PT, UP0, 0x80, 0x0 ;  /* 0x000000000000781c */ /* 0x000fe20003f2f008 */
[----:B------:R-:W-:-:S09]  /*5ad0*/  UPRMT UR26, UR25, 0x654, UR26 ;  /* 0x00000654191a7896 */ /* 0x000fd2000800001a */
[----:B------:R-:W-:Y:S03]  /*5ae0*/  SYNCS.ARRIVE.TRANS64.RED.A1T0 RZ, [UR26], RZ ;  /* 0x000000ffffff79a7 */ /* 0x000fe6000810041a */
[----:B------:R-:W-:Y:S05]  /*5af0*/  @P1 BRA `(.L_x_13528) ;  /* 0xffffffd800d81947 */ /* 0x000fea000383ffff */
.L_x_13517:
[----:B------:R-:W-:-:S13]  /*5b00*/  ISETP.LE.AND P1, PT, RZ, UR23, PT ;  /* 0x00000017ff007c0c */ /* 0x000fda000bf23270 */
[----:B------:R-:W-:Y:S05]  /*5b10*/  @!P1 BRA `(.L_x_13529) ;  /* 0x0000001c00509947 */ /* 0x000fea0003800000 */
[----:B------:R-:W-:Y:S01]  /*5b20*/  IMAD.MOV.U32 R202, RZ, RZ, R5 ;  /* 0x000000ffffca7224 */ /* 0x000fe200078e0005 */
[----:B------:R-:W-:Y:S01]  /*5b30*/  ULDC UR22, c[0x0][0x988] ;  /* 0x0002620000167ab9 */ /* 0x000fe20000000800 */
[----:B---3--:R-:W-:-:S07]  /*5b40*/  IMAD.MOV.U32 R9, RZ, RZ, R6 ;  /* 0x000000ffff097224 */ /* 0x008fce00078e0006 */
.L_x_13540:
[----:B------:R-:W-:-:S04]  /*5b50*/  UIADD3 UR36, UR36, 0x1, URZ ;  /* 0x0000000124247890 */ /* 0x000fc8000fffe03f */
[----:B------:R-:W-:-:S04]  /*5b60*/  UISETP.NE.AND UP0, UPT, UR36, 0x2, UPT ;  /* 0x000000022400788c */ /* 0x000fc8000bf05270 */
[----:B------:R-:W-:Y:S02]  /*5b70*/  USEL UR6, URZ, 0x1, UP0 ;  /* 0x000000013f067887 */ /* 0x000fe40008000000 */
[----:B------:R-:W-:Y:S02]  /*5b80*/  USEL UR36, UR36, URZ, UP0 ;  /* 0x0000003f24247287 */ /* 0x000fe40008000000 */
[----:B------:R-:W-:Y:S01]  /*5b90*/  ULOP3.LUT UR37, UR37, UR6, URZ, 0x3c, !UPT ;  /* 0x0000000625257292 */ /* 0x000fe2000f8e3c3f */
[----:B-1----:R-:W-:Y:S11]  /*5ba0*/  @!P0 BRA `(.L_x_13530) ;  /* 0x0000000000048947 */ /* 0x002ff60003800000 */
[----:B------:R-:W-:Y:S01]  /*5bb0*/  BPT.TRAP 0x1 ;  /* 0x000000040000795c */ /* 0x000fe20000300000 */
.L_x_13530:
        /* <DEDUP_REMOVED lines=9> */
.L_x_13531:
[----:B--2---:R-:W-:Y:S05]  /*5c50*/  @P1 BRA `(.L_x_13532) ;  /* 0x0000000000081947 */ /* 0x004fea0003800000 */
[----:B------:R-:W2:Y:S02]  /*5c60*/  SYNCS.PHASECHK.TRANS64.TRYWAIT P1, [UR25+0x22830], R7 ;  /* 0x02283007ff0075a7 */ /* 0x000ea40008020159 */
[----:B--2---:R-:W-:Y:S05]  /*5c70*/  @!P1 BRA `(.L_x_13533) ;  /* 0x0000008c00fc9947 */ /* 0x004fea0003800000 */
.L_x_13532:
[----:B------:R-:W-:Y:S01]  /*5c80*/  UIMAD UR6, UR36, 0x300, UR20 ;  /* 0x00000300240678a4 */ /* 0x000fe2000f8e0214 */
[----:B------:R-:W-:Y:S01]  /*5c90*/  WARPGROUP.ARRIVE ;  /* 0x00000000000079c5 */ /* 0x000fe20000000000 */
[----:B------:R-:W-:Y:S01]  /*5ca0*/  UMOV UR7, 0x40000040 ;  /* 0x4000004000077882 */ /* 0x000fe20000000000 */
[----:B------:R-:W-:Y:S01]  /*5cb0*/  UMOV UR11, 0x40000040 ;  /* 0x40000040000b7882 */ /* 0x000fe20000000000 */
[----:B------:R-:W-:-:S03]  /*5cc0*/  UIADD3 UR10, UR6, 0x2, URZ ;  /* 0x00000002060a7890 */ /* 0x000fc6000fffe03f */
[----:B-1----:R-:W1:Y:S01]  /*5cd0*/  S2R R0, SR_TID.X ;  /* 0x0000000000007919 */ /* 0x002e620000002100 */
        /* <DEDUP_REMOVED lines=20> */
.L_x_13534:
[----:B------:R-:W-:Y:S01]  /*5e20*/  FMNMX.FTZ R6, R152, R9, !PT ;  /* 0x0000000998067209 */ /* 0x000fe20007810000 */
[----:B------:R-:W-:Y:S01]  /*5e30*/  UMOV UR10, UR22 ;  /* 0x00000016000a7c82 */ /* 0x000fe20008000000 */
[----:B------:R-:W-:Y:S01]  /*5e40*/  FMNMX.FTZ R10, R154, R202, !PT ;  /* 0x000000ca9a0a7209 */ /* 0x000fe20007810000 */
[----:B------:R-:W-:Y:S01]  /*5e50*/  UIADD3 UR6, UR25, 0x22840, URZ ;  /* 0x0002284019067890 */ /* 0x000fe2000fffe03f */
[----:B------:R-:W-:-:S03]  /*5e60*/  FMNMX.FTZ R5, R153, R6, !PT ;  /* 0x0000000699057209 */ /* 0x000fc60007810000 */
[----:B------:R-:W-:Y:S01]  /*5e70*/  UPRMT UR6, UR24, 0x654, UR6 ;  /* 0x0000065418067896 */ /* 0x000fe20008000006 */
[----:B------:R-:W-:-:S04]  /*5e80*/  FMNMX.FTZ R6, R156, R5, !PT ;  /* 0x000000059c067209 */ /* 0x000fc80007810000 */
[----:B------:R-:W-:-:S04]  /*5e90*/  FMNMX.FTZ R5, R157, R6, !PT ;  /* 0x000000069d057209 */ /* 0x000fc80007810000 */
[----:B------:R-:W-:Y:S01]  /*5ea0*/  FMNMX.FTZ R6, R160, R5, !PT ;  /* 0x00000005a0067209 */ /* 0x000fe20007810000 */
[----:B------:R-:W-:Y:S03]  /*5eb0*/  SYNCS.ARRIVE.TRANS64.RED.A1T0 RZ, [UR6], RZ ;  /* 0x000000ffffff79a7 */ /* 0x000fe60008100406 */
        /* <DEDUP_REMOVED lines=45> */
[----:B------:R-:W2:Y:S01]  /*6190*/  MUFU.EX2 R8, R8 ;  /* 0x0000000800087308 */ /* 0x000ea20000000800 */
[--C-:B------:R-:W-:Y:S01]  /*61a0*/  FFMA.FTZ R153, R156, UR10, -R203.reuse ;  /* 0x0000000a9c997c23 */ /* 0x100fe200080108cb */
[----:B------:R-:W-:Y:S01]  /*61b0*/  FMNMX.FTZ R5, R179, R10, !PT ;  /* 0x0000000ab3057209 */ /* 0x000fe20007810000 */
[--C-:B------:R-:W-:Y:S01]  /*61c0*/  FFMA.FTZ R21, R161, UR10, -R203.reuse ;  /* 0x0000000aa1157c23 */ /* 0x100fe200080108cb */
[--C-:B------:R-:W-:Y:S01]  /*61d0*/  FFMA.FTZ R161, R169, UR10, -R203.reuse ;  /* 0x0000000aa9a17c23 */ /* 0x100fe200080108cb */
[--C-:B------:R-:W-:Y:S01]  /*61e0*/  FFMA.FTZ R169, R185, UR10, -R203.reuse ;  /* 0x0000000ab9a97c23 */ /* 0x100fe200080108cb */
[----:B------:R-:W-:Y:S01]  /*61f0*/  FMNMX.FTZ R10, R182, R5, !PT ;  /* 0x00000005b60a7209 */ /* 0x000fe20007810000 */
[--C-:B------:R-:W-:Y:S01]  /*6200*/  FFMA.FTZ R156, R160, UR10, -R203.reuse ;  /* 0x0000000aa09c7c23 */ /* 0x100fe200080108cb */
[----:B------:R-:W3:Y:S01]  /*6210*/  MUFU.EX2 R15, R15 ;  /* 0x0000000f000f7308 */ /* 0x000ee20000000800 */
[--C-:B------:R-:W-:Y:S01]  /*6220*/  FFMA.FTZ R160, R168, UR10, -R203.reuse ;  /* 0x0000000aa8a07c23 */ /* 0x100fe200080108cb */
[----:B------:R-:W-:Y:S01]  /*6230*/  FMNMX.FTZ R5, R183, R10, !PT ;  /* 0x0000000ab7057209 */ /* 0x000fe20007810000 */
[--C-:B------:R-:W-:Y:S01]  /*6240*/  FFMA.FTZ R168, R184, UR10, -R203.reuse ;  /* 0x0000000ab8a87c23 */ /* 0x100fe200080108cb */
[--C-:B------:R-:W-:Y:S01]  /*6250*/  FFMA.FTZ R20, R165, UR10, -R203.reuse ;  /* 0x0000000aa5147c23 */ /* 0x100fe200080108cb */
[--C-:B------:R-:W-:Y:S01]  /*6260*/  FFMA.FTZ R165, R173, UR10, -R203.reuse ;  /* 0x0000000aada57c23 */ /* 0x100fe200080108cb */
[----:B------:R-:W-:Y:S01]  /*6270*/  FMNMX.FTZ R10, R186, R5, !PT ;  /* 0x00000005ba0a7209 */ /* 0x000fe20007810000 */
[--C-:B------:R-:W-:Y:S01]  /*6280*/  FFMA.FTZ R173, R189, UR10, -R203.reuse ;  /* 0x0000000abdad7c23 */ /* 0x100fe200080108cb */
[----:B------:R-:W4:Y:S01]  /*6290*/  MUFU.EX2 R152, R152 ;  /* 0x0000009800987308 */ /* 0x000f220000000800 */
[--C-:B------:R-:W-:Y:S01]  /*62a0*/  FFMA.FTZ R12, R172, UR10, -R203.reuse ;  /* 0x0000000aac0c7c23 */ /* 0x100fe200080108cb */
[----:B------:R-:W-:Y:S01]  /*62b0*/  FMNMX.FTZ R5, R187, R10, !PT ;  /* 0x0000000abb057209 */ /* 0x000fe20007810000 */
[--C-:B------:R-:W-:Y:S01]  /*62c0*/  FFMA.FTZ R201, R177, UR10, -R203.reuse ;  /* 0x0000000ab1c97c23 */ /* 0x100fe200080108cb */
[--C-:B------:R-:W-:Y:S01]  /*62d0*/  FFMA.FTZ R172, R192, UR10, -R203.reuse ;  /* 0x0000000ac0ac7c23 */ /* 0x100fe200080108cb */
[--C-:B------:R-:W-:Y:S01]  /*62e0*/  FFMA.FTZ R177, R193, UR10, -R203.reuse ;  /* 0x0000000ac1b17c23 */ /* 0x100fe200080108cb */
[----:B------:R-:W-:Y:S01]  /*62f0*/  FMNMX.FTZ R10, R190, R5, !PT ;  /* 0x00000005be0a7209 */ /* 0x000fe20007810000 */
[--C-:B------:R-:W-:Y:S01]  /*6300*/  FFMA.FTZ R196, R196, UR10, -R203.reuse ;  /* 0x0000000ac4c47c23 */ /* 0x100fe200080108cb */
[----:B------:R-:W5:Y:S01]  /*6310*/  MUFU.EX2 R153, R153 ;  /* 0x0000009900997308 */ /* 0x000f620000000800 */
[----:B--2---:R-:W-:Y:S01]  /*6320*/  FMUL.FTZ R24, R24, R8 ;  /* 0x0000000818187220 */ /* 0x004fe20000410000 */
[----:B------:R-:W-:Y:S01]  /*6330*/  FMNMX.FTZ R5, R191, R10, !PT ;  /* 0x0000000abf057209 */ /* 0x000fe20007810000 */
[-C--:B------:R-:W-:Y:S01]  /*6340*/  FMUL.FTZ R25, R25, R8.reuse ;  /* 0x0000000819197220 */ /* 0x080fe20000410000 */
[-C--:B------:R-:W-:Y:S01]  /*6350*/  FMUL.FTZ R28, R28, R8.reuse ;  /* 0x000000081c1c7220 */ /* 0x080fe20000410000 */
[-C--:B------:R-:W-:Y:S01]  /*6360*/  FMUL.FTZ R29, R29, R8.reuse ;  /* 0x000000081d1d7220 */ /* 0x080fe20000410000 */
[----:B------:R-:W-:Y:S01]  /*6370*/  FMNMX.FTZ R10, R194, R5, !PT ;  /* 0x00000005c20a7209 */ /* 0x000fe20007810000 */
[-C--:B------:R-:W-:Y:S01]  /*6380*/  FMUL.FTZ R32, R32, R8.reuse ;  /* 0x0000000820207220 */ /* 0x080fe20000410000 */
[----:B------:R-:W2:Y:S01]  /*6390*/  MUFU.EX2 R200, R200 ;  /* 0x000000c800c87308 */ /* 0x000ea20000000800 */
[----:B------:R-:W-:Y:S01]  /*63a0*/  FMUL.FTZ R33, R33, R8 ;  /* 0x0000000821217220 */ /* 0x000fe20000410000 */
[----:B------:R-:W-:Y:S01]  /*63b0*/  FMNMX.FTZ R5, R195, R10, !PT ;  /* 0x0000000ac3057209 */ /* 0x000fe20007810000 */
[-C--:B------:R-:W-:Y:S01]  /*63c0*/  FMUL.FTZ R36, R36, R8.reuse ;  /* 0x0000000824247220 */ /* 0x080fe20000410000 */
[-C--:B------:R-:W-:Y:S01]  /*63d0*/  FMUL.FTZ R37, R37, R8.reuse ;  /* 0x0000000825257220 */ /* 0x080fe20000410000 */
[-C--:B------:R-:W-:Y:S01]  /*63e0*/  FMUL.FTZ R40, R40, R8.reuse ;  /* 0x0000000828287220 */ /* 0x080fe20000410000 */
[----:B------:R-:W-:Y:S01]  /*63f0*/  FMNMX.FTZ R10, R198, R5, !PT ;  /* 0x00000005c60a7209 */ /* 0x000fe20007810000 */
[-C--:B------:R-:W-:Y:S01]  /*6400*/  FMUL.FTZ R41, R41, R8.reuse ;  /* 0x0000000829297220 */ /* 0x080fe20000410000 */
[----:B------:R-:W0:Y:S01]  /*6410*/  MUFU.EX2 R156, R156 ;  /* 0x0000009c009c7308 */ /* 0x000e220000000800 */
[----:B------:R-:W-:Y:S01]  /*6420*/  FMUL.FTZ R44, R44, R8 ;  /* 0x000000082c2c7220 */ /* 0x000fe20000410000 */
[----:B------:R-:W-:Y:S01]  /*6430*/  FMNMX.FTZ R10, R199, R10, !PT ;  /* 0x0000000ac70a7209 */ /* 0x000fe20007810000 */
        /* <DEDUP_REMOVED lines=30> */
[--C-:B------:R-:W-:Y:S01]  /*6620*/  FFMA.FTZ R10, R188, UR10, -R203.reuse ;  /* 0x0000000abc0a7c23 */ /* 0x100fe200080108cb */
[-C--:B------:R-:W-:Y:S01]  /*6630*/  FMUL.FTZ R93, R93, R8.reuse ;  /* 0x000000085d5d7220 */ /* 0x080fe20000410000 */
[-C--:B------:R-:W-:Y:S01]  /*6640*/  FMUL.FTZ R96, R96, R8.reuse ;  /* 0x0000000860607220 */ /* 0x080fe20000410000 */
[----:B------:R-:W1:Y:S01]  /*6650*/  SHFL.BFLY PT, R176, R9, 0x1, 0x1f ;  /* 0x0c201f0009b07f89 */ /* 0x000e6200000e0000 */
        /* <DEDUP_REMOVED lines=23> */
[----:B-1----:R-:W-:Y:S01]  /*67d0*/  FMNMX.FTZ R5, R9, R176, !PT ;  /* 0x000000b009057209 */ /* 0x002fe20007810000 */
[----:B------:R-:W-:Y:S01]  /*67e0*/  FFMA.FTZ R176, R197, UR10, -R203 ;  /* 0x0000000ac5b07c23 */ /* 0x000fe200080108cb */
        /* <DEDUP_REMOVED lines=22> */
[----:B------:R-:W-:Y:S01]  /*6950*/  FFMA.FTZ R175, R179, UR10, -R157 ;  /* 0x0000000ab3af7c23 */ /* 0x000fe2000801089d */
[----:B---3--:R-:W-:Y:S01]  /*6960*/  FFMA.FTZ R179, R8, R3, R15 ;  /* 0x0000000308b37223 */ /* 0x008fe2000001000f */
[--C-:B------:R-:W-:Y:S01]  /*6970*/  FFMA.FTZ R162, R166, UR10, -R157.reuse ;  /* 0x0000000aa6a27c23 */ /* 0x100fe2000801089d */
[----:B------:R-:W-:Y:S01]  /*6980*/  FFMA.FTZ R166, R170, UR10, -R157 ;  /* 0x0000000aaaa67c23 */ /* 0x000fe2000801089d */
[----:B------:R-:W1:Y:S01]  /*6990*/  MUFU.EX2 R180, R180 ;  /* 0x000000b400b47308 */ /* 0x000e620000000800 */
[----:B----4-:R-:W-:Y:S01]  /*69a0*/  FADD.FTZ R154, R152, R179 ;  /* 0x000000b3989a7221 */ /* 0x010fe20000010000 */
[--C-:B------:R-:W-:Y:S01]  /*69b0*/  FFMA.FTZ R3, R182, UR10, -R157.reuse ;  /* 0x0000000ab6037c23 */ /* 0x100fe2000801089d */
[--C-:B------:R-:W-:Y:S01]  /*69c0*/  FFMA.FTZ R170, R174, UR10, -R157.reuse ;  /* 0x0000000aaeaa7c23 */ /* 0x100fe2000801089d */
[--C-:B------:R-:W-:Y:S01]  /*69d0*/  FFMA.FTZ R174, R178, UR10, -R157.reuse ;  /* 0x0000000ab2ae7c23 */ /* 0x100fe2000801089d */
[----:B-----5:R-:W-:Y:S01]  /*69e0*/  FADD.FTZ R189, R153, R154 ;  /* 0x0000009a99bd7221 */ /* 0x020fe20000010000 */
[--C-:B------:R-:W-:Y:S01]  /*69f0*/  FFMA.FTZ R178, R186, UR10, -R157.reuse ;  /* 0x0000000abab27c23 */ /* 0x100fe2000801089d */
[----:B------:R-:W-:Y:S01]  /*6a00*/  FFMA.FTZ R190, R190, UR10, -R157 ;  /* 0x0000000abebe7c23 */ /* 0x000fe2000801089d */
[----:B------:R-:W3:Y:S01]  /*6a10*/  MUFU.EX2 R155, R155 ;  /* 0x0000009b009b7308 */ /* 0x000ee20000000800 */
[----:B--2---:R-:W-:Y:S01]  /*6a20*/  FADD.FTZ R189, R200, R189 ;  /* 0x000000bdc8bd7221 */ /* 0x004fe20000010000 */
[--C-:B------:R-:W-:Y:S01]  /*6a30*/  FFMA.FTZ R191, R191, UR10, -R157.reuse ;  /* 0x0000000abfbf7c23 */ /* 0x100fe2000801089d */
[--C-:B------:R-:W-:Y:S01]  /*6a40*/  FFMA.FTZ R194, R194, UR10, -R157.reuse ;  /* 0x0000000ac2c27c23 */ /* 0x100fe2000801089d */
[----:B------:R-:W-:Y:S01]  /*6a50*/  FFMA.FTZ R195, R195, UR10, -R157 ;  /* 0x0000000ac3c37c23 */ /* 0x000fe2000801089d */
[----:B0-----:R-:W-:Y:S01]  /*6a60*/  FADD.FTZ R182, R156, R189 ;  /* 0x000000bd9cb67221 */ /* 0x001fe20000010000 */
[--C-:B------:R-:W-:Y:S01]  /*6a70*/  FFMA.FTZ R198, R198, UR10, -R157.reuse ;  /* 0x0000000ac6c67c23 */ /* 0x100fe2000801089d */
[--C-:B------:R-:W-:Y:S01]  /*6a80*/  FFMA.FTZ R199, R199, UR10, -R157.reuse ;  /* 0x0000000ac7c77c23 */ /* 0x100fe2000801089d */
[----:B------:R-:W0:Y:S01]  /*6a90*/  MUFU.EX2 R158, R158 ;  /* 0x0000009e009e7308 */ /* 0x000e220000000800 */
[----:B-1----:R-:W-:Y:S01]  /*6aa0*/  FFMA.FTZ R4, R181, R4, R180 ;  /* 0x00000004b5047223 */ /* 0x002fe200000100b4 */
[C---:B------:R-:W-:Y:S01]  /*6ab0*/  FADD.FTZ R182, R21.reuse, R182 ;  /* 0x000000b615b67221 */ /* 0x040fe20000010000 */
[----:B------:R-:W-:Y:S01]  /*6ac0*/  F2FP.BF16.F32.PACK_AB R152, R152, R15 ;  /* 0x0000000f9898723e */ /* 0x000fe200000010ff */
[-C--:B------:R-:W-:Y:S01]  /*6ad0*/  FMUL.FTZ R26, R26, R181.reuse ;  /* 0x000000b51a1a7220 */ /* 0x080fe20000410000 */
[----:B------:R-:W-:Y:S01]  /*6ae0*/  F2FP.BF16.F32.PACK_AB R156, R21, R156 ;  /* 0x0000009c159c723e */ /* 0x000fe200000010ff */
[-C--:B------:R-:W-:Y:S01]  /*6af0*/  FMUL.FTZ R27, R27, R181.reuse ;  /* 0x000000b51b1b7220 */ /* 0x080fe20000410000 */
[-C--:B------:R-:W-:Y:S01]  /*6b00*/  FMUL.FTZ R30, R30, R181.reuse ;  /* 0x000000b51e1e7220 */ /* 0x080fe20000410000 */
[----:B------:R-:W1:Y:S01]  /*6b10*/  MUFU.EX2 R185, R185 ;  /* 0x000000b900b97308 */ /* 0x000e620000000800 */
[----:B---3--:R-:W-:Y:S01]  /*6b20*/  FADD.FTZ R179, R155, R4 ;  /* 0x000000049bb37221 */ /* 0x008fe20000010000 */
[----:B------:R-:W-:Y:S01]  /*6b30*/  FFMA.FTZ R4, R183, UR10, -R157 ;  /* 0x0000000ab7047c23 */ /* 0x000fe2000801089d */
[-C--:B------:R-:W-:Y:S01]  /*6b40*/  FMUL.FTZ R31, R31, R181.reuse ;  /* 0x000000b51f1f7220 */ /* 0x080fe20000410000 */
[-C--:B------:R-:W-:Y:S01]  /*6b50*/  FMUL.FTZ R34, R34, R181.reuse ;  /* 0x000000b522227220 */ /* 0x080fe20000410000 */
[-C--:B------:R-:W-:Y:S01]  /*6b60*/  FMUL.FTZ R35, R35, R181.reuse ;  /* 0x000000b523237220 */ /* 0x080fe20000410000 */
[-C--:B------:R-:W-:Y:S01]  /*6b70*/  FMUL.FTZ R38, R38, R181.reuse ;  /* 0x000000b526267220 */ /* 0x080fe20000410000 */
[-C--:B------:R-:W-:Y:S01]  /*6b80*/  FMUL.FTZ R39, R39, R181.reuse ;  /* 0x000000b527277220 */ /* 0x080fe20000410000 */
[----:B------:R-:W2:Y:S01]  /*6b90*/  MUFU.EX2 R159, R159 ;  /* 0x0000009f009f7308 */ /* 0x000ea20000000800 */
[----:B0-----:R-:W-:Y:S01]  /*6ba0*/  FADD.FTZ R154, R158, R179 ;  /* 0x000000b39e9a7221 */ /* 0x001fe20000010000 */
[----:B------:R-:W-:Y:S01]  /*6bb0*/  FFMA.FTZ R179, R187, UR10, -R157 ;  /* 0x0000000abbb37c23 */ /* 0x000fe2000801089d */
[----:B------:R-:W-:Y:S01]  /*6bc0*/  FADD.FTZ R187, R13, R182 ;  /* 0x000000b60dbb7221 */ /* 0x000fe20000010000 */
[-C--:B------:R-:W-:Y:S01]  /*6bd0*/  FMUL.FTZ R42, R42, R181.reuse ;  /* 0x000000b52a2a7220 */ /* 0x080fe20000410000 */
[-C--:B------:R-:W-:Y:S01]  /*6be0*/  FMUL.FTZ R43, R43, R181.reuse ;  /* 0x000000b52b2b7220 */ /* 0x080fe20000410000 */
[-C--:B------:R-:W-:Y:S01]  /*6bf0*/  FMUL.FTZ R46, R46, R181.reuse ;  /* 0x000000b52e2e7220 */ /* 0x080fe20000410000 */
[----:B------:R-:W-:Y:S01]  /*6c00*/  FADD.FTZ R187, R20, R187 ;  /* 0x000000bb14bb7221 */ /* 0x000fe20000010000 */
        /* <DEDUP_REMOVED lines=34> */
[----:B------:R-:W-:Y:S01]  /*6e30*/  FADD.FTZ R154, R160, R187 ;  /* 0x000000bba09a7221 */ /* 0x000fe20000010000 */
[----:B------:R-:W-:Y:S01]  /*6e40*/  F2FP.BF16.F32.PACK_AB R160, R161, R160 ;  /* 0x000000a0a1a0723e */ /* 0x000fe200000010ff */
[-C--:B------:R-:W-:Y:S01]  /*6e50*/  FMUL.FTZ R95, R95, R181.reuse ;  /* 0x000000b55f5f7220 */ /* 0x080fe20000410000 */
[----:B------:R-:W-:Y:S01]  /*6e60*/  FMUL.FTZ R98, R98, R181 ;  /* 0x000000b562627220 */ /* 0x000fe20000410000 */
[----:B------:R-:W-:Y:S01]  /*6e70*/  FADD.FTZ R157, R161, R154 ;  /* 0x0000009aa19d7221 */ /* 0x000fe20000010000 */
[----:B------:R-:W-:Y:S01]  /*6e80*/  F2FP.BF16.F32.PACK_AB R154, R200, R153 ;  /* 0x00000099c89a723e */ /* 0x000fe200000010ff */
[----:B------:R-:W2:Y:S01]  /*6e90*/  MUFU.EX2 R170, R170 ;  /* 0x000000aa00aa7308 */ /* 0x000ea20000000800 */
[----:B0-----:R-:W-:Y:S01]  /*6ea0*/  FADD.FTZ R182, R166, R183 ;  /* 0x000000b7a6b67221 */ /* 0x001fe20000010000 */
[----:B------:R-:W-:Y:S01]  /*6eb0*/  F2FP.BF16.F32.PACK_AB R153, R155, R180 ;  /* 0x000000b49b99723e */ /* 0x000fe200000010ff */
[-C--:B------:R-:W-:Y:S01]  /*6ec0*/  FMUL.FTZ R99, R99, R181.reuse ;  /* 0x000000b563637220 */ /* 0x080fe20000410000 */
[----:B------:R-:W-:Y:S01]  /*6ed0*/  F2FP.BF16.F32.PACK_AB R155, R185, R158 ;  /* 0x0000009eb99b723e */ /* 0x000fe200000010ff */
[----:B------:R-:W-:Y:S01]  /*6ee0*/  FMUL.FTZ R102, R102, R181 ;  /* 0x000000b566667220 */ /* 0x000fe20000410000 */
[----:B------:R-:W-:Y:S01]  /*6ef0*/  F2FP.BF16.F32.PACK_AB R158, R20, R13 ;  /* 0x0000000d149e723e */ /* 0x000fe200000010ff */
[-C--:B------:R-:W-:Y:S01]  /*6f00*/  FMUL.FTZ R103, R103, R181.reuse ;  /* 0x000000b567677220 */ /* 0x080fe20000410000 */
[----:B------:R-:W0:Y:S01]  /*6f10*/  MUFU.EX2 R171, R171 ;  /* 0x000000ab00ab7308 */ /* 0x000e220000000800 */
[C---:B-1----:R-:W-:Y:S01]  /*6f20*/  FADD.FTZ R183, R167.reuse, R182 ;  /* 0x000000b6a7b77221 */ /* 0x042fe20000010000 */
[----:B------:R-:W-:Y:S01]  /*6f30*/  FADD.FTZ R182, R12, R157 ;  /* 0x0000009d0cb67221 */ /* 0x000fe20000010000 */
[----:B------:R-:W-:Y:S01]  /*6f40*/  F2FP.BF16.F32.PACK_AB R161, R167, R166 ;  /* 0x000000a6a7a1723e */ /* 0x000fe200000010ff */
[-C--:B------:R-:W-:Y:S01]  /*6f50*/  FMUL.FTZ R106, R106, R181.reuse ;  /* 0x000000b56a6a7220 */ /* 0x080fe20000410000 */
[-C--:B------:R-:W-:Y:S01]  /*6f60*/  FMUL.FTZ R107, R107, R181.reuse ;  /* 0x000000b56b6b7220 */ /* 0x080fe20000410000 */
[----:B------:R-:W-:Y:S01]  /*6f70*/  FADD.FTZ R157, R165, R182 ;  /* 0x000000b6a59d7221 */ /* 0x000fe20000010000 */
[----:B------:R-:W-:Y:S01]  /*6f80*/  FMUL.FTZ R110, R110, R181 ;  /* 0x000000b56e6e7220 */ /* 0x000fe20000410000 */
[----:B------:R-:W1:Y:S01]  /*6f90*/  MUFU.EX2 R174, R174 ;  /* 0x000000ae00ae7308 */ /* 0x000e620000000800 */
[----:B--2---:R-:W-:Y:S01]  /*6fa0*/  FADD.FTZ R186, R170, R183 ;  /* 0x000000b7aaba7221 */ /* 0x004fe20000010000 */
[----:B------:R-:W-:Y:S01]  /*6fb0*/  FADD.FTZ R182, R164, R157 ;  /* 0x0000009da4b67221 */ /* 0x000fe20000010000 */
[----:B------:R-:W-:Y:S01]  /*6fc0*/  F2FP.BF16.F32.PACK_AB R157, R184, R159 ;  /* 0x0000009fb89d723e */ /* 0x000fe200000010ff */
[-C--:B------:R-:W-:Y:S01]  /*6fd0*/  FMUL.FTZ R111, R111, R181.reuse ;  /* 0x000000b56f6f7220 */ /* 0x080fe20000410000 */
[----:B------:R-:W-:Y:S01]  /*6fe0*/  F2FP.BF16.F32.PACK_AB R159, R163, R162 ;  /* 0x000000a2a39f723e */ /* 0x000fe200000010ff */
[----:B------:R-:W-:Y:S01]  /*6ff0*/  FADD.FTZ R182, R201, R182 ;  /* 0x000000b6c9b67221 */ /* 0x000fe20000010000 */
[----:B------:R-:W-:Y:S01]  /*7000*/  F2FP.BF16.F32.PACK_AB R162, R165, R12 ;  /* 0x0000000ca5a2723e */ /* 0x000fe200000010ff */
[----:B------:R-:W2:Y:S01]  /*7010*/  MUFU.EX2 R175, R175 ;  /* 0x000000af00af7308 */ /* 0x000ea20000000800 */
[C---:B0-----:R-:W-:Y:S01]  /*7020*/  FADD.FTZ R183, R171.reuse, R186 ;  /* 0x000000baabb77221 */ /* 0x041fe20000010000 */
[----:B------:R-:W-:Y:S01]  /*7030*/  F2FP.BF16.F32.PACK_AB R163, R171, R170 ;  /* 0x000000aaaba3723e */ /* 0x000fe200000010ff */
[-C--:B------:R-:W-:Y:S01]  /*7040*/  FMUL.FTZ R114, R114, R181.reuse ;  /* 0x000000b572727220 */ /* 0x080fe20000410000 */
[----:B------:R-:W-:Y:S01]  /*7050*/  F2FP.BF16.F32.PACK_AB R164, R201, R164 ;  /* 0x000000a4c9a4723e */ /* 0x000fe200000010ff */
        /* <DEDUP_REMOVED lines=25> */
[----:B------:R-:W-:-:S02]  /*71f0*/  FMUL.FTZ R151, R151, R181 ;  /* 0x000000b597977220 */ /* 0x000fc40000410000 */
        /* <DEDUP_REMOVED lines=41> */
[----:B--2---:R-:W-:-:S04]  /*7490*/  FADD.FTZ R4, R198, R3 ;  /* 0x00000003c6047221 */ /* 0x004fc80000010000 */
[C---:B0-----:R-:W-:Y:S01]  /*74a0*/  FADD.FTZ R4, R175.reuse, R4 ;  /* 0x00000004af047221 */ /* 0x041fe20000010000 */
[----:B------:R-:W-:Y:S01]  /*74b0*/  F2FP.BF16.F32.PACK_AB R175, R175, R198 ;  /* 0x000000c6afaf723e */ /* 0x000fe200000010ff */
[C---:B-1----:R-:W-:Y:S01]  /*74c0*/  FADD.FTZ R3, R176.reuse, R11 ;  /* 0x0000000bb0037221 */ /* 0x042fe20000010000 */
[----:B------:R-:W-:Y:S01]  /*74d0*/  F2FP.BF16.F32.PACK_AB R174, R176, R9 ;  /* 0x00000009b0ae723e */ /* 0x000fe200000010ff */
[----:B------:R-:W-:Y:S06]  /*74e0*/  @!P0 BRA `(.L_x_13535) ;  /* 0x0000000000048947 */ /* 0x000fec0003800000 */
[----:B------:R-:W-:Y:S01]  /*74f0*/  BPT.TRAP 0x1 ;  /* 0x000000040000795c */ /* 0x000fe20000300000 */
.L_x_13535:
[----:B------:R0:W1:Y:S01]  /*7500*/  SYNCS.PHASECHK.TRANS64.TRYWAIT P1, [UR25+0x22850], R7 ;  /* 0x02285007ff0075a7 */ /* 0x0000620008020159 */
[----:B------:R-:W-:Y:S05]  /*7510*/  @!P0 BRA `(.L_x_13536) ;  /* 0x0000000000048947 */ /* 0x000fea0003800000 */
[----:B------:R-:W-:Y:S01]  /*7520*/  BPT.TRAP 0x1 ;  /* 0x000000040000795c */ /* 0x000fe20000300000 */
.L_x_13536:
[----:B------:R-:W-:Y:S01]  /*7530*/  VIADD R8, R204, 0x8 ;  /* 0x00000008cc087836 */ /* 0x000fe20000000000 */
[----:B-1----:R-:W-:Y:S06]  /*7540*/  @P1 BRA `(.L_x_13537) ;  /* 0x0000000000081947 */ /* 0x002fec0003800000 */
[----:B------:R-:W1:Y:S02]  /*7550*/  SYNCS.PHASECHK.TRANS64.TRYWAIT P1, [UR25+0x22850], R7 ;  /* 0x02285007ff0075a7 */ /* 0x000e640008020159 */
[----:B-1----:R-:W-:Y:S05]  /*7560*/  @!P1 BRA `(.L_x_13538) ;  /* 0x0000007400d89947 */ /* 0x002fea0003800000 */
.L_x_13537:
        /* <DEDUP_REMOVED lines=39> */
.L_x_13539:
[----:B------:R-:W-:Y:S01]  /*77e0*/  UIADD3 UR25, UR25, 0x22860, URZ ;  /* 0x0002286019197890 */ /* 0x000fe2000fffe03f */
[----:B------:R-:W-:Y:S01]  /*77f0*/  ISETP.LT.AND P1, PT, RZ, UR23, PT ;  /* 0x00000017ff007c0c */ /* 0x000fe2000bf21270 */
[----:B------:R-:W-:Y:S01]  /*7800*/  UIADD3 UR23, UR23, -0x1, URZ ;  /* 0xffffffff17177890 */ /* 0x000fe2000fffe03f */
[----:B------:R-:W-:Y:S01]  /*7810*/  MOV R202, R5 ;  /* 0x0000000500ca7202 */ /* 0x000fe20000000f00 */
[----:B------:R-:W-:Y:S01]  /*7820*/  UPRMT UR25, UR24, 0x654, UR25 ;  /* 0x0000065418197896 */ /* 0x000fe20008000019 */
[----:B------:R-:W-:-:S08]  /*7830*/  IMAD.MOV.U32 R9, RZ, RZ, R6 ;  /* 0x000000ffff097224 */ /* 0x000fd000078e0006 */
[----:B------:R-:W-:Y:S01]  /*7840*/  SYNCS.ARRIVE.TRANS64.RED.A1T0 RZ, [UR25], RZ ;  /* 0x000000ffffff79a7 */ /* 0x000fe20008100419 */
[----:B------:R-:W-:Y:S05]  /*7850*/  @P1 BRA `(.L_x_13540) ;  /* 0xffffffe000bc1947 */ /* 0x000fea000383ffff */
.L_x_13529:
[----:B01-3--:R-:W0:Y:S01]  /*7860*/  SHFL.BFLY PT, R8, R3, 0x2, 0x1f ;  /* 0x0c401f0003087f89 */ /* 0x00be2200000e0000 */
[----:B------:R-:W-:Y:S01]  /*7870*/  UIADD3 UR36, UR36, 0x1, URZ ;  /* 0x0000000124247890 */ /* 0x000fe2000fffe03f */
[----:B------:R-:W-:Y:S01]  /*7880*/  IMAD.U32 R13, RZ, RZ, UR10 ;  /* 0x0000000aff0d7e24 */ /* 0x000fe2000f8e00ff */
[----:B------:R2:W-:Y:S06]  /*7890*/  BAR.ARV R0, 0x100 ;  /* 0x000400000000751d */ /* 0x0005ec0000002000 */
[----:B------:R-:W-:Y:S02]  /*78a0*/  UISETP.NE.AND UP0, UPT, UR36, 0x2, UPT ;  /* 0x000000022400788c */ /* 0x000fe4000bf05270 */
[----:B------:R-:W-:Y:S06]  /*78b0*/  BAR.ARV 0x8, 0x180 ;  /* 0x0206000000007b1d */ /* 0x000fec0000002000 */
[----:B--2---:R-:W-:Y:S01]  /*78c0*/  IMAD.MOV.U32 R0, RZ, RZ, RZ ;  /* 0x000000ffff007224 */ /* 0x004fe200078e00ff */
[----:B------:R-:W-:Y:S01]  /*78d0*/  USEL UR4, URZ, 0x1, UP0 ;  /* 0x000000013f047887 */ /* 0x000fe20008000000 */
[----:B------:R-:W1:Y:S01]  /*78e0*/  SHFL.BFLY PT, R9, R4, 0x2, 0x1f ;  /* 0x0c401f0004097f89 */ /* 0x000e6200000e0000 */
[----:B------:R-:W-:Y:S01]  /*78f0*/  PLOP3.LUT P0, PT, PT, PT, PT, 0x8, 0x0 ;  /* 0x000000000000781c */ /* 0x000fe20003f0e170 */
[----:B------:R-:W-:Y:S01]  /*7900*/  UIADD3 UR38, UR38, 0x1, URZ ;  /* 0x0000000126267890 */ /* 0x000fe2000fffe03f */
[----:B0-----:R-:W-:Y:S01]  /*7910*/  FADD.FTZ R8, R8, R3 ;  /* 0x0000000308087221 */ /* 0x001fe20000010000 */
[----:B------:R-:W-:Y:S01]  /*7920*/  IMAD.MOV.U32 R3, RZ, RZ, -0x800000 ;  /* 0xff800000ff037424 */ /* 0x000fe200078e00ff */
[----:B------:R-:W-:-:S02]  /*7930*/  USEL UR36, UR36, URZ, UP0 ;  /* 0x0000003f24247287 */ /* 0x000fc40008000000 */
[----:B------:R-:W-:Y:S01]  /*7940*/  ULOP3.LUT UR37, UR37, UR4, URZ, 0x3c, !UPT ;  /* 0x0000000425257292 */ /* 0x000fe2000f8e3c3f */
[----:B------:R-:W0:Y:S01]  /*7950*/  SHFL.BFLY PT, R7, R8, 0x1, 0x1f ;  /* 0x0c201f0008077f89 */ /* 0x000e2200000e0000 */
[----:B-1----:R-:W-:Y:S01]  /*7960*/  FADD.FTZ R9, R9, R4 ;  /* 0x0000000409097221 */ /* 0x002fe20000010000 */
[----:B------:R-:W-:-:S04]  /*7970*/  IMAD.MOV.U32 R4, RZ, RZ, -0x800000 ;  /* 0xff800000ff047424 */ /* 0x000fc800078e00ff */
[----:B------:R-:W1:Y:S01]  /*7980*/  SHFL.BFLY PT, R10, R9, 0x1, 0x1f ;  /* 0x0c201f00090a7f89 */ /* 0x000e6200000e0000 */
[----:B0-----:R-:W-:Y:S01]  /*7990*/  FADD.FTZ R11, R8, R7 ;  /* 0x00000007080b7221 */ /* 0x001fe20000010000 */
[----:B------:R-:W-:-:S04]  /*79a0*/  IMAD.MOV.U32 R7, RZ, RZ, RZ ;  /* 0x000000ffff077224 */ /* 0x000fc800078e00ff */
[----:B------:R-:W-:-:S13]  /*79b0*/  FSETP.NE.FTZ.AND P1, PT, R11, RZ, PT ;  /* 0x000000ff0b00720b */ /* 0x000fda0003f35000 */
[----:B------:R-:W0:Y:S01]  /*79c0*/  @P1 MUFU.RCP R7, R11 ;  /* 0x0000000b00071308 */ /* 0x000e220000001000 */
[----:B-1----:R-:W-:-:S05]  /*79d0*/  FADD.FTZ R10, R9, R10 ;  /* 0x0000000a090a7221 */ /* 0x002fca0000010000 */
[----:B------:R-:W-:Y:S02]  /*79e0*/  FSETP.NE.FTZ.AND P2, PT, R10, RZ, PT ;  /* 0x000000ff0a00720b */ /* 0x000fe40003f55000 */
[----:B------:R-:W1:Y:S01]  /*79f0*/  @P1 MUFU.LG2 R8, R11 ;  /* 0x0000000b00081308 */ /* 0x000e620000000c00 */
[-C--:B0-----:R-:W-:Y:S01]  /*7a00*/  FMUL.FTZ R24, R24, R7.reuse ;  /* 0x0000000718187220 */ /* 0x081fe20000410000 */
[-C--:B------:R-:W-:Y:S01]  /*7a10*/  FMUL.FTZ R25, R25, R7.reuse ;  /* 0x0000000719197220 */ /* 0x080fe20000410000 */
[----:B------:R-:W-:-:S08]  /*7a20*/  FMUL.FTZ R28, R28, R7 ;  /* 0x000000071c1c7220 */ /* 0x000fd00000410000 */
        /* <DEDUP_REMOVED lines=8> */
[----:B------:R0:W2:Y:S01]  /*7ab0*/  @P2 MUFU.RCP R0, R10 ;  /* 0x0000000a00002308 */ /* 0x0000a20000001000 */
        /* <DEDUP_REMOVED lines=54> */
[----:B------:R-:W-:-:S02]  /*7e20*/  IMAD.U32 R7, RZ, RZ, UR10 ;  /* 0x0000000aff077e24 */ /* 0x000fc4000f8e00ff */
[----:B------:R-:W-:Y:S01]  /*7e30*/  @P2 FMUL.FTZ R13, R13, 0.69314718246459960938 ;  /* 0x3f3172180d0d2820 */ /* 0x000fe20000410000 */
[----:B-1----:R-:W-:Y:S01]  /*7e40*/  @P1 FMUL.FTZ R8, R8, 0.69314718246459960938 ;  /* 0x3f31721808081820 */ /* 0x002fe20000410000 */
[----:B0-----:R-:W-:Y:S01]  /*7e50*/  @P2 FMUL.FTZ R10, R9, 0.69314718246459960938 ;  /* 0x3f317218090a2820 */ /* 0x001fe20000410000 */
[----:B------:R-:W-:Y:S01]  /*7e60*/  @P1 FMUL.FTZ R7, R7, 0.69314718246459960938 ;  /* 0x3f31721807071820 */ /* 0x000fe20000410000 */
        /* <DEDUP_REMOVED lines=66> */
.L_x_13504:
        /* <DEDUP_REMOVED lines=10> */
[----:B------:R-:W-:-:S07]  /*8330*/  IMAD.MOV.U32 R6, RZ, RZ, 0x2 ;  /* 0x00000002ff067424 */ /* 0x000fce00078e00ff */
[----:B------:R-:W-:Y:S01]  /*8340*/  BAR.SYNC.DEFER_BLOCKING 0x1, 0x100 ;  /* 0x0044000000007b1d */ /* 0x000fe20000010000 */
[----:B------:R-:W-:Y:S01]  /*8350*/  IMAD R138, R205, 0x40, R2 ;  /* 0x00000040cd8a7824 */ /* 0x000fe200078e0202 */
[----:B------:R-:W-:Y:S01]  /*8360*/  F2FP.BF16.F32.PACK_AB R24, R25, R24 ;  /* 0x000000181918723e */ /* 0x000fe200000010ff */
[----:B------:R-:W-:Y:S01]  /*8370*/  IMAD.MOV.U32 R139, RZ, RZ, 0x2 ;  /* 0x00000002ff8b7424 */ /* 0x000fe200078e00ff */
[----:B------:R-:W-:Y:S01]  /*8380*/  F2FP.BF16.F32.PACK_AB R25, R32, R26 ;  /* 0x0000001a2019723e */ /* 0x000fe200000010ff */
[----:B------:R-:W-:Y:S01]  /*8390*/  USHF.R.S32.HI UR10, URZ, 0x1f, UR39 ;  /* 0x0000001f3f0a7899 */ /* 0x000fe20008011427 */
[----:B------:R-:W-:Y:S01]  /*83a0*/  F2FP.BF16.F32.PACK_AB R26, R29, R28 ;  /* 0x0000001c1d1a723e */ /* 0x000fe200000010ff */
[----:B------:R-:W-:Y:S01]  /*83b0*/  ULDC.64 UR8, c[0x0][0xb90] ;  /* 0x0002e40000087ab9 */ /* 0x000fe20000000a00 */
[----:B------:R-:W-:Y:S01]  /*83c0*/  F2FP.BF16.F32.PACK_AB R27, R27, R30 ;  /* 0x0000001e1b1b723e */ /* 0x000fe200000010ff */
[----:B------:R-:W-:Y:S01]  /*83d0*/  USHF.R.S32.HI UR12, URZ, 0x1f, UR41 ;  /* 0x0000001f3f0c7899 */ /* 0x000fe20008011429 */
        /* <DEDUP_REMOVED lines=8> */
[----:B------:R-:W-:Y:S01]  /*8460*/  UIMAD UR5, UR10, UR8, URZ ;  /* 0x000000080a0572a4 */ /* 0x000fe2000f8e023f */
[----:B------:R-:W-:Y:S01]  /*8470*/  IMAD.WIDE R6, R209, R6, UR6 ;  /* 0x00000006d1067e25 */ /* 0x000fe2000f8e0206 */
[----:B------:R-:W-:-:S02]  /*8480*/  F2FP.BF16.F32.PACK_AB R145, R173, R172 ;  /* 0x000000acad91723e */ /* 0x000fc400000010ff */
[----:B------:R-:W-:Y:S01]  /*8490*/  UIMAD UR5, UR39, UR9, UR5 ;  /* 0x00000009270572a4 */ /* 0x000fe2000f8e0205 */
[----:B------:R-:W-:Y:S01]  /*84a0*/  IMAD.WIDE R138, R138, R139, UR6 ;  /* 0x000000068a8a7e25 */ /* 0x000fe2000f8e028b */
[C---:B------:R-:W-:Y:S01]  /*84b0*/  IADD3 R153, P3, R6.reuse, 0xc060, RZ ;  /* 0x0000c06006997810 */ /* 0x040fe20007f7e0ff */
[----:B------:R-:W-:Y:S01]  /*84c0*/  UIMAD.WIDE.U32 UR6, UR39, UR8, URZ ;  /* 0x00000008270672a5 */ /* 0x000fe2000f8e003f */
[C---:B------:R-:W-:Y:S02]  /*84d0*/  IADD3 R157, P4, R6.reuse, 0xc040, RZ ;  /* 0x0000c040069d7810 */ /* 0x040fe40007f9e0ff */
[----:B------:R-:W-:Y:S01]  /*84e0*/  LOP3.LUT R152, R153, 0x380, RZ, 0xc0, !PT ;  /* 0x0000038099987812 */ /* 0x000fe200078ec0ff */
[----:B------:R-:W-:Y:S01]  /*84f0*/  ULDC.64 UR8, c[0x0][0xb98] ;  /* 0x0002e60000087ab9 */ /* 0x000fe20000000a00 */
[----:B------:R-:W-:Y:S01]  /*8500*/  IADD3 R159, P5, R6, 0xc020, RZ ;  /* 0x0000c020069f7810 */ /* 0x000fe20007fbe0ff */
[----:B------:R-:W-:Y:S01]  /*8510*/  UIADD3 UR7, UR7, UR5, URZ ;  /* 0x0000000507077290 */ /* 0x000fe2000fffe03f */
[----:B------:R-:W-:Y:S01]  /*8520*/  SHF.R.U64 R152, R152, 0x3, RZ ;  /* 0x0000000398987819 */ /* 0x000fe200000012ff */
[----:B------:R-:W-:Y:S01]  /*8530*/  UIMAD UR5, UR12, UR8, URZ ;  /* 0x000000080c0572a4 */ /* 0x000fe2000f8e023f */
[----:B------:R-:W-:Y:S01]  /*8540*/  LOP3.LUT R156, R157, 0x380, RZ, 0xc0, !PT ;  /* 0x000003809d9c7812 */ /* 0x000fe200078ec0ff */
[----:B------:R-:W-:Y:S01]  /*8550*/  UIMAD.WIDE.U32 UR6, UR41, UR8, UR6 ;  /* 0x00000008290672a5 */ /* 0x000fe2000f8e0006 */
[----:B------:R-:W-:Y:S01]  /*8560*/  LOP3.LUT R158, R159, 0x380, RZ, 0xc0, !PT ;  /* 0x000003809f9e7812 */ /* 0x000fe200078ec0ff */
[----:B------:R-:W-:Y:S01]  /*8570*/  UIMAD UR5, UR41, UR9, UR5 ;  /* 0x00000009290572a4 */ /* 0x000fe2000f8e0205 */
[----:B------:R-:W-:-:S02]  /*8580*/  IADD3 R111, P2, R6, 0x8020, RZ ;  /* 0x00008020066f7810 */ /* 0x000fc40007f5e0ff */
[----:B------:R-:W-:Y:S01]  /*8590*/  LOP3.LUT R152, R152, R153, RZ, 0x3c, !PT ;  /* 0x0000009998987212 */ /* 0x000fe200078e3cff */
[--C-:B------:R-:W-:Y:S01]  /*85a0*/  IMAD.X R153, RZ, RZ, R7.reuse, P3 ;  /* 0x000000ffff997224 */ /* 0x100fe200018e0607 */
[C---:B------:R-:W-:Y:S01]  /*85b0*/  LOP3.LUT R143, R6.reuse, 0x380, RZ, 0xc0, !PT ;  /* 0x00000380068f7812 */ /* 0x040fe200078ec0ff */
[--C-:B------:R-:W-:Y:S01]  /*85c0*/  IMAD.X R163, RZ, RZ, R7.reuse, P2 ;  /* 0x000000ffffa37224 */ /* 0x100fe200010e0607 */
[----:B------:R-:W-:Y:S01]  /*85d0*/  IADD3 R115, P0, R6, 0x8060, RZ ;  /* 0x0000806006737810 */ /* 0x000fe20007f1e0ff */
[----:B------:R-:W-:Y:S01]  /*85e0*/  ULDC.64 UR8, c[0x0][0xae8] ;  /* 0x0002ba0000087ab9 */ /* 0x000fe20000000a00 */
[----:B------:R-:W-:Y:S02]  /*85f0*/  SHF.R.U64 R156, R156, 0x3, RZ ;  /* 0x000000039c9c7819 */ /* 0x000fe400000012ff */
[----:B------:R-:W-:Y:S01]  /*8600*/  SHF.R.U64 R158, R158, 0x3, RZ ;  /* 0x000000039e9e7819 */ /* 0x000fe200000012ff */
[----:B------:R-:W-:Y:S01]  /*8610*/  IMAD.X R165, RZ, RZ, R7, P0 ;  /* 0x000000ffffa57224 */ /* 0x000fe200000e0607 */
[----:B------:R-:W-:-:S02]  /*8620*/  IADD3 R117, P6, R6, 0xc000, RZ ;  /* 0x0000c00006757810 */ /* 0x000fc40007fde0ff */
[C---:B------:R-:W-:Y:S02]  /*8630*/  IADD3 R21, P3, R6.reuse, 0x20, RZ ;  /* 0x0000002006157810 */ /* 0x040fe40007f7e0ff */
[C---:B------:R-:W-:Y:S01]  /*8640*/  IADD3 R113, P1, R6.reuse, 0x8040, RZ ;  /* 0x0000804006717810 */ /* 0x040fe20007f3e0ff */
[--C-:B------:R-:W-:Y:S01]  /*8650*/  IMAD.X R161, RZ, RZ, R7.reuse, P6 ;  /* 0x000000ffffa17224 */ /* 0x100fe200030e0607 */
[----:B------:R-:W-:Y:S01]  /*8660*/  SHF.R.U64 R143, R143, 0x3, RZ ;  /* 0x000000038f8f7819 */ /* 0x000fe200000012ff */
[--C-:B------:R-:W-:Y:S01]  /*8670*/  IMAD.X R167, RZ, RZ, R7.reuse, P3 ;  /* 0x000000ffffa77224 */ /* 0x100fe200018e0607 */
[----:B------:R-:W-:Y:S02]  /*8680*/  IADD3 R5, P2, R6, 0x4000, RZ ;  /* 0x0000400006057810 */ /* 0x000fe40007f5e0ff */
[----:B------:R-:W-:Y:S02]  /*8690*/  LOP3.LUT R9, R115, 0x380, RZ, 0xc0, !PT ;  /* 0x0000038073097812 */ /* 0x000fe400078ec0ff */
[----:B------:R-:W-:Y:S01]  /*86a0*/  LOP3.LUT R156, R156, R157, RZ, 0x3c, !PT ;  /* 0x0000009d9c9c7212 */ /* 0x000fe200078e3cff */
[--C-:B------:R-:W-:Y:S01]  /*86b0*/  IMAD.X R157, RZ, RZ, R7.reuse, P4 ;  /* 0x000000ffff9d7224 */ /* 0x100fe200020e0607 */
[----:B------:R-:W-:Y:S01]  /*86c0*/  LOP3.LUT R158, R158, R159, RZ, 0x3c, !PT ;  /* 0x0000009f9e9e7212 */ /* 0x000fe200078e3cff */
[--C-:B------:R-:W-:Y:S01]  /*86d0*/  IMAD.X R159, RZ, RZ, R7.reuse, P5 ;  /* 0x000000ffff9f7224 */ /* 0x100fe200028e0607 */
[----:B------:R-:W-:Y:S01]  /*86e0*/  IADD3.X R155, RZ, R7, RZ, P1, !PT ;  /* 0x00000007ff9b7210 */ /* 0x000fe20000ffe4ff */
        /* <DEDUP_REMOVED lines=14> */
[--C-:B------:R-:W-:Y:S01]  /*87d0*/  IMAD.X R9, RZ, RZ, R7.reuse, P3 ;  /* 0x000000ffff097224 */ /* 0x100fe200018e0607 */
[----:B------:R-:W-:Y:S01]  /*87e0*/  LOP3.LUT R102, R5, 0x380, RZ, 0xc0, !PT ;  /* 0x0000038005667812 */ /* 0x000fe200078ec0ff */
[----:B------:R-:W-:Y:S01]  /*87f0*/  IMAD.MOV.U32 R143, RZ, RZ, R7 ;  /* 0x000000ffff8f7224 */ /* 0x000fe200078e0007 */
[----:B------:R-:W-:-:S02]  /*8800*/  LOP3.LUT R14, R117, 0x380, RZ, 0xc0, !PT ;  /* 0x00000380750e7812 */ /* 0x000fc400078ec0ff */
[----:B------:R-:W-:Y:S02]  /*8810*/  LOP3.LUT R164, R6, R115, RZ, 0x3c, !PT ;  /* 0x0000007306a47212 */ /* 0x000fe400078e3cff */
[----:B------:R-:W-:Y:S02]  /*8820*/  SHF.R.U64 R102, R102, 0x3, RZ ;  /* 0x0000000366667819 */ /* 0x000fe400000012ff */
[----:B------:R-:W-:Y:S02]  /*8830*/  IADD3 R115, P2, R138, 0x7000, RZ ;  /* 0x000070008a737810 */ /* 0x000fe40007f5e0ff */
[----:B------:R-:W-:Y:S02]  /*8840*/  SHF.R.U64 R14, R14, 0x3, RZ ;  /* 0x000000030e0e7819 */ /* 0x000fe400000012ff */
[----:B------:R-:W-:Y:S02]  /*8850*/  LOP3.LUT R146, R102, R5, RZ, 0x3c, !PT ;  /* 0x0000000566927212 */ /* 0x000fe400078e3cff */
[----:B------:R-:W-:Y:S01]  /*8860*/  LOP3.LUT R114, R115, 0x380, RZ, 0xc0, !PT ;  /* 0x0000038073727812 */ /* 0x000fe200078ec0ff */
[----:B------:R-:W0:Y:S01]  /*8870*/  LDC R5, c[0x0][0xbe8] ;  /* 0x0002fa00ff057b82 */ /* 0x000e220000000800 */
[----:B------:R-:W-:-:S02]  /*8880*/  LOP3.LUT R160, R14, R117, RZ, 0x3c, !PT ;  /* 0x000000750ea07212 */ /* 0x000fc400078e3cff */
[----:B------:R-:W-:Y:S02]  /*8890*/  LOP3.LUT R14, R111, 0x380, RZ, 0xc0, !PT ;  /* 0x000003806f0e7812 */ /* 0x000fe400078ec0ff */
[----:B------:R-:W-:Y:S02]  /*88a0*/  LOP3.LUT R7, R12, 0x380, RZ, 0xc0, !PT ;  /* 0x000003800c077812 */ /* 0x000fe400078ec0ff */
[----:B------:R-:W-:Y:S02]  /*88b0*/  SHF.R.U64 R114, R114, 0x3, RZ ;  /* 0x0000000372727819 */ /* 0x000fe400000012ff */
[----:B------:R-:W-:Y:S02]  /*88c0*/  LOP3.LUT R6, R21, 0x380, RZ, 0xc0, !PT ;  /* 0x0000038015067812 */ /* 0x000fe400078ec0ff */
[----:B------:R-:W-:Y:S02]  /*88d0*/  SHF.R.U64 R14, R14, 0x3, RZ ;  /* 0x000000030e0e7819 */ /* 0x000fe400000012ff */
[----:B------:R-:W-:-:S02]  /*88e0*/  SHF.R.U64 R7, R7, 0x3, RZ ;  /* 0x0000000307077819 */ /* 0x000fc400000012ff */
[----:B------:R-:W-:Y:S01]  /*88f0*/  LOP3.LUT R114, R114, R115, RZ, 0x3c, !PT ;  /* 0x0000007372727212 */ /* 0x000fe200078e3cff */
[----:B------:R-:W-:Y:S01]  /*8900*/  IMAD.X R115, RZ, RZ, R139, P2 ;  /* 0x000000ffff737224 */ /* 0x000fe200010e068b */
[----:B------:R-:W-:Y:S02]  /*8910*/  SHF.R.U64 R6, R6, 0x3, RZ ;  /* 0x0000000306067819 */ /* 0x000fe400000012ff */
[----:B------:R-:W-:Y:S02]  /*8920*/  LOP3.LUT R162, R14, R111, RZ, 0x3c, !PT ;  /* 0x0000006f0ea27212 */ /* 0x000fe400078e3cff */
[----:B------:R-:W-:Y:S02]  /*8930*/  IADD3 R135, P2, R138, 0xe000, RZ ;  /* 0x0000e0008a877810 */ /* 0x000fe40007f5e0ff */
[----:B------:R-:W-:Y:S02]  /*8940*/  LOP3.LUT R168, R7, R12, RZ, 0x3c, !PT ;  /* 0x0000000c07a87212 */ /* 0x000fe400078e3cff */
[----:B------:R-:W-:-:S02]  /*8950*/  LOP3.LUT R14, R107, 0x380, RZ, 0xc0, !PT ;  /* 0x000003806b0e7812 */ /* 0x000fc400078ec0ff */
[----:B------:R-:W-:Y:S02]  /*8960*/  LOP3.LUT R12, R103, 0x380, RZ, 0xc0, !PT ;  /* 0x00000380670c7812 */ /* 0x000fe400078ec0ff */
[----:B------:R-:W-:Y:S02]  /*8970*/  LOP3.LUT R166, R6, R21, RZ, 0x3c, !PT ;  /* 0x0000001506a67212 */ /* 0x000fe400078e3cff */
        /* <DEDUP_REMOVED lines=12> */
[----:B------:R-:W-:Y:S01]  /*8a40*/  LOP3.LUT R134, R134, R135, RZ, 0x3c, !PT ;  /* 0x0000008786867212 */ /* 0x000fe200078e3cff */
[----:B------:R-:W-:Y:S01]  /*8a50*/  IMAD.X R135, RZ, RZ, R139, P2 ;  /* 0x000000ffff877224 */ /* 0x000fe200010e068b */
[----:B------:R-:W-:Y:S02]  /*8a60*/  LOP3.LUT R31, R8, 0x380, RZ, 0xc0, !PT ;  /* 0x00000380081f7812 */ /* 0x000fe400078ec0ff */
[----:B------:R-:W-:Y:S02]  /*8a70*/  IADD3 R7, P3, R138, 0x1000, RZ ;  /* 0x000010008a077810 */ /* 0x000fe40007f7e0ff */
[----:B0-----:R-:W-:-:S02]  /*8a80*/  ISETP.NE.AND P2, PT, R5, 0x1, PT ;  /* 0x000000010500780c */ /* 0x001fc40003f45270 */
[----:B------:R-:W-:Y:S02]  /*8a90*/  SHF.R.U64 R31, R31, 0x3, RZ ;  /* 0x000000031f1f7819 */ /* 0x000fe400000012ff */
[----:B------:R-:W-:Y:S02]  /*8aa0*/  LOP3.LUT R6, R7, 0x380, RZ, 0xc0, !PT ;  /* 0x0000038007067812 */ /* 0x000fe400078ec0ff */
[----:B------:R-:W-:Y:S02]  /*8ab0*/  LOP3.LUT R8, R31, R8, RZ, 0x3c, !PT ;  /* 0x000000081f087212 */ /* 0x000fe400078e3cff */
[----:B------:R-:W-:Y:S02]  /*8ac0*/  SHF.R.U64 R6, R6, 0x3, RZ ;  /* 0x0000000306067819 */ /* 0x000fe400000012ff */
[----:B------:R-:W-:Y:S02]  /*8ad0*/  MOV R152, R152 ;  /* 0x0000009800987202 */ /* 0x000fe40000000f00 */
[----:B------:R-:W-:-:S02]  /*8ae0*/  MOV R153, R8 ;  /* 0x0000000800997202 */ /* 0x000fc40000000f00 */
[----:B------:R-:W-:Y:S01]  /*8af0*/  LOP3.LUT R6, R6, R7, RZ, 0x3c, !PT ;  /* 0x0000000706067212 */ /* 0x000fe200078e3cff */
[----:B------:R-:W-:Y:S01]  /*8b00*/  IMAD.X R7, RZ, RZ, R139, P3 ;  /* 0x000000ffff077224 */ /* 0x000fe200018e068b */
[----:B------:R-:W-:Y:S02]  /*8b10*/  F2FP.BF16.F32.PACK_AB R9, R35, R34 ;  /* 0x000000222309723e */ /* 0x000fe400000010ff */
[----:B------:R-:W0:Y:S01]  /*8b20*/  @P2 LDC R34, c[0x0][0xbec] ;  /* 0x0002fb00ff222b82 */ /* 0x000e220000000800 */
[----:B------:R-:W-:Y:S02]  /*8b30*/  IADD3 R117, P3, R138, 0x8000, RZ ;  /* 0x000080008a757810 */ /* 0x000fe40007f7e0ff */
[----:B------:R-:W-:Y:S02]  /*8b40*/  LOP3.LUT R20, R113, 0x380, RZ, 0xc0, !PT ;  /* 0x0000038071147812 */ /* 0x000fe400078ec0ff */
[----:B------:R-:W-:Y:S02]  /*8b50*/  LOP3.LUT R116, R117, 0x380, RZ, 0xc0, !PT ;  /* 0x0000038075747812 */ /* 0x000fe400078ec0ff */
[----:B------:R-:W-:Y:S01]  /*8b60*/  SHF.R.U64 R20, R20, 0x3, RZ ;  /* 0x0000000314147819 */ /* 0x000fe200000012ff */
[----:B------:R-:W1:Y:S01]  /*8b70*/  @P2 LDC R35, c[0x0][0xbf0] ;  /* 0x0002fc00ff232b82 */ /* 0x000e620000000800 */
[----:B------:R-:W-:-:S02]  /*8b80*/  SHF.R.U64 R116, R116, 0x3, RZ ;  /* 0x0000000374747819 */ /* 0x000fc400000012ff */
[----:B------:R-:W-:Y:S02]  /*8b90*/  LOP3.LUT R154, R20, R113, RZ, 0x3c, !PT ;  /* 0x00000071149a7212 */ /* 0x000fe400078e3cff */
[----:B------:R-:W-:Y:S02]  /*8ba0*/  IADD3 R111, P0, R138, 0x5000, RZ ;  /* 0x000050008a6f7810 */ /* 0x000fe40007f1e0ff */
[----:B------:R-:W-:Y:S01]  /*8bb0*/  LOP3.LUT R116, R116, R117, RZ, 0x3c, !PT ;  /* 0x0000007574747212 */ /* 0x000fe200078e3cff */
[----:B------:R-:W-:Y:S01]  /*8bc0*/  IMAD.X R117, RZ, RZ, R139, P3 ;  /* 0x000000ffff757224 */ /* 0x000fe200018e068b */
[----:B------:R-:W-:Y:S02]  /*8bd0*/  IADD3 R29, P3, R138, 0xf000, RZ ;  /* 0x0000f0008a1d7810 */ /* 0x000fe40007f7e0ff */
[----:B------:R-:W-:Y:S02]  /*8be0*/  MOV R154, R154 ;  /* 0x0000009a009a7202 */ /* 0x000fe40000000f00 */
[----:B------:R-:W-:-:S02]  /*8bf0*/  LOP3.LUT R110, R111, 0x380, RZ, 0xc0, !PT ;  /* 0x000003806f6e7812 */ /* 0x000fc400078ec0ff */
[----:B------:R-:W-:Y:S02]  /*8c00*/  MOV R155, R10 ;  /* 0x0000000a009b7202 */ /* 0x000fe40000000f00 */
[----:B------:R-:W-:Y:S02]  /*8c10*/  F2FP.BF16.F32.PACK_AB R10, R37, R179 ;  /* 0x000000b3250a723e */ /* 0x000fe400000010ff */
[----:B------:R-:W-:Y:S02]  /*8c20*/  LOP3.LUT R28, R29, 0x380, RZ, 0xc0, !PT ;  /* 0x000003801d1c7812 */ /* 0x000fe400078ec0ff */
[----:B------:R-:W-:Y:S02]  /*8c30*/  IADD3 R37, R16, UR43, RZ ;  /* 0x0000002b10257c10 */ /* 0x000fe4000fffe0ff */
[----:B------:R-:W-:Y:S02]  /*8c40*/  SHF.R.U64 R110, R110, 0x3, RZ ;  /* 0x000000036e6e7819 */ /* 0x000fe400000012ff */
[----:B------:R-:W-:Y:S01]  /*8c50*/  MOV R31, R142 ;  /* 0x0000008e001f7202 */ /* 0x000fe20000000f00 */
[----:B0-----:R-:W-:Y:S01]  /*8c60*/  @P2 IMAD.HI.U32 R34, R37, R34, RZ ;  /* 0x0000002225222227 */ /* 0x001fe200078e00ff */
[----:B------:R-:W-:-:S02]  /*8c70*/  IADD3 R113, P1, R138, 0x6000, RZ ;  /* 0x000060008a717810 */ /* 0x000fc40007f3e0ff */
[----:B------:R-:W-:Y:S01]  /*8c80*/  SHF.R.U64 R28, R28, 0x3, RZ ;  /* 0x000000031c1c7819 */ /* 0x000fe200000012ff */
[----:B------:R0:W-:Y:S01]  /*8c90*/  STSM.16.M88.4 [R31], R24 ;  /* 0x000000181f007844 */ /* 0x0001e20000000200 */
[----:B------:R-:W-:Y:S01]  /*8ca0*/  MOV R150, R150 ;  /* 0x0000009600967202 */ /* 0x000fe20000000f00 */
[--C-:B------:R-:W-:Y:S01]  /*8cb0*/  IMAD.X R143, RZ, RZ, R139.reuse, P3 ;  /* 0x000000ffff8f7224 */ /* 0x100fe200018e068b */
[----:B------:R-:W-:Y:S01]  /*8cc0*/  LOP3.LUT R110, R110, R111, RZ, 0x3c, !PT ;  /* 0x0000006f6e6e7212 */ /* 0x000fe200078e3cff */
[----:B------:R-:W-:Y:S01]  /*8cd0*/  IMAD.X R111, RZ, RZ, R139, P0 ;  /* 0x000000ffff6f7224 */ /* 0x000fe200000e068b */
[----:B------:R-:W-:Y:S02]  /*8ce0*/  MOV R166, R166 ;  /* 0x000000a600a67202 */ /* 0x000fe40000000f00 */
[----:B------:R-:W-:Y:S02]  /*8cf0*/  MOV R32, R14 ;  /* 0x0000000e00207202 */ /* 0x000fe40000000f00 */
[----:B------:R-:W-:-:S02]  /*8d00*/  MOV R151, R12 ;  /* 0x0000000c00977202 */ /* 0x000fc40000000f00 */
[----:B------:R-:W-:Y:S01]  /*8d10*/  F2FP.BF16.F32.PACK_AB R8, R33, R178 ;  /* 0x000000b22108723e */ /* 0x000fe200000010ff */
[----:B------:R-:W-:Y:S01]  /*8d20*/  IMAD.MOV.U32 R33, RZ, RZ, R37 ;  /* 0x000000ffff217224 */ /* 0x000fe200078e0025 */
[----:B------:R-:W-:Y:S02]  /*8d30*/  F2FP.BF16.F32.PACK_AB R11, R39, R38 ;  /* 0x00000026270b723e */ /* 0x000fe400000010ff */
[----:B------:R-:W-:Y:S02]  /*8d40*/  F2FP.BF16.F32.PACK_AB R12, R41, R180 ;  /* 0x000000b4290c723e */ /* 0x000fe400000010ff */
[----:B------:R-:W-:Y:S01]  /*8d50*/  F2FP.BF16.F32.PACK_AB R13, R43, R42 ;  /* 0x0000002a2b0d723e */ /* 0x000fe200000010ff */
[----:B------:R2:W-:Y:S01]  /*8d60*/  STSM.16.M88.4 [R166], R8 ;  /* 0x00000008a6007844 */ /* 0x0005e20000000200 */
[----:B------:R-:W-:Y:S02]  /*8d70*/  F2FP.BF16.F32.PACK_AB R14, R45, R181 ;  /* 0x000000b52d0e723e */ /* 0x000fe400000010ff */
[----:B------:R-:W-:-:S02]  /*8d80*/  F2FP.BF16.F32.PACK_AB R15, R47, R46 ;  /* 0x0000002e2f0f723e */ /* 0x000fc400000010ff */
[----:B------:R-:W-:Y:S02]  /*8d90*/  LOP3.LUT R112, R113, 0x380, RZ, 0xc0, !PT ;  /* 0x0000038071707812 */ /* 0x000fe400078ec0ff */
[----:B------:R-:W-:Y:S01]  /*8da0*/  IADD3 R127, P0, R138, 0xc000, RZ ;  /* 0x0000c0008a7f7810 */ /* 0x000fe20007f1e0ff */
[----:B------:R3:W-:Y:S01]  /*8db0*/  STSM.16.M88.4 [R155], R12 ;  /* 0x0000000c9b007844 */ /* 0x0007e20000000200 */
[----:B------:R-:W-:Y:S02]  /*8dc0*/  LOP3.LUT R142, R28, R29, RZ, 0x3c, !PT ;  /* 0x0000001d1c8e7212 */ /* 0x000fe400078e3cff */
[----:B0-----:R-:W-:Y:S02]  /*8dd0*/  F2FP.BF16.F32.PACK_AB R24, R49, R182 ;  /* 0x000000b63118723e */ /* 0x001fe400000010ff */
        /* <DEDUP_REMOVED lines=8> */
[----:B-1----:R-:W-:-:S02]  /*8e60*/  @P2 SHF.R.U32.HI R33, RZ, R35, R34 ;  /* 0x00000023ff212219 */ /* 0x002fc40000011622 */
[----:B------:R-:W-:Y:S01]  /*8e70*/  SHF.R.U64 R112, R112, 0x3, RZ ;  /* 0x0000000370707819 */ /* 0x000fe200000012ff */
[----:B------:R0:W-:Y:S01]  /*8e80*/  STSM.16.M88.4 [R146], R28 ;  /* 0x0000001c92007844 */ /* 0x0001e20000000200 */
[----:B------:R-:W-:Y:S02]  /*8e90*/  LOP3.LUT R126, R127, 0x380, RZ, 0xc0, !PT ;  /* 0x000003807f7e7812 */ /* 0x000fe400078ec0ff */
[----:B--2---:R-:W-:Y:S02]  /*8ea0*/  F2FP.BF16.F32.PACK_AB R8, R65, R186 ;  /* 0x000000ba4108723e */ /* 0x004fe400000010ff */
[----:B------:R-:W-:Y:S02]  /*8eb0*/  F2FP.BF16.F32.PACK_AB R9, R67, R66 ;  /* 0x000000424309723e */ /* 0x000fe400000010ff */
[----:B------:R-:W-:Y:S02]  /*8ec0*/  F2FP.BF16.F32.PACK_AB R10, R69, R187 ;  /* 0x000000bb450a723e */ /* 0x000fe400000010ff */
[----:B------:R-:W-:-:S02]  /*8ed0*/  F2FP.BF16.F32.PACK_AB R11, R71, R70 ;  /* 0x00000046470b723e */ /* 0x000fc400000010ff */
[----:B---3--:R-:W-:Y:S02]  /*8ee0*/  F2FP.BF16.F32.PACK_AB R12, R73, R188 ;  /* 0x000000bc490c723e */ /* 0x008fe400000010ff */
[----:B------:R-:W-:Y:S01]  /*8ef0*/  F2FP.BF16.F32.PACK_AB R13, R75, R74 ;  /* 0x0000004a4b0d723e */ /* 0x000fe200000010ff */
[----:B------:R-:W-:Y:S01]  /*8f00*/  STSM.16.M88.4 [R151], R8 ;  /* 0x0000000897007844 */ /* 0x000fe20000000200 */
[----:B------:R-:W-:Y:S01]  /*8f10*/  F2FP.BF16.F32.PACK_AB R14, R77, R189 ;  /* 0x000000bd4d0e723e */ /* 0x000fe200000010ff */
[----:B0-----:R-:W-:Y:S01]  /*8f20*/  IMAD.MOV R28, RZ, RZ, -R33 ;  /* 0x000000ffff1c7224 */ /* 0x001fe200078e0a21 */
[----:B------:R-:W-:Y:S02]  /*8f30*/  F2FP.BF16.F32.PACK_AB R15, R79, R78 ;  /* 0x0000004e4f0f723e */ /* 0x000fe400000010ff */
[----:B------:R-:W-:Y:S01]  /*8f40*/  LOP3.LUT R112, R112, R113, RZ, 0x3c, !PT ;  /* 0x0000007170707212 */ /* 0x000fe200078e3cff */
[----:B------:R-:W-:Y:S01]  /*8f50*/  IMAD.X R113, RZ, RZ, R139, P1 ;  /* 0x000000ffff717224 */ /* 0x000fe200008e068b */
[----:B------:R-:W-:Y:S01]  /*8f60*/  SHF.R.U64 R126, R126, 0x3, RZ ;  /* 0x000000037e7e7819 */ /* 0x000fe200000012ff */
[----:B------:R-:W-:Y:S01]  /*8f70*/  IMAD R35, R5, R28, R37 ;  /* 0x0000001c05237224 */ /* 0x000fe200078e0225 */
[----:B------:R-:W-:Y:S01]  /*8f80*/  F2FP.BF16.F32.PACK_AB R24, R81, R190 ;  /* 0x000000be5118723e */ /* 0x000fe200000010ff */
[----:B------:R0:W-:Y:S01]  /*8f90*/  STSM.16.M88.4 [R32], R12 ;  /* 0x0000000c20007844 */ /* 0x0001e20000000200 */
[----:B------:R-:W-:-:S02]  /*8fa0*/  F2FP.BF16.F32.PACK_AB R25, R83, R82 ;  /* 0x000000525319723e */ /* 0x000fc400000010ff */
[----:B------:R-:W-:Y:S02]  /*8fb0*/  F2FP.BF16.F32.PACK_AB R26, R85, R191 ;  /* 0x000000bf551a723e */ /* 0x000fe400000010ff */
[----:B------:R-:W-:Y:S02]  /*8fc0*/  F2FP.BF16.F32.PACK_AB R27, R87, R86 ;  /* 0x00000056571b723e */ /* 0x000fe400000010ff */
[----:B------:R-:W-:Y:S02]  /*8fd0*/  IADD3 R131, P1, R138, 0xd000, RZ ;  /* 0x0000d0008a837810 */ /* 0x000fe40007f3e0ff */
[----:B------:R-:W-:Y:S01]  /*8fe0*/  LOP3.LUT R126, R126, R127, RZ, 0x3c, !PT ;  /* 0x0000007f7e7e7212 */ /* 0x000fe200078e3cff */
[----:B------:R-:W-:Y:S01]  /*8ff0*/  IMAD.X R127, RZ, RZ, R139, P0 ;  /* 0x000000ffff7f7224 */ /* 0x000fe200000e068b */
[----:B------:R1:W-:Y:S01]  /*9000*/  STSM.16.M88.4 [R150], R24 ;  /* 0x0000001896007844 */ /* 0x0003e20000000200 */
[----:B------:R-:W-:Y:S02]  /*9010*/  LOP3.LUT R130, R131, 0x380, RZ, 0xc0, !PT ;  /* 0x0000038083827812 */ /* 0x000fe400078ec0ff */
[C---:B------:R-:W-:Y:S01]  /*9020*/  IADD3 R21, P4, R138.reuse, 0x2000, RZ ;  /* 0x000020008a157810 */ /* 0x040fe20007f9e0ff */
[----:B0-----:R-:W-:Y:S01]  /*9030*/  IMAD.U32 R14, RZ, RZ, UR5 ;  /* 0x00000005ff0e7e24 */ /* 0x001fe2000f8e00ff */
[----:B------:R-:W-:Y:S01]  /*9040*/  SHF.R.S32.HI R13, RZ, 0x1f, R33 ;  /* 0x0000001fff0d7819 */ /* 0x000fe20000011421 */
[----:B------:R-:W-:Y:S01]  /*9050*/  ULDC UR5, c[0x0][0xa88] ;  /* 0x0002a20000057ab9 */ /* 0x000fe20000000800 */
[----:B------:R-:W-:-:S02]  /*9060*/  IADD3 R103, P5, R138, 0x3000, RZ ;  /* 0x000030008a677810 */ /* 0x000fc40007fbe0ff */
[----:B------:R-:W-:Y:S02]  /*9070*/  IADD3 R107, P6, R138, 0x4000, RZ ;  /* 0x000040008a6b7810 */ /* 0x000fe40007fde0ff */
[----:B------:R-:W-:Y:S02]  /*9080*/  SHF.R.S32.HI R12, RZ, 0x1f, R35 ;  /* 0x0000001fff0c7819 */ /* 0x000fe40000011423 */
[----:B------:R-:W-:Y:S02]  /*9090*/  SHF.R.U64 R130, R130, 0x3, RZ ;  /* 0x0000000382827819 */ /* 0x000fe400000012ff */
[----:B-1----:R-:W-:Y:S01]  /*90a0*/  IADD3 R24, P0, R33, UR6, RZ ;  /* 0x0000000621187c10 */ /* 0x002fe2000ff1e0ff */
[----:B------:R-:W-:Y:S01]  /*90b0*/  VIADD R27, R208, UR43 ;  /* 0x0000002bd01b7c36 */ /* 0x000fe20008000000 */
[----:B------:R-:W-:Y:S02]  /*90c0*/  LOP3.LUT R20, R21, 0x380, RZ, 0xc0, !PT ;  /* 0x0000038015147812 */ /* 0x000fe400078ec0ff */
[----:B------:R-:W-:Y:S01]  /*90d0*/  IADD3.X R25, R13, UR7, R14, P0, !PT ;  /* 0x000000070d197c10 */ /* 0x000fe200087fe40e */
[----:B------:R-:W-:Y:S01]  /*90e0*/  ULDC.64 UR6, c[0x0][0xb88] ;  /* 0x0002e20000067ab9 */ /* 0x000fe20000000a00 */
[----:B------:R-:W-:Y:S01]  /*90f0*/  LOP3.LUT R102, R103, 0x380, RZ, 0xc0, !PT ;  /* 0x0000038067667812 */ /* 0x000fe200078ec0ff */
[----:B------:R-:W-:Y:S01]  /*9100*/  IMAD R12, R12, UR6, RZ ;  /* 0x000000060c0c7c24 */ /* 0x000fe2000f8e02ff */
[----:B------:R-:W-:Y:S01]  /*9110*/  LOP3.LUT R106, R107, 0x380, RZ, 0xc0, !PT ;  /* 0x000003806b6a7812 */ /* 0x000fe200078ec0ff */
[----:B------:R-:W-:Y:S01]  /*9120*/  IMAD.WIDE.U32 R24, R35, UR6, R24 ;  /* 0x0000000623187c25 */ /* 0x000fe2000f8e0018 */
[----:B------:R-:W-:-:S02]  /*9130*/  LOP3.LUT R130, R130, R131, RZ, 0x3c, !PT ;  /* 0x0000008382827212 */ /* 0x000fc400078e3cff */
[----:B------:R-:W-:Y:S01]  /*9140*/  MOV R168, R168 ;  /* 0x000000a800a87202 */ /* 0x000fe20000000f00 */
[----:B------:R-:W-:Y:S01]  /*9150*/  IMAD R35, R35, UR7, R12 ;  /* 0x0000000723237c24 */ /* 0x000fe2000f8e020c */
[----:B------:R-:W-:Y:S01]  /*9160*/  F2FP.BF16.F32.PACK_AB R28, R89, R192 ;  /* 0x000000c0591c723e */ /* 0x000fe200000010ff */
[----:B------:R-:W-:Y:S01]  /*9170*/  ULDC.64 UR6, c[0x0][0xb50] ;  /* 0x0002d40000067ab9 */ /* 0x000fe20000000a00 */
[----:B------:R-:W-:Y:S02]  /*9180*/  F2FP.BF16.F32.PACK_AB R29, R91, R90 ;  /* 0x0000005a5b1d723e */ /* 0x000fe400000010ff */
[----:B------:R-:W-:Y:S02]  /*9190*/  F2FP.BF16.F32.PACK_AB R30, R93, R193 ;  /* 0x000000c15d1e723e */ /* 0x000fe400000010ff */
[----:B------:R-:W-:Y:S02]  /*91a0*/  F2FP.BF16.F32.PACK_AB R31, R95, R94 ;  /* 0x0000005e5f1f723e */ /* 0x000fe400000010ff */
[----:B------:R-:W-:-:S02]  /*91b0*/  LOP3.LUT R131, R138, 0x380, RZ, 0xc0, !PT ;  /* 0x000003808a837812 */ /* 0x000fc400078ec0ff */
[----:B------:R-:W-:Y:S01]  /*91c0*/  MOV R162, R162 ;  /* 0x000000a200a27202 */ /* 0x000fe20000000f00 */
[----:B------:R-:W-:Y:S01]  /*91d0*/  STSM.16.M88.4 [R168], R28 ;  /* 0x0000001ca8007844 */ /* 0x000fe20000000200 */
[----:B------:R-:W-:Y:S02]  /*91e0*/  F2FP.BF16.F32.PACK_AB R8, R97, R194 ;  /* 0x000000c26108723e */ /* 0x000fe400000010ff */
[----:B------:R-:W-:Y:S02]  /*91f0*/  F2FP.BF16.F32.PACK_AB R9, R99, R98 ;  /* 0x000000626309723e */ /* 0x000fe400000010ff */
[----:B------:R-:W-:Y:S02]  /*9200*/  F2FP.BF16.F32.PACK_AB R10, R101, R195 ;  /* 0x000000c3650a723e */ /* 0x000fe400000010ff */
[----:B------:R-:W-:Y:S01]  /*9210*/  F2FP.BF16.F32.PACK_AB R11, R40, R36 ;  /* 0x00000024280b723e */ /* 0x000fe200000010ff */
[----:B------:R-:W-:Y:S01]  /*9220*/  IMAD R40, R5, UR5, RZ ;  /* 0x0000000505287c24 */ /* 0x000fe2000f8e02ff */
[----:B------:R-:W-:-:S02]  /*9230*/  SHF.R.U64 R20, R20, 0x3, RZ ;  /* 0x0000000314147819 */ /* 0x000fc400000012ff */
[----:B------:R-:W-:Y:S01]  /*9240*/  SHF.R.U64 R102, R102, 0x3, RZ ;  /* 0x0000000366667819 */ /* 0x000fe200000012ff */
[----:B------:R0:W-:Y:S01]  /*9250*/  STSM.16.M88.4 [R162], R8 ;  /* 0x00000008a2007844 */ /* 0x0001e20000000200 */
[----:B------:R-:W-:Y:S02]  /*9260*/  SHF.R.U64 R106, R106, 0x3, RZ ;  /* 0x000000036a6a7819 */ /* 0x000fe400000012ff */
[----:B------:R-:W-:Y:S02]  /*9270*/  SHF.R.U64 R131, R131, 0x3, RZ ;  /* 0x0000000383837819 */ /* 0x000fe400000012ff */
[----:B------:R-:W-:Y:S02]  /*9280*/  LOP3.LUT R20, R20, R21, RZ, 0x3c, !PT ;  /* 0x0000001514147212 */ /* 0x000fe400078e3cff */
[----:B------:R-:W-:Y:S01]  /*9290*/  LOP3.LUT R102, R102, R103, RZ, 0x3c, !PT ;  /* 0x0000006766667212 */ /* 0x000fe200078e3cff */
[--C-:B------:R-:W-:Y:S01]  /*92a0*/  IMAD.X R103, RZ, RZ, R139.reuse, P5 ;  /* 0x000000ffff677224 */ /* 0x100fe200028e068b */
[----:B------:R-:W-:Y:S01]  /*92b0*/  LOP3.LUT R106, R106, R107, RZ, 0x3c, !PT ;  /* 0x0000006b6a6a7212 */ /* 0x000fe200078e3cff */
[----:B------:R-:W-:Y:S01]  /*92c0*/  IMAD.X R107, RZ, RZ, R139, P6 ;  /* 0x000000ffff6b7224 */ /* 0x000fe200030e068b */
[----:B------:R-:W-:-:S02]  /*92d0*/  IADD3.X R21, RZ, R139, RZ, P4, !PT ;  /* 0x0000008bff157210 */ /* 0x000fc400027fe4ff */
[----:B------:R-:W-:Y:S02]  /*92e0*/  LOP3.LUT P0, RZ, R206, 0x3, RZ, 0xc0, !PT ;  /* 0x00000003ceff7812 */ /* 0x000fe4000780c0ff */
[C---:B------:R-:W-:Y:S01]  /*92f0*/  IADD3 R119, P4, R138.reuse, 0x9000, RZ ;  /* 0x000090008a777810 */ /* 0x040fe20007f9e0ff */
[----:B0-----:R-:W-:Y:S01]  /*9300*/  IMAD.IADD R11, R25, 0x1, R35 ;  /* 0x00000001190b7824 */ /* 0x001fe200078e0223 */
[C---:B------:R-:W-:Y:S01]  /*9310*/  IADD3 R121, P5, R138.reuse, 0xa000, RZ ;  /* 0x0000a0008a797810 */ /* 0x040fe20007fbe0ff */
[----:B------:R-:W-:Y:S01]  /*9320*/  VIADD R9, R27, 0x8 ;  /* 0x000000081b097836 */ /* 0x000fe20000000000 */
[----:B------:R-:W-:Y:S02]  /*9330*/  IADD3 R123, P6, R138, 0xb000, RZ ;  /* 0x0000b0008a7b7810 */ /* 0x000fe40007fde0ff */
[----:B------:R-:W-:Y:S02]  /*9340*/  LEA R26, P3, R24, UR6, 0x2 ;  /* 0x00000006181a7c11 */ /* 0x000fe4000f8610ff */
[----:B------:R-:W-:Y:S01]  /*9350*/  LOP3.LUT R138, R131, R138, RZ, 0x3c, !PT ;  /* 0x0000008a838a7212 */ /* 0x000fe200078e3cff */
[----:B------:R-:W-:Y:S01]  /*9360*/  IMAD.X R131, RZ, RZ, R139, P1 ;  /* 0x000000ffff837224 */ /* 0x000fe200008e068b */
[----:B------:R-:W-:Y:S01]  /*9370*/  F2FP.BF16.F32.PACK_AB R12, R105, R196 ;  /* 0x000000c4690c723e */ /* 0x000fe200000010ff */
[----:B------:R-:W-:Y:S01]  /*9380*/  SHFL.IDX PT, R36, R26, RZ, 0x1c1f ;  /* 0x001c1fff1a247589 */ /* 0x000fe200000e0000 */
[----:B------:R-:W-:-:S02]  /*9390*/  F2FP.BF16.F32.PACK_AB R13, R48, R44 ;  /* 0x0000002c300d723e */ /* 0x000fc400000010ff */
[----:B------:R-:W-:Y:S01]  /*93a0*/  F2FP.BF16.F32.PACK_AB R14, R109, R197 ;  /* 0x000000c56d0e723e */ /* 0x000fe200000010ff */
[----:B------:R-:W-:Y:S01]  /*93b0*/  SHFL.IDX PT, R38, R26, 0x1, 0x1c1f ;  /* 0x003c1f001a267f89 */ /* 0x000fe200000e0000 */
[----:B------:R-:W-:Y:S02]  /*93c0*/  F2FP.BF16.F32.PACK_AB R15, R56, R52 ;  /* 0x00000034380f723e */ /* 0x000fe400000010ff */
[-C--:B------:R-:W-:Y:S02]  /*93d0*/  ISETP.GE.OR P1, PT, R27, R40.reuse, P0 ;  /* 0x000000281b00720c */ /* 0x080fe40000726670 */
[----:B------:R-:W-:Y:S01]  /*93e0*/  LEA.HI.X R27, R24, UR7, R11, 0x2, P3 ;  /* 0x00000007181b7c11 */ /* 0x000fe200098f140b */
[----:B------:R0:W-:Y:S01]  /*93f0*/  STSM.16.M88.4 [R154], R12 ;  /* 0x0000000c9a007844 */ /* 0x0001e20000000200 */
[----:B------:R-:W-:Y:S02]  /*9400*/  ISETP.GE.OR P0, PT, R9, R40, P0 ;  /* 0x000000280900720c */ /* 0x000fe40000706670 */
[----:B------:R-:W-:Y:S01]  /*9410*/  MOV R164, R164 ;  /* 0x000000a400a47202 */ /* 0x000fe20000000f00 */
[----:B------:R-:W1:Y:S01]  /*9420*/  SHFL.IDX PT, R37, R27, RZ, 0x1c1f ;  /* 0x001c1fff1b257589 */ /* 0x000e6200000e0000 */
[----:B------:R-:W-:-:S02]  /*9430*/  F2FP.BF16.F32.PACK_AB R8, R175, R198 ;  /* 0x000000c6af08723e */ /* 0x000fc400000010ff */
[----:B------:R-:W-:Y:S01]  /*9440*/  F2FP.BF16.F32.PACK_AB R9, R64, R60 ;  /* 0x0000003c4009723e */ /* 0x000fe200000010ff */
[----:B------:R2:W3:Y:S01]  /*9450*/  SHFL.IDX PT, R39, R27, 0x1, 0x1c1f ;  /* 0x003c1f001b277f89 */ /* 0x0004e200000e0000 */
[----:B------:R-:W-:Y:S02]  /*9460*/  F2FP.BF16.F32.PACK_AB R10, R176, R199 ;  /* 0x000000c7b00a723e */ /* 0x000fe400000010ff */
[----:B------:R-:W-:Y:S02]  /*9470*/  F2FP.BF16.F32.PACK_AB R11, R72, R68 ;  /* 0x00000044480b723e */ /* 0x000fe400000010ff */
[----:B------:R-:W-:Y:S02]  /*9480*/  MOV R160, R160 ;  /* 0x000000a000a07202 */ /* 0x000fe40000000f00 */
[----:B------:R-:W-:Y:S01]  /*9490*/  MOV R158, R158 ;  /* 0x0000009e009e7202 */ /* 0x000fe20000000f00 */
[----:B------:R-:W-:Y:S01]  /*94a0*/  STSM.16.M88.4 [R164], R8 ;  /* 0x00000008a4007844 */ /* 0x000fe20000000200 */
[----:B0-----:R-:W-:-:S02]  /*94b0*/  F2FP.BF16.F32.PACK_AB R12, R129, R204 ;  /* 0x000000cc810c723e */ /* 0x001fc400000010ff */
[----:B------:R-:W-:Y:S01]  /*94c0*/  F2FP.BF16.F32.PACK_AB R13, R96, R92 ;  /* 0x0000005c600d723e */ /* 0x000fe200000010ff */
[----:B------:R-:W-:Y:S01]  /*94d0*/  STSM.16.M88.4 [R160], R200 ;  /* 0x000000c8a0007844 */ /* 0x000fe20000000200 */
[----:B------:R-:W-:Y:S02]  /*94e0*/  F2FP.BF16.F32.PACK_AB R14, R133, R132 ;  /* 0x00000084850e723e */ /* 0x000fe400000010ff */
[----:B------:R-:W-:Y:S02]  /*94f0*/  F2FP.BF16.F32.PACK_AB R15, R104, R100 ;  /* 0x00000064680f723e */ /* 0x000fe400000010ff */
[----:B------:R-:W-:Y:S02]  /*9500*/  MOV R156, R156 ;  /* 0x0000009c009c7202 */ /* 0x000fe40000000f00 */
[----:B------:R-:W-:Y:S01]  /*9510*/  F2FP.BF16.F32.PACK_AB R24, R137, R136 ;  /* 0x000000888918723e */ /* 0x000fe200000010ff */
[----:B------:R-:W-:Y:S01]  /*9520*/  STSM.16.M88.4 [R158], R12 ;  /* 0x0000000c9e007844 */ /* 0x000fe20000000200 */
[----:B------:R-:W-:-:S02]  /*9530*/  F2FP.BF16.F32.PACK_AB R25, R128, R108 ;  /* 0x0000006c8019723e */ /* 0x000fc400000010ff */
[----:B------:R-:W-:Y:S02]  /*9540*/  F2FP.BF16.F32.PACK_AB R26, R141, R140 ;  /* 0x0000008c8d1a723e */ /* 0x000fe400000010ff */
[----:B--2---:R-:W-:Y:S02]  /*9550*/  F2FP.BF16.F32.PACK_AB R27, R171, R170 ;  /* 0x000000aaab1b723e */ /* 0x004fe400000010ff */
[----:B------:R-:W-:Y:S02]  /*9560*/  F2FP.BF16.F32.PACK_AB R146, R149, R148 ;  /* 0x000000949592723e */ /* 0x000fe400000010ff */
[----:B------:R-:W-:Y:S01]  /*9570*/  F2FP.BF16.F32.PACK_AB R147, R0, R174 ;  /* 0x000000ae0093723e */ /* 0x000fe200000010ff */
[----:B------:R-:W-:Y:S01]  /*9580*/  STSM.16.M88.4 [R156], R24 ;  /* 0x000000189c007844 */ /* 0x000fe20000000200 */
[----:B------:R-:W-:Y:S01]  /*9590*/  UIMAD UR5, UR10, UR8, URZ ;  /* 0x000000080a0572a4 */ /* 0x000fe2000f8e023f */
[----:B------:R-:W-:Y:S02]  /*95a0*/  LOP3.LUT R118, R119, 0x380, RZ, 0xc0, !PT ;  /* 0x0000038077767812 */ /* 0x000fe400078ec0ff */
[----:B------:R-:W-:Y:S01]  /*95b0*/  STSM.16.M88.4 [R152], R144 ;  /* 0x0000009098007844 */ /* 0x000fe20000000200 */
[----:B------:R-:W-:Y:S01]  /*95c0*/  IMAD R0, R23, 0x20, R205 ;  /* 0x0000002017007824 */ /* 0x000fe200078e02cd */
[----:B------:R-:W-:Y:S01]  /*95d0*/  UIMAD.WIDE.U32 UR6, UR39, UR8, URZ ;  /* 0x00000008270672a5 */ /* 0x000fe2000f8e003f */
[----:B------:R-:W-:Y:S01]  /*95e0*/  LOP3.LUT R120, R121, 0x380, RZ, 0xc0, !PT ;  /* 0x0000038079787812 */ /* 0x000fe200078ec0ff */
[----:B------:R-:W-:Y:S01]  /*95f0*/  BAR.SYNC.DEFER_BLOCKING 0x1, 0x100 ;  /* 0x0044000000007b1d */ /* 0x000fe20000010000 */
[----:B------:R-:W-:Y:S01]  /*9600*/  UIMAD UR5, UR39, UR9, UR5 ;  /* 0x00000009270572a4 */ /* 0x000fe2000f8e0205 */
[----:B------:R-:W-:-:S02]  /*9610*/  LOP3.LUT R122, R123, 0x380, RZ, 0xc0, !PT ;  /* 0x000003807b7a7812 */ /* 0x000fc400078ec0ff */
[----:B------:R-:W-:Y:S02]  /*9620*/  SHF.R.U64 R118, R118, 0x3, RZ ;  /* 0x0000000376767819 */ /* 0x000fe400000012ff */
[----:B------:R-:W-:Y:S01]  /*9630*/  ULDC.64 UR10, c[0x0][0xaf0] ;  /* 0x0002bc00000a7ab9 */ /* 0x000fe20000000a00 */
[----:B------:R-:W-:Y:S01]  /*9640*/  SHF.R.U64 R120, R120, 0x3, RZ ;  /* 0x0000000378787819 */ /* 0x000fe200000012ff */
[----:B-1----:R-:W-:Y:S01]  /*9650*/  @!P1 ST.E desc[UR48][R36.64], R4 ;  /* 0x0000000424009985 */ /* 0x002fe2000c101930 */
[----:B------:R-:W-:Y:S01]  /*9660*/  UIMAD UR8, UR12, UR10, URZ ;  /* 0x0000000a0c0872a4 */ /* 0x000fe2000f8e023f */
[----:B------:R-:W-:Y:S02]  /*9670*/  SHF.R.U64 R122, R122, 0x3, RZ ;  /* 0x000000037a7a7819 */ /* 0x000fe400000012ff */
[----:B---3--:R0:W-:Y:S01]  /*9680*/  @!P0 ST.E desc[UR48][R38.64], R3 ;  /* 0x0000000326008985 */ /* 0x0081e2000c101930 */
[----:B------:R-:W-:Y:S01]  /*9690*/  UIADD3 UR7, UR7, UR5, URZ ;  /* 0x0000000507077290 */ /* 0x000fe2000fffe03f */
[----:B------:R-:W-:-:S02]  /*96a0*/  LOP3.LUT R118, R118, R119, RZ, 0x3c, !PT ;  /* 0x0000007776767212 */ /* 0x000fc400078e3cff */
[----:B------:R1:W5:Y:S01]  /*96b0*/  LD.E.128 R28, desc[UR48][R6.64] ;  /* 0x00000030061c7980 */ /* 0x000362000c101d00 */
[----:B------:R-:W-:Y:S02]  /*96c0*/  LOP3.LUT R120, R120, R121, RZ, 0x3c, !PT ;  /* 0x0000007978787212 */ /* 0x000fe400078e3cff */
[----:B------:R-:W-:Y:S01]  /*96d0*/  LOP3.LUT R122, R122, R123, RZ, 0x3c, !PT ;  /* 0x0000007b7a7a7212 */ /* 0x000fe200078e3cff */
[----:B------:R2:W5:Y:S01]  /*96e0*/  LD.E.128 R32, desc[UR48][R20.64] ;  /* 0x0000003014207980 */ /* 0x000562000c101d00 */
[----:B------:R-:W-:Y:S01]  /*96f0*/  UIMAD UR5, UR41, UR11, UR8 ;  /* 0x0000000b290572a4 */ /* 0x000fe2000f8e0208 */
[--C-:B------:R-:W-:Y:S01]  /*9700*/  IMAD.X R119, RZ, RZ, R139.reuse, P4 ;  /* 0x000000ffff777224 */ /* 0x100fe200020e068b */
[----:B------:R-:W-:Y:S01]  /*9710*/  UIMAD.WIDE.U32 UR6, UR41, UR10, UR6 ;  /* 0x0000000a290672a5 */ /* 0x000fe2000f8e0006 */
[--C-:B------:R-:W-:Y:S01]  /*9720*/  IMAD.X R121, RZ, RZ, R139.reuse, P5 ;  /* 0x000000ffff797224 */ /* 0x100fe200028e068b */
[----:B------:R-:W-:Y:S01]  /*9730*/  ULDC.64 UR8, c[0x0][0xae0] ;  /* 0x0002b80000087ab9 */ /* 0x000fe20000000a00 */
[----:B-1----:R-:W1:Y:S01]  /*9740*/  @P2 LDC R7, c[0x0][0xbec] ;  /* 0x0002fb00ff072b82 */ /* 0x002e620000000800 */
[----:B------:R-:W-:Y:S01]  /*9750*/  IMAD.X R123, RZ, RZ, R139, P6 ;  /* 0x000000ffff7b7224 */ /* 0x000fe200030e068b */
[----:B------:R-:W5:Y:S04]  /*9760*/  LD.E.128 R100, desc[UR48][R102.64] ;  /* 0x0000003066647980 */ /* 0x000f68000c101d00 */
[----:B------:R-:W5:Y:S02]  /*9770*/  LD.E.128 R104, desc[UR48][R106.64] ;  /* 0x000000306a687980 */ /* 0x000f64000c101d00 */
[----:B--2---:R-:W2:Y:S01]  /*9780*/  @P2 LDC R21, c[0x0][0xbf0] ;  /* 0x0002fc00ff152b82 */ /* 0x004ea20000000800 */
[----:B------:R-:W-:Y:S01]  /*9790*/  VIADD R20, R0, UR43 ;  /* 0x0000002b00147c36 */ /* 0x000fe20008000000 */
[----:B------:R-:W-:Y:S01]  /*97a0*/  UIADD3 UR5, UR7, UR5, URZ ;  /* 0x0000000507057290 */ /* 0x000fe2000fffe03f */
[----:B------:R-:W-:Y:S01]  /*97b0*/  IMAD.U32 R6, RZ, RZ, UR6 ;  /* 0x00000006ff067e24 */ /* 0x000fe2000f8e00ff */
[----:B------:R-:W5:Y:S01]  /*97c0*/  LD.E.128 R136, desc[UR48][R138.64] ;  /* 0x000000308a887980 */ /* 0x000f62000c101d00 */
[----:B0-----:R-:W-:-:S03]  /*97d0*/  IMAD.MOV.U32 R3, RZ, RZ, R20 ;  /* 0x000000ffff037224 */ /* 0x001fc600078e0014 */
[----:B------:R-:W5:Y:S04]  /*97e0*/  LD.E.128 R108, desc[UR48][R110.64] ;  /* 0x000000306e6c7980 */ /* 0x000f68000c101d00 */
[----:B------:R0:W5:Y:S01]  /*97f0*/  LD.E.128 R8, desc[UR48][R112.64] ;  /* 0x0000003070087980 */ /* 0x000162000c101d00 */
[----:B-1----:R-:W-:-:S03]  /*9800*/  @P2 IMAD.HI.U32 R0, R20, R7, RZ ;  /* 0x0000000714002227 */ /* 0x002fc600078e00ff */
[----:B------:R0:W5:Y:S04]  /*9810*/  LD.E.128 R12, desc[UR48][R114.64] ;  /* 0x00000030720c7980 */ /* 0x000168000c101d00 */
[----:B------:R0:W5:Y:S01]  /*9820*/  LD.E.128 R48, desc[UR48][R116.64] ;  /* 0x0000003074307980 */ /* 0x000162000c101d00 */
[----:B--2---:R-:W-:-:S03]  /*9830*/  @P2 SHF.R.U32.HI R3, RZ, R21, R0 ;  /* 0x00000015ff032219 */ /* 0x004fc60000011600 */
[----:B------:R0:W5:Y:S01]  /*9840*/  LD.E.128 R44, desc[UR48][R118.64] ;  /* 0x00000030762c7980 */ /* 0x000162000c101d00 */
[--C-:B------:R-:W-:Y:S01]  /*9850*/  SHF.R.S32.HI R0, RZ, 0x1f, R3.reuse ;  /* 0x0000001fff007819 */ /* 0x100fe20000011403 */
[----:B------:R-:W-:Y:S02]  /*9860*/  IMAD.MOV R4, RZ, RZ, -R3 ;  /* 0x000000ffff047224 */ /* 0x000fe400078e0a03 */
[----:B------:R0:W5:Y:S01]  /*9870*/  LD.E.128 R24, desc[UR48][R120.64] ;  /* 0x0000003078187980 */ /* 0x000162000c101d00 */
[----:B------:R-:W-:Y:S01]  /*9880*/  IMAD.U32 R7, RZ, RZ, UR7 ;  /* 0x00000007ff077e24 */ /* 0x000fe2000f8e00ff */
[----:B------:R-:W-:Y:S01]  /*9890*/  ULDC.64 UR6, c[0x0][0xad8] ;  /* 0x0002b60000067ab9 */ /* 0x000fe20000000a00 */
[----:B------:R-:W-:Y:S01]  /*98a0*/  IMAD R0, R0, UR8, RZ ;  /* 0x0000000800007c24 */ /* 0x000fe2000f8e02ff */
[----:B------:R0:W5:Y:S01]  /*98b0*/  LD.E.128 R36, desc[UR48][R122.64] ;  /* 0x000000307a247980 */ /* 0x000162000c101d00 */
[----:B------:R-:W-:Y:S02]  /*98c0*/  IMAD R21, R5, R4, R20 ;  /* 0x0000000405157224 */ /* 0x000fe400078e0214 */
[----:B------:R-:W-:Y:S01]  /*98d0*/  IMAD.U32 R7, RZ, RZ, UR5 ;  /* 0x00000005ff077e24 */ /* 0x000fe2000f8e00ff */
[----:B------:R-:W5:Y:S01]  /*98e0*/  LD.E.128 R124, desc[UR48][R126.64] ;  /* 0x000000307e7c7980 */ /* 0x000f62000c101d00 */
[----:B------:R-:W-:Y:S01]  /*98f0*/  IMAD R41, R3, UR9, R0 ;  /* 0x0000000903297c24 */ /* 0x000fe2000f8e0200 */
[----:B------:R-:W-:-:S02]  /*9900*/  SHF.R.S32.HI R0, RZ, 0x1f, R21 ;  /* 0x0000001fff007819 */ /* 0x000fc40000011415 */
[----:B------:R-:W5:Y:S01]  /*9910*/  LD.E.128 R128, desc[UR48][R130.64] ;  /* 0x0000003082807980 */ /* 0x000f62000c101d00 */
[----:B------:R-:W-:-:S03]  /*9920*/  IMAD.WIDE.U32 R4, R3, UR8, R6 ;  /* 0x0000000803047c25 */ /* 0x000fc6000f8e0006 */
        /* <DEDUP_REMOVED lines=8> */
[----:B------:R-:W-:Y:S01]  /*99b0*/  IMAD.IADD R5, R5, 0x1, R41 ;  /* 0x0000000105057824 */ /* 0x000fe200078e0229 */
[----:B------:R-:W-:Y:S01]  /*99c0*/  IADD3 R53, R205, UR43, RZ ;  /* 0x0000002bcd357c10 */ /* 0x000fe2000fffe0ff */
[----:B------:R-:W-:Y:S01]  /*99d0*/  IMAD R0, R0, UR6, RZ ;  /* 0x0000000600007c24 */ /* 0x000fe2000f8e02ff */
[----:B------:R-:W-:Y:S01]  /*99e0*/  UIADD3 UR5, UR13, 0x22820, URZ ;  /* 0x000228200d057890 */ /* 0x000fe2000fffe03f */
[----:B------:R-:W-:Y:S01]  /*99f0*/  IMAD.WIDE.U32 R4, R21, UR6, R4 ;  /* 0x0000000615047c25 */ /* 0x000fe2000f8e0004 */
[----:B------:R-:W-:-:S03]  /*9a00*/  ISETP.GE.AND P2, PT, R53, R40, PT ;  /* 0x000000283500720c */ /* 0x000fc60003f46270 */
[----:B------:R-:W-:Y:S01]  /*9a10*/  IMAD R7, R21, UR7, R0 ;  /* 0x0000000715077c24 */ /* 0x000fe2000f8e0200 */
[----:B------:R-:W-:Y:S01]  /*9a20*/  ULDC.64 UR6, c[0x0][0xa80] ;  /* 0x0002a00000067ab9 */ /* 0x000fe20000000a00 */
[----:B------:R-:W-:Y:S01]  /*9a30*/  VIADD R3, R53, 0x20 ;  /* 0x0000002035037836 */ /* 0x000fe20000000000 */
[C---:B------:R-:W-:Y:S01]  /*9a40*/  LEA R0, P3, R4.reuse, UR6, 0x1 ;  /* 0x0000000604007c11 */ /* 0x040fe2000f8608ff */
[----:B------:R-:W-:Y:S01]  /*9a50*/  IMAD.IADD R5, R5, 0x1, R7 ;  /* 0x0000000105057824 */ /* 0x000fe200078e0207 */
[----:B------:R-:W-:Y:S02]  /*9a60*/  UPRMT UR5, URZ, 0x654, UR5 ;  /* 0x000006543f057896 */ /* 0x000fe40008000005 */
[-C--:B------:R-:W-:Y:S01]  /*9a70*/  ISETP.GE.AND P1, PT, R3, R40.reuse, PT ;  /* 0x000000280300720c */ /* 0x080fe20003f26270 */
[----:B------:R-:W-:Y:S01]  /*9a80*/  VIADD R3, R53, 0x40 ;  /* 0x0000004035037836 */ /* 0x000fe20000000000 */
[----:B------:R-:W-:Y:S01]  /*9a90*/  LEA.HI.X R41, R4, UR7, R5, 0x1, P3 ;  /* 0x0000000704297c11 */ /* 0x000fe200098f0c05 */
[----:B-1----:R0:W1:Y:S01]  /*9aa0*/  SHFL.IDX PT, R43, R0, RZ, 0x181f ;  /* 0x00181fff002b7589 */ /* 0x00206200000e0000 */
[----:B------:R-:W-:Y:S02]  /*9ab0*/  BSSY B1, `(.L_x_13543) ;  /* 0x0000016000017945 */ /* 0x000fe40003800000 */
[----:B------:R-:W-:-:S02]  /*9ac0*/  ISETP.GE.AND P0, PT, R3, R40, PT ;  /* 0x000000280300720c */ /* 0x000fc40003f06270 */
        /* <DEDUP_REMOVED lines=20> */
.L_x_13544:
[----:B------:R-:W-:Y:S05]  /*9c10*/  BSYNC B1 ;  /* 0x0000000000017941 */ /* 0x000fea0003800000 */
.L_x_13543:
        /* <DEDUP_REMOVED lines=14> */
[----:B-----5:R3:W-:Y:S01]  /*9d00*/  @!P4 ST.E.128 desc[UR48][R4.64], R28 ;  /* 0x0000001c0400c985 */ /* 0x0207e2000c101d30 */
[----:B------:R-:W-:-:S02]  /*9d10*/  @!P1 LEA R42, P5, R22, R43, 0x1 ;  /* 0x0000002b162a9211 */ /* 0x000fc400078a08ff */
[-C--:B------:R-:W-:Y:S01]  /*9d20*/  @!P2 LEA.HI.X R21, R18, R3.reuse, R211, 0x1, P6 ;  /* 0x000000031215a211 */ /* 0x080fe200030f0cd3 */
[----:B------:R3:W-:Y:S01]  /*9d30*/  @!P3 ST.E.128 desc[UR48][R6.64], R108 ;  /* 0x0000006c0600b985 */ /* 0x0007e2000c101d30 */
[----:B------:R-:W-:-:S03]  /*9d40*/  @!P1 LEA.HI.X R43, R22, R3, R210, 0x1, P5 ;  /* 0x00000003162b9211 */ /* 0x000fc600028f0cd2 */
[----:B------:R3:W-:Y:S04]  /*9d50*/  @!P2 ST.E.128 desc[UR48][R20.64], R44 ;  /* 0x0000002c1400a985 */ /* 0x0007e8000c101d30 */
[----:B------:R3:W-:Y:S02]  /*9d60*/  @!P1 ST.E.128 desc[UR48][R42.64], R128 ;  /* 0x000000802a009985 */ /* 0x0007e4000c101d30 */
.L_x_13546:
[----:B------:R-:W-:Y:S05]  /*9d70*/  BSYNC B1 ;  /* 0x0000000000017941 */ /* 0x000fea0003800000 */
.L_x_13545:
        /* <DEDUP_REMOVED lines=10> */
[CC--:B------:R-:W-:Y:S02]  /*9e20*/  @!P2 LEA R6, P5, R19.reuse, R29.reuse, 0x1 ;  /* 0x0000001d1306a211 */ /* 0x0c0fe400078a08ff */
        /* <DEDUP_REMOVED lines=10> */
.L_x_13548:
[----:B------:R-:W-:Y:S05]  /*9ed0*/  BSYNC B1 ;  /* 0x0000000000017941 */ /* 0x000fea0003800000 */
.L_x_13547:
[----:B0-----:R-:W-:Y:S01]  /*9ee0*/  VIADD R3, R53, 0x60 ;  /* 0x0000006035037836 */ /* 0x001fe20000000000 */
[----:B--2-4-:R-:W0:Y:S04]  /*9ef0*/  SHFL.IDX PT, R41, R41, 0x3, 0x181f ;  /* 0x00781f0029297f89 */ /* 0x014e2800000e0000 */
[----:B------:R-:W-:Y:S01]  /*9f00*/  ISETP.GE.AND P0, PT, R3, R40, PT ;  /* 0x000000280300720c */ /* 0x000fe20003f06270 */
[----:B------:R2:W4:-:S12]  /*9f10*/  SHFL.IDX PT, R11, R0, 0x3, 0x181f ;  /* 0x00781f00000b7f89 */ /* 0x00051800000e0000 */
[----:B--2---:R-:W-:Y:S05]  /*9f20*/  @P0 BRA `(.L_x_13549) ;  /* 0x0000000c00200947 */ /* 0x004fea0003800000 */
[----:B------:R-:W-:Y:S02]  /*9f30*/  ULDC UR5, c[0x0][0xac8] ;  /* 0x0002b20000057ab9 */ /* 0x000fe40000000800 */
[----:B------:R-:W-:Y:S02]  /*9f40*/  ISETP.GE.AND P3, PT, R2, UR5, PT ;  /* 0x0000000502007c0c */ /* 0x000fe4000bf66270 */
[----:B------:R-:W-:Y:S02]  /*9f50*/  ISETP.GE.AND P4, PT, R19, UR5, PT ;  /* 0x0000000513007c0c */ /* 0x000fe4000bf86270 */
[----:B------:R-:W-:-:S09]  /*9f60*/  ISETP.GE.AND P5, PT, R18, UR5, PT ;  /* 0x0000000512007c0c */ /* 0x000fd2000bfa6270 */
[-C--:B----4-:R-:W-:Y:S02]  /*9f70*/  @!P3 LEA R4, P0, R2, R11.reuse, 0x1 ;  /* 0x0000000b0204b211 */ /* 0x090fe400078008ff */
        /* <DEDUP_REMOVED lines=14> */
.L_x_13542:
        /* <DEDUP_REMOVED lines=50> */
.L_x_13551:
[----:B------:R-:W-:Y:S05]  /*a380*/  BSYNC B1 ;  /* 0x0000000000017941 */ /* 0x000fea0003800000 */
.L_x_13550:
[----:B------:R-:W-:Y:S01]  /*a390*/  ULDC.64 UR10, c[0x0][0xae8] ;  /* 0x0002ba00000a7ab9 */ /* 0x000fe20000000a00 */
[----:B------:R-:W-:Y:S01]  /*a3a0*/  VIADD R8, R8, UR43 ;  /* 0x0000002b08087c36 */ /* 0x000fe20008000000 */
[----:B------:R-:W-:Y:S01]  /*a3b0*/  UIMAD UR5, UR8, UR10, URZ ;  /* 0x0000000a080572a4 */ /* 0x000fe2000f8e023f */
[----:B------:R-:W-:Y:S01]  /*a3c0*/  BSSY B1, `(.L_x_13552) ;  /* 0x000003c000017945 */ /* 0x000fe20003800000 */
[----:B------:R-:W-:Y:S01]  /*a3d0*/  UIMAD.WIDE.U32 UR6, UR39, UR10, URZ ;  /* 0x0000000a270672a5 */ /* 0x000fe2000f8e003f */
[----:B0-----:R-:W-:Y:S01]  /*a3e0*/  @P1 IMAD.HI.U32 R0, R8, R9, RZ ;  /* 0x0000000908001227 */ /* 0x001fe200078e00ff */
[----:B------:R-:W-:Y:S01]  /*a3f0*/  UIMAD UR5, UR39, UR11, UR5 ;  /* 0x0000000b270572a4 */ /* 0x000fe2000f8e0205 */
[----:B--2---:R-:W-:Y:S02]  /*a400*/  MOV R3, R8 ;  /* 0x0000000800037202 */ /* 0x004fe40000000f00 */
[----:B------:R-:W-:Y:S01]  /*a410*/  ULDC.64 UR10, c[0x0][0xaf0] ;  /* 0x0002bc00000a7ab9 */ /* 0x000fe20000000a00 */
[----:B------:R-:W-:Y:S01]  /*a420*/  UIADD3 UR7, UR7, UR5, URZ ;  /* 0x0000000507077290 */ /* 0x000fe2000fffe03f */
[----:B-1----:R-:W-:Y:S01]  /*a430*/  @P1 SHF.R.U32.HI R3, RZ, R11, R0 ;  /* 0x0000000bff031219 */ /* 0x002fe20000011600 */
[----:B------:R-:W-:-:S02]  /*a440*/  UIMAD UR5, UR9, UR10, URZ ;  /* 0x0000000a090572a4 */ /* 0x000fc4000f8e023f */
[----:B------:R-:W-:Y:S01]  /*a450*/  UIMAD.WIDE.U32 UR6, UR41, UR10, UR6 ;  /* 0x0000000a290672a5 */ /* 0x000fe2000f8e0006 */
[--C-:B------:R-:W-:Y:S01]  /*a460*/  SHF.R.S32.HI R0, RZ, 0x1f, R3.reuse ;  /* 0x0000001fff007819 */ /* 0x100fe20000011403 */
[----:B------:R-:W-:Y:S01]  /*a470*/  UIMAD UR5, UR41, UR11, UR5 ;  /* 0x0000000b290572a4 */ /* 0x000fe2000f8e0205 */
[----:B------:R-:W-:Y:S01]  /*a480*/  IMAD.MOV R7, RZ, RZ, -R3 ;  /* 0x000000ffff077224 */ /* 0x000fe200078e0a03 */
[----:B------:R-:W-:Y:S02]  /*a490*/  ULDC.64 UR8, c[0x0][0xae0] ;  /* 0x0002b80000087ab9 */ /* 0x000fe40000000a00 */
[----:B------:R-:W-:Y:S01]  /*a4a0*/  UIADD3 UR5, UR7, UR5, URZ ;  /* 0x0000000507057290 */ /* 0x000fe2000fffe03f */
[----:B------:R-:W-:Y:S02]  /*a4b0*/  IMAD R0, R0, UR8, RZ ;  /* 0x0000000800007c24 */ /* 0x000fe4000f8e02ff */
[----:B------:R-:W-:Y:S02]  /*a4c0*/  IMAD R7, R10, R7, R8 ;  /* 0x000000070a077224 */ /* 0x000fe400078e0208 */
[----:B------:R-:W-:-:S02]  /*a4d0*/  IMAD.U32 R5, RZ, RZ, UR7 ;  /* 0x00000007ff057e24 */ /* 0x000fc4000f8e00ff */
        /* <DEDUP_REMOVED lines=42> */
.L_x_13553:
[----:B------:R-:W-:Y:S05]  /*a780*/  BSYNC B1 ;  /* 0x0000000000017941 */ /* 0x000fea0003800000 */
.L_x_13552:
        /* <DEDUP_REMOVED lines=21> */
.L_x_13555:
[----:B------:R-:W-:Y:S05]  /*a8e0*/  BSYNC B1 ;  /* 0x0000000000017941 */ /* 0x000fea0003800000 */
.L_x_13554:
        /* <DEDUP_REMOVED lines=21> */
.L_x_13557:
[----:B------:R-:W-:Y:S05]  /*aa40*/  BSYNC B1 ;  /* 0x0000000000017941 */ /* 0x000fea0003800000 */
.L_x_13556:
[----:B------:R-:W-:Y:S01]  /*aa50*/  VIADD R0, R8, 0x60 ;  /* 0x0000006008007836 */ /* 0x000fe20000000000 */
[----:B0-----:R0:W0:Y:S04]  /*aa60*/  SHFL.IDX PT, R3, R7, 0x3, 0x181f ;  /* 0x00781f0007037f89 */ /* 0x00102800000e0000 */
[----:B------:R-:W-:Y:S01]  /*aa70*/  ISETP.GE.AND P0, PT, R0, R9, PT ;  /* 0x000000090000720c */ /* 0x000fe20003f06270 */
[----:B-1-3--:R1:W3:-:S12]  /*aa80*/  SHFL.IDX PT, R5, R6, 0x3, 0x181f ;  /* 0x00781f0006057f89 */ /* 0x00a2d800000e0000 */
[----:B-1----:R-:W-:Y:S05]  /*aa90*/  @P0 BRA `(.L_x_13549) ;  /* 0x0000000000440947 */ /* 0x002fea0003800000 */
[----:B------:R-:W-:Y:S02]  /*aaa0*/  ULDC UR5, c[0x0][0xac8] ;  /* 0x0002b20000057ab9 */ /* 0x000fe40000000800 */
[----:B------:R-:W-:Y:S02]  /*aab0*/  ISETP.GE.AND P3, PT, R2, UR5, PT ;  /* 0x0000000502007c0c */ /* 0x000fe4000bf66270 */
[----:B------:R-:W-:Y:S02]  /*aac0*/  ISETP.GE.AND P2, PT, R19, UR5, PT ;  /* 0x0000000513007c0c */ /* 0x000fe4000bf46270 */
[----:B------:R-:W-:Y:S02]  /*aad0*/  ISETP.GE.AND P1, PT, R18, UR5, PT ;  /* 0x0000000512007c0c */ /* 0x000fe4000bf26270 */
[----:B------:R-:W-:-:S07]  /*aae0*/  ISETP.GE.AND P0, PT, R22, UR5, PT ;  /* 0x0000000516007c0c */ /* 0x000fce000bf06270 */
[-C--:B--234-:R-:W-:Y:S02]  /*aaf0*/  @!P3 LEA R6, P6, R2, R5.reuse, 0x1 ;  /* 0x000000050206b211 */ /* 0x09cfe400078c08ff */
        /* <DEDUP_REMOVED lines=11> */
.L_x_13549:
[----:B------:R-:W-:Y:S05]  /*abb0*/  BSYNC B0 ;  /* 0x0000000000007941 */ /* 0x000fea0003800000 */
.L_x_13541:
[----:B------:R-:W-:Y:S02]  /*abc0*/  ULDC UR5, c[0x0][0xc38] ;  /* 0x00030e0000057ab9 */ /* 0x000fe40000000800 */
[----:B------:R-:W-:-:S06]  /*abd0*/  UISETP.GE.AND UP0, UPT, UR4, UR5, UPT ;  /* 0x000000050400728c */ /* 0x000fcc000bf06270 */
[----:B------:R-:W-:-:S13]  /*abe0*/  PLOP3.LUT P0, PT, PT, PT, UP0, 0x80, 0x0 ;  /* 0x000000000000781c */ /* 0x000fda0003f0f008 */
[----:B------:R-:W-:Y:S05]  /*abf0*/  @!P0 BRA `(.L_x_13558) ;  /* 0xffffff6000488947 */ /* 0x000fea000383ffff */
[----:B------:R-:W-:Y:S05]  /*ac00*/  EXIT ;  /* 0x000000000000794d */ /* 0x000fea0003800000 */
.L_x_13500:
        /* <DEDUP_REMOVED lines=17> */
[----:B------:R-:W-:Y:S01]  /*ad20*/  LOP3.LUT R17, R17, 0xffffffef, RZ, 0xc0, !PT ;  /* 0xffffffef11117812 */ /* 0x000fe200078ec0ff */
[----:B------:R-:W1:Y:S01]  /*ad30*/  S2UR UR8, SR_CgaCtaId ;  /* 0x00000000000879c3 */ /* 0x000e620000008800 */
[----:B------:R-:W-:Y:S01]  /*ad40*/  ULDC.64 UR36, c[0x0][0x2f0] ;  /* 0x0000bc0000247ab9 */ /* 0x000fe20000000a00 */
[----:B------:R-:W-:Y:S01]  /*ad50*/  ULDC.64 UR6, c[0x0][0x418] ;  /* 0x0001060000067ab9 */ /* 0x000fe20000000a00 */
[----:B------:R-:W-:Y:S01]  /*ad60*/  ULDC UR9, c[0x0][0x2b8] ;  /* 0x0000ae0000097ab9 */ /* 0x000fe20000000800 */
[----:B------:R-:W-:Y:S01]  /*ad70*/  UISETP.NE.U32.AND UP0, UPT, UR6, URZ, UPT ;  /* 0x0000003f0600728c */ /* 0x000fe2000bf05070 */
[----:B------:R-:W-:Y:S01]  /*ad80*/  IMAD.U32 R31, RZ, RZ, UR5 ;  /* 0x00000005ff1f7e24 */ /* 0x000fe2000f8e00ff */
[----:B------:R-:W-:Y:S01]  /*ad90*/  ULDC UR38, c[0x0][0x288] ;  /* 0x0000a20000267ab9 */ /* 0x000fe20000000800 */
[----:B------:R-:W-:Y:S01]  /*ada0*/  ULDC UR6, c[0x0][0x448] ;  /* 0x0001120000067ab9 */ /* 0x000fe20000000800 */
[----:B------:R-:W-:Y:S01]  /*adb0*/  UISETP.NE.AND.EX UP0, UPT, UR7, URZ, UPT, UP0 ;  /* 0x0000003f0700728c */ /* 0x000fe2000bf05300 */
[----:B------:R-:W-:Y:S01]  /*adc0*/  IMAD.MOV.U32 R25, RZ, RZ, 0x1 ;  /* 0x00000001ff197424 */ /* 0x000fe200078e00ff */
[----:B------:R-:W-:Y:S01]  /*add0*/  ULOP3.LUT UR44, UR45, 0x2, URZ, 0xfc, !UPT ;  /* 0x000000022d2c7892 */ /* 0x000fe2000f8efc3f */
[----:B------:R-:W-:Y:S01]  /*ade0*/  IMAD.MOV.U32 R18, RZ, RZ, RZ ;  /* 0x000000ffff127224 */ /* 0x000fe200078e00ff */
[----:B------:R-:W-:Y:S01]  /*adf0*/  UMOV UR7, 0x400 ;  /* 0x0000040000077882 */ /* 0x000fe20000000000 */
[----:B------:R-:W-:Y:S01]  /*ae00*/  ULDC UR46, c[0x0][0xc] ;  /* 0x00000300002e7ab9 */ /* 0x000fe20000000800 */
[----:B-1----:R-:W-:Y:S01]  /*ae10*/  ULEA UR7, UR8, UR7, 0x18 ;  /* 0x0000000708077291 */ /* 0x002fe2000f8ec03f */
[C---:B0-----:R-:W-:Y:S01]  /*ae20*/  IMAD.SHL.U32 R28, R8.reuse, 0x8, RZ ;  /* 0x00000008081c7824 */ /* 0x041fe200078e00ff */
[----:B------:R-:W-:-:S04]  /*ae30*/  LOP3.LUT R7, R8, 0x7f, RZ, 0xc0, !PT ;  /* 0x0000007f08077812 */ /* 0x000fc800078ec0ff */
[----:B------:R-:W-:Y:S01]  /*ae40*/  IMAD.U32 R16, RZ, RZ, UR7 ;  /* 0x00000007ff107e24 */ /* 0x000fe2000f8e00ff */
[C---:B------:R-:W-:Y:S02]  /*ae50*/  LOP3.LUT R0, R28.reuse, 0x1f8, RZ, 0xc0, !PT ;  /* 0x000001f81c007812 */ /* 0x040fe400078ec0ff */
[----:B------:R-:W-:Y:S02]  /*ae60*/  LOP3.LUT R6, R28, 0x38, RZ, 0xc0, !PT ;  /* 0x000000381c067812 */ /* 0x000fe400078ec0ff */
[----:B------:R-:W-:Y:S02]  /*ae70*/  LOP3.LUT R3, R0, 0x38, R8, 0x78, !PT ;  /* 0x0000003800037812 */ /* 0x000fe400078e7808 */
[C---:B------:R-:W-:Y:S02]  /*ae80*/  LOP3.LUT R0, R6.reuse, 0x40, RZ, 0xfc, !PT ;  /* 0x0000004006007812 */ /* 0x040fe400078efcff */
[----:B------:R-:W-:Y:S02]  /*ae90*/  LOP3.LUT R2, R6, 0x80, RZ, 0xfc, !PT ;  /* 0x0000008006027812 */ /* 0x000fe400078efcff */
[----:B------:R-:W-:-:S02]  /*aea0*/  ISETP.GE.AND P2, PT, R0, UR4, PT ;  /* 0x0000000400007c0c */ /* 0x000fc4000bf46270 */
[----:B------:R-:W-:Y:S02]  /*aeb0*/  ISETP.GE.AND P1, PT, R2, UR4, PT ;  /* 0x0000000402007c0c */ /* 0x000fe4000bf26270 */
[C---:B------:R-:W-:Y:S02]  /*aec0*/  ISETP.GE.AND P0, PT, R6.reuse, UR4, PT ;  /* 0x0000000406007c0c */ /* 0x040fe4000bf06270 */
[----:B------:R-:W-:Y:S02]  /*aed0*/  SEL R2, RZ, 0xffffffff, P2 ;  /* 0xffffffffff027807 */ /* 0x000fe40001000000 */
[----:B------:R-:W-:Y:S02]  /*aee0*/  LOP3.LUT R4, R6, 0xc0, RZ, 0xfc, !PT ;  /* 0x000000c006047812 */ /* 0x000fe400078efcff */
[----:B------:R-:W-:Y:S02]  /*aef0*/  LOP3.LUT R28, R3, 0x200, R28, 0xf8, !PT ;  /* 0x00000200031c7812 */ /* 0x000fe400078ef81c */
[----:B------:R-:W-:-:S02]  /*af00*/  SEL R0, RZ, 0x1, P0 ;  /* 0x00000001ff007807 */ /* 0x000fc40000000000 */
[----:B------:R-:W-:Y:S01]  /*af10*/  @P2 LOP3.LUT R17, R17, 0x10, RZ, 0xfc, !PT ;  /* 0x0000001011112812 */ /* 0x000fe200078efcff */
[----:B------:R-:W-:Y:S01]  /*af20*/  IMAD R32, R28, 0x2, R16 ;  /* 0x000000021c207824 */ /* 0x000fe200078e0210 */
[----:B------:R-:W-:Y:S02]  /*af30*/  SHF.L.U32 R3, R2, 0x1, RZ ;  /* 0x0000000102037819 */ /* 0x000fe400000006ff */
[----:B------:R-:W-:Y:S02]  /*af40*/  LOP3.LUT R17, R17, 0xfffffff7, RZ, 0xc0, !PT ;  /* 0xfffffff711117812 */ /* 0x000fe400078ec0ff */
[----:B------:R-:W-:Y:S02]  /*af50*/  LOP3.LUT R0, R3, 0x2, R0, 0xe2, !PT ;  /* 0x0000000203007812 */ /* 0x000fe400078ee200 */
[----:B------:R-:W-:Y:S02]  /*af60*/  @P1 LOP3.LUT R17, R17, 0x8, RZ, 0xfc, !PT ;  /* 0x0000000811111812 */ /* 0x000fe400078efcff */
[----:B------:R-:W-:-:S02]  /*af70*/  SEL R3, RZ, 0x4, P1 ;  /* 0x00000004ff037807 */ /* 0x000fc40000800000 */
[----:B------:R-:W-:Y:S02]  /*af80*/  LOP3.LUT R17, R17, 0xffffffdf, RZ, 0xc0, !PT ;  /* 0xffffffdf11117812 */ /* 0x000fe400078ec0ff */
[----:B------:R-:W-:Y:S01]  /*af90*/  ISETP.GE.AND P1, PT, R6, UR37, PT ;  /* 0x0000002506007c0c */ /* 0x000fe2000bf26270 */
[----:B------:R-:W-:Y:S01]  /*afa0*/  UIMAD UR37, UR6, UR38, URZ ;  /* 0x00000026062572a4 */ /* 0x000fe2000f8e023f */
[----:B------:R-:W-:Y:S02]  /*afb0*/  @P0 LOP3.LUT R17, R17, 0x20, RZ, 0xfc, !PT ;  /* 0x0000002011110812 */ /* 0x000fe400078efcff */
[----:B------:R-:W-:Y:S01]  /*afc0*/  ISETP.GE.AND P0, PT, R4, UR4, PT ;  /* 0x0000000404007c0c */ /* 0x000fe2000bf06270 */
[----:B------:R-:W-:Y:S01]  /*afd0*/  ULDC UR4, c[0x0][0x424] ;  /* 0x0001090000047ab9 */ /* 0x000fe20000000800 */
[----:B------:R-:W-:Y:S01]  /*afe0*/  LOP3.LUT R17, R17, 0xfffffffb, RZ, 0xc0, !PT ;  /* 0xfffffffb11117812 */ /* 0x000fe200078ec0ff */
[----:B------:R-:W-:Y:S01]  /*aff0*/  USEL UR4, UR4, 0x1, UP0 ;  /* 0x0000000104047887 */ /* 0x000fe20008000000 */
[----:B------:R-:W-:Y:S01]  /*b000*/  LOP3.LUT R5, R0, R3, RZ, 0xfc, !PT ;  /* 0x0000000300057212 */ /* 0x000fe200078efcff */
[----:B------:R-:W-:Y:S01]  /*b010*/  IMAD.SHL.U32 R0, R8, 0x10, RZ ;  /* 0x0000001008007824 */ /* 0x000fe200078e00ff */
[----:B------:R-:W-:Y:S01]  /*b020*/  SHF.R.U32.HI R33, RZ, 0x3, R7 ;  /* 0x00000003ff217819 */ /* 0x000fe20000011607 */
[----:B------:R-:W-:Y:S01]  /*b030*/  UIMAD UR36, UR4, UR36, URZ ;  /* 0x00000024042472a4 */ /* 0x000fe2000f8e023f */
[----:B------:R-:W-:Y:S01]  /*b040*/  SEL R35, RZ, 0x8, P0 ;  /* 0x00000008ff237807 */ /* 0x000fe20000000000 */
[----:B------:R0:W-:Y:S01]  /*b050*/  STL [R1+0x4], R5 ;  /* 0x0000040501007387 */ /* 0x0001e20000100800 */
[----:B------:R-:W-:Y:S01]  /*b060*/  LOP3.LUT R0, R33, 0x70, R0, 0xf8, !PT ;  /* 0x0000007021007812 */ /* 0x000fe200078ef800 */
[----:B------:R-:W-:Y:S01]  /*b070*/  UIADD3 UR4, UR36, 0x5f, URZ ;  /* 0x0000005f24047890 */ /* 0x000fe2000fffe03f */
[----:B------:R-:W-:Y:S01]  /*b080*/  LOP3.LUT R35, R5, R35, RZ, 0xfc, !PT ;  /* 0x0000002305237212 */ /* 0x000fe200078efcff */
[----:B------:R0:W-:Y:S01]  /*b090*/  STL [R1], RZ ;  /* 0x000000ff01007387 */ /* 0x0001e20000100800 */
[----:B------:R-:W-:Y:S01]  /*b0a0*/  @P0 LOP3.LUT R17, R17, 0x4, RZ, 0xfc, !PT ;  /* 0x0000000411110812 */ /* 0x000fe200078efcff */
[----:B------:R-:W-:-:S02]  /*b0b0*/  UIMAD.WIDE UR4, UR4, 0x2aaaaaab, URZ ;  /* 0x2aaaaaab040478a5 */ /* 0x000fc4000f8e023f */
[----:B------:R-:W-:Y:S01]  /*b0c0*/  UIADD3 UR38, UR36, 0x60, -UR38 ;  /* 0x0000006024267890 */ /* 0x000fe2000fffe826 */
[----:B------:R-:W-:Y:S01]  /*b0d0*/  LOP3.LUT R17, R17, 0xfffffffe, RZ, 0xc0, !PT ;  /* 0xfffffffe11117812 */ /* 0x000fe200078ec0ff */
[----:B------:R-:W-:-:S03]  /*b0e0*/  USHF.R.U32.HI UR39, URZ, 0x1f, UR5 ;  /* 0x0000001f3f277899 */ /* 0x000fc60008011605 */
[----:B------:R-:W-:Y:S01]  /*b0f0*/  @P1 LOP3.LUT R17, R17, 0x1, RZ, 0xfc, !PT ;  /* 0x0000000111111812 */ /* 0x000fe200078efcff */
[----:B------:R-:W-:Y:S01]  /*b100*/  ULEA.HI.SX32 UR39, UR5, UR39, 0x1c ;  /* 0x0000002705277291 */ /* 0x000fe2000f8fe23f */
[----:B------:R-:W-:Y:S02]  /*b110*/  ISETP.GE.AND P1, PT, R6, UR9, PT ;  /* 0x0000000906007c0c */ /* 0x000fe4000bf26270 */
[----:B------:R-:W-:-:S11]  /*b120*/  LOP3.LUT R17, R17, 0xfffffeff, RZ, 0xc0, !PT ;  /* 0xfffffeff11117812 */ /* 0x000fd600078ec0ff */
[----:B0-----:R-:W-:-:S07]  /*b130*/  @P1 LOP3.LUT R17, R17, 0x100, RZ, 0xfc, !PT ;  /* 0x0000010011111812 */ /* 0x001fce00078efcff */
.L_x_13608:
        /* <DEDUP_REMOVED lines=22> */
.L_x_13560:
[----:B------:R-:W-:Y:S01]  /*b2a0*/  ULDC UR8, c[0x0][0xc54] ;  /* 0x0003150000087ab9 */ /* 0x000fe20000000800 */
[----:B------:R-:W-:Y:S01]  /*b2b0*/  UMOV UR6, UR7 ;  /* 0x0000000700067c82 */ /* 0x000fe20008000000 */
[----:B------:R-:W-:-:S11]  /*b2c0*/  UISETP.NE.AND UP0, UPT, UR8, 0x1, UPT ;  /* 0x000000010800788c */ /* 0x000fd6000bf05270 */
[----:B------:R-:W-:Y:S02]  /*b2d0*/  @UP0 ULDC.64 UR10, c[0x0][0xc58] ;  /* 0x00031600000a0ab9 */ /* 0x000fe40000000a00 */
[----:B------:R-:W-:-:S04]  /*b2e0*/  UIMAD.WIDE.U32 UR4, UR7, UR10, URZ ;  /* 0x0000000a070472a5 */ /* 0x000fc8000f8e003f */
[----:B------:R-:W-:-:S04]  /*b2f0*/  @UP0 USHF.R.U32.HI UR6, URZ, UR11, UR5 ;  /* 0x0000000b3f060299 */ /* 0x000fc80008011605 */
[----:B------:R-:W-:-:S12]  /*b300*/  UIMAD UR4, UR6, UR8, URZ ;  /* 0x00000008060472a4 */ /* 0x000fd8000f8e023f */
.L_x_13561:
        /* <DEDUP_REMOVED lines=58> */
.L_x_13563:
        /* <DEDUP_REMOVED lines=20> */
.L_x_13566:
[----:B------:R-:W-:Y:S05]  /*b7f0*/  BSYNC B6 ;  /* 0x0000000000067941 */ /* 0x000fea0003800000 */
.L_x_13565:
        /* <DEDUP_REMOVED lines=19> */
[----:B-1---5:R-:W-:Y:S05]  /*b930*/  CALL.ABS.NOINC R2 ;  /* 0x0000000002007343 */ /* 0x022fea0003c00000 */
.L_x_13569:
        /* <DEDUP_REMOVED lines=15> */
.L_x_13568:
[----:B------:R-:W-:Y:S05]  /*ba30*/  BSYNC B6 ;  /* 0x0000000000067941 */ /* 0x000fea0003800000 */
.L_x_13567:
        /* <DEDUP_REMOVED lines=10> */
[----:B------:R-:W-:-:S04]  /*bae0*/  ULDC UR4, c[0x0][0xc48] ;  /* 0x0003120000047ab9 */ /* 0x000fc80000000800 */
[----:B------:R1:W5:Y:S01]  /*baf0*/  @P0 LDG.E R27, desc[UR48][R2.64] ;  /* 0x00000030021b0981 */ /* 0x000362000c1e1900 */
[----:B------:R-:W-:Y:S01]  /*bb00*/  UMOV UR5, 0xffffffff ;  /* 0xffffffff00057882 */ /* 0x000fe20000000000 */
[----:B------:R-:W-:Y:S02]  /*bb10*/  IMAD.U32 R0, RZ, RZ, UR43 ;  /* 0x0000002bff007e24 */ /* 0x000fe4000f8e00ff */
[----:B------:R-:W-:Y:S02]  /*bb20*/  IMAD.U32 R19, RZ, RZ, UR4 ;  /* 0x00000004ff137e24 */ /* 0x000fe4000f8e00ff */
[----:B------:R-:W-:Y:S01]  /*bb30*/  VIADD R0, R0, 0xffffffff ;  /* 0xffffffff00007836 */ /* 0x000fe20000000000 */
[----:B------:R-:W-:Y:S06]  /*bb40*/  BRA.DIV UR5, `(.L_x_13570) ;  /* 0x0000003205787947 */ /* 0x000fec000b800000 */
.L_x_13624:
[----:B-1----:R-:W1:Y:S01]  /*bb50*/  S2R R2, SR_TID.X ;  /* 0x0000000000027919 */ /* 0x002e620000002100 */
[----:B0-----:R-:W-:Y:S01]  /*bb60*/  ISETP.NE.AND P1, PT, R10, 0x1, PT ;  /* 0x000000010a00780c */ /* 0x001fe20003f25270 */
[----:B------:R-:W-:Y:S01]  /*bb70*/  IMAD.MOV.U32 R24, RZ, RZ, RZ ;  /* 0x000000ffff187224 */ /* 0x000fe200078e00ff */
[----:B-----5:R-:W-:Y:S02]  /*bb80*/  SHF.R.S32.HI R29, RZ, 0x1f, R27 ;  /* 0x0000001fff1d7819 */ /* 0x020fe4000001141b */
[----:B------:R-:W-:-:S09]  /*bb90*/  LOP3.LUT R17, R17, 0xffffff7f, RZ, 0xc0, !PT ;  /* 0xffffff7f11117812 */ /* 0x000fd200078ec0ff */
[----:B------:R-:W0:Y:S01]  /*bba0*/  @P1 LDC R3, c[0x0][0x434] ;  /* 0x00010d00ff031b82 */ /* 0x000e220000000800 */
[----:B------:R-:W-:-:S07]  /*bbb0*/  @P1 LOP3.LUT R17, R17, 0x80, RZ, 0xfc, !PT ;  /* 0x0000008011111812 */ /* 0x000fce00078efcff */
[----:B------:R-:W2:Y:S01]  /*bbc0*/  @P1 LDC R5, c[0x0][0x438] ;  /* 0x00010e00ff051b82 */ /* 0x000ea20000000800 */
[----:B-1----:R-:W-:-:S05]  /*bbd0*/  IMAD.SHL.U32 R8, R2, 0x10, RZ ;  /* 0x0000001002087824 */ /* 0x002fca00078e00ff */
[----:B------:R-:W-:-:S05]  /*bbe0*/  LOP3.LUT R8, R33, 0x70, R8, 0xf8, !PT ;  /* 0x0000007021087812 */ /* 0x000fca00078ef808 */
[----:B------:R-:W-:-:S04]  /*bbf0*/  IMAD R7, R0, 0x60, R8 ;  /* 0x0000006000077824 */ /* 0x000fc800078e0208 */
[C---:B------:R-:W-:Y:S01]  /*bc00*/  IMAD.IADD R34, R7.reuse, 0x1, R30 ;  /* 0x0000000107227824 */ /* 0x040fe200078e021e */
[----:B------:R-:W-:-:S03]  /*bc10*/  ISETP.GE.AND P0, PT, R7, UR36, PT ;  /* 0x0000002407007c0c */ /* 0x000fc6000bf06270 */
[----:B0-----:R-:W-:Y:S01]  /*bc20*/  @P1 IMAD.HI.U32 R2, R34, R3, RZ ;  /* 0x0000000322021227 */ /* 0x001fe200078e00ff */
[----:B------:R-:W-:-:S03]  /*bc30*/  ISETP.GT.U32.OR P0, PT, R8, 0x5f, P0 ;  /* 0x0000005f0800780c */ /* 0x000fc60000704470 */
[----:B------:R-:W-:Y:S01]  /*bc40*/  IMAD.MOV.U32 R9, RZ, RZ, R34 ;  /* 0x000000ffff097224 */ /* 0x000fe200078e0022 */
[----:B--2---:R-:W-:-:S09]  /*bc50*/  @P1 SHF.R.U32.HI R9, RZ, R5, R2 ;  /* 0x00000005ff091219 */ /* 0x004fd20000011602 */
        /* <DEDUP_REMOVED lines=25> */
.L_x_13571:
[----:B------:R-:W-:Y:S01]  /*bdf0*/  LEA R22, R18, R16, 0x3 ;  /* 0x0000001012167211 */ /* 0x000fe200078e18ff */
[----:B------:R-:W-:Y:S01]  /*be00*/  BSSY B0, `(.L_x_13572) ;  /* 0x0000004000007945 */ /* 0x000fe20003800000 */
[----:B------:R-:W-:-:S04]  /*be10*/  SHF.L.U32 R3, R25, 0x1f, RZ ;  /* 0x0000001f19037819 */ /* 0x000fc800000006ff */
[----:B------:R-:W0:Y:S02]  /*be20*/  SYNCS.PHASECHK.TRANS64.TRYWAIT P0, [R22+URZ+0x22840], R3 ;  /* 0x02284003160075a7 */ /* 0x000e24000800017f */
[----:B0-----:R-:W-:Y:S05]  /*be30*/  @!P0 BRA `(.L_x_13573) ;  /* 0x0000002c00e88947 */ /* 0x001fea0003800000 */
.L_x_13625:
[----:B------:R-:W-:Y:S05]  /*be40*/  BSYNC B0 ;  /* 0x0000000000007941 */ /* 0x000fea0003800000 */
.L_x_13572:
        /* <DEDUP_REMOVED lines=48> */
[----:B------:R-:W-:Y:S02]  /*c150*/  @P0 LEA R7, R0, R16, 0x1 ;  /* 0x0000001000070211 */ /* 0x000fe400078e08ff */
        /* <DEDUP_REMOVED lines=19> */
.L_x_13639:
        /* <DEDUP_REMOVED lines=10> */
.L_x_13575:
        /* <DEDUP_REMOVED lines=11> */
.L_x_13576:
        /* <DEDUP_REMOVED lines=23> */
.L_x_13578:
[----:B------:R-:W-:Y:S05]  /*c550*/  BSYNC B6 ;  /* 0x0000000000067941 */ /* 0x000fea0003800000 */
.L_x_13577:
[----:B0-----:R-:W0:Y:S01]  /*c560*/  S2R R2, SR_TID.X ;  /* 0x0000000000027919 */ /* 0x001e220000002100 */
[----:B------:R-:W-:Y:S01]  /*c570*/  UISETP.NE.AND UP0, UPT, UR47, URZ, UPT ;  /* 0x0000003f2f00728c */ /* 0x000fe2000bf05270 */
[----:B------:R-:W-:Y:S01]  /*c580*/  IMAD.U32 R0, RZ, RZ, UR42 ;  /* 0x0000002aff007e24 */ /* 0x000fe2000f8e00ff */
[----:B------:R-:W-:Y:S01]  /*c590*/  R2UR UR6, R26 ;  /* 0x000000001a0672ca */ /* 0x000fe200000e0000 */
[----:B------:R-:W-:Y:S01]  /*c5a0*/  ULDC.64 UR8, c[0x0][0x2d8] ;  /* 0x0000b60000087ab9 */ /* 0x000fe20000000a00 */
[----:B------:R-:W-:Y:S01]  /*c5b0*/  R2UR UR7, R19 ;  /* 0x00000000130772ca */ /* 0x000fe200000e0000 */
[----:B------:R-:W2:Y:S01]  /*c5c0*/  S2R R20, SR_TID.X ;  /* 0x0000000000147919 */ /* 0x000ea20000002100 */
[----:B------:R-:W-:Y:S02]  /*c5d0*/  PLOP3.LUT P0, PT, PT, PT, UP0, 0x80, 0x0 ;  /* 0x000000000000781c */ /* 0x000fe40003f0f008 */
[----:B------:R-:W-:-:S03]  /*c5e0*/  LOP3.LUT P5, RZ, R17, 0x100, RZ, 0xc0, !PT ;  /* 0x0000010011ff7812 */ /* 0x000fc600078ac0ff */
[----:B------:R-:W-:-:S04]  /*c5f0*/  @UP0 ULDC UR4, c[0x0][0x44c] ;  /* 0x0001130000040ab9 */ /* 0x000fc80000000800 */
[----:B------:R-:W-:-:S04]  /*c600*/  UIMAD UR6, UR6, UR8, URZ ;  /* 0x00000008060672a4 */ /* 0x000fc8000f8e023f */
[----:B------:R-:W-:Y:S02]  /*c610*/  UIMAD UR7, UR7, UR9, UR6 ;  /* 0x00000009070772a4 */ /* 0x000fe4000f8e0206 */
[----:B------:R-:W-:Y:S01]  /*c620*/  USHF.R.S32.HI UR6, URZ, 0x1f, UR41 ;  /* 0x0000001f3f067899 */ /* 0x000fe20008011429 */
[----:B0-----:R-:W-:-:S05]  /*c630*/  IMAD.SHL.U32 R2, R2, 0x10, RZ ;  /* 0x0000001002027824 */ /* 0x001fca00078e00ff */
[----:B------:R-:W-:Y:S02]  /*c640*/  LOP3.LUT R2, R33, 0x70, R2, 0xf8, !PT ;  /* 0x0000007021027812 */ /* 0x000fe400078ef802 */
[----:B--2---:R-:W-:-:S03]  /*c650*/  SHF.L.U32 R8, R20, 0x3, RZ ;  /* 0x0000000314087819 */ /* 0x004fc600000006ff */
[----:B------:R-:W-:Y:S01]  /*c660*/  IMAD R0, R0, 0x80, R2 ;  /* 0x0000008000007824 */ /* 0x000fe200078e0202 */
        /* <DEDUP_REMOVED lines=36> */
[----:B------:R-:W-:-:S03]  /*c8b0*/  IMAD.U32 R4, RZ, RZ, UR42 ;  /* 0x0000002aff047e24 */ /* 0x000fc6000f8e00ff */
[----:B------:R-:W2:Y:S01]  /*c8c0*/  SHFL.IDX PT, R2, R5, RZ, 0x181f ;  /* 0x00181fff05027589 */ /* 0x000ea200000e0000 */
[----:B------:R-:W-:-:S03]  /*c8d0*/  IMAD R4, R4, 0x80, R33 ;  /* 0x0000008004047824 */ /* 0x000fc600078e0221 */
[----:B------:R-:W-:Y:S01]  /*c8e0*/  SHFL.IDX PT, R6, R5, 0x1, 0x181f ;  /* 0x00381f0005067f89 */ /* 0x000fe200000e0000 */
[C---:B------:R-:W-:Y:S01]  /*c8f0*/  VIADD R7, R4.reuse, 0x10 ;  /* 0x0000001004077836 */ /* 0x040fe20000000000 */
[----:B------:R-:W-:-:S13]  /*c900*/  ISETP.GE.AND P0, PT, R4, UR37, PT ;  /* 0x0000002504007c0c */ /* 0x000fda000bf06270 */
        /* <DEDUP_REMOVED lines=26> */
[----:B------:R-:W-:-:S02]  /*cab0*/  ISETP.GE.AND P0, PT, R7, UR37, PT ;  /* 0x0000002507007c0c */ /* 0x000fc4000bf06270 */
[----:B------:R-:W-:-:S11]  /*cac0*/  IADD3 R7, R4, 0x50, RZ ;  /* 0x0000005004077810 */ /* 0x000fd60007ffe0ff */
        /* <DEDUP_REMOVED lines=18> */
.L_x_13656:
        /* <DEDUP_REMOVED lines=10> */
.L_x_13580:
        /* <DEDUP_REMOVED lines=18> */
.L_x_13657:
[----:B------:R-:W-:Y:S05]  /*cdb0*/  BSYNC B0 ;  /* 0x0000000000007941 */ /* 0x000fea0003800000 */
.L_x_13581:
[----:B------:R-:W-:-:S05]  /*cdc0*/  IMAD.U32 R0, RZ, RZ, UR44 ;  /* 0x0000002cff007e24 */ /* 0x000fca000f8e00ff */
[----:B------:R-:W-:-:S13]  /*cdd0*/  ISETP.NE.AND P0, PT, R0, 0x3, PT ;  /* 0x000000030000780c */ /* 0x000fda0003f05270 */
[----:B------:R-:W-:Y:S05]  /*cde0*/  @!P0 BRA `(.L_x_13583) ;  /* 0x0000000000048947 */ /* 0x000fea0003800000 */
[----:B------:R-:W-:Y:S01]  /*cdf0*/  BPT.TRAP 0x1 ;  /* 0x000000040000795c */ /* 0x000fe20000300000 */
.L_x_13583:
[----:B0-----:R-:W-:Y:S01]  /*ce00*/  SHF.L.U32 R3, R25, 0x1f, RZ ;  /* 0x0000001f19037819 */ /* 0x001fe200000006ff */
[----:B------:R-:W-:Y:S03]  /*ce10*/  BSSY B0, `(.L_x_13584) ;  /* 0x0000003000007945 */ /* 0x000fe60003800000 */
[----:B------:R-:W0:Y:S02]  /*ce20*/  SYNCS.PHASECHK.TRANS64.TRYWAIT P0, [R22+URZ+0x22860], R3 ;  /* 0x02286003160075a7 */ /* 0x000e24000800017f */
[----:B0-----:R-:W-:Y:S05]  /*ce30*/  @!P0 BRA `(.L_x_13585) ;  /* 0x0000002c00f48947 */ /* 0x001fea0003800000 */
.L_x_13658:
[----:B------:R-:W-:Y:S05]  /*ce40*/  BSYNC B0 ;  /* 0x0000000000007941 */ /* 0x000fea0003800000 */
.L_x_13584:
[----:B------:R-:W-:Y:S01]  /*ce50*/  ULDC.64 UR4, c[0x0][0x328] ;  /* 0x0000ca0000047ab9 */ /* 0x000fe20000000a00 */
[----:B------:R-:W-:Y:S01]  /*ce60*/  IMAD R4, R18, 0x6000, R28 ;  /* 0x0000600012047824 */ /* 0x000fe200078e021c */
[----:B------:R-:W-:Y:S01]  /*ce70*/  LOP3.LUT P4, RZ, R35, 0x8, RZ, 0xc0, !PT ;  /* 0x0000000823ff7812 */ /* 0x000fe2000788c0ff */
        /* <DEDUP_REMOVED lines=29> */
[----:B--2---:R-:W-:-:S03]  /*d050*/  MOV R7, R3 ;  /* 0x0000000300077202 */ /* 0x004fc60000000f00 */
[----:B------:R-:W0:Y:S01]  /*d060*/  SHFL.IDX PT, R3, R6, RZ, 0x181f ;  /* 0x00181fff06037589 */ /* 0x000e2200000e0000 */
        /* <DEDUP_REMOVED lines=60> */
.L_x_13672:
        /* <DEDUP_REMOVED lines=15> */
.L_x_13587:
        /* <DEDUP_REMOVED lines=11> */
.L_x_13588:
[----:B------:R-:W-:Y:S01]  /*d5d0*/  UISETP.GE.AND UP0, UPT, UR43, 0x2, UPT ;  /* 0x000000022b00788c */ /* 0x000fe2000bf06270 */
[----:B------:R0:W-:Y:S05]  /*d5e0*/  SYNCS.ARRIVE.TRANS64.A1T0 RZ, [R22+URZ+0x22850], RZ ;  /* 0x022850ff16ff79a7 */ /* 0x0001ea000810003f */
[----:B------:R-:W-:-:S13]  /*d5f0*/  PLOP3.LUT P0, PT, PT, PT, UP0, 0x40, 0x0 ;  /* 0x000000000000781c */ /* 0x000fda0003f0e808 */
[----:B0-----:R-:W-:Y:S05]  /*d600*/  @P0 BRA `(.L_x_13589) ;  /* 0x0000000c00740947 */ /* 0x001fea0003800000 */
[----:B------:R-:W-:Y:S01]  /*d610*/  UIADD3 UR4, UR43, -0x2, URZ ;  /* 0xfffffffe2b047890 */ /* 0x000fe2000fffe03f */
[----:B------:R-:W-:Y:S05]  /*d620*/  BSSY B0, `(.L_x_13589) ;  /* 0x00000db000007945 */ /* 0x000fea0003800000 */
[----:B------:R-:W-:-:S07]  /*d630*/  IMAD.U32 R20, RZ, RZ, UR4 ;  /* 0x00000004ff147e24 */ /* 0x000fce000f8e00ff */
.L_x_13602:
        /* <DEDUP_REMOVED lines=11> */
[----:B------:R-:W-:-:S07]  /*d6f0*/  MOV R9, R8 ;  /* 0x0000000800097202 */ /* 0x000fce0000000f00 */
        /* <DEDUP_REMOVED lines=29> */
.L_x_13590:
[----:B------:R-:W-:Y:S01]  /*d8d0*/  IMAD R10, R18, 0x8, R16 ;  /* 0x00000008120a7824 */ /* 0x000fe200078e0210 */
[----:B------:R-:W-:Y:S01]  /*d8e0*/  SHF.L.U32 R24, R25, 0x1f, RZ ;  /* 0x0000001f19187819 */ /* 0x000fe200000006ff */
[----:B------:R-:W-:Y:S01]  /*d8f0*/  BSSY B1, `(.L_x_13591) ;  /* 0x0000004000017945 */ /* 0x000fe20003800000 */
[----:B-1----:R-:W-:Y:S02]  /*d900*/  SHF.R.S32.HI R22, RZ, 0x1f, R5 ;  /* 0x0000001fff167819 */ /* 0x002fe40000011405 */
[----:B------:R-:W0:Y:S02]  /*d910*/  SYNCS.PHASECHK.TRANS64.TRYWAIT P0, [R10+URZ+0x22840], R24 ;  /* 0x022840180a0075a7 */ /* 0x000e24000800017f */
[----:B0-----:R-:W-:Y:S05]  /*d920*/  @!P0 BRA `(.L_x_13592) ;  /* 0x0000002c00908947 */ /* 0x001fea0003800000 */
.L_x_13673:
[----:B------:R-:W-:Y:S05]  /*d930*/  BSYNC B1 ;  /* 0x0000000000017941 */ /* 0x000fea0003800000 */
.L_x_13591:
        /* <DEDUP_REMOVED lines=29> */
[----:B------:R-:W1:Y:S01]  /*db10*/  SHFL.IDX PT, R14, R9, 0x2, 0x181f ;  /* 0x00581f00090e7f89 */ /* 0x000e6200000e0000 */
[----:B--2---:R-:W-:Y:S02]  /*db20*/  IADD3.X R3, RZ, R3, RZ, P0, !PT ;  /* 0x00000003ff037210 */ /* 0x004fe400007fe4ff */
[----:B---3--:R-:W-:-:S03]  /*db30*/  IADD3 R6, P0, R6, R0, RZ ;  /* 0x0000000006067210 */ /* 0x008fc60007f1e0ff */
[----:B------:R2:W-:Y:S02]  /*db40*/  LDGSTS.E.BYPASS.LTC128B.128 [R8+0x1c400], desc[UR48][R2.64], !P1 ;  /* 0x1c40000002087fae */ /* 0x0005e4000c901d70 */
        /* <DEDUP_REMOVED lines=18> */
.L_x_13687:
        /* <DEDUP_REMOVED lines=8> */
.L_x_13594:
        /* <DEDUP_REMOVED lines=11> */
.L_x_13595:
[----:B------:R1:W-:Y:S01]  /*dda0*/  SYNCS.ARRIVE.TRANS64.A1T0 RZ, [R10+URZ+0x22830], RZ ;  /* 0x022830ff0aff79a7 */ /* 0x0003e2000810003f */
[----:B------:R-:W-:Y:S05]  /*ddb0*/  @!P3 BRA `(.L_x_13596) ;  /* 0x000000000004b947 */ /* 0x000fea0003800000 */
[----:B------:R-:W-:Y:S01]  /*ddc0*/  BPT.TRAP 0x1 ;  /* 0x000000040000795c */ /* 0x000fe20000300000 */
.L_x_13596:
[----:B------:R-:W2:Y:S01]  /*ddd0*/  SYNCS.PHASECHK.TRANS64.TRYWAIT P0, [R10+URZ+0x22860], R24 ;  /* 0x022860180a0075a7 */ /* 0x000ea2000800017f */
[----:B------:R-:W-:Y:S04]  /*dde0*/  BSSY B1, `(.L_x_13597) ;  /* 0x0000002000017945 */ /* 0x000fe80003800000 */
[----:B--2---:R-:W-:Y:S05]  /*ddf0*/  @!P0 BRA `(.L_x_13598) ;  /* 0x0000003000008947 */ /* 0x004fea0003800000 */
.L_x_13688:
[----:B------:R-:W-:Y:S05]  /*de00*/  BSYNC B1 ;  /* 0x0000000000017941 */ /* 0x000fea0003800000 */
.L_x_13597:
        /* <DEDUP_REMOVED lines=49> */
[----:B---3--:R-:W-:-:S05]  /*e120*/  IADD3.X R7, RZ, R4, RZ, P0, !PT ;  /* 0x00000004ff077210 */ /* 0x008fca00007fe4ff */
        /* <DEDUP_REMOVED lines=18> */
.L_x_13702:
        /* <DEDUP_REMOVED lines=11> */
.L_x_13600:
        /* <DEDUP_REMOVED lines=11> */
.L_x_13601:
[----:B------:R0:W-:Y:S01]  /*e3b0*/  SYNCS.ARRIVE.TRANS64.A1T0 RZ, [R10+URZ+0x22850], RZ ;  /* 0x022850ff0aff79a7 */ /* 0x0001e2000810003f */
[----:B------:R-:W-:Y:S05]  /*e3c0*/  @P2 BRA `(.L_x_13602) ;  /* 0xfffffff0009c2947 */ /* 0x000fea000383ffff */
[----:B------:R-:W-:Y:S05]  /*e3d0*/  BSYNC B0 ;  /* 0x0000000000007941 */ /* 0x000fea0003800000 */
.L_x_13589:
[----:B------:R-:W2:Y:S01]  /*e3e0*/  S2R R0, SR_TID.X ;  /* 0x0000000000007919 */ /* 0x000ea20000002100 */
[----:B------:R-:W-:Y:S01]  /*e3f0*/  VIADD R18, R18, 0x1 ;  /* 0x0000000112127836 */ /* 0x000fe20000000000 */
[----:B------:R-:W-:Y:S04]  /*e400*/  BSSY B0, `(.L_x_13603) ;  /* 0x0000013000007945 */ /* 0x000fe80003800000 */
[----:B------:R-:W-:-:S04]  /*e410*/  ISETP.NE.AND P0, PT, R18, 0x2, PT ;  /* 0x000000021200780c */ /* 0x000fc80003f05270 */
[----:B------:R-:W-:Y:S02]  /*e420*/  SEL R18, R18, RZ, P0 ;  /* 0x000000ff12127207 */ /* 0x000fe40000000000 */
[----:B--2---:R-:W-:Y:S02]  /*e430*/  LOP3.LUT R2, R0, 0x7f, RZ, 0xc0, !PT ;  /* 0x0000007f00027812 */ /* 0x004fe400078ec0ff */
[----:B------:R-:W-:Y:S02]  /*e440*/  SEL R0, RZ, 0x1, P0 ;  /* 0x00000001ff007807 */ /* 0x000fe40000000000 */
        /* <DEDUP_REMOVED lines=14> */
.L_x_13604:
[----:B------:R-:W-:Y:S05]  /*e530*/  BSYNC B0 ;  /* 0x0000000000007941 */ /* 0x000fea0003800000 */
.L_x_13603:
[----:B------:R-:W-:-:S07]  /*e540*/  LOP3.LUT R25, R25, R0, RZ, 0x3c, !PT ;  /* 0x0000000019197212 */ /* 0x000fce00078e3cff */
.L_x_13564:
[----:B------:R-:W-:Y:S05]  /*e550*/  BSYNC B7 ;  /* 0x0000000000077941 */ /* 0x000fea0003800000 */
.L_x_13562:
        /* <DEDUP_REMOVED lines=11> */
.L_x_13605:
[----:B------:R-:W-:-:S03]  /*e610*/  UMOV UR4, 0xffffffff ;  /* 0xffffffff00047882 */ /* 0x000fc60000000000 */
[----:B------:R-:W-:Y:S05]  /*e620*/  BRA.DIV UR4, `(.L_x_13607) ;  /* 0x0000002e04d07947 */ /* 0x000fea000b800000 */
[----:B------:R2:W3:Y:S02]  /*e630*/  SHFL.IDX PT, R14, R31, RZ, 0x1f ;  /* 0x00001fff1f0e7589 */ /* 0x0004e400000e0000 */
.L_x_13705:
        /* <DEDUP_REMOVED lines=8> */
.L_x_13606:
[----:B------:R-:W-:Y:S02]  /*e6c0*/  ULDC UR4, c[0x0][0xc38] ;  /* 0x00030e0000047ab9 */ /* 0x000fe40000000800 */
[----:B---3--:R-:W-:-:S13]  /*e6d0*/  ISETP.GE.AND P0, PT, R31, UR4, PT ;  /* 0x000000041f007c0c */ /* 0x008fda000bf06270 */
[----:B------:R-:W-:Y:S05]  /*e6e0*/  @!P0 BRA `(.L_x_13608) ;  /* 0xffffffc800948947 */ /* 0x000fea000383ffff */
.L_x_13559:
        /* <DEDUP_REMOVED lines=12> */
.L_x_13706:
[----:B------:R-:W-:Y:S05]  /*e7b0*/  BSYNC B0 ;  /* 0x0000000000007941 */ /* 0x000fea0003800000 */
.L_x_13609:
[----:B------:R-:W-:-:S03]  /*e7c0*/  UMOV UR4, 0xffffffff ;  /* 0xffffffff00047882 */ /* 0x000fc60000000000 */
[----:B------:R-:W-:Y:S05]  /*e7d0*/  BRA.DIV UR4, `(.L_x_13611) ;  /* 0x0000002e04a07947 */ /* 0x000fea000b800000 */
[----:B---3--:R-:W3:Y:S02]  /*e7e0*/  S2R R0, SR_TID.X ;  /* 0x0000000000007919 */ /* 0x008ee40000002100 */
[----:B---3--:R-:W-:-:S04]  /*e7f0*/  SHF.R.U32.HI R0, RZ, 0x5, R0 ;  /* 0x00000005ff007819 */ /* 0x008fc80000011600 */
[----:B------:R-:W-:-:S05]  /*e800*/  LOP3.LUT R0, R0, 0x3, RZ, 0xc0, !PT ;  /* 0x0000000300007812 */ /* 0x000fca00078ec0ff */
[----:B------:R3:W4:Y:S02]  /*e810*/  SHFL.IDX PT, R14, R0, RZ, 0x1f ;  /* 0x00001fff000e7589 */ /* 0x00072400000e0000 */
.L_x_13709:
[----:B----4-:R-:W-:Y:S01]  /*e820*/  ISETP.NE.AND P0, PT, R14, RZ, PT ;  /* 0x000000ff0e00720c */ /* 0x010fe20003f05270 */
[----:B------:R-:W-:-:S12]  /*e830*/  BSSY B0, `(.L_x_13612) ;  /* 0x0000024000007945 */ /* 0x000fd80003800000 */
[----:B------:R-:W-:Y:S05]  /*e840*/  @P0 BRA `(.L_x_13613) ;  /* 0x0000000000880947 */ /* 0x000fea0003800000 */
[----:B------:R-:W-:-:S03]  /*e850*/  UMOV UR4, 0xffffffff ;  /* 0xffffffff00047882 */ /* 0x000fc60000000000 */
[----:B------:R-:W-:Y:S05]  /*e860*/  BRA.DIV UR4, `(.L_x_13614) ;  /* 0x0000002e04b07947 */ /* 0x000fea000b800000 */
[----:B------:R-:W-:-:S13]  /*e870*/  ELECT P6, URZ, PT ;  /* 0x00000000003f782f */ /* 0x000fda00038c0000 */
.L_x_13712:
[----:B------:R-:W-:Y:S05]  /*e880*/  @!P6 BRA `(.L_x_13613) ;  /* 0x000000000078e947 */ /* 0x000fea0003800000 */
[----:B------:R-:W-:-:S06]  /*e890*/  ULOP3.LUT UR4, UR45, 0x2, URZ, 0xfc, !UPT ;  /* 0x000000022d047892 */ /* 0x000fcc000f8efc3f */
[----:B---3--:R-:W-:-:S05]  /*e8a0*/  IMAD.U32 R0, RZ, RZ, UR4 ;  /* 0x00000004ff007e24 */ /* 0x008fca000f8e00ff */
[----:B------:R-:W-:-:S13]  /*e8b0*/  ISETP.NE.AND P0, PT, R0, 0x3, PT ;  /* 0x000000030000780c */ /* 0x000fda0003f05270 */
[----:B------:R-:W-:Y:S05]  /*e8c0*/  @!P0 BRA `(.L_x_13615) ;  /* 0x0000000000048947 */ /* 0x000fea0003800000 */
[----:B------:R-:W-:Y:S01]  /*e8d0*/  BPT.TRAP 0x1 ;  /* 0x000000040000795c */ /* 0x000fe20000300000 */
.L_x_13615:
[C---:B------:R-:W-:Y:S01]  /*e8e0*/  IMAD R3, R18.reuse, 0x8, R5 ;  /* 0x0000000812037824 */ /* 0x040fe200078e0205 */
[----:B------:R-:W-:Y:S02]  /*e8f0*/  SHF.L.U32 R2, R25, 0x1f, RZ ;  /* 0x0000001f19027819 */ /* 0x000fe400000006ff */
[----:B------:R-:W-:Y:S02]  /*e900*/  IADD3 R18, R18, 0x1, RZ ;  /* 0x0000000112127810 */ /* 0x000fe40007ffe0ff */
[----:B------:R-:W3:Y:S02]  /*e910*/  SYNCS.PHASECHK.TRANS64.TRYWAIT P1, [R3+URZ+0x22840], R2 ;  /* 0x02284002030075a7 */ /* 0x000ee4000802017f */
[----:B------:R-:W-:-:S04]  /*e920*/  ISETP.NE.AND P2, PT, R18, 0x2, PT ;  /* 0x000000021200780c */ /* 0x000fc80003f45270 */
[----:B------:R-:W-:Y:S01]  /*e930*/  SEL R0, RZ, 0x1, P2 ;  /* 0x00000001ff007807 */ /* 0x000fe20001000000 */
[----:B---3--:R-:W-:Y:S08]  /*e940*/  @!P1 BRA `(.L_x_13616) ;  /* 0x0000002c00989947 */ /* 0x008ff00003800000 */
.L_x_13713:
[----:B------:R-:W-:Y:S02]  /*e950*/  SEL R18, R18, RZ, P2 ;  /* 0x000000ff12127207 */ /* 0x000fe40001000000 */
[----:B------:R-:W-:Y:S01]  /*e960*/  LOP3.LUT R0, R25, R0, RZ, 0x3c, !PT ;  /* 0x0000000019007212 */ /* 0x000fe200078e3cff */
[----:B------:R-:W-:Y:S06]  /*e970*/  @!P0 BRA `(.L_x_13617) ;  /* 0x0000000000048947 */ /* 0x000fec0003800000 */
[----:B------:R-:W-:Y:S01]  /*e980*/  BPT.TRAP 0x1 ;  /* 0x000000040000795c */ /* 0x000fe20000300000 */
.L_x_13617:
[----:B------:R-:W-:Y:S01]  /*e990*/  IMAD R5, R18, 0x8, R5 ;  /* 0x0000000812057824 */ /* 0x000fe200078e0205 */
[----:B------:R-:W-:-:S04]  /*e9a0*/  SHF.L.U32 R0, R0, 0x1f, RZ ;  /* 0x0000001f00007819 */ /* 0x000fc800000006ff */
[----:B------:R-:W4:Y:S02]  /*e9b0*/  SYNCS.PHASECHK.TRANS64.TRYWAIT P1, [R5+URZ+0x22840], R0 ;  /* 0x02284000050075a7 */ /* 0x000f24000802017f */
[----:B----4-:R-:W-:Y:S05]  /*e9c0*/  @!P1 BRA `(.L_x_13618) ;  /* 0x0000002c008c9947 */ /* 0x010fea0003800000 */
.L_x_13714:
[----:B------:R-:W-:Y:S05]  /*e9d0*/  @!P0 BRA `(.L_x_13619) ;  /* 0x0000000000048947 */ /* 0x000fea0003800000 */
[----:B------:R-:W-:Y:S01]  /*e9e0*/  BPT.TRAP 0x1 ;  /* 0x000000040000795c */ /* 0x000fe20000300000 */
.L_x_13619:
[----:B------:R-:W0:Y:S02]  /*e9f0*/  SYNCS.PHASECHK.TRANS64.TRYWAIT P1, [R3+URZ+0x22860], R2 ;  /* 0x02286002030075a7 */ /* 0x000e24000802017f */
[----:B0-----:R-:W-:Y:S05]  /*ea00*/  @!P1 BRA `(.L_x_13620) ;  /* 0x0000002c00909947 */ /* 0x001fea0003800000 */
.L_x_13715:
[----:B------:R-:W-:Y:S05]  /*ea10*/  @!P0 BRA `(.L_x_13621) ;  /* 0x0000000000048947 */ /* 0x000fea0003800000 */
[----:B------:R-:W-:Y:S01]  /*ea20*/  BPT.TRAP 0x1 ;  /* 0x000000040000795c */ /* 0x000fe20000300000 */
.L_x_13621:
[----:B------:R0:W0:Y:S02]  /*ea30*/  SYNCS.PHASECHK.TRANS64.TRYWAIT P0, [R5+URZ+0x22860], R0 ;  /* 0x02286000050075a7 */ /* 0x000024000800017f */
[----:B0-----:R-:W-:Y:S05]  /*ea40*/  @!P0 NANOSLEEP.SYNCS 0x989680 ;  /* 0x009896800000895d */ /* 0x001fea0003900000 */
[----:B------:R-:W0:Y:S02]  /*ea50*/  @!P0 SYNCS.PHASECHK.TRANS64 P0, [R5+URZ+0x22860], R0 ;  /* 0x02286000050085a7 */ /* 0x000e24000800007f */
[----:B0-----:R-:W-:Y:S05]  /*ea60*/  @!P0 BRA `(.L_x_13621) ;  /* 0xfffffffc00f08947 */ /* 0x001fea000383ffff */
.L_x_13613:
[----:B------:R-:W-:Y:S05]  /*ea70*/  BSYNC B0 ;  /* 0x0000000000007941 */ /* 0x000fea0003800000 */
.L_x_13612:
[----:B------:R-:W-:Y:S05]  /*ea80*/  EXIT ;  /* 0x000000000000794d */ /* 0x000fea0003800000 */
.L_x_13506:
[----:B0-----:R-:W-:-:S04]  /*ea90*/  IMAD.U32 R3, RZ, RZ, UR47 ;  /* 0x0000002fff037e24 */ /* 0x001fc8000f8e00ff */
[----:B------:R0:W1:Y:S03]  /*eaa0*/  SYNCS.PHASECHK.TRANS64.TRYWAIT P0, [R3+URZ+0x22800], R0 ;  /* 0x02280000030075a7 */ /* 0x000066000800017f */
[----:B-1----:R-:W-:Y:S05]  /*eab0*/  @!P0 NANOSLEEP.SYNCS 0x989680 ;  /* 0x009896800000895d */ /* 0x002fea0003900000 */
[----:B------:R-:W1:Y:S02]  /*eac0*/  @!P0 SYNCS.PHASECHK.TRANS64 P0, [R3+URZ+0x22800], R0 ;  /* 0x02280000030085a7 */ /* 0x000e64000800007f */
[----:B-1----:R-:W-:Y:S05]  /*ead0*/  @!P0 BRA `(.L_x_13506) ;  /* 0xfffffffc00ec8947 */ /* 0x002fea000383ffff */
[----:B------:R-:W-:Y:S05]  /*eae0*/  BRA `(.L_x_13622) ;  /* 0xffffff2c006c7947 */ /* 0x000fea000383ffff */
.L_x_13510:
[----:B-1----:R-:W-:-:S04]  /*eaf0*/  IMAD.U32 R3, RZ, RZ, UR22 ;  /* 0x00000016ff037e24 */ /* 0x002fc8000f8e00ff */
[----:B------:R1:W2:Y:S03]  /*eb00*/  SYNCS.PHASECHK.TRANS64.TRYWAIT P1, [R3+URZ+0x22830], R8 ;  /* 0x02283008030075a7 */ /* 0x0002a6000802017f */
[----:B--2---:R-:W-:Y:S05]  /*eb10*/  @!P1 NANOSLEEP.SYNCS 0x989680 ;  /* 0x009896800000995d */ /* 0x004fea0003900000 */
[----:B------:R-:W2:Y:S02]  /*eb20*/  @!P1 SYNCS.PHASECHK.TRANS64 P1, [R3+URZ+0x22830], R8 ;  /* 0x02283008030095a7 */ /* 0x000ea4000802007f */
[----:B--2---:R-:W-:Y:S05]  /*eb30*/  @!P1 BRA `(.L_x_13510) ;  /* 0xfffffffc00ec9947 */ /* 0x004fea000383ffff */
[----:B------:R-:W-:Y:S05]  /*eb40*/  BRA `(.L_x_13509) ;  /* 0xffffff2c00907947 */ /* 0x000fea000383ffff */
.L_x_13515:
[----:B---3--:R-:W-:-:S04]  /*eb50*/  IMAD.U32 R9, RZ, RZ, UR22 ;  /* 0x00000016ff097e24 */ /* 0x008fc8000f8e00ff */
[----:B------:R3:W4:Y:S03]  /*eb60*/  SYNCS.PHASECHK.TRANS64.TRYWAIT P1, [R9+URZ+0x22850], R8 ;  /* 0x02285008090075a7 */ /* 0x000726000802017f */
[----:B----4-:R-:W-:Y:S05]  /*eb70*/  @!P1 NANOSLEEP.SYNCS 0x989680 ;  /* 0x009896800000995d */ /* 0x010fea0003900000 */
[----:B------:R-:W4:Y:S02]  /*eb80*/  @!P1 SYNCS.PHASECHK.TRANS64 P1, [R9+URZ+0x22850], R8 ;  /* 0x02285008090095a7 */ /* 0x000f24000802007f */
[----:B----4-:R-:W-:Y:S05]  /*eb90*/  @!P1 BRA `(.L_x_13515) ;  /* 0xfffffffc00ec9947 */ /* 0x010fea000383ffff */
[----:B------:R-:W-:Y:S05]  /*eba0*/  BRA `(.L_x_13514) ;  /* 0xffffff44009c7947 */ /* 0x000fea000383ffff */
.L_x_13521:
[----:B-12---:R-:W-:-:S04]  /*ebb0*/  IMAD.U32 R0, RZ, RZ, UR26 ;  /* 0x0000001aff007e24 */ /* 0x006fc8000f8e00ff */
[----:B------:R1:W2:Y:S03]  /*ebc0*/  SYNCS.PHASECHK.TRANS64.TRYWAIT P1, [R0+URZ+0x22830], R7 ;  /* 0x02283007000075a7 */ /* 0x0002a6000802017f */
[----:B--2---:R-:W-:Y:S05]  /*ebd0*/  @!P1 NANOSLEEP.SYNCS 0x989680 ;  /* 0x009896800000995d */ /* 0x004fea0003900000 */
[----:B------:R-:W2:Y:S02]  /*ebe0*/  @!P1 SYNCS.PHASECHK.TRANS64 P1, [R0+URZ+0x22830], R7 ;  /* 0x02283007000095a7 */ /* 0x000ea4000802007f */
[----:B--2---:R-:W-:Y:S05]  /*ebf0*/  @!P1 BRA `(.L_x_13521) ;  /* 0xfffffffc00ec9947 */ /* 0x004fea000383ffff */
[----:B------:R-:W-:Y:S05]  /*ec00*/  BRA `(.L_x_13520) ;  /* 0xffffff4800e07947 */ /* 0x000fea000383ffff */
.L_x_13526:
[----:B--2---:R-:W-:-:S04]  /*ec10*/  IMAD.U32 R10, RZ, RZ, UR26 ;  /* 0x0000001aff0a7e24 */ /* 0x004fc8000f8e00ff */
[----:B------:R2:W3:Y:S03]  /*ec20*/  SYNCS.PHASECHK.TRANS64.TRYWAIT P1, [R10+URZ+0x22850], R7 ;  /* 0x022850070a0075a7 */ /* 0x0004e6000802017f */
[----:B---3--:R-:W-:Y:S05]  /*ec30*/  @!P1 NANOSLEEP.SYNCS 0x989680 ;  /* 0x009896800000995d */ /* 0x008fea0003900000 */
[----:B------:R-:W3:Y:S02]  /*ec40*/  @!P1 SYNCS.PHASECHK.TRANS64 P1, [R10+URZ+0x22850], R7 ;  /* 0x022850070a0095a7 */ /* 0x000ee4000802007f */
[----:B---3--:R-:W-:Y:S05]  /*ec50*/  @!P1 BRA `(.L_x_13526) ;  /* 0xfffffffc00ec9947 */ /* 0x008fea000383ffff */
[----:B------:R-:W-:Y:S05]  /*ec60*/  BRA `(.L_x_13525) ;  /* 0xffffff6800e47947 */ /* 0x000fea000383ffff */
.L_x_13533:
[----:B-1----:R-:W-:-:S04]  /*ec70*/  IMAD.U32 R0, RZ, RZ, UR25 ;  /* 0x00000019ff007e24 */ /* 0x002fc8000f8e00ff */
[----:B------:R1:W2:Y:S03]  /*ec80*/  SYNCS.PHASECHK.TRANS64.TRYWAIT P1, [R0+URZ+0x22830], R7 ;  /* 0x02283007000075a7 */ /* 0x0002a6000802017f */
[----:B--2---:R-:W-:Y:S05]  /*ec90*/  @!P1 NANOSLEEP.SYNCS 0x989680 ;  /* 0x009896800000995d */ /* 0x004fea0003900000 */
[----:B------:R-:W2:Y:S02]  /*eca0*/  @!P1 SYNCS.PHASECHK.TRANS64 P1, [R0+URZ+0x22830], R7 ;  /* 0x02283007000095a7 */ /* 0x000ea4000802007f */
[----:B--2---:R-:W-:Y:S05]  /*ecb0*/  @!P1 BRA `(.L_x_13533) ;  /* 0xfffffffc00ec9947 */ /* 0x004fea000383ffff */
[----:B------:R-:W-:Y:S05]  /*ecc0*/  BRA `(.L_x_13532) ;  /* 0xffffff6c00ec7947 */ /* 0x000fea000383ffff */
.L_x_13538:
[----:B-1----:R-:W-:-:S04]  /*ecd0*/  IMAD.U32 R10, RZ, RZ, UR25 ;  /* 0x00000019ff0a7e24 */ /* 0x002fc8000f8e00ff */
[----:B------:R1:W2:Y:S03]  /*ece0*/  SYNCS.PHASECHK.TRANS64.TRYWAIT P1, [R10+URZ+0x22850], R7 ;  /* 0x022850070a0075a7 */ /* 0x0002a6000802017f */
[----:B--2---:R-:W-:Y:S05]  /*ecf0*/  @!P1 NANOSLEEP.SYNCS 0x989680 ;  /* 0x009896800000995d */ /* 0x004fea0003900000 */
[----:B------:R-:W2:Y:S02]  /*ed00*/  @!P1 SYNCS.PHASECHK.TRANS64 P1, [R10+URZ+0x22850], R7 ;  /* 0x022850070a0095a7 */ /* 0x000ea4000802007f */
[----:B--2---:R-:W-:Y:S05]  /*ed10*/  @!P1 BRA `(.L_x_13538) ;  /* 0xfffffffc00ec9947 */ /* 0x004fea000383ffff */
[----:B------:R-:W-:Y:S05]  /*ed20*/  BRA `(.L_x_13537) ;  /* 0xffffff8800107947 */ /* 0x000fea000383ffff */
.L_x_13570:
        /* <DEDUP_REMOVED lines=10> */
.L_x_13623:
[----:B------:R-:W-:Y:S05]  /*edd0*/  BRA `(.L_x_13624) ;  /* 0xffffffcc005c7947 */ /* 0x000fea000383ffff */
.L_x_13573:
[----:B0-----:R0:W1:Y:S02]  /*ede0*/  SYNCS.PHASECHK.TRANS64.TRYWAIT P0, [R22+URZ+0x22840], R3 ;  /* 0x02284003160075a7 */ /* 0x001064000800017f */
[----:B-1----:R-:W-:Y:S05]  /*edf0*/  @!P0 NANOSLEEP.SYNCS 0x989680 ;  /* 0x009896800000895d */ /* 0x002fea0003900000 */
[----:B------:R-:W1:Y:S02]  /*ee00*/  @!P0 SYNCS.PHASECHK.TRANS64 P0, [R22+URZ+0x22840], R3 ;  /* 0x02284003160085a7 */ /* 0x000e64000800007f */
[----:B-1----:R-:W-:Y:S05]  /*ee10*/  @!P0 BRA `(.L_x_13573) ;  /* 0xfffffffc00f08947 */ /* 0x002fea000383ffff */
[----:B------:R-:W-:Y:S05]  /*ee20*/  BRA `(.L_x_13625) ;  /* 0xffffffd000047947 */ /* 0x000fea000383ffff */
.L_x_13574:
        /* <DEDUP_REMOVED lines=8> */
.L_x_13627:
[----:B------:R-:W-:Y:S05]  /*eeb0*/  BSYNC B0 ;  /* 0x0000000000007941 */ /* 0x000fea0003800000 */
.L_x_13626:
        /* <DEDUP_REMOVED lines=9> */
.L_x_13628:
        /* <DEDUP_REMOVED lines=8> */
.L_x_13629:
        /* <DEDUP_REMOVED lines=11> */
.L_x_13630:
[----:B------:R-:W-:Y:S02]  /*f080*/  IMAD.MOV.U32 R13, RZ, RZ, R5 ;  /* 0x000000ffff0d7224 */ /* 0x000fe400078e0005 */
[----:B------:R-:W-:Y:S01]  /*f090*/  IMAD.MOV.U32 R12, RZ, RZ, 0x2 ;  /* 0x00000002ff0c7424 */ /* 0x000fe200078e00ff */
[----:B------:R-:W-:-:S13]  /*f0a0*/  @P0 LEA R2, P1, R8, R14, 0x1 ;  /* 0x0000000e08020211 */ /* 0x000fda00078208ff */
[----:B------:R-:W-:Y:S05]  /*f0b0*/  WARPSYNC.COLLECTIVE R15, `(.L_x_13631) ;  /* 0x000000000f087348 */ /* 0x000fea0003c00000 */
[----:B------:R0:W1:Y:S02]  /*f0c0*/  SHFL.IDX P6, R14, R13, R12, R11 ;  /* 0x0000000c0d0e7389 */ /* 0x00006400000c000b */
[----:B01----:R-:W-:Y:S01]  /*f0d0*/  ENDCOLLECTIVE ;  /* 0x000000000000791b */ /* 0x003fe20003800000 */
.L_x_13631:
        /* <DEDUP_REMOVED lines=12> */
.L_x_13632:
[----:B------:R-:W-:Y:S02]  /*f1a0*/  IMAD.MOV.U32 R13, RZ, RZ, R5 ;  /* 0x000000ffff0d7224 */ /* 0x000fe400078e0005 */
[----:B------:R-:W-:Y:S01]  /*f1b0*/  IMAD.MOV.U32 R12, RZ, RZ, 0x3 ;  /* 0x00000003ff0c7424 */ /* 0x000fe200078e00ff */
[----:B------:R-:W-:-:S13]  /*f1c0*/  @P0 LEA R2, P1, R8, R14, 0x1 ;  /* 0x0000000e08020211 */ /* 0x000fda00078208ff */
[----:B------:R-:W-:Y:S05]  /*f1d0*/  WARPSYNC.COLLECTIVE R15, `(.L_x_13633) ;  /* 0x000000000f087348 */ /* 0x000fea0003c00000 */
[----:B------:R0:W1:Y:S02]  /*f1e0*/  SHFL.IDX P6, R14, R13, R12, R11 ;  /* 0x0000000c0d0e7389 */ /* 0x00006400000c000b */
[----:B01----:R-:W-:Y:S01]  /*f1f0*/  ENDCOLLECTIVE ;  /* 0x000000000000791b */ /* 0x003fe20003800000 */
.L_x_13633:
[----:B------:R-:W-:-:S05]  /*f200*/  @P0 IMAD.X R3, RZ, RZ, R6, P1 ;  /* 0x000000ffff030224 */ /* 0x000fca00008e0606 */
[----:B------:R-:W-:Y:S01]  /*f210*/  @!PT LDS RZ, [RZ] ;  /* 0x00000000fffff984 */ /* 0x000fe20000000800 */
[----:B------:R-:W-:Y:S01]  /*f220*/  @!PT LDS RZ, [RZ] ;  /* 0x00000000fffff984 */ /* 0x000fe20000000800 */
[----:B------:R-:W-:Y:S01]  /*f230*/  @!PT LDS RZ, [RZ] ;  /* 0x00000000fffff984 */ /* 0x000fe20000000800 */
[----:B------:R0:W-:Y:S01]  /*f240*/  @P0 LDGSTS.E.BYPASS.LTC128B.128 [R7+0x1d400], desc[UR48][R2.64], !P2 ;  /* 0x1d40000002070fae */ /* 0x0001e2000d101d70 */
[----:B------:R-:W-:Y:S01]  /*f250*/  ISETP.GE.AND P0, PT, R23, 0x31, PT ;  /* 0x000000311700780c */ /* 0x000fe20003f06270 */
[----:B------:R-:W-:-:S12]  /*f260*/  IMAD.MOV.U32 R13, RZ, RZ, R4 ;  /* 0x000000ffff0d7224 */ /* 0x000fd800078e0004 */
[----:B------:R-:W-:Y:S01]  /*f270*/  @P0 IMAD R9, R0, 0x2, R16 ;  /* 0x0000000200090824 */ /* 0x000fe200078e0210 */
[----:B0-----:R-:W-:-:S07]  /*f280*/  MOV R6, R14 ;  /* 0x0000000e00067202 */ /* 0x001fce0000000f00 */
[----:B------:R-:W-:Y:S05]  /*f290*/  WARPSYNC.COLLECTIVE R15, `(.L_x_13634) ;  /* 0x000000000f087348 */ /* 0x000fea0003c00000 */
[----:B------:R0:W1:Y:S02]  /*f2a0*/  SHFL.IDX P6, R14, R13, R12, R11 ;  /* 0x0000000c0d0e7389 */ /* 0x00006400000c000b */
[----:B01----:R-:W-:Y:S01]  /*f2b0*/  ENDCOLLECTIVE ;  /* 0x000000000000791b */ /* 0x003fe20003800000 */
.L_x_13634:
[----:B------:R-:W-:Y:S02]  /*f2c0*/  IMAD.MOV.U32 R13, RZ, RZ, R5 ;  /* 0x000000ffff0d7224 */ /* 0x000fe400078e0005 */
[----:B------:R-:W-:Y:S01]  /*f2d0*/  IMAD.MOV.U32 R12, RZ, RZ, 0x4 ;  /* 0x00000004ff0c7424 */ /* 0x000fe200078e00ff */
[----:B------:R-:W-:-:S13]  /*f2e0*/  @P0 LEA R2, P1, R8, R14, 0x1 ;  /* 0x0000000e08020211 */ /* 0x000fda00078208ff */
[----:B------:R-:W-:Y:S05]  /*f2f0*/  WARPSYNC.COLLECTIVE R15, `(.L_x_13635) ;  /* 0x000000000f087348 */ /* 0x000fea0003c00000 */
[----:B------:R0:W1:Y:S02]  /*f300*/  SHFL.IDX P6, R14, R13, R12, R11 ;  /* 0x0000000c0d0e7389 */ /* 0x00006400000c000b */
[----:B01----:R-:W-:Y:S01]  /*f310*/  ENDCOLLECTIVE ;  /* 0x000000000000791b */ /* 0x003fe20003800000 */
.L_x_13635:
        /* <DEDUP_REMOVED lines=12> */
.L_x_13636:
[----:B------:R-:W-:Y:S02]  /*f3e0*/  IMAD.MOV.U32 R13, RZ, RZ, R5 ;  /* 0x000000ffff0d7224 */ /* 0x000fe400078e0005 */
[----:B------:R-:W-:Y:S01]  /*f3f0*/  IMAD.MOV.U32 R12, RZ, RZ, 0x5 ;  /* 0x00000005ff0c7424 */ /* 0x000fe200078e00ff */
[----:B------:R-:W-:-:S13]  /*f400*/  @P0 LEA R2, P1, R8, R14, 0x1 ;  /* 0x0000000e08020211 */ /* 0x000fda00078208ff */
[----:B------:R-:W-:Y:S05]  /*f410*/  WARPSYNC.COLLECTIVE R15, `(.L_x_13637) ;  /* 0x000000000f087348 */ /* 0x000fea0003c00000 */
[----:B------:R0:W1:Y:S02]  /*f420*/  SHFL.IDX P6, R14, R13, R12, R11 ;  /* 0x0000000c0d0e7389 */ /* 0x00006400000c000b */
[----:B01----:R-:W-:Y:S01]  /*f430*/  ENDCOLLECTIVE ;  /* 0x000000000000791b */ /* 0x003fe20003800000 */
.L_x_13637:
[----:B------:R-:W-:-:S05]  /*f440*/  @P0 IMAD.X R3, RZ, RZ, R6, P1 ;  /* 0x000000ffff030224 */ /* 0x000fca00008e0606 */
        /* <DEDUP_REMOVED lines=9> */
.L_x_13638:
[----:B------:R-:W-:Y:S05]  /*f4e0*/  BRA `(.L_x_13639) ;  /* 0xffffffcc00687947 */ /* 0x000fea000383ffff */
.L_x_13579:
[----:B------:R-:W-:Y:S02]  /*f4f0*/  IMAD.MOV.U32 R13, RZ, RZ, R5 ;  /* 0x000000ffff0d7224 */ /* 0x000fe400078e0005 */
[----:B------:R-:W-:Y:S02]  /*f500*/  IMAD.MOV.U32 R12, RZ, RZ, RZ ;  /* 0x000000ffff0c7224 */ /* 0x000fe400078e00ff */
[----:B------:R-:W-:Y:S02]  /*f510*/  IMAD.MOV.U32 R11, RZ, RZ, 0x181f ;  /* 0x0000181fff0b7424 */ /* 0x000fe400078e00ff */
[----:B------:R-:W-:Y:S02]  /*f520*/  IMAD.MOV.U32 R15, RZ, RZ, -0x1 ;  /* 0xffffffffff0f7424 */ /* 0x000fe400078e00ff */
[----:B------:R-:W-:-:S07]  /*f530*/  IMAD.U32 R4, RZ, RZ, UR42 ;  /* 0x0000002aff047e24 */ /* 0x000fce000f8e00ff */
[----:B-1----:R-:W-:Y:S05]  /*f540*/  WARPSYNC.COLLECTIVE R15, `(.L_x_13640) ;  /* 0x000000000f087348 */ /* 0x002fea0003c00000 */
[----:B------:R0:W2:Y:S02]  /*f550*/  SHFL.IDX P6, R14, R13, R12, R11 ;  /* 0x0000000c0d0e7389 */ /* 0x0000a400000c000b */
[----:B012---:R-:W-:Y:S01]  /*f560*/  ENDCOLLECTIVE ;  /* 0x000000000000791b */ /* 0x007fe20003800000 */
.L_x_13640:
[----:B------:R-:W-:-:S04]  /*f570*/  IMAD R4, R4, 0x80, R33 ;  /* 0x0000008004047824 */ /* 0x000fc800078e0221 */
[C---:B------:R-:W-:Y:S01]  /*f580*/  VIADD R6, R4.reuse, 0x10 ;  /* 0x0000001004067836 */ /* 0x040fe20000000000 */
[----:B------:R-:W-:Y:S01]  /*f590*/  ISETP.GE.AND P0, PT, R4, UR37, PT ;  /* 0x0000002504007c0c */ /* 0x000fe2000bf06270 */
[----:B------:R-:W-:Y:S02]  /*f5a0*/  IMAD.MOV.U32 R13, RZ, RZ, R0 ;  /* 0x000000ffff0d7224 */ /* 0x000fe400078e0000 */
[----:B------:R-:W-:-:S10]  /*f5b0*/  IMAD.MOV.U32 R2, RZ, RZ, R14 ;  /* 0x000000ffff027224 */ /* 0x000fd400078e000e */
[----:B------:R-:W-:Y:S05]  /*f5c0*/  WARPSYNC.COLLECTIVE R15, `(.L_x_13641) ;  /* 0x000000000f087348 */ /* 0x000fea0003c00000 */
[----:B------:R0:W1:Y:S02]  /*f5d0*/  SHFL.IDX P6, R14, R13, R12, R11 ;  /* 0x0000000c0d0e7389 */ /* 0x00006400000c000b */
[----:B01----:R-:W-:Y:S01]  /*f5e0*/  ENDCOLLECTIVE ;  /* 0x000000000000791b */ /* 0x003fe20003800000 */
.L_x_13641:
        /* <DEDUP_REMOVED lines=8> */
.L_x_13642:
        /* <DEDUP_REMOVED lines=10> */
.L_x_13643:
[----:B------:R-:W-:Y:S02]  /*f710*/  IMAD.MOV.U32 R13, RZ, RZ, R5 ;  /* 0x000000ffff0d7224 */ /* 0x000fe400078e0005 */
[----:B------:R-:W-:Y:S01]  /*f720*/  IMAD.MOV.U32 R12, RZ, RZ, 0x2 ;  /* 0x00000002ff0c7424 */ /* 0x000fe200078e00ff */
[----:B------:R-:W-:-:S13]  /*f730*/  @!P0 LEA R2, P1, R8, R14, 0x1 ;  /* 0x0000000e08028211 */ /* 0x000fda00078208ff */
[----:B------:R-:W-:Y:S05]  /*f740*/  WARPSYNC.COLLECTIVE R15, `(.L_x_13644) ;  /* 0x000000000f087348 */ /* 0x000fea0003c00000 */
[----:B------:R0:W1:Y:S02]  /*f750*/  SHFL.IDX P6, R14, R13, R12, R11 ;  /* 0x0000000c0d0e7389 */ /* 0x00006400000c000b */
[----:B01----:R-:W-:Y:S01]  /*f760*/  ENDCOLLECTIVE ;  /* 0x000000000000791b */ /* 0x003fe20003800000 */
.L_x_13644:
        /* <DEDUP_REMOVED lines=12> */
.L_x_13645:
[----:B------:R-:W-:Y:S02]  /*f830*/  IMAD.MOV.U32 R13, RZ, RZ, R5 ;  /* 0x000000ffff0d7224 */ /* 0x000fe400078e0005 */
[----:B------:R-:W-:Y:S01]  /*f840*/  IMAD.MOV.U32 R12, RZ, RZ, 0x3 ;  /* 0x00000003ff0c7424 */ /* 0x000fe200078e00ff */
[----:B------:R-:W-:-:S13]  /*f850*/  @!P0 LEA R2, P1, R8, R14, 0x1 ;  /* 0x0000000e08028211 */ /* 0x000fda00078208ff */
[----:B------:R-:W-:Y:S05]  /*f860*/  WARPSYNC.COLLECTIVE R15, `(.L_x_13646) ;  /* 0x000000000f087348 */ /* 0x000fea0003c00000 */
[----:B------:R0:W1:Y:S02]  /*f870*/  SHFL.IDX P6, R14, R13, R12, R11 ;  /* 0x0000000c0d0e7389 */ /* 0x00006400000c000b */
[----:B01----:R-:W-:Y:S01]  /*f880*/  ENDCOLLECTIVE ;  /* 0x000000000000791b */ /* 0x003fe20003800000 */
.L_x_13646:
[----:B------:R-:W-:Y:S02]  /*f890*/  @!P0 IMAD.X R3, RZ, RZ, R6, P1 ;  /* 0x000000ffff038224 */ /* 0x000fe400008e0606 */
[----:B------:R-:W-:-:S03]  /*f8a0*/  VIADD R6, R4, 0x30 ;  /* 0x0000003004067836 */ /* 0x000fc60000000000 */
[----:B------:R-:W-:Y:S01]  /*f8b0*/  @!PT LDS RZ, [RZ] ;  /* 0x00000000fffff984 */ /* 0x000fe20000000800 */
[----:B------:R-:W-:Y:S01]  /*f8c0*/  @!PT LDS RZ, [RZ] ;  /* 0x00000000fffff984 */ /* 0x000fe20000000800 */
[----:B------:R-:W-:Y:S01]  /*f8d0*/  @!PT LDS RZ, [RZ] ;  /* 0x00000000fffff984 */ /* 0x000fe20000000800 */
[----:B------:R0:W-:Y:S02]  /*f8e0*/  @!P0 LDGSTS.E.BYPASS.LTC128B.128 [R32+0x19400], desc[UR48][R2.64], !P5 ;  /* 0x1940000002208fae */ /* 0x0001e4000e901d70 */
[----:B------:R-:W-:Y:S01]  /*f8f0*/  ISETP.GE.AND P0, PT, R6, UR37, PT ;  /* 0x0000002506007c0c */ /* 0x000fe2000bf06270 */
[----:B------:R-:W-:Y:S01]  /*f900*/  IMAD.MOV.U32 R13, RZ, RZ, R0 ;  /* 0x000000ffff0d7224 */ /* 0x000fe200078e0000 */
[----:B------:R-:W-:-:S11]  /*f910*/  MOV R6, R14 ;  /* 0x0000000e00067202 */ /* 0x000fd60000000f00 */
[----:B0-----:R-:W-:Y:S05]  /*f920*/  WARPSYNC.COLLECTIVE R15, `(.L_x_13647) ;  /* 0x000000000f087348 */ /* 0x001fea0003c00000 */
[----:B------:R1:W2:Y:S02]  /*f930*/  SHFL.IDX P6, R14, R13, R12, R11 ;  /* 0x0000000c0d0e7389 */ /* 0x0002a400000c000b */
[----:B012---:R-:W-:Y:S01]  /*f940*/  ENDCOLLECTIVE ;  /* 0x000000000000791b */ /* 0x007fe20003800000 */
.L_x_13647:
[----:B------:R-:W-:Y:S02]  /*f950*/  IMAD.MOV.U32 R13, RZ, RZ, R5 ;  /* 0x000000ffff0d7224 */ /* 0x000fe400078e0005 */
[----:B------:R-:W-:Y:S01]  /*f960*/  IMAD.MOV.U32 R12, RZ, RZ, 0x4 ;  /* 0x00000004ff0c7424 */ /* 0x000fe200078e00ff */
[----:B------:R-:W-:-:S13]  /*f970*/  @!P0 LEA R2, P1, R8, R14, 0x1 ;  /* 0x0000000e08028211 */ /* 0x000fda00078208ff */
[----:B------:R-:W-:Y:S05]  /*f980*/  WARPSYNC.COLLECTIVE R15, `(.L_x_13648) ;  /* 0x000000000f087348 */ /* 0x000fea0003c00000 */
[----:B------:R0:W1:Y:S02]  /*f990*/  SHFL.IDX P6, R14, R13, R12, R11 ;  /* 0x0000000c0d0e7389 */ /* 0x00006400000c000b */
[----:B01----:R-:W-:Y:S01]  /*f9a0*/  ENDCOLLECTIVE ;  /* 0x000000000000791b */ /* 0x003fe20003800000 */
.L_x_13648:
        /* <DEDUP_REMOVED lines=12> */
.L_x_13649:
[----:B------:R-:W-:Y:S02]  /*fa70*/  IMAD.MOV.U32 R13, RZ, RZ, R5 ;  /* 0x000000ffff0d7224 */ /* 0x000fe400078e0005 */
[----:B------:R-:W-:Y:S01]  /*fa80*/  IMAD.MOV.U32 R12, RZ, RZ, 0x5 ;  /* 0x00000005ff0c7424 */ /* 0x000fe200078e00ff */
[----:B------:R-:W-:-:S13]  /*fa90*/  @!P0 LEA R2, P1, R8, R14, 0x1 ;  /* 0x0000000e08028211 */ /* 0x000fda00078208ff */
[----:B------:R-:W-:Y:S05]  /*faa0*/  WARPSYNC.COLLECTIVE R15, `(.L_x_13650) ;  /* 0x000000000f087348 */ /* 0x000fea0003c00000 */
[----:B------:R0:W1:Y:S02]  /*fab0*/  SHFL.IDX P6, R14, R13, R12, R11 ;  /* 0x0000000c0d0e7389 */ /* 0x00006400000c000b */
[----:B01----:R-:W-:Y:S01]  /*fac0*/  ENDCOLLECTIVE ;  /* 0x000000000000791b */ /* 0x003fe20003800000 */
.L_x_13650:
        /* <DEDUP_REMOVED lines=12> */
.L_x_13651:
[----:B------:R-:W-:Y:S02]  /*fb90*/  IMAD.MOV.U32 R13, RZ, RZ, R5 ;  /* 0x000000ffff0d7224 */ /* 0x000fe400078e0005 */
[----:B------:R-:W-:Y:S01]  /*fba0*/  IMAD.MOV.U32 R12, RZ, RZ, 0x6 ;  /* 0x00000006ff0c7424 */ /* 0x000fe200078e00ff */
[----:B------:R-:W-:-:S13]  /*fbb0*/  @!P0 LEA R2, P1, R8, R14, 0x1 ;  /* 0x0000000e08028211 */ /* 0x000fda00078208ff */
[----:B------:R-:W-:Y:S05]  /*fbc0*/  WARPSYNC.COLLECTIVE R15, `(.L_x_13652) ;  /* 0x000000000f087348 */ /* 0x000fea0003c00000 */
[----:B------:R0:W1:Y:S02]  /*fbd0*/  SHFL.IDX P6, R14, R13, R12, R11 ;  /* 0x0000000c0d0e7389 */ /* 0x00006400000c000b */
[----:B01----:R-:W-:Y:S01]  /*fbe0*/  ENDCOLLECTIVE ;  /* 0x000000000000791b */ /* 0x003fe20003800000 */
.L_x_13652:
        /* <DEDUP_REMOVED lines=12> */
.L_x_13653:
[----:B------:R-:W-:Y:S02]  /*fcb0*/  IMAD.MOV.U32 R13, RZ, RZ, R5 ;  /* 0x000000ffff0d7224 */ /* 0x000fe400078e0005 */
[----:B------:R-:W-:Y:S01]  /*fcc0*/  IMAD.MOV.U32 R12, RZ, RZ, 0x7 ;  /* 0x00000007ff0c7424 */ /* 0x000fe200078e00ff */
[----:B------:R-:W-:-:S13]  /*fcd0*/  @!P0 LEA R2, P1, R8, R14, 0x1 ;  /* 0x0000000e08028211 */ /* 0x000fda00078208ff */
[----:B------:R-:W-:Y:S05]  /*fce0*/  WARPSYNC.COLLECTIVE R15, `(.L_x_13654) ;  /* 0x000000000f087348 */ /* 0x000fea0003c00000 */
[----:B------:R0:W1:Y:S02]  /*fcf0*/  SHFL.IDX P6, R14, R13, R12, R11 ;  /* 0x0000000c0d0e7389 */ /* 0x00006400000c000b */
[----:B01----:R-:W-:Y:S01]  /*fd00*/  ENDCOLLECTIVE ;  /* 0x000000000000791b */ /* 0x003fe20003800000 */
.L_x_13654:
        /* <DEDUP_REMOVED lines=10> */
.L_x_13655:
[----:B------:R-:W-:Y:S05]  /*fdb0*/  BRA `(.L_x_13656) ;  /* 0xffffffcc008c7947 */ /* 0x000fea000383ffff */
.L_x_13582:
[----:B0-----:R0:W2:Y:S02]  /*fdc0*/  SYNCS.PHASECHK.TRANS64.TRYWAIT P0, [R16+URZ+0x22820], R3 ;  /* 0x02282003100075a7 */ /* 0x0010a4000800017f */
[----:B--2---:R-:W-:Y:S05]  /*fdd0*/  @!P0 NANOSLEEP.SYNCS 0x989680 ;  /* 0x009896800000895d */ /* 0x004fea0003900000 */
[----:B------:R-:W2:Y:S02]  /*fde0*/  @!P0 SYNCS.PHASECHK.TRANS64 P0, [R16+URZ+0x22820], R3 ;  /* 0x02282003100085a7 */ /* 0x000ea4000800007f */
[----:B--2---:R-:W-:Y:S05]  /*fdf0*/  @!P0 BRA `(.L_x_13582) ;  /* 0xfffffffc00f08947 */ /* 0x004fea000383ffff */
[----:B------:R-:W-:Y:S05]  /*fe00*/  BRA `(.L_x_13657) ;  /* 0xffffffcc00e87947 */ /* 0x000fea000383ffff */
.L_x_13585:
[----:B0-----:R0:W2:Y:S02]  /*fe10*/  SYNCS.PHASECHK.TRANS64.TRYWAIT P0, [R22+URZ+0x22860], R3 ;  /* 0x02286003160075a7 */ /* 0x0010a4000800017f */
[----:B--2---:R-:W-:Y:S05]  /*fe20*/  @!P0 NANOSLEEP.SYNCS 0x989680 ;  /* 0x009896800000895d */ /* 0x004fea0003900000 */
[----:B------:R-:W2:Y:S02]  /*fe30*/  @!P0 SYNCS.PHASECHK.TRANS64 P0, [R22+URZ+0x22860], R3 ;  /* 0x02286003160085a7 */ /* 0x000ea4000800007f */
[----:B--2---:R-:W-:Y:S05]  /*fe40*/  @!P0 BRA `(.L_x_13585) ;  /* 0xfffffffc00f08947 */ /* 0x004fea000383ffff */
[----:B------:R-:W-:Y:S05]  /*fe50*/  BRA `(.L_x_13658) ;  /* 0xffffffcc00f87947 */ /* 0x000fea000383ffff */
.L_x_13586:
        /* <DEDUP_REMOVED lines=8> */
.L_x_13660:
[----:B------:R-:W-:Y:S05]  /*fee0*/  BSYNC B0 ;  /* 0x0000000000007941 */ /* 0x000fea0003800000 */
.L_x_13659:
        /* <DEDUP_REMOVED lines=12> */
.L_x_13661:
[----:B------:R-:W-:Y:S01]  /*ffb0*/  IMAD.MOV.U32 R13, RZ, RZ, R6 ;  /* 0x000000ffff0d7224 */ /* 0x000fe200078e0006 */
[----:B------:R-:W-:Y:S01]  /*ffc0*/  MOV R12, 0x1 ;  /* 0x00000001000c7802 */ /* 0x000fe20000000f00 */
[----:B------:R-:W-:-:S05]  /*ffd0*/  IMAD.SHL.U32 R8, R8, 0x8, RZ ;  /* 0x0000000808087824 */ /* 0x000fca00078e00ff */
[----:B------:R-:W-:-:S05]  /*ffe0*/  LOP3.LUT R8, R8, 0x38, RZ, 0xc0, !PT ;  /* 0x0000003808087812 */ /* 0x000fca00078ec0ff */
[----:B------:R-:W-:-:S05]  /*fff0*/  IMAD.SHL.U32 R0, R8, 0x2, RZ ;  /* 0x0000000208007824 */ /* 0x000fca00078e00ff */
[----:B------:R-:W-:-:S13]  /*10000*/  IADD3 R2, P0, R14, R0, RZ ;  /* 0x000000000e027210 */ /* 0x000fda0007f1e0ff */
[----:B------:R-:W-:Y:S05]  /*10010*/  WARPSYNC.COLLECTIVE R15, `(.L_x_13662) ;  /* 0x000000000f087348 */ /* 0x000fea0003c00000 */
[----:B------:R0:W1:Y:S02]  /*10020*/  SHFL.IDX P6, R14, R13, R12, R11 ;  /* 0x0000000c0d0e7389 */ /* 0x00006400000c000b */
[----:B01----:R-:W-:Y:S01]  /*10030*/  ENDCOLLECTIVE ;  /* 0x000000000000791b */ /* 0x003fe20003800000 */
.L_x_13662:
        /* <DEDUP_REMOVED lines=19> */
.L_x_13663:
[----:B------:R-:W-:Y:S02]  /*10170*/  IMAD.MOV.U32 R13, RZ, RZ, R6 ;  /* 0x000000ffff0d7224 */ /* 0x000fe400078e0006 */
[----:B------:R-:W-:Y:S01]  /*10180*/  IMAD.MOV.U32 R12, RZ, RZ, 0x2 ;  /* 0x00000002ff0c7424 */ /* 0x000fe200078e00ff */
[----:B------:R-:W-:-:S13]  /*10190*/  IADD3 R2, P3, R14, R0, RZ ;  /* 0x000000000e027210 */ /* 0x000fda0007f7e0ff */
[----:B------:R-:W-:Y:S05]  /*101a0*/  WARPSYNC.COLLECTIVE R15, `(.L_x_13664) ;  /* 0x000000000f087348 */ /* 0x000fea0003c00000 */
[----:B------:R0:W1:Y:S02]  /*101b0*/  SHFL.IDX P6, R14, R13, R12, R11 ;  /* 0x0000000c0d0e7389 */ /* 0x00006400000c000b */
[----:B01----:R-:W-:Y:S01]  /*101c0*/  ENDCOLLECTIVE ;  /* 0x000000000000791b */ /* 0x003fe20003800000 */
.L_x_13664:
        /* <DEDUP_REMOVED lines=17> */
.L_x_13665:
[----:B------:R-:W-:Y:S02]  /*102e0*/  IMAD.MOV.U32 R13, RZ, RZ, R6 ;  /* 0x000000ffff0d7224 */ /* 0x000fe400078e0006 */
[----:B------:R-:W-:Y:S01]  /*102f0*/  IMAD.MOV.U32 R12, RZ, RZ, 0x3 ;  /* 0x00000003ff0c7424 */ /* 0x000fe200078e00ff */
[----:B------:R-:W-:-:S13]  /*10300*/  IADD3 R2, P3, R14, R0, RZ ;  /* 0x000000000e027210 */ /* 0x000fda0007f7e0ff */
[----:B------:R-:W-:Y:S05]  /*10310*/  WARPSYNC.COLLECTIVE R15, `(.L_x_13666) ;  /* 0x000000000f087348 */ /* 0x000fea0003c00000 */
[----:B------:R0:W1:Y:S02]  /*10320*/  SHFL.IDX P6, R14, R13, R12, R11 ;  /* 0x0000000c0d0e7389 */ /* 0x00006400000c000b */
[----:B01----:R-:W-:Y:S01]  /*10330*/  ENDCOLLECTIVE ;  /* 0x000000000000791b */ /* 0x003fe20003800000 */
.L_x_13666:
        /* <DEDUP_REMOVED lines=17> */
.L_x_13667:
[----:B------:R-:W-:Y:S02]  /*10450*/  IMAD.MOV.U32 R13, RZ, RZ, R6 ;  /* 0x000000ffff0d7224 */ /* 0x000fe400078e0006 */
[----:B------:R-:W-:Y:S01]  /*10460*/  IMAD.MOV.U32 R12, RZ, RZ, 0x4 ;  /* 0x00000004ff0c7424 */ /* 0x000fe200078e00ff */
[----:B------:R-:W-:-:S13]  /*10470*/  IADD3 R2, P3, R14, R0, RZ ;  /* 0x000000000e027210 */ /* 0x000fda0007f7e0ff */
[----:B------:R-:W-:Y:S05]  /*10480*/  WARPSYNC.COLLECTIVE R15, `(.L_x_13668) ;  /* 0x000000000f087348 */ /* 0x000fea0003c00000 */
[----:B------:R0:W1:Y:S02]  /*10490*/  SHFL.IDX P6, R14, R13, R12, R11 ;  /* 0x0000000c0d0e7389 */ /* 0x00006400000c000b */
[----:B01----:R-:W-:Y:S01]  /*104a0*/  ENDCOLLECTIVE ;  /* 0x000000000000791b */ /* 0x003fe20003800000 */
.L_x_13668:
        /* <DEDUP_REMOVED lines=17> */
.L_x_13669:
[----:B------:R-:W-:Y:S02]  /*105c0*/  IMAD.MOV.U32 R13, RZ, RZ, R6 ;  /* 0x000000ffff0d7224 */ /* 0x000fe400078e0006 */
[----:B------:R-:W-:Y:S01]  /*105d0*/  IMAD.MOV.U32 R12, RZ, RZ, 0x5 ;  /* 0x00000005ff0c7424 */ /* 0x000fe200078e00ff */
[----:B------:R-:W-:-:S13]  /*105e0*/  IADD3 R2, P3, R14, R0, RZ ;  /* 0x000000000e027210 */ /* 0x000fda0007f7e0ff */
[----:B------:R-:W-:Y:S05]  /*105f0*/  WARPSYNC.COLLECTIVE R15, `(.L_x_13670) ;  /* 0x000000000f087348 */ /* 0x000fea0003c00000 */
[----:B------:R0:W1:Y:S02]  /*10600*/  SHFL.IDX P6, R14, R13, R12, R11 ;  /* 0x0000000c0d0e7389 */ /* 0x00006400000c000b */
[----:B01----:R-:W-:Y:S01]  /*10610*/  ENDCOLLECTIVE ;  /* 0x000000000000791b */ /* 0x003fe20003800000 */
.L_x_13670:
        /* <DEDUP_REMOVED lines=12> */
.L_x_13671:
        /* <DEDUP_REMOVED lines=9> */
.L_x_13592:
[----:B0-----:R0:W1:Y:S02]  /*10770*/  SYNCS.PHASECHK.TRANS64.TRYWAIT P0, [R10+URZ+0x22840], R24 ;  /* 0x022840180a0075a7 */ /* 0x001064000800017f */
[----:B-1----:R-:W-:Y:S05]  /*10780*/  @!P0 NANOSLEEP.SYNCS 0x989680 ;  /* 0x009896800000895d */ /* 0x002fea0003900000 */
[----:B------:R-:W1:Y:S02]  /*10790*/  @!P0 SYNCS.PHASECHK.TRANS64 P0, [R10+URZ+0x22840], R24 ;  /* 0x022840180a0085a7 */ /* 0x000e64000800007f */
[----:B-1----:R-:W-:Y:S05]  /*107a0*/  @!P0 BRA `(.L_x_13592) ;  /* 0xfffffffc00f08947 */ /* 0x002fea000383ffff */
[----:B------:R-:W-:Y:S05]  /*107b0*/  BRA `(.L_x_13673) ;  /* 0xffffffd0005c7947 */ /* 0x000fea000383ffff */
.L_x_13593:
        /* <DEDUP_REMOVED lines=8> */
.L_x_13675:
[----:B------:R-:W-:Y:S05]  /*10840*/  BSYNC B1 ;  /* 0x0000000000017941 */ /* 0x000fea0003800000 */
.L_x_13674:
        /* <DEDUP_REMOVED lines=9> */
.L_x_13676:
[----:B------:R-:W-:Y:S02]  /*108e0*/  IMAD.MOV.U32 R13, RZ, RZ, R21 ;  /* 0x000000ffff0d7224 */ /* 0x000fe400078e0015 */
[----:B------:R-:W-:Y:S01]  /*108f0*/  IMAD.MOV.U32 R12, RZ, RZ, 0x1 ;  /* 0x00000001ff0c7424 */ /* 0x000fe200078e00ff */
[----:B------:R-:W-:-:S13]  /*10900*/  IADD3 R2, P0, R14, R0, RZ ;  /* 0x000000000e027210 */ /* 0x000fda0007f1e0ff */
[----:B------:R-:W-:Y:S05]  /*10910*/  WARPSYNC.COLLECTIVE R15, `(.L_x_13677) ;  /* 0x000000000f087348 */ /* 0x000fea0003c00000 */
[----:B------:R0:W1:Y:S02]  /*10920*/  SHFL.IDX P6, R14, R13, R12, R11 ;  /* 0x0000000c0d0e7389 */ /* 0x00006400000c000b */
[----:B01----:R-:W-:Y:S01]  /*10930*/  ENDCOLLECTIVE ;  /* 0x000000000000791b */ /* 0x003fe20003800000 */
.L_x_13677:
        /* <DEDUP_REMOVED lines=10> */
.L_x_13678:
[----:B------:R-:W-:Y:S02]  /*109e0*/  IMAD.MOV.U32 R13, RZ, RZ, R21 ;  /* 0x000000ffff0d7224 */ /* 0x000fe400078e0015 */
[----:B------:R-:W-:Y:S02]  /*109f0*/  IMAD.MOV.U32 R12, RZ, RZ, 0x2 ;  /* 0x00000002ff0c7424 */ /* 0x000fe400078e00ff */
[----:B------:R-:W-:-:S07]  /*10a00*/  IMAD.MOV.U32 R6, RZ, RZ, R14 ;  /* 0x000000ffff067224 */ /* 0x000fce00078e000e */
[----:B------:R-:W-:Y:S05]  /*10a10*/  WARPSYNC.COLLECTIVE R15, `(.L_x_13679) ;  /* 0x000000000f087348 */ /* 0x000fea0003c00000 */
[----:B------:R0:W1:Y:S02]  /*10a20*/  SHFL.IDX P6, R14, R13, R12, R11 ;  /* 0x0000000c0d0e7389 */ /* 0x00006400000c000b */
[----:B01----:R-:W-:Y:S01]  /*10a30*/  ENDCOLLECTIVE ;  /* 0x000000000000791b */ /* 0x003fe20003800000 */
.L_x_13679:
        /* <DEDUP_REMOVED lines=11> */
.L_x_13680:
[----:B------:R-:W-:Y:S02]  /*10af0*/  IMAD.MOV.U32 R13, RZ, RZ, R21 ;  /* 0x000000ffff0d7224 */ /* 0x000fe400078e0015 */
[----:B------:R-:W-:Y:S01]  /*10b00*/  IMAD.MOV.U32 R12, RZ, RZ, 0x3 ;  /* 0x00000003ff0c7424 */ /* 0x000fe200078e00ff */
[----:B------:R-:W-:-:S13]  /*10b10*/  IADD3 R2, P0, R14, R0, RZ ;  /* 0x000000000e027210 */ /* 0x000fda0007f1e0ff */
[----:B------:R-:W-:Y:S05]  /*10b20*/  WARPSYNC.COLLECTIVE R15, `(.L_x_13681) ;  /* 0x000000000f087348 */ /* 0x000fea0003c00000 */
[----:B------:R0:W1:Y:S02]  /*10b30*/  SHFL.IDX P6, R14, R13, R12, R11 ;  /* 0x0000000c0d0e7389 */ /* 0x00006400000c000b */
[----:B01----:R-:W-:Y:S01]  /*10b40*/  ENDCOLLECTIVE ;  /* 0x000000000000791b */ /* 0x003fe20003800000 */
.L_x_13681:
        /* <DEDUP_REMOVED lines=10> */
.L_x_13682:
[----:B------:R-:W-:Y:S02]  /*10bf0*/  IMAD.MOV.U32 R13, RZ, RZ, R21 ;  /* 0x000000ffff0d7224 */ /* 0x000fe400078e0015 */
[----:B------:R-:W-:Y:S01]  /*10c00*/  IMAD.MOV.U32 R12, RZ, RZ, 0x4 ;  /* 0x00000004ff0c7424 */ /* 0x000fe200078e00ff */
[----:B------:R-:W-:-:S13]  /*10c10*/  IADD3 R2, P0, R14, R0, RZ ;  /* 0x000000000e027210 */ /* 0x000fda0007f1e0ff */
[----:B------:R-:W-:Y:S05]  /*10c20*/  WARPSYNC.COLLECTIVE R15, `(.L_x_13683) ;  /* 0x000000000f087348 */ /* 0x000fea0003c00000 */
[----:B------:R0:W1:Y:S02]  /*10c30*/  SHFL.IDX P6, R14, R13, R12, R11 ;  /* 0x0000000c0d0e7389 */ /* 0x00006400000c000b */
[----:B01----:R-:W-:Y:S01]  /*10c40*/  ENDCOLLECTIVE ;  /* 0x000000000000791b */ /* 0x003fe20003800000 */
.L_x_13683:
        /* <DEDUP_REMOVED lines=10> */
.L_x_13684:
[----:B------:R-:W-:Y:S02]  /*10cf0*/  IMAD.MOV.U32 R13, RZ, RZ, R21 ;  /* 0x000000ffff0d7224 */ /* 0x000fe400078e0015 */
[----:B------:R-:W-:Y:S01]  /*10d00*/  IMAD.MOV.U32 R12, RZ, RZ, 0x5 ;  /* 0x00000005ff0c7424 */ /* 0x000fe200078e00ff */
[----:B------:R-:W-:-:S13]  /*10d10*/  IADD3 R2, P0, R14, R0, RZ ;  /* 0x000000000e027210 */ /* 0x000fda0007f1e0ff */
[----:B------:R-:W-:Y:S05]  /*10d20*/  WARPSYNC.COLLECTIVE R15, `(.L_x_13685) ;  /* 0x000000000f087348 */ /* 0x000fea0003c00000 */
[----:B------:R0:W1:Y:S02]  /*10d30*/  SHFL.IDX P6, R14, R13, R12, R11 ;  /* 0x0000000c0d0e7389 */ /* 0x00006400000c000b */
[----:B01----:R-:W-:Y:S01]  /*10d40*/  ENDCOLLECTIVE ;  /* 0x000000000000791b */ /* 0x003fe20003800000 */
.L_x_13685:
        /* <DEDUP_REMOVED lines=10> */
.L_x_13686:
[----:B------:R-:W-:Y:S05]  /*10df0*/  BRA `(.L_x_13687) ;  /* 0xffffffcc009c7947 */ /* 0x000fea000383ffff */
.L_x_13598:
[----:B--2---:R2:W3:Y:S02]  /*10e00*/  SYNCS.PHASECHK.TRANS64.TRYWAIT P0, [R10+URZ+0x22860], R24 ;  /* 0x022860180a0075a7 */ /* 0x0044e4000800017f */
[----:B---3--:R-:W-:Y:S05]  /*10e10*/  @!P0 NANOSLEEP.SYNCS 0x989680 ;  /* 0x009896800000895d */ /* 0x008fea0003900000 */
[----:B------:R-:W3:Y:S02]  /*10e20*/  @!P0 SYNCS.PHASECHK.TRANS64 P0, [R10+URZ+0x22860], R24 ;  /* 0x022860180a0085a7 */ /* 0x000ee4000800007f */
[----:B---3--:R-:W-:Y:S05]  /*10e30*/  @!P0 BRA `(.L_x_13598) ;  /* 0xfffffffc00f08947 */ /* 0x008fea000383ffff */
[----:B------:R-:W-:Y:S05]  /*10e40*/  BRA `(.L_x_13688) ;  /* 0xffffffcc00ec7947 */ /* 0x000fea000383ffff */
.L_x_13599:
        /* <DEDUP_REMOVED lines=8> */
.L_x_13690:
[----:B------:R-:W-:Y:S05]  /*10ed0*/  BSYNC B1 ;  /* 0x0000000000017941 */ /* 0x000fea0003800000 */
.L_x_13689:
        /* <DEDUP_REMOVED lines=9> */
.L_x_13691:
[----:B------:R-:W-:Y:S02]  /*10f70*/  IMAD.MOV.U32 R13, RZ, RZ, R23 ;  /* 0x000000ffff0d7224 */ /* 0x000fe400078e0017 */
[----:B------:R-:W-:Y:S01]  /*10f80*/  IMAD.MOV.U32 R12, RZ, RZ, 0x1 ;  /* 0x00000001ff0c7424 */ /* 0x000fe200078e00ff */
[----:B------:R-:W-:-:S13]  /*10f90*/  IADD3 R2, P0, R14, R0, RZ ;  /* 0x000000000e027210 */ /* 0x000fda0007f1e0ff */
[----:B------:R-:W-:Y:S05]  /*10fa0*/  WARPSYNC.COLLECTIVE R15, `(.L_x_13692) ;  /* 0x000000000f087348 */ /* 0x000fea0003c00000 */
[----:B------:R0:W1:Y:S02]  /*10fb0*/  SHFL.IDX P6, R14, R13, R12, R11 ;  /* 0x0000000c0d0e7389 */ /* 0x00006400000c000b */
[----:B01----:R-:W-:Y:S01]  /*10fc0*/  ENDCOLLECTIVE ;  /* 0x000000000000791b */ /* 0x003fe20003800000 */
.L_x_13692:
        /* <DEDUP_REMOVED lines=13> */
.L_x_13693:
[----:B------:R-:W-:Y:S02]  /*110a0*/  IMAD.MOV.U32 R13, RZ, RZ, R23 ;  /* 0x000000ffff0d7224 */ /* 0x000fe400078e0017 */
[----:B------:R-:W-:Y:S01]  /*110b0*/  IMAD.MOV.U32 R12, RZ, RZ, 0x2 ;  /* 0x00000002ff0c7424 */ /* 0x000fe200078e00ff */
[----:B------:R-:W-:-:S13]  /*110c0*/  IADD3 R2, P0, R14, R0, RZ ;  /* 0x000000000e027210 */ /* 0x000fda0007f1e0ff */
[----:B------:R-:W-:Y:S05]  /*110d0*/  WARPSYNC.COLLECTIVE R15, `(.L_x_13694) ;  /* 0x000000000f087348 */ /* 0x000fea0003c00000 */
[----:B------:R0:W1:Y:S02]  /*110e0*/  SHFL.IDX P6, R14, R13, R12, R11 ;  /* 0x0000000c0d0e7389 */ /* 0x00006400000c000b */
[----:B01----:R-:W-:Y:S01]  /*110f0*/  ENDCOLLECTIVE ;  /* 0x000000000000791b */ /* 0x003fe20003800000 */
.L_x_13694:
[----:B------:R-:W-:-:S05]  /*11100*/  IMAD.X R3, RZ, RZ, R4, P0 ;  /* 0x000000ffff037224 */ /* 0x000fca00000e0604 */
[----:B------:R-:W-:Y:S01]  /*11110*/  @!PT LDS RZ, [RZ] ;  /* 0x00000000fffff984 */ /* 0x000fe20000000800 */
[----:B------:R-:W-:Y:S01]  /*11120*/  @!PT LDS RZ, [RZ] ;  /* 0x00000000fffff984 */ /* 0x000fe20000000800 */
[----:B------:R-:W-:Y:S01]  /*11130*/  @!PT LDS RZ, [RZ] ;  /* 0x00000000fffff984 */ /* 0x000fe20000000800 */
[----:B------:R0:W-:Y:S04]  /*11140*/  LDGSTS.E.BYPASS.LTC128B.128 [R22+0xc00], desc[UR48][R2.64], !P5 ;  /* 0x00c0000002167fae */ /* 0x0001e8000e901d70 */
        /* <DEDUP_REMOVED lines=8> */
.L_x_13695:
[----:B------:R-:W-:Y:S02]  /*111d0*/  IMAD.MOV.U32 R13, RZ, RZ, R23 ;  /* 0x000000ffff0d7224 */ /* 0x000fe400078e0017 */
[----:B------:R-:W-:Y:S01]  /*111e0*/  IMAD.MOV.U32 R12, RZ, RZ, 0x3 ;  /* 0x00000003ff0c7424 */ /* 0x000fe200078e00ff */
[----:B------:R-:W-:-:S13]  /*111f0*/  IADD3 R2, P0, R14, R0, RZ ;  /* 0x000000000e027210 */ /* 0x000fda0007f1e0ff */
[----:B------:R-:W-:Y:S05]  /*11200*/  WARPSYNC.COLLECTIVE R15, `(.L_x_13696) ;  /* 0x000000000f087348 */ /* 0x000fea0003c00000 */
[----:B------:R0:W1:Y:S02]  /*11210*/  SHFL.IDX P6, R14, R13, R12, R11 ;  /* 0x0000000c0d0e7389 */ /* 0x00006400000c000b */
[----:B01----:R-:W-:Y:S01]  /*11220*/  ENDCOLLECTIVE ;  /* 0x000000000000791b */ /* 0x003fe20003800000 */
.L_x_13696:
        /* <DEDUP_REMOVED lines=13> */
.L_x_13697:
[----:B------:R-:W-:Y:S02]  /*11300*/  IMAD.MOV.U32 R13, RZ, RZ, R23 ;  /* 0x000000ffff0d7224 */ /* 0x000fe400078e0017 */
[----:B------:R-:W-:Y:S01]  /*11310*/  IMAD.MOV.U32 R12, RZ, RZ, 0x4 ;  /* 0x00000004ff0c7424 */ /* 0x000fe200078e00ff */
[----:B------:R-:W-:-:S13]  /*11320*/  IADD3 R2, P0, R14, R0, RZ ;  /* 0x000000000e027210 */ /* 0x000fda0007f1e0ff */
[----:B------:R-:W-:Y:S05]  /*11330*/  WARPSYNC.COLLECTIVE R15, `(.L_x_13698) ;  /* 0x000000000f087348 */ /* 0x000fea0003c00000 */
[----:B------:R0:W1:Y:S02]  /*11340*/  SHFL.IDX P6, R14, R13, R12, R11 ;  /* 0x0000000c0d0e7389 */ /* 0x00006400000c000b */
[----:B01----:R-:W-:Y:S01]  /*11350*/  ENDCOLLECTIVE ;  /* 0x000000000000791b */ /* 0x003fe20003800000 */
.L_x_13698:
        /* <DEDUP_REMOVED lines=13> */
.L_x_13699:
[----:B------:R-:W-:Y:S01]  /*11430*/  IMAD.MOV.U32 R13, RZ, RZ, R23 ;  /* 0x000000ffff0d7224 */ /* 0x000fe200078e0017 */
[----:B------:R-:W-:Y:S02]  /*11440*/  MOV R12, 0x5 ;  /* 0x00000005000c7802 */ /* 0x000fe40000000f00 */
[----:B------:R-:W-:-:S13]  /*11450*/  IADD3 R2, P0, R14, R0, RZ ;  /* 0x000000000e027210 */ /* 0x000fda0007f1e0ff */
[----:B------:R-:W-:Y:S05]  /*11460*/  WARPSYNC.COLLECTIVE R15, `(.L_x_13700) ;  /* 0x000000000f087348 */ /* 0x000fea0003c00000 */
[----:B------:R0:W1:Y:S02]  /*11470*/  SHFL.IDX P6, R14, R13, R12, R11 ;  /* 0x0000000c0d0e7389 */ /* 0x00006400000c000b */
[----:B01----:R-:W-:Y:S01]  /*11480*/  ENDCOLLECTIVE ;  /* 0x000000000000791b */ /* 0x003fe20003800000 */
.L_x_13700:
        /* <DEDUP_REMOVED lines=13> */
.L_x_13701:
[----:B------:R-:W-:Y:S05]  /*11560*/  BRA `(.L_x_13702) ;  /* 0xffffffcc00387947 */ /* 0x000fea000383ffff */
.L_x_13607:
        /* <DEDUP_REMOVED lines=8> */
.L_x_13704:
[----:B------:R-:W-:Y:S05]  /*115f0*/  BSYNC B0 ;  /* 0x0000000000007941 */ /* 0x000fea0003800000 */
.L_x_13703:
[----:B------:R-:W-:Y:S05]  /*11600*/  BRA `(.L_x_13705) ;  /* 0xffffffd0000c7947 */ /* 0x000fea000383ffff */
.L_x_13610:
[----:B---3--:R3:W4:Y:S02]  /*11610*/  SYNCS.PHASECHK.TRANS64.TRYWAIT P0, [R5+URZ+0x22820], R0 ;  /* 0x02282000050075a7 */ /* 0x008724000800017f */
[----:B----4-:R-:W-:Y:S05]  /*11620*/  @!P0 NANOSLEEP.SYNCS 0x989680 ;  /* 0x009896800000895d */ /* 0x010fea0003900000 */
[----:B------:R-:W4:Y:S02]  /*11630*/  @!P0 SYNCS.PHASECHK.TRANS64 P0, [R5+URZ+0x22820], R0 ;  /* 0x02282000050085a7 */ /* 0x000f24000800007f */
[----:B----4-:R-:W-:Y:S05]  /*11640*/  @!P0 BRA `(.L_x_13610) ;  /* 0xfffffffc00f08947 */ /* 0x010fea000383ffff */
[----:B------:R-:W-:Y:S05]  /*11650*/  BRA `(.L_x_13706) ;  /* 0xffffffd000547947 */ /* 0x000fea000383ffff */
.L_x_13611:
        /* <DEDUP_REMOVED lines=11> */
.L_x_13708:
[----:B------:R-:W-:Y:S05]  /*11710*/  BSYNC B0 ;  /* 0x0000000000007941 */ /* 0x000fea0003800000 */
.L_x_13707:
[----:B------:R-:W-:Y:S05]  /*11720*/  BRA `(.L_x_13709) ;  /* 0xffffffd0003c7947 */ /* 0x000fea000383ffff */
.L_x_13614:
[----:B------:R-:W-:Y:S01]  /*11730*/  BSSY B1, `(.L_x_13710) ;  /* 0x0000006000017945 */ /* 0x000fe20003800000 */
[----:B------:R-:W-:-:S07]  /*11740*/  IMAD.MOV.U32 R15, RZ, RZ, -0x1 ;  /* 0xffffffffff0f7424 */ /* 0x000fce00078e00ff */
[----:B0123-5:R-:W-:Y:S05]  /*11750*/  WARPSYNC.COLLECTIVE R15, `(.L_x_13711) ;  /* 0x000000000f0c7348 */ /* 0x02ffea0003c00000 */
[----:B------:R-:W-:Y:S02]  /*11760*/  ELECT P6, UR62, PT ;  /* 0x00000000003e782f */ /* 0x000fe400038c0000 */
[----:B------:R-:W-:Y:S01]  /*11770*/  MOV R14, UR62 ;  /* 0x0000003e000e7c02 */ /* 0x000fe20008000f00 */
[----:B0123-5:R-:W-:Y:S10]  /*11780*/  ENDCOLLECTIVE ;  /* 0x000000000000791b */ /* 0x02fff40003800000 */
.L_x_13711:
[----:B------:R-:W-:Y:S05]  /*11790*/  BSYNC B1 ;  /* 0x0000000000017941 */ /* 0x000fea0003800000 */
.L_x_13710:
[----:B------:R-:W-:Y:S05]  /*117a0*/  BRA `(.L_x_13712) ;  /* 0xffffffd000347947 */ /* 0x000fea000383ffff */
.L_x_13616:
[----:B---3--:R3:W4:Y:S02]  /*117b0*/  SYNCS.PHASECHK.TRANS64.TRYWAIT P1, [R3+URZ+0x22840], R2 ;  /* 0x02284002030075a7 */ /* 0x008724000802017f */
[----:B----4-:R-:W-:Y:S05]  /*117c0*/  @!P1 NANOSLEEP.SYNCS 0x989680 ;  /* 0x009896800000995d */ /* 0x010fea0003900000 */
[----:B------:R-:W4:Y:S02]  /*117d0*/  @!P1 SYNCS.PHASECHK.TRANS64 P1, [R3+URZ+0x22840], R2 ;  /* 0x02284002030095a7 */ /* 0x000f24000802007f */
[----:B----4-:R-:W-:Y:S05]  /*117e0*/  @!P1 BRA `(.L_x_13616) ;  /* 0xfffffffc00f09947 */ /* 0x010fea000383ffff */
[----:B------:R-:W-:Y:S05]  /*117f0*/  BRA `(.L_x_13713) ;  /* 0xffffffd000547947 */ /* 0x000fea000383ffff */
.L_x_13618:
[----:B----4-:R4:W0:Y:S02]  /*11800*/  SYNCS.PHASECHK.TRANS64.TRYWAIT P1, [R5+URZ+0x22840], R0 ;  /* 0x02284000050075a7 */ /* 0x010824000802017f */
[----:B0-----:R-:W-:Y:S05]  /*11810*/  @!P1 NANOSLEEP.SYNCS 0x989680 ;  /* 0x009896800000995d */ /* 0x001fea0003900000 */
[----:B------:R-:W0:Y:S02]  /*11820*/  @!P1 SYNCS.PHASECHK.TRANS64 P1, [R5+URZ+0x22840], R0 ;  /* 0x02284000050095a7 */ /* 0x000e24000802007f */
[----:B0-----:R-:W-:Y:S05]  /*11830*/  @!P1 BRA `(.L_x_13618) ;  /* 0xfffffffc00f09947 */ /* 0x001fea000383ffff */
[----:B------:R-:W-:Y:S05]  /*11840*/  BRA `(.L_x_13714) ;  /* 0xffffffd000607947 */ /* 0x000fea000383ffff */
.L_x_13620:
[----:B------:R0:W0:Y:S02]  /*11850*/  SYNCS.PHASECHK.TRANS64.TRYWAIT P1, [R3+URZ+0x22860], R2 ;  /* 0x02286002030075a7 */ /* 0x000024000802017f */
[----:B0-----:R-:W-:Y:S05]  /*11860*/  @!P1 NANOSLEEP.SYNCS 0x989680 ;  /* 0x009896800000995d */ /* 0x001fea0003900000 */
[----:B------:R-:W0:Y:S02]  /*11870*/  @!P1 SYNCS.PHASECHK.TRANS64 P1, [R3+URZ+0x22860], R2 ;  /* 0x02286002030095a7 */ /* 0x000e24000802007f */
[----:B0-----:R-:W-:Y:S05]  /*11880*/  @!P1 BRA `(.L_x_13620) ;  /* 0xfffffffc00f09947 */ /* 0x001fea000383ffff */
[----:B------:R-:W-:Y:S05]  /*11890*/  BRA `(.L_x_13715) ;  /* 0xffffffd0005c7947 */ /* 0x000fea000383ffff */
.L_x_13716:
        /* <DEDUP_REMOVED lines=14> */
.L_x_15567:


//--------------------- .text._ZN7cutlass13device_kernelIN5flash11enable_sm90INS1_16FlashAttnFwdSm90INS1_25CollectiveMainloopFwdSm90ILi2EN4cute5tupleIJNS5_1CILi1EEES8_S8_EEENS6_IJNS7_ILi128EEENS7_ILi96EEENS7_ILi64EEEEEELi256ENS_10bfloat16_tEfNS_4arch4Sm90ELb1ELb0ELb0ELb0ELb1ELb0ELb1ELb1ELb0ELb1ELb0ELb0EEENS1_21CollectiveEpilogueFwdINS6_IJSA_NS7_ILi256EEESB_EEES9_SE_SG_Li256ELb0ELb1ELb0ELb0EEENS1_30DynamicPersistentTileSchedulerILi256ELi128ELb0ELb1ELb1EEEEEEEEEvNT_6ParamsE --------------------------
	.section	.text._ZN7cutlass13device_kernelIN5flash11enable_sm90INS1_16FlashAttnFwdSm90INS1_25CollectiveMainloopFwdSm90ILi2EN4cute5tupleIJNS5_1CILi1EEES8_S8_EEENS6_IJNS7_ILi128EEENS7_ILi96EEENS7_ILi64EEEEEELi256ENS_10bfloat16_tEfNS_4arch4Sm90ELb1ELb0ELb0ELb0ELb1ELb0ELb1ELb1ELb0ELb1ELb0ELb0EEENS1_21CollectiveEpilogueFwdINS6_IJSA_NS7_ILi256EEESB_EEES9_SE_SG_Li256ELb0ELb1ELb0ELb0EEENS1_30DynamicPersistentTileSchedulerILi256ELi128ELb0ELb1ELb1EEEEEEEEEvNT_6ParamsE,"ax",@progbits
	.align	128
.text._ZN7cutlass13device_kernelIN5flash11enable_sm90INS1_16FlashAttnFwdSm90INS1_25CollectiveMainloopFwdSm90ILi2EN4cute5tupleIJNS5_1CILi1EEES8_S8_EEENS6_IJNS7_ILi128EEENS7_ILi96EEENS7_ILi64EEEEEELi256ENS_10bfloat16_tEfNS_4arch4Sm90ELb1ELb0ELb0ELb0ELb1ELb0ELb1ELb1ELb0ELb1ELb0ELb0EEENS1_21CollectiveEpilogueFwdINS6_IJSA_NS7_ILi256EEESB_EEES9_SE_SG_Li256ELb0ELb1ELb0ELb0EEENS1_30DynamicPersistentTileSchedulerILi256ELi128ELb0ELb1ELb1EEEEEEEEEvNT_6ParamsE:
        .type           _ZN7cutlass13device_kernelIN5flash11enable_sm90INS1_16FlashAttnFwdSm90INS1_25CollectiveMainloopFwdSm90ILi2EN4cute5tupleIJNS5_1CILi1EEES8_S8_EEENS6_IJNS7_ILi128EEENS7_ILi96EEENS7_ILi64EEEEEELi256ENS_10bfloat16_tEfNS_4arch4Sm90ELb1ELb0ELb0ELb0ELb1ELb0ELb1ELb1ELb0ELb1ELb0ELb0EEENS1_21CollectiveEpilogueFwdINS6_IJSA_NS7_ILi256EEESB_EEES9_SE_SG_Li256ELb0ELb1ELb0ELb0EEENS1_30DynamicPersistentTileSchedulerILi256ELi128ELb0ELb1ELb1EEEEEEEEEvNT_6ParamsE,@function
        .size           _ZN7cutlass13device_kernelIN5flash11enable_sm90INS1_16FlashAttnFwdSm90INS1_25CollectiveMainloopFwdSm90ILi2EN4cute5tupleIJNS5_1CILi1EEES8_S8_EEENS6_IJNS7_ILi128EEENS7_ILi96EEENS7_ILi64EEEEEELi256ENS_10bfloat16_tEfNS_4arch4Sm90ELb1ELb0ELb0ELb0ELb1ELb0ELb1ELb1ELb0ELb1ELb0ELb0EEENS1_21CollectiveEpilogueFwdINS6_IJSA_NS7_ILi256EEESB_EEES9_SE_SG_Li256ELb0ELb1ELb0ELb0EEENS1_30DynamicPersistentTileSchedulerILi256ELi128ELb0ELb1ELb1EEEEEEEEEvNT_6ParamsE,(.L_x_15568 - _ZN7cutlass13device_kernelIN5flash11enable_sm90INS1_16FlashAttnFwdSm90INS1_25CollectiveMainloopFwdSm90ILi2EN4cute5tupleIJNS5_1CILi1EEES8_S8_EEENS6_IJNS7_ILi128EEENS7_ILi96EEENS7_ILi64EEEEEELi256ENS_10bfloat16_tEfNS_4arch4Sm90ELb1ELb0ELb0ELb0ELb1ELb0ELb1ELb1ELb0ELb1ELb0ELb0EEENS1_21CollectiveEpilogueFwdINS6_IJSA_NS7_ILi256EEESB_EEES9_SE_SG_Li256ELb0ELb1ELb0ELb0EEENS1_30DynamicPersistentTileSchedulerILi256ELi128ELb0ELb1ELb1EEEEEEEEEvNT_6ParamsE)
        .other          _ZN7cutlass13device_kernelIN5flash11enable_sm90INS1_16FlashAttnFwdSm90INS1_25CollectiveMainloopFwdSm90ILi2EN4cute5tupleIJNS5_1CILi1EEES8_S8_EEENS6_IJNS7_ILi128EEENS7_ILi96EEENS7_ILi64EEEEEELi256ENS_10bfloat16_tEfNS_4arch4Sm90ELb1ELb0ELb0ELb0ELb1ELb0ELb1ELb1ELb0ELb1ELb0ELb0EEENS1_21CollectiveEpilogueFwdINS6_IJSA_NS7_ILi256EEESB_EEES9_SE_SG_Li256ELb0ELb1ELb0ELb0EEENS1_30DynamicPersistentTileSchedulerILi256ELi128ELb0ELb1ELb1EEEEEEEEEvNT_6ParamsE,@"STO_CUDA_ENTRY STV_DEFAULT"
_ZN7cutlass13device_kernelIN5flash11enable_sm90INS1_16FlashAttnFwdSm90INS1_25CollectiveMainloopFwdSm90ILi2EN4cute5tupleIJNS5_1CILi1EEES8_S8_EEENS6_IJNS7_ILi128EEENS7_ILi96EEENS7_ILi64EEEEEELi256ENS_10bfloat16_tEfNS_4arch4Sm90ELb1ELb0ELb0ELb0ELb1ELb0ELb1ELb1ELb0ELb1ELb0ELb0EEENS1_21CollectiveEpilogueFwdINS6_IJSA_NS7_ILi256EEESB_EEES9_SE_SG_Li256ELb0ELb1ELb0ELb0EEENS1_30DynamicPersistentTileSchedulerILi256ELi128ELb0ELb1ELb1EEEEEEEEEvNT_6ParamsE:
        /* <DEDUP_REMOVED lines=47> */
.L_x_13717:
        /* <DEDUP_REMOVED lines=22> */
.L_x_13718:
        /* <DEDUP_REMOVED lines=18> */
.L_x_13719:
        /* <DEDUP_REMOVED lines=22> */
.L_x_13720:
        /* <DEDUP_REMOVED lines=23> */
.L_x_13721:
        /* <DEDUP_REMOVED lines=10> */
.L_x_13723:
[----:B------:R-:W-:-:S08]  /*08e0*/  NOP ;  /* 0x0000000000007918 */ /* 0x000fd00000000000 */
[----:B------:R-:W1:Y:S02]  /*08f0*/  USETMAXREG.TRY_ALLOC.CTAPOOL UP0, 0xe8 ;  /* 0x000000e8000079c8 */ /* 0x000e640008000600 */
[----:B-1----:R-:W-:-:S13]  /*0900*/  PLOP3.LUT P0, PT, PT, PT, UP0, 0x80, 0x0 ;  /* 0x000000000000781c */ /* 0x002fda0003f0f008 */
[----:B------:R-:W-:Y:S05]  /*0910*/  @!P0 BRA `(.L_x_13723) ;  /* 0xfffffffc00f08947 */ /* 0x000fea000383ffff */
[----:B------:R-:W1:Y:S01]  /*0920*/  S2R R0, SR_TID.X ;  /* 0x0000000000007919 */ /* 0x000e620000002100 */
[----:B------:R-:W2:Y:S08]  /*0930*/  S2UR UR4, SR_CTAID.X ;  /* 0x00000000000479c3 */ /* 0x000eb00000002500 */
[----:B------:R-:W-:Y:S08]  /*0940*/  BAR.ARV 0x4, 0x180 ;  /* 0x0106000000007b1d */ /* 0x000ff00000002000 */
[----:B------:R-:W-:Y:S06]  /*0950*/  BAR.ARV 0x8, 0x180 ;  /* 0x0206000000007b1d */ /* 0x000fec0000002000 */
[----:B-1----:R-:W-:-:S04]  /*0960*/  SHF.R.U32.HI R0, RZ, 0x7, R0 ;  /* 0x00000007ff007819 */ /* 0x002fc80000011600 */
[----:B------:R-:W-:Y:S02]  /*0970*/  ISETP.NE.AND P0, PT, R0, 0x1, PT ;  /* 0x000000010000780c */ /* 0x000fe40003f05270 */
[----:B------:R-:W2:Y:S11]  /*0980*/  LDC R0, c[0x0][0xd38] ;  /* 0x00034e00ff007b82 */ /* 0x000eb60000000800 */
[----:B------:R-:W-:Y:S06]  /*0990*/  @!P0 BAR.ARV 0x9, 0x100 ;  /* 0x0244000000008b1d */ /* 0x000fec0000002000 */
[----:B--2---:R-:W-:-:S13]  /*09a0*/  ISETP.LE.AND P0, PT, R0, UR4, PT ;  /* 0x0000000400007c0c */ /* 0x004fda000bf03270 */
[----:B------:R-:W-:Y:S05]  /*09b0*/  @P0 EXIT ;  /* 0x000000000000094d */ /* 0x000fea0003800000 */
[----:B------:R-:W2:Y:S01]  /*09c0*/  LDL R3, [R1+0xc] ;  /* 0x00000c0001037983 */ /* 0x000ea20000100800 */
[----:B------:R-:W-:Y:S01]  /*09d0*/  IMAD.MOV.U32 R222, RZ, RZ, RZ ;  /* 0x000000ffffde7224 */ /* 0x000fe200078e00ff */
[----:B------:R-:W-:Y:S01]  /*09e0*/  UMOV UR39, URZ ;  /* 0x0000003f00277c82 */ /* 0x000fe20008000000 */
[----:B------:R-:W-:Y:S01]  /*09f0*/  UMOV UR38, URZ ;  /* 0x0000003f00267c82 */ /* 0x000fe20008000000 */
[----:B0-----:R-:W0:Y:S02]  /*0a00*/  S2R R2, SR_TID.X ;  /* 0x0000000000027919 */ /* 0x001e240000002100 */
[----:B0-----:R-:W-:-:S05]  /*0a10*/  VIADD R12, R2, 0xffffff80 ;  /* 0xffffff80020c7836 */ /* 0x001fca0000000000 */
[----:B------:R-:W-:-:S04]  /*0a20*/  SHF.R.S32.HI R0, RZ, 0x1f, R12 ;  /* 0x0000001fff007819 */ /* 0x000fc8000001140c */
[CC--:B------:R-:W-:Y:S02]  /*0a30*/  LEA.HI R4, R0.reuse, R12.reuse, RZ, 0x5 ;  /* 0x0000000c00047211 */ /* 0x0c0fe400078f28ff */
[----:B------:R-:W-:-:S03]  /*0a40*/  LEA.HI R2, R0, R12, RZ, 0x4 ;  /* 0x0000000c00027211 */ /* 0x000fc600078f20ff */
[----:B------:R-:W-:Y:S01]  /*0a50*/  IMAD.SHL.U32 R6, R4, 0x20, RZ ;  /* 0x0000002004067824 */ /* 0x000fe200078e00ff */
[----:B------:R-:W-:Y:S02]  /*0a60*/  SHF.R.S32.HI R5, RZ, 0x4, R2 ;  /* 0x00000004ff057819 */ /* 0x000fe40000011402 */
[----:B------:R-:W-:Y:S02]  /*0a70*/  LOP3.LUT R4, R2, 0x3fffff0, RZ, 0xc0, !PT ;  /* 0x03fffff002047812 */ /* 0x000fe400078ec0ff */
[----:B------:R-:W-:Y:S02]  /*0a80*/  LOP3.LUT R7, R6, 0xfffffc00, RZ, 0xc0, !PT ;  /* 0xfffffc0006077812 */ /* 0x000fe400078ec0ff */
[----:B------:R-:W-:Y:S01]  /*0a90*/  LEA.HI R6, R0, R12, RZ, 0x2 ;  /* 0x0000000c00067211 */ /* 0x000fe200078f10ff */
[----:B------:R-:W-:Y:S01]  /*0aa0*/  IMAD.IADD R4, R12, 0x1, -R4 ;  /* 0x000000010c047824 */ /* 0x000fe200078e0a04 */
[----:B------:R-:W-:Y:S02]  /*0ab0*/  LEA.HI R2, R2, R5, RZ, 0x1 ;  /* 0x0000000502027211 */ /* 0x000fe400078f08ff */
[----:B------:R-:W-:Y:S01]  /*0ac0*/  LOP3.LUT R6, R6, 0xfffffffc, RZ, 0xc0, !PT ;  /* 0xfffffffc06067812 */ /* 0x000fe200078ec0ff */
[----:B------:R-:W-:Y:S01]  /*0ad0*/  IMAD R7, R4, 0x40, R7 ;  /* 0x0000004004077824 */ /* 0x000fe200078e0207 */
[----:B------:R-:W-:-:S03]  /*0ae0*/  LOP3.LUT R2, R2, 0x1ffffffe, RZ, 0xc0, !PT ;  /* 0x1ffffffe02027812 */ /* 0x000fc600078ec0ff */
[----:B------:R-:W-:Y:S02]  /*0af0*/  IMAD.IADD R6, R12, 0x1, -R6 ;  /* 0x000000010c067824 */ /* 0x000fe400078e0a06 */
[----:B------:R-:W-:-:S03]  /*0b00*/  IMAD.IADD R2, R5, 0x1, -R2 ;  /* 0x0000000105027824 */ /* 0x000fc600078e0a02 */
[----:B------:R-:W-:Y:S01]  /*0b10*/  LEA.HI R4, R6, R6, RZ, 0x1 ;  /* 0x0000000606047211 */ /* 0x000fe200078f08ff */
[----:B------:R-:W-:-:S03]  /*0b20*/  IMAD R226, R2, 0x8, R7 ;  /* 0x0000000802e27824 */ /* 0x000fc600078e0207 */
[----:B------:R-:W-:-:S05]  /*0b30*/  LOP3.LUT R5, R4, 0x1ffffffe, RZ, 0xc0, !PT ;  /* 0x1ffffffe04057812 */ /* 0x000fca00078ec0ff */
[----:B------:R-:W-:Y:S01]  /*0b40*/  IMAD.IADD R6, R6, 0x1, -R5 ;  /* 0x0000000106067824 */ /* 0x000fe200078e0a05 */
[----:B--2---:R-:W-:Y:S02]  /*0b50*/  R2UR UR5, R3 ;  /* 0x00000000030572ca */ /* 0x004fe400000e0000 */
[CC--:B------:R-:W-:Y:S02]  /*0b60*/  LEA.HI R3, R0.reuse, R12.reuse, RZ, 0x7 ;  /* 0x0000000c00037211 */ /* 0x0c0fe400078f38ff */
[----:B------:R-:W-:Y:S02]  /*0b70*/  LEA.HI R0, R0, R12, RZ, 0x3 ;  /* 0x0000000c00007211 */ /* 0x000fe400078f18ff */
[C---:B------:R-:W-:Y:S02]  /*0b80*/  LOP3.LUT R223, R3.reuse, 0xffffff80, RZ, 0xc0, !PT ;  /* 0xffffff8003df7812 */ /* 0x040fe400078ec0ff */
[----:B------:R-:W-:Y:S02]  /*0b90*/  SHF.R.S32.HI R224, RZ, 0x7, R3 ;  /* 0x00000007ffe07819 */ /* 0x000fe40000011403 */
[----:B------:R-:W-:Y:S01]  /*0ba0*/  LOP3.LUT R218, R0, 0xfffffff8, RZ, 0xc0, !PT ;  /* 0xfffffff800da7812 */ /* 0x000fe200078ec0ff */
[C---:B------:R-:W-:Y:S01]  /*0bb0*/  IMAD.IADD R223, R12.reuse, 0x1, -R223 ;  /* 0x000000010cdf7824 */ /* 0x040fe200078e0adf */
[----:B------:R-:W-:Y:S01]  /*0bc0*/  LEA.HI R3, R3, R224, RZ, 0x1 ;  /* 0x000000e003037211 */ /* 0x000fe200078f08ff */
[----:B------:R-:W-:Y:S01]  /*0bd0*/  ULOP3.LUT UR5, UR5, 0x1, URZ, 0xfc, !UPT ;  /* 0x0000000105057892 */ /* 0x000fe2000f8efc3f */
[----:B------:R-:W-:Y:S01]  /*0be0*/  SHF.R.S32.HI R221, RZ, 0x3, R0 ;  /* 0x00000003ffdd7819 */ /* 0x000fe20000011400 */
[----:B------:R-:W-:Y:S01]  /*0bf0*/  IMAD.IADD R218, R12, 0x1, -R218 ;  /* 0x000000010cda7824 */ /* 0x000fe200078e0ada */
[----:B------:R-:W-:-:S02]  /*0c00*/  SHF.R.S32.HI R8, RZ, 0x1f, R223 ;  /* 0x0000001fff087819 */ /* 0x000fc400000114df */
[----:B------:R-:W-:Y:S01]  /*0c10*/  LOP3.LUT R3, R3, 0x3fffffe, RZ, 0xc0, !PT ;  /* 0x03fffffe03037812 */ /* 0x000fe200078ec0ff */
[----:B------:R-:W-:Y:S01]  /*0c20*/  IMAD.SHL.U32 R200, R218, 0x8, RZ ;  /* 0x00000008dac87824 */ /* 0x000fe200078e00ff */
[CC--:B------:R-:W-:Y:S01]  /*0c30*/  LEA.HI R9, R8.reuse, R223.reuse, RZ, 0x2 ;  /* 0x000000df08097211 */ /* 0x0c0fe200078f10ff */
[----:B------:R-:W-:Y:S01]  /*0c40*/  IMAD.U32 R227, RZ, RZ, UR5 ;  /* 0x00000005ffe37e24 */ /* 0x000fe2000f8e00ff */
[----:B------:R-:W-:Y:S01]  /*0c50*/  LEA.HI R8, R8, R223, RZ, 0x5 ;  /* 0x000000df08087211 */ /* 0x000fe200078f28ff */
[----:B------:R-:W-:Y:S01]  /*0c60*/  IMAD.IADD R3, R224, 0x1, -R3 ;  /* 0x00000001e0037824 */ /* 0x000fe200078e0a03 */
[--C-:B------:R-:W-:Y:S01]  /*0c70*/  SHF.R.S32.HI R10, RZ, 0x2, R9.reuse ;  /* 0x00000002ff0a7819 */ /* 0x100fe20000011409 */
[C---:B------:R-:W-:Y:S01]  /*0c80*/  VIADD R216, R200.reuse, 0x40 ;  /* 0x00000040c8d87836 */ /* 0x040fe20000000000 */
[----:B------:R-:W-:Y:S01]  /*0c90*/  SHF.R.S32.HI R11, RZ, 0x1f, R9 ;  /* 0x0000001fff0b7819 */ /* 0x000fe20000011409 */
[----:B------:R-:W-:Y:S01]  /*0ca0*/  VIADD R215, R200, 0x80 ;  /* 0x00000080c8d77836 */ /* 0x000fe20000000000 */
[----:B------:R-:W-:-:S02]  /*0cb0*/  SHF.R.S32.HI R8, RZ, 0x5, R8 ;  /* 0x00000005ff087819 */ /* 0x000fc40000011408 */
[----:B------:R-:W-:Y:S02]  /*0cc0*/  LEA.HI R11, R11, R10, RZ, 0x3 ;  /* 0x0000000a0b0b7211 */ /* 0x000fe400078f18ff */
[----:B------:R-:W-:Y:S02]  /*0cd0*/  LOP3.LUT R214, R9, 0x7ffffffc, RZ, 0xc0, !PT ;  /* 0x7ffffffc09d67812 */ /* 0x000fe400078ec0ff */
[----:B------:R-:W-:Y:S02]  /*0ce0*/  LOP3.LUT R11, R11, 0xfffffff8, RZ, 0xc0, !PT ;  /* 0xfffffff80b0b7812 */ /* 0x000fe400078ec0ff */
[----:B------:R-:W-:Y:S01]  /*0cf0*/  IADD3 R217, R200, 0xc0, RZ ;  /* 0x000000c0c8d97810 */ /* 0x000fe20007ffe0ff */
[----:B------:R-:W-:Y:S01]  /*0d00*/  IMAD.IADD R214, R223, 0x1, -R214 ;  /* 0x00000001dfd67824 */ /* 0x000fe200078e0ad6 */
[----:B------:R-:W-:Y:S01]  /*0d10*/  SHF.R.S32.HI R0, RZ, 0x1f, R200 ;  /* 0x0000001fff007819 */ /* 0x000fe200000114c8 */
[----:B------:R-:W-:Y:S01]  /*0d20*/  IMAD.IADD R11, R10, 0x1, -R11 ;  /* 0x000000010a0b7824 */ /* 0x000fe200078e0a0b */
[----:B------:R-:W-:-:S02]  /*0d30*/  SHF.R.S32.HI R2, RZ, 0x1f, R216 ;  /* 0x0000001fff027819 */ /* 0x000fc400000114d8 */
[----:B------:R-:W-:Y:S01]  /*0d40*/  SHF.R.S32.HI R0, RZ, 0x1f, R215 ;  /* 0x0000001fff007819 */ /* 0x000fe200000114d7 */
[----:B------:R-:W-:Y:S01]  /*0d50*/  IMAD R8, R8, 0x10, R11 ;  /* 0x0000001008087824 */ /* 0x000fe200078e020b */
[----:B------:R-:W-:-:S03]  /*0d60*/  SHF.R.S32.HI R229, RZ, 0x1f, R217 ;  /* 0x0000001fffe57819 */ /* 0x000fc600000114d9 */
[----:B------:R-:W-:-:S04]  /*0d70*/  IMAD R225, R3, 0x40, R8 ;  /* 0x0000004003e17824 */ /* 0x000fc800078e0208 */
[----:B------:R-:W-:-:S07]  /*0d80*/  IMAD R213, R6, 0x8, R225 ;  /* 0x0000000806d57824 */ /* 0x000fce00078e02e1 */
.L_x_13781:
        /* <DEDUP_REMOVED lines=21> */
.L_x_13724:
[----:B------:R-:W-:Y:S01]  /*0ee0*/  ULDC UR7, c[0x0][0xd54] ;  /* 0x0003550000077ab9 */ /* 0x000fe20000000800 */
[----:B------:R-:W-:Y:S01]  /*0ef0*/  UMOV UR6, UR9 ;  /* 0x0000000900067c82 */ /* 0x000fe20008000000 */
[----:B------:R-:W-:-:S11]  /*0f00*/  UISETP.NE.AND UP0, UPT, UR7, 0x1, UPT ;  /* 0x000000010700788c */ /* 0x000fd6000bf05270 */
[----:B------:R-:W-:Y:S02]  /*0f10*/  @UP0 ULDC.64 UR10, c[0x0][0xd58] ;  /* 0x00035600000a0ab9 */ /* 0x000fe40000000a00 */
[----:B------:R-:W-:-:S04]  /*0f20*/  UIMAD.WIDE.U32 UR4, UR9, UR10, URZ ;  /* 0x0000000a090472a5 */ /* 0x000fc8000f8e003f */
[----:B------:R-:W-:-:S04]  /*0f30*/  @UP0 USHF.R.U32.HI UR6, URZ, UR11, UR5 ;  /* 0x0000000b3f060299 */ /* 0x000fc80008011605 */
[----:B------:R-:W-:-:S12]  /*0f40*/  UIMAD UR4, UR6, UR7, URZ ;  /* 0x00000007060472a4 */ /* 0x000fd8000f8e023f */
.L_x_13725:
[----:B------:R-:W0:Y:S01]  /*0f50*/  LDC R228, c[0x0][0x448] ;  /* 0x00011200ffe47b82 */ /* 0x000e220000000800 */
[----:B------:R-:W-:Y:S01]  /*0f60*/  ULOP3.LUT UR5, URZ, UR6, URZ, 0x33, !UPT ;  /* 0x000000063f057292 */ /* 0x000fe2000f8e333f */
[----:B------:R-:W-:Y:S01]  /*0f70*/  CS2R R162, SRZ ;  /* 0x0000000000a27805 */ /* 0x000fe2000001ff00 */
[----:B------:R-:W-:Y:S01]  /*0f80*/  ULDC.64 UR10, c[0x0][0x418] ;  /* 0x00010600000a7ab9 */ /* 0x000fe20000000a00 */
[----:B------:R-:W-:Y:S01]  /*0f90*/  ULDC UR6, c[0x0][0xd3c] ;  /* 0x00034f0000067ab9 */ /* 0x000fe20000000800 */
[----:B------:R-:W-:Y:S01]  /*0fa0*/  UISETP.NE.U32.AND UP0, UPT, UR10, URZ, UPT ;  /* 0x0000003f0a00728c */ /* 0x000fe2000bf05070 */
[----:B------:R-:W-:Y:S01]  /*0fb0*/  CS2R R148, SRZ ;  /* 0x0000000000947805 */ /* 0x000fe2000001ff00 */
[----:B------:R-:W-:Y:S01]  /*0fc0*/  UIADD3 UR5, UR5, UR6, URZ ;  /* 0x0000000605057290 */ /* 0x000fe2000fffe03f */
[----:B------:R-:W-:Y:S01]  /*0fd0*/  CS2R R160, SRZ ;  /* 0x0000000000a07805 */ /* 0x000fe2000001ff00 */
[----:B------:R-:W-:Y:S01]  /*0fe0*/  UISETP.NE.AND.EX UP0, UPT, UR11, URZ, UPT, UP0 ;  /* 0x0000003f0b00728c */ /* 0x000fe2000bf05300 */
[----:B------:R-:W-:Y:S01]  /*0ff0*/  CS2R R144, SRZ ;  /* 0x0000000000907805 */ /* 0x000fe2000001ff00 */
[----:B------:R-:W-:Y:S01]  /*1000*/  USHF.L.U32 UR60, UR5, 0x7, URZ ;  /* 0x00000007053c7899 */ /* 0x000fe2000800063f */
[----:B------:R-:W-:Y:S01]  /*1010*/  CS2R R158, SRZ ;  /* 0x00000000009e7805 */ /* 0x000fe2000001ff00 */
[----:B------:R-:W-:Y:S01]  /*1020*/  ULDC UR6, c[0x0][0x424] ;  /* 0x0001090000067ab9 */ /* 0x000fe20000000800 */
[----:B------:R-:W-:Y:S01]  /*1030*/  ULDC UR5, c[0x0][0x288] ;  /* 0x0000a20000057ab9 */ /* 0x000fe20000000800 */
[----:B------:R-:W-:Y:S01]  /*1040*/  UIADD3 UR10, UR60, 0x7f, URZ ;  /* 0x0000007f3c0a7890 */ /* 0x000fe2000fffe03f */
[----:B------:R-:W-:Y:S01]  /*1050*/  CS2R R140, SRZ ;  /* 0x00000000008c7805 */ /* 0x000fe2000001ff00 */
[----:B------:R-:W-:Y:S01]  /*1060*/  UIADD3 UR5, -UR5, 0x60, URZ ;  /* 0x0000006005057890 */ /* 0x000fe2000fffe13f */
[----:B------:R-:W-:Y:S01]  /*1070*/  CS2R R128, SRZ ;  /* 0x0000000000807805 */ /* 0x000fe2000001ff00 */
[----:B------:R-:W-:Y:S01]  /*1080*/  USEL UR12, UR6, 0x1, UP0 ;  /* 0x00000001060c7887 */ /* 0x000fe20008000000 */
[----:B------:R-:W-:Y:S01]  /*1090*/  CS2R R136, SRZ ;  /* 0x0000000000887805 */ /* 0x000fe2000001ff00 */
[----:B------:R-:W-:Y:S01]  /*10a0*/  ULDC UR7, c[0x0][0x2f0] ;  /* 0x0000bc0000077ab9 */ /* 0x000fe20000000800 */
[----:B------:R-:W-:Y:S01]  /*10b0*/  IMAD.U32 R0, RZ, RZ, UR10 ;  /* 0x0000000aff007e24 */ /* 0x000fe2000f8e00ff */
[----:B------:R-:W-:Y:S01]  /*10c0*/  UIMAD UR5, UR12, UR7, UR5 ;  /* 0x000000070c0572a4 */ /* 0x000fe2000f8e0205 */
[----:B0-----:R-:W-:Y:S01]  /*10d0*/  ISETP.NE.AND P0, PT, R228, 0x1, PT ;  /* 0x00000001e400780c */ /* 0x001fe20003f05270 */
[----:B------:R-:W-:Y:S01]  /*10e0*/  UIADD3 UR4, UR9, -UR4, URZ ;  /* 0x8000000409047290 */ /* 0x000fe2000fffe03f */
[----:B------:R-:W-:Y:S01]  /*10f0*/  IMAD.U32 R212, RZ, RZ, UR12 ;  /* 0x0000000cffd47e24 */ /* 0x000fe2000f8e00ff */
[----:B------:R-:W-:Y:S01]  /*1100*/  UIMAD UR6, UR12, UR7, 0x5f ;  /* 0x0000005f0c0674a4 */ /* 0x000fe2000f8e0207 */
[----:B------:R-:W-:Y:S01]  /*1110*/  CS2R R92, SRZ ;  /* 0x00000000005c7805 */ /* 0x000fe2000001ff00 */
[----:B------:R-:W-:Y:S01]  /*1120*/  ULDC UR9, c[0x0][0xd48] ;  /* 0x0003520000097ab9 */ /* 0x000fe20000000800 */
[----:B------:R-:W-:Y:S01]  /*1130*/  CS2R R88, SRZ ;  /* 0x0000000000587805 */ /* 0x000fe2000001ff00 */
[----:B------:R-:W-:Y:S01]  /*1140*/  UISETP.NE.AND UP0, UPT, UR9, 0x1, UPT ;  /* 0x000000010900788c */ /* 0x000fe2000bf05270 */
[----:B------:R-:W-:Y:S01]  /*1150*/  CS2R R132, SRZ ;  /* 0x0000000000847805 */ /* 0x000fe2000001ff00 */
[----:B------:R-:W-:Y:S01]  /*1160*/  UIMAD.WIDE UR6, UR6, 0x2aaaaaab, URZ ;  /* 0x2aaaaaab060678a5 */ /* 0x000fe2000f8e023f */
[----:B------:R-:W-:-:S02]  /*1170*/  CS2R R84, SRZ ;  /* 0x0000000000547805 */ /* 0x000fc4000001ff00 */
[----:B------:R-:W-:Y:S01]  /*1180*/  CS2R R80, SRZ ;  /* 0x0000000000507805 */ /* 0x000fe2000001ff00 */
[----:B------:R-:W-:Y:S01]  /*1190*/  IMAD.MOV.U32 R194, RZ, RZ, RZ ;  /* 0x000000ffffc27224 */ /* 0x000fe200078e00ff */
[----:B------:R-:W0:Y:S01]  /*11a0*/  @P0 LDC R2, c[0x0][0x44c] ;  /* 0x00011300ff020b82 */ /* 0x000e220000000800 */
[----:B------:R-:W-:Y:S01]  /*11b0*/  USHF.R.U32.HI UR6, URZ, 0x1f, UR7 ;  /* 0x0000001f3f067899 */ /* 0x000fe20008011607 */
[----:B------:R-:W-:Y:S02]  /*11c0*/  CS2R R76, SRZ ;  /* 0x00000000004c7805 */ /* 0x000fe4000001ff00 */
[----:B------:R-:W-:Y:S02]  /*11d0*/  CS2R R72, SRZ ;  /* 0x0000000000487805 */ /* 0x000fe4000001ff00 */
[----:B------:R-:W-:Y:S01]  /*11e0*/  CS2R R124, SRZ ;  /* 0x00000000007c7805 */ /* 0x000fe2000001ff00 */
[----:B------:R-:W-:Y:S01]  /*11f0*/  ULEA.HI.SX32 UR6, UR7, UR6, 0x1c ;  /* 0x0000000607067291 */ /* 0x000fe2000f8fe23f */
[----:B------:R-:W-:-:S02]  /*1200*/  CS2R R68, SRZ ;  /* 0x0000000000447805 */ /* 0x000fc4000001ff00 */
[----:B------:R-:W-:Y:S01]  /*1210*/  CS2R R64, SRZ ;  /* 0x0000000000407805 */ /* 0x000fe2000001ff00 */
[----:B------:R-:W1:Y:S01]  /*1220*/  @P0 LDC R3, c[0x0][0x450] ;  /* 0x00011400ff030b82 */ /* 0x000e620000000800 */
[----:B------:R-:W-:Y:S01]  /*1230*/  @UP0 ULDC UR7, c[0x0][0xd50] ;  /* 0x0003540000070ab9 */ /* 0x000fe20000000800 */
        /* <DEDUP_REMOVED lines=14> */
[----:B0-----:R-:W-:Y:S01]  /*1320*/  @P0 IMAD.HI.U32 R2, R2, UR10, RZ ;  /* 0x0000000a02020c27 */ /* 0x001fe2000f8e00ff */
[----:B------:R-:W-:Y:S02]  /*1330*/  CS2R R102, SRZ ;  /* 0x0000000000667805 */ /* 0x000fe4000001ff00 */
[----:B------:R-:W-:Y:S02]  /*1340*/  CS2R R164, SRZ ;  /* 0x0000000000a47805 */ /* 0x000fe4000001ff00 */
[----:B------:R-:W-:-:S02]  /*1350*/  CS2R R98, SRZ ;  /* 0x0000000000627805 */ /* 0x000fc4000001ff00 */
[----:B------:R-:W-:Y:S02]  /*1360*/  CS2R R186, SRZ ;  /* 0x0000000000ba7805 */ /* 0x000fe4000001ff00 */
[----:B------:R-:W-:Y:S02]  /*1370*/  CS2R R94, SRZ ;  /* 0x00000000005e7805 */ /* 0x000fe4000001ff00 */
[----:B------:R-:W-:Y:S02]  /*1380*/  CS2R R90, SRZ ;  /* 0x00000000005a7805 */ /* 0x000fe4000001ff00 */
[----:B------:R-:W-:Y:S02]  /*1390*/  CS2R R184, SRZ ;  /* 0x0000000000b87805 */ /* 0x000fe4000001ff00 */
[----:B-1----:R-:W-:Y:S02]  /*13a0*/  @P0 SHF.R.U32.HI R0, RZ, R3, R2 ;  /* 0x00000003ff000219 */ /* 0x002fe40000011602 */
[----:B------:R-:W-:-:S02]  /*13b0*/  CS2R R86, SRZ ;  /* 0x0000000000567805 */ /* 0x000fc4000001ff00 */
[----:B------:R-:W-:Y:S02]  /*13c0*/  PLOP3.LUT P0, PT, PT, PT, PT, 0x80, 0x0 ;  /* 0x000000000000781c */ /* 0x000fe40003f0f070 */
[----:B------:R-:W-:Y:S02]  /*13d0*/  CS2R R82, SRZ ;  /* 0x0000000000527805 */ /* 0x000fe4000001ff00 */
[----:B------:R-:W-:Y:S01]  /*13e0*/  CS2R R182, SRZ ;  /* 0x0000000000b67805 */ /* 0x000fe2000001ff00 */
[----:B------:R-:W-:Y:S01]  /*13f0*/  VIADD R0, R0, UR5 ;  /* 0x0000000500007c36 */ /* 0x000fe20008000000 */
[----:B------:R-:W-:Y:S01]  /*1400*/  ULDC UR5, c[0x0][0xd54] ;  /* 0x0003550000057ab9 */ /* 0x000fe20000000800 */
[----:B------:R-:W-:Y:S01]  /*1410*/  CS2R R78, SRZ ;  /* 0x00000000004e7805 */ /* 0x000fe2000001ff00 */
[----:B------:R-:W-:Y:S01]  /*1420*/  UIMAD UR8, UR8, UR5, UR4 ;  /* 0x00000005080872a4 */ /* 0x000fe2000f8e0204 */
[----:B------:R-:W-:Y:S01]  /*1430*/  IMAD.HI R0, R0, 0x2aaaaaab, RZ ;  /* 0x2aaaaaab00007827 */ /* 0x000fe200078e02ff */
[----:B------:R-:W-:Y:S01]  /*1440*/  CS2R R74, SRZ ;  /* 0x00000000004a7805 */ /* 0x000fe2000001ff00 */
[----:B------:R-:W-:Y:S01]  /*1450*/  @UP0 ULDC UR4, c[0x0][0xd4c] ;  /* 0x0003530000040ab9 */ /* 0x000fe20000000800 */
[----:B------:R-:W-:Y:S01]  /*1460*/  CS2R R180, SRZ ;  /* 0x0000000000b47805 */ /* 0x000fe2000001ff00 */
[----:B------:R-:W-:Y:S01]  /*1470*/  UIMAD.WIDE.U32 UR4, UR8, UR4, URZ ;  /* 0x00000004080472a5 */ /* 0x000fe2000f8e003f */
[----:B------:R-:W-:Y:S01]  /*1480*/  SHF.R.U32.HI R3, RZ, 0x1f, R0 ;  /* 0x0000001fff037819 */ /* 0x000fe20000011600 */
[----:B------:R-:W-:Y:S01]  /*1490*/  UMOV UR10, UR8 ;  /* 0x00000008000a7c82 */ /* 0x000fe20008000000 */
[----:B------:R-:W-:Y:S01]  /*14a0*/  CS2R R70, SRZ ;  /* 0x0000000000467805 */ /* 0x000fe2000001ff00 */
[----:B------:R-:W-:Y:S01]  /*14b0*/  @UP0 USHF.R.U32.HI UR10, URZ, UR7, UR5 ;  /* 0x000000073f0a0299 */ /* 0x000fe20008011605 */
[----:B------:R-:W-:-:S02]  /*14c0*/  LEA.HI.SX32 R201, R0, R3, 0x1c ;  /* 0x0000000300c97211 */ /* 0x000fc400078fe2ff */
[----:B------:R-:W-:Y:S01]  /*14d0*/  CS2R R2, SRZ ;  /* 0x0000000000027805 */ /* 0x000fe2000001ff00 */
[----:B------:R-:W-:Y:S01]  /*14e0*/  IMAD.MOV.U32 R0, RZ, RZ, RZ ;  /* 0x000000ffff007224 */ /* 0x000fe200078e00ff */
[----:B------:R-:W-:Y:S01]  /*14f0*/  UIADD3 UR4, -UR10, URZ, URZ ;  /* 0x0000003f0a047290 */ /* 0x000fe2000fffe13f */
[----:B------:R-:W-:Y:S01]  /*1500*/  VIMNMX R201, R201, UR6, PT ;  /* 0x00000006c9c97c48 */ /* 0x000fe2000bfe0100 */
[----:B------:R-:W-:Y:S01]  /*1510*/  IMAD.U32 R220, RZ, RZ, UR10 ;  /* 0x0000000affdc7e24 */ /* 0x000fe2000f8e00ff */
[----:B------:R-:W-:Y:S01]  /*1520*/  CS2R R66, SRZ ;  /* 0x0000000000427805 */ /* 0x000fe2000001ff00 */
[----:B------:R-:W-:Y:S01]  /*1530*/  UIMAD UR4, UR9, UR4, UR8 ;  /* 0x00000004090472a4 */ /* 0x000fe2000f8e0208 */
[----:B------:R-:W-:Y:S02]  /*1540*/  ISETP.GE.AND P1, PT, R201, 0x1, PT ;  /* 0x00000001c900780c */ /* 0x000fe40003f26270 */
[----:B------:R-:W-:Y:S02]  /*1550*/  CS2R R178, SRZ ;  /* 0x0000000000b27805 */ /* 0x000fe4000001ff00 */
[----:B------:R-:W-:-:S02]  /*1560*/  CS2R R62, SRZ ;  /* 0x00000000003e7805 */ /* 0x000fc4000001ff00 */
[----:B------:R-:W-:Y:S02]  /*1570*/  CS2R R58, SRZ ;  /* 0x00000000003a7805 */ /* 0x000fe4000001ff00 */
[----:B------:R-:W-:Y:S01]  /*1580*/  CS2R R176, SRZ ;  /* 0x0000000000b07805 */ /* 0x000fe2000001ff00 */
[----:B------:R-:W-:Y:S01]  /*1590*/  IMAD.U32 R219, RZ, RZ, UR4 ;  /* 0x00000004ffdb7e24 */ /* 0x000fe2000f8e00ff */
        /* <DEDUP_REMOVED lines=25> */
[----:B------:R-:W-:Y:S02]  /*1730*/  USHF.R.U32.HI UR4, URZ, 0x4, UR5 ;  /* 0x000000043f047899 */ /* 0x000fe40008011605 */
[----:B------:R-:W-:Y:S02]  /*1740*/  UIADD3 UR5, UR5, 0xa000, URZ ;  /* 0x0000a00005057890 */ /* 0x000fe4000fffe03f */
[----:B------:R-:W-:Y:S02]  /*1750*/  ULOP3.LUT UR4, UR4, 0x3fff, URZ, 0xc0, !UPT ;  /* 0x00003fff04047892 */ /* 0x000fe4000f8ec03f */
[----:B------:R-:W-:Y:S02]  /*1760*/  USHF.R.U32.HI UR5, URZ, 0x4, UR5 ;  /* 0x000000043f057899 */ /* 0x000fe40008011605 */
[----:B------:R-:W-:Y:S02]  /*1770*/  ULOP3.LUT UR42, UR4, 0x10000, URZ, 0xfc, !UPT ;  /* 0x00010000042a7892 */ /* 0x000fe4000f8efc3f */
[----:B------:R-:W-:-:S03]  /*1780*/  ULOP3.LUT UR41, UR5, 0x3fff, URZ, 0xc0, !UPT ;  /* 0x00003fff05297892 */ /* 0x000fc6000f8ec03f */
[----:B------:R-:W-:Y:S02]  /*1790*/  UMOV UR5, 0x40000040 ;  /* 0x4000004000057882 */ /* 0x000fe40000000000 */
[----:B------:R-:W-:Y:S01]  /*17a0*/  UMOV UR4, UR42 ;  /* 0x0000002a00047c82 */ /* 0x000fe20008000000 */
[----:B------:R-:W-:Y:S02]  /*17b0*/  IMAD.U32 R23, RZ, RZ, UR5 ;  /* 0x00000005ff177e24 */ /* 0x000fe4000f8e00ff */
[----:B------:R-:W-:Y:S01]  /*17c0*/  IMAD.U32 R22, RZ, RZ, UR4 ;  /* 0x00000004ff167e24 */ /* 0x000fe2000f8e00ff */
        /* <DEDUP_REMOVED lines=17> */
.L_x_13727:
[----:B------:R-:W-:Y:S01]  /*18e0*/  LEA.HI R0, R222, R222, RZ, 0x1 ;  /* 0x000000dede007211 */ /* 0x000fe200078f08ff */
[----:B------:R-:W0:Y:S03]  /*18f0*/  S2R R2, SR_TID.X ;  /* 0x0000000000027919 */ /* 0x000e260000002100 */
[----:B------:R-:W-:-:S04]  /*1900*/  LOP3.LUT R3, R0, 0xfffffffe, RZ, 0xc0, !PT ;  /* 0xfffffffe00037812 */ /* 0x000fc800078ec0ff */
[----:B------:R-:W-:-:S04]  /*1910*/  IADD3 R0, R222, -R3, RZ ;  /* 0x80000003de007210 */ /* 0x000fc80007ffe0ff */
[----:B------:R-:W-:-:S04]  /*1920*/  SHF.L.U32 R0, R0, 0x1f, RZ ;  /* 0x0000001f00007819 */ /* 0x000fc800000006ff */
[----:B------:R-:W1:Y:S01]  /*1930*/  SYNCS.PHASECHK.TRANS64.TRYWAIT P0, [UR40+0x32400], R0 ;  /* 0x03240000ff0075a7 */ /* 0x000e620008000168 */
[----:B0-----:R-:W-:-:S05]  /*1940*/  SHF.R.U32.HI R2, RZ, 0x7, R2 ;  /* 0x00000007ff027819 */ /* 0x001fca0000011602 */
[----:B------:R-:W-:Y:S01]  /*1950*/  VIADD R209, R2, 0x8 ;  /* 0x0000000802d17836 */ /* 0x000fe20000000000 */
[----:B-1----:R-:W-:Y:S06]  /*1960*/  @!P0 BRA `(.L_x_13728) ;  /* 0x000000f4008c8947 */ /* 0x002fec0003800000 */
.L_x_13849:
[----:B------:R-:W-:Y:S05]  /*1970*/  WARPSYNC.ALL ;  /* 0x0000000000007948 */ /* 0x000fea0003800000 */
[----:B------:R-:W-:Y:S01]  /*1980*/  R2UR UR4, R227 ;  /* 0x00000000e30472ca */ /* 0x000fe200000e0000 */
[----:B------:R1:W-:-:S12]  /*1990*/  BAR.SYNC.DEFER_BLOCKING R209, 0x100 ;  /* 0x000400d10000751d */ /* 0x0003d80000010000 */
[----:B------:R-:W-:-:S05]  /*19a0*/  IMAD.U32 R2, RZ, RZ, UR4 ;  /* 0x00000004ff027e24 */ /* 0x000fca000f8e00ff */
[----:B------:R-:W-:-:S13]  /*19b0*/  ISETP.NE.AND P0, PT, R2, 0x3, PT ;  /* 0x000000030200780c */ /* 0x000fda0003f05270 */
[----:B-1----:R-:W-:Y:S05]  /*19c0*/  @!P0 BRA `(.L_x_13729) ;  /* 0x0000000000048947 */ /* 0x002fea0003800000 */
[----:B------:R-:W-:Y:S01]  /*19d0*/  BPT.TRAP 0x1 ;  /* 0x000000040000795c */ /* 0x000fe20000300000 */
.L_x_13729:
[----:B------:R-:W-:Y:S01]  /*19e0*/  ULEA UR6, UR38, UR40, 0x3 ;  /* 0x0000002826067291 */ /* 0x000fe2000f8e183f */
[----:B------:R-:W-:-:S05]  /*19f0*/  IMAD.U32 R2, RZ, RZ, UR39 ;  /* 0x00000027ff027e24 */ /* 0x000fca000f8e00ff */
[----:B------:R-:W-:-:S04]  /*1a00*/  SHF.L.U32 R2, R2, 0x1f, RZ ;  /* 0x0000001f02027819 */ /* 0x000fc800000006ff */
[----:B------:R1:W2:Y:S01]  /*1a10*/  SYNCS.PHASECHK.TRANS64.TRYWAIT P1, [UR6+0x32430], R2 ;  /* 0x03243002ff0075a7 */ /* 0x0002a20008020146 */
[----:B------:R-:W-:Y:S05]  /*1a20*/  @!P0 BRA `(.L_x_13730) ;  /* 0x0000000000048947 */ /* 0x000fea0003800000 */
[----:B------:R-:W-:Y:S01]  /*1a30*/  BPT.TRAP 0x1 ;  /* 0x000000040000795c */ /* 0x000fe20000300000 */
.L_x_13730:
[----:B--2---:R-:W-:Y:S05]  /*1a40*/  @P1 BRA `(.L_x_13731) ;  /* 0x0000000000081947 */ /* 0x004fea0003800000 */
[----:B------:R-:W2:Y:S02]  /*1a50*/  SYNCS.PHASECHK.TRANS64.TRYWAIT P1, [UR6+0x32430], R2 ;  /* 0x03243002ff0075a7 */ /* 0x000ea40008020146 */
[----:B--2---:R-:W-:Y:S05]  /*1a60*/  @!P1 BRA `(.L_x_13732) ;  /* 0x000000f400649947 */ /* 0x004fea0003800000 */
.L_x_13731:
[----:B------:R-:W-:Y:S01]  /*1a70*/  UIADD3 UR4, UR40, 0x1c400, URZ ;  /* 0x0001c40028047890 */ /* 0x000fe2000fffe03f */
[----:B------:R-:W-:Y:S01]  /*1a80*/  WARPGROUP.ARRIVE ;  /* 0x00000000000079c5 */ /* 0x000fe20000000000 */
[----:B------:R-:W-:Y:S01]  /*1a90*/  UMOV UR8, UR42 ;  /* 0x0000002a00087c82 */ /* 0x000fe20008000000 */
[----:B------:R-:W-:Y:S01]  /*1aa0*/  UMOV UR9, 0x40000040 ;  /* 0x4000004000097882 */ /* 0x000fe20000000000 */
[----:B------:R-:W-:Y:S01]  /*1ab0*/  USHF.R.U32.HI UR4, URZ, 0x4, UR4 ;  /* 0x000000043f047899 */ /* 0x000fe20008011604 */
[----:B------:R-:W-:-:S03]  /*1ac0*/  UMOV UR11, 0x40000040 ;  /* 0x40000040000b7882 */ /* 0x000fc60000000000 */
[----:B------:R-:W-:-:S04]  /*1ad0*/  ULOP3.LUT UR4, UR4, 0x3fff, URZ, 0xc0, !UPT ;  /* 0x00003fff04047892 */ /* 0x000fc8000f8ec03f */
[----:B------:R-:W-:-:S04]  /*1ae0*/  ULOP3.LUT UR5, UR4, 0x10000, URZ, 0xfc, !UPT ;  /* 0x0001000004057892 */ /* 0x000fc8000f8efc3f */
[----:B------:R-:W-:Y:S02]  /*1af0*/  UIMAD UR4, UR38, 0x300, UR5 ;  /* 0x00000300260478a4 */ /* 0x000fe4000f8e0205 */
[----:B------:R-:W-:Y:S01]  /*1b00*/  IMAD.U32 R20, RZ, RZ, UR5 ;  /* 0x00000005ff147e24 */ /* 0x000fe2000f8e00ff */
[----:B------:R-:W-:Y:S02]  /*1b10*/  UIADD3 UR5, UR42, 0x2, URZ ;  /* 0x000000022a057890 */ /* 0x000fe4000fffe03f */
[----:B------:R-:W-:Y:S02]  /*1b20*/  UIADD3 UR7, UR4, 0x2, URZ ;  /* 0x0000000204077890 */ /* 0x000fe4000fffe03f */
[----:B------:R-:W-:Y:S02]  /*1b30*/  UMOV UR10, UR4 ;  /* 0x00000004000a7c82 */ /* 0x000fe40008000000 */
[----:B------:R-:W-:Y:S01]  /*1b40*/  HGMMA.64x96x16.F32.BF16 R24, gdesc[UR8], RZ, !UPT, gsb0 ;  /* 0x01600000081879f0 */ /* 0x000fe2000c0018ff */
        /* <DEDUP_REMOVED lines=34> */
.L_x_13850:
[----:B------:R-:W-:Y:S05]  /*1d70*/  @!P0 BRA `(.L_x_13734) ;  /* 0x0000000000048947 */ /* 0x000fea0003800000 */
[----:B------:R-:W-:Y:S01]  /*1d80*/  BPT.TRAP 0x1 ;  /* 0x000000040000795c */ /* 0x000fe20000300000 */
.L_x_13734:
[----:B------:R2:W3:Y:S01]  /*1d90*/  SYNCS.PHASECHK.TRANS64.TRYWAIT P1, [UR6+0x32450], R2 ;  /* 0x03245002ff0075a7 */ /* 0x0004e20008020146 */
[----:B------:R-:W-:Y:S05]  /*1da0*/  @!P0 BRA `(.L_x_13735) ;  /* 0x0000000000048947 */ /* 0x000fea0003800000 */
[----:B------:R-:W-:Y:S01]  /*1db0*/  BPT.TRAP 0x1 ;  /* 0x000000040000795c */ /* 0x000fe20000300000 */
.L_x_13735:
[----:B---3--:R-:W-:Y:S05]  /*1dc0*/  @P1 BRA `(.L_x_13736) ;  /* 0x0000000000081947 */ /* 0x008fea0003800000 */
[----:B------:R-:W3:Y:S02]  /*1dd0*/  SYNCS.PHASECHK.TRANS64.TRYWAIT P1, [UR6+0x32450], R2 ;  /* 0x03245002ff0075a7 */ /* 0x000ee40008020146 */
[----:B---3--:R-:W-:Y:S05]  /*1de0*/  @!P1 BRA `(.L_x_13737) ;  /* 0x000000f000b49947 */ /* 0x008fea0003800000 */
.L_x_13736:
[----:B------:R-:W-:Y:S01]  /*1df0*/  UIADD3 UR40, UR40, 0x400, URZ ;  /* 0x0000040028287890 */ /* 0x000fe2000fffe03f */
[----:B------:R-:W-:Y:S01]  /*1e00*/  WARPGROUP.ARRIVE ;  /* 0x00000000000079c5 */ /* 0x000fe20000000000 */
[----:B------:R-:W-:-:S05]  /*1e10*/  ULOP3.LUT UR4, UR41, 0x10000, URZ, 0xfc, !UPT ;  /* 0x0001000029047892 */ /* 0x000fca000f8efc3f */
[----:B0-----:R-:W0:Y:S01]  /*1e20*/  S2R R0, SR_TID.X ;  /* 0x0000000000007919 */ /* 0x001e220000002100 */
[----:B------:R-:W-:Y:S01]  /*1e30*/  USHF.R.U32.HI UR7, URZ, 0x4, UR40 ;  /* 0x000000043f077899 */ /* 0x000fe20008011628 */
[----:B------:R-:W-:Y:S01]  /*1e40*/  UMOV UR9, 0x40000040 ;  /* 0x4000004000097882 */ /* 0x000fe20000000000 */
[----:B------:R-:W-:Y:S02]  /*1e50*/  UMOV UR11, 0x40000040 ;  /* 0x40000040000b7882 */ /* 0x000fe40000000000 */
[----:B------:R-:W-:Y:S01]  /*1e60*/  ULOP3.LUT UR7, UR7, 0x3fff, URZ, 0xc0, !UPT ;  /* 0x00003fff07077892 */ /* 0x000fe2000f8ec03f */
[----:B------:R-:W-:Y:S01]  /*1e70*/  IMAD.U32 R13, RZ, RZ, UR9 ;  /* 0x00000009ff0d7e24 */ /* 0x000fe2000f8e00ff */
[----:B------:R-:W-:Y:S01]  /*1e80*/  UMOV UR8, UR4 ;  /* 0x0000000400087c82 */ /* 0x000fe20008000000 */
[----:B------:R-:W-:Y:S01]  /*1e90*/  UMOV UR13, 0x40000040 ;  /* 0x40000040000d7882 */ /* 0x000fe20000000000 */
[----:B------:R-:W-:Y:S01]  /*1ea0*/  ULOP3.LUT UR61, UR7, 0x10000, URZ, 0xfc, !UPT ;  /* 0x00010000073d7892 */ /* 0x000fe2000f8efc3f */
[----:B------:R-:W-:Y:S01]  /*1eb0*/  IMAD.U32 R12, RZ, RZ, UR8 ;  /* 0x00000008ff0c7e24 */ /* 0x000fe2000f8e00ff */
[----:B------:R-:W-:Y:S01]  /*1ec0*/  UMOV UR15, 0x40000040 ;  /* 0x40000040000f7882 */ /* 0x000fe20000000000 */
[----:B------:R-:W-:Y:S01]  /*1ed0*/  IMAD.U32 R11, RZ, RZ, UR13 ;  /* 0x0000000dff0b7e24 */ /* 0x000fe2000f8e00ff */
[----:B------:R-:W-:-:S02]  /*1ee0*/  UIMAD UR5, UR38, 0xc00, UR61 ;  /* 0x00000c00260578a4 */ /* 0x000fc4000f8e023d */
[----:B------:R-:W-:Y:S02]  /*1ef0*/  UIADD3 UR52, UR4, 0x402, URZ ;  /* 0x0000040204347890 */ /* 0x000fe4000fffe03f */
[----:B------:R-:W-:Y:S01]  /*1f00*/  UIADD3 UR54, UR5, 0x302, URZ ;  /* 0x0000030205367890 */ /* 0x000fe2000fffe03f */
[----:B------:R-:W-:Y:S02]  /*1f10*/  UMOV UR53, 0x40000040 ;  /* 0x4000004000357882 */ /* 0x000fe40000000000 */
[----:B------:R-:W-:Y:S01]  /*1f20*/  UMOV UR10, UR5 ;  /* 0x00000005000a7c82 */ /* 0x000fe20008000000 */
[----:B------:R-:W-:Y:S01]  /*1f30*/  UMOV UR55, 0x40000040 ;  /* 0x4000004000377882 */ /* 0x000fe20000000000 */
[----:B------:R-:W-:Y:S01]  /*1f40*/  HGMMA.64x96x16.F32.BF16 R24, gdesc[UR8], R24, gsb0 ;  /* 0x01600000081879f0 */ /* 0x000fe20008001818 */
[----:B------:R-:W-:Y:S02]  /*1f50*/  UIADD3 UR8, UR4, 0x2, URZ ;  /* 0x0000000204087890 */ /* 0x000fe4000fffe03f */
[----:B------:R-:W-:-:S02]  /*1f60*/  UIADD3 UR9, UR5, 0x2, URZ ;  /* 0x0000000205097890 */ /* 0x000fc4000fffe03f */
[----:B------:R-:W-:Y:S01]  /*1f70*/  UIADD3 UR10, UR5, 0x304, URZ ;  /* 0x00000304050a7890 */ /* 0x000fe2000fffe03f */
[----:B------:R-:W-:Y:S02]  /*1f80*/  UMOV UR11, 0x40000040 ;  /* 0x40000040000b7882 */ /* 0x000fe40000000000 */
[----:B------:R-:W-:Y:S01]  /*1f90*/  UMOV UR12, UR8 ;  /* 0x00000008000c7c82 */ /* 0x000fe20008000000 */
[----:B------:R-:W-:Y:S01]  /*1fa0*/  UIADD3 UR8, UR4, 0x4, URZ ;  /* 0x0000000404087890 */ /* 0x000fe2000fffe03f */
[----:B------:R-:W-:Y:S01]  /*1fb0*/  IMAD.U32 R10, RZ, RZ, UR12 ;  /* 0x0000000cff0a7e24 */ /* 0x000fe2000f8e00ff */
[----:B------:R-:W-:Y:S01]  /*1fc0*/  UMOV UR14, UR9 ;  /* 0x00000009000e7c82 */ /* 0x000fe20008000000 */
[----:B------:R-:W-:Y:S01]  /*1fd0*/  UIADD3 UR9, UR5, 0x4, URZ ;  /* 0x0000000405097890 */ /* 0x000fe2000fffe03f */
[----:B0-----:R-:W-:Y:S01]  /*1fe0*/  SHF.R.U32.HI R0, RZ, 0x7, R0 ;  /* 0x00000007ff007819 */ /* 0x001fe20000011600 */
        /* <DEDUP_REMOVED lines=63> */
[----:B-12---:R-:W-:Y:S01]  /*23e0*/  IMAD.U32 R2, RZ, RZ, UR12 ;  /* 0x0000000cff027e24 */ /* 0x006fe2000f8e00ff */
        /* <DEDUP_REMOVED lines=46> */
.L_x_13738:
[----:B------:R-:W-:Y:S01]  /*26d0*/  ISETP.NE.AND P6, PT, R228, 0x1, PT ;  /* 0x00000001e400780c */ /* 0x000fe20003fc5270 */
[----:B------:R-:W1:Y:S01]  /*26e0*/  LDC R208, c[0x0][0x2f0] ;  /* 0x0000bc00ffd07b82 */ /* 0x000e620000000800 */
[----:B------:R-:W-:Y:S01]  /*26f0*/  IADD3 R4, R213, UR60, RZ ;  /* 0x0000003cd5047c10 */ /* 0x000fe2000fffe0ff */
[----:B------:R-:W-:Y:S01]  /*2700*/  ULDC UR5, c[0x0][0xa80] ;  /* 0x0002a00000057ab9 */ /* 0x000fe20000000800 */
[----:B------:R-:W-:Y:S01]  /*2710*/  R2UR UR4, R212 ;  /* 0x00000000d40472ca */ /* 0x000fe200000e0000 */
[----:B------:R-:W-:Y:S02]  /*2720*/  UIADD3 UR10, UR6, 0x32440, URZ ;  /* 0x00032440060a7890 */ /* 0x000fe4000fffe03f */
[----:B------:R-:W-:Y:S02]  /*2730*/  ULOP3.LUT UR7, UR7, 0x3000000, URZ, 0xfc, !UPT ;  /* 0x0300000007077892 */ /* 0x000fe4000f8efc3f */
[----:B------:R-:W2:Y:S01]  /*2740*/  LDC R207, c[0x0][0x288] ;  /* 0x0000a200ffcf7b82 */ /* 0x000ea20000000800 */
[----:B------:R-:W-:Y:S01]  /*2750*/  UPRMT UR10, UR48, 0x654, UR10 ;  /* 0x00000654300a7896 */ /* 0x000fe2000800000a */
[----:B------:R-:W-:-:S06]  /*2760*/  UMOV UR11, 0x40000040 ;  /* 0x40000040000b7882 */ /* 0x000fcc0000000000 */
[----:B------:R-:W3:Y:S08]  /*2770*/  @P6 LDC R5, c[0x0][0x44c] ;  /* 0x00011300ff056b82 */ /* 0x000ef00000000800 */
[----:B------:R-:W4:Y:S01]  /*2780*/  @P6 LDC R72, c[0x0][0x450] ;  /* 0x00011400ff486b82 */ /* 0x000f220000000800 */
[----:B------:R-:W-:Y:S01]  /*2790*/  SYNCS.ARRIVE.TRANS64.RED.A1T0 RZ, [UR10], RZ ;  /* 0x000000ffffff79a7 */ /* 0x000fe2000810040a */
[----:B---3--:R-:W-:-:S05]  /*27a0*/  @P6 IMAD.HI.U32 R5, R4, R5, RZ ;  /* 0x0000000504056227 */ /* 0x008fca00078e00ff */
[----:B----4-:R-:W-:Y:S01]  /*27b0*/  @P6 SHF.R.U32.HI R4, RZ, R72, R5 ;  /* 0x00000048ff046219 */ /* 0x010fe20000011605 */
[----:B------:R-:W-:-:S04]  /*27c0*/  IMAD.MOV.U32 R72, RZ, RZ, -0x60 ;  /* 0xffffffa0ff487424 */ /* 0x000fc800078e00ff */
[----:B------:R-:W3:Y:S01]  /*27d0*/  SHFL.IDX PT, R21, R4, RZ, 0x1c1f ;  /* 0x001c1fff04157589 */ /* 0x000ee200000e0000 */
[----:B------:R-:W-:-:S03]  /*27e0*/  IMAD R5, R201, R72, 0x60 ;  /* 0x00000060c9057424 */ /* 0x000fc600078e0248 */
[----:B------:R-:W4:Y:S01]  /*27f0*/  SHFL.IDX PT, R73, R4, 0x1, 0x1c1f ;  /* 0x003c1f0004497f89 */ /* 0x000f2200000e0000 */
[----:B-1----:R-:W-:Y:S01]  /*2800*/  IMAD R5, R208, UR4, R5 ;  /* 0x00000004d0057c24 */ /* 0x002fe2000f8e0205 */
[----:B------:R-:W-:-:S03]  /*2810*/  UIMAD UR4, UR38, 0xc00, UR7 ;  /* 0x00000c00260478a4 */ /* 0x000fc6000f8e0207 */
[----:B------:R-:W-:-:S04]  /*2820*/  IMAD R72, R214, -0x2, R5 ;  /* 0xfffffffed6487824 */ /* 0x000fc800078e0205 */
[----:B------:R-:W-:Y:S01]  /*2830*/  UMOV UR10, UR4 ;  /* 0x00000004000a7c82 */ /* 0x000fe20008000000 */
[----:B--2---:R-:W-:-:S04]  /*2840*/  IADD3 R5, R72, 0x1, -R207 ;  /* 0x0000000148057810 */ /* 0x004fc80007ffe8cf */
[-CC-:B---3--:R-:W-:Y:S01]  /*2850*/  VIADDMNMX R21, R21, R5.reuse, R72.reuse, PT ;  /* 0x0000000515157246 */ /* 0x188fe20003800148 */
[----:B------:R1:W-:Y:S03]  /*2860*/  BAR.SYNC.DEFER_BLOCKING R209, 0x100 ;  /* 0x000400d10000751d */ /* 0x0003e60000010000 */
[----:B------:R-:W-:Y:S02]  /*2870*/  ISETP.GT.AND P5, PT, R21, RZ, PT ;  /* 0x000000ff1500720c */ /* 0x000fe40003fa4270 */
[----:B----4-:R-:W-:Y:S02]  /*2880*/  VIADDMNMX R72, R73, R5, R72, PT ;  /* 0x0000000549487246 */ /* 0x010fe40003800148 */
[----:B------:R-:W-:Y:S02]  /*2890*/  ISETP.GT.AND P4, PT, R21, 0x1, PT ;  /* 0x000000011500780c */ /* 0x000fe40003f84270 */
[----:B------:R-:W-:-:S02]  /*28a0*/  FSEL R73, R24, -INF , P5 ;  /* 0xff80000018497808 */ /* 0x000fc40002800000 */
[C---:B------:R-:W-:Y:S02]  /*28b0*/  ISETP.GT.AND P2, PT, R21.reuse, 0x10, PT ;  /* 0x000000101500780c */ /* 0x040fe40003f44270 */
[C---:B------:R-:W-:Y:S02]  /*28c0*/  ISETP.GT.AND P5, PT, R21.reuse, 0x11, PT ;  /* 0x000000111500780c */ /* 0x040fe40003fa4270 */
[C---:B------:R-:W-:Y:S02]  /*28d0*/  ISETP.GT.AND P3, PT, R21.reuse, 0x8, PT ;  /* 0x000000081500780c */ /* 0x040fe40003f64270 */
[----:B------:R-:W-:Y:S02]  /*28e0*/  ISETP.GT.AND P1, PT, R21, 0x9, PT ;  /* 0x000000091500780c */ /* 0x000fe40003f24270 */
[----:B------:R-:W-:Y:S02]  /*28f0*/  FSEL R25, R25, -INF , P4 ;  /* 0xff80000019197808 */ /* 0x000fe40002000000 */
[----:B------:R-:W-:-:S02]  /*2900*/  ISETP.GT.AND P4, PT, R21, 0x18, PT ;  /* 0x000000181500780c */ /* 0x000fc40003f84270 */
[----:B------:R-:W-:Y:S02]  /*2910*/  FSEL R5, R32, -INF , P2 ;  /* 0xff80000020057808 */ /* 0x000fe40001000000 */
[----:B------:R-:W-:Y:S02]  /*2920*/  FSEL R158, R33, -INF , P5 ;  /* 0xff800000219e7808 */ /* 0x000fe40002800000 */
[C---:B------:R-:W-:Y:S02]  /*2930*/  ISETP.GT.AND P2, PT, R21.reuse, 0x21, PT ;  /* 0x000000211500780c */ /* 0x040fe40003f44270 */
[----:B------:R-:W-:Y:S02]  /*2940*/  ISETP.GT.AND P5, PT, R21, 0x28, PT ;  /* 0x000000281500780c */ /* 0x000fe40003fa4270 */
[----:B------:R-:W-:Y:S02]  /*2950*/  FSEL R75, R28, -INF , P3 ;  /* 0xff8000001c4b7808 */ /* 0x000fe40001800000 */
[----:B------:R-:W-:-:S02]  /*2960*/  FSEL R29, R29, -INF , P1 ;  /* 0xff8000001d1d7808 */ /* 0x000fc40000800000 */
[C---:B------:R-:W-:Y:S02]  /*2970*/  ISETP.GT.AND P3, PT, R21.reuse, 0x19, PT ;  /* 0x000000191500780c */ /* 0x040fe40003f64270 */
[C---:B------:R-:W-:Y:S02]  /*2980*/  ISETP.GT.AND P1, PT, R21.reuse, 0x20, PT ;  /* 0x000000201500780c */ /* 0x040fe40003f24270 */
[----:B------:R-:W-:Y:S02]  /*2990*/  FSEL R163, R36, -INF , P4 ;  /* 0xff80000024a37808 */ /* 0x000fe40002000000 */
[----:B------:R-:W-:Y:S02]  /*29a0*/  ISETP.GT.AND P4, PT, R21, 0x29, PT ;  /* 0x000000291500780c */ /* 0x000fe40003f84270 */
[----:B------:R-:W-:Y:S02]  /*29b0*/  FSEL R159, R41, -INF , P2 ;  /* 0xff800000299f7808 */ /* 0x000fe40001000000 */
[----:B------:R-:W-:-:S02]  /*29c0*/  FSEL R164, R44, -INF , P5 ;  /* 0xff8000002ca47808 */ /* 0x000fc40002800000 */
[C---:B------:R-:W-:Y:S02]  /*29d0*/  ISETP.GT.AND P2, PT, R21.reuse, 0x38, PT ;  /* 0x000000381500780c */ /* 0x040fe40003f44270 */
[----:B------:R-:W-:Y:S02]  /*29e0*/  ISETP.GT.AND P5, PT, R21, 0x39, PT ;  /* 0x000000391500780c */ /* 0x000fe40003fa4270 */
[----:B------:R-:W-:Y:S02]  /*29f0*/  FSEL R168, R37, -INF , P3 ;  /* 0xff80000025a87808 */ /* 0x000fe40001800000 */
[----:B------:R-:W-:Y:S02]  /*2a00*/  FSEL R206, R40, -INF , P1 ;  /* 0xff80000028ce7808 */ /* 0x000fe40000800000 */
[----:B------:R-:W-:Y:S02]  /*2a10*/  FMNMX.FTZ R4, R73, R25, !PT ;  /* 0x0000001949047209 */ /* 0x000fe40007810000 */
[----:B------:R-:W-:-:S02]  /*2a20*/  ISETP.GT.AND P3, PT, R21, 0x30, PT ;  /* 0x000000301500780c */ /* 0x000fc40003f64270 */
[----:B------:R-:W-:Y:S02]  /*2a30*/  ISETP.GT.AND P1, PT, R21, 0x31, PT ;  /* 0x000000311500780c */ /* 0x000fe40003f24270 */
[----:B------:R-:W-:Y:S02]  /*2a40*/  FSEL R169, R45, -INF , P4 ;  /* 0xff8000002da97808 */ /* 0x000fe40002000000 */
[----:B------:R-:W-:Y:S02]  /*2a50*/  ISETP.GT.AND P4, PT, R21, 0x40, PT ;  /* 0x000000401500780c */ /* 0x000fe40003f84270 */
[----:B------:R-:W-:Y:S02]  /*2a60*/  FSEL R165, R52, -INF , P2 ;  /* 0xff80000034a57808 */ /* 0x000fe40001000000 */
[----:B------:R-:W-:Y:S02]  /*2a70*/  FSEL R170, R53, -INF , P5 ;  /* 0xff80000035aa7808 */ /* 0x000fe40002800000 */
[----:B------:R-:W-:-:S02]  /*2a80*/  ISETP.GT.AND P2, PT, R21, 0x49, PT ;  /* 0x000000491500780c */ /* 0x000fc40003f44270 */
[----:B------:R-:W-:Y:S02]  /*2a90*/  ISETP.GT.AND P5, PT, R21, 0x50, PT ;  /* 0x000000501500780c */ /* 0x000fe40003fa4270 */
[----:B------:R-:W-:Y:S02]  /*2aa0*/  FMNMX.FTZ R24, R75, R4, !PT ;  /* 0x000000044b187209 */ /* 0x000fe40007810000 */
[----:B------:R-:W-:Y:S02]  /*2ab0*/  FSEL R205, R48, -INF , P3 ;  /* 0xff80000030cd7808 */ /* 0x000fe40001800000 */
[----:B------:R-:W-:Y:S02]  /*2ac0*/  FSEL R160, R49, -INF , P1 ;  /* 0xff80000031a07808 */ /* 0x000fe40000800000 */
[C---:B------:R-:W-:Y:S02]  /*2ad0*/  ISETP.GT.AND P3, PT, R21.reuse, 0x41, PT ;  /* 0x000000411500780c */ /* 0x040fe40003f64270 */
[----:B------:R-:W-:-:S02]  /*2ae0*/  ISETP.GT.AND P1, PT, R21, 0x48, PT ;  /* 0x000000481500780c */ /* 0x000fc40003f24270 */
[----:B------:R-:W-:Y:S02]  /*2af0*/  FSEL R157, R56, -INF , P4 ;  /* 0xff800000389d7808 */ /* 0x000fe40002000000 */
[----:B------:R-:W-:Y:S02]  /*2b00*/  ISETP.GT.AND P4, PT, R21, 0x51, PT ;  /* 0x000000511500780c */ /* 0x000fe40003f84270 */
[----:B------:R-:W-:Y:S02]  /*2b10*/  FSEL R171, R61, -INF , P2 ;  /* 0xff8000003dab7808 */ /* 0x000fe40001000000 */
[----:B------:R-:W-:Y:S02]  /*2b20*/  FSEL R4, R64, -INF , P5 ;  /* 0xff80000040047808 */ /* 0x000fe40002800000 */
[----:B------:R-:W-:Y:S02]  /*2b30*/  FMNMX.FTZ R24, R29, R24, !PT ;  /* 0x000000181d187209 */ /* 0x000fe40007810000 */
[----:B------:R-:W-:-:S02]  /*2b40*/  ISETP.GT.AND P2, PT, R72, RZ, PT ;  /* 0x000000ff4800720c */ /* 0x000fc40003f44270 */
[----:B------:R-:W-:Y:S02]  /*2b50*/  ISETP.GT.AND P5, PT, R72, 0x1, PT ;  /* 0x000000014800780c */ /* 0x000fe40003fa4270 */
[----:B------:R-:W-:Y:S02]  /*2b60*/  FSEL R161, R57, -INF , P3 ;  /* 0xff80000039a17808 */ /* 0x000fe40001800000 */
[----:B------:R-:W-:Y:S02]  /*2b70*/  FSEL R166, R60, -INF , P1 ;  /* 0xff8000003ca67808 */ /* 0x000fe40000800000 */
[C---:B------:R-:W-:Y:S02]  /*2b80*/  ISETP.GT.AND P3, PT, R21.reuse, 0x58, PT ;  /* 0x000000581500780c */ /* 0x040fe40003f64270 */
[----:B------:R-:W-:Y:S02]  /*2b90*/  ISETP.GT.AND P1, PT, R21, 0x59, PT ;  /* 0x000000591500780c */ /* 0x000fe40003f24270 */
[----:B------:R-:W-:-:S02]  /*2ba0*/  FSEL R162, R65, -INF , P4 ;  /* 0xff80000041a27808 */ /* 0x000fc40002000000 */
[----:B------:R-:W-:Y:S02]  /*2bb0*/  FMNMX.FTZ R21, R5, R24, !PT ;  /* 0x0000001805157209 */ /* 0x000fe40007810000 */
[----:B------:R-:W-:Y:S02]  /*2bc0*/  ISETP.GT.AND P4, PT, R72, 0x8, PT ;  /* 0x000000084800780c */ /* 0x000fe40003f84270 */
[----:B------:R-:W-:Y:S02]  /*2bd0*/  FSEL R26, R26, -INF , P2 ;  /* 0xff8000001a1a7808 */ /* 0x000fe40001000000 */
[----:B------:R-:W-:Y:S02]  /*2be0*/  FSEL R24, R27, -INF , P5 ;  /* 0xff8000001b187808 */ /* 0x000fe40002800000 */
[----:B------:R-:W-:Y:S02]  /*2bf0*/  FSEL R167, R68, -INF , P3 ;  /* 0xff80000044a77808 */ /* 0x000fe40001800000 */
        /* <DEDUP_REMOVED lines=8> */
[----:B------:R-:W-:Y:S02]  /*2c80*/  ISETP.GT.AND P4, PT, R72, 0x11, PT ;  /* 0x000000114800780c */ /* 0x000fe40003f84270 */
[----:B------:R-:W-:Y:S02]  /*2c90*/  FSEL R173, R34, -INF , P2 ;  /* 0xff80000022ad7808 */ /* 0x000fe40001000000 */
[----:B------:R-:W-:Y:S02]  /*2ca0*/  FMNMX.FTZ R32, R28, R21, !PT ;  /* 0x000000151c207209 */ /* 0x000fe40007810000 */
[----:B------:R-:W-:Y:S02]  /*2cb0*/  FMNMX.FTZ R27, R168, R27, !PT ;  /* 0x0000001ba81b7209 */ /* 0x000fe40007810000 */
[----:B------:R-:W-:-:S02]  /*2cc0*/  ISETP.GT.AND P3, PT, R72, 0x18, PT ;  /* 0x000000184800780c */ /* 0x000fc40003f64270 */
[----:B------:R-:W-:Y:S02]  /*2cd0*/  FSEL R185, R35, -INF , P4 ;  /* 0xff80000023b97808 */ /* 0x000fe40002000000 */
[----:B------:R-:W-:Y:S02]  /*2ce0*/  FMNMX.FTZ R32, R173, R32, !PT ;  /* 0x00000020ad207209 */ /* 0x000fe40007810000 */
[----:B------:R-:W-:Y:S02]  /*2cf0*/  FMNMX.FTZ R34, R206, R27, !PT ;  /* 0x0000001bce227209 */ /* 0x000fe40007810000 */
[----:B------:R-:W-:Y:S02]  /*2d00*/  ISETP.GT.AND P2, PT, R72, 0x19, PT ;  /* 0x000000194800780c */ /* 0x000fe40003f44270 */
[----:B------:R-:W-:Y:S02]  /*2d10*/  FSEL R190, R38, -INF , P3 ;  /* 0xff80000026be7808 */ /* 0x000fe40001800000 */
[----:B------:R-:W-:-:S02]  /*2d20*/  FMNMX.FTZ R21, R185, R32, !PT ;  /* 0x00000020b9157209 */ /* 0x000fc40007810000 */
        /* <DEDUP_REMOVED lines=16> */
[----:B------:R-:W-:Y:S02]  /*2e30*/  ISETP.GT.AND P3, PT, R72, 0x30, PT ;  /* 0x000000304800780c */ /* 0x000fe40003f64270 */
[----:B------:R-:W-:-:S02]  /*2e40*/  FSEL R195, R47, -INF , P4 ;  /* 0xff8000002fc37808 */ /* 0x000fc40002000000 */
[----:B------:R-:W-:Y:S02]  /*2e50*/  FMNMX.FTZ R32, R191, R32, !PT ;  /* 0x00000020bf207209 */ /* 0x000fe40007810000 */
        /* <DEDUP_REMOVED lines=29> */
[----:B------:R-:W-:Y:S02]  /*3030*/  FSEL R172, R69, -INF , P1 ;  /* 0xff80000045ac7808 */ /* 0x000fe40000800000 */
        /* <DEDUP_REMOVED lines=13> */
[----:B------:R-:W-:Y:S01]  /*3110*/  FSEL R198, R70, -INF , P1 ;  /* 0xff80000046c67808 */ /* 0x000fe20000800000 */
[----:B------:R-:W2:Y:S01]  /*3120*/  SHFL.BFLY PT, R34, R27, 0x2, 0x1f ;  /* 0x0c401f001b227f89 */ /* 0x000ea200000e0000 */
[----:B------:R-:W-:Y:S02]  /*3130*/  FMNMX.FTZ R21, R193, R32, !PT ;  /* 0x00000020c1157209 */ /* 0x000fe40007810000 */
[----:B------:R-:W-:Y:S02]  /*3140*/  FSEL R204, R71, -INF , P2 ;  /* 0xff80000047cc7808 */ /* 0x000fe40001000000 */
[----:B------:R-:W-:-:S04]  /*3150*/  FMNMX.FTZ R21, R198, R21, !PT ;  /* 0x00000015c6157209 */ /* 0x000fc80007810000 */
[----:B------:R-:W-:-:S05]  /*3160*/  FMNMX.FTZ R31, R204, R21, !PT ;  /* 0x00000015cc1f7209 */ /* 0x000fca0007810000 */
[----:B------:R-:W3:Y:S01]  /*3170*/  SHFL.BFLY PT, R32, R31, 0x2, 0x1f ;  /* 0x0c401f001f207f89 */ /* 0x000ee200000e0000 */
[----:B--2---:R-:W-:-:S05]  /*3180*/  FMNMX.FTZ R34, R27, R34, !PT ;  /* 0x000000221b227209 */ /* 0x004fca0007810000 */
[----:B------:R-:W2:Y:S01]  /*3190*/  SHFL.BFLY PT, R21, R34, 0x1, 0x1f ;  /* 0x0c201f0022157f89 */ /* 0x000ea200000e0000 */
[----:B---3--:R-:W-:-:S05]  /*31a0*/  FMNMX.FTZ R32, R31, R32, !PT ;  /* 0x000000201f207209 */ /* 0x008fca0007810000 */
[----:B------:R-:W3:Y:S01]  /*31b0*/  SHFL.BFLY PT, R27, R32, 0x1, 0x1f ;  /* 0x0c201f00201b7f89 */ /* 0x000ee200000e0000 */
[----:B--2---:R-:W-:-:S04]  /*31c0*/  FMNMX.FTZ R21, R34, R21, !PT ;  /* 0x0000001522157209 */ /* 0x004fc80007810000 */
[C---:B------:R-:W-:Y:S01]  /*31d0*/  FSETP.NEU.FTZ.AND P1, PT, R21.reuse, -INF , PT ;  /* 0xff8000001500780b */ /* 0x040fe20003f3d000 */
[----:B------:R-:W-:-:S05]  /*31e0*/  FMUL.FTZ R202, R21, UR5 ;  /* 0x0000000515ca7c20 */ /* 0x000fca0008410000 */
[----:B------:R-:W-:Y:S02]  /*31f0*/  FSEL R202, R202, RZ, P1 ;  /* 0x000000ffcaca7208 */ /* 0x000fe40000800000 */
[----:B---3--:R-:W-:-:S03]  /*3200*/  FMNMX.FTZ R156, R32, R27, !PT ;  /* 0x0000001b209c7209 */ /* 0x008fc60007810000 */
[--C-:B------:R-:W-:Y:S01]  /*3210*/  FFMA.FTZ R177, R73, UR5, -R202.reuse ;  /* 0x0000000549b17c23 */ /* 0x100fe200080108ca */
[--C-:B------:R-:W-:Y:S01]  /*3220*/  FFMA.FTZ R178, R25, UR5, -R202.reuse ;  /* 0x0000000519b27c23 */ /* 0x100fe200080108ca */
[--C-:B------:R-:W-:Y:S01]  /*3230*/  FFMA.FTZ R179, R75, UR5, -R202.reuse ;  /* 0x000000054bb37c23 */ /* 0x100fe200080108ca */
[C---:B------:R-:W-:Y:S01]  /*3240*/  FSETP.NEU.FTZ.AND P1, PT, R156.reuse, -INF , PT ;  /* 0xff8000009c00780b */ /* 0x040fe20003f3d000 */
[----:B------:R-:W-:Y:S01]  /*3250*/  FMUL.FTZ R203, R156, UR5 ;  /* 0x000000059ccb7c20 */ /* 0x000fe20008410000 */
[--C-:B------:R-:W-:Y:S01]  /*3260*/  FFMA.FTZ R180, R29, UR5, -R202.reuse ;  /* 0x000000051db47c23 */ /* 0x100fe200080108ca */
[----:B------:R-:W-:Y:S01]  /*3270*/  MUFU.EX2 R177, R177 ;  /* 0x000000b100b17308 */ /* 0x000fe20000000800 */
[--C-:B------:R-:W-:Y:S01]  /*3280*/  FFMA.FTZ R5, R5, UR5, -R202.reuse ;  /* 0x0000000505057c23 */ /* 0x100fe200080108ca */
[--C-:B------:R-:W-:Y:S01]  /*3290*/  FFMA.FTZ R158, R158, UR5, -R202.reuse ;  /* 0x000000059e9e7c23 */ /* 0x100fe200080108ca */
[----:B------:R-:W-:Y:S01]  /*32a0*/  FSEL R203, R203, RZ, P1 ;  /* 0x000000ffcbcb7208 */ /* 0x000fe20000800000 */
        /* <DEDUP_REMOVED lines=8> */
[----:B------:R-:W2:Y:S01]  /*3330*/  MUFU.EX2 R178, R178 ;  /* 0x000000b200b27308 */ /* 0x000ea20000000800 */
        /* <DEDUP_REMOVED lines=16> */
[----:B--2---:R-:W-:Y:S01]  /*3440*/  F2FP.BF16.F32.PACK_AB R152, R178, R177 ;  /* 0x000000b1b298723e */ /* 0x004fe200000010ff */
        /* <DEDUP_REMOVED lines=15> */
[----:B---3--:R-:W-:Y:S01]  /*3540*/  F2FP.BF16.F32.PACK_AB R154, R180, R179 ;  /* 0x000000b3b49a723e */ /* 0x008fe200000010ff */
[--C-:B------:R-:W-:Y:S01]  /*3550*/  FFMA.FTZ R162, R162, UR5, -R202.reuse ;  /* 0x00000005a2a27c23 */ /* 0x100fe200080108ca */
[--C-:B------:R-:W-:Y:S01]  /*3560*/  FFMA.FTZ R167, R167, UR5, -R202.reuse ;  /* 0x00000005a7a77c23 */ /* 0x100fe200080108ca */
[----:B------:R-:W-:Y:S01]  /*3570*/  FFMA.FTZ R172, R172, UR5, -R202 ;  /* 0x00000005acac7c23 */ /* 0x000fe200080108ca */
[--C-:B------:R-:W-:Y:S01]  /*3580*/  FFMA.FTZ R189, R189, UR5, -R203.reuse ;  /* 0x00000005bdbd7c23 */ /* 0x100fe200080108cb */
[--C-:B------:R-:W-:Y:S01]  /*3590*/  FFMA.FTZ R193, R193, UR5, -R203.reuse ;  /* 0x00000005c1c17c23 */ /* 0x100fe200080108cb */
[--C-:B------:R-:W-:Y:S01]  /*35a0*/  FFMA.FTZ R198, R198, UR5, -R203.reuse ;  /* 0x00000005c6c67c23 */ /* 0x100fe200080108cb */
[----:B------:R-:W-:Y:S01]  /*35b0*/  MUFU.EX2 R183, R183 ;  /* 0x000000b700b77308 */ /* 0x000fe20000000800 */
[----:B------:R-:W-:Y:S01]  /*35c0*/  FFMA.FTZ R202, R204, UR5, -R203 ;  /* 0x00000005ccca7c23 */ /* 0x000fe200080108cb */
[----:B------:R-:W-:-:S04]  /*35d0*/  FADD.FTZ R178, R177, R178 ;  /* 0x000000b2b1b27221 */ /* 0x000fc80000010000 */
[----:B------:R-:W-:Y:S02]  /*35e0*/  FADD.FTZ R179, R179, R178 ;  /* 0x000000b2b3b37221 */ /* 0x000fe40000010000 */
[----:B------:R-:W3:Y:S01]  /*35f0*/  MUFU.EX2 R184, R184 ;  /* 0x000000b800b87308 */ /* 0x000ee20000000800 */
[----:B--2---:R-:W-:Y:S01]  /*3600*/  F2FP.BF16.F32.PACK_AB R153, R182, R181 ;  /* 0x000000b5b699723e */ /* 0x004fe200000010ff */
[----:B------:R-:W-:Y:S01]  /*3610*/  FADD.FTZ R182, R181, R182 ;  /* 0x000000b6b5b67221 */ /* 0x000fe20000010000 */
[----:B------:R-:W-:-:S05]  /*3620*/  FADD.FTZ R180, R180, R179 ;  /* 0x000000b3b4b47221 */ /* 0x000fca0000010000 */
[----:B------:R-:W-:Y:S08]  /*3630*/  MUFU.EX2 R5, R5 ;  /* 0x0000000500057308 */ /* 0x000ff00000000800 */
[----:B------:R-:W-:Y:S01]  /*3640*/  MUFU.EX2 R158, R158 ;  /* 0x0000009e009e7308 */ /* 0x000fe20000000800 */
[----:B---3--:R-:W-:Y:S01]  /*3650*/  F2FP.BF16.F32.PACK_AB R155, R184, R183 ;  /* 0x000000b7b89b723e */ /* 0x008fe200000010ff */
        /* <DEDUP_REMOVED lines=8> */
[----:B------:R-:W2:Y:S08]  /*36e0*/  MUFU.EX2 R173, R173 ;  /* 0x000000ad00ad7308 */ /* 0x000eb00000000800 */
[----:B------:R-:W3:Y:S08]  /*36f0*/  MUFU.EX2 R185, R185 ;  /* 0x000000b900b97308 */ /* 0x000ef00000000800 */
[----:B------:R-:W-:Y:S01]  /*3700*/  MUFU.EX2 R190, R190 ;  /* 0x000000be00be7308 */ /* 0x000fe20000000800 */
[----:B--2---:R-:W-:-:S07]  /*3710*/  FADD.FTZ R184, R173, R184 ;  /* 0x000000b8adb87221 */ /* 0x004fce0000010000 */
[----:B------:R-:W2:Y:S08]  /*3720*/  MUFU.EX2 R194, R194 ;  /* 0x000000c200c27308 */ /* 0x000eb00000000800 */
[----:B------:R-:W-:Y:S08]  /*3730*/  MUFU.EX2 R206, R206 ;  /* 0x000000ce00ce7308 */ /* 0x000ff00000000800 */
[----:B------:R-:W-:Y:S08]  /*3740*/  MUFU.EX2 R159, R159 ;  /* 0x0000009f009f7308 */ /* 0x000ff00000000800 */
[----:B------:R-:W-:Y:S08]  /*3750*/  MUFU.EX2 R164, R164 ;  /* 0x000000a400a47308 */ /* 0x000ff00000000800 */
[----:B------:R-:W-:Y:S08]  /*3760*/  MUFU.EX2 R169, R169 ;  /* 0x000000a900a97308 */ /* 0x000ff00000000800 */
[----:B------:R-:W4:Y:S08]  /*3770*/  MUFU.EX2 R174, R174 ;  /* 0x000000ae00ae7308 */ /* 0x000f300000000800 */
[----:B------:R-:W5:Y:S08]  /*3780*/  MUFU.EX2 R186, R186 ;  /* 0x000000ba00ba7308 */ /* 0x000f700000000800 */
[----:B------:R-:W-:Y:S08]  /*3790*/  MUFU.EX2 R191, R191 ;  /* 0x000000bf00bf7308 */ /* 0x000ff00000000800 */
[----:B------:R-:W0:Y:S08]  /*37a0*/  MUFU.EX2 R195, R195 ;  /* 0x000000c300c37308 */ /* 0x000e300000000800 */
[----:B------:R-:W-:Y:S08]  /*37b0*/  MUFU.EX2 R205, R205 ;  /* 0x000000cd00cd7308 */ /* 0x000ff00000000800 */
[----:B------:R-:W-:Y:S08]  /*37c0*/  MUFU.EX2 R160, R160 ;  /* 0x000000a000a07308 */ /* 0x000ff00000000800 */
[----:B------:R-:W-:Y:S08]  /*37d0*/  MUFU.EX2 R165, R165 ;  /* 0x000000a500a57308 */ /* 0x000ff00000000800 */
[----:B------:R-:W-:Y:S08]  /*37e0*/  MUFU.EX2 R170, R170 ;  /* 0x000000aa00aa7308 */ /* 0x000ff00000000800 */
[----:B------:R-:W1:Y:S08]  /*37f0*/  MUFU.EX2 R175, R175 ;  /* 0x000000af00af7308 */ /* 0x000e700000000800 */
[----:B------:R-:W1:Y:S08]  /*3800*/  MUFU.EX2 R187, R187 ;  /* 0x000000bb00bb7308 */ /* 0x000e700000000800 */
[----:B------:R-:W-:Y:S08]  /*3810*/  MUFU.EX2 R192, R192 ;  /* 0x000000c000c07308 */ /* 0x000ff00000000800 */
[----:B------:R-:W1:Y:S08]  /*3820*/  MUFU.EX2 R196, R196 ;  /* 0x000000c400c47308 */ /* 0x000e700000000800 */
        /* <DEDUP_REMOVED lines=8> */
[----:B------:R-:W1:Y:S08]  /*38b0*/  MUFU.EX2 R4, R4 ;  /* 0x0000000400047308 */ /* 0x000e700000000800 */
[----:B------:R-:W-:Y:S08]  /*38c0*/  MUFU.EX2 R162, R162 ;  /* 0x000000a200a27308 */ /* 0x000ff00000000800 */
[----:B------:R-:W-:Y:S08]  /*38d0*/  MUFU.EX2 R167, R167 ;  /* 0x000000a700a77308 */ /* 0x000ff00000000800 */
[----:B------:R-:W-:Y:S08]  /*38e0*/  MUFU.EX2 R172, R172 ;  /* 0x000000ac00ac7308 */ /* 0x000ff00000000800 */
[----:B------:R-:W1:Y:S01]  /*38f0*/  MUFU.EX2 R189, R189 ;  /* 0x000000bd00bd7308 */ /* 0x000e620000000800 */
[----:B------:R-:W-:-:S02]  /*3900*/  WARPGROUP.DEPBAR.LE gsb0, 0x0 ;  /* 0x00008000000079c5 */ /* 0x000fc40000010000 */
[----:B------:R-:W-:Y:S01]  /*3910*/  F2FP.BF16.F32.PACK_AB R152, R158, R5 ;  /* 0x000000059e98723e */ /* 0x000fe200000010ff */
[----:B------:R-:W-:Y:S01]  /*3920*/  FADD.FTZ R5, R5, R180 ;  /* 0x000000b405057221 */ /* 0x000fe20000010000 */
[C---:B---3--:R-:W-:Y:S01]  /*3930*/  F2FP.BF16.F32.PACK_AB R153, R185.reuse, R173 ;  /* 0x000000adb999723e */ /* 0x048fe200000010ff */
[----:B------:R-:W-:Y:S01]  /*3940*/  FADD.FTZ R185, R185, R184 ;  /* 0x000000b8b9b97221 */ /* 0x000fe20000010000 */
[----:B------:R-:W-:Y:S01]  /*3950*/  F2FP.BF16.F32.PACK_AB R154, R168, R163 ;  /* 0x000000a3a89a723e */ /* 0x000fe200000010ff */
[----:B------:R-:W3:Y:S01]  /*3960*/  MUFU.EX2 R193, R193 ;  /* 0x000000c100c17308 */ /* 0x000ee20000000800 */
[----:B--2---:R-:W-:Y:S01]  /*3970*/  F2FP.BF16.F32.PACK_AB R155, R194, R190 ;  /* 0x000000bec29b723e */ /* 0x004fe200000010ff */
        /* <DEDUP_REMOVED lines=9> */
[----:B----4-:R-:W-:Y:S01]  /*3a10*/  FADD.FTZ R185, R174, R185 ;  /* 0x000000b9aeb97221 */ /* 0x010fe20000010000 */
[----:B------:R-:W-:-:S02]  /*3a20*/  UMOV UR11, 0x40000040 ;  /* 0x40000040000b7882 */ /* 0x000fc40000000000 */
[----:B------:R-:W2:Y:S01]  /*3a30*/  MUFU.EX2 R202, R202 ;  /* 0x000000ca00ca7308 */ /* 0x000ea20000000800 */
[----:B------:R-:W-:Y:S02]  /*3a40*/  WARPGROUP.DEPBAR.LE gsb0, 0x0 ;  /* 0x00008000000079c5 */ /* 0x000fe40000010000 */
[----:B------:R-:W-:Y:S01]  /*3a50*/  F2FP.BF16.F32.PACK_AB R152, R159, R206 ;  /* 0x000000ce9f98723e */ /* 0x000fe200000010ff */
        /* <DEDUP_REMOVED lines=11> */
[----:B-1----:R-:W-:-:S05]  /*3b10*/  FADD.FTZ R186, R175, R186 ;  /* 0x000000baafba7221 */ /* 0x002fca0000010000 */
[----:B------:R-:W-:Y:S01]  /*3b20*/  HGMMA.64x256x16.F32.BF16 R24, R152, gdesc[UR8].tnspB, R24, gsb0 ;  /* 0x43e0000898187df0 */ /* 0x000fe20008001818 */
[----:B------:R-:W-:Y:S01]  /*3b30*/  UIADD3 UR10, UR4, 0x180, URZ ;  /* 0x00000180040a7890 */ /* 0x000fe2000fffe03f */
[----:B------:R-:W-:Y:S01]  /*3b40*/  UMOV UR11, 0x40000040 ;  /* 0x40000040000b7882 */ /* 0x000fe20000000000 */
[----:B------:R-:W-:Y:S02]  /*3b50*/  WARPGROUP.DEPBAR.LE gsb0, 0x0 ;  /* 0x00008000000079c5 */ /* 0x000fe40000010000 */
[----:B------:R-:W-:Y:S01]  /*3b60*/  F2FP.BF16.F32.PACK_AB R152, R160, R205 ;  /* 0x000000cda098723e */ /* 0x000fe200000010ff */
[----:B------:R-:W-:Y:S01]  /*3b70*/  FADD.FTZ R205, R205, R164 ;  /* 0x000000a4cdcd7221 */ /* 0x000fe20000010000 */
[C---:B------:R-:W-:Y:S01]  /*3b80*/  F2FP.BF16.F32.PACK_AB R153, R187.reuse, R175 ;  /* 0x000000afbb99723e */ /* 0x040fe200000010ff */
        /* <DEDUP_REMOVED lines=27> */
[----:B------:R-:W-:-:S07]  /*3d40*/  FADD.FTZ R188, R189, R188 ;  /* 0x000000bcbdbc7221 */ /* 0x000fce0000010000 */
[----:B------:R-:W-:Y:S01]  /*3d50*/  HGMMA.64x256x16.F32.BF16 R24, R152, gdesc[UR8].tnspB, R24, gsb0 ;  /* 0x43e0000898187df0 */ /* 0x000fe20008001818 */
[----:B------:R-:W-:Y:S01]  /*3d60*/  UIADD3 UR10, UR4, 0x280, URZ ;  /* 0x00000280040a7890 */ /* 0x000fe2000fffe03f */
[----:B------:R-:W-:Y:S01]  /*3d70*/  UMOV UR11, 0x40000040 ;  /* 0x40000040000b7882 */ /* 0x000fe20000000000 */
[----:B------:R-:W-:Y:S02]  /*3d80*/  WARPGROUP.DEPBAR.LE gsb0, 0x0 ;  /* 0x00008000000079c5 */ /* 0x000fe40000010000 */
[C---:B------:R-:W-:Y:S01]  /*3d90*/  F2FP.BF16.F32.PACK_AB R152, R162.reuse, R4 ;  /* 0x00000004a298723e */ /* 0x040fe200000010ff */
[----:B------:R-:W-:Y:S01]  /*3da0*/  FADD.FTZ R162, R162, R171 ;  /* 0x000000aba2a27221 */ /* 0x000fe20000010000 */
[C---:B---3--:R-:W-:Y:S01]  /*3db0*/  F2FP.BF16.F32.PACK_AB R153, R193.reuse, R189 ;  /* 0x000000bdc199723e */ /* 0x048fe200000010ff */
[----:B------:R-:W-:Y:S01]  /*3dc0*/  FADD.FTZ R193, R193, R188 ;  /* 0x000000bcc1c17221 */ /* 0x000fe20000010000 */
[----:B------:R-:W-:Y:S01]  /*3dd0*/  F2FP.BF16.F32.PACK_AB R154, R172, R167 ;  /* 0x000000a7ac9a723e */ /* 0x000fe200000010ff */
[----:B------:R-:W-:Y:S01]  /*3de0*/  FADD.FTZ R167, R167, R162 ;  /* 0x000000a2a7a77221 */ /* 0x000fe20000010000 */
[----:B--2---:R-:W-:Y:S01]  /*3df0*/  F2FP.BF16.F32.PACK_AB R155, R202, R198 ;  /* 0x000000c6ca9b723e */ /* 0x004fe200000010ff */
[----:B------:R-:W-:-:S02]  /*3e00*/  FADD.FTZ R193, R198, R193 ;  /* 0x000000c1c6c17221 */ /* 0x000fc40000010000 */
[----:B------:R-:W-:Y:S01]  /*3e10*/  FADD.FTZ R4, R172, R167 ;  /* 0x000000a7ac047221 */ /* 0x000fe20000010000 */
[----:B------:R-:W-:Y:S01]  /*3e20*/  WARPGROUP.ARRIVE ;  /* 0x00000000000079c5 */ /* 0x000fe20000000000 */
[----:B------:R-:W-:-:S12]  /*3e30*/  FADD.FTZ R5, R202, R193 ;  /* 0x000000c1ca057221 */ /* 0x000fd80000010000 */
[----:B------:R-:W-:Y:S03]  /*3e40*/  HGMMA.64x256x16.F32.BF16 R24, R152, gdesc[UR8].tnspB, R24, gsb0 ;  /* 0x43e0000898187df0 */ /* 0x000fe60008001818 */
[----:B------:R-:W-:Y:S02]  /*3e50*/  WARPGROUP.DEPBAR.LE gsb0, 0x0 ;  /* 0x00008000000079c5 */ /* 0x000fe40000010000 */
[----:B------:R-:W-:Y:S05]  /*3e60*/  @!P0 BRA `(.L_x_13739) ;  /* 0x0000000000048947 */ /* 0x000fea0003800000 */
[----:B------:R-:W-:Y:S01]  /*3e70*/  BPT.TRAP 0x1 ;  /* 0x000000040000795c */ /* 0x000fe20000300000 */
.L_x_13739:
[----:B------:R-:W0:Y:S01]  /*3e80*/  @P6 LDC R153, c[0x0][0x44c] ;  /* 0x00011300ff996b82 */ /* 0x000e220000000800 */
[----:B------:R-:W-:Y:S01]  /*3e90*/  R2UR UR4, R212 ;  /* 0x00000000d40472ca */ /* 0x000fe200000e0000 */
[----:B------:R-:W-:Y:S01]  /*3ea0*/  IMAD.U32 R152, RZ, RZ, UR60 ;  /* 0x0000003cff987e24 */ /* 0x000fe2000f8e00ff */
[----:B------:R-:W-:Y:S01]  /*3eb0*/  UIADD3 UR6, UR6, 0x32460, URZ ;  /* 0x0003246006067890 */ /* 0x000fe2000fffe03f */
[----:B------:R-:W-:-:S03]  /*3ec0*/  VIADD R201, R201, 0xfffffffe ;  /* 0xfffffffec9c97836 */ /* 0x000fc60000000000 */
[----:B------:R-:W-:Y:S01]  /*3ed0*/  UPRMT UR6, UR48, 0x654, UR6 ;  /* 0x0000065430067896 */ /* 0x000fe20008000006 */
[----:B------:R-:W1:Y:S06]  /*3ee0*/  @P6 LDC R154, c[0x0][0x450] ;  /* 0x00011400ff9a6b82 */ /* 0x000e6c0000000800 */
[----:B------:R-:W-:Y:S02]  /*3ef0*/  IMAD R207, R208, UR4, -R207 ;  /* 0x00000004d0cf7c24 */ /* 0x000fe4000f8e0acf */
[----:B------:R-:W-:Y:S01]  /*3f00*/  SYNCS.ARRIVE.TRANS64.RED.A1T0 RZ, [UR6], RZ ;  /* 0x000000ffffff79a7 */ /* 0x000fe20008100406 */
[----:B0-----:R-:W-:-:S05]  /*3f10*/  @P6 IMAD.HI.U32 R153, R153, UR60, RZ ;  /* 0x0000003c99996c27 */ /* 0x001fca000f8e00ff */
[----:B-1----:R-:W-:-:S05]  /*3f20*/  @P6 SHF.R.U32.HI R152, RZ, R154, R153 ;  /* 0x0000009aff986219 */ /* 0x002fca0000011699 */
[----:B------:R-:W-:-:S04]  /*3f30*/  IMAD.IADD R152, R207, 0x1, R152 ;  /* 0x00000001cf987824 */ /* 0x000fc800078e0298 */
[----:B------:R-:W-:-:S05]  /*3f40*/  IMAD.HI R152, R152, 0x2aaaaaab, RZ ;  /* 0x2aaaaaab98987827 */ /* 0x000fca00078e02ff */
[----:B------:R-:W-:-:S04]  /*3f50*/  SHF.R.U32.HI R153, RZ, 0x1f, R152 ;  /* 0x0000001fff997819 */ /* 0x000fc80000011698 */
[----:B------:R-:W-:-:S04]  /*3f60*/  LEA.HI.SX32 R153, R152, R153, 0x1c ;  /* 0x0000009998997211 */ /* 0x000fc800078fe2ff */
[----:B------:R-:W-:-:S04]  /*3f70*/  VIMNMX R211, RZ, R153, !PT ;  /* 0x00000099ffd37248 */ /* 0x000fc80007fe0100 */
[----:B------:R-:W-:-:S13]  /*3f80*/  ISETP.GE.AND P1, PT, R201, R211, PT ;  /* 0x000000d3c900720c */ /* 0x000fda0003f26270 */
[----:B------:R-:W-:Y:S05]  /*3f90*/  @!P1 BRA `(.L_x_13740) ;  /* 0x0000002800c49947 */ /* 0x000fea0003800000 */
[----:B------:R-:W-:Y:S02]  /*3fa0*/  IMAD.MOV.U32 R203, RZ, RZ, R156 ;  /* 0x000000ffffcb7224 */ /* 0x000fe400078e009c */
[----:B------:R-:W-:-:S07]  /*3fb0*/  IMAD.MOV.U32 R202, RZ, RZ, R21 ;  /* 0x000000ffffca7224 */ /* 0x000fce00078e0015 */
.L_x_13751:
        /* <DEDUP_REMOVED lines=8> */
.L_x_13741:
        /* <DEDUP_REMOVED lines=9> */
.L_x_13742:
[----:B-1----:R-:W-:Y:S05]  /*40d0*/  @P1 BRA `(.L_x_13743) ;  /* 0x0000000000081947 */ /* 0x002fea0003800000 */
[----:B------:R-:W1:Y:S02]  /*40e0*/  SYNCS.PHASECHK.TRANS64.TRYWAIT P1, [UR4+0x32430], R0 ;  /* 0x03243000ff0075a7 */ /* 0x000e640008020144 */
[----:B-1----:R-:W-:Y:S05]  /*40f0*/  @!P1 BRA `(.L_x_13744) ;  /* 0x000000d000089947 */ /* 0x002fea0003800000 */
.L_x_13743:
[----:B------:R-:W-:Y:S01]  /*4100*/  R2UR UR5, R20 ;  /* 0x00000000140572ca */ /* 0x000fe200000e0000 */
[----:B------:R-:W-:Y:S01]  /*4110*/  WARPGROUP.ARRIVE ;  /* 0x00000000000079c5 */ /* 0x000fe20000000000 */
[----:B------:R-:W-:Y:S01]  /*4120*/  R2UR UR48, R22 ;  /* 0x00000000163072ca */ /* 0x000fe200000e0000 */
[----:B------:R-:W-:Y:S01]  /*4130*/  UMOV UR51, 0x40000040 ;  /* 0x4000004000337882 */ /* 0x000fe20000000000 */
[----:B------:R-:W-:-:S09]  /*4140*/  R2UR UR49, R23 ;  /* 0x00000000173172ca */ /* 0x000fd200000e0000 */
[----:B------:R-:W-:-:S07]  /*4150*/  UIMAD UR5, UR38, 0x300, UR5 ;  /* 0x00000300260578a4 */ /* 0x000fce000f8e0205 */
[----:B------:R-:W-:Y:S02]  /*4160*/  UMOV UR50, UR5 ;  /* 0x0000000500327c82 */ /* 0x000fe40008000000 */
        /* <DEDUP_REMOVED lines=25> */
.L_x_13745:
[----:B------:R2:W3:Y:S01]  /*4300*/  SYNCS.PHASECHK.TRANS64.TRYWAIT P1, [UR4+0x32450], R0 ;  /* 0x03245000ff0075a7 */ /* 0x0004e20008020144 */
[----:B------:R-:W-:Y:S05]  /*4310*/  @!P0 BRA `(.L_x_13746) ;  /* 0x0000000000048947 */ /* 0x000fea0003800000 */
[----:B------:R-:W-:Y:S01]  /*4320*/  BPT.TRAP 0x1 ;  /* 0x000000040000795c */ /* 0x000fe20000300000 */
.L_x_13746:
[----:B---3--:R-:W-:Y:S05]  /*4330*/  @P1 BRA `(.L_x_13747) ;  /* 0x0000000000081947 */ /* 0x008fea0003800000 */
[----:B------:R-:W3:Y:S02]  /*4340*/  SYNCS.PHASECHK.TRANS64.TRYWAIT P1, [UR4+0x32450], R0 ;  /* 0x03245000ff0075a7 */ /* 0x000ee40008020144 */
[----:B---3--:R-:W-:Y:S05]  /*4350*/  @!P1 BRA `(.L_x_13748) ;  /* 0x000000cc00889947 */ /* 0x008fea0003800000 */
.L_x_13747:
        /* <DEDUP_REMOVED lines=30> */
[----:B-1----:R-:W-:-:S04]  /*4540*/  SHF.R.U32.HI R21, RZ, 0x7, R21 ;  /* 0x00000007ff157819 */ /* 0x002fc80000011615 */
        /* <DEDUP_REMOVED lines=70> */
.L_x_13749:
[----:B------:R-:W-:Y:S01]  /*49b0*/  ISETP.NE.AND P1, PT, R228, 0x1, PT ;  /* 0x00000001e400780c */ /* 0x000fe20003f25270 */
[----:B------:R-:W-:Y:S01]  /*49c0*/  VIADD R21, R213, UR60 ;  /* 0x0000003cd5157c36 */ /* 0x000fe20008000000 */
[----:B------:R-:W1:Y:S01]  /*49d0*/  LDC R204, c[0x0][0x2f0] ;  /* 0x0000bc00ffcc7b82 */ /* 0x000e620000000800 */
[----:B------:R-:W-:Y:S01]  /*49e0*/  R2UR UR5, R212 ;  /* 0x00000000d40572ca */ /* 0x000fe200000e0000 */
[----:B------:R-:W-:Y:S02]  /*49f0*/  UIADD3 UR10, UR4, 0x32440, URZ ;  /* 0x00032440040a7890 */ /* 0x000fe4000fffe03f */
[----:B------:R-:W-:Y:S02]  /*4a00*/  UIMAD UR6, UR6, 0xc00, UR7 ;  /* 0x00000c00060678a4 */ /* 0x000fe4000f8e0207 */
[----:B------:R-:W-:Y:S01]  /*4a10*/  UPRMT UR10, UR54, 0x654, UR10 ;  /* 0x00000654360a7896 */ /* 0x000fe2000800000a */
[----:B------:R-:W-:-:S04]  /*4a20*/  UMOV UR11, 0x40000040 ;  /* 0x40000040000b7882 */ /* 0x000fc80000000000 */
[----:B------:R-:W2:Y:S08]  /*4a30*/  @P1 LDC R206, c[0x0][0x44c] ;  /* 0x00011300ffce1b82 */ /* 0x000eb00000000800 */
[----:B------:R-:W3:Y:S01]  /*4a40*/  @P1 LDC R205, c[0x0][0x450] ;  /* 0x00011400ffcd1b82 */ /* 0x000ee20000000800 */
[----:B------:R-:W-:Y:S01]  /*4a50*/  SYNCS.ARRIVE.TRANS64.RED.A1T0 RZ, [UR10], RZ ;  /* 0x000000ffffff79a7 */ /* 0x000fe2000810040a */
[----:B------:R-:W-:Y:S01]  /*4a60*/  UMOV UR10, UR6 ;  /* 0x00000006000a7c82 */ /* 0x000fe20008000000 */
[----:B--2---:R-:W-:-:S05]  /*4a70*/  @P1 IMAD.HI.U32 R206, R21, R206, RZ ;  /* 0x000000ce15ce1227 */ /* 0x004fca00078e00ff */
[----:B---3--:R-:W-:Y:S01]  /*4a80*/  @P1 SHF.R.U32.HI R21, RZ, R205, R206 ;  /* 0x000000cdff151219 */ /* 0x008fe200000116ce */
[----:B------:R-:W-:-:S04]  /*4a90*/  IMAD.MOV.U32 R206, RZ, RZ, -0x60 ;  /* 0xffffffa0ffce7424 */ /* 0x000fc800078e00ff */
[----:B------:R-:W2:Y:S01]  /*4aa0*/  SHFL.IDX PT, R205, R21, RZ, 0x1c1f ;  /* 0x001c1fff15cd7589 */ /* 0x000ea200000e0000 */
[----:B------:R-:W-:-:S03]  /*4ab0*/  IMAD R206, R201, R206, 0x1 ;  /* 0x00000001c9ce7424 */ /* 0x000fc600078e02ce */
[----:B------:R-:W3:Y:S01]  /*4ac0*/  SHFL.IDX PT, R21, R21, 0x1, 0x1c1f ;  /* 0x003c1f0015157f89 */ /* 0x000ee200000e0000 */
[----:B------:R-:W-:-:S04]  /*4ad0*/  IMAD R206, R214, -0x2, R206 ;  /* 0xfffffffed6ce7824 */ /* 0x000fc800078e02ce */
[----:B-1----:R-:W-:Y:S01]  /*4ae0*/  IMAD R206, R204, UR5, R206 ;  /* 0x00000005ccce7c24 */ /* 0x002fe2000f8e02ce */
[----:B------:R-:W-:-:S04]  /*4af0*/  ULDC UR5, c[0x0][0x288] ;  /* 0x0000a20000057ab9 */ /* 0x000fc80000000800 */
[----:B--2---:R-:W-:-:S04]  /*4b00*/  IADD3 R204, R205, -UR5, R206 ;  /* 0x80000005cdcc7c10 */ /* 0x004fc8000fffe0ce */
[C---:B------:R-:W-:Y:S02]  /*4b10*/  ISETP.GT.AND P4, PT, R204.reuse, 0x8, PT ;  /* 0x00000008cc00780c */ /* 0x040fe40003f84270 */
[C---:B------:R-:W-:Y:S02]  /*4b20*/  ISETP.GT.AND P2, PT, R204.reuse, RZ, PT ;  /* 0x000000ffcc00720c */ /* 0x040fe40003f44270 */
[----:B------:R-:W-:Y:S02]  /*4b30*/  ISETP.GT.AND P1, PT, R204, 0x10, PT ;  /* 0x00000010cc00780c */ /* 0x000fe40003f24270 */
[----:B------:R-:W-:Y:S02]  /*4b40*/  FSEL R205, R156, -INF , P4 ;  /* 0xff8000009ccd7808 */ /* 0x000fe40002000000 */
[----:B------:R-:W-:Y:S02]  /*4b50*/  ISETP.GT.AND P4, PT, R204, 0x19, PT ;  /* 0x00000019cc00780c */ /* 0x000fe40003f84270 */
[----:B------:R-:W-:-:S02]  /*4b60*/  FSEL R152, R152, -INF , P2 ;  /* 0xff80000098987808 */ /* 0x000fc40001000000 */
[----:B------:R-:W-:Y:S02]  /*4b70*/  ISETP.GT.AND P2, PT, R204, 0x11, PT ;  /* 0x00000011cc00780c */ /* 0x000fe40003f44270 */
[----:B------:R-:W-:Y:S02]  /*4b80*/  FSEL R160, R160, -INF , P1 ;  /* 0xff800000a0a07808 */ /* 0x000fe40000800000 */
[C---:B------:R-:W-:Y:S02]  /*4b90*/  ISETP.GT.AND P1, PT, R204.reuse, 0x21, PT ;  /* 0x00000021cc00780c */ /* 0x040fe40003f24270 */
[----:B------:R-:W-:Y:S02]  /*4ba0*/  FSEL R165, R165, -INF , P4 ;  /* 0xff800000a5a57808 */ /* 0x000fe40002000000 */
[----:B------:R-:W-:Y:S02]  /*4bb0*/  ISETP.GT.AND P4, PT, R204, 0x30, PT ;  /* 0x00000030cc00780c */ /* 0x000fe40003f84270 */
[----:B---3--:R-:W-:Y:S01]  /*4bc0*/  IADD3 R21, R21, -UR5, R206 ;  /* 0x8000000515157c10 */ /* 0x008fe2000fffe0ce */
[----:B------:R-:W-:Y:S01]  /*4bd0*/  ULDC UR5, c[0x0][0xa80] ;  /* 0x0002a00000057ab9 */ /* 0x000fe20000000800 */
[----:B------:R-:W-:-:S02]  /*4be0*/  FSEL R161, R161, -INF , P2 ;  /* 0xff800000a1a17808 */ /* 0x000fc40001000000 */
[C---:B------:R-:W-:Y:S02]  /*4bf0*/  ISETP.GT.AND P2, PT, R204.reuse, 0x28, PT ;  /* 0x00000028cc00780c */ /* 0x040fe40003f44270 */
[----:B------:R-:W-:Y:S02]  /*4c00*/  FSEL R169, R169, -INF , P1 ;  /* 0xff800000a9a97808 */ /* 0x000fe40000800000 */
[----:B------:R-:W-:Y:S02]  /*4c10*/  ISETP.GT.AND P1, PT, R204, 0x38, PT ;  /* 0x00000038cc00780c */ /* 0x000fe40003f24270 */
[----:B------:R-:W-:Y:S02]  /*4c20*/  FSEL R176, R176, -INF , P4 ;  /* 0xff800000b0b07808 */ /* 0x000fe40002000000 */
[----:B------:R-:W-:Y:S02]  /*4c30*/  ISETP.GT.AND P4, PT, R21, RZ, PT ;  /* 0x000000ff1500720c */ /* 0x000fe40003f84270 */
[----:B------:R-:W-:-:S02]  /*4c40*/  FSEL R172, R172, -INF , P2 ;  /* 0xff800000acac7808 */ /* 0x000fc40001000000 */
[----:B------:R-:W-:Y:S02]  /*4c50*/  ISETP.GT.AND P2, PT, R204, 0x39, PT ;  /* 0x00000039cc00780c */ /* 0x000fe40003f44270 */
[----:B------:R-:W-:Y:S02]  /*4c60*/  FSEL R180, R180, -INF , P1 ;  /* 0xff800000b4b47808 */ /* 0x000fe40000800000 */
[----:B------:R-:W-:Y:S02]  /*4c70*/  ISETP.GT.AND P1, PT, R21, 0x1, PT ;  /* 0x000000011500780c */ /* 0x000fe40003f24270 */
[----:B------:R-:W-:Y:S02]  /*4c80*/  FSEL R154, R154, -INF , P4 ;  /* 0xff8000009a9a7808 */ /* 0x000fe40002000000 */
[----:B------:R-:W-:Y:S02]  /*4c90*/  FSEL R181, R181, -INF , P2 ;  /* 0xff800000b5b57808 */ /* 0x000fe40001000000 */
[----:B------:R-:W-:-:S02]  /*4ca0*/  ISETP.GT.AND P3, PT, R204, 0x1, PT ;  /* 0x00000001cc00780c */ /* 0x000fc40003f64270 */
[----:B------:R-:W-:Y:S02]  /*4cb0*/  ISETP.GT.AND P2, PT, R21, 0x8, PT ;  /* 0x000000081500780c */ /* 0x000fe40003f44270 */
[----:B------:R-:W-:Y:S02]  /*4cc0*/  FSEL R155, R155, -INF , P1 ;  /* 0xff8000009b9b7808 */ /* 0x000fe40000800000 */
[----:B------:R-:W-:Y:S02]  /*4cd0*/  FMNMX.FTZ R156, R154, R203, !PT ;  /* 0x000000cb9a9c7209 */ /* 0x000fe40007810000 */
[----:B------:R-:W-:Y:S02]  /*4ce0*/  FSEL R153, R153, -INF , P3 ;  /* 0xff80000099997808 */ /* 0x000fe40001800000 */
[----:B------:R-:W-:Y:S02]  /*4cf0*/  ISETP.GT.AND P4, PT, R21, 0x9, PT ;  /* 0x000000091500780c */ /* 0x000fe40003f84270 */
[----:B------:R-:W-:-:S02]  /*4d00*/  FSEL R158, R158, -INF , P2 ;  /* 0xff8000009e9e7808 */ /* 0x000fc40001000000 */
[----:B------:R-:W-:Y:S02]  /*4d10*/  FMNMX.FTZ R156, R155, R156, !PT ;  /* 0x0000009c9b9c7209 */ /* 0x000fe40007810000 */
[----:B------:R-:W-:Y:S02]  /*4d20*/  ISETP.GT.AND P3, PT, R204, 0x18, PT ;  /* 0x00000018cc00780c */ /* 0x000fe40003f64270 */
[----:B------:R-:W-:Y:S02]  /*4d30*/  ISETP.GT.AND P1, PT, R21, 0x10, PT ;  /* 0x000000101500780c */ /* 0x000fe40003f24270 */
[----:B------:R-:W-:Y:S02]  /*4d40*/  FSEL R159, R159, -INF , P4 ;  /* 0xff8000009f9f7808 */ /* 0x000fe40002000000 */
[----:B------:R-:W-:Y:S02]  /*4d50*/  FMNMX.FTZ R156, R158, R156, !PT ;  /* 0x0000009c9e9c7209 */ /* 0x000fe40007810000 */
[----:B------:R-:W-:-:S02]  /*4d60*/  FSEL R164, R164, -INF , P3 ;  /* 0xff800000a4a47808 */ /* 0x000fc40001800000 */
[----:B------:R-:W-:Y:S02]  /*4d70*/  ISETP.GT.AND P3, PT, R204, 0x29, PT ;  /* 0x00000029cc00780c */ /* 0x000fe40003f64270 */
[----:B------:R-:W-:Y:S02]  /*4d80*/  ISETP.GT.AND P2, PT, R21, 0x11, PT ;  /* 0x000000111500780c */ /* 0x000fe40003f44270 */
[----:B------:R-:W-:Y:S02]  /*4d90*/  FSEL R162, R162, -INF , P1 ;  /* 0xff800000a2a27808 */ /* 0x000fe40000800000 */
[----:B------:R-:W-:Y:S02]  /*4da0*/  FMNMX.FTZ R156, R159, R156, !PT ;  /* 0x0000009c9f9c7209 */ /* 0x000fe40007810000 */
[----:B------:R-:W-:Y:S02]  /*4db0*/  FSEL R173, R173, -INF , P3 ;  /* 0xff800000adad7808 */ /* 0x000fe40001800000 */
[----:B------:R-:W-:-:S02]  /*4dc0*/  ISETP.GT.AND P3, PT, R204, 0x40, PT ;  /* 0x00000040cc00780c */ /* 0x000fc40003f64270 */
        /* <DEDUP_REMOVED lines=8> */
[----:B------:R-:W-:Y:S02]  /*4e50*/  ISETP.GT.AND P5, PT, R204, 0x9, PT ;  /* 0x00000009cc00780c */ /* 0x000fe40003fa4270 */
        /* <DEDUP_REMOVED lines=21> */
[----:B------:R-:W-:Y:S02]  /*4fb0*/  ISETP.GT.AND P5, PT, R204, 0x20, PT ;  /* 0x00000020cc00780c */ /* 0x000fe40003fa4270 */
        /* <DEDUP_REMOVED lines=39> */
[C---:B------:R-:W-:Y:S02]  /*5230*/  ISETP.GT.AND P4, PT, R21.reuse, 0x58, PT ;  /* 0x000000581500780c */ /* 0x040fe40003f84270 */
[----:B------:R-:W-:-:S02]  /*5240*/  ISETP.GT.AND P3, PT, R21, 0x59, PT ;  /* 0x000000591500780c */ /* 0x000fc40003f64270 */
[----:B------:R-:W-:Y:S02]  /*5250*/  ISETP.GT.AND P5, PT, R204, 0x41, PT ;  /* 0x00000041cc00780c */ /* 0x000fe40003fa4270 */
[----:B------:R-:W-:Y:S02]  /*5260*/  FMNMX.FTZ R21, R181, R206, !PT ;  /* 0x000000ceb5157209 */ /* 0x000fe40007810000 */
[----:B------:R-:W-:Y:S02]  /*5270*/  FSEL R195, R195, -INF , P2 ;  /* 0xff800000c3c37808 */ /* 0x000fe40001000000 */
[----:B------:R-:W-:Y:S02]  /*5280*/  FMNMX.FTZ R156, R194, R156, !PT ;  /* 0x0000009cc29c7209 */ /* 0x000fe40007810000 */
[----:B------:R-:W-:Y:S02]  /*5290*/  FSEL R185, R185, -INF , P5 ;  /* 0xff800000b9b97808 */ /* 0x000fe40002800000 */
[----:B------:R-:W-:-:S02]  /*52a0*/  ISETP.GT.AND P1, PT, R204, 0x48, PT ;  /* 0x00000048cc00780c */ /* 0x000fc40003f24270 */
[----:B------:R-:W-:Y:S02]  /*52b0*/  FMNMX.FTZ R21, R184, R21, !PT ;  /* 0x00000015b8157209 */ /* 0x000fe40007810000 */
        /* <DEDUP_REMOVED lines=24> */
[----:B-1----:R-:W-:-:S03]  /*5440*/  FMNMX.FTZ R156, R21, R156, !PT ;  /* 0x0000009c159c7209 */ /* 0x002fc60007810000 */
[----:B------:R-:W1:Y:S04]  /*5450*/  SHFL.BFLY PT, R206, R197, 0x2, 0x1f ;  /* 0x0c401f00c5ce7f89 */ /* 0x000e6800000e0000 */
[----:B------:R-:W2:Y:S01]  /*5460*/  SHFL.BFLY PT, R208, R156, 0x1, 0x1f ;  /* 0x0c201f009cd07f89 */ /* 0x000ea200000e0000 */
[----:B-1----:R-:W-:Y:S02]  /*5470*/  FMNMX.FTZ R21, R197, R206, !PT ;  /* 0x000000cec5157209 */ /* 0x002fe40007810000 */
[----:B--2---:R-:W-:-:S03]  /*5480*/  FMNMX.FTZ R156, R156, R208, !PT ;  /* 0x000000d09c9c7209 */ /* 0x004fc60007810000 */
[----:B------:R-:W1:Y:S01]  /*5490*/  SHFL.BFLY PT, R207, R21, 0x1, 0x1f ;  /* 0x0c201f0015cf7f89 */ /* 0x000e6200000e0000 */
[C---:B------:R-:W-:Y:S01]  /*54a0*/  FSETP.NEU.FTZ.AND P2, PT, R156.reuse, -INF , PT ;  /* 0xff8000009c00780b */ /* 0x040fe20003f5d000 */
[----:B------:R-:W-:-:S05]  /*54b0*/  FMUL.FTZ R197, R156, UR5 ;  /* 0x000000059cc57c20 */ /* 0x000fca0008410000 */
[----:B------:R-:W-:-:S05]  /*54c0*/  FSEL R197, R197, RZ, P2 ;  /* 0x000000ffc5c57208 */ /* 0x000fca0001000000 */
[--C-:B------:R-:W-:Y:S01]  /*54d0*/  FFMA.FTZ R206, R154, UR5, -R197.reuse ;  /* 0x000000059ace7c23 */ /* 0x100fe200080108c5 */
[--C-:B------:R-:W-:Y:S01]  /*54e0*/  FFMA.FTZ R208, R155, UR5, -R197.reuse ;  /* 0x000000059bd07c23 */ /* 0x100fe200080108c5 */
[----:B------:R-:W2:Y:S01]  /*54f0*/  S2R R154, SR_TID.X ;  /* 0x00000000009a7919 */ /* 0x000ea20000002100 */
[--C-:B------:R-:W-:Y:S01]  /*5500*/  FFMA.FTZ R158, R158, UR5, -R197.reuse ;  /* 0x000000059e9e7c23 */ /* 0x100fe200080108c5 */
[--C-:B------:R-:W-:Y:S01]  /*5510*/  FFMA.FTZ R159, R159, UR5, -R197.reuse ;  /* 0x000000059f9f7c23 */ /* 0x100fe200080108c5 */
[--C-:B------:R-:W-:Y:S01]  /*5520*/  FFMA.FTZ R162, R162, UR5, -R197.reuse ;  /* 0x00000005a2a27c23 */ /* 0x100fe200080108c5 */
[----:B------:R-:W-:Y:S01]  /*5530*/  MUFU.EX2 R206, R206 ;  /* 0x000000ce00ce7308 */ /* 0x000fe20000000800 */
[--C-:B------:R-:W-:Y:S01]  /*5540*/  FFMA.FTZ R163, R163, UR5, -R197.reuse ;  /* 0x00000005a3a37c23 */ /* 0x100fe200080108c5 */
[--C-:B------:R-:W-:Y:S01]  /*5550*/  FFMA.FTZ R166, R166, UR5, -R197.reuse ;  /* 0x00000005a6a67c23 */ /* 0x100fe200080108c5 */
[--C-:B------:R-:W-:Y:S01]  /*5560*/  FFMA.FTZ R167, R167, UR5, -R197.reuse ;  /* 0x00000005a7a77c23 */ /* 0x100fe200080108c5 */
[----:B-1----:R-:W-:Y:S01]  /*5570*/  FMNMX.FTZ R21, R21, R207, !PT ;  /* 0x000000cf15157209 */ /* 0x002fe20007810000 */
[--C-:B------:R-:W-:Y:S01]  /*5580*/  FFMA.FTZ R170, R170, UR5, -R197.reuse ;  /* 0x00000005aaaa7c23 */ /* 0x100fe200080108c5 */
[--C-:B------:R-:W-:Y:S01]  /*5590*/  FFMA.FTZ R171, R171, UR5, -R197.reuse ;  /* 0x00000005abab7c23 */ /* 0x100fe200080108c5 */
[--C-:B------:R-:W-:Y:S01]  /*55a0*/  FFMA.FTZ R174, R174, UR5, -R197.reuse ;  /* 0x00000005aeae7c23 */ /* 0x100fe200080108c5 */
[C---:B------:R-:W-:Y:S01]  /*55b0*/  FSETP.NEU.FTZ.AND P1, PT, R21.reuse, -INF , PT ;  /* 0xff8000001500780b */ /* 0x040fe20003f3d000 */
[----:B------:R-:W-:Y:S01]  /*55c0*/  FMUL.FTZ R209, R21, UR5 ;  /* 0x0000000515d17c20 */ /* 0x000fe20008410000 */
[----:B------:R-:W-:Y:S01]  /*55d0*/  MUFU.EX2 R208, R208 ;  /* 0x000000d000d07308 */ /* 0x000fe20000000800 */
[--C-:B------:R-:W-:Y:S01]  /*55e0*/  FFMA.FTZ R175, R175, UR5, -R197.reuse ;  /* 0x00000005afaf7c23 */ /* 0x100fe200080108c5 */
[--C-:B------:R-:W-:Y:S01]  /*55f0*/  FFMA.FTZ R178, R178, UR5, -R197.reuse ;  /* 0x00000005b2b27c23 */ /* 0x100fe200080108c5 */
[--C-:B------:R-:W-:Y:S01]  /*5600*/  FFMA.FTZ R179, R179, UR5, -R197.reuse ;  /* 0x00000005b3b37c23 */ /* 0x100fe200080108c5 */
[----:B------:R-:W-:Y:S01]  /*5610*/  FSEL R209, R209, RZ, P1 ;  /* 0x000000ffd1d17208 */ /* 0x000fe20000800000 */
[--C-:B------:R-:W-:Y:S01]  /*5620*/  FFMA.FTZ R182, R182, UR5, -R197.reuse ;  /* 0x00000005b6b67c23 */ /* 0x100fe200080108c5 */
[--C-:B------:R-:W-:Y:S01]  /*5630*/  FFMA.FTZ R183, R183, UR5, -R197.reuse ;  /* 0x00000005b7b77c23 */ /* 0x100fe200080108c5 */
[----:B------:R-:W-:Y:S01]  /*5640*/  FFMA.FTZ R186, R186, UR5, -R197 ;  /* 0x00000005baba7c23 */ /* 0x000fe200080108c5 */
        /* <DEDUP_REMOVED lines=8> */
[----:B------:R-:W1:Y:S01]  /*56d0*/  MUFU.EX2 R159, R159 ;  /* 0x0000009f009f7308 */ /* 0x000e620000000800 */
[--C-:B------:R-:W-:Y:S01]  /*56e0*/  FFMA.FTZ R161, R161, UR5, -R209.reuse ;  /* 0x00000005a1a17c23 */ /* 0x100fe200080108d1 */
[----:B--2---:R-:W-:Y:S01]  /*56f0*/  SHF.R.U32.HI R154, RZ, 0x7, R154 ;  /* 0x00000007ff9a7819 */ /* 0x004fe2000001169a */
[----:B------:R-:W-:Y:S01]  /*5700*/  FMUL.FTZ R202, R152, UR5 ;  /* 0x0000000598ca7c20 */ /* 0x000fe20008410000 */
[----:B------:R-:W-:Y:S01]  /*5710*/  FSEL R152, R156, RZ, P2 ;  /* 0x000000ff9c987208 */ /* 0x000fe20001000000 */
[--C-:B------:R-:W-:Y:S01]  /*5720*/  FFMA.FTZ R164, R164, UR5, -R209.reuse ;  /* 0x00000005a4a47c23 */ /* 0x100fe200080108d1 */
[--C-:B------:R-:W-:Y:S01]  /*5730*/  FFMA.FTZ R165, R165, UR5, -R209.reuse ;  /* 0x00000005a5a57c23 */ /* 0x100fe200080108d1 */
[----:B------:R-:W-:Y:S01]  /*5740*/  FFMA.FTZ R168, R168, UR5, -R209 ;  /* 0x00000005a8a87c23 */ /* 0x000fe200080108d1 */
[----:B------:R-:W-:Y:S01]  /*5750*/  MUFU.EX2 R210, R210 ;  /* 0x000000d200d27308 */ /* 0x000fe20000000800 */
[----:B------:R-:W-:Y:S01]  /*5760*/  FADD.FTZ R153, -R152, R203 ;  /* 0x000000cb98997221 */ /* 0x000fe20000010100 */
[----:B------:R-:W-:-:S02]  /*5770*/  VIADD R152, R154, 0x8 ;  /* 0x000000089a987836 */ /* 0x000fc40000000000 */
[--C-:B------:R-:W-:Y:S01]  /*5780*/  FFMA.FTZ R169, R169, UR5, -R209.reuse ;  /* 0x00000005a9a97c23 */ /* 0x100fe200080108d1 */
[--C-:B------:R-:W-:Y:S01]  /*5790*/  FFMA.FTZ R172, R172, UR5, -R209.reuse ;  /* 0x00000005acac7c23 */ /* 0x100fe200080108d1 */
[----:B------:R-:W-:Y:S01]  /*57a0*/  FMUL.FTZ R153, R153, UR5 ;  /* 0x0000000599997c20 */ /* 0x000fe20008410000 */
[--C-:B------:R-:W-:Y:S01]  /*57b0*/  FFMA.FTZ R173, R173, UR5, -R209.reuse ;  /* 0x00000005adad7c23 */ /* 0x100fe200080108d1 */
[--C-:B------:R-:W-:Y:S01]  /*57c0*/  FFMA.FTZ R176, R176, UR5, -R209.reuse ;  /* 0x00000005b0b07c23 */ /* 0x100fe200080108d1 */
[----:B------:R-:W2:Y:S01]  /*57d0*/  MUFU.EX2 R202, R202 ;  /* 0x000000ca00ca7308 */ /* 0x000ea20000000800 */
[----:B-1----:R-:W-:Y:S01]  /*57e0*/  F2FP.BF16.F32.PACK_AB R155, R159, R158 ;  /* 0x0000009e9f9b723e */ /* 0x002fe200000010ff */
[--C-:B------:R-:W-:Y:S01]  /*57f0*/  FFMA.FTZ R177, R177, UR5, -R209.reuse ;  /* 0x00000005b1b17c23 */ /* 0x100fe200080108d1 */
[--C-:B------:R-:W-:Y:S01]  /*5800*/  FFMA.FTZ R180, R180, UR5, -R209.reuse ;  /* 0x00000005b4b47c23 */ /* 0x100fe200080108d1 */
[----:B------:R-:W-:Y:S01]  /*5810*/  FFMA.FTZ R181, R181, UR5, -R209 ;  /* 0x00000005b5b57c23 */ /* 0x000fe200080108d1 */
[--C-:B------:R-:W-:Y:S01]  /*5820*/  FFMA.FTZ R187, R187, UR5, -R197.reuse ;  /* 0x00000005bbbb7c23 */ /* 0x100fe200080108c5 */
[----:B------:R-:W-:Y:S01]  /*5830*/  FFMA.FTZ R190, R190, UR5, -R197 ;  /* 0x00000005bebe7c23 */ /* 0x000fe200080108c5 */
[--C-:B------:R-:W-:Y:S01]  /*5840*/  FFMA.FTZ R184, R184, UR5, -R209.reuse ;  /* 0x00000005b8b87c23 */ /* 0x100fe200080108d1 */
[----:B------:R-:W1:Y:S01]  /*5850*/  MUFU.EX2 R203, R153 ;  /* 0x0000009900cb7308 */ /* 0x000e620000000800 */
[--C-:B------:R-:W-:Y:S01]  /*5860*/  FFMA.FTZ R185, R185, UR5, -R209.reuse ;  /* 0x00000005b9b97c23 */ /* 0x100fe200080108d1 */
[--C-:B------:R-:W-:Y:S01]  /*5870*/  FFMA.FTZ R188, R188, UR5, -R209.reuse ;  /* 0x00000005bcbc7c23 */ /* 0x100fe200080108d1 */
[----:B------:R-:W-:Y:S01]  /*5880*/  FFMA.FTZ R189, R189, UR5, -R209 ;  /* 0x00000005bdbd7c23 */ /* 0x000fe200080108d1 */
[----:B------:R-:W-:Y:S01]  /*5890*/  FFMA.FTZ R191, R191, UR5, -R197 ;  /* 0x00000005bfbf7c23 */ /* 0x000fe200080108c5 */
[--C-:B------:R-:W-:Y:S01]  /*58a0*/  FFMA.FTZ R192, R192, UR5, -R209.reuse ;  /* 0x00000005c0c07c23 */ /* 0x100fe200080108d1 */
[--C-:B------:R-:W-:Y:S01]  /*58b0*/  FFMA.FTZ R196, R196, UR5, -R209.reuse ;  /* 0x00000005c4c47c23 */ /* 0x100fe200080108d1 */
[----:B------:R-:W-:Y:S01]  /*58c0*/  FFMA.FTZ R204, R204, UR5, -R209 ;  /* 0x00000005cccc7c23 */ /* 0x000fe200080108d1 */
[----:B------:R-:W3:Y:S01]  /*58d0*/  MUFU.EX2 R207, R207 ;  /* 0x000000cf00cf7308 */ /* 0x000ee20000000800 */
[----:B------:R3:W-:Y:S01]  /*58e0*/  BAR.SYNC.DEFER_BLOCKING R152, 0x100 ;  /* 0x000400980000751d */ /* 0x0007e20000010000 */
[-C--:B--2---:R-:W-:Y:S01]  /*58f0*/  FMUL.FTZ R24, R24, R202.reuse ;  /* 0x000000ca18187220 */ /* 0x084fe20000410000 */
        /* <DEDUP_REMOVED lines=130> */
[----:B------:R-:W-:Y:S01]  /*6120*/  MUFU.EX2 R162, R162 ;  /* 0x000000a200a27308 */ /* 0x000fe20000000800 */
[----:B---3--:R-:W-:Y:S01]  /*6130*/  F2FP.BF16.F32.PACK_AB R152, R207, R210 ;  /* 0x000000d2cf98723e */ /* 0x008fe200000010ff */
[----:B------:R-:W-:Y:S01]  /*6140*/  FFMA.FTZ R5, R203, R5, R206 ;  /* 0x00000005cb057223 */ /* 0x000fe200000100ce */
[----:B--2---:R-:W-:Y:S01]  /*6150*/  F2FP.BF16.F32.PACK_AB R154, R157, R205 ;  /* 0x000000cd9d9a723e */ /* 0x004fe200000010ff */
[----:B------:R-:W-:-:S02]  /*6160*/  FFMA.FTZ R4, R202, R4, R210 ;  /* 0x00000004ca047223 */ /* 0x000fc400000100d2 */
[----:B------:R-:W-:Y:S01]  /*6170*/  FADD.FTZ R5, R208, R5 ;  /* 0x00000005d0057221 */ /* 0x000fe20000010000 */
[----:B------:R-:W-:Y:S01]  /*6180*/  WARPGROUP.ARRIVE ;  /* 0x00000000000079c5 */ /* 0x000fe20000000000 */
[----:B------:R-:W1:Y:S01]  /*6190*/  MUFU.EX2 R163, R163 ;  /* 0x000000a300a37308 */ /* 0x000e620000000800 */
[----:B------:R-:W-:Y:S01]  /*61a0*/  FADD.FTZ R4, R207, R4 ;  /* 0x00000004cf047221 */ /* 0x000fe20000010000 */
[----:B------:R-:W-:-:S03]  /*61b0*/  FADD.FTZ R158, R158, R5 ;  /* 0x000000059e9e7221 */ /* 0x000fc60000010000 */
[----:B------:R-:W-:Y:S01]  /*61c0*/  HGMMA.64x256x16.F32.BF16 R24, R152, gdesc[UR8].tnspB, R24, gsb0 ;  /* 0x43e0000898187df0 */ /* 0x000fe20008001818 */
[----:B------:R-:W-:Y:S01]  /*61d0*/  UIADD3 UR10, UR6, 0x80, URZ ;  /* 0x00000080060a7890 */ /* 0x000fe2000fffe03f */
[----:B------:R-:W-:Y:S01]  /*61e0*/  FADD.FTZ R4, R205, R4 ;  /* 0x00000004cd047221 */ /* 0x000fe20000010000 */
[----:B------:R-:W-:Y:S01]  /*61f0*/  MUFU.EX2 R166, R166 ;  /* 0x000000a600a67308 */ /* 0x000fe20000000800 */
[----:B------:R-:W-:Y:S01]  /*6200*/  UMOV UR11, 0x40000040 ;  /* 0x40000040000b7882 */ /* 0x000fe20000000000 */
[----:B------:R-:W-:Y:S01]  /*6210*/  FADD.FTZ R159, R159, R158 ;  /* 0x0000009e9f9f7221 */ /* 0x000fe20000010000 */
[----:B------:R-:W-:-:S05]  /*6220*/  FADD.FTZ R157, R157, R4 ;  /* 0x000000049d9d7221 */ /* 0x000fca0000010000 */
[----:B------:R-:W2:Y:S08]  /*6230*/  MUFU.EX2 R167, R167 ;  /* 0x000000a700a77308 */ /* 0x000eb00000000800 */
[----:B------:R-:W-:Y:S08]  /*6240*/  MUFU.EX2 R160, R160 ;  /* 0x000000a000a07308 */ /* 0x000ff00000000800 */
[----:B------:R-:W3:Y:S08]  /*6250*/  MUFU.EX2 R161, R161 ;  /* 0x000000a100a17308 */ /* 0x000ef00000000800 */
[----:B------:R-:W-:Y:S08]  /*6260*/  MUFU.EX2 R164, R164 ;  /* 0x000000a400a47308 */ /* 0x000ff00000000800 */
[----:B------:R-:W4:Y:S08]  /*6270*/  MUFU.EX2 R165, R165 ;  /* 0x000000a500a57308 */ /* 0x000f300000000800 */
[----:B------:R-:W-:Y:S08]  /*6280*/  MUFU.EX2 R170, R170 ;  /* 0x000000aa00aa7308 */ /* 0x000ff00000000800 */
[----:B------:R-:W-:Y:S08]  /*6290*/  MUFU.EX2 R171, R171 ;  /* 0x000000ab00ab7308 */ /* 0x000ff00000000800 */
[----:B------:R-:W-:Y:S08]  /*62a0*/  MUFU.EX2 R174, R174 ;  /* 0x000000ae00ae7308 */ /* 0x000ff00000000800 */
[----:B------:R-:W-:Y:S08]  /*62b0*/  MUFU.EX2 R168, R168 ;  /* 0x000000a800a87308 */ /* 0x000ff00000000800 */
[----:B------:R-:W5:Y:S08]  /*62c0*/  MUFU.EX2 R169, R169 ;  /* 0x000000a900a97308 */ /* 0x000f700000000800 */
[----:B------:R-:W-:Y:S08]  /*62d0*/  MUFU.EX2 R172, R172 ;  /* 0x000000ac00ac7308 */ /* 0x000ff00000000800 */
[----:B------:R-:W0:Y:S08]  /*62e0*/  MUFU.EX2 R173, R173 ;  /* 0x000000ad00ad7308 */ /* 0x000e300000000800 */
[----:B------:R-:W0:Y:S08]  /*62f0*/  MUFU.EX2 R175, R175 ;  /* 0x000000af00af7308 */ /* 0x000e300000000800 */
[----:B------:R-:W-:Y:S08]  /*6300*/  MUFU.EX2 R178, R178 ;  /* 0x000000b200b27308 */ /* 0x000ff00000000800 */
[----:B------:R-:W-:Y:S08]  /*6310*/  MUFU.EX2 R179, R179 ;  /* 0x000000b300b37308 */ /* 0x000ff00000000800 */
[----:B------:R-:W-:Y:S08]  /*6320*/  MUFU.EX2 R182, R182 ;  /* 0x000000b600b67308 */ /* 0x000ff00000000800 */
[----:B------:R-:W-:Y:S08]  /*6330*/  MUFU.EX2 R176, R176 ;  /* 0x000000b000b07308 */ /* 0x000ff00000000800 */
[----:B------:R-:W0:Y:S08]  /*6340*/  MUFU.EX2 R177, R177 ;  /* 0x000000b100b17308 */ /* 0x000e300000000800 */
        /* <DEDUP_REMOVED lines=11> */
[----:B------:R-:W0:Y:S08]  /*6400*/  MUFU.EX2 R192, R192 ;  /* 0x000000c000c07308 */ /* 0x000e300000000800 */
[----:B------:R-:W-:Y:S08]  /*6410*/  MUFU.EX2 R196, R196 ;  /* 0x000000c400c47308 */ /* 0x000ff00000000800 */
[----:B------:R-:W0:Y:S01]  /*6420*/  MUFU.EX2 R204, R204 ;  /* 0x000000cc00cc7308 */ /* 0x000e220000000800 */
[----:B------:R-:W-:-:S02]  /*6430*/  WARPGROUP.DEPBAR.LE gsb0, 0x0 ;  /* 0x00008000000079c5 */ /* 0x000fc40000010000 */
[----:B-1----:R-:W-:Y:S01]  /*6440*/  F2FP.BF16.F32.PACK_AB R153, R163, R162 ;  /* 0x000000a2a399723e */ /* 0x002fe200000010ff */
[----:B------:R-:W-:Y:S01]  /*6450*/  FADD.FTZ R162, R162, R159 ;  /* 0x0000009fa2a27221 */ /* 0x000fe20000010000 */
[----:B--2---:R-:W-:Y:S02]  /*6460*/  F2FP.BF16.F32.PACK_AB R155, R167, R166 ;  /* 0x000000a6a79b723e */ /* 0x004fe400000010ff */
[----:B---3--:R-:W-:Y:S01]  /*6470*/  F2FP.BF16.F32.PACK_AB R152, R161, R160 ;  /* 0x000000a0a198723e */ /* 0x008fe200000010ff */
[----:B------:R-:W-:Y:S01]  /*6480*/  FADD.FTZ R160, R160, R157 ;  /* 0x0000009da0a07221 */ /* 0x000fe20000010000 */
[----:B----4-:R-:W-:Y:S01]  /*6490*/  F2FP.BF16.F32.PACK_AB R154, R165, R164 ;  /* 0x000000a4a59a723e */ /* 0x010fe200000010ff */
[----:B------:R-:W-:Y:S02]  /*64a0*/  FADD.FTZ R163, R163, R162 ;  /* 0x000000a2a3a37221 */ /* 0x000fe40000010000 */
[----:B------:R-:W-:Y:S01]  /*64b0*/  FADD.FTZ R161, R161, R160 ;  /* 0x000000a0a1a17221 */ /* 0x000fe20000010000 */
[----:B------:R-:W-:Y:S01]  /*64c0*/  WARPGROUP.ARRIVE ;  /* 0x00000000000079c5 */ /* 0x000fe20000000000 */
[----:B------:R-:W-:-:S02]  /*64d0*/  FADD.FTZ R166, R166, R163 ;  /* 0x000000a3a6a67221 */ /* 0x000fc40000010000 */
[----:B------:R-:W-:Y:S02]  /*64e0*/  FADD.FTZ R164, R164, R161 ;  /* 0x000000a1a4a47221 */ /* 0x000fe40000010000 */
[----:B------:R-:W-:Y:S01]  /*64f0*/  FADD.FTZ R167, R167, R166 ;  /* 0x000000a6a7a77221 */ /* 0x000fe20000010000 */
[----:B------:R-:W-:Y:S01]  /*6500*/  HGMMA.64x256x16.F32.BF16 R24, R152, gdesc[UR8].tnspB, R24, gsb0 ;  /* 0x43e0000898187df0 */ /* 0x000fe20008001818 */
[----:B------:R-:W-:Y:S01]  /*6510*/  UIADD3 UR10, UR6, 0x100, URZ ;  /* 0x00000100060a7890 */ /* 0x000fe2000fffe03f */
[----:B------:R-:W-:Y:S01]  /*6520*/  FADD.FTZ R165, R165, R164 ;  /* 0x000000a4a5a57221 */ /* 0x000fe20000010000 */
[----:B------:R-:W-:Y:S01]  /*6530*/  UMOV UR11, 0x40000040 ;  /* 0x40000040000b7882 */ /* 0x000fe20000000000 */
[----:B------:R-:W-:Y:S02]  /*6540*/  WARPGROUP.DEPBAR.LE gsb0, 0x0 ;  /* 0x00008000000079c5 */ /* 0x000fe40000010000 */
[----:B-----5:R-:W-:Y:S01]  /*6550*/  F2FP.BF16.F32.PACK_AB R152, R169, R168 ;  /* 0x000000a8a998723e */ /* 0x020fe200000010ff */
[----:B------:R-:W-:Y:S01]  /*6560*/  FADD.FTZ R168, R168, R165 ;  /* 0x000000a5a8a87221 */ /* 0x000fe20000010000 */
[----:B------:R-:W-:Y:S01]  /*6570*/  F2FP.BF16.F32.PACK_AB R153, R171, R170 ;  /* 0x000000aaab99723e */ /* 0x000fe200000010ff */
[----:B------:R-:W-:Y:S01]  /*6580*/  FADD.FTZ R170, R170, R167 ;  /* 0x000000a7aaaa7221 */ /* 0x000fe20000010000 */
[----:B0-----:R-:W-:Y:S01]  /*6590*/  F2FP.BF16.F32.PACK_AB R154, R173, R172 ;  /* 0x000000acad9a723e */ /* 0x001fe200000010ff */
        /* <DEDUP_REMOVED lines=47> */
[----:B------:R-:W-:Y:S01]  /*6890*/  FFMA.FTZ R152, R193, UR5, -R209 ;  /* 0x00000005c1987c23 */ /* 0x000fe200080108d1 */
[--C-:B------:R-:W-:Y:S01]  /*68a0*/  FFMA.FTZ R193, R194, UR5, -R197.reuse ;  /* 0x00000005c2c17c23 */ /* 0x100fe200080108c5 */
[--C-:B------:R-:W-:Y:S01]  /*68b0*/  FFMA.FTZ R194, R195, UR5, -R197.reuse ;  /* 0x00000005c3c27c23 */ /* 0x100fe200080108c5 */
[--C-:B------:R-:W-:Y:S01]  /*68c0*/  FFMA.FTZ R195, R198, UR5, -R197.reuse ;  /* 0x00000005c6c37c23 */ /* 0x100fe200080108c5 */
[----:B------:R-:W-:Y:S01]  /*68d0*/  FFMA.FTZ R197, R199, UR5, -R197 ;  /* 0x00000005c7c57c23 */ /* 0x000fe200080108c5 */
[----:B------:R-:W0:Y:S01]  /*68e0*/  MUFU.EX2 R198, R152 ;  /* 0x0000009800c67308 */ /* 0x000e220000000800 */
[----:B------:R-:W-:-:S07]  /*68f0*/  F2FP.BF16.F32.PACK_AB R154, R204, R196 ;  /* 0x000000c4cc9a723e */ /* 0x000fce00000010ff */
[----:B------:R-:W-:Y:S08]  /*6900*/  MUFU.EX2 R193, R193 ;  /* 0x000000c100c17308 */ /* 0x000ff00000000800 */
[----:B------:R-:W1:Y:S01]  /*6910*/  MUFU.EX2 R194, R194 ;  /* 0x000000c200c27308 */ /* 0x000e620000000800 */
[C---:B0-----:R-:W-:Y:S01]  /*6920*/  F2FP.BF16.F32.PACK_AB R152, R198.reuse, R192 ;  /* 0x000000c0c698723e */ /* 0x041fe200000010ff */
[----:B------:R-:W-:-:S04]  /*6930*/  FADD.FTZ R189, R198, R189 ;  /* 0x000000bdc6bd7221 */ /* 0x000fc80000010000 */
[----:B------:R-:W-:Y:S02]  /*6940*/  FADD.FTZ R189, R196, R189 ;  /* 0x000000bdc4bd7221 */ /* 0x000fe40000010000 */
[----:B------:R-:W0:Y:S02]  /*6950*/  MUFU.EX2 R195, R195 ;  /* 0x000000c300c37308 */ /* 0x000e240000000800 */
[----:B------:R-:W-:-:S06]  /*6960*/  FADD.FTZ R4, R204, R189 ;  /* 0x000000bdcc047221 */ /* 0x000fcc0000010000 */
[----:B------:R-:W2:Y:S01]  /*6970*/  MUFU.EX2 R197, R197 ;  /* 0x000000c500c57308 */ /* 0x000ea20000000800 */
[----:B-1----:R-:W-:Y:S01]  /*6980*/  F2FP.BF16.F32.PACK_AB R153, R194, R193 ;  /* 0x000000c1c299723e */ /* 0x002fe200000010ff */
[----:B------:R-:W-:-:S04]  /*6990*/  FADD.FTZ R193, R193, R190 ;  /* 0x000000bec1c17221 */ /* 0x000fc80000010000 */
[----:B------:R-:W-:-:S04]  /*69a0*/  FADD.FTZ R194, R194, R193 ;  /* 0x000000c1c2c27221 */ /* 0x000fc80000010000 */
[----:B0-----:R-:W-:Y:S01]  /*69b0*/  FADD.FTZ R194, R195, R194 ;  /* 0x000000c2c3c27221 */ /* 0x001fe20000010000 */
[----:B--2---:R-:W-:-:S03]  /*69c0*/  F2FP.BF16.F32.PACK_AB R155, R197, R195 ;  /* 0x000000c3c59b723e */ /* 0x004fc600000010ff */
[----:B------:R-:W-:Y:S01]  /*69d0*/  FADD.FTZ R5, R197, R194 ;  /* 0x000000c2c5057221 */ /* 0x000fe20000010000 */
[----:B------:R-:W-:-:S06]  /*69e0*/  WARPGROUP.ARRIVE ;  /* 0x00000000000079c5 */ /* 0x000fcc0000000000 */
[----:B------:R-:W-:Y:S03]  /*69f0*/  HGMMA.64x256x16.F32.BF16 R24, R152, gdesc[UR8].tnspB, R24, gsb0 ;  /* 0x43e0000898187df0 */ /* 0x000fe60008001818 */
[----:B------:R-:W-:Y:S02]  /*6a00*/  WARPGROUP.DEPBAR.LE gsb0, 0x0 ;  /* 0x00008000000079c5 */ /* 0x000fe40000010000 */
[----:B------:R-:W-:Y:S05]  /*6a10*/  @!P0 BRA `(.L_x_13750) ;  /* 0x0000000000048947 */ /* 0x000fea0003800000 */
[----:B------:R-:W-:Y:S01]  /*6a20*/  BPT.TRAP 0x1 ;  /* 0x000000040000795c */ /* 0x000fe20000300000 */
.L_x_13750:
[----:B------:R-:W-:Y:S01]  /*6a30*/  UIADD3 UR4, UR4, 0x32460, URZ ;  /* 0x0003246004047890 */ /* 0x000fe2000fffe03f */
[C---:B------:R-:W-:Y:S01]  /*6a40*/  ISETP.GT.AND P1, PT, R201.reuse, R211, PT ;  /* 0x000000d3c900720c */ /* 0x040fe20003f24270 */
[----:B------:R-:W-:Y:S02]  /*6a50*/  VIADD R201, R201, 0xffffffff ;  /* 0xffffffffc9c97836 */ /* 0x000fe40000000000 */
[----:B------:R-:W-:Y:S01]  /*6a60*/  UPRMT UR4, UR54, 0x654, UR4 ;  /* 0x0000065436047896 */ /* 0x000fe20008000004 */
[----:B------:R-:W-:Y:S02]  /*6a70*/  IMAD.MOV.U32 R203, RZ, RZ, R156 ;  /* 0x000000ffffcb7224 */ /* 0x000fe400078e009c */
[----:B------:R-:W-:-:S06]  /*6a80*/  IMAD.MOV.U32 R202, RZ, RZ, R21 ;  /* 0x000000ffffca7224 */ /* 0x000fcc00078e0015 */
[----:B------:R-:W-:Y:S01]  /*6a90*/  SYNCS.ARRIVE.TRANS64.RED.A1T0 RZ, [UR4], RZ ;  /* 0x000000ffffff79a7 */ /* 0x000fe20008100404 */
[----:B------:R-:W-:Y:S05]  /*6aa0*/  @P1 BRA `(.L_x_13751) ;  /* 0xffffffd400441947 */ /* 0x000fea000383ffff */
.L_x_13740:
[----:B------:R-:W-:-:S13]  /*6ab0*/  ISETP.GE.AND P1, PT, R201, RZ, PT ;  /* 0x000000ffc900720c */ /* 0x000fda0003f26270 */
[----:B------:R-:W-:Y:S05]  /*6ac0*/  @!P1 BRA `(.L_x_13752) ;  /* 0x0000002000d89947 */ /* 0x000fea0003800000 */
[----:B------:R-:W-:Y:S02]  /*6ad0*/  IMAD.MOV.U32 R207, RZ, RZ, R156 ;  /* 0x000000ffffcf7224 */ /* 0x000fe400078e009c */
[----:B------:R-:W-:-:S07]  /*6ae0*/  IMAD.MOV.U32 R202, RZ, RZ, R21 ;  /* 0x000000ffffca7224 */ /* 0x000fce00078e0015 */
.L_x_13763:
[----:B------:R-:W-:-:S04]  /*6af0*/  UIADD3 UR38, UR38, 0x1, URZ ;  /* 0x0000000126267890 */ /* 0x000fc8000fffe03f */
[----:B------:R-:W-:-:S04]  /*6b00*/  UISETP.NE.AND UP0, UPT, UR38, 0x2, UPT ;  /* 0x000000022600788c */ /* 0x000fc8000bf05270 */
[----:B------:R-:W-:Y:S02]  /*6b10*/  USEL UR4, URZ, 0x1, UP0 ;  /* 0x000000013f047887 */ /* 0x000fe40008000000 */
[----:B------:R-:W-:Y:S02]  /*6b20*/  USEL UR38, UR38, URZ, UP0 ;  /* 0x0000003f26267287 */ /* 0x000fe40008000000 */
[----:B------:R-:W-:Y:S01]  /*6b30*/  ULOP3.LUT UR39, UR39, UR4, URZ, 0x3c, !UPT ;  /* 0x0000000427277292 */ /* 0x000fe2000f8e3c3f */
[----:B------:R-:W-:Y:S11]  /*6b40*/  @!P0 BRA `(.L_x_13753) ;  /* 0x0000000000048947 */ /* 0x000ff60003800000 */
[----:B------:R-:W-:Y:S01]  /*6b50*/  BPT.TRAP 0x1 ;  /* 0x000000040000795c */ /* 0x000fe20000300000 */
.L_x_13753:
        /* <DEDUP_REMOVED lines=9> */
.L_x_13754:
[----:B-1----:R-:W-:Y:S05]  /*6bf0*/  @P1 BRA `(.L_x_13755) ;  /* 0x0000000000081947 */ /* 0x002fea0003800000 */
[----:B------:R-:W1:Y:S02]  /*6c00*/  SYNCS.PHASECHK.TRANS64.TRYWAIT P1, [UR4+0x32430], R0 ;  /* 0x03243000ff0075a7 */ /* 0x000e640008020144 */
[----:B-1----:R-:W-:Y:S05]  /*6c10*/  @!P1 BRA `(.L_x_13756) ;  /* 0x000000a400709947 */ /* 0x002fea0003800000 */
.L_x_13755:
        /* <DEDUP_REMOVED lines=32> */
.L_x_13757:
[----:B------:R2:W3:Y:S01]  /*6e20*/  SYNCS.PHASECHK.TRANS64.TRYWAIT P1, [UR4+0x32450], R0 ;  /* 0x03245000ff0075a7 */ /* 0x0004e20008020144 */
[----:B------:R-:W-:Y:S05]  /*6e30*/  @!P0 BRA `(.L_x_13758) ;  /* 0x0000000000048947 */ /* 0x000fea0003800000 */
[----:B------:R-:W-:Y:S01]  /*6e40*/  BPT.TRAP 0x1 ;  /* 0x000000040000795c */ /* 0x000fe20000300000 */
.L_x_13758:
[----:B---3--:R-:W-:Y:S05]  /*6e50*/  @P1 BRA `(.L_x_13759) ;  /* 0x0000000000081947 */ /* 0x008fea0003800000 */
[----:B------:R-:W3:Y:S02]  /*6e60*/  SYNCS.PHASECHK.TRANS64.TRYWAIT P1, [UR4+0x32450], R0 ;  /* 0x03245000ff0075a7 */ /* 0x000ee40008020144 */
[----:B---3--:R-:W-:Y:S05]  /*6e70*/  @!P1 BRA `(.L_x_13760) ;  /* 0x000000a000f09947 */ /* 0x008fea0003800000 */
.L_x_13759:
        /* <DEDUP_REMOVED lines=101> */
.L_x_13761:
[----:B------:R-:W-:Y:S01]  /*74d0*/  FMNMX.FTZ R204, R152, R202, !PT ;  /* 0x000000ca98cc7209 */ /* 0x000fe20007810000 */
[----:B------:R-:W-:Y:S01]  /*74e0*/  ULDC UR5, c[0x0][0xa80] ;  /* 0x0002a00000057ab9 */ /* 0x000fe20000000800 */
[----:B------:R-:W-:Y:S02]  /*74f0*/  UIADD3 UR10, UR4, 0x32440, URZ ;  /* 0x00032440040a7890 */ /* 0x000fe4000fffe03f */
[----:B------:R-:W-:Y:S01]  /*7500*/  FMNMX.FTZ R21, R153, R204, !PT ;  /* 0x000000cc99157209 */ /* 0x000fe20007810000 */
[----:B------:R-:W-:Y:S01]  /*7510*/  UMOV UR15, 0x40000040 ;  /* 0x40000040000f7882 */ /* 0x000fe20000000000 */
[----:B------:R-:W-:Y:S02]  /*7520*/  UPRMT UR11, UR6, 0x654, UR10 ;  /* 0x00000654060b7896 */ /* 0x000fe4000800000a */
[----:B------:R-:W-:Y:S01]  /*7530*/  FMNMX.FTZ R204, R156, R21, !PT ;  /* 0x000000159ccc7209 */ /* 0x000fe20007810000 */
[----:B------:R-:W-:-:S03]  /*7540*/  UIMAD UR10, UR38, 0xc00, UR7 ;  /* 0x00000c00260a78a4 */ /* 0x000fc6000f8e0207 */
[----:B------:R-:W-:Y:S01]  /*7550*/  FMNMX.FTZ R21, R157, R204, !PT ;  /* 0x000000cc9d157209 */ /* 0x000fe20007810000 */
[----:B------:R-:W-:Y:S02]  /*7560*/  UIADD3 UR14, UR10, 0x80, URZ ;  /* 0x000000800a0e7890 */ /* 0x000fe4000fffe03f */
[----:B------:R-:W-:Y:S01]  /*7570*/  SYNCS.ARRIVE.TRANS64.RED.A1T0 RZ, [UR11], RZ ;  /* 0x000000ffffff79a7 */ /* 0x000fe2000810040b */
[----:B------:R-:W-:Y:S01]  /*7580*/  FMNMX.FTZ R204, R160, R21, !PT ;  /* 0x00000015a0cc7209 */ /* 0x000fe20007810000 */
[----:B------:R-:W-:-:S03]  /*7590*/  UMOV UR11, 0x40000040 ;  /* 0x40000040000b7882 */ /* 0x000fc60000000000 */
        /* <DEDUP_REMOVED lines=45> */
[----:B-1----:R-:W-:-:S05]  /*7870*/  FMNMX.FTZ R209, R204, R21, !PT ;  /* 0x00000015ccd17209 */ /* 0x002fca0007810000 */
[----:B------:R-:W1:Y:S01]  /*7880*/  SHFL.BFLY PT, R208, R209, 0x1, 0x1f ;  /* 0x0c201f00d1d07f89 */ /* 0x000e6200000e0000 */
[----:B--2---:R-:W-:Y:S02]  /*7890*/  FMNMX.FTZ R203, R206, R203, !PT ;  /* 0x000000cbcecb7209 */ /* 0x004fe40007810000 */
[----:B-1----:R-:W-:-:S03]  /*78a0*/  FMNMX.FTZ R21, R209, R208, !PT ;  /* 0x000000d0d1157209 */ /* 0x002fc60007810000 */
[----:B------:R-:W1:Y:S02]  /*78b0*/  SHFL.BFLY PT, R208, R203, 0x1, 0x1f ;  /* 0x0c201f00cbd07f89 */ /* 0x000e6400000e0000 */
[C---:B------:R-:W-:Y:S01]  /*78c0*/  FMUL.FTZ R204, R21.reuse, UR5 ;  /* 0x0000000515cc7c20 */ /* 0x040fe20008410000 */
[----:B------:R-:W-:-:S03]  /*78d0*/  FADD.FTZ R202, -R21, R202 ;  /* 0x000000ca15ca7221 */ /* 0x000fc60000010100 */
[--C-:B------:R-:W-:Y:S01]  /*78e0*/  FFMA.FTZ R210, R152, UR5, -R204.reuse ;  /* 0x0000000598d27c23 */ /* 0x100fe200080108cc */
[--C-:B------:R-:W-:Y:S01]  /*78f0*/  FFMA.FTZ R152, R156, UR5, -R204.reuse ;  /* 0x000000059c987c23 */ /* 0x100fe200080108cc */
[----:B------:R-:W-:Y:S01]  /*7900*/  FMUL.FTZ R205, R202, UR5 ;  /* 0x00000005cacd7c20 */ /* 0x000fe20008410000 */
        /* <DEDUP_REMOVED lines=14> */
[----:B-1----:R-:W-:Y:S01]  /*79f0*/  FMNMX.FTZ R156, R203, R208, !PT ;  /* 0x000000d0cb9c7209 */ /* 0x002fe20007810000 */
[--C-:B------:R-:W-:Y:S01]  /*7a00*/  FFMA.FTZ R180, R180, UR5, -R204.reuse ;  /* 0x00000005b4b47c23 */ /* 0x100fe200080108cc */
[--C-:B------:R-:W-:Y:S01]  /*7a10*/  FFMA.FTZ R181, R181, UR5, -R204.reuse ;  /* 0x00000005b5b57c23 */ /* 0x100fe200080108cc */
[----:B------:R1:W-:Y:S01]  /*7a20*/  MUFU.EX2 R203, R152 ;  /* 0x0000009800cb7308 */ /* 0x0003e20000000800 */
[--C-:B------:R-:W-:Y:S01]  /*7a30*/  FFMA.FTZ R184, R184, UR5, -R204.reuse ;  /* 0x00000005b8b87c23 */ /* 0x100fe200080108cc */
[C---:B------:R-:W-:Y:S01]  /*7a40*/  FADD.FTZ R153, -R156.reuse, R207 ;  /* 0x000000cf9c997221 */ /* 0x040fe20000010100 */
[----:B------:R-:W-:Y:S01]  /*7a50*/  FMUL.FTZ R208, R156, UR5 ;  /* 0x000000059cd07c20 */ /* 0x000fe20008410000 */
[--C-:B------:R-:W-:Y:S01]  /*7a60*/  FFMA.FTZ R185, R185, UR5, -R204.reuse ;  /* 0x00000005b9b97c23 */ /* 0x100fe200080108cc */
[----:B------:R-:W-:Y:S01]  /*7a70*/  FFMA.FTZ R188, R188, UR5, -R204 ;  /* 0x00000005bcbc7c23 */ /* 0x000fe200080108cc */
[----:B------:R-:W-:Y:S01]  /*7a80*/  FMUL.FTZ R153, R153, UR5 ;  /* 0x0000000599997c20 */ /* 0x000fe20008410000 */
[--C-:B--2---:R-:W-:Y:S01]  /*7a90*/  FFMA.FTZ R210, R154, UR5, -R208.reuse ;  /* 0x000000059ad27c23 */ /* 0x104fe200080108d0 */
[----:B------:R-:W-:Y:S01]  /*7aa0*/  FFMA.FTZ R207, R155, UR5, -R208 ;  /* 0x000000059bcf7c23 */ /* 0x000fe200080108d0 */
[----:B-1----:R-:W-:-:S02]  /*7ab0*/  VIADD R152, R211, 0x8 ;  /* 0x00000008d3987836 */ /* 0x002fc40000000000 */
[--C-:B------:R-:W-:Y:S01]  /*7ac0*/  FFMA.FTZ R158, R158, UR5, -R208.reuse ;  /* 0x000000059e9e7c23 */ /* 0x100fe200080108d0 */
[--C-:B------:R-:W-:Y:S01]  /*7ad0*/  FFMA.FTZ R159, R159, UR5, -R208.reuse ;  /* 0x000000059f9f7c23 */ /* 0x100fe200080108d0 */
[----:B------:R-:W1:Y:S01]  /*7ae0*/  MUFU.EX2 R209, R153 ;  /* 0x0000009900d17308 */ /* 0x000e620000000800 */
[-C--:B---3--:R-:W-:Y:S01]  /*7af0*/  FMUL.FTZ R24, R24, R205.reuse ;  /* 0x000000cd18187220 */ /* 0x088fe20000410000 */
[-C--:B------:R-:W-:Y:S01]  /*7b00*/  FMUL.FTZ R25, R25, R205.reuse ;  /* 0x000000cd19197220 */ /* 0x080fe20000410000 */
[-C--:B------:R-:W-:Y:S01]  /*7b10*/  FMUL.FTZ R28, R28, R205.reuse ;  /* 0x000000cd1c1c7220 */ /* 0x080fe20000410000 */
[-C--:B------:R-:W-:Y:S01]  /*7b20*/  FMUL.FTZ R29, R29, R205.reuse ;  /* 0x000000cd1d1d7220 */ /* 0x080fe20000410000 */
[-C--:B------:R-:W-:Y:S01]  /*7b30*/  FMUL.FTZ R32, R32, R205.reuse ;  /* 0x000000cd20207220 */ /* 0x080fe20000410000 */
[-C--:B------:R-:W-:Y:S01]  /*7b40*/  FMUL.FTZ R33, R33, R205.reuse ;  /* 0x000000cd21217220 */ /* 0x080fe20000410000 */
[-C--:B------:R-:W-:Y:S01]  /*7b50*/  FMUL.FTZ R36, R36, R205.reuse ;  /* 0x000000cd24247220 */ /* 0x080fe20000410000 */
[----:B------:R-:W2:Y:S01]  /*7b60*/  MUFU.EX2 R202, R202 ;  /* 0x000000ca00ca7308 */ /* 0x000ea20000000800 */
[----:B------:R2:W-:Y:S01]  /*7b70*/  BAR.SYNC.DEFER_BLOCKING R152, 0x100 ;  /* 0x000400980000751d */ /* 0x0005e20000010000 */
        /* <DEDUP_REMOVED lines=126> */
[----:B--2---:R-:W-:Y:S01]  /*8360*/  F2FP.BF16.F32.PACK_AB R152, R202, R206 ;  /* 0x000000ceca98723e */ /* 0x004fe200000010ff */
[--C-:B------:R-:W-:Y:S01]  /*8370*/  FFMA.FTZ R162, R162, UR5, -R208.reuse ;  /* 0x00000005a2a27c23 */ /* 0x100fe200080108d0 */
[----:B---3--:R-:W-:Y:S01]  /*8380*/  F2FP.BF16.F32.PACK_AB R154, R157, R203 ;  /* 0x000000cb9d9a723e */ /* 0x008fe200000010ff */
[--C-:B------:R-:W-:Y:S01]  /*8390*/  FFMA.FTZ R163, R163, UR5, -R208.reuse ;  /* 0x00000005a3a37c23 */ /* 0x100fe200080108d0 */
[----:B----4-:R-:W-:Y:S01]  /*83a0*/  F2FP.BF16.F32.PACK_AB R153, R207, R210 ;  /* 0x000000d2cf99723e */ /* 0x010fe200000010ff */
[--C-:B------:R-:W-:Y:S01]  /*83b0*/  FFMA.FTZ R166, R166, UR5, -R208.reuse ;  /* 0x00000005a6a67c23 */ /* 0x100fe200080108d0 */
[----:B-----5:R-:W-:Y:S01]  /*83c0*/  F2FP.BF16.F32.PACK_AB R155, R159, R158 ;  /* 0x0000009e9f9b723e */ /* 0x020fe200000010ff */
[--C-:B------:R-:W-:Y:S01]  /*83d0*/  FFMA.FTZ R167, R167, UR5, -R208.reuse ;  /* 0x00000005a7a77c23 */ /* 0x100fe200080108d0 */
[----:B------:R-:W-:Y:S01]  /*83e0*/  MUFU.EX2 R160, R160 ;  /* 0x000000a000a07308 */ /* 0x000fe20000000800 */
[--C-:B------:R-:W-:Y:S01]  /*83f0*/  FFMA.FTZ R170, R170, UR5, -R208.reuse ;  /* 0x00000005aaaa7c23 */ /* 0x100fe200080108d0 */
[----:B------:R-:W-:Y:S01]  /*8400*/  WARPGROUP.ARRIVE ;  /* 0x00000000000079c5 */ /* 0x000fe20000000000 */
[--C-:B------:R-:W-:Y:S01]  /*8410*/  FFMA.FTZ R171, R171, UR5, -R208.reuse ;  /* 0x00000005abab7c23 */ /* 0x100fe200080108d0 */
[--C-:B------:R-:W-:Y:S01]  /*8420*/  FFMA.FTZ R174, R174, UR5, -R208.reuse ;  /* 0x00000005aeae7c23 */ /* 0x100fe200080108d0 */
[--C-:B------:R-:W-:Y:S01]  /*8430*/  FFMA.FTZ R175, R175, UR5, -R208.reuse ;  /* 0x00000005afaf7c23 */ /* 0x100fe200080108d0 */
[--C-:B------:R-:W-:Y:S01]  /*8440*/  FFMA.FTZ R178, R178, UR5, -R208.reuse ;  /* 0x00000005b2b27c23 */ /* 0x100fe200080108d0 */
[--C-:B------:R-:W-:Y:S01]  /*8450*/  FFMA.FTZ R179, R179, UR5, -R208.reuse ;  /* 0x00000005b3b37c23 */ /* 0x100fe200080108d0 */
[----:B------:R-:W-:Y:S01]  /*8460*/  HGMMA.64x256x16.F32.BF16 R24, R152, gdesc[UR8].tnspB, R24, gsb0 ;  /* 0x43e0000898187df0 */ /* 0x000fe20008001818 */
[----:B------:R-:W1:Y:S01]  /*8470*/  MUFU.EX2 R161, R161 ;  /* 0x000000a100a17308 */ /* 0x000e620000000800 */
[--C-:B------:R-:W-:Y:S01]  /*8480*/  FFMA.FTZ R182, R182, UR5, -R208.reuse ;  /* 0x00000005b6b67c23 */ /* 0x100fe200080108d0 */
[----:B------:R-:W-:Y:S01]  /*8490*/  FFMA.FTZ R183, R183, UR5, -R208 ;  /* 0x00000005b7b77c23 */ /* 0x000fe200080108d0 */
[----:B------:R-:W-:Y:S01]  /*84a0*/  FFMA.FTZ R189, R189, UR5, -R204 ;  /* 0x00000005bdbd7c23 */ /* 0x000fe200080108cc */
[--C-:B------:R-:W-:Y:S01]  /*84b0*/  FFMA.FTZ R186, R186, UR5, -R208.reuse ;  /* 0x00000005baba7c23 */ /* 0x100fe200080108d0 */
[--C-:B------:R-:W-:Y:S01]  /*84c0*/  FFMA.FTZ R187, R187, UR5, -R208.reuse ;  /* 0x00000005bbbb7c23 */ /* 0x100fe200080108d0 */
[--C-:B------:R-:W-:Y:S01]  /*84d0*/  FFMA.FTZ R190, R190, UR5, -R208.reuse ;  /* 0x00000005bebe7c23 */ /* 0x100fe200080108d0 */
[----:B------:R-:W-:Y:S01]  /*84e0*/  FFMA.FTZ R191, R191, UR5, -R208 ;  /* 0x00000005bfbf7c23 */ /* 0x000fe200080108d0 */
[----:B------:R-:W-:Y:S01]  /*84f0*/  MUFU.EX2 R164, R164 ;  /* 0x000000a400a47308 */ /* 0x000fe20000000800 */
[--C-:B------:R-:W-:Y:S01]  /*8500*/  FFMA.FTZ R192, R192, UR5, -R204.reuse ;  /* 0x00000005c0c07c23 */ /* 0x100fe200080108cc */
        /* <DEDUP_REMOVED lines=8> */
[----:B------:R-:W-:Y:S01]  /*8590*/  UMOV UR11, 0x40000040 ;  /* 0x40000040000b7882 */ /* 0x000fe20000000000 */
[----:B------:R-:W-:Y:S01]  /*85a0*/  FFMA.FTZ R205, R205, R4, R206 ;  /* 0x00000004cdcd7223 */ /* 0x000fe200000100ce */
[----:B------:R-:W-:-:S03]  /*85b0*/  FFMA.FTZ R210, R209, R5, R210 ;  /* 0x00000005d1d27223 */ /* 0x000fc600000100d2 */
[----:B------:R-:W-:Y:S01]  /*85c0*/  FADD.FTZ R202, R202, R205 ;  /* 0x000000cdcaca7221 */ /* 0x000fe20000010000 */
[----:B------:R-:W-:Y:S01]  /*85d0*/  MUFU.EX2 R162, R162 ;  /* 0x000000a200a27308 */ /* 0x000fe20000000800 */
[----:B------:R-:W-:Y:S02]  /*85e0*/  FADD.FTZ R207, R207, R210 ;  /* 0x000000d2cfcf7221 */ /* 0x000fe40000010000 */
[----:B------:R-:W-:Y:S02]  /*85f0*/  FADD.FTZ R202, R203, R202 ;  /* 0x000000cacbca7221 */ /* 0x000fe40000010000 */
[----:B------:R-:W-:Y:S02]  /*8600*/  FADD.FTZ R158, R158, R207 ;  /* 0x000000cf9e9e7221 */ /* 0x000fe40000010000 */
[----:B------:R-:W-:Y:S01]  /*8610*/  FADD.FTZ R157, R157, R202 ;  /* 0x000000ca9d9d7221 */ /* 0x000fe20000010000 */
[----:B------:R-:W2:Y:S01]  /*8620*/  MUFU.EX2 R163, R163 ;  /* 0x000000a300a37308 */ /* 0x000ea20000000800 */
[----:B------:R-:W-:-:S07]  /*8630*/  FADD.FTZ R159, R159, R158 ;  /* 0x0000009e9f9f7221 */ /* 0x000fce0000010000 */
        /* <DEDUP_REMOVED lines=38> */
[----:B------:R-:W-:Y:S01]  /*88a0*/  MUFU.EX2 R194, R194 ;  /* 0x000000c200c27308 */ /* 0x000fe20000000800 */
[----:B------:R-:W-:Y:S01]  /*88b0*/  WARPGROUP.ARRIVE ;  /* 0x00000000000079c5 */ /* 0x000fe20000000000 */
[----:B------:R-:W-:Y:S01]  /*88c0*/  FADD.FTZ R163, R163, R162 ;  /* 0x000000a2a3a37221 */ /* 0x000fe20000010000 */
[----:B------:R-:W-:-:S03]  /*88d0*/  FADD.FTZ R164, R164, R161 ;  /* 0x000000a1a4a47221 */ /* 0x000fc60000010000 */
[----:B------:R-:W-:Y:S01]  /*88e0*/  FADD.FTZ R166, R166, R163 ;  /* 0x000000a3a6a67221 */ /* 0x000fe20000010000 */
[----:B------:R-:W-:Y:S01]  /*88f0*/  HGMMA.64x256x16.F32.BF16 R24, R152, gdesc[UR12].tnspB, R24, gsb0 ;  /* 0x43e0000c98187df0 */ /* 0x000fe20008001818 */
[----:B------:R-:W-:Y:S01]  /*8900*/  UIADD3 UR14, UR10, 0x100, URZ ;  /* 0x000001000a0e7890 */ /* 0x000fe2000fffe03f */
[----:B------:R-:W1:Y:S01]  /*8910*/  MUFU.EX2 R195, R195 ;  /* 0x000000c300c37308 */ /* 0x000e620000000800 */
[----:B------:R-:W-:Y:S01]  /*8920*/  UMOV UR15, 0x40000040 ;  /* 0x40000040000f7882 */ /* 0x000fe20000000000 */
[----:B------:R-:W-:Y:S01]  /*8930*/  FADD.FTZ R165, R165, R164 ;  /* 0x000000a4a5a57221 */ /* 0x000fe20000010000 */
[----:B------:R-:W-:-:S05]  /*8940*/  FADD.FTZ R167, R167, R166 ;  /* 0x000000a6a7a77221 */ /* 0x000fca0000010000 */
        /* <DEDUP_REMOVED lines=36> */
[----:B------:R-:W-:Y:S01]  /*8b90*/  UIADD3 UR10, UR10, 0x280, URZ ;  /* 0x000002800a0a7890 */ /* 0x000fe2000fffe03f */
        /* <DEDUP_REMOVED lines=14> */
[----:B------:R-:W-:Y:S03]  /*8c80*/  HGMMA.64x256x16.F32.BF16 R24, R152, gdesc[UR12].tnspB, R24, gsb0 ;  /* 0x43e0000c98187df0 */ /* 0x000fe60008001818 */
        /* <DEDUP_REMOVED lines=18> */
.L_x_13762:
[----:B------:R-:W-:Y:S01]  /*8db0*/  UIADD3 UR4, UR4, 0x32460, URZ ;  /* 0x0003246004047890 */ /* 0x000fe2000fffe03f */
[C---:B------:R-:W-:Y:S01]  /*8dc0*/  ISETP.GT.AND P1, PT, R201.reuse, RZ, PT ;  /* 0x000000ffc900720c */ /* 0x040fe20003f24270 */
[----:B------:R-:W-:Y:S02]  /*8dd0*/  VIADD R201, R201, 0xffffffff ;  /* 0xffffffffc9c97836 */ /* 0x000fe40000000000 */
[----:B------:R-:W-:Y:S01]  /*8de0*/  UPRMT UR4, UR6, 0x654, UR4 ;  /* 0x0000065406047896 */ /* 0x000fe20008000004 */
[----:B------:R-:W-:Y:S02]  /*8df0*/  IMAD.MOV.U32 R207, RZ, RZ, R156 ;  /* 0x000000ffffcf7224 */ /* 0x000fe400078e009c */
[----:B------:R-:W-:-:S06]  /*8e00*/  IMAD.MOV.U32 R202, RZ, RZ, R21 ;  /* 0x000000ffffca7224 */ /* 0x000fcc00078e0015 */
[----:B------:R-:W-:Y:S01]  /*8e10*/  SYNCS.ARRIVE.TRANS64.RED.A1T0 RZ, [UR4], RZ ;  /* 0x000000ffffff79a7 */ /* 0x000fe20008100404 */
[----:B------:R-:W-:Y:S05]  /*8e20*/  @P1 BRA `(.L_x_13763) ;  /* 0xffffffdc00301947 */ /* 0x000fea000383ffff */
.L_x_13752:
[----:B------:R-:W0:Y:S01]  /*8e30*/  SHFL.BFLY PT, R3, R4, 0x2, 0x1f ;  /* 0x0c401f0004037f89 */ /* 0x000e2200000e0000 */
[----:B------:R-:W-:Y:S01]  /*8e40*/  UIADD3 UR38, UR38, 0x1, URZ ;  /* 0x0000000126267890 */ /* 0x000fe2000fffe03f */
[----:B------:R-:W-:Y:S01]  /*8e50*/  IMAD.U32 R10, RZ, RZ, UR5 ;  /* 0x00000005ff0a7e24 */ /* 0x000fe2000f8e00ff */
[----:B------:R1:W-:Y:S06]  /*8e60*/  BAR.ARV R0, 0x100 ;  /* 0x000400000000751d */ /* 0x0003ec0000002000 */
[----:B------:R-:W-:Y:S02]  /*8e70*/  UISETP.NE.AND UP0, UPT, UR38, 0x2, UPT ;  /* 0x000000022600788c */ /* 0x000fe4000bf05270 */
[----:B------:R-:W-:Y:S06]  /*8e80*/  BAR.ARV 0x8, 0x180 ;  /* 0x0206000000007b1d */ /* 0x000fec0000002000 */
[----:B-1----:R-:W-:Y:S01]  /*8e90*/  IMAD.MOV.U32 R0, RZ, RZ, RZ ;  /* 0x000000ffff007224 */ /* 0x002fe200078e00ff */
[----:B------:R-:W-:Y:S01]  /*8ea0*/  USEL UR4, URZ, 0x1, UP0 ;  /* 0x000000013f047887 */ /* 0x000fe20008000000 */
[----:B------:R-:W1:Y:S01]  /*8eb0*/  SHFL.BFLY PT, R6, R5, 0x2, 0x1f ;  /* 0x0c401f0005067f89 */ /* 0x000e6200000e0000 */
[----:B------:R-:W-:Y:S01]  /*8ec0*/  PLOP3.LUT P0, PT, PT, PT, PT, 0x8, 0x0 ;  /* 0x000000000000781c */ /* 0x000fe20003f0e170 */
[----:B------:R-:W-:Y:S01]  /*8ed0*/  VIADD R222, R222, 0x1 ;  /* 0x00000001dede7836 */ /* 0x000fe20000000000 */
[----:B------:R-:W-:Y:S01]  /*8ee0*/  USEL UR38, UR38, URZ, UP0 ;  /* 0x0000003f26267287 */ /* 0x000fe20008000000 */
[----:B0-----:R-:W-:Y:S01]  /*8ef0*/  FADD.FTZ R3, R3, R4 ;  /* 0x0000000403037221 */ /* 0x001fe20000010000 */
[----:B------:R-:W-:Y:S01]  /*8f00*/  IMAD.U32 R4, RZ, RZ, UR5 ;  /* 0x00000005ff047e24 */ /* 0x000fe2000f8e00ff */
[----:B------:R-:W-:-:S03]  /*8f10*/  ULOP3.LUT UR39, UR39, UR4, URZ, 0x3c, !UPT ;  /* 0x0000000427277292 */ /* 0x000fc6000f8e3c3f */
[----:B------:R-:W0:Y:S01]  /*8f20*/  SHFL.BFLY PT, R2, R3, 0x1, 0x1f ;  /* 0x0c201f0003027f89 */ /* 0x000e2200000e0000 */
[----:B-1----:R-:W-:-:S05]  /*8f30*/  FADD.FTZ R6, R6, R5 ;  /* 0x0000000506067221 */ /* 0x002fca0000010000 */
[----:B------:R-:W1:Y:S01]  /*8f40*/  SHFL.BFLY PT, R7, R6, 0x1, 0x1f ;  /* 0x0c201f0006077f89 */ /* 0x000e6200000e0000 */
[----:B0-----:R-:W-:Y:S01]  /*8f50*/  FADD.FTZ R8, R3, R2 ;  /* 0x0000000203087221 */ /* 0x001fe20000010000 */
[----:B------:R-:W-:Y:S01]  /*8f60*/  MOV R2, RZ ;  /* 0x000000ff00027202 */ /* 0x000fe20000000f00 */
[----:B------:R-:W-:-:S03]  /*8f70*/  IMAD.MOV.U32 R3, RZ, RZ, -0x800000 ;  /* 0xff800000ff037424 */ /* 0x000fc600078e00ff */
[----:B------:R-:W-:-:S13]  /*8f80*/  FSETP.NE.FTZ.AND P1, PT, R8, RZ, PT ;  /* 0x000000ff0800720b */ /* 0x000fda0003f35000 */
[----:B------:R-:W0:Y:S01]  /*8f90*/  @P1 MUFU.LG2 R5, R8 ;  /* 0x0000000800051308 */ /* 0x000e220000000c00 */
[----:B------:R-:W-:Y:S01]  /*8fa0*/  @P1 FMUL.FTZ R4, R4, 0.69314718246459960938 ;  /* 0x3f31721804041820 */ /* 0x000fe20000410000 */
[----:B-1----:R-:W-:-:S05]  /*8fb0*/  FADD.FTZ R7, R6, R7 ;  /* 0x0000000706077221 */ /* 0x002fca0000010000 */
        /* <DEDUP_REMOVED lines=9> */
[----:B------:R0:W1:Y:S01]  /*9050*/  @P2 MUFU.RCP R0, R7 ;  /* 0x0000000700002308 */ /* 0x0000620000001000 */
        /* <DEDUP_REMOVED lines=128> */
.L_x_13726:
        /* <DEDUP_REMOVED lines=12> */
[----:B------:R-:W-:Y:S01]  /*9920*/  ULDC.64 UR8, c[0x0][0xc90] ;  /* 0x0003240000087ab9 */ /* 0x000fe20000000a00 */
[----:B------:R-:W-:Y:S02]  /*9930*/  F2FP.BF16.F32.PACK_AB R25, R27, R26 ;  /* 0x0000001a1b19723e */ /* 0x000fe400000010ff */
[----:B------:R-:W-:Y:S02]  /*9940*/  F2FP.BF16.F32.PACK_AB R26, R29, R28 ;  /* 0x0000001c1d1a723e */ /* 0x000fe400000010ff */
[----:B------:R-:W-:Y:S02]  /*9950*/  F2FP.BF16.F32.PACK_AB R27, R31, R30 ;  /* 0x0000001e1f1b723e */ /* 0x000fe400000010ff */
[----:B------:R-:W-:-:S02]  /*9960*/  R2UR UR11, R219 ;  /* 0x00000000db0b72ca */ /* 0x000fc400000e0000 */
[----:B------:R-:W-:Y:S02]  /*9970*/  R2UR UR13, R220 ;  /* 0x00000000dc0d72ca */ /* 0x000fe400000e0000 */
[----:B------:R-:W-:Y:S02]  /*9980*/  F2FP.BF16.F32.PACK_AB R136, R137, R136 ;  /* 0x000000888988723e */ /* 0x000fe400000010ff */
[----:B------:R-:W-:Y:S02]  /*9990*/  F2FP.BF16.F32.PACK_AB R137, R158, R128 ;  /* 0x000000809e89723e */ /* 0x000fe400000010ff */
[----:B------:R-:W-:Y:S02]  /*99a0*/  F2FP.BF16.F32.PACK_AB R161, R162, R161 ;  /* 0x000000a1a2a1723e */ /* 0x000fe400000010ff */
[----:B------:R-:W-:Y:S02]  /*99b0*/  F2FP.BF16.F32.PACK_AB R162, R149, R148 ;  /* 0x0000009495a2723e */ /* 0x000fe400000010ff */
[----:B------:R-:W-:Y:S01]  /*99c0*/  F2FP.BF16.F32.PACK_AB R163, R0, R163 ;  /* 0x000000a300a3723e */ /* 0x000fe200000010ff */
[----:B------:R-:W-:-:S02]  /*99d0*/  USHF.R.S32.HI UR10, URZ, 0x1f, UR11 ;  /* 0x0000001f3f0a7899 */ /* 0x000fc4000801140b */
[----:B------:R-:W-:Y:S02]  /*99e0*/  UIMAD.WIDE.U32 UR6, UR11, UR8, URZ ;  /* 0x000000080b0672a5 */ /* 0x000fe4000f8e003f */
[----:B------:R-:W-:Y:S02]  /*99f0*/  UIMAD UR5, UR10, UR8, URZ ;  /* 0x000000080a0572a4 */ /* 0x000fe4000f8e023f */
[----:B------:R-:W-:Y:S02]  /*9a00*/  USHF.R.S32.HI UR12, URZ, 0x1f, UR13 ;  /* 0x0000001f3f0c7899 */ /* 0x000fe4000801140d */
[----:B------:R-:W-:Y:S01]  /*9a10*/  UIMAD UR5, UR11, UR9, UR5 ;  /* 0x000000090b0572a4 */ /* 0x000fe2000f8e0205 */
[----:B------:R-:W-:Y:S02]  /*9a20*/  MOV R154, R195 ;  /* 0x000000c3009a7202 */ /* 0x000fe40000000f00 */
[----:B0-----:R-:W-:Y:S01]  /*9a30*/  MOV R155, R4 ;  /* 0x00000004009b7202 */ /* 0x001fe20000000f00 */
[----:B------:R-:W-:Y:S01]  /*9a40*/  ULDC.64 UR8, c[0x0][0xc98] ;  /* 0x0003260000087ab9 */ /* 0x000fe20000000a00 */
[----:B------:R-:W-:Y:S01]  /*9a50*/  UIADD3 UR7, UR7, UR5, URZ ;  /* 0x0000000507077290 */ /* 0x000fe2000fffe03f */
[----:B------:R-:W-:Y:S01]  /*9a60*/  IMAD.WIDE R120, R226, 0x2, R154 ;  /* 0x00000002e2787825 */ /* 0x000fe200078e029a */
[----:B------:R-:W-:-:S02]  /*9a70*/  UIMAD UR5, UR12, UR8, URZ ;  /* 0x000000080c0572a4 */ /* 0x000fc4000f8e023f */
[----:B------:R-:W-:Y:S01]  /*9a80*/  UIMAD.WIDE.U32 UR6, UR13, UR8, UR6 ;  /* 0x000000080d0672a5 */ /* 0x000fe2000f8e0006 */
[----:B------:R-:W-:Y:S01]  /*9a90*/  IMAD.WIDE R154, R5, 0x2, R154 ;  /* 0x00000002059a7825 */ /* 0x000fe200078e029a */
[C---:B------:R-:W-:Y:S01]  /*9aa0*/  IADD3 R7, P2, R120.reuse, 0xc040, RZ ;  /* 0x0000c04078077810 */ /* 0x040fe20007f5e0ff */
[----:B------:R-:W-:Y:S01]  /*9ab0*/  UIMAD UR5, UR13, UR9, UR5 ;  /* 0x000000090d0572a4 */ /* 0x000fe2000f8e0205 */
[----:B------:R-:W-:Y:S02]  /*9ac0*/  IADD3 R11, P3, R120, 0xc060, RZ ;  /* 0x0000c060780b7810 */ /* 0x000fe40007f7e0ff */
[----:B------:R-:W-:Y:S01]  /*9ad0*/  LOP3.LUT R6, R7, 0x380, RZ, 0xc0, !PT ;  /* 0x0000038007067812 */ /* 0x000fe200078ec0ff */
[----:B------:R-:W-:Y:S01]  /*9ae0*/  ULDC.64 UR8, c[0x0][0xbe8] ;  /* 0x0002fa0000087ab9 */ /* 0x000fe20000000a00 */
[----:B------:R-:W-:Y:S01]  /*9af0*/  LOP3.LUT R4, R11, 0x380, RZ, 0xc0, !PT ;  /* 0x000003800b047812 */ /* 0x000fe200078ec0ff */
[----:B------:R-:W-:Y:S01]  /*9b00*/  IMAD.X R5, RZ, RZ, R121, P3 ;  /* 0x000000ffff057224 */ /* 0x000fe200018e0679 */
[----:B------:R-:W-:-:S02]  /*9b10*/  SHF.R.U64 R6, R6, 0x3, RZ ;  /* 0x0000000306067819 */ /* 0x000fc400000012ff */
[----:B------:R-:W-:Y:S02]  /*9b20*/  SHF.R.U64 R4, R4, 0x3, RZ ;  /* 0x0000000304047819 */ /* 0x000fe400000012ff */
[----:B------:R-:W-:Y:S01]  /*9b30*/  LOP3.LUT R6, R6, R7, RZ, 0x3c, !PT ;  /* 0x0000000706067212 */ /* 0x000fe200078e3cff */
[----:B------:R-:W-:Y:S01]  /*9b40*/  IMAD.X R7, RZ, RZ, R121, P2 ;  /* 0x000000ffff077224 */ /* 0x000fe200010e0679 */
[C---:B------:R-:W-:Y:S02]  /*9b50*/  IADD3 R135, P2, R120.reuse, 0x8000, RZ ;  /* 0x0000800078877810 */ /* 0x040fe40007f5e0ff */
[----:B------:R-:W-:Y:S02]  /*9b60*/  LOP3.LUT R157, R120, 0x380, RZ, 0xc0, !PT ;  /* 0x00000380789d7812 */ /* 0x000fe400078ec0ff */
[----:B------:R-:W-:Y:S02]  /*9b70*/  LOP3.LUT R134, R135, 0x380, RZ, 0xc0, !PT ;  /* 0x0000038087867812 */ /* 0x000fe400078ec0ff */
[----:B------:R-:W-:-:S02]  /*9b80*/  LOP3.LUT R4, R4, R11, RZ, 0x3c, !PT ;  /* 0x0000000b04047212 */ /* 0x000fc400078e3cff */
[----:B------:R-:W-:Y:S02]  /*9b90*/  SHF.R.U64 R134, R134, 0x3, RZ ;  /* 0x0000000386867819 */ /* 0x000fe400000012ff */
[----:B------:R-:W-:Y:S02]  /*9ba0*/  IADD3 R11, P0, R120, 0xc000, RZ ;  /* 0x0000c000780b7810 */ /* 0x000fe40007f1e0ff */
[----:B------:R-:W-:Y:S01]  /*9bb0*/  LOP3.LUT R134, R134, R135, RZ, 0x3c, !PT ;  /* 0x0000008786867212 */ /* 0x000fe200078e3cff */
[----:B------:R-:W-:Y:S01]  /*9bc0*/  IMAD.X R135, RZ, RZ, R121, P2 ;  /* 0x000000ffff877224 */ /* 0x000fe200010e0679 */
[----:B------:R-:W-:Y:S02]  /*9bd0*/  IADD3 R17, P2, R154, 0x1000, RZ ;  /* 0x000010009a117810 */ /* 0x000fe40007f5e0ff */
[----:B------:R-:W-:Y:S02]  /*9be0*/  SHF.R.U64 R157, R157, 0x3, RZ ;  /* 0x000000039d9d7819 */ /* 0x000fe400000012ff */
[----:B------:R-:W-:-:S02]  /*9bf0*/  LOP3.LUT R16, R17, 0x380, RZ, 0xc0, !PT ;  /* 0x0000038011107812 */ /* 0x000fc400078ec0ff */
[----:B------:R-:W-:Y:S02]  /*9c00*/  IADD3 R9, P1, R120, 0xc020, RZ ;  /* 0x0000c02078097810 */ /* 0x000fe40007f3e0ff */
[----:B------:R-:W-:Y:S02]  /*9c10*/  SHF.R.U64 R16, R16, 0x3, RZ ;  /* 0x0000000310107819 */ /* 0x000fe400000012ff */
[----:B------:R-:W-:Y:S02]  /*9c20*/  LOP3.LUT R10, R11, 0x380, RZ, 0xc0, !PT ;  /* 0x000003800b0a7812 */ /* 0x000fe400078ec0ff */
[----:B------:R-:W-:Y:S01]  /*9c30*/  LOP3.LUT R156, R157, R120, RZ, 0x3c, !PT ;  /* 0x000000789d9c7212 */ /* 0x000fe200078e3cff */
[----:B------:R-:W-:Y:S01]  /*9c40*/  IMAD.MOV.U32 R157, RZ, RZ, R121 ;  /* 0x000000ffff9d7224 */ /* 0x000fe200078e0079 */
[----:B------:R-:W-:Y:S01]  /*9c50*/  LOP3.LUT R16, R16, R17, RZ, 0x3c, !PT ;  /* 0x0000001110107212 */ /* 0x000fe200078e3cff */
[----:B------:R-:W-:Y:S01]  /*9c60*/  IMAD.X R17, RZ, RZ, R155, P2 ;  /* 0x000000ffff117224 */ /* 0x000fe200010e069b */
[----:B------:R-:W-:-:S02]  /*9c70*/  LOP3.LUT R8, R9, 0x380, RZ, 0xc0, !PT ;  /* 0x0000038009087812 */ /* 0x000fc400078ec0ff */
[----:B------:R-:W-:Y:S02]  /*9c80*/  SHF.R.U64 R10, R10, 0x3, RZ ;  /* 0x000000030a0a7819 */ /* 0x000fe400000012ff */
[----:B------:R-:W-:Y:S02]  /*9c90*/  IADD3 R111, P2, R154, 0x8000, RZ ;  /* 0x000080009a6f7810 */ /* 0x000fe40007f5e0ff */
[----:B------:R-:W-:Y:S01]  /*9ca0*/  MOV R157, R156 ;  /* 0x0000009c009d7202 */ /* 0x000fe20000000f00 */
[----:B------:R-:W-:Y:S01]  /*9cb0*/  BAR.SYNC.DEFER_BLOCKING 0x1, 0x100 ;  /* 0x0044000000007b1d */ /* 0x000fe20000010000 */
[----:B------:R-:W-:Y:S02]  /*9cc0*/  SHF.R.U64 R8, R8, 0x3, RZ ;  /* 0x0000000308087819 */ /* 0x000fe400000012ff */
[----:B------:R-:W-:Y:S01]  /*9cd0*/  LOP3.LUT R10, R10, R11, RZ, 0x3c, !PT ;  /* 0x0000000b0a0a7212 */ /* 0x000fe200078e3cff */
[----:B------:R-:W-:Y:S01]  /*9ce0*/  IMAD.X R11, RZ, RZ, R121, P0 ;  /* 0x000000ffff0b7224 */ /* 0x000fe200000e0679 */
[----:B------:R-:W-:-:S03]  /*9cf0*/  LOP3.LUT R110, R111, 0x380, RZ, 0xc0, !PT ;  /* 0x000003806f6e7812 */ /* 0x000fc600078ec0ff */
[----:B------:R-:W0:Y:S01]  /*9d00*/  LDC R156, c[0x0][0xce8] ;  /* 0x00033a00ff9c7b82 */ /* 0x000e220000000800 */
[C---:B------:R-:W-:Y:S02]  /*9d10*/  IADD3 R23, P4, R120.reuse, 0x8040, RZ ;  /* 0x0000804078177810 */ /* 0x040fe40007f9e0ff */
[----:B------:R-:W-:Y:S02]  /*9d20*/  IADD3 R143, P0, R120, 0x40, RZ ;  /* 0x00000040788f7810 */ /* 0x000fe40007f1e0ff */
[----:B------:R-:W-:Y:S01]  /*9d30*/  LOP3.LUT R8, R8, R9, RZ, 0x3c, !PT ;  /* 0x0000000908087212 */ /* 0x000fe200078e3cff */
[----:B------:R-:W-:Y:S01]  /*9d40*/  IMAD.X R9, RZ, RZ, R121, P1 ;  /* 0x000000ffff097224 */ /* 0x000fe200008e0679 */
[----:B------:R-:W-:Y:S02]  /*9d50*/  SHF.R.U64 R110, R110, 0x3, RZ ;  /* 0x000000036e6e7819 */ /* 0x000fe400000012ff */
[----:B------:R-:W-:Y:S02]  /*9d60*/  LOP3.LUT R22, R23, 0x380, RZ, 0xc0, !PT ;  /* 0x0000038017167812 */ /* 0x000fe400078ec0ff */
[----:B------:R-:W-:-:S02]  /*9d70*/  IADD3 R139, P1, R120, 0x4060, RZ ;  /* 0x00004060788b7810 */ /* 0x000fc40007f3e0ff */
[----:B------:R-:W-:Y:S02]  /*9d80*/  LOP3.LUT R142, R143, 0x380, RZ, 0xc0, !PT ;  /* 0x000003808f8e7812 */ /* 0x000fe400078ec0ff */
[----:B------:R-:W-:Y:S01]  /*9d90*/  LOP3.LUT R110, R110, R111, RZ, 0x3c, !PT ;  /* 0x0000006f6e6e7212 */ /* 0x000fe200078e3cff */
[----:B------:R-:W-:Y:S01]  /*9da0*/  IMAD.X R111, RZ, RZ, R155, P2 ;  /* 0x000000ffff6f7224 */ /* 0x000fe200010e069b */
[----:B------:R-:W-:Y:S01]  /*9db0*/  SHF.R.U64 R22, R22, 0x3, RZ ;  /* 0x0000000316167819 */ /* 0x000fe200000012ff */
[----:B------:R1:W-:Y:S01]  /*9dc0*/  STSM.16.M88.4 [R157], R24 ;  /* 0x000000189d007844 */ /* 0x0003e20000000200 */
[----:B------:R-:W-:Y:S02]  /*9dd0*/  LOP3.LUT R138, R139, 0x380, RZ, 0xc0, !PT ;  /* 0x000003808b8a7812 */ /* 0x000fe400078ec0ff */
[----:B------:R-:W-:Y:S02]  /*9de0*/  SHF.R.U64 R142, R142, 0x3, RZ ;  /* 0x000000038e8e7819 */ /* 0x000fe400000012ff */
[----:B------:R-:W-:-:S02]  /*9df0*/  IADD3 R127, P2, R154, 0xf000, RZ ;  /* 0x0000f0009a7f7810 */ /* 0x000fc40007f5e0ff */
[----:B------:R-:W-:Y:S01]  /*9e00*/  LOP3.LUT R22, R22, R23, RZ, 0x3c, !PT ;  /* 0x0000001716167212 */ /* 0x000fe200078e3cff */
[--C-:B------:R-:W-:Y:S01]  /*9e10*/  IMAD.X R23, RZ, RZ, R121.reuse, P4 ;  /* 0x000000ffff177224 */ /* 0x100fe200020e0679 */
[----:B------:R-:W-:Y:S02]  /*9e20*/  SHF.R.U64 R138, R138, 0x3, RZ ;  /* 0x000000038a8a7819 */ /* 0x000fe400000012ff */
[----:B------:R-:W-:Y:S01]  /*9e30*/  LOP3.LUT R142, R142, R143, RZ, 0x3c, !PT ;  /* 0x0000008f8e8e7212 */ /* 0x000fe200078e3cff */
[----:B------:R-:W-:Y:S01]  /*9e40*/  IMAD.X R143, RZ, RZ, R121, P0 ;  /* 0x000000ffff8f7224 */ /* 0x000fe200000e0679 */
[----:B------:R-:W-:Y:S02]  /*9e50*/  LOP3.LUT R126, R127, 0x380, RZ, 0xc0, !PT ;  /* 0x000003807f7e7812 */ /* 0x000fe400078ec0ff */
[----:B------:R-:W-:Y:S02]  /*9e60*/  IADD3 R21, P4, R120, 0x4000, RZ ;  /* 0x0000400078157810 */ /* 0x000fe40007f9e0ff */
[----:B------:R-:W-:-:S02]  /*9e70*/  IADD3 R97, P0, R154, 0x3000, RZ ;  /* 0x000030009a617810 */ /* 0x000fc40007f1e0ff */
[C---:B------:R-:W-:Y:S02]  /*9e80*/  IADD3 R13, P6, R120.reuse, 0x8060, RZ ;  /* 0x00008060780d7810 */ /* 0x040fe40007fde0ff */
[C---:B------:R-:W-:Y:S02]  /*9e90*/  IADD3 R15, P5, R120.reuse, 0x20, RZ ;  /* 0x00000020780f7810 */ /* 0x040fe40007fbe0ff */
[----:B------:R-:W-:Y:S02]  /*9ea0*/  IADD3 R131, P3, R120, 0x8020, RZ ;  /* 0x0000802078837810 */ /* 0x000fe40007f7e0ff */
[----:B------:R-:W-:Y:S01]  /*9eb0*/  LOP3.LUT R138, R138, R139, RZ, 0x3c, !PT ;  /* 0x0000008b8a8a7212 */ /* 0x000fe200078e3cff */
[----:B------:R-:W-:Y:S01]  /*9ec0*/  IMAD.X R139, RZ, RZ, R121, P1 ;  /* 0x000000ffff8b7224 */ /* 0x000fe200008e0679 */
[----:B------:R-:W-:Y:S02]  /*9ed0*/  SHF.R.U64 R126, R126, 0x3, RZ ;  /* 0x000000037e7e7819 */ /* 0x000fe400000012ff */
[----:B------:R-:W-:-:S02]  /*9ee0*/  LOP3.LUT R20, R21, 0x380, RZ, 0xc0, !PT ;  /* 0x0000038015147812 */ /* 0x000fc400078ec0ff */
[----:B------:R-:W-:Y:S02]  /*9ef0*/  IADD3 R19, P1, R154, 0x2000, RZ ;  /* 0x000020009a137810 */ /* 0x000fe40007f3e0ff */
[----:B------:R-:W-:Y:S02]  /*9f00*/  LOP3.LUT R96, R97, 0x380, RZ, 0xc0, !PT ;  /* 0x0000038061607812 */ /* 0x000fe400078ec0ff */
[----:B------:R-:W-:Y:S02]  /*9f10*/  LOP3.LUT R12, R13, 0x380, RZ, 0xc0, !PT ;  /* 0x000003800d0c7812 */ /* 0x000fe400078ec0ff */
[----:B------:R-:W-:Y:S02]  /*9f20*/  LOP3.LUT R14, R15, 0x380, RZ, 0xc0, !PT ;  /* 0x000003800f0e7812 */ /* 0x000fe400078ec0ff */
[----:B------:R-:W-:Y:S02]  /*9f30*/  LOP3.LUT R130, R131, 0x380, RZ, 0xc0, !PT ;  /* 0x0000038083827812 */ /* 0x000fe400078ec0ff */
[----:B------:R-:W-:Y:S01]  /*9f40*/  LOP3.LUT R126, R126, R127, RZ, 0x3c, !PT ;  /* 0x0000007f7e7e7212 */ /* 0x000fe200078e3cff */
[----:B------:R-:W-:Y:S01]  /*9f50*/  IMAD.X R127, RZ, RZ, R155, P2 ;  /* 0x000000ffff7f7224 */ /* 0x000fe200010e069b */
[----:B------:R-:W-:-:S02]  /*9f60*/  SHF.R.U64 R20, R20, 0x3, RZ ;  /* 0x0000000314147819 */ /* 0x000fc400000012ff */
[----:B------:R-:W-:Y:S02]  /*9f70*/  LOP3.LUT R18, R19, 0x380, RZ, 0xc0, !PT ;  /* 0x0000038013127812 */ /* 0x000fe400078ec0ff */
[----:B------:R-:W-:Y:S02]  /*9f80*/  SHF.R.U64 R96, R96, 0x3, RZ ;  /* 0x0000000360607819 */ /* 0x000fe400000012ff */
[----:B0-----:R-:W-:Y:S02]  /*9f90*/  ISETP.NE.AND P2, PT, R156, 0x1, PT ;  /* 0x000000019c00780c */ /* 0x001fe40003f45270 */
[----:B------:R-:W-:Y:S02]  /*9fa0*/  SHF.R.U64 R12, R12, 0x3, RZ ;  /* 0x000000030c0c7819 */ /* 0x000fe400000012ff */
[----:B------:R-:W-:Y:S02]  /*9fb0*/  SHF.R.U64 R14, R14, 0x3, RZ ;  /* 0x000000030e0e7819 */ /* 0x000fe400000012ff */
[----:B------:R-:W-:-:S02]  /*9fc0*/  SHF.R.U64 R130, R130, 0x3, RZ ;  /* 0x0000000382827819 */ /* 0x000fc400000012ff */
[----:B------:R-:W-:Y:S02]  /*9fd0*/  LOP3.LUT R20, R20, R21, RZ, 0x3c, !PT ;  /* 0x0000001514147212 */ /* 0x000fe400078e3cff */
[----:B------:R-:W-:Y:S02]  /*9fe0*/  SHF.R.U64 R18, R18, 0x3, RZ ;  /* 0x0000000312127819 */ /* 0x000fe400000012ff */
[----:B------:R-:W-:Y:S01]  /*9ff0*/  LOP3.LUT R96, R96, R97, RZ, 0x3c, !PT ;  /* 0x0000006160607212 */ /* 0x000fe200078e3cff */
[----:B------:R-:W-:Y:S01]  /*a000*/  IMAD.X R97, RZ, RZ, R155, P0 ;  /* 0x000000ffff617224 */ /* 0x000fe200000e069b */
[----:B------:R-:W-:Y:S02]  /*a010*/  IADD3.X R21, RZ, R121, RZ, P4, !PT ;  /* 0x00000079ff157210 */ /* 0x000fe400027fe4ff */
[----:B------:R-:W-:Y:S02]  /*a020*/  IADD3 R107, P4, R154, 0x6000, RZ ;  /* 0x000060009a6b7810 */ /* 0x000fe40007f9e0ff */
        /* <DEDUP_REMOVED lines=10> */
[----:B------:R-:W-:Y:S01]  /*a0d0*/  LOP3.LUT R18, R18, R19, RZ, 0x3c, !PT ;  /* 0x0000001312127212 */ /* 0x000fe200078e3cff */
[----:B------:R-:W-:Y:S01]  /*a0e0*/  IMAD.X R19, RZ, RZ, R155, P1 ;  /* 0x000000ffff137224 */ /* 0x000fe200008e069b */
[----:B------:R-:W-:Y:S02]  /*a0f0*/  LOP3.LUT R106, R107, 0x380, RZ, 0xc0, !PT ;  /* 0x000003806b6a7812 */ /* 0x000fe400078ec0ff */
[----:B------:R-:W-:-:S02]  /*a100*/  IADD3 R113, P1, R154, 0x9000, RZ ;  /* 0x000090009a717810 */ /* 0x000fc40007f3e0ff */
[----:B------:R-:W-:Y:S02]  /*a110*/  LOP3.LUT R114, R115, 0x380, RZ, 0xc0, !PT ;  /* 0x0000038073727812 */ /* 0x000fe400078ec0ff */
[----:B------:R-:W-:Y:S02]  /*a120*/  MOV R30, R4 ;  /* 0x00000004001e7202 */ /* 0x000fe40000000f00 */
[----:B------:R-:W-:Y:S02]  /*a130*/  LOP3.LUT R146, R147, 0x380, RZ, 0xc0, !PT ;  /* 0x0000038093927812 */ /* 0x000fe400078ec0ff */
[----:B------:R-:W-:Y:S02]  /*a140*/  LOP3.LUT R150, R151, 0x380, RZ, 0xc0, !PT ;  /* 0x0000038097967812 */ /* 0x000fe400078ec0ff */
[----:B------:R-:W-:Y:S02]  /*a150*/  LOP3.LUT R152, R153, 0x380, RZ, 0xc0, !PT ;  /* 0x0000038099987812 */ /* 0x000fe400078ec0ff */
[----:B------:R-:W-:-:S02]  /*a160*/  F2FP.BF16.F32.PACK_AB R5, R35, R34 ;  /* 0x000000222305723e */ /* 0x000fc400000010ff */
[----:B------:R-:W-:Y:S01]  /*a170*/  SHF.R.U64 R106, R106, 0x3, RZ ;  /* 0x000000036a6a7819 */ /* 0x000fe200000012ff */
[----:B------:R-:W0:Y:S01]  /*a180*/  @P2 LDC R34, c[0x0][0xcec] ;  /* 0x00033b00ff222b82 */ /* 0x000e220000000800 */
[----:B------:R-:W-:Y:S02]  /*a190*/  LOP3.LUT R112, R113, 0x380, RZ, 0xc0, !PT ;  /* 0x0000038071707812 */ /* 0x000fe400078ec0ff */
[----:B------:R-:W-:Y:S02]  /*a1a0*/  SHF.R.U64 R114, R114, 0x3, RZ ;  /* 0x0000000372727819 */ /* 0x000fe400000012ff */
[----:B------:R-:W-:Y:S02]  /*a1b0*/  SHF.R.U64 R146, R146, 0x3, RZ ;  /* 0x0000000392927819 */ /* 0x000fe400000012ff */
[----:B------:R-:W-:Y:S02]  /*a1c0*/  SHF.R.U64 R150, R150, 0x3, RZ ;  /* 0x0000000396967819 */ /* 0x000fe400000012ff */
[----:B------:R-:W-:-:S02]  /*a1d0*/  SHF.R.U64 R152, R152, 0x3, RZ ;  /* 0x0000000398987819 */ /* 0x000fc400000012ff */
[----:B-1----:R-:W-:Y:S02]  /*a1e0*/  MOV R27, R6 ;  /* 0x00000006001b7202 */ /* 0x002fe40000000f00 */
[----:B------:R-:W-:Y:S01]  /*a1f0*/  LOP3.LUT R106, R106, R107, RZ, 0x3c, !PT ;  /* 0x0000006b6a6a7212 */ /* 0x000fe200078e3cff */
[----:B------:R-:W-:Y:S01]  /*a200*/  IMAD.X R107, RZ, RZ, R155, P4 ;  /* 0x000000ffff6b7224 */ /* 0x000fe200020e069b */
[----:B------:R-:W-:Y:S02]  /*a210*/  F2FP.BF16.F32.PACK_AB R6, R37, R172 ;  /* 0x000000ac2506723e */ /* 0x000fe400000010ff */
[----:B------:R-:W-:Y:S01]  /*a220*/  SHF.R.U64 R112, R112, 0x3, RZ ;  /* 0x0000000370707819 */ /* 0x000fe200000012ff */
[----:B------:R-:W1:Y:S01]  /*a230*/  @P2 LDC R37, c[0x0][0xcf0] ;  /* 0x00033c00ff252b82 */ /* 0x000e620000000800 */
[----:B------:R-:W-:Y:S02]  /*a240*/  LOP3.LUT R114, R114, R115, RZ, 0x3c, !PT ;  /* 0x0000007372727212 */ /* 0x000fe400078e3cff */
[----:B------:R-:W-:-:S02]  /*a250*/  IADD3 R115, P4, R154, 0xd000, RZ ;  /* 0x0000d0009a737810 */ /* 0x000fc40007f9e0ff */
[----:B------:R-:W-:Y:S01]  /*a260*/  LOP3.LUT R146, R146, R147, RZ, 0x3c, !PT ;  /* 0x0000009392927212 */ /* 0x000fe200078e3cff */
[--C-:B------:R-:W-:Y:S01]  /*a270*/  IMAD.X R147, RZ, RZ, R121.reuse, P6 ;  /* 0x000000ffff937224 */ /* 0x100fe200030e0679 */
[----:B------:R-:W-:Y:S01]  /*a280*/  LOP3.LUT R150, R150, R151, RZ, 0x3c, !PT ;  /* 0x0000009796967212 */ /* 0x000fe200078e3cff */
[--C-:B------:R-:W-:Y:S01]  /*a290*/  IMAD.X R151, RZ, RZ, R121.reuse, P5 ;  /* 0x000000ffff977224 */ /* 0x100fe200028e0679 */
[----:B------:R-:W-:Y:S01]  /*a2a0*/  LOP3.LUT R152, R152, R153, RZ, 0x3c, !PT ;  /* 0x0000009998987212 */ /* 0x000fe200078e3cff */
[----:B------:R-:W-:Y:S01]  /*a2b0*/  IMAD.X R153, RZ, RZ, R121, P3 ;  /* 0x000000ffff997224 */ /* 0x000fe200018e0679 */
[----:B------:R-:W-:Y:S01]  /*a2c0*/  IADD3 R101, P6, R154, 0x4000, RZ ;  /* 0x000040009a657810 */ /* 0x000fe20007fde0ff */
[----:B------:R-:W-:Y:S01]  /*a2d0*/  IMAD R0, R218, 0x20, R221 ;  /* 0x00000020da007824 */ /* 0x000fe200078e02dd */
[C---:B------:R-:W-:Y:S01]  /*a2e0*/  IADD3 R105, P5, R154.reuse, 0x5000, RZ ;  /* 0x000050009a697810 */ /* 0x040fe20007fbe0ff */
[----:B------:R-:W-:Y:S01]  /*a2f0*/  IMAD.X R121, RZ, RZ, R155, P4 ;  /* 0x000000ffff797224 */ /* 0x000fe200020e069b */
[----:B------:R-:W-:-:S02]  /*a300*/  IADD3 R109, P3, R154, 0x7000, RZ ;  /* 0x000070009a6d7810 */ /* 0x000fc40007f7e0ff */
[----:B------:R-:W-:Y:S02]  /*a310*/  LOP3.LUT R112, R112, R113, RZ, 0x3c, !PT ;  /* 0x0000007170707212 */ /* 0x000fe400078e3cff */
[----:B------:R-:W-:Y:S02]  /*a320*/  LOP3.LUT R113, R115, 0x380, RZ, 0xc0, !PT ;  /* 0x0000038073717812 */ /* 0x000fe400078ec0ff */
[----:B------:R-:W-:Y:S02]  /*a330*/  LOP3.LUT R100, R101, 0x380, RZ, 0xc0, !PT ;  /* 0x0000038065647812 */ /* 0x000fe400078ec0ff */
[----:B------:R-:W-:Y:S02]  /*a340*/  LOP3.LUT R104, R105, 0x380, RZ, 0xc0, !PT ;  /* 0x0000038069687812 */ /* 0x000fe400078ec0ff */
[----:B------:R-:W-:Y:S02]  /*a350*/  LOP3.LUT R108, R109, 0x380, RZ, 0xc0, !PT ;  /* 0x000003806d6c7812 */ /* 0x000fe400078ec0ff */
[----:B------:R-:W-:-:S02]  /*a360*/  SHF.R.U64 R120, R113, 0x3, RZ ;  /* 0x0000000371787819 */ /* 0x000fc400000012ff */
[----:B------:R-:W-:Y:S02]  /*a370*/  LOP3.LUT R113, R154, 0x380, RZ, 0xc0, !PT ;  /* 0x000003809a717812 */ /* 0x000fe400078ec0ff */
[----:B------:R-:W-:Y:S02]  /*a380*/  SHF.R.U64 R100, R100, 0x3, RZ ;  /* 0x0000000364647819 */ /* 0x000fe400000012ff */
[----:B------:R-:W-:Y:S02]  /*a390*/  SHF.R.U64 R104, R104, 0x3, RZ ;  /* 0x0000000368687819 */ /* 0x000fe400000012ff */
[----:B------:R-:W-:Y:S02]  /*a3a0*/  SHF.R.U64 R108, R108, 0x3, RZ ;  /* 0x000000036c6c7819 */ /* 0x000fe400000012ff */
[----:B------:R-:W-:Y:S01]  /*a3b0*/  SHF.R.U64 R29, R113, 0x3, RZ ;  /* 0x00000003711d7819 */ /* 0x000fe200000012ff */
[--C-:B------:R-:W-:Y:S01]  /*a3c0*/  IMAD.X R113, RZ, RZ, R155.reuse, P1 ;  /* 0x000000ffff717224 */ /* 0x100fe200008e069b */
[----:B------:R-:W-:Y:S01]  /*a3d0*/  F2FP.BF16.F32.PACK_AB R7, R39, R38 ;  /* 0x000000262707723e */ /* 0x000fe200000010ff */
[----:B------:R-:W-:Y:S01]  /*a3e0*/  VIADD R39, R213, UR60 ;  /* 0x0000003cd5277c36 */ /* 0x000fe20008000000 */
[----:B------:R-:W-:Y:S01]  /*a3f0*/  LOP3.LUT R100, R100, R101, RZ, 0x3c, !PT ;  /* 0x0000006564647212 */ /* 0x000fe200078e3cff */
[--C-:B------:R-:W-:Y:S01]  /*a400*/  IMAD.X R101, RZ, RZ, R155.reuse, P6 ;  /* 0x000000ffff657224 */ /* 0x100fe200030e069b */
[----:B------:R-:W-:Y:S01]  /*a410*/  LOP3.LUT R104, R104, R105, RZ, 0x3c, !PT ;  /* 0x0000006968687212 */ /* 0x000fe200078e3cff */
[--C-:B------:R-:W-:Y:S01]  /*a420*/  IMAD.X R105, RZ, RZ, R155.reuse, P5 ;  /* 0x000000ffff697224 */ /* 0x100fe200028e069b */
[----:B------:R-:W-:Y:S01]  /*a430*/  LOP3.LUT R108, R108, R109, RZ, 0x3c, !PT ;  /* 0x0000006d6c6c7212 */ /* 0x000fe200078e3cff */
[----:B------:R-:W-:Y:S01]  /*a440*/  IMAD.X R109, RZ, RZ, R155, P3 ;  /* 0x000000ffff6d7224 */ /* 0x000fe200018e069b */
[C---:B------:R-:W-:Y:S01]  /*a450*/  IADD3 R117, P6, R154.reuse, 0xb000, RZ ;  /* 0x0000b0009a757810 */ /* 0x040fe20007fde0ff */
[----:B0-----:R-:W-:Y:S01]  /*a460*/  @P2 IMAD.HI.U32 R34, R39, R34, RZ ;  /* 0x0000002227222227 */ /* 0x001fe200078e00ff */
[----:B------:R-:W-:-:S02]  /*a470*/  IADD3 R119, P5, R154, 0xc000, RZ ;  /* 0x0000c0009a777810 */ /* 0x000fc40007fbe0ff */
[----:B------:R-:W-:Y:S02]  /*a480*/  IADD3 R123, P3, R154, 0xe000, RZ ;  /* 0x0000e0009a7b7810 */ /* 0x000fe40007f7e0ff */
[----:B------:R-:W-:Y:S01]  /*a490*/  LOP3.LUT R28, R29, R154, RZ, 0x3c, !PT ;  /* 0x0000009a1d1c7212 */ /* 0x000fe200078e3cff */
[----:B------:R-:W-:Y:S01]  /*a4a0*/  IMAD.MOV.U32 R29, RZ, RZ, R155 ;  /* 0x000000ffff1d7224 */ /* 0x000fe200078e009b */
[----:B------:R-:W-:Y:S02]  /*a4b0*/  MOV R26, R8 ;  /* 0x00000008001a7202 */ /* 0x000fe40000000f00 */
[----:B------:R-:W-:Y:S02]  /*a4c0*/  MOV R25, R10 ;  /* 0x0000000a00197202 */ /* 0x000fe40000000f00 */
[----:B------:R-:W-:Y:S02]  /*a4d0*/  MOV R154, R14 ;  /* 0x0000000e009a7202 */ /* 0x000fe40000000f00 */
[----:B------:R-:W-:Y:S01]  /*a4e0*/  F2FP.BF16.F32.PACK_AB R4, R33, R171 ;  /* 0x000000ab2104723e */ /* 0x000fe200000010ff */
[----:B------:R-:W-:Y:S01]  /*a4f0*/  IMAD.MOV.U32 R33, RZ, RZ, R39 ;  /* 0x000000ffff217224 */ /* 0x000fe200078e0027 */
[----:B------:R-:W-:-:S02]  /*a500*/  MOV R24, R12 ;  /* 0x0000000c00187202 */ /* 0x000fc40000000f00 */
[----:B------:R-:W-:Y:S01]  /*a510*/  MOV R142, R142 ;  /* 0x0000008e008e7202 */ /* 0x000fe20000000f00 */
[----:B------:R0:W-:Y:S01]  /*a520*/  STSM.16.M88.4 [R154], R4 ;  /* 0x000000049a007844 */ /* 0x0001e20000000200 */
[----:B------:R-:W-:Y:S02]  /*a530*/  F2FP.BF16.F32.PACK_AB R8, R41, R173 ;  /* 0x000000ad2908723e */ /* 0x000fe400000010ff */
[----:B------:R-:W-:Y:S02]  /*a540*/  F2FP.BF16.F32.PACK_AB R9, R43, R42 ;  /* 0x0000002a2b09723e */ /* 0x000fe400000010ff */
[----:B------:R-:W-:Y:S02]  /*a550*/  F2FP.BF16.F32.PACK_AB R10, R45, R174 ;  /* 0x000000ae2d0a723e */ /* 0x000fe400000010ff */
[----:B------:R-:W-:Y:S02]  /*a560*/  F2FP.BF16.F32.PACK_AB R11, R47, R46 ;  /* 0x0000002e2f0b723e */ /* 0x000fe400000010ff */
[----:B------:R-:W-:Y:S01]  /*a570*/  MOV R31, R22 ;  /* 0x00000016001f7202 */ /* 0x000fe20000000f00 */
[----:B------:R-:W2:Y:S01]  /*a580*/  @P2 LDC R47, c[0x0][0xcf0] ;  /* 0x00033c00ff2f2b82 */ /* 0x000ea20000000800 */
        /* <DEDUP_REMOVED lines=12> */
[----:B-1----:R-:W-:Y:S02]  /*a650*/  @P2 SHF.R.U32.HI R33, RZ, R37, R34 ;  /* 0x00000025ff212219 */ /* 0x002fe40000011622 */
[----:B------:R-:W-:Y:S01]  /*a660*/  MOV R150, R150 ;  /* 0x0000009600967202 */ /* 0x000fe20000000f00 */
[----:B------:R1:W-:Y:S01]  /*a670*/  STSM.16.M88.4 [R35], R20 ;  /* 0x0000001423007844 */ /* 0x0003e20000000200 */
[----:B0-----:R-:W-:Y:S02]  /*a680*/  F2FP.BF16.F32.PACK_AB R4, R65, R179 ;  /* 0x000000b34104723e */ /* 0x001fe400000010ff */
[----:B------:R-:W-:-:S02]  /*a690*/  F2FP.BF16.F32.PACK_AB R5, R67, R66 ;  /* 0x000000424305723e */ /* 0x000fc400000010ff */
[----:B------:R-:W-:Y:S02]  /*a6a0*/  F2FP.BF16.F32.PACK_AB R6, R69, R180 ;  /* 0x000000b44506723e */ /* 0x000fe400000010ff */
[----:B------:R-:W-:Y:S02]  /*a6b0*/  F2FP.BF16.F32.PACK_AB R7, R71, R70 ;  /* 0x000000464707723e */ /* 0x000fe400000010ff */
[----:B------:R-:W-:Y:S02]  /*a6c0*/  MOV R146, R146 ;  /* 0x0000009200927202 */ /* 0x000fe40000000f00 */
[----:B---3--:R-:W-:Y:S01]  /*a6d0*/  F2FP.BF16.F32.PACK_AB R8, R73, R181 ;  /* 0x000000b54908723e */ /* 0x008fe200000010ff */
[----:B------:R-:W-:Y:S01]  /*a6e0*/  STSM.16.M88.4 [R150], R4 ;  /* 0x0000000496007844 */ /* 0x000fe20000000200 */
[----:B------:R-:W-:Y:S02]  /*a6f0*/  F2FP.BF16.F32.PACK_AB R9, R75, R74 ;  /* 0x0000004a4b09723e */ /* 0x000fe400000010ff */
[----:B------:R-:W-:-:S02]  /*a700*/  F2FP.BF16.F32.PACK_AB R10, R77, R182 ;  /* 0x000000b64d0a723e */ /* 0x000fc400000010ff */
[----:B-1----:R-:W-:Y:S02]  /*a710*/  IADD3 R35, -R33, RZ, RZ ;  /* 0x000000ff21237210 */ /* 0x002fe40007ffe1ff */
[----:B------:R-:W-:Y:S02]  /*a720*/  F2FP.BF16.F32.PACK_AB R11, R79, R78 ;  /* 0x0000004e4f0b723e */ /* 0x000fe400000010ff */
[----:B------:R-:W-:Y:S01]  /*a730*/  MOV R138, R138 ;  /* 0x0000008a008a7202 */ /* 0x000fe20000000f00 */
[----:B------:R-:W-:Y:S01]  /*a740*/  IMAD R35, R156, R35, R39 ;  /* 0x000000239c237224 */ /* 0x000fe200078e0227 */
[----:B------:R-:W-:Y:S01]  /*a750*/  F2FP.BF16.F32.PACK_AB R12, R81, R183 ;  /* 0x000000b7510c723e */ /* 0x000fe200000010ff */
[----:B------:R0:W-:Y:S01]  /*a760*/  STSM.16.M88.4 [R146], R8 ;  /* 0x0000000892007844 */ /* 0x0001e20000000200 */
[----:B------:R-:W-:Y:S02]  /*a770*/  F2FP.BF16.F32.PACK_AB R13, R83, R82 ;  /* 0x00000052530d723e */ /* 0x000fe400000010ff */
[----:B------:R-:W-:-:S02]  /*a780*/  F2FP.BF16.F32.PACK_AB R14, R85, R184 ;  /* 0x000000b8550e723e */ /* 0x000fc400000010ff */
[----:B------:R-:W-:Y:S02]  /*a790*/  F2FP.BF16.F32.PACK_AB R15, R87, R86 ;  /* 0x00000056570f723e */ /* 0x000fe400000010ff */
[----:B------:R-:W-:Y:S01]  /*a7a0*/  LOP3.LUT R120, R120, R115, RZ, 0x3c, !PT ;  /* 0x0000007378787212 */ /* 0x000fe200078e3cff */
[----:B------:R-:W-:Y:S01]  /*a7b0*/  IMAD.X R115, RZ, RZ, R155, P0 ;  /* 0x000000ffff737224 */ /* 0x000fe200000e069b */
[----:B------:R-:W-:Y:S01]  /*a7c0*/  LOP3.LUT R122, R123, 0x380, RZ, 0xc0, !PT ;  /* 0x000003807b7a7812 */ /* 0x000fe200078ec0ff */
[----:B------:R1:W-:Y:S01]  /*a7d0*/  STSM.16.M88.4 [R138], R12 ;  /* 0x0000000c8a007844 */ /* 0x0003e20000000200 */
[----:B------:R-:W-:Y:S02]  /*a7e0*/  MOV R134, R134 ;  /* 0x0000008600867202 */ /* 0x000fe40000000f00 */
[----:B------:R-:W-:Y:S02]  /*a7f0*/  F2FP.BF16.F32.PACK_AB R20, R89, R185 ;  /* 0x000000b95914723e */ /* 0x000fe400000010ff */
[----:B------:R-:W-:Y:S01]  /*a800*/  F2FP.BF16.F32.PACK_AB R21, R91, R90 ;  /* 0x0000005a5b15723e */ /* 0x000fe200000010ff */
[----:B0-----:R-:W-:Y:S01]  /*a810*/  IMAD.U32 R10, RZ, RZ, UR5 ;  /* 0x00000005ff0a7e24 */ /* 0x001fe2000f8e00ff */
[----:B------:R-:W-:Y:S01]  /*a820*/  SHF.R.S32.HI R9, RZ, 0x1f, R33 ;  /* 0x0000001fff097819 */ /* 0x000fe20000011421 */
[----:B------:R-:W-:Y:S01]  /*a830*/  ULDC UR5, c[0x0][0xb88] ;  /* 0x0002e20000057ab9 */ /* 0x000fe20000000800 */
[----:B------:R-:W-:-:S02]  /*a840*/  SHF.R.S32.HI R8, RZ, 0x1f, R35 ;  /* 0x0000001fff087819 */ /* 0x000fc40000011423 */
[----:B------:R-:W-:Y:S02]  /*a850*/  F2FP.BF16.F32.PACK_AB R22, R93, R186 ;  /* 0x000000ba5d16723e */ /* 0x000fe400000010ff */
[----:B------:R-:W-:Y:S02]  /*a860*/  F2FP.BF16.F32.PACK_AB R23, R95, R94 ;  /* 0x0000005e5f17723e */ /* 0x000fe400000010ff */
[----:B------:R-:W-:Y:S01]  /*a870*/  MOV R130, R130 ;  /* 0x0000008200827202 */ /* 0x000fe20000000f00 */
[----:B-1----:R-:W-:Y:S01]  /*a880*/  VIADD R15, R225, UR60 ;  /* 0x0000003ce10f7c36 */ /* 0x002fe20008000000 */
[----:B------:R-:W-:Y:S01]  /*a890*/  IADD3 R12, P0, R33, UR6, RZ ;  /* 0x00000006210c7c10 */ /* 0x000fe2000ff1e0ff */
[----:B------:R0:W-:Y:S01]  /*a8a0*/  STSM.16.M88.4 [R134], R20 ;  /* 0x0000001486007844 */ /* 0x0001e20000000200 */
[----:B------:R-:W-:Y:S02]  /*a8b0*/  F2FP.BF16.F32.PACK_AB R4, R164, R187 ;  /* 0x000000bba404723e */ /* 0x000fe400000010ff */
[----:B------:R-:W-:Y:S01]  /*a8c0*/  IADD3.X R13, R9, UR7, R10, P0, !PT ;  /* 0x00000007090d7c10 */ /* 0x000fe200087fe40a */
[----:B------:R-:W-:Y:S01]  /*a8d0*/  ULDC.64 UR6, c[0x0][0xc88] ;  /* 0x0003220000067ab9 */ /* 0x000fe20000000a00 */
[----:B------:R-:W-:Y:S01]  /*a8e0*/  F2FP.BF16.F32.PACK_AB R5, R99, R98 ;  /* 0x000000626305723e */ /* 0x000fe200000010ff */
[----:B------:R-:W-:Y:S01]  /*a8f0*/  IMAD R8, R8, UR6, RZ ;  /* 0x0000000608087c24 */ /* 0x000fe2000f8e02ff */
[----:B------:R-:W-:Y:S01]  /*a900*/  F2FP.BF16.F32.PACK_AB R6, R165, R188 ;  /* 0x000000bca506723e */ /* 0x000fe200000010ff */
[----:B------:R-:W-:Y:S01]  /*a910*/  IMAD.WIDE.U32 R12, R35, UR6, R12 ;  /* 0x00000006230c7c25 */ /* 0x000fe2000f8e000c */
[----:B------:R-:W-:-:S02]  /*a920*/  F2FP.BF16.F32.PACK_AB R7, R103, R102 ;  /* 0x000000666707723e */ /* 0x000fc400000010ff */
        /* <DEDUP_REMOVED lines=9> */
[----:B------:R-:W-:Y:S02]  /*a9c0*/  F2FP.BF16.F32.PACK_AB R8, R166, R189 ;  /* 0x000000bda608723e */ /* 0x000fe400000010ff */
[----:B------:R-:W-:-:S02]  /*a9d0*/  F2FP.BF16.F32.PACK_AB R9, R36, R32 ;  /* 0x000000202409723e */ /* 0x000fc400000010ff */
[----:B------:R-:W-:Y:S02]  /*a9e0*/  F2FP.BF16.F32.PACK_AB R10, R167, R190 ;  /* 0x000000bea70a723e */ /* 0x000fe400000010ff */
[----:B0-----:R-:W-:Y:S02]  /*a9f0*/  LEA R20, P3, R12, UR6, 0x2 ;  /* 0x000000060c147c11 */ /* 0x001fe4000f8610ff */
[C---:B------:R-:W-:Y:S01]  /*aa00*/  ISETP.GE.OR P1, PT, R15.reuse, R44, P0 ;  /* 0x0000002c0f00720c */ /* 0x040fe20000726670 */
[----:B------:R0:W-:Y:S01]  /*aa10*/  STSM.16.M88.4 [R31], R8 ;  /* 0x000000081f007844 */ /* 0x0001e20000000200 */
        /* <DEDUP_REMOVED lines=22> */
[----:B------:R-:W-:-:S02]  /*ab80*/  F2FP.BF16.F32.PACK_AB R138, R141, R140 ;  /* 0x0000008c8d8a723e */ /* 0x000fc400000010ff */
[----:B------:R-:W-:Y:S01]  /*ab90*/  F2FP.BF16.F32.PACK_AB R139, R160, R159 ;  /* 0x0000009fa08b723e */ /* 0x000fe200000010ff */
[----:B------:R-:W-:Y:S01]  /*aba0*/  STSM.16.M88.4 [R26], R12 ;  /* 0x0000000c1a007844 */ /* 0x000fe20000000200 */
[----:B------:R-:W-:Y:S02]  /*abb0*/  F2FP.BF16.F32.PACK_AB R160, R145, R144 ;  /* 0x0000009091a0723e */ /* 0x000fe400000010ff */
[----:B------:R-:W-:Y:S01]  /*abc0*/  LOP3.LUT R116, R117, 0x380, RZ, 0xc0, !PT ;  /* 0x0000038075747812 */ /* 0x000fe200078ec0ff */
[----:B------:R-:W-:Y:S01]  /*abd0*/  STSM.16.M88.4 [R27], R136 ;  /* 0x000000881b007844 */ /* 0x000fe20000000200 */
[----:B------:R-:W-:Y:S01]  /*abe0*/  UIMAD UR5, UR10, UR8, URZ ;  /* 0x000000080a0572a4 */ /* 0x000fe2000f8e023f */
[----:B------:R-:W-:Y:S01]  /*abf0*/  VIADD R46, R0, UR60 ;  /* 0x0000003c002e7c36 */ /* 0x000fe20008000000 */
[----:B------:R-:W-:Y:S01]  /*ac00*/  UIMAD.WIDE.U32 UR6, UR11, UR8, URZ ;  /* 0x000000080b0672a5 */ /* 0x000fe2000f8e003f */
[----:B------:R-:W-:Y:S01]  /*ac10*/  STSM.16.M88.4 [R30], R160 ;  /* 0x000000a01e007844 */ /* 0x000fe20000000200 */
[----:B------:R-:W-:-:S02]  /*ac20*/  LOP3.LUT R118, R119, 0x380, RZ, 0xc0, !PT ;  /* 0x0000038077767812 */ /* 0x000fc400078ec0ff */
[----:B------:R-:W-:Y:S01]  /*ac30*/  SHF.R.U64 R116, R116, 0x3, RZ ;  /* 0x0000000374747819 */ /* 0x000fe200000012ff */
[----:B------:R-:W-:Y:S01]  /*ac40*/  BAR.SYNC.DEFER_BLOCKING 0x1, 0x100 ;  /* 0x0044000000007b1d */ /* 0x000fe20000010000 */
[----:B------:R-:W-:Y:S01]  /*ac50*/  UIMAD UR5, UR11, UR9, UR5 ;  /* 0x000000090b0572a4 */ /* 0x000fe2000f8e0205 */
[----:B------:R-:W-:Y:S01]  /*ac60*/  IMAD.MOV.U32 R45, RZ, RZ, R46 ;  /* 0x000000ffff2d7224 */ /* 0x000fe200078e002e */
[----:B------:R-:W-:Y:S02]  /*ac70*/  SHF.R.U64 R118, R118, 0x3, RZ ;  /* 0x0000000376767819 */ /* 0x000fe400000012ff */
[----:B------:R-:W-:Y:S01]  /*ac80*/  LOP3.LUT R116, R116, R117, RZ, 0x3c, !PT ;  /* 0x0000007574747212 */ /* 0x000fe200078e3cff */
[----:B------:R-:W-:Y:S01]  /*ac90*/  ULDC.64 UR10, c[0x0][0xbf0] ;  /* 0x0002fc00000a7ab9 */ /* 0x000fe20000000a00 */
[----:B-1----:R1:W-:Y:S01]  /*aca0*/  @!P1 ST.E desc[UR36][R40.64], R3 ;  /* 0x0000000328009985 */ /* 0x0023e2000c101924 */
[----:B------:R-:W-:Y:S01]  /*acb0*/  UIMAD UR8, UR12, UR10, URZ ;  /* 0x0000000a0c0872a4 */ /* 0x000fe2000f8e023f */
[----:B------:R-:W-:Y:S01]  /*acc0*/  LOP3.LUT R118, R118, R119, RZ, 0x3c, !PT ;  /* 0x0000007776767212 */ /* 0x000fe200078e3cff */
[----:B------:R-:W-:Y:S01]  /*acd0*/  UIADD3 UR7, UR7, UR5, URZ ;  /* 0x0000000507077290 */ /* 0x000fe2000fffe03f */
[--C-:B------:R-:W-:Y:S01]  /*ace0*/  IMAD.X R117, RZ, RZ, R155.reuse, P6 ;  /* 0x000000ffff757224 */ /* 0x100fe200030e069b */
[----:B-1----:R-:W1:Y:S01]  /*acf0*/  @P2 LDC R3, c[0x0][0xcec] ;  /* 0x00033b00ff032b82 */ /* 0x002e620000000800 */
[----:B------:R-:W-:Y:S01]  /*ad00*/  UIMAD UR5, UR13, UR11, UR8 ;  /* 0x0000000b0d0572a4 */ /* 0x000fe2000f8e0208 */
[----:B------:R-:W-:Y:S01]  /*ad10*/  IMAD.X R119, RZ, RZ, R155, P5 ;  /* 0x000000ffff777224 */ /* 0x000fe200028e069b */
[----:B------:R-:W-:Y:S01]  /*ad20*/  UIMAD.WIDE.U32 UR6, UR13, UR10, UR6 ;  /* 0x0000000a0d0672a5 */ /* 0x000fe2000f8e0006 */
[----:B0-----:R0:W-:Y:S01]  /*ad30*/  @!P0 ST.E desc[UR36][R42.64], R2 ;  /* 0x000000022a008985 */ /* 0x0011e2000c101924 */
[----:B------:R-:W-:-:S02]  /*ad40*/  ULDC.64 UR8, c[0x0][0xbe0] ;  /* 0x0002f80000087ab9 */ /* 0x000fc40000000a00 */
[----:B------:R-:W-:Y:S01]  /*ad50*/  UIADD3 UR5, UR7, UR5, URZ ;  /* 0x0000000507057290 */ /* 0x000fe2000fffe03f */
[----:B------:R3:W5:Y:S04]  /*ad60*/  LD.E.128 R20, desc[UR36][R28.64] ;  /* 0x000000241c147980 */ /* 0x000768000c101d00 */
[----:B------:R3:W5:Y:S04]  /*ad70*/  LD.E.128 R32, desc[UR36][R16.64] ;  /* 0x0000002410207980 */ /* 0x000768000c101d00 */
[----:B------:R3:W5:Y:S01]  /*ad80*/  LD.E.128 R36, desc[UR36][R18.64] ;  /* 0x0000002412247980 */ /* 0x000762000c101d00 */
[----:B-1----:R-:W-:-:S03]  /*ad90*/  @P2 IMAD.HI.U32 R0, R46, R3, RZ ;  /* 0x000000032e002227 */ /* 0x002fc600078e00ff */
[----:B------:R-:W5:Y:S02]  /*ada0*/  LD.E.128 R96, desc[UR36][R96.64] ;  /* 0x0000002460607980 */ /* 0x000f64000c101d00 */
[----:B--2---:R-:W-:Y:S01]  /*adb0*/  @P2 SHF.R.U32.HI R45, RZ, R47, R0 ;  /* 0x0000002fff2d2219 */ /* 0x004fe20000011600 */
[----:B0-----:R-:W-:Y:S01]  /*adc0*/  IMAD.U32 R2, RZ, RZ, UR6 ;  /* 0x00000006ff027e24 */ /* 0x001fe2000f8e00ff */
[----:B------:R-:W5:Y:S02]  /*add0*/  LD.E.128 R100, desc[UR36][R100.64] ;  /* 0x0000002464647980 */ /* 0x000f64000c101d00 */
[--C-:B------:R-:W-:Y:S01]  /*ade0*/  SHF.R.S32.HI R0, RZ, 0x1f, R45.reuse ;  /* 0x0000001fff007819 */ /* 0x100fe2000001142d */
[----:B------:R-:W-:Y:S01]  /*adf0*/  IMAD.MOV R47, RZ, RZ, -R45 ;  /* 0x000000ffff2f7224 */ /* 0x000fe200078e0a2d */
[----:B------:R3:W5:Y:S01]  /*ae00*/  LD.E.128 R4, desc[UR36][R104.64] ;  /* 0x0000002468047980 */ /* 0x000762000c101d00 */
[----:B------:R-:W-:Y:S01]  /*ae10*/  IMAD.U32 R3, RZ, RZ, UR7 ;  /* 0x00000007ff037e24 */ /* 0x000fe2000f8e00ff */
[----:B------:R-:W-:Y:S01]  /*ae20*/  ULDC.64 UR6, c[0x0][0xbd8] ;  /* 0x0002f60000067ab9 */ /* 0x000fe20000000a00 */
[----:B------:R-:W-:Y:S01]  /*ae30*/  IMAD R0, R0, UR8, RZ ;  /* 0x0000000800007c24 */ /* 0x000fe2000f8e02ff */
[----:B------:R3:W5:Y:S01]  /*ae40*/  LD.E.128 R8, desc[UR36][R106.64] ;  /* 0x000000246a087980 */ /* 0x000762000c101d00 */
[----:B------:R-:W-:-:S02]  /*ae50*/  IMAD R47, R156, R47, R46 ;  /* 0x0000002f9c2f7224 */ /* 0x000fc400078e022e */
[----:B------:R-:W-:Y:S01]  /*ae60*/  IMAD.U32 R3, RZ, RZ, UR5 ;  /* 0x00000005ff037e24 */ /* 0x000fe2000f8e00ff */
[----:B------:R3:W5:Y:S01]  /*ae70*/  LD.E.128 R12, desc[UR36][R108.64] ;  /* 0x000000246c0c7980 */ /* 0x000762000c101d00 */
[C---:B------:R-:W-:Y:S01]  /*ae80*/  IMAD R61, R45.reuse, UR9, R0 ;  /* 0x000000092d3d7c24 */ /* 0x040fe2000f8e0200 */
[----:B------:R-:W-:Y:S02]  /*ae90*/  SHF.R.S32.HI R0, RZ, 0x1f, R47 ;  /* 0x0000001fff007819 */ /* 0x000fe4000001142f */
[----:B------:R3:W5:Y:S01]  /*aea0*/  LD.E.128 R48, desc[UR36][R110.64] ;  /* 0x000000246e307980 */ /* 0x000762000c101d00 */
[----:B------:R-:W-:-:S03]  /*aeb0*/  IMAD.WIDE.U32 R2, R45, UR8, R2 ;  /* 0x000000082d027c25 */ /* 0x000fc6000f8e0002 */
[----:B------:R3:W5:Y:S04]  /*aec0*/  LD.E.128 R24, desc[UR36][R112.64] ;  /* 0x0000002470187980 */ /* 0x000768000c101d00 */
[----:B------:R3:W5:Y:S04]  /*aed0*/  LD.E.128 R40, desc[UR36][R114.64] ;  /* 0x0000002472287980 */ /* 0x000768000c101d00 */
[----:B------:R3:W5:Y:S04]  /*aee0*/  LD.E.128 R28, desc[UR36][R116.64] ;  /* 0x00000024741c7980 */ /* 0x000768000c101d00 */
[----:B------:R3:W5:Y:S04]  /*aef0*/  LD.E.128 R56, desc[UR36][R118.64] ;  /* 0x0000002476387980 */ /* 0x000768000c101d00 */
[----:B------:R3:W5:Y:S04]  /*af00*/  LD.E.128 R52, desc[UR36][R120.64] ;  /* 0x0000002478347980 */ /* 0x000768000c101d00 */
[----:B------:R3:W5:Y:S04]  /*af10*/  LD.E.128 R16, desc[UR36][R122.64] ;  /* 0x000000247a107980 */ /* 0x000768000c101d00 */
[----:B------:R-:W5:Y:S01]  /*af20*/  LD.E.128 R124, desc[UR36][R126.64] ;  /* 0x000000247e7c7980 */ /* 0x000f62000c101d00 */
[----:B------:R-:W-:Y:S01]  /*af30*/  VIADD R65, R221, UR60 ;  /* 0x0000003cdd417c36 */ /* 0x000fe20008000000 */
[----:B------:R-:W-:Y:S01]  /*af40*/  BSSY B1, `(.L_x_13766) ;  /* 0x000002e000017945 */ /* 0x000fe20003800000 */
[----:B------:R-:W-:Y:S01]  /*af50*/  IMAD.IADD R3, R3, 0x1, R61 ;  /* 0x0000000103037824 */ /* 0x000fe200078e023d */
[----:B------:R-:W-:Y:S01]  /*af60*/  @!PT LDS RZ, [RZ] ;  /* 0x00000000fffff984 */ /* 0x000fe20000000800 */
[----:B------:R-:W-:Y:S01]  /*af70*/  @!PT LDS RZ, [RZ] ;  /* 0x00000000fffff984 */ /* 0x000fe20000000800 */
[----:B------:R-:W-:Y:S01]  /*af80*/  @!PT LDS RZ, [RZ] ;  /* 0x00000000fffff984 */ /* 0x000fe20000000800 */
[----:B------:R-:W-:Y:S01]  /*af90*/  @!PT LDS RZ, [RZ] ;  /* 0x00000000fffff984 */ /* 0x000fe20000000800 */
[----:B------:R0:W-:Y:S06]  /*afa0*/  MEMBAR.ALL.CTA ;  /* 0x0000000000007992 */ /* 0x0001ec0000008000 */
[----:B0-----:R-:W0:Y:S01]  /*afb0*/  FENCE.VIEW.ASYNC.S ;  /* 0x00000000000073c6 */ /* 0x001e220000000000 */
[----:B------:R-:W-:Y:S01]  /*afc0*/  IMAD R0, R0, UR6, RZ ;  /* 0x0000000600007c24 */ /* 0x000fe2000f8e02ff */
[CC--:B------:R-:W-:Y:S01]  /*afd0*/  ISETP.GE.AND P2, PT, R65.reuse, R44.reuse, PT ;  /* 0x0000002c4100720c */ /* 0x0c0fe20003f46270 */
[----:B------:R-:W-:Y:S01]  /*afe0*/  VIADD R45, R65, 0x20 ;  /* 0x00000020412d7836 */ /* 0x000fe20000000000 */
[----:B------:R-:W-:Y:S01]  /*aff0*/  SHF.R.S32.HI R196, RZ, 0x1f, R215 ;  /* 0x0000001fffc47819 */ /* 0x000fe200000114d7 */
[C---:B------:R-:W-:Y:S01]  /*b000*/  IMAD R61, R47.reuse, UR7, R0 ;  /* 0x000000072f3d7c24 */ /* 0x040fe2000f8e0200 */
[----:B------:R-:W-:Y:S01]  /*b010*/  SHF.R.S32.HI R197, RZ, 0x1f, R216 ;  /* 0x0000001fffc57819 */ /* 0x000fe200000114d8 */
[----:B------:R-:W-:Y:S01]  /*b020*/  IMAD.WIDE.U32 R2, R47, UR6, R2 ;  /* 0x000000062f027c25 */ /* 0x000fe2000f8e0002 */
[----:B------:R-:W-:Y:S01]  /*b030*/  ISETP.GE.AND P1, PT, R45, R44, PT ;  /* 0x0000002c2d00720c */ /* 0x000fe20003f26270 */
[----:B------:R-:W-:Y:S01]  /*b040*/  ULDC.64 UR6, c[0x0][0xb80] ;  /* 0x0002e00000067ab9 */ /* 0x000fe20000000a00 */
[----:B------:R-:W-:Y:S01]  /*b050*/  SHF.R.S32.HI R198, RZ, 0x1f, R200 ;  /* 0x0000001fffc67819 */ /* 0x000fe200000114c8 */
[----:B------:R-:W-:Y:S01]  /*b060*/  VIADD R45, R65, 0x40 ;  /* 0x00000040412d7836 */ /* 0x000fe20000000000 */
[----:B------:R-:W-:Y:S01]  /*b070*/  LEA R0, P3, R2, UR6, 0x1 ;  /* 0x0000000602007c11 */ /* 0x000fe2000f8608ff */
[----:B------:R-:W-:-:S02]  /*b080*/  IMAD.IADD R3, R3, 0x1, R61 ;  /* 0x0000000103037824 */ /* 0x000fc400078e023d */
[----:B------:R-:W-:Y:S01]  /*b090*/  VIADD R195, R195, 0x32420 ;  /* 0x00032420c3c37836 */ /* 0x000fe20000000000 */
[----:B------:R-:W-:Y:S01]  /*b0a0*/  ISETP.GE.AND P0, PT, R45, R44, PT ;  /* 0x0000002c2d00720c */ /* 0x000fe20003f06270 */
[----:B0-----:R3:W0:Y:S01]  /*b0b0*/  SHFL.IDX PT, R62, R0, RZ, 0x181f ;  /* 0x00181fff003e7589 */ /* 0x00162200000e0000 */
[----:B------:R-:W-:Y:S02]  /*b0c0*/  LEA.HI.X R45, R2, UR7, R3, 0x1, P3 ;  /* 0x00000007022d7c11 */ /* 0x000fe400098f0c03 */
[----:B------:R-:W-:-:S03]  /*b0d0*/  PRMT R195, RZ, 0x654, R195 ;  /* 0x00000654ffc37816 */ /* 0x000fc600000000c3 */
[----:B------:R3:W1:Y:S01]  /*b0e0*/  SHFL.IDX PT, R64, R45, RZ, 0x181f ;  /* 0x00181fff2d407589 */ /* 0x00066200000e0000 */
[----:B------:R3:W-:Y:S01]  /*b0f0*/  SYNCS.ARRIVE.TRANS64.RED.A1T0 RZ, [R195+URZ], RZ ;  /* 0x000000ffc3ff79a7 */ /* 0x0007e2000810043f */
        /* <DEDUP_REMOVED lines=18> */
.L_x_13767:
[----:B------:R-:W-:Y:S05]  /*b220*/  BSYNC B1 ;  /* 0x0000000000017941 */ /* 0x000fea0003800000 */
.L_x_13766:
        /* <DEDUP_REMOVED lines=21> */
.L_x_13769:
[----:B------:R-:W-:Y:S05]  /*b380*/  BSYNC B1 ;  /* 0x0000000000017941 */ /* 0x000fea0003800000 */
.L_x_13768:
        /* <DEDUP_REMOVED lines=21> */
.L_x_13771:
[----:B------:R-:W-:Y:S05]  /*b4e0*/  BSYNC B1 ;  /* 0x0000000000017941 */ /* 0x000fea0003800000 */
.L_x_13770:
        /* <DEDUP_REMOVED lines=24> */
.L_x_13765:
[----:B------:R-:W0:Y:S01]  /*b670*/  LDC R8, c[0x0][0xce8] ;  /* 0x00033a00ff087b82 */ /* 0x000e220000000800 */
[----:B------:R-:W1:Y:S01]  /*b680*/  S2R R0, SR_TID.X ;  /* 0x0000000000007919 */ /* 0x000e620000002100 */
[----:B------:R-:W-:Y:S01]  /*b690*/  R2UR UR6, R219 ;  /* 0x00000000db0672ca */ /* 0x000fe200000e0000 */
[----:B------:R-:W-:Y:S01]  /*b6a0*/  BSSY B1, `(.L_x_13773) ;  /* 0x0000035000017945 */ /* 0x000fe20003800000 */
[----:B------:R-:W-:Y:S01]  /*b6b0*/  R2UR UR5, R220 ;  /* 0x00000000dc0572ca */ /* 0x000fe200000e0000 */
[----:B------:R-:W-:-:S10]  /*b6c0*/  IMAD R6, R218, 0x20, R221 ;  /* 0x00000020da067824 */ /* 0x000fd400078e02dd */
[----:B------:R-:W-:Y:S02]  /*b6d0*/  USHF.R.S32.HI UR8, URZ, 0x1f, UR6 ;  /* 0x0000001f3f087899 */ /* 0x000fe40008011406 */
[----:B------:R-:W-:Y:S01]  /*b6e0*/  USHF.R.S32.HI UR9, URZ, 0x1f, UR5 ;  /* 0x0000001f3f097899 */ /* 0x000fe20008011405 */
[----:B0-----:R-:W-:Y:S01]  /*b6f0*/  ISETP.NE.AND P1, PT, R8, 0x1, PT ;  /* 0x000000010800780c */ /* 0x001fe20003f25270 */
[----:B-1----:R-:W-:-:S12]  /*b700*/  VIADD R0, R0, 0xffffff80 ;  /* 0xffffff8000007836 */ /* 0x002fd80000000000 */
[----:B------:R-:W0:Y:S01]  /*b710*/  @P1 LDC R9, c[0x0][0xcec] ;  /* 0x00033b00ff091b82 */ /* 0x000e220000000800 */
[----:B------:R-:W-:-:S07]  /*b720*/  ISETP.GE.AND P0, PT, R0, 0x80, PT ;  /* 0x000000800000780c */ /* 0x000fce0003f06270 */
[----:B------:R-:W1:Y:S06]  /*b730*/  @P1 LDC R11, c[0x0][0xcf0] ;  /* 0x00033c00ff0b1b82 */ /* 0x000e6c0000000800 */
[----:B------:R-:W-:Y:S05]  /*b740*/  @P0 BRA `(.L_x_13774) ;  /* 0x0000000000a80947 */ /* 0x000fea0003800000 */
[----:B------:R-:W2:Y:S01]  /*b750*/  S2R R0, SR_TID.X ;  /* 0x0000000000007919 */ /* 0x000ea20000002100 */
[----:B------:R-:W3:Y:S01]  /*b760*/  LDC R3, c[0x0][0xce8] ;  /* 0x00033a00ff037b82 */ /* 0x000ee20000000800 */
[----:B------:R-:W-:Y:S01]  /*b770*/  MOV R4, UR60 ;  /* 0x0000003c00047c02 */ /* 0x000fe20008000f00 */
[----:B------:R-:W-:Y:S02]  /*b780*/  ULDC UR5, c[0x0][0xb88] ;  /* 0x0002e20000057ab9 */ /* 0x000fe40000000800 */
[----:B---3--:R-:W-:Y:S01]  /*b790*/  IMAD R5, R3, UR5, RZ ;  /* 0x0000000503057c24 */ /* 0x008fe2000f8e02ff */
[----:B--2---:R-:W-:-:S04]  /*b7a0*/  IADD3 R4, R4, -0x80, R0 ;  /* 0xffffff8004047810 */ /* 0x004fc80007ffe000 */
[----:B------:R-:W-:-:S13]  /*b7b0*/  ISETP.GE.AND P0, PT, R4, R5, PT ;  /* 0x000000050400720c */ /* 0x000fda0003f06270 */
[----:B------:R-:W-:Y:S05]  /*b7c0*/  @P0 BRA `(.L_x_13774) ;  /* 0x0000000000880947 */ /* 0x000fea0003800000 */
[----:B------:R-:W-:Y:S01]  /*b7d0*/  ISETP.NE.AND P0, PT, R3, 0x1, PT ;  /* 0x000000010300780c */ /* 0x000fe20003f05270 */
[----:B------:R-:W-:Y:S01]  /*b7e0*/  ULDC.64 UR10, c[0x0][0xc90] ;  /* 0x00032400000a7ab9 */ /* 0x000fe20000000a00 */
[----:B------:R-:W-:Y:S01]  /*b7f0*/  R2UR UR13, R219 ;  /* 0x00000000db0d72ca */ /* 0x000fe200000e0000 */
[----:B------:R-:W-:Y:S01]  /*b800*/  UIMAD UR5, UR8, UR10, URZ ;  /* 0x0000000a080572a4 */ /* 0x000fe2000f8e023f */
[----:B------:R-:W-:Y:S01]  /*b810*/  R2UR UR12, R220 ;  /* 0x00000000dc0c72ca */ /* 0x000fe200000e0000 */
[----:B------:R-:W-:-:S08]  /*b820*/  IMAD.MOV.U32 R2, RZ, RZ, R4 ;  /* 0x000000ffff027224 */ /* 0x000fd000078e0004 */
        /* <DEDUP_REMOVED lines=28> */
.L_x_13774:
[----:B------:R-:W-:Y:S05]  /*b9f0*/  BSYNC B1 ;  /* 0x0000000000017941 */ /* 0x000fea0003800000 */
.L_x_13773:
[----:B------:R-:W-:Y:S01]  /*ba00*/  R2UR UR13, R219 ;  /* 0x00000000db0d72ca */ /* 0x000fe200000e0000 */
[----:B------:R-:W-:Y:S01]  /*ba10*/  ULDC.64 UR10, c[0x0][0xbe8] ;  /* 0x0002fa00000a7ab9 */ /* 0x000fe20000000a00 */
[----:B------:R-:W-:Y:S01]  /*ba20*/  R2UR UR12, R220 ;  /* 0x00000000dc0c72ca */ /* 0x000fe200000e0000 */
[----:B------:R-:W-:Y:S01]  /*ba30*/  UIMAD UR5, UR8, UR10, URZ ;  /* 0x0000000a080572a4 */ /* 0x000fe2000f8e023f */
[----:B------:R-:W-:Y:S01]  /*ba40*/  VIADD R6, R6, UR60 ;  /* 0x0000003c06067c36 */ /* 0x000fe20008000000 */
[----:B------:R-:W-:Y:S01]  /*ba50*/  BSSY B1, `(.L_x_13775) ;  /* 0x000003f000017945 */ /* 0x000fe20003800000 */
[----:B------:R-:W-:Y:S02]  /*ba60*/  SHF.R.S32.HI R16, RZ, 0x1f, R215 ;  /* 0x0000001fff107819 */ /* 0x000fe400000114d7 */
[----:B0-----:R-:W-:Y:S01]  /*ba70*/  @P1 IMAD.HI.U32 R0, R6, R9, RZ ;  /* 0x0000000906001227 */ /* 0x001fe200078e00ff */
[----:B------:R-:W-:Y:S02]  /*ba80*/  SHF.R.S32.HI R17, RZ, 0x1f, R216 ;  /* 0x0000001fff117819 */ /* 0x000fe400000114d8 */
[----:B------:R-:W-:Y:S01]  /*ba90*/  SHF.R.S32.HI R18, RZ, 0x1f, R200 ;  /* 0x0000001fff127819 */ /* 0x000fe200000114c8 */
[----:B--2---:R-:W-:Y:S01]  /*baa0*/  IMAD.MOV.U32 R5, RZ, RZ, R6 ;  /* 0x000000ffff057224 */ /* 0x004fe200078e0006 */
[----:B------:R-:W-:Y:S01]  /*bab0*/  UIMAD.WIDE.U32 UR6, UR13, UR10, URZ ;  /* 0x0000000a0d0672a5 */ /* 0x000fe2000f8e003f */
[----:B-1----:R-:W-:Y:S01]  /*bac0*/  @P1 SHF.R.U32.HI R5, RZ, R11, R0 ;  /* 0x0000000bff051219 */ /* 0x002fe20000011600 */
[----:B------:R-:W-:-:S03]  /*bad0*/  UIMAD UR5, UR13, UR11, UR5 ;  /* 0x0000000b0d0572a4 */ /* 0x000fc6000f8e0205 */
[----:B------:R-:W-:Y:S01]  /*bae0*/  ULDC.64 UR10, c[0x0][0xbf0] ;  /* 0x0002fc00000a7ab9 */ /* 0x000fe20000000a00 */
[----:B------:R-:W-:Y:S01]  /*baf0*/  UIADD3 UR7, UR7, UR5, URZ ;  /* 0x0000000507077290 */ /* 0x000fe2000fffe03f */
[--C-:B------:R-:W-:Y:S01]  /*bb00*/  SHF.R.S32.HI R0, RZ, 0x1f, R5.reuse ;  /* 0x0000001fff007819 */ /* 0x100fe20000011405 */
[----:B------:R-:W-:Y:S01]  /*bb10*/  UIMAD UR5, UR9, UR10, URZ ;  /* 0x0000000a090572a4 */ /* 0x000fe2000f8e023f */
[----:B------:R-:W-:Y:S01]  /*bb20*/  IMAD.MOV R7, RZ, RZ, -R5 ;  /* 0x000000ffff077224 */ /* 0x000fe200078e0a05 */
[----:B------:R-:W-:Y:S02]  /*bb30*/  UIMAD.WIDE.U32 UR6, UR12, UR10, UR6 ;  /* 0x0000000a0c0672a5 */ /* 0x000fe4000f8e0006 */
[----:B------:R-:W-:Y:S01]  /*bb40*/  UIMAD UR5, UR12, UR11, UR5 ;  /* 0x0000000b0c0572a4 */ /* 0x000fe2000f8e0205 */
[----:B------:R-:W-:Y:S01]  /*bb50*/  IMAD R7, R8, R7, R6 ;  /* 0x0000000708077224 */ /* 0x000fe200078e0206 */
[----:B------:R-:W-:Y:S01]  /*bb60*/  ULDC.64 UR8, c[0x0][0xbe0] ;  /* 0x0002f80000087ab9 */ /* 0x000fe20000000a00 */
[----:B------:R-:W-:Y:S01]  /*bb70*/  VIADD R6, R221, UR60 ;  /* 0x0000003cdd067c36 */ /* 0x000fe20008000000 */
[----:B------:R-:W-:Y:S01]  /*bb80*/  UIADD3 UR5, UR7, UR5, URZ ;  /* 0x0000000507057290 */ /* 0x000fe2000fffe03f */
[----:B------:R-:W-:-:S02]  /*bb90*/  IMAD R0, R0, UR8, RZ ;  /* 0x0000000800007c24 */ /* 0x000fc4000f8e02ff */
        /* <DEDUP_REMOVED lines=42> */
.L_x_13776:
[----:B------:R-:W-:Y:S05]  /*be40*/  BSYNC B1 ;  /* 0x0000000000017941 */ /* 0x000fea0003800000 */
.L_x_13775:
        /* <DEDUP_REMOVED lines=21> */
.L_x_13778:
[----:B------:R-:W-:Y:S05]  /*bfa0*/  BSYNC B1 ;  /* 0x0000000000017941 */ /* 0x000fea0003800000 */
.L_x_13777:
        /* <DEDUP_REMOVED lines=21> */
.L_x_13780:
[----:B------:R-:W-:Y:S05]  /*c100*/  BSYNC B1 ;  /* 0x0000000000017941 */ /* 0x000fea0003800000 */
.L_x_13779:
        /* <DEDUP_REMOVED lines=22> */
.L_x_13772:
[----:B------:R-:W-:Y:S05]  /*c270*/  BSYNC B0 ;  /* 0x0000000000007941 */ /* 0x000fea0003800000 */
.L_x_13764:
[----:B------:R-:W-:Y:S02]  /*c280*/  ULDC UR5, c[0x0][0xd38] ;  /* 0x00034e0000057ab9 */ /* 0x000fe40000000800 */
[----:B------:R-:W-:-:S06]  /*c290*/  UISETP.GE.AND UP0, UPT, UR4, UR5, UPT ;  /* 0x000000050400728c */ /* 0x000fcc000bf06270 */
[----:B------:R-:W-:-:S13]  /*c2a0*/  PLOP3.LUT P0, PT, PT, PT, UP0, 0x80, 0x0 ;  /* 0x000000000000781c */ /* 0x000fda0003f0f008 */
[----:B------:R-:W-:Y:S05]  /*c2b0*/  @!P0 BRA `(.L_x_13781) ;  /* 0xffffff4800b48947 */ /* 0x000fea000383ffff */
[----:B------:R-:W-:Y:S05]  /*c2c0*/  EXIT ;  /* 0x000000000000794d */ /* 0x000fea0003800000 */
.L_x_13722:
        /* <DEDUP_REMOVED lines=31> */
[----:B------:R-:W-:Y:S01]  /*c4c0*/  UIMAD UR41, UR41, UR40, URZ ;  /* 0x00000028292972a4 */ /* 0x000fe2000f8e023f */
[----:B------:R-:W-:Y:S01]  /*c4d0*/  IMAD.MOV.U32 R18, RZ, RZ, RZ ;  /* 0x000000ffff127224 */ /* 0x000fe200078e00ff */
[----:B------:R-:W-:Y:S01]  /*c4e0*/  USEL UR4, UR4, 0x1, UP0 ;  /* 0x0000000104047887 */ /* 0x000fe20008000000 */
[----:B------:R-:W-:Y:S01]  /*c4f0*/  UMOV UR5, 0x400 ;  /* 0x0000040000057882 */ /* 0x000fe20000000000 */
[----:B------:R-:W-:-:S02]  /*c500*/  ULDC UR47, c[0x0][0xc] ;  /* 0x00000300002f7ab9 */ /* 0x000fc40000000800 */
        /* <DEDUP_REMOVED lines=12> */
[C---:B------:R-:W-:Y:S02]  /*c5d0*/  LOP3.LUT R2, R5.reuse, 0x40, RZ, 0xfc, !PT ;  /* 0x0000004005027812 */ /* 0x040fe400078efcff */
[----:B------:R-:W-:Y:S02]  /*c5e0*/  ISETP.GE.AND P0, PT, R5, UR7, PT ;  /* 0x0000000705007c0c */ /* 0x000fe4000bf06270 */
[C---:B------:R-:W-:Y:S02]  /*c5f0*/  ISETP.GE.AND P2, PT, R2.reuse, UR9, PT ;  /* 0x0000000902007c0c */ /* 0x040fe4000bf46270 */
[----:B------:R-:W-:Y:S02]  /*c600*/  ISETP.GE.AND P1, PT, R2, UR7, PT ;  /* 0x0000000702007c0c */ /* 0x000fe4000bf26270 */
[----:B------:R-:W-:-:S02]  /*c610*/  LOP3.LUT R0, R0, 0x38, R8, 0x78, !PT ;  /* 0x0000003800007812 */ /* 0x000fc400078e7808 */
[----:B------:R-:W-:Y:S02]  /*c620*/  LOP3.LUT R4, R5, 0x80, RZ, 0xfc, !PT ;  /* 0x0000008005047812 */ /* 0x000fe400078efcff */
[----:B------:R-:W-:Y:S02]  /*c630*/  LOP3.LUT R29, R0, 0x200, R29, 0xf8, !PT ;  /* 0x00000200001d7812 */ /* 0x000fe400078ef81d */
[----:B------:R-:W-:Y:S02]  /*c640*/  SEL R0, RZ, 0x1, P0 ;  /* 0x00000001ff007807 */ /* 0x000fe40000000000 */
[----:B------:R-:W-:Y:S01]  /*c650*/  SEL R2, RZ, 0xffffffff, P1 ;  /* 0xffffffffff027807 */ /* 0x000fe20000800000 */
[----:B------:R-:W-:Y:S01]  /*c660*/  IMAD R22, R29, 0x2, R17 ;  /* 0x000000021d167824 */ /* 0x000fe200078e0211 */
[----:B------:R-:W-:Y:S02]  /*c670*/  @P2 LOP3.LUT R16, R16, 0x40000, RZ, 0xfc, !PT ;  /* 0x0004000010102812 */ /* 0x000fe400078efcff */
[----:B------:R-:W-:-:S02]  /*c680*/  SHF.R.U32.HI R35, RZ, 0x3, R7 ;  /* 0x00000003ff237819 */ /* 0x000fc40000011607 */
[----:B------:R-:W-:-:S04]  /*c690*/  @P1 LOP3.LUT R16, R16, 0x10, RZ, 0xfc, !PT ;  /* 0x0000001010101812 */ /* 0x000fc800078efcff */
[----:B------:R-:W-:-:S04]  /*c6a0*/  LOP3.LUT R16, R16, 0xffffffdf, RZ, 0xc0, !PT ;  /* 0xffffffdf10107812 */ /* 0x000fc800078ec0ff */
[----:B------:R-:W-:Y:S02]  /*c6b0*/  @P0 LOP3.LUT R16, R16, 0x20, RZ, 0xfc, !PT ;  /* 0x0000002010100812 */ /* 0x000fe400078efcff */
[----:B------:R-:W-:Y:S02]  /*c6c0*/  ISETP.GE.AND P0, PT, R4, UR7, PT ;  /* 0x0000000704007c0c */ /* 0x000fe4000bf06270 */
[----:B------:R-:W-:-:S11]  /*c6d0*/  LOP3.LUT R16, R16, 0xfffffff7, RZ, 0xc0, !PT ;  /* 0xfffffff710107812 */ /* 0x000fd600078ec0ff */
[----:B------:R-:W-:-:S04]  /*c6e0*/  @P0 LOP3.LUT R16, R16, 0x8, RZ, 0xfc, !PT ;  /* 0x0000000810100812 */ /* 0x000fc800078efcff */
[----:B------:R-:W-:Y:S02]  /*c6f0*/  LOP3.LUT R16, R16, 0xfffdffff, RZ, 0xc0, !PT ;  /* 0xfffdffff10107812 */ /* 0x000fe400078ec0ff */
[----:B--2---:R-:W-:Y:S02]  /*c700*/  R2UR UR8, R3 ;  /* 0x00000000030872ca */ /* 0x004fe400000e0000 */
[----:B------:R-:W-:Y:S02]  /*c710*/  SHF.L.U32 R3, R2, 0x1, RZ ;  /* 0x0000000102037819 */ /* 0x000fe400000006ff */
[----:B------:R-:W-:Y:S02]  /*c720*/  LOP3.LUT R2, R5, 0xc0, RZ, 0xfc, !PT ;  /* 0x000000c005027812 */ /* 0x000fe400078efcff */
[----:B------:R-:W-:Y:S02]  /*c730*/  LOP3.LUT R0, R3, 0x2, R0, 0xe2, !PT ;  /* 0x0000000203007812 */ /* 0x000fe400078ee200 */
[----:B------:R-:W-:-:S02]  /*c740*/  SEL R3, RZ, 0x4, P0 ;  /* 0x00000004ff037807 */ /* 0x000fc40000000000 */
        /* <DEDUP_REMOVED lines=8> */
[----:B------:R-:W-:Y:S01]  /*c7d0*/  @P0 LOP3.LUT R16, R16, 0x20000, RZ, 0xfc, !PT ;  /* 0x0002000010100812 */ /* 0x000fe200078efcff */
[----:B------:R0:W-:Y:S01]  /*c7e0*/  STL [R1+0x4], RZ ;  /* 0x000004ff01007387 */ /* 0x0001e20000100800 */
        /* <DEDUP_REMOVED lines=15> */
[----:B0-----:R-:W-:-:S07]  /*c8e0*/  @P0 LOP3.LUT R16, R16, 0x80000, RZ, 0xfc, !PT ;  /* 0x0008000010100812 */ /* 0x001fce00078efcff */
.L_x_13835:
        /* <DEDUP_REMOVED lines=22> */
.L_x_13783:
[----:B------:R-:W-:Y:S01]  /*ca50*/  ULDC UR8, c[0x0][0xd54] ;  /* 0x0003550000087ab9 */ /* 0x000fe20000000800 */
[----:B------:R-:W-:Y:S01]  /*ca60*/  UMOV UR6, UR7 ;  /* 0x0000000700067c82 */ /* 0x000fe20008000000 */
[----:B------:R-:W-:-:S11]  /*ca70*/  UISETP.NE.AND UP0, UPT, UR8, 0x1, UPT ;  /* 0x000000010800788c */ /* 0x000fd6000bf05270 */
[----:B------:R-:W-:Y:S02]  /*ca80*/  @UP0 ULDC.64 UR10, c[0x0][0xd58] ;  /* 0x00035600000a0ab9 */ /* 0x000fe40000000a00 */
[----:B------:R-:W-:-:S04]  /*ca90*/  UIMAD.WIDE.U32 UR4, UR7, UR10, URZ ;  /* 0x0000000a070472a5 */ /* 0x000fc8000f8e003f */
[----:B------:R-:W-:-:S04]  /*caa0*/  @UP0 USHF.R.U32.HI UR6, URZ, UR11, UR5 ;  /* 0x0000000b3f060299 */ /* 0x000fc80008011605 */
[----:B------:R-:W-:-:S12]  /*cab0*/  UIMAD UR4, UR6, UR8, URZ ;  /* 0x00000008060472a4 */ /* 0x000fd8000f8e023f */
.L_x_13784:
        /* <DEDUP_REMOVED lines=58> */
.L_x_13786:
        /* <DEDUP_REMOVED lines=20> */
.L_x_13789:
[----:B------:R-:W-:Y:S05]  /*cfa0*/  BSYNC B6 ;  /* 0x0000000000067941 */ /* 0x000fea0003800000 */
.L_x_13788:
        /* <DEDUP_REMOVED lines=20> */
.L_x_13792:
        /* <DEDUP_REMOVED lines=15> */
.L_x_13791:
[----:B------:R-:W-:Y:S05]  /*d1e0*/  BSYNC B6 ;  /* 0x0000000000067941 */ /* 0x000fea0003800000 */
.L_x_13790:
        /* <DEDUP_REMOVED lines=11> */
[----:B------:R-:W-:-:S04]  /*d2a0*/  ULDC UR4, c[0x0][0xd48] ;  /* 0x0003520000047ab9 */ /* 0x000fc80000000800 */
[----:B------:R1:W5:Y:S01]  /*d2b0*/  @P0 LDG.E R28, desc[UR36][R2.64] ;  /* 0x00000024021c0981 */ /* 0x000362000c1e1900 */
[----:B------:R-:W-:Y:S01]  /*d2c0*/  UMOV UR5, 0xffffffff ;  /* 0xffffffff00057882 */ /* 0x000fe20000000000 */
[----:B------:R-:W-:Y:S02]  /*d2d0*/  IMAD.U32 R19, RZ, RZ, UR4 ;  /* 0x00000004ff137e24 */ /* 0x000fe4000f8e00ff */
[----:B------:R-:W-:Y:S01]  /*d2e0*/  VIADD R0, R0, 0xffffffff ;  /* 0xffffffff00007836 */ /* 0x000fe20000000000 */
[----:B------:R-:W-:Y:S06]  /*d2f0*/  BRA.DIV UR5, `(.L_x_13793) ;  /* 0x0000003e05e87947 */ /* 0x000fec000b800000 */
.L_x_13852:
        /* <DEDUP_REMOVED lines=42> */
.L_x_13794:
[----:B------:R-:W-:Y:S01]  /*d5a0*/  IMAD R24, R18, 0x8, R17 ;  /* 0x0000000812187824 */ /* 0x000fe200078e0211 */
[----:B------:R-:W-:Y:S01]  /*d5b0*/  SHF.L.U32 R3, R26, 0x1f, RZ ;  /* 0x0000001f1a037819 */ /* 0x000fe200000006ff */
[----:B------:R-:W-:Y:S03]  /*d5c0*/  BSSY B0, `(.L_x_13795) ;  /* 0x0000003000007945 */ /* 0x000fe60003800000 */
[----:B------:R-:W0:Y:S02]  /*d5d0*/  SYNCS.PHASECHK.TRANS64.TRYWAIT P0, [R24+URZ+0x32440], R3 ;  /* 0x03244003180075a7 */ /* 0x000e24000800017f */
[----:B0-----:R-:W-:Y:S05]  /*d5e0*/  @!P0 BRA `(.L_x_13796) ;  /* 0x0000003c00588947 */ /* 0x001fea0003800000 */
.L_x_13853:
[----:B------:R-:W-:Y:S05]  /*d5f0*/  BSYNC B0 ;  /* 0x0000000000007941 */ /* 0x000fea0003800000 */
.L_x_13795:
[----:B------:R-:W-:Y:S01]  /*d600*/  SHF.R.S32.HI R37, RZ, 0x1f, R33 ;  /* 0x0000001fff257819 */ /* 0x000fe20000011421 */
[----:B------:R-:W-:Y:S01]  /*d610*/  ULDC.64 UR4, c[0x0][0x300] ;  /* 0x0000c00000047ab9 */ /* 0x000fe20000000a00 */
[----:B------:R-:W1:Y:S01]  /*d620*/  S2R R6, SR_TID.X ;  /* 0x0000000000067919 */ /* 0x000e620000002100 */
[----:B-----5:R-:W-:Y:S02]  /*d630*/  SHF.R.S32.HI R4, RZ, 0x1f, R25 ;  /* 0x0000001fff047819 */ /* 0x020fe40000011419 */
[----:B------:R-:W-:Y:S01]  /*d640*/  IMAD R2, R37, UR4, RZ ;  /* 0x0000000425027c24 */ /* 0x000fe2000f8e02ff */
[----:B------:R-:W-:Y:S02]  /*d650*/  LOP3.LUT P2, RZ, R16, 0x1, RZ, 0xc0, !PT ;  /* 0x0000000110ff7812 */ /* 0x000fe4000784c0ff */
[----:B------:R2:W-:Y:S01]  /*d660*/  STL [R1], R4 ;  /* 0x0000000401007387 */ /* 0x0005e20000100800 */
        /* <DEDUP_REMOVED lines=30> */
[----:B-1----:R-:W-:Y:S01]  /*d850*/  @P0 IMAD.X R3, RZ, RZ, R2, P1 ;  /* 0x000000ffff030224 */ /* 0x002fe200008e0602 */
[----:B------:R-:W-:Y:S02]  /*d860*/  @P0 MOV R2, R14 ;  /* 0x0000000e00020202 */ /* 0x000fe40000000f00 */
        /* <DEDUP_REMOVED lines=30> */
.L_x_13867:
        /* <DEDUP_REMOVED lines=10> */
.L_x_13798:
        /* <DEDUP_REMOVED lines=10> */
.L_x_13799:
        /* <DEDUP_REMOVED lines=24> */
.L_x_13801:
[----:B------:R-:W-:Y:S05]  /*dd10*/  BSYNC B6 ;  /* 0x0000000000067941 */ /* 0x000fea0003800000 */
.L_x_13800:
        /* <DEDUP_REMOVED lines=11> */
[----:B--2---:R-:W-:-:S04]  /*ddd0*/  SHF.L.U32 R20, R20, 0x4, RZ ;  /* 0x0000000414147819 */ /* 0x004fc800000006ff */
[----:B------:R-:W-:-:S05]  /*dde0*/  LOP3.LUT R20, R35, 0x70, R20, 0xf8, !PT ;  /* 0x0000007023147812 */ /* 0x000fca00078ef814 */
[----:B------:R-:W-:-:S04]  /*ddf0*/  IMAD R34, R34, 0x80, R20 ;  /* 0x0000008022227824 */ /* 0x000fc800078e0214 */
        /* <DEDUP_REMOVED lines=38> */
[----:B------:R-:W-:Y:S01]  /*e060*/  IMAD.U32 R4, RZ, RZ, UR43 ;  /* 0x0000002bff047e24 */ /* 0x000fe2000f8e00ff */
[----:B------:R-:W-:Y:S01]  /*e070*/  LOP3.LUT R16, R16, 0xffffefff, RZ, 0xc0, !PT ;  /* 0xffffefff10107812 */ /* 0x000fe200078ec0ff */
[----:B------:R-:W2:Y:S02]  /*e080*/  SHFL.IDX PT, R14, R0, RZ, 0x181f ;  /* 0x00181fff000e7589 */ /* 0x000ea400000e0000 */
[----:B------:R-:W-:Y:S02]  /*e090*/  IMAD R4, R4, 0x80, R35 ;  /* 0x0000008004047824 */ /* 0x000fe400078e0223 */
[----:B------:R-:W3:Y:S02]  /*e0a0*/  SHFL.IDX PT, R3, R5, RZ, 0x181f ;  /* 0x00181fff05037589 */ /* 0x000ee400000e0000 */
[C---:B------:R-:W-:Y:S01]  /*e0b0*/  VIADD R6, R4.reuse, 0x10 ;  /* 0x0000001004067836 */ /* 0x040fe20000000000 */
[C---:B------:R-:W-:Y:S01]  /*e0c0*/  ISETP.GE.AND P1, PT, R4.reuse, UR41, PT ;  /* 0x0000002904007c0c */ /* 0x040fe2000bf26270 */
[----:B------:R-:W-:Y:S01]  /*e0d0*/  SHFL.IDX PT, R9, R0, 0x2, 0x181f ;  /* 0x00581f0000097f89 */ /* 0x000fe200000e0000 */
[----:B------:R-:W-:-:S03]  /*e0e0*/  IADD3 R13, R4, 0x40, RZ ;  /* 0x00000040040d7810 */ /* 0x000fc60007ffe0ff */
[----:B------:R-:W-:Y:S01]  /*e0f0*/  SHFL.IDX PT, R8, R5, 0x2, 0x181f ;  /* 0x00581f0005087f89 */ /* 0x000fe200000e0000 */
[----:B------:R-:W-:-:S03]  /*e100*/  ISETP.GE.AND P3, PT, R13, UR41, PT ;  /* 0x000000290d007c0c */ /* 0x000fc6000bf66270 */
[----:B------:R-:W-:Y:S04]  /*e110*/  SHFL.IDX PT, R7, R0, 0x3, 0x181f ;  /* 0x00781f0000077f89 */ /* 0x000fe800000e0000 */
[----:B------:R-:W-:Y:S01]  /*e120*/  @P1 LOP3.LUT R16, R16, 0x1000, RZ, 0xfc, !PT ;  /* 0x0000100010101812 */ /* 0x000fe200078efcff */
[----:B------:R-:W-:Y:S03]  /*e130*/  SHFL.IDX PT, R21, R0, 0x5, 0x181f ;  /* 0x00b81f0000157f89 */ /* 0x000fe600000e0000 */
[----:B------:R-:W-:Y:S01]  /*e140*/  LOP3.LUT R16, R16, 0xfffff7ff, RZ, 0xc0, !PT ;  /* 0xfffff7ff10107812 */ /* 0x000fe200078ec0ff */
        /* <DEDUP_REMOVED lines=74> */
.L_x_13884:
[----:B------:R-:W0:Y:S01]  /*e5f0*/  S2R R0, SR_TID.X ;  /* 0x0000000000007919 */ /* 0x000e220000002100 */
[----:B------:R-:W-:Y:S01]  /*e600*/  VIADD R4, R4, 0x70 ;  /* 0x0000007004047836 */ /* 0x000fe20000000000 */
[----:B------:R-:W-:-:S04]  /*e610*/  LOP3.LUT R16, R16, 0xffffbfff, RZ, 0xc0, !PT ;  /* 0xffffbfff10107812 */ /* 0x000fc800078ec0ff */
[----:B------:R-:W-:-:S13]  /*e620*/  ISETP.GE.AND P1, PT, R4, UR41, PT ;  /* 0x0000002904007c0c */ /* 0x000fda000bf26270 */
[----:B------:R-:W-:Y:S01]  /*e630*/  @P1 LOP3.LUT R16, R16, 0x4000, RZ, 0xfc, !PT ;  /* 0x0000400010101812 */ /* 0x000fe200078efcff */
[----:B0-----:R-:W-:-:S05]  /*e640*/  IMAD.SHL.U32 R0, R0, 0x8, RZ ;  /* 0x0000000800007824 */ /* 0x001fca00078e00ff */
[----:B------:R-:W-:-:S04]  /*e650*/  LOP3.LUT R0, R0, 0x38, RZ, 0xc0, !PT ;  /* 0x0000003800007812 */ /* 0x000fc800078ec0ff */
[----:B------:R-:W-:-:S04]  /*e660*/  @!P1 LEA R2, P0, R0, R14, 0x1 ;  /* 0x0000000e00029211 */ /* 0x000fc800078008ff */
[----:B------:R-:W-:Y:S02]  /*e670*/  @!P1 IADD3.X R3, RZ, R5, RZ, P0, !PT ;  /* 0x00000005ff039210 */ /* 0x000fe400007fe4ff */
[----:B------:R-:W-:-:S03]  /*e680*/  PLOP3.LUT P0, PT, PT, PT, PT, 0x80, 0x0 ;  /* 0x000000000000781c */ /* 0x000fc60003f0f070 */
[----:B------:R-:W-:Y:S01]  /*e690*/  @!PT LDS RZ, [RZ] ;  /* 0x00000000fffff984 */ /* 0x000fe20000000800 */
[----:B------:R-:W-:Y:S01]  /*e6a0*/  @!PT LDS RZ, [RZ] ;  /* 0x00000000fffff984 */ /* 0x000fe20000000800 */
[----:B------:R-:W-:Y:S01]  /*e6b0*/  @!PT LDS RZ, [RZ] ;  /* 0x00000000fffff984 */ /* 0x000fe20000000800 */
[----:B------:R0:W-:Y:S01]  /*e6c0*/  @!P1 LDGSTS.E.BYPASS.LTC128B.128 [R22+0x1bc00], desc[UR36][R2.64], !P5 ;  /* 0x1bc0000002169fae */ /* 0x0001e2000e901d64 */
[----:B------:R-:W-:-:S09]  /*e6d0*/  NOP ;  /* 0x0000000000007918 */ /* 0x000fd20000000000 */
.L_x_13803:
        /* <DEDUP_REMOVED lines=28> */
.L_x_13805:
[----:B------:R-:W-:Y:S05]  /*e8a0*/  BSYNC B6 ;  /* 0x0000000000067941 */ /* 0x000fea0003800000 */
.L_x_13804:
        /* <DEDUP_REMOVED lines=68> */
[----:B------:R-:W0:Y:S01]  /*ecf0*/  SHFL.IDX PT, R14, R0, 0x2, 0x181f ;  /* 0x00581f00000e7f89 */ /* 0x000e2200000e0000 */
[----:B------:R-:W-:-:S03]  /*ed00*/  @!P1 MOV R3, R5 ;  /* 0x0000000500039202 */ /* 0x000fc60000000f00 */
[----:B------:R-:W2:Y:S04]  /*ed10*/  SHFL.IDX PT, R5, R4, 0x2, 0x181f ;  /* 0x00581f0004057f89 */ /* 0x000ea800000e0000 */
[----:B------:R-:W-:Y:S04]  /*ed20*/  @!P1 LDGSTS.E.BYPASS.LTC128B.128 [R22+0x22c00], desc[UR36][R2.64], !P2 ;  /* 0x22c0000002169fae */ /* 0x000fe8000d101d64 */
[----:B------:R-:W-:Y:S04]  /*ed30*/  @!P1 LDGSTS.E.BYPASS.LTC128B.128 [R22+0x26c00], desc[UR36][R2.64+0x80], !P3 ;  /* 0x26c0008002169fae */ /* 0x000fe8000d901d64 */
[----:B------:R-:W-:Y:S04]  /*ed40*/  @!P1 LDGSTS.E.BYPASS.LTC128B.128 [R22+0x2ac00], desc[UR36][R2.64+0x100], !P4 ;  /* 0x2ac0010002169fae */ /* 0x000fe8000e101d64 */
[----:B------:R3:W-:Y:S01]  /*ed50*/  @!P1 LDGSTS.E.BYPASS.LTC128B.128 [R22+0x2ec00], desc[UR36][R2.64+0x180], !P5 ;  /* 0x2ec0018002169fae */ /* 0x0007e2000e901d64 */
[----:B------:R-:W-:-:S04]  /*ed60*/  LOP3.LUT P1, RZ, R16, 0x40, RZ, 0xc0, !PT ;  /* 0x0000004010ff7812 */ /* 0x000fc8000782c0ff */
[----:B------:R-:W-:Y:S02]  /*ed70*/  P2R R6, PR, RZ, 0x2 ;  /* 0x00000002ff067803 */ /* 0x000fe40000000000 */
[----:B------:R-:W-:-:S04]  /*ed80*/  LOP3.LUT P1, RZ, R16, 0x100, RZ, 0xc0, !PT ;  /* 0x0000010010ff7812 */ /* 0x000fc8000782c0ff */
[----:B------:R-:W-:Y:S02]  /*ed90*/  P2R R8, PR, RZ, 0x2 ;  /* 0x00000002ff087803 */ /* 0x000fe40000000000 */
[----:B------:R-:W-:-:S13]  /*eda0*/  LOP3.LUT P1, RZ, R16, 0x400, RZ, 0xc0, !PT ;  /* 0x0000040010ff7812 */ /* 0x000fda000782c0ff */
        /* <DEDUP_REMOVED lines=53> */
.L_x_13902:
        /* <DEDUP_REMOVED lines=12> */
.L_x_13807:
        /* <DEDUP_REMOVED lines=18> */
.L_x_13903:
[----:B------:R-:W-:Y:S05]  /*f2e0*/  BSYNC B0 ;  /* 0x0000000000007941 */ /* 0x000fea0003800000 */
.L_x_13808:
[----:B------:R-:W-:-:S13]  /*f2f0*/  LOP3.LUT P0, RZ, R16, 0x2000, RZ, 0xc0, !PT ;  /* 0x0000200010ff7812 */ /* 0x000fda000780c0ff */
[----:B------:R-:W-:Y:S05]  /*f300*/  @!P0 BRA `(.L_x_13810) ;  /* 0x0000000000048947 */ /* 0x000fea0003800000 */
[----:B------:R-:W-:Y:S01]  /*f310*/  BPT.TRAP 0x1 ;  /* 0x000000040000795c */ /* 0x000fe20000300000 */
.L_x_13810:
[----:B------:R-:W-:Y:S01]  /*f320*/  SHF.L.U32 R3, R26, 0x1f, RZ ;  /* 0x0000001f1a037819 */ /* 0x000fe200000006ff */
[----:B------:R-:W-:Y:S03]  /*f330*/  BSSY B0, `(.L_x_13811) ;  /* 0x0000003000007945 */ /* 0x000fe60003800000 */
[----:B------:R-:W2:Y:S02]  /*f340*/  SYNCS.PHASECHK.TRANS64.TRYWAIT P0, [R24+URZ+0x32460], R3 ;  /* 0x03246003180075a7 */ /* 0x000ea4000800017f */
[----:B--2---:R-:W-:Y:S05]  /*f350*/  @!P0 BRA `(.L_x_13812) ;  /* 0x0000003c00488947 */ /* 0x004fea0003800000 */
.L_x_13904:
[----:B------:R-:W-:Y:S05]  /*f360*/  BSYNC B0 ;  /* 0x0000000000007941 */ /* 0x000fea0003800000 */
.L_x_13811:
[----:B------:R-:W3:Y:S01]  /*f370*/  LDL.LU R4, [R1] ;  /* 0x0000000001047983 */ /* 0x000ee20000300800 */
        /* <DEDUP_REMOVED lines=16> */
[----:B------:R-:W-:-:S04]  /*f480*/  ULDC.64 UR4, c[0x0][0x318] ;  /* 0x0000c60000047ab9 */ /* 0x000fc80000000a00 */
[----:B------:R-:W-:Y:S02]  /*f490*/  IADD3 R3, R3, R5, RZ ;  /* 0x0000000503037210 */ /* 0x000fe40007ffe0ff */
        /* <DEDUP_REMOVED lines=76> */
.L_x_13918:
        /* <DEDUP_REMOVED lines=15> */
.L_x_13814:
        /* <DEDUP_REMOVED lines=10> */
.L_x_13815:
[----:B------:R-:W-:Y:S01]  /*faf0*/  UISETP.GE.AND UP0, UPT, UR44, 0x2, UPT ;  /* 0x000000022c00788c */ /* 0x000fe2000bf06270 */
[----:B------:R2:W-:Y:S05]  /*fb00*/  SYNCS.ARRIVE.TRANS64.A1T0 RZ, [R24+URZ+0x32450], RZ ;  /* 0x032450ff18ff79a7 */ /* 0x0005ea000810003f */
[----:B------:R-:W-:-:S13]  /*fb10*/  PLOP3.LUT P0, PT, PT, PT, UP0, 0x40, 0x0 ;  /* 0x000000000000781c */ /* 0x000fda0003f0e808 */
[----:B--2---:R-:W-:Y:S05]  /*fb20*/  @P0 BRA `(.L_x_13816) ;  /* 0x0000000c00680947 */ /* 0x004fea0003800000 */
[----:B------:R-:W-:Y:S01]  /*fb30*/  UIADD3 UR4, UR44, -0x2, URZ ;  /* 0xfffffffe2c047890 */ /* 0x000fe2000fffe03f */
[----:B------:R-:W-:Y:S05]  /*fb40*/  BSSY B0, `(.L_x_13816) ;  /* 0x00000d8000007945 */ /* 0x000fea0003800000 */
[----:B------:R-:W-:-:S07]  /*fb50*/  IMAD.U32 R20, RZ, RZ, UR4 ;  /* 0x00000004ff147e24 */ /* 0x000fce000f8e00ff */
.L_x_13829:
        /* <DEDUP_REMOVED lines=34> */
[----:B------:R-:W-:Y:S02]  /*fd80*/  SEL R18, R18, RZ, P0 ;  /* 0x000000ff12127207 */ /* 0x000fe40000000000 */
[----:B------:R-:W-:Y:S02]  /*fd90*/  LOP3.LUT R26, R26, R3, RZ, 0x3c, !PT ;  /* 0x000000031a1a7212 */ /* 0x000fe400078e3cff */
[----:B------:R-:W-:Y:S02]  /*fda0*/  IADD3 R20, R20, -0x1, RZ ;  /* 0xffffffff14147810 */ /* 0x000fe40007ffe0ff */
[----:B------:R-:W-:Y:S01]  /*fdb0*/  ISETP.GT.AND P2, PT, R2, RZ, PT ;  /* 0x000000ff0200720c */ /* 0x000fe20003f44270 */
[----:B-1----:R-:W-:-:S12]  /*fdc0*/  @!P1 BRA `(.L_x_13817) ;  /* 0x0000000000049947 */ /* 0x002fd80003800000 */
[----:B------:R-:W-:Y:S01]  /*fdd0*/  BPT.TRAP 0x1 ;  /* 0x000000040000795c */ /* 0x000fe20000300000 */
.L_x_13817:
[----:B------:R-:W-:Y:S01]  /*fde0*/  IMAD R10, R18, 0x8, R17 ;  /* 0x00000008120a7824 */ /* 0x000fe200078e0211 */
[----:B------:R-:W-:Y:S01]  /*fdf0*/  SHF.L.U32 R25, R26, 0x1f, RZ ;  /* 0x0000001f1a197819 */ /* 0x000fe200000006ff */
[----:B------:R-:W-:Y:S01]  /*fe00*/  BSSY B1, `(.L_x_13818) ;  /* 0x0000004000017945 */ /* 0x000fe20003800000 */
[----:B------:R-:W-:Y:S02]  /*fe10*/  SHF.R.S32.HI R23, RZ, 0x1f, R5 ;  /* 0x0000001fff177819 */ /* 0x000fe40000011405 */
[----:B------:R-:W2:Y:S02]  /*fe20*/  SYNCS.PHASECHK.TRANS64.TRYWAIT P0, [R10+URZ+0x32440], R25 ;  /* 0x032440190a0075a7 */ /* 0x000ea4000800017f */
[----:B--2---:R-:W-:Y:S05]  /*fe30*/  @!P0 BRA `(.L_x_13819) ;  /* 0x0000003800e88947 */ /* 0x004fea0003800000 */
.L_x_13919:
[----:B------:R-:W-:Y:S05]  /*fe40*/  BSYNC B1 ;  /* 0x0000000000017941 */ /* 0x000fea0003800000 */
.L_x_13818:
        /* <DEDUP_REMOVED lines=51> */
.L_x_13933:
        /* <DEDUP_REMOVED lines=8> */
.L_x_13821:
        /* <DEDUP_REMOVED lines=10> */
.L_x_13822:
[----:B------:R1:W-:Y:S01]  /*102a0*/  SYNCS.ARRIVE.TRANS64.A1T0 RZ, [R10+URZ+0x32430], RZ ;  /* 0x032430ff0aff79a7 */ /* 0x0003e2000810003f */
[----:B------:R-:W-:Y:S05]  /*102b0*/  @!P3 BRA `(.L_x_13823) ;  /* 0x000000000004b947 */ /* 0x000fea0003800000 */
[----:B------:R-:W-:Y:S01]  /*102c0*/  BPT.TRAP 0x1 ;  /* 0x000000040000795c */ /* 0x000fe20000300000 */
.L_x_13823:
[----:B------:R-:W3:Y:S01]  /*102d0*/  SYNCS.PHASECHK.TRANS64.TRYWAIT P0, [R10+URZ+0x32460], R25 ;  /* 0x032460190a0075a7 */ /* 0x000ee2000800017f */
[----:B------:R-:W-:Y:S04]  /*102e0*/  BSSY B1, `(.L_x_13824) ;  /* 0x0000002000017945 */ /* 0x000fe80003800000 */
[----:B---3--:R-:W-:Y:S05]  /*102f0*/  @!P0 BRA `(.L_x_13825) ;  /* 0x0000003c005c8947 */ /* 0x008fea0003800000 */
.L_x_13934:
[----:B------:R-:W-:Y:S05]  /*10300*/  BSYNC B1 ;  /* 0x0000000000017941 */ /* 0x000fea0003800000 */
.L_x_13824:
        /* <DEDUP_REMOVED lines=68> */
.L_x_13948:
[----:B0---4-:R-:W-:-:S04]  /*10750*/  IADD3 R2, P0, R14, R0, RZ ;  /* 0x000000000e027210 */ /* 0x011fc80007f1e0ff */
[----:B------:R-:W-:Y:S02]  /*10760*/  IADD3.X R3, RZ, R24, RZ, P0, !PT ;  /* 0x00000018ff037210 */ /* 0x000fe400007fe4ff */
[----:B------:R-:W-:-:S03]  /*10770*/  PLOP3.LUT P0, PT, PT, PT, PT, 0x80, 0x0 ;  /* 0x000000000000781c */ /* 0x000fc60003f0f070 */
        /* <DEDUP_REMOVED lines=8> */
.L_x_13827:
        /* <DEDUP_REMOVED lines=10> */
.L_x_13828:
[----:B------:R2:W-:Y:S01]  /*108a0*/  SYNCS.ARRIVE.TRANS64.A1T0 RZ, [R10+URZ+0x32450], RZ ;  /* 0x032450ff0aff79a7 */ /* 0x0005e2000810003f */
[----:B------:R-:W-:Y:S05]  /*108b0*/  @P2 BRA `(.L_x_13829) ;  /* 0xfffffff000a82947 */ /* 0x000fea000383ffff */
[----:B------:R-:W-:Y:S05]  /*108c0*/  BSYNC B0 ;  /* 0x0000000000007941 */ /* 0x000fea0003800000 */
.L_x_13816:
        /* <DEDUP_REMOVED lines=21> */
.L_x_13831:
[----:B------:R-:W-:Y:S05]  /*10a20*/  BSYNC B0 ;  /* 0x0000000000007941 */ /* 0x000fea0003800000 */
.L_x_13830:
[----:B------:R-:W-:-:S07]  /*10a30*/  LOP3.LUT R26, R26, R5, RZ, 0x3c, !PT ;  /* 0x000000051a1a7212 */ /* 0x000fce00078e3cff */
.L_x_13787:
[----:B------:R-:W-:Y:S05]  /*10a40*/  BSYNC B7 ;  /* 0x0000000000077941 */ /* 0x000fea0003800000 */
.L_x_13785:
        /* <DEDUP_REMOVED lines=11> */
.L_x_13832:
[----:B------:R-:W-:-:S03]  /*10b00*/  UMOV UR4, 0xffffffff ;  /* 0xffffffff00047882 */ /* 0x000fc60000000000 */
[----:B------:R-:W-:Y:S05]  /*10b10*/  BRA.DIV UR4, `(.L_x_13834) ;  /* 0x0000003e04307947 */ /* 0x000fea000b800000 */
[----:B------:R3:W4:Y:S02]  /*10b20*/  SHFL.IDX PT, R14, R32, RZ, 0x1f ;  /* 0x00001fff200e7589 */ /* 0x00072400000e0000 */
.L_x_13951:
        /* <DEDUP_REMOVED lines=8> */
.L_x_13833:
[----:B------:R-:W-:Y:S02]  /*10bb0*/  ULDC UR4, c[0x0][0xd38] ;  /* 0x00034e0000047ab9 */ /* 0x000fe40000000800 */
[----:B----4-:R-:W-:-:S13]  /*10bc0*/  ISETP.GE.AND P0, PT, R32, UR4, PT ;  /* 0x0000000420007c0c */ /* 0x010fda000bf06270 */
[----:B------:R-:W-:Y:S05]  /*10bd0*/  @!P0 BRA `(.L_x_13835) ;  /* 0xffffffbc00448947 */ /* 0x000fea000383ffff */
.L_x_13782:
        /* <DEDUP_REMOVED lines=12> */
.L_x_13952:
[----:B------:R-:W-:Y:S05]  /*10ca0*/  BSYNC B0 ;  /* 0x0000000000007941 */ /* 0x000fea0003800000 */
.L_x_13836:
[----:B------:R-:W-:-:S03]  /*10cb0*/  UMOV UR4, 0xffffffff ;  /* 0xffffffff00047882 */ /* 0x000fc60000000000 */
[----:B------:R-:W-:Y:S05]  /*10cc0*/  BRA.DIV UR4, `(.L_x_13838) ;  /* 0x0000003e04007947 */ /* 0x000fea000b800000 */
[----:B0-----:R-:W0:Y:S02]  /*10cd0*/  S2R R0, SR_TID.X ;  /* 0x0000000000007919 */ /* 0x001e240000002100 */
[----:B0-----:R-:W-:-:S04]  /*10ce0*/  SHF.R.U32.HI R0, RZ, 0x5, R0 ;  /* 0x00000005ff007819 */ /* 0x001fc80000011600 */
[----:B------:R-:W-:-:S05]  /*10cf0*/  LOP3.LUT R0, R0, 0x3, RZ, 0xc0, !PT ;  /* 0x0000000300007812 */ /* 0x000fca00078ec0ff */
[----:B------:R0:W1:Y:S02]  /*10d00*/  SHFL.IDX PT, R14, R0, RZ, 0x1f ;  /* 0x00001fff000e7589 */ /* 0x00006400000e0000 */
.L_x_13955:
[----:B-1----:R-:W-:Y:S01]  /*10d10*/  ISETP.NE.AND P0, PT, R14, RZ, PT ;  /* 0x000000ff0e00720c */ /* 0x002fe20003f05270 */
[----:B------:R-:W-:-:S12]  /*10d20*/  BSSY B0, `(.L_x_13839) ;  /* 0x0000026000007945 */ /* 0x000fd80003800000 */
[----:B------:R-:W-:Y:S05]  /*10d30*/  @P0 BRA `(.L_x_13840) ;  /* 0x0000000000900947 */ /* 0x000fea0003800000 */
[----:B------:R-:W-:-:S03]  /*10d40*/  UMOV UR4, 0xffffffff ;  /* 0xffffffff00047882 */ /* 0x000fc60000000000 */
[----:B------:R-:W-:Y:S05]  /*10d50*/  BRA.DIV UR4, `(.L_x_13841) ;  /* 0x0000003e04107947 */ /* 0x000fea000b800000 */
[----:B------:R-:W-:-:S13]  /*10d60*/  ELECT P6, URZ, PT ;  /* 0x00000000003f782f */ /* 0x000fda00038c0000 */
.L_x_13958:
        /* <DEDUP_REMOVED lines=8> */
.L_x_13842:
[----:B------:R-:W-:Y:S01]  /*10df0*/  IMAD R5, R18, 0x8, R7 ;  /* 0x0000000812057824 */ /* 0x000fe200078e0207 */
[----:B------:R-:W-:Y:S01]  /*10e00*/  SHF.L.U32 R0, R26, 0x1f, RZ ;  /* 0x0000001f1a007819 */ /* 0x000fe200000006ff */
[----:B------:R-:W-:-:S03]  /*10e10*/  VIADD R18, R18, 0x1 ;  /* 0x0000000112127836 */ /* 0x000fc60000000000 */
[----:B------:R-:W0:Y:S02]  /*10e20*/  SYNCS.PHASECHK.TRANS64.TRYWAIT P1, [R5+URZ+0x32440], R0 ;  /* 0x03244000050075a7 */ /* 0x000e24000802017f */
[----:B------:R-:W-:-:S04]  /*10e30*/  ISETP.NE.AND P2, PT, R18, 0x2, PT ;  /* 0x000000021200780c */ /* 0x000fc80003f45270 */
[----:B------:R-:W-:Y:S01]  /*10e40*/  SEL R3, RZ, 0x1, P2 ;  /* 0x00000001ff037807 */ /* 0x000fe20001000000 */
[----:B0-----:R-:W-:Y:S08]  /*10e50*/  @!P1 BRA `(.L_x_13843) ;  /* 0x0000003800f09947 */ /* 0x001ff00003800000 */
.L_x_13959:
[----:B------:R-:W-:Y:S02]  /*10e60*/  SEL R18, R18, RZ, P2 ;  /* 0x000000ff12127207 */ /* 0x000fe40001000000 */
[----:B------:R-:W-:Y:S01]  /*10e70*/  LOP3.LUT R2, R26, R3, RZ, 0x3c, !PT ;  /* 0x000000031a027212 */ /* 0x000fe200078e3cff */
[----:B------:R-:W-:Y:S06]  /*10e80*/  @!P0 BRA `(.L_x_13844) ;  /* 0x0000000000048947 */ /* 0x000fec0003800000 */
[----:B------:R-:W-:Y:S01]  /*10e90*/  BPT.TRAP 0x1 ;  /* 0x000000040000795c */ /* 0x000fe20000300000 */
.L_x_13844:
[----:B------:R-:W-:Y:S01]  /*10ea0*/  IMAD R3, R18, 0x8, R7 ;  /* 0x0000000812037824 */ /* 0x000fe200078e0207 */
[----:B------:R-:W-:-:S04]  /*10eb0*/  SHF.L.U32 R2, R2, 0x1f, RZ ;  /* 0x0000001f02027819 */ /* 0x000fc800000006ff */
[----:B------:R-:W1:Y:S02]  /*10ec0*/  SYNCS.PHASECHK.TRANS64.TRYWAIT P1, [R3+URZ+0x32440], R2 ;  /* 0x03244002030075a7 */ /* 0x000e64000802017f */
[----:B-1----:R-:W-:Y:S05]  /*10ed0*/  @!P1 BRA `(.L_x_13845) ;  /* 0x0000003800e49947 */ /* 0x002fea0003800000 */
.L_x_13960:
[----:B------:R-:W-:Y:S05]  /*10ee0*/  @!P0 BRA `(.L_x_13846) ;  /* 0x0000000000048947 */ /* 0x000fea0003800000 */
[----:B------:R-:W-:Y:S01]  /*10ef0*/  BPT.TRAP 0x1 ;  /* 0x000000040000795c */ /* 0x000fe20000300000 */
.L_x_13846:
[----:B------:R-:W4:Y:S02]  /*10f00*/  SYNCS.PHASECHK.TRANS64.TRYWAIT P1, [R5+URZ+0x32460], R0 ;  /* 0x03246000050075a7 */ /* 0x000f24000802017f */
[----:B----4-:R-:W-:Y:S05]  /*10f10*/  @!P1 BRA `(.L_x_13847) ;  /* 0x0000003800e89947 */ /* 0x010fea0003800000 */
.L_x_13961:
[----:B------:R-:W-:Y:S05]  /*10f20*/  @!P0 BRA `(.L_x_13848) ;  /* 0x0000000000048947 */ /* 0x000fea0003800000 */
[----:B------:R-:W-:Y:S01]  /*10f30*/  BPT.TRAP 0x1 ;  /* 0x000000040000795c */ /* 0x000fe20000300000 */
.L_x_13848:
[----:B------:R0:W0:Y:S02]  /*10f40*/  SYNCS.PHASECHK.TRANS64.TRYWAIT P0, [R3+URZ+0x32460], R2 ;  /* 0x03246002030075a7 */ /* 0x000024000800017f */
[----:B0-----:R-:W-:Y:S05]  /*10f50*/  @!P0 NANOSLEEP.SYNCS 0x989680 ;  /* 0x009896800000895d */ /* 0x001fea0003900000 */
[----:B------:R-:W0:Y:S02]  /*10f60*/  @!P0 SYNCS.PHASECHK.TRANS64 P0, [R3+URZ+0x32460], R2 ;  /* 0x03246002030085a7 */ /* 0x000e24000800007f */
[----:B0-----:R-:W-:Y:S05]  /*10f70*/  @!P0 BRA `(.L_x_13848) ;  /* 0xfffffffc00f08947 */ /* 0x001fea000383ffff */
.L_x_13840:
[----:B------:R-:W-:Y:S05]  /*10f80*/  BSYNC B0 ;  /* 0x0000000000007941 */ /* 0x000fea0003800000 */
.L_x_13839:
[----:B------:R-:W-:Y:S05]  /*10f90*/  EXIT ;  /* 0x000000000000794d */ /* 0x000fea0003800000 */
.L_x_13728:
[----:B0-----:R-:W-:-:S04]  /*10fa0*/  IMAD.U32 R3, RZ, RZ, UR40 ;  /* 0x00000028ff037e24 */ /* 0x001fc8000f8e00ff */
[----:B------:R0:W1:Y:S03]  /*10fb0*/  SYNCS.PHASECHK.TRANS64.TRYWAIT P0, [R3+URZ+0x32400], R0 ;  /* 0x03240000030075a7 */ /* 0x000066000800017f */
[----:B-1----:R-:W-:Y:S05]  /*10fc0*/  @!P0 NANOSLEEP.SYNCS 0x989680 ;  /* 0x009896800000895d */ /* 0x002fea0003900000 */
[----:B------:R-:W1:Y:S02]  /*10fd0*/  @!P0 SYNCS.PHASECHK.TRANS64 P0, [R3+URZ+0x32400], R0 ;  /* 0x03240000030085a7 */ /* 0x000e64000800007f */
[----:B-1----:R-:W-:Y:S05]  /*10fe0*/  @!P0 BRA `(.L_x_13728) ;  /* 0xfffffffc00ec8947 */ /* 0x002fea000383ffff */
[----:B------:R-:W-:Y:S05]  /*10ff0*/  BRA `(.L_x_13849) ;  /* 0xffffff08005c7947 */ /* 0x000fea000383ffff */
.L_x_13732:
[----:B0-----:R-:W-:-:S04]  /*11000*/  IMAD.U32 R3, RZ, RZ, UR6 ;  /* 0x00000006ff037e24 */ /* 0x001fc8000f8e00ff */
[----:B------:R0:W2:Y:S03]  /*11010*/  SYNCS.PHASECHK.TRANS64.TRYWAIT P1, [R3+URZ+0x32430], R2 ;  /* 0x03243002030075a7 */ /* 0x0000a6000802017f */
[----:B--2---:R-:W-:Y:S05]  /*11020*/  @!P1 NANOSLEEP.SYNCS 0x989680 ;  /* 0x009896800000995d */ /* 0x004fea0003900000 */
[----:B------:R-:W2:Y:S02]  /*11030*/  @!P1 SYNCS.PHASECHK.TRANS64 P1, [R3+URZ+0x32430], R2 ;  /* 0x03243002030095a7 */ /* 0x000ea4000802007f */
[----:B--2---:R-:W-:Y:S05]  /*11040*/  @!P1 BRA `(.L_x_13732) ;  /* 0xfffffffc00ec9947 */ /* 0x004fea000383ffff */
[----:B------:R-:W-:Y:S05]  /*11050*/  BRA `(.L_x_13731) ;  /* 0xffffff0800847947 */ /* 0x000fea000383ffff */
.L_x_13733:
[----:B0-----:R-:W-:-:S04]  /*11060*/  IMAD.U32 R3, RZ, RZ, UR40 ;  /* 0x00000028ff037e24 */ /* 0x001fc8000f8e00ff */
[----:B------:R0:W2:Y:S03]  /*11070*/  SYNCS.PHASECHK.TRANS64.TRYWAIT P1, [R3+URZ+0x32410], R0 ;  /* 0x03241000030075a7 */ /* 0x0000a6000802017f */
[----:B--2---:R-:W-:Y:S05]  /*11080*/  @!P1 NANOSLEEP.SYNCS 0x989680 ;  /* 0x009896800000995d */ /* 0x004fea0003900000 */
[----:B------:R-:W2:Y:S02]  /*11090*/  @!P1 SYNCS.PHASECHK.TRANS64 P1, [R3+URZ+0x32410], R0 ;  /* 0x03241000030095a7 */ /* 0x000ea4000802007f */
[----:B--2---:R-:W-:Y:S05]  /*110a0*/  @!P1 BRA `(.L_x_13733) ;  /* 0xfffffffc00ec9947 */ /* 0x004fea000383ffff */
[----:B------:R-:W-:Y:S05]  /*110b0*/  BRA `(.L_x_13850) ;  /* 0xffffff0c002c7947 */ /* 0x000fea000383ffff */
.L_x_13737:
[----:B0-----:R-:W-:-:S04]  /*110c0*/  IMAD.U32 R3, RZ, RZ, UR6 ;  /* 0x00000006ff037e24 */ /* 0x001fc8000f8e00ff */
[----:B------:R0:W3:Y:S03]  /*110d0*/  SYNCS.PHASECHK.TRANS64.TRYWAIT P1, [R3+URZ+0x32450], R2 ;  /* 0x03245002030075a7 */ /* 0x0000e6000802017f */
[----:B---3--:R-:W-:Y:S05]  /*110e0*/  @!P1 NANOSLEEP.SYNCS 0x989680 ;  /* 0x009896800000995d */ /* 0x008fea0003900000 */
[----:B------:R-:W3:Y:S02]  /*110f0*/  @!P1 SYNCS.PHASECHK.TRANS64 P1, [R3+URZ+0x32450], R2 ;  /* 0x03245002030095a7 */ /* 0x000ee4000802007f */
[----:B---3--:R-:W-:Y:S05]  /*11100*/  @!P1 BRA `(.L_x_13737) ;  /* 0xfffffffc00ec9947 */ /* 0x008fea000383ffff */
[----:B------:R-:W-:Y:S05]  /*11110*/  BRA `(.L_x_13736) ;  /* 0xffffff0c00347947 */ /* 0x000fea000383ffff */
.L_x_13744:
[----:B-1----:R-:W-:-:S04]  /*11120*/  IMAD.U32 R21, RZ, RZ, UR4 ;  /* 0x00000004ff157e24 */ /* 0x002fc8000f8e00ff */
[----:B------:R1:W2:Y:S03]  /*11130*/  SYNCS.PHASECHK.TRANS64.TRYWAIT P1, [R21+URZ+0x32430], R0 ;  /* 0x03243000150075a7 */ /* 0x0002a6000802017f */
[----:B--2---:R-:W-:Y:S05]  /*11140*/  @!P1 NANOSLEEP.SYNCS 0x989680 ;  /* 0x009896800000995d */ /* 0x004fea0003900000 */
[----:B------:R-:W2:Y:S02]  /*11150*/  @!P1 SYNCS.PHASECHK.TRANS64 P1, [R21+URZ+0x32430], R0 ;  /* 0x03243000150095a7 */ /* 0x000ea4000802007f */
[----:B--2---:R-:W-:Y:S05]  /*11160*/  @!P1 BRA `(.L_x_13744) ;  /* 0xfffffffc00ec9947 */ /* 0x004fea000383ffff */
[----:B------:R-:W-:Y:S05]  /*11170*/  BRA `(.L_x_13743) ;  /* 0xffffff2c00e07947 */ /* 0x000fea000383ffff */
.L_x_13748:
[----:B-1----:R-:W-:-:S04]  /*11180*/  IMAD.U32 R21, RZ, RZ, UR4 ;  /* 0x00000004ff157e24 */ /* 0x002fc8000f8e00ff */
[----:B------:R1:W3:Y:S03]  /*11190*/  SYNCS.PHASECHK.TRANS64.TRYWAIT P1, [R21+URZ+0x32450], R0 ;  /* 0x03245000150075a7 */ /* 0x0002e6000802017f */
[----:B---3--:R-:W-:Y:S05]  /*111a0*/  @!P1 NANOSLEEP.SYNCS 0x989680 ;  /* 0x009896800000995d */ /* 0x008fea0003900000 */
[----:B------:R-:W3:Y:S02]  /*111b0*/  @!P1 SYNCS.PHASECHK.TRANS64 P1, [R21+URZ+0x32450], R0 ;  /* 0x03245000150095a7 */ /* 0x000ee4000802007f */
[----:B---3--:R-:W-:Y:S05]  /*111c0*/  @!P1 BRA `(.L_x_13748) ;  /* 0xfffffffc00ec9947 */ /* 0x008fea000383ffff */
[----:B------:R-:W-:Y:S05]  /*111d0*/  BRA `(.L_x_13747) ;  /* 0xffffff3000607947 */ /* 0x000fea000383ffff */
.L_x_13756:
[----:B-1----:R-:W-:-:S04]  /*111e0*/  IMAD.U32 R21, RZ, RZ, UR4 ;  /* 0x00000004ff157e24 */ /* 0x002fc8000f8e00ff */
[----:B------:R1:W2:Y:S03]  /*111f0*/  SYNCS.PHASECHK.TRANS64.TRYWAIT P1, [R21+URZ+0x32430], R0 ;  /* 0x03243000150075a7 */ /* 0x0002a6000802017f */
[----:B--2---:R-:W-:Y:S05]  /*11200*/  @!P1 NANOSLEEP.SYNCS 0x989680 ;  /* 0x009896800000995d */ /* 0x004fea0003900000 */
[----:B------:R-:W2:Y:S02]  /*11210*/  @!P1 SYNCS.PHASECHK.TRANS64 P1, [R21+URZ+0x32430], R0 ;  /* 0x03243000150095a7 */ /* 0x000ea4000802007f */
[----:B--2---:R-:W-:Y:S05]  /*11220*/  @!P1 BRA `(.L_x_13756) ;  /* 0xfffffffc00ec9947 */ /* 0x004fea000383ffff */
[----:B------:R-:W-:Y:S05]  /*11230*/  BRA `(.L_x_13755) ;  /* 0xffffff5800787947 */ /* 0x000fea000383ffff */
.L_x_13760:
[----:B-1----:R-:W-:-:S04]  /*11240*/  IMAD.U32 R21, RZ, RZ, UR4 ;  /* 0x00000004ff157e24 */ /* 0x002fc8000f8e00ff */
[----:B------:R1:W3:Y:S03]  /*11250*/  SYNCS.PHASECHK.TRANS64.TRYWAIT P1, [R21+URZ+0x32450], R0 ;  /* 0x03245000150075a7 */ /* 0x0002e6000802017f */
[----:B---3--:R-:W-:Y:S05]  /*11260*/  @!P1 NANOSLEEP.SYNCS 0x989680 ;  /* 0x009896800000995d */ /* 0x008fea0003900000 */
[----:B------:R-:W3:Y:S02]  /*11270*/  @!P1 SYNCS.PHASECHK.TRANS64 P1, [R21+URZ+0x32450], R0 ;  /* 0x03245000150095a7 */ /* 0x000ee4000802007f */
[----:B---3--:R-:W-:Y:S05]  /*11280*/  @!P1 BRA `(.L_x_13760) ;  /* 0xfffffffc00ec9947 */ /* 0x008fea000383ffff */
[----:B------:R-:W-:Y:S05]  /*11290*/  BRA `(.L_x_13759) ;  /* 0xffffff5800f87947 */ /* 0x000fea000383ffff */
.L_x_13793:
        /* <DEDUP_REMOVED lines=10> */
.L_x_13851:
[----:B------:R-:W-:Y:S05]  /*11340*/  BRA `(.L_x_13852) ;  /* 0xffffffbc00ec7947 */ /* 0x000fea000383ffff */
.L_x_13796:
[----:B0-----:R0:W1:Y:S02]  /*11350*/  SYNCS.PHASECHK.TRANS64.TRYWAIT P0, [R24+URZ+0x32440], R3 ;  /* 0x03244003180075a7 */ /* 0x001064000800017f */
[----:B-1----:R-:W-:Y:S05]  /*11360*/  @!P0 NANOSLEEP.SYNCS 0x989680 ;  /* 0x009896800000895d */ /* 0x002fea0003900000 */
[----:B------:R-:W1:Y:S02]  /*11370*/  @!P0 SYNCS.PHASECHK.TRANS64 P0, [R24+URZ+0x32440], R3 ;  /* 0x03244003180085a7 */ /* 0x000e64000800007f */
[----:B-1----:R-:W-:Y:S05]  /*11380*/  @!P0 BRA `(.L_x_13796) ;  /* 0xfffffffc00f08947 */ /* 0x002fea000383ffff */
[----:B------:R-:W-:Y:S05]  /*11390*/  BRA `(.L_x_13853) ;  /* 0xffffffc000947947 */ /* 0x000fea000383ffff */
.L_x_13797:
        /* <DEDUP_REMOVED lines=8> */
.L_x_13855:
[----:B------:R-:W-:Y:S05]  /*11420*/  BSYNC B0 ;  /* 0x0000000000007941 */ /* 0x000fea0003800000 */
.L_x_13854:
        /* <DEDUP_REMOVED lines=9> */
.L_x_13856:
        /* <DEDUP_REMOVED lines=8> */
.L_x_13857:
        /* <DEDUP_REMOVED lines=11> */
.L_x_13858:
[----:B------:R-:W-:Y:S02]  /*115f0*/  IMAD.MOV.U32 R13, RZ, RZ, R5 ;  /* 0x000000ffff0d7224 */ /* 0x000fe400078e0005 */
[----:B------:R-:W-:Y:S01]  /*11600*/  IMAD.MOV.U32 R12, RZ, RZ, 0x2 ;  /* 0x00000002ff0c7424 */ /* 0x000fe200078e00ff */
[----:B------:R-:W-:-:S13]  /*11610*/  @P0 LEA R2, P1, R8, R14, 0x1 ;  /* 0x0000000e08020211 */ /* 0x000fda00078208ff */
[----:B------:R-:W-:Y:S05]  /*11620*/  WARPSYNC.COLLECTIVE R15, `(.L_x_13859) ;  /* 0x000000000f087348 */ /* 0x000fea0003c00000 */
[----:B------:R0:W1:Y:S02]  /*11630*/  SHFL.IDX P6, R14, R13, R12, R11 ;  /* 0x0000000c0d0e7389 */ /* 0x00006400000c000b */
[----:B01----:R-:W-:Y:S01]  /*11640*/  ENDCOLLECTIVE ;  /* 0x000000000000791b */ /* 0x003fe20003800000 */
.L_x_13859:
        /* <DEDUP_REMOVED lines=12> */
.L_x_13860:
[----:B------:R-:W-:Y:S02]  /*11710*/  IMAD.MOV.U32 R13, RZ, RZ, R5 ;  /* 0x000000ffff0d7224 */ /* 0x000fe400078e0005 */
[----:B------:R-:W-:Y:S01]  /*11720*/  IMAD.MOV.U32 R12, RZ, RZ, 0x3 ;  /* 0x00000003ff0c7424 */ /* 0x000fe200078e00ff */
[----:B------:R-:W-:-:S13]  /*11730*/  @P0 LEA R2, P1, R8, R14, 0x1 ;  /* 0x0000000e08020211 */ /* 0x000fda00078208ff */
[----:B------:R-:W-:Y:S05]  /*11740*/  WARPSYNC.COLLECTIVE R15, `(.L_x_13861) ;  /* 0x000000000f087348 */ /* 0x000fea0003c00000 */
[----:B------:R0:W1:Y:S02]  /*11750*/  SHFL.IDX P6, R14, R13, R12, R11 ;  /* 0x0000000c0d0e7389 */ /* 0x00006400000c000b */
[----:B01----:R-:W-:Y:S01]  /*11760*/  ENDCOLLECTIVE ;  /* 0x000000000000791b */ /* 0x003fe20003800000 */
.L_x_13861:
        /* <DEDUP_REMOVED lines=12> */
.L_x_13862:
[----:B------:R-:W-:Y:S02]  /*11830*/  IMAD.MOV.U32 R13, RZ, RZ, R5 ;  /* 0x000000ffff0d7224 */ /* 0x000fe400078e0005 */
[----:B------:R-:W-:Y:S01]  /*11840*/  IMAD.MOV.U32 R12, RZ, RZ, 0x4 ;  /* 0x00000004ff0c7424 */ /* 0x000fe200078e00ff */
[----:B------:R-:W-:-:S13]  /*11850*/  @P0 LEA R2, P1, R8, R14, 0x1 ;  /* 0x0000000e08020211 */ /* 0x000fda00078208ff */
[----:B------:R-:W-:Y:S05]  /*11860*/  WARPSYNC.COLLECTIVE R15, `(.L_x_13863) ;  /* 0x000000000f087348 */ /* 0x000fea0003c00000 */
[----:B------:R0:W1:Y:S02]  /*11870*/  SHFL.IDX P6, R14, R13, R12, R11 ;  /* 0x0000000c0d0e7389 */ /* 0x00006400000c000b */
[----:B01----:R-:W-:Y:S01]  /*11880*/  ENDCOLLECTIVE ;  /* 0x000000000000791b */ /* 0x003fe20003800000 */
.L_x_13863:
        /* <DEDUP_REMOVED lines=12> */
.L_x_13864:
[----:B------:R-:W-:Y:S02]  /*11950*/  IMAD.MOV.U32 R13, RZ, RZ, R5 ;  /* 0x000000ffff0d7224 */ /* 0x000fe400078e0005 */
[----:B------:R-:W-:Y:S01]  /*11960*/  IMAD.MOV.U32 R12, RZ, RZ, 0x5 ;  /* 0x00000005ff0c7424 */ /* 0x000fe200078e00ff */
[----:B------:R-:W-:-:S13]  /*11970*/  @P0 LEA R2, P1, R8, R14, 0x1 ;  /* 0x0000000e08020211 */ /* 0x000fda00078208ff */
[----:B------:R-:W-:Y:S05]  /*11980*/  WARPSYNC.COLLECTIVE R15, `(.L_x_13865) ;  /* 0x000000000f087348 */ /* 0x000fea0003c00000 */
[----:B------:R0:W1:Y:S02]  /*11990*/  SHFL.IDX P6, R14, R13, R12, R11 ;  /* 0x0000000c0d0e7389 */ /* 0x00006400000c000b */
[----:B01----:R-:W-:Y:S01]  /*119a0*/  ENDCOLLECTIVE ;  /* 0x000000000000791b */ /* 0x003fe20003800000 */
.L_x_13865:
        /* <DEDUP_REMOVED lines=10> */
.L_x_13866:
[----:B------:R-:W-:Y:S05]  /*11a50*/  BRA `(.L_x_13867) ;  /* 0xffffffbc00fc7947 */ /* 0x000fea000383ffff */
.L_x_13802:
[----:B------:R-:W-:Y:S01]  /*11a60*/  IMAD.MOV.U32 R13, RZ, RZ, R5 ;  /* 0x000000ffff0d7224 */ /* 0x000fe200078e0005 */
[----:B------:R-:W-:Y:S01]  /*11a70*/  MOV R12, RZ ;  /* 0x000000ff000c7202 */ /* 0x000fe20000000f00 */
[----:B------:R-:W-:Y:S01]  /*11a80*/  IMAD.MOV.U32 R11, RZ, RZ, 0x181f ;  /* 0x0000181fff0b7424 */ /* 0x000fe200078e00ff */
[----:B------:R-:W0:Y:S01]  /*11a90*/  S2R R20, SR_TID.X ;  /* 0x0000000000147919 */ /* 0x000e220000002100 */
[----:B------:R-:W-:Y:S01]  /*11aa0*/  IMAD.MOV.U32 R15, RZ, RZ, -0x1 ;  /* 0xffffffffff0f7424 */ /* 0x000fe200078e00ff */
[----:B------:R-:W-:Y:S01]  /*11ab0*/  LOP3.LUT R16, R16, 0xffffefff, RZ, 0xc0, !PT ;  /* 0xffffefff10107812 */ /* 0x000fe200078ec0ff */
[----:B------:R-:W-:-:S07]  /*11ac0*/  IMAD.U32 R4, RZ, RZ, UR43 ;  /* 0x0000002bff047e24 */ /* 0x000fce000f8e00ff */
[----:B01----:R-:W-:Y:S05]  /*11ad0*/  WARPSYNC.COLLECTIVE R15, `(.L_x_13868) ;  /* 0x000000000f087348 */ /* 0x003fea0003c00000 */
[----:B------:R2:W3:Y:S02]  /*11ae0*/  SHFL.IDX P6, R14, R13, R12, R11 ;  /* 0x0000000c0d0e7389 */ /* 0x0004e400000c000b */
[----:B0123--:R-:W-:Y:S01]  /*11af0*/  ENDCOLLECTIVE ;  /* 0x000000000000791b */ /* 0x00ffe20003800000 */
.L_x_13868:
[----:B------:R-:W-:-:S04]  /*11b00*/  IMAD R4, R4, 0x80, R35 ;  /* 0x0000008004047824 */ /* 0x000fc800078e0223 */
        /* <DEDUP_REMOVED lines=9> */
.L_x_13869:
        /* <DEDUP_REMOVED lines=10> */
.L_x_13870:
        /* <DEDUP_REMOVED lines=13> */
.L_x_13871:
[----:B------:R-:W-:Y:S02]  /*11d10*/  IMAD.MOV.U32 R13, RZ, RZ, R5 ;  /* 0x000000ffff0d7224 */ /* 0x000fe400078e0005 */
[----:B------:R-:W-:Y:S01]  /*11d20*/  IMAD.MOV.U32 R12, RZ, RZ, 0x2 ;  /* 0x00000002ff0c7424 */ /* 0x000fe200078e00ff */
[----:B------:R-:W-:-:S05]  /*11d30*/  @!P1 LEA R10, P0, R8, R14, 0x1 ;  /* 0x0000000e080a9211 */ /* 0x000fca00078008ff */
[----:B------:R-:W-:Y:S02]  /*11d40*/  @!P1 IMAD.X R11, RZ, RZ, R2, P0 ;  /* 0x000000ffff0b9224 */ /* 0x000fe400000e0602 */
[----:B------:R-:W-:Y:S02]  /*11d50*/  @!P1 IMAD.MOV.U32 R2, RZ, RZ, R10 ;  /* 0x000000ffff029224 */ /* 0x000fe400078e000a */
[----:B------:R-:W-:Y:S01]  /*11d60*/  @!P1 IMAD.MOV.U32 R3, RZ, RZ, R11 ;  /* 0x000000ffff039224 */ /* 0x000fe200078e000b */
[----:B------:R-:W-:Y:S01]  /*11d70*/  MOV R11, 0x181f ;  /* 0x0000181f000b7802 */ /* 0x000fe20000000f00 */
[----:B------:R-:W-:-:S03]  /*11d80*/  IMAD.SHL.U32 R10, R20, 0x8, RZ ;  /* 0x00000008140a7824 */ /* 0x000fc600078e00ff */
[----:B------:R-:W-:Y:S01]  /*11d90*/  @!PT LDS RZ, [RZ] ;  /* 0x00000000fffff984 */ /* 0x000fe20000000800 */
[----:B------:R-:W-:Y:S01]  /*11da0*/  @!PT LDS RZ, [RZ] ;  /* 0x00000000fffff984 */ /* 0x000fe20000000800 */
[----:B------:R-:W-:Y:S01]  /*11db0*/  @!PT LDS RZ, [RZ] ;  /* 0x00000000fffff984 */ /* 0x000fe20000000800 */
[----:B------:R0:W-:Y:S01]  /*11dc0*/  @!P1 LDGSTS.E.BYPASS.LTC128B.128 [R22+0x18c00], desc[UR36][R2.64], !P5 ;  /* 0x18c0000002169fae */ /* 0x0001e2000e901d64 */
[----:B------:R-:W-:Y:S01]  /*11dd0*/  ISETP.GE.AND P1, PT, R6, UR41, PT ;  /* 0x0000002906007c0c */ /* 0x000fe2000bf26270 */
[----:B------:R-:W-:Y:S01]  /*11de0*/  VIADD R6, R4, 0x30 ;  /* 0x0000003004067836 */ /* 0x000fe20000000000 */
[----:B------:R-:W-:-:S11]  /*11df0*/  LOP3.LUT R10, R10, 0x38, RZ, 0xc0, !PT ;  /* 0x000000380a0a7812 */ /* 0x000fd600078ec0ff */
[----:B0-----:R-:W-:Y:S05]  /*11e00*/  WARPSYNC.COLLECTIVE R15, `(.L_x_13872) ;  /* 0x000000000f087348 */ /* 0x001fea0003c00000 */
[----:B------:R1:W2:Y:S02]  /*11e10*/  SHFL.IDX P6, R14, R13, R12, R11 ;  /* 0x0000000c0d0e7389 */ /* 0x0002a400000c000b */
[----:B012---:R-:W-:Y:S01]  /*11e20*/  ENDCOLLECTIVE ;  /* 0x000000000000791b */ /* 0x007fe20003800000 */
.L_x_13872:
[----:B------:R-:W-:Y:S01]  /*11e30*/  @P1 LOP3.LUT R16, R16, 0x400, RZ, 0xfc, !PT ;  /* 0x0000040010101812 */ /* 0x000fe200078efcff */
[----:B------:R-:W-:-:S03]  /*11e40*/  IMAD.MOV.U32 R13, RZ, RZ, R0 ;  /* 0x000000ffff0d7224 */ /* 0x000fc600078e0000 */
[----:B------:R-:W-:Y:S01]  /*11e50*/  LOP3.LUT R16, R16, 0xfffffdff, RZ, 0xc0, !PT ;  /* 0xfffffdff10107812 */ /* 0x000fe200078ec0ff */
[----:B------:R-:W-:-:S07]  /*11e60*/  IMAD.MOV.U32 R8, RZ, RZ, R14 ;  /* 0x000000ffff087224 */ /* 0x000fce00078e000e */
[----:B------:R-:W-:Y:S05]  /*11e70*/  WARPSYNC.COLLECTIVE R15, `(.L_x_13873) ;  /* 0x000000000f087348 */ /* 0x000fea0003c00000 */
[----:B------:R0:W1:Y:S02]  /*11e80*/  SHFL.IDX P6, R14, R13, R12, R11 ;  /* 0x0000000c0d0e7389 */ /* 0x00006400000c000b */
[----:B01----:R-:W-:Y:S01]  /*11e90*/  ENDCOLLECTIVE ;  /* 0x000000000000791b */ /* 0x003fe20003800000 */
.L_x_13873:
[----:B------:R-:W-:Y:S02]  /*11ea0*/  IMAD.MOV.U32 R13, RZ, RZ, R5 ;  /* 0x000000ffff0d7224 */ /* 0x000fe400078e0005 */
[----:B------:R-:W-:Y:S02]  /*11eb0*/  IMAD.MOV.U32 R12, RZ, RZ, 0x3 ;  /* 0x00000003ff0c7424 */ /* 0x000fe400078e00ff */
[----:B------:R-:W-:-:S07]  /*11ec0*/  IMAD.MOV.U32 R9, RZ, RZ, R14 ;  /* 0x000000ffff097224 */ /* 0x000fce00078e000e */
[----:B------:R-:W-:Y:S05]  /*11ed0*/  WARPSYNC.COLLECTIVE R15, `(.L_x_13874) ;  /* 0x000000000f087348 */ /* 0x000fea0003c00000 */
[----:B------:R0:W1:Y:S02]  /*11ee0*/  SHFL.IDX P6, R14, R13, R12, R11 ;  /* 0x0000000c0d0e7389 */ /* 0x00006400000c000b */
[----:B01----:R-:W-:Y:S01]  /*11ef0*/  ENDCOLLECTIVE ;  /* 0x000000000000791b */ /* 0x003fe20003800000 */
.L_x_13874:
        /* <DEDUP_REMOVED lines=14> */
.L_x_13875:
        /* <DEDUP_REMOVED lines=8> */
.L_x_13876:
        /* <DEDUP_REMOVED lines=9> */
[----:B------:R0:W-:Y:S02]  /*120f0*/  @!P1 LDGSTS.E.BYPASS.LTC128B.128 [R22+0x19c00], desc[UR36][R2.64], !P5 ;  /* 0x19c0000002169fae */ /* 0x0001e4000e901d64 */
[----:B------:R-:W-:Y:S01]  /*12100*/  ISETP.GE.AND P1, PT, R6, UR41, PT ;  /* 0x0000002906007c0c */ /* 0x000fe2000bf26270 */
[----:B------:R-:W-:Y:S02]  /*12110*/  VIADD R6, R4, 0x50 ;  /* 0x0000005004067836 */ /* 0x000fe40000000000 */
[----:B0-----:R-:W-:-:S10]  /*12120*/  IMAD.MOV.U32 R2, RZ, RZ, R14 ;  /* 0x000000ffff027224 */ /* 0x001fd400078e000e */
[----:B------:R-:W-:Y:S05]  /*12130*/  WARPSYNC.COLLECTIVE R15, `(.L_x_13877) ;  /* 0x000000000f087348 */ /* 0x000fea0003c00000 */
[----:B------:R0:W1:Y:S02]  /*12140*/  SHFL.IDX P6, R14, R13, R12, R11 ;  /* 0x0000000c0d0e7389 */ /* 0x00006400000c000b */
[----:B01----:R-:W-:Y:S01]  /*12150*/  ENDCOLLECTIVE ;  /* 0x000000000000791b */ /* 0x003fe20003800000 */
.L_x_13877:
        /* <DEDUP_REMOVED lines=16> */
.L_x_13878:
[----:B------:R-:W-:Y:S01]  /*12260*/  @P1 LOP3.LUT R16, R16, 0x80, RZ, 0xfc, !PT ;  /* 0x0000008010101812 */ /* 0x000fe200078efcff */
[----:B------:R-:W-:-:S03]  /*12270*/  IMAD.MOV.U32 R13, RZ, RZ, R0 ;  /* 0x000000ffff0d7224 */ /* 0x000fc600078e0000 */
[----:B------:R-:W-:Y:S01]  /*12280*/  LOP3.LUT R16, R16, 0xffffffbf, RZ, 0xc0, !PT ;  /* 0xffffffbf10107812 */ /* 0x000fe200078ec0ff */
[----:B------:R-:W-:-:S07]  /*12290*/  IMAD.MOV.U32 R2, RZ, RZ, R14 ;  /* 0x000000ffff027224 */ /* 0x000fce00078e000e */
[----:B------:R-:W-:Y:S05]  /*122a0*/  WARPSYNC.COLLECTIVE R15, `(.L_x_13879) ;  /* 0x000000000f087348 */ /* 0x000fea0003c00000 */
[----:B------:R0:W1:Y:S02]  /*122b0*/  SHFL.IDX P6, R14, R13, R12, R11 ;  /* 0x0000000c0d0e7389 */ /* 0x00006400000c000b */
[----:B01----:R-:W-:Y:S01]  /*122c0*/  ENDCOLLECTIVE ;  /* 0x000000000000791b */ /* 0x003fe20003800000 */
.L_x_13879:
[----:B------:R-:W-:Y:S02]  /*122d0*/  IMAD.MOV.U32 R13, RZ, RZ, R5 ;  /* 0x000000ffff0d7224 */ /* 0x000fe400078e0005 */
[----:B------:R-:W-:Y:S02]  /*122e0*/  IMAD.MOV.U32 R12, RZ, RZ, 0x6 ;  /* 0x00000006ff0c7424 */ /* 0x000fe400078e00ff */
[----:B------:R-:W-:-:S07]  /*122f0*/  IMAD.MOV.U32 R21, RZ, RZ, R14 ;  /* 0x000000ffff157224 */ /* 0x000fce00078e000e */
[----:B------:R-:W-:Y:S05]  /*12300*/  WARPSYNC.COLLECTIVE R15, `(.L_x_13880) ;  /* 0x000000000f087348 */ /* 0x000fea0003c00000 */
[----:B------:R0:W1:Y:S02]  /*12310*/  SHFL.IDX P6, R14, R13, R12, R11 ;  /* 0x0000000c0d0e7389 */ /* 0x00006400000c000b */
[----:B01----:R-:W-:Y:S01]  /*12320*/  ENDCOLLECTIVE ;  /* 0x000000000000791b */ /* 0x003fe20003800000 */
.L_x_13880:
        /* <DEDUP_REMOVED lines=13> */
.L_x_13881:
        /* <DEDUP_REMOVED lines=8> */
[----:B------:R-:W-:-:S03]  /*12480*/  @!P1 IMAD.MOV.U32 R2, RZ, RZ, R6 ;  /* 0x000000ffff029224 */ /* 0x000fc600078e0006 */
[----:B------:R-:W-:Y:S01]  /*12490*/  @!P1 MOV R3, R15 ;  /* 0x0000000f00039202 */ /* 0x000fe20000000f00 */
[----:B------:R-:W-:-:S04]  /*124a0*/  IMAD.MOV.U32 R15, RZ, RZ, -0x1 ;  /* 0xffffffffff0f7424 */ /* 0x000fc800078e00ff */
[----:B------:R-:W-:Y:S01]  /*124b0*/  @!PT LDS RZ, [RZ] ;  /* 0x00000000fffff984 */ /* 0x000fe20000000800 */
[----:B------:R-:W-:Y:S01]  /*124c0*/  @!PT LDS RZ, [RZ] ;  /* 0x00000000fffff984 */ /* 0x000fe20000000800 */
[----:B------:R-:W-:Y:S01]  /*124d0*/  @!PT LDS RZ, [RZ] ;  /* 0x00000000fffff984 */ /* 0x000fe20000000800 */
[----:B------:R0:W-:Y:S03]  /*124e0*/  @!P1 LDGSTS.E.BYPASS.LTC128B.128 [R22+0x1b400], desc[UR36][R2.64], !P5 ;  /* 0x1b40000002169fae */ /* 0x0001e6000e901d64 */
[----:B0-----:R-:W-:Y:S05]  /*124f0*/  WARPSYNC.COLLECTIVE R15, `(.L_x_13882) ;  /* 0x000000000f087348 */ /* 0x001fea0003c00000 */
[----:B------:R1:W2:Y:S02]  /*12500*/  SHFL.IDX P6, R14, R13, R12, R11 ;  /* 0x0000000c0d0e7389 */ /* 0x0002a400000c000b */
[----:B012---:R-:W-:Y:S01]  /*12510*/  ENDCOLLECTIVE ;  /* 0x000000000000791b */ /* 0x007fe20003800000 */
.L_x_13882:
[----:B------:R-:W-:Y:S02]  /*12520*/  IMAD.MOV.U32 R13, RZ, RZ, R0 ;  /* 0x000000ffff0d7224 */ /* 0x000fe400078e0000 */
[----:B------:R-:W-:-:S07]  /*12530*/  IMAD.MOV.U32 R5, RZ, RZ, R14 ;  /* 0x000000ffff057224 */ /* 0x000fce00078e000e */
[----:B------:R-:W-:Y:S05]  /*12540*/  WARPSYNC.COLLECTIVE R15, `(.L_x_13883) ;  /* 0x000000000f087348 */ /* 0x000fea0003c00000 */
[----:B------:R0:W1:Y:S02]  /*12550*/  SHFL.IDX P6, R14, R13, R12, R11 ;  /* 0x0000000c0d0e7389 */ /* 0x00006400000c000b */
[----:B01----:R-:W-:Y:S01]  /*12560*/  ENDCOLLECTIVE ;  /* 0x000000000000791b */ /* 0x003fe20003800000 */
.L_x_13883:
[----:B------:R-:W-:Y:S05]  /*12570*/  BRA `(.L_x_13884) ;  /* 0xffffffc0001c7947 */ /* 0x000fea000383ffff */
.L_x_13806:
        /* <DEDUP_REMOVED lines=8> */
.L_x_13886:
[----:B------:R-:W-:Y:S05]  /*12600*/  BSYNC B0 ;  /* 0x0000000000007941 */ /* 0x000fea0003800000 */
.L_x_13885:
        /* <DEDUP_REMOVED lines=9> */
.L_x_13887:
        /* <DEDUP_REMOVED lines=8> */
.L_x_13888:
        /* <DEDUP_REMOVED lines=13> */
.L_x_13889:
[----:B------:R-:W-:Y:S02]  /*127f0*/  IMAD.MOV.U32 R13, RZ, RZ, R4 ;  /* 0x000000ffff0d7224 */ /* 0x000fe400078e0004 */
[----:B------:R-:W-:Y:S01]  /*12800*/  IMAD.MOV.U32 R12, RZ, RZ, 0x2 ;  /* 0x00000002ff0c7424 */ /* 0x000fe200078e00ff */
[----:B------:R-:W-:-:S13]  /*12810*/  LOP3.LUT P6, RZ, R16, 0x800, RZ, 0xc0, !PT ;  /* 0x0000080010ff7812 */ /* 0x000fda00078cc0ff */
[----:B------:R-:W-:-:S04]  /*12820*/  @!P6 LEA R14, P0, R20, R14, 0x1 ;  /* 0x0000000e140ee211 */ /* 0x000fc800078008ff */
[----:B------:R-:W-:Y:S01]  /*12830*/  @!P6 IADD3.X R5, RZ, R5, RZ, P0, !PT ;  /* 0x00000005ff05e210 */ /* 0x000fe200007fe4ff */
[----:B------:R-:W-:-:S04]  /*12840*/  @!P6 IMAD.MOV.U32 R2, RZ, RZ, R14 ;  /* 0x000000ffff02e224 */ /* 0x000fc800078e000e */
        /* <DEDUP_REMOVED lines=11> */
.L_x_13890:
[----:B------:R-:W-:Y:S02]  /*12900*/  IMAD.MOV.U32 R13, RZ, RZ, R0 ;  /* 0x000000ffff0d7224 */ /* 0x000fe400078e0000 */
[----:B------:R-:W-:-:S07]  /*12910*/  IMAD.MOV.U32 R5, RZ, RZ, R14 ;  /* 0x000000ffff057224 */ /* 0x000fce00078e000e */
[----:B------:R-:W-:Y:S05]  /*12920*/  WARPSYNC.COLLECTIVE R15, `(.L_x_13891) ;  /* 0x000000000f087348 */ /* 0x000fea0003c00000 */
[----:B------:R0:W1:Y:S02]  /*12930*/  SHFL.IDX P6, R14, R13, R12, R11 ;  /* 0x0000000c0d0e7389 */ /* 0x00006400000c000b */
[----:B01----:R-:W-:Y:S01]  /*12940*/  ENDCOLLECTIVE ;  /* 0x000000000000791b */ /* 0x003fe20003800000 */
.L_x_13891:
[----:B------:R-:W-:Y:S02]  /*12950*/  IMAD.MOV.U32 R13, RZ, RZ, R4 ;  /* 0x000000ffff0d7224 */ /* 0x000fe400078e0004 */
[----:B------:R-:W-:Y:S01]  /*12960*/  IMAD.MOV.U32 R12, RZ, RZ, 0x3 ;  /* 0x00000003ff0c7424 */ /* 0x000fe200078e00ff */
[----:B------:R-:W-:-:S05]  /*12970*/  @!P1 LEA R14, P0, R20, R14, 0x1 ;  /* 0x0000000e140e9211 */ /* 0x000fca00078008ff */
[----:B------:R-:W-:-:S08]  /*12980*/  @!P1 IMAD.MOV.U32 R2, RZ, RZ, R14 ;  /* 0x000000ffff029224 */ /* 0x000fd000078e000e */
[----:B------:R-:W-:Y:S05]  /*12990*/  WARPSYNC.COLLECTIVE R15, `(.L_x_13892) ;  /* 0x000000000f087348 */ /* 0x000fea0003c00000 */
[----:B------:R0:W1:Y:S02]  /*129a0*/  SHFL.IDX P6, R14, R13, R12, R11 ;  /* 0x0000000c0d0e7389 */ /* 0x00006400000c000b */
[----:B01----:R-:W-:Y:S01]  /*129b0*/  ENDCOLLECTIVE ;  /* 0x000000000000791b */ /* 0x003fe20003800000 */
.L_x_13892:
        /* <DEDUP_REMOVED lines=15> */
.L_x_13893:
        /* <DEDUP_REMOVED lines=17> */
.L_x_13894:
[----:B------:R-:W-:Y:S01]  /*12bc0*/  MOV R13, R0 ;  /* 0x00000000000d7202 */ /* 0x000fe20000000f00 */
[----:B------:R-:W-:-:S07]  /*12bd0*/  IMAD.MOV.U32 R5, RZ, RZ, R14 ;  /* 0x000000ffff057224 */ /* 0x000fce00078e000e */
[----:B------:R-:W-:Y:S05]  /*12be0*/  WARPSYNC.COLLECTIVE R15, `(.L_x_13895) ;  /* 0x000000000f087348 */ /* 0x000fea0003c00000 */
[----:B------:R0:W1:Y:S02]  /*12bf0*/  SHFL.IDX P6, R14, R13, R12, R11 ;  /* 0x0000000c0d0e7389 */ /* 0x00006400000c000b */
[----:B01----:R-:W-:Y:S01]  /*12c00*/  ENDCOLLECTIVE ;  /* 0x000000000000791b */ /* 0x003fe20003800000 */
.L_x_13895:
[----:B------:R-:W-:Y:S02]  /*12c10*/  IMAD.MOV.U32 R13, RZ, RZ, R4 ;  /* 0x000000ffff0d7224 */ /* 0x000fe400078e0004 */
[----:B------:R-:W-:Y:S01]  /*12c20*/  IMAD.MOV.U32 R12, RZ, RZ, 0x5 ;  /* 0x00000005ff0c7424 */ /* 0x000fe200078e00ff */
[----:B------:R-:W-:-:S05]  /*12c30*/  @!P1 LEA R14, P0, R20, R14, 0x1 ;  /* 0x0000000e140e9211 */ /* 0x000fca00078008ff */
[----:B------:R-:W-:-:S08]  /*12c40*/  @!P1 IMAD.MOV.U32 R2, RZ, RZ, R14 ;  /* 0x000000ffff029224 */ /* 0x000fd000078e000e */
[----:B------:R-:W-:Y:S05]  /*12c50*/  WARPSYNC.COLLECTIVE R15, `(.L_x_13896) ;  /* 0x000000000f087348 */ /* 0x000fea0003c00000 */
[----:B------:R0:W1:Y:S02]  /*12c60*/  SHFL.IDX P6, R14, R13, R12, R11 ;  /* 0x0000000c0d0e7389 */ /* 0x00006400000c000b */
[----:B01----:R-:W-:Y:S01]  /*12c70*/  ENDCOLLECTIVE ;  /* 0x000000000000791b */ /* 0x003fe20003800000 */
.L_x_13896:
        /* <DEDUP_REMOVED lines=15> */
.L_x_13897:
        /* <DEDUP_REMOVED lines=17> */
.L_x_13898:
[----:B------:R-:W-:Y:S02]  /*12e80*/  IMAD.MOV.U32 R13, RZ, RZ, R0 ;  /* 0x000000ffff0d7224 */ /* 0x000fe400078e0000 */
[----:B------:R-:W-:-:S07]  /*12e90*/  IMAD.MOV.U32 R5, RZ, RZ, R14 ;  /* 0x000000ffff057224 */ /* 0x000fce00078e000e */
[----:B------:R-:W-:Y:S05]  /*12ea0*/  WARPSYNC.COLLECTIVE R15, `(.L_x_13899) ;  /* 0x000000000f087348 */ /* 0x000fea0003c00000 */
[----:B------:R0:W1:Y:S02]  /*12eb0*/  SHFL.IDX P6, R14, R13, R12, R11 ;  /* 0x0000000c0d0e7389 */ /* 0x00006400000c000b */
[----:B01----:R-:W-:Y:S01]  /*12ec0*/  ENDCOLLECTIVE ;  /* 0x000000000000791b */ /* 0x003fe20003800000 */
.L_x_13899:
[----:B------:R-:W-:Y:S02]  /*12ed0*/  IMAD.MOV.U32 R13, RZ, RZ, R4 ;  /* 0x000000ffff0d7224 */ /* 0x000fe400078e0004 */
[----:B------:R-:W-:Y:S01]  /*12ee0*/  IMAD.MOV.U32 R12, RZ, RZ, 0x7 ;  /* 0x00000007ff0c7424 */ /* 0x000fe200078e00ff */
[----:B------:R-:W-:-:S05]  /*12ef0*/  @!P1 LEA R14, P0, R20, R14, 0x1 ;  /* 0x0000000e140e9211 */ /* 0x000fca00078008ff */
[----:B------:R-:W-:-:S08]  /*12f00*/  @!P1 IMAD.MOV.U32 R2, RZ, RZ, R14 ;  /* 0x000000ffff029224 */ /* 0x000fd000078e000e */
[----:B------:R-:W-:Y:S05]  /*12f10*/  WARPSYNC.COLLECTIVE R15, `(.L_x_13900) ;  /* 0x000000000f087348 */ /* 0x000fea0003c00000 */
[----:B------:R0:W1:Y:S02]  /*12f20*/  SHFL.IDX P6, R14, R13, R12, R11 ;  /* 0x0000000c0d0e7389 */ /* 0x00006400000c000b */
[----:B01----:R-:W-:Y:S01]  /*12f30*/  ENDCOLLECTIVE ;  /* 0x000000000000791b */ /* 0x003fe20003800000 */
.L_x_13900:
        /* <DEDUP_REMOVED lines=10> */
[----:B------:R-:W-:-:S07]  /*12fe0*/  MOV R5, R14 ;  /* 0x0000000e00057202 */ /* 0x000fce0000000f00 */
[----:B0-----:R-:W-:Y:S05]  /*12ff0*/  WARPSYNC.COLLECTIVE R15, `(.L_x_13901) ;  /* 0x000000000f087348 */ /* 0x001fea0003c00000 */
[----:B------:R1:W2:Y:S02]  /*13000*/  SHFL.IDX P6, R14, R13, R12, R11 ;  /* 0x0000000c0d0e7389 */ /* 0x0002a400000c000b */
[----:B012---:R-:W-:Y:S01]  /*13010*/  ENDCOLLECTIVE ;  /* 0x000000000000791b */ /* 0x007fe20003800000 */
.L_x_13901:
[----:B------:R-:W-:Y:S05]  /*13020*/  BRA `(.L_x_13902) ;  /* 0xffffffc000347947 */ /* 0x000fea000383ffff */
.L_x_13809:
[----:B0-----:R0:W2:Y:S02]  /*13030*/  SYNCS.PHASECHK.TRANS64.TRYWAIT P0, [R17+URZ+0x32420], R0 ;  /* 0x03242000110075a7 */ /* 0x0010a4000800017f */
[----:B--2---:R-:W-:Y:S05]  /*13040*/  @!P0 NANOSLEEP.SYNCS 0x989680 ;  /* 0x009896800000895d */ /* 0x004fea0003900000 */
[----:B------:R-:W2:Y:S02]  /*13050*/  @!P0 SYNCS.PHASECHK.TRANS64 P0, [R17+URZ+0x32420], R0 ;  /* 0x03242000110085a7 */ /* 0x000ea4000800007f */
[----:B--2---:R-:W-:Y:S05]  /*13060*/  @!P0 BRA `(.L_x_13809) ;  /* 0xfffffffc00f08947 */ /* 0x004fea000383ffff */
[----:B------:R-:W-:Y:S05]  /*13070*/  BRA `(.L_x_13903) ;  /* 0xffffffc000987947 */ /* 0x000fea000383ffff */
.L_x_13812:
[----:B--2---:R2:W3:Y:S02]  /*13080*/  SYNCS.PHASECHK.TRANS64.TRYWAIT P0, [R24+URZ+0x32460], R3 ;  /* 0x03246003180075a7 */ /* 0x0044e4000800017f */
[----:B---3--:R-:W-:Y:S05]  /*13090*/  @!P0 NANOSLEEP.SYNCS 0x989680 ;  /* 0x009896800000895d */ /* 0x008fea0003900000 */
[----:B------:R-:W3:Y:S02]  /*130a0*/  @!P0 SYNCS.PHASECHK.TRANS64 P0, [R24+URZ+0x32460], R3 ;  /* 0x03246003180085a7 */ /* 0x000ee4000800007f */
[----:B---3--:R-:W-:Y:S05]  /*130b0*/  @!P0 BRA `(.L_x_13812) ;  /* 0xfffffffc00f08947 */ /* 0x008fea000383ffff */
[----:B------:R-:W-:Y:S05]  /*130c0*/  BRA `(.L_x_13904) ;  /* 0xffffffc000a47947 */ /* 0x000fea000383ffff */
.L_x_13813:
        /* <DEDUP_REMOVED lines=8> */
.L_x_13906:
[----:B------:R-:W-:Y:S05]  /*13150*/  BSYNC B0 ;  /* 0x0000000000007941 */ /* 0x000fea0003800000 */
.L_x_13905:
        /* <DEDUP_REMOVED lines=12> */
.L_x_13907:
        /* <DEDUP_REMOVED lines=9> */
.L_x_13908:
        /* <DEDUP_REMOVED lines=19> */
.L_x_13909:
[----:B------:R-:W-:Y:S01]  /*133e0*/  MOV R13, R6 ;  /* 0x00000006000d7202 */ /* 0x000fe20000000f00 */
[----:B------:R-:W-:Y:S01]  /*133f0*/  IMAD.MOV.U32 R12, RZ, RZ, 0x2 ;  /* 0x00000002ff0c7424 */ /* 0x000fe200078e00ff */
[----:B------:R-:W-:-:S13]  /*13400*/  IADD3 R2, P3, R14, R0, RZ ;  /* 0x000000000e027210 */ /* 0x000fda0007f7e0ff */
[----:B------:R-:W-:Y:S05]  /*13410*/  WARPSYNC.COLLECTIVE R15, `(.L_x_13910) ;  /* 0x000000000f087348 */ /* 0x000fea0003c00000 */
[----:B------:R0:W1:Y:S02]  /*13420*/  SHFL.IDX P6, R14, R13, R12, R11 ;  /* 0x0000000c0d0e7389 */ /* 0x00006400000c000b */
[----:B01----:R-:W-:Y:S01]  /*13430*/  ENDCOLLECTIVE ;  /* 0x000000000000791b */ /* 0x003fe20003800000 */
.L_x_13910:
        /* <DEDUP_REMOVED lines=17> */
.L_x_13911:
[----:B------:R-:W-:Y:S02]  /*13550*/  IMAD.MOV.U32 R13, RZ, RZ, R6 ;  /* 0x000000ffff0d7224 */ /* 0x000fe400078e0006 */
[----:B------:R-:W-:Y:S01]  /*13560*/  IMAD.MOV.U32 R12, RZ, RZ, 0x3 ;  /* 0x00000003ff0c7424 */ /* 0x000fe200078e00ff */
[----:B------:R-:W-:-:S13]  /*13570*/  IADD3 R2, P3, R14, R0, RZ ;  /* 0x000000000e027210 */ /* 0x000fda0007f7e0ff */
[----:B------:R-:W-:Y:S05]  /*13580*/  WARPSYNC.COLLECTIVE R15, `(.L_x_13912) ;  /* 0x000000000f087348 */ /* 0x000fea0003c00000 */
[----:B------:R0:W1:Y:S02]  /*13590*/  SHFL.IDX P6, R14, R13, R12, R11 ;  /* 0x0000000c0d0e7389 */ /* 0x00006400000c000b */
[----:B01----:R-:W-:Y:S01]  /*135a0*/  ENDCOLLECTIVE ;  /* 0x000000000000791b */ /* 0x003fe20003800000 */
.L_x_13912:
        /* <DEDUP_REMOVED lines=17> */
.L_x_13913:
[----:B------:R-:W-:Y:S02]  /*136c0*/  IMAD.MOV.U32 R13, RZ, RZ, R6 ;  /* 0x000000ffff0d7224 */ /* 0x000fe400078e0006 */
[----:B------:R-:W-:Y:S01]  /*136d0*/  IMAD.MOV.U32 R12, RZ, RZ, 0x4 ;  /* 0x00000004ff0c7424 */ /* 0x000fe200078e00ff */
[----:B------:R-:W-:-:S13]  /*136e0*/  IADD3 R2, P3, R14, R0, RZ ;  /* 0x000000000e027210 */ /* 0x000fda0007f7e0ff */
[----:B------:R-:W-:Y:S05]  /*136f0*/  WARPSYNC.COLLECTIVE R15, `(.L_x_13914) ;  /* 0x000000000f087348 */ /* 0x000fea0003c00000 */
[----:B------:R0:W1:Y:S02]  /*13700*/  SHFL.IDX P6, R14, R13, R12, R11 ;  /* 0x0000000c0d0e7389 */ /* 0x00006400000c000b */
[----:B01----:R-:W-:Y:S01]  /*13710*/  ENDCOLLECTIVE ;  /* 0x000000000000791b */ /* 0x003fe20003800000 */
.L_x_13914:
        /* <DEDUP_REMOVED lines=17> */
.L_x_13915:
[----:B------:R-:W-:Y:S02]  /*13830*/  IMAD.MOV.U32 R13, RZ, RZ, R6 ;  /* 0x000000ffff0d7224 */ /* 0x000fe400078e0006 */
[----:B------:R-:W-:Y:S01]  /*13840*/  IMAD.MOV.U32 R12, RZ, RZ, 0x5 ;  /* 0x00000005ff0c7424 */ /* 0x000fe200078e00ff */
[----:B------:R-:W-:-:S13]  /*13850*/  IADD3 R2, P3, R14, R0, RZ ;  /* 0x000000000e027210 */ /* 0x000fda0007f7e0ff */
[----:B------:R-:W-:Y:S05]  /*13860*/  WARPSYNC.COLLECTIVE R15, `(.L_x_13916) ;  /* 0x000000000f087348 */ /* 0x000fea0003c00000 */
[----:B------:R0:W1:Y:S02]  /*13870*/  SHFL.IDX P6, R14, R13, R12, R11 ;  /* 0x0000000c0d0e7389 */ /* 0x00006400000c000b */
[----:B01----:R-:W-:Y:S01]  /*13880*/  ENDCOLLECTIVE ;  /* 0x000000000000791b */ /* 0x003fe20003800000 */
.L_x_13916:
        /* <DEDUP_REMOVED lines=12> */
.L_x_13917:
        /* <DEDUP_REMOVED lines=9> */
.L_x_13819:
[----:B--2---:R2:W3:Y:S02]  /*139e0*/  SYNCS.PHASECHK.TRANS64.TRYWAIT P0, [R10+URZ+0x32440], R25 ;  /* 0x032440190a0075a7 */ /* 0x0044e4000800017f */
[----:B---3--:R-:W-:Y:S05]  /*139f0*/  @!P0 NANOSLEEP.SYNCS 0x989680 ;  /* 0x009896800000895d */ /* 0x008fea0003900000 */
[----:B------:R-:W3:Y:S02]  /*13a00*/  @!P0 SYNCS.PHASECHK.TRANS64 P0, [R10+URZ+0x32440], R25 ;  /* 0x032440190a0085a7 */ /* 0x000ee4000800007f */
[----:B---3--:R-:W-:Y:S05]  /*13a10*/  @!P0 BRA `(.L_x_13819) ;  /* 0xfffffffc00f08947 */ /* 0x008fea000383ffff */
[----:B------:R-:W-:Y:S05]  /*13a20*/  BRA `(.L_x_13919) ;  /* 0xffffffc400047947 */ /* 0x000fea000383ffff */
.L_x_13820:
[----:B------:R-:W-:Y:S01]  /*13a30*/  BSSY B1, `(.L_x_13920) ;  /* 0x0000008000017945 */ /* 0x000fe20003800000 */
[----:B------:R-:W-:Y:S01]  /*13a40*/  IMAD.MOV.U32 R13, RZ, RZ, R21 ;  /* 0x000000ffff0d7224 */ /* 0x000fe200078e0015 */
[----:B------:R-:W-:Y:S01]  /*13a50*/  MOV R12, RZ ;  /* 0x000000ff000c7202 */ /* 0x000fe20000000f00 */
[----:B------:R-:W-:Y:S02]  /*13a60*/  IMAD.MOV.U32 R11, RZ, RZ, 0x181f ;  /* 0x0000181fff0b7424 */ /* 0x000fe400078e00ff */
[----:B------:R-:W-:-:S07]  /*13a70*/  IMAD.MOV.U32 R15, RZ, RZ, -0x1 ;  /* 0xffffffffff0f7424 */ /* 0x000fce00078e00ff */
[----:B--2---:R-:W-:Y:S05]  /*13a80*/  WARPSYNC.COLLECTIVE R15, `(.L_x_13921) ;  /* 0x000000000f087348 */ /* 0x004fea0003c00000 */
[----:B------:R0:W1:Y:S02]  /*13a90*/  SHFL.IDX P6, R14, R13, R12, R11 ;  /* 0x0000000c0d0e7389 */ /* 0x00006400000c000b */
[----:B012---:R-:W-:Y:S01]  /*13aa0*/  ENDCOLLECTIVE ;  /* 0x000000000000791b */ /* 0x007fe20003800000 */
.L_x_13921:
[----:B------:R-:W-:Y:S05]  /*13ab0*/  BSYNC B1 ;  /* 0x0000000000017941 */ /* 0x000fea0003800000 */
.L_x_13920:
        /* <DEDUP_REMOVED lines=9> */
.L_x_13922:
[----:B------:R-:W-:Y:S02]  /*13b50*/  IMAD.MOV.U32 R13, RZ, RZ, R21 ;  /* 0x000000ffff0d7224 */ /* 0x000fe400078e0015 */
[----:B------:R-:W-:Y:S01]  /*13b60*/  IMAD.MOV.U32 R12, RZ, RZ, 0x1 ;  /* 0x00000001ff0c7424 */ /* 0x000fe200078e00ff */
[----:B------:R-:W-:-:S13]  /*13b70*/  IADD3 R2, P0, R14, R0, RZ ;  /* 0x000000000e027210 */ /* 0x000fda0007f1e0ff */
[----:B------:R-:W-:Y:S05]  /*13b80*/  WARPSYNC.COLLECTIVE R15, `(.L_x_13923) ;  /* 0x000000000f087348 */ /* 0x000fea0003c00000 */
[----:B------:R0:W1:Y:S02]  /*13b90*/  SHFL.IDX P6, R14, R13, R12, R11 ;  /* 0x0000000c0d0e7389 */ /* 0x00006400000c000b */
[----:B01----:R-:W-:Y:S01]  /*13ba0*/  ENDCOLLECTIVE ;  /* 0x000000000000791b */ /* 0x003fe20003800000 */
.L_x_13923:
        /* <DEDUP_REMOVED lines=10> */
.L_x_13924:
[----:B------:R-:W-:Y:S02]  /*13c50*/  IMAD.MOV.U32 R13, RZ, RZ, R21 ;  /* 0x000000ffff0d7224 */ /* 0x000fe400078e0015 */
[----:B------:R-:W-:Y:S02]  /*13c60*/  IMAD.MOV.U32 R12, RZ, RZ, 0x2 ;  /* 0x00000002ff0c7424 */ /* 0x000fe400078e00ff */
[----:B------:R-:W-:-:S07]  /*13c70*/  IMAD.MOV.U32 R6, RZ, RZ, R14 ;  /* 0x000000ffff067224 */ /* 0x000fce00078e000e */
[----:B------:R-:W-:Y:S05]  /*13c80*/  WARPSYNC.COLLECTIVE R15, `(.L_x_13925) ;  /* 0x000000000f087348 */ /* 0x000fea0003c00000 */
[----:B------:R0:W1:Y:S02]  /*13c90*/  SHFL.IDX P6, R14, R13, R12, R11 ;  /* 0x0000000c0d0e7389 */ /* 0x00006400000c000b */
[----:B01----:R-:W-:Y:S01]  /*13ca0*/  ENDCOLLECTIVE ;  /* 0x000000000000791b */ /* 0x003fe20003800000 */
.L_x_13925:
        /* <DEDUP_REMOVED lines=11> */
.L_x_13926:
[----:B------:R-:W-:Y:S02]  /*13d60*/  IMAD.MOV.U32 R13, RZ, RZ, R21 ;  /* 0x000000ffff0d7224 */ /* 0x000fe400078e0015 */
[----:B------:R-:W-:Y:S01]  /*13d70*/  IMAD.MOV.U32 R12, RZ, RZ, 0x3 ;  /* 0x00000003ff0c7424 */ /* 0x000fe200078e00ff */
[----:B------:R-:W-:-:S13]  /*13d80*/  IADD3 R2, P0, R14, R0, RZ ;  /* 0x000000000e027210 */ /* 0x000fda0007f1e0ff */
[----:B------:R-:W-:Y:S05]  /*13d90*/  WARPSYNC.COLLECTIVE R15, `(.L_x_13927) ;  /* 0x000000000f087348 */ /* 0x000fea0003c00000 */
[----:B------:R0:W1:Y:S02]  /*13da0*/  SHFL.IDX P6, R14, R13, R12, R11 ;  /* 0x0000000c0d0e7389 */ /* 0x00006400000c000b */
[----:B01----:R-:W-:Y:S01]  /*13db0*/  ENDCOLLECTIVE ;  /* 0x000000000000791b */ /* 0x003fe20003800000 */
.L_x_13927:
        /* <DEDUP_REMOVED lines=10> */
.L_x_13928:
[----:B------:R-:W-:Y:S02]  /*13e60*/  IMAD.MOV.U32 R13, RZ, RZ, R21 ;  /* 0x000000ffff0d7224 */ /* 0x000fe400078e0015 */
[----:B------:R-:W-:Y:S01]  /*13e70*/  IMAD.MOV.U32 R12, RZ, RZ, 0x4 ;  /* 0x00000004ff0c7424 */ /* 0x000fe200078e00ff */
[----:B------:R-:W-:-:S13]  /*13e80*/  IADD3 R2, P0, R14, R0, RZ ;  /* 0x000000000e027210 */ /* 0x000fda0007f1e0ff */
[----:B------:R-:W-:Y:S05]  /*13e90*/  WARPSYNC.COLLECTIVE R15, `(.L_x_13929) ;  /* 0x000000000f087348 */ /* 0x000fea0003c00000 */
[----:B------:R0:W1:Y:S02]  /*13ea0*/  SHFL.IDX P6, R14, R13, R12, R11 ;  /* 0x0000000c0d0e7389 */ /* 0x00006400000c000b */
[----:B01----:R-:W-:Y:S01]  /*13eb0*/  ENDCOLLECTIVE ;  /* 0x000000000000791b */ /* 0x003fe20003800000 */
.L_x_13929:
        /* <DEDUP_REMOVED lines=10> */
.L_x_13930:
[----:B------:R-:W-:Y:S02]  /*13f60*/  IMAD.MOV.U32 R13, RZ, RZ, R21 ;  /* 0x000000ffff0d7224 */ /* 0x000fe400078e0015 */
[----:B------:R-:W-:Y:S01]  /*13f70*/  IMAD.MOV.U32 R12, RZ, RZ, 0x5 ;  /* 0x00000005ff0c7424 */ /* 0x000fe200078e00ff */
[----:B------:R-:W-:-:S13]  /*13f80*/  IADD3 R2, P0, R14, R0, RZ ;  /* 0x000000000e027210 */ /* 0x000fda0007f1e0ff */
[----:B------:R-:W-:Y:S05]  /*13f90*/  WARPSYNC.COLLECTIVE R15, `(.L_x_13931) ;  /* 0x000000000f087348 */ /* 0x000fea0003c00000 */
[----:B------:R0:W1:Y:S02]  /*13fa0*/  SHFL.IDX P6, R14, R13, R12, R11 ;  /* 0x0000000c0d0e7389 */ /* 0x00006400000c000b */
[----:B01----:R-:W-:Y:S01]  /*13fb0*/  ENDCOLLECTIVE ;  /* 0x000000000000791b */ /* 0x003fe20003800000 */
.L_x_13931:
        /* <DEDUP_REMOVED lines=10> */
.L_x_13932:
[----:B------:R-:W-:Y:S05]  /*14060*/  BRA `(.L_x_13933) ;  /* 0xffffffc000447947 */ /* 0x000fea000383ffff */
.L_x_13825:
[----:B---3--:R3:W4:Y:S02]  /*14070*/  SYNCS.PHASECHK.TRANS64.TRYWAIT P0, [R10+URZ+0x32460], R25 ;  /* 0x032460190a0075a7 */ /* 0x008724000800017f */
[----:B----4-:R-:W-:Y:S05]  /*14080*/  @!P0 NANOSLEEP.SYNCS 0x989680 ;  /* 0x009896800000895d */ /* 0x010fea0003900000 */
[----:B------:R-:W4:Y:S02]  /*14090*/  @!P0 SYNCS.PHASECHK.TRANS64 P0, [R10+URZ+0x32460], R25 ;  /* 0x032460190a0085a7 */ /* 0x000f24000800007f */
[----:B----4-:R-:W-:Y:S05]  /*140a0*/  @!P0 BRA `(.L_x_13825) ;  /* 0xfffffffc00f08947 */ /* 0x010fea000383ffff */
[----:B------:R-:W-:Y:S05]  /*140b0*/  BRA `(.L_x_13934) ;  /* 0xffffffc000907947 */ /* 0x000fea000383ffff */
.L_x_13826:
        /* <DEDUP_REMOVED lines=8> */
.L_x_13936:
[----:B------:R-:W-:Y:S05]  /*14140*/  BSYNC B1 ;  /* 0x0000000000017941 */ /* 0x000fea0003800000 */
.L_x_13935:
        /* <DEDUP_REMOVED lines=9> */
.L_x_13937:
[----:B------:R-:W-:Y:S02]  /*141e0*/  IMAD.MOV.U32 R13, RZ, RZ, R24 ;  /* 0x000000ffff0d7224 */ /* 0x000fe400078e0018 */
[----:B------:R-:W-:Y:S01]  /*141f0*/  IMAD.MOV.U32 R12, RZ, RZ, 0x1 ;  /* 0x00000001ff0c7424 */ /* 0x000fe200078e00ff */
[----:B------:R-:W-:-:S13]  /*14200*/  IADD3 R2, P0, R14, R0, RZ ;  /* 0x000000000e027210 */ /* 0x000fda0007f1e0ff */
[----:B------:R-:W-:Y:S05]  /*14210*/  WARPSYNC.COLLECTIVE R15, `(.L_x_13938) ;  /* 0x000000000f087348 */ /* 0x000fea0003c00000 */
[----:B------:R0:W1:Y:S02]  /*14220*/  SHFL.IDX P6, R14, R13, R12, R11 ;  /* 0x0000000c0d0e7389 */ /* 0x00006400000c000b */
[----:B01----:R-:W-:Y:S01]  /*14230*/  ENDCOLLECTIVE ;  /* 0x000000000000791b */ /* 0x003fe20003800000 */
.L_x_13938:
        /* <DEDUP_REMOVED lines=13> */
.L_x_13939:
[----:B------:R-:W-:Y:S02]  /*14310*/  IMAD.MOV.U32 R13, RZ, RZ, R24 ;  /* 0x000000ffff0d7224 */ /* 0x000fe400078e0018 */
[----:B------:R-:W-:Y:S01]  /*14320*/  IMAD.MOV.U32 R12, RZ, RZ, 0x2 ;  /* 0x00000002ff0c7424 */ /* 0x000fe200078e00ff */
[----:B------:R-:W-:-:S13]  /*14330*/  IADD3 R2, P0, R14, R0, RZ ;  /* 0x000000000e027210 */ /* 0x000fda0007f1e0ff */
[----:B------:R-:W-:Y:S05]  /*14340*/  WARPSYNC.COLLECTIVE R15, `(.L_x_13940) ;  /* 0x000000000f087348 */ /* 0x000fea0003c00000 */
[----:B------:R0:W1:Y:S02]  /*14350*/  SHFL.IDX P6, R14, R13, R12, R11 ;  /* 0x0000000c0d0e7389 */ /* 0x00006400000c000b */
[----:B01----:R-:W-:Y:S01]  /*14360*/  ENDCOLLECTIVE ;  /* 0x000000000000791b */ /* 0x003fe20003800000 */
.L_x_13940:
        /* <DEDUP_REMOVED lines=13> */
.L_x_13941:
[----:B------:R-:W-:Y:S02]  /*14440*/  IMAD.MOV.U32 R13, RZ, RZ, R24 ;  /* 0x000000ffff0d7224 */ /* 0x000fe400078e0018 */
[----:B------:R-:W-:Y:S01]  /*14450*/  IMAD.MOV.U32 R12, RZ, RZ, 0x3 ;  /* 0x00000003ff0c7424 */ /* 0x000fe200078e00ff */
[----:B------:R-:W-:-:S13]  /*14460*/  IADD3 R2, P0, R14, R0, RZ ;  /* 0x000000000e027210 */ /* 0x000fda0007f1e0ff */
[----:B------:R-:W-:Y:S05]  /*14470*/  WARPSYNC.COLLECTIVE R15, `(.L_x_13942) ;  /* 0x000000000f087348 */ /* 0x000fea0003c00000 */
[----:B------:R0:W1:Y:S02]  /*14480*/  SHFL.IDX P6, R14, R13, R12, R11 ;  /* 0x0000000c0d0e7389 */ /* 0x00006400000c000b */
[----:B01----:R-:W-:Y:S01]  /*14490*/  ENDCOLLECTIVE ;  /* 0x000000000000791b */ /* 0x003fe20003800000 */
.L_x_13942:
        /* <DEDUP_REMOVED lines=13> */
.L_x_13943:
[----:B------:R-:W-:Y:S02]  /*14570*/  IMAD.MOV.U32 R13, RZ, RZ, R24 ;  /* 0x000000ffff0d7224 */ /* 0x000fe400078e0018 */
[----:B------:R-:W-:Y:S01]  /*14580*/  IMAD.MOV.U32 R12, RZ, RZ, 0x4 ;  /* 0x00000004ff0c7424 */ /* 0x000fe200078e00ff */
[----:B------:R-:W-:-:S13]  /*14590*/  IADD3 R2, P0, R14, R0, RZ ;  /* 0x000000000e027210 */ /* 0x000fda0007f1e0ff */
[----:B------:R-:W-:Y:S05]  /*145a0*/  WARPSYNC.COLLECTIVE R15, `(.L_x_13944) ;  /* 0x000000000f087348 */ /* 0x000fea0003c00000 */
[----:B------:R0:W1:Y:S02]  /*145b0*/  SHFL.IDX P6, R14, R13, R12, R11 ;  /* 0x0000000c0d0e7389 */ /* 0x00006400000c000b */
[----:B01----:R-:W-:Y:S01]  /*145c0*/  ENDCOLLECTIVE ;  /* 0x000000000000791b */ /* 0x003fe20003800000 */
.L_x_13944:
[----:B------:R-:W-:-:S05]  /*145d0*/  IADD3.X R3, RZ, R5, RZ, P0, !PT ;  /* 0x00000005ff037210 */ /* 0x000fca00007fe4ff */
        /* <DEDUP_REMOVED lines=12> */
.L_x_13945:
[----:B------:R-:W-:Y:S02]  /*146a0*/  IMAD.MOV.U32 R13, RZ, RZ, R24 ;  /* 0x000000ffff0d7224 */ /* 0x000fe400078e0018 */
[----:B------:R-:W-:Y:S01]  /*146b0*/  IMAD.MOV.U32 R12, RZ, RZ, 0x5 ;  /* 0x00000005ff0c7424 */ /* 0x000fe200078e00ff */
[----:B------:R-:W-:-:S13]  /*146c0*/  IADD3 R2, P0, R14, R0, RZ ;  /* 0x000000000e027210 */ /* 0x000fda0007f1e0ff */
[----:B------:R-:W-:Y:S05]  /*146d0*/  WARPSYNC.COLLECTIVE R15, `(.L_x_13946) ;  /* 0x000000000f087348 */ /* 0x000fea0003c00000 */
[----:B------:R0:W1:Y:S02]  /*146e0*/  SHFL.IDX P6, R14, R13, R12, R11 ;  /* 0x0000000c0d0e7389 */ /* 0x00006400000c000b */
[----:B01----:R-:W-:Y:S01]  /*146f0*/  ENDCOLLECTIVE ;  /* 0x000000000000791b */ /* 0x003fe20003800000 */
.L_x_13946:
        /* <DEDUP_REMOVED lines=13> */
.L_x_13947:
[----:B------:R-:W-:Y:S05]  /*147d0*/  BRA `(.L_x_13948) ;  /* 0xffffffbc00dc7947 */ /* 0x000fea000383ffff */
.L_x_13834:
        /* <DEDUP_REMOVED lines=8> */
.L_x_13950:
[----:B------:R-:W-:Y:S05]  /*14860*/  BSYNC B0 ;  /* 0x0000000000007941 */ /* 0x000fea0003800000 */
.L_x_13949:
[----:B------:R-:W-:Y:S05]  /*14870*/  BRA `(.L_x_13951) ;  /* 0xffffffc000ac7947 */ /* 0x000fea000383ffff */
.L_x_13837:
[----:B0-----:R0:W1:Y:S02]  /*14880*/  SYNCS.PHASECHK.TRANS64.TRYWAIT P0, [R7+URZ+0x32420], R0 ;  /* 0x03242000070075a7 */ /* 0x001064000800017f */
[----:B-1----:R-:W-:Y:S05]  /*14890*/  @!P0 NANOSLEEP.SYNCS 0x989680 ;  /* 0x009896800000895d */ /* 0x002fea0003900000 */
[----:B------:R-:W1:Y:S02]  /*148a0*/  @!P0 SYNCS.PHASECHK.TRANS64 P0, [R7+URZ+0x32420], R0 ;  /* 0x03242000070085a7 */ /* 0x000e64000800007f */
[----:B-1----:R-:W-:Y:S05]  /*148b0*/  @!P0 BRA `(.L_x_13837) ;  /* 0xfffffffc00f08947 */ /* 0x002fea000383ffff */
[----:B------:R-:W-:Y:S05]  /*148c0*/  BRA `(.L_x_13952) ;  /* 0xffffffc000f47947 */ /* 0x000fea000383ffff */
.L_x_13838:
        /* <DEDUP_REMOVED lines=11> */
.L_x_13954:
[----:B------:R-:W-:Y:S05]  /*14980*/  BSYNC B0 ;  /* 0x0000000000007941 */ /* 0x000fea0003800000 */
.L_x_13953:
[----:B------:R-:W-:Y:S05]  /*14990*/  BRA `(.L_x_13955) ;  /* 0xffffffc000dc7947 */ /* 0x000fea000383ffff */
.L_x_13841:
[----:B------:R-:W-:Y:S01]  /*149a0*/  BSSY B1, `(.L_x_13956) ;  /* 0x0000006000017945 */ /* 0x000fe20003800000 */
[----:B------:R-:W-:-:S07]  /*149b0*/  IMAD.MOV.U32 R15, RZ, RZ, -0x1 ;  /* 0xffffffffff0f7424 */ /* 0x000fce00078e00ff */
[----:B0-23-5:R-:W-:Y:S05]  /*149c0*/  WARPSYNC.COLLECTIVE R15, `(.L_x_13957) ;  /* 0x000000000f0c7348 */ /* 0x02dfea0003c00000 */
[----:B------:R-:W-:Y:S02]  /*149d0*/  ELECT P6, UR62, PT ;  /* 0x00000000003e782f */ /* 0x000fe400038c0000 */
[----:B------:R-:W-:Y:S01]  /*149e0*/  MOV R14, UR62 ;  /* 0x0000003e000e7c02 */ /* 0x000fe20008000f00 */
[----:B0-23-5:R-:W-:Y:S10]  /*149f0*/  ENDCOLLECTIVE ;  /* 0x000000000000791b */ /* 0x02dff40003800000 */
.L_x_13957:
[----:B------:R-:W-:Y:S05]  /*14a00*/  BSYNC B1 ;  /* 0x0000000000017941 */ /* 0x000fea0003800000 */
.L_x_13956:
[----:B------:R-:W-:Y:S05]  /*14a10*/  BRA `(.L_x_13958) ;  /* 0xffffffc000d47947 */ /* 0x000fea000383ffff */
.L_x_13843:
[----:B0-----:R0:W1:Y:S02]  /*14a20*/  SYNCS.PHASECHK.TRANS64.TRYWAIT P1, [R5+URZ+0x32440], R0 ;  /* 0x03244000050075a7 */ /* 0x001064000802017f */
[----:B-1----:R-:W-:Y:S05]  /*14a30*/  @!P1 NANOSLEEP.SYNCS 0x989680 ;  /* 0x009896800000995d */ /* 0x002fea0003900000 */
[----:B------:R-:W1:Y:S02]  /*14a40*/  @!P1 SYNCS.PHASECHK.TRANS64 P1, [R5+URZ+0x32440], R0 ;  /* 0x03244000050095a7 */ /* 0x000e64000802007f */
[----:B-1----:R-:W-:Y:S05]  /*14a50*/  @!P1 BRA `(.L_x_13843) ;  /* 0xfffffffc00f09947 */ /* 0x002fea000383ffff */
[----:B------:R-:W-:Y:S05]  /*14a60*/  BRA `(.L_x_13959) ;  /* 0xffffffc000fc7947 */ /* 0x000fea000383ffff */
.L_x_13845:
[----:B-1----:R1:W4:Y:S02]  /*14a70*/  SYNCS.PHASECHK.TRANS64.TRYWAIT P1, [R3+URZ+0x32440], R2 ;  /* 0x03244002030075a7 */ /* 0x002324000802017f */
[----:B----4-:R-:W-:Y:S05]  /*14a80*/  @!P1 NANOSLEEP.SYNCS 0x989680 ;  /* 0x009896800000995d */ /* 0x010fea0003900000 */
[----:B------:R-:W4:Y:S02]  /*14a90*/  @!P1 SYNCS.PHASECHK.TRANS64 P1, [R3+URZ+0x32440], R2 ;  /* 0x03244002030095a7 */ /* 0x000f24000802007f */
[----:B----4-:R-:W-:Y:S05]  /*14aa0*/  @!P1 BRA `(.L_x_13845) ;  /* 0xfffffffc00f09947 */ /* 0x010fea000383ffff */
[----:B------:R-:W-:Y:S05]  /*14ab0*/  BRA `(.L_x_13960) ;  /* 0xffffffc400087947 */ /* 0x000fea000383ffff */
.L_x_13847:
[----:B----4-:R4:W0:Y:S02]  /*14ac0*/  SYNCS.PHASECHK.TRANS64.TRYWAIT P1, [R5+URZ+0x32460], R0 ;  /* 0x03246000050075a7 */ /* 0x010824000802017f */
[----:B0-----:R-:W-:Y:S05]  /*14ad0*/  @!P1 NANOSLEEP.SYNCS 0x989680 ;  /* 0x009896800000995d */ /* 0x001fea0003900000 */
[----:B------:R-:W0:Y:S02]  /*14ae0*/  @!P1 SYNCS.PHASECHK.TRANS64 P1, [R5+URZ+0x32460], R0 ;  /* 0x03246000050095a7 */ /* 0x000e24000802007f */
[----:B0-----:R-:W-:Y:S05]  /*14af0*/  @!P1 BRA `(.L_x_13847) ;  /* 0xfffffffc00f09947 */ /* 0x001fea000383ffff */
[----:B------:R-:W-:Y:S05]  /*14b00*/  BRA `(.L_x_13961) ;  /* 0xffffffc400047947 */ /* 0x000fea000383ffff */
.L_x_13962:
        /* <DEDUP_REMOVED lines=15> */
.L_x_15568:


//--------------------- .text._ZN7cutlass13device_kernelIN5flash11enable_sm90INS1_16FlashAttnFwdSm90INS1_25CollectiveMainloopFwdSm90ILi2EN4cute5tupleIJNS5_1CILi1EEES8_S8_EEENS6_IJNS7_ILi128EEENS7_ILi96EEENS7_ILi64EEEEEELi256ENS_10bfloat16_tEfNS_4arch4Sm90ELb1ELb0ELb0ELb1ELb1ELb0ELb0ELb1ELb0ELb1ELb0ELb0EEENS1_21CollectiveEpilogueFwdINS6_IJSA_NS7_ILi256EEESB_EEES9_SE_SG_Li256ELb1ELb1ELb0ELb0EEENS1_36VarlenDynamicPersistentTileSchedulerILi128ELi96ELi256ELi128ELb0ELb1ELb1ELb1ELb1ELb1EEEEEEEEEvNT_6ParamsE --------------------------
	.section	.text._ZN7cutlass13device_kernelIN5flash11enable_sm90INS1_16FlashAttnFwdSm90INS1_25CollectiveMainloopFwdSm90ILi2EN4cute5tupleIJNS5_1CILi1EEES8_S8_EEENS6_IJNS7_ILi128EEENS7_ILi96EEENS7_ILi64EEEEEELi256ENS_10bfloat16_tEfNS_4arch4Sm90ELb1ELb0ELb0ELb1ELb1ELb0ELb0ELb1ELb0ELb1ELb0ELb0EEENS1_21CollectiveEpilogueFwdINS6_IJSA_NS7_ILi256EEESB_EEES9_SE_SG_Li256ELb1ELb1ELb0ELb0EEENS1_36VarlenDynamicPersistentTileSchedulerILi128ELi96ELi256ELi128ELb0ELb1ELb1ELb1ELb1ELb1EEEEEEEEEvNT_6ParamsE,"ax",@progbits
	.align	128
.text._ZN7cutlass13device_kernelIN5flash11enable_sm90INS1_16FlashAttnFwdSm90INS1_25CollectiveMainloopFwdSm90ILi2EN4cute5tupleIJNS5_1CILi1EEES8_S8_EEENS6_IJNS7_ILi128EEENS7_ILi96EEENS7_ILi64EEEEEELi256ENS_10bfloat16_tEfNS_4arch4Sm90ELb1ELb0ELb0ELb1ELb1ELb0ELb0ELb1ELb0ELb1ELb0ELb0EEENS1_21CollectiveEpilogueFwdINS6_IJSA_NS7_ILi256EEESB_EEES9_SE_SG_Li256ELb1ELb1ELb0ELb0EEENS1_36VarlenDynamicPersistentTileSchedulerILi128ELi96ELi256ELi128ELb0ELb1ELb1ELb1ELb1ELb1EEEEEEEEEvNT_6ParamsE:
        .type           _ZN7cutlass13device_kernelIN5flash11enable_sm90INS1_16FlashAttnFwdSm90INS1_25CollectiveMainloopFwdSm90ILi2EN4cute5tupleIJNS5_1CILi1EEES8_S8_EEENS6_IJNS7_ILi128EEENS7_ILi96EEENS7_ILi64EEEEEELi256ENS_10bfloat16_tEfNS_4arch4Sm90ELb1ELb0ELb0ELb1ELb1ELb0ELb0ELb1ELb0ELb1ELb0ELb0EEENS1_21CollectiveEpilogueFwdINS6_IJSA_NS7_ILi256EEESB_EEES9_SE_SG_Li256ELb1ELb1ELb0ELb0EEENS1_36VarlenDynamicPersistentTileSchedulerILi128ELi96ELi256ELi128ELb0ELb1ELb1ELb1ELb1ELb1EEEEEEEEEvNT_6ParamsE,@function
        .size           _ZN7cutlass13device_kernelIN5flash11enable_sm90INS1_16FlashAttnFwdSm90INS1_25CollectiveMainloopFwdSm90ILi2EN4cute5tupleIJNS5_1CILi1EEES8_S8_EEENS6_IJNS7_ILi128EEENS7_ILi96EEENS7_ILi64EEEEEELi256ENS_10bfloat16_tEfNS_4arch4Sm90ELb1ELb0ELb0ELb1ELb1ELb0ELb0ELb1ELb0ELb1ELb0ELb0EEENS1_21CollectiveEpilogueFwdINS6_IJSA_NS7_ILi256EEESB_EEES9_SE_SG_Li256ELb1ELb1ELb0ELb0EEENS1_36VarlenDynamicPersistentTileSchedulerILi128ELi96ELi256ELi128ELb0ELb1ELb1ELb1ELb1ELb1EEEEEEEEEvNT_6ParamsE,(.L_x_15569 - _ZN7cutlass13device_kernelIN5flash11enable_sm90INS1_16FlashAttnFwdSm90INS1_25CollectiveMainloopFwdSm90ILi2EN4cute5tupleIJNS5_1CILi1EEES8_S8_EEENS6_IJNS7_ILi128EEENS7_ILi96EEENS7_ILi64EEEEEELi256ENS_10bfloat16_tEfNS_4arch4Sm90ELb1ELb0ELb0ELb1ELb1ELb0ELb0ELb1ELb0ELb1ELb0ELb0EEENS1_21CollectiveEpilogueFwdINS6_IJSA_NS7_ILi256EEESB_EEES9_SE_SG_Li256ELb1ELb1ELb0ELb0EEENS1_36VarlenDynamicPersistentTileSchedulerILi128ELi96ELi256ELi128ELb0ELb1ELb1ELb1ELb1ELb1EEEEEEEEEvNT_6ParamsE)
        .other          _ZN7cutlass13device_kernelIN5flash11enable_sm90INS1_16FlashAttnFwdSm90INS1_25CollectiveMainloopFwdSm90ILi2EN4cute5tupleIJNS5_1CILi1EEES8_S8_EEENS6_IJNS7_ILi128EEENS7_ILi96EEENS7_ILi64EEEEEELi256ENS_10bfloat16_tEfNS_4arch4Sm90ELb1ELb0ELb0ELb1ELb1ELb0ELb0ELb1ELb0ELb1ELb0ELb0EEENS1_21CollectiveEpilogueFwdINS6_IJSA_NS7_ILi256EEESB_EEES9_SE_SG_Li256ELb1ELb1ELb0ELb0EEENS1_36VarlenDynamicPersistentTileSchedulerILi128ELi96ELi256ELi128ELb0ELb1ELb1ELb1ELb1ELb1EEEEEEEEEvNT_6ParamsE,@"STO_CUDA_ENTRY STV_DEFAULT"
_ZN7cutlass13device_kernelIN5flash11enable_sm90INS1_16FlashAttnFwdSm90INS1_25CollectiveMainloopFwdSm90ILi2EN4cute5tupleIJNS5_1CILi1EEES8_S8_EEENS6_IJNS7_ILi128EEENS7_ILi96EEENS7_ILi64EEEEEELi256ENS_10bfloat16_tEfNS_4arch4Sm90ELb1ELb0ELb0ELb1ELb1ELb0ELb0ELb1ELb0ELb1ELb0ELb0EEENS1_21CollectiveEpilogueFwdINS6_IJSA_NS7_ILi256EEESB_EEES9_SE_SG_Li256ELb1ELb1ELb0ELb0EEENS1_36VarlenDynamicPersistentTileSchedulerILi128ELi96ELi256ELi128ELb0ELb1ELb1ELb1ELb1ELb1EEEEEEEEEvNT_6ParamsE:
        /* <DEDUP_REMOVED lines=45> */
.L_x_13963:
        /* <DEDUP_REMOVED lines=22> */
.L_x_13964:
        /* <DEDUP_REMOVED lines=18> */
.L_x_13965:
        /* <DEDUP_REMOVED lines=22> */
.L_x_13966:
        /* <DEDUP_REMOVED lines=23> */
.L_x_13967:
        /* <DEDUP_REMOVED lines=8> */
.L_x_13969:
        /* <DEDUP_REMOVED lines=23> */
[----:B------:R-:W-:Y:S01]  /*0a10*/  R2UR UR5, R5 ;  /* 0x00000000050572ca */ /* 0x000fe200000e0000 */
        /* <DEDUP_REMOVED lines=42> */
[----:B------:R-:W-:Y:S01]  /*0cc0*/  SHF.R.S32.HI R200, RZ, 0x3, R0 ;  /* 0x00000003ffc87819 */ /* 0x000fe20000011400 */
[----:B------:R-:W-:Y:S01]  /*0cd0*/  IMAD.IADD R3, R202, 0x1, -R3 ;  /* 0x00000001ca037824 */ /* 0x000fe200078e0a03 */
[----:B------:R-:W-:Y:S01]  /*0ce0*/  LOP3.LUT R0, R9, 0x7ffffffc, RZ, 0xc0, !PT ;  /* 0x7ffffffc09007812 */ /* 0x000fe200078ec0ff */
        /* <DEDUP_REMOVED lines=10> */
.L_x_14029:
[----:B------:R-:W-:Y:S01]  /*0d90*/  ULDC.64 UR8, c[0x0][0xc88] ;  /* 0x0003220000087ab9 */ /* 0x000fe20000000a00 */
[----:B------:R-:W-:Y:S01]  /*0da0*/  ULDC.64 UR10, c[0x0][0xa18] ;  /* 0x00028600000a7ab9 */ /* 0x000fe20000000a00 */
[----:B------:R-:W-:Y:S02]  /*0db0*/  UIMAD.WIDE UR8, UR7, 0x4, UR8 ;  /* 0x00000004070878a5 */ /* 0x000fe4000f8e0208 */
[----:B------:R-:W-:Y:S01]  /*0dc0*/  UISETP.NE.U32.AND UP1, UPT, UR10, URZ, UPT ;  /* 0x0000003f0a00728c */ /* 0x000fe2000bf25070 */
[----:B------:R-:W-:Y:S01]  /*0dd0*/  ULDC UR4, c[0x0][0x424] ;  /* 0x0001090000047ab9 */ /* 0x000fe20000000800 */
[----:B------:R-:W-:Y:S02]  /*0de0*/  ULDC UR7, c[0x0][0x2f0] ;  /* 0x0000bc0000077ab9 */ /* 0x000fe40000000800 */
[----:B01----:R-:W-:Y:S01]  /*0df0*/  MOV R4, UR8 ;  /* 0x0000000800047c02 */ /* 0x003fe20008000f00 */
[----:B--2---:R-:W-:Y:S01]  /*0e00*/  IMAD.U32 R5, RZ, RZ, UR9 ;  /* 0x00000009ff057e24 */ /* 0x004fe2000f8e00ff */
        /* <DEDUP_REMOVED lines=18> */
[----:B------:R-:W2:Y:S04]  /*0f30*/  @P0 LDG.E R4, desc[UR48][R4.64] ;  /* 0x0000003004040981 */ /* 0x000ea8000c1e1900 */
[----:B---3--:R-:W3:Y:S01]  /*0f40*/  @P2 LDG.E R6, desc[UR48][R6.64] ;  /* 0x0000003006062981 */ /* 0x008ee2000c1e1900 */
        /* <DEDUP_REMOVED lines=26> */
.L_x_13970:
        /* <DEDUP_REMOVED lines=8> */
.L_x_13971:
        /* <DEDUP_REMOVED lines=13> */
.L_x_13972:
[----:B------:R-:W-:Y:S01]  /*1240*/  UIADD3 UR44, -UR44, UR4, URZ ;  /* 0x000000042c2c7290 */ /* 0x000fe2000fffe13f */
[----:B------:R-:W-:Y:S01]  /*1250*/  PLOP3.LUT P0, PT, PT, PT, PT, 0x80, 0x0 ;  /* 0x000000000000781c */ /* 0x000fe20003f0f070 */
[----:B------:R-:W-:Y:S01]  /*1260*/  USHF.L.U32 UR45, UR5, 0x7, URZ ;  /* 0x00000007052d7899 */ /* 0x000fe2000800063f */
[----:B------:R-:W-:Y:S01]  /*1270*/  IMAD.MOV.U32 R3, RZ, RZ, RZ ;  /* 0x000000ffff037224 */ /* 0x000fe200078e00ff */
[----:B------:R-:W-:Y:S01]  /*1280*/  ULDC UR4, c[0x0][0x448] ;  /* 0x0001120000047ab9 */ /* 0x000fe20000000800 */
[----:B------:R-:W-:Y:S01]  /*1290*/  UIADD3 UR7, UR44, 0x60, -UR42 ;  /* 0x000000602c077890 */ /* 0x000fe2000fffe82a */
[----:B------:R-:W-:Y:S01]  /*12a0*/  CS2R R8, SRZ ;  /* 0x0000000000087805 */ /* 0x000fe2000001ff00 */
[----:B------:R-:W-:Y:S01]  /*12b0*/  UISETP.NE.AND UP0, UPT, UR4, 0x1, UPT ;  /* 0x000000010400788c */ /* 0x000fe2000bf05270 */
[----:B------:R-:W-:Y:S01]  /*12c0*/  IMAD.MOV.U32 R0, RZ, RZ, RZ ;  /* 0x000000ffff007224 */ /* 0x000fe200078e00ff */
[----:B------:R-:W-:Y:S01]  /*12d0*/  UIADD3 UR6, UR45, 0x7f, URZ ;  /* 0x0000007f2d067890 */ /* 0x000fe2000fffe03f */
[----:B------:R-:W-:Y:S01]  /*12e0*/  IMAD.MOV.U32 R150, RZ, RZ, RZ ;  /* 0x000000ffff967224 */ /* 0x000fe200078e00ff */
[----:B------:R-:W-:Y:S01]  /*12f0*/  UP2UR UR47, UPR, URZ, 0x1 ;  /* 0x000000013f2f7883 */ /* 0x000fe20008000000 */
[----:B------:R-:W-:-:S02]  /*1300*/  CS2R R148, SRZ ;  /* 0x0000000000947805 */ /* 0x000fc4000001ff00 */
[----:B------:R-:W-:Y:S02]  /*1310*/  CS2R R146, SRZ ;  /* 0x0000000000927805 */ /* 0x000fe4000001ff00 */
[----:B------:R-:W-:Y:S02]  /*1320*/  CS2R R144, SRZ ;  /* 0x0000000000907805 */ /* 0x000fe4000001ff00 */
[----:B------:R-:W-:Y:S02]  /*1330*/  CS2R R142, SRZ ;  /* 0x00000000008e7805 */ /* 0x000fe4000001ff00 */
[----:B------:R-:W-:Y:S02]  /*1340*/  CS2R R140, SRZ ;  /* 0x00000000008c7805 */ /* 0x000fe4000001ff00 */
[----:B------:R-:W-:Y:S01]  /*1350*/  CS2R R138, SRZ ;  /* 0x00000000008a7805 */ /* 0x000fe2000001ff00 */
[----:B------:R-:W-:Y:S01]  /*1360*/  @UP0 ULDC UR4, c[0x0][0x44c] ;  /* 0x0001130000040ab9 */ /* 0x000fe20000000800 */
[----:B------:R-:W-:Y:S01]  /*1370*/  @UP0 ULDC UR8, c[0x0][0x450] ;  /* 0x0001140000080ab9 */ /* 0x000fe20000000800 */
[----:B------:R-:W-:Y:S01]  /*1380*/  UIMAD.WIDE.U32 UR4, UR6, UR4, URZ ;  /* 0x00000004060472a5 */ /* 0x000fe2000f8e003f */
[----:B------:R-:W-:Y:S01]  /*1390*/  CS2R R136, SRZ ;  /* 0x0000000000887805 */ /* 0x000fe2000001ff00 */
[----:B------:R-:W-:Y:S01]  /*13a0*/  UIADD3 UR4, UR44, 0x5f, URZ ;  /* 0x0000005f2c047890 */ /* 0x000fe2000fffe03f */
[----:B------:R-:W-:Y:S01]  /*13b0*/  CS2R R134, SRZ ;  /* 0x0000000000867805 */ /* 0x000fe2000001ff00 */
[----:B------:R-:W-:Y:S01]  /*13c0*/  @UP0 USHF.R.U32.HI UR6, URZ, UR8, UR5 ;  /* 0x000000083f060299 */ /* 0x000fe20008011605 */
[----:B------:R-:W-:Y:S01]  /*13d0*/  CS2R R132, SRZ ;  /* 0x0000000000847805 */ /* 0x000fe2000001ff00 */
[----:B------:R-:W-:Y:S01]  /*13e0*/  UIMAD.WIDE UR4, UR4, 0x2aaaaaab, URZ ;  /* 0x2aaaaaab040478a5 */ /* 0x000fe2000f8e023f */
[----:B------:R-:W-:Y:S01]  /*13f0*/  CS2R R130, SRZ ;  /* 0x0000000000827805 */ /* 0x000fe2000001ff00 */
[----:B------:R-:W-:Y:S01]  /*1400*/  UIADD3 UR6, UR7, UR6, URZ ;  /* 0x0000000607067290 */ /* 0x000fe2000fffe03f */
[----:B------:R-:W-:Y:S01]  /*1410*/  CS2R R128, SRZ ;  /* 0x0000000000807805 */ /* 0x000fe2000001ff00 */
[----:B------:R-:W-:Y:S01]  /*1420*/  USHF.R.U32.HI UR4, URZ, 0x1f, UR5 ;  /* 0x0000001f3f047899 */ /* 0x000fe20008011605 */
[----:B------:R-:W-:Y:S01]  /*1430*/  CS2R R126, SRZ ;  /* 0x00000000007e7805 */ /* 0x000fe2000001ff00 */
[----:B------:R-:W-:Y:S01]  /*1440*/  UIMAD.WIDE UR6, UR6, 0x2aaaaaab, URZ ;  /* 0x2aaaaaab060678a5 */ /* 0x000fe2000f8e023f */
[----:B------:R-:W-:Y:S01]  /*1450*/  CS2R R124, SRZ ;  /* 0x00000000007c7805 */ /* 0x000fe2000001ff00 */
[----:B------:R-:W-:Y:S01]  /*1460*/  ULEA.HI.SX32 UR4, UR5, UR4, 0x1c ;  /* 0x0000000405047291 */ /* 0x000fe2000f8fe23f */
[----:B------:R-:W-:Y:S01]  /*1470*/  CS2R R122, SRZ ;  /* 0x00000000007a7805 */ /* 0x000fe2000001ff00 */
[----:B------:R-:W-:Y:S01]  /*1480*/  USHF.R.U32.HI UR6, URZ, 0x1f, UR7 ;  /* 0x0000001f3f067899 */ /* 0x000fe20008011607 */
[----:B------:R-:W-:-:S02]  /*1490*/  CS2R R120, SRZ ;  /* 0x0000000000787805 */ /* 0x000fc4000001ff00 */
[----:B------:R-:W-:Y:S02]  /*14a0*/  CS2R R118, SRZ ;  /* 0x0000000000767805 */ /* 0x000fe4000001ff00 */
[----:B------:R-:W-:Y:S01]  /*14b0*/  CS2R R116, SRZ ;  /* 0x0000000000747805 */ /* 0x000fe2000001ff00 */
[----:B------:R-:W-:Y:S01]  /*14c0*/  ULEA.HI.SX32 UR6, UR7, UR6, 0x1c ;  /* 0x0000000607067291 */ /* 0x000fe2000f8fe23f */
        /* <DEDUP_REMOVED lines=8> */
[----:B------:R-:W-:Y:S01]  /*1550*/  IMAD.MOV.U32 R170, RZ, RZ, RZ ;  /* 0x000000ffffaa7224 */ /* 0x000fe200078e00ff */
[----:B------:R-:W-:Y:S02]  /*1560*/  CS2R R168, SRZ ;  /* 0x0000000000a87805 */ /* 0x000fe4000001ff00 */
[----:B------:R-:W-:Y:S01]  /*1570*/  CS2R R100, SRZ ;  /* 0x0000000000647805 */ /* 0x000fe2000001ff00 */
[----:B------:R-:W-:Y:S01]  /*1580*/  UISETP.GE.AND UP0, UPT, UR50, 0x1, UPT ;  /* 0x000000013200788c */ /* 0x000fe2000bf06270 */
[----:B------:R-:W-:Y:S02]  /*1590*/  CS2R R166, SRZ ;  /* 0x0000000000a67805 */ /* 0x000fe4000001ff00 */
[----:B------:R-:W-:-:S02]  /*15a0*/  CS2R R96, SRZ ;  /* 0x0000000000607805 */ /* 0x000fc4000001ff00 */
[----:B------:R-:W-:Y:S02]  /*15b0*/  CS2R R86, SRZ ;  /* 0x0000000000567805 */ /* 0x000fe4000001ff00 */
[----:B------:R-:W-:Y:S02]  /*15c0*/  CS2R R92, SRZ ;  /* 0x00000000005c7805 */ /* 0x000fe4000001ff00 */
[----:B------:R-:W-:Y:S02]  /*15d0*/  CS2R R90, SRZ ;  /* 0x00000000005a7805 */ /* 0x000fe4000001ff00 */
[----:B------:R-:W-:Y:S02]  /*15e0*/  PLOP3.LUT P1, PT, PT, PT, UP0, 0x80, 0x0 ;  /* 0x000000000000781c */ /* 0x000fe40003f2f008 */
        /* <DEDUP_REMOVED lines=64> */
.L_x_13974:
        /* <DEDUP_REMOVED lines=10> */
.L_x_14114:
[----:B0-----:R-:W-:Y:S01]  /*1a90*/  IMAD.U32 R0, RZ, RZ, UR46 ;  /* 0x0000002eff007e24 */ /* 0x001fe2000f8e00ff */
[----:B------:R-:W-:Y:S05]  /*1aa0*/  WARPSYNC.ALL ;  /* 0x0000000000007948 */ /* 0x000fea0003800000 */
[----:B------:R0:W-:Y:S01]  /*1ab0*/  BAR.SYNC.DEFER_BLOCKING R7, 0x100 ;  /* 0x000400070000751d */ /* 0x0001e20000010000 */
[----:B------:R-:W-:-:S13]  /*1ac0*/  ISETP.NE.AND P0, PT, R0, 0x3, PT ;  /* 0x000000030000780c */ /* 0x000fda0003f05270 */
[----:B0-----:R-:W-:Y:S05]  /*1ad0*/  @!P0 BRA `(.L_x_13976) ;  /* 0x0000000000048947 */ /* 0x001fea0003800000 */
[----:B------:R-:W-:Y:S01]  /*1ae0*/  BPT.TRAP 0x1 ;  /* 0x000000040000795c */ /* 0x000fe20000300000 */
.L_x_13976:
[----:B------:R-:W-:Y:S01]  /*1af0*/  ULEA UR22, UR38, UR51, 0x3 ;  /* 0x0000003326167291 */ /* 0x000fe2000f8e183f */
[----:B------:R-:W-:-:S05]  /*1b00*/  IMAD.U32 R8, RZ, RZ, UR37 ;  /* 0x00000025ff087e24 */ /* 0x000fca000f8e00ff */
[----:B------:R-:W-:-:S04]  /*1b10*/  SHF.L.U32 R8, R8, 0x1f, RZ ;  /* 0x0000001f08087819 */ /* 0x000fc800000006ff */
[----:B------:R0:W1:Y:S01]  /*1b20*/  SYNCS.PHASECHK.TRANS64.TRYWAIT P1, [UR22+0x22830], R8 ;  /* 0x02283008ff0075a7 */ /* 0x0000620008020156 */
[----:B------:R-:W-:Y:S05]  /*1b30*/  @!P0 BRA `(.L_x_13977) ;  /* 0x0000000000048947 */ /* 0x000fea0003800000 */
[----:B------:R-:W-:Y:S01]  /*1b40*/  BPT.TRAP 0x1 ;  /* 0x000000040000795c */ /* 0x000fe20000300000 */
.L_x_13977:
[----:B-1----:R-:W-:Y:S05]  /*1b50*/  @P1 BRA `(.L_x_13978) ;  /* 0x0000000000081947 */ /* 0x002fea0003800000 */
[----:B------:R-:W1:Y:S02]  /*1b60*/  SYNCS.PHASECHK.TRANS64.TRYWAIT P1, [UR22+0x22830], R8 ;  /* 0x02283008ff0075a7 */ /* 0x000e640008020156 */
[----:B-1----:R-:W-:Y:S05]  /*1b70*/  @!P1 BRA `(.L_x_13979) ;  /* 0x000000ec00a49947 */ /* 0x002fea0003800000 */
.L_x_13978:
[----:B------:R-:W-:Y:S01]  /*1b80*/  UIADD3 UR4, UR51, 0x1c400, URZ ;  /* 0x0001c40033047890 */ /* 0x000fe2000fffe03f */
[----:B------:R-:W-:Y:S01]  /*1b90*/  WARPGROUP.ARRIVE ;  /* 0x00000000000079c5 */ /* 0x000fe20000000000 */
[----:B------:R-:W-:-:S05]  /*1ba0*/  ULOP3.LUT UR16, UR53, 0x10000, URZ, 0xfc, !UPT ;  /* 0x0001000035107892 */ /* 0x000fca000f8efc3f */
[----:B------:R-:W2:Y:S01]  /*1bb0*/  S2R R0, SR_TID.X ;  /* 0x0000000000007919 */ /* 0x000ea20000002100 */
[----:B------:R-:W-:Y:S01]  /*1bc0*/  USHF.R.U32.HI UR4, URZ, 0x4, UR4 ;  /* 0x000000043f047899 */ /* 0x000fe20008011604 */
[----:B------:R-:W-:Y:S01]  /*1bd0*/  UMOV UR17, 0x40000040 ;  /* 0x4000004000117882 */ /* 0x000fe20000000000 */
[----:B------:R-:W-:Y:S02]  /*1be0*/  UMOV UR19, 0x40000040 ;  /* 0x4000004000137882 */ /* 0x000fe40000000000 */
[----:B------:R-:W-:Y:S01]  /*1bf0*/  ULOP3.LUT UR4, UR4, 0x3fff, URZ, 0xc0, !UPT ;  /* 0x00003fff04047892 */ /* 0x000fe2000f8ec03f */
[----:B------:R-:W-:Y:S01]  /*1c00*/  UMOV UR5, 0x40000040 ;  /* 0x4000004000057882 */ /* 0x000fe20000000000 */
[----:B------:R-:W-:Y:S02]  /*1c10*/  UMOV UR7, 0x40000040 ;  /* 0x4000004000077882 */ /* 0x000fe40000000000 */
[----:B------:R-:W-:Y:S02]  /*1c20*/  ULOP3.LUT UR20, UR4, 0x10000, URZ, 0xfc, !UPT ;  /* 0x0001000004147892 */ /* 0x000fe4000f8efc3f */
[----:B------:R-:W-:-:S02]  /*1c30*/  UIADD3 UR4, UR16, 0x2, URZ ;  /* 0x0000000210047890 */ /* 0x000fc4000fffe03f */
[----:B------:R-:W-:Y:S02]  /*1c40*/  UIMAD UR18, UR38, 0x300, UR20 ;  /* 0x00000300261278a4 */ /* 0x000fe4000f8e0214 */
[----:B------:R-:W-:Y:S02]  /*1c50*/  UIADD3 UR8, UR16, 0x4, URZ ;  /* 0x0000000410087890 */ /* 0x000fe4000fffe03f */
[----:B------:R-:W-:Y:S02]  /*1c60*/  UIADD3 UR6, UR18, 0x2, URZ ;  /* 0x0000000212067890 */ /* 0x000fe4000fffe03f */
[----:B------:R-:W-:Y:S01]  /*1c70*/  UIADD3 UR10, UR18, 0x4, URZ ;  /* 0x00000004120a7890 */ /* 0x000fe2000fffe03f */
[----:B------:R-:W-:Y:S02]  /*1c80*/  UMOV UR9, 0x40000040 ;  /* 0x4000004000097882 */ /* 0x000fe40000000000 */
[----:B------:R-:W-:Y:S01]  /*1c90*/  HGMMA.64x96x16.F32.BF16 R24, gdesc[UR16], RZ, !UPT, gsb0 ;  /* 0x01600000101879f0 */ /* 0x000fe2000c0018ff */
[----:B------:R-:W-:Y:S01]  /*1ca0*/  UMOV UR11, 0x40000040 ;  /* 0x40000040000b7882 */ /* 0x000fe20000000000 */
[----:B------:R-:W-:-:S02]  /*1cb0*/  UIADD3 UR12, UR16, 0x6, URZ ;  /* 0x00000006100c7890 */ /* 0x000fc4000fffe03f */
        /* <DEDUP_REMOVED lines=18> */
.L_x_13980:
[----:B------:R-:W-:Y:S01]  /*1de0*/  UISETP.NE.AND UP0, UPT, UR47, URZ, UPT ;  /* 0x0000003f2f00728c */ /* 0x000fe2000bf05270 */
[----:B-1----:R-:W-:Y:S01]  /*1df0*/  VIADD R3, R16, UR45 ;  /* 0x0000002d10037c36 */ /* 0x002fe20008000000 */
[----:B------:R-:W-:Y:S01]  /*1e00*/  ULDC UR10, c[0x0][0x988] ;  /* 0x00026200000a7ab9 */ /* 0x000fe20000000800 */
[----:B------:R-:W-:-:S03]  /*1e10*/  IMAD.U32 R5, RZ, RZ, UR42 ;  /* 0x0000002aff057e24 */ /* 0x000fc6000f8e00ff */
[----:B------:R-:W-:Y:S02]  /*1e20*/  PLOP3.LUT P1, PT, PT, PT, UP0, 0x80, 0x0 ;  /* 0x000000000000781c */ /* 0x000fe40003f2f008 */
[----:B------:R-:W-:-:S03]  /*1e30*/  PLOP3.LUT P2, PT, PT, PT, UP0, 0x80, 0x0 ;  /* 0x000000000000781c */ /* 0x000fc60003f4f008 */
[----:B------:R-:W-:-:S08]  /*1e40*/  @UP0 ULDC UR6, c[0x0][0x44c] ;  /* 0x0001130000060ab9 */ /* 0x000fd00000000800 */
[----:B------:R-:W-:Y:S01]  /*1e50*/  @P1 IMAD.HI.U32 R4, R3, UR6, RZ ;  /* 0x0000000603041c27 */ /* 0x000fe2000f8e00ff */
[----:B------:R-:W-:-:S04]  /*1e60*/  @UP0 ULDC UR6, c[0x0][0x450] ;  /* 0x0001140000060ab9 */ /* 0x000fc80000000800 */
[----:B------:R-:W-:Y:S01]  /*1e70*/  @P2 SHF.R.U32.HI R3, RZ, UR6, R4 ;  /* 0x00000006ff032c19 */ /* 0x000fe20008011604 */
[----:B------:R-:W-:-:S04]  /*1e80*/  UIMAD UR6, UR50, -0x60, UR44 ;  /* 0xffffffa0320678a4 */ /* 0x000fc8000f8e022c */
[----:B------:R-:W1:Y:S01]  /*1e90*/  SHFL.IDX PT, R6, R3, 0x1, 0x1c1f ;  /* 0x003c1f0003067f89 */ /* 0x000e6200000e0000 */
[----:B------:R-:W-:-:S03]  /*1ea0*/  UIADD3 UR6, UR6, 0x60, URZ ;  /* 0x0000006006067890 */ /* 0x000fc6000fffe03f */
[----:B------:R-:W3:Y:S03]  /*1eb0*/  SHFL.IDX PT, R3, R3, RZ, 0x1c1f ;  /* 0x001c1fff03037589 */ /* 0x000ee600000e0000 */
[----:B------:R-:W-:Y:S01]  /*1ec0*/  IMAD.U32 R4, RZ, RZ, UR6 ;  /* 0x00000006ff047e24 */ /* 0x000fe2000f8e00ff */
[----:B------:R-:W-:-:S03]  /*1ed0*/  UIADD3 UR6, UR22, 0x22840, URZ ;  /* 0x0002284016067890 */ /* 0x000fc6000fffe03f */
[----:B------:R-:W-:Y:S01]  /*1ee0*/  IMAD R4, R17, -0x2, R4 ;  /* 0xfffffffe11047824 */ /* 0x000fe200078e0204 */
[----:B------:R-:W-:-:S04]  /*1ef0*/  UPRMT UR6, UR52, 0x654, UR6 ;  /* 0x0000065434067896 */ /* 0x000fc80008000006 */
[----:B------:R-:W-:-:S05]  /*1f00*/  IADD3 R5, -R5, 0x1, R4 ;  /* 0x0000000105057810 */ /* 0x000fca0007ffe104 */
        /* <DEDUP_REMOVED lines=327> */
.L_x_13981:
[----:B------:R1:W3:Y:S01]  /*3380*/  SYNCS.PHASECHK.TRANS64.TRYWAIT P1, [UR22+0x22850], R8 ;  /* 0x02285008ff0075a7 */ /* 0x0002e20008020156 */
[----:B------:R-:W-:Y:S05]  /*3390*/  @!P0 BRA `(.L_x_13982) ;  /* 0x0000000000048947 */ /* 0x000fea0003800000 */
[----:B------:R-:W-:Y:S01]  /*33a0*/  BPT.TRAP 0x1 ;  /* 0x000000040000795c */ /* 0x000fe20000300000 */
.L_x_13982:
[----:B---3--:R-:W-:Y:S05]  /*33b0*/  @P1 BRA `(.L_x_13983) ;  /* 0x0000000000081947 */ /* 0x008fea0003800000 */
[----:B------:R-:W3:Y:S02]  /*33c0*/  SYNCS.PHASECHK.TRANS64.TRYWAIT P1, [UR22+0x22850], R8 ;  /* 0x02285008ff0075a7 */ /* 0x000ee40008020156 */
[----:B---3--:R-:W-:Y:S05]  /*33d0*/  @!P1 BRA `(.L_x_13984) ;  /* 0x000000d400a49947 */ /* 0x008fea0003800000 */
.L_x_13983:
        /* <DEDUP_REMOVED lines=43> */
.L_x_13985:
[----:B------:R-:W-:Y:S01]  /*3690*/  UISETP.NE.AND UP0, UPT, UR47, URZ, UPT ;  /* 0x0000003f2f00728c */ /* 0x000fe2000bf05270 */
[----:B------:R-:W4:Y:S01]  /*36a0*/  S2UR UR14, SR_CgaCtaId ;  /* 0x00000000000e79c3 */ /* 0x000f220000008800 */
[----:B------:R-:W-:Y:S01]  /*36b0*/  UMOV UR11, UR45 ;  /* 0x0000002d000b7c82 */ /* 0x000fe20008000000 */
[----:B------:R-:W-:Y:S02]  /*36c0*/  UIADD3 UR22, UR22, 0x22860, URZ ;  /* 0x0002286016167890 */ /* 0x000fe4000fffe03f */
[----:B------:R-:W-:-:S06]  /*36d0*/  UIADD3 UR50, UR50, -0x2, URZ ;  /* 0xfffffffe32327890 */ /* 0x000fcc000fffe03f */
[----:B------:R-:W-:Y:S01]  /*36e0*/  @UP0 ULDC UR6, c[0x0][0x44c] ;  /* 0x0001130000060ab9 */ /* 0x000fe20000000800 */
[----:B------:R-:W-:Y:S01]  /*36f0*/  @UP0 ULDC UR15, c[0x0][0x450] ;  /* 0x00011400000f0ab9 */ /* 0x000fe20000000800 */
[----:B------:R-:W-:-:S04]  /*3700*/  UIMAD.WIDE.U32 UR6, UR45, UR6, URZ ;  /* 0x000000062d0672a5 */ /* 0x000fc8000f8e003f */
[----:B------:R-:W-:-:S04]  /*3710*/  @UP0 USHF.R.U32.HI UR11, URZ, UR15, UR7 ;  /* 0x0000000f3f0b0299 */ /* 0x000fc80008011607 */
[----:B------:R-:W-:-:S04]  /*3720*/  UIADD3 UR6, UR11, UR44, -UR42 ;  /* 0x0000002c0b067290 */ /* 0x000fc8000fffe82a */
        /* <DEDUP_REMOVED lines=12> */
[----:B01----:R-:W-:-:S07]  /*37f0*/  IMAD.MOV.U32 R8, RZ, RZ, R6 ;  /* 0x000000ffff087224 */ /* 0x003fce00078e0006 */
.L_x_13997:
[----:B------:R-:W-:-:S04]  /*3800*/  UIADD3 UR38, UR38, 0x1, URZ ;  /* 0x0000000126267890 */ /* 0x000fc8000fffe03f */
[----:B------:R-:W-:-:S04]  /*3810*/  UISETP.NE.AND UP0, UPT, UR38, 0x2, UPT ;  /* 0x000000022600788c */ /* 0x000fc8000bf05270 */
[----:B------:R-:W-:Y:S02]  /*3820*/  USEL UR6, URZ, 0x1, UP0 ;  /* 0x000000013f067887 */ /* 0x000fe40008000000 */
[----:B------:R-:W-:Y:S02]  /*3830*/  USEL UR38, UR38, URZ, UP0 ;  /* 0x0000003f26267287 */ /* 0x000fe40008000000 */
[----:B------:R-:W-:Y:S01]  /*3840*/  ULOP3.LUT UR37, UR37, UR6, URZ, 0x3c, !UPT ;  /* 0x0000000625257292 */ /* 0x000fe2000f8e3c3f */
[----:B012---:R-:W-:Y:S11]  /*3850*/  @!P0 BRA `(.L_x_13987) ;  /* 0x0000000000048947 */ /* 0x007ff60003800000 */
[----:B------:R-:W-:Y:S01]  /*3860*/  BPT.TRAP 0x1 ;  /* 0x000000040000795c */ /* 0x000fe20000300000 */
.L_x_13987:
        /* <DEDUP_REMOVED lines=9> */
.L_x_13988:
[----:B-1----:R-:W-:Y:S05]  /*3900*/  @P1 BRA `(.L_x_13989) ;  /* 0x0000000000081947 */ /* 0x002fea0003800000 */
[----:B------:R-:W1:Y:S02]  /*3910*/  SYNCS.PHASECHK.TRANS64.TRYWAIT P1, [UR25+0x22830], R7 ;  /* 0x02283007ff0075a7 */ /* 0x000e640008020159 */
[----:B-1----:R-:W-:Y:S05]  /*3920*/  @!P1 BRA `(.L_x_13990) ;  /* 0x000000d000689947 */ /* 0x002fea0003800000 */
.L_x_13989:
        /* <DEDUP_REMOVED lines=26> */
.L_x_13991:
[----:B------:R-:W-:Y:S01]  /*3ad0*/  UISETP.NE.AND UP0, UPT, UR47, URZ, UPT ;  /* 0x0000003f2f00728c */ /* 0x000fe2000bf05270 */
[----:B------:R-:W-:Y:S01]  /*3ae0*/  VIADD R10, R16, UR45 ;  /* 0x0000002d100a7c36 */ /* 0x000fe20008000000 */
[----:B------:R-:W-:Y:S01]  /*3af0*/  UMOV UR10, UR23 ;  /* 0x00000017000a7c82 */ /* 0x000fe20008000000 */
[----:B------:R-:W-:Y:S02]  /*3b00*/  IMAD.MOV.U32 R6, RZ, RZ, -0x2 ;  /* 0xfffffffeff067424 */ /* 0x000fe400078e00ff */
        /* <DEDUP_REMOVED lines=9> */
[----:B------:R-:W2:Y:S04]  /*3ba0*/  SHFL.IDX PT, R5, R10, 0x1, 0x1c1f ;  /* 0x003c1f000a057f89 */ /* 0x000ea800000e0000 */
[----:B------:R-:W-:Y:S01]  /*3bb0*/  IMAD R6, R17, R6, UR6 ;  /* 0x0000000611067e24 */ /* 0x000fe2000f8e0206 */
[----:B------:R-:W-:-:S04]  /*3bc0*/  UIADD3 UR6, UR25, 0x22840, URZ ;  /* 0x0002284019067890 */ /* 0x000fc8000fffe03f */
[----:B------:R-:W-:Y:S01]  /*3bd0*/  IADD3 R6, -R11, UR44, R6 ;  /* 0x0000002c0b067c10 */ /* 0x000fe2000fffe106 */
[----:B------:R-:W-:-:S09]  /*3be0*/  UPRMT UR6, UR24, 0x654, UR6 ;  /* 0x0000065418067896 */ /* 0x000fd20008000006 */
[----:B------:R-:W-:Y:S01]  /*3bf0*/  SYNCS.ARRIVE.TRANS64.RED.A1T0 RZ, [UR6], RZ ;  /* 0x000000ffffff79a7 */ /* 0x000fe20008100406 */
[----:B--2---:R-:W-:-:S05]  /*3c00*/  IMAD.IADD R5, R6, 0x1, R5 ;  /* 0x0000000106057824 */ /* 0x004fca00078e0205 */
        /* <DEDUP_REMOVED lines=74> */
[----:B--2---:R-:W-:-:S05]  /*40b0*/  IMAD.IADD R6, R6, 0x1, R5 ;  /* 0x0000000106067824 */ /* 0x004fca00078e0205 */
        /* <DEDUP_REMOVED lines=391> */
.L_x_13992:
[----:B------:R0:W2:Y:S01]  /*5930*/  SYNCS.PHASECHK.TRANS64.TRYWAIT P1, [UR25+0x22850], R7 ;  /* 0x02285007ff0075a7 */ /* 0x0000a20008020159 */
[----:B------:R-:W-:Y:S05]  /*5940*/  @!P0 BRA `(.L_x_13993) ;  /* 0x0000000000048947 */ /* 0x000fea0003800000 */
[----:B------:R-:W-:Y:S01]  /*5950*/  BPT.TRAP 0x1 ;  /* 0x000000040000795c */ /* 0x000fe20000300000 */
.L_x_13993:
[----:B------:R-:W-:Y:S01]  /*5960*/  VIADD R8, R210, 0x8 ;  /* 0x00000008d2087836 */ /* 0x000fe20000000000 */
[----:B--2---:R-:W-:Y:S06]  /*5970*/  @P1 BRA `(.L_x_13994) ;  /* 0x0000000000081947 */ /* 0x004fec0003800000 */
[----:B------:R-:W2:Y:S02]  /*5980*/  SYNCS.PHASECHK.TRANS64.TRYWAIT P1, [UR25+0x22850], R7 ;  /* 0x02285007ff0075a7 */ /* 0x000ea40008020159 */
[----:B--2---:R-:W-:Y:S05]  /*5990*/  @!P1 BRA `(.L_x_13995) ;  /* 0x000000b000649947 */ /* 0x004fea0003800000 */
.L_x_13994:
        /* <DEDUP_REMOVED lines=39> */
.L_x_13996:
[----:B------:R-:W-:Y:S01]  /*5c10*/  UISETP.GT.AND UP0, UPT, UR50, UR22, UPT ;  /* 0x000000163200728c */ /* 0x000fe2000bf04270 */
[----:B------:R-:W-:Y:S01]  /*5c20*/  IMAD.MOV.U32 R9, RZ, RZ, R5 ;  /* 0x000000ffff097224 */ /* 0x000fe200078e0005 */
[----:B------:R-:W-:Y:S01]  /*5c30*/  UIADD3 UR25, UR25, 0x22860, URZ ;  /* 0x0002286019197890 */ /* 0x000fe2000fffe03f */
[----:B------:R-:W-:Y:S01]  /*5c40*/  MOV R8, R6 ;  /* 0x0000000600087202 */ /* 0x000fe20000000f00 */
[----:B------:R-:W-:Y:S02]  /*5c50*/  UIADD3 UR50, UR50, -0x1, URZ ;  /* 0xffffffff32327890 */ /* 0x000fe4000fffe03f */
[----:B------:R-:W-:Y:S01]  /*5c60*/  PLOP3.LUT P1, PT, PT, PT, UP0, 0x80, 0x0 ;  /* 0x000000000000781c */ /* 0x000fe20003f2f008 */
[----:B------:R-:W-:-:S09]  /*5c70*/  UPRMT UR25, UR24, 0x654, UR25 ;  /* 0x0000065418197896 */ /* 0x000fd20008000019 */
[----:B------:R-:W-:Y:S03]  /*5c80*/  SYNCS.ARRIVE.TRANS64.RED.A1T0 RZ, [UR25], RZ ;  /* 0x000000ffffff79a7 */ /* 0x000fe60008100419 */
[----:B------:R-:W-:Y:S05]  /*5c90*/  @P1 BRA `(.L_x_13997) ;  /* 0xffffffd800d81947 */ /* 0x000fea000383ffff */
.L_x_13986:
[----:B------:R-:W-:-:S13]  /*5ca0*/  ISETP.LE.AND P1, PT, RZ, UR50, PT ;  /* 0x00000032ff007c0c */ /* 0x000fda000bf23270 */
[----:B------:R-:W-:Y:S05]  /*5cb0*/  @!P1 BRA `(.L_x_13998) ;  /* 0x0000001c00509947 */ /* 0x000fea0003800000 */
[----:B------:R-:W-:Y:S01]  /*5cc0*/  IMAD.MOV.U32 R212, RZ, RZ, R5 ;  /* 0x000000ffffd47224 */ /* 0x000fe200078e0005 */
[----:B------:R-:W-:Y:S01]  /*5cd0*/  ULDC UR22, c[0x0][0x988] ;  /* 0x0002620000167ab9 */ /* 0x000fe20000000800 */
[----:B---3--:R-:W-:-:S07]  /*5ce0*/  IMAD.MOV.U32 R9, RZ, RZ, R6 ;  /* 0x000000ffff097224 */ /* 0x008fce00078e0006 */
.L_x_14009:
[----:B------:R-:W-:-:S04]  /*5cf0*/  UIADD3 UR38, UR38, 0x1, URZ ;  /* 0x0000000126267890 */ /* 0x000fc8000fffe03f */
[----:B------:R-:W-:-:S04]  /*5d00*/  UISETP.NE.AND UP0, UPT, UR38, 0x2, UPT ;  /* 0x000000022600788c */ /* 0x000fc8000bf05270 */
[----:B------:R-:W-:Y:S02]  /*5d10*/  USEL UR6, URZ, 0x1, UP0 ;  /* 0x000000013f067887 */ /* 0x000fe40008000000 */
[----:B------:R-:W-:Y:S02]  /*5d20*/  USEL UR38, UR38, URZ, UP0 ;  /* 0x0000003f26267287 */ /* 0x000fe40008000000 */
[----:B------:R-:W-:Y:S01]  /*5d30*/  ULOP3.LUT UR37, UR37, UR6, URZ, 0x3c, !UPT ;  /* 0x0000000625257292 */ /* 0x000fe2000f8e3c3f */
[----:B-1----:R-:W-:Y:S11]  /*5d40*/  @!P0 BRA `(.L_x_13999) ;  /* 0x0000000000048947 */ /* 0x002ff60003800000 */
[----:B------:R-:W-:Y:S01]  /*5d50*/  BPT.TRAP 0x1 ;  /* 0x000000040000795c */ /* 0x000fe20000300000 */
.L_x_13999:
        /* <DEDUP_REMOVED lines=9> */
.L_x_14000:
[----:B--2---:R-:W-:Y:S05]  /*5df0*/  @P1 BRA `(.L_x_14001) ;  /* 0x0000000000081947 */ /* 0x004fea0003800000 */
[----:B------:R-:W2:Y:S02]  /*5e00*/  SYNCS.PHASECHK.TRANS64.TRYWAIT P1, [UR24+0x22830], R7 ;  /* 0x02283007ff0075a7 */ /* 0x000ea40008020158 */
[----:B--2---:R-:W-:Y:S05]  /*5e10*/  @!P1 BRA `(.L_x_14002) ;  /* 0x000000ac005c9947 */ /* 0x004fea0003800000 */
.L_x_14001:
        /* <DEDUP_REMOVED lines=26> */
.L_x_14003:
        /* <DEDUP_REMOVED lines=366> */
.L_x_14004:
[----:B------:R0:W1:Y:S01]  /*76a0*/  SYNCS.PHASECHK.TRANS64.TRYWAIT P1, [UR24+0x22850], R7 ;  /* 0x02285007ff0075a7 */ /* 0x0000620008020158 */
[----:B------:R-:W-:Y:S05]  /*76b0*/  @!P0 BRA `(.L_x_14005) ;  /* 0x0000000000048947 */ /* 0x000fea0003800000 */
[----:B------:R-:W-:Y:S01]  /*76c0*/  BPT.TRAP 0x1 ;  /* 0x000000040000795c */ /* 0x000fe20000300000 */
.L_x_14005:
[----:B------:R-:W-:Y:S01]  /*76d0*/  VIADD R8, R214, 0x8 ;  /* 0x00000008d6087836 */ /* 0x000fe20000000000 */
[----:B-1----:R-:W-:Y:S06]  /*76e0*/  @P1 BRA `(.L_x_14006) ;  /* 0x0000000000081947 */ /* 0x002fec0003800000 */
[----:B------:R-:W1:Y:S02]  /*76f0*/  SYNCS.PHASECHK.TRANS64.TRYWAIT P1, [UR24+0x22850], R7 ;  /* 0x02285007ff0075a7 */ /* 0x000e640008020158 */
[----:B-1----:R-:W-:Y:S05]  /*7700*/  @!P1 BRA `(.L_x_14007) ;  /* 0x0000009400389947 */ /* 0x002fea0003800000 */
.L_x_14006:
        /* <DEDUP_REMOVED lines=39> */
.L_x_14008:
[----:B------:R-:W-:Y:S01]  /*7980*/  UIADD3 UR24, UR24, 0x22860, URZ ;  /* 0x0002286018187890 */ /* 0x000fe2000fffe03f */
[----:B------:R-:W-:Y:S01]  /*7990*/  ISETP.LT.AND P1, PT, RZ, UR50, PT ;  /* 0x00000032ff007c0c */ /* 0x000fe2000bf21270 */
[----:B------:R-:W-:Y:S01]  /*79a0*/  UIADD3 UR50, UR50, -0x1, URZ ;  /* 0xffffffff32327890 */ /* 0x000fe2000fffe03f */
[----:B------:R-:W-:Y:S01]  /*79b0*/  IMAD.MOV.U32 R212, RZ, RZ, R5 ;  /* 0x000000ffffd47224 */ /* 0x000fe200078e0005 */
[----:B------:R-:W-:Y:S01]  /*79c0*/  UPRMT UR24, UR23, 0x654, UR24 ;  /* 0x0000065417187896 */ /* 0x000fe20008000018 */
[----:B------:R-:W-:-:S08]  /*79d0*/  IMAD.MOV.U32 R9, RZ, RZ, R6 ;  /* 0x000000ffff097224 */ /* 0x000fd000078e0006 */
[----:B------:R-:W-:Y:S01]  /*79e0*/  SYNCS.ARRIVE.TRANS64.RED.A1T0 RZ, [UR24], RZ ;  /* 0x000000ffffff79a7 */ /* 0x000fe20008100418 */
[----:B------:R-:W-:Y:S05]  /*79f0*/  @P1 BRA `(.L_x_14009) ;  /* 0xffffffe000bc1947 */ /* 0x000fea000383ffff */
.L_x_13998:
        /* <DEDUP_REMOVED lines=16> */
[----:B-1----:R-:W-:-:S05]  /*7b00*/  FADD.FTZ R9, R9, R4 ;  /* 0x0000000409097221 */ /* 0x002fca0000010000 */
[----:B------:R-:W1:Y:S01]  /*7b10*/  SHFL.BFLY PT, R10, R9, 0x1, 0x1f ;  /* 0x0c201f00090a7f89 */ /* 0x000e6200000e0000 */
[----:B0-----:R-:W-:Y:S01]  /*7b20*/  FADD.FTZ R11, R8, R7 ;  /* 0x00000007080b7221 */ /* 0x001fe20000010000 */
[----:B------:R-:W-:Y:S02]  /*7b30*/  IMAD.MOV.U32 R7, RZ, RZ, RZ ;  /* 0x000000ffff077224 */ /* 0x000fe400078e00ff */
[----:B------:R-:W-:Y:S02]  /*7b40*/  IMAD.MOV.U32 R8, RZ, RZ, -0x800000 ;  /* 0xff800000ff087424 */ /* 0x000fe400078e00ff */
        /* <DEDUP_REMOVED lines=142> */
.L_x_13973:
        /* <DEDUP_REMOVED lines=11> */
[----:B------:R-:W0:Y:S01]  /*84e0*/  S2UR UR4, SR_SWINHI ;  /* 0x00000000000479c3 */ /* 0x000e220000002f00 */
[----:B------:R-:W-:-:S07]  /*84f0*/  IMAD.MOV.U32 R103, RZ, RZ, 0x2 ;  /* 0x00000002ff677424 */ /* 0x000fce00078e00ff */
[----:B------:R-:W-:Y:S01]  /*8500*/  BAR.SYNC.DEFER_BLOCKING 0x1, 0x100 ;  /* 0x0044000000007b1d */ /* 0x000fe20000010000 */
[----:B------:R-:W-:Y:S02]  /*8510*/  F2FP.BF16.F32.PACK_AB R24, R25, R24 ;  /* 0x000000181918723e */ /* 0x000fe400000010ff */
[----:B------:R-:W-:Y:S02]  /*8520*/  F2FP.BF16.F32.PACK_AB R25, R165, R26 ;  /* 0x0000001aa519723e */ /* 0x000fe400000010ff */
[----:B------:R-:W-:Y:S01]  /*8530*/  F2FP.BF16.F32.PACK_AB R26, R29, R28 ;  /* 0x0000001c1d1a723e */ /* 0x000fe200000010ff */
[----:B------:R-:W-:Y:S01]  /*8540*/  ULDC.64 UR12, c[0x0][0xc00] ;  /* 0x00030000000c7ab9 */ /* 0x000fe20000000a00 */
[----:B------:R-:W-:Y:S01]  /*8550*/  F2FP.BF16.F32.PACK_AB R32, R33, R32 ;  /* 0x000000202120723e */ /* 0x000fe200000010ff */
[----:B------:R-:W-:Y:S01]  /*8560*/  UISETP.NE.U32.AND UP0, UPT, UR12, URZ, UPT ;  /* 0x0000003f0c00728c */ /* 0x000fe2000bf05070 */
[----:B------:R-:W-:Y:S02]  /*8570*/  F2FP.BF16.F32.PACK_AB R27, R164, R27 ;  /* 0x0000001ba41b723e */ /* 0x000fe400000010ff */
[----:B------:R-:W-:Y:S01]  /*8580*/  F2FP.BF16.F32.PACK_AB R33, R163, R34 ;  /* 0x00000022a321723e */ /* 0x000fe200000010ff */
[----:B------:R-:W-:Y:S01]  /*8590*/  UISETP.NE.AND.EX UP0, UPT, UR13, URZ, UPT, UP0 ;  /* 0x0000003f0d00728c */ /* 0x000fe2000bf05300 */
[----:B------:R-:W-:-:S02]  /*85a0*/  F2FP.BF16.F32.PACK_AB R40, R41, R40 ;  /* 0x000000282928723e */ /* 0x000fc400000010ff */
[----:B------:R-:W-:Y:S01]  /*85b0*/  F2FP.BF16.F32.PACK_AB R34, R37, R36 ;  /* 0x000000242522723e */ /* 0x000fe200000010ff */
[----:B------:R-:W-:Y:S01]  /*85c0*/  ULDC.64 UR12, c[0x0][0xc00] ;  /* 0x00030000000c7ab9 */ /* 0x000fe20000000a00 */
[----:B------:R-:W-:Y:S01]  /*85d0*/  F2FP.BF16.F32.PACK_AB R35, R162, R35 ;  /* 0x00000023a223723e */ /* 0x000fe200000010ff */
[----:B------:R-:W-:Y:S01]  /*85e0*/  UIMAD.WIDE UR12, UR40, 0x4, UR12 ;  /* 0x00000004280c78a5 */ /* 0x000fe2000f8e020c */
[----:B------:R-:W-:Y:S02]  /*85f0*/  F2FP.BF16.F32.PACK_AB R41, R161, R42 ;  /* 0x0000002aa129723e */ /* 0x000fe400000010ff */
[----:B------:R-:W-:Y:S01]  /*8600*/  F2FP.BF16.F32.PACK_AB R48, R49, R48 ;  /* 0x000000303130723e */ /* 0x000fe200000010ff */
[----:B------:R-:W-:Y:S01]  /*8610*/  UMOV UR8, UR10 ;  /* 0x0000000a00087c82 */ /* 0x000fe20008000000 */
[----:B0-----:R-:W-:Y:S01]  /*8620*/  UMOV UR9, UR4 ;  /* 0x0000000400097c82 */ /* 0x001fe20008000000 */
[----:B------:R-:W-:Y:S01]  /*8630*/  F2FP.BF16.F32.PACK_AB R42, R45, R44 ;  /* 0x0000002c2d2a723e */ /* 0x000fe200000010ff */
[----:B------:R-:W-:Y:S01]  /*8640*/  IMAD.WIDE R102, R204, R103, UR8 ;  /* 0x00000008cc667e25 */ /* 0x000fe2000f8e0267 */
        /* <DEDUP_REMOVED lines=18> */
[----:B------:R-:W-:Y:S01]  /*8770*/  IMAD.X R47, RZ, RZ, R103, P2 ;  /* 0x000000ffff2f7224 */ /* 0x000fe200010e0667 */
[----:B------:R-:W-:-:S02]  /*8780*/  IADD3.X R55, RZ, R103, RZ, P1, !PT ;  /* 0x00000067ff377210 */ /* 0x000fc40000ffe4ff */
        /* <DEDUP_REMOVED lines=18> */
[----:B------:R-:W-:Y:S02]  /*88b0*/  MOV R102, R102 ;  /* 0x0000006600667202 */ /* 0x000fe40000000f00 */
[----:B------:R-:W-:Y:S02]  /*88c0*/  LOP3.LUT R98, R4, 0x380, RZ, 0xc0, !PT ;  /* 0x0000038004627812 */ /* 0x000fe400078ec0ff */
[----:B------:R-:W-:Y:S01]  /*88d0*/  LOP3.LUT R20, R177, 0x380, RZ, 0xc0, !PT ;  /* 0x00000380b1147812 */ /* 0x000fe200078ec0ff */
[----:B------:R-:W-:Y:S01]  /*88e0*/  STSM.16.M88.4 [R102], R24 ;  /* 0x0000001866007844 */ /* 0x000fe20000000200 */
[----:B------:R-:W-:Y:S02]  /*88f0*/  LOP3.LUT R103, R151, 0x380, RZ, 0xc0, !PT ;  /* 0x0000038097677812 */ /* 0x000fe400078ec0ff */
[----:B------:R-:W-:-:S02]  /*8900*/  SHF.R.U64 R10, R10, 0x3, RZ ;  /* 0x000000030a0a7819 */ /* 0x000fc400000012ff */
[----:B------:R-:W-:Y:S02]  /*8910*/  LOP3.LUT R30, R179, 0x380, RZ, 0xc0, !PT ;  /* 0x00000380b31e7812 */ /* 0x000fe400078ec0ff */
[----:B------:R-:W-:Y:S02]  /*8920*/  SHF.R.U64 R12, R12, 0x3, RZ ;  /* 0x000000030c0c7819 */ /* 0x000fe400000012ff */
[----:B------:R-:W-:Y:S02]  /*8930*/  LOP3.LUT R38, R181, 0x380, RZ, 0xc0, !PT ;  /* 0x00000380b5267812 */ /* 0x000fe400078ec0ff */
[----:B------:R-:W-:Y:S02]  /*8940*/  SHF.R.U64 R14, R14, 0x3, RZ ;  /* 0x000000030e0e7819 */ /* 0x000fe400000012ff */
[----:B------:R-:W-:Y:S02]  /*8950*/  LOP3.LUT R46, R183, 0x380, RZ, 0xc0, !PT ;  /* 0x00000380b72e7812 */ /* 0x000fe400078ec0ff */
[----:B------:R-:W-:-:S02]  /*8960*/  SHF.R.U64 R29, R98, 0x3, RZ ;  /* 0x00000003621d7819 */ /* 0x000fc400000012ff */
[----:B------:R-:W-:Y:S02]  /*8970*/  SHF.R.U64 R20, R20, 0x3, RZ ;  /* 0x0000000314147819 */ /* 0x000fe400000012ff */
[----:B------:R-:W-:Y:S02]  /*8980*/  LOP3.LUT R54, R185, 0x380, RZ, 0xc0, !PT ;  /* 0x00000380b9367812 */ /* 0x000fe400078ec0ff */
[----:B------:R-:W-:Y:S02]  /*8990*/  SHF.R.U64 R28, R103, 0x3, RZ ;  /* 0x00000003671c7819 */ /* 0x000fe400000012ff */
[----:B------:R-:W-:Y:S02]  /*89a0*/  LOP3.LUT R10, R10, R171, RZ, 0x3c, !PT ;  /* 0x000000ab0a0a7212 */ /* 0x000fe400078e3cff */
[----:B------:R-:W-:Y:S02]  /*89b0*/  SHF.R.U64 R30, R30, 0x3, RZ ;  /* 0x000000031e1e7819 */ /* 0x000fe400000012ff */
        /* <DEDUP_REMOVED lines=8> */
[----:B------:R-:W-:Y:S02]  /*8a40*/  LOP3.LUT R20, R20, R177, RZ, 0x3c, !PT ;  /* 0x000000b114147212 */ /* 0x000fe400078e3cff */
[----:B------:R-:W-:Y:S02]  /*8a50*/  SHF.R.U64 R54, R54, 0x3, RZ ;  /* 0x0000000336367819 */ /* 0x000fe400000012ff */
[----:B------:R-:W-:Y:S02]  /*8a60*/  LOP3.LUT R94, R193, 0x380, RZ, 0xc0, !PT ;  /* 0x00000380c15e7812 */ /* 0x000fe400078ec0ff */
[----:B------:R-:W-:Y:S02]  /*8a70*/  LOP3.LUT R4, R28, R151, RZ, 0x3c, !PT ;  /* 0x000000971c047212 */ /* 0x000fe400078e3cff */
[----:B------:R-:W-:-:S02]  /*8a80*/  LOP3.LUT R30, R30, R179, RZ, 0x3c, !PT ;  /* 0x000000b31e1e7212 */ /* 0x000fc400078e3cff */
[----:B------:R-:W-:Y:S02]  /*8a90*/  SHF.R.U64 R62, R62, 0x3, RZ ;  /* 0x000000033e3e7819 */ /* 0x000fe400000012ff */
[----:B------:R-:W-:Y:S02]  /*8aa0*/  MOV R28, R10 ;  /* 0x0000000a001c7202 */ /* 0x000fe40000000f00 */
[----:B------:R-:W-:Y:S02]  /*8ab0*/  LOP3.LUT R38, R38, R181, RZ, 0x3c, !PT ;  /* 0x000000b526267212 */ /* 0x000fe400078e3cff */
[----:B------:R-:W-:Y:S01]  /*8ac0*/  SHF.R.U64 R70, R70, 0x3, RZ ;  /* 0x0000000346467819 */ /* 0x000fe200000012ff */
[----:B------:R-:W-:Y:S01]  /*8ad0*/  STSM.16.M88.4 [R28], R32 ;  /* 0x000000201c007844 */ /* 0x000fe20000000200 */
[----:B------:R-:W-:Y:S02]  /*8ae0*/  MOV R12, R12 ;  /* 0x0000000c000c7202 */ /* 0x000fe40000000f00 */
[----:B------:R-:W-:-:S02]  /*8af0*/  F2FP.BF16.F32.PACK_AB R56, R57, R56 ;  /* 0x000000383938723e */ /* 0x000fc400000010ff */
[----:B------:R-:W-:Y:S01]  /*8b00*/  LOP3.LUT R46, R46, R183, RZ, 0x3c, !PT ;  /* 0x000000b72e2e7212 */ /* 0x000fe200078e3cff */
[----:B------:R-:W-:Y:S01]  /*8b10*/  STSM.16.M88.4 [R12], R40 ;  /* 0x000000280c007844 */ /* 0x000fe20000000200 */
[----:B------:R-:W-:Y:S02]  /*8b20*/  SHF.R.U64 R78, R78, 0x3, RZ ;  /* 0x000000034e4e7819 */ /* 0x000fe400000012ff */
[----:B------:R-:W-:Y:S02]  /*8b30*/  LOP3.LUT R165, R6, 0x380, RZ, 0xc0, !PT ;  /* 0x0000038006a57812 */ /* 0x000fe400078ec0ff */
[----:B------:R-:W-:Y:S02]  /*8b40*/  MOV R14, R14 ;  /* 0x0000000e000e7202 */ /* 0x000fe40000000f00 */
[----:B------:R-:W-:Y:S02]  /*8b50*/  F2FP.BF16.F32.PACK_AB R50, R53, R52 ;  /* 0x000000343532723e */ /* 0x000fe400000010ff */
[----:B------:R-:W-:-:S02]  /*8b60*/  F2FP.BF16.F32.PACK_AB R51, R158, R51 ;  /* 0x000000339e33723e */ /* 0x000fc400000010ff */
[----:B------:R-:W-:Y:S02]  /*8b70*/  F2FP.BF16.F32.PACK_AB R57, R157, R58 ;  /* 0x0000003a9d39723e */ /* 0x000fe400000010ff */
[----:B------:R-:W-:Y:S01]  /*8b80*/  F2FP.BF16.F32.PACK_AB R64, R65, R64 ;  /* 0x000000404140723e */ /* 0x000fe200000010ff */
[----:B------:R-:W-:Y:S01]  /*8b90*/  STSM.16.M88.4 [R14], R48 ;  /* 0x000000300e007844 */ /* 0x000fe20000000200 */
[----:B------:R-:W-:Y:S02]  /*8ba0*/  LOP3.LUT R54, R54, R185, RZ, 0x3c, !PT ;  /* 0x000000b936367212 */ /* 0x000fe400078e3cff */
[----:B------:R-:W-:Y:S02]  /*8bb0*/  SHF.R.U64 R94, R94, 0x3, RZ ;  /* 0x000000035e5e7819 */ /* 0x000fe400000012ff */
[----:B------:R-:W-:Y:S02]  /*8bc0*/  MOV R20, R20 ;  /* 0x0000001400147202 */ /* 0x000fe40000000f00 */
[----:B------:R-:W-:-:S02]  /*8bd0*/  F2FP.BF16.F32.PACK_AB R58, R61, R60 ;  /* 0x0000003c3d3a723e */ /* 0x000fc400000010ff */
[----:B------:R-:W-:Y:S02]  /*8be0*/  F2FP.BF16.F32.PACK_AB R59, R156, R59 ;  /* 0x0000003b9c3b723e */ /* 0x000fe400000010ff */
        /* <DEDUP_REMOVED lines=25> */
[----:B------:R-:W-:Y:S01]  /*8d80*/  ULDC UR11, c[0x0][0xa88] ;  /* 0x0002a200000b7ab9 */ /* 0x000fe20000000800 */
[----:B------:R-:W-:Y:S01]  /*8d90*/  LOP3.LUT R78, R78, R191, RZ, 0x3c, !PT ;  /* 0x000000bf4e4e7212 */ /* 0x000fe200078e3cff */
[----:B------:R-:W-:Y:S01]  /*8da0*/  UMOV UR4, URZ ;  /* 0x0000003f00047c82 */ /* 0x000fe20008000000 */
[----:B------:R-:W-:Y:S01]  /*8db0*/  SHF.R.U64 R103, R165, 0x3, RZ ;  /* 0x00000003a5677819 */ /* 0x000fe200000012ff */
[----:B------:R-:W0:Y:S01]  /*8dc0*/  LDC R77, c[0x0][0xbe8] ;  /* 0x0002fa00ff4d7b82 */ /* 0x000e220000000800 */
[----:B------:R-:W-:-:S02]  /*8dd0*/  MOV R46, R46 ;  /* 0x0000002e002e7202 */ /* 0x000fc40000000f00 */
[----:B------:R-:W-:Y:S02]  /*8de0*/  F2FP.BF16.F32.PACK_AB R82, R85, R84 ;  /* 0x000000545552723e */ /* 0x000fe400000010ff */
[----:B------:R-:W-:Y:S02]  /*8df0*/  LOP3.LUT R94, R94, R193, RZ, 0x3c, !PT ;  /* 0x000000c15e5e7212 */ /* 0x000fe400078e3cff */
[----:B------:R-:W-:Y:S01]  /*8e00*/  MOV R54, R54 ;  /* 0x0000003600367202 */ /* 0x000fe20000000f00 */
[----:B------:R-:W-:Y:S01]  /*8e10*/  STSM.16.M88.4 [R46], R80 ;  /* 0x000000502e007844 */ /* 0x000fe20000000200 */
[----:B------:R-:W-:Y:S02]  /*8e20*/  MOV R11, R98 ;  /* 0x00000062000b7202 */ /* 0x000fe40000000f00 */
        /* <DEDUP_REMOVED lines=14> */
[----:B------:R-:W-:Y:S01]  /*8f10*/  LOP3.LUT R6, R103, R6, RZ, 0x3c, !PT ;  /* 0x0000000667067212 */ /* 0x000fe200078e3cff */
        /* <DEDUP_REMOVED lines=10> */
[----:B------:R-:W-:Y:S01]  /*8fc0*/  F2FP.BF16.F32.PACK_AB R130, R133, R132 ;  /* 0x000000848582723e */ /* 0x000fe200000010ff */
[----:B------:R-:W-:Y:S01]  /*8fd0*/  STSM.16.M88.4 [R94], R120 ;  /* 0x000000785e007844 */ /* 0x000fe20000000200 */
        /* <DEDUP_REMOVED lines=17> */
[----:B------:R-:W3:Y:S01]  /*90f0*/  @P0 LDG.E R0, desc[UR48][R4.64] ;  /* 0x0000003004000981 */ /* 0x000ee2000c1e1900 */
[----:B------:R-:W-:Y:S01]  /*9100*/  UISETP.NE.U32.AND UP1, UPT, UR12, URZ, UPT ;  /* 0x0000003f0c00728c */ /* 0x000fe2000bf25070 */
[----:B0-----:R-:W-:Y:S01]  /*9110*/  ISETP.NE.AND P1, PT, R77, 0x1, PT ;  /* 0x000000014d00780c */ /* 0x001fe20003f25270 */
[----:B-1----:R-:W-:-:S02]  /*9120*/  VIADD R10, R16, UR45 ;  /* 0x0000002d100a7c36 */ /* 0x002fc40008000000 */
        /* <DEDUP_REMOVED lines=8> */
[----:B---3--:R-:W-:Y:S01]  /*91b0*/  @P0 R2UR UR4, R0 ;  /* 0x00000000000402ca */ /* 0x008fe200000e0000 */
[----:B------:R-:W-:-:S06]  /*91c0*/  IMAD.U32 R0, RZ, RZ, UR11 ;  /* 0x0000000bff007e24 */ /* 0x000fcc000f8e00ff */
[----:B------:R2:W5:Y:S01]  /*91d0*/  @P2 LDG.E R0, desc[UR48][R12.64] ;  /* 0x000000300c002981 */ /* 0x000562000c1e1900 */
[----:B01----:R-:W-:Y:S07]  /*91e0*/  @P2 BRA `(.L_x_14012) ;  /* 0x0000000000102947 */ /* 0x003fee0003800000 */
[----:B------:R-:W-:Y:S05]  /*91f0*/  @!P0 BRA `(.L_x_14012) ;  /* 0x00000000000c8947 */ /* 0x000fea0003800000 */
[----:B------:R-:W3:Y:S04]  /*9200*/  LDG.E R11, desc[UR48][R4.64] ;  /* 0x00000030040b7981 */ /* 0x000ee8000c1e1900 */
[----:B-----5:R-:W3:Y:S02]  /*9210*/  LDG.E R0, desc[UR48][R4.64+0x4] ;  /* 0x0000043004007981 */ /* 0x020ee4000c1e1900 */
[----:B---3--:R-:W-:-:S07]  /*9220*/  IMAD.IADD R0, R0, 0x1, -R11 ;  /* 0x0000000100007824 */ /* 0x008fce00078e0a0b */
.L_x_14012:
[----:B------:R-:W-:Y:S01]  /*9230*/  USHF.R.S32.HI UR18, URZ, 0x1f, UR43 ;  /* 0x0000001f3f127899 */ /* 0x000fe2000801142b */
[----:B------:R-:W-:Y:S01]  /*9240*/  @P1 IMAD.HI.U32 R4, R10, R7, RZ ;  /* 0x000000070a041227 */ /* 0x000fe200078e00ff */
[----:B------:R-:W-:Y:S01]  /*9250*/  ULDC.64 UR16, c[0x0][0xb90] ;  /* 0x0002e40000107ab9 */ /* 0x000fe20000000a00 */
[----:B------:R-:W-:Y:S01]  /*9260*/  USHF.R.S32.HI UR13, URZ, 0x1f, UR4 ;  /* 0x0000001f3f0d7899 */ /* 0x000fe20008011404 */
[----:B------:R-:W0:Y:S01]  /*9270*/  @P1 LDC R79, c[0x0][0xbf0] ;  /* 0x0002fc00ff4f1b82 */ /* 0x000e220000000800 */
[----:B------:R-:W-:Y:S01]  /*9280*/  UIMAD UR11, UR18, UR16, URZ ;  /* 0x00000010120b72a4 */ /* 0x000fe2000f8e023f */
[----:B--2---:R-:W-:Y:S01]  /*9290*/  IMAD.MOV.U32 R6, RZ, RZ, R10 ;  /* 0x000000ffff067224 */ /* 0x004fe200078e000a */
[----:B------:R-:W-:Y:S01]  /*92a0*/  UMOV UR12, UR4 ;  /* 0x00000004000c7c82 */ /* 0x000fe20008000000 */
[----:B------:R-:W-:Y:S01]  /*92b0*/  @P1 SHF.R.U32.HI R6, RZ, R9, R4 ;  /* 0x00000009ff061219 */ /* 0x000fe20000011604 */
[----:B------:R-:W-:Y:S01]  /*92c0*/  UIMAD.WIDE.U32 UR14, UR43, UR16, UR12 ;  /* 0x000000102b0e72a5 */ /* 0x000fe2000f8e000c */
[----:B------:R-:W-:Y:S01]  /*92d0*/  IMAD.MOV.U32 R5, RZ, RZ, 0x2 ;  /* 0x00000002ff057424 */ /* 0x000fe200078e00ff */
[----:B------:R-:W-:Y:S01]  /*92e0*/  UIMAD UR11, UR43, UR17, UR11 ;  /* 0x000000112b0b72a4 */ /* 0x000fe2000f8e020b */
[----:B------:R-:W-:Y:S01]  /*92f0*/  VIADD R26, R203, UR45 ;  /* 0x0000002dcb1a7c36 */ /* 0x000fe20008000000 */
[----:B------:R-:W-:Y:S01]  /*9300*/  USEL UR41, UR41, URZ, !UP0 ;  /* 0x0000003f29297287 */ /* 0x000fe2000c000000 */
[----:B------:R-:W-:Y:S01]  /*9310*/  IMAD.MOV R4, RZ, RZ, -R6 ;  /* 0x000000ffff047224 */ /* 0x000fe200078e0a06 */
[----:B------:R-:W-:Y:S01]  /*9320*/  ULDC.64 UR16, c[0x0][0xb98] ;  /* 0x0002e60000107ab9 */ /* 0x000fe20000000a00 */
[----:B------:R-:W-:Y:S01]  /*9330*/  UIADD3 UR15, UR15, UR11, URZ ;  /* 0x0000000b0f0f7290 */ /* 0x000fe2000fffe03f */
[----:B-----5:R-:W-:Y:S01]  /*9340*/  IMAD R83, R0, R77, RZ ;  /* 0x0000004d00537224 */ /* 0x020fe200078e02ff */
[----:B------:R-:W-:Y:S01]  /*9350*/  USEL UR40, UR40, URZ, !UP0 ;  /* 0x0000003f28287287 */ /* 0x000fe2000c000000 */
[----:B------:R-:W-:Y:S01]  /*9360*/  IMAD R9, R77, R4, R10 ;  /* 0x000000044d097224 */ /* 0x000fe200078e020a */
[----:B------:R-:W-:Y:S01]  /*9370*/  UIMAD UR11, UR41, UR16, URZ ;  /* 0x00000010290b72a4 */ /* 0x000fe2000f8e023f */
[----:B------:R-:W-:Y:S01]  /*9380*/  IMAD R4, R200, 0x40, R2 ;  /* 0x00000040c8047824 */ /* 0x000fe200078e0202 */
[----:B------:R-:W-:Y:S01]  /*9390*/  UIMAD.WIDE.U32 UR14, UR40, UR16, UR14 ;  /* 0x00000010280e72a5 */ /* 0x000fe2000f8e000e */
[----:B------:R-:W-:Y:S01]  /*93a0*/  SHF.R.S32.HI R10, RZ, 0x1f, R6 ;  /* 0x0000001fff0a7819 */ /* 0x000fe20000011406 */
[----:B------:R-:W-:Y:S01]  /*93b0*/  UIMAD UR11, UR40, UR17, UR11 ;  /* 0x00000011280b72a4 */ /* 0x000fe2000f8e020b */
[----:B------:R-:W-:Y:S01]  /*93c0*/  SHF.R.S32.HI R7, RZ, 0x1f, R9 ;  /* 0x0000001fff077819 */ /* 0x000fe20000011409 */
[----:B------:R-:W-:Y:S01]  /*93d0*/  IMAD.WIDE R4, R4, R5, UR8 ;  /* 0x0000000804047e25 */ /* 0x000fe2000f8e0205 */
[----:B------:R-:W-:Y:S01]  /*93e0*/  ULDC.64 UR8, c[0x0][0xb88] ;  /* 0x0002e20000087ab9 */ /* 0x000fe20000000a00 */
[----:B------:R-:W-:-:S02]  /*93f0*/  IADD3 R6, P0, R6, UR14, RZ ;  /* 0x0000000e06067c10 */ /* 0x000fc4000ff1e0ff */
[----:B------:R-:W-:Y:S01]  /*9400*/  IMAD.U32 R11, RZ, RZ, UR11 ;  /* 0x0000000bff0b7e24 */ /* 0x000fe2000f8e00ff */
[C---:B------:R-:W-:Y:S01]  /*9410*/  IADD3 R33, P2, R4.reuse, 0x5000, RZ ;  /* 0x0000500004217810 */ /* 0x040fe20007f5e0ff */
[----:B------:R-:W-:Y:S01]  /*9420*/  IMAD R12, R7, UR8, RZ ;  /* 0x00000008070c7c24 */ /* 0x000fe2000f8e02ff */
[----:B------:R-:W-:Y:S02]  /*9430*/  IADD3 R53, P3, R4, 0x4000, RZ ;  /* 0x0000400004357810 */ /* 0x000fe40007f7e0ff */
[----:B------:R-:W-:Y:S01]  /*9440*/  IADD3.X R7, R10, UR15, R11, P0, !PT ;  /* 0x0000000f0a077c10 */ /* 0x000fe200087fe40b */
[----:B------:R-:W-:Y:S01]  /*9450*/  IMAD R11, R9, UR9, R12 ;  /* 0x00000009090b7c24 */ /* 0x000fe2000f8e020c */
[----:B------:R-:W-:Y:S01]  /*9460*/  LOP3.LUT R32, R33, 0x380, RZ, 0xc0, !PT ;  /* 0x0000038021207812 */ /* 0x000fe200078ec0ff */
[----:B------:R-:W-:Y:S01]  /*9470*/  ULDC.64 UR14, c[0x0][0xaa0] ;  /* 0x0002a800000e7ab9 */ /* 0x000fe20000000a00 */
[----:B------:R-:W-:Y:S01]  /*9480*/  LOP3.LUT R52, R53, 0x380, RZ, 0xc0, !PT ;  /* 0x0000038035347812 */ /* 0x000fe200078ec0ff */
[----:B------:R-:W-:Y:S01]  /*9490*/  IMAD.WIDE.U32 R6, R9, UR8, R6 ;  /* 0x0000000809067c25 */ /* 0x000fe2000f8e0006 */
[----:B------:R-:W-:Y:S01]  /*94a0*/  ULDC.64 UR8, c[0x0][0xb50] ;  /* 0x0002d40000087ab9 */ /* 0x000fe20000000a00 */
[----:B------:R-:W-:-:S02]  /*94b0*/  SHF.R.U64 R32, R32, 0x3, RZ ;  /* 0x0000000320207819 */ /* 0x000fc400000012ff */
[----:B------:R-:W-:Y:S01]  /*94c0*/  IMAD.IADD R7, R7, 0x1, R11 ;  /* 0x0000000107077824 */ /* 0x000fe200078e020b */
[----:B------:R-:W-:Y:S02]  /*94d0*/  LEA R14, P0, R6, UR8, 0x2 ;  /* 0x00000008060e7c11 */ /* 0x000fe4000f8010ff */
[----:B------:R-:W-:Y:S01]  /*94e0*/  LOP3.LUT R32, R32, R33, RZ, 0x3c, !PT ;  /* 0x0000002120207212 */ /* 0x000fe200078e3cff */
[----:B------:R-:W-:Y:S01]  /*94f0*/  IMAD.X R33, RZ, RZ, R5, P2 ;  /* 0x000000ffff217224 */ /* 0x000fe200010e0605 */
[----:B------:R-:W-:Y:S01]  /*9500*/  LEA.HI.X R15, R6, UR9, R7, 0x2, P0 ;  /* 0x00000009060f7c11 */ /* 0x000fe200080f1407 */
[----:B------:R-:W-:Y:S01]  /*9510*/  SHFL.IDX PT, R20, R14, RZ, 0x1c1f ;  /* 0x001c1fff0e147589 */ /* 0x000fe200000e0000 */
[----:B------:R-:W-:Y:S01]  /*9520*/  IADD3 R29, P0, R4, 0x3000, RZ ;  /* 0x00003000041d7810 */ /* 0x000fe20007f1e0ff */
[----:B------:R-:W-:Y:S01]  /*9530*/  VIADD R6, R26, 0x8 ;  /* 0x000000081a067836 */ /* 0x000fe20000000000 */
[----:B------:R-:W-:Y:S01]  /*9540*/  IADD3 R11, P2, R4, 0xb000, RZ ;  /* 0x0000b000040b7810 */ /* 0x000fe20007f5e0ff */
[----:B------:R-:W1:Y:S01]  /*9550*/  SHFL.IDX PT, R21, R15, RZ, 0x1c1f ;  /* 0x001c1fff0f157589 */ /* 0x000e6200000e0000 */
[----:B------:R-:W-:-:S02]  /*9560*/  LOP3.LUT R28, R29, 0x380, RZ, 0xc0, !PT ;  /* 0x000003801d1c7812 */ /* 0x000fc400078ec0ff */
[----:B------:R-:W-:Y:S01]  /*9570*/  LOP3.LUT R10, R11, 0x380, RZ, 0xc0, !PT ;  /* 0x000003800b0a7812 */ /* 0x000fe200078ec0ff */
[----:B------:R-:W-:Y:S01]  /*9580*/  SHFL.IDX PT, R46, R14, 0x1, 0x1c1f ;  /* 0x003c1f000e2e7f89 */ /* 0x000fe200000e0000 */
[----:B------:R-:W-:Y:S02]  /*9590*/  SHF.R.U64 R28, R28, 0x3, RZ ;  /* 0x000000031c1c7819 */ /* 0x000fe400000012ff */
[----:B------:R-:W-:Y:S01]  /*95a0*/  SHF.R.U64 R10, R10, 0x3, RZ ;  /* 0x000000030a0a7819 */ /* 0x000fe200000012ff */
[----:B------:R-:W2:Y:S01]  /*95b0*/  SHFL.IDX PT, R47, R15, 0x1, 0x1c1f ;  /* 0x003c1f000f2f7f89 */ /* 0x000ea200000e0000 */
[----:B------:R-:W-:Y:S01]  /*95c0*/  LOP3.LUT R28, R28, R29, RZ, 0x3c, !PT ;  /* 0x0000001d1c1c7212 */ /* 0x000fe200078e3cff */
[----:B------:R-:W-:Y:S01]  /*95d0*/  IMAD.X R29, RZ, RZ, R5, P0 ;  /* 0x000000ffff1d7224 */ /* 0x000fe200000e0605 */
[----:B------:R-:W-:Y:S02]  /*95e0*/  IADD3 R57, P0, R4, 0x9000, RZ ;  /* 0x0000900004397810 */ /* 0x000fe40007f1e0ff */
[----:B------:R-:W-:-:S02]  /*95f0*/  SHF.R.U64 R52, R52, 0x3, RZ ;  /* 0x0000000334347819 */ /* 0x000fc400000012ff */
[----:B------:R-:W-:Y:S02]  /*9600*/  LOP3.LUT R56, R57, 0x380, RZ, 0xc0, !PT ;  /* 0x0000038039387812 */ /* 0x000fe400078ec0ff */
[----:B------:R-:W-:Y:S01]  /*9610*/  LOP3.LUT R10, R10, R11, RZ, 0x3c, !PT ;  /* 0x0000000b0a0a7212 */ /* 0x000fe200078e3cff */
[--C-:B------:R-:W-:Y:S01]  /*9620*/  IMAD.X R11, RZ, RZ, R5.reuse, P2 ;  /* 0x000000ffff0b7224 */ /* 0x100fe200010e0605 */
[----:B------:R-:W-:Y:S02]  /*9630*/  SHF.R.U64 R56, R56, 0x3, RZ ;  /* 0x0000000338387819 */ /* 0x000fe400000012ff */
[----:B------:R-:W-:Y:S01]  /*9640*/  LOP3.LUT R52, R52, R53, RZ, 0x3c, !PT ;  /* 0x0000003534347212 */ /* 0x000fe200078e3cff */
[--C-:B------:R-:W-:Y:S01]  /*9650*/  IMAD.X R53, RZ, RZ, R5.reuse, P3 ;  /* 0x000000ffff357224 */ /* 0x100fe200018e0605 */
[----:B------:R-:W-:Y:S01]  /*9660*/  LOP3.LUT R56, R56, R57, RZ, 0x3c, !PT ;  /* 0x0000003938387212 */ /* 0x000fe200078e3cff */
[----:B------:R-:W-:Y:S01]  /*9670*/  IMAD.X R57, RZ, RZ, R5, P0 ;  /* 0x000000ffff397224 */ /* 0x000fe200000e0605 */
[----:B------:R-:W-:-:S02]  /*9680*/  LOP3.LUT P0, RZ, R201, 0x3, RZ, 0xc0, !PT ;  /* 0x00000003c9ff7812 */ /* 0x000fc4000780c0ff */
[----:B------:R-:W-:Y:S02]  /*9690*/  IADD3 R45, P3, R4, 0xa000, RZ ;  /* 0x0000a000042d7810 */ /* 0x000fe40007f7e0ff */
[----:B------:R-:W-:Y:S02]  /*96a0*/  ISETP.GE.OR P2, PT, R26, R83, P0 ;  /* 0x000000531a00720c */ /* 0x000fe40000746670 */
[----:B------:R-:W-:Y:S02]  /*96b0*/  LOP3.LUT R44, R45, 0x380, RZ, 0xc0, !PT ;  /* 0x000003802d2c7812 */ /* 0x000fe400078ec0ff */
[C---:B------:R-:W-:Y:S02]  /*96c0*/  IADD3 R13, P5, R4.reuse, 0x1000, RZ ;  /* 0x00001000040d7810 */ /* 0x040fe40007fbe0ff */
[----:B------:R-:W-:Y:S02]  /*96d0*/  IADD3 R25, P4, R4, 0x2000, RZ ;  /* 0x0000200004197810 */ /* 0x000fe40007f9e0ff */
[----:B------:R-:W-:-:S02]  /*96e0*/  SHF.R.U64 R44, R44, 0x3, RZ ;  /* 0x000000032c2c7819 */ /* 0x000fc400000012ff */
[----:B------:R-:W-:Y:S02]  /*96f0*/  LOP3.LUT R12, R13, 0x380, RZ, 0xc0, !PT ;  /* 0x000003800d0c7812 */ /* 0x000fe400078ec0ff */
[----:B------:R-:W-:Y:S01]  /*9700*/  LOP3.LUT R24, R25, 0x380, RZ, 0xc0, !PT ;  /* 0x0000038019187812 */ /* 0x000fe200078ec0ff */
[----:B-1----:R1:W-:Y:S01]  /*9710*/  @!P2 ST.E desc[UR48][R20.64], R8 ;  /* 0x000000081400a985 */ /* 0x0023e2000c101930 */
[----:B------:R-:W-:Y:S01]  /*9720*/  LOP3.LUT R44, R44, R45, RZ, 0x3c, !PT ;  /* 0x0000002d2c2c7212 */ /* 0x000fe200078e3cff */
[----:B------:R-:W-:Y:S01]  /*9730*/  IMAD.X R45, RZ, RZ, R5, P3 ;  /* 0x000000ffff2d7224 */ /* 0x000fe200018e0605 */
[----:B------:R-:W-:Y:S02]  /*9740*/  SHF.R.U64 R12, R12, 0x3, RZ ;  /* 0x000000030c0c7819 */ /* 0x000fe400000012ff */
[----:B------:R-:W-:Y:S02]  /*9750*/  SHF.R.U64 R24, R24, 0x3, RZ ;  /* 0x0000000318187819 */ /* 0x000fe400000012ff */
[----:B------:R-:W-:-:S02]  /*9760*/  IADD3 R7, P3, R4, 0xf000, RZ ;  /* 0x0000f00004077810 */ /* 0x000fc40007f7e0ff */
[----:B------:R-:W-:Y:S02]  /*9770*/  LOP3.LUT R12, R12, R13, RZ, 0x3c, !PT ;  /* 0x0000000d0c0c7212 */ /* 0x000fe400078e3cff */
[----:B------:R-:W-:Y:S01]  /*9780*/  LOP3.LUT R24, R24, R25, RZ, 0x3c, !PT ;  /* 0x0000001918187212 */ /* 0x000fe200078e3cff */
[----:B-1----:R-:W1:Y:S01]  /*9790*/  @P1 LDC R21, c[0x0][0xbec] ;  /* 0x0002fb00ff151b82 */ /* 0x002e620000000800 */
[----:B------:R-:W-:Y:S01]  /*97a0*/  IADD3.X R13, RZ, R5, RZ, P5, !PT ;  /* 0x00000005ff0d7210 */ /* 0x000fe20002ffe4ff */
[--C-:B------:R-:W-:Y:S01]  /*97b0*/  IMAD.X R25, RZ, RZ, R5.reuse, P4 ;  /* 0x000000ffff197224 */ /* 0x100fe200020e0605 */
[----:B------:R-:W-:Y:S01]  /*97c0*/  LOP3.LUT R0, R7, 0x380, RZ, 0xc0, !PT ;  /* 0x0000038007007812 */ /* 0x000fe200078ec0ff */
[----:B------:R-:W-:Y:S01]  /*97d0*/  UIMAD UR11, UR13, UR14, URZ ;  /* 0x0000000e0d0b72a4 */ /* 0x000fe2000f8e023f */
[C---:B------:R-:W-:Y:S01]  /*97e0*/  IADD3 R37, P6, R4.reuse, 0x6000, RZ ;  /* 0x0000600004257810 */ /* 0x040fe20007fde0ff */
[----:B------:R-:W-:Y:S01]  /*97f0*/  UIMAD.WIDE.U32 UR8, UR4, UR14, URZ ;  /* 0x0000000e040872a5 */ /* 0x000fe2000f8e003f */
[C---:B------:R-:W-:Y:S01]  /*9800*/  IADD3 R41, P5, R4.reuse, 0x7000, RZ ;  /* 0x0000700004297810 */ /* 0x040fe20007fbe0ff */
[----:B------:R-:W-:Y:S01]  /*9810*/  IMAD.X R49, RZ, RZ, R5, P3 ;  /* 0x000000ffff317224 */ /* 0x000fe200018e0605 */
[----:B------:R-:W-:-:S02]  /*9820*/  IADD3 R65, P4, R4, 0x8000, RZ ;  /* 0x0000800004417810 */ /* 0x000fc40007f9e0ff */
[----:B------:R-:W-:Y:S01]  /*9830*/  SHF.R.U64 R0, R0, 0x3, RZ ;  /* 0x0000000300007819 */ /* 0x000fe200000012ff */
[----:B------:R-:W-:Y:S01]  /*9840*/  UIMAD UR11, UR4, UR15, UR11 ;  /* 0x0000000f040b72a4 */ /* 0x000fe2000f8e020b */
[----:B------:R-:W-:Y:S01]  /*9850*/  LOP3.LUT R36, R37, 0x380, RZ, 0xc0, !PT ;  /* 0x0000038025247812 */ /* 0x000fe200078ec0ff */
[----:B------:R-:W-:Y:S01]  /*9860*/  ULDC.64 UR12, c[0x0][0xae8] ;  /* 0x0002ba00000c7ab9 */ /* 0x000fe20000000a00 */
[----:B------:R-:W-:Y:S02]  /*9870*/  LOP3.LUT R40, R41, 0x380, RZ, 0xc0, !PT ;  /* 0x0000038029287812 */ /* 0x000fe400078ec0ff */
[----:B------:R-:W-:Y:S02]  /*9880*/  LOP3.LUT R64, R65, 0x380, RZ, 0xc0, !PT ;  /* 0x0000038041407812 */ /* 0x000fe400078ec0ff */
[----:B------:R-:W-:Y:S02]  /*9890*/  ISETP.GE.OR P0, PT, R6, R83, P0 ;  /* 0x000000530600720c */ /* 0x000fe40000706670 */
[----:B------:R-:W-:Y:S01]  /*98a0*/  LOP3.LUT R48, R0, R7, RZ, 0x3c, !PT ;  /* 0x0000000700307212 */ /* 0x000fe200078e3cff */
[----:B------:R-:W-:Y:S01]  /*98b0*/  IMAD R0, R23, 0x20, R200 ;  /* 0x0000002017007824 */ /* 0x000fe200078e02c8 */
[----:B------:R-:W-:Y:S01]  /*98c0*/  SHF.R.U64 R36, R36, 0x3, RZ ;  /* 0x0000000324247819 */ /* 0x000fe200000012ff */
[----:B------:R-:W-:Y:S01]  /*98d0*/  UIADD3 UR9, UR9, UR11, URZ ;  /* 0x0000000b09097290 */ /* 0x000fe2000fffe03f */
[----:B------:R-:W-:Y:S01]  /*98e0*/  SHF.R.U64 R40, R40, 0x3, RZ ;  /* 0x0000000328287819 */ /* 0x000fe200000012ff */
[----:B------:R-:W-:Y:S01]  /*98f0*/  UIMAD UR4, UR18, UR12, URZ ;  /* 0x0000000c120472a4 */ /* 0x000fe2000f8e023f */
[----:B------:R-:W-:Y:S01]  /*9900*/  SHF.R.U64 R64, R64, 0x3, RZ ;  /* 0x0000000340407819 */ /* 0x000fe200000012ff */
[----:B------:R-:W-:Y:S01]  /*9910*/  VIADD R78, R0, UR45 ;  /* 0x0000002d004e7c36 */ /* 0x000fe20008000000 */
[----:B------:R-:W-:Y:S01]  /*9920*/  LOP3.LUT R36, R36, R37, RZ, 0x3c, !PT ;  /* 0x0000002524247212 */ /* 0x000fe200078e3cff */
[--C-:B------:R-:W-:Y:S01]  /*9930*/  IMAD.X R37, RZ, RZ, R5.reuse, P6 ;  /* 0x000000ffff257224 */ /* 0x100fe200030e0605 */
[----:B------:R-:W-:Y:S01]  /*9940*/  LOP3.LUT R40, R40, R41, RZ, 0x3c, !PT ;  /* 0x0000002928287212 */ /* 0x000fe200078e3cff */
[--C-:B------:R-:W-:Y:S01]  /*9950*/  IMAD.X R41, RZ, RZ, R5.reuse, P5 ;  /* 0x000000ffff297224 */ /* 0x100fe200028e0605 */
[----:B------:R-:W-:Y:S01]  /*9960*/  LOP3.LUT R64, R64, R65, RZ, 0x3c, !PT ;  /* 0x0000004140407212 */ /* 0x000fe200078e3cff */
[----:B------:R-:W-:Y:S01]  /*9970*/  IMAD.X R65, RZ, RZ, R5, P4 ;  /* 0x000000ffff417224 */ /* 0x000fe200020e0605 */
[----:B------:R-:W-:Y:S01]  /*9980*/  UIMAD UR4, UR43, UR13, UR4 ;  /* 0x0000000d2b0472a4 */ /* 0x000fe2000f8e0204 */
[C---:B------:R-:W-:Y:S01]  /*9990*/  IADD3 R73, P6, R4.reuse, 0xc000, RZ ;  /* 0x0000c00004497810 */ /* 0x040fe20007fde0ff */
[----:B------:R-:W-:Y:S01]  /*99a0*/  UIMAD.WIDE.U32 UR8, UR43, UR12, UR8 ;  /* 0x0000000c2b0872a5 */ /* 0x000fe2000f8e0008 */
[C---:B------:R-:W-:Y:S01]  /*99b0*/  IADD3 R69, P5, R4.reuse, 0xd000, RZ ;  /* 0x0000d00004457810 */ /* 0x040fe20007fbe0ff */
[----:B--2---:R2:W-:Y:S01]  /*99c0*/  @!P0 ST.E desc[UR48][R46.64], R3 ;  /* 0x000000032e008985 */ /* 0x0045e2000c101930 */
[----:B------:R-:W-:Y:S01]  /*99d0*/  IADD3 R61, P4, R4, 0xe000, RZ ;  /* 0x0000e000043d7810 */ /* 0x000fe20007f9e0ff */
[----:B------:R-:W-:Y:S01]  /*99e0*/  ULDC.64 UR12, c[0x0][0xaf0] ;  /* 0x0002bc00000c7ab9 */ /* 0x000fe20000000a00 */
[----:B-1----:R-:W-:Y:S01]  /*99f0*/  @P1 IMAD.HI.U32 R0, R78, R21, RZ ;  /* 0x000000154e001227 */ /* 0x002fe200078e00ff */
[----:B------:R-:W-:Y:S01]  /*9a00*/  UIADD3 UR9, UR9, UR4, URZ ;  /* 0x0000000409097290 */ /* 0x000fe2000fffe03f */
[----:B------:R-:W-:Y:S01]  /*9a10*/  LOP3.LUT R72, R73, 0x380, RZ, 0xc0, !PT ;  /* 0x0000038049487812 */ /* 0x000fe200078ec0ff */
[----:B------:R-:W-:Y:S01]  /*9a20*/  UIMAD UR4, UR41, UR12, URZ ;  /* 0x0000000c290472a4 */ /* 0x000fe2000f8e023f */
[----:B------:R-:W-:Y:S01]  /*9a30*/  LOP3.LUT R68, R69, 0x380, RZ, 0xc0, !PT ;  /* 0x0000038045447812 */ /* 0x000fe200078ec0ff */
[----:B------:R-:W5:Y:S01]  /*9a40*/  LD.E.128 R12, desc[UR48][R12.64] ;  /* 0x000000300c0c7980 */ /* 0x000f62000c101d00 */
[----:B------:R-:W-:-:S02]  /*9a50*/  LOP3.LUT R60, R61, 0x380, RZ, 0xc0, !PT ;  /* 0x000003803d3c7812 */ /* 0x000fc400078ec0ff */
[----:B------:R-:W-:Y:S01]  /*9a60*/  LOP3.LUT R9, R4, 0x380, RZ, 0xc0, !PT ;  /* 0x0000038004097812 */ /* 0x000fe200078ec0ff */
[----:B--2---:R-:W-:Y:S01]  /*9a70*/  IMAD.MOV.U32 R3, RZ, RZ, R78 ;  /* 0x000000ffff037224 */ /* 0x004fe200078e004e */
[----:B0-----:R-:W-:Y:S01]  /*9a80*/  @P1 SHF.R.U32.HI R3, RZ, R79, R0 ;  /* 0x0000004fff031219 */ /* 0x001fe20000011600 */
[----:B------:R-:W-:Y:S01]  /*9a90*/  UIMAD UR4, UR40, UR13, UR4 ;  /* 0x0000000d280472a4 */ /* 0x000fe2000f8e0204 */
[----:B------:R-:W-:Y:S01]  /*9aa0*/  SHF.R.U64 R72, R72, 0x3, RZ ;  /* 0x0000000348487819 */ /* 0x000fe200000012ff */
[----:B------:R-:W-:Y:S01]  /*9ab0*/  UIMAD.WIDE.U32 UR8, UR40, UR12, UR8 ;  /* 0x0000000c280872a5 */ /* 0x000fe2000f8e0008 */
[----:B------:R-:W-:Y:S01]  /*9ac0*/  SHF.R.U64 R68, R68, 0x3, RZ ;  /* 0x0000000344447819 */ /* 0x000fe200000012ff */
[----:B------:R-:W5:Y:S01]  /*9ad0*/  LD.E.128 R24, desc[UR48][R24.64] ;  /* 0x0000003018187980 */ /* 0x000f62000c101d00 */
[----:B------:R-:W-:Y:S02]  /*9ae0*/  SHF.R.U64 R60, R60, 0x3, RZ ;  /* 0x000000033c3c7819 */ /* 0x000fe400000012ff */
[----:B------:R-:W-:Y:S01]  /*9af0*/  SHF.R.U64 R9, R9, 0x3, RZ ;  /* 0x0000000309097819 */ /* 0x000fe200000012ff */
[----:B------:R-:W-:Y:S01]  /*9b00*/  UIADD3 UR4, UR9, UR4, URZ ;  /* 0x0000000409047290 */ /* 0x000fe2000fffe03f */
[--C-:B------:R-:W-:Y:S01]  /*9b10*/  SHF.R.S32.HI R0, RZ, 0x1f, R3.reuse ;  /* 0x0000001fff007819 */ /* 0x100fe20000011403 */
[----:B------:R-:W-:Y:S01]  /*9b20*/  IMAD.MOV R76, RZ, RZ, -R3 ;  /* 0x000000ffff4c7224 */ /* 0x000fe200078e0a03 */
[----:B------:R-:W-:Y:S01]  /*9b30*/  LOP3.LUT R72, R72, R73, RZ, 0x3c, !PT ;  /* 0x0000004948487212 */ /* 0x000fe200078e3cff */
[--C-:B------:R-:W-:Y:S01]  /*9b40*/  IMAD.X R73, RZ, RZ, R5.reuse, P6 ;  /* 0x000000ffff497224 */ /* 0x100fe200030e0605 */
[----:B------:R-:W-:Y:S01]  /*9b50*/  LOP3.LUT R68, R68, R69, RZ, 0x3c, !PT ;  /* 0x0000004544447212 */ /* 0x000fe200078e3cff */
[--C-:B------:R-:W-:Y:S01]  /*9b60*/  IMAD.X R69, RZ, RZ, R5.reuse, P5 ;  /* 0x000000ffff457224 */ /* 0x100fe200028e0605 */
[----:B------:R-:W-:Y:S01]  /*9b70*/  LOP3.LUT R60, R60, R61, RZ, 0x3c, !PT ;  /* 0x0000003d3c3c7212 */ /* 0x000fe200078e3cff */
[----:B------:R-:W-:Y:S01]  /*9b80*/  IMAD.X R61, RZ, RZ, R5, P4 ;  /* 0x000000ffff3d7224 */ /* 0x000fe200020e0605 */
[----:B------:R-:W-:Y:S01]  /*9b90*/  LOP3.LUT R4, R9, R4, RZ, 0x3c, !PT ;  /* 0x0000000409047212 */ /* 0x000fe200078e3cff */
[----:B------:R-:W-:Y:S01]  /*9ba0*/  ULDC.64 UR12, c[0x0][0xae0] ;  /* 0x0002b800000c7ab9 */ /* 0x000fe20000000a00 */
[----:B------:R-:W-:Y:S01]  /*9bb0*/  IMAD R77, R77, R76, R78 ;  /* 0x0000004c4d4d7224 */ /* 0x000fe200078e024e */
[----:B------:R-:W-:Y:S01]  /*9bc0*/  MOV R20, UR8 ;  /* 0x0000000800147c02 */ /* 0x000fe20008000f00 */
[----:B------:R-:W-:Y:S01]  /*9bd0*/  IMAD R0, R0, UR12, RZ ;  /* 0x0000000c00007c24 */ /* 0x000fe2000f8e02ff */
[----:B------:R-:W5:Y:S01]  /*9be0*/  LD.E.128 R28, desc[UR48][R28.64] ;  /* 0x000000301c1c7980 */ /* 0x000f62000c101d00 */
[----:B------:R-:W-:Y:S01]  /*9bf0*/  IMAD.U32 R21, RZ, RZ, UR9 ;  /* 0x00000009ff157e24 */ /* 0x000fe2000f8e00ff */
[----:B------:R-:W-:Y:S01]  /*9c00*/  ULDC.64 UR8, c[0x0][0xad8] ;  /* 0x0002b60000087ab9 */ /* 0x000fe20000000a00 */
[----:B------:R-:W-:Y:S01]  /*9c10*/  IMAD.U32 R21, RZ, RZ, UR4 ;  /* 0x00000004ff157e24 */ /* 0x000fe2000f8e00ff */
[----:B------:R-:W5:Y:S01]  /*9c20*/  LD.E.128 R4, desc[UR48][R4.64] ;  /* 0x0000003004047980 */ /* 0x000f62000c101d00 */
[----:B------:R-:W-:Y:S01]  /*9c30*/  IMAD R79, R3, UR13, R0 ;  /* 0x0000000d034f7c24 */ /* 0x000fe2000f8e0200 */
[----:B------:R-:W-:-:S02]  /*9c40*/  SHF.R.S32.HI R0, RZ, 0x1f, R77 ;  /* 0x0000001fff007819 */ /* 0x000fc4000001144d */
[----:B------:R-:W5:Y:S01]  /*9c50*/  LD.E.128 R52, desc[UR48][R52.64] ;  /* 0x0000003034347980 */ /* 0x000f62000c101d00 */
[----:B------:R-:W-:-:S03]  /*9c60*/  IMAD.WIDE.U32 R20, R3, UR12, R20 ;  /* 0x0000000c03147c25 */ /* 0x000fc6000f8e0014 */
        /* <DEDUP_REMOVED lines=19> */
[----:B------:R-:W-:Y:S01]  /*9da0*/  VIADD R84, R200, UR45 ;  /* 0x0000002dc8547c36 */ /* 0x000fe20008000000 */
[----:B------:R-:W-:Y:S01]  /*9db0*/  UIADD3 UR10, UR10, 0x22820, URZ ;  /* 0x000228200a0a7890 */ /* 0x000fe2000fffe03f */
[C---:B------:R-:W-:Y:S02]  /*9dc0*/  IMAD R3, R77.reuse, UR9, R76 ;  /* 0x000000094d037c24 */ /* 0x040fe4000f8e024c */
[----:B------:R-:W-:Y:S01]  /*9dd0*/  IMAD.WIDE.U32 R20, R77, UR8, R20 ;  /* 0x000000084d147c25 */ /* 0x000fe2000f8e0014 */
[----:B------:R-:W-:Y:S01]  /*9de0*/  ISETP.GE.AND P2, PT, R84, R83, PT ;  /* 0x000000535400720c */ /* 0x000fe20003f46270 */
[----:B------:R-:W-:Y:S01]  /*9df0*/  ULDC.64 UR8, c[0x0][0xa80] ;  /* 0x0002a00000087ab9 */ /* 0x000fe20000000a00 */
[----:B------:R-:W-:Y:S01]  /*9e00*/  UPRMT UR10, URZ, 0x654, UR10 ;  /* 0x000006543f0a7896 */ /* 0x000fe2000800000a */
[----:B------:R-:W-:Y:S01]  /*9e10*/  IMAD.IADD R3, R21, 0x1, R3 ;  /* 0x0000000115037824 */ /* 0x000fe200078e0203 */
[----:B------:R-:W-:Y:S01]  /*9e20*/  LEA R82, P3, R20, UR8, 0x1 ;  /* 0x0000000814527c11 */ /* 0x000fe2000f8608ff */
[----:B------:R-:W-:-:S03]  /*9e30*/  VIADD R0, R84, 0x20 ;  /* 0x0000002054007836 */ /* 0x000fc60000000000 */
[----:B------:R-:W-:Y:S02]  /*9e40*/  LEA.HI.X R3, R20, UR9, R3, 0x1, P3 ;  /* 0x0000000914037c11 */ /* 0x000fe400098f0c03 */
[-C--:B------:R-:W-:Y:S01]  /*9e50*/  ISETP.GE.AND P1, PT, R0, R83.reuse, PT ;  /* 0x000000530000720c */ /* 0x080fe20003f26270 */
[----:B------:R-:W-:Y:S01]  /*9e60*/  VIADD R0, R84, 0x40 ;  /* 0x0000004054007836 */ /* 0x000fe20000000000 */
[----:B0-----:R0:W1:Y:S01]  /*9e70*/  SHFL.IDX PT, R85, R82, RZ, 0x181f ;  /* 0x00181fff52557589 */ /* 0x00106200000e0000 */
[----:B------:R-:W-:Y:S01]  /*9e80*/  BSSY B1, `(.L_x_14013) ;  /* 0x0000016000017945 */ /* 0x000fe20003800000 */
[----:B------:R-:W-:Y:S02]  /*9e90*/  SYNCS.ARRIVE.TRANS64.RED.A1T0 RZ, [UR10], RZ ;  /* 0x000000ffffff79a7 */ /* 0x000fe4000810040a */
[----:B------:R0:W2:Y:S01]  /*9ea0*/  SHFL.IDX PT, R81, R3, RZ, 0x181f ;  /* 0x00181fff03517589 */ /* 0x0000a200000e0000 */
        /* <DEDUP_REMOVED lines=19> */
.L_x_14014:
[----:B------:R-:W-:Y:S05]  /*9fe0*/  BSYNC B1 ;  /* 0x0000000000017941 */ /* 0x000fea0003800000 */
.L_x_14013:
        /* <DEDUP_REMOVED lines=21> */
.L_x_14016:
[----:B------:R-:W-:Y:S05]  /*a140*/  BSYNC B1 ;  /* 0x0000000000017941 */ /* 0x000fea0003800000 */
.L_x_14015:
        /* <DEDUP_REMOVED lines=21> */
.L_x_14018:
[----:B------:R-:W-:Y:S05]  /*a2a0*/  BSYNC B1 ;  /* 0x0000000000017941 */ /* 0x000fea0003800000 */
.L_x_14017:
[----:B------:R-:W-:Y:S01]  /*a2b0*/  VIADD R0, R84, 0x60 ;  /* 0x0000006054007836 */ /* 0x000fe20000000000 */
[----:B0--3--:R-:W3:Y:S04]  /*a2c0*/  SHFL.IDX PT, R3, R3, 0x3, 0x181f ;  /* 0x00781f0003037f89 */ /* 0x009ee800000e0000 */
        /* <DEDUP_REMOVED lines=22> */
.L_x_14011:
        /* <DEDUP_REMOVED lines=35> */
.L_x_14020:
        /* <DEDUP_REMOVED lines=45> */
.L_x_14022:
[----:B------:R-:W-:Y:S05]  /*a930*/  BSYNC B1 ;  /* 0x0000000000017941 */ /* 0x000fea0003800000 */
.L_x_14021:
[----:B------:R-:W1:Y:S01]  /*a940*/  @P0 LDC R5, c[0x0][0xbf0] ;  /* 0x0002fc00ff050b82 */ /* 0x000e620000000800 */
[----:B------:R-:W-:Y:S01]  /*a950*/  ULDC.64 UR14, c[0x0][0xaa0] ;  /* 0x0002a800000e7ab9 */ /* 0x000fe20000000a00 */
[----:B0-----:R-:W-:Y:S01]  /*a960*/  LEA R3, R23, R200, 0x5 ;  /* 0x000000c817037211 */ /* 0x001fe200078e28ff */
[----:B------:R-:W-:Y:S01]  /*a970*/  UIMAD UR10, UR11, UR14, URZ ;  /* 0x0000000e0b0a72a4 */ /* 0x000fe2000f8e023f */
[----:B------:R-:W-:Y:S01]  /*a980*/  BSSY B1, `(.L_x_14023) ;  /* 0x0000041000017945 */ /* 0x000fe20003800000 */
[----:B------:R-:W-:Y:S02]  /*a990*/  UIMAD.WIDE.U32 UR8, UR4, UR14, URZ ;  /* 0x0000000e040872a5 */ /* 0x000fe4000f8e003f */
[----:B------:R-:W-:Y:S01]  /*a9a0*/  UIMAD UR10, UR4, UR15, UR10 ;  /* 0x0000000f040a72a4 */ /* 0x000fe2000f8e020a */
[----:B------:R-:W-:Y:S02]  /*a9b0*/  VIADD R8, R3, UR45 ;  /* 0x0000002d03087c36 */ /* 0x000fe40008000000 */
        /* <DEDUP_REMOVED lines=61> */
.L_x_14024:
[----:B------:R-:W-:Y:S05]  /*ad90*/  BSYNC B1 ;  /* 0x0000000000017941 */ /* 0x000fea0003800000 */
.L_x_14023:
        /* <DEDUP_REMOVED lines=21> */
.L_x_14026:
[----:B------:R-:W-:Y:S05]  /*aef0*/  BSYNC B1 ;  /* 0x0000000000017941 */ /* 0x000fea0003800000 */
.L_x_14025:
        /* <DEDUP_REMOVED lines=21> */
.L_x_14028:
[----:B------:R-:W-:Y:S05]  /*b050*/  BSYNC B1 ;  /* 0x0000000000017941 */ /* 0x000fea0003800000 */
.L_x_14027:
        /* <DEDUP_REMOVED lines=22> */
.L_x_14019:
[----:B------:R-:W-:Y:S05]  /*b1c0*/  BSYNC B0 ;  /* 0x0000000000007941 */ /* 0x000fea0003800000 */
.L_x_14010:
[----:B------:R-:W-:Y:S02]  /*b1d0*/  ULDC UR4, c[0x0][0xc3c] ;  /* 0x00030f0000047ab9 */ /* 0x000fe40000000800 */
[----:B------:R-:W-:-:S06]  /*b1e0*/  UISETP.GE.AND UP0, UPT, UR7, UR4, UPT ;  /* 0x000000040700728c */ /* 0x000fcc000bf06270 */
[----:B------:R-:W-:-:S13]  /*b1f0*/  PLOP3.LUT P0, PT, PT, PT, UP0, 0x80, 0x0 ;  /* 0x000000000000781c */ /* 0x000fda0003f0f008 */
[----:B------:R-:W-:Y:S05]  /*b200*/  @!P0 BRA `(.L_x_14029) ;  /* 0xffffff5800e08947 */ /* 0x000fea000383ffff */
[----:B------:R-:W-:Y:S05]  /*b210*/  EXIT ;  /* 0x000000000000794d */ /* 0x000fea0003800000 */
.L_x_13968:
        /* <DEDUP_REMOVED lines=16> */
.L_x_14030:
        /* <DEDUP_REMOVED lines=37> */
[----:B------:R-:W-:Y:S01]  /*b570*/  MOV R4, R3 ;  /* 0x0000000300047202 */ /* 0x000fe20000000f00 */
[----:B------:R-:W-:Y:S01]  /*b580*/  UMOV UR4, URZ ;  /* 0x0000003f00047c82 */ /* 0x000fe20008000000 */
[----:B------:R-:W-:-:S05]  /*b590*/  ULDC UR5, c[0x0][0xc38] ;  /* 0x00030e0000057ab9 */ /* 0x000fca0000000800 */
.L_x_14036:
        /* <DEDUP_REMOVED lines=12> */
.L_x_14035:
[----:B------:R-:W-:Y:S05]  /*b660*/  BSYNC B0 ;  /* 0x0000000000007941 */ /* 0x000fea0003800000 */
.L_x_14034:
        /* <DEDUP_REMOVED lines=20> */
.L_x_14032:
        /* <DEDUP_REMOVED lines=20> */
.L_x_14037:
        /* <DEDUP_REMOVED lines=21> */
[----:B------:R-:W-:Y:S02]  /*ba40*/  @!P2 IADD3 R2, -R2, RZ, RZ ;  /* 0x000000ff0202a210 */ /* 0x000fe40007ffe1ff */
        /* <DEDUP_REMOVED lines=37> */
.L_x_14033:
[----:B------:R-:W-:Y:S01]  /*bca0*/  ULDC UR4, c[0x0][0xc3c] ;  /* 0x00030f0000047ab9 */ /* 0x000fe20000000800 */
[----:B------:R-:W-:Y:S02]  /*bcb0*/  IMAD.MOV.U32 R17, RZ, RZ, RZ ;  /* 0x000000ffff117224 */ /* 0x000fe400078e00ff */
[----:B------:R-:W-:Y:S02]  /*bcc0*/  IMAD.U32 R16, RZ, RZ, UR6 ;  /* 0x00000006ff107e24 */ /* 0x000fe4000f8e00ff */
[----:B------:R-:W-:Y:S02]  /*bcd0*/  IMAD.MOV.U32 R18, RZ, RZ, RZ ;  /* 0x000000ffff127224 */ /* 0x000fe400078e00ff */
[----:B------:R-:W-:-:S07]  /*bce0*/  IMAD.U32 R19, RZ, RZ, UR4 ;  /* 0x00000004ff137e24 */ /* 0x000fce000f8e00ff */
.L_x_14038:
[----:B------:R-:W-:-:S13]  /*bcf0*/  ISETP.NE.AND P0, PT, R5, RZ, PT ;  /* 0x000000ff0500720c */ /* 0x000fda0003f05270 */
[----:B------:R-:W0:Y:S01]  /*bd00*/  @!P0 S2R R3, SR_CgaCtaId ;  /* 0x0000000000038919 */ /* 0x000e220000008800 */
[----:B------:R-:W-:-:S04]  /*bd10*/  @!P0 MOV R0, 0x400 ;  /* 0x0000040000008802 */ /* 0x000fc80000000f00 */
[----:B0-----:R-:W-:-:S05]  /*bd20*/  @!P0 LEA R0, R3, R0, 0x18 ;  /* 0x0000000003008211 */ /* 0x001fca00078ec0ff */
[----:B------:R1:W-:Y:S01]  /*bd30*/  @!P0 STS.128 [R0+0x228d0], R16 ;  /* 0x0228d01000008388 */ /* 0x0003e20000000c00 */
[----:B------:R-:W-:Y:S06]  /*bd40*/  BAR.ARV 0x5, 0x180 ;  /* 0x0146000000007b1d */ /* 0x000fec0000002000 */
.L_x_14031:
[----:B------:R2:W-:Y:S01]  /*bd50*/  STL [R1+0x24], RZ ;  /* 0x000024ff01007387 */ /* 0x0005e20000100800 */
[----:B------:R-:W-:Y:S01]  /*bd60*/  ULDC UR4, c[0x0][0xc3c] ;  /* 0x00030f0000047ab9 */ /* 0x000fe20000000800 */
[----:B------:R-:W-:Y:S01]  /*bd70*/  IMAD.MOV.U32 R26, RZ, RZ, 0x1 ;  /* 0x00000001ff1a7424 */ /* 0x000fe200078e00ff */
[----:B0-----:R-:W-:Y:S01]  /*bd80*/  ISETP.GE.AND P0, PT, R19, UR4, PT ;  /* 0x0000000413007c0c */ /* 0x001fe2000bf06270 */
[----:B------:R-:W-:-:S12]  /*bd90*/  IMAD.MOV.U32 R24, RZ, RZ, RZ ;  /* 0x000000ffff187224 */ /* 0x000fd800078e00ff */
[----:B--2---:R-:W-:Y:S05]  /*bda0*/  @P0 BRA `(.L_x_14039) ;  /* 0x0000004800180947 */ /* 0x004fea0003800000 */
[----:B------:R-:W1:Y:S01]  /*bdb0*/  S2R R4, SR_TID.X ;  /* 0x0000000000047919 */ /* 0x000e620000002100 */
[----:B------:R-:W0:Y:S01]  /*bdc0*/  S2UR UR5, SR_CgaCtaId ;  /* 0x00000000000579c3 */ /* 0x000e220000008800 */
[----:B------:R-:W-:Y:S01]  /*bdd0*/  UMOV UR4, 0x400 ;  /* 0x0000040000047882 */ /* 0x000fe20000000000 */
[----:B------:R-:W-:Y:S01]  /*bde0*/  BSSY B8, `(.L_x_14039) ;  /* 0x0000482000087945 */ /* 0x000fe20003800000 */
[----:B------:R2:W-:Y:S01]  /*bdf0*/  STL [R1+0x24], RZ ;  /* 0x000024ff01007387 */ /* 0x0005e20000100800 */
[----:B------:R-:W-:Y:S01]  /*be00*/  IMAD.MOV.U32 R26, RZ, RZ, 0x1 ;  /* 0x00000001ff1a7424 */ /* 0x000fe200078e00ff */
[----:B------:R-:W-:Y:S01]  /*be10*/  ULOP3.LUT UR36, UR39, 0x2, URZ, 0xfc, !UPT ;  /* 0x0000000227247892 */ /* 0x000fe2000f8efc3f */
[----:B------:R-:W-:Y:S01]  /*be20*/  IMAD.MOV.U32 R24, RZ, RZ, RZ ;  /* 0x000000ffff187224 */ /* 0x000fe200078e00ff */
[----:B------:R-:W-:Y:S01]  /*be30*/  ULDC UR37, c[0x0][0xc] ;  /* 0x0000030000257ab9 */ /* 0x000fe20000000800 */
[----:B0-----:R-:W-:-:S06]  /*be40*/  ULEA UR4, UR5, UR4, 0x18 ;  /* 0x0000000405047291 */ /* 0x001fcc000f8ec03f */
[----:B------:R-:W-:Y:S01]  /*be50*/  IMAD.U32 R22, RZ, RZ, UR4 ;  /* 0x00000004ff167e24 */ /* 0x000fe2000f8e00ff */
[C---:B-1----:R-:W-:Y:S02]  /*be60*/  SHF.L.U32 R0, R4.reuse, 0x3, RZ ;  /* 0x0000000304007819 */ /* 0x042fe400000006ff */
[----:B------:R-:W-:Y:S02]  /*be70*/  LOP3.LUT R3, R4, 0x7f, RZ, 0xc0, !PT ;  /* 0x0000007f04037812 */ /* 0x000fe400078ec0ff */
        /* <DEDUP_REMOVED lines=10> */
[----:B--2---:R-:W-:-:S07]  /*bf20*/  LOP3.LUT R0, R3, 0xc0, RZ, 0xfc, !PT ;  /* 0x000000c003007812 */ /* 0x004fce00078efcff */
.L_x_14100:
[----:B0-----:R-:W0:Y:S02]  /*bf30*/  LDC.64 R2, c[0x0][0xc88] ;  /* 0x00032200ff027b82 */ /* 0x001e240000000a00 */
[----:B0-----:R-:W-:-:S05]  /*bf40*/  IMAD.WIDE R2, R19, 0x4, R2 ;  /* 0x0000000413027825 */ /* 0x001fca00078e0202 */
        /* <DEDUP_REMOVED lines=46> */
.L_x_14040:
        /* <DEDUP_REMOVED lines=9> */
.L_x_14041:
        /* <DEDUP_REMOVED lines=9> */
.L_x_14042:
        /* <DEDUP_REMOVED lines=43> */
.L_x_14044:
        /* <DEDUP_REMOVED lines=20> */
.L_x_14047:
[----:B------:R-:W-:Y:S05]  /*c740*/  BSYNC B6 ;  /* 0x0000000000067941 */ /* 0x000fea0003800000 */
.L_x_14046:
        /* <DEDUP_REMOVED lines=20> */
.L_x_14050:
        /* <DEDUP_REMOVED lines=15> */
.L_x_14049:
[----:B------:R-:W-:Y:S05]  /*c980*/  BSYNC B6 ;  /* 0x0000000000067941 */ /* 0x000fea0003800000 */
.L_x_14048:
[----:B------:R-:W0:Y:S01]  /*c990*/  S2R R20, SR_TID.X ;  /* 0x0000000000147919 */ /* 0x000e220000002100 */
[----:B------:R-:W-:Y:S01]  /*c9a0*/  ULDC.64 UR4, c[0x0][0x9f8] ;  /* 0x00027e0000047ab9 */ /* 0x000fe20000000a00 */
[----:B------:R-:W1:Y:S01]  /*c9b0*/  LDC R10, c[0x0][0x430] ;  /* 0x00010c00ff0a7b82 */ /* 0x000e620000000800 */
[----:B------:R-:W-:-:S04]  /*c9c0*/  ISETP.NE.U32.AND P0, PT, RZ, UR4, PT ;  /* 0x00000004ff007c0c */ /* 0x000fc8000bf05070 */
[----:B------:R-:W-:-:S13]  /*c9d0*/  ISETP.NE.AND.EX P0, PT, RZ, UR5, PT, P0 ;  /* 0x00000005ff007c0c */ /* 0x000fda000bf05300 */
[----:B------:R-:W-:Y:S01]  /*c9e0*/  @P0 IADD3 R2, P1, R27, UR4, RZ ;  /* 0x000000041b020c10 */ /* 0x000fe2000ff3e0ff */
[----:B------:R-:W-:Y:S01]  /*c9f0*/  ULDC UR4, c[0x0][0x320] ;  /* 0x0000c80000047ab9 */ /* 0x000fe20000000800 */
[----:B------:R-:W-:Y:S02]  /*ca00*/  LOP3.LUT R23, R23, 0xfffffff7, RZ, 0xc0, !PT ;  /* 0xfffffff717177812 */ /* 0x000fe400078ec0ff */
[----:B------:R-:W-:-:S05]  /*ca10*/  @P0 IADD3.X R3, R31, UR5, RZ, P1, !PT ;  /* 0x000000051f030c10 */ /* 0x000fca0008ffe4ff */
[----:B------:R2:W5:Y:S01]  /*ca20*/  @P0 LDG.E R28, desc[UR48][R2.64] ;  /* 0x00000030021c0981 */ /* 0x000562000c1e1900 */
[----:B------:R-:W-:Y:S01]  /*ca30*/  UMOV UR5, 0xffffffff ;  /* 0xffffffff00057882 */ /* 0x000fe20000000000 */
[----:B------:R-:W-:Y:S02]  /*ca40*/  VIADD R0, R34, 0xffffffff ;  /* 0xffffffff22007836 */ /* 0x000fe40000000000 */
[----:B0-----:R-:W-:-:S05]  /*ca50*/  IMAD.SHL.U32 R35, R20, 0x8, RZ ;  /* 0x0000000814237824 */ /* 0x001fca00078e00ff */
[----:B------:R-:W-:-:S04]  /*ca60*/  LOP3.LUT R35, R35, 0x38, RZ, 0xc0, !PT ;  /* 0x0000003823237812 */ /* 0x000fc800078ec0ff */
[C---:B------:R-:W-:Y:S02]  /*ca70*/  LOP3.LUT R33, R35.reuse, 0x40, RZ, 0xfc, !PT ;  /* 0x0000004023217812 */ /* 0x040fe400078efcff */
[----:B------:R-:W-:Y:S02]  /*ca80*/  LOP3.LUT R21, R35, 0x80, RZ, 0xfc, !PT ;  /* 0x0000008023157812 */ /* 0x000fe400078efcff */
[----:B------:R-:W-:Y:S02]  /*ca90*/  ISETP.GE.AND P3, PT, R33, UR4, PT ;  /* 0x0000000421007c0c */ /* 0x000fe4000bf66270 */
[----:B------:R-:W-:Y:S02]  /*caa0*/  ISETP.GE.AND P1, PT, R21, UR4, PT ;  /* 0x0000000415007c0c */ /* 0x000fe4000bf26270 */
[C---:B------:R-:W-:Y:S02]  /*cab0*/  ISETP.GE.AND P2, PT, R35.reuse, UR4, PT ;  /* 0x0000000423007c0c */ /* 0x040fe4000bf46270 */
[----:B------:R-:W-:-:S04]  /*cac0*/  LOP3.LUT R20, R35, 0xc0, RZ, 0xfc, !PT ;  /* 0x000000c023147812 */ /* 0x000fc800078efcff */
[----:B------:R-:W-:-:S03]  /*cad0*/  ISETP.GE.AND P0, PT, R20, UR4, PT ;  /* 0x0000000414007c0c */ /* 0x000fc6000bf06270 */
        /* <DEDUP_REMOVED lines=8> */
.L_x_14117:
[----:B------:R-:W0:Y:S01]  /*cb60*/  S2R R2, SR_TID.X ;  /* 0x0000000000027919 */ /* 0x000e220000002100 */
[----:B------:R-:W-:Y:S01]  /*cb70*/  ISETP.NE.AND P1, PT, R10, 0x1, PT ;  /* 0x000000010a00780c */ /* 0x000fe20003f25270 */
[----:B------:R-:W-:Y:S01]  /*cb80*/  IMAD.MOV.U32 R34, RZ, RZ, RZ ;  /* 0x000000ffff227224 */ /* 0x000fe200078e00ff */
[----:B-----5:R-:W-:Y:S01]  /*cb90*/  SHF.R.S32.HI R31, RZ, 0x1f, R28 ;  /* 0x0000001fff1f7819 */ /* 0x020fe2000001141c */
[----:B------:R-:W1:Y:S01]  /*cba0*/  S2R R3, SR_TID.X ;  /* 0x0000000000037919 */ /* 0x000e620000002100 */
[----:B------:R-:W-:-:S09]  /*cbb0*/  LOP3.LUT R23, R23, 0xffffff7f, RZ, 0xc0, !PT ;  /* 0xffffff7f17177812 */ /* 0x000fd200078ec0ff */
[----:B------:R-:W2:Y:S01]  /*cbc0*/  @P1 LDC R4, c[0x0][0x434] ;  /* 0x00010d00ff041b82 */ /* 0x000ea20000000800 */
[----:B------:R-:W-:Y:S02]  /*cbd0*/  @P1 LOP3.LUT R23, R23, 0x80, RZ, 0xfc, !PT ;  /* 0x0000008017171812 */ /* 0x000fe400078efcff */
[----:B0-----:R-:W-:Y:S01]  /*cbe0*/  LOP3.LUT R2, R2, 0x7f, RZ, 0xc0, !PT ;  /* 0x0000007f02027812 */ /* 0x001fe200078ec0ff */
[----:B-1----:R-:W-:-:S03]  /*cbf0*/  IMAD.SHL.U32 R9, R3, 0x10, RZ ;  /* 0x0000001003097824 */ /* 0x002fc600078e00ff */
[----:B------:R-:W-:-:S04]  /*cc00*/  SHF.R.U32.HI R2, RZ, 0x3, R2 ;  /* 0x00000003ff027819 */ /* 0x000fc80000011602 */
[----:B------:R-:W-:Y:S02]  /*cc10*/  LOP3.LUT R9, R2, 0x70, R9, 0xf8, !PT ;  /* 0x0000007002097812 */ /* 0x000fe400078ef809 */
[----:B------:R-:W0:Y:S03]  /*cc20*/  @P1 LDC R2, c[0x0][0x438] ;  /* 0x00010e00ff021b82 */ /* 0x000e260000000800 */
[----:B------:R-:W-:-:S05]  /*cc30*/  IMAD R35, R0, 0x60, R9 ;  /* 0x0000006000237824 */ /* 0x000fca00078e0209 */
[C---:B------:R-:W-:Y:S01]  /*cc40*/  ISETP.GE.AND P0, PT, R35.reuse, R32, PT ;  /* 0x000000202300720c */ /* 0x040fe20003f06270 */
[----:B------:R-:W-:-:S03]  /*cc50*/  IMAD.IADD R35, R35, 0x1, R30 ;  /* 0x0000000123237824 */ /* 0x000fc600078e021e */
[----:B------:R-:W-:Y:S01]  /*cc60*/  ISETP.GT.U32.OR P0, PT, R9, 0x5f, P0 ;  /* 0x0000005f0900780c */ /* 0x000fe20000704470 */
[----:B--2---:R-:W-:-:S04]  /*cc70*/  @P1 IMAD.HI.U32 R3, R35, R4, RZ ;  /* 0x0000000423031227 */ /* 0x004fc800078e00ff */
[----:B------:R-:W-:Y:S01]  /*cc80*/  IMAD.MOV.U32 R8, RZ, RZ, R35 ;  /* 0x000000ffff087224 */ /* 0x000fe200078e0023 */
        /* <DEDUP_REMOVED lines=10> */
[----:B------:R-:W-:-:S03]  /*cd30*/  IMAD.U32 R3, RZ, RZ, UR36 ;  /* 0x00000024ff037e24 */ /* 0x000fc6000f8e00ff */
[----:B------:R-:W-:-:S05]  /*cd40*/  @!P0 LEA.HI.X R5, R2, R5, R7, 0x2, P1 ;  /* 0x0000000502058211 */ /* 0x000fca00008f1407 */
[----:B------:R0:W5:Y:S01]  /*cd50*/  @!P0 LDG.E R34, desc[UR48][R4.64] ;  /* 0x0000003004228981 */ /* 0x000162000c1e1900 */
[----:B------:R-:W-:Y:S01]  /*cd60*/  ISETP.NE.AND P0, PT, R3, 0x3, PT ;  /* 0x000000030300780c */ /* 0x000fe20003f05270 */
[----:B------:R-:W-:Y:S01]  /*cd70*/  IMAD.MOV R2, RZ, RZ, -R8 ;  /* 0x000000ffff027224 */ /* 0x000fe200078e0a08 */
[----:B------:R-:W-:Y:S02]  /*cd80*/  ISETP.GT.U32.AND P1, PT, R9, 0x5f, PT ;  /* 0x0000005f0900780c */ /* 0x000fe40003f24070 */
[----:B------:R-:W-:Y:S01]  /*cd90*/  LOP3.LUT R23, R23, 0xffffffbf, RZ, 0xc0, !PT ;  /* 0xffffffbf17177812 */ /* 0x000fe200078ec0ff */
[----:B------:R-:W-:Y:S01]  /*cda0*/  IMAD R35, R10, R2, R35 ;  /* 0x000000020a237224 */ /* 0x000fe200078e0223 */
[----:B------:R-:W-:Y:S02]  /*cdb0*/  SHF.R.S32.HI R27, RZ, 0x1f, R18 ;  /* 0x0000001fff1b7819 */ /* 0x000fe40000011412 */
[----:B------:R-:W-:-:S05]  /*cdc0*/  SEL R6, RZ, 0x1, P2 ;  /* 0x00000001ff067807 */ /* 0x000fca0001000000 */
[----:B------:R-:W-:-:S04]  /*cdd0*/  @P0 LOP3.LUT R23, R23, 0x40, RZ, 0xfc, !PT ;  /* 0x0000004017170812 */ /* 0x000fc800078efcff */
[----:B------:R-:W-:-:S04]  /*cde0*/  LOP3.LUT R23, R23, 0xffffffdf, RZ, 0xc0, !PT ;  /* 0xffffffdf17177812 */ /* 0x000fc800078ec0ff */
[----:B------:R-:W-:Y:S01]  /*cdf0*/  @P1 LOP3.LUT R23, R23, 0x20, RZ, 0xfc, !PT ;  /* 0x0000002017171812 */ /* 0x000fe200078efcff */
[----:B0-----:R-:W-:Y:S06]  /*ce00*/  @!P0 BRA `(.L_x_14052) ;  /* 0x0000000000048947 */ /* 0x001fec0003800000 */
[----:B------:R-:W-:Y:S01]  /*ce10*/  BPT.TRAP 0x1 ;  /* 0x000000040000795c */ /* 0x000fe20000300000 */
.L_x_14052:
[----:B------:R-:W-:Y:S01]  /*ce20*/  IMAD R32, R0, -0x60, R32 ;  /* 0xffffffa000207824 */ /* 0x000fe200078e0220 */
[----:B------:R-:W-:Y:S01]  /*ce30*/  SHF.L.U32 R0, R26, 0x1f, RZ ;  /* 0x0000001f1a007819 */ /* 0x000fe200000006ff */
[----:B------:R-:W-:Y:S01]  /*ce40*/  IMAD R33, R24, 0x8, R22 ;  /* 0x0000000818217824 */ /* 0x000fe200078e0216 */
[----:B------:R-:W-:Y:S03]  /*ce50*/  BSSY B0, `(.L_x_14053) ;  /* 0x0000003000007945 */ /* 0x000fe60003800000 */
[----:B------:R-:W0:Y:S02]  /*ce60*/  SYNCS.PHASECHK.TRANS64.TRYWAIT P0, [R33+URZ+0x22840], R0 ;  /* 0x02284000210075a7 */ /* 0x000e24000800017f */
[----:B0-----:R-:W-:Y:S05]  /*ce70*/  @!P0 BRA `(.L_x_14054) ;  /* 0x0000003c00a88947 */ /* 0x001fea0003800000 */
.L_x_14118:
[----:B------:R-:W-:Y:S05]  /*ce80*/  BSYNC B0 ;  /* 0x0000000000007941 */ /* 0x000fea0003800000 */
.L_x_14053:
        /* <DEDUP_REMOVED lines=30> */
[----:B------:R-:W-:Y:S02]  /*d070*/  ISETP.GE.AND P0, PT, R32, 0x1, PT ;  /* 0x000000012000780c */ /* 0x000fe40003f06270 */
[----:B0-----:R-:W-:Y:S01]  /*d080*/  SHF.L.U32 R8, R5, 0x3, RZ ;  /* 0x0000000305087819 */ /* 0x001fe200000006ff */
        /* <DEDUP_REMOVED lines=57> */
.L_x_14132:
        /* <DEDUP_REMOVED lines=10> */
.L_x_14056:
        /* <DEDUP_REMOVED lines=11> */
.L_x_14057:
[----:B0-----:R0:W5:Y:S01]  /*d570*/  LDL.LU R3, [R1+0xc] ;  /* 0x00000c0001037983 */ /* 0x0011620000300800 */
[C---:B------:R-:W-:Y:S01]  /*d580*/  LOP3.LUT P3, RZ, R23.reuse, 0x8, RZ, 0xc0, !PT ;  /* 0x0000000817ff7812 */ /* 0x040fe2000786c0ff */
[----:B------:R0:W-:Y:S01]  /*d590*/  SYNCS.ARRIVE.TRANS64.A1T0 RZ, [R33+URZ+0x22830], RZ ;  /* 0x022830ff21ff79a7 */ /* 0x0001e2000810003f */
[----:B------:R-:W-:-:S13]  /*d5a0*/  LOP3.LUT P2, RZ, R23, 0x4, RZ, 0xc0, !PT ;  /* 0x0000000417ff7812 */ /* 0x000fda000784c0ff */
[----:B------:R-:W-:Y:S05]  /*d5b0*/  WARPSYNC.ALL ;  /* 0x0000000000007948 */ /* 0x000fea0003800000 */
[----:B------:R-:W-:Y:S01]  /*d5c0*/  BAR.SYNC.DEFER_BLOCKING 0x8, 0x180 ;  /* 0x0206000000007b1d */ /* 0x000fe20000010000 */
[----:B------:R-:W-:Y:S02]  /*d5d0*/  LOP3.LUT P1, RZ, R23, 0x100, RZ, 0xc0, !PT ;  /* 0x0000010017ff7812 */ /* 0x000fe4000782c0ff */
[----:B------:R-:W-:Y:S02]  /*d5e0*/  SEL R0, RZ, 0x2, P3 ;  /* 0x00000002ff007807 */ /* 0x000fe40001800000 */
[----:B------:R-:W-:Y:S01]  /*d5f0*/  SEL R2, RZ, 0x4, P2 ;  /* 0x00000004ff027807 */ /* 0x000fe20001000000 */
[----:B------:R-:W-:Y:S01]  /*d600*/  ULDC.64 UR4, c[0x0][0x298] ;  /* 0x0000a60000047ab9 */ /* 0x000fe20000000a00 */
[----:B------:R-:W-:Y:S01]  /*d610*/  SEL R4, R25, RZ, !P1 ;  /* 0x000000ff19047207 */ /* 0x000fe20004800000 */
[----:B------:R-:W-:Y:S01]  /*d620*/  BSSY B6, `(.L_x_14058) ;  /* 0x0000021000067945 */ /* 0x000fe20003800000 */
[----:B------:R-:W-:-:S02]  /*d630*/  IADD3 R0, R2, R0, R6 ;  /* 0x0000000002007210 */ /* 0x000fc40007ffe006 */
[----:B------:R-:W-:Y:S01]  /*d640*/  LOP3.LUT P0, RZ, R23, 0x2, RZ, 0xc0, !PT ;  /* 0x0000000217ff7812 */ /* 0x000fe2000780c0ff */
[----:B------:R1:W-:Y:S03]  /*d650*/  STL [R1+0x18], R4 ;  /* 0x0000180401007387 */ /* 0x0003e60000100800 */
[----:B------:R-:W-:-:S05]  /*d660*/  SEL R25, RZ, 0x8, P0 ;  /* 0x00000008ff197807 */ /* 0x000fca0000000000 */
[----:B------:R-:W-:Y:S01]  /*d670*/  IMAD.IADD R25, R0, 0x1, R25 ;  /* 0x0000000100197824 */ /* 0x000fe200078e0219 */
[----:B------:R-:W-:Y:S01]  /*d680*/  SHF.R.S32.HI R0, RZ, 0x1f, R37 ;  /* 0x0000001fff007819 */ /* 0x000fe20000011425 */
[----:B-1----:R-:W-:-:S04]  /*d690*/  IMAD.WIDE.U32 R4, R37, UR4, RZ ;  /* 0x0000000425047c25 */ /* 0x002fc8000f8e00ff */
[----:B------:R-:W-:-:S04]  /*d6a0*/  IMAD R0, R0, UR4, RZ ;  /* 0x0000000400007c24 */ /* 0x000fc8000f8e02ff */
[----:B------:R-:W-:-:S04]  /*d6b0*/  IMAD R0, R37, UR5, R0 ;  /* 0x0000000525007c24 */ /* 0x000fc8000f8e0200 */
[----:B------:R-:W-:Y:S01]  /*d6c0*/  IMAD.IADD R37, R5, 0x1, R0 ;  /* 0x0000000105257824 */ /* 0x000fe200078e0200 */
[----:B-----5:R-:W-:-:S05]  /*d6d0*/  SEL R2, R3, RZ, !P1 ;  /* 0x000000ff03027207 */ /* 0x020fca0004800000 */
[----:B------:R1:W-:Y:S04]  /*d6e0*/  STL [R1+0xc], R2 ;  /* 0x00000c0201007387 */ /* 0x0003e80000100800 */
[----:B------:R2:W-:Y:S01]  /*d6f0*/  STL.64 [R1+0x10], R4 ;  /* 0x0000100401007387 */ /* 0x0005e20000100a00 */
[----:B-1----:R-:W-:-:S05]  /*d700*/  VIADD R2, R22, 0x18400 ;  /* 0x0001840016027836 */ /* 0x002fca0000000000 */
[----:B------:R-:W-:-:S13]  /*d710*/  LOP3.LUT P0, RZ, R2, 0x3ff, RZ, 0xc0, !PT ;  /* 0x000003ff02ff7812 */ /* 0x000fda000780c0ff */
[----:B--2---:R-:W-:Y:S05]  /*d720*/  @!P0 BRA `(.L_x_14059) ;  /* 0x0000000000408947 */ /* 0x004fea0003800000 */
        /* <DEDUP_REMOVED lines=16> */
.L_x_14059:
[----:B------:R-:W-:Y:S05]  /*d830*/  BSYNC B6 ;  /* 0x0000000000067941 */ /* 0x000fea0003800000 */
.L_x_14058:
[----:B------:R-:W2:Y:S01]  /*d840*/  LDL.LU.64 R20, [R1+0x10] ;  /* 0x0000100001147983 */ /* 0x000ea20000300a00 */
[----:B------:R-:W-:-:S03]  /*d850*/  ULDC.64 UR4, c[0x0][0x2d8] ;  /* 0x0000b60000047ab9 */ /* 0x000fc60000000a00 */
[----:B------:R-:W3:Y:S04]  /*d860*/  LDL.LU R5, [R1+0xc] ;  /* 0x00000c0001057983 */ /* 0x000ee80000300800 */
[----:B------:R-:W4:Y:S01]  /*d870*/  LDL.LU R4, [R1+0x18] ;  /* 0x0000180001047983 */ /* 0x000f220000300800 */
[----:B------:R-:W-:Y:S02]  /*d880*/  IMAD.MOV.U32 R3, RZ, RZ, R37 ;  /* 0x000000ffff037224 */ /* 0x000fe400078e0025 */
[----:B------:R-:W-:Y:S01]  /*d890*/  IMAD R0, R27, UR4, RZ ;  /* 0x000000041b007c24 */ /* 0x000fe2000f8e02ff */
[----:B------:R1:W5:Y:S03]  /*d8a0*/  LDL R9, [R1+0x4] ;  /* 0x0000040001097983 */ /* 0x0003660000100800 */
[----:B------:R-:W-:Y:S01]  /*d8b0*/  IMAD R0, R18, UR5, R0 ;  /* 0x0000000512007c24 */ /* 0x000fe2000f8e0200 */
[----:B------:R-:W0:Y:S02]  /*d8c0*/  S2R R8, SR_TID.X ;  /* 0x0000000000087919 */ /* 0x000e240000002100 */
[----:B0-----:R-:W-:-:S05]  /*d8d0*/  IMAD.SHL.U32 R7, R8, 0x8, RZ ;  /* 0x0000000808077824 */ /* 0x001fca00078e00ff */
[----:B------:R-:W-:Y:S01]  /*d8e0*/  LOP3.LUT R7, R7, 0x38, RZ, 0xc0, !PT ;  /* 0x0000003807077812 */ /* 0x000fe200078ec0ff */
[----:B--2---:R-:W-:Y:S01]  /*d8f0*/  IMAD.MOV.U32 R2, RZ, RZ, R20 ;  /* 0x000000ffff027224 */ /* 0x004fe200078e0014 */
[----:B------:R-:W0:Y:S01]  /*d900*/  S2R R21, SR_TID.X ;  /* 0x0000000000157919 */ /* 0x000e220000002100 */
[----:B------:R-:W2:Y:S02]  /*d910*/  LDC R20, c[0x0][0x448] ;  /* 0x00011200ff147b82 */ /* 0x000ea40000000800 */
[----:B------:R-:W-:Y:S01]  /*d920*/  IMAD.WIDE.U32 R2, R18, UR4, R2 ;  /* 0x0000000412027c25 */ /* 0x000fe2000f8e0002 */
[----:B------:R-:W-:-:S03]  /*d930*/  ULDC.64 UR4, c[0x0][0x2e0] ;  /* 0x0000b80000047ab9 */ /* 0x000fc60000000a00 */
[----:B------:R-:W-:Y:S02]  /*d940*/  IMAD.IADD R3, R3, 0x1, R0 ;  /* 0x0000000103037824 */ /* 0x000fe400078e0200 */
[----:B---3--:R-:W-:Y:S02]  /*d950*/  IMAD R0, R5, UR4, RZ ;  /* 0x0000000405007c24 */ /* 0x008fe4000f8e02ff */
[----:B----4-:R-:W-:-:S04]  /*d960*/  IMAD.WIDE.U32 R2, R4, UR4, R2 ;  /* 0x0000000404027c25 */ /* 0x010fc8000f8e0002 */
[----:B------:R-:W-:Y:S01]  /*d970*/  IMAD R0, R4, UR5, R0 ;  /* 0x0000000504007c24 */ /* 0x000fe2000f8e0200 */
[----:B------:R-:W-:-:S03]  /*d980*/  ULDC.64 UR4, c[0x0][0x2d0] ;  /* 0x0000b40000047ab9 */ /* 0x000fc60000000a00 */
[----:B------:R-:W-:Y:S01]  /*d990*/  IMAD.IADD R3, R3, 0x1, R0 ;  /* 0x0000000103037824 */ /* 0x000fe200078e0200 */
[----:B--2---:R-:W-:Y:S02]  /*d9a0*/  ISETP.NE.AND P6, PT, R20, 0x1, PT ;  /* 0x000000011400780c */ /* 0x004fe40003fc5270 */
[----:B------:R-:W2:Y:S01]  /*d9b0*/  S2R R20, SR_TID.X ;  /* 0x0000000000147919 */ /* 0x000ea20000002100 */
[----:B0-----:R-:W-:-:S04]  /*d9c0*/  LOP3.LUT R21, R21, 0x7f, RZ, 0xc0, !PT ;  /* 0x0000007f15157812 */ /* 0x001fc800078ec0ff */
[----:B------:R-:W-:-:S06]  /*d9d0*/  SHF.R.U32.HI R21, RZ, 0x3, R21 ;  /* 0x00000003ff157819 */ /* 0x000fcc0000011615 */
[----:B------:R-:W0:Y:S08]  /*d9e0*/  @P6 LDC R6, c[0x0][0x44c] ;  /* 0x00011300ff066b82 */ /* 0x000e300000000800 */
[----:B------:R-:W3:Y:S01]  /*d9f0*/  @P6 LDC R5, c[0x0][0x450] ;  /* 0x00011400ff056b82 */ /* 0x000ee20000000800 */
[----:B--2---:R-:W-:-:S05]  /*da00*/  IMAD.SHL.U32 R20, R20, 0x10, RZ ;  /* 0x0000001014147824 */ /* 0x004fca00078e00ff */
[----:B------:R-:W-:-:S05]  /*da10*/  LOP3.LUT R20, R21, 0x70, R20, 0xf8, !PT ;  /* 0x0000007015147812 */ /* 0x000fca00078ef814 */
[----:B------:R-:W-:-:S04]  /*da20*/  IMAD R0, R17, 0x80, R20 ;  /* 0x0000008011007824 */ /* 0x000fc800078e0214 */
[----:B0-----:R-:W-:-:S04]  /*da30*/  @P6 IMAD.HI.U32 R6, R0, R6, RZ ;  /* 0x0000000600066227 */ /* 0x001fc800078e00ff */
[----:B------:R-:W-:Y:S01]  /*da40*/  IMAD.MOV.U32 R4, RZ, RZ, R0 ;  /* 0x000000ffff047224 */ /* 0x000fe200078e0000 */
[----:B---3--:R-:W-:Y:S02]  /*da50*/  @P6 SHF.R.U32.HI R4, RZ, R5, R6 ;  /* 0x00000005ff046219 */ /* 0x008fe40000011606 */
        /* <DEDUP_REMOVED lines=25> */
[----:B------:R-:W-:Y:S01]  /*dbf0*/  IMAD R17, R17, 0x80, R8 ;  /* 0x0000008011117824 */ /* 0x000fe200078e0208 */
        /* <DEDUP_REMOVED lines=24> */
[----:B0-----:R-:W-:-:S04]  /*dd80*/  @!P0 LEA R3, P2, R7, R3, 0x1 ;  /* 0x0000000307038211 */ /* 0x001fc800078408ff */
[----:B-1----:R-:W-:-:S04]  /*dd90*/  @!P0 IADD3.X R2, RZ, R2, RZ, P2, !PT ;  /* 0x00000002ff028210 */ /* 0x002fc800017fe4ff */
        /* <DEDUP_REMOVED lines=43> */
[----:B--2---:R0:W-:Y:S02]  /*e050*/  @!P0 LDGSTS.E.BYPASS.LTC128B.128 [R36+0x1b400], desc[UR48][R2.64], !P1 ;  /* 0x1b40000002248fae */ /* 0x0041e4000c901d70 */
.L_x_14149:
        /* <DEDUP_REMOVED lines=10> */
.L_x_14061:
        /* <DEDUP_REMOVED lines=18> */
.L_x_14150:
[----:B------:R-:W-:Y:S05]  /*e220*/  BSYNC B0 ;  /* 0x0000000000007941 */ /* 0x000fea0003800000 */
.L_x_14062:
[----:B------:R-:W-:-:S05]  /*e230*/  IMAD.U32 R0, RZ, RZ, UR36 ;  /* 0x00000024ff007e24 */ /* 0x000fca000f8e00ff */
[----:B------:R-:W-:-:S13]  /*e240*/  ISETP.NE.AND P0, PT, R0, 0x3, PT ;  /* 0x000000030000780c */ /* 0x000fda0003f05270 */
[----:B------:R-:W-:Y:S05]  /*e250*/  @!P0 BRA `(.L_x_14064) ;  /* 0x0000000000048947 */ /* 0x000fea0003800000 */
[----:B------:R-:W-:Y:S01]  /*e260*/  BPT.TRAP 0x1 ;  /* 0x000000040000795c */ /* 0x000fe20000300000 */
.L_x_14064:
[----:B------:R-:W-:Y:S01]  /*e270*/  SHF.L.U32 R0, R26, 0x1f, RZ ;  /* 0x0000001f1a007819 */ /* 0x000fe200000006ff */
[----:B------:R-:W-:Y:S03]  /*e280*/  BSSY B0, `(.L_x_14065) ;  /* 0x0000003000007945 */ /* 0x000fe60003800000 */
[----:B------:R-:W1:Y:S02]  /*e290*/  SYNCS.PHASECHK.TRANS64.TRYWAIT P0, [R33+URZ+0x22860], R0 ;  /* 0x02286000210075a7 */ /* 0x000e64000800017f */
[----:B-1----:R-:W-:Y:S05]  /*e2a0*/  @!P0 BRA `(.L_x_14066) ;  /* 0x0000003c00648947 */ /* 0x002fea0003800000 */
.L_x_14151:
[----:B------:R-:W-:Y:S05]  /*e2b0*/  BSYNC B0 ;  /* 0x0000000000007941 */ /* 0x000fea0003800000 */
.L_x_14065:
        /* <DEDUP_REMOVED lines=46> */
[----:B-1----:R-:W1:Y:S01]  /*e5a0*/  SHFL.IDX PT, R3, R6, 0x1, 0x181f ;  /* 0x00381f0006037f89 */ /* 0x002e6200000e0000 */
[----:B0-----:R-:W-:-:S03]  /*e5b0*/  IADD3 R2, P4, R14, R0, RZ ;  /* 0x000000000e027210 */ /* 0x001fc60007f9e0ff */
[----:B------:R-:W0:Y:S01]  /*e5c0*/  SHFL.IDX PT, R14, R5, 0x2, 0x181f ;  /* 0x00581f00050e7f89 */ /* 0x000e2200000e0000 */
[----:B-1----:R-:W-:Y:S02]  /*e5d0*/  IADD3.X R3, RZ, R3, RZ, P4, !PT ;  /* 0x00000003ff037210 */ /* 0x002fe400027fe4ff */
        /* <DEDUP_REMOVED lines=33> */
[----:B-1----:R-:W-:-:S03]  /*e7f0*/  IADD3 R2, P4, R14, R0, RZ ;  /* 0x000000000e027210 */ /* 0x002fc60007f9e0ff */
[----:B------:R-:W1:Y:S04]  /*e800*/  SHFL.IDX PT, R6, R6, 0x5, 0x181f ;  /* 0x00b81f0006067f89 */ /* 0x000e6800000e0000 */
[----:B------:R2:W3:Y:S01]  /*e810*/  SHFL.IDX PT, R14, R5, 0x5, 0x181f ;  /* 0x00b81f00050e7f89 */ /* 0x0004e200000e0000 */
        /* <DEDUP_REMOVED lines=9> */
.L_x_14165:
        /* <DEDUP_REMOVED lines=15> */
.L_x_14068:
        /* <DEDUP_REMOVED lines=11> */
.L_x_14069:
[----:B------:R-:W2:Y:S01]  /*ea50*/  LDL R2, [R1+0x8] ;  /* 0x0000080001027983 */ /* 0x000ea20000100800 */
[----:B------:R0:W-:Y:S01]  /*ea60*/  SYNCS.ARRIVE.TRANS64.A1T0 RZ, [R33+URZ+0x22850], RZ ;  /* 0x022850ff21ff79a7 */ /* 0x0001e2000810003f */
[----:B------:R-:W-:Y:S01]  /*ea70*/  BSSY B0, `(.L_x_14070) ;  /* 0x00000df000007945 */ /* 0x000fe20003800000 */
[----:B--2---:R-:W-:-:S13]  /*ea80*/  ISETP.GE.AND P0, PT, R2, 0x2, PT ;  /* 0x000000020200780c */ /* 0x004fda0003f06270 */
[----:B0-----:R-:W-:Y:S05]  /*ea90*/  @!P0 BRA `(.L_x_14071) ;  /* 0x0000000c00708947 */ /* 0x001fea0003800000 */
[----:B------:R-:W-:-:S07]  /*eaa0*/  VIADD R21, R2, 0xfffffffe ;  /* 0xfffffffe02157836 */ /* 0x000fce0000000000 */
.L_x_14084:
        /* <DEDUP_REMOVED lines=14> */
[----:B------:R-:W2:Y:S01]  /*eb90*/  @P0 LDC R7, c[0x0][0x438] ;  /* 0x00010e00ff070b82 */ /* 0x000ea20000000800 */
[----:B0-----:R-:W-:-:S05]  /*eba0*/  @P0 IMAD.HI.U32 R2, R8, R3, RZ ;  /* 0x0000000308020227 */ /* 0x001fca00078e00ff */
[----:B--2---:R-:W-:Y:S01]  /*ebb0*/  @P0 SHF.R.U32.HI R9, RZ, R7, R2 ;  /* 0x00000007ff090219 */ /* 0x004fe20000011602 */
[----:B-1----:R-:W-:Y:S01]  /*ebc0*/  @!P1 IMAD R2, R31, R4, RZ ;  /* 0x000000041f029224 */ /* 0x002fe200078e02ff */
        /* <DEDUP_REMOVED lines=25> */
.L_x_14072:
[----:B------:R-:W-:Y:S01]  /*ed60*/  IMAD R10, R24, 0x8, R22 ;  /* 0x00000008180a7824 */ /* 0x000fe200078e0216 */
[----:B------:R-:W-:Y:S01]  /*ed70*/  SHF.L.U32 R20, R26, 0x1f, RZ ;  /* 0x0000001f1a147819 */ /* 0x000fe200000006ff */
[----:B------:R-:W-:Y:S01]  /*ed80*/  BSSY B1, `(.L_x_14073) ;  /* 0x0000004000017945 */ /* 0x000fe20003800000 */
[----:B------:R-:W-:Y:S02]  /*ed90*/  SHF.R.S32.HI R9, RZ, 0x1f, R5 ;  /* 0x0000001fff097819 */ /* 0x000fe40000011405 */
[----:B------:R-:W0:Y:S02]  /*eda0*/  SYNCS.PHASECHK.TRANS64.TRYWAIT P0, [R10+URZ+0x22840], R20 ;  /* 0x022840140a0075a7 */ /* 0x000e24000800017f */
[----:B0-----:R-:W-:Y:S05]  /*edb0*/  @!P0 BRA `(.L_x_14074) ;  /* 0x0000003800fc8947 */ /* 0x001fea0003800000 */
.L_x_14166:
[----:B------:R-:W-:Y:S05]  /*edc0*/  BSYNC B1 ;  /* 0x0000000000017941 */ /* 0x000fea0003800000 */
.L_x_14073:
        /* <DEDUP_REMOVED lines=17> */
[----:B------:R-:W-:Y:S01]  /*eee0*/  IMAD R7, R24, 0x1800, R29 ;  /* 0x0000180018077824 */ /* 0x000fe200078e021d */
[----:B------:R-:W-:Y:S02]  /*eef0*/  IADD3 R3, R6, R3, RZ ;  /* 0x0000000306037210 */ /* 0x000fe40007ffe0ff */
[----:B------:R-:W-:Y:S01]  /*ef00*/  LEA R6, P0, R2, UR4, 0x1 ;  /* 0x0000000402067c11 */ /* 0x000fe2000f8008ff */
[----:B------:R-:W-:-:S03]  /*ef10*/  UMOV UR4, 0xffffffff ;  /* 0xffffffff00047882 */ /* 0x000fc60000000000 */
        /* <DEDUP_REMOVED lines=30> */
.L_x_14180:
        /* <DEDUP_REMOVED lines=8> */
.L_x_14076:
        /* <DEDUP_REMOVED lines=11> */
.L_x_14077:
[----:B------:R1:W-:Y:S01]  /*f230*/  SYNCS.ARRIVE.TRANS64.A1T0 RZ, [R10+URZ+0x22830], RZ ;  /* 0x022830ff0aff79a7 */ /* 0x0003e2000810003f */
[----:B------:R-:W-:Y:S05]  /*f240*/  @!P3 BRA `(.L_x_14078) ;  /* 0x000000000004b947 */ /* 0x000fea0003800000 */
[----:B------:R-:W-:Y:S01]  /*f250*/  BPT.TRAP 0x1 ;  /* 0x000000040000795c */ /* 0x000fe20000300000 */
.L_x_14078:
[----:B------:R-:W2:Y:S01]  /*f260*/  SYNCS.PHASECHK.TRANS64.TRYWAIT P0, [R10+URZ+0x22860], R20 ;  /* 0x022860140a0075a7 */ /* 0x000ea2000800017f */
[----:B------:R-:W-:Y:S04]  /*f270*/  BSSY B1, `(.L_x_14079) ;  /* 0x0000002000017945 */ /* 0x000fe80003800000 */
[----:B--2---:R-:W-:Y:S05]  /*f280*/  @!P0 BRA `(.L_x_14080) ;  /* 0x0000003c007c8947 */ /* 0x004fea0003800000 */
.L_x_14181:
[----:B------:R-:W-:Y:S05]  /*f290*/  BSYNC B1 ;  /* 0x0000000000017941 */ /* 0x000fea0003800000 */
.L_x_14079:
[----:B------:R-:W-:Y:S01]  /*f2a0*/  ULDC.64 UR4, c[0x0][0x328] ;  /* 0x0000ca0000047ab9 */ /* 0x000fe20000000a00 */
[----:B------:R-:W-:Y:S01]  /*f2b0*/  LOP3.LUT P5, RZ, R23, 0x10, RZ, 0xc0, !PT ;  /* 0x0000001017ff7812 */ /* 0x000fe200078ac0ff */
[----:B------:R-:W-:Y:S01]  /*f2c0*/  IMAD R2, R9, UR4, RZ ;  /* 0x0000000409027c24 */ /* 0x000fe2000f8e02ff */
[C---:B------:R-:W-:Y:S01]  /*f2d0*/  LOP3.LUT P4, RZ, R23.reuse, 0x8, RZ, 0xc0, !PT ;  /* 0x0000000817ff7812 */ /* 0x040fe2000788c0ff */
[----:B0-2---:R-:W-:Y:S01]  /*f2e0*/  IMAD R20, R24, 0x6000, R29 ;  /* 0x0000600018147824 */ /* 0x005fe200078e021d */
        /* <DEDUP_REMOVED lines=22> */
[----:B------:R-:W2:Y:S04]  /*f450*/  SHFL.IDX PT, R3, R25, RZ, 0x181f ;  /* 0x00181fff19037589 */ /* 0x000ea800000e0000 */
[----:B------:R-:W-:Y:S04]  /*f460*/  SHFL.IDX PT, R4, R25, 0x1, 0x181f ;  /* 0x00381f0019047f89 */ /* 0x000fe800000e0000 */
[----:B------:R-:W-:Y:S04]  /*f470*/  SHFL.IDX PT, R8, R17, 0x2, 0x181f ;  /* 0x00581f0011087f89 */ /* 0x000fe800000e0000 */
[----:B------:R-:W-:Y:S01]  /*f480*/  SHFL.IDX PT, R5, R25, 0x3, 0x181f ;  /* 0x00781f0019057f89 */ /* 0x000fe200000e0000 */
[----:B0-----:R-:W-:-:S03]  /*f490*/  IADD3 R2, P0, R14, R0, RZ ;  /* 0x000000000e027210 */ /* 0x001fc60007f1e0ff */
[----:B------:R-:W0:Y:S02]  /*f4a0*/  SHFL.IDX PT, R14, R17, 0x1, 0x181f ;  /* 0x00381f00110e7f89 */ /* 0x000e2400000e0000 */
[----:B--2---:R-:W-:-:S05]  /*f4b0*/  IMAD.X R3, RZ, RZ, R3, P0 ;  /* 0x000000ffff037224 */ /* 0x004fca00000e0603 */
        /* <DEDUP_REMOVED lines=9> */
[----:B--2---:R-:W-:Y:S04]  /*f550*/  SHFL.IDX PT, R3, R25, 0x4, 0x181f ;  /* 0x00981f0019037f89 */ /* 0x004fe800000e0000 */
        /* <DEDUP_REMOVED lines=24> */
.L_x_14195:
        /* <DEDUP_REMOVED lines=11> */
.L_x_14082:
        /* <DEDUP_REMOVED lines=11> */
.L_x_14083:
[----:B------:R0:W-:Y:S01]  /*f840*/  SYNCS.ARRIVE.TRANS64.A1T0 RZ, [R10+URZ+0x22850], RZ ;  /* 0x022850ff0aff79a7 */ /* 0x0001e2000810003f */
[----:B------:R-:W-:Y:S05]  /*f850*/  @P2 BRA `(.L_x_14084) ;  /* 0xfffffff000942947 */ /* 0x000fea000383ffff */
.L_x_14071:
[----:B------:R-:W-:Y:S05]  /*f860*/  BSYNC B0 ;  /* 0x0000000000007941 */ /* 0x000fea0003800000 */
.L_x_14070:
[----:B------:R-:W2:Y:S01]  /*f870*/  S2R R2, SR_TID.X ;  /* 0x0000000000027919 */ /* 0x000ea20000002100 */
[----:B------:R-:W-:Y:S01]  /*f880*/  VIADD R24, R24, 0x1 ;  /* 0x0000000118187836 */ /* 0x000fe20000000000 */
[----:B------:R-:W-:Y:S04]  /*f890*/  BSSY B0, `(.L_x_14085) ;  /* 0x0000012000007945 */ /* 0x000fe80003800000 */
[----:B------:R-:W-:-:S04]  /*f8a0*/  ISETP.NE.AND P0, PT, R24, 0x2, PT ;  /* 0x000000021800780c */ /* 0x000fc80003f05270 */
[----:B------:R-:W-:Y:S02]  /*f8b0*/  SEL R5, RZ, 0x1, P0 ;  /* 0x00000001ff057807 */ /* 0x000fe40000000000 */
        /* <DEDUP_REMOVED lines=14> */
[----:B---3--:R-:W-:-:S07]  /*f9a0*/  IADD3 R16, R0, UR37, R9 ;  /* 0x0000002500107c10 */ /* 0x008fce000fffe009 */
.L_x_14086:
[----:B------:R-:W-:Y:S05]  /*f9b0*/  BSYNC B0 ;  /* 0x0000000000007941 */ /* 0x000fea0003800000 */
.L_x_14085:
[----:B------:R-:W-:Y:S02]  /*f9c0*/  SEL R24, R24, RZ, P0 ;  /* 0x000000ff18187207 */ /* 0x000fe40000000000 */
[----:B------:R-:W-:-:S07]  /*f9d0*/  LOP3.LUT R26, R26, R5, RZ, 0x3c, !PT ;  /* 0x000000051a1a7212 */ /* 0x000fce00078e3cff */
.L_x_14045:
[----:B------:R-:W-:Y:S05]  /*f9e0*/  BSYNC B7 ;  /* 0x0000000000077941 */ /* 0x000fea0003800000 */
.L_x_14043:
[----:B------:R-:W-:-:S13]  /*f9f0*/  LOP3.LUT P0, RZ, R23, 0x400, RZ, 0xc0, !PT ;  /* 0x0000040017ff7812 */ /* 0x000fda000780c0ff */
[----:B------:R-:W-:Y:S05]  /*fa00*/  @!P0 BRA `(.L_x_14087) ;  /* 0x0000000000248947 */ /* 0x000fea0003800000 */
[----:B------:R-:W-:Y:S05]  /*fa10*/  WARPSYNC.ALL ;  /* 0x0000000000007948 */ /* 0x000fea0003800000 */
[----:B------:R-:W2:Y:S08]  /*fa20*/  S2UR UR5, SR_CgaCtaId ;  /* 0x00000000000579c3 */ /* 0x000eb00000008800 */
[----:B------:R-:W-:Y:S06]  /*fa30*/  BAR.SYNC.DEFER_BLOCKING 0x5, 0x180 ;  /* 0x0146000000007b1d */ /* 0x000fec0000010000 */
[----:B------:R-:W-:-:S02]  /*fa40*/  UMOV UR4, 0x400 ;  /* 0x0000040000047882 */ /* 0x000fc40000000000 */
[----:B--2---:R-:W-:-:S06]  /*fa50*/  ULEA UR4, UR5, UR4, 0x18 ;  /* 0x0000000405047291 */ /* 0x004fcc000f8ec03f */
[----:B------:R-:W-:-:S05]  /*fa60*/  MOV R22, UR4 ;  /* 0x0000000400167c02 */ /* 0x000fca0008000f00 */
[----:B------:R4:W2:Y:S01]  /*fa70*/  LDS.128 R16, [R22+0x228d0] ;  /* 0x0228d00016107984 */ /* 0x0008a20000000c00 */
[----:B------:R-:W-:Y:S06]  /*fa80*/  BAR.ARV 0x4, 0x180 ;  /* 0x0106000000007b1d */ /* 0x000fec0000002000 */
[----:B------:R-:W-:Y:S05]  /*fa90*/  BRA `(.L_x_14088) ;  /* 0x0000000800cc7947 */ /* 0x000fea0003800000 */
.L_x_14087:
        /* <DEDUP_REMOVED lines=8> */
[----:B------:R-:W2:Y:S02]  /*fb20*/  @!P1 LDC.64 R2, c[0x0][0xc80] ;  /* 0x00032000ff029b82 */ /* 0x000ea40000000a00 */
[----:B--2---:R-:W-:-:S06]  /*fb30*/  @!P1 IMAD.WIDE R2, R5, 0x4, R2 ;  /* 0x0000000405029825 */ /* 0x004fcc00078e0202 */
        /* <DEDUP_REMOVED lines=26> */
.L_x_14205:
[----:B------:R-:W-:Y:S02]  /*fce0*/  ULDC UR4, c[0x0][0xc38] ;  /* 0x00030e0000047ab9 */ /* 0x000fe40000000800 */
[----:B------:R-:W-:-:S04]  /*fcf0*/  IMAD.U32 R7, RZ, RZ, UR4 ;  /* 0x00000004ff077e24 */ /* 0x000fc8000f8e00ff */
[----:B---3--:R-:W-:-:S04]  /*fd00*/  IMAD R14, R14, R7, RZ ;  /* 0x000000070e0e7224 */ /* 0x008fc800078e02ff */
[----:B------:R-:W-:-:S05]  /*fd10*/  IMAD.IADD R9, R4, 0x1, R14 ;  /* 0x0000000104097824 */ /* 0x000fca00078e020e */
[----:B------:R-:W-:-:S13]  /*fd20*/  ISETP.GT.AND P6, PT, R9, R0, PT ;  /* 0x000000000900720c */ /* 0x000fda0003fc4270 */
[----:B------:R-:W-:Y:S05]  /*fd30*/  @P6 BRA `(.L_x_14090) ;  /* 0x00000000009c6947 */ /* 0x000fea0003800000 */
.L_x_14095:
        /* <DEDUP_REMOVED lines=14> */
.L_x_14093:
[----:B------:R-:W-:Y:S05]  /*fe20*/  BSYNC B0 ;  /* 0x0000000000007941 */ /* 0x000fea0003800000 */
.L_x_14092:
        /* <DEDUP_REMOVED lines=18> */
.L_x_14213:
[----:B------:R-:W-:Y:S02]  /*ff50*/  ULDC UR4, c[0x0][0xc38] ;  /* 0x00030e0000047ab9 */ /* 0x000fe40000000800 */
[----:B------:R-:W-:-:S04]  /*ff60*/  IMAD.U32 R7, RZ, RZ, UR4 ;  /* 0x00000004ff077e24 */ /* 0x000fc8000f8e00ff */
[----:B---3--:R-:W-:-:S04]  /*ff70*/  IMAD R14, R14, R7, RZ ;  /* 0x000000070e0e7224 */ /* 0x008fc800078e02ff */
[----:B------:R-:W-:-:S05]  /*ff80*/  IMAD.IADD R9, R14, 0x1, R9 ;  /* 0x000000010e097824 */ /* 0x000fca00078e0209 */
[----:B------:R-:W-:-:S13]  /*ff90*/  ISETP.GT.AND P6, PT, R9, R0, PT ;  /* 0x000000000900720c */ /* 0x000fda0003fc4270 */
[----:B------:R-:W-:Y:S05]  /*ffa0*/  @!P6 BRA `(.L_x_14095) ;  /* 0xfffffffc0064e947 */ /* 0x000fea000383ffff */
.L_x_14090:
[----:B------:R-:W-:Y:S01]  /*ffb0*/  IADD3 R16, -R14, R9, RZ ;  /* 0x000000090e107210 */ /* 0x000fe20007ffe1ff */
[----:B------:R-:W-:-:S04]  /*ffc0*/  UMOV UR4, 0xffffffff ;  /* 0xffffffff00047882 */ /* 0x000fc80000000000 */
[----:B------:R-:W-:-:S05]  /*ffd0*/  IMAD R3, R6, R7, R16 ;  /* 0x0000000706037224 */ /* 0x000fca00078e0210 */
[----:B------:R-:W-:Y:S01]  /*ffe0*/  ISETP.GT.AND P6, PT, R3, R0, PT ;  /* 0x000000000300720c */ /* 0x000fe20003fc4270 */
[----:B------:R-:W-:-:S12]  /*fff0*/  BRA.DIV UR4, `(.L_x_14096) ;  /* 0x0000003e04e07947 */ /* 0x000fd8000b800000 */
[----:B------:R-:W-:-:S04]  /*10000*/  VOTE.ANY R2, PT, !P6 ;  /* 0x0000000000027806 */ /* 0x000fc800070e0100 */
[----:B------:R-:W3:Y:S02]  /*10010*/  POPC R4, R2 ;  /* 0x0000000200047309 */ /* 0x000ee40000000000 */
[----:B---3--:R3:W4:Y:S02]  /*10020*/  SHFL.IDX PT, R5, R5, R4, 0x1f ;  /* 0x00001f0405057589 */ /* 0x00872400000e0000 */
.L_x_14217:
[----:B------:R-:W-:Y:S01]  /*10030*/  ISETP.NE.AND P0, PT, R2, RZ, PT ;  /* 0x000000ff0200720c */ /* 0x000fe20003f05270 */
[----:B------:R-:W-:-:S12]  /*10040*/  IMAD.MOV.U32 R14, RZ, RZ, RZ ;  /* 0x000000ffff0e7224 */ /* 0x000fd800078e00ff */
[----:B------:R-:W-:Y:S05]  /*10050*/  @!P0 BRA `(.L_x_14097) ;  /* 0x0000000000108947 */ /* 0x000fea0003800000 */
[----:B------:R-:W-:Y:S01]  /*10060*/  UMOV UR4, 0xffffffff ;  /* 0xffffffff00047882 */ /* 0x000fe20000000000 */
[----:B------:R-:W-:Y:S02]  /*10070*/  VIADD R12, R4, 0xffffffff ;  /* 0xffffffff040c7836 */ /* 0x000fe40000000000 */
[----:B------:R-:W-:Y:S05]  /*10080*/  BRA.DIV UR4, `(.L_x_14098) ;  /* 0x0000004204047947 */ /* 0x000fea000b800000 */
[----:B------:R0:W0:Y:S02]  /*10090*/  SHFL.IDX PT, R14, R6, R12, 0x1f ;  /* 0x00001f0c060e7589 */ /* 0x00002400000e0000 */
.L_x_14097:
        /* <DEDUP_REMOVED lines=58> */
[----:B------:R-:W-:-:S05]  /*10440*/  @P0 IADD3 R2, R2, 0x1, RZ ;  /* 0x0000000102020810 */ /* 0x000fca0007ffe0ff */
[----:B------:R-:W-:Y:S01]  /*10450*/  @!P2 IMAD.MOV R2, RZ, RZ, -R2 ;  /* 0x000000ffff02a224 */ /* 0x000fe200078e0a02 */
[----:B------:R-:W-:Y:S01]  /*10460*/  @!P1 LOP3.LUT R2, RZ, R6, RZ, 0x33, !PT ;  /* 0x00000006ff029212 */ /* 0x000fe200078e33ff */
[----:B------:R-:W-:-:S04]  /*10470*/  IMAD.MOV R6, RZ, RZ, -R6 ;  /* 0x000000ffff067224 */ /* 0x000fc800078e0a06 */
[----:B------:R-:W-:Y:S01]  /*10480*/  IMAD R18, R2, R6, R9 ;  /* 0x0000000602127224 */ /* 0x000fe200078e0209 */
[----:B------:R-:W-:-:S05]  /*10490*/  LOP3.LUT R2, RZ, R2, RZ, 0x33, !PT ;  /* 0x00000002ff027212 */ /* 0x000fca00078e33ff */
[----:B------:R-:W-:Y:S01]  /*104a0*/  IMAD.IADD R17, R5, 0x1, R2 ;  /* 0x0000000105117824 */ /* 0x000fe200078e0202 */
[----:B------:R-:W-:Y:S06]  /*104b0*/  BRA `(.L_x_14099) ;  /* 0x00000000001c7947 */ /* 0x000fec0003800000 */
.L_x_14091:
[----:B------:R-:W-:Y:S01]  /*104c0*/  UMOV UR4, URZ ;  /* 0x0000003f00047c82 */ /* 0x000fe20008000000 */
[----:B------:R-:W-:Y:S01]  /*104d0*/  UMOV UR5, URZ ;  /* 0x0000003f00057c82 */ /* 0x000fe20008000000 */
[----:B------:R-:W-:Y:S01]  /*104e0*/  ULDC UR6, c[0x0][0xc3c] ;  /* 0x00030f0000067ab9 */ /* 0x000fe20000000800 */
[----:B------:R-:W-:Y:S02]  /*104f0*/  IMAD.MOV.U32 R16, RZ, RZ, R0 ;  /* 0x000000ffff107224 */ /* 0x000fe400078e0000 */
[----:B------:R-:W-:Y:S02]  /*10500*/  IMAD.U32 R17, RZ, RZ, UR4 ;  /* 0x00000004ff117e24 */ /* 0x000fe4000f8e00ff */
[----:B------:R-:W-:Y:S02]  /*10510*/  IMAD.U32 R18, RZ, RZ, UR5 ;  /* 0x00000005ff127e24 */ /* 0x000fe4000f8e00ff */
[----:B------:R-:W-:-:S07]  /*10520*/  IMAD.U32 R19, RZ, RZ, UR6 ;  /* 0x00000006ff137e24 */ /* 0x000fce000f8e00ff */
.L_x_14099:
[----:B------:R-:W3:Y:S01]  /*10530*/  S2R R0, SR_TID.X ;  /* 0x0000000000007919 */ /* 0x000ee20000002100 */
        /* <DEDUP_REMOVED lines=9> */
.L_x_14088:
[----:B------:R-:W-:Y:S02]  /*105d0*/  ULDC UR4, c[0x0][0xc3c] ;  /* 0x00030f0000047ab9 */ /* 0x000fe40000000800 */
[----:B--2---:R-:W-:-:S13]  /*105e0*/  ISETP.GE.AND P0, PT, R19, UR4, PT ;  /* 0x0000000413007c0c */ /* 0x004fda000bf06270 */
[----:B------:R-:W-:Y:S05]  /*105f0*/  @!P0 BRA `(.L_x_14100) ;  /* 0xffffffb8004c8947 */ /* 0x000fea000383ffff */
[----:B------:R-:W-:Y:S05]  /*10600*/  BSYNC B8 ;  /* 0x0000000000087941 */ /* 0x000fea0003800000 */
.L_x_14039:
[----:B-1----:R-:W2:Y:S01]  /*10610*/  LDL.LU R0, [R1+0x24] ;  /* 0x0000240001007983 */ /* 0x002ea20000300800 */
        /* <DEDUP_REMOVED lines=11> */
.L_x_14220:
[----:B------:R-:W-:Y:S05]  /*106d0*/  BSYNC B0 ;  /* 0x0000000000007941 */ /* 0x000fea0003800000 */
.L_x_14101:
[----:B------:R-:W-:-:S03]  /*106e0*/  UMOV UR4, 0xffffffff ;  /* 0xffffffff00047882 */ /* 0x000fc60000000000 */
[----:B------:R-:W-:Y:S05]  /*106f0*/  BRA.DIV UR4, `(.L_x_14103) ;  /* 0x0000003a04a07947 */ /* 0x000fea000b800000 */
[----:B-1----:R-:W1:Y:S02]  /*10700*/  S2R R0, SR_TID.X ;  /* 0x0000000000007919 */ /* 0x002e640000002100 */
[----:B-1----:R-:W-:-:S04]  /*10710*/  SHF.R.U32.HI R0, RZ, 0x5, R0 ;  /* 0x00000005ff007819 */ /* 0x002fc80000011600 */
[----:B------:R-:W-:-:S05]  /*10720*/  LOP3.LUT R0, R0, 0x3, RZ, 0xc0, !PT ;  /* 0x0000000300007812 */ /* 0x000fca00078ec0ff */
[----:B------:R1:W2:Y:S02]  /*10730*/  SHFL.IDX PT, R14, R0, RZ, 0x1f ;  /* 0x00001fff000e7589 */ /* 0x0002a400000e0000 */
.L_x_14223:
[----:B--2---:R-:W-:Y:S01]  /*10740*/  ISETP.NE.AND P0, PT, R14, RZ, PT ;  /* 0x000000ff0e00720c */ /* 0x004fe20003f05270 */
[----:B------:R-:W-:-:S12]  /*10750*/  BSSY B0, `(.L_x_14104) ;  /* 0x0000024000007945 */ /* 0x000fd80003800000 */
[----:B------:R-:W-:Y:S05]  /*10760*/  @P0 BRA `(.L_x_14105) ;  /* 0x0000000000880947 */ /* 0x000fea0003800000 */
[----:B------:R-:W-:-:S03]  /*10770*/  UMOV UR4, 0xffffffff ;  /* 0xffffffff00047882 */ /* 0x000fc60000000000 */
[----:B------:R-:W-:Y:S05]  /*10780*/  BRA.DIV UR4, `(.L_x_14106) ;  /* 0x0000003a04b07947 */ /* 0x000fea000b800000 */
[----:B------:R-:W-:-:S13]  /*10790*/  ELECT P6, URZ, PT ;  /* 0x00000000003f782f */ /* 0x000fda00038c0000 */
.L_x_14226:
[----:B------:R-:W-:Y:S05]  /*107a0*/  @!P6 BRA `(.L_x_14105) ;  /* 0x000000000078e947 */ /* 0x000fea0003800000 */
[----:B------:R-:W-:-:S06]  /*107b0*/  ULOP3.LUT UR4, UR39, 0x2, URZ, 0xfc, !UPT ;  /* 0x0000000227047892 */ /* 0x000fcc000f8efc3f */
[----:B-1----:R-:W-:-:S05]  /*107c0*/  IMAD.U32 R0, RZ, RZ, UR4 ;  /* 0x00000004ff007e24 */ /* 0x002fca000f8e00ff */
[----:B------:R-:W-:-:S13]  /*107d0*/  ISETP.NE.AND P0, PT, R0, 0x3, PT ;  /* 0x000000030000780c */ /* 0x000fda0003f05270 */
[----:B------:R-:W-:Y:S05]  /*107e0*/  @!P0 BRA `(.L_x_14107) ;  /* 0x0000000000048947 */ /* 0x000fea0003800000 */
[----:B------:R-:W-:Y:S01]  /*107f0*/  BPT.TRAP 0x1 ;  /* 0x000000040000795c */ /* 0x000fe20000300000 */
.L_x_14107:
[----:B------:R-:W-:Y:S01]  /*10800*/  IMAD R5, R24, 0x8, R7 ;  /* 0x0000000818057824 */ /* 0x000fe200078e0207 */
[----:B------:R-:W-:Y:S01]  /*10810*/  SHF.L.U32 R0, R26, 0x1f, RZ ;  /* 0x0000001f1a007819 */ /* 0x000fe200000006ff */
[----:B------:R-:W-:-:S03]  /*10820*/  VIADD R24, R24, 0x1 ;  /* 0x0000000118187836 */ /* 0x000fc60000000000 */
[----:B------:R-:W1:Y:S02]  /*10830*/  SYNCS.PHASECHK.TRANS64.TRYWAIT P1, [R5+URZ+0x22840], R0 ;  /* 0x02284000050075a7 */ /* 0x000e64000802017f */
[----:B------:R-:W-:-:S04]  /*10840*/  ISETP.NE.AND P2, PT, R24, 0x2, PT ;  /* 0x000000021800780c */ /* 0x000fc80003f45270 */
[----:B------:R-:W-:Y:S01]  /*10850*/  SEL R3, RZ, 0x1, P2 ;  /* 0x00000001ff037807 */ /* 0x000fe20001000000 */
[----:B-1----:R-:W-:Y:S08]  /*10860*/  @!P1 BRA `(.L_x_14108) ;  /* 0x0000003800989947 */ /* 0x002ff00003800000 */
.L_x_14227:
[----:B------:R-:W-:Y:S02]  /*10870*/  SEL R24, R24, RZ, P2 ;  /* 0x000000ff18187207 */ /* 0x000fe40001000000 */
[----:B------:R-:W-:Y:S01]  /*10880*/  LOP3.LUT R2, R26, R3, RZ, 0x3c, !PT ;  /* 0x000000031a027212 */ /* 0x000fe200078e3cff */
[----:B------:R-:W-:Y:S06]  /*10890*/  @!P0 BRA `(.L_x_14109) ;  /* 0x0000000000048947 */ /* 0x000fec0003800000 */
[----:B------:R-:W-:Y:S01]  /*108a0*/  BPT.TRAP 0x1 ;  /* 0x000000040000795c */ /* 0x000fe20000300000 */
.L_x_14109:
[----:B------:R-:W-:Y:S01]  /*108b0*/  IMAD R3, R24, 0x8, R7 ;  /* 0x0000000818037824 */ /* 0x000fe200078e0207 */
[----:B------:R-:W-:-:S04]  /*108c0*/  SHF.L.U32 R2, R2, 0x1f, RZ ;  /* 0x0000001f02027819 */ /* 0x000fc800000006ff */
[----:B------:R-:W2:Y:S02]  /*108d0*/  SYNCS.PHASECHK.TRANS64.TRYWAIT P1, [R3+URZ+0x22840], R2 ;  /* 0x02284002030075a7 */ /* 0x000ea4000802017f */
[----:B--2---:R-:W-:Y:S05]  /*108e0*/  @!P1 BRA `(.L_x_14110) ;  /* 0x00000038008c9947 */ /* 0x004fea0003800000 */
.L_x_14228:
[----:B------:R-:W-:Y:S05]  /*108f0*/  @!P0 BRA `(.L_x_14111) ;  /* 0x0000000000048947 */ /* 0x000fea0003800000 */
[----:B------:R-:W-:Y:S01]  /*10900*/  BPT.TRAP 0x1 ;  /* 0x000000040000795c */ /* 0x000fe20000300000 */
.L_x_14111:
[----:B------:R-:W5:Y:S02]  /*10910*/  SYNCS.PHASECHK.TRANS64.TRYWAIT P1, [R5+URZ+0x22860], R0 ;  /* 0x02286000050075a7 */ /* 0x000f64000802017f */
[----:B-----5:R-:W-:Y:S05]  /*10920*/  @!P1 BRA `(.L_x_14112) ;  /* 0x0000003800909947 */ /* 0x020fea0003800000 */
.L_x_14229:
[----:B------:R-:W-:Y:S05]  /*10930*/  @!P0 BRA `(.L_x_14113) ;  /* 0x0000000000048947 */ /* 0x000fea0003800000 */
[----:B------:R-:W-:Y:S01]  /*10940*/  BPT.TRAP 0x1 ;  /* 0x000000040000795c */ /* 0x000fe20000300000 */
.L_x_14113:
[----:B------:R0:W0:Y:S02]  /*10950*/  SYNCS.PHASECHK.TRANS64.TRYWAIT P0, [R3+URZ+0x22860], R2 ;  /* 0x02286002030075a7 */ /* 0x000024000800017f */
[----:B0-----:R-:W-:Y:S05]  /*10960*/  @!P0 NANOSLEEP.SYNCS 0x989680 ;  /* 0x009896800000895d */ /* 0x001fea0003900000 */
[----:B------:R-:W0:Y:S02]  /*10970*/  @!P0 SYNCS.PHASECHK.TRANS64 P0, [R3+URZ+0x22860], R2 ;  /* 0x02286002030085a7 */ /* 0x000e24000800007f */
[----:B0-----:R-:W-:Y:S05]  /*10980*/  @!P0 BRA `(.L_x_14113) ;  /* 0xfffffffc00f08947 */ /* 0x001fea000383ffff */
.L_x_14105:
[----:B------:R-:W-:Y:S05]  /*10990*/  BSYNC B0 ;  /* 0x0000000000007941 */ /* 0x000fea0003800000 */
.L_x_14104:
[----:B------:R-:W-:Y:S05]  /*109a0*/  EXIT ;  /* 0x000000000000794d */ /* 0x000fea0003800000 */
.L_x_13975:
[----:B0-----:R-:W-:-:S04]  /*109b0*/  IMAD.U32 R3, RZ, RZ, UR51 ;  /* 0x00000033ff037e24 */ /* 0x001fc8000f8e00ff */
[----:B------:R0:W1:Y:S03]  /*109c0*/  SYNCS.PHASECHK.TRANS64.TRYWAIT P0, [R3+URZ+0x22800], R0 ;  /* 0x02280000030075a7 */ /* 0x000066000800017f */
[----:B-1----:R-:W-:Y:S05]  /*109d0*/  @!P0 NANOSLEEP.SYNCS 0x989680 ;  /* 0x009896800000895d */ /* 0x002fea0003900000 */
[----:B------:R-:W1:Y:S02]  /*109e0*/  @!P0 SYNCS.PHASECHK.TRANS64 P0, [R3+URZ+0x22800], R0 ;  /* 0x02280000030085a7 */ /* 0x000e64000800007f */
[----:B-1----:R-:W-:Y:S05]  /*109f0*/  @!P0 BRA `(.L_x_13975) ;  /* 0xfffffffc00ec8947 */ /* 0x002fea000383ffff */
[----:B------:R-:W-:Y:S05]  /*10a00*/  BRA `(.L_x_14114) ;  /* 0xffffff1000207947 */ /* 0x000fea000383ffff */
.L_x_13979:
[----:B-1----:R-:W-:-:S04]  /*10a10*/  IMAD.U32 R3, RZ, RZ, UR22 ;  /* 0x00000016ff037e24 */ /* 0x002fc8000f8e00ff */
[----:B------:R1:W2:Y:S03]  /*10a20*/  SYNCS.PHASECHK.TRANS64.TRYWAIT P1, [R3+URZ+0x22830], R8 ;  /* 0x02283008030075a7 */ /* 0x0002a6000802017f */
[----:B--2---:R-:W-:Y:S05]  /*10a30*/  @!P1 NANOSLEEP.SYNCS 0x989680 ;  /* 0x009896800000995d */ /* 0x004fea0003900000 */
[----:B------:R-:W2:Y:S02]  /*10a40*/  @!P1 SYNCS.PHASECHK.TRANS64 P1, [R3+URZ+0x22830], R8 ;  /* 0x02283008030095a7 */ /* 0x000ea4000802007f */
[----:B--2---:R-:W-:Y:S05]  /*10a50*/  @!P1 BRA `(.L_x_13979) ;  /* 0xfffffffc00ec9947 */ /* 0x004fea000383ffff */
[----:B------:R-:W-:Y:S05]  /*10a60*/  BRA `(.L_x_13978) ;  /* 0xffffff1000447947 */ /* 0x000fea000383ffff */
.L_x_13984:
[----:B---3--:R-:W-:-:S04]  /*10a70*/  IMAD.U32 R9, RZ, RZ, UR22 ;  /* 0x00000016ff097e24 */ /* 0x008fc8000f8e00ff */
[----:B------:R3:W4:Y:S03]  /*10a80*/  SYNCS.PHASECHK.TRANS64.TRYWAIT P1, [R9+URZ+0x22850], R8 ;  /* 0x02285008090075a7 */ /* 0x000726000802017f */
[----:B----4-:R-:W-:Y:S05]  /*10a90*/  @!P1 NANOSLEEP.SYNCS 0x989680 ;  /* 0x009896800000995d */ /* 0x010fea0003900000 */
[----:B------:R-:W4:Y:S02]  /*10aa0*/  @!P1 SYNCS.PHASECHK.TRANS64 P1, [R9+URZ+0x22850], R8 ;  /* 0x02285008090095a7 */ /* 0x000f24000802007f */
[----:B----4-:R-:W-:Y:S05]  /*10ab0*/  @!P1 BRA `(.L_x_13984) ;  /* 0xfffffffc00ec9947 */ /* 0x010fea000383ffff */
[----:B------:R-:W-:Y:S05]  /*10ac0*/  BRA `(.L_x_13983) ;  /* 0xffffff2800447947 */ /* 0x000fea000383ffff */
.L_x_13990:
[----:B-12---:R-:W-:-:S04]  /*10ad0*/  IMAD.U32 R0, RZ, RZ, UR25 ;  /* 0x00000019ff007e24 */ /* 0x006fc8000f8e00ff */
[----:B------:R1:W2:Y:S03]  /*10ae0*/  SYNCS.PHASECHK.TRANS64.TRYWAIT P1, [R0+URZ+0x22830], R7 ;  /* 0x02283007000075a7 */ /* 0x0002a6000802017f */
[----:B--2---:R-:W-:Y:S05]  /*10af0*/  @!P1 NANOSLEEP.SYNCS 0x989680 ;  /* 0x009896800000995d */ /* 0x004fea0003900000 */
[----:B------:R-:W2:Y:S02]  /*10b00*/  @!P1 SYNCS.PHASECHK.TRANS64 P1, [R0+URZ+0x22830], R7 ;  /* 0x02283007000095a7 */ /* 0x000ea4000802007f */
[----:B--2---:R-:W-:Y:S05]  /*10b10*/  @!P1 BRA `(.L_x_13990) ;  /* 0xfffffffc00ec9947 */ /* 0x004fea000383ffff */
[----:B------:R-:W-:Y:S05]  /*10b20*/  BRA `(.L_x_13989) ;  /* 0xffffff2c00807947 */ /* 0x000fea000383ffff */
.L_x_13995:
[----:B--2---:R-:W-:-:S04]  /*10b30*/  IMAD.U32 R10, RZ, RZ, UR25 ;  /* 0x00000019ff0a7e24 */ /* 0x004fc8000f8e00ff */
[----:B------:R2:W3:Y:S03]  /*10b40*/  SYNCS.PHASECHK.TRANS64.TRYWAIT P1, [R10+URZ+0x22850], R7 ;  /* 0x022850070a0075a7 */ /* 0x0004e6000802017f */
[----:B---3--:R-:W-:Y:S05]  /*10b50*/  @!P1 NANOSLEEP.SYNCS 0x989680 ;  /* 0x009896800000995d */ /* 0x008fea0003900000 */
[----:B------:R-:W3:Y:S02]  /*10b60*/  @!P1 SYNCS.PHASECHK.TRANS64 P1, [R10+URZ+0x22850], R7 ;  /* 0x022850070a0095a7 */ /* 0x000ee4000802007f */
[----:B---3--:R-:W-:Y:S05]  /*10b70*/  @!P1 BRA `(.L_x_13995) ;  /* 0xfffffffc00ec9947 */ /* 0x008fea000383ffff */
[----:B------:R-:W-:Y:S05]  /*10b80*/  BRA `(.L_x_13994) ;  /* 0xffffff4c00847947 */ /* 0x000fea000383ffff */
.L_x_14002:
[----:B-1----:R-:W-:-:S04]  /*10b90*/  IMAD.U32 R0, RZ, RZ, UR24 ;  /* 0x00000018ff007e24 */ /* 0x002fc8000f8e00ff */
[----:B------:R1:W2:Y:S03]  /*10ba0*/  SYNCS.PHASECHK.TRANS64.TRYWAIT P1, [R0+URZ+0x22830], R7 ;  /* 0x02283007000075a7 */ /* 0x0002a6000802017f */
[----:B--2---:R-:W-:Y:S05]  /*10bb0*/  @!P1 NANOSLEEP.SYNCS 0x989680 ;  /* 0x009896800000995d */ /* 0x004fea0003900000 */
[----:B------:R-:W2:Y:S02]  /*10bc0*/  @!P1 SYNCS.PHASECHK.TRANS64 P1, [R0+URZ+0x22830], R7 ;  /* 0x02283007000095a7 */ /* 0x000ea4000802007f */
[----:B--2---:R-:W-:Y:S05]  /*10bd0*/  @!P1 BRA `(.L_x_14002) ;  /* 0xfffffffc00ec9947 */ /* 0x004fea000383ffff */
[----:B------:R-:W-:Y:S05]  /*10be0*/  BRA `(.L_x_14001) ;  /* 0xffffff50008c7947 */ /* 0x000fea000383ffff */
.L_x_14007:
[----:B-1----:R-:W-:-:S04]  /*10bf0*/  MOV R10, UR24 ;  /* 0x00000018000a7c02 */ /* 0x002fc80008000f00 */
[----:B------:R1:W2:Y:S03]  /*10c00*/  SYNCS.PHASECHK.TRANS64.TRYWAIT P1, [R10+URZ+0x22850], R7 ;  /* 0x022850070a0075a7 */ /* 0x0002a6000802017f */
[----:B--2---:R-:W-:Y:S05]  /*10c10*/  @!P1 NANOSLEEP.SYNCS 0x989680 ;  /* 0x009896800000995d */ /* 0x004fea0003900000 */
[----:B------:R-:W2:Y:S02]  /*10c20*/  @!P1 SYNCS.PHASECHK.TRANS64 P1, [R10+URZ+0x22850], R7 ;  /* 0x022850070a0095a7 */ /* 0x000ea4000802007f */
[----:B--2---:R-:W-:Y:S05]  /*10c30*/  @!P1 BRA `(.L_x_14007) ;  /* 0xfffffffc00ec9947 */ /* 0x004fea000383ffff */
[----:B------:R-:W-:Y:S05]  /*10c40*/  BRA `(.L_x_14006) ;  /* 0xffffff6800b07947 */ /* 0x000fea000383ffff */
.L_x_14051:
        /* <DEDUP_REMOVED lines=11> */
.L_x_14116:
[----:B------:R-:W-:Y:S05]  /*10d00*/  BSYNC B0 ;  /* 0x0000000000007941 */ /* 0x000fea0003800000 */
.L_x_14115:
[----:B------:R-:W-:Y:S05]  /*10d10*/  BRA `(.L_x_14117) ;  /* 0xffffffbc00907947 */ /* 0x000fea000383ffff */
.L_x_14054:
[----:B0-----:R0:W1:Y:S02]  /*10d20*/  SYNCS.PHASECHK.TRANS64.TRYWAIT P0, [R33+URZ+0x22840], R0 ;  /* 0x02284000210075a7 */ /* 0x001064000800017f */
[----:B-1----:R-:W-:Y:S05]  /*10d30*/  @!P0 NANOSLEEP.SYNCS 0x989680 ;  /* 0x009896800000895d */ /* 0x002fea0003900000 */
[----:B------:R-:W1:Y:S02]  /*10d40*/  @!P0 SYNCS.PHASECHK.TRANS64 P0, [R33+URZ+0x22840], R0 ;  /* 0x02284000210085a7 */ /* 0x000e64000800007f */
[----:B-1----:R-:W-:Y:S05]  /*10d50*/  @!P0 BRA `(.L_x_14054) ;  /* 0xfffffffc00f08947 */ /* 0x002fea000383ffff */
[----:B------:R-:W-:Y:S05]  /*10d60*/  BRA `(.L_x_14118) ;  /* 0xffffffc000447947 */ /* 0x000fea000383ffff */
.L_x_14055:
        /* <DEDUP_REMOVED lines=8> */
.L_x_14120:
[----:B------:R-:W-:Y:S05]  /*10df0*/  BSYNC B0 ;  /* 0x0000000000007941 */ /* 0x000fea0003800000 */
.L_x_14119:
        /* <DEDUP_REMOVED lines=9> */
.L_x_14121:
[----:B------:R-:W-:Y:S02]  /*10e90*/  IMAD.MOV.U32 R13, RZ, RZ, R4 ;  /* 0x000000ffff0d7224 */ /* 0x000fe400078e0004 */
[----:B------:R-:W-:Y:S02]  /*10ea0*/  IMAD.MOV.U32 R12, RZ, RZ, 0x1 ;  /* 0x00000001ff0c7424 */ /* 0x000fe400078e00ff */
[----:B------:R-:W-:-:S07]  /*10eb0*/  IMAD.MOV.U32 R3, RZ, RZ, R14 ;  /* 0x000000ffff037224 */ /* 0x000fce00078e000e */
[----:B------:R-:W-:Y:S05]  /*10ec0*/  WARPSYNC.COLLECTIVE R15, `(.L_x_14122) ;  /* 0x000000000f087348 */ /* 0x000fea0003c00000 */
[----:B------:R0:W1:Y:S02]  /*10ed0*/  SHFL.IDX P6, R14, R13, R12, R11 ;  /* 0x0000000c0d0e7389 */ /* 0x00006400000c000b */
[----:B01----:R-:W-:Y:S01]  /*10ee0*/  ENDCOLLECTIVE ;  /* 0x000000000000791b */ /* 0x003fe20003800000 */
.L_x_14122:
        /* <DEDUP_REMOVED lines=15> */
.L_x_14123:
[----:B------:R-:W-:Y:S02]  /*10fe0*/  @P0 IMAD R7, R5, 0x2, R22 ;  /* 0x0000000205070824 */ /* 0x000fe400078e0216 */
[----:B------:R-:W-:Y:S02]  /*10ff0*/  IMAD.MOV.U32 R13, RZ, RZ, R4 ;  /* 0x000000ffff0d7224 */ /* 0x000fe400078e0004 */
[----:B------:R-:W-:Y:S01]  /*11000*/  IMAD.MOV.U32 R12, RZ, RZ, 0x2 ;  /* 0x00000002ff0c7424 */ /* 0x000fe200078e00ff */
[----:B------:R-:W-:-:S07]  /*11010*/  MOV R3, R14 ;  /* 0x0000000e00037202 */ /* 0x000fce0000000f00 */
[----:B------:R-:W-:Y:S05]  /*11020*/  WARPSYNC.COLLECTIVE R15, `(.L_x_14124) ;  /* 0x000000000f087348 */ /* 0x000fea0003c00000 */
[----:B------:R0:W1:Y:S02]  /*11030*/  SHFL.IDX P6, R14, R13, R12, R11 ;  /* 0x0000000c0d0e7389 */ /* 0x00006400000c000b */
[----:B01----:R-:W-:Y:S01]  /*11040*/  ENDCOLLECTIVE ;  /* 0x000000000000791b */ /* 0x003fe20003800000 */
.L_x_14124:
        /* <DEDUP_REMOVED lines=15> */
.L_x_14125:
[----:B------:R-:W-:Y:S02]  /*11140*/  @P0 IMAD R7, R5, 0x2, R22 ;  /* 0x0000000205070824 */ /* 0x000fe400078e0216 */
[----:B------:R-:W-:Y:S02]  /*11150*/  IMAD.MOV.U32 R13, RZ, RZ, R4 ;  /* 0x000000ffff0d7224 */ /* 0x000fe400078e0004 */
[----:B------:R-:W-:Y:S02]  /*11160*/  IMAD.MOV.U32 R12, RZ, RZ, 0x3 ;  /* 0x00000003ff0c7424 */ /* 0x000fe400078e00ff */
[----:B------:R-:W-:-:S07]  /*11170*/  IMAD.MOV.U32 R3, RZ, RZ, R14 ;  /* 0x000000ffff037224 */ /* 0x000fce00078e000e */
[----:B------:R-:W-:Y:S05]  /*11180*/  WARPSYNC.COLLECTIVE R15, `(.L_x_14126) ;  /* 0x000000000f087348 */ /* 0x000fea0003c00000 */
[----:B------:R0:W1:Y:S02]  /*11190*/  SHFL.IDX P6, R14, R13, R12, R11 ;  /* 0x0000000c0d0e7389 */ /* 0x00006400000c000b */
[----:B01----:R-:W-:Y:S01]  /*111a0*/  ENDCOLLECTIVE ;  /* 0x000000000000791b */ /* 0x003fe20003800000 */
.L_x_14126:
        /* <DEDUP_REMOVED lines=15> */
.L_x_14127:
[----:B------:R-:W-:Y:S02]  /*112a0*/  @P0 IMAD R7, R5, 0x2, R22 ;  /* 0x0000000205070824 */ /* 0x000fe400078e0216 */
[----:B------:R-:W-:Y:S02]  /*112b0*/  IMAD.MOV.U32 R13, RZ, RZ, R4 ;  /* 0x000000ffff0d7224 */ /* 0x000fe400078e0004 */
[----:B------:R-:W-:Y:S02]  /*112c0*/  IMAD.MOV.U32 R12, RZ, RZ, 0x4 ;  /* 0x00000004ff0c7424 */ /* 0x000fe400078e00ff */
[----:B------:R-:W-:-:S07]  /*112d0*/  IMAD.MOV.U32 R3, RZ, RZ, R14 ;  /* 0x000000ffff037224 */ /* 0x000fce00078e000e */
[----:B------:R-:W-:Y:S05]  /*112e0*/  WARPSYNC.COLLECTIVE R15, `(.L_x_14128) ;  /* 0x000000000f087348 */ /* 0x000fea0003c00000 */
[----:B------:R0:W1:Y:S02]  /*112f0*/  SHFL.IDX P6, R14, R13, R12, R11 ;  /* 0x0000000c0d0e7389 */ /* 0x00006400000c000b */
[----:B01----:R-:W-:Y:S01]  /*11300*/  ENDCOLLECTIVE ;  /* 0x000000000000791b */ /* 0x003fe20003800000 */
.L_x_14128:
        /* <DEDUP_REMOVED lines=15> */
.L_x_14129:
[----:B------:R-:W-:Y:S02]  /*11400*/  @P0 IMAD R7, R5, 0x2, R22 ;  /* 0x0000000205070824 */ /* 0x000fe400078e0216 */
[----:B------:R-:W-:Y:S02]  /*11410*/  IMAD.MOV.U32 R13, RZ, RZ, R4 ;  /* 0x000000ffff0d7224 */ /* 0x000fe400078e0004 */
[----:B------:R-:W-:Y:S01]  /*11420*/  IMAD.MOV.U32 R12, RZ, RZ, 0x5 ;  /* 0x00000005ff0c7424 */ /* 0x000fe200078e00ff */
[----:B------:R-:W-:-:S07]  /*11430*/  MOV R3, R14 ;  /* 0x0000000e00037202 */ /* 0x000fce0000000f00 */
[----:B------:R-:W-:Y:S05]  /*11440*/  WARPSYNC.COLLECTIVE R15, `(.L_x_14130) ;  /* 0x000000000f087348 */ /* 0x000fea0003c00000 */
[----:B------:R0:W1:Y:S02]  /*11450*/  SHFL.IDX P6, R14, R13, R12, R11 ;  /* 0x0000000c0d0e7389 */ /* 0x00006400000c000b */
[----:B01----:R-:W-:Y:S01]  /*11460*/  ENDCOLLECTIVE ;  /* 0x000000000000791b */ /* 0x003fe20003800000 */
.L_x_14130:
        /* <DEDUP_REMOVED lines=14> */
.L_x_14131:
[----:B------:R-:W-:Y:S01]  /*11550*/  IMAD.MOV.U32 R0, RZ, RZ, R14 ;  /* 0x000000ffff007224 */ /* 0x000fe200078e000e */
[----:B------:R-:W-:Y:S06]  /*11560*/  BRA `(.L_x_14132) ;  /* 0xffffffbc00ac7947 */ /* 0x000fec000383ffff */
.L_x_14060:
        /* <DEDUP_REMOVED lines=9> */
.L_x_14133:
[C---:B------:R-:W-:Y:S01]  /*11600*/  VIADD R6, R17.reuse, 0x10 ;  /* 0x0000001011067836 */ /* 0x040fe20000000000 */
[----:B------:R-:W-:Y:S01]  /*11610*/  ISETP.GE.AND P0, PT, R17, R5, PT ;  /* 0x000000051100720c */ /* 0x000fe20003f06270 */
[----:B------:R-:W-:Y:S02]  /*11620*/  IMAD.MOV.U32 R13, RZ, RZ, R0 ;  /* 0x000000ffff0d7224 */ /* 0x000fe400078e0000 */
[----:B------:R-:W-:-:S10]  /*11630*/  IMAD.MOV.U32 R2, RZ, RZ, R14 ;  /* 0x000000ffff027224 */ /* 0x000fd400078e000e */
[----:B------:R-:W-:Y:S05]  /*11640*/  WARPSYNC.COLLECTIVE R15, `(.L_x_14134) ;  /* 0x000000000f087348 */ /* 0x000fea0003c00000 */
[----:B------:R0:W1:Y:S02]  /*11650*/  SHFL.IDX P6, R14, R13, R12, R11 ;  /* 0x0000000c0d0e7389 */ /* 0x00006400000c000b */
[----:B01----:R-:W-:Y:S01]  /*11660*/  ENDCOLLECTIVE ;  /* 0x000000000000791b */ /* 0x003fe20003800000 */
.L_x_14134:
[----:B------:R-:W-:Y:S02]  /*11670*/  IMAD.MOV.U32 R13, RZ, RZ, R4 ;  /* 0x000000ffff0d7224 */ /* 0x000fe400078e0004 */
[----:B------:R-:W-:Y:S02]  /*11680*/  IMAD.MOV.U32 R12, RZ, RZ, 0x1 ;  /* 0x00000001ff0c7424 */ /* 0x000fe400078e00ff */
[----:B------:R-:W-:-:S07]  /*11690*/  IMAD.MOV.U32 R3, RZ, RZ, R14 ;  /* 0x000000ffff037224 */ /* 0x000fce00078e000e */
[----:B------:R-:W-:Y:S05]  /*116a0*/  WARPSYNC.COLLECTIVE R15, `(.L_x_14135) ;  /* 0x000000000f087348 */ /* 0x000fea0003c00000 */
[----:B------:R0:W1:Y:S02]  /*116b0*/  SHFL.IDX P6, R14, R13, R12, R11 ;  /* 0x0000000c0d0e7389 */ /* 0x00006400000c000b */
[----:B01----:R-:W-:Y:S01]  /*116c0*/  ENDCOLLECTIVE ;  /* 0x000000000000791b */ /* 0x003fe20003800000 */
.L_x_14135:
        /* <DEDUP_REMOVED lines=15> */
.L_x_14136:
[----:B------:R-:W-:Y:S02]  /*117c0*/  IMAD.MOV.U32 R13, RZ, RZ, R4 ;  /* 0x000000ffff0d7224 */ /* 0x000fe400078e0004 */
[----:B------:R-:W-:Y:S02]  /*117d0*/  IMAD.MOV.U32 R12, RZ, RZ, 0x2 ;  /* 0x00000002ff0c7424 */ /* 0x000fe400078e00ff */
[----:B------:R-:W-:-:S07]  /*117e0*/  IMAD.MOV.U32 R3, RZ, RZ, R14 ;  /* 0x000000ffff037224 */ /* 0x000fce00078e000e */
[----:B------:R-:W-:Y:S05]  /*117f0*/  WARPSYNC.COLLECTIVE R15, `(.L_x_14137) ;  /* 0x000000000f087348 */ /* 0x000fea0003c00000 */
[----:B------:R0:W1:Y:S02]  /*11800*/  SHFL.IDX P6, R14, R13, R12, R11 ;  /* 0x0000000c0d0e7389 */ /* 0x00006400000c000b */
[----:B01----:R-:W-:Y:S01]  /*11810*/  ENDCOLLECTIVE ;  /* 0x000000000000791b */ /* 0x003fe20003800000 */
.L_x_14137:
        /* <DEDUP_REMOVED lines=16> */
.L_x_14138:
[----:B------:R-:W-:Y:S02]  /*11920*/  IMAD.MOV.U32 R13, RZ, RZ, R4 ;  /* 0x000000ffff0d7224 */ /* 0x000fe400078e0004 */
[----:B------:R-:W-:Y:S02]  /*11930*/  IMAD.MOV.U32 R12, RZ, RZ, 0x3 ;  /* 0x00000003ff0c7424 */ /* 0x000fe400078e00ff */
[----:B------:R-:W-:-:S07]  /*11940*/  IMAD.MOV.U32 R3, RZ, RZ, R14 ;  /* 0x000000ffff037224 */ /* 0x000fce00078e000e */
[----:B------:R-:W-:Y:S05]  /*11950*/  WARPSYNC.COLLECTIVE R15, `(.L_x_14139) ;  /* 0x000000000f087348 */ /* 0x000fea0003c00000 */
[----:B------:R0:W1:Y:S02]  /*11960*/  SHFL.IDX P6, R14, R13, R12, R11 ;  /* 0x0000000c0d0e7389 */ /* 0x00006400000c000b */
[----:B01----:R-:W-:Y:S01]  /*11970*/  ENDCOLLECTIVE ;  /* 0x000000000000791b */ /* 0x003fe20003800000 */
.L_x_14139:
        /* <DEDUP_REMOVED lines=16> */
.L_x_14140:
[----:B------:R-:W-:Y:S02]  /*11a80*/  IMAD.MOV.U32 R13, RZ, RZ, R4 ;  /* 0x000000ffff0d7224 */ /* 0x000fe400078e0004 */
[----:B------:R-:W-:Y:S02]  /*11a90*/  IMAD.MOV.U32 R12, RZ, RZ, 0x4 ;  /* 0x00000004ff0c7424 */ /* 0x000fe400078e00ff */
[----:B------:R-:W-:-:S07]  /*11aa0*/  IMAD.MOV.U32 R3, RZ, RZ, R14 ;  /* 0x000000ffff037224 */ /* 0x000fce00078e000e */
[----:B------:R-:W-:Y:S05]  /*11ab0*/  WARPSYNC.COLLECTIVE R15, `(.L_x_14141) ;  /* 0x000000000f087348 */ /* 0x000fea0003c00000 */
[----:B------:R0:W1:Y:S02]  /*11ac0*/  SHFL.IDX P6, R14, R13, R12, R11 ;  /* 0x0000000c0d0e7389 */ /* 0x00006400000c000b */
[----:B01----:R-:W-:Y:S01]  /*11ad0*/  ENDCOLLECTIVE ;  /* 0x000000000000791b */ /* 0x003fe20003800000 */
.L_x_14141:
        /* <DEDUP_REMOVED lines=16> */
.L_x_14142:
[----:B------:R-:W-:Y:S02]  /*11be0*/  IMAD.MOV.U32 R13, RZ, RZ, R4 ;  /* 0x000000ffff0d7224 */ /* 0x000fe400078e0004 */
[----:B------:R-:W-:Y:S02]  /*11bf0*/  IMAD.MOV.U32 R12, RZ, RZ, 0x5 ;  /* 0x00000005ff0c7424 */ /* 0x000fe400078e00ff */
[----:B------:R-:W-:-:S07]  /*11c00*/  IMAD.MOV.U32 R3, RZ, RZ, R14 ;  /* 0x000000ffff037224 */ /* 0x000fce00078e000e */
[----:B------:R-:W-:Y:S05]  /*11c10*/  WARPSYNC.COLLECTIVE R15, `(.L_x_14143) ;  /* 0x000000000f087348 */ /* 0x000fea0003c00000 */
[----:B------:R0:W1:Y:S02]  /*11c20*/  SHFL.IDX P6, R14, R13, R12, R11 ;  /* 0x0000000c0d0e7389 */ /* 0x00006400000c000b */
[----:B01----:R-:W-:Y:S01]  /*11c30*/  ENDCOLLECTIVE ;  /* 0x000000000000791b */ /* 0x003fe20003800000 */
.L_x_14143:
        /* <DEDUP_REMOVED lines=16> */
.L_x_14144:
[----:B------:R-:W-:Y:S02]  /*11d40*/  IMAD.MOV.U32 R13, RZ, RZ, R4 ;  /* 0x000000ffff0d7224 */ /* 0x000fe400078e0004 */
[----:B------:R-:W-:Y:S02]  /*11d50*/  IMAD.MOV.U32 R12, RZ, RZ, 0x6 ;  /* 0x00000006ff0c7424 */ /* 0x000fe400078e00ff */
[----:B------:R-:W-:-:S07]  /*11d60*/  IMAD.MOV.U32 R3, RZ, RZ, R14 ;  /* 0x000000ffff037224 */ /* 0x000fce00078e000e */
[----:B------:R-:W-:Y:S05]  /*11d70*/  WARPSYNC.COLLECTIVE R15, `(.L_x_14145) ;  /* 0x000000000f087348 */ /* 0x000fea0003c00000 */
[----:B------:R0:W1:Y:S02]  /*11d80*/  SHFL.IDX P6, R14, R13, R12, R11 ;  /* 0x0000000c0d0e7389 */ /* 0x00006400000c000b */
[----:B01----:R-:W-:Y:S01]  /*11d90*/  ENDCOLLECTIVE ;  /* 0x000000000000791b */ /* 0x003fe20003800000 */
.L_x_14145:
        /* <DEDUP_REMOVED lines=16> */
.L_x_14146:
[----:B------:R-:W-:Y:S02]  /*11ea0*/  IMAD.MOV.U32 R13, RZ, RZ, R4 ;  /* 0x000000ffff0d7224 */ /* 0x000fe400078e0004 */
[----:B------:R-:W-:Y:S02]  /*11eb0*/  IMAD.MOV.U32 R12, RZ, RZ, 0x7 ;  /* 0x00000007ff0c7424 */ /* 0x000fe400078e00ff */
[----:B------:R-:W-:-:S07]  /*11ec0*/  IMAD.MOV.U32 R3, RZ, RZ, R14 ;  /* 0x000000ffff037224 */ /* 0x000fce00078e000e */
[----:B------:R-:W-:Y:S05]  /*11ed0*/  WARPSYNC.COLLECTIVE R15, `(.L_x_14147) ;  /* 0x000000000f087348 */ /* 0x000fea0003c00000 */
[----:B------:R0:W1:Y:S02]  /*11ee0*/  SHFL.IDX P6, R14, R13, R12, R11 ;  /* 0x0000000c0d0e7389 */ /* 0x00006400000c000b */
[----:B01----:R-:W-:Y:S01]  /*11ef0*/  ENDCOLLECTIVE ;  /* 0x000000000000791b */ /* 0x003fe20003800000 */
.L_x_14147:
        /* <DEDUP_REMOVED lines=14> */
.L_x_14148:
[----:B------:R-:W-:Y:S05]  /*11fe0*/  BRA `(.L_x_14149) ;  /* 0xffffffc0001c7947 */ /* 0x000fea000383ffff */
.L_x_14063:
[----:B0-----:R0:W1:Y:S02]  /*11ff0*/  SYNCS.PHASECHK.TRANS64.TRYWAIT P0, [R22+URZ+0x22820], R3 ;  /* 0x02282003160075a7 */ /* 0x001064000800017f */
[----:B-1----:R-:W-:Y:S05]  /*12000*/  @!P0 NANOSLEEP.SYNCS 0x989680 ;  /* 0x009896800000895d */ /* 0x002fea0003900000 */
[----:B------:R-:W1:Y:S02]  /*12010*/  @!P0 SYNCS.PHASECHK.TRANS64 P0, [R22+URZ+0x22820], R3 ;  /* 0x02282003160085a7 */ /* 0x000e64000800007f */
[----:B-1----:R-:W-:Y:S05]  /*12020*/  @!P0 BRA `(.L_x_14063) ;  /* 0xfffffffc00f08947 */ /* 0x002fea000383ffff */
[----:B------:R-:W-:Y:S05]  /*12030*/  BRA `(.L_x_14150) ;  /* 0xffffffc000787947 */ /* 0x000fea000383ffff */
.L_x_14066:
[----:B-1----:R1:W2:Y:S02]  /*12040*/  SYNCS.PHASECHK.TRANS64.TRYWAIT P0, [R33+URZ+0x22860], R0 ;  /* 0x02286000210075a7 */ /* 0x0022a4000800017f */
[----:B--2---:R-:W-:Y:S05]  /*12050*/  @!P0 NANOSLEEP.SYNCS 0x989680 ;  /* 0x009896800000895d */ /* 0x004fea0003900000 */
[----:B------:R-:W2:Y:S02]  /*12060*/  @!P0 SYNCS.PHASECHK.TRANS64 P0, [R33+URZ+0x22860], R0 ;  /* 0x02286000210085a7 */ /* 0x000ea4000800007f */
[----:B--2---:R-:W-:Y:S05]  /*12070*/  @!P0 BRA `(.L_x_14066) ;  /* 0xfffffffc00f08947 */ /* 0x004fea000383ffff */
[----:B------:R-:W-:Y:S05]  /*12080*/  BRA `(.L_x_14151) ;  /* 0xffffffc000887947 */ /* 0x000fea000383ffff */
.L_x_14067:
        /* <DEDUP_REMOVED lines=8> */
.L_x_14153:
[----:B------:R-:W-:Y:S05]  /*12110*/  BSYNC B0 ;  /* 0x0000000000007941 */ /* 0x000fea0003800000 */
.L_x_14152:
        /* <DEDUP_REMOVED lines=13> */
.L_x_14154:
        /* <DEDUP_REMOVED lines=11> */
.L_x_14155:
        /* <DEDUP_REMOVED lines=17> */
.L_x_14156:
[----:B------:R-:W-:Y:S02]  /*123b0*/  IMAD.MOV.U32 R13, RZ, RZ, R6 ;  /* 0x000000ffff0d7224 */ /* 0x000fe400078e0006 */
[----:B------:R-:W-:Y:S01]  /*123c0*/  IMAD.MOV.U32 R12, RZ, RZ, 0x2 ;  /* 0x00000002ff0c7424 */ /* 0x000fe200078e00ff */
[----:B------:R-:W-:-:S13]  /*123d0*/  IADD3 R2, P4, R14, R0, RZ ;  /* 0x000000000e027210 */ /* 0x000fda0007f9e0ff */
[----:B------:R-:W-:Y:S05]  /*123e0*/  WARPSYNC.COLLECTIVE R15, `(.L_x_14157) ;  /* 0x000000000f087348 */ /* 0x000fea0003c00000 */
[----:B------:R0:W1:Y:S02]  /*123f0*/  SHFL.IDX P6, R14, R13, R12, R11 ;  /* 0x0000000c0d0e7389 */ /* 0x00006400000c000b */
[----:B01----:R-:W-:Y:S01]  /*12400*/  ENDCOLLECTIVE ;  /* 0x000000000000791b */ /* 0x003fe20003800000 */
.L_x_14157:
        /* <DEDUP_REMOVED lines=17> */
.L_x_14158:
[----:B------:R-:W-:Y:S02]  /*12520*/  IMAD.MOV.U32 R13, RZ, RZ, R6 ;  /* 0x000000ffff0d7224 */ /* 0x000fe400078e0006 */
[----:B------:R-:W-:Y:S01]  /*12530*/  IMAD.MOV.U32 R12, RZ, RZ, 0x3 ;  /* 0x00000003ff0c7424 */ /* 0x000fe200078e00ff */
[----:B------:R-:W-:-:S13]  /*12540*/  IADD3 R2, P4, R14, R0, RZ ;  /* 0x000000000e027210 */ /* 0x000fda0007f9e0ff */
[----:B------:R-:W-:Y:S05]  /*12550*/  WARPSYNC.COLLECTIVE R15, `(.L_x_14159) ;  /* 0x000000000f087348 */ /* 0x000fea0003c00000 */
[----:B------:R0:W1:Y:S02]  /*12560*/  SHFL.IDX P6, R14, R13, R12, R11 ;  /* 0x0000000c0d0e7389 */ /* 0x00006400000c000b */
[----:B01----:R-:W-:Y:S01]  /*12570*/  ENDCOLLECTIVE ;  /* 0x000000000000791b */ /* 0x003fe20003800000 */
.L_x_14159:
        /* <DEDUP_REMOVED lines=17> */
.L_x_14160:
[----:B------:R-:W-:Y:S02]  /*12690*/  IMAD.MOV.U32 R13, RZ, RZ, R6 ;  /* 0x000000ffff0d7224 */ /* 0x000fe400078e0006 */
[----:B------:R-:W-:Y:S01]  /*126a0*/  IMAD.MOV.U32 R12, RZ, RZ, 0x4 ;  /* 0x00000004ff0c7424 */ /* 0x000fe200078e00ff */
[----:B------:R-:W-:-:S13]  /*126b0*/  IADD3 R2, P4, R14, R0, RZ ;  /* 0x000000000e027210 */ /* 0x000fda0007f9e0ff */
[----:B------:R-:W-:Y:S05]  /*126c0*/  WARPSYNC.COLLECTIVE R15, `(.L_x_14161) ;  /* 0x000000000f087348 */ /* 0x000fea0003c00000 */
[----:B------:R0:W1:Y:S02]  /*126d0*/  SHFL.IDX P6, R14, R13, R12, R11 ;  /* 0x0000000c0d0e7389 */ /* 0x00006400000c000b */
[----:B01----:R-:W-:Y:S01]  /*126e0*/  ENDCOLLECTIVE ;  /* 0x000000000000791b */ /* 0x003fe20003800000 */
.L_x_14161:
        /* <DEDUP_REMOVED lines=17> */
.L_x_14162:
[----:B------:R-:W-:Y:S02]  /*12800*/  IMAD.MOV.U32 R13, RZ, RZ, R6 ;  /* 0x000000ffff0d7224 */ /* 0x000fe400078e0006 */
[----:B------:R-:W-:Y:S01]  /*12810*/  IMAD.MOV.U32 R12, RZ, RZ, 0x5 ;  /* 0x00000005ff0c7424 */ /* 0x000fe200078e00ff */
[----:B------:R-:W-:-:S13]  /*12820*/  IADD3 R2, P4, R14, R0, RZ ;  /* 0x000000000e027210 */ /* 0x000fda0007f9e0ff */
[----:B------:R-:W-:Y:S05]  /*12830*/  WARPSYNC.COLLECTIVE R15, `(.L_x_14163) ;  /* 0x000000000f087348 */ /* 0x000fea0003c00000 */
[----:B------:R0:W1:Y:S02]  /*12840*/  SHFL.IDX P6, R14, R13, R12, R11 ;  /* 0x0000000c0d0e7389 */ /* 0x00006400000c000b */
[----:B01----:R-:W-:Y:S01]  /*12850*/  ENDCOLLECTIVE ;  /* 0x000000000000791b */ /* 0x003fe20003800000 */
.L_x_14163:
        /* <DEDUP_REMOVED lines=12> */
.L_x_14164:
        /* <DEDUP_REMOVED lines=9> */
.L_x_14074:
[----:B0-----:R0:W1:Y:S02]  /*129b0*/  SYNCS.PHASECHK.TRANS64.TRYWAIT P0, [R10+URZ+0x22840], R20 ;  /* 0x022840140a0075a7 */ /* 0x001064000800017f */
[----:B-1----:R-:W-:Y:S05]  /*129c0*/  @!P0 NANOSLEEP.SYNCS 0x989680 ;  /* 0x009896800000895d */ /* 0x002fea0003900000 */
[----:B------:R-:W1:Y:S02]  /*129d0*/  @!P0 SYNCS.PHASECHK.TRANS64 P0, [R10+URZ+0x22840], R20 ;  /* 0x022840140a0085a7 */ /* 0x000e64000800007f */
[----:B-1----:R-:W-:Y:S05]  /*129e0*/  @!P0 BRA `(.L_x_14074) ;  /* 0xfffffffc00f08947 */ /* 0x002fea000383ffff */
[----:B------:R-:W-:Y:S05]  /*129f0*/  BRA `(.L_x_14166) ;  /* 0xffffffc000f07947 */ /* 0x000fea000383ffff */
.L_x_14075:
        /* <DEDUP_REMOVED lines=8> */
.L_x_14168:
[----:B------:R-:W-:Y:S05]  /*12a80*/  BSYNC B1 ;  /* 0x0000000000017941 */ /* 0x000fea0003800000 */
.L_x_14167:
        /* <DEDUP_REMOVED lines=9> */
.L_x_14169:
[----:B------:R-:W-:Y:S02]  /*12b20*/  IMAD.MOV.U32 R13, RZ, RZ, R8 ;  /* 0x000000ffff0d7224 */ /* 0x000fe400078e0008 */
[----:B------:R-:W-:Y:S02]  /*12b30*/  IMAD.MOV.U32 R12, RZ, RZ, 0x1 ;  /* 0x00000001ff0c7424 */ /* 0x000fe400078e00ff */
[----:B------:R-:W-:-:S07]  /*12b40*/  IMAD.MOV.U32 R2, RZ, RZ, R14 ;  /* 0x000000ffff027224 */ /* 0x000fce00078e000e */
[----:B------:R-:W-:Y:S05]  /*12b50*/  WARPSYNC.COLLECTIVE R15, `(.L_x_14170) ;  /* 0x000000000f087348 */ /* 0x000fea0003c00000 */
[----:B------:R0:W1:Y:S02]  /*12b60*/  SHFL.IDX P6, R14, R13, R12, R11 ;  /* 0x0000000c0d0e7389 */ /* 0x00006400000c000b */
[----:B01----:R-:W-:Y:S01]  /*12b70*/  ENDCOLLECTIVE ;  /* 0x000000000000791b */ /* 0x003fe20003800000 */
.L_x_14170:
        /* <DEDUP_REMOVED lines=11> */
.L_x_14171:
[----:B------:R-:W-:Y:S02]  /*12c30*/  IMAD.MOV.U32 R13, RZ, RZ, R8 ;  /* 0x000000ffff0d7224 */ /* 0x000fe400078e0008 */
[----:B------:R-:W-:Y:S02]  /*12c40*/  IMAD.MOV.U32 R12, RZ, RZ, 0x2 ;  /* 0x00000002ff0c7424 */ /* 0x000fe400078e00ff */
[----:B------:R-:W-:-:S07]  /*12c50*/  IMAD.MOV.U32 R2, RZ, RZ, R14 ;  /* 0x000000ffff027224 */ /* 0x000fce00078e000e */
[----:B------:R-:W-:Y:S05]  /*12c60*/  WARPSYNC.COLLECTIVE R15, `(.L_x_14172) ;  /* 0x000000000f087348 */ /* 0x000fea0003c00000 */
[----:B------:R0:W1:Y:S02]  /*12c70*/  SHFL.IDX P6, R14, R13, R12, R11 ;  /* 0x0000000c0d0e7389 */ /* 0x00006400000c000b */
[----:B01----:R-:W-:Y:S01]  /*12c80*/  ENDCOLLECTIVE ;  /* 0x000000000000791b */ /* 0x003fe20003800000 */
.L_x_14172:
        /* <DEDUP_REMOVED lines=11> */
.L_x_14173:
[----:B------:R-:W-:Y:S01]  /*12d40*/  MOV R13, R8 ;  /* 0x00000008000d7202 */ /* 0x000fe20000000f00 */
[----:B------:R-:W-:Y:S02]  /*12d50*/  IMAD.MOV.U32 R12, RZ, RZ, 0x3 ;  /* 0x00000003ff0c7424 */ /* 0x000fe400078e00ff */
[----:B------:R-:W-:-:S07]  /*12d60*/  IMAD.MOV.U32 R2, RZ, RZ, R14 ;  /* 0x000000ffff027224 */ /* 0x000fce00078e000e */
[----:B------:R-:W-:Y:S05]  /*12d70*/  WARPSYNC.COLLECTIVE R15, `(.L_x_14174) ;  /* 0x000000000f087348 */ /* 0x000fea0003c00000 */
[----:B------:R0:W1:Y:S02]  /*12d80*/  SHFL.IDX P6, R14, R13, R12, R11 ;  /* 0x0000000c0d0e7389 */ /* 0x00006400000c000b */
[----:B01----:R-:W-:Y:S01]  /*12d90*/  ENDCOLLECTIVE ;  /* 0x000000000000791b */ /* 0x003fe20003800000 */
.L_x_14174:
        /* <DEDUP_REMOVED lines=11> */
.L_x_14175:
[----:B------:R-:W-:Y:S02]  /*12e50*/  IMAD.MOV.U32 R13, RZ, RZ, R8 ;  /* 0x000000ffff0d7224 */ /* 0x000fe400078e0008 */
[----:B------:R-:W-:Y:S02]  /*12e60*/  IMAD.MOV.U32 R12, RZ, RZ, 0x4 ;  /* 0x00000004ff0c7424 */ /* 0x000fe400078e00ff */
[----:B------:R-:W-:-:S07]  /*12e70*/  IMAD.MOV.U32 R2, RZ, RZ, R14 ;  /* 0x000000ffff027224 */ /* 0x000fce00078e000e */
[----:B------:R-:W-:Y:S05]  /*12e80*/  WARPSYNC.COLLECTIVE R15, `(.L_x_14176) ;  /* 0x000000000f087348 */ /* 0x000fea0003c00000 */
[----:B------:R0:W1:Y:S02]  /*12e90*/  SHFL.IDX P6, R14, R13, R12, R11 ;  /* 0x0000000c0d0e7389 */ /* 0x00006400000c000b */
[----:B01----:R-:W-:Y:S01]  /*12ea0*/  ENDCOLLECTIVE ;  /* 0x000000000000791b */ /* 0x003fe20003800000 */
.L_x_14176:
        /* <DEDUP_REMOVED lines=11> */
.L_x_14177:
[----:B------:R-:W-:Y:S02]  /*12f60*/  IMAD.MOV.U32 R13, RZ, RZ, R8 ;  /* 0x000000ffff0d7224 */ /* 0x000fe400078e0008 */
[----:B------:R-:W-:Y:S02]  /*12f70*/  IMAD.MOV.U32 R12, RZ, RZ, 0x5 ;  /* 0x00000005ff0c7424 */ /* 0x000fe400078e00ff */
[----:B------:R-:W-:-:S07]  /*12f80*/  IMAD.MOV.U32 R2, RZ, RZ, R14 ;  /* 0x000000ffff027224 */ /* 0x000fce00078e000e */
[----:B------:R-:W-:Y:S05]  /*12f90*/  WARPSYNC.COLLECTIVE R15, `(.L_x_14178) ;  /* 0x000000000f087348 */ /* 0x000fea0003c00000 */
[----:B------:R0:W1:Y:S02]  /*12fa0*/  SHFL.IDX P6, R14, R13, R12, R11 ;  /* 0x0000000c0d0e7389 */ /* 0x00006400000c000b */
[----:B01----:R-:W-:Y:S01]  /*12fb0*/  ENDCOLLECTIVE ;  /* 0x000000000000791b */ /* 0x003fe20003800000 */
.L_x_14178:
        /* <DEDUP_REMOVED lines=11> */
.L_x_14179:
[----:B------:R-:W-:Y:S05]  /*13070*/  BRA `(.L_x_14180) ;  /* 0xffffffc000207947 */ /* 0x000fea000383ffff */
.L_x_14080:
[----:B--2---:R2:W3:Y:S02]  /*13080*/  SYNCS.PHASECHK.TRANS64.TRYWAIT P0, [R10+URZ+0x22860], R20 ;  /* 0x022860140a0075a7 */ /* 0x0044e4000800017f */
[----:B---3--:R-:W-:Y:S05]  /*13090*/  @!P0 NANOSLEEP.SYNCS 0x989680 ;  /* 0x009896800000895d */ /* 0x008fea0003900000 */
[----:B------:R-:W3:Y:S02]  /*130a0*/  @!P0 SYNCS.PHASECHK.TRANS64 P0, [R10+URZ+0x22860], R20 ;  /* 0x022860140a0085a7 */ /* 0x000ee4000800007f */
[----:B---3--:R-:W-:Y:S05]  /*130b0*/  @!P0 BRA `(.L_x_14080) ;  /* 0xfffffffc00f08947 */ /* 0x008fea000383ffff */
[----:B------:R-:W-:Y:S05]  /*130c0*/  BRA `(.L_x_14181) ;  /* 0xffffffc000707947 */ /* 0x000fea000383ffff */
.L_x_14081:
        /* <DEDUP_REMOVED lines=8> */
.L_x_14183:
[----:B------:R-:W-:Y:S05]  /*13150*/  BSYNC B1 ;  /* 0x0000000000017941 */ /* 0x000fea0003800000 */
.L_x_14182:
        /* <DEDUP_REMOVED lines=9> */
.L_x_14184:
[----:B------:R-:W-:Y:S02]  /*131f0*/  IMAD.MOV.U32 R13, RZ, RZ, R25 ;  /* 0x000000ffff0d7224 */ /* 0x000fe400078e0019 */
[----:B------:R-:W-:Y:S01]  /*13200*/  IMAD.MOV.U32 R12, RZ, RZ, 0x1 ;  /* 0x00000001ff0c7424 */ /* 0x000fe200078e00ff */
[----:B------:R-:W-:-:S13]  /*13210*/  IADD3 R2, P0, R14, R0, RZ ;  /* 0x000000000e027210 */ /* 0x000fda0007f1e0ff */
[----:B------:R-:W-:Y:S05]  /*13220*/  WARPSYNC.COLLECTIVE R15, `(.L_x_14185) ;  /* 0x000000000f087348 */ /* 0x000fea0003c00000 */
[----:B------:R0:W1:Y:S02]  /*13230*/  SHFL.IDX P6, R14, R13, R12, R11 ;  /* 0x0000000c0d0e7389 */ /* 0x00006400000c000b */
[----:B01----:R-:W-:Y:S01]  /*13240*/  ENDCOLLECTIVE ;  /* 0x000000000000791b */ /* 0x003fe20003800000 */
.L_x_14185:
        /* <DEDUP_REMOVED lines=13> */
.L_x_14186:
[----:B------:R-:W-:Y:S02]  /*13320*/  IMAD.MOV.U32 R13, RZ, RZ, R25 ;  /* 0x000000ffff0d7224 */ /* 0x000fe400078e0019 */
[----:B------:R-:W-:Y:S01]  /*13330*/  IMAD.MOV.U32 R12, RZ, RZ, 0x2 ;  /* 0x00000002ff0c7424 */ /* 0x000fe200078e00ff */
[----:B------:R-:W-:-:S13]  /*13340*/  IADD3 R2, P0, R14, R0, RZ ;  /* 0x000000000e027210 */ /* 0x000fda0007f1e0ff */
[----:B------:R-:W-:Y:S05]  /*13350*/  WARPSYNC.COLLECTIVE R15, `(.L_x_14187) ;  /* 0x000000000f087348 */ /* 0x000fea0003c00000 */
[----:B------:R0:W1:Y:S02]  /*13360*/  SHFL.IDX P6, R14, R13, R12, R11 ;  /* 0x0000000c0d0e7389 */ /* 0x00006400000c000b */
[----:B01----:R-:W-:Y:S01]  /*13370*/  ENDCOLLECTIVE ;  /* 0x000000000000791b */ /* 0x003fe20003800000 */
.L_x_14187:
        /* <DEDUP_REMOVED lines=13> */
.L_x_14188:
[----:B------:R-:W-:Y:S02]  /*13450*/  IMAD.MOV.U32 R13, RZ, RZ, R25 ;  /* 0x000000ffff0d7224 */ /* 0x000fe400078e0019 */
[----:B------:R-:W-:Y:S02]  /*13460*/  IMAD.MOV.U32 R12, RZ, RZ, 0x3 ;  /* 0x00000003ff0c7424 */ /* 0x000fe400078e00ff */
[----:B------:R-:W-:-:S07]  /*13470*/  IMAD.MOV.U32 R8, RZ, RZ, R14 ;  /* 0x000000ffff087224 */ /* 0x000fce00078e000e */
[----:B------:R-:W-:Y:S05]  /*13480*/  WARPSYNC.COLLECTIVE R15, `(.L_x_14189) ;  /* 0x000000000f087348 */ /* 0x000fea0003c00000 */
[----:B------:R0:W1:Y:S02]  /*13490*/  SHFL.IDX P6, R14, R13, R12, R11 ;  /* 0x0000000c0d0e7389 */ /* 0x00006400000c000b */
[----:B01----:R-:W-:Y:S01]  /*134a0*/  ENDCOLLECTIVE ;  /* 0x000000000000791b */ /* 0x003fe20003800000 */
.L_x_14189:
        /* <DEDUP_REMOVED lines=14> */
.L_x_14190:
[----:B------:R-:W-:Y:S02]  /*13590*/  IMAD.MOV.U32 R13, RZ, RZ, R25 ;  /* 0x000000ffff0d7224 */ /* 0x000fe400078e0019 */
[----:B------:R-:W-:Y:S01]  /*135a0*/  IMAD.MOV.U32 R12, RZ, RZ, 0x4 ;  /* 0x00000004ff0c7424 */ /* 0x000fe200078e00ff */
[----:B------:R-:W-:-:S13]  /*135b0*/  IADD3 R2, P0, R14, R0, RZ ;  /* 0x000000000e027210 */ /* 0x000fda0007f1e0ff */
[----:B------:R-:W-:Y:S05]  /*135c0*/  WARPSYNC.COLLECTIVE R15, `(.L_x_14191) ;  /* 0x000000000f087348 */ /* 0x000fea0003c00000 */
[----:B------:R0:W1:Y:S02]  /*135d0*/  SHFL.IDX P6, R14, R13, R12, R11 ;  /* 0x0000000c0d0e7389 */ /* 0x00006400000c000b */
[----:B01----:R-:W-:Y:S01]  /*135e0*/  ENDCOLLECTIVE ;  /* 0x000000000000791b */ /* 0x003fe20003800000 */
.L_x_14191:
        /* <DEDUP_REMOVED lines=13> */
.L_x_14192:
[----:B------:R-:W-:Y:S02]  /*136c0*/  IMAD.MOV.U32 R13, RZ, RZ, R25 ;  /* 0x000000ffff0d7224 */ /* 0x000fe400078e0019 */
[----:B------:R-:W-:Y:S01]  /*136d0*/  IMAD.MOV.U32 R12, RZ, RZ, 0x5 ;  /* 0x00000005ff0c7424 */ /* 0x000fe200078e00ff */
[----:B------:R-:W-:-:S13]  /*136e0*/  IADD3 R2, P0, R14, R0, RZ ;  /* 0x000000000e027210 */ /* 0x000fda0007f1e0ff */
[----:B------:R-:W-:Y:S05]  /*136f0*/  WARPSYNC.COLLECTIVE R15, `(.L_x_14193) ;  /* 0x000000000f087348 */ /* 0x000fea0003c00000 */
[----:B------:R0:W1:Y:S02]  /*13700*/  SHFL.IDX P6, R14, R13, R12, R11 ;  /* 0x0000000c0d0e7389 */ /* 0x00006400000c000b */
[----:B01----:R-:W-:Y:S01]  /*13710*/  ENDCOLLECTIVE ;  /* 0x000000000000791b */ /* 0x003fe20003800000 */
.L_x_14193:
        /* <DEDUP_REMOVED lines=13> */
.L_x_14194:
[----:B------:R-:W-:Y:S05]  /*137f0*/  BRA `(.L_x_14195) ;  /* 0xffffffbc00b87947 */ /* 0x000fea000383ffff */
.L_x_14089:
        /* <DEDUP_REMOVED lines=8> */
.L_x_14197:
[----:B------:R-:W-:Y:S05]  /*13880*/  BSYNC B0 ;  /* 0x0000000000007941 */ /* 0x000fea0003800000 */
.L_x_14196:
        /* <DEDUP_REMOVED lines=9> */
.L_x_14198:
        /* <DEDUP_REMOVED lines=18> */
.L_x_14199:
[----:B------:R-:W-:Y:S01]  /*13a40*/  IMAD.MOV.U32 R12, RZ, RZ, 0x2 ;  /* 0x00000002ff0c7424 */ /* 0x000fe200078e00ff */
[----:B------:R-:W-:-:S05]  /*13a50*/  SEL R6, R14, RZ, P1 ;  /* 0x000000ff0e067207 */ /* 0x000fca0000800000 */
[----:B------:R-:W-:-:S04]  /*13a60*/  IMAD.IADD R6, R5, 0x1, R6 ;  /* 0x0000000105067824 */ /* 0x000fc800078e0206 */
[----:B------:R-:W-:-:S07]  /*13a70*/  IMAD.MOV.U32 R13, RZ, RZ, R6 ;  /* 0x000000ffff0d7224 */ /* 0x000fce00078e0006 */
[----:B------:R-:W-:Y:S05]  /*13a80*/  WARPSYNC.COLLECTIVE R15, `(.L_x_14200) ;  /* 0x000000000f087348 */ /* 0x000fea0003c00000 */
[----:B------:R0:W1:Y:S02]  /*13a90*/  SHFL.UP P6, R14, R13, R12, R11 ;  /* 0x0400000c0d0e7389 */ /* 0x00006400000c000b */
[----:B01----:R-:W-:Y:S01]  /*13aa0*/  ENDCOLLECTIVE ;  /* 0x000000000000791b */ /* 0x003fe20003800000 */
.L_x_14200:
[----:B------:R-:W-:Y:S01]  /*13ab0*/  IMAD.MOV.U32 R12, RZ, RZ, 0x4 ;  /* 0x00000004ff0c7424 */ /* 0x000fe200078e00ff */
[----:B------:R-:W-:-:S05]  /*13ac0*/  SEL R7, R14, RZ, P2 ;  /* 0x000000ff0e077207 */ /* 0x000fca0001000000 */
[----:B------:R-:W-:-:S04]  /*13ad0*/  IMAD.IADD R7, R6, 0x1, R7 ;  /* 0x0000000106077824 */ /* 0x000fc800078e0207 */
[----:B------:R-:W-:-:S07]  /*13ae0*/  IMAD.MOV.U32 R13, RZ, RZ, R7 ;  /* 0x000000ffff0d7224 */ /* 0x000fce00078e0007 */
[----:B------:R-:W-:Y:S05]  /*13af0*/  WARPSYNC.COLLECTIVE R15, `(.L_x_14201) ;  /* 0x000000000f087348 */ /* 0x000fea0003c00000 */
[----:B------:R0:W1:Y:S02]  /*13b00*/  SHFL.UP P6, R14, R13, R12, R11 ;  /* 0x0400000c0d0e7389 */ /* 0x00006400000c000b */
[----:B01----:R-:W-:Y:S01]  /*13b10*/  ENDCOLLECTIVE ;  /* 0x000000000000791b */ /* 0x003fe20003800000 */
.L_x_14201:
[----:B------:R-:W-:Y:S01]  /*13b20*/  IMAD.MOV.U32 R12, RZ, RZ, 0x8 ;  /* 0x00000008ff0c7424 */ /* 0x000fe200078e00ff */
[----:B------:R-:W-:-:S05]  /*13b30*/  SEL R2, R14, RZ, P3 ;  /* 0x000000ff0e027207 */ /* 0x000fca0001800000 */
[----:B------:R-:W-:-:S04]  /*13b40*/  IMAD.IADD R2, R7, 0x1, R2 ;  /* 0x0000000107027824 */ /* 0x000fc800078e0202 */
[----:B------:R-:W-:-:S07]  /*13b50*/  IMAD.MOV.U32 R13, RZ, RZ, R2 ;  /* 0x000000ffff0d7224 */ /* 0x000fce00078e0002 */
[----:B------:R-:W-:Y:S05]  /*13b60*/  WARPSYNC.COLLECTIVE R15, `(.L_x_14202) ;  /* 0x000000000f087348 */ /* 0x000fea0003c00000 */
[----:B------:R0:W1:Y:S02]  /*13b70*/  SHFL.UP P6, R14, R13, R12, R11 ;  /* 0x0400000c0d0e7389 */ /* 0x00006400000c000b */
[----:B01----:R-:W-:Y:S01]  /*13b80*/  ENDCOLLECTIVE ;  /* 0x000000000000791b */ /* 0x003fe20003800000 */
.L_x_14202:
[----:B------:R-:W-:Y:S01]  /*13b90*/  IMAD.MOV.U32 R12, RZ, RZ, 0x10 ;  /* 0x00000010ff0c7424 */ /* 0x000fe200078e00ff */
[----:B------:R-:W-:-:S05]  /*13ba0*/  SEL R3, R14, RZ, P4 ;  /* 0x000000ff0e037207 */ /* 0x000fca0002000000 */
[----:B------:R-:W-:-:S04]  /*13bb0*/  IMAD.IADD R3, R2, 0x1, R3 ;  /* 0x0000000102037824 */ /* 0x000fc800078e0203 */
[----:B------:R-:W-:-:S07]  /*13bc0*/  IMAD.MOV.U32 R13, RZ, RZ, R3 ;  /* 0x000000ffff0d7224 */ /* 0x000fce00078e0003 */
[----:B------:R-:W-:Y:S05]  /*13bd0*/  WARPSYNC.COLLECTIVE R15, `(.L_x_14203) ;  /* 0x000000000f087348 */ /* 0x000fea0003c00000 */
[----:B------:R0:W1:Y:S02]  /*13be0*/  SHFL.UP P6, R14, R13, R12, R11 ;  /* 0x0400000c0d0e7389 */ /* 0x00006400000c000b */
[----:B01----:R-:W-:Y:S01]  /*13bf0*/  ENDCOLLECTIVE ;  /* 0x000000000000791b */ /* 0x003fe20003800000 */
.L_x_14203:
        /* <DEDUP_REMOVED lines=8> */
.L_x_14204:
[----:B------:R-:W-:Y:S05]  /*13c80*/  BRA `(.L_x_14205) ;  /* 0xffffffc000147947 */ /* 0x000fea000383ffff */
.L_x_14094:
        /* <DEDUP_REMOVED lines=8> */
.L_x_14207:
[----:B------:R-:W-:Y:S05]  /*13d10*/  BSYNC B0 ;  /* 0x0000000000007941 */ /* 0x000fea0003800000 */
.L_x_14206:
        /* <DEDUP_REMOVED lines=8> */
.L_x_14208:
[----:B------:R-:W-:Y:S01]  /*13da0*/  IMAD.MOV.U32 R12, RZ, RZ, 0x4 ;  /* 0x00000004ff0c7424 */ /* 0x000fe200078e00ff */
[----:B------:R-:W-:-:S05]  /*13db0*/  SEL R2, R14, RZ, P2 ;  /* 0x000000ff0e027207 */ /* 0x000fca0001000000 */
[----:B------:R-:W-:-:S04]  /*13dc0*/  IMAD.IADD R2, R13, 0x1, R2 ;  /* 0x000000010d027824 */ /* 0x000fc800078e0202 */
[----:B------:R-:W-:-:S07]  /*13dd0*/  IMAD.MOV.U32 R13, RZ, RZ, R2 ;  /* 0x000000ffff0d7224 */ /* 0x000fce00078e0002 */
[----:B------:R-:W-:Y:S05]  /*13de0*/  WARPSYNC.COLLECTIVE R15, `(.L_x_14209) ;  /* 0x000000000f087348 */ /* 0x000fea0003c00000 */
[----:B------:R0:W1:Y:S02]  /*13df0*/  SHFL.UP P6, R14, R13, R12, R11 ;  /* 0x0400000c0d0e7389 */ /* 0x00006400000c000b */
[----:B01----:R-:W-:Y:S01]  /*13e00*/  ENDCOLLECTIVE ;  /* 0x000000000000791b */ /* 0x003fe20003800000 */
.L_x_14209:
[----:B------:R-:W-:Y:S01]  /*13e10*/  IMAD.MOV.U32 R12, RZ, RZ, 0x8 ;  /* 0x00000008ff0c7424 */ /* 0x000fe200078e00ff */
[----:B------:R-:W-:-:S05]  /*13e20*/  SEL R3, R14, RZ, P3 ;  /* 0x000000ff0e037207 */ /* 0x000fca0001800000 */
[----:B------:R-:W-:-:S04]  /*13e30*/  IMAD.IADD R3, R2, 0x1, R3 ;  /* 0x0000000102037824 */ /* 0x000fc800078e0203 */
[----:B------:R-:W-:-:S07]  /*13e40*/  IMAD.MOV.U32 R13, RZ, RZ, R3 ;  /* 0x000000ffff0d7224 */ /* 0x000fce00078e0003 */
[----:B------:R-:W-:Y:S05]  /*13e50*/  WARPSYNC.COLLECTIVE R15, `(.L_x_14210) ;  /* 0x000000000f087348 */ /* 0x000fea0003c00000 */
[----:B------:R0:W1:Y:S02]  /*13e60*/  SHFL.UP P6, R14, R13, R12, R11 ;  /* 0x0400000c0d0e7389 */ /* 0x00006400000c000b */
[----:B01----:R-:W-:Y:S01]  /*13e70*/  ENDCOLLECTIVE ;  /* 0x000000000000791b */ /* 0x003fe20003800000 */
.L_x_14210:
[----:B------:R-:W-:Y:S01]  /*13e80*/  IMAD.MOV.U32 R12, RZ, RZ, 0x10 ;  /* 0x00000010ff0c7424 */ /* 0x000fe200078e00ff */
[----:B------:R-:W-:-:S05]  /*13e90*/  SEL R4, R14, RZ, P4 ;  /* 0x000000ff0e047207 */ /* 0x000fca0002000000 */
[----:B------:R-:W-:-:S04]  /*13ea0*/  IMAD.IADD R4, R3, 0x1, R4 ;  /* 0x0000000103047824 */ /* 0x000fc800078e0204 */
[----:B------:R-:W-:-:S07]  /*13eb0*/  IMAD.MOV.U32 R13, RZ, RZ, R4 ;  /* 0x000000ffff0d7224 */ /* 0x000fce00078e0004 */
[----:B------:R-:W-:Y:S05]  /*13ec0*/  WARPSYNC.COLLECTIVE R15, `(.L_x_14211) ;  /* 0x000000000f087348 */ /* 0x000fea0003c00000 */
[----:B------:R0:W1:Y:S02]  /*13ed0*/  SHFL.UP P6, R14, R13, R12, R11 ;  /* 0x0400000c0d0e7389 */ /* 0x00006400000c000b */
[----:B01----:R-:W-:Y:S01]  /*13ee0*/  ENDCOLLECTIVE ;  /* 0x000000000000791b */ /* 0x003fe20003800000 */
.L_x_14211:
        /* <DEDUP_REMOVED lines=8> */
.L_x_14212:
[----:B------:R-:W-:Y:S05]  /*13f70*/  BRA `(.L_x_14213) ;  /* 0xffffffbc00f47947 */ /* 0x000fea000383ffff */
.L_x_14096:
[----:B------:R-:W-:Y:S01]  /*13f80*/  BSSY B0, `(.L_x_14214) ;  /* 0x0000006000007945 */ /* 0x000fe20003800000 */
[----:B------:R-:W-:Y:S01]  /*13f90*/  PLOP3.LUT P6, PT, P6, PT, PT, 0x8, 0x0 ;  /* 0x000000000000781c */ /* 0x000fe200037ce170 */
[----:B------:R-:W-:-:S12]  /*13fa0*/  IMAD.MOV.U32 R15, RZ, RZ, -0x1 ;  /* 0xffffffffff0f7424 */ /* 0x000fd800078e00ff */
[----:B012---:R-:W-:Y:S05]  /*13fb0*/  WARPSYNC.COLLECTIVE R15, `(.L_x_14215) ;  /* 0x000000000f087348 */ /* 0x007fea0003c00000 */
[----:B------:R-:W-:Y:S01]  /*13fc0*/  VOTE.ANY R14, PT, P6 ;  /* 0x00000000000e7806 */ /* 0x000fe200030e0100 */
[----:B012---:R-:W-:Y:S06]  /*13fd0*/  ENDCOLLECTIVE ;  /* 0x000000000000791b */ /* 0x007fec0003800000 */
.L_x_14215:
[----:B------:R-:W-:Y:S05]  /*13fe0*/  BSYNC B0 ;  /* 0x0000000000007941 */ /* 0x000fea0003800000 */
.L_x_14214:
        /* <DEDUP_REMOVED lines=9> */
.L_x_14216:
[----:B------:R-:W-:Y:S01]  /*14080*/  IMAD.MOV.U32 R5, RZ, RZ, R14 ;  /* 0x000000ffff057224 */ /* 0x000fe200078e000e */
[----:B------:R-:W-:Y:S06]  /*14090*/  BRA `(.L_x_14217) ;  /* 0xffffffbc00e47947 */ /* 0x000fec000383ffff */
.L_x_14098:
[----:B------:R-:W-:Y:S01]  /*140a0*/  BSSY B0, `(.L_x_14218) ;  /* 0x0000007000007945 */ /* 0x000fe20003800000 */
[----:B------:R-:W-:Y:S02]  /*140b0*/  IMAD.MOV.U32 R13, RZ, RZ, R6 ;  /* 0x000000ffff0d7224 */ /* 0x000fe400078e0006 */
[----:B------:R-:W-:Y:S02]  /*140c0*/  IMAD.MOV.U32 R11, RZ, RZ, 0x1f ;  /* 0x0000001fff0b7424 */ /* 0x000fe400078e00ff */
[----:B------:R-:W-:-:S07]  /*140d0*/  IMAD.MOV.U32 R15, RZ, RZ, -0x1 ;  /* 0xffffffffff0f7424 */ /* 0x000fce00078e00ff */
[----:B01234-:R-:W-:Y:S05]  /*140e0*/  WARPSYNC.COLLECTIVE R15, `(.L_x_14219) ;  /* 0x000000000f087348 */ /* 0x01ffea0003c00000 */
[----:B------:R0:W0:Y:S02]  /*140f0*/  SHFL.IDX P6, R14, R13, R12, R11 ;  /* 0x0000000c0d0e7389 */ /* 0x00002400000c000b */
[----:B01234-:R-:W-:Y:S01]  /*14100*/  ENDCOLLECTIVE ;  /* 0x000000000000791b */ /* 0x01ffe20003800000 */
.L_x_14219:
[----:B------:R-:W-:Y:S05]  /*14110*/  BSYNC B0 ;  /* 0x0000000000007941 */ /* 0x000fea0003800000 */
.L_x_14218:
[----:B------:R-:W-:Y:S05]  /*14120*/  BRA `(.L_x_14097) ;  /* 0xffffffbc00dc7947 */ /* 0x000fea000383ffff */
.L_x_14102:
[----:B-1----:R1:W2:Y:S02]  /*14130*/  SYNCS.PHASECHK.TRANS64.TRYWAIT P0, [R7+URZ+0x22820], R0 ;  /* 0x02282000070075a7 */ /* 0x0022a4000800017f */
[----:B--2---:R-:W-:Y:S05]  /*14140*/  @!P0 NANOSLEEP.SYNCS 0x989680 ;  /* 0x009896800000895d */ /* 0x004fea0003900000 */
[----:B------:R-:W2:Y:S02]  /*14150*/  @!P0 SYNCS.PHASECHK.TRANS64 P0, [R7+URZ+0x22820], R0 ;  /* 0x02282000070085a7 */ /* 0x000ea4000800007f */
[----:B--2---:R-:W-:Y:S05]  /*14160*/  @!P0 BRA `(.L_x_14102) ;  /* 0xfffffffc00f08947 */ /* 0x004fea000383ffff */
[----:B------:R-:W-:Y:S05]  /*14170*/  BRA `(.L_x_14220) ;  /* 0xffffffc400547947 */ /* 0x000fea000383ffff */
.L_x_14103:
        /* <DEDUP_REMOVED lines=8> */
[----:B01-34-:R-:W-:Y:S05]  /*14200*/  WARPSYNC.COLLECTIVE R15, `(.L_x_14222) ;  /* 0x000000000f087348 */ /* 0x01bfea0003c00000 */
[----:B------:R2:W0:Y:S02]  /*14210*/  SHFL.IDX P6, R14, R13, R12, R11 ;  /* 0x0000000c0d0e7389 */ /* 0x00042400000c000b */
[----:B01234-:R-:W-:Y:S01]  /*14220*/  ENDCOLLECTIVE ;  /* 0x000000000000791b */ /* 0x01ffe20003800000 */
.L_x_14222:
[----:B------:R-:W-:Y:S05]  /*14230*/  BSYNC B0 ;  /* 0x0000000000007941 */ /* 0x000fea0003800000 */
.L_x_14221:
[----:B------:R-:W-:Y:S05]  /*14240*/  BRA `(.L_x_14223) ;  /* 0xffffffc4003c7947 */ /* 0x000fea000383ffff */
.L_x_14106:
[----:B------:R-:W-:Y:S01]  /*14250*/  BSSY B1, `(.L_x_14224) ;  /* 0x0000006000017945 */ /* 0x000fe20003800000 */
[----:B------:R-:W-:-:S07]  /*14260*/  IMAD.MOV.U32 R15, RZ, RZ, -0x1 ;  /* 0xffffffffff0f7424 */ /* 0x000fce00078e00ff */
[----:B01-34-:R-:W-:Y:S05]  /*14270*/  WARPSYNC.COLLECTIVE R15, `(.L_x_14225) ;  /* 0x000000000f0c7348 */ /* 0x01bfea0003c00000 */
[----:B------:R-:W-:Y:S02]  /*14280*/  ELECT P6, UR62, PT ;  /* 0x00000000003e782f */ /* 0x000fe400038c0000 */
[----:B------:R-:W-:Y:S01]  /*14290*/  MOV R14, UR62 ;  /* 0x0000003e000e7c02 */ /* 0x000fe20008000f00 */
[----:B01-34-:R-:W-:Y:S10]  /*142a0*/  ENDCOLLECTIVE ;  /* 0x000000000000791b */ /* 0x01bff40003800000 */
.L_x_14225:
[----:B------:R-:W-:Y:S05]  /*142b0*/  BSYNC B1 ;  /* 0x0000000000017941 */ /* 0x000fea0003800000 */
.L_x_14224:
[----:B------:R-:W-:Y:S05]  /*142c0*/  BRA `(.L_x_14226) ;  /* 0xffffffc400347947 */ /* 0x000fea000383ffff */
.L_x_14108:
[----:B-1----:R1:W2:Y:S02]  /*142d0*/  SYNCS.PHASECHK.TRANS64.TRYWAIT P1, [R5+URZ+0x22840], R0 ;  /* 0x02284000050075a7 */ /* 0x0022a4000802017f */
[----:B--2---:R-:W-:Y:S05]  /*142e0*/  @!P1 NANOSLEEP.SYNCS 0x989680 ;  /* 0x009896800000995d */ /* 0x004fea0003900000 */
[----:B------:R-:W2:Y:S02]  /*142f0*/  @!P1 SYNCS.PHASECHK.TRANS64 P1, [R5+URZ+0x22840], R0 ;  /* 0x02284000050095a7 */ /* 0x000ea4000802007f */
[----:B--2---:R-:W-:Y:S05]  /*14300*/  @!P1 BRA `(.L_x_14108) ;  /* 0xfffffffc00f09947 */ /* 0x004fea000383ffff */
[----:B------:R-:W-:Y:S05]  /*14310*/  BRA `(.L_x_14227) ;  /* 0xffffffc400547947 */ /* 0x000fea000383ffff */
.L_x_14110:
[----:B--2---:R2:W0:Y:S02]  /*14320*/  SYNCS.PHASECHK.TRANS64.TRYWAIT P1, [R3+URZ+0x22840], R2 ;  /* 0x02284002030075a7 */ /* 0x004424000802017f */
[----:B0-----:R-:W-:Y:S05]  /*14330*/  @!P1 NANOSLEEP.SYNCS 0x989680 ;  /* 0x009896800000995d */ /* 0x001fea0003900000 */
[----:B------:R-:W0:Y:S02]  /*14340*/  @!P1 SYNCS.PHASECHK.TRANS64 P1, [R3+URZ+0x22840], R2 ;  /* 0x02284002030095a7 */ /* 0x000e24000802007f */
[----:B0-----:R-:W-:Y:S05]  /*14350*/  @!P1 BRA `(.L_x_14110) ;  /* 0xfffffffc00f09947 */ /* 0x001fea000383ffff */
[----:B------:R-:W-:Y:S05]  /*14360*/  BRA `(.L_x_14228) ;  /* 0xffffffc400607947 */ /* 0x000fea000383ffff */
.L_x_14112:
[----:B------:R0:W0:Y:S02]  /*14370*/  SYNCS.PHASECHK.TRANS64.TRYWAIT P1, [R5+URZ+0x22860], R0 ;  /* 0x02286000050075a7 */ /* 0x000024000802017f */
[----:B0-----:R-:W-:Y:S05]  /*14380*/  @!P1 NANOSLEEP.SYNCS 0x989680 ;  /* 0x009896800000995d */ /* 0x001fea0003900000 */
[----:B------:R-:W0:Y:S02]  /*14390*/  @!P1 SYNCS.PHASECHK.TRANS64 P1, [R5+URZ+0x22860], R0 ;  /* 0x02286000050095a7 */ /* 0x000e24000802007f */
[----:B0-----:R-:W-:Y:S05]  /*143a0*/  @!P1 BRA `(.L_x_14112) ;  /* 0xfffffffc00f09947 */ /* 0x001fea000383ffff */
[----:B------:R-:W-:Y:S05]  /*143b0*/  BRA `(.L_x_14229) ;  /* 0xffffffc4005c7947 */ /* 0x000fea000383ffff */
.L_x_14230:
        /* <DEDUP_REMOVED lines=12> */
.L_x_15569:


//--------------------- .text._ZN7cutlass13device_kernelIN5flash11enable_sm90INS1_16FlashAttnFwdSm90INS1_25CollectiveMainloopFwdSm90ILi2EN4cute5tupleIJNS5_1CILi1EEES8_S8_EEENS6_IJNS7_ILi128EEENS7_ILi96EEENS7_ILi64EEEEEELi256ENS_10bfloat16_tEfNS_4arch4Sm90ELb1ELb0ELb0ELb1ELb1ELb1ELb0ELb1ELb0ELb1ELb0ELb0EEENS1_21CollectiveEpilogueFwdINS6_IJSA_NS7_ILi256EEESB_EEES9_SE_SG_Li256ELb1ELb1ELb0ELb0EEENS1_36VarlenDynamicPersistentTileSchedulerILi128ELi96ELi256ELi128ELb0ELb1ELb1ELb1ELb1ELb1EEEEEEEEEvNT_6ParamsE --------------------------
	.section	.text._ZN7cutlass13device_kernelIN5flash11enable_sm90INS1_16FlashAttnFwdSm90INS1_25CollectiveMainloopFwdSm90ILi2EN4cute5tupleIJNS5_1CILi1EEES8_S8_EEENS6_IJNS7_ILi128EEENS7_ILi96EEENS7_ILi64EEEEEELi256ENS_10bfloat16_tEfNS_4arch4Sm90ELb1ELb0ELb0ELb1ELb1ELb1ELb0ELb1ELb0ELb1ELb0ELb0EEENS1_21CollectiveEpilogueFwdINS6_IJSA_NS7_ILi256EEESB_EEES9_SE_SG_Li256ELb1ELb1ELb0ELb0EEENS1_36VarlenDynamicPersistentTileSchedulerILi128ELi96ELi256ELi128ELb0ELb1ELb1ELb1ELb1ELb1EEEEEEEEEvNT_6ParamsE,"ax",@progbits
	.align	128
.text._ZN7cutlass13device_kernelIN5flash11enable_sm90INS1_16FlashAttnFwdSm90INS1_25CollectiveMainloopFwdSm90ILi2EN4cute5tupleIJNS5_1CILi1EEES8_S8_EEENS6_IJNS7_ILi128EEENS7_ILi96EEENS7_ILi64EEEEEELi256ENS_10bfloat16_tEfNS_4arch4Sm90ELb1ELb0ELb0ELb1ELb1ELb1ELb0ELb1ELb0ELb1ELb0ELb0EEENS1_21CollectiveEpilogueFwdINS6_IJSA_NS7_ILi256EEESB_EEES9_SE_SG_Li256ELb1ELb1ELb0ELb0EEENS1_36VarlenDynamicPersistentTileSchedulerILi128ELi96ELi256ELi128ELb0ELb1ELb1ELb1ELb1ELb1EEEEEEEEEvNT_6ParamsE:
        .type           _ZN7cutlass13device_kernelIN5flash11enable_sm90INS1_16FlashAttnFwdSm90INS1_25CollectiveMainloopFwdSm90ILi2EN4cute5tupleIJNS5_1CILi1EEES8_S8_EEENS6_IJNS7_ILi128EEENS7_ILi96EEENS7_ILi64EEEEEELi256ENS_10bfloat16_tEfNS_4arch4Sm90ELb1ELb0ELb0ELb1ELb1ELb1ELb0ELb1ELb0ELb1ELb0ELb0EEENS1_21CollectiveEpilogueFwdINS6_IJSA_NS7_ILi256EEESB_EEES9_SE_SG_Li256ELb1ELb1ELb0ELb0EEENS1_36VarlenDynamicPersistentTileSchedulerILi128ELi96ELi256ELi128ELb0ELb1ELb1ELb1ELb1ELb1EEEEEEEEEvNT_6ParamsE,@function
        .size           _ZN7cutlass13device_kernelIN5flash11enable_sm90INS1_16FlashAttnFwdSm90INS1_25CollectiveMainloopFwdSm90ILi2EN4cute5tupleIJNS5_1CILi1EEES8_S8_EEENS6_IJNS7_ILi128EEENS7_ILi96EEENS7_ILi64EEEEEELi256ENS_10bfloat16_tEfNS_4arch4Sm90ELb1ELb0ELb0ELb1ELb1ELb1ELb0ELb1ELb0ELb1ELb0ELb0EEENS1_21CollectiveEpilogueFwdINS6_IJSA_NS7_ILi256EEESB_EEES9_SE_SG_Li256ELb1ELb1ELb0ELb0EEENS1_36VarlenDynamicPersistentTileSchedulerILi128ELi96ELi256ELi128ELb0ELb1ELb1ELb1ELb1ELb1EEEEEEEEEvNT_6ParamsE,(.L_x_15570 - _ZN7cutlass13device_kernelIN5flash11enable_sm90INS1_16FlashAttnFwdSm90INS1_25CollectiveMainloopFwdSm90ILi2EN4cute5tupleIJNS5_1CILi1EEES8_S8_EEENS6_IJNS7_ILi128EEENS7_ILi96EEENS7_ILi64EEEEEELi256ENS_10bfloat16_tEfNS_4arch4Sm90ELb1ELb0ELb0ELb1ELb1ELb1ELb0ELb1ELb0ELb1ELb0ELb0EEENS1_21CollectiveEpilogueFwdINS6_IJSA_NS7_ILi256EEESB_EEES9_SE_SG_Li256ELb1ELb1ELb0ELb0EEENS1_36VarlenDynamicPersistentTileSchedulerILi128ELi96ELi256ELi128ELb0ELb1ELb1ELb1ELb1ELb1EEEEEEEEEvNT_6ParamsE)
        .other          _ZN7cutlass13device_kernelIN5flash11enable_sm90INS1_16FlashAttnFwdSm90INS1_25CollectiveMainloopFwdSm90ILi2EN4cute5tupleIJNS5_1CILi1EEES8_S8_EEENS6_IJNS7_ILi128EEENS7_ILi96EEENS7_ILi64EEEEEELi256ENS_10bfloat16_tEfNS_4arch4Sm90ELb1ELb0ELb0ELb1ELb1ELb1ELb0ELb1ELb0ELb1ELb0ELb0EEENS1_21CollectiveEpilogueFwdINS6_IJSA_NS7_ILi256EEESB_EEES9_SE_SG_Li256ELb1ELb1ELb0ELb0EEENS1_36VarlenDynamicPersistentTileSchedulerILi128ELi96ELi256ELi128ELb0ELb1ELb1ELb1ELb1ELb1EEEEEEEEEvNT_6ParamsE,@"STO_CUDA_ENTRY STV_DEFAULT"
_ZN7cutlass13device_kernelIN5flash11enable_sm90INS1_16FlashAttnFwdSm90INS1_25CollectiveMainloopFwdSm90ILi2EN4cute5tupleIJNS5_1CILi1EEES8_S8_EEENS6_IJNS7_ILi128EEENS7_ILi96EEENS7_ILi64EEEEEELi256ENS_10bfloat16_tEfNS_4arch4Sm90ELb1ELb0ELb0ELb1ELb1ELb1ELb0ELb1ELb0ELb1ELb0ELb0EEENS1_21CollectiveEpilogueFwdINS6_IJSA_NS7_ILi256EEESB_EEES9_SE_SG_Li256ELb1ELb1ELb0ELb0EEENS1_36VarlenDynamicPersistentTileSchedulerILi128ELi96ELi256ELi128ELb0ELb1ELb1ELb1ELb1ELb1EEEEEEEEEvNT_6ParamsE:
        /* <DEDUP_REMOVED lines=17> */
.L_x_14232:
[----:B------:R-:W-:Y:S05]  /*0110*/  BSYNC B0 ;  /* 0x0000000000007941 */ /* 0x000fea0003800000 */
.L_x_14231:
        /* <DEDUP_REMOVED lines=40> */
.L_x_14233:
        /* <DEDUP_REMOVED lines=22> */
.L_x_14234:
        /* <DEDUP_REMOVED lines=18> */
.L_x_14235:
        /* <DEDUP_REMOVED lines=22> */
.L_x_14236:
        /* <DEDUP_REMOVED lines=22> */
.L_x_14237:
        /* <DEDUP_REMOVED lines=9> */
.L_x_14240:
        /* <DEDUP_REMOVED lines=9> */
[----:B------:R-:W-:-:S02]  /*0a00*/  ISETP.NE.AND P0, PT, R3, 0x1, PT ;  /* 0x000000010300780c */ /* 0x000fc40003f05270 */
[----:B------:R-:W-:-:S11]  /*0a10*/  LOP3.LUT R22, R22, 0xffffffef, RZ, 0xc0, !PT ;  /* 0xffffffef16167812 */ /* 0x000fd600078ec0ff */
[----:B------:R-:W-:Y:S06]  /*0a20*/  @!P0 BAR.ARV 0x9, 0x100 ;  /* 0x0244000000008b1d */ /* 0x000fec0000002000 */
[----:B------:R-:W-:Y:S02]  /*0a30*/  @P0 LOP3.LUT R22, R22, 0x10, RZ, 0xfc, !PT ;  /* 0x0000001016160812 */ /* 0x000fe400078efcff */
[----:B------:R-:W-:Y:S01]  /*0a40*/  BAR.SYNC.DEFER_BLOCKING 0x5, 0x180 ;  /* 0x0146000000007b1d */ /* 0x000fe20000010000 */
[----:B0-----:R-:W-:-:S05]  /*0a50*/  LEA R19, R2, R19, 0x18 ;  /* 0x0000001302137211 */ /* 0x001fca00078ec0ff */
[----:B------:R-:W0:Y:S02]  /*0a60*/  LDS.128 R32, [R19+0x228d0] ;  /* 0x0228d00013207984 */ /* 0x000e240000000c00 */
[----:B------:R-:W-:Y:S06]  /*0a70*/  BAR.ARV 0x4, 0x180 ;  /* 0x0106000000007b1d */ /* 0x000fec0000002000 */
[----:B0-----:R-:W-:-:S13]  /*0a80*/  ISETP.GE.AND P0, PT, R35, UR4, PT ;  /* 0x0000000423007c0c */ /* 0x001fda000bf06270 */
[----:B------:R-:W-:Y:S05]  /*0a90*/  @P0 BRA `(.L_x_14241) ;  /* 0x0000019c00780947 */ /* 0x000fea0003800000 */
[----:B------:R-:W2:Y:S01]  /*0aa0*/  LDL.LU R13, [R1] ;  /* 0x00000000010d7983 */ /* 0x000ea20000300800 */
[----:B------:R-:W-:Y:S02]  /*0ab0*/  VIADD R12, R0, 0xffffff80 ;  /* 0xffffff80000c7836 */ /* 0x000fe40000000000 */
[----:B------:R-:W-:Y:S02]  /*0ac0*/  IMAD.MOV.U32 R18, RZ, RZ, RZ ;  /* 0x000000ffff127224 */ /* 0x000fe400078e00ff */
[----:B------:R-:W-:Y:S01]  /*0ad0*/  IMAD.MOV.U32 R210, RZ, RZ, RZ ;  /* 0x000000ffffd27224 */ /* 0x000fe200078e00ff */
[----:B------:R-:W-:Y:S01]  /*0ae0*/  SHF.R.S32.HI R0, RZ, 0x1f, R12 ;  /* 0x0000001fff007819 */ /* 0x000fe2000001140c */
[----:B------:R-:W-:Y:S02]  /*0af0*/  IMAD.MOV.U32 R207, RZ, RZ, RZ ;  /* 0x000000ffffcf7224 */ /* 0x000fe400078e00ff */
[----:B------:R-:W-:Y:S01]  /*0b00*/  IMAD.MOV.U32 R23, RZ, RZ, RZ ;  /* 0x000000ffff177224 */ /* 0x000fe200078e00ff */
[----:B------:R-:W-:-:S04]  /*0b10*/  LEA.HI R2, R0, R12, RZ, 0x7 ;  /* 0x0000000c00027211 */ /* 0x000fc800078f38ff */
[----:B------:R-:W-:Y:S02]  /*0b20*/  LOP3.LUT R3, R2, 0xffffff80, RZ, 0xc0, !PT ;  /* 0xffffff8002037812 */ /* 0x000fe400078ec0ff */
[----:B------:R-:W-:-:S03]  /*0b30*/  SHF.R.S32.HI R14, RZ, 0x7, R2 ;  /* 0x00000007ff0e7819 */ /* 0x000fc60000011402 */
        /* <DEDUP_REMOVED lines=11> */
[CC--:B------:R-:W-:Y:S02]  /*0bf0*/  LEA.HI R3, R0.reuse, R12.reuse, RZ, 0x4 ;  /* 0x0000000c00037211 */ /* 0x0c0fe400078f20ff */
[----:B------:R-:W-:Y:S02]  /*0c00*/  LOP3.LUT R9, R5, 0xfffffff8, RZ, 0xc0, !PT ;  /* 0xfffffff805097812 */ /* 0x000fe400078ec0ff */
[----:B------:R-:W-:Y:S02]  /*0c10*/  SHF.R.S32.HI R6, RZ, 0x4, R3 ;  /* 0x00000004ff067819 */ /* 0x000fe40000011403 */
[----:B------:R-:W-:Y:S01]  /*0c20*/  LEA.HI R5, R0, R12, RZ, 0x5 ;  /* 0x0000000c00057211 */ /* 0x000fe200078f28ff */
[----:B------:R-:W-:Y:S01]  /*0c30*/  IMAD.IADD R10, R4, 0x1, -R9 ;  /* 0x00000001040a7824 */ /* 0x000fe200078e0a09 */
[----:B------:R-:W-:-:S02]  /*0c40*/  LOP3.LUT R4, R3, 0x3fffff0, RZ, 0xc0, !PT ;  /* 0x03fffff003047812 */ /* 0x000fc400078ec0ff */
[----:B------:R-:W-:Y:S01]  /*0c50*/  LEA.HI R3, R3, R6, RZ, 0x1 ;  /* 0x0000000603037211 */ /* 0x000fe200078f08ff */
[----:B------:R-:W-:Y:S01]  /*0c60*/  IMAD R7, R7, 0x10, R10 ;  /* 0x0000001007077824 */ /* 0x000fe200078e020a */
[----:B------:R-:W-:Y:S01]  /*0c70*/  SHF.R.S32.HI R15, RZ, 0x5, R5 ;  /* 0x00000005ff0f7819 */ /* 0x000fe20000011405 */
[----:B------:R-:W-:Y:S01]  /*0c80*/  IMAD.IADD R4, R12, 0x1, -R4 ;  /* 0x000000010c047824 */ /* 0x000fe200078e0a04 */
[----:B------:R-:W-:Y:S02]  /*0c90*/  LOP3.LUT R3, R3, 0x1ffffffe, RZ, 0xc0, !PT ;  /* 0x1ffffffe03037812 */ /* 0x000fe400078ec0ff */
[----:B------:R-:W-:Y:S01]  /*0ca0*/  LOP3.LUT R8, R8, 0x7ffffffc, RZ, 0xc0, !PT ;  /* 0x7ffffffc08087812 */ /* 0x000fe200078ec0ff */
[----:B------:R-:W-:Y:S02]  /*0cb0*/  IMAD R4, R15, 0x10, R4 ;  /* 0x000000100f047824 */ /* 0x000fe400078e0204 */
[----:B------:R-:W-:Y:S02]  /*0cc0*/  IMAD.IADD R3, R6, 0x1, -R3 ;  /* 0x0000000106037824 */ /* 0x000fe400078e0a03 */
[----:B------:R-:W-:Y:S01]  /*0cd0*/  IMAD R6, R2, 0x40, R7 ;  /* 0x0000004002067824 */ /* 0x000fe200078e0207 */
[-C--:B------:R-:W-:Y:S01]  /*0ce0*/  LEA.HI R2, R0, R12.reuse, RZ, 0x2 ;  /* 0x0000000c00027211 */ /* 0x080fe200078f10ff */
[----:B------:R-:W-:Y:S01]  /*0cf0*/  IMAD R5, R4, 0x8, R3 ;  /* 0x0000000804057824 */ /* 0x000fe200078e0203 */
[----:B------:R-:W-:-:S02]  /*0d00*/  LEA.HI R0, R0, R12, RZ, 0x3 ;  /* 0x0000000c00007211 */ /* 0x000fc400078f18ff */
[--C-:B------:R-:W-:Y:S01]  /*0d10*/  SHF.R.S32.HI R206, RZ, 0x2, R2.reuse ;  /* 0x00000002ffce7819 */ /* 0x100fe20000011402 */
[----:B------:R-:W-:Y:S01]  /*0d20*/  STL [R1+0x50], R6 ;  /* 0x0000500601007387 */ /* 0x000fe20000100800 */
[----:B------:R-:W-:Y:S01]  /*0d30*/  SHF.R.S32.HI R3, RZ, 0x1f, R2 ;  /* 0x0000001fff037819 */ /* 0x000fe20000011402 */
[----:B------:R-:W-:Y:S01]  /*0d40*/  IMAD.SHL.U32 R5, R5, 0x8, RZ ;  /* 0x0000000805057824 */ /* 0x000fe200078e00ff */
[----:B------:R-:W-:Y:S01]  /*0d50*/  LOP3.LUT R2, R2, 0xfffffffc, RZ, 0xc0, !PT ;  /* 0xfffffffc02027812 */ /* 0x000fe200078ec0ff */
[----:B------:R-:W-:Y:S01]  /*0d60*/  VIADD R7, R206, 0x40 ;  /* 0x00000040ce077836 */ /* 0x000fe20000000000 */
[----:B------:R-:W-:Y:S01]  /*0d70*/  LEA.HI R3, R3, R206, RZ, 0x3 ;  /* 0x000000ce03037211 */ /* 0x000fe200078f18ff */
[----:B------:R-:W-:Y:S01]  /*0d80*/  STL [R1+0x3c], RZ ;  /* 0x00003cff01007387 */ /* 0x000fe20000100800 */
[----:B------:R-:W-:Y:S01]  /*0d90*/  SHF.R.S32.HI R4, RZ, 0x3, R0 ;  /* 0x00000003ff047819 */ /* 0x000fe20000011400 */
[----:B------:R-:W-:Y:S01]  /*0da0*/  IMAD.IADD R9, R12, 0x1, -R2 ;  /* 0x000000010c097824 */ /* 0x000fe200078e0a02 */
[----:B------:R-:W-:Y:S01]  /*0db0*/  LOP3.LUT R0, R0, 0xfffffff8, RZ, 0xc0, !PT ;  /* 0xfffffff800007812 */ /* 0x000fe200078ec0ff */
[----:B------:R-:W-:Y:S01]  /*0dc0*/  IMAD.SHL.U32 R2, R7, 0x40, RZ ;  /* 0x0000004007027824 */ /* 0x000fe200078e00ff */
[----:B------:R-:W-:Y:S01]  /*0dd0*/  LOP3.LUT R3, R3, 0xfffffff8, RZ, 0xc0, !PT ;  /* 0xfffffff803037812 */ /* 0x000fe200078ec0ff */
[C---:B------:R-:W-:Y:S01]  /*0de0*/  IMAD.SHL.U32 R204, R9.reuse, 0x4, RZ ;  /* 0x0000000409cc7824 */ /* 0x040fe200078e00ff */
[----:B------:R-:W-:Y:S01]  /*0df0*/  SHF.R.S32.HI R4, RZ, 0x1f, R7 ;  /* 0x0000001fff047819 */ /* 0x000fe20000011407 */
[----:B------:R-:W-:Y:S01]  /*0e00*/  IMAD.IADD R10, R12, 0x1, -R0 ;  /* 0x000000010c0a7824 */ /* 0x000fe200078e0a00 */
[C---:B------:R-:W-:Y:S01]  /*0e10*/  LEA.HI R0, R9.reuse, R9, RZ, 0x1 ;  /* 0x0000000909007211 */ /* 0x040fe200078f08ff */
[----:B------:R-:W-:Y:S01]  /*0e20*/  IMAD.IADD R3, R206, 0x1, -R3 ;  /* 0x00000001ce037824 */ /* 0x000fe200078e0a03 */
[----:B------:R-:W-:Y:S01]  /*0e30*/  LEA.HI R4, R4, R7, RZ, 0x3 ;  /* 0x0000000704047211 */ /* 0x000fe200078f18ff */
[----:B------:R-:W-:Y:S01]  /*0e40*/  VIADD R211, R204, 0x10 ;  /* 0x00000010ccd37836 */ /* 0x000fe20000000000 */
[----:B------:R-:W-:Y:S01]  /*0e50*/  LOP3.LUT R0, R0, 0x1ffffffe, RZ, 0xc0, !PT ;  /* 0x1ffffffe00007812 */ /* 0x000fe200078ec0ff */
[----:B------:R-:W-:Y:S01]  /*0e60*/  IMAD.SHL.U32 R16, R9, 0x8, RZ ;  /* 0x0000000809107824 */ /* 0x000fe200078e00ff */
[----:B------:R0:W-:Y:S01]  /*0e70*/  STL [R1+0x40], R3 ;  /* 0x0000400301007387 */ /* 0x0001e20000100800 */
[----:B------:R-:W-:-:S02]  /*0e80*/  IMAD.SHL.U32 R4, R4, 0x40, RZ ;  /* 0x0000004004047824 */ /* 0x000fc400078e00ff */
[----:B------:R-:W-:Y:S01]  /*0e90*/  IMAD.SHL.U32 R219, R10, 0x8, RZ ;  /* 0x000000080adb7824 */ /* 0x000fe200078e00ff */
[----:B------:R-:W-:Y:S01]  /*0ea0*/  SHF.R.S32.HI R17, RZ, 0x1f, R16 ;  /* 0x0000001fff117819 */ /* 0x000fe20000011410 */
[----:B------:R-:W-:Y:S01]  /*0eb0*/  IMAD.IADD R0, R9, 0x1, -R0 ;  /* 0x0000000109007824 */ /* 0x000fe200078e0a00 */
[----:B------:R-:W-:Y:S01]  /*0ec0*/  LOP3.LUT R4, R4, 0xfffffe00, RZ, 0xc0, !PT ;  /* 0xfffffe0004047812 */ /* 0x000fe200078ec0ff */
[----:B------:R-:W-:Y:S01]  /*0ed0*/  VIADD R216, R16, 0x40 ;  /* 0x0000004010d87836 */ /* 0x000fe20000000000 */
[----:B------:R-:W-:Y:S01]  /*0ee0*/  SHF.R.S32.HI R7, RZ, 0x1f, R219 ;  /* 0x0000001fff077819 */ /* 0x000fe200000114db */
[----:B------:R-:W-:Y:S01]  /*0ef0*/  VIADD R7, R219, 0xc0 ;  /* 0x000000c0db077836 */ /* 0x000fe20000000000 */
[----:B0-----:R-:W-:Y:S01]  /*0f00*/  LOP3.LUT R3, R2, 0x1c0, RZ, 0xc0, !PT ;  /* 0x000001c002037812 */ /* 0x001fe200078ec0ff */
[----:B------:R-:W-:Y:S01]  /*0f10*/  IMAD R0, R0, 0x8, R6 ;  /* 0x0000000800007824 */ /* 0x000fe200078e0206 */
[----:B------:R-:W-:Y:S01]  /*0f20*/  SHF.R.S32.HI R229, RZ, 0x1f, R216 ;  /* 0x0000001fffe57819 */ /* 0x000fe200000114d8 */
[C---:B------:R-:W-:Y:S01]  /*0f30*/  VIADD R2, R16.reuse, 0x20 ;  /* 0x0000002010027836 */ /* 0x040fe20000000000 */
[----:B------:R-:W-:Y:S01]  /*0f40*/  SHF.R.U32.HI R9, RZ, 0x3, R3 ;  /* 0x00000003ff097819 */ /* 0x000fe20000011603 */
[C---:B------:R-:W-:Y:S01]  /*0f50*/  VIADD R215, R16.reuse, 0x60 ;  /* 0x0000006010d77836 */ /* 0x040fe20000000000 */
[----:B------:R-:W-:Y:S01]  /*0f60*/  LOP3.LUT R3, R3, 0x38, R16, 0xf8, !PT ;  /* 0x0000003803037812 */ /* 0x000fe200078ef810 */
        /* <DEDUP_REMOVED lines=8> */
[C---:B------:R-:W-:Y:S01]  /*0ff0*/  VIADD R12, R219.reuse, 0x40 ;  /* 0x00000040db0c7836 */ /* 0x040fe20000000000 */
[----:B------:R-:W-:Y:S01]  /*1000*/  SHF.R.S32.HI R225, RZ, 0x1f, R218 ;  /* 0x0000001fffe17819 */ /* 0x000fe200000114da */
[----:B------:R-:W-:Y:S01]  /*1010*/  VIADD R10, R219, 0x80 ;  /* 0x00000080db0a7836 */ /* 0x000fe20000000000 */
[----:B------:R-:W-:-:S02]  /*1020*/  SHF.R.S32.HI R224, RZ, 0x1f, R217 ;  /* 0x0000001fffe07819 */ /* 0x000fc400000114d9 */
[----:B------:R-:W-:Y:S02]  /*1030*/  SHF.R.S32.HI R12, RZ, 0x1f, R12 ;  /* 0x0000001fff0c7819 */ /* 0x000fe4000001140c */
[----:B------:R-:W-:Y:S02]  /*1040*/  SHF.R.S32.HI R10, RZ, 0x1f, R10 ;  /* 0x0000001fff0a7819 */ /* 0x000fe4000001140a */
[----:B--2---:R-:W-:Y:S02]  /*1050*/  LOP3.LUT R209, R13, 0x1, RZ, 0xfc, !PT ;  /* 0x000000010dd17812 */ /* 0x004fe400078efcff */
[----:B------:R-:W-:-:S05]  /*1060*/  SHF.R.S32.HI R13, RZ, 0x1f, R211 ;  /* 0x0000001fff0d7819 */ /* 0x000fca00000114d3 */
[----:B------:R-:W-:Y:S04]  /*1070*/  STL [R1+0x48], R13 ;  /* 0x0000480d01007387 */ /* 0x000fe80000100800 */
[----:B------:R0:W-:Y:S02]  /*1080*/  STL [R1+0xc], R4 ;  /* 0x00000c0401007387 */ /* 0x0001e40000100800 */
[----:B0-----:R-:W-:Y:S02]  /*1090*/  LOP3.LUT R4, R4, R3, R9, 0xf6, !PT ;  /* 0x0000000304047212 */ /* 0x001fe400078ef609 */
[----:B------:R-:W-:Y:S01]  /*10a0*/  SHF.R.S32.HI R3, RZ, 0x1f, R7 ;  /* 0x0000001fff037819 */ /* 0x000fe20000011407 */
[----:B------:R-:W-:Y:S02]  /*10b0*/  IMAD.IADD R7, R11, 0x1, -R8 ;  /* 0x000000010b077824 */ /* 0x000fe400078e0a08 */
[----:B------:R-:W-:-:S03]  /*10c0*/  IMAD R3, R4, 0x2, R19 ;  /* 0x0000000204037824 */ /* 0x000fc600078e0213 */
[----:B------:R0:W-:Y:S04]  /*10d0*/  STL [R1+0x18], R7 ;  /* 0x0000180701007387 */ /* 0x0001e80000100800 */
[----:B------:R0:W-:Y:S04]  /*10e0*/  STL [R1+0x4c], R3 ;  /* 0x00004c0301007387 */ /* 0x0001e80000100800 */
[----:B------:R0:W-:Y:S04]  /*10f0*/  STL [R1+0x54], R5 ;  /* 0x0000540501007387 */ /* 0x0001e80000100800 */
[----:B------:R0:W-:Y:S02]  /*1100*/  STL [R1+0x10], R0 ;  /* 0x0000100001007387 */ /* 0x0001e40000100800 */
.L_x_14400:
[----:B0-2---:R-:W0:Y:S02]  /*1110*/  LDC.64 R4, c[0x0][0xc88] ;  /* 0x00032200ff047b82 */ /* 0x005e240000000a00 */
        /* <DEDUP_REMOVED lines=43> */
[----:B-1-34-:R-:W-:Y:S06]  /*13d0*/  @P2 BRA `(.L_x_14242) ;  /* 0x0000000000242947 */ /* 0x01afec0003800000 */
        /* <DEDUP_REMOVED lines=9> */
.L_x_14242:
[----:B------:R-:W-:Y:S01]  /*1470*/  ULDC.64 UR4, c[0x0][0xa20] ;  /* 0x0002880000047ab9 */ /* 0x000fe20000000a00 */
[----:B------:R0:W-:Y:S01]  /*1480*/  STL [R1+0x2c], R34 ;  /* 0x00002c2201007387 */ /* 0x0001e20000100800 */
[----:B------:R-:W-:-:S04]  /*1490*/  ISETP.NE.U32.AND P1, PT, RZ, UR4, PT ;  /* 0x00000004ff007c0c */ /* 0x000fc8000bf25070 */
[----:B------:R-:W-:-:S13]  /*14a0*/  ISETP.NE.AND.EX P1, PT, RZ, UR5, PT, P1 ;  /* 0x00000005ff007c0c */ /* 0x000fda000bf25310 */
[----:B0-----:R-:W-:Y:S05]  /*14b0*/  @!P1 BRA `(.L_x_14243) ;  /* 0x0000000000109947 */ /* 0x001fea0003800000 */
[----:B------:R-:W-:-:S04]  /*14c0*/  IADD3 R4, P0, R37, UR4, RZ ;  /* 0x0000000425047c10 */ /* 0x000fc8000ff1e0ff */
[----:B------:R-:W-:-:S05]  /*14d0*/  IADD3.X R5, R32, UR5, RZ, P0, !PT ;  /* 0x0000000520057c10 */ /* 0x000fca00087fe4ff */
[----:B------:R0:W5:Y:S01]  /*14e0*/  LDG.E R35, desc[UR40][R4.64] ;  /* 0x0000002804237981 */ /* 0x000162000c1e1900 */
[----:B------:R-:W-:Y:S05]  /*14f0*/  BRA `(.L_x_14244) ;  /* 0x0000000000107947 */ /* 0x000fea0003800000 */
.L_x_14243:
[----:B------:R-:W-:Y:S05]  /*1500*/  @!P0 BRA `(.L_x_14244) ;  /* 0x00000000000c8947 */ /* 0x000fea0003800000 */
[----:B------:R-:W2:Y:S04]  /*1510*/  LDG.E R4, desc[UR40][R8.64] ;  /* 0x0000002808047981 */ /* 0x000ea8000c1e1900 */
[----:B------:R-:W2:Y:S02]  /*1520*/  LDG.E R35, desc[UR40][R8.64+0x4] ;  /* 0x0000042808237981 */ /* 0x000ea4000c1e1900 */
[----:B--2---:R-:W-:-:S07]  /*1530*/  IMAD.IADD R35, R35, 0x1, -R4 ;  /* 0x0000000123237824 */ /* 0x004fce00078e0a04 */
.L_x_14244:
        /* <DEDUP_REMOVED lines=16> */
[----:B------:R-:W-:-:S04]  /*1640*/  IMAD.SHL.U32 R223, R33, 0x80, RZ ;  /* 0x0000008021df7824 */ /* 0x000fc800078e00ff */
[----:B0-----:R-:W-:-:S08]  /*1650*/  VIADD R4, R223, 0x7f ;  /* 0x0000007fdf047836 */ /* 0x001fd00000000000 */
[----:B------:R-:W0:Y:S08]  /*1660*/  @P1 LDC R9, c[0x0][0x44c] ;  /* 0x00011300ff091b82 */ /* 0x000e300000000800 */
[----:B------:R-:W1:Y:S01]  /*1670*/  @P1 LDC R5, c[0x0][0x450] ;  /* 0x00011400ff051b82 */ /* 0x000e620000000800 */
[----:B--2---:R-:W-:Y:S02]  /*1680*/  @P0 IMAD.IADD R26, R8, 0x1, -R3 ;  /* 0x00000001081a0824 */ /* 0x004fe400078e0a03 */
[----:B------:R-:W-:-:S02]  /*1690*/  IMAD.IADD R8, R35, 0x1, -R0 ;  /* 0x0000000123087824 */ /* 0x000fc400078e0a00 */
[----:B0-----:R-:W-:-:S04]  /*16a0*/  @P1 IMAD.HI.U32 R0, R4, R9, RZ ;  /* 0x0000000904001227 */ /* 0x001fc800078e00ff */
[----:B------:R-:W-:Y:S01]  /*16b0*/  IMAD.IADD R10, R8, 0x1, R26 ;  /* 0x00000001080a7824 */ /* 0x000fe200078e021a */
[----:B-1----:R-:W-:Y:S01]  /*16c0*/  @P1 SHF.R.U32.HI R4, RZ, R5, R0 ;  /* 0x00000005ff041219 */ /* 0x002fe20000011600 */
[----:B------:R-:W-:Y:S02]  /*16d0*/  IMAD.MOV R30, RZ, RZ, -R8 ;  /* 0x000000ffff1e7224 */ /* 0x000fe400078e0a08 */
[C---:B------:R-:W-:Y:S01]  /*16e0*/  VIADD R0, R10.reuse, 0x5f ;  /* 0x0000005f0a007836 */ /* 0x040fe20000000000 */
[----:B------:R-:W-:Y:S01]  /*16f0*/  IADD3 R89, R10, 0x60, -R220 ;  /* 0x000000600a597810 */ /* 0x000fe20007ffe8dc */
[----:B------:R3:W-:Y:S01]  /*1700*/  STL [R1+0x4], R10 ;  /* 0x0000040a01007387 */ /* 0x0007e20000100800 */
[----:B------:R-:W-:Y:S01]  /*1710*/  VIMNMX R30, RZ, R30, !PT ;  /* 0x0000001eff1e7248 */ /* 0x000fe20007fe0100 */
        /* <DEDUP_REMOVED lines=41> */
.L_x_14247:
[----:B------:R-:W-:Y:S05]  /*19b0*/  BSYNC B6 ;  /* 0x0000000000067941 */ /* 0x000fea0003800000 */
.L_x_14246:
        /* <DEDUP_REMOVED lines=20> */
.L_x_14249:
[----:B------:R-:W-:Y:S05]  /*1b00*/  BSYNC B6 ;  /* 0x0000000000067941 */ /* 0x000fea0003800000 */
.L_x_14248:
[----:B------:R-:W2:Y:S01]  /*1b10*/  LDL R14, [R1+0x40] ;  /* 0x00004000010e7983 */ /* 0x000ea20000100800 */
[----:B------:R-:W-:Y:S01]  /*1b20*/  ULDC.64 UR4, c[0x0][0x9f8] ;  /* 0x00027e0000047ab9 */ /* 0x000fe20000000a00 */
[----:B------:R-:W0:Y:S01]  /*1b30*/  LDC.64 R56, c[0x0][0x408] ;  /* 0x00010200ff387b82 */ /* 0x000e220000000a00 */
[----:B------:R-:W-:-:S04]  /*1b40*/  ISETP.NE.U32.AND P0, PT, RZ, UR4, PT ;  /* 0x00000004ff007c0c */ /* 0x000fc8000bf05070 */
[----:B------:R-:W-:-:S03]  /*1b50*/  ISETP.NE.AND.EX P0, PT, RZ, UR5, PT, P0 ;  /* 0x00000005ff007c0c */ /* 0x000fc6000bf05300 */
[----:B------:R-:W1:Y:S10]  /*1b60*/  LDC R39, c[0x0][0x3f4] ;  /* 0x0000fd00ff277b82 */ /* 0x000e740000000800 */
[----:B------:R-:W-:Y:S01]  /*1b70*/  @P0 IADD3 R4, P1, R37, UR4, RZ ;  /* 0x0000000425040c10 */ /* 0x000fe2000ff3e0ff */
[----:B------:R-:W-:-:S03]  /*1b80*/  ULDC UR4, c[0x0][0x320] ;  /* 0x0000c80000047ab9 */ /* 0x000fc60000000800 */
[----:B------:R-:W-:Y:S02]  /*1b90*/  @P0 IADD3.X R5, R32, UR5, RZ, P1, !PT ;  /* 0x0000000520050c10 */ /* 0x000fe40008ffe4ff */
[----:B------:R-:W-:Y:S01]  /*1ba0*/  ISETP.GE.AND P1, PT, R2, UR4, PT ;  /* 0x0000000402007c0c */ /* 0x000fe2000bf26270 */
[----:B------:R-:W3:Y:S02]  /*1bb0*/  LDC.64 R32, c[0x0][0x3f8] ;  /* 0x0000fe00ff207b82 */ /* 0x000ee40000000a00 */
        /* <DEDUP_REMOVED lines=15> */
[----:B------:R-:W-:-:S02]  /*1cb0*/  ISETP.GE.AND P0, PT, R218, UR4, PT ;  /* 0x00000004da007c0c */ /* 0x000fc4000bf06270 */
[----:B------:R-:W-:Y:S02]  /*1cc0*/  ISETP.GE.AND P1, PT, R217, UR4, PT ;  /* 0x00000004d9007c0c */ /* 0x000fe4000bf26270 */
[----:B------:R-:W-:Y:S02]  /*1cd0*/  SHF.R.S32.HI R9, RZ, 0x1f, R206 ;  /* 0x0000001fff097819 */ /* 0x000fe400000114ce */
[----:B------:R-:W-:Y:S02]  /*1ce0*/  LOP3.LUT R3, R4, R0, R3, 0xfe, !PT ;  /* 0x0000000004037212 */ /* 0x000fe400078efe03 */
[----:B------:R-:W-:Y:S02]  /*1cf0*/  SEL R6, RZ, 0x40, P0 ;  /* 0x00000040ff067807 */ /* 0x000fe40000000000 */
[----:B------:R-:W-:Y:S02]  /*1d00*/  SEL R7, RZ, 0x7fff80, P1 ;  /* 0x007fff80ff077807 */ /* 0x000fe40000800000 */
[----:B------:R-:W-:-:S02]  /*1d10*/  SHF.R.S32.HI R205, RZ, 0x1f, R204 ;  /* 0x0000001fffcd7819 */ /* 0x000fc400000114cc */
[----:B------:R-:W-:Y:S01]  /*1d20*/  LOP3.LUT R3, R7, R3, R6, 0xfe, !PT ;  /* 0x0000000307037212 */ /* 0x000fe200078efe06 */
[C---:B0-----:R-:W-:Y:S02]  /*1d30*/  IMAD R6, R9.reuse, R56, RZ ;  /* 0x0000003809067224 */ /* 0x041fe400078e02ff */
[----:B---3--:R-:W-:Y:S02]  /*1d40*/  IMAD R0, R9, R32, RZ ;  /* 0x0000002009007224 */ /* 0x008fe400078e02ff */
[----:B------:R-:W-:-:S04]  /*1d50*/  IMAD.WIDE.U32 R8, R206, R56, R204 ;  /* 0x00000038ce087225 */ /* 0x000fc800078e00cc */
[----:B------:R-:W-:-:S04]  /*1d60*/  IMAD R55, R206, R57, R6 ;  /* 0x00000039ce377224 */ /* 0x000fc800078e0206 */
[----:B------:R-:W-:Y:S02]  /*1d70*/  IMAD.IADD R9, R9, 0x1, R55 ;  /* 0x0000000109097824 */ /* 0x000fe400078e0237 */
[----:B-----5:R-:W-:Y:S02]  /*1d80*/  IMAD.WIDE.U32 R52, R24, R56, R8 ;  /* 0x0000003818347225 */ /* 0x020fe400078e0008 */
[----:B------:R-:W3:Y:S01]  /*1d90*/  LDL R8, [R1+0xc] ;  /* 0x00000c0001087983 */ /* 0x000ee20000100800 */
[----:B------:R-:W0:Y:S01]  /*1da0*/  S2R R40, SR_TID.X ;  /* 0x0000000000287919 */ /* 0x000e220000002100 */
[----:B------:R-:W4:Y:S01]  /*1db0*/  S2R R38, SR_TID.X ;  /* 0x0000000000267919 */ /* 0x000f220000002100 */
[----:B0-----:R-:W-:Y:S01]  /*1dc0*/  VIADD R40, R40, 0xffffff80 ;  /* 0xffffff8028287836 */ /* 0x001fe20000000000 */
[----:B----4-:R-:W-:Y:S01]  /*1dd0*/  SHF.R.U32.HI R38, RZ, 0x7, R38 ;  /* 0x00000007ff267819 */ /* 0x010fe20000011626 */
[----:B------:R-:W-:Y:S01]  /*1de0*/  IMAD R15, R206, R33, R0 ;  /* 0x00000021ce0f7224 */ /* 0x000fe200078e0200 */
[----:B-1----:R-:W-:-:S02]  /*1df0*/  ISETP.GE.AND P0, PT, R16, R39, PT ;  /* 0x000000271000720c */ /* 0x002fc40003f06270 */
[----:B------:R-:W-:Y:S01]  /*1e00*/  ISETP.NE.AND P6, PT, R38, 0x1, PT ;  /* 0x000000012600780c */ /* 0x000fe20003fc5270 */
[----:B------:R-:W-:Y:S01]  /*1e10*/  IMAD.WIDE.U32 R10, R206, R32, R16 ;  /* 0x00000020ce0a7225 */ /* 0x000fe200078e0010 */
[----:B------:R-:W-:-:S03]  /*1e20*/  SEL R13, R39, RZ, P0 ;  /* 0x000000ff270d7207 */ /* 0x000fc60000000000 */
[----:B------:R-:W-:Y:S02]  /*1e30*/  IMAD.IADD R11, R15, 0x1, R11 ;  /* 0x000000010f0b7824 */ /* 0x000fe400078e020b */
[----:B------:R-:W-:Y:S02]  /*1e40*/  IMAD.IADD R13, R16, 0x1, R13 ;  /* 0x00000001100d7824 */ /* 0x000fe400078e020d */
[----:B------:R-:W-:-:S04]  /*1e50*/  IMAD.WIDE.U32 R20, R24, R32, R10 ;  /* 0x0000002018147225 */ /* 0x000fc800078e000a */
[----:B------:R-:W-:Y:S01]  /*1e60*/  VIADD R61, R38, 0x8 ;  /* 0x00000008263d7836 */ /* 0x000fe20000000000 */
[----:B------:R-:W-:Y:S05]  /*1e70*/  @!P6 WARPSYNC.ALL ;  /* 0x000000000000e948 */ /* 0x000fea0003800000 */
[C---:B------:R-:W-:Y:S02]  /*1e80*/  VIADD R38, R206.reuse, 0x40 ;  /* 0x00000040ce267836 */ /* 0x040fe40000000000 */
[----:B------:R-:W-:Y:S01]  /*1e90*/  IMAD.WIDE.U32 R4, R206, R32, R204 ;  /* 0x00000020ce047225 */ /* 0x000fe200078e00cc */
[----:B------:R-:W-:Y:S01]  /*1ea0*/  SHF.R.S32.HI R12, RZ, 0x1f, R13 ;  /* 0x0000001fff0c7819 */ /* 0x000fe2000001140d */
[----:B------:R-:W-:-:S02]  /*1eb0*/  ULDC UR4, c[0x0][0x2f4] ;  /* 0x0000bd0000047ab9 */ /* 0x000fc40000000800 */
[----:B------:R-:W-:Y:S02]  /*1ec0*/  VIADD R10, R206, 0x40 ;  /* 0x00000040ce0a7836 */ /* 0x000fe40000000000 */
[----:B------:R-:W-:Y:S02]  /*1ed0*/  IMAD.SHL.U32 R38, R38, 0x40, RZ ;  /* 0x0000004026267824 */ /* 0x000fe400078e00ff */
[----:B------:R-:W-:Y:S02]  /*1ee0*/  IMAD.SHL.U32 R10, R10, 0x40, RZ ;  /* 0x000000400a0a7824 */ /* 0x000fe400078e00ff */
[----:B------:R-:W-:Y:S01]  /*1ef0*/  IMAD.IADD R7, R5, 0x1, R15 ;  /* 0x0000000105077824 */ /* 0x000fe200078e020f */
[----:B------:R-:W-:Y:S01]  /*1f00*/  SHF.R.S32.HI R15, RZ, 0x1f, R24 ;  /* 0x0000001fff0f7819 */ /* 0x000fe20000011418 */
[----:B------:R-:W-:Y:S01]  /*1f10*/  IMAD.MOV.U32 R6, RZ, RZ, R4 ;  /* 0x000000ffff067224 */ /* 0x000fe200078e0004 */
[----:B------:R-:W-:Y:S01]  /*1f20*/  LEA.HI R13, R12, R13, RZ, 0x3 ;  /* 0x0000000d0c0d7211 */ /* 0x000fe200078f18ff */
[----:B------:R-:W-:Y:S01]  /*1f30*/  IMAD.WIDE.U32 R4, R206, R56, R16 ;  /* 0x00000038ce047225 */ /* 0x000fe200078e0010 */
[----:B------:R-:W-:-:S02]  /*1f40*/  LOP3.LUT R38, R38, 0x1c0, RZ, 0xc0, !PT ;  /* 0x000001c026267812 */ /* 0x000fc400078ec0ff */
[----:B------:R-:W-:Y:S01]  /*1f50*/  LOP3.LUT R10, R10, 0x1c0, RZ, 0xc0, !PT ;  /* 0x000001c00a0a7812 */ /* 0x000fe200078ec0ff */
[----:B------:R-:W-:Y:S01]  /*1f60*/  IMAD.IADD R55, R55, 0x1, R5 ;  /* 0x0000000137377824 */ /* 0x000fe200078e0205 */
[----:B------:R-:W-:Y:S01]  /*1f70*/  SHF.R.S32.HI R73, RZ, 0x3, R13 ;  /* 0x00000003ff497819 */ /* 0x000fe2000001140d */
[----:B------:R-:W-:Y:S01]  /*1f80*/  IMAD R5, R15, R32, RZ ;  /* 0x000000200f057224 */ /* 0x000fe200078e02ff */
[----:B------:R-:W-:Y:S01]  /*1f90*/  LOP3.LUT R74, R13, 0xfffffff8, RZ, 0xc0, !PT ;  /* 0xfffffff80d4a7812 */ /* 0x000fe200078ec0ff */
[----:B------:R-:W-:Y:S01]  /*1fa0*/  IMAD.MOV.U32 R63, RZ, RZ, 0x20 ;  /* 0x00000020ff3f7424 */ /* 0x000fe200078e00ff */
[----:B------:R-:W-:Y:S01]  /*1fb0*/  PRMT R85, R3, 0x8880, RZ ;  /* 0x0000888003557816 */ /* 0x000fe200000000ff */
[----:B------:R-:W-:Y:S01]  /*1fc0*/  IMAD.MOV.U32 R54, RZ, RZ, R4 ;  /* 0x000000ffff367224 */ /* 0x000fe200078e0004 */
[----:B------:R-:W-:Y:S01]  /*1fd0*/  SHF.R.U32.HI R10, RZ, 0x3, R10 ;  /* 0x00000003ff0a7819 */ /* 0x000fe2000001160a */
[----:B------:R-:W-:Y:S01]  /*1fe0*/  IMAD R15, R15, R56, RZ ;  /* 0x000000380f0f7224 */ /* 0x000fe200078e02ff */
[----:B------:R-:W-:Y:S01]  /*1ff0*/  SHF.L.U64.HI R4, R32, 0x6, R33 ;  /* 0x0000000620047819 */ /* 0x000fe20000010221 */
[----:B------:R-:W-:Y:S01]  /*2000*/  IMAD.IADD R0, R36, 0x1, R35 ;  /* 0x0000000124007824 */ /* 0x000fe200078e0223 */
        /* <DEDUP_REMOVED lines=8> */
[----:B------:R-:W-:Y:S02]  /*2090*/  IMAD R15, R24, R57, R15 ;  /* 0x00000039180f7224 */ /* 0x000fe400078e020f */
[----:B------:R-:W-:Y:S02]  /*20a0*/  IMAD.SHL.U32 R35, R56, 0x40, RZ ;  /* 0x0000004038237824 */ /* 0x000fe400078e00ff */
[----:B------:R-:W-:Y:S01]  /*20b0*/  IMAD.WIDE.U32 R54, R24, R56, R54 ;  /* 0x0000003818367225 */ /* 0x000fe200078e0036 */
[----:B------:R-:W-:-:S03]  /*20c0*/  LOP3.LUT R79, R85, 0x1, RZ, 0xc0, !PT ;  /* 0x00000001554f7812 */ /* 0x000fc600078ec0ff */
[----:B------:R-:W-:Y:S01]  /*20d0*/  IMAD.WIDE.U32 R32, R32, 0x60, RZ ;  /* 0x0000006020207825 */ /* 0x000fe200078e00ff */
[----:B------:R-:W-:-:S03]  /*20e0*/  LOP3.LUT R80, R85, 0x2, RZ, 0xc0, !PT ;  /* 0x0000000255507812 */ /* 0x000fc600078ec0ff */
[----:B------:R-:W-:Y:S01]  /*20f0*/  IMAD.WIDE.U32 R56, R56, 0x60, RZ ;  /* 0x0000006038387825 */ /* 0x000fe200078e00ff */
[C---:B------:R-:W-:Y:S02]  /*2100*/  LOP3.LUT R81, R85.reuse, 0x4, RZ, 0xc0, !PT ;  /* 0x0000000455517812 */ /* 0x040fe400078ec0ff */
[----:B------:R-:W-:Y:S01]  /*2110*/  LOP3.LUT R82, R85, 0x8, RZ, 0xc0, !PT ;  /* 0x0000000855527812 */ /* 0x000fe200078ec0ff */
[----:B------:R-:W-:Y:S01]  /*2120*/  IMAD.SHL.U32 R64, R39, 0x2, RZ ;  /* 0x0000000227407824 */ /* 0x000fe200078e00ff */
[----:B------:R-:W-:Y:S01]  /*2130*/  LOP3.LUT R83, R85, 0x10, RZ, 0xc0, !PT ;  /* 0x0000001055537812 */ /* 0x000fe200078ec0ff */
[----:B------:R-:W-:Y:S01]  /*2140*/  IMAD.IADD R65, R33, 0x1, R65 ;  /* 0x0000000121417824 */ /* 0x000fe200078e0241 */
[----:B------:R-:W-:Y:S01]  /*2150*/  LOP3.LUT R84, R85, 0x20, RZ, 0xc0, !PT ;  /* 0x0000002055547812 */ /* 0x000fe200078ec0ff */
[----:B------:R-:W-:Y:S01]  /*2160*/  IMAD.IADD R66, R57, 0x1, R11 ;  /* 0x0000000139427824 */ /* 0x000fe200078e020b */
[----:B------:R-:W-:Y:S01]  /*2170*/  SHF.R.S32.HI R59, RZ, 0x1f, R34 ;  /* 0x0000001fff3b7819 */ /* 0x000fe20000011422 */
[----:B------:R-:W-:Y:S01]  /*2180*/  IMAD.IADD R69, R7, 0x1, R37 ;  /* 0x0000000107457824 */ /* 0x000fe200078e0225 */
[----:B------:R-:W-:Y:S01]  /*2190*/  P2R R87, PR, RZ, 0x4 ;  /* 0x00000004ff577803 */ /* 0x000fe20000000000 */
[----:B------:R-:W-:Y:S01]  /*21a0*/  IMAD.IADD R70, R37, 0x1, R21 ;  /* 0x0000000125467824 */ /* 0x000fe200078e0215 */
[----:B------:R-:W-:Y:S01]  /*21b0*/  SHF.R.S32.HI R76, RZ, 0x1f, R74 ;  /* 0x0000001fff4c7819 */ /* 0x000fe2000001144a */
[----:B------:R-:W-:-:S02]  /*21c0*/  IMAD.IADD R71, R53, 0x1, R15 ;  /* 0x0000000135477824 */ /* 0x000fc400078e020f */
[C---:B--2---:R-:W-:Y:S01]  /*21d0*/  IMAD.SHL.U32 R58, R14.reuse, 0x40, RZ ;  /* 0x000000400e3a7824 */ /* 0x044fe200078e00ff */
[----:B------:R-:W-:Y:S01]  /*21e0*/  @!P6 BAR.SYNC.DEFER_BLOCKING 0x9, 0x100 ;  /* 0x024400000000eb1d */ /* 0x000fe20000010000 */
[----:B------:R-:W-:Y:S02]  /*21f0*/  LOP3.LUT P1, RZ, R14, 0x4, RZ, 0xc0, !PT ;  /* 0x000000040eff7812 */ /* 0x000fe4000782c0ff */
[----:B------:R-:W-:-:S04]  /*2200*/  SHF.R.S32.HI R14, RZ, 0x1f, R40 ;  /* 0x0000001fff0e7819 */ /* 0x000fc80000011428 */
[----:B------:R-:W-:-:S04]  /*2210*/  LEA.HI R14, R14, R40, RZ, 0x2 ;  /* 0x000000280e0e7211 */ /* 0x000fc800078f10ff */
[----:B------:R-:W-:-:S05]  /*2220*/  LOP3.LUT R14, R14, 0xfffffffc, RZ, 0xc0, !PT ;  /* 0xfffffffc0e0e7812 */ /* 0x000fca00078ec0ff */
[----:B------:R-:W-:Y:S02]  /*2230*/  IMAD.IADD R14, R40, 0x1, -R14 ;  /* 0x00000001280e7824 */ /* 0x000fe400078e0a0e */
[----:B------:R-:W0:Y:S01]  /*2240*/  S2R R40, SR_TID.X ;  /* 0x0000000000287919 */ /* 0x000e220000002100 */
[----:B------:R-:W-:Y:S01]  /*2250*/  LOP3.LUT R58, R58, 0x1c0, RZ, 0xc0, !PT ;  /* 0x000001c03a3a7812 */ /* 0x000fe200078ec0ff */
[----:B------:R-:W-:-:S03]  /*2260*/  IMAD R62, R14, 0x40, R206 ;  /* 0x000000400e3e7824 */ /* 0x000fc600078e02ce */
[----:B------:R-:W-:Y:S02]  /*2270*/  SHF.R.U32.HI R60, RZ, 0x3, R58 ;  /* 0x00000003ff3c7819 */ /* 0x000fe4000001163a */
[----:B------:R-:W-:-:S04]  /*2280*/  LOP3.LUT R9, R58, 0x18, R16, 0xf8, !PT ;  /* 0x000000183a097812 */ /* 0x000fc800078ef810 */
[----:B------:R-:W-:Y:S01]  /*2290*/  LOP3.LUT R9, R9, R60, RZ, 0x3c, !PT ;  /* 0x0000003c09097212 */ /* 0x000fe200078e3cff */
[----:B0-----:R-:W-:-:S05]  /*22a0*/  VIADD R40, R40, 0xffffff80 ;  /* 0xffffff8028287836 */ /* 0x001fca0000000000 */
[----:B------:R-:W-:-:S04]  /*22b0*/  SHF.R.S32.HI R14, RZ, 0x1f, R40 ;  /* 0x0000001fff0e7819 */ /* 0x000fc80000011428 */
[----:B------:R-:W-:-:S04]  /*22c0*/  LEA.HI R14, R14, R40, RZ, 0x5 ;  /* 0x000000280e0e7211 */ /* 0x000fc800078f28ff */
[----:B------:R-:W-:-:S05]  /*22d0*/  SHF.R.S32.HI R14, RZ, 0x5, R14 ;  /* 0x00000005ff0e7819 */ /* 0x000fca000001140e */
        /* <DEDUP_REMOVED lines=8> */
[----:B------:R-:W-:Y:S01]  /*2360*/  IMAD.IADD R72, R15, 0x1, R55 ;  /* 0x000000010f487824 */ /* 0x000fe200078e0237 */
[----:B------:R-:W-:Y:S01]  /*2370*/  SHF.R.S32.HI R75, RZ, 0x1f, R25 ;  /* 0x0000001fff4b7819 */ /* 0x000fe20000011419 */
[----:B------:R-:W-:Y:S01]  /*2380*/  IMAD R77, R14, 0x200, R9 ;  /* 0x000002000e4d7824 */ /* 0x000fe200078e0209 */
[----:B------:R-:W-:Y:S01]  /*2390*/  LOP3.LUT R85, R85, 0x40, RZ, 0xc0, !PT ;  /* 0x0000004055557812 */ /* 0x000fe200078ec0ff */
[----:B---3--:R-:W-:-:S08]  /*23a0*/  IMAD.IADD R78, R8, 0x1, R13 ;  /* 0x00000001084e7824 */ /* 0x008fd000078e020d */
.L_x_14303:
[----:B------:R-:W0:Y:S01]  /*23b0*/  LDC R95, c[0x0][0x430] ;  /* 0x00010c00ff5f7b82 */ /* 0x000e220000000800 */
[----:B------:R-:W-:Y:S02]  /*23c0*/  VIADD R29, R29, 0xffffffff ;  /* 0xffffffff1d1d7836 */ /* 0x000fe40000000000 */
[----:B------:R-:W-:Y:S02]  /*23d0*/  IMAD.MOV.U32 R94, RZ, RZ, RZ ;  /* 0x000000ffff5e7224 */ /* 0x000fe400078e00ff */
[----:B------:R-:W-:-:S03]  /*23e0*/  IMAD R9, R29, 0x60, R62 ;  /* 0x000000601d097824 */ /* 0x000fc600078e023e */
[----:B------:R-:W1:Y:S01]  /*23f0*/  LDC R90, c[0x0][0x3f4] ;  /* 0x0000fd00ff5a7b82 */ /* 0x000e620000000800 */
[----:B--2---:R-:W-:Y:S01]  /*2400*/  IMAD.IADD R36, R0, 0x1, R9 ;  /* 0x0000000100247824 */ /* 0x004fe200078e0209 */
        /* <DEDUP_REMOVED lines=54> */
[C---:B------:R-:W-:Y:S01]  /*2770*/  LEA R100, P3, R12.reuse, UR4, 0x1 ;  /* 0x000000040c647c11 */ /* 0x040fe2000f8608ff */
        /* <DEDUP_REMOVED lines=37> */
.L_x_14254:
[----:B------:R-:W-:Y:S05]  /*29d0*/  BSYNC B1 ;  /* 0x0000000000017941 */ /* 0x000fea0003800000 */
.L_x_14253:
[----:B0-----:R-:W-:Y:S01]  /*29e0*/  VIADD R12, R206, 0x40 ;  /* 0x00000040ce0c7836 */ /* 0x001fe20000000000 */
[----:B------:R-:W-:Y:S01]  /*29f0*/  BSSY B1, `(.L_x_14255) ;  /* 0x000001c000017945 */ /* 0x000fe20003800000 */
[----:B------:R-:W-:Y:S02]  /*2a00*/  CS2R R40, SRZ ;  /* 0x0000000000287805 */ /* 0x000fe4000001ff00 */
        /* <DEDUP_REMOVED lines=26> */
.L_x_14256:
[----:B------:R-:W-:Y:S05]  /*2bb0*/  BSYNC B1 ;  /* 0x0000000000017941 */ /* 0x000fea0003800000 */
.L_x_14255:
        /* <DEDUP_REMOVED lines=33> */
.L_x_14257:
[----:B------:R-:W-:Y:S01]  /*2dd0*/  IMAD R86, R18, 0x8, R19 ;  /* 0x0000000812567824 */ /* 0x000fe200078e0213 */
[----:B------:R-:W-:Y:S01]  /*2de0*/  SHF.L.U32 R99, R210, 0x1f, RZ ;  /* 0x0000001fd2637819 */ /* 0x000fe200000006ff */
[----:B------:R-:W-:Y:S03]  /*2df0*/  BSSY B1, `(.L_x_14258) ;  /* 0x0000003000017945 */ /* 0x000fe60003800000 */
[----:B------:R-:W0:Y:S02]  /*2e00*/  SYNCS.PHASECHK.TRANS64.TRYWAIT P5, [R86+URZ+0x22890], R99 ;  /* 0x02289063560075a7 */ /* 0x000e2400080a017f */
[----:B0-----:R-:W-:Y:S05]  /*2e10*/  @!P5 BRA `(.L_x_14259) ;  /* 0x0000017800a0d947 */ /* 0x001fea0003800000 */
.L_x_14521:
[----:B------:R-:W-:Y:S05]  /*2e20*/  BSYNC B1 ;  /* 0x0000000000017941 */ /* 0x000fea0003800000 */
.L_x_14258:
[----:B------:R-:W-:-:S03]  /*2e30*/  UMOV UR4, 0xffffffff ;  /* 0xffffffff00047882 */ /* 0x000fc60000000000 */
[----:B------:R-:W-:Y:S05]  /*2e40*/  BRA.DIV UR4, `(.L_x_14260) ;  /* 0x0000017a04a87947 */ /* 0x000fea000b800000 */
[----:B------:R1:W2:Y:S04]  /*2e50*/  SHFL.IDX PT, R91, R101, RZ, 0x1c1f ;  /* 0x001c1fff655b7589 */ /* 0x0002a800000e0000 */
[----:B------:R1:W3:Y:S02]  /*2e60*/  SHFL.IDX PT, R14, R100, RZ, 0x1c1f ;  /* 0x001c1fff640e7589 */ /* 0x0002e400000e0000 */
.L_x_14525:
        /* <DEDUP_REMOVED lines=12> */
[----:B------:R-:W-:Y:S02]  /*2f30*/  SHF.R.U64 R110, R48, 0x10, R49 ;  /* 0x00000010306e7819 */ /* 0x000fe40000001231 */
[----:B------:R-:W-:Y:S02]  /*2f40*/  SHF.R.U32.HI R115, RZ, 0x10, R51 ;  /* 0x00000010ff737819 */ /* 0x000fe40000011633 */
[----:B------:R-:W-:Y:S01]  /*2f50*/  SHF.R.U32.HI R111, RZ, 0x10, R49 ;  /* 0x00000010ff6f7819 */ /* 0x000fe20000011631 */
[----:B------:R-:W-:Y:S01]  /*2f60*/  IMAD.U32 R49, R11, 0x10000, RZ ;  /* 0x000100000b317824 */ /* 0x000fe200078e00ff */
        /* <DEDUP_REMOVED lines=13> */
[----:B------:R-:W-:-:S02]  /*3040*/  IMAD.U32 R9, R8, 0x10000, RZ ;  /* 0x0001000008097824 */ /* 0x000fc400078e00ff */
[C---:B------:R-:W-:Y:S01]  /*3050*/  FMUL.FTZ R117, R11.reuse, R114 ;  /* 0x000000720b757220 */ /* 0x040fe20000410000 */
[----:B------:R-:W-:Y:S01]  /*3060*/  LOP3.LUT R8, R8, 0xffff0000, RZ, 0xc0, !PT ;  /* 0xffff000008087812 */ /* 0x000fe200078ec0ff */
[C---:B------:R-:W-:Y:S01]  /*3070*/  FMUL.FTZ R118, R48.reuse, R116 ;  /* 0x0000007430767220 */ /* 0x040fe20000410000 */
[----:B------:R-:W-:Y:S01]  /*3080*/  FMUL.FTZ R11, R11, R110 ;  /* 0x0000006e0b0b7220 */ /* 0x000fe20000410000 */
        /* <DEDUP_REMOVED lines=22> */
.L_x_14266:
[----:B------:R-:W-:Y:S05]  /*31f0*/  BSYNC B3 ;  /* 0x0000000000037941 */ /* 0x000fea0003800000 */
.L_x_14265:
[----:B0-----:R4:W-:Y:S02]  /*3200*/  ST.E.128 desc[UR40][R12.64], R8 ;  /* 0x000000080c007985 */ /* 0x0019e4000c101d28 */
.L_x_14264:
[----:B------:R-:W-:Y:S05]  /*3210*/  BSYNC B2 ;  /* 0x0000000000027941 */ /* 0x000fea0003800000 */
.L_x_14263:
        /* <DEDUP_REMOVED lines=54> */
.L_x_14268:
[----:B------:R-:W-:Y:S05]  /*3580*/  BSYNC B2 ;  /* 0x0000000000027941 */ /* 0x000fea0003800000 */
.L_x_14267:
[----:B0-----:R0:W-:Y:S02]  /*3590*/  ST.E.128 desc[UR40][R12.64], R8 ;  /* 0x000000080c007985 */ /* 0x0011e4000c101d28 */
.L_x_14262:
[----:B------:R-:W-:Y:S05]  /*35a0*/  BSYNC B1 ;  /* 0x0000000000017941 */ /* 0x000fea0003800000 */
.L_x_14261:
[----:B------:R-:W-:-:S03]  /*35b0*/  UMOV UR4, 0xffffffff ;  /* 0xffffffff00047882 */ /* 0x000fc60000000000 */
[----:B------:R-:W-:Y:S05]  /*35c0*/  BRA.DIV UR4, `(.L_x_14269) ;  /* 0x0000017604107947 */ /* 0x000fea000b800000 */
[----:B-1----:R-:W1:Y:S04]  /*35d0*/  SHFL.IDX PT, R101, R101, 0x1, 0x1c1f ;  /* 0x003c1f0065657f89 */ /* 0x002e6800000e0000 */
[----:B---3--:R3:W0:Y:S02]  /*35e0*/  SHFL.IDX PT, R14, R100, 0x1, 0x1c1f ;  /* 0x003c1f00640e7f89 */ /* 0x00862400000e0000 */
.L_x_14529:
        /* <DEDUP_REMOVED lines=9> */
[----:B------:R-:W-:Y:S01]  /*3680*/  SHF.R.U32.HI R44, RZ, 0x10, R43 ;  /* 0x00000010ff2c7819 */ /* 0x000fe2000001162b */
[----:B----4-:R-:W-:Y:S01]  /*3690*/  IMAD.U32 R15, R10, 0x10000, RZ ;  /* 0x000100000a0f7824 */ /* 0x010fe200078e00ff */
[--C-:B------:R-:W-:Y:S02]  /*36a0*/  SHF.R.U32.HI R46, RZ, 0x10, R41.reuse ;  /* 0x00000010ff2e7819 */ /* 0x100fe40000011629 */
[----:B------:R-:W-:Y:S02]  /*36b0*/  PRMT R107, R107, 0x5410, R44 ;  /* 0x000054106b6b7816 */ /* 0x000fe4000000002c */
[----:B------:R-:W-:Y:S02]  /*36c0*/  PRMT R109, R109, 0x5410, R46 ;  /* 0x000054106d6d7816 */ /* 0x000fe4000000002e */
[----:B------:R-:W-:Y:S01]  /*36d0*/  SHF.R.U64 R47, R40, 0x10, R41 ;  /* 0x00000010282f7819 */ /* 0x000fe20000001229 */
[----:B------:R-:W-:Y:S01]  /*36e0*/  IMAD.U32 R46, R107, 0x10000, RZ ;  /* 0x000100006b2e7824 */ /* 0x000fe200078e00ff */
[----:B------:R-:W-:Y:S01]  /*36f0*/  SHF.R.U64 R45, R42, 0x10, R43 ;  /* 0x000000102a2d7819 */ /* 0x000fe2000000122b */
[----:B------:R-:W-:Y:S01]  /*3700*/  IMAD.U32 R44, R109, 0x10000, RZ ;  /* 0x000100006d2c7824 */ /* 0x000fe200078e00ff */
[----:B------:R-:W-:Y:S01]  /*3710*/  LOP3.LUT R40, R10, 0xffff0000, RZ, 0xc0, !PT ;  /* 0xffff00000a287812 */ /* 0x000fe200078ec0ff */
[----:B------:R-:W-:Y:S01]  /*3720*/  IMAD.U32 R41, R11, 0x10000, RZ ;  /* 0x000100000b297824 */ /* 0x000fe200078e00ff */
[----:B------:R-:W-:Y:S01]  /*3730*/  PRMT R106, R106, 0x5410, R47 ;  /* 0x000054106a6a7816 */ /* 0x000fe2000000002f */
[----:B------:R-:W-:Y:S01]  /*3740*/  IMAD.U32 R10, R9, 0x10000, RZ ;  /* 0x00010000090a7824 */ /* 0x000fe200078e00ff */
[----:B------:R-:W-:Y:S01]  /*3750*/  PRMT R108, R108, 0x5410, R45 ;  /* 0x000054106c6c7816 */ /* 0x000fe2000000002d */
[C---:B------:R-:W-:Y:S01]  /*3760*/  FMUL.FTZ R50, R40.reuse, R46 ;  /* 0x0000002e28327220 */ /* 0x040fe20000410000 */
[----:B------:R-:W-:Y:S01]  /*3770*/  LOP3.LUT R42, R11, 0xffff0000, RZ, 0xc0, !PT ;  /* 0xffff00000b2a7812 */ /* 0x000fe200078ec0ff */
[-C--:B------:R-:W-:Y:S01]  /*3780*/  FMUL.FTZ R40, R40, R44.reuse ;  /* 0x0000002c28287220 */ /* 0x080fe20000410000 */
[----:B------:R-:W-:Y:S01]  /*3790*/  LOP3.LUT R11, R9, 0xffff0000, RZ, 0xc0, !PT ;  /* 0xffff0000090b7812 */ /* 0x000fe200078ec0ff */
[C---:B------:R-:W-:Y:S01]  /*37a0*/  FFMA.FTZ R50, R15.reuse, R44, -R50 ;  /* 0x0000002c0f327223 */ /* 0x040fe20000010832 */
[----:B------:R-:W-:Y:S01]  /*37b0*/  LOP3.LUT R45, R108, 0xffff0000, RZ, 0xc0, !PT ;  /* 0xffff00006c2d7812 */ /* 0x000fe200078ec0ff */
[----:B------:R-:W-:Y:S01]  /*37c0*/  IMAD.U32 R9, R8, 0x10000, RZ ;  /* 0x0001000008097824 */ /* 0x000fe200078e00ff */
        /* <DEDUP_REMOVED lines=10> */
[----:B------:R-:W-:Y:S02]  /*3870*/  IMAD.U32 R106, R106, 0x10000, RZ ;  /* 0x000100006a6a7824 */ /* 0x000fe400078e00ff */
        /* <DEDUP_REMOVED lines=14> */
.L_x_14274:
[----:B------:R-:W-:Y:S05]  /*3960*/  BSYNC B2 ;  /* 0x0000000000027941 */ /* 0x000fea0003800000 */
.L_x_14273:
[----:B----4-:R0:W-:Y:S02]  /*3970*/  ST.E.128 desc[UR40][R12.64], R8 ;  /* 0x000000080c007985 */ /* 0x0101e4000c101d28 */
.L_x_14272:
[----:B------:R-:W-:Y:S05]  /*3980*/  BSYNC B1 ;  /* 0x0000000000017941 */ /* 0x000fea0003800000 */
.L_x_14271:
        /* <DEDUP_REMOVED lines=15> */
[----:B------:R-:W-:-:S02]  /*3a80*/  PRMT R103, R103, 0x5410, R40 ;  /* 0x0000541067677816 */ /* 0x000fc40000000028 */
[----:B------:R-:W-:Y:S01]  /*3a90*/  PRMT R104, R104, 0x5410, R41 ;  /* 0x0000541068687816 */ /* 0x000fe20000000029 */
[----:B------:R-:W-:Y:S01]  /*3aa0*/  IMAD.U32 R41, R105, 0x10000, RZ ;  /* 0x0001000069297824 */ /* 0x000fe200078e00ff */
[----:B------:R-:W-:Y:S01]  /*3ab0*/  LOP3.LUT R15, R10, 0xffff0000, RZ, 0xc0, !PT ;  /* 0xffff00000a0f7812 */ /* 0x000fe200078ec0ff */
[----:B------:R-:W-:Y:S01]  /*3ac0*/  IMAD.U32 R10, R9, 0x10000, RZ ;  /* 0x00010000090a7824 */ /* 0x000fe200078e00ff */
[----:B------:R-:W-:Y:S02]  /*3ad0*/  LOP3.LUT R37, R11, 0xffff0000, RZ, 0xc0, !PT ;  /* 0xffff00000b257812 */ /* 0x000fe400078ec0ff */
[----:B------:R-:W-:Y:S01]  /*3ae0*/  PRMT R102, R102, 0x5410, R43 ;  /* 0x0000541066667816 */ /* 0x000fe2000000002b */
[----:B------:R-:W-:Y:S01]  /*3af0*/  FMUL.FTZ R45, R15, R41 ;  /* 0x000000290f2d7220 */ /* 0x000fe20000410000 */
[----:B------:R-:W-:Y:S01]  /*3b00*/  LOP3.LUT R11, R9, 0xffff0000, RZ, 0xc0, !PT ;  /* 0xffff0000090b7812 */ /* 0x000fe200078ec0ff */
[----:B------:R-:W-:Y:S01]  /*3b10*/  IMAD.U32 R9, R8, 0x10000, RZ ;  /* 0x0001000008097824 */ /* 0x000fe200078e00ff */
[C---:B------:R-:W-:Y:S01]  /*3b20*/  LOP3.LUT R40, R104.reuse, 0xffff0000, RZ, 0xc0, !PT ;  /* 0xffff000068287812 */ /* 0x040fe200078ec0ff */
[----:B------:R-:W-:Y:S01]  /*3b30*/  IMAD.U32 R104, R104, 0x10000, RZ ;  /* 0x0001000068687824 */ /* 0x000fe200078e00ff */
[----:B------:R-:W-:-:S02]  /*3b40*/  SHF.L.U32 R39, R103, 0x10, RZ ;  /* 0x0000001067277819 */ /* 0x000fc400000006ff */
[----:B------:R-:W-:Y:S01]  /*3b50*/  LOP3.LUT R38, R102, 0xffff0000, RZ, 0xc0, !PT ;  /* 0xffff000066267812 */ /* 0x000fe200078ec0ff */
[----:B------:R-:W-:Y:S01]  /*3b60*/  FMUL.FTZ R43, R11, R40 ;  /* 0x000000280b2b7220 */ /* 0x000fe20000410000 */
[----:B------:R-:W-:Y:S01]  /*3b70*/  LOP3.LUT R105, R105, 0xffff0000, RZ, 0xc0, !PT ;  /* 0xffff000069697812 */ /* 0x000fe200078ec0ff */
[-C--:B------:R-:W-:Y:S01]  /*3b80*/  FMUL.FTZ R15, R15, R39.reuse ;  /* 0x000000270f0f7220 */ /* 0x080fe20000410000 */
        /* <DEDUP_REMOVED lines=16> */
[----:B------:R-:W-:Y:S02]  /*3c90*/  F2FP.BF16.F32.PACK_AB R14, R14, R45 ;  /* 0x0000002d0e0e723e */ /* 0x000fe400000010ff */
[----:B------:R-:W-:-:S02]  /*3ca0*/  F2FP.BF16.F32.PACK_AB R15, R38, R15 ;  /* 0x0000000f260f723e */ /* 0x000fc400000010ff */
[----:B------:R-:W-:Y:S01]  /*3cb0*/  F2FP.BF16.F32.PACK_AB R8, R11, R10 ;  /* 0x0000000a0b08723e */ /* 0x000fe200000010ff */
[----:B------:R-:W-:Y:S01]  /*3cc0*/  IMAD.MOV.U32 R10, RZ, RZ, R14 ;  /* 0x000000ffff0a7224 */ /* 0x000fe200078e000e */
[----:B------:R-:W-:Y:S01]  /*3cd0*/  F2FP.BF16.F32.PACK_AB R9, R40, R43 ;  /* 0x0000002b2809723e */ /* 0x000fe200000010ff */
[----:B------:R-:W-:-:S07]  /*3ce0*/  IMAD.MOV.U32 R11, RZ, RZ, R15 ;  /* 0x000000ffff0b7224 */ /* 0x000fce00078e000f */
.L_x_14276:
[----:B------:R-:W-:Y:S05]  /*3cf0*/  BSYNC B1 ;  /* 0x0000000000017941 */ /* 0x000fea0003800000 */
.L_x_14275:
[----:B----4-:R0:W-:Y:S01]  /*3d00*/  ST.E.128 desc[UR40][R12.64], R8 ;  /* 0x000000080c007985 */ /* 0x0101e2000c101d28 */
[----:B------:R-:W-:Y:S05]  /*3d10*/  BRA `(.L_x_14270) ;  /* 0x0000001800647947 */ /* 0x000fea0003800000 */
.L_x_14252:
        /* <DEDUP_REMOVED lines=13> */
[----:B------:R-:W-:Y:S01]  /*3df0*/  @!P3 IADD3 R9, P4, R20, R10, RZ ;  /* 0x0000000a1409b210 */ /* 0x000fe20007f9e0ff */
[----:B------:R-:W0:Y:S04]  /*3e00*/  @!P3 LDC.64 R14, c[0x0][0x400] ;  /* 0x00010000ff0ebb82 */ /* 0x000e280000000a00 */
[----:B------:R-:W-:-:S04]  /*3e10*/  @!P3 IMAD.X R12, R91, 0x1, R70, P4 ;  /* 0x000000015b0cb824 */ /* 0x000fc800020e0646 */
[----:B------:R-:W1:Y:S02]  /*3e20*/  @!P3 LDC.64 R10, c[0x0][0x3e8] ;  /* 0x0000fa00ff0abb82 */ /* 0x000e640000000a00 */
[----:B-1----:R-:W-:-:S04]  /*3e30*/  @!P3 LEA R10, P4, R9, R10, 0x1 ;  /* 0x0000000a090ab211 */ /* 0x002fc800078808ff */
[----:B------:R-:W-:Y:S02]  /*3e40*/  @!P3 LEA.HI.X R11, R9, R11, R12, 0x1, P4 ;  /* 0x0000000b090bb211 */ /* 0x000fe400020f0c0c */
[----:B------:R-:W-:Y:S01]  /*3e50*/  @!P3 IADD3 R8, P4, R54, R8, RZ ;  /* 0x000000083608b210 */ /* 0x000fe20007f9e0ff */
[----:B------:R-:W1:Y:S02]  /*3e60*/  @!P2 LDC.64 R12, c[0x0][0x3e8] ;  /* 0x0000fa00ff0cab82 */ /* 0x000e640000000a00 */
[----:B------:R1:W2:Y:S02]  /*3e70*/  @!P3 LDG.E.128 R36, desc[UR40][R10.64] ;  /* 0x000000280a24b981 */ /* 0x0002a4000c1e1d00 */
[----:B------:R-:W-:Y:S01]  /*3e80*/  @!P3 IMAD.X R9, R86, 0x1, R72, P4 ;  /* 0x000000015609b824 */ /* 0x000fe200020e0648 */
[----:B0-----:R-:W-:-:S04]  /*3e90*/  @!P3 LEA R14, P4, R8, R14, 0x1 ;  /* 0x0000000e080eb211 */ /* 0x001fc800078808ff */
[----:B------:R-:W-:Y:S02]  /*3ea0*/  @!P3 LEA.HI.X R15, R8, R15, R9, 0x1, P4 ;  /* 0x0000000f080fb211 */ /* 0x000fe400020f0c09 */
[----:B------:R-:W0:Y:S03]  /*3eb0*/  @!P2 LDC.64 R8, c[0x0][0x400] ;  /* 0x00010000ff08ab82 */ /* 0x000e260000000a00 */
[----:B------:R2:W3:Y:S01]  /*3ec0*/  @!P3 LDG.E.128 R40, desc[UR40][R14.64] ;  /* 0x000000280e28b981 */ /* 0x0004e2000c1e1d00 */
[----:B------:R-:W-:Y:S02]  /*3ed0*/  CS2R R46, SRZ ;  /* 0x00000000002e7805 */ /* 0x000fe4000001ff00 */
[----:B-1----:R-:W-:-:S04]  /*3ee0*/  @!P2 LEA R10, P3, R44, R12, 0x1 ;  /* 0x0000000c2c0aa211 */ /* 0x002fc800078608ff */
[----:B------:R-:W-:Y:S02]  /*3ef0*/  @!P2 LEA.HI.X R11, R44, R13, R45, 0x1, P3 ;  /* 0x0000000d2c0ba211 */ /* 0x000fe400018f0c2d */
[----:B------:R-:W-:Y:S02]  /*3f00*/  CS2R R44, SRZ ;  /* 0x00000000002c7805 */ /* 0x000fe4000001ff00 */
[----:B------:R-:W-:Y:S02]  /*3f10*/  CS2R R50, SRZ ;  /* 0x0000000000327805 */ /* 0x000fe4000001ff00 */
[C---:B0-----:R-:W-:Y:S02]  /*3f20*/  @!P2 LEA R8, P3, R48.reuse, R8, 0x1 ;  /* 0x000000083008a211 */ /* 0x041fe400078608ff */
[----:B------:R3:W4:Y:S02]  /*3f30*/  @!P2 LDG.E.128 R44, desc[UR40][R10.64] ;  /* 0x000000280a2ca981 */ /* 0x000724000c1e1d00 */
[----:B------:R-:W-:-:S02]  /*3f40*/  @!P2 LEA.HI.X R9, R48, R9, R49, 0x1, P3 ;  /* 0x000000093009a211 */ /* 0x000fc400018f0c31 */
[----:B------:R-:W-:-:S06]  /*3f50*/  CS2R R48, SRZ ;  /* 0x0000000000307805 */ /* 0x000fcc000001ff00 */
[----:B------:R0:W5:Y:S01]  /*3f60*/  @!P2 LDG.E.128 R48, desc[UR40][R8.64] ;  /* 0x000000280830a981 */ /* 0x000162000c1e1d00 */
[----:B------:R-:W-:Y:S02]  /*3f70*/  ISETP.NE.AND P3, PT, R209, 0x3, PT ;  /* 0x00000003d100780c */ /* 0x000fe40003f65270 */
[----:B------:R-:W-:Y:S01]  /*3f80*/  ISETP.GE.AND P2, PT, R16, R90, PT ;  /* 0x0000005a1000720c */ /* 0x000fe20003f46270 */
[----:B--2---:R-:W-:-:S05]  /*3f90*/  IMAD.MOV.U32 R15, RZ, RZ, R37 ;  /* 0x000000ffff0f7224 */ /* 0x004fca00078e0025 */
[----:B------:R-:W-:Y:S01]  /*3fa0*/  PRMT R102, R102, 0x5410, R15 ;  /* 0x0000541066667816 */ /* 0x000fe2000000000f */
[----:B---3--:R-:W-:Y:S02]  /*3fb0*/  IMAD.MOV.U32 R10, RZ, RZ, R42 ;  /* 0x000000ffff0a7224 */ /* 0x008fe400078e002a */
[----:B0-----:R-:W-:Y:S02]  /*3fc0*/  IMAD.MOV.U32 R8, RZ, RZ, R43 ;  /* 0x000000ffff087224 */ /* 0x001fe400078e002b */
[----:B------:R-:W-:Y:S02]  /*3fd0*/  IMAD.MOV.U32 R9, RZ, RZ, R40 ;  /* 0x000000ffff097224 */ /* 0x000fe400078e0028 */
[----:B------:R-:W-:Y:S01]  /*3fe0*/  IMAD.MOV.U32 R11, RZ, RZ, R41 ;  /* 0x000000ffff0b7224 */ /* 0x000fe200078e0029 */
[----:B------:R-:W-:Y:S02]  /*3ff0*/  PRMT R124, R10, 0x7610, R124 ;  /* 0x000076100a7c7816 */ /* 0x000fe4000000007c */
[----:B------:R-:W-:-:S02]  /*4000*/  PRMT R104, R104, 0x5410, R8 ;  /* 0x0000541068687816 */ /* 0x000fc40000000008 */
[----:B------:R-:W-:Y:S02]  /*4010*/  PRMT R106, R106, 0x5410, R9 ;  /* 0x000054106a6a7816 */ /* 0x000fe40000000009 */
[----:B------:R-:W-:Y:S01]  /*4020*/  PRMT R125, R11, 0x7610, R125 ;  /* 0x000076100b7d7816 */ /* 0x000fe2000000007d */
[----:B------:R-:W-:Y:S02]  /*4030*/  IMAD.MOV.U32 R12, RZ, RZ, R38 ;  /* 0x000000ffff0c7224 */ /* 0x000fe400078e0026 */
[----:B------:R-:W-:Y:S02]  /*4040*/  IMAD.MOV.U32 R13, RZ, RZ, R39 ;  /* 0x000000ffff0d7224 */ /* 0x000fe400078e0027 */
[----:B----4-:R-:W-:Y:S02]  /*4050*/  IMAD.MOV.U32 R8, RZ, RZ, R46 ;  /* 0x000000ffff087224 */ /* 0x010fe400078e002e */
[----:B------:R-:W-:Y:S02]  /*4060*/  IMAD.MOV.U32 R9, RZ, RZ, R47 ;  /* 0x000000ffff097224 */ /* 0x000fe400078e002f */
[----:B------:R-:W-:-:S02]  /*4070*/  IMAD.MOV.U32 R10, RZ, RZ, R44 ;  /* 0x000000ffff0a7224 */ /* 0x000fc400078e002c */
        /* <DEDUP_REMOVED lines=8> */
[----:B------:R-:W-:Y:S02]  /*4100*/  IMAD.MOV.U32 R10, RZ, RZ, R48 ;  /* 0x000000ffff0a7224 */ /* 0x000fe400078e0030 */
[----:B------:R-:W-:Y:S01]  /*4110*/  IMAD.MOV.U32 R11, RZ, RZ, R49 ;  /* 0x000000ffff0b7224 */ /* 0x000fe200078e0031 */
[----:B------:R-:W-:-:S02]  /*4120*/  PRMT R116, R12, 0x7610, R116 ;  /* 0x000076100c747816 */ /* 0x000fc40000000074 */
[----:B------:R-:W-:Y:S02]  /*4130*/  PRMT R123, R13, 0x7610, R123 ;  /* 0x000076100d7b7816 */ /* 0x000fe4000000007b */
[----:B------:R-:W-:Y:S02]  /*4140*/  PRMT R120, R14, 0x7610, R120 ;  /* 0x000076100e787816 */ /* 0x000fe40000000078 */
[----:B------:R-:W-:Y:S02]  /*4150*/  PRMT R109, R8, 0x7610, R109 ;  /* 0x00007610086d7816 */ /* 0x000fe4000000006d */
[----:B------:R-:W-:Y:S02]  /*4160*/  PRMT R110, R9, 0x7610, R110 ;  /* 0x00007610096e7816 */ /* 0x000fe4000000006e */
[----:B------:R-:W-:Y:S02]  /*4170*/  PRMT R111, R10, 0x7610, R111 ;  /* 0x000076100a6f7816 */ /* 0x000fe4000000006f */
[----:B------:R-:W-:Y:S01]  /*4180*/  PRMT R112, R11, 0x7610, R112 ;  /* 0x000076100b707816 */ /* 0x000fe20000000070 */
[----:B------:R-:W-:Y:S06]  /*4190*/  @!P3 BRA `(.L_x_14277) ;  /* 0x000000000004b947 */ /* 0x000fec0003800000 */
[----:B------:R-:W-:Y:S01]  /*41a0*/  BPT.TRAP 0x1 ;  /* 0x000000040000795c */ /* 0x000fe20000300000 */
.L_x_14277:
[----:B------:R-:W-:Y:S01]  /*41b0*/  IMAD R86, R18, 0x8, R19 ;  /* 0x0000000812567824 */ /* 0x000fe200078e0213 */
[----:B------:R-:W-:Y:S01]  /*41c0*/  SHF.L.U32 R99, R210, 0x1f, RZ ;  /* 0x0000001fd2637819 */ /* 0x000fe200000006ff */
[----:B------:R-:W0:Y:S01]  /*41d0*/  LDC R103, c[0x0][0x2f4] ;  /* 0x0000bd00ff677b82 */ /* 0x000e220000000800 */
[----:B------:R-:W-:Y:S02]  /*41e0*/  BSSY B1, `(.L_x_14278) ;  /* 0x0000003000017945 */ /* 0x000fe40003800000 */
[----:B------:R-:W1:Y:S02]  /*41f0*/  SYNCS.PHASECHK.TRANS64.TRYWAIT P4, [R86+URZ+0x22890], R99 ;  /* 0x02289063560075a7 */ /* 0x000e64000808017f */
[----:B-1----:R-:W-:Y:S05]  /*4200*/  @!P4 BRA `(.L_x_14279) ;  /* 0x000001680048c947 */ /* 0x002fea0003800000 */
.L_x_14530:
[----:B------:R-:W-:Y:S05]  /*4210*/  BSYNC B1 ;  /* 0x0000000000017941 */ /* 0x000fea0003800000 */
.L_x_14278:
[----:B------:R-:W-:Y:S01]  /*4220*/  UMOV UR4, 0xffffffff ;  /* 0xffffffff00047882 */ /* 0x000fe20000000000 */
[----:B0-----:R-:W-:Y:S02]  /*4230*/  IMAD.IADD R105, R103, 0x1, -R64 ;  /* 0x0000000167697824 */ /* 0x001fe400078e0a40 */
[----:B------:R-:W-:Y:S05]  /*4240*/  BRA.DIV UR4, `(.L_x_14280) ;  /* 0x0000016a044c7947 */ /* 0x000fea000b800000 */
[----:B------:R0:W2:Y:S04]  /*4250*/  SHFL.IDX PT, R93, R101, RZ, 0x1c1f ;  /* 0x001c1fff655d7589 */ /* 0x0000a800000e0000 */
[----:B------:R0:W3:Y:S02]  /*4260*/  SHFL.IDX PT, R92, R100, RZ, 0x1c1f ;  /* 0x001c1fff645c7589 */ /* 0x0000e400000e0000 */
.L_x_14534:
[----:B------:R-:W-:Y:S01]  /*4270*/  ISETP.GE.OR P4, PT, R206, R98, P1 ;  /* 0x00000062ce00720c */ /* 0x000fe20000f86670 */
[----:B------:R-:W-:-:S12]  /*4280*/  BSSY B1, `(.L_x_14281) ;  /* 0x0000079000017945 */ /* 0x000fd80003800000 */
[----:B------:R-:W-:Y:S05]  /*4290*/  @P4 BRA `(.L_x_14282) ;  /* 0x0000000400dc4947 */ /* 0x000fea0003800000 */
[----:B------:R-:W4:Y:S01]  /*42a0*/  S2R R11, SR_TID.X ;  /* 0x00000000000b7919 */ /* 0x000f220000002100 */
[----:B------:R-:W-:Y:S01]  /*42b0*/  SEL R8, R64, R105, !P0 ;  /* 0x0000006940087207 */ /* 0x000fe20004000000 */
[----:B------:R-:W-:Y:S01]  /*42c0*/  BSSY B2, `(.L_x_14283) ;  /* 0x0000070000027945 */ /* 0x000fe20003800000 */
[C---:B---3--:R-:W-:Y:S02]  /*42d0*/  LEA R90, P4, R74.reuse, R92, 0x1 ;  /* 0x0000005c4a5a7211 */ /* 0x048fe400078808ff */
[----:B------:R-:W-:Y:S02]  /*42e0*/  SHF.R.S32.HI R9, RZ, 0x1f, R8 ;  /* 0x0000001fff097819 */ /* 0x000fe40000011408 */
[----:B--2---:R-:W-:Y:S02]  /*42f0*/  LEA.HI.X R91, R74, R93, R76, 0x1, P4 ;  /* 0x0000005d4a5b7211 */ /* 0x004fe400020f0c4c */
[----:B------:R-:W-:-:S04]  /*4300*/  LEA.HI R8, R9, R8, RZ, 0x4 ;  /* 0x0000000809087211 */ /* 0x000fc800078f20ff */
[----:B------:R-:W-:-:S05]  /*4310*/  LEA.HI.SX32 R8, R8, R73, 0x1c ;  /* 0x0000004908087211 */ /* 0x000fca00078fe2ff */
[----:B------:R-:W-:Y:S02]  /*4320*/  IMAD.SHL.U32 R107, R8, 0x8, RZ ;  /* 0x00000008086b7824 */ /* 0x000fe400078e00ff */
[----:B------:R-:W-:-:S03]  /*4330*/  IMAD R8, R18, 0x1800, R77 ;  /* 0x0000180012087824 */ /* 0x000fc600078e024d */
[----:B------:R-:W-:Y:S01]  /*4340*/  LOP3.LUT R9, R58, 0x38, R107, 0xf8, !PT ;  /* 0x000000383a097812 */ /* 0x000fe200078ef86b */
[----:B------:R-:W-:-:S03]  /*4350*/  IMAD R8, R8, 0x2, R19 ;  /* 0x0000000208087824 */ /* 0x000fc600078e0213 */
[----:B------:R-:W-:Y:S01]  /*4360*/  LOP3.LUT R9, R9, R60, RZ, 0x3c, !PT ;  /* 0x0000003c09097212 */ /* 0x000fe200078e3cff */
[----:B----4-:R-:W-:-:S05]  /*4370*/  VIADD R11, R11, 0xffffff80 ;  /* 0xffffff800b0b7836 */ /* 0x010fca0000000000 */
[----:B------:R-:W-:-:S04]  /*4380*/  SHF.R.S32.HI R10, RZ, 0x1f, R11 ;  /* 0x0000001fff0a7819 */ /* 0x000fc8000001140b */
[----:B------:R-:W-:-:S04]  /*4390*/  LEA.HI R10, R10, R11, RZ, 0x5 ;  /* 0x0000000b0a0a7211 */ /* 0x000fc800078f28ff */
[----:B------:R-:W-:-:S05]  /*43a0*/  SHF.R.S32.HI R10, RZ, 0x5, R10 ;  /* 0x00000005ff0a7819 */ /* 0x000fca000001140a */
[----:B------:R-:W-:-:S04]  /*43b0*/  IMAD R9, R10, 0x200, R9 ;  /* 0x000002000a097824 */ /* 0x000fc800078e0209 */
[----:B------:R-:W-:-:S04]  /*43c0*/  IMAD R10, R18, 0x1800, R9 ;  /* 0x00001800120a7824 */ /* 0x000fc800078e0209 */
[----:B------:R-:W-:Y:S02]  /*43d0*/  IMAD R12, R10, 0x2, R19 ;  /* 0x000000020a0c7824 */ /* 0x000fe400078e0213 */
[----:B------:R-:W2:Y:S04]  /*43e0*/  LDS.128 R8, [R8+0x1c400] ;  /* 0x01c4000008087984 */ /* 0x000ea80000000c00 */
[----:B------:R-:W3:Y:S01]  /*43f0*/  LDS.128 R12, [R12+0x1c400] ;  /* 0x01c400000c0c7984 */ /* 0x000ee20000000c00 */
[----:B------:R-:W-:Y:S05]  /*4400*/  @P2 BRA `(.L_x_14284) ;  /* 0x00000004006c2947 */ /* 0x000fea0003800000 */
[----:B------:R-:W-:Y:S02]  /*4410*/  SHF.R.U32.HI R119, RZ, 0x10, R41 ;  /* 0x00000010ff777819 */ /* 0x000fe40000011629 */
[--C-:B------:R-:W-:Y:S02]  /*4420*/  SHF.R.U32.HI R114, RZ, 0x10, R37.reuse ;  /* 0x00000010ff727819 */ /* 0x100fe40000011625 */
[----:B------:R-:W-:Y:S01]  /*4430*/  SHF.R.U64 R113, R36, 0x10, R37 ;  /* 0x0000001024717819 */ /* 0x000fe20000001225 */
[----:B--2---:R-:W-:Y:S01]  /*4440*/  IMAD.U32 R37, R9, 0x10000, RZ ;  /* 0x0001000009257824 */ /* 0x004fe200078e00ff */
[----:B------:R-:W-:Y:S01]  /*4450*/  PRMT R119, R125, 0x5410, R119 ;  /* 0x000054107d777816 */ /* 0x000fe20000000077 */
[----:B------:R-:W-:Y:S01]  /*4460*/  IMAD.U32 R36, R8, 0x10000, RZ ;  /* 0x0001000008247824 */ /* 0x000fe200078e00ff */
[----:B------:R-:W-:Y:S02]  /*4470*/  SHF.R.U64 R115, R38, 0x10, R39 ;  /* 0x0000001026737819 */ /* 0x000fe40000001227 */
[----:B------:R-:W-:-:S02]  /*4480*/  PRMT R114, R102, 0x5432, R114 ;  /* 0x0000543266727816 */ /* 0x000fc40000000072 */
[----:B------:R-:W-:Y:S01]  /*4490*/  SHF.R.U64 R118, R40, 0x10, R41 ;  /* 0x0000001028767819 */ /* 0x000fe20000001229 */
[----:B---3--:R-:W-:Y:S01]  /*44a0*/  IMAD.U32 R41, R13, 0x10000, RZ ;  /* 0x000100000d297824 */ /* 0x008fe200078e00ff */
[----:B------:R-:W-:Y:S01]  /*44b0*/  SHF.R.U64 R121, R42, 0x10, R43 ;  /* 0x000000102a797819 */ /* 0x000fe2000000122b */
[----:B------:R-:W-:Y:S01]  /*44c0*/  IMAD.U32 R40, R12, 0x10000, RZ ;  /* 0x000100000c287824 */ /* 0x000fe200078e00ff */
        /* <DEDUP_REMOVED lines=20> */
[----:B------:R-:W-:Y:S01]  /*4610*/  FMUL.FTZ R123, R42, R119 ;  /* 0x000000772a7b7220 */ /* 0x000fe20000410000 */
[----:B------:R-:W-:Y:S01]  /*4620*/  PRMT R118, R106, 0x5432, R118 ;  /* 0x000054326a767816 */ /* 0x000fe20000000076 */
[----:B------:R-:W-:Y:S01]  /*4630*/  FMUL.FTZ R37, R42, R41 ;  /* 0x000000292a257220 */ /* 0x000fe20000410000 */
[----:B------:R-:W-:Y:S01]  /*4640*/  FMUL.FTZ R42, R43, R116 ;  /* 0x000000742b2a7220 */ /* 0x000fe20000410000 */
[----:B------:R-:W-:-:S02]  /*4650*/  IMAD.U32 R13, R11, 0x10000, RZ ;  /* 0x000100000b0d7824 */ /* 0x000fc400078e00ff */
[-C--:B------:R-:W-:Y:S01]  /*4660*/  FMUL.FTZ R43, R43, R114.reuse ;  /* 0x000000722b2b7220 */ /* 0x080fe20000410000 */
[C---:B------:R-:W-:Y:S01]  /*4670*/  FFMA.FTZ R123, R38.reuse, R41, -R123 ;  /* 0x00000029267b7223 */ /* 0x040fe2000001087b */
[----:B------:R-:W-:Y:S01]  /*4680*/  FFMA.FTZ R119, R38, R119, R37 ;  /* 0x0000007726777223 */ /* 0x000fe20000010025 */
[----:B------:R-:W-:Y:S01]  /*4690*/  LOP3.LUT R15, R15, 0xffff0000, RZ, 0xc0, !PT ;  /* 0xffff00000f0f7812 */ /* 0x000fe200078ec0ff */
[C---:B------:R-:W-:Y:S01]  /*46a0*/  FFMA.FTZ R42, R13.reuse, R114, -R42 ;  /* 0x000000720d2a7223 */ /* 0x040fe2000001082a */
[----:B------:R-:W-:Y:S01]  /*46b0*/  LOP3.LUT R122, R122, 0xffff0000, RZ, 0xc0, !PT ;  /* 0xffff00007a7a7812 */ /* 0x000fe200078ec0ff */
[----:B------:R-:W-:Y:S01]  /*46c0*/  FFMA.FTZ R43, R13, R116, R43 ;  /* 0x000000740d2b7223 */ /* 0x000fe2000001002b */
[----:B------:R-:W-:Y:S01]  /*46d0*/  LOP3.LUT R38, R117, 0xffff0000, RZ, 0xc0, !PT ;  /* 0xffff000075267812 */ /* 0x000fe200078ec0ff */
[----:B------:R-:W-:Y:S01]  /*46e0*/  IMAD.U32 R37, R118, 0x10000, RZ ;  /* 0x0001000076257824 */ /* 0x000fe200078e00ff */
[----:B------:R-:W-:Y:S01]  /*46f0*/  LOP3.LUT R39, R11, 0xffff0000, RZ, 0xc0, !PT ;  /* 0xffff00000b277812 */ /* 0x000fe200078ec0ff */
[----:B------:R-:W-:-:S02]  /*4700*/  IMAD.U32 R13, R113, 0x10000, RZ ;  /* 0x00010000710d7824 */ /* 0x000fc400078e00ff */
[C---:B------:R-:W-:Y:S01]  /*4710*/  FMUL.FTZ R114, R15.reuse, R122 ;  /* 0x0000007a0f727220 */ /* 0x040fe20000410000 */
[-C--:B------:R-:W-:Y:S01]  /*4720*/  FMUL.FTZ R116, R15, R38.reuse ;  /* 0x000000260f747220 */ /* 0x080fe20000410000 */
[----:B------:R-:W-:Y:S01]  /*4730*/  LOP3.LUT R12, R12, 0xffff0000, RZ, 0xc0, !PT ;  /* 0xffff00000c0c7812 */ /* 0x000fe200078ec0ff */
[----:B------:R-:W-:Y:S01]  /*4740*/  FMUL.FTZ R15, R40, R37 ;  /* 0x00000025280f7220 */ /* 0x000fe20000410000 */
[----:B------:R-:W-:Y:S01]  /*4750*/  LOP3.LUT R118, R118, 0xffff0000, RZ, 0xc0, !PT ;  /* 0xffff000076767812 */ /* 0x000fe200078ec0ff */
[-C--:B------:R-:W-:Y:S01]  /*4760*/  FMUL.FTZ R40, R40, R13.reuse ;  /* 0x0000000d28287220 */ /* 0x080fe20000410000 */
[----:B------:R-:W-:Y:S01]  /*4770*/  LOP3.LUT R113, R113, 0xffff0000, RZ, 0xc0, !PT ;  /* 0xffff000071717812 */ /* 0x000fe200078ec0ff */
[----:B------:R-:W-:Y:S01]  /*4780*/  FFMA.FTZ R41, R39, R38, -R114 ;  /* 0x0000002627297223 */ /* 0x000fe20000010872 */
[----:B------:R-:W-:Y:S01]  /*4790*/  LOP3.LUT R9, R8, 0xffff0000, RZ, 0xc0, !PT ;  /* 0xffff000008097812 */ /* 0x000fe200078ec0ff */
[----:B------:R-:W-:Y:S01]  /*47a0*/  FMUL.FTZ R38, R12, R118 ;  /* 0x000000760c267220 */ /* 0x000fe20000410000 */
[C---:B------:R-:W-:Y:S01]  /*47b0*/  FFMA.FTZ R15, R36.reuse, R13, -R15 ;  /* 0x0000000d240f7223 */ /* 0x040fe2000001080f */
[----:B------:R-:W-:Y:S01]  /*47c0*/  FFMA.FTZ R40, R36, R37, R40 ;  /* 0x0000002524287223 */ /* 0x000fe20000010028 */
        /* <DEDUP_REMOVED lines=8> */
[C---:B------:R-:W-:Y:S02]  /*4850*/  IMAD.U32 R8, R10.reuse, 0x10000, RZ ;  /* 0x000100000a087824 */ /* 0x040fe400078e00ff */
[----:B------:R-:W-:Y:S01]  /*4860*/  FFMA.FTZ R9, R9, R118, R36 ;  /* 0x0000007609097223 */ /* 0x000fe20000010024 */
[----:B------:R-:W-:Y:S01]  /*4870*/  LOP3.LUT R10, R10, 0xffff0000, RZ, 0xc0, !PT ;  /* 0xffff00000a0a7812 */ /* 0x000fe200078ec0ff */
        /* <DEDUP_REMOVED lines=20> */
.L_x_14284:
[----:B------:R-:W-:Y:S05]  /*49c0*/  BSYNC B2 ;  /* 0x0000000000027941 */ /* 0x000fea0003800000 */
.L_x_14283:
[----:B------:R-:W-:Y:S01]  /*49d0*/  ISETP.GE.AND P4, PT, R107, R103, PT ;  /* 0x000000676b00720c */ /* 0x000fe20003f86270 */
[----:B--2---:R4:W-:-:S12]  /*49e0*/  ST.E.128 desc[UR40][R90.64], R8 ;  /* 0x000000085a007985 */ /* 0x0049d8000c101d28 */
[----:B------:R-:W-:-:S05]  /*49f0*/  @!P4 IMAD.WIDE R92, R107, 0x2, R92 ;  /* 0x000000026b5cc825 */ /* 0x000fca00078e025c */
[----:B---3--:R4:W-:Y:S02]  /*4a00*/  @!P4 ST.E.128 desc[UR40][R92.64], R12 ;  /* 0x0000000c5c00c985 */ /* 0x0089e4000c101d28 */
.L_x_14282:
[----:B------:R-:W-:Y:S05]  /*4a10*/  BSYNC B1 ;  /* 0x0000000000017941 */ /* 0x000fea0003800000 */
.L_x_14281:
[----:B------:R-:W-:-:S03]  /*4a20*/  UMOV UR4, 0xffffffff ;  /* 0xffffffff00047882 */ /* 0x000fc60000000000 */
[----:B------:R-:W-:Y:S05]  /*4a30*/  BRA.DIV UR4, `(.L_x_14285) ;  /* 0x00000162049c7947 */ /* 0x000fea000b800000 */
[----:B0-----:R-:W0:Y:S04]  /*4a40*/  SHFL.IDX PT, R101, R101, 0x1, 0x1c1f ;  /* 0x003c1f0065657f89 */ /* 0x001e2800000e0000 */
[----:B------:R-:W0:Y:S02]  /*4a50*/  SHFL.IDX PT, R100, R100, 0x1, 0x1c1f ;  /* 0x003c1f0064647f89 */ /* 0x000e2400000e0000 */
.L_x_14538:
[----:B----4-:R-:W-:-:S05]  /*4a60*/  VIADD R8, R206, 0x40 ;  /* 0x00000040ce087836 */ /* 0x010fca0000000000 */
[----:B------:R-:W-:-:S13]  /*4a70*/  ISETP.GE.OR P4, PT, R8, R98, P1 ;  /* 0x000000620800720c */ /* 0x000fda0000f86670 */
[----:B------:R-:W-:Y:S05]  /*4a80*/  @P4 BRA `(.L_x_14270) ;  /* 0x0000000c00084947 */ /* 0x000fea0003800000 */
[----:B------:R-:W4:Y:S01]  /*4a90*/  LDL R9, [R1+0xc] ;  /* 0x00000c0001097983 */ /* 0x000f220000100800 */
        /* <DEDUP_REMOVED lines=25> */
[----:B------:R-:W-:Y:S01]  /*4c30*/  SHF.R.U64 R48, R48, 0x10, R49 ;  /* 0x0000001030307819 */ /* 0x000fe20000001231 */
[----:B----4-:R-:W-:Y:S01]  /*4c40*/  IMAD.U32 R43, R13, 0x10000, RZ ;  /* 0x000100000d2b7824 */ /* 0x010fe200078e00ff */
[----:B--2---:R-:W-:Y:S01]  /*4c50*/  SHF.R.U32.HI R93, RZ, 0x10, R45 ;  /* 0x00000010ff5d7819 */ /* 0x004fe2000001162d */
[----:B0-----:R-:W-:Y:S01]  /*4c60*/  IMAD.U32 R39, R9, 0x10000, RZ ;  /* 0x0001000009277824 */ /* 0x001fe200078e00ff */
[----:B------:R-:W-:Y:S01]  /*4c70*/  SHF.R.U32.HI R49, RZ, 0x10, R49 ;  /* 0x00000010ff317819 */ /* 0x000fe20000011631 */
[----:B------:R-:W-:Y:S01]  /*4c80*/  IMAD.U32 R41, R12, 0x10000, RZ ;  /* 0x000100000c297824 */ /* 0x000fe200078e00ff */
[----:B------:R-:W-:Y:S02]  /*4c90*/  PRMT R108, R108, 0x5410, R93 ;  /* 0x000054106c6c7816 */ /* 0x000fe4000000005d */
[----:B------:R-:W-:Y:S02]  /*4ca0*/  PRMT R112, R112, 0x5410, R49 ;  /* 0x0000541070707816 */ /* 0x000fe40000000031 */
[----:B------:R-:W-:-:S02]  /*4cb0*/  SHF.R.U64 R91, R46, 0x10, R47 ;  /* 0x000000102e5b7819 */ /* 0x000fc4000000122f */
[----:B------:R-:W-:Y:S02]  /*4cc0*/  SHF.R.U32.HI R47, RZ, 0x10, R47 ;  /* 0x00000010ff2f7819 */ /* 0x000fe4000001162f */
[--C-:B------:R-:W-:Y:S01]  /*4cd0*/  SHF.R.U64 R90, R50, 0x10, R51.reuse ;  /* 0x00000010325a7819 */ /* 0x100fe20000001233 */
[----:B------:R-:W-:Y:S01]  /*4ce0*/  IMAD.U32 R50, R112, 0x10000, RZ ;  /* 0x0001000070327824 */ /* 0x000fe200078e00ff */
[----:B------:R-:W-:Y:S01]  /*4cf0*/  PRMT R111, R111, 0x5410, R48 ;  /* 0x000054106f6f7816 */ /* 0x000fe20000000030 */
[----:B------:R-:W-:Y:S01]  /*4d00*/  IMAD.U32 R48, R108, 0x10000, RZ ;  /* 0x000100006c307824 */ /* 0x000fe200078e00ff */
[----:B------:R-:W-:Y:S02]  /*4d10*/  SHF.R.U32.HI R51, RZ, 0x10, R51 ;  /* 0x00000010ff337819 */ /* 0x000fe40000011633 */
[----:B------:R-:W-:Y:S01]  /*4d20*/  SHF.R.U64 R105, R44, 0x10, R45 ;  /* 0x000000102c697819 */ /* 0x000fe2000000122d */
[----:B---3--:R-:W-:Y:S01]  /*4d30*/  FMUL.FTZ R92, R43, R48 ;  /* 0x000000302b5c7220 */ /* 0x008fe20000410000 */
[----:B------:R-:W-:Y:S01]  /*4d40*/  PRMT R104, R104, 0x5410, R47 ;  /* 0x0000541068687816 */ /* 0x000fe2000000002f */
[----:B------:R-:W-:Y:S01]  /*4d50*/  IMAD.U32 R45, R15, 0x10000, RZ ;  /* 0x000100000f2d7824 */ /* 0x000fe200078e00ff */
[----:B------:R-:W-:Y:S01]  /*4d60*/  LOP3.LUT R44, R13, 0xffff0000, RZ, 0xc0, !PT ;  /* 0xffff00000d2c7812 */ /* 0x000fe200078ec0ff */
[-C--:B------:R-:W-:Y:S01]  /*4d70*/  FFMA.FTZ R92, R39, R50.reuse, R92 ;  /* 0x00000032275c7223 */ /* 0x080fe2000001005c */
[----:B------:R-:W-:Y:S01]  /*4d80*/  PRMT R109, R109, 0x5410, R90 ;  /* 0x000054106d6d7816 */ /* 0x000fe2000000005a */
[----:B------:R-:W-:Y:S01]  /*4d90*/  FMUL.FTZ R90, R43, R50 ;  /* 0x000000322b5a7220 */ /* 0x000fe20000410000 */
[----:B------:R-:W-:-:S02]  /*4da0*/  LOP3.LUT R47, R112, 0xffff0000, RZ, 0xc0, !PT ;  /* 0xffff0000702f7812 */ /* 0x000fc400078ec0ff */
[----:B------:R-:W-:Y:S01]  /*4db0*/  PRMT R110, R110, 0x5410, R51 ;  /* 0x000054106e6e7816 */ /* 0x000fe20000000033 */
[----:B------:R-:W-:Y:S01]  /*4dc0*/  FFMA.FTZ R90, R39, R48, -R90 ;  /* 0x00000030275a7223 */ /* 0x000fe2000001085a */
[----:B------:R-:W-:Y:S01]  /*4dd0*/  LOP3.LUT R40, R9, 0xffff0000, RZ, 0xc0, !PT ;  /* 0xffff000009287812 */ /* 0x000fe200078ec0ff */
[----:B------:R-:W-:Y:S01]  /*4de0*/  FMUL.FTZ R49, R44, R47 ;  /* 0x0000002f2c317220 */ /* 0x000fe20000410000 */
[----:B------:R-:W-:Y:S01]  /*4df0*/  LOP3.LUT R43, R108, 0xffff0000, RZ, 0xc0, !PT ;  /* 0xffff00006c2b7812 */ /* 0x000fe200078ec0ff */
[----:B------:R-:W-:Y:S01]  /*4e00*/  IMAD.U32 R48, R110, 0x10000, RZ ;  /* 0x000100006e307824 */ /* 0x000fe200078e00ff */
[----:B------:R-:W-:Y:S01]  /*4e10*/  LOP3.LUT R46, R15, 0xffff0000, RZ, 0xc0, !PT ;  /* 0xffff00000f2e7812 */ /* 0x000fe200078ec0ff */
[----:B------:R-:W-:Y:S01]  /*4e20*/  IMAD.U32 R39, R104, 0x10000, RZ ;  /* 0x0001000068277824 */ /* 0x000fe200078e00ff */
[----:B------:R-:W-:Y:S01]  /*4e30*/  LOP3.LUT R110, R110, 0xffff0000, RZ, 0xc0, !PT ;  /* 0xffff00006e6e7812 */ /* 0x000fe200078ec0ff */
[-C--:B------:R-:W-:Y:S01]  /*4e40*/  FMUL.FTZ R51, R44, R43.reuse ;  /* 0x0000002b2c337220 */ /* 0x080fe20000410000 */
[----:B------:R-:W-:Y:S01]  /*4e50*/  LOP3.LUT R42, R12, 0xffff0000, RZ, 0xc0, !PT ;  /* 0xffff00000c2a7812 */ /* 0x000fe200078ec0ff */
[----:B------:R-:W-:Y:S01]  /*4e60*/  FFMA.FTZ R49, R40, R43, -R49 ;  /* 0x0000002b28317223 */ /* 0x000fe20000010831 */
[----:B------:R-:W-:Y:S01]  /*4e70*/  PRMT R102, R102, 0x5410, R91 ;  /* 0x0000541066667816 */ /* 0x000fe2000000005b */
[----:B------:R-:W-:Y:S01]  /*4e80*/  IMAD.U32 R12, R11, 0x10000, RZ ;  /* 0x000100000b0c7824 */ /* 0x000fe200078e00ff */
[----:B------:R-:W-:Y:S01]  /*4e90*/  PRMT R106, R106, 0x5410, R105 ;  /* 0x000054106a6a7816 */ /* 0x000fe20000000069 */
[C---:B------:R-:W-:Y:S01]  /*4ea0*/  FMUL.FTZ R43, R45.reuse, R48 ;  /* 0x000000302d2b7220 */ /* 0x040fe20000410000 */
        /* <DEDUP_REMOVED lines=11> */
[C---:B------:R-:W-:Y:S01]  /*4f60*/  FMUL.FTZ R44, R41.reuse, R40 ;  /* 0x00000028292c7220 */ /* 0x040fe20000410000 */
[----:B------:R-:W-:Y:S02]  /*4f70*/  IMAD.U32 R9, R8, 0x10000, RZ ;  /* 0x0001000008097824 */ /* 0x000fe400078e00ff */
[----:B------:R-:W-:Y:S01]  /*4f80*/  FMUL.FTZ R41, R41, R12 ;  /* 0x0000000c29297220 */ /* 0x000fe20000410000 */
[----:B------:R-:W-:Y:S01]  /*4f90*/  LOP3.LUT R111, R111, 0xffff0000, RZ, 0xc0, !PT ;  /* 0xffff00006f6f7812 */ /* 0x000fe200078ec0ff */
[----:B------:R-:W-:Y:S01]  /*4fa0*/  IMAD.U32 R15, R14, 0x10000, RZ ;  /* 0x000100000e0f7824 */ /* 0x000fe200078e00ff */
[----:B------:R-:W-:Y:S01]  /*4fb0*/  LOP3.LUT R8, R8, 0xffff0000, RZ, 0xc0, !PT ;  /* 0xffff000008087812 */ /* 0x000fe200078ec0ff */
[----:B------:R-:W-:Y:S01]  /*4fc0*/  FFMA.FTZ R41, R9, R40, R41 ;  /* 0x0000002809297223 */ /* 0x000fe20000010029 */
[----:B------:R-:W-:Y:S01]  /*4fd0*/  LOP3.LUT R39, R106, 0xffff0000, RZ, 0xc0, !PT ;  /* 0xffff00006a277812 */ /* 0x000fe200078ec0ff */
[----:B------:R-:W-:Y:S01]  /*4fe0*/  FFMA.FTZ R46, R13, R110, R46 ;  /* 0x0000006e0d2e7223 */ /* 0x000fe2000001002e */
[----:B------:R-:W-:Y:S01]  /*4ff0*/  IMAD.U32 R40, R109, 0x10000, RZ ;  /* 0x000100006d287824 */ /* 0x000fe200078e00ff */
[----:B------:R-:W-:Y:S01]  /*5000*/  LOP3.LUT R14, R14, 0xffff0000, RZ, 0xc0, !PT ;  /* 0xffff00000e0e7812 */ /* 0x000fe200078ec0ff */
[----:B------:R-:W-:Y:S01]  /*5010*/  FMUL.FTZ R13, R42, R111 ;  /* 0x0000006f2a0d7220 */ /* 0x000fe20000410000 */
[----:B------:R-:W-:Y:S01]  /*5020*/  FFMA.FTZ R44, R9, R12, -R44 ;  /* 0x0000000c092c7223 */ /* 0x000fe2000001082c */
        /* <DEDUP_REMOVED lines=27> */
.L_x_14287:
[----:B------:R-:W-:Y:S05]  /*51e0*/  BSYNC B1 ;  /* 0x0000000000017941 */ /* 0x000fea0003800000 */
.L_x_14286:
        /* <DEDUP_REMOVED lines=8> */
.L_x_14251:
[----:B------:R-:W-:-:S13]  /*5270*/  ISETP.NE.AND P3, PT, R209, 0x3, PT ;  /* 0x00000003d100780c */ /* 0x000fda0003f65270 */
[----:B------:R-:W-:Y:S05]  /*5280*/  @!P3 BRA `(.L_x_14288) ;  /* 0x000000000004b947 */ /* 0x000fea0003800000 */
[----:B------:R-:W-:Y:S01]  /*5290*/  BPT.TRAP 0x1 ;  /* 0x000000040000795c */ /* 0x000fe20000300000 */
.L_x_14288:
[----:B------:R-:W-:Y:S01]  /*52a0*/  IMAD R86, R18, 0x8, R19 ;  /* 0x0000000812567824 */ /* 0x000fe200078e0213 */
[----:B------:R-:W-:Y:S01]  /*52b0*/  SHF.L.U32 R99, R210, 0x1f, RZ ;  /* 0x0000001fd2637819 */ /* 0x000fe200000006ff */
[----:B------:R-:W-:Y:S01]  /*52c0*/  BSSY B1, `(.L_x_14289) ;  /* 0x0000004000017945 */ /* 0x000fe20003800000 */
[----:B------:R-:W-:Y:S02]  /*52d0*/  SHF.R.S32.HI R96, RZ, 0x1f, R95 ;  /* 0x0000001fff607819 */ /* 0x000fe4000001145f */
[----:B------:R-:W0:Y:S02]  /*52e0*/  SYNCS.PHASECHK.TRANS64.TRYWAIT P2, [R86+URZ+0x22890], R99 ;  /* 0x02289063560075a7 */ /* 0x000e24000804017f */
[----:B0-----:R-:W-:Y:S05]  /*52f0*/  @!P2 BRA `(.L_x_14290) ;  /* 0x0000015800b8a947 */ /* 0x001fea0003800000 */
.L_x_14539:
[----:B------:R-:W-:Y:S05]  /*5300*/  BSYNC B1 ;  /* 0x0000000000017941 */ /* 0x000fea0003800000 */
.L_x_14289:
        /* <DEDUP_REMOVED lines=27> */
.L_x_14543:
        /* <DEDUP_REMOVED lines=13> */
.L_x_14293:
[----:B------:R-:W-:Y:S05]  /*5590*/  BSYNC B1 ;  /* 0x0000000000017941 */ /* 0x000fea0003800000 */
.L_x_14292:
[----:B------:R-:W-:-:S03]  /*55a0*/  UMOV UR4, 0xffffffff ;  /* 0xffffffff00047882 */ /* 0x000fc60000000000 */
[----:B------:R-:W-:Y:S05]  /*55b0*/  BRA.DIV UR4, `(.L_x_14294) ;  /* 0x0000015a04687947 */ /* 0x000fea000b800000 */
[----:B--2-4-:R2:W4:Y:S04]  /*55c0*/  SHFL.IDX PT, R9, R38, 0x1, 0x1c1f ;  /* 0x003c1f0026097f89 */ /* 0x01452800000e0000 */
[----:B---3--:R2:W3:Y:S02]  /*55d0*/  SHFL.IDX PT, R37, R36, 0x1, 0x1c1f ;  /* 0x003c1f0024257f89 */ /* 0x0084e400000e0000 */
.L_x_14547:
[----:B------:R-:W-:-:S13]  /*55e0*/  ISETP.GE.AND P2, PT, R39, 0x41, PT ;  /* 0x000000412700780c */ /* 0x000fda0003f46270 */
[----:B------:R-:W-:Y:S05]  /*55f0*/  @!P2 BRA `(.L_x_14270) ;  /* 0x00000000002ca947 */ /* 0x000fea0003800000 */
[----:B------:R-:W-:Y:S02]  /*5600*/  ULDC UR4, c[0x0][0x2f4] ;  /* 0x0000bd0000047ab9 */ /* 0x000fe40000000800 */
[----:B------:R-:W-:-:S13]  /*5610*/  ISETP.GE.AND P2, PT, R16, UR4, PT ;  /* 0x0000000410007c0c */ /* 0x000fda000bf46270 */
[----:B---3--:R-:W-:-:S04]  /*5620*/  @!P2 LEA R14, P4, R16, R37, 0x1 ;  /* 0x00000025100ea211 */ /* 0x008fc800078808ff */
[----:B----4-:R-:W-:Y:S02]  /*5630*/  @!P2 LEA.HI.X R15, R16, R9, R17, 0x1, P4 ;  /* 0x00000009100fa211 */ /* 0x010fe400020f0c11 */
[----:B------:R-:W-:-:S13]  /*5640*/  ISETP.GE.AND P4, PT, R2, UR4, PT ;  /* 0x0000000402007c0c */ /* 0x000fda000bf86270 */
[----:B------:R-:W-:-:S04]  /*5650*/  @!P4 LEA R12, P5, R2, R37, 0x1 ;  /* 0x00000025020cc211 */ /* 0x000fc800078a08ff */
[----:B------:R-:W-:Y:S02]  /*5660*/  @!P4 LEA.HI.X R13, R2, R9, R208, 0x1, P5 ;  /* 0x00000009020dc211 */ /* 0x000fe400028f0cd0 */
[----:B------:R-:W3:Y:S04]  /*5670*/  @!P2 LDS.128 R8, [R93+0x2000] ;  /* 0x002000005d08a984 */ /* 0x000ee80000000c00 */
[----:B---3--:R-:W-:Y:S04]  /*5680*/  @!P2 ST.E.128 desc[UR40][R14.64], R8 ;  /* 0x000000080e00a985 */ /* 0x008fe8000c101d28 */
[----:B------:R-:W3:Y:S04]  /*5690*/  @!P4 LDS.128 R8, [R92+0x2000] ;  /* 0x002000005c08c984 */ /* 0x000ee80000000c00 */
[----:B---3--:R3:W-:Y:S02]  /*56a0*/  @!P4 ST.E.128 desc[UR40][R12.64], R8 ;  /* 0x000000080c00c985 */ /* 0x0087e4000c101d28 */
.L_x_14270:
[----:B------:R-:W-:Y:S05]  /*56b0*/  BSYNC B0 ;  /* 0x0000000000007941 */ /* 0x000fea0003800000 */
.L_x_14250:
[----:B0--34-:R-:W0:Y:S01]  /*56c0*/  S2R R8, SR_TID.X ;  /* 0x0000000000087919 */ /* 0x019e220000002100 */
        /* <DEDUP_REMOVED lines=16> */
.L_x_14296:
[----:B------:R-:W-:Y:S05]  /*57d0*/  BSYNC B0 ;  /* 0x0000000000007941 */ /* 0x000fea0003800000 */
.L_x_14295:
[----:B------:R-:W3:Y:S01]  /*57e0*/  SYNCS.PHASECHK.TRANS64.TRYWAIT P3, [R86+URZ+0x228b0], R99 ;  /* 0x0228b063560075a7 */ /* 0x000ee2000806017f */
[----:B------:R-:W-:Y:S04]  /*57f0*/  BSSY B0, `(.L_x_14297) ;  /* 0x0000002000007945 */ /* 0x000fe80003800000 */
[----:B---3--:R-:W-:Y:S05]  /*5800*/  @!P3 BRA `(.L_x_14298) ;  /* 0x000001580020b947 */ /* 0x008fea0003800000 */
.L_x_14548:
[----:B------:R-:W-:Y:S05]  /*5810*/  BSYNC B0 ;  /* 0x0000000000007941 */ /* 0x000fea0003800000 */
.L_x_14297:
[----:B------:R-:W-:Y:S01]  /*5820*/  ULDC.64 UR4, c[0x0][0x328] ;  /* 0x0000ca0000047ab9 */ /* 0x000fe20000000a00 */
[----:B------:R-:W-:Y:S01]  /*5830*/  IMAD.IADD R98, R98, 0x1, -R206 ;  /* 0x0000000162627824 */ /* 0x000fe200078e0ace */
[----:B------:R-:W-:Y:S01]  /*5840*/  BSSY B0, `(.L_x_14299) ;  /* 0x0000043000007945 */ /* 0x000fe20003800000 */
[----:B------:R-:W-:Y:S02]  /*5850*/  IMAD R96, R96, UR4, RZ ;  /* 0x0000000460607c24 */ /* 0x000fe4000f8e02ff */
[----:B0-----:R-:W-:-:S04]  /*5860*/  IMAD.WIDE.U32 R8, R95, UR4, RZ ;  /* 0x000000045f087c25 */ /* 0x001fc8000f8e00ff */
        /* <DEDUP_REMOVED lines=19> */
[----:B------:R0:W4:Y:S02]  /*59a0*/  SHFL.IDX PT, R43, R39, RZ, 0x1c1f ;  /* 0x001c1fff272b7589 */ /* 0x00012400000e0000 */
[----:B------:R-:W-:Y:S02]  /*59b0*/  IMAD R44, R8, 0x2, R27 ;  /* 0x00000002082c7824 */ /* 0x000fe400078e021b */
[----:B------:R0:W0:Y:S08]  /*59c0*/  SHFL.IDX PT, R41, R40, RZ, 0x1c1f ;  /* 0x001c1fff28297589 */ /* 0x00003000000e0000 */
[----:B------:R-:W-:Y:S05]  /*59d0*/  @!P3 BRA `(.L_x_14300) ;  /* 0x0000000000a4b947 */ /* 0x000fea0003800000 */
[----:B------:R-:W-:Y:S02]  /*59e0*/  ISETP.NE.AND P5, PT, R79, RZ, PT ;  /* 0x000000ff4f00720c */ /* 0x000fe40003fa5270 */
[----:B------:R-:W-:Y:S02]  /*59f0*/  ISETP.NE.AND P4, PT, R80, RZ, PT ;  /* 0x000000ff5000720c */ /* 0x000fe40003f85270 */
[----:B-12---:R-:W-:-:S09]  /*5a00*/  PRMT R38, R3, 0x8880, RZ ;  /* 0x0000888003267816 */ /* 0x006fd200000000ff */
[----:B------:R-:W1:Y:S01]  /*5a10*/  @P5 LDS.128 R8, [R42] ;  /* 0x000000002a085984 */ /* 0x000e620000000c00 */
[----:B----4-:R-:W-:-:S04]  /*5a20*/  @P5 LEA R36, P3, R16, R43, 0x1 ;  /* 0x0000002b10245211 */ /* 0x010fc800078608ff */
[----:B0-----:R-:W-:Y:S02]  /*5a30*/  @P5 LEA.HI.X R37, R16, R41, R17, 0x1, P3 ;  /* 0x0000002910255211 */ /* 0x001fe400018f0c11 */
[----:B------:R-:W-:-:S04]  /*5a40*/  @P4 LEA R14, P3, R2, R43, 0x1 ;  /* 0x0000002b020e4211 */ /* 0x000fc800078608ff */
[----:B------:R-:W-:Y:S02]  /*5a50*/  @P4 LEA.HI.X R15, R2, R41, R208, 0x1, P3 ;  /* 0x00000029020f4211 */ /* 0x000fe400018f0cd0 */
[----:B------:R-:W-:-:S13]  /*5a60*/  ISETP.NE.AND P3, PT, R81, RZ, PT ;  /* 0x000000ff5100720c */ /* 0x000fda0003f65270 */
[----:B------:R-:W-:-:S04]  /*5a70*/  @P3 LEA R12, P6, R216, R43, 0x1 ;  /* 0x0000002bd80c3211 */ /* 0x000fc800078c08ff */
[----:B------:R-:W-:Y:S01]  /*5a80*/  @P3 LEA.HI.X R13, R216, R41, R229, 0x1, P6 ;  /* 0x00000029d80d3211 */ /* 0x000fe200030f0ce5 */
[----:B-1----:R0:W-:Y:S01]  /*5a90*/  @P5 ST.E.128 desc[UR40][R36.64], R8 ;  /* 0x0000000824005985 */ /* 0x0021e2000c101d28 */
        /* <DEDUP_REMOVED lines=29> */
.L_x_14300:
[----:B------:R-:W-:Y:S05]  /*5c70*/  BSYNC B0 ;  /* 0x0000000000007941 */ /* 0x000fea0003800000 */
.L_x_14299:
[----:B------:R-:W-:Y:S01]  /*5c80*/  ISETP.GE.AND P3, PT, R98, 0x41, PT ;  /* 0x000000416200780c */ /* 0x000fe20003f66270 */
[----:B0-----:R0:W0:Y:S01]  /*5c90*/  SHFL.IDX PT, R41, R40, 0x1, 0x1c1f ;  /* 0x003c1f0028297f89 */ /* 0x00102200000e0000 */
[----:B------:R-:W-:Y:S03]  /*5ca0*/  BSSY B0, `(.L_x_14301) ;  /* 0x000002c000007945 */ /* 0x000fe60003800000 */
[----:B------:R-:W0:Y:S08]  /*5cb0*/  SHFL.IDX PT, R39, R39, 0x1, 0x1c1f ;  /* 0x003c1f0027277f89 */ /* 0x000e3000000e0000 */
[----:B------:R-:W-:Y:S05]  /*5cc0*/  @!P3 BRA `(.L_x_14302) ;  /* 0x0000000000a4b947 */ /* 0x000fea0003800000 */
[----:B------:R-:W-:Y:S02]  /*5cd0*/  ISETP.NE.AND P5, PT, R79, RZ, PT ;  /* 0x000000ff4f00720c */ /* 0x000fe40003fa5270 */
[----:B------:R-:W-:Y:S02]  /*5ce0*/  ISETP.NE.AND P4, PT, R80, RZ, PT ;  /* 0x000000ff5000720c */ /* 0x000fe40003f85270 */
[----:B-12---:R-:W-:-:S09]  /*5cf0*/  PRMT R38, R3, 0x8880, RZ ;  /* 0x0000888003267816 */ /* 0x006fd200000000ff */
[----:B------:R-:W1:Y:S01]  /*5d00*/  @P5 LDS.128 R8, [R42+0x2000] ;  /* 0x002000002a085984 */ /* 0x000e620000000c00 */
[----:B0-----:R-:W-:-:S04]  /*5d10*/  @P5 LEA R36, P3, R16, R39, 0x1 ;  /* 0x0000002710245211 */ /* 0x001fc800078608ff */
[----:B------:R-:W-:Y:S02]  /*5d20*/  @P5 LEA.HI.X R37, R16, R41, R17, 0x1, P3 ;  /* 0x0000002910255211 */ /* 0x000fe400018f0c11 */
[----:B------:R-:W-:-:S04]  /*5d30*/  @P4 LEA R14, P3, R2, R39, 0x1 ;  /* 0x00000027020e4211 */ /* 0x000fc800078608ff */
[----:B------:R-:W-:Y:S02]  /*5d40*/  @P4 LEA.HI.X R15, R2, R41, R208, 0x1, P3 ;  /* 0x00000029020f4211 */ /* 0x000fe400018f0cd0 */
[----:B------:R-:W-:-:S13]  /*5d50*/  ISETP.NE.AND P3, PT, R81, RZ, PT ;  /* 0x000000ff5100720c */ /* 0x000fda0003f65270 */
[----:B------:R-:W-:-:S04]  /*5d60*/  @P3 LEA R12, P6, R216, R39, 0x1 ;  /* 0x00000027d80c3211 */ /* 0x000fc800078c08ff */
        /* <DEDUP_REMOVED lines=31> */
.L_x_14302:
[----:B------:R-:W-:Y:S05]  /*5f60*/  BSYNC B0 ;  /* 0x0000000000007941 */ /* 0x000fea0003800000 */
.L_x_14301:
        /* <DEDUP_REMOVED lines=22> */
.L_x_14245:
[----:B------:R-:W0:Y:S01]  /*60d0*/  LDC R0, c[0x0][0x448] ;  /* 0x00011200ff007b82 */ /* 0x000e220000000800 */
        /* <DEDUP_REMOVED lines=23> */
[----:B0-----:R-:W-:Y:S01]  /*6250*/  ISETP.NE.AND P1, PT, R0, 0x1, PT ;  /* 0x000000010000780c */ /* 0x001fe20003f25270 */
[----:B------:R-:W-:Y:S01]  /*6260*/  VIADD R0, R223, 0x7f ;  /* 0x0000007fdf007836 */ /* 0x000fe20000000000 */
[----:B------:R-:W-:-:S02]  /*6270*/  CS2R R56, SRZ ;  /* 0x0000000000387805 */ /* 0x000fc4000001ff00 */
[----:B--2---:R-:W-:Y:S02]  /*6280*/  CS2R R92, SRZ ;  /* 0x00000000005c7805 */ /* 0x004fe4000001ff00 */
        /* <DEDUP_REMOVED lines=14> */
[----:B------:R-:W-:Y:S01]  /*6370*/  CS2R R38, SRZ ;  /* 0x0000000000267805 */ /* 0x000fe2000001ff00 */
[----:B------:R-:W-:Y:S01]  /*6380*/  IMAD.MOV.U32 R86, RZ, RZ, RZ ;  /* 0x000000ffff567224 */ /* 0x000fe200078e00ff */
[----:B------:R-:W-:Y:S01]  /*6390*/  CS2R R82, SRZ ;  /* 0x0000000000527805 */ /* 0x000fe2000001ff00 */
[----:B------:R-:W1:Y:S01]  /*63a0*/  @P1 LDC R4, c[0x0][0x450] ;  /* 0x00011400ff041b82 */ /* 0x000e620000000800 */
        /* <DEDUP_REMOVED lines=15> */
[----:B0-----:R-:W-:Y:S01]  /*64a0*/  @P1 IMAD.HI.U32 R3, R0, R3, RZ ;  /* 0x0000000300031227 */ /* 0x001fe200078e00ff */
[----:B------:R-:W-:-:S02]  /*64b0*/  CS2R R152, SRZ ;  /* 0x0000000000987805 */ /* 0x000fc4000001ff00 */
[----:B----4-:R-:W-:Y:S02]  /*64c0*/  CS2R R42, SRZ ;  /* 0x00000000002a7805 */ /* 0x010fe4000001ff00 */
[----:B------:R-:W-:Y:S02]  /*64d0*/  CS2R R40, SRZ ;  /* 0x0000000000287805 */ /* 0x000fe4000001ff00 */
[----:B------:R-:W-:Y:S02]  /*64e0*/  CS2R R14, SRZ ;  /* 0x00000000000e7805 */ /* 0x000fe4000001ff00 */
[----:B------:R-:W-:Y:S01]  /*64f0*/  CS2R R36, SRZ ;  /* 0x0000000000247805 */ /* 0x000fe2000001ff00 */
[----:B------:R-:W-:Y:S01]  /*6500*/  IMAD.MOV.U32 R6, RZ, RZ, RZ ;  /* 0x000000ffff067224 */ /* 0x000fe200078e00ff */
[----:B------:R-:W-:Y:S02]  /*6510*/  CS2R R10, SRZ ;  /* 0x00000000000a7805 */ /* 0x000fe4000001ff00 */
[----:B-1----:R-:W-:-:S02]  /*6520*/  @P1 SHF.R.U32.HI R0, RZ, R4, R3 ;  /* 0x00000004ff001219 */ /* 0x002fc40000011603 */
[----:B------:R-:W-:Y:S02]  /*6530*/  CS2R R28, SRZ ;  /* 0x00000000001c7805 */ /* 0x000fe4000001ff00 */
[----:B------:R-:W-:Y:S01]  /*6540*/  PLOP3.LUT P1, PT, PT, PT, PT, 0x80, 0x0 ;  /* 0x000000000000781c */ /* 0x000fe20003f2f070 */
[----:B------:R-:W-:Y:S01]  /*6550*/  IMAD.IADD R0, R89, 0x1, R0 ;  /* 0x0000000159007824 */ /* 0x000fe200078e0200 */
[----:B------:R-:W-:-:S03]  /*6560*/  CS2R R88, SRZ ;  /* 0x0000000000587805 */ /* 0x000fc6000001ff00 */
[----:B------:R-:W-:-:S05]  /*6570*/  IMAD.HI R0, R0, 0x2aaaaaab, RZ ;  /* 0x2aaaaaab00007827 */ /* 0x000fca00078e02ff */
[----:B------:R-:W-:-:S04]  /*6580*/  SHF.R.U32.HI R3, RZ, 0x1f, R0 ;  /* 0x0000001fff037819 */ /* 0x000fc80000011600 */
[----:B------:R-:W-:Y:S01]  /*6590*/  LEA.HI.SX32 R3, R0, R3, 0x1c ;  /* 0x0000000300037211 */ /* 0x000fe200078fe2ff */
[----:B------:R-:W-:-:S03]  /*65a0*/  IMAD.MOV.U32 R0, RZ, RZ, RZ ;  /* 0x000000ffff007224 */ /* 0x000fc600078e00ff */
[----:B------:R-:W-:-:S04]  /*65b0*/  VIMNMX R172, R172, R3, PT ;  /* 0x00000003acac7248 */ /* 0x000fc80003fe0100 */
[----:B------:R-:W-:Y:S01]  /*65c0*/  ISETP.GE.AND P2, PT, R172, 0x1, PT ;  /* 0x00000001ac00780c */ /* 0x000fe20003f46270 */
[----:B------:R-:W-:-:S12]  /*65d0*/  @P0 BRA `(.L_x_14304) ;  /* 0x00000000000c0947 */ /* 0x000fd80003800000 */
[----:B------:R-:W0:Y:S01]  /*65e0*/  FENCE.VIEW.ASYNC.G ;  /* 0x00000000000073c6 */ /* 0x000e220000000100 */
[----:B------:R-:W-:Y:S05]  /*65f0*/  WARPSYNC.ALL ;  /* 0x0000000000007948 */ /* 0x000fea0003800000 */
[----:B0-----:R-:W-:Y:S06]  /*6600*/  BAR.ARV 0xc, 0x180 ;  /* 0x0306000000007b1d */ /* 0x001fec0000002000 */
.L_x_14304:
        /* <DEDUP_REMOVED lines=11> */
.L_x_14551:
        /* <DEDUP_REMOVED lines=26> */
.L_x_14308:
[----:B------:R-:W-:Y:S05]  /*6860*/  BSYNC B6 ;  /* 0x0000000000067941 */ /* 0x000fea0003800000 */
.L_x_14307:
        /* <DEDUP_REMOVED lines=13> */
.L_x_14312:
[----:B-1----:R1:W2:Y:S02]  /*6940*/  SYNCS.PHASECHK.TRANS64.TRYWAIT P0, [R19+URZ+0x22800], R0 ;  /* 0x02280000130075a7 */ /* 0x0022a4000800017f */
[----:B--2---:R-:W-:Y:S05]  /*6950*/  @!P0 NANOSLEEP.SYNCS 0x989680 ;  /* 0x009896800000895d */ /* 0x004fea0003900000 */
[----:B------:R-:W2:Y:S02]  /*6960*/  @!P0 SYNCS.PHASECHK.TRANS64 P0, [R19+URZ+0x22800], R0 ;  /* 0x02280000130085a7 */ /* 0x000ea4000800007f */
[----:B--2---:R-:W-:Y:S05]  /*6970*/  @!P0 BRA `(.L_x_14312) ;  /* 0xfffffffc00f08947 */ /* 0x004fea000383ffff */
.L_x_14311:
[----:B------:R-:W-:Y:S05]  /*6980*/  BSYNC B0 ;  /* 0x0000000000007941 */ /* 0x000fea0003800000 */
.L_x_14310:
[----:B------:R-:W-:Y:S05]  /*6990*/  BRA `(.L_x_14313) ;  /* 0x0000003000047947 */ /* 0x000fea0003800000 */
.L_x_14309:
        /* <DEDUP_REMOVED lines=30> */
.L_x_14315:
[----:B------:R-:W-:Y:S05]  /*6b80*/  BSYNC B6 ;  /* 0x0000000000067941 */ /* 0x000fea0003800000 */
.L_x_14314:
        /* <DEDUP_REMOVED lines=45> */
.L_x_14557:
        /* <DEDUP_REMOVED lines=31> */
.L_x_14320:
[----:B------:R-:W-:Y:S05]  /*7050*/  BSYNC B1 ;  /* 0x0000000000017941 */ /* 0x000fea0003800000 */
.L_x_14319:
[----:B--2--5:R-:W-:Y:S01]  /*7060*/  IMAD.MOV.U32 R0, RZ, RZ, R20 ;  /* 0x000000ffff007224 */ /* 0x024fe200078e0014 */
[----:B------:R-:W-:Y:S01]  /*7070*/  UMOV UR4, 0xffffffff ;  /* 0xffffffff00047882 */ /* 0x000fe20000000000 */
[----:B-1----:R-:W-:Y:S01]  /*7080*/  IMAD.MOV.U32 R3, RZ, RZ, R21 ;  /* 0x000000ffff037224 */ /* 0x002fe200078e0015 */
[----:B------:R-:W-:Y:S01]  /*7090*/  CS2R R26, SRZ ;  /* 0x00000000001a7805 */ /* 0x000fe2000001ff00 */
[----:B---3--:R-:W-:Y:S02]  /*70a0*/  IMAD.MOV.U32 R5, RZ, RZ, R28 ;  /* 0x000000ffff057224 */ /* 0x008fe400078e001c */
        /* <DEDUP_REMOVED lines=11> */
[----:B------:R-:W-:Y:S06]  /*7160*/  BRA.DIV UR4, `(.L_x_14321) ;  /* 0x0000014204887947 */ /* 0x000fec000b800000 */
[----:B------:R1:W2:Y:S04]  /*7170*/  SHFL.IDX PT, R3, R6, 0x1, 0x1c1f ;  /* 0x003c1f0006037f89 */ /* 0x0002a800000e0000 */
[----:B------:R1:W3:Y:S04]  /*7180*/  SHFL.IDX PT, R0, R4, 0x1, 0x1c1f ;  /* 0x003c1f0004007f89 */ /* 0x0002e800000e0000 */
[----:B------:R1:W0:Y:S04]  /*7190*/  SHFL.IDX PT, R5, R8, 0x1, 0x1c1f ;  /* 0x003c1f0008057f89 */ /* 0x00022800000e0000 */
[----:B----4-:R1:W4:Y:S02]  /*71a0*/  SHFL.IDX PT, R14, R7, 0x1, 0x1c1f ;  /* 0x003c1f00070e7f89 */ /* 0x01032400000e0000 */
.L_x_14563:
[----:B01----:R-:W5:Y:S04]  /*71b0*/  LDL R6, [R1+0x3c] ;  /* 0x00003c0001067983 */ /* 0x003f680000100800 */
[----:B------:R-:W2:Y:S01]  /*71c0*/  LDL R47, [R1+0x40] ;  /* 0x00004000012f7983 */ /* 0x000ea20000100800 */
[----:B------:R-:W-:Y:S01]  /*71d0*/  VIADD R41, R41, 0x40 ;  /* 0x0000004029297836 */ /* 0x000fe20000000000 */
[----:B------:R-:W-:Y:S01]  /*71e0*/  BSSY B1, `(.L_x_14322) ;  /* 0x0000022000017945 */ /* 0x000fe20003800000 */
[----:B------:R-:W-:Y:S02]  /*71f0*/  CS2R R10, SRZ ;  /* 0x00000000000a7805 */ /* 0x000fe4000001ff00 */
[----:B------:R-:W-:Y:S02]  /*7200*/  CS2R R8, SRZ ;  /* 0x0000000000087805 */ /* 0x000fe4000001ff00 */
[----:B------:R-:W-:-:S02]  /*7210*/  CS2R R12, SRZ ;  /* 0x00000000000c7805 */ /* 0x000fc4000001ff00 */
[----:B------:R-:W-:Y:S02]  /*7220*/  ISETP.GE.AND P0, PT, R41, R36, PT ;  /* 0x000000242900720c */ /* 0x000fe40003f06270 */
[----:B-----5:R-:W-:-:S04]  /*7230*/  LEA.HI R4, R6, R6, RZ, 0x1 ;  /* 0x0000000606047211 */ /* 0x020fc800078f08ff */
[----:B------:R-:W-:Y:S01]  /*7240*/  LOP3.LUT R4, R4, 0xfffffffe, RZ, 0xc0, !PT ;  /* 0xfffffffe04047812 */ /* 0x000fe200078ec0ff */
[----:B--2---:R-:W-:-:S04]  /*7250*/  IMAD.SHL.U32 R37, R47, 0x40, RZ ;  /* 0x000000402f257824 */ /* 0x004fc800078e00ff */
[----:B------:R-:W-:-:S05]  /*7260*/  IMAD.IADD R4, R6, 0x1, -R4 ;  /* 0x0000000106047824 */ /* 0x000fca00078e0a04 */
[----:B------:R-:W-:Y:S01]  /*7270*/  SHF.L.U32 R32, R4, 0x1f, RZ ;  /* 0x0000001f04207819 */ /* 0x000fe200000006ff */
[----:B------:R-:W-:Y:S06]  /*7280*/  @P0 BRA `(.L_x_14323) ;  /* 0x00000000005c0947 */ /* 0x000fec0003800000 */
[----:B------:R-:W2:Y:S01]  /*7290*/  LDL R15, [R1+0x48] ;  /* 0x00004800010f7983 */ /* 0x000ea20000100800 */
[----:B------:R-:W-:Y:S01]  /*72a0*/  ULDC UR4, c[0x0][0x3f4] ;  /* 0x0000fd0000047ab9 */ /* 0x000fe20000000800 */
[----:B---3--:R-:W-:Y:S01]  /*72b0*/  IMAD.MOV.U32 R6, RZ, RZ, R0 ;  /* 0x000000ffff067224 */ /* 0x008fe200078e0000 */
[----:B------:R-:W-:Y:S01]  /*72c0*/  ISETP.GE.AND P3, PT, R211, UR4, PT ;  /* 0x00000004d3007c0c */ /* 0x000fe2000bf66270 */
[----:B------:R-:W-:Y:S01]  /*72d0*/  IMAD.MOV.U32 R7, RZ, RZ, R3 ;  /* 0x000000ffff077224 */ /* 0x000fe200078e0003 */
[----:B------:R-:W-:Y:S02]  /*72e0*/  ISETP.GE.AND P2, PT, R204, UR4, PT ;  /* 0x00000004cc007c0c */ /* 0x000fe4000bf46270 */
[----:B------:R-:W-:-:S09]  /*72f0*/  CS2R R10, SRZ ;  /* 0x00000000000a7805 */ /* 0x000fd2000001ff00 */
[C---:B------:R-:W-:Y:S01]  /*7300*/  @!P3 IMAD.SHL.U32 R9, R211.reuse, 0x2, RZ ;  /* 0x00000002d309b824 */ /* 0x040fe200078e00ff */
[----:B------:R-:W-:Y:S02]  /*7310*/  CS2R R12, SRZ ;  /* 0x00000000000c7805 */ /* 0x000fe4000001ff00 */
[----:B------:R-:W-:Y:S01]  /*7320*/  CS2R R26, SRZ ;  /* 0x00000000001a7805 */ /* 0x000fe2000001ff00 */
[----:B------:R-:W-:Y:S01]  /*7330*/  @!P2 IMAD.WIDE R6, R204, 0x2, R6 ;  /* 0x00000002cc06a825 */ /* 0x000fe200078e0206 */
[-C--:B------:R-:W-:Y:S02]  /*7340*/  @!P3 IADD3 R34, P0, R0, R9.reuse, RZ ;  /* 0x000000090022b210 */ /* 0x080fe40007f1e0ff */
[----:B----4-:R-:W-:Y:S02]  /*7350*/  @!P3 IADD3 R4, P1, R14, R9, RZ ;  /* 0x000000090e04b210 */ /* 0x010fe40007f3e0ff */
[----:B------:R0:W5:Y:S01]  /*7360*/  @!P2 LD.E.64 R10, desc[UR40][R6.64] ;  /* 0x00000028060aa980 */ /* 0x000162000c101b00 */
[----:B--2---:R-:W-:Y:S01]  /*7370*/  @!P3 SHF.L.U64.HI R8, R211, 0x1, R15 ;  /* 0x00000001d308b819 */ /* 0x004fe2000001020f */
[----:B------:R-:W-:-:S03]  /*7380*/  IMAD.MOV.U32 R15, RZ, RZ, R5 ;  /* 0x000000ffff0f7224 */ /* 0x000fc600078e0005 */
[----:B------:R-:W-:Y:S01]  /*7390*/  @!P3 IADD3.X R5, R5, R8, RZ, P1, !PT ;  /* 0x000000080505b210 */ /* 0x000fe20000ffe4ff */
[----:B------:R-:W-:Y:S01]  /*73a0*/  @!P3 IMAD.X R35, R3, 0x1, R8, P0 ;  /* 0x000000010323b824 */ /* 0x000fe200000e0608 */
[----:B------:R-:W-:Y:S01]  /*73b0*/  CS2R R8, SRZ ;  /* 0x0000000000087805 */ /* 0x000fe2000001ff00 */
[----:B------:R-:W-:-:S03]  /*73c0*/  @!P2 IMAD.WIDE R14, R204, 0x2, R14 ;  /* 0x00000002cc0ea825 */ /* 0x000fc600078e020e */
[----:B------:R0:W5:Y:S04]  /*73d0*/  @!P3 LD.E.64 R26, desc[UR40][R34.64] ;  /* 0x00000028221ab980 */ /* 0x000168000c101b00 */
[----:B------:R0:W5:Y:S04]  /*73e0*/  @!P2 LD.E.64 R12, desc[UR40][R14.64] ;  /* 0x000000280e0ca980 */ /* 0x000168000c101b00 */
[----:B------:R0:W5:Y:S02]  /*73f0*/  @!P3 LD.E.64 R8, desc[UR40][R4.64] ;  /* 0x000000280408b980 */ /* 0x000164000c101b00 */
.L_x_14323:
[----:B------:R-:W-:Y:S05]  /*7400*/  BSYNC B1 ;  /* 0x0000000000017941 */ /* 0x000fea0003800000 */
.L_x_14322:
[----:B0-----:R-:W0:Y:S01]  /*7410*/  S2R R34, SR_TID.X ;  /* 0x0000000000227919 */ /* 0x001e220000002100 */
[----:B------:R-:W1:Y:S01]  /*7420*/  SYNCS.PHASECHK.TRANS64.TRYWAIT P0, [R19+URZ+0x22800], R32 ;  /* 0x02280020130075a7 */ /* 0x000e62000800017f */
[----:B------:R-:W-:Y:S01]  /*7430*/  LOP3.LUT R37, R37, 0x1c0, RZ, 0xc0, !PT ;  /* 0x000001c025257812 */ /* 0x000fe200078ec0ff */
[----:B-----5:R-:W-:Y:S01]  /*7440*/  IMAD.MOV.U32 R3, RZ, RZ, R26 ;  /* 0x000000ffff037224 */ /* 0x020fe200078e001a */
[----:B------:R-:W-:Y:S01]  /*7450*/  VIADDMNMX R43, R36, -R223, 0x80, PT ;  /* 0x00000080242b7446 */ /* 0x000fe200038009df */
[----:B------:R-:W-:Y:S01]  /*7460*/  IMAD.MOV.U32 R4, RZ, RZ, R10 ;  /* 0x000000ffff047224 */ /* 0x000fe200078e000a */
[----:B---3--:R-:W-:Y:S01]  /*7470*/  LOP3.LUT R0, R37, 0x18, R16, 0xf8, !PT ;  /* 0x0000001825007812 */ /* 0x008fe200078ef810 */
[----:B------:R-:W-:Y:S01]  /*7480*/  IMAD.MOV.U32 R5, RZ, RZ, R11 ;  /* 0x000000ffff057224 */ /* 0x000fe200078e000b */
[----:B------:R-:W-:Y:S01]  /*7490*/  SHF.R.U32.HI R37, RZ, 0x3, R37 ;  /* 0x00000003ff257819 */ /* 0x000fe20000011625 */
[----:B------:R-:W-:Y:S01]  /*74a0*/  IMAD.MOV.U32 R6, RZ, RZ, R8 ;  /* 0x000000ffff067224 */ /* 0x000fe200078e0008 */
[----:B----4-:R-:W-:Y:S01]  /*74b0*/  PRMT R14, R3, 0x7610, R14 ;  /* 0x00007610030e7816 */ /* 0x010fe2000000000e */
[----:B------:R-:W-:Y:S01]  /*74c0*/  IMAD.MOV.U32 R3, RZ, RZ, R27 ;  /* 0x000000ffff037224 */ /* 0x000fe200078e001b */
[----:B------:R-:W-:Y:S01]  /*74d0*/  LOP3.LUT R0, R0, R37, RZ, 0x3c, !PT ;  /* 0x0000002500007212 */ /* 0x000fe200078e3cff */
[----:B------:R-:W-:Y:S01]  /*74e0*/  BSSY B1, `(.L_x_14324) ;  /* 0x0000015000017945 */ /* 0x000fe20003800000 */
[----:B------:R-:W-:Y:S01]  /*74f0*/  PRMT R14, R14, 0x5410, R4 ;  /* 0x000054100e0e7816 */ /* 0x000fe20000000004 */
[----:B------:R-:W-:Y:S01]  /*7500*/  IMAD.MOV.U32 R4, RZ, RZ, R9 ;  /* 0x000000ffff047224 */ /* 0x000fe200078e0009 */
[----:B------:R-:W-:Y:S01]  /*7510*/  PRMT R44, R5, 0x7610, R44 ;  /* 0x00007610052c7816 */ /* 0x000fe2000000002c */
[----:B------:R-:W-:Y:S01]  /*7520*/  IMAD.MOV.U32 R5, RZ, RZ, R12 ;  /* 0x000000ffff057224 */ /* 0x000fe200078e000c */
[----:B------:R-:W-:-:S02]  /*7530*/  PRMT R15, R3, 0x7610, R15 ;  /* 0x00007610030f7816 */ /* 0x000fc4000000000f */
[----:B------:R-:W-:Y:S02]  /*7540*/  PRMT R45, R45, 0x5410, R6 ;  /* 0x000054102d2d7816 */ /* 0x000fe40000000006 */
[----:B------:R-:W-:Y:S01]  /*7550*/  PRMT R46, R5, 0x7610, R46 ;  /* 0x00007610052e7816 */ /* 0x000fe2000000002e */
[----:B------:R-:W-:Y:S01]  /*7560*/  IMAD.MOV.U32 R5, RZ, RZ, R13 ;  /* 0x000000ffff057224 */ /* 0x000fe200078e000d */
[----:B------:R-:W-:Y:S02]  /*7570*/  PRMT R45, R4, 0x7610, R45 ;  /* 0x00007610042d7816 */ /* 0x000fe4000000002d */
[----:B------:R-:W-:Y:S02]  /*7580*/  LOP3.LUT P2, RZ, R47, 0x4, RZ, 0xc0, !PT ;  /* 0x000000042fff7812 */ /* 0x000fe4000784c0ff */
[----:B------:R-:W-:Y:S01]  /*7590*/  ISETP.GE.AND P1, PT, R206, R43, PT ;  /* 0x0000002bce00720c */ /* 0x000fe20003f26270 */
[----:B0-----:R-:W-:-:S05]  /*75a0*/  VIADD R34, R34, 0xffffff80 ;  /* 0xffffff8022227836 */ /* 0x001fca0000000000 */
[----:B------:R-:W-:-:S04]  /*75b0*/  SHF.R.S32.HI R7, RZ, 0x1f, R34 ;  /* 0x0000001fff077819 */ /* 0x000fc80000011422 */
[----:B------:R-:W-:-:S04]  /*75c0*/  LEA.HI R7, R7, R34, RZ, 0x5 ;  /* 0x0000002207077211 */ /* 0x000fc800078f28ff */
[----:B------:R-:W-:-:S05]  /*75d0*/  SHF.R.S32.HI R7, RZ, 0x5, R7 ;  /* 0x00000005ff077819 */ /* 0x000fca0000011407 */
[----:B------:R-:W-:-:S04]  /*75e0*/  IMAD R0, R7, 0x200, R0 ;  /* 0x0000020007007824 */ /* 0x000fc800078e0200 */
[----:B------:R-:W-:-:S04]  /*75f0*/  IMAD R3, R0, 0x2, R19 ;  /* 0x0000000200037824 */ /* 0x000fc800078e0213 */
[C---:B------:R-:W-:Y:S02]  /*7600*/  VIADD R4, R3.reuse, 0x18400 ;  /* 0x0001840003047836 */ /* 0x040fe40000000000 */
[----:B------:R-:W-:Y:S01]  /*7610*/  VIADD R0, R3, 0x18440 ;  /* 0x0001844003007836 */ /* 0x000fe20000000000 */
[----:B-1----:R-:W-:Y:S06]  /*7620*/  @!P0 BRA `(.L_x_14325) ;  /* 0x0000013c00c88947 */ /* 0x002fec0003800000 */
.L_x_14564:
[----:B------:R-:W-:Y:S05]  /*7630*/  BSYNC B1 ;  /* 0x0000000000017941 */ /* 0x000fea0003800000 */
.L_x_14324:
        /* <DEDUP_REMOVED lines=13> */
[C---:B------:R-:W-:Y:S02]  /*7710*/  PRMT R37, R38.reuse, 0x5410, R37 ;  /* 0x0000541026257816 */ /* 0x040fe40000000025 */
[----:B------:R-:W-:Y:S02]  /*7720*/  PRMT R34, R39, 0x5432, R34 ;  /* 0x0000543227227816 */ /* 0x000fe40000000022 */
[----:B------:R-:W-:Y:S01]  /*7730*/  PRMT R32, R38, 0x5432, R32 ;  /* 0x0000543226207816 */ /* 0x000fe20000000020 */
[C---:B------:R-:W-:Y:S01]  /*7740*/  IMAD.U32 R38, R37.reuse, 0x10000, RZ ;  /* 0x0001000025267824 */ /* 0x040fe200078e00ff */
[----:B------:R-:W-:Y:S01]  /*7750*/  SHF.R.U64 R36, R30, 0x10, R31 ;  /* 0x000000101e247819 */ /* 0x000fe2000000121f */
[----:B------:R-:W-:Y:S01]  /*7760*/  IMAD.U32 R35, R34, 0x10000, RZ ;  /* 0x0001000022237824 */ /* 0x000fe200078e00ff */
        /* <DEDUP_REMOVED lines=36> */
.L_x_14329:
[----:B------:R-:W-:Y:S05]  /*79b0*/  BSYNC B2 ;  /* 0x0000000000027941 */ /* 0x000fea0003800000 */
.L_x_14328:
        /* <DEDUP_REMOVED lines=47> */
.L_x_14327:
[----:B------:R-:W-:Y:S05]  /*7cb0*/  BSYNC B1 ;  /* 0x0000000000017941 */ /* 0x000fea0003800000 */
.L_x_14326:
        /* <DEDUP_REMOVED lines=54> */
.L_x_14332:
[----:B------:R-:W-:Y:S05]  /*8020*/  BSYNC B1 ;  /* 0x0000000000017941 */ /* 0x000fea0003800000 */
.L_x_14331:
[----:B------:R-:W-:Y:S05]  /*8030*/  @P1 BRA `(.L_x_14330) ;  /* 0x0000001800381947 */ /* 0x000fea0003800000 */
[----:B-1----:R-:W1:Y:S01]  /*8040*/  LDS.128 R4, [R0+0x2000] ;  /* 0x0020000000047984 */ /* 0x002e620000000c00 */
        /* <DEDUP_REMOVED lines=12> */
[C---:B-1----:R-:W-:Y:S01]  /*8110*/  LOP3.LUT R9, R6.reuse, 0xffff0000, RZ, 0xc0, !PT ;  /* 0xffff000006097812 */ /* 0x042fe200078ec0ff */
[C---:B------:R-:W-:Y:S01]  /*8120*/  IMAD.U32 R10, R7.reuse, 0x10000, RZ ;  /* 0x00010000070a7824 */ /* 0x040fe200078e00ff */
[----:B------:R-:W-:Y:S01]  /*8130*/  LOP3.LUT R7, R7, 0xffff0000, RZ, 0xc0, !PT ;  /* 0xffff000007077812 */ /* 0x000fe200078ec0ff */
        /* <DEDUP_REMOVED lines=31> */
.L_x_14317:
        /* <DEDUP_REMOVED lines=85> */
.L_x_14574:
        /* <DEDUP_REMOVED lines=24> */
.L_x_14335:
[----:B------:R-:W-:Y:S05]  /*8a00*/  BSYNC B1 ;  /* 0x0000000000017941 */ /* 0x000fea0003800000 */
.L_x_14334:
        /* <DEDUP_REMOVED lines=8> */
[----:B------:R-:W-:Y:S02]  /*8a90*/  IMAD.MOV.U32 R3, RZ, RZ, R5 ;  /* 0x000000ffff037224 */ /* 0x000fe400078e0005 */
        /* <DEDUP_REMOVED lines=10> */
.L_x_14575:
[----:B------:R-:W-:Y:S05]  /*8b40*/  BSYNC B1 ;  /* 0x0000000000017941 */ /* 0x000fea0003800000 */
.L_x_14336:
[----:B------:R-:W-:Y:S04]  /*8b50*/  BSSY B1, `(.L_x_14338) ;  /* 0x0000070000017945 */ /* 0x000fe80003800000 */
[----:B------:R-:W-:Y:S05]  /*8b60*/  @P2 BRA `(.L_x_14339) ;  /* 0x0000000400b82947 */ /* 0x000fea0003800000 */
[----:B------:R-:W2:Y:S01]  /*8b70*/  LDL R0, [R1+0x40] ;  /* 0x0000400001007983 */ /* 0x000ea20000100800 */
[----:B------:R-:W-:Y:S02]  /*8b80*/  SHF.R.U64 R34, R38, 0x10, R39 ;  /* 0x0000001026227819 */ /* 0x000fe40000001227 */
[--C-:B------:R-:W-:Y:S01]  /*8b90*/  SHF.R.U64 R36, R36, 0x10, R37.reuse ;  /* 0x0000001024247819 */ /* 0x100fe20000001225 */
[----:B------:R-:W1:Y:S01]  /*8ba0*/  S2R R3, SR_TID.X ;  /* 0x0000000000037919 */ /* 0x000e620000002100 */
[----:B------:R-:W-:Y:S02]  /*8bb0*/  PRMT R34, R31, 0x5410, R34 ;  /* 0x000054101f227816 */ /* 0x000fe40000000022 */
[----:B------:R-:W-:Y:S02]  /*8bc0*/  SHF.R.U32.HI R38, RZ, 0x10, R37 ;  /* 0x00000010ff267819 */ /* 0x000fe40000011625 */
[----:B------:R-:W-:Y:S01]  /*8bd0*/  SHF.R.U32.HI R40, RZ, 0x10, R29 ;  /* 0x00000010ff287819 */ /* 0x000fe2000001161d */
[----:B------:R-:W-:Y:S01]  /*8be0*/  IMAD.U32 R37, R34, 0x10000, RZ ;  /* 0x0001000022257824 */ /* 0x000fe200078e00ff */
[----:B------:R-:W-:-:S02]  /*8bf0*/  SHF.R.U64 R42, R20, 0x10, R21 ;  /* 0x00000010142a7819 */ /* 0x000fc40000001215 */
[----:B------:R-:W-:Y:S02]  /*8c00*/  PRMT R40, R47, 0x5432, R40 ;  /* 0x000054322f287816 */ /* 0x000fe40000000028 */
[----:B------:R-:W-:Y:S02]  /*8c10*/  PRMT R42, R45, 0x5432, R42 ;  /* 0x000054322d2a7816 */ /* 0x000fe4000000002a */
[----:B------:R-:W-:Y:S02]  /*8c20*/  SHF.R.U32.HI R43, RZ, 0x10, R21 ;  /* 0x00000010ff2b7819 */ /* 0x000fe40000011615 */
[----:B------:R-:W-:Y:S02]  /*8c30*/  LOP3.LUT R34, R34, 0xffff0000, RZ, 0xc0, !PT ;  /* 0xffff000022227812 */ /* 0x000fe400078ec0ff */
[C---:B------:R-:W-:Y:S02]  /*8c40*/  PRMT R38, R44.reuse, 0x5432, R38 ;  /* 0x000054322c267816 */ /* 0x040fe40000000026 */
[----:B------:R-:W-:-:S02]  /*8c50*/  PRMT R43, R44, 0x5410, R43 ;  /* 0x000054102c2b7816 */ /* 0x000fc4000000002b */
[----:B------:R-:W-:Y:S01]  /*8c60*/  PRMT R36, R31, 0x5432, R36 ;  /* 0x000054321f247816 */ /* 0x000fe20000000024 */
[----:B-1----:R-:W-:-:S05]  /*8c70*/  VIADD R3, R3, 0xffffff80 ;  /* 0xffffff8003037836 */ /* 0x002fca0000000000 */
[----:B------:R-:W-:-:S04]  /*8c80*/  SHF.R.S32.HI R14, RZ, 0x1f, R3 ;  /* 0x0000001fff0e7819 */ /* 0x000fc80000011403 */
[----:B------:R-:W-:Y:S01]  /*8c90*/  LEA.HI R14, R14, R3, RZ, 0x5 ;  /* 0x000000030e0e7211 */ /* 0x000fe200078f28ff */
[----:B------:R-:W-:-:S03]  /*8ca0*/  IMAD.IADD R3, R16, 0x1, R35 ;  /* 0x0000000110037824 */ /* 0x000fc600078e0223 */
[----:B------:R-:W-:Y:S01]  /*8cb0*/  SHF.R.S32.HI R14, RZ, 0x5, R14 ;  /* 0x00000005ff0e7819 */ /* 0x000fe2000001140e */
[----:B--2---:R-:W-:-:S05]  /*8cc0*/  IMAD.SHL.U32 R0, R0, 0x40, RZ ;  /* 0x0000004000007824 */ /* 0x004fca00078e00ff */
[----:B0-----:R-:W-:-:S04]  /*8cd0*/  LOP3.LUT R12, R0, 0x1c0, RZ, 0xc0, !PT ;  /* 0x000001c0000c7812 */ /* 0x001fc800078ec0ff */
[C---:B------:R-:W-:Y:S02]  /*8ce0*/  LOP3.LUT R0, R12.reuse, 0x38, R16, 0xf8, !PT ;  /* 0x000000380c007812 */ /* 0x040fe400078ef810 */
[----:B------:R-:W-:Y:S02]  /*8cf0*/  SHF.R.U32.HI R13, RZ, 0x3, R12 ;  /* 0x00000003ff0d7819 */ /* 0x000fe4000001160c */
[----:B------:R-:W-:Y:S02]  /*8d00*/  LOP3.LUT R3, R12, 0x38, R3, 0xf8, !PT ;  /* 0x000000380c037812 */ /* 0x000fe400078ef803 */
[-C--:B------:R-:W-:Y:S02]  /*8d10*/  LOP3.LUT R0, R0, R13.reuse, RZ, 0x3c, !PT ;  /* 0x0000000d00007212 */ /* 0x080fe400078e3cff */
[----:B------:R-:W-:-:S03]  /*8d20*/  LOP3.LUT R3, R3, R13, RZ, 0x3c, !PT ;  /* 0x0000000d03037212 */ /* 0x000fc600078e3cff */
[----:B------:R-:W-:-:S04]  /*8d30*/  IMAD R0, R14, 0x200, R0 ;  /* 0x000002000e007824 */ /* 0x000fc800078e0200 */
[----:B------:R-:W-:Y:S02]  /*8d40*/  IMAD R46, R0, 0x2, R19 ;  /* 0x00000002002e7824 */ /* 0x000fe400078e0213 */
[----:B------:R-:W-:Y:S01]  /*8d50*/  IMAD R0, R14, 0x200, R3 ;  /* 0x000002000e007824 */ /* 0x000fe200078e0203 */
[----:B------:R-:W-:Y:S02]  /*8d60*/  SHF.R.U32.HI R3, RZ, 0x10, R39 ;  /* 0x00000010ff037819 */ /* 0x000fe40000011627 */
[----:B------:R-:W0:Y:S01]  /*8d70*/  LDS.128 R12, [R46+0x18400] ;  /* 0x018400002e0c7984 */ /* 0x000e220000000c00 */
[----:B------:R-:W-:Y:S01]  /*8d80*/  IMAD R48, R0, 0x2, R19 ;  /* 0x0000000200307824 */ /* 0x000fe200078e0213 */
[----:B------:R-:W-:Y:S02]  /*8d90*/  SHF.R.U64 R39, R28, 0x10, R29 ;  /* 0x000000101c277819 */ /* 0x000fe4000000121d */
[----:B------:R-:W-:Y:S02]  /*8da0*/  PRMT R32, R32, 0x5410, R3 ;  /* 0x0000541020207816 */ /* 0x000fe40000000003 */
[----:B------:R-:W1:Y:S01]  /*8db0*/  LDS.128 R24, [R48+0x18400] ;  /* 0x0184000030187984 */ /* 0x000e620000000c00 */
[----:B------:R-:W-:-:S05]  /*8dc0*/  PRMT R39, R45, 0x5410, R39 ;  /* 0x000054102d277816 */ /* 0x000fca0000000027 */
        /* <DEDUP_REMOVED lines=19> */
[C---:B------:R-:W-:Y:S01]  /*8f00*/  FMUL.FTZ R37, R29.reuse, R28 ;  /* 0x0000001c1d257220 */ /* 0x040fe20000410000 */
[----:B------:R-:W-:Y:S01]  /*8f10*/  FMUL.FTZ R24, R24, R34 ;  /* 0x0000002218187220 */ /* 0x000fe20000410000 */
[----:B------:R-:W-:Y:S01]  /*8f20*/  LOP3.LUT R40, R40, 0xffff0000, RZ, 0xc0, !PT ;  /* 0xffff000028287812 */ /* 0x000fe200078ec0ff */
[----:B------:R-:W-:Y:S01]  /*8f30*/  FMUL.FTZ R29, R29, R0 ;  /* 0x000000001d1d7220 */ /* 0x000fe20000410000 */
[----:B------:R-:W-:Y:S01]  /*8f40*/  LOP3.LUT R32, R32, 0xffff0000, RZ, 0xc0, !PT ;  /* 0xffff000020207812 */ /* 0x000fe200078ec0ff */
[----:B------:R-:W-:-:S02]  /*8f50*/  IMAD.U32 R30, R26, 0x10000, RZ ;  /* 0x000100001a1e7824 */ /* 0x000fc400078e00ff */
[C---:B------:R-:W-:Y:S01]  /*8f60*/  FFMA.FTZ R44, R3.reuse, R34, -R44 ;  /* 0x00000022032c7223 */ /* 0x040fe2000001082c */
[C---:B------:R-:W-:Y:S01]  /*8f70*/  FFMA.FTZ R28, R12.reuse, R28, R29 ;  /* 0x0000001c0c1c7223 */ /* 0x040fe2000001001d */
[----:B------:R-:W-:Y:S01]  /*8f80*/  FFMA.FTZ R24, R3, R39, R24 ;  /* 0x0000002703187223 */ /* 0x000fe20000010018 */
[----:B------:R-:W-:Y:S01]  /*8f90*/  FFMA.FTZ R37, R12, R0, -R37 ;  /* 0x000000000c257223 */ /* 0x000fe20000010825 */
[----:B------:R-:W-:Y:S02]  /*8fa0*/  IMAD.U32 R29, R42, 0x10000, RZ ;  /* 0x000100002a1d7824 */ /* 0x000fe400078e00ff */
[C---:B------:R-:W-:Y:S01]  /*8fb0*/  FMUL.FTZ R0, R25.reuse, R40 ;  /* 0x0000002819007220 */ /* 0x040fe20000410000 */
[----:B------:R-:W-:Y:S02]  /*8fc0*/  IMAD.U32 R3, R36, 0x10000, RZ ;  /* 0x0001000024037824 */ /* 0x000fe400078e00ff */
[----:B------:R-:W-:Y:S01]  /*8fd0*/  FMUL.FTZ R34, R25, R32 ;  /* 0x0000002019227220 */ /* 0x000fe20000410000 */
[----:B------:R-:W-:-:S02]  /*8fe0*/  IMAD.U32 R31, R27, 0x10000, RZ ;  /* 0x000100001b1f7824 */ /* 0x000fc400078e00ff */
[C---:B------:R-:W-:Y:S01]  /*8ff0*/  FMUL.FTZ R39, R30.reuse, R29 ;  /* 0x0000001d1e277220 */ /* 0x040fe20000410000 */
[----:B------:R-:W-:Y:S02]  /*9000*/  IMAD.U32 R12, R43, 0x10000, RZ ;  /* 0x000100002b0c7824 */ /* 0x000fe400078e00ff */
[C---:B------:R-:W-:Y:S01]  /*9010*/  FFMA.FTZ R32, R13.reuse, R32, -R0 ;  /* 0x000000200d207223 */ /* 0x040fe20000010800 */
[-C--:B------:R-:W-:Y:S01]  /*9020*/  FMUL.FTZ R30, R30, R3.reuse ;  /* 0x000000031e1e7220 */ /* 0x080fe20000410000 */
[----:B------:R-:W-:Y:S01]  /*9030*/  FFMA.FTZ R25, R13, R40, R34 ;  /* 0x000000280d197223 */ /* 0x000fe20000010022 */
        /* <DEDUP_REMOVED lines=8> */
[----:B------:R-:W-:-:S02]  /*90c0*/  LOP3.LUT R13, R42, 0xffff0000, RZ, 0xc0, !PT ;  /* 0xffff00002a0d7812 */ /* 0x000fc400078ec0ff */
[----:B------:R-:W-:Y:S01]  /*90d0*/  LOP3.LUT R27, R27, 0xffff0000, RZ, 0xc0, !PT ;  /* 0xffff00001b1b7812 */ /* 0x000fe200078ec0ff */
[----:B------:R-:W-:Y:S01]  /*90e0*/  FFMA.FTZ R29, R21, R12, R20 ;  /* 0x0000000c151d7223 */ /* 0x000fe20000010014 */
[----:B------:R-:W-:Y:S01]  /*90f0*/  LOP3.LUT R0, R43, 0xffff0000, RZ, 0xc0, !PT ;  /* 0xffff00002b007812 */ /* 0x000fe200078ec0ff */
[----:B------:R-:W-:Y:S01]  /*9100*/  FMUL.FTZ R21, R26, R13 ;  /* 0x0000000d1a157220 */ /* 0x000fe20000410000 */
[----:B------:R-:W-:Y:S02]  /*9110*/  LOP3.LUT R3, R36, 0xffff0000, RZ, 0xc0, !PT ;  /* 0xffff000024037812 */ /* 0x000fe400078ec0ff */
[----:B------:R-:W-:Y:S01]  /*9120*/  LOP3.LUT R38, R38, 0xffff0000, RZ, 0xc0, !PT ;  /* 0xffff000026267812 */ /* 0x000fe200078ec0ff */
[----:B------:R-:W-:Y:S01]  /*9130*/  FMUL.FTZ R12, R27, R0 ;  /* 0x000000001b0c7220 */ /* 0x000fe20000410000 */
[----:B------:R-:W-:Y:S01]  /*9140*/  LOP3.LUT R15, R15, 0xffff0000, RZ, 0xc0, !PT ;  /* 0xffff00000f0f7812 */ /* 0x000fe200078ec0ff */
[-C--:B------:R-:W-:Y:S01]  /*9150*/  FMUL.FTZ R26, R26, R3.reuse ;  /* 0x000000031a1a7220 */ /* 0x080fe20000410000 */
[----:B------:R-:W-:Y:S01]  /*9160*/  FFMA.FTZ R20, R14, R3, -R21 ;  /* 0x000000030e147223 */ /* 0x000fe20000010815 */
[-C--:B------:R-:W-:Y:S01]  /*9170*/  FMUL.FTZ R27, R27, R38.reuse ;  /* 0x000000261b1b7220 */ /* 0x080fe20000410000 */
        /* <DEDUP_REMOVED lines=13> */
.L_x_14339:
[----:B------:R-:W-:Y:S05]  /*9250*/  BSYNC B1 ;  /* 0x0000000000017941 */ /* 0x000fea0003800000 */
.L_x_14338:
[----:B------:R-:W-:Y:S01]  /*9260*/  PRMT R3, R54, 0x5410, R53 ;  /* 0x0000541036037816 */ /* 0x000fe20000000035 */
[----:B------:R-:W-:Y:S06]  /*9270*/  @P0 BRA `(.L_x_14330) ;  /* 0x0000000400a80947 */ /* 0x000fec0003800000 */
[----:B01----:R-:W2:Y:S01]  /*9280*/  LDL R12, [R1+0xc] ;  /* 0x00000c00010c7983 */ /* 0x003ea20000100800 */
        /* <DEDUP_REMOVED lines=12> */
[--C-:B------:R-:W-:Y:S02]  /*9350*/  SHF.R.U64 R21, R8, 0x10, R9.reuse ;  /* 0x0000001008157819 */ /* 0x100fe40000001209 */
[----:B------:R-:W-:Y:S02]  /*9360*/  PRMT R32, R50, 0x5432, R32 ;  /* 0x0000543232207816 */ /* 0x000fe40000000020 */
[----:B------:R-:W-:Y:S02]  /*9370*/  SHF.R.U32.HI R29, RZ, 0x10, R9 ;  /* 0x00000010ff1d7819 */ /* 0x000fe40000011609 */
[--C-:B------:R-:W-:Y:S01]  /*9380*/  SHF.R.U64 R30, R10, 0x10, R11.reuse ;  /* 0x000000100a1e7819 */ /* 0x100fe2000000120b */
[----:B------:R-:W-:Y:S01]  /*9390*/  IMAD.U32 R34, R32, 0x10000, RZ ;  /* 0x0001000020227824 */ /* 0x000fe200078e00ff */
[----:B------:R-:W-:-:S02]  /*93a0*/  SHF.R.U32.HI R31, RZ, 0x10, R11 ;  /* 0x00000010ff1f7819 */ /* 0x000fc4000001160b */
[----:B------:R-:W-:Y:S02]  /*93b0*/  SHF.R.U32.HI R35, RZ, 0x10, R5 ;  /* 0x00000010ff237819 */ /* 0x000fe40000011605 */
[----:B------:R-:W-:Y:S02]  /*93c0*/  PRMT R21, R51, 0x5410, R21 ;  /* 0x0000541033157816 */ /* 0x000fe40000000015 */
[----:B------:R-:W-:Y:S02]  /*93d0*/  SHF.R.U32.HI R38, RZ, 0x10, R7 ;  /* 0x00000010ff267819 */ /* 0x000fe40000011607 */
[----:B------:R-:W-:Y:S01]  /*93e0*/  PRMT R30, R3, 0x5432, R30 ;  /* 0x00005432031e7816 */ /* 0x000fe2000000001e */
[----:B------:R-:W-:Y:S01]  /*93f0*/  IMAD.U32 R28, R21, 0x10000, RZ ;  /* 0x00010000151c7824 */ /* 0x000fe200078e00ff */
[----:B------:R-:W-:Y:S02]  /*9400*/  PRMT R31, R3, 0x5410, R31 ;  /* 0x00005410031f7816 */ /* 0x000fe4000000001f */
[----:B------:R-:W-:-:S02]  /*9410*/  PRMT R35, R50, 0x5410, R35 ;  /* 0x0000541032237816 */ /* 0x000fc40000000023 */
[----:B------:R-:W-:Y:S02]  /*9420*/  PRMT R29, R52, 0x5410, R29 ;  /* 0x00005410341d7816 */ /* 0x000fe4000000001d */
[----:B------:R-:W-:Y:S01]  /*9430*/  PRMT R38, R49, 0x5432, R38 ;  /* 0x0000543231267816 */ /* 0x000fe20000000026 */
[----:B------:R-:W-:Y:S01]  /*9440*/  IMAD.U32 R36, R35, 0x10000, RZ ;  /* 0x0001000023247824 */ /* 0x000fe200078e00ff */
[----:B------:R-:W-:Y:S02]  /*9450*/  SHF.R.U64 R37, R6, 0x10, R7 ;  /* 0x0000001006257819 */ /* 0x000fe40000001207 */
[----:B------:R-:W-:Y:S02]  /*9460*/  LOP3.LUT R21, R21, 0xffff0000, RZ, 0xc0, !PT ;  /* 0xffff000015157812 */ /* 0x000fe400078ec0ff */
[----:B------:R-:W-:Y:S02]  /*9470*/  PRMT R37, R49, 0x5410, R37 ;  /* 0x0000541031257816 */ /* 0x000fe40000000025 */
[----:B------:R-:W-:Y:S01]  /*9480*/  LOP3.LUT R35, R35, 0xffff0000, RZ, 0xc0, !PT ;  /* 0xffff000023237812 */ /* 0x000fe200078ec0ff */
[----:B--2---:R-:W-:-:S04]  /*9490*/  IMAD.IADD R0, R12, 0x1, R0 ;  /* 0x000000010c007824 */ /* 0x004fc800078e0200 */
[----:B------:R-:W-:Y:S01]  /*94a0*/  IMAD R0, R0, 0x2, R19 ;  /* 0x0000000200007824 */ /* 0x000fe200078e0213 */
[----:B---3--:R-:W0:Y:S04]  /*94b0*/  LDS.128 R12, [R39+0x18400] ;  /* 0x01840000270c7984 */ /* 0x008e280000000c00 */
[----:B------:R-:W1:Y:S01]  /*94c0*/  LDS.128 R24, [R0+0x18400] ;  /* 0x0184000000187984 */ /* 0x000e620000000c00 */
[----:B0-----:R-:W-:Y:S02]  /*94d0*/  IMAD.U32 R3, R12, 0x10000, RZ ;  /* 0x000100000c037824 */ /* 0x001fe400078e00ff */
[----:B-1----:R-:W-:-:S04]  /*94e0*/  IMAD.U32 R9, R24, 0x10000, RZ ;  /* 0x0001000018097824 */ /* 0x002fc800078e00ff */
[----:B------:R-:W-:Y:S01]  /*94f0*/  FMUL.FTZ R40, R9, R34 ;  /* 0x0000002209287220 */ /* 0x000fe20000410000 */
[----:B------:R-:W-:Y:S01]  /*9500*/  IMAD.U32 R11, R25, 0x10000, RZ ;  /* 0x00010000190b7824 */ /* 0x000fe200078e00ff */
[----:B------:R-:W-:Y:S01]  /*9510*/  LOP3.LUT R10, R24, 0xffff0000, RZ, 0xc0, !PT ;  /* 0xffff0000180a7812 */ /* 0x000fe200078ec0ff */
[-C--:B------:R-:W-:Y:S01]  /*9520*/  FMUL.FTZ R42, R9, R28.reuse ;  /* 0x0000001c092a7220 */ /* 0x080fe20000410000 */
[----:B------:R-:W-:Y:S01]  /*9530*/  FFMA.FTZ R40, R3, R28, -R40 ;  /* 0x0000001c03287223 */ /* 0x000fe20000010828 */
[----:B------:R-:W-:Y:S01]  /*9540*/  LOP3.LUT R24, R25, 0xffff0000, RZ, 0xc0, !PT ;  /* 0xffff000019187812 */ /* 0x000fe200078ec0ff */
[----:B------:R-:W-:Y:S02]  /*9550*/  IMAD.U32 R28, R29, 0x10000, RZ ;  /* 0x000100001d1c7824 */ /* 0x000fe400078e00ff */
[----:B------:R-:W-:Y:S02]  /*9560*/  IMAD.U32 R20, R27, 0x10000, RZ ;  /* 0x000100001b147824 */ /* 0x000fe400078e00ff */
[----:B------:R-:W-:-:S02]  /*9570*/  IMAD.U32 R25, R38, 0x10000, RZ ;  /* 0x0001000026197824 */ /* 0x000fc400078e00ff */
[----:B------:R-:W-:Y:S01]  /*9580*/  FMUL.FTZ R44, R11, R36 ;  /* 0x000000240b2c7220 */ /* 0x000fe20000410000 */
[----:B------:R-:W-:Y:S02]  /*9590*/  IMAD.U32 R5, R13, 0x10000, RZ ;  /* 0x000100000d057824 */ /* 0x000fe400078e00ff */
[----:B------:R-:W-:Y:S01]  /*95a0*/  FFMA.FTZ R42, R3, R34, R42 ;  /* 0x00000022032a7223 */ /* 0x000fe2000001002a */
[----:B------:R-:W-:Y:S02]  /*95b0*/  IMAD.U32 R3, R31, 0x10000, RZ ;  /* 0x000100001f037824 */ /* 0x000fe400078e00ff */
[-C--:B------:R-:W-:Y:S01]  /*95c0*/  FMUL.FTZ R34, R11, R28.reuse ;  /* 0x0000001c0b227220 */ /* 0x080fe20000410000 */
[----:B------:R-:W-:Y:S02]  /*95d0*/  IMAD.U32 R8, R15, 0x10000, RZ ;  /* 0x000100000f087824 */ /* 0x000fe400078e00ff */
[----:B------:R-:W-:Y:S01]  /*95e0*/  FMUL.FTZ R11, R20, R25 ;  /* 0x00000019140b7220 */ /* 0x000fe20000410000 */
[----:B------:R-:W-:Y:S01]  /*95f0*/  LOP3.LUT R9, R32, 0xffff0000, RZ, 0xc0, !PT ;  /* 0xffff000020097812 */ /* 0x000fe200078ec0ff */
[----:B------:R-:W-:Y:S01]  /*9600*/  FFMA.FTZ R44, R5, R28, -R44 ;  /* 0x0000001c052c7223 */ /* 0x000fe2000001082c */
[-C--:B------:R-:W-:Y:S01]  /*9610*/  FMUL.FTZ R28, R20, R3.reuse ;  /* 0x00000003141c7220 */ /* 0x080fe20000410000 */
[----:B------:R-:W-:Y:S01]  /*9620*/  LOP3.LUT R4, R12, 0xffff0000, RZ, 0xc0, !PT ;  /* 0xffff00000c047812 */ /* 0x000fe200078ec0ff */
[----:B------:R-:W-:Y:S01]  /*9630*/  FFMA.FTZ R20, R8, R3, -R11 ;  /* 0x0000000308147223 */ /* 0x000fe2000001080b */
[----:B------:R-:W-:Y:S01]  /*9640*/  FMUL.FTZ R3, R10, R9 ;  /* 0x000000090a037220 */ /* 0x000fe20000410000 */
[----:B------:R-:W-:Y:S01]  /*9650*/  LOP3.LUT R12, R13, 0xffff0000, RZ, 0xc0, !PT ;  /* 0xffff00000d0c7812 */ /* 0x000fe200078ec0ff */
[----:B------:R-:W-:Y:S01]  /*9660*/  FFMA.FTZ R34, R5, R36, R34 ;  /* 0x0000002405227223 */ /* 0x000fe20000010022 */
[C---:B------:R-:W-:Y:S01]  /*9670*/  IMAD.U32 R6, R14.reuse, 0x10000, RZ ;  /* 0x000100000e067824 */ /* 0x040fe200078e00ff */
[----:B------:R-:W-:Y:S01]  /*9680*/  LOP3.LUT R7, R14, 0xffff0000, RZ, 0xc0, !PT ;  /* 0xffff00000e077812 */ /* 0x000fe200078ec0ff */
[----:B------:R-:W-:Y:S01]  /*9690*/  IMAD.U32 R13, R26, 0x10000, RZ ;  /* 0x000100001a0d7824 */ /* 0x000fe200078e00ff */
[----:B------:R-:W-:Y:S01]  /*96a0*/  LOP3.LUT R14, R15, 0xffff0000, RZ, 0xc0, !PT ;  /* 0xffff00000f0e7812 */ /* 0x000fe200078ec0ff */
[----:B------:R-:W-:-:S02]  /*96b0*/  IMAD.U32 R5, R37, 0x10000, RZ ;  /* 0x0001000025057824 */ /* 0x000fc400078e00ff */
[-C--:B------:R-:W-:Y:S01]  /*96c0*/  FMUL.FTZ R11, R10, R21.reuse ;  /* 0x000000150a0b7220 */ /* 0x080fe20000410000 */
[----:B------:R-:W-:Y:S01]  /*96d0*/  LOP3.LUT R15, R26, 0xffff0000, RZ, 0xc0, !PT ;  /* 0xffff00001a0f7812 */ /* 0x000fe200078ec0ff */
[----:B------:R-:W-:Y:S01]  /*96e0*/  FFMA.FTZ R21, R4, R21, -R3 ;  /* 0x0000001504157223 */ /* 0x000fe20000010803 */
[----:B------:R-:W-:Y:S01]  /*96f0*/  LOP3.LUT R26, R27, 0xffff0000, RZ, 0xc0, !PT ;  /* 0xffff00001b1a7812 */ /* 0x000fe200078ec0ff */
[----:B------:R-:W-:Y:S02]  /*9700*/  IMAD.U32 R3, R30, 0x10000, RZ ;  /* 0x000100001e037824 */ /* 0x000fe400078e00ff */
[----:B------:R-:W-:Y:S01]  /*9710*/  FMUL.FTZ R27, R13, R5 ;  /* 0x000000050d1b7220 */ /* 0x000fe20000410000 */
        /* <DEDUP_REMOVED lines=9> */
[C---:B------:R-:W-:Y:S01]  /*97b0*/  FMUL.FTZ R6, R15.reuse, R4 ;  /* 0x000000040f067220 */ /* 0x040fe20000410000 */
[----:B------:R-:W-:Y:S01]  /*97c0*/  FFMA.FTZ R28, R8, R25, R28 ;  /* 0x00000019081c7223 */ /* 0x000fe2000001001c */
[-C--:B------:R-:W-:Y:S01]  /*97d0*/  FMUL.FTZ R15, R15, R30.reuse ;  /* 0x0000001e0f0f7220 */ /* 0x080fe20000410000 */
[----:B------:R-:W-:Y:S01]  /*97e0*/  FMUL.FTZ R25, R24, R35 ;  /* 0x0000002318197220 */ /* 0x000fe20000410000 */
[----:B------:R-:W-:Y:S01]  /*97f0*/  FMUL.FTZ R5, R26, R3 ;  /* 0x000000031a057220 */ /* 0x000fe20000410000 */
[----:B------:R-:W-:Y:S01]  /*9800*/  FMUL.FTZ R24, R24, R29 ;  /* 0x0000001d18187220 */ /* 0x000fe20000410000 */
[----:B------:R-:W-:Y:S01]  /*9810*/  FMUL.FTZ R26, R26, R31 ;  /* 0x0000001f1a1a7220 */ /* 0x000fe20000410000 */
[C---:B------:R-:W-:Y:S01]  /*9820*/  FFMA.FTZ R6, R7.reuse, R30, -R6 ;  /* 0x0000001e07067223 */ /* 0x040fe20000010806 */
[----:B------:R-:W-:Y:S01]  /*9830*/  FFMA.FTZ R15, R7, R4, R15 ;  /* 0x00000004070f7223 */ /* 0x000fe2000001000f */
        /* <DEDUP_REMOVED lines=14> */
.L_x_14330:
[----:B------:R-:W-:Y:S05]  /*9920*/  BSYNC B0 ;  /* 0x0000000000007941 */ /* 0x000fea0003800000 */
.L_x_14316:
        /* <DEDUP_REMOVED lines=8> */
.L_x_14313:
[----:B0123--:R-:W0:Y:S01]  /*99b0*/  S2R R0, SR_TID.X ;  /* 0x0000000000007919 */ /* 0x00fe220000002100 */
[----:B------:R-:W-:Y:S01]  /*99c0*/  ISETP.NE.AND P0, PT, R209, 0x3, PT ;  /* 0x00000003d100780c */ /* 0x000fe20003f05270 */
[----:B------:R-:W-:Y:S05]  /*99d0*/  WARPSYNC.ALL ;  /* 0x0000000000007948 */ /* 0x000fea0003800000 */
[----:B0-----:R-:W-:-:S05]  /*99e0*/  SHF.R.U32.HI R0, RZ, 0x7, R0 ;  /* 0x00000007ff007819 */ /* 0x001fca0000011600 */
[----:B------:R-:W-:-:S05]  /*99f0*/  VIADD R14, R0, 0x8 ;  /* 0x00000008000e7836 */ /* 0x000fca0000000000 */
[----:B------:R0:W-:Y:S06]  /*9a00*/  BAR.SYNC.DEFER_BLOCKING R14, 0x100 ;  /* 0x0004000e0000751d */ /* 0x0001ec0000010000 */
[----:B------:R-:W-:Y:S05]  /*9a10*/  @!P0 BRA `(.L_x_14340) ;  /* 0x0000000000048947 */ /* 0x000fea0003800000 */
[----:B------:R-:W-:Y:S01]  /*9a20*/  BPT.TRAP 0x1 ;  /* 0x000000040000795c */ /* 0x000fe20000300000 */
.L_x_14340:
[----:B------:R-:W-:Y:S01]  /*9a30*/  IMAD R9, R23, 0x8, R19 ;  /* 0x0000000817097824 */ /* 0x000fe200078e0213 */
[----:B------:R-:W-:-:S04]  /*9a40*/  SHF.L.U32 R72, R207, 0x1f, RZ ;  /* 0x0000001fcf487819 */ /* 0x000fc800000006ff */
[----:B------:R1:W2:Y:S01]  /*9a50*/  SYNCS.PHASECHK.TRANS64.TRYWAIT P1, [R9+URZ+0x22830], R72 ;  /* 0x02283048090075a7 */ /* 0x0002a2000802017f */
[----:B------:R-:W-:Y:S05]  /*9a60*/  @!P0 BRA `(.L_x_14341) ;  /* 0x0000000000048947 */ /* 0x000fea0003800000 */
[----:B------:R-:W-:Y:S01]  /*9a70*/  BPT.TRAP 0x1 ;  /* 0x000000040000795c */ /* 0x000fe20000300000 */
.L_x_14341:
[----:B------:R-:W-:Y:S01]  /*9a80*/  VIADD R0, R19, 0x1c400 ;  /* 0x0001c40013007836 */ /* 0x000fe20000000000 */
[----:B------:R-:W-:Y:S01]  /*9a90*/  LOP3.LUT R6, R33, 0x10000, RZ, 0xfc, !PT ;  /* 0x0001000021067812 */ /* 0x000fe200078efcff */
[----:B------:R-:W-:-:S03]  /*9aa0*/  IMAD.MOV.U32 R7, RZ, RZ, 0x40000040 ;  /* 0x40000040ff077424 */ /* 0x000fc600078e00ff */
[----:B------:R-:W-:-:S04]  /*9ab0*/  SHF.R.U32.HI R0, RZ, 0x4, R0 ;  /* 0x00000004ff007819 */ /* 0x000fc80000011600 */
[----:B------:R-:W-:-:S04]  /*9ac0*/  LOP3.LUT R0, R0, 0x3fff, RZ, 0xc0, !PT ;  /* 0x00003fff00007812 */ /* 0x000fc800078ec0ff */
[----:B------:R-:W-:Y:S01]  /*9ad0*/  LOP3.LUT R222, R0, 0x10000, RZ, 0xfc, !PT ;  /* 0x0001000000de7812 */ /* 0x000fe200078efcff */
[----:B--2---:R-:W-:Y:S06]  /*9ae0*/  @P1 BRA `(.L_x_14342) ;  /* 0x0000000000081947 */ /* 0x004fec0003800000 */
[----:B------:R-:W2:Y:S02]  /*9af0*/  SYNCS.PHASECHK.TRANS64.TRYWAIT P1, [R9+URZ+0x22830], R72 ;  /* 0x02283048090075a7 */ /* 0x000ea4000802017f */
[----:B--2---:R-:W-:Y:S05]  /*9b00*/  @!P1 BRA `(.L_x_14343) ;  /* 0x0000012000249947 */ /* 0x004fea0003800000 */
.L_x_14342:
[----:B------:R-:W-:Y:S01]  /*9b10*/  IMAD R4, R23, 0x300, R222 ;  /* 0x0000030017047824 */ /* 0x000fe200078e02de */
        /* <DEDUP_REMOVED lines=10> */
[----:B------:R-:W3:Y:S01]  /*9bc0*/  S2R R0, SR_TID.X ;  /* 0x0000000000007919 */ /* 0x000ee20000002100 */
[----:B------:R-:W-:-:S02]  /*9bd0*/  IMAD.MOV.U32 R11, RZ, RZ, 0x40000040 ;  /* 0x40000040ff0b7424 */ /* 0x000fc400078e00ff */
[----:B------:R-:W-:Y:S02]  /*9be0*/  VIADD R12, R6, 0x4 ;  /* 0x00000004060c7836 */ /* 0x000fe40000000000 */
[----:B------:R-:W-:Y:S02]  /*9bf0*/  IMAD.MOV.U32 R13, RZ, RZ, 0x40000040 ;  /* 0x40000040ff0d7424 */ /* 0x000fe400078e00ff */
[----:B------:R-:W-:-:S04]  /*9c00*/  IMAD.MOV.U32 R5, RZ, RZ, 0x40000040 ;  /* 0x40000040ff057424 */ /* 0x000fc800078e00ff */
        /* <DEDUP_REMOVED lines=8> */
[----:B---3--:R-:W-:-:S04]  /*9c90*/  SHF.R.U32.HI R0, RZ, 0x7, R0 ;  /* 0x00000007ff007819 */ /* 0x008fc80000011600 */
[----:B------:R-:W-:Y:S01]  /*9ca0*/  IADD3 R212, -R0, 0xb, RZ ;  /* 0x0000000b00d47810 */ /* 0x000fe20007ffe1ff */
[----:B------:R-:W-:Y:S02]  /*9cb0*/  WARPGROUP.DEPBAR.LE gsb0, 0x0 ;  /* 0x00008000000079c5 */ /* 0x000fe40000010000 */
[----:B------:R-:W-:-:S06]  /*9cc0*/  WARPGROUP.ARRIVE ;  /* 0x00000000000079c5 */ /* 0x000fcc0000000000 */
[----:B------:R-:W-:Y:S01]  /*9cd0*/  HGMMA.64x96x16.F32.BF16 R24, gdesc[UR4], R24, gsb0 ;  /* 0x01600000041879f0 */ /* 0x000fe20008001818 */
        /* <DEDUP_REMOVED lines=20> */
.L_x_14344:
[----:B------:R-:W4:Y:S01]  /*9e20*/  LDL R0, [R1+0x10] ;  /* 0x0000100001007983 */ /* 0x000f220000100800 */
[----:B------:R-:W5:Y:S03]  /*9e30*/  LDC R3, c[0x0][0x448] ;  /* 0x00011200ff037b82 */ /* 0x000f660000000800 */
[----:B------:R-:W2:Y:S04]  /*9e40*/  LDL R8, [R1+0x4] ;  /* 0x0000040001087983 */ /* 0x000ea80000100800 */
[----:B------:R-:W3:Y:S01]  /*9e50*/  LDL R5, [R1+0x18] ;  /* 0x0000180001057983 */ /* 0x000ee20000100800 */
[----:B------:R-:W-:Y:S01]  /*9e60*/  LOP3.LUT R22, R22, 0xfffffff7, RZ, 0xc0, !PT ;  /* 0xfffffff716167812 */ /* 0x000fe200078ec0ff */
[----:B------:R-:W-:Y:S01]  /*9e70*/  ULDC UR4, c[0x0][0x988] ;  /* 0x0002620000047ab9 */ /* 0x000fe20000000800 */
[----:B------:R-:W0:Y:S01]  /*9e80*/  S2R R75, SR_CgaCtaId ;  /* 0x00000000004b7919 */ /* 0x000e220000008800 */
[----:B-----5:R-:W-:-:S13]  /*9e90*/  ISETP.NE.AND P1, PT, R3, 0x1, PT ;  /* 0x000000010300780c */ /* 0x020fda0003f25270 */
[----:B------:R-:W5:Y:S01]  /*9ea0*/  @P1 LDC R3, c[0x0][0x44c] ;  /* 0x00011300ff031b82 */ /* 0x000f620000000800 */
[----:B------:R-:W-:-:S07]  /*9eb0*/  @P1 LOP3.LUT R22, R22, 0x8, RZ, 0xfc, !PT ;  /* 0x0000000816161812 */ /* 0x000fce00078efcff */
[----:B------:R-:W1:Y:S01]  /*9ec0*/  @P1 LDC R4, c[0x0][0x450] ;  /* 0x00011400ff041b82 */ /* 0x000e620000000800 */
[----:B----4-:R-:W-:-:S04]  /*9ed0*/  IMAD.IADD R0, R0, 0x1, R223 ;  /* 0x0000000100007824 */ /* 0x010fc800078e02df */
[----:B-----5:R-:W-:-:S05]  /*9ee0*/  @P1 IMAD.HI.U32 R3, R0, R3, RZ ;  /* 0x0000000300031227 */ /* 0x020fca00078e00ff */
[----:B-1----:R-:W-:Y:S01]  /*9ef0*/  @P1 SHF.R.U32.HI R0, RZ, R4, R3 ;  /* 0x00000004ff001219 */ /* 0x002fe20000011603 */
[----:B--2---:R-:W-:-:S04]  /*9f00*/  IMAD R3, R172, -0x60, R8 ;  /* 0xffffffa0ac037824 */ /* 0x004fc800078e0208 */
[----:B------:R-:W1:Y:S01]  /*9f10*/  SHFL.IDX PT, R4, R0, 0x1, 0x1c1f ;  /* 0x003c1f0000047f89 */ /* 0x000e6200000e0000 */
[----:B------:R-:W-:-:S03]  /*9f20*/  VIADD R3, R3, 0x60 ;  /* 0x0000006003037836 */ /* 0x000fc60000000000 */
[----:B------:R-:W2:Y:S01]  /*9f30*/  SHFL.IDX PT, R0, R0, RZ, 0x1c1f ;  /* 0x001c1fff00007589 */ /* 0x000ea200000e0000 */
[----:B---3--:R-:W-:-:S05]  /*9f40*/  IMAD R3, R5, -0x2, R3 ;  /* 0xfffffffe05037824 */ /* 0x008fca00078e0203 */
[----:B------:R-:W-:-:S04]  /*9f50*/  IADD3 R8, -R220, 0x1, R3 ;  /* 0x00000001dc087810 */ /* 0x000fc80007ffe103 */
        /* <DEDUP_REMOVED lines=58> */
[C---:B------:R-:W-:Y:S02]  /*a300*/  ISETP.GT.AND P2, PT, R5.reuse, 0x50, PT ;  /* 0x000000500500780c */ /* 0x040fe40003f44270 */
[----:B------:R-:W-:Y:S02]  /*a310*/  FMNMX.FTZ R15, R62, R15, !PT ;  /* 0x0000000f3e0f7209 */ /* 0x000fe40007810000 */
[----:B------:R-:W-:-:S02]  /*a320*/  ISETP.GT.AND P1, PT, R5, 0x51, PT ;  /* 0x000000510500780c */ /* 0x000fc40003f24270 */
[----:B------:R-:W-:Y:S02]  /*a330*/  FSEL R66, R66, -INF , P2 ;  /* 0xff80000042427808 */ /* 0x000fe40001000000 */
[----:B------:R-:W-:Y:S02]  /*a340*/  FMNMX.FTZ R15, R78, R15, !PT ;  /* 0x0000000f4e0f7209 */ /* 0x000fe40007810000 */
[----:B------:R-:W-:Y:S02]  /*a350*/  FSEL R76, R67, -INF , P1 ;  /* 0xff800000434c7808 */ /* 0x000fe40000800000 */
[C---:B------:R-:W-:Y:S02]  /*a360*/  ISETP.GT.AND P2, PT, R5.reuse, 0x58, PT ;  /* 0x000000580500780c */ /* 0x040fe40003f44270 */
[----:B------:R-:W-:Y:S02]  /*a370*/  ISETP.GT.AND P1, PT, R5, 0x59, PT ;  /* 0x000000590500780c */ /* 0x000fe40003f24270 */
[----:B--2---:R-:W-:Y:S01]  /*a380*/  VIADDMNMX R51, R0, R8, R3, PT ;  /* 0x0000000800337246 */ /* 0x004fe20003800103 */
[----:B------:R-:W-:Y:S01]  /*a390*/  IMAD.U32 R0, RZ, RZ, UR4 ;  /* 0x00000004ff007e24 */ /* 0x000fe2000f8e00ff */
[----:B------:R-:W-:-:S02]  /*a3a0*/  FMNMX.FTZ R15, R66, R15, !PT ;  /* 0x0000000f420f7209 */ /* 0x000fc40007810000 */
[----:B------:R-:W-:Y:S02]  /*a3b0*/  FSEL R70, R70, -INF , P2 ;  /* 0xff80000046467808 */ /* 0x000fe40001000000 */
[----:B------:R-:W-:Y:S02]  /*a3c0*/  FSEL R71, R71, -INF , P1 ;  /* 0xff80000047477808 */ /* 0x000fe40000800000 */
[C---:B------:R-:W-:Y:S02]  /*a3d0*/  ISETP.GT.AND P1, PT, R51.reuse, RZ, PT ;  /* 0x000000ff3300720c */ /* 0x040fe40003f24270 */
[C---:B------:R-:W-:Y:S02]  /*a3e0*/  ISETP.GT.AND P2, PT, R51.reuse, 0x1, PT ;  /* 0x000000013300780c */ /* 0x040fe40003f44270 */
[----:B------:R-:W-:Y:S02]  /*a3f0*/  FMNMX.FTZ R15, R76, R15, !PT ;  /* 0x0000000f4c0f7209 */ /* 0x000fe40007810000 */
[----:B------:R-:W-:-:S02]  /*a400*/  ISETP.GT.AND P3, PT, R51, 0x8, PT ;  /* 0x000000083300780c */ /* 0x000fc40003f64270 */
[----:B------:R-:W-:Y:S02]  /*a410*/  FSEL R39, R24, -INF , P1 ;  /* 0xff80000018277808 */ /* 0x000fe40000800000 */
[----:B------:R-:W-:Y:S02]  /*a420*/  FSEL R35, R25, -INF , P2 ;  /* 0xff80000019237808 */ /* 0x000fe40001000000 */
[----:B------:R-:W-:Y:S02]  /*a430*/  FMNMX.FTZ R94, R70, R15, !PT ;  /* 0x0000000f465e7209 */ /* 0x000fe40007810000 */
[----:B------:R-:W-:Y:S02]  /*a440*/  ISETP.GT.AND P1, PT, R51, 0x9, PT ;  /* 0x000000093300780c */ /* 0x000fe40003f24270 */
[----:B------:R-:W-:Y:S02]  /*a450*/  FSEL R27, R28, -INF , P3 ;  /* 0xff8000001c1b7808 */ /* 0x000fe40001800000 */
[----:B------:R-:W-:-:S02]  /*a460*/  FMNMX.FTZ R8, R39, R35, !PT ;  /* 0x0000002327087209 */ /* 0x000fc40007810000 */
[----:B------:R-:W-:Y:S02]  /*a470*/  FMNMX.FTZ R94, R71, R94, !PT ;  /* 0x0000005e475e7209 */ /* 0x000fe40007810000 */
[----:B------:R-:W-:Y:S02]  /*a480*/  ISETP.GT.AND P2, PT, R51, 0x10, PT ;  /* 0x000000103300780c */ /* 0x000fe40003f44270 */
[----:B------:R-:W-:Y:S01]  /*a490*/  FSEL R29, R29, -INF , P1 ;  /* 0xff8000001d1d7808 */ /* 0x000fe20000800000 */
[----:B------:R-:W1:Y:S01]  /*a4a0*/  SHFL.BFLY PT, R5, R94, 0x2, 0x1f ;  /* 0x0c401f005e057f89 */ /* 0x000e6200000e0000 */
        /* <DEDUP_REMOVED lines=19> */
[----:B-1----:R-:W-:Y:S02]  /*a5e0*/  FMNMX.FTZ R5, R94, R5, !PT ;  /* 0x000000055e057209 */ /* 0x002fe40007810000 */
[----:B------:R-:W-:-:S02]  /*a5f0*/  ISETP.GT.AND P2, PT, R51, 0x29, PT ;  /* 0x000000293300780c */ /* 0x000fc40003f44270 */
[----:B------:R-:W-:Y:S01]  /*a600*/  FSEL R43, R44, -INF , P1 ;  /* 0xff8000002c2b7808 */ /* 0x000fe20000800000 */
[----:B------:R-:W1:Y:S01]  /*a610*/  SHFL.BFLY PT, R96, R5, 0x1, 0x1f ;  /* 0x0c201f0005607f89 */ /* 0x000e6200000e0000 */
        /* <DEDUP_REMOVED lines=22> */
[----:B------:R-:W-:Y:S01]  /*a780*/  FMUL.FTZ R5, R3, R0 ;  /* 0x0000000003057220 */ /* 0x000fe20000410000 */
[----:B------:R-:W-:-:S02]  /*a790*/  FMNMX.FTZ R32, R73, R28, !PT ;  /* 0x0000001c49207209 */ /* 0x000fc40007810000 */
[----:B------:R-:W-:Y:S02]  /*a7a0*/  ISETP.GT.AND P2, PT, R51, 0x49, PT ;  /* 0x000000493300780c */ /* 0x000fe40003f44270 */
[----:B------:R-:W-:Y:S02]  /*a7b0*/  FSEL R45, R60, -INF , P1 ;  /* 0xff8000003c2d7808 */ /* 0x000fe40000800000 */
[----:B------:R-:W-:Y:S02]  /*a7c0*/  FMNMX.FTZ R32, R57, R32, !PT ;  /* 0x0000002039207209 */ /* 0x000fe40007810000 */
[----:B------:R-:W-:Y:S02]  /*a7d0*/  FSETP.NEU.FTZ.AND P4, PT, R3, -INF , PT ;  /* 0xff8000000300780b */ /* 0x000fe40003f9d000 */
[----:B------:R-:W-:Y:S02]  /*a7e0*/  ISETP.GT.AND P1, PT, R51, 0x50, PT ;  /* 0x000000503300780c */ /* 0x000fe40003f24270 */
[----:B------:R-:W-:-:S02]  /*a7f0*/  FSEL R61, R61, -INF , P2 ;  /* 0xff8000003d3d7808 */ /* 0x000fc40001000000 */
        /* <DEDUP_REMOVED lines=22> */
[----:B------:R-:W1:Y:S01]  /*a960*/  MUFU.EX2 R8, R82 ;  /* 0x0000005200087308 */ /* 0x000e620000000800 */
[-CC-:B------:R-:W-:Y:S01]  /*a970*/  FFMA.FTZ R155, R92, R0.reuse, -R5.reuse ;  /* 0x000000005c9b7223 */ /* 0x180fe20000010805 */
[--C-:B------:R-:W-:Y:S01]  /*a980*/  FFMA.FTZ R159, R46, R0, -R5.reuse ;  /* 0x000000002e9f7223 */ /* 0x100fe20000010805 */
[----:B------:R-:W-:Y:S01]  /*a990*/  FMNMX.FTZ R42, R69, R34, !PT ;  /* 0x00000022452a7209 */ /* 0x000fe20007810000 */
[-CC-:B------:R-:W-:Y:S01]  /*a9a0*/  FFMA.FTZ R34, R4, R0.reuse, -R5.reuse ;  /* 0x0000000004227223 */ /* 0x180fe20000010805 */
[-CC-:B------:R-:W-:Y:S01]  /*a9b0*/  FFMA.FTZ R161, R50, R0.reuse, -R5.reuse ;  /* 0x0000000032a17223 */ /* 0x180fe20000010805 */
[-CC-:B------:R-:W-:Y:S01]  /*a9c0*/  FFMA.FTZ R40, R30, R0.reuse, -R5.reuse ;  /* 0x000000001e287223 */ /* 0x180fe20000010805 */
[-CC-:B------:R-:W-:Y:S01]  /*a9d0*/  FFMA.FTZ R163, R54, R0.reuse, -R5.reuse ;  /* 0x0000000036a37223 */ /* 0x180fe20000010805 */
[----:B------:R-:W2:Y:S01]  /*a9e0*/  SHFL.BFLY PT, R51, R42, 0x2, 0x1f ;  /* 0x0c401f002a337f89 */ /* 0x000ea200000e0000 */
[----:B------:R-:W-:Y:S01]  /*a9f0*/  MUFU.EX2 R203, R203 ;  /* 0x000000cb00cb7308 */ /* 0x000fe20000000800 */
[-CC-:B------:R-:W-:Y:S01]  /*aa00*/  FFMA.FTZ R165, R58, R0.reuse, -R5.reuse ;  /* 0x000000003aa57223 */ /* 0x180fe20000010805 */
[-CC-:B------:R-:W-:Y:S01]  /*aa10*/  FFMA.FTZ R167, R62, R0.reuse, -R5.reuse ;  /* 0x000000003ea77223 */ /* 0x180fe20000010805 */
[-CC-:B------:R-:W-:Y:S01]  /*aa20*/  FFMA.FTZ R30, R78, R0.reuse, -R5.reuse ;  /* 0x000000004e1e7223 */ /* 0x180fe20000010805 */
[-CC-:B------:R-:W-:Y:S01]  /*aa30*/  FFMA.FTZ R169, R66, R0.reuse, -R5.reuse ;  /* 0x0000000042a97223 */ /* 0x180fe20000010805 */
[----:B------:R-:W-:-:S03]  /*aa40*/  FFMA.FTZ R171, R70, R0, -R5 ;  /* 0x0000000046ab7223 */ /* 0x000fc60000010805 */
[----:B------:R-:W-:Y:S01]  /*aa50*/  MUFU.EX2 R24, R86 ;  /* 0x0000005600187308 */ /* 0x000fe20000000800 */
[----:B-1----:R-:W-:Y:S01]  /*aa60*/  FADD.FTZ R48, R201, R8 ;  /* 0x00000008c9307221 */ /* 0x002fe20000010000 */
[----:B------:R-:W-:-:S06]  /*aa70*/  F2FP.BF16.F32.PACK_AB R201, R8, R201 ;  /* 0x000000c908c9723e */ /* 0x000fcc00000010ff */
[----:B------:R-:W-:Y:S01]  /*aa80*/  MUFU.EX2 R153, R153 ;  /* 0x0000009900997308 */ /* 0x000fe20000000800 */
[----:B--2---:R-:W-:-:S07]  /*aa90*/  FMNMX.FTZ R51, R42, R51, !PT ;  /* 0x000000332a337209 */ /* 0x004fce0007810000 */
[----:B------:R-:W-:Y:S01]  /*aaa0*/  MUFU.EX2 R28, R90 ;  /* 0x0000005a001c7308 */ /* 0x000fe20000000800 */
[-CC-:B------:R-:W-:Y:S01]  /*aab0*/  FFMA.FTZ R42, R38, R0.reuse, -R5.reuse ;  /* 0x00000000262a7223 */ /* 0x180fe20000010805 */
[-CC-:B------:R-:W-:Y:S01]  /*aac0*/  FFMA.FTZ R38, R76, R0.reuse, -R5.reuse ;  /* 0x000000004c267223 */ /* 0x180fe20000010805 */
[----:B------:R-:W1:Y:S05]  /*aad0*/  SHFL.BFLY PT, R4, R51, 0x1, 0x1f ;  /* 0x0c201f0033047f89 */ /* 0x000e6a00000e0000 */
[----:B------:R-:W-:Y:S08]  /*aae0*/  MUFU.EX2 R155, R155 ;  /* 0x0000009b009b7308 */ /* 0x000ff00000000800 */
[----:B------:R2:W-:Y:S08]  /*aaf0*/  MUFU.EX2 R32, R36 ;  /* 0x0000002400207308 */ /* 0x0005f00000000800 */
[----:B------:R-:W-:Y:S01]  /*ab00*/  MUFU.EX2 R157, R157 ;  /* 0x0000009d009d7308 */ /* 0x000fe20000000800 */
[-CC-:B--2---:R-:W-:Y:S01]  /*ab10*/  FFMA.FTZ R36, R26, R0.reuse, -R5.reuse ;  /* 0x000000001a247223 */ /* 0x184fe20000010805 */
[-CC-:B------:R-:W-:Y:S01]  /*ab20*/  FFMA.FTZ R26, R74, R0.reuse, -R5.reuse ;  /* 0x000000004a1a7223 */ /* 0x180fe20000010805 */
[----:B------:R-:W-:Y:S01]  /*ab30*/  FFMA.FTZ R5, R71, R0, -R5 ;  /* 0x0000000047057223 */ /* 0x000fe20000010805 */
[----:B-1----:R-:W-:-:S04]  /*ab40*/  FMNMX.FTZ R4, R51, R4, !PT ;  /* 0x0000000433047209 */ /* 0x002fc80007810000 */
[C---:B------:R-:W-:Y:S01]  /*ab50*/  FSETP.NEU.FTZ.AND P1, PT, R4.reuse, -INF , PT ;  /* 0xff8000000400780b */ /* 0x040fe20003f3d000 */
[----:B------:R-:W-:Y:S01]  /*ab60*/  FMUL.FTZ R44, R4, R0 ;  /* 0x00000000042c7220 */ /* 0x000fe20000410000 */
[----:B------:R-:W-:Y:S04]  /*ab70*/  MUFU.EX2 R34, R34 ;  /* 0x0000002200227308 */ /* 0x000fe80000000800 */
        /* <DEDUP_REMOVED lines=28> */
[----:B------:R-:W-:-:S05]  /*ad40*/  FFMA.FTZ R44, R69, R0, -R44 ;  /* 0x00000000452c7223 */ /* 0x000fca000001082c */
[----:B------:R2:W3:Y:S01]  /*ad50*/  MUFU.EX2 R202, R29 ;  /* 0x0000001d00ca7308 */ /* 0x0004e20000000800 */
[----:B-1----:R-:W-:Y:S01]  /*ad60*/  FADD.FTZ R46, R39, R200 ;  /* 0x000000c8272e7221 */ /* 0x002fe20000010000 */
[----:B------:R-:W-:-:S06]  /*ad70*/  F2FP.BF16.F32.PACK_AB R200, R200, R39 ;  /* 0x00000027c8c8723e */ /* 0x000fcc00000010ff */
[----:B------:R1:W4:Y:S01]  /*ad80*/  MUFU.EX2 R152, R15 ;  /* 0x0000000f00987308 */ /* 0x0003220000000800 */
[----:B--2---:R-:W-:-:S07]  /*ad90*/  FADD.FTZ R29, R27, R46 ;  /* 0x0000002e1b1d7221 */ /* 0x004fce0000010000 */
[----:B------:R-:W2:Y:S01]  /*ada0*/  MUFU.EX2 R33, R33 ;  /* 0x0000002100217308 */ /* 0x000ea20000000800 */
[----:B-1----:R-:W-:Y:S01]  /*adb0*/  FADD.FTZ R15, R203, R48 ;  /* 0x00000030cb0f7221 */ /* 0x002fe20000010000 */
[----:B---3--:R-:W-:Y:S01]  /*adc0*/  FADD.FTZ R29, R202, R29 ;  /* 0x0000001dca1d7221 */ /* 0x008fe20000010000 */
[C---:B------:R-:W-:Y:S02]  /*add0*/  F2FP.BF16.F32.PACK_AB R203, R24.reuse, R203 ;  /* 0x000000cb18cb723e */ /* 0x040fe400000010ff */
[----:B------:R-:W-:Y:S01]  /*ade0*/  FADD.FTZ R46, R24, R15 ;  /* 0x0000000f182e7221 */ /* 0x000fe20000010000 */
[----:B------:R-:W-:Y:S01]  /*adf0*/  VIADD R15, R9, 0x22840 ;  /* 0x00022840090f7836 */ /* 0x000fe20000000000 */
[----:B------:R-:W-:Y:S01]  /*ae00*/  F2FP.BF16.F32.PACK_AB R202, R202, R27 ;  /* 0x0000001bcaca723e */ /* 0x000fe200000010ff */
[----:B------:R-:W1:Y:S01]  /*ae10*/  MUFU.EX2 R25, R25 ;  /* 0x0000001900197308 */ /* 0x000e620000000800 */
[----:B------:R-:W-:Y:S01]  /*ae20*/  FADD.FTZ R35, R153, R46 ;  /* 0x0000002e99237221 */ /* 0x000fe20000010000 */
[----:B----4-:R-:W-:Y:S01]  /*ae30*/  FADD.FTZ R46, R152, R29 ;  /* 0x0000001d982e7221 */ /* 0x010fe20000010000 */
[----:B0-----:R-:W-:-:S02]  /*ae40*/  PRMT R15, R75, 0x654, R15 ;  /* 0x000006544b0f7816 */ /* 0x001fc4000000000f */
[C---:B------:R-:W-:Y:S01]  /*ae50*/  FADD.FTZ R48, R28.reuse, R35 ;  /* 0x000000231c307221 */ /* 0x040fe20000010000 */
[----:B------:R-:W-:Y:S01]  /*ae60*/  F2FP.BF16.F32.PACK_AB R153, R28, R153 ;  /* 0x000000991c99723e */ /* 0x000fe200000010ff */
[----:B------:R1:W-:Y:S01]  /*ae70*/  SYNCS.ARRIVE.TRANS64.RED.A1T0 RZ, [R15+URZ], RZ ;  /* 0x000000ff0fff79a7 */ /* 0x0003e2000810043f */
[----:B------:R-:W0:Y:S01]  /*ae80*/  MUFU.EX2 R154, R37 ;  /* 0x00000025009a7308 */ /* 0x000e220000000800 */
[----:B--2---:R-:W-:Y:S01]  /*ae90*/  FADD.FTZ R46, R33, R46 ;  /* 0x0000002e212e7221 */ /* 0x004fe20000010000 */
[----:B------:R-:W-:Y:S01]  /*aea0*/  FADD.FTZ R29, R155, R48 ;  /* 0x000000309b1d7221 */ /* 0x000fe20000010000 */
[C---:B------:R-:W-:Y:S02]  /*aeb0*/  F2FP.BF16.F32.PACK_AB R155, R32.reuse, R155 ;  /* 0x0000009b209b723e */ /* 0x040fe400000010ff */
[----:B------:R-:W-:Y:S01]  /*aec0*/  F2FP.BF16.F32.PACK_AB R152, R33, R152 ;  /* 0x000000982198723e */ /* 0x000fe200000010ff */
[----:B------:R-:W-:Y:S02]  /*aed0*/  FADD.FTZ R48, R32, R29 ;  /* 0x0000001d20307221 */ /* 0x000fe40000010000 */
[----:B------:R-:W2:Y:S01]  /*aee0*/  MUFU.EX2 R31, R31 ;  /* 0x0000001f001f7308 */ /* 0x000ea20000000800 */
[----:B-1----:R-:W-:Y:S01]  /*aef0*/  FADD.FTZ R15, R25, R46 ;  /* 0x0000002e190f7221 */ /* 0x002fe20000010000 */
[----:B------:R-:W-:Y:S01]  /*af00*/  FADD.FTZ R29, R157, R48 ;  /* 0x000000309d1d7221 */ /* 0x000fe20000010000 */
[----:B------:R-:W-:-:S03]  /*af10*/  F2FP.BF16.F32.PACK_AB R157, R34, R157 ;  /* 0x0000009d229d723e */ /* 0x000fc600000010ff */
[----:B------:R-:W-:Y:S02]  /*af20*/  FADD.FTZ R48, R34, R29 ;  /* 0x0000001d22307221 */ /* 0x000fe40000010000 */
[----:B------:R-:W1:Y:S01]  /*af30*/  MUFU.EX2 R156, R41 ;  /* 0x00000029009c7308 */ /* 0x000e620000000800 */
[C---:B0-----:R-:W-:Y:S01]  /*af40*/  FADD.FTZ R46, R154.reuse, R15 ;  /* 0x0000000f9a2e7221 */ /* 0x041fe20000010000 */
[----:B------:R-:W-:Y:S01]  /*af50*/  FADD.FTZ R29, R159, R48 ;  /* 0x000000309f1d7221 */ /* 0x000fe20000010000 */
[----:B------:R-:W-:-:S05]  /*af60*/  F2FP.BF16.F32.PACK_AB R154, R154, R25 ;  /* 0x000000199a9a723e */ /* 0x000fca00000010ff */
        /* <DEDUP_REMOVED lines=57> */
[----:B------:R-:W-:Y:S01]  /*b300*/  MUFU.EX2 R49, R49 ;  /* 0x0000003100317308 */ /* 0x000fe20000000800 */
[C---:B0-----:R-:W-:Y:S01]  /*b310*/  FADD.FTZ R8, R168.reuse, R15 ;  /* 0x0000000fa8087221 */ /* 0x041fe20000010000 */
[----:B------:R-:W-:-:S06]  /*b320*/  F2FP.BF16.F32.PACK_AB R168, R168, R47 ;  /* 0x0000002fa8a8723e */ /* 0x000fcc00000010ff */
[----:B------:R-:W0:Y:S01]  /*b330*/  MUFU.EX2 R171, R171 ;  /* 0x000000ab00ab7308 */ /* 0x000e220000000800 */
[C---:B--2---:R-:W-:Y:S01]  /*b340*/  FADD.FTZ R26, R38.reuse, R25 ;  /* 0x00000019261a7221 */ /* 0x044fe20000010000 */
[----:B------:R-:W-:-:S06]  /*b350*/  F2FP.BF16.F32.PACK_AB R169, R38, R169 ;  /* 0x000000a926a9723e */ /* 0x000fcc00000010ff */
[----:B------:R-:W1:Y:S08]  /*b360*/  MUFU.EX2 R44, R44 ;  /* 0x0000002c002c7308 */ /* 0x000e700000000800 */
[----:B------:R2:W3:Y:S01]  /*b370*/  MUFU.EX2 R24, R5 ;  /* 0x0000000500187308 */ /* 0x0004e20000000800 */
[----:B0-----:R-:W-:Y:S01]  /*b380*/  FADD.FTZ R15, R171, R26 ;  /* 0x0000001aab0f7221 */ /* 0x001fe20000010000 */
[----:B--2---:R-:W-:Y:S01]  /*b390*/  FADD.FTZ R5, R49, R8 ;  /* 0x0000000831057221 */ /* 0x004fe20000010000 */
[----:B-1----:R-:W-:-:S03]  /*b3a0*/  F2FP.BF16.F32.PACK_AB R170, R44, R49 ;  /* 0x000000312caa723e */ /* 0x002fc600000010ff */
[----:B------:R-:W-:Y:S01]  /*b3b0*/  FADD.FTZ R8, R44, R5 ;  /* 0x000000052c087221 */ /* 0x000fe20000010000 */
[C---:B---3--:R-:W-:Y:S01]  /*b3c0*/  FADD.FTZ R5, R24.reuse, R15 ;  /* 0x0000000f18057221 */ /* 0x048fe20000010000 */
[----:B------:R-:W-:Y:S01]  /*b3d0*/  F2FP.BF16.F32.PACK_AB R171, R24, R171 ;  /* 0x000000ab18ab723e */ /* 0x000fe200000010ff */
[----:B------:R-:W-:Y:S06]  /*b3e0*/  @!P0 BRA `(.L_x_14345) ;  /* 0x0000000000048947 */ /* 0x000fec0003800000 */
[----:B------:R-:W-:Y:S01]  /*b3f0*/  BPT.TRAP 0x1 ;  /* 0x000000040000795c */ /* 0x000fe20000300000 */
.L_x_14345:
[----:B------:R0:W1:Y:S01]  /*b400*/  SYNCS.PHASECHK.TRANS64.TRYWAIT P1, [R9+URZ+0x22850], R72 ;  /* 0x02285048090075a7 */ /* 0x000062000802017f */
[----:B------:R-:W-:Y:S05]  /*b410*/  @!P0 BRA `(.L_x_14346) ;  /* 0x0000000000048947 */ /* 0x000fea0003800000 */
[----:B------:R-:W-:Y:S01]  /*b420*/  BPT.TRAP 0x1 ;  /* 0x000000040000795c */ /* 0x000fe20000300000 */
.L_x_14346:
[----:B------:R-:W-:Y:S04]  /*b430*/  BSSY B0, `(.L_x_14347) ;  /* 0x0000004000007945 */ /* 0x000fe80003800000 */
[----:B-1----:R-:W-:Y:S05]  /*b440*/  @P1 BRA `(.L_x_14348) ;  /* 0x0000000000081947 */ /* 0x002fea0003800000 */
[----:B------:R-:W1:Y:S02]  /*b450*/  SYNCS.PHASECHK.TRANS64.TRYWAIT P1, [R9+URZ+0x22850], R72 ;  /* 0x02285048090075a7 */ /* 0x000e64000802017f */
[----:B-1----:R-:W-:Y:S05]  /*b460*/  @!P1 BRA `(.L_x_14349) ;  /* 0x0000010400e09947 */ /* 0x002fea0003800000 */
.L_x_14348:
[----:B------:R-:W-:Y:S05]  /*b470*/  BSYNC B0 ;  /* 0x0000000000007941 */ /* 0x000fea0003800000 */
.L_x_14347:
[----:B------:R-:W-:Y:S05]  /*b480*/  WARPSYNC.ALL ;  /* 0x0000000000007948 */ /* 0x000fea0003800000 */
[----:B------:R-:W-:Y:S01]  /*b490*/  VIADD R15, R19, 0x400 ;  /* 0x00000400130f7836 */ /* 0x000fe20000000000 */
[----:B------:R2:W-:Y:S01]  /*b4a0*/  BAR.SYNC.DEFER_BLOCKING R14, 0x100 ;  /* 0x0004000e0000751d */ /* 0x0005e20000010000 */
[----:B------:R-:W-:Y:S01]  /*b4b0*/  MOV R25, 0x40000040 ;  /* 0x4000004000197802 */ /* 0x000fe20000000f00 */
[----:B------:R-:W-:Y:S02]  /*b4c0*/  IMAD.MOV.U32 R27, RZ, RZ, 0x40000040 ;  /* 0x40000040ff1b7424 */ /* 0x000fe400078e00ff */
[----:B------:R-:W-:Y:S01]  /*b4d0*/  SHF.R.U32.HI R15, RZ, 0x4, R15 ;  /* 0x00000004ff0f7819 */ /* 0x000fe2000001160f */
[----:B------:R-:W-:Y:S01]  /*b4e0*/  IMAD.MOV.U32 R29, RZ, RZ, 0x40000040 ;  /* 0x40000040ff1d7424 */ /* 0x000fe200078e00ff */
[----:B------:R-:W-:Y:S01]  /*b4f0*/  R2UR UR7, R25 ;  /* 0x00000000190772ca */ /* 0x000fe200000e0000 */
[----:B------:R-:W-:Y:S01]  /*b500*/  IMAD.MOV.U32 R31, RZ, RZ, 0x40000040 ;  /* 0x40000040ff1f7424 */ /* 0x000fe200078e00ff */
[----:B------:R-:W-:-:S02]  /*b510*/  LOP3.LUT R15, R15, 0x3fff, RZ, 0xc0, !PT ;  /* 0x00003fff0f0f7812 */ /* 0x000fc400078ec0ff */
[----:B------:R-:W-:Y:S02]  /*b520*/  R2UR UR11, R27 ;  /* 0x000000001b0b72ca */ /* 0x000fe400000e0000 */
[----:B------:R-:W-:Y:S02]  /*b530*/  LOP3.LUT R221, R15, 0x3000000, RZ, 0xfc, !PT ;  /* 0x030000000fdd7812 */ /* 0x000fe400078efcff */
[----:B------:R-:W-:Y:S02]  /*b540*/  R2UR UR15, R29 ;  /* 0x000000001d0f72ca */ /* 0x000fe400000e0000 */
[----:B------:R-:W-:Y:S01]  /*b550*/  R2UR UR19, R27 ;  /* 0x000000001b1372ca */ /* 0x000fe200000e0000 */
[----:B------:R-:W-:Y:S01]  /*b560*/  IMAD R24, R23, 0xc00, R221 ;  /* 0x00000c0017187824 */ /* 0x000fe200078e02dd */
[----:B------:R-:W-:Y:S02]  /*b570*/  R2UR UR23, R31 ;  /* 0x000000001f1772ca */ /* 0x000fe400000e0000 */
[----:B------:R-:W-:Y:S01]  /*b580*/  R2UR UR27, R25 ;  /* 0x00000000191b72ca */ /* 0x000fe200000e0000 */
[C---:B------:R-:W-:Y:S01]  /*b590*/  VIADD R26, R24.reuse, 0x80 ;  /* 0x00000080181a7836 */ /* 0x040fe20000000000 */
[C---:B------:R-:W-:Y:S01]  /*b5a0*/  R2UR UR6, R24.reuse ;  /* 0x00000000180672ca */ /* 0x040fe200000e0000 */
[----:B------:R-:W-:-:S02]  /*b5b0*/  VIADD R28, R24, 0x100 ;  /* 0x00000100181c7836 */ /* 0x000fc40000000000 */
[----:B------:R-:W-:Y:S01]  /*b5c0*/  VIADD R30, R24, 0x200 ;  /* 0x00000200181e7836 */ /* 0x000fe20000000000 */
[----:B------:R-:W-:Y:S01]  /*b5d0*/  R2UR UR10, R26 ;  /* 0x000000001a0a72ca */ /* 0x000fe200000e0000 */
[----:B------:R-:W-:Y:S01]  /*b5e0*/  VIADD R26, R24, 0x180 ;  /* 0x00000180181a7836 */ /* 0x000fe20000000000 */
[----:B------:R-:W-:Y:S01]  /*b5f0*/  R2UR UR14, R28 ;  /* 0x000000001c0e72ca */ /* 0x000fe200000e0000 */
[----:B------:R-:W-:Y:S01]  /*b600*/  VIADD R24, R24, 0x280 ;  /* 0x0000028018187836 */ /* 0x000fe20000000000 */
[----:B------:R-:W-:Y:S02]  /*b610*/  R2UR UR22, R30 ;  /* 0x000000001e1672ca */ /* 0x000fe400000e0000 */
        /* <DEDUP_REMOVED lines=27> */
.L_x_14350:
[----:B------:R-:W2:Y:S01]  /*b7d0*/  LDL R154, [R1+0x4] ;  /* 0x00000400019a7983 */ /* 0x000ea20000100800 */
[----:B------:R-:W0:Y:S02]  /*b7e0*/  LDC R14, c[0x0][0x448] ;  /* 0x00011200ff0e7b82 */ /* 0x000e240000000800 */
[----:B0-----:R-:W-:-:S13]  /*b7f0*/  ISETP.NE.AND P1, PT, R14, 0x1, PT ;  /* 0x000000010e00780c */ /* 0x001fda0003f25270 */
[----:B------:R-:W0:Y:S08]  /*b800*/  @P1 LDC R14, c[0x0][0x44c] ;  /* 0x00011300ff0e1b82 */ /* 0x000e300000000800 */
[----:B------:R-:W1:Y:S01]  /*b810*/  @P1 LDC R153, c[0x0][0x450] ;  /* 0x00011400ff991b82 */ /* 0x000e620000000800 */
[----:B------:R-:W3:Y:S01]  /*b820*/  S2R R152, SR_CgaCtaId ;  /* 0x0000000000987919 */ /* 0x000ee20000008800 */
[----:B------:R-:W-:-:S02]  /*b830*/  IMAD.MOV.U32 R15, RZ, RZ, R223 ;  /* 0x000000ffff0f7224 */ /* 0x000fc400078e00df */
[----:B0-----:R-:W-:-:S05]  /*b840*/  @P1 IMAD.HI.U32 R14, R223, R14, RZ ;  /* 0x0000000edf0e1227 */ /* 0x001fca00078e00ff */
[----:B-1----:R-:W-:Y:S01]  /*b850*/  @P1 SHF.R.U32.HI R15, RZ, R153, R14 ;  /* 0x00000099ff0f1219 */ /* 0x002fe2000001160e */
[----:B------:R-:W-:-:S05]  /*b860*/  VIADD R9, R9, 0x22860 ;  /* 0x0002286009097836 */ /* 0x000fca0000000000 */
[----:B---3--:R-:W-:-:S04]  /*b870*/  PRMT R9, R152, 0x654, R9 ;  /* 0x0000065498097816 */ /* 0x008fc80000000009 */
[----:B------:R0:W-:Y:S02]  /*b880*/  SYNCS.ARRIVE.TRANS64.RED.A1T0 RZ, [R9+URZ], RZ ;  /* 0x000000ff09ff79a7 */ /* 0x0001e4000810043f */
[----:B0-----:R-:W-:Y:S01]  /*b890*/  VIADD R9, R172, 0xfffffffe ;  /* 0xfffffffeac097836 */ /* 0x001fe20000000000 */
[----:B--2---:R-:W-:-:S05]  /*b8a0*/  IADD3 R14, R15, R154, -R220 ;  /* 0x0000009a0f0e7210 */ /* 0x004fca0007ffe8dc */
[----:B------:R-:W-:-:S05]  /*b8b0*/  IMAD.HI R14, R14, 0x2aaaaaab, RZ ;  /* 0x2aaaaaab0e0e7827 */ /* 0x000fca00078e02ff */
[----:B------:R-:W-:-:S04]  /*b8c0*/  SHF.R.U32.HI R15, RZ, 0x1f, R14 ;  /* 0x0000001fff0f7819 */ /* 0x000fc8000001160e */
[----:B------:R-:W-:-:S04]  /*b8d0*/  LEA.HI.SX32 R15, R14, R15, 0x1c ;  /* 0x0000000f0e0f7211 */ /* 0x000fc800078fe2ff */
[----:B------:R-:W-:-:S05]  /*b8e0*/  VIMNMX R152, RZ, R15, !PT ;  /* 0x0000000fff987248 */ /* 0x000fca0007fe0100 */
[----:B------:R0:W-:Y:S01]  /*b8f0*/  STL [R1], R152 ;  /* 0x0000009801007387 */ /* 0x0001e20000100800 */
[----:B------:R-:W-:-:S13]  /*b900*/  ISETP.GE.AND P1, PT, R9, R152, PT ;  /* 0x000000980900720c */ /* 0x000fda0003f26270 */
[----:B0-----:R-:W-:Y:S05]  /*b910*/  @!P1 BRA `(.L_x_14351) ;  /* 0x0000002400c49947 */ /* 0x001fea0003800000 */
[----:B------:R-:W-:Y:S02]  /*b920*/  IMAD.MOV.U32 R201, RZ, RZ, R3 ;  /* 0x000000ffffc97224 */ /* 0x000fe400078e0003 */
[----:B------:R-:W-:-:S07]  /*b930*/  IMAD.MOV.U32 R200, RZ, RZ, R4 ;  /* 0x000000ffffc87224 */ /* 0x000fce00078e0004 */
.L_x_14363:
[----:B------:R-:W-:Y:S01]  /*b940*/  VIADD R23, R23, 0x1 ;  /* 0x0000000117177836 */ /* 0x000fe20000000000 */
[----:B------:R-:W-:Y:S05]  /*b950*/  YIELD ;  /* 0x0000000000007946 */ /* 0x000fea0003800000 */
[----:B------:R-:W-:-:S04]  /*b960*/  ISETP.NE.AND P1, PT, R23, 0x2, PT ;  /* 0x000000021700780c */ /* 0x000fc80003f25270 */
[----:B------:R-:W-:Y:S02]  /*b970*/  SEL R0, RZ, 0x1, P1 ;  /* 0x00000001ff007807 */ /* 0x000fe40000800000 */
[----:B------:R-:W-:Y:S02]  /*b980*/  SEL R23, R23, RZ, P1 ;  /* 0x000000ff17177207 */ /* 0x000fe40000800000 */
[----:B------:R-:W-:Y:S01]  /*b990*/  LOP3.LUT R207, R207, R0, RZ, 0x3c, !PT ;  /* 0x00000000cfcf7212 */ /* 0x000fe200078e3cff */
[----:B------:R-:W-:Y:S06]  /*b9a0*/  @!P0 BRA `(.L_x_14352) ;  /* 0x0000000000048947 */ /* 0x000fec0003800000 */
[----:B------:R-:W-:Y:S01]  /*b9b0*/  BPT.TRAP 0x1 ;  /* 0x000000040000795c */ /* 0x000fe20000300000 */
.L_x_14352:
[----:B------:R-:W-:Y:S01]  /*b9c0*/  IMAD R14, R23, 0x8, R19 ;  /* 0x00000008170e7824 */ /* 0x000fe200078e0213 */
[----:B------:R-:W-:-:S04]  /*b9d0*/  SHF.L.U32 R15, R207, 0x1f, RZ ;  /* 0x0000001fcf0f7819 */ /* 0x000fc800000006ff */
[----:B------:R0:W1:Y:S01]  /*b9e0*/  SYNCS.PHASECHK.TRANS64.TRYWAIT P1, [R14+URZ+0x22830], R15 ;  /* 0x0228300f0e0075a7 */ /* 0x000062000802017f */
[----:B------:R-:W-:Y:S05]  /*b9f0*/  @!P0 BRA `(.L_x_14353) ;  /* 0x0000000000048947 */ /* 0x000fea0003800000 */
[----:B------:R-:W-:Y:S01]  /*ba00*/  BPT.TRAP 0x1 ;  /* 0x000000040000795c */ /* 0x000fe20000300000 */
.L_x_14353:
[----:B------:R-:W-:Y:S02]  /*ba10*/  IMAD R156, R23, 0x300, R222 ;  /* 0x00000300179c7824 */ /* 0x000fe400078e02de */
[----:B------:R-:W-:Y:S01]  /*ba20*/  IMAD.MOV.U32 R157, RZ, RZ, 0x40000040 ;  /* 0x40000040ff9d7424 */ /* 0x000fe200078e00ff */
[----:B-1----:R-:W-:Y:S06]  /*ba30*/  @P1 BRA `(.L_x_14354) ;  /* 0x0000000000081947 */ /* 0x002fec0003800000 */
[----:B------:R-:W1:Y:S02]  /*ba40*/  SYNCS.PHASECHK.TRANS64.TRYWAIT P1, [R14+URZ+0x22830], R15 ;  /* 0x0228300f0e0075a7 */ /* 0x000e64000802017f */
[----:B-1----:R-:W-:Y:S05]  /*ba50*/  @!P1 BRA `(.L_x_14355) ;  /* 0x0000010000789947 */ /* 0x002fea0003800000 */
.L_x_14354:
        /* <DEDUP_REMOVED lines=41> */
.L_x_14356:
[----:B------:R-:W3:Y:S01]  /*bcf0*/  LDL R0, [R1+0x10] ;  /* 0x0000100001007983 */ /* 0x000ee20000100800 */
[----:B------:R-:W4:Y:S03]  /*bd00*/  LDC R3, c[0x0][0x448] ;  /* 0x00011200ff037b82 */ /* 0x000f260000000800 */
[----:B------:R-:W5:Y:S04]  /*bd10*/  LDL R203, [R1+0x18] ;  /* 0x0000180001cb7983 */ /* 0x000f680000100800 */
[----:B------:R-:W2:Y:S01]  /*bd20*/  LDL R202, [R1+0x4] ;  /* 0x0000040001ca7983 */ /* 0x000ea20000100800 */
[----:B----4-:R-:W-:-:S13]  /*bd30*/  ISETP.NE.AND P1, PT, R3, 0x1, PT ;  /* 0x000000010300780c */ /* 0x010fda0003f25270 */
[----:B------:R-:W4:Y:S08]  /*bd40*/  @P1 LDC R4, c[0x0][0x44c] ;  /* 0x00011300ff041b82 */ /* 0x000f300000000800 */
[----:B------:R-:W0:Y:S01]  /*bd50*/  @P1 LDC R3, c[0x0][0x450] ;  /* 0x00011400ff031b82 */ /* 0x000e220000000800 */
[----:B---3--:R-:W-:-:S04]  /*bd60*/  IMAD.IADD R0, R0, 0x1, R223 ;  /* 0x0000000100007824 */ /* 0x008fc800078e02df */
[----:B----4-:R-:W-:-:S05]  /*bd70*/  @P1 IMAD.HI.U32 R4, R0, R4, RZ ;  /* 0x0000000400041227 */ /* 0x010fca00078e00ff */
[----:B0-----:R-:W-:-:S05]  /*bd80*/  @P1 SHF.R.U32.HI R0, RZ, R3, R4 ;  /* 0x00000003ff001219 */ /* 0x001fca0000011604 */
[----:B------:R-:W-:Y:S04]  /*bd90*/  SHFL.IDX PT, R4, R0, RZ, 0x1c1f ;  /* 0x001c1fff00047589 */ /* 0x000fe800000e0000 */
[----:B------:R-:W0:Y:S01]  /*bda0*/  SHFL.IDX PT, R0, R0, 0x1, 0x1c1f ;  /* 0x003c1f0000007f89 */ /* 0x000e2200000e0000 */
[----:B------:R-:W-:-:S04]  /*bdb0*/  IMAD.MOV.U32 R3, RZ, RZ, -0x60 ;  /* 0xffffffa0ff037424 */ /* 0x000fc800078e00ff */
[----:B------:R-:W-:-:S04]  /*bdc0*/  IMAD R3, R9, R3, 0x1 ;  /* 0x0000000109037424 */ /* 0x000fc800078e0203 */
[----:B-----5:R-:W-:-:S05]  /*bdd0*/  IMAD R3, R203, -0x2, R3 ;  /* 0xfffffffecb037824 */ /* 0x020fca00078e0203 */
[----:B--2---:R-:W-:-:S05]  /*bde0*/  IADD3 R3, -R220, R3, R202 ;  /* 0x00000003dc037210 */ /* 0x004fca0007ffe1ca */
        /* <DEDUP_REMOVED lines=77> */
[C---:B------:R-:W-:Y:S02]  /*c2c0*/  ISETP.GT.AND P4, PT, R4.reuse, RZ, PT ;  /* 0x000000ff0400720c */ /* 0x040fe40003f84270 */
[C---:B------:R-:W-:Y:S02]  /*c2d0*/  ISETP.GT.AND P3, PT, R4.reuse, 0x1, PT ;  /* 0x000000010400780c */ /* 0x040fe40003f64270 */
[C---:B------:R-:W-:Y:S02]  /*c2e0*/  ISETP.GT.AND P2, PT, R4.reuse, 0x8, PT ;  /* 0x000000080400780c */ /* 0x040fe40003f44270 */
[----:B0-----:R-:W-:Y:S02]  /*c2f0*/  FMNMX.FTZ R3, R3, R0, !PT ;  /* 0x0000000003037209 */ /* 0x001fe40007810000 */
[----:B------:R-:W0:Y:S01]  /*c300*/  LDC R0, c[0x0][0x988] ;  /* 0x00026200ff007b82 */ /* 0x000e220000000800 */
[----:B------:R-:W-:-:S02]  /*c310*/  ISETP.GT.AND P1, PT, R4, 0x9, PT ;  /* 0x000000090400780c */ /* 0x000fc40003f24270 */
[----:B------:R-:W-:Y:S02]  /*c320*/  LOP3.LUT R22, R22, 0xfffffeff, RZ, 0xc0, !PT ;  /* 0xfffffeff16167812 */ /* 0x000fe400078ec0ff */
[----:B------:R-:W-:Y:S02]  /*c330*/  FSEL R152, R152, -INF , P4 ;  /* 0xff80000098987808 */ /* 0x000fe40002000000 */
[----:B------:R-:W-:Y:S02]  /*c340*/  FSEL R202, R153, -INF , P3 ;  /* 0xff80000099ca7808 */ /* 0x000fe40001800000 */
[----:B------:R-:W-:Y:S02]  /*c350*/  FSEL R156, R156, -INF , P2 ;  /* 0xff8000009c9c7808 */ /* 0x000fe40001000000 */
[----:B------:R-:W-:Y:S02]  /*c360*/  FSEL R203, R157, -INF , P1 ;  /* 0xff8000009dcb7808 */ /* 0x000fe40000800000 */
[----:B------:R-:W-:-:S02]  /*c370*/  @P0 LOP3.LUT R22, R22, 0x100, RZ, 0xfc, !PT ;  /* 0x0000010016160812 */ /* 0x000fc400078efcff */
[C---:B------:R-:W-:Y:S02]  /*c380*/  ISETP.GT.AND P4, PT, R4.reuse, 0x10, PT ;  /* 0x000000100400780c */ /* 0x040fe40003f84270 */
[C---:B------:R-:W-:Y:S02]  /*c390*/  ISETP.GT.AND P3, PT, R4.reuse, 0x11, PT ;  /* 0x000000110400780c */ /* 0x040fe40003f64270 */
[C---:B------:R-:W-:Y:S02]  /*c3a0*/  ISETP.GT.AND P2, PT, R4.reuse, 0x18, PT ;  /* 0x000000180400780c */ /* 0x040fe40003f44270 */
[C---:B------:R-:W-:Y:S02]  /*c3b0*/  ISETP.GT.AND P1, PT, R4.reuse, 0x19, PT ;  /* 0x000000190400780c */ /* 0x040fe40003f24270 */
[C---:B------:R-:W-:Y:S01]  /*c3c0*/  FSETP.NEU.FTZ.AND P6, PT, R3.reuse, -INF , PT ;  /* 0xff8000000300780b */ /* 0x040fe20003fdd000 */
[----:B0-----:R-:W-:Y:S01]  /*c3d0*/  FMUL.FTZ R153, R3, R0 ;  /* 0x0000000003997220 */ /* 0x001fe20000410000 */
[----:B------:R-:W-:-:S02]  /*c3e0*/  ISETP.GT.AND P0, PT, R4, 0x41, PT ;  /* 0x000000410400780c */ /* 0x000fc40003f04270 */
[----:B------:R-:W-:Y:S02]  /*c3f0*/  FSEL R160, R160, -INF , P4 ;  /* 0xff800000a0a07808 */ /* 0x000fe40002000000 */
[----:B------:R-:W-:Y:S02]  /*c400*/  FSEL R161, R161, -INF , P3 ;  /* 0xff800000a1a17808 */ /* 0x000fe40001800000 */
[----:B------:R-:W-:Y:S02]  /*c410*/  FSEL R164, R164, -INF , P2 ;  /* 0xff800000a4a47808 */ /* 0x000fe40001000000 */
[----:B------:R-:W-:Y:S02]  /*c420*/  FSEL R165, R165, -INF , P1 ;  /* 0xff800000a5a57808 */ /* 0x000fe40000800000 */
[----:B------:R-:W-:Y:S02]  /*c430*/  FSEL R157, R3, RZ, P6 ;  /* 0x000000ff039d7208 */ /* 0x000fe40003000000 */
[----:B------:R-:W-:-:S02]  /*c440*/  ISETP.GT.AND P4, PT, R4, 0x20, PT ;  /* 0x000000200400780c */ /* 0x000fc40003f84270 */
[C---:B------:R-:W-:Y:S02]  /*c450*/  ISETP.GT.AND P3, PT, R4.reuse, 0x21, PT ;  /* 0x000000210400780c */ /* 0x040fe40003f64270 */
[C---:B------:R-:W-:Y:S02]  /*c460*/  ISETP.GT.AND P2, PT, R4.reuse, 0x28, PT ;  /* 0x000000280400780c */ /* 0x040fe40003f44270 */
[----:B------:R-:W-:Y:S02]  /*c470*/  ISETP.GT.AND P1, PT, R4, 0x29, PT ;  /* 0x000000290400780c */ /* 0x000fe40003f24270 */
[----:B------:R-:W-:Y:S01]  /*c480*/  FSEL R153, R153, RZ, P6 ;  /* 0x000000ff99997208 */ /* 0x000fe20003000000 */
[----:B------:R-:W-:Y:S01]  /*c490*/  FADD.FTZ R157, -R157, R201 ;  /* 0x000000c99d9d7221 */ /* 0x000fe20000010100 */
[----:B------:R-:W-:Y:S02]  /*c4a0*/  FSEL R168, R168, -INF , P4 ;  /* 0xff800000a8a87808 */ /* 0x000fe40002000000 */
[----:B------:R-:W-:-:S02]  /*c4b0*/  FSEL R169, R169, -INF , P3 ;  /* 0xff800000a9a97808 */ /* 0x000fc40001800000 */
[----:B------:R-:W-:Y:S02]  /*c4c0*/  FSEL R172, R172, -INF , P2 ;  /* 0xff800000acac7808 */ /* 0x000fe40001000000 */
[----:B------:R-:W-:Y:S01]  /*c4d0*/  FSEL R173, R173, -INF , P1 ;  /* 0xff800000adad7808 */ /* 0x000fe20000800000 */
[-CC-:B------:R-:W-:Y:S01]  /*c4e0*/  FFMA.FTZ R154, R154, R0.reuse, -R153.reuse ;  /* 0x000000009a9a7223 */ /* 0x180fe20000010899 */
[C---:B------:R-:W-:Y:S01]  /*c4f0*/  ISETP.GT.AND P4, PT, R4.reuse, 0x30, PT ;  /* 0x000000300400780c */ /* 0x040fe20003f84270 */
[----:B------:R-:W-:Y:S01]  /*c500*/  FFMA.FTZ R155, R155, R0, -R153 ;  /* 0x000000009b9b7223 */ /* 0x000fe20000010899 */
[C---:B------:R-:W-:Y:S02]  /*c510*/  ISETP.GT.AND P3, PT, R4.reuse, 0x31, PT ;  /* 0x000000310400780c */ /* 0x040fe40003f64270 */
[C---:B------:R-:W-:Y:S02]  /*c520*/  ISETP.GT.AND P2, PT, R4.reuse, 0x38, PT ;  /* 0x000000380400780c */ /* 0x040fe40003f44270 */
[----:B------:R-:W-:-:S02]  /*c530*/  ISETP.GT.AND P1, PT, R4, 0x39, PT ;  /* 0x000000390400780c */ /* 0x000fc40003f24270 */
[----:B------:R-:W-:Y:S01]  /*c540*/  LOP3.LUT R22, R22, 0xfffffdff, RZ, 0xc0, !PT ;  /* 0xfffffdff16167812 */ /* 0x000fe200078ec0ff */
[----:B------:R-:W-:Y:S01]  /*c550*/  FMUL.FTZ R157, R157, R0 ;  /* 0x000000009d9d7220 */ /* 0x000fe20000410000 */
[----:B------:R-:W-:Y:S02]  /*c560*/  FSEL R176, R176, -INF , P4 ;  /* 0xff800000b0b07808 */ /* 0x000fe40002000000 */
[----:B------:R-:W-:Y:S02]  /*c570*/  FSEL R177, R177, -INF , P3 ;  /* 0xff800000b1b17808 */ /* 0x000fe40001800000 */
[----:B------:R-:W-:Y:S02]  /*c580*/  @P0 LOP3.LUT R22, R22, 0x200, RZ, 0xfc, !PT ;  /* 0x0000020016160812 */ /* 0x000fe400078efcff */
[----:B------:R-:W-:Y:S02]  /*c590*/  FSEL R180, R180, -INF , P2 ;  /* 0xff800000b4b47808 */ /* 0x000fe40001000000 */
[----:B------:R-:W-:-:S02]  /*c5a0*/  FSEL R181, R181, -INF , P1 ;  /* 0xff800000b5b57808 */ /* 0x000fc40000800000 */
[C---:B------:R-:W-:Y:S02]  /*c5b0*/  ISETP.GT.AND P5, PT, R4.reuse, 0x49, PT ;  /* 0x000000490400780c */ /* 0x040fe40003fa4270 */
[C---:B------:R-:W-:Y:S02]  /*c5c0*/  ISETP.GT.AND P4, PT, R4.reuse, 0x50, PT ;  /* 0x000000500400780c */ /* 0x040fe40003f84270 */
[C---:B------:R-:W-:Y:S02]  /*c5d0*/  ISETP.GT.AND P3, PT, R4.reuse, 0x51, PT ;  /* 0x000000510400780c */ /* 0x040fe40003f64270 */
[C---:B------:R-:W-:Y:S02]  /*c5e0*/  ISETP.GT.AND P2, PT, R4.reuse, 0x58, PT ;  /* 0x000000580400780c */ /* 0x040fe40003f44270 */
[C---:B------:R-:W-:Y:S02]  /*c5f0*/  ISETP.GT.AND P1, PT, R4.reuse, 0x59, PT ;  /* 0x000000590400780c */ /* 0x040fe40003f24270 */
[----:B------:R-:W-:-:S02]  /*c600*/  ISETP.GT.AND P0, PT, R4, 0x40, PT ;  /* 0x000000400400780c */ /* 0x000fc40003f04270 */
[----:B------:R-:W-:Y:S01]  /*c610*/  ISETP.GT.AND P6, PT, R4, 0x48, PT ;  /* 0x000000480400780c */ /* 0x000fe20003fc4270 */
[----:B------:R-:W-:Y:S01]  /*c620*/  FFMA.FTZ R4, R178, R0, -R153 ;  /* 0x00000000b2047223 */ /* 0x000fe20000010899 */
[----:B------:R-:W-:Y:S08]  /*c630*/  MUFU.EX2 R154, R154 ;  /* 0x0000009a009a7308 */ /* 0x000ff00000000800 */
[----:B------:R-:W0:Y:S08]  /*c640*/  MUFU.EX2 R178, R157 ;  /* 0x0000009d00b27308 */ /* 0x000e300000000800 */
[----:B------:R-:W2:Y:S01]  /*c650*/  MUFU.EX2 R155, R155 ;  /* 0x0000009b009b7308 */ /* 0x000ea20000000800 */
[----:B0-----:R-:W-:Y:S01]  /*c660*/  FFMA.FTZ R5, R178, R5, R154 ;  /* 0x00000005b2057223 */ /* 0x001fe2000001009a */
[----:B--2---:R-:W-:-:S02]  /*c670*/  F2FP.BF16.F32.PACK_AB R157, R155, R154 ;  /* 0x0000009a9b9d723e */ /* 0x004fc400000010ff */
        /* <DEDUP_REMOVED lines=16> */
[----:B------:R-:W-:Y:S02]  /*c780*/  LOP3.LUT P0, RZ, R22, 0x200, RZ, 0xc0, !PT ;  /* 0x0000020016ff7812 */ /* 0x000fe4000780c0ff */
        /* <DEDUP_REMOVED lines=12> */
[----:B------:R-:W-:Y:S01]  /*c850*/  FMNMX.FTZ R154, R193, R154, !PT ;  /* 0x0000009ac19a7209 */ /* 0x000fe20007810000 */
[--C-:B------:R-:W-:Y:S01]  /*c860*/  FFMA.FTZ R162, R162, R0, -R153.reuse ;  /* 0x00000000a2a27223 */ /* 0x100fe20000010899 */
[----:B------:R-:W-:Y:S02]  /*c870*/  FSEL R197, R197, -INF , P1 ;  /* 0xff800000c5c57808 */ /* 0x000fe40000800000 */
[----:B------:R-:W-:Y:S01]  /*c880*/  FMNMX.FTZ R154, R196, R154, !PT ;  /* 0x0000009ac49a7209 */ /* 0x000fe20007810000 */
        /* <DEDUP_REMOVED lines=19> */
[----:B------:R-:W-:-:S02]  /*c9c0*/  FFMA.FTZ R199, R199, R0, -R153 ;  /* 0x00000000c7c77223 */ /* 0x000fc40000010899 */
[----:B------:R0:W-:Y:S02]  /*c9d0*/  MUFU.EX2 R153, R162 ;  /* 0x000000a200997308 */ /* 0x0001e40000000800 */
[----:B0-----:R-:W-:-:S05]  /*c9e0*/  FMNMX.FTZ R162, R197, R154, !PT ;  /* 0x0000009ac5a27209 */ /* 0x001fca0007810000 */
[----:B------:R-:W0:Y:S01]  /*c9f0*/  SHFL.BFLY PT, R154, R162, 0x2, 0x1f ;  /* 0x0c401f00a29a7f89 */ /* 0x000e2200000e0000 */
[----:B------:R-:W2:Y:S01]  /*ca00*/  MUFU.EX2 R158, R158 ;  /* 0x0000009e009e7308 */ /* 0x000ea20000000800 */
[----:B0-----:R-:W-:-:S05]  /*ca10*/  FMNMX.FTZ R162, R162, R154, !PT ;  /* 0x0000009aa2a27209 */ /* 0x001fca0007810000 */
[----:B------:R-:W0:Y:S02]  /*ca20*/  SHFL.BFLY PT, R201, R162, 0x1, 0x1f ;  /* 0x0c201f00a2c97f89 */ /* 0x000e2400000e0000 */
[----:B------:R-:W-:Y:S01]  /*ca30*/  MUFU.EX2 R154, R167 ;  /* 0x000000a7009a7308 */ /* 0x000fe20000000800 */
[----:B------:R-:W-:-:S07]  /*ca40*/  FADD.FTZ R5, R155, R5 ;  /* 0x000000059b057221 */ /* 0x000fce0000010000 */
[----:B------:R-:W3:Y:S08]  /*ca50*/  MUFU.EX2 R159, R159 ;  /* 0x0000009f009f7308 */ /* 0x000ef00000000800 */
[----:B------:R4:W-:Y:S02]  /*ca60*/  MUFU.EX2 R167, R182 ;  /* 0x000000b600a77308 */ /* 0x0009e40000000800 */
[----:B----4-:R-:W4:Y:S06]  /*ca70*/  S2R R182, SR_CgaCtaId ;  /* 0x0000000000b67919 */ /* 0x010f2c0000008800 */
[----:B------:R-:W-:Y:S01]  /*ca80*/  MUFU.EX2 R155, R166 ;  /* 0x000000a6009b7308 */ /* 0x000fe20000000800 */
[----:B--2---:R-:W-:-:S07]  /*ca90*/  FADD.FTZ R5, R158, R5 ;  /* 0x000000059e057221 */ /* 0x004fce0000010000 */
[----:B------:R0:W-:Y:S08]  /*caa0*/  MUFU.EX2 R166, R4 ;  /* 0x0000000400a67308 */ /* 0x0001f00000000800 */
[----:B------:R-:W2:Y:S01]  /*cab0*/  MUFU.EX2 R163, R163 ;  /* 0x000000a300a37308 */ /* 0x000ea20000000800 */
[----:B0-----:R-:W-:Y:S01]  /*cac0*/  FMNMX.FTZ R4, R162, R201, !PT ;  /* 0x000000c9a2047209 */ /* 0x001fe20007810000 */
[----:B---3--:R-:W-:-:S03]  /*cad0*/  FADD.FTZ R5, R159, R5 ;  /* 0x000000059f057221 */ /* 0x008fc60000010000 */
[C---:B------:R-:W-:Y:S01]  /*cae0*/  FSETP.NEU.FTZ.AND P1, PT, R4.reuse, -INF , PT ;  /* 0xff8000000400780b */ /* 0x040fe20003f3d000 */
[----:B------:R-:W-:Y:S01]  /*caf0*/  FMUL.FTZ R201, R4, R0 ;  /* 0x0000000004c97220 */ /* 0x000fe20000410000 */
[----:B------:R-:W-:-:S04]  /*cb00*/  FADD.FTZ R5, R153, R5 ;  /* 0x0000000599057221 */ /* 0x000fc80000010000 */
[----:B------:R-:W-:Y:S02]  /*cb10*/  FSEL R201, R201, RZ, P1 ;  /* 0x000000ffc9c97208 */ /* 0x000fe40000800000 */
[----:B------:R-:W-:-:S03]  /*cb20*/  FSEL R162, R4, RZ, P1 ;  /* 0x000000ff04a27208 */ /* 0x000fc60000800000 */
[-C--:B------:R-:W-:Y:S01]  /*cb30*/  FFMA.FTZ R156, R156, R0.reuse, -R201 ;  /* 0x000000009c9c7223 */ /* 0x080fe200000108c9 */
[C---:B--2---:R-:W-:Y:S01]  /*cb40*/  FADD.FTZ R5, R163.reuse, R5 ;  /* 0x00000005a3057221 */ /* 0x044fe20000010000 */
[----:B------:R-:W-:Y:S01]  /*cb50*/  F2FP.BF16.F32.PACK_AB R153, R163, R153 ;  /* 0x00000099a399723e */ /* 0x000fe200000010ff */
[----:B------:R-:W-:Y:S01]  /*cb60*/  FADD.FTZ R162, -R162, R200 ;  /* 0x000000c8a2a27221 */ /* 0x000fe20000010100 */
[----:B------:R-:W-:Y:S01]  /*cb70*/  MUFU.EX2 R163, R174 ;  /* 0x000000ae00a37308 */ /* 0x000fe20000000800 */
[-C--:B------:R-:W-:Y:S02]  /*cb80*/  FFMA.FTZ R152, R152, R0.reuse, -R201 ;  /* 0x0000000098987223 */ /* 0x080fe400000108c9 */
[----:B------:R-:W-:-:S05]  /*cb90*/  FMUL.FTZ R162, R162, R0 ;  /* 0x00000000a2a27220 */ /* 0x000fca0000410000 */
[----:B------:R0:W-:Y:S01]  /*cba0*/  MUFU.EX2 R174, R156 ;  /* 0x0000009c00ae7308 */ /* 0x0001e20000000800 */
[----:B------:R-:W-:Y:S01]  /*cbb0*/  FFMA.FTZ R202, R202, R0, -R201 ;  /* 0x00000000caca7223 */ /* 0x000fe200000108c9 */
[----:B0-----:R-:W-:-:S06]  /*cbc0*/  VIADD R156, R14, 0x22840 ;  /* 0x000228400e9c7836 */ /* 0x001fcc0000000000 */
[----:B------:R-:W-:Y:S01]  /*cbd0*/  MUFU.EX2 R152, R152 ;  /* 0x0000009800987308 */ /* 0x000fe20000000800 */
[----:B----4-:R-:W-:-:S07]  /*cbe0*/  PRMT R156, R182, 0x654, R156 ;  /* 0x00000654b69c7816 */ /* 0x010fce000000009c */
[----:B------:R-:W0:Y:S01]  /*cbf0*/  MUFU.EX2 R182, R162 ;  /* 0x000000a200b67308 */ /* 0x000e220000000800 */
[-CC-:B------:R-:W-:Y:S01]  /*cc00*/  FFMA.FTZ R203, R203, R0.reuse, -R201.reuse ;  /* 0x00000000cbcb7223 */ /* 0x180fe200000108c9 */
[-CC-:B------:R-:W-:Y:S01]  /*cc10*/  FFMA.FTZ R160, R160, R0.reuse, -R201.reuse ;  /* 0x00000000a0a07223 */ /* 0x180fe200000108c9 */
[--C-:B------:R-:W-:Y:S01]  /*cc20*/  FFMA.FTZ R161, R161, R0, -R201.reuse ;  /* 0x00000000a1a17223 */ /* 0x100fe200000108c9 */
[----:B------:R-:W-:Y:S01]  /*cc30*/  F2FP.BF16.F32.PACK_AB R159, R159, R158 ;  /* 0x0000009e9f9f723e */ /* 0x000fe200000010ff */
[-CC-:B------:R-:W-:Y:S01]  /*cc40*/  FFMA.FTZ R164, R164, R0.reuse, -R201.reuse ;  /* 0x00000000a4a47223 */ /* 0x180fe200000108c9 */
[-CC-:B------:R-:W-:Y:S01]  /*cc50*/  FFMA.FTZ R165, R165, R0.reuse, -R201.reuse ;  /* 0x00000000a5a57223 */ /* 0x180fe200000108c9 */
[-CC-:B------:R-:W-:Y:S01]  /*cc60*/  FFMA.FTZ R168, R168, R0.reuse, -R201.reuse ;  /* 0x00000000a8a87223 */ /* 0x180fe200000108c9 */
[----:B------:R-:W2:Y:S01]  /*cc70*/  MUFU.EX2 R202, R202 ;  /* 0x000000ca00ca7308 */ /* 0x000ea20000000800 */
[-CC-:B------:R-:W-:Y:S01]  /*cc80*/  FFMA.FTZ R169, R169, R0.reuse, -R201.reuse ;  /* 0x00000000a9a97223 */ /* 0x180fe200000108c9 */
[----:B------:R-:W-:-:S06]  /*cc90*/  FFMA.FTZ R172, R172, R0, -R201 ;  /* 0x00000000acac7223 */ /* 0x000fcc00000108c9 */
[----:B------:R-:W-:Y:S01]  /*cca0*/  MUFU.EX2 R170, R170 ;  /* 0x000000aa00aa7308 */ /* 0x000fe20000000800 */
[----:B0-----:R-:W-:Y:S01]  /*ccb0*/  FFMA.FTZ R8, R182, R8, R152 ;  /* 0x00000008b6087223 */ /* 0x001fe20000010098 */
[-C--:B------:R-:W-:Y:S01]  /*ccc0*/  FFMA.FTZ R173, R173, R0.reuse, -R201 ;  /* 0x00000000adad7223 */ /* 0x080fe200000108c9 */
[----:B------:R-:W-:Y:S01]  /*ccd0*/  FADD.FTZ R5, R155, R5 ;  /* 0x000000059b057221 */ /* 0x000fe20000010000 */
[-CC-:B------:R-:W-:Y:S01]  /*cce0*/  FFMA.FTZ R176, R176, R0.reuse, -R201.reuse ;  /* 0x00000000b0b07223 */ /* 0x180fe200000108c9 */
[----:B------:R-:W-:-:S03]  /*ccf0*/  FFMA.FTZ R177, R177, R0, -R201 ;  /* 0x00000000b1b17223 */ /* 0x000fc600000108c9 */
[----:B------:R-:W-:Y:S01]  /*cd00*/  MUFU.EX2 R175, R175 ;  /* 0x000000af00af7308 */ /* 0x000fe20000000800 */
[-CC-:B------:R-:W-:Y:S01]  /*cd10*/  FFMA.FTZ R180, R180, R0.reuse, -R201.reuse ;  /* 0x00000000b4b47223 */ /* 0x180fe200000108c9 */
[----:B------:R-:W-:-:S06]  /*cd20*/  FFMA.FTZ R181, R181, R0, -R201 ;  /* 0x00000000b5b57223 */ /* 0x000fcc00000108c9 */
[----:B------:R-:W-:Y:S01]  /*cd30*/  MUFU.EX2 R179, R179 ;  /* 0x000000b300b37308 */ /* 0x000fe20000000800 */
[----:B------:R-:W-:Y:S01]  /*cd40*/  FFMA.FTZ R184, R184, R0, -R201 ;  /* 0x00000000b8b87223 */ /* 0x000fe200000108c9 */
[----:B------:R0:W-:Y:S06]  /*cd50*/  SYNCS.ARRIVE.TRANS64.RED.A1T0 RZ, [R156+URZ], RZ ;  /* 0x000000ff9cff79a7 */ /* 0x0001ec000810043f */
[----:B------:R-:W3:Y:S01]  /*cd60*/  MUFU.EX2 R203, R203 ;  /* 0x000000cb00cb7308 */ /* 0x000ee20000000800 */
[----:B--2---:R-:W-:-:S07]  /*cd70*/  FADD.FTZ R8, R202, R8 ;  /* 0x00000008ca087221 */ /* 0x004fce0000010000 */
[----:B------:R-:W2:Y:S01]  /*cd80*/  MUFU.EX2 R160, R160 ;  /* 0x000000a000a07308 */ /* 0x000ea20000000800 */
[----:B------:R-:W-:-:S07]  /*cd90*/  FADD.FTZ R8, R174, R8 ;  /* 0x00000008ae087221 */ /* 0x000fce0000010000 */
[----:B------:R-:W-:Y:S08]  /*cda0*/  MUFU.EX2 R158, R171 ;  /* 0x000000ab009e7308 */ /* 0x000ff00000000800 */
[----:B------:R-:W-:Y:S08]  /*cdb0*/  MUFU.EX2 R171, R190 ;  /* 0x000000be00ab7308 */ /* 0x000ff00000000800 */
[----:B------:R-:W4:Y:S01]  /*cdc0*/  MUFU.EX2 R190, R161 ;  /* 0x000000a100be7308 */ /* 0x000f220000000800 */
[----:B---3--:R-:W-:-:S07]  /*cdd0*/  FADD.FTZ R8, R203, R8 ;  /* 0x00000008cb087221 */ /* 0x008fce0000010000 */
[----:B------:R-:W3:Y:S01]  /*cde0*/  MUFU.EX2 R164, R164 ;  /* 0x000000a400a47308 */ /* 0x000ee20000000800 */
[----:B--2---:R-:W-:-:S07]  /*cdf0*/  FADD.FTZ R8, R160, R8 ;  /* 0x00000008a0087221 */ /* 0x004fce0000010000 */
[----:B------:R-:W2:Y:S01]  /*ce00*/  MUFU.EX2 R165, R165 ;  /* 0x000000a500a57308 */ /* 0x000ea20000000800 */
[----:B----4-:R-:W-:-:S07]  /*ce10*/  FADD.FTZ R8, R190, R8 ;  /* 0x00000008be087221 */ /* 0x010fce0000010000 */
[----:B------:R-:W4:Y:S01]  /*ce20*/  MUFU.EX2 R168, R168 ;  /* 0x000000a800a87308 */ /* 0x000f220000000800 */
[----:B---3--:R-:W-:-:S07]  /*ce30*/  FADD.FTZ R8, R164, R8 ;  /* 0x00000008a4087221 */ /* 0x008fce0000010000 */
[----:B------:R-:W3:Y:S01]  /*ce40*/  MUFU.EX2 R169, R169 ;  /* 0x000000a900a97308 */ /* 0x000ee20000000800 */
[----:B------:R-:W-:Y:S01]  /*ce50*/  FADD.FTZ R5, R154, R5 ;  /* 0x000000059a057221 */ /* 0x000fe20000010000 */
[----:B--2---:R-:W-:-:S06]  /*ce60*/  FADD.FTZ R8, R165, R8 ;  /* 0x00000008a5087221 */ /* 0x004fcc0000010000 */
[----:B------:R-:W2:Y:S01]  /*ce70*/  MUFU.EX2 R162, R172 ;  /* 0x000000ac00a27308 */ /* 0x000ea20000000800 */
[----:B------:R-:W-:Y:S01]  /*ce80*/  FADD.FTZ R5, R170, R5 ;  /* 0x00000005aa057221 */ /* 0x000fe20000010000 */
[----:B----4-:R-:W-:-:S06]  /*ce90*/  FADD.FTZ R8, R168, R8 ;  /* 0x00000008a8087221 */ /* 0x010fcc0000010000 */
[----:B------:R-:W4:Y:S01]  /*cea0*/  MUFU.EX2 R173, R173 ;  /* 0x000000ad00ad7308 */ /* 0x000f220000000800 */
[----:B------:R-:W-:Y:S01]  /*ceb0*/  FADD.FTZ R5, R158, R5 ;  /* 0x000000059e057221 */ /* 0x000fe20000010000 */
[----:B---3--:R-:W-:-:S06]  /*cec0*/  FADD.FTZ R8, R169, R8 ;  /* 0x00000008a9087221 */ /* 0x008fcc0000010000 */
[----:B------:R-:W3:Y:S01]  /*ced0*/  MUFU.EX2 R176, R176 ;  /* 0x000000b000b07308 */ /* 0x000ee20000000800 */
[----:B------:R-:W-:Y:S01]  /*cee0*/  FADD.FTZ R5, R163, R5 ;  /* 0x00000005a3057221 */ /* 0x000fe20000010000 */
[----:B--2---:R-:W-:-:S06]  /*cef0*/  FADD.FTZ R8, R162, R8 ;  /* 0x00000008a2087221 */ /* 0x004fcc0000010000 */
[----:B------:R-:W2:Y:S01]  /*cf00*/  MUFU.EX2 R177, R177 ;  /* 0x000000b100b17308 */ /* 0x000ea20000000800 */
[----:B------:R-:W-:Y:S01]  /*cf10*/  FADD.FTZ R5, R175, R5 ;  /* 0x00000005af057221 */ /* 0x000fe20000010000 */
[----:B0-----:R-:W-:Y:S01]  /*cf20*/  F2FP.BF16.F32.PACK_AB R156, R202, R152 ;  /* 0x00000098ca9c723e */ /* 0x001fe200000010ff */
[----:B----4-:R-:W-:-:S05]  /*cf30*/  FADD.FTZ R8, R173, R8 ;  /* 0x00000008ad087221 */ /* 0x010fca0000010000 */
[----:B------:R-:W0:Y:S01]  /*cf40*/  MUFU.EX2 R180, R180 ;  /* 0x000000b400b47308 */ /* 0x000e220000000800 */
[----:B------:R-:W-:Y:S01]  /*cf50*/  FFMA.FTZ R185, R185, R0, -R201 ;  /* 0x00000000b9b97223 */ /* 0x000fe200000108c9 */
[----:B------:R-:W-:Y:S01]  /*cf60*/  F2FP.BF16.F32.PACK_AB R152, R190, R160 ;  /* 0x000000a0be98723e */ /* 0x000fe200000010ff */
[----:B------:R-:W-:Y:S01]  /*cf70*/  FADD.FTZ R5, R166, R5 ;  /* 0x00000005a6057221 */ /* 0x000fe20000010000 */
[----:B------:R-:W-:-:S04]  /*cf80*/  F2FP.BF16.F32.PACK_AB R160, R169, R168 ;  /* 0x000000a8a9a0723e */ /* 0x000fc800000010ff */
[----:B------:R-:W4:Y:S01]  /*cf90*/  MUFU.EX2 R183, R183 ;  /* 0x000000b700b77308 */ /* 0x000f220000000800 */
[----:B---3--:R-:W-:-:S07]  /*cfa0*/  FADD.FTZ R8, R176, R8 ;  /* 0x00000008b0087221 */ /* 0x008fce0000010000 */
[----:B------:R-:W3:Y:S01]  /*cfb0*/  MUFU.EX2 R181, R181 ;  /* 0x000000b500b57308 */ /* 0x000ee20000000800 */
[----:B------:R-:W-:Y:S01]  /*cfc0*/  FFMA.FTZ R188, R188, R0, -R201 ;  /* 0x00000000bcbc7223 */ /* 0x000fe200000108c9 */
[----:B------:R-:W-:-:S06]  /*cfd0*/  FADD.FTZ R5, R179, R5 ;  /* 0x00000005b3057221 */ /* 0x000fcc0000010000 */
[----:B------:R-:W5:Y:S01]  /*cfe0*/  MUFU.EX2 R186, R186 ;  /* 0x000000ba00ba7308 */ /* 0x000f620000000800 */
[----:B--2---:R-:W-:Y:S01]  /*cff0*/  FADD.FTZ R8, R177, R8 ;  /* 0x00000008b1087221 */ /* 0x004fe20000010000 */
[----:B------:R-:W-:-:S06]  /*d000*/  FFMA.FTZ R189, R189, R0, -R201 ;  /* 0x00000000bdbd7223 */ /* 0x000fcc00000108c9 */
[----:B------:R-:W2:Y:S01]  /*d010*/  MUFU.EX2 R168, R184 ;  /* 0x000000b800a87308 */ /* 0x000ea20000000800 */
[----:B------:R-:W-:Y:S01]  /*d020*/  F2FP.BF16.F32.PACK_AB R161, R158, R170 ;  /* 0x000000aa9ea1723e */ /* 0x000fe200000010ff */
[----:B------:R-:W-:-:S06]  /*d030*/  FADD.FTZ R5, R167, R5 ;  /* 0x00000005a7057221 */ /* 0x000fcc0000010000 */
[----:B------:R-:W1:Y:S01]  /*d040*/  MUFU.EX2 R187, R187 ;  /* 0x000000bb00bb7308 */ /* 0x000e620000000800 */
[----:B0-----:R-:W-:-:S07]  /*d050*/  FADD.FTZ R8, R180, R8 ;  /* 0x00000008b4087221 */ /* 0x001fce0000010000 */
[----:B------:R-:W0:Y:S01]  /*d060*/  MUFU.EX2 R185, R185 ;  /* 0x000000b900b97308 */ /* 0x000e220000000800 */
[----:B------:R-:W-:Y:S01]  /*d070*/  FFMA.FTZ R192, R192, R0, -R201 ;  /* 0x00000000c0c07223 */ /* 0x000fe200000108c9 */
[----:B----4-:R-:W-:Y:S01]  /*d080*/  FADD.FTZ R5, R183, R5 ;  /* 0x00000005b7057221 */ /* 0x010fe20000010000 */
[----:B---3--:R-:W-:-:S05]  /*d090*/  FADD.FTZ R8, R181, R8 ;  /* 0x00000008b5087221 */ /* 0x008fca0000010000 */
[----:B------:R-:W3:Y:S01]  /*d0a0*/  MUFU.EX2 R170, R188 ;  /* 0x000000bc00aa7308 */ /* 0x000ee20000000800 */
[----:B------:R-:W-:Y:S01]  /*d0b0*/  FFMA.FTZ R193, R193, R0, -R201 ;  /* 0x00000000c1c17223 */ /* 0x000fe200000108c9 */
[----:B-----5:R-:W-:-:S06]  /*d0c0*/  FADD.FTZ R5, R186, R5 ;  /* 0x00000005ba057221 */ /* 0x020fcc0000010000 */
[----:B------:R-:W4:Y:S01]  /*d0d0*/  MUFU.EX2 R191, R191 ;  /* 0x000000bf00bf7308 */ /* 0x000f220000000800 */
[----:B--2---:R-:W-:-:S07]  /*d0e0*/  FADD.FTZ R8, R168, R8 ;  /* 0x00000008a8087221 */ /* 0x004fce0000010000 */
[----:B------:R-:W2:Y:S01]  /*d0f0*/  MUFU.EX2 R189, R189 ;  /* 0x000000bd00bd7308 */ /* 0x000ea20000000800 */
[----:B------:R-:W-:Y:S01]  /*d100*/  FFMA.FTZ R196, R196, R0, -R201 ;  /* 0x00000000c4c47223 */ /* 0x000fe200000108c9 */
[----:B-1----:R-:W-:-:S06]  /*d110*/  FADD.FTZ R5, R187, R5 ;  /* 0x00000005bb057221 */ /* 0x002fcc0000010000 */
[----:B------:R-:W1:Y:S01]  /*d120*/  MUFU.EX2 R194, R194 ;  /* 0x000000c200c27308 */ /* 0x000e620000000800 */
[----:B0-----:R-:W-:Y:S01]  /*d130*/  FADD.FTZ R8, R185, R8 ;  /* 0x00000008b9087221 */ /* 0x001fe20000010000 */
[----:B------:R-:W-:-:S06]  /*d140*/  FFMA.FTZ R197, R197, R0, -R201 ;  /* 0x00000000c5c57223 */ /* 0x000fcc00000108c9 */
[----:B------:R-:W0:Y:S01]  /*d150*/  MUFU.EX2 R172, R192 ;  /* 0x000000c000ac7308 */ /* 0x000e220000000800 */
[----:B------:R-:W-:Y:S01]  /*d160*/  F2FP.BF16.F32.PACK_AB R158, R203, R174 ;  /* 0x000000aecb9e723e */ /* 0x000fe200000010ff */
[----:B------:R-:W-:-:S06]  /*d170*/  FADD.FTZ R5, R171, R5 ;  /* 0x00000005ab057221 */ /* 0x000fcc0000010000 */
[----:B------:R-:W5:Y:S01]  /*d180*/  MUFU.EX2 R195, R195 ;  /* 0x000000c300c37308 */ /* 0x000f620000000800 */
[----:B---3--:R-:W-:Y:S01]  /*d190*/  FADD.FTZ R8, R170, R8 ;  /* 0x00000008aa087221 */ /* 0x008fe20000010000 */
[----:B------:R-:W-:-:S06]  /*d1a0*/  F2FP.BF16.F32.PACK_AB R163, R175, R163 ;  /* 0x000000a3afa3723e */ /* 0x000fcc00000010ff */
[----:B------:R-:W3:Y:S01]  /*d1b0*/  MUFU.EX2 R193, R193 ;  /* 0x000000c100c17308 */ /* 0x000ee20000000800 */
[----:B----4-:R-:W-:Y:S01]  /*d1c0*/  FADD.FTZ R5, R191, R5 ;  /* 0x00000005bf057221 */ /* 0x010fe20000010000 */
[----:B--2---:R-:W-:-:S06]  /*d1d0*/  FADD.FTZ R8, R189, R8 ;  /* 0x00000008bd087221 */ /* 0x004fcc0000010000 */
[----:B------:R-:W2:Y:S01]  /*d1e0*/  MUFU.EX2 R198, R198 ;  /* 0x000000c600c67308 */ /* 0x000ea20000000800 */
[----:B------:R-:W-:-:S07]  /*d1f0*/  LOP3.LUT P0, RZ, R22, 0x100, RZ, 0xc0, !PT ;  /* 0x0000010016ff7812 */ /* 0x000fce000780c0ff */
[----:B------:R-:W4:Y:S01]  /*d200*/  MUFU.EX2 R174, R196 ;  /* 0x000000c400ae7308 */ /* 0x000f220000000800 */
[----:B-1----:R-:W-:Y:S01]  /*d210*/  FADD.FTZ R5, R194, R5 ;  /* 0x00000005c2057221 */ /* 0x002fe20000010000 */
[----:B0-----:R-:W-:-:S06]  /*d220*/  FADD.FTZ R8, R172, R8 ;  /* 0x00000008ac087221 */ /* 0x001fcc0000010000 */
[----:B------:R-:W0:Y:S08]  /*d230*/  MUFU.EX2 R175, R199 ;  /* 0x000000c700af7308 */ /* 0x000e300000000800 */
[----:B------:R-:W1:Y:S01]  /*d240*/  MUFU.EX2 R197, R197 ;  /* 0x000000c500c57308 */ /* 0x000e620000000800 */
[----:B-----5:R-:W-:Y:S01]  /*d250*/  FADD.FTZ R5, R195, R5 ;  /* 0x00000005c3057221 */ /* 0x020fe20000010000 */
[----:B---3--:R-:W-:Y:S01]  /*d260*/  FADD.FTZ R8, R193, R8 ;  /* 0x00000008c1087221 */ /* 0x008fe20000010000 */
[----:B------:R-:W-:-:S02]  /*d270*/  F2FP.BF16.F32.PACK_AB R155, R154, R155 ;  /* 0x0000009b9a9b723e */ /* 0x000fc400000010ff */
[----:B--2---:R-:W-:Y:S01]  /*d280*/  FADD.FTZ R5, R198, R5 ;  /* 0x00000005c6057221 */ /* 0x004fe20000010000 */
[----:B----4-:R-:W-:Y:S01]  /*d290*/  FADD.FTZ R8, R174, R8 ;  /* 0x00000008ae087221 */ /* 0x010fe20000010000 */
[----:B------:R-:W-:Y:S01]  /*d2a0*/  F2FP.BF16.F32.PACK_AB R154, R165, R164 ;  /* 0x000000a4a59a723e */ /* 0x000fe200000010ff */
[----:B------:R-:W-:Y:S01]  /*d2b0*/  FMUL.FTZ R24, R24, R182 ;  /* 0x000000b618187220 */ /* 0x000fe20000410000 */
[----:B------:R-:W-:Y:S01]  /*d2c0*/  F2FP.BF16.F32.PACK_AB R162, R173, R162 ;  /* 0x000000a2ada2723e */ /* 0x000fe200000010ff */
[----:B0-----:R-:W-:Y:S01]  /*d2d0*/  FADD.FTZ R5, R175, R5 ;  /* 0x00000005af057221 */ /* 0x001fe20000010000 */
[----:B------:R-:W-:Y:S01]  /*d2e0*/  F2FP.BF16.F32.PACK_AB R165, R179, R166 ;  /* 0x000000a6b3a5723e */ /* 0x000fe200000010ff */
[----:B------:R-:W-:Y:S01]  /*d2f0*/  FMUL.FTZ R25, R25, R182 ;  /* 0x000000b619197220 */ /* 0x000fe20000410000 */
[----:B------:R-:W-:Y:S01]  /*d300*/  F2FP.BF16.F32.PACK_AB R164, R177, R176 ;  /* 0x000000b0b1a4723e */ /* 0x000fe200000010ff */
[----:B------:R-:W-:Y:S01]  /*d310*/  FMUL.FTZ R28, R28, R182 ;  /* 0x000000b61c1c7220 */ /* 0x000fe20000410000 */
[----:B------:R-:W-:Y:S01]  /*d320*/  F2FP.BF16.F32.PACK_AB R166, R181, R180 ;  /* 0x000000b4b5a6723e */ /* 0x000fe200000010ff */
[----:B------:R-:W-:Y:S01]  /*d330*/  FMUL.FTZ R29, R29, R182 ;  /* 0x000000b61d1d7220 */ /* 0x000fe20000410000 */
[----:B------:R-:W-:Y:S01]  /*d340*/  F2FP.BF16.F32.PACK_AB R167, R183, R167 ;  /* 0x000000a7b7a7723e */ /* 0x000fe200000010ff */
[----:B-1----:R-:W-:Y:S01]  /*d350*/  FADD.FTZ R8, R197, R8 ;  /* 0x00000008c5087221 */ /* 0x002fe20000010000 */
[----:B------:R-:W-:Y:S01]  /*d360*/  F2FP.BF16.F32.PACK_AB R168, R185, R168 ;  /* 0x000000a8b9a8723e */ /* 0x000fe200000010ff */
[----:B------:R-:W-:Y:S01]  /*d370*/  FMUL.FTZ R32, R32, R182 ;  /* 0x000000b620207220 */ /* 0x000fe20000410000 */
[----:B------:R-:W-:Y:S01]  /*d380*/  F2FP.BF16.F32.PACK_AB R169, R187, R186 ;  /* 0x000000babba9723e */ /* 0x000fe200000010ff */
[----:B------:R-:W-:Y:S01]  /*d390*/  FMUL.FTZ R33, R33, R182 ;  /* 0x000000b621217220 */ /* 0x000fe20000410000 */
[----:B------:R-:W-:Y:S01]  /*d3a0*/  F2FP.BF16.F32.PACK_AB R170, R189, R170 ;  /* 0x000000aabdaa723e */ /* 0x000fe200000010ff */
[-C--:B------:R-:W-:Y:S01]  /*d3b0*/  FMUL.FTZ R36, R36, R182.reuse ;  /* 0x000000b624247220 */ /* 0x080fe20000410000 */
[----:B------:R-:W-:Y:S01]  /*d3c0*/  F2FP.BF16.F32.PACK_AB R171, R191, R171 ;  /* 0x000000abbfab723e */ /* 0x000fe200000010ff */
[----:B------:R-:W-:Y:S01]  /*d3d0*/  FMUL.FTZ R37, R37, R182 ;  /* 0x000000b625257220 */ /* 0x000fe20000410000 */
[----:B------:R-:W-:Y:S01]  /*d3e0*/  F2FP.BF16.F32.PACK_AB R172, R193, R172 ;  /* 0x000000acc1ac723e */ /* 0x000fe200000010ff */
[----:B------:R-:W-:Y:S01]  /*d3f0*/  FMUL.FTZ R40, R40, R182 ;  /* 0x000000b628287220 */ /* 0x000fe20000410000 */
[----:B------:R-:W-:Y:S01]  /*d400*/  F2FP.BF16.F32.PACK_AB R173, R195, R194 ;  /* 0x000000c2c3ad723e */ /* 0x000fe200000010ff */
[----:B------:R-:W-:Y:S01]  /*d410*/  FMUL.FTZ R41, R41, R182 ;  /* 0x000000b629297220 */ /* 0x000fe20000410000 */
[----:B------:R-:W-:Y:S01]  /*d420*/  F2FP.BF16.F32.PACK_AB R174, R197, R174 ;  /* 0x000000aec5ae723e */ /* 0x000fe200000010ff */
[----:B------:R-:W-:Y:S01]  /*d430*/  FMUL.FTZ R44, R44, R182 ;  /* 0x000000b62c2c7220 */ /* 0x000fe20000410000 */
        /* <DEDUP_REMOVED lines=120> */
.L_x_14357:
[----:B------:R0:W1:Y:S01]  /*dbc0*/  SYNCS.PHASECHK.TRANS64.TRYWAIT P1, [R14+URZ+0x22850], R15 ;  /* 0x0228500f0e0075a7 */ /* 0x000062000802017f */
[----:B------:R-:W-:Y:S05]  /*dbd0*/  @!P0 BRA `(.L_x_14358) ;  /* 0x0000000000048947 */ /* 0x000fea0003800000 */
[----:B------:R-:W-:Y:S01]  /*dbe0*/  BPT.TRAP 0x1 ;  /* 0x000000040000795c */ /* 0x000fe20000300000 */
.L_x_14358:
[----:B------:R-:W-:Y:S04]  /*dbf0*/  BSSY B0, `(.L_x_14359) ;  /* 0x0000004000007945 */ /* 0x000fe80003800000 */
[----:B-1----:R-:W-:Y:S05]  /*dc00*/  @P1 BRA `(.L_x_14360) ;  /* 0x0000000000081947 */ /* 0x002fea0003800000 */
[----:B------:R-:W1:Y:S02]  /*dc10*/  SYNCS.PHASECHK.TRANS64.TRYWAIT P1, [R14+URZ+0x22850], R15 ;  /* 0x0228500f0e0075a7 */ /* 0x000e64000802017f */
[----:B-1----:R-:W-:Y:S05]  /*dc20*/  @!P1 BRA `(.L_x_14361) ;  /* 0x000000e000189947 */ /* 0x002fea0003800000 */
.L_x_14360:
[----:B------:R-:W-:Y:S05]  /*dc30*/  BSYNC B0 ;  /* 0x0000000000007941 */ /* 0x000fea0003800000 */
.L_x_14359:
[----:B------:R-:W2:Y:S01]  /*dc40*/  S2R R178, SR_TID.X ;  /* 0x0000000000b27919 */ /* 0x000ea20000002100 */
[----:B------:R-:W-:Y:S05]  /*dc50*/  WARPSYNC.ALL ;  /* 0x0000000000007948 */ /* 0x000fea0003800000 */
[----:B------:R-:W-:Y:S02]  /*dc60*/  IMAD R176, R23, 0xc00, R221 ;  /* 0x00000c0017b07824 */ /* 0x000fe400078e02dd */
[----:B------:R-:W-:-:S03]  /*dc70*/  IMAD.MOV.U32 R177, RZ, RZ, 0x40000040 ;  /* 0x40000040ffb17424 */ /* 0x000fc600078e00ff */
[----:B------:R-:W-:Y:S02]  /*dc80*/  R2UR UR6, R176 ;  /* 0x00000000b00672ca */ /* 0x000fe400000e0000 */
[----:B------:R-:W-:Y:S01]  /*dc90*/  R2UR UR7, R177 ;  /* 0x00000000b10772ca */ /* 0x000fe200000e0000 */
[----:B------:R-:W-:Y:S01]  /*dca0*/  IMAD.MOV.U32 R177, RZ, RZ, 0x40000040 ;  /* 0x40000040ffb17424 */ /* 0x000fe200078e00ff */
[----:B--2---:R-:W-:-:S05]  /*dcb0*/  SHF.R.U32.HI R178, RZ, 0x7, R178 ;  /* 0x00000007ffb27819 */ /* 0x004fca00000116b2 */
[----:B01----:R-:W-:-:S05]  /*dcc0*/  VIADD R15, R178, 0x8 ;  /* 0x00000008b20f7836 */ /* 0x003fca0000000000 */
[----:B------:R0:W-:Y:S06]  /*dcd0*/  BAR.SYNC.DEFER_BLOCKING R15, 0x100 ;  /* 0x0004000f0000751d */ /* 0x0001ec0000010000 */
[----:B------:R-:W-:-:S06]  /*dce0*/  WARPGROUP.ARRIVE ;  /* 0x00000000000079c5 */ /* 0x000fcc0000000000 */
[----:B------:R-:W-:Y:S03]  /*dcf0*/  HGMMA.64x256x16.F32.BF16 R24, R156, gdesc[UR4].tnspB, R24, gsb0 ;  /* 0x43e000049c187df0 */ /* 0x000fe60008001818 */
[----:B------:R-:W-:Y:S02]  /*dd00*/  WARPGROUP.DEPBAR.LE gsb0, 0x0 ;  /* 0x00008000000079c5 */ /* 0x000fe40000010000 */
[----:B------:R-:W-:Y:S01]  /*dd10*/  VIADD R156, R176, 0x80 ;  /* 0x00000080b09c7836 */ /* 0x000fe20000000000 */
[----:B------:R-:W-:Y:S01]  /*dd20*/  WARPGROUP.ARRIVE ;  /* 0x00000000000079c5 */ /* 0x000fe20000000000 */
[----:B------:R-:W-:-:S03]  /*dd30*/  IMAD.MOV.U32 R157, RZ, RZ, 0x40000040 ;  /* 0x40000040ff9d7424 */ /* 0x000fc600078e00ff */
[----:B------:R-:W-:Y:S02]  /*dd40*/  R2UR UR6, R156 ;  /* 0x000000009c0672ca */ /* 0x000fe400000e0000 */
[----:B------:R-:W-:-:S15]  /*dd50*/  R2UR UR7, R157 ;  /* 0x000000009d0772ca */ /* 0x000fde00000e0000 */
[----:B------:R-:W-:-:S01]  /*dd60*/  NOP ;  /* 0x0000000000007918 */ /* 0x000fc20000000000 */
        /* <DEDUP_REMOVED lines=34> */
.L_x_14362:
[----:B------:R-:W2:Y:S01]  /*df90*/  LDL R15, [R1] ;  /* 0x00000000010f7983 */ /* 0x000ea20000100800 */
[----:B------:R-:W0:Y:S01]  /*dfa0*/  S2R R152, SR_CgaCtaId ;  /* 0x0000000000987919 */ /* 0x000e220000008800 */
[----:B------:R-:W-:Y:S02]  /*dfb0*/  VIADD R14, R14, 0x22860 ;  /* 0x000228600e0e7836 */ /* 0x000fe40000000000 */
[----:B------:R-:W-:Y:S02]  /*dfc0*/  IMAD.MOV.U32 R201, RZ, RZ, R3 ;  /* 0x000000ffffc97224 */ /* 0x000fe400078e0003 */
[----:B------:R-:W-:Y:S01]  /*dfd0*/  IMAD.MOV.U32 R200, RZ, RZ, R4 ;  /* 0x000000ffffc87224 */ /* 0x000fe200078e0004 */
[----:B0-----:R-:W-:-:S04]  /*dfe0*/  PRMT R14, R152, 0x654, R14 ;  /* 0x00000654980e7816 */ /* 0x001fc8000000000e */
[----:B------:R0:W-:Y:S01]  /*dff0*/  SYNCS.ARRIVE.TRANS64.RED.A1T0 RZ, [R14+URZ], RZ ;  /* 0x000000ff0eff79a7 */ /* 0x0001e2000810043f */
[C---:B--2---:R-:W-:Y:S01]  /*e000*/  ISETP.GT.AND P1, PT, R9.reuse, R15, PT ;  /* 0x0000000f0900720c */ /* 0x044fe20003f24270 */
[----:B------:R-:W-:-:S12]  /*e010*/  VIADD R9, R9, 0xffffffff ;  /* 0xffffffff09097836 */ /* 0x000fd80000000000 */
[----:B0-----:R-:W-:Y:S05]  /*e020*/  @P1 BRA `(.L_x_14363) ;  /* 0xffffffd800441947 */ /* 0x001fea000383ffff */
.L_x_14351:
[----:B------:R-:W-:-:S13]  /*e030*/  ISETP.GE.AND P1, PT, R9, RZ, PT ;  /* 0x000000ff0900720c */ /* 0x000fda0003f26270 */
[----:B------:R-:W-:Y:S05]  /*e040*/  @!P1 BRA `(.L_x_14364) ;  /* 0x0000001c00c89947 */ /* 0x000fea0003800000 */
[----:B------:R-:W-:Y:S02]  /*e050*/  IMAD.MOV.U32 R201, RZ, RZ, R3 ;  /* 0x000000ffffc97224 */ /* 0x000fe400078e0003 */
[----:B------:R-:W-:-:S07]  /*e060*/  IMAD.MOV.U32 R200, RZ, RZ, R4 ;  /* 0x000000ffffc87224 */ /* 0x000fce00078e0004 */
.L_x_14376:
[----:B------:R-:W-:Y:S01]  /*e070*/  VIADD R23, R23, 0x1 ;  /* 0x0000000117177836 */ /* 0x000fe20000000000 */
[----:B------:R-:W-:Y:S05]  /*e080*/  YIELD ;  /* 0x0000000000007946 */ /* 0x000fea0003800000 */
[----:B------:R-:W-:-:S04]  /*e090*/  ISETP.NE.AND P1, PT, R23, 0x2, PT ;  /* 0x000000021700780c */ /* 0x000fc80003f25270 */
[----:B------:R-:W-:Y:S02]  /*e0a0*/  SEL R0, RZ, 0x1, P1 ;  /* 0x00000001ff007807 */ /* 0x000fe40000800000 */
[----:B------:R-:W-:Y:S02]  /*e0b0*/  SEL R23, R23, RZ, P1 ;  /* 0x000000ff17177207 */ /* 0x000fe40000800000 */
[----:B------:R-:W-:Y:S01]  /*e0c0*/  LOP3.LUT R207, R207, R0, RZ, 0x3c, !PT ;  /* 0x00000000cfcf7212 */ /* 0x000fe200078e3cff */
[----:B0-2---:R-:W-:Y:S06]  /*e0d0*/  @!P0 BRA `(.L_x_14365) ;  /* 0x0000000000048947 */ /* 0x005fec0003800000 */
[----:B------:R-:W-:Y:S01]  /*e0e0*/  BPT.TRAP 0x1 ;  /* 0x000000040000795c */ /* 0x000fe20000300000 */
.L_x_14365:
[----:B------:R-:W-:Y:S01]  /*e0f0*/  IMAD R14, R23, 0x8, R19 ;  /* 0x00000008170e7824 */ /* 0x000fe200078e0213 */
[----:B------:R-:W-:-:S04]  /*e100*/  SHF.L.U32 R15, R207, 0x1f, RZ ;  /* 0x0000001fcf0f7819 */ /* 0x000fc800000006ff */
[----:B------:R0:W1:Y:S01]  /*e110*/  SYNCS.PHASECHK.TRANS64.TRYWAIT P1, [R14+URZ+0x22830], R15 ;  /* 0x0228300f0e0075a7 */ /* 0x000062000802017f */
[----:B------:R-:W-:Y:S05]  /*e120*/  @!P0 BRA `(.L_x_14366) ;  /* 0x0000000000048947 */ /* 0x000fea0003800000 */
[----:B------:R-:W-:Y:S01]  /*e130*/  BPT.TRAP 0x1 ;  /* 0x000000040000795c */ /* 0x000fe20000300000 */
.L_x_14366:
[----:B------:R-:W-:Y:S02]  /*e140*/  IMAD R156, R23, 0x300, R222 ;  /* 0x00000300179c7824 */ /* 0x000fe400078e02de */
[----:B------:R-:W-:Y:S01]  /*e150*/  IMAD.MOV.U32 R157, RZ, RZ, 0x40000040 ;  /* 0x40000040ff9d7424 */ /* 0x000fe200078e00ff */
[----:B-1----:R-:W-:Y:S06]  /*e160*/  @P1 BRA `(.L_x_14367) ;  /* 0x0000000000081947 */ /* 0x002fec0003800000 */
[----:B------:R-:W1:Y:S02]  /*e170*/  SYNCS.PHASECHK.TRANS64.TRYWAIT P1, [R14+URZ+0x22830], R15 ;  /* 0x0228300f0e0075a7 */ /* 0x000e64000802017f */
[----:B-1----:R-:W-:Y:S05]  /*e180*/  @!P1 BRA `(.L_x_14368) ;  /* 0x000000d800d49947 */ /* 0x002fea0003800000 */
.L_x_14367:
        /* <DEDUP_REMOVED lines=41> */
.L_x_14369:
        /* <DEDUP_REMOVED lines=25> */
[----:B---3--:R-:W-:Y:S02]  /*e5b0*/  FMNMX.FTZ R3, R0, R3, !PT ;  /* 0x0000000300037209 */ /* 0x008fe40007810000 */
[----:B------:R-:W3:Y:S03]  /*e5c0*/  LDC R0, c[0x0][0x988] ;  /* 0x00026200ff007b82 */ /* 0x000ee60000000800 */
[----:B------:R-:W4:Y:S02]  /*e5d0*/  SHFL.BFLY PT, R4, R3, 0x1, 0x1f ;  /* 0x0c201f0003047f89 */ /* 0x000f2400000e0000 */
[----:B----4-:R-:W-:-:S05]  /*e5e0*/  FMNMX.FTZ R4, R3, R4, !PT ;  /* 0x0000000403047209 */ /* 0x010fca0007810000 */
[C---:B---3--:R-:W-:Y:S01]  /*e5f0*/  FMUL.FTZ R3, R4.reuse, R0 ;  /* 0x0000000004037220 */ /* 0x048fe20000410000 */
[----:B------:R-:W-:-:S03]  /*e600*/  FADD.FTZ R200, -R4, R200 ;  /* 0x000000c804c87221 */ /* 0x000fc60000010100 */
[-CC-:B------:R-:W-:Y:S01]  /*e610*/  FFMA.FTZ R203, R172, R0.reuse, -R3.reuse ;  /* 0x00000000accb7223 */ /* 0x180fe20000010803 */
        /* <DEDUP_REMOVED lines=26> */
[----:B------:R-:W-:-:S04]  /*e7c0*/  FFMA.FTZ R197, R197, R0, -R3 ;  /* 0x00000000c5c57223 */ /* 0x000fc80000010803 */
[----:B------:R-:W5:Y:S01]  /*e7d0*/  MUFU.EX2 R156, R156 ;  /* 0x0000009c009c7308 */ /* 0x000f620000000800 */
        /* <DEDUP_REMOVED lines=8> */
[C---:B----4-:R-:W-:Y:S01]  /*e860*/  F2FP.BF16.F32.PACK_AB R200, R153.reuse, R152 ;  /* 0x0000009899c8723e */ /* 0x050fe200000010ff */
[----:B------:R-:W-:Y:S01]  /*e870*/  FADD.FTZ R3, R153, R3 ;  /* 0x0000000399037221 */ /* 0x000fe20000010000 */
        /* <DEDUP_REMOVED lines=20> */
[-C--:B------:R-:W-:Y:S01]  /*e9c0*/  FMUL.FTZ R65, R65, R172.reuse ;  /* 0x000000ac41417220 */ /* 0x080fe20000410000 */
[----:B------:R-:W-:Y:S01]  /*e9d0*/  MUFU.EX2 R156, R169 ;  /* 0x000000a9009c7308 */ /* 0x000fe20000000800 */
        /* <DEDUP_REMOVED lines=8> */
[C---:B-----5:R-:W-:Y:S01]  /*ea60*/  FADD.FTZ R8, R161.reuse, R3 ;  /* 0x00000003a1087221 */ /* 0x060fe20000010000 */
[----:B------:R-:W-:Y:S01]  /*ea70*/  FMNMX.FTZ R3, R154, R201, !PT ;  /* 0x000000c99a037209 */ /* 0x000fe20007810000 */
[----:B------:R-:W-:Y:S01]  /*ea80*/  FMUL.FTZ R80, R80, R172 ;  /* 0x000000ac50507220 */ /* 0x000fe20000410000 */
[----:B------:R-:W-:Y:S01]  /*ea90*/  F2FP.BF16.F32.PACK_AB R152, R161, R152 ;  /* 0x00000098a198723e */ /* 0x000fe200000010ff */
[-C--:B------:R-:W-:Y:S01]  /*eaa0*/  FMUL.FTZ R81, R81, R172.reuse ;  /* 0x000000ac51517220 */ /* 0x080fe20000410000 */
[----:B------:R-:W-:Y:S01]  /*eab0*/  FMNMX.FTZ R3, R155, R3, !PT ;  /* 0x000000039b037209 */ /* 0x000fe20007810000 */
[-C--:B------:R-:W-:Y:S01]  /*eac0*/  FMUL.FTZ R84, R84, R172.reuse ;  /* 0x000000ac54547220 */ /* 0x080fe20000410000 */
[----:B------:R3:W-:Y:S01]  /*ead0*/  MUFU.EX2 R161, R203 ;  /* 0x000000cb00a17308 */ /* 0x0007e20000000800 */
[-C--:B------:R-:W-:Y:S01]  /*eae0*/  FMUL.FTZ R85, R85, R172.reuse ;  /* 0x000000ac55557220 */ /* 0x080fe20000410000 */
[----:B------:R-:W-:Y:S01]  /*eaf0*/  FMNMX.FTZ R3, R158, R3, !PT ;  /* 0x000000039e037209 */ /* 0x000fe20007810000 */
[-C--:B------:R-:W-:Y:S01]  /*eb00*/  FMUL.FTZ R88, R88, R172.reuse ;  /* 0x000000ac58587220 */ /* 0x080fe20000410000 */
[-C--:B------:R-:W-:Y:S01]  /*eb10*/  FMUL.FTZ R89, R89, R172.reuse ;  /* 0x000000ac59597220 */ /* 0x080fe20000410000 */
[-C--:B------:R-:W-:Y:S01]  /*eb20*/  FMUL.FTZ R92, R92, R172.reuse ;  /* 0x000000ac5c5c7220 */ /* 0x080fe20000410000 */
[----:B------:R-:W-:Y:S01]  /*eb30*/  FMNMX.FTZ R3, R159, R3, !PT ;  /* 0x000000039f037209 */ /* 0x000fe20007810000 */
[-C--:B------:R-:W-:Y:S01]  /*eb40*/  FMUL.FTZ R93, R93, R172.reuse ;  /* 0x000000ac5d5d7220 */ /* 0x080fe20000410000 */
[----:B------:R-:W4:Y:S01]  /*eb50*/  MUFU.EX2 R220, R164 ;  /* 0x000000a400dc7308 */ /* 0x000f220000000800 */
[----:B---3--:R-:W3:Y:S01]  /*eb60*/  S2R R203, SR_CgaCtaId ;  /* 0x0000000000cb7919 */ /* 0x008ee20000008800 */
[----:B------:R-:W-:Y:S01]  /*eb70*/  FMNMX.FTZ R3, R162, R3, !PT ;  /* 0x00000003a2037209 */ /* 0x000fe20007810000 */
[-C--:B------:R-:W-:Y:S01]  /*eb80*/  FMUL.FTZ R96, R96, R172.reuse ;  /* 0x000000ac60607220 */ /* 0x080fe20000410000 */
[-C--:B------:R-:W-:Y:S01]  /*eb90*/  FMUL.FTZ R97, R97, R172.reuse ;  /* 0x000000ac61617220 */ /* 0x080fe20000410000 */
[-C--:B------:R-:W-:Y:S01]  /*eba0*/  FMUL.FTZ R100, R100, R172.reuse ;  /* 0x000000ac64647220 */ /* 0x080fe20000410000 */
[----:B------:R-:W-:Y:S01]  /*ebb0*/  FMNMX.FTZ R3, R163, R3, !PT ;  /* 0x00000003a3037209 */ /* 0x000fe20007810000 */
[-C--:B------:R-:W-:Y:S01]  /*ebc0*/  FMUL.FTZ R101, R101, R172.reuse ;  /* 0x000000ac65657220 */ /* 0x080fe20000410000 */
[----:B------:R-:W-:Y:S01]  /*ebd0*/  MUFU.EX2 R164, R184 ;  /* 0x000000b800a47308 */ /* 0x000fe20000000800 */
[-C--:B------:R-:W-:Y:S01]  /*ebe0*/  FMUL.FTZ R104, R104, R172.reuse ;  /* 0x000000ac68687220 */ /* 0x080fe20000410000 */
[----:B------:R-:W-:Y:S01]  /*ebf0*/  FMNMX.FTZ R3, R166, R3, !PT ;  /* 0x00000003a6037209 */ /* 0x000fe20007810000 */
[-C--:B------:R-:W-:Y:S01]  /*ec00*/  FMUL.FTZ R105, R105, R172.reuse ;  /* 0x000000ac69697220 */ /* 0x080fe20000410000 */
[-C--:B------:R-:W-:Y:S01]  /*ec10*/  FMUL.FTZ R108, R108, R172.reuse ;  /* 0x000000ac6c6c7220 */ /* 0x080fe20000410000 */
[-C--:B------:R-:W-:Y:S01]  /*ec20*/  FMUL.FTZ R109, R109, R172.reuse ;  /* 0x000000ac6d6d7220 */ /* 0x080fe20000410000 */
[----:B------:R-:W-:Y:S01]  /*ec30*/  FMNMX.FTZ R3, R167, R3, !PT ;  /* 0x00000003a7037209 */ /* 0x000fe20007810000 */
[-C--:B------:R-:W-:Y:S01]  /*ec40*/  FMUL.FTZ R112, R112, R172.reuse ;  /* 0x000000ac70707220 */ /* 0x080fe20000410000 */
[----:B------:R-:W5:Y:S01]  /*ec50*/  MUFU.EX2 R165, R165 ;  /* 0x000000a500a57308 */ /* 0x000f620000000800 */
[----:B----4-:R-:W-:Y:S01]  /*ec60*/  FADD.FTZ R8, R220, R8 ;  /* 0x00000008dc087221 */ /* 0x010fe20000010000 */
[----:B------:R-:W-:Y:S01]  /*ec70*/  FMNMX.FTZ R3, R170, R3, !PT ;  /* 0x00000003aa037209 */ /* 0x000fe20007810000 */
[-C--:B------:R-:W-:Y:S01]  /*ec80*/  FMUL.FTZ R113, R113, R172.reuse ;  /* 0x000000ac71717220 */ /* 0x080fe20000410000 */
[-C--:B------:R-:W-:Y:S01]  /*ec90*/  FMUL.FTZ R116, R116, R172.reuse ;  /* 0x000000ac74747220 */ /* 0x080fe20000410000 */
[-C--:B------:R-:W-:Y:S01]  /*eca0*/  FMUL.FTZ R117, R117, R172.reuse ;  /* 0x000000ac75757220 */ /* 0x080fe20000410000 */
[----:B------:R-:W-:Y:S01]  /*ecb0*/  FMNMX.FTZ R3, R171, R3, !PT ;  /* 0x00000003ab037209 */ /* 0x000fe20007810000 */
[-C--:B------:R-:W-:Y:S01]  /*ecc0*/  FMUL.FTZ R120, R120, R172.reuse ;  /* 0x000000ac78787220 */ /* 0x080fe20000410000 */
[----:B------:R-:W4:Y:S01]  /*ecd0*/  MUFU.EX2 R157, R168 ;  /* 0x000000a8009d7308 */ /* 0x000f220000000800 */
[-C--:B------:R-:W-:Y:S01]  /*ece0*/  FMUL.FTZ R121, R121, R172.reuse ;  /* 0x000000ac79797220 */ /* 0x080fe20000410000 */
[----:B------:R-:W-:Y:S01]  /*ecf0*/  FMNMX.FTZ R3, R174, R3, !PT ;  /* 0x00000003ae037209 */ /* 0x000fe20007810000 */
[-C--:B------:R-:W-:Y:S01]  /*ed00*/  FMUL.FTZ R124, R124, R172.reuse ;  /* 0x000000ac7c7c7220 */ /* 0x080fe20000410000 */
[-C--:B------:R-:W-:Y:S01]  /*ed10*/  FMUL.FTZ R125, R125, R172.reuse ;  /* 0x000000ac7d7d7220 */ /* 0x080fe20000410000 */
[-C--:B------:R-:W-:Y:S01]  /*ed20*/  FMUL.FTZ R128, R128, R172.reuse ;  /* 0x000000ac80807220 */ /* 0x080fe20000410000 */
[----:B------:R-:W-:Y:S01]  /*ed30*/  FMNMX.FTZ R3, R175, R3, !PT ;  /* 0x00000003af037209 */ /* 0x000fe20007810000 */
[-C--:B------:R-:W-:Y:S01]  /*ed40*/  FMUL.FTZ R129, R129, R172.reuse ;  /* 0x000000ac81817220 */ /* 0x080fe20000410000 */
[----:B------:R-:W0:Y:S01]  /*ed50*/  MUFU.EX2 R173, R173 ;  /* 0x000000ad00ad7308 */ /* 0x000e220000000800 */
[----:B-----5:R-:W-:Y:S01]  /*ed60*/  FADD.FTZ R8, R165, R8 ;  /* 0x00000008a5087221 */ /* 0x020fe20000010000 */
        /* <DEDUP_REMOVED lines=11> */
[----:B------:R-:W-:Y:S01]  /*ee20*/  FADD.FTZ R8, R156, R8 ;  /* 0x000000089c087221 */ /* 0x000fe20000010000 */
[----:B------:R-:W-:Y:S01]  /*ee30*/  FMNMX.FTZ R3, R183, R3, !PT ;  /* 0x00000003b7037209 */ /* 0x000fe20007810000 */
[-C--:B------:R-:W-:Y:S01]  /*ee40*/  FMUL.FTZ R144, R144, R172.reuse ;  /* 0x000000ac90907220 */ /* 0x080fe20000410000 */
[----:B------:R-:W4:Y:S01]  /*ee50*/  MUFU.EX2 R180, R180 ;  /* 0x000000b400b47308 */ /* 0x000f220000000800 */
[----:B------:R-:W-:Y:S01]  /*ee60*/  FADD.FTZ R8, R161, R8 ;  /* 0x00000008a1087221 */ /* 0x000fe20000010000 */
[----:B------:R-:W-:Y:S01]  /*ee70*/  FMNMX.FTZ R3, R186, R3, !PT ;  /* 0x00000003ba037209 */ /* 0x000fe20007810000 */
[-C--:B------:R-:W-:Y:S01]  /*ee80*/  FMUL.FTZ R145, R145, R172.reuse ;  /* 0x000000ac91917220 */ /* 0x080fe20000410000 */
[----:B------:R-:W-:Y:S01]  /*ee90*/  F2FP.BF16.F32.PACK_AB R156, R156, R157 ;  /* 0x0000009d9c9c723e */ /* 0x000fe200000010ff */
[----:B0-----:R-:W-:Y:S01]  /*eea0*/  FADD.FTZ R8, R173, R8 ;  /* 0x00000008ad087221 */ /* 0x001fe20000010000 */
[----:B------:R-:W-:Y:S01]  /*eeb0*/  FMNMX.FTZ R3, R187, R3, !PT ;  /* 0x00000003bb037209 */ /* 0x000fe20007810000 */
[-C--:B------:R-:W-:Y:S01]  /*eec0*/  FMUL.FTZ R148, R148, R172.reuse ;  /* 0x000000ac94947220 */ /* 0x080fe20000410000 */
[----:B------:R-:W0:Y:S01]  /*eed0*/  MUFU.EX2 R181, R181 ;  /* 0x000000b500b57308 */ /* 0x000e220000000800 */
[----:B------:R-:W-:Y:S01]  /*eee0*/  FADD.FTZ R8, R160, R8 ;  /* 0x00000008a0087221 */ /* 0x000fe20000010000 */
[----:B------:R-:W-:Y:S01]  /*eef0*/  FMNMX.FTZ R3, R190, R3, !PT ;  /* 0x00000003be037209 */ /* 0x000fe20007810000 */
[----:B------:R-:W-:Y:S01]  /*ef00*/  FMUL.FTZ R149, R149, R172 ;  /* 0x000000ac95957220 */ /* 0x000fe20000410000 */
[C---:B-----5:R-:W-:Y:S01]  /*ef10*/  F2FP.BF16.F32.PACK_AB R160, R177.reuse, R160 ;  /* 0x000000a0b1a0723e */ /* 0x060fe200000010ff */
[----:B------:R-:W-:Y:S01]  /*ef20*/  FADD.FTZ R8, R177, R8 ;  /* 0x00000008b1087221 */ /* 0x000fe20000010000 */
[----:B------:R-:W-:-:S02]  /*ef30*/  FMNMX.FTZ R3, R191, R3, !PT ;  /* 0x00000003bf037209 */ /* 0x000fc40007810000 */
[----:B------:R-:W5:Y:S01]  /*ef40*/  MUFU.EX2 R185, R185 ;  /* 0x000000b900b97308 */ /* 0x000f620000000800 */
[----:B----4-:R-:W-:Y:S01]  /*ef50*/  FADD.FTZ R8, R180, R8 ;  /* 0x00000008b4087221 */ /* 0x010fe20000010000 */
[----:B------:R-:W-:-:S04]  /*ef60*/  FMNMX.FTZ R3, R194, R3, !PT ;  /* 0x00000003c2037209 */ /* 0x000fc80007810000 */
[----:B------:R-:W-:Y:S02]  /*ef70*/  FMNMX.FTZ R3, R195, R3, !PT ;  /* 0x00000003c3037209 */ /* 0x000fe40007810000 */
[----:B------:R-:W4:Y:S01]  /*ef80*/  MUFU.EX2 R188, R188 ;  /* 0x000000bc00bc7308 */ /* 0x000f220000000800 */
[----:B0-----:R-:W-:Y:S01]  /*ef90*/  FADD.FTZ R8, R181, R8 ;  /* 0x00000008b5087221 */ /* 0x001fe20000010000 */
[----:B------:R-:W-:-:S03]  /*efa0*/  FMNMX.FTZ R3, R198, R3, !PT ;  /* 0x00000003c6037209 */ /* 0x000fc60007810000 */
[----:B------:R-:W-:Y:S01]  /*efb0*/  FADD.FTZ R8, R164, R8 ;  /* 0x00000008a4087221 */ /* 0x000fe20000010000 */
[----:B------:R-:W-:Y:S02]  /*efc0*/  FMNMX.FTZ R153, R199, R3, !PT ;  /* 0x00000003c7997209 */ /* 0x000fe40007810000 */
[----:B------:R-:W0:Y:S01]  /*efd0*/  MUFU.EX2 R189, R189 ;  /* 0x000000bd00bd7308 */ /* 0x000e220000000800 */
[C---:B-----5:R-:W-:Y:S01]  /*efe0*/  FADD.FTZ R8, R185.reuse, R8 ;  /* 0x00000008b9087221 */ /* 0x060fe20000010000 */
[----:B------:R-:W-:Y:S01]  /*eff0*/  F2FP.BF16.F32.PACK_AB R164, R185, R164 ;  /* 0x000000a4b9a4723e */ /* 0x000fe200000010ff */
[----:B------:R-:W5:Y:S05]  /*f000*/  SHFL.BFLY PT, R3, R153, 0x2, 0x1f ;  /* 0x0c401f0099037f89 */ /* 0x000f6a00000e0000 */
[----:B------:R-:W1:Y:S01]  /*f010*/  MUFU.EX2 R168, R192 ;  /* 0x000000c000a87308 */ /* 0x000e620000000800 */
[----:B----4-:R-:W-:-:S07]  /*f020*/  FADD.FTZ R8, R188, R8 ;  /* 0x00000008bc087221 */ /* 0x010fce0000010000 */
[----:B------:R-:W4:Y:S01]  /*f030*/  MUFU.EX2 R193, R193 ;  /* 0x000000c100c17308 */ /* 0x000f220000000800 */
[----:B0-----:R-:W-:-:S07]  /*f040*/  FADD.FTZ R8, R189, R8 ;  /* 0x00000008bd087221 */ /* 0x001fce0000010000 */
[----:B------:R-:W0:Y:S01]  /*f050*/  MUFU.EX2 R196, R196 ;  /* 0x000000c400c47308 */ /* 0x000e220000000800 */
[----:B-1----:R-:W-:Y:S01]  /*f060*/  FADD.FTZ R8, R168, R8 ;  /* 0x00000008a8087221 */ /* 0x002fe20000010000 */
[----:B-----5:R-:W-:-:S05]  /*f070*/  FMNMX.FTZ R153, R153, R3, !PT ;  /* 0x0000000399997209 */ /* 0x020fca0007810000 */
[----:B------:R-:W1:Y:S01]  /*f080*/  SHFL.BFLY PT, R3, R153, 0x1, 0x1f ;  /* 0x0c201f0099037f89 */ /* 0x000e6200000e0000 */
[C---:B----4-:R-:W-:Y:S01]  /*f090*/  FADD.FTZ R8, R193.reuse, R8 ;  /* 0x00000008c1087221 */ /* 0x050fe20000010000 */
[----:B------:R-:W-:-:S03]  /*f0a0*/  F2FP.BF16.F32.PACK_AB R168, R193, R168 ;  /* 0x000000a8c1a8723e */ /* 0x000fc600000010ff */
[----:B0-----:R-:W-:Y:S01]  /*f0b0*/  FADD.FTZ R8, R196, R8 ;  /* 0x00000008c4087221 */ /* 0x001fe20000010000 */
[----:B-1----:R-:W-:-:S05]  /*f0c0*/  FMNMX.FTZ R3, R153, R3, !PT ;  /* 0x0000000399037209 */ /* 0x002fca0007810000 */
[C---:B------:R-:W-:Y:S01]  /*f0d0*/  FMUL.FTZ R153, R3.reuse, R0 ;  /* 0x0000000003997220 */ /* 0x040fe20000410000 */
[----:B------:R-:W-:-:S03]  /*f0e0*/  FADD.FTZ R169, -R3, R201 ;  /* 0x000000c903a97221 */ /* 0x000fc60000010100 */
[-CC-:B------:R-:W-:Y:S01]  /*f0f0*/  FFMA.FTZ R154, R154, R0.reuse, -R153.reuse ;  /* 0x000000009a9a7223 */ /* 0x180fe20000010899 */
[-C--:B------:R-:W-:Y:S01]  /*f100*/  FMUL.FTZ R169, R169, R0.reuse ;  /* 0x00000000a9a97220 */ /* 0x080fe20000410000 */
        /* <DEDUP_REMOVED lines=23> */
[-CC-:B------:R-:W-:Y:S01]  /*f280*/  FFMA.FTZ R195, R195, R0.reuse, -R153.reuse ;  /* 0x00000000c3c37223 */ /* 0x180fe20000010899 */
[-CC-:B------:R-:W-:Y:S01]  /*f290*/  FFMA.FTZ R198, R198, R0.reuse, -R153.reuse ;  /* 0x00000000c6c67223 */ /* 0x180fe20000010899 */
[----:B------:R-:W-:Y:S01]  /*f2a0*/  FFMA.FTZ R199, R199, R0, -R153 ;  /* 0x00000000c7c77223 */ /* 0x000fe20000010899 */
[-C--:B0-----:R-:W-:Y:S01]  /*f2b0*/  FMUL.FTZ R26, R26, R174.reuse ;  /* 0x000000ae1a1a7220 */ /* 0x081fe20000410000 */
[----:B------:R-:W0:Y:S01]  /*f2c0*/  MUFU.EX2 R158, R158 ;  /* 0x0000009e009e7308 */ /* 0x000e220000000800 */
[----:B-1----:R-:W-:Y:S01]  /*f2d0*/  FFMA.FTZ R5, R174, R5, R154 ;  /* 0x00000005ae057223 */ /* 0x002fe2000001009a */
        /* <DEDUP_REMOVED lines=14> */
[----:B------:R4:W5:Y:S01]  /*f3c0*/  MUFU.EX2 R153, R162 ;  /* 0x000000a200997308 */ /* 0x0009620000000800 */
        /* <DEDUP_REMOVED lines=8> */
[----:B-1----:R-:W-:Y:S01]  /*f450*/  FADD.FTZ R5, R159, R5 ;  /* 0x000000059f057221 */ /* 0x002fe20000010000 */
[----:B----4-:R-:W-:-:S02]  /*f460*/  VIADD R162, R14, 0x22840 ;  /* 0x000228400ea27836 */ /* 0x010fc40000000000 */
[-C--:B------:R-:W-:Y:S01]  /*f470*/  FMUL.FTZ R59, R59, R174.reuse ;  /* 0x000000ae3b3b7220 */ /* 0x080fe20000410000 */
[-C--:B------:R-:W-:Y:S01]  /*f480*/  FMUL.FTZ R62, R62, R174.reuse ;  /* 0x000000ae3e3e7220 */ /* 0x080fe20000410000 */
[-C--:B------:R-:W-:Y:S01]  /*f490*/  FMUL.FTZ R63, R63, R174.reuse ;  /* 0x000000ae3f3f7220 */ /* 0x080fe20000410000 */
[----:B------:R-:W-:Y:S01]  /*f4a0*/  FMUL.FTZ R66, R66, R174 ;  /* 0x000000ae42427220 */ /* 0x000fe20000410000 */
[----:B---3--:R-:W-:Y:S01]  /*f4b0*/  PRMT R162, R203, 0x654, R162 ;  /* 0x00000654cba27816 */ /* 0x008fe200000000a2 */
[----:B------:R-:W1:Y:S01]  /*f4c0*/  MUFU.EX2 R166, R166 ;  /* 0x000000a600a67308 */ /* 0x000e620000000800 */
[----:B-----5:R-:W-:Y:S01]  /*f4d0*/  FADD.FTZ R5, R153, R5 ;  /* 0x0000000599057221 */ /* 0x020fe20000010000 */
[----:B------:R-:W-:Y:S01]  /*f4e0*/  F2FP.BF16.F32.PACK_AB R203, R159, R158 ;  /* 0x0000009e9fcb723e */ /* 0x000fe200000010ff */
[----:B------:R3:W-:Y:S01]  /*f4f0*/  SYNCS.ARRIVE.TRANS64.RED.A1T0 RZ, [R162+URZ], RZ ;  /* 0x000000ffa2ff79a7 */ /* 0x0007e2000810043f */
[----:B------:R-:W-:Y:S01]  /*f500*/  F2FP.BF16.F32.PACK_AB R158, R173, R161 ;  /* 0x000000a1ad9e723e */ /* 0x000fe200000010ff */
[-C--:B------:R-:W-:Y:S01]  /*f510*/  FMUL.FTZ R67, R67, R174.reuse ;  /* 0x000000ae43437220 */ /* 0x080fe20000410000 */
[-C--:B------:R-:W-:Y:S01]  /*f520*/  FMUL.FTZ R70, R70, R174.reuse ;  /* 0x000000ae46467220 */ /* 0x080fe20000410000 */
[-C--:B------:R-:W-:Y:S01]  /*f530*/  FMUL.FTZ R71, R71, R174.reuse ;  /* 0x000000ae47477220 */ /* 0x080fe20000410000 */
[----:B------:R-:W4:Y:S01]  /*f540*/  MUFU.EX2 R167, R167 ;  /* 0x000000a700a77308 */ /* 0x000f220000000800 */
[C---:B0-----:R-:W-:Y:S01]  /*f550*/  FADD.FTZ R5, R163.reuse, R5 ;  /* 0x00000005a3057221 */ /* 0x041fe20000010000 */
[----:B------:R-:W-:Y:S01]  /*f560*/  F2FP.BF16.F32.PACK_AB R153, R163, R153 ;  /* 0x00000099a399723e */ /* 0x000fe200000010ff */
[----:B------:R-:W-:Y:S01]  /*f570*/  FMUL.FTZ R74, R74, R174 ;  /* 0x000000ae4a4a7220 */ /* 0x000fe20000410000 */
[----:B---3--:R-:W-:Y:S01]  /*f580*/  F2FP.BF16.F32.PACK_AB R162, R181, R180 ;  /* 0x000000b4b5a2723e */ /* 0x008fe200000010ff */
        /* <DEDUP_REMOVED lines=56> */
[----:B------:R-:W-:-:S03]  /*f910*/  FMUL.FTZ R151, R151, R174 ;  /* 0x000000ae97977220 */ /* 0x000fc60000410000 */
        /* <DEDUP_REMOVED lines=31> */
.L_x_14370:
[----:B------:R0:W1:Y:S01]  /*fb10*/  SYNCS.PHASECHK.TRANS64.TRYWAIT P1, [R14+URZ+0x22850], R15 ;  /* 0x0228500f0e0075a7 */ /* 0x000062000802017f */
[----:B------:R-:W-:Y:S05]  /*fb20*/  @!P0 BRA `(.L_x_14371) ;  /* 0x0000000000048947 */ /* 0x000fea0003800000 */
[----:B------:R-:W-:Y:S01]  /*fb30*/  BPT.TRAP 0x1 ;  /* 0x000000040000795c */ /* 0x000fe20000300000 */
.L_x_14371:
[----:B------:R-:W-:Y:S04]  /*fb40*/  BSSY B0, `(.L_x_14372) ;  /* 0x0000004000007945 */ /* 0x000fe80003800000 */
[----:B-1----:R-:W-:Y:S05]  /*fb50*/  @P1 BRA `(.L_x_14373) ;  /* 0x0000000000081947 */ /* 0x002fea0003800000 */
[----:B------:R-:W1:Y:S02]  /*fb60*/  SYNCS.PHASECHK.TRANS64.TRYWAIT P1, [R14+URZ+0x22850], R15 ;  /* 0x0228500f0e0075a7 */ /* 0x000e64000802017f */
[----:B-1----:R-:W-:Y:S05]  /*fb70*/  @!P1 BRA `(.L_x_14374) ;  /* 0x000000c0006c9947 */ /* 0x002fea0003800000 */
.L_x_14373:
[----:B------:R-:W-:Y:S05]  /*fb80*/  BSYNC B0 ;  /* 0x0000000000007941 */ /* 0x000fea0003800000 */
.L_x_14372:
[----:B------:R-:W3:Y:S01]  /*fb90*/  S2R R174, SR_TID.X ;  /* 0x0000000000ae7919 */ /* 0x000ee20000002100 */
[----:B------:R-:W-:Y:S05]  /*fba0*/  WARPSYNC.ALL ;  /* 0x0000000000007948 */ /* 0x000fea0003800000 */
[----:B------:R-:W-:Y:S02]  /*fbb0*/  IMAD R172, R23, 0xc00, R221 ;  /* 0x00000c0017ac7824 */ /* 0x000fe400078e02dd */
[----:B------:R-:W-:Y:S02]  /*fbc0*/  IMAD.MOV.U32 R173, RZ, RZ, 0x40000040 ;  /* 0x40000040ffad7424 */ /* 0x000fe400078e00ff */
[----:B------:R-:W-:Y:S01]  /*fbd0*/  IMAD.MOV.U32 R175, RZ, RZ, 0x40000040 ;  /* 0x40000040ffaf7424 */ /* 0x000fe200078e00ff */
[----:B------:R-:W-:-:S02]  /*fbe0*/  R2UR UR6, R172 ;  /* 0x00000000ac0672ca */ /* 0x000fc400000e0000 */
[----:B------:R-:W-:Y:S01]  /*fbf0*/  R2UR UR7, R173 ;  /* 0x00000000ad0772ca */ /* 0x000fe200000e0000 */
[----:B------:R-:W-:Y:S01]  /*fc00*/  IMAD.MOV.U32 R173, RZ, RZ, 0x40000040 ;  /* 0x40000040ffad7424 */ /* 0x000fe200078e00ff */
[----:B---3--:R-:W-:-:S05]  /*fc10*/  SHF.R.U32.HI R174, RZ, 0x7, R174 ;  /* 0x00000007ffae7819 */ /* 0x008fca00000116ae */
[----:B01----:R-:W-:Y:S02]  /*fc20*/  VIADD R15, R174, 0x8 ;  /* 0x00000008ae0f7836 */ /* 0x003fe40000000000 */
[----:B------:R-:W-:-:S03]  /*fc30*/  VIADD R174, R172, 0x80 ;  /* 0x00000080acae7836 */ /* 0x000fc60000000000 */
        /* <DEDUP_REMOVED lines=42> */
.L_x_14375:
[----:B------:R-:W0:Y:S01]  /*fee0*/  S2R R15, SR_CgaCtaId ;  /* 0x00000000000f7919 */ /* 0x000e220000008800 */
[C---:B------:R-:W-:Y:S01]  /*fef0*/  ISETP.GT.AND P1, PT, R9.reuse, RZ, PT ;  /* 0x000000ff0900720c */ /* 0x040fe20003f24270 */
[----:B------:R-:W-:Y:S02]  /*ff00*/  VIADD R14, R14, 0x22860 ;  /* 0x000228600e0e7836 */ /* 0x000fe40000000000 */
[----:B------:R-:W-:Y:S02]  /*ff10*/  VIADD R9, R9, 0xffffffff ;  /* 0xffffffff09097836 */ /* 0x000fe40000000000 */
[----:B------:R-:W-:Y:S02]  /*ff20*/  IMAD.MOV.U32 R201, RZ, RZ, R3 ;  /* 0x000000ffffc97224 */ /* 0x000fe400078e0003 */
[----:B------:R-:W-:Y:S01]  /*ff30*/  IMAD.MOV.U32 R200, RZ, RZ, R4 ;  /* 0x000000ffffc87224 */ /* 0x000fe200078e0004 */
[----:B0-----:R-:W-:-:S04]  /*ff40*/  PRMT R14, R15, 0x654, R14 ;  /* 0x000006540f0e7816 */ /* 0x001fc8000000000e */
[----:B------:R0:W-:Y:S01]  /*ff50*/  SYNCS.ARRIVE.TRANS64.RED.A1T0 RZ, [R14+URZ], RZ ;  /* 0x000000ff0eff79a7 */ /* 0x0001e2000810043f */
[----:B------:R-:W-:Y:S05]  /*ff60*/  @P1 BRA `(.L_x_14376) ;  /* 0xffffffe000401947 */ /* 0x000fea000383ffff */
.L_x_14364:
[----:B------:R-:W3:Y:S01]  /*ff70*/  LDL.LU R172, [R1+0x3c] ;  /* 0x00003c0001ac7983 */ /* 0x000ee20000300800 */
[----:B------:R-:W-:Y:S05]  /*ff80*/  WARPSYNC.ALL ;  /* 0x0000000000007948 */ /* 0x000fea0003800000 */
[----:B------:R-:W1:Y:S01]  /*ff90*/  SHFL.BFLY PT, R7, R8, 0x2, 0x1f ;  /* 0x0c401f0008077f89 */ /* 0x000e6200000e0000 */
[----:B------:R-:W-:Y:S01]  /*ffa0*/  VIADD R23, R23, 0x1 ;  /* 0x0000000117177836 */ /* 0x000fe20000000000 */
[----:B------:R4:W-:Y:S08]  /*ffb0*/  BAR.ARV R212, 0x100 ;  /* 0x000400d40000751d */ /* 0x0009f00000002000 */
[----:B------:R-:W-:Y:S06]  /*ffc0*/  BAR.ARV 0x8, 0x180 ;  /* 0x0206000000007b1d */ /* 0x000fec0000002000 */
[----:B------:R-:W-:Y:S01]  /*ffd0*/  ISETP.NE.AND P0, PT, R23, 0x2, PT ;  /* 0x000000021700780c */ /* 0x000fe20003f05270 */
[----:B------:R-:W-:Y:S01]  /*ffe0*/  IMAD.MOV.U32 R13, RZ, RZ, -0x800000 ;  /* 0xff800000ff0d7424 */ /* 0x000fe200078e00ff */
[----:B------:R-:W5:Y:S01]  /*fff0*/  SHFL.BFLY PT, R10, R5, 0x2, 0x1f ;  /* 0x0c401f00050a7f89 */ /* 0x000f6200000e0000 */
[----:B------:R-:W-:-:S02]  /*10000*/  PLOP3.LUT P1, PT, PT, PT, PT, 0x8, 0x0 ;  /* 0x000000000000781c */ /* 0x000fc40003f2e170 */
[----:B------:R-:W-:Y:S01]  /*10010*/  SEL R23, R23, RZ, P0 ;  /* 0x000000ff17177207 */ /* 0x000fe20000000000 */
[----:B-1----:R-:W-:-:S05]  /*10020*/  FADD.FTZ R7, R7, R8 ;  /* 0x0000000807077221 */ /* 0x002fca0000010000 */
[----:B------:R-:W1:Y:S01]  /*10030*/  SHFL.BFLY PT, R6, R7, 0x1, 0x1f ;  /* 0x0c201f0007067f89 */ /* 0x000e6200000e0000 */
[----:B-----5:R-:W-:Y:S01]  /*10040*/  FADD.FTZ R11, R10, R5 ;  /* 0x000000050a0b7221 */ /* 0x020fe20000010000 */
[----:B------:R-:W-:-:S04]  /*10050*/  IMAD.MOV.U32 R10, RZ, RZ, RZ ;  /* 0x000000ffff0a7224 */ /* 0x000fc800078e00ff */
[----:B------:R-:W5:Y:S01]  /*10060*/  SHFL.BFLY PT, R12, R11, 0x1, 0x1f ;  /* 0x0c201f000b0c7f89 */ /* 0x000f6200000e0000 */
[----:B-1----:R-:W-:Y:S01]  /*10070*/  FADD.FTZ R8, R7, R6 ;  /* 0x0000000607087221 */ /* 0x002fe20000010000 */
[----:B------:R-:W-:Y:S01]  /*10080*/  IMAD.MOV.U32 R7, RZ, RZ, RZ ;  /* 0x000000ffff077224 */ /* 0x000fe200078e00ff */
[----:B------:R-:W-:-:S03]  /*10090*/  SEL R6, RZ, 0x1, P0 ;  /* 0x00000001ff067807 */ /* 0x000fc60000000000 */
[----:B------:R-:W-:Y:S02]  /*100a0*/  FSETP.NE.FTZ.AND P2, PT, R8, RZ, PT ;  /* 0x000000ff0800720b */ /* 0x000fe40003f55000 */
[----:B------:R-:W-:-:S11]  /*100b0*/  LOP3.LUT R207, R207, R6, RZ, 0x3c, !PT ;  /* 0x00000006cfcf7212 */ /* 0x000fd600078e3cff */
[----:B------:R-:W1:Y:S01]  /*100c0*/  @P2 MUFU.RCP R10, R8 ;  /* 0x00000008000a2308 */ /* 0x000e620000001000 */
[----:B------:R-:W-:Y:S01]  /*100d0*/  @P2 FMUL.FTZ R20, R0, 0.69314718246459960938 ;  /* 0x3f31721800142820 */ /* 0x000fe20000410000 */
[----:B-----5:R-:W-:Y:S01]  /*100e0*/  FADD.FTZ R9, R11, R12 ;  /* 0x0000000c0b097221 */ /* 0x020fe20000010000 */
[----:B------:R-:W-:-:S04]  /*100f0*/  IMAD.MOV.U32 R12, RZ, RZ, -0x800000 ;  /* 0xff800000ff0c7424 */ /* 0x000fc800078e00ff */
[----:B------:R-:W-:Y:S01]  /*10100*/  FSETP.NE.FTZ.AND P3, PT, R9, RZ, PT ;  /* 0x000000ff0900720b */ /* 0x000fe20003f75000 */
[----:B------:R-:W5:Y:S01]  /*10110*/  @P2 MUFU.LG2 R8, R8 ;  /* 0x0000000800082308 */ /* 0x000f620000000c00 */
[-C--:B-1----:R-:W-:Y:S01]  /*10120*/  FMUL.FTZ R162, R84, R10.reuse ;  /* 0x0000000a54a27220 */ /* 0x082fe20000410000 */
[-C--:B------:R-:W-:Y:S01]  /*10130*/  FMUL.FTZ R163, R88, R10.reuse ;  /* 0x0000000a58a37220 */ /* 0x080fe20000410000 */
[----:B------:R-:W-:-:S09]  /*10140*/  FMUL.FTZ R164, R92, R10 ;  /* 0x0000000a5ca47220 */ /* 0x000fd20000410000 */
[----:B------:R-:W-:Y:S01]  /*10150*/  @P3 MUFU.RCP R7, R9 ;  /* 0x0000000900073308 */ /* 0x000fe20000001000 */
[-C--:B------:R-:W-:Y:S01]  /*10160*/  FMUL.FTZ R165, R96, R10.reuse ;  /* 0x0000000a60a57220 */ /* 0x080fe20000410000 */
[-C--:B------:R-:W-:Y:S01]  /*10170*/  FMUL.FTZ R166, R100, R10.reuse ;  /* 0x0000000a64a67220 */ /* 0x080fe20000410000 */
[----:B------:R-:W-:Y:S01]  /*10180*/  @P3 FMUL.FTZ R19, R0, 0.69314718246459960938 ;  /* 0x3f31721800133820 */ /* 0x000fe20000410000 */
[-C--:B------:R-:W-:Y:S01]  /*10190*/  FMUL.FTZ R5, R24, R10.reuse ;  /* 0x0000000a18057220 */ /* 0x080fe20000410000 */
[----:B-----5:R-:W-:Y:S01]  /*101a0*/  @P2 FMUL.FTZ R21, R8, 0.69314718246459960938 ;  /* 0x3f31721808152820 */ /* 0x020fe20000410000 */
        /* <DEDUP_REMOVED lines=128> */
.L_x_14305:
[----:B------:R-:W-:Y:S05]  /*109b0*/  WARPSYNC.ALL ;  /* 0x0000000000007948 */ /* 0x000fea0003800000 */
        /* <DEDUP_REMOVED lines=8> */
[----:B------:R-:W3:Y:S04]  /*10a40*/  LDL R3, [R1+0x54] ;  /* 0x0000540001037983 */ /* 0x000ee80000100800 */
[----:B------:R-:W2:Y:S04]  /*10a50*/  LDL.LU R174, [R1+0x30] ;  /* 0x0000300001ae7983 */ /* 0x000ea80000300800 */
[----:B------:R-:W2:Y:S01]  /*10a60*/  LDL.LU R173, [R1+0x34] ;  /* 0x0000340001ad7983 */ /* 0x000ea20000300800 */
[----:B------:R-:W0:Y:S01]  /*10a70*/  S2R R4, SR_SWINHI ;  /* 0x0000000000047919 */ /* 0x000e220000002f00 */
[----:B------:R-:W-:Y:S05]  /*10a80*/  WARPSYNC.ALL ;  /* 0x0000000000007948 */ /* 0x000fea0003800000 */
[----:B------:R-:W-:Y:S01]  /*10a90*/  F2FP.BF16.F32.PACK_AB R11, R30, R11 ;  /* 0x0000000b1e0b723e */ /* 0x000fe200000010ff */
[----:B------:R-:W-:Y:S01]  /*10aa0*/  ULDC.64 UR4, c[0x0][0xc00] ;  /* 0x0003000000047ab9 */ /* 0x000fe20000000a00 */
[----:B------:R-:W-:Y:S01]  /*10ab0*/  F2FP.BF16.F32.PACK_AB R27, R55, R27 ;  /* 0x0000001b371b723e */ /* 0x000fe200000010ff */
[----:B----4-:R-:W4:Y:S01]  /*10ac0*/  LDL R172, [R1+0x10] ;  /* 0x0000100001ac7983 */ /* 0x010f220000100800 */
[----:B------:R-:W-:-:S02]  /*10ad0*/  MOV R20, R19 ;  /* 0x0000001300147202 */ /* 0x000fc40000000f00 */
        /* <DEDUP_REMOVED lines=17> */
[----:B------:R-:W-:-:S04]  /*10bf0*/  IADD3 R3, P2, R114, 0x40, RZ ;  /* 0x0000004072037810 */ /* 0x000fc80007f5e0ff */
[----:B------:R-:W-:-:S04]  /*10c00*/  LOP3.LUT R4, R3, 0x380, RZ, 0xc0, !PT ;  /* 0x0000038003047812 */ /* 0x000fc800078ec0ff */
[----:B------:R-:W-:Y:S02]  /*10c10*/  SHF.R.U64 R4, R4, 0x3, RZ ;  /* 0x0000000304047819 */ /* 0x000fe400000012ff */
[----:B------:R-:W-:Y:S02]  /*10c20*/  LOP3.LUT R9, R114, 0x380, RZ, 0xc0, !PT ;  /* 0x0000038072097812 */ /* 0x000fe400078ec0ff */
[----:B------:R-:W-:Y:S02]  /*10c30*/  LOP3.LUT R4, R4, R3, RZ, 0x3c, !PT ;  /* 0x0000000304047212 */ /* 0x000fe400078e3cff */
[C---:B------:R-:W-:Y:S02]  /*10c40*/  IADD3 R3, P4, R114.reuse, 0x4000, RZ ;  /* 0x0000400072037810 */ /* 0x040fe40007f9e0ff */
[----:B------:R-:W-:Y:S02]  /*10c50*/  IADD3 R105, P1, R114, 0x20, RZ ;  /* 0x0000002072697810 */ /* 0x000fe40007f3e0ff */
[----:B------:R-:W-:-:S02]  /*10c60*/  SHF.R.U64 R9, R9, 0x3, RZ ;  /* 0x0000000309097819 */ /* 0x000fc400000012ff */
[----:B-----5:R-:W-:Y:S02]  /*10c70*/  LOP3.LUT R24, R3, 0x380, RZ, 0xc0, !PT ;  /* 0x0000038003187812 */ /* 0x020fe400078ec0ff */
[----:B------:R-:W-:Y:S02]  /*10c80*/  LOP3.LUT R104, R105, 0x380, RZ, 0xc0, !PT ;  /* 0x0000038069687812 */ /* 0x000fe400078ec0ff */
[----:B------:R-:W-:Y:S02]  /*10c90*/  IADD3 R113, P3, R114, 0x60, RZ ;  /* 0x0000006072717810 */ /* 0x000fe40007f7e0ff */
[----:B------:R-:W-:Y:S01]  /*10ca0*/  LOP3.LUT R8, R9, R114, RZ, 0x3c, !PT ;  /* 0x0000007209087212 */ /* 0x000fe200078e3cff */
[----:B------:R-:W-:Y:S01]  /*10cb0*/  IMAD.MOV.U32 R9, RZ, RZ, R115 ;  /* 0x000000ffff097224 */ /* 0x000fe200078e0073 */
[----:B------:R-:W-:Y:S02]  /*10cc0*/  SHF.R.U64 R24, R24, 0x3, RZ ;  /* 0x0000000318187819 */ /* 0x000fe400000012ff */
[----:B------:R-:W-:-:S02]  /*10cd0*/  SHF.R.U64 R104, R104, 0x3, RZ ;  /* 0x0000000368687819 */ /* 0x000fc400000012ff */
[----:B------:R-:W-:Y:S02]  /*10ce0*/  LOP3.LUT R112, R113, 0x380, RZ, 0xc0, !PT ;  /* 0x0000038071707812 */ /* 0x000fe400078ec0ff */
[----:B------:R-:W-:Y:S02]  /*10cf0*/  LOP3.LUT R24, R24, R3, RZ, 0x3c, !PT ;  /* 0x0000000318187212 */ /* 0x000fe400078e3cff */
[----:B------:R-:W-:Y:S02]  /*10d00*/  MOV R3, R8 ;  /* 0x0000000800037202 */ /* 0x000fe40000000f00 */
[----:B------:R-:W-:Y:S01]  /*10d10*/  LOP3.LUT R104, R104, R105, RZ, 0x3c, !PT ;  /* 0x0000006968687212 */ /* 0x000fe200078e3cff */
[--C-:B------:R-:W-:Y:S01]  /*10d20*/  IMAD.X R105, RZ, RZ, R115.reuse, P1 ;  /* 0x000000ffff697224 */ /* 0x100fe200008e0673 */
[----:B------:R-:W-:Y:S01]  /*10d30*/  F2FP.BF16.F32.PACK_AB R8, R25, R5 ;  /* 0x000000051908723e */ /* 0x000fe200000010ff */
[----:B------:R-:W-:Y:S01]  /*10d40*/  IMAD.X R5, RZ, RZ, R115, P2 ;  /* 0x000000ffff057224 */ /* 0x000fe200010e0673 */
[----:B------:R-:W-:-:S02]  /*10d50*/  F2FP.BF16.F32.PACK_AB R9, R10, R26 ;  /* 0x0000001a0a09723e */ /* 0x000fc400000010ff */
[----:B------:R-:W-:Y:S02]  /*10d60*/  SHF.R.U64 R112, R112, 0x3, RZ ;  /* 0x0000000370707819 */ /* 0x000fe400000012ff */
[----:B------:R-:W-:Y:S02]  /*10d70*/  F2FP.BF16.F32.PACK_AB R10, R29, R28 ;  /* 0x0000001c1d0a723e */ /* 0x000fe400000010ff */
[C---:B------:R-:W-:Y:S02]  /*10d80*/  IADD3 R111, P5, R114.reuse, 0x4020, RZ ;  /* 0x00004020726f7810 */ /* 0x040fe40007fbe0ff */
[C---:B------:R-:W-:Y:S02]  /*10d90*/  IADD3 R109, P0, R114.reuse, 0x4040, RZ ;  /* 0x00004040726d7810 */ /* 0x040fe40007f1e0ff */
[C---:B------:R-:W-:Y:S02]  /*10da0*/  IADD3 R107, P1, R114.reuse, 0x4060, RZ ;  /* 0x00004060726b7810 */ /* 0x040fe40007f3e0ff */
[----:B------:R-:W-:-:S02]  /*10db0*/  IADD3 R29, P2, R114, 0x8000, RZ ;  /* 0x00008000721d7810 */ /* 0x000fc40007f5e0ff */
[----:B------:R-:W-:Y:S01]  /*10dc0*/  LOP3.LUT R112, R112, R113, RZ, 0x3c, !PT ;  /* 0x0000007170707212 */ /* 0x000fe200078e3cff */
[----:B------:R-:W-:Y:S01]  /*10dd0*/  IMAD.X R113, RZ, RZ, R115, P3 ;  /* 0x000000ffff717224 */ /* 0x000fe200018e0673 */
[----:B------:R-:W-:Y:S02]  /*10de0*/  LOP3.LUT R110, R111, 0x380, RZ, 0xc0, !PT ;  /* 0x000003806f6e7812 */ /* 0x000fe400078ec0ff */
[----:B------:R-:W-:Y:S02]  /*10df0*/  LOP3.LUT R108, R109, 0x380, RZ, 0xc0, !PT ;  /* 0x000003806d6c7812 */ /* 0x000fe400078ec0ff */
[----:B------:R-:W-:Y:S02]  /*10e00*/  LOP3.LUT R106, R107, 0x380, RZ, 0xc0, !PT ;  /* 0x000003806b6a7812 */ /* 0x000fe400078ec0ff */
[----:B------:R-:W-:Y:S02]  /*10e10*/  LOP3.LUT R7, R29, 0x380, RZ, 0xc0, !PT ;  /* 0x000003801d077812 */ /* 0x000fe400078ec0ff */
[----:B------:R-:W-:Y:S01]  /*10e20*/  IADD3 R87, P3, R114, 0x8020, RZ ;  /* 0x0000802072577810 */ /* 0x000fe20007f7e0ff */
[----:B------:R0:W-:Y:S01]  /*10e30*/  STSM.16.M88.4 [R3], R8 ;  /* 0x0000000803007844 */ /* 0x0001e20000000200 */
[----:B------:R-:W-:-:S02]  /*10e40*/  SHF.R.U64 R110, R110, 0x3, RZ ;  /* 0x000000036e6e7819 */ /* 0x000fc400000012ff */
[----:B------:R-:W-:Y:S02]  /*10e50*/  SHF.R.U64 R108, R108, 0x3, RZ ;  /* 0x000000036c6c7819 */ /* 0x000fe400000012ff */
[----:B------:R-:W-:Y:S01]  /*10e60*/  SHF.R.U64 R106, R106, 0x3, RZ ;  /* 0x000000036a6a7819 */ /* 0x000fe200000012ff */
[--C-:B------:R-:W-:Y:S01]  /*10e70*/  IMAD.X R25, RZ, RZ, R115.reuse, P4 ;  /* 0x000000ffff197224 */ /* 0x100fe200020e0673 */
[----:B------:R-:W-:Y:S01]  /*10e80*/  LOP3.LUT R110, R110, R111, RZ, 0x3c, !PT ;  /* 0x0000006f6e6e7212 */ /* 0x000fe200078e3cff */
[--C-:B------:R-:W-:Y:S01]  /*10e90*/  IMAD.X R111, RZ, RZ, R115.reuse, P5 ;  /* 0x000000ffff6f7224 */ /* 0x100fe200028e0673 */
[----:B------:R-:W-:Y:S01]  /*10ea0*/  LOP3.LUT R108, R108, R109, RZ, 0x3c, !PT ;  /* 0x0000006d6c6c7212 */ /* 0x000fe200078e3cff */
[--C-:B------:R-:W-:Y:S01]  /*10eb0*/  IMAD.X R109, RZ, RZ, R115.reuse, P0 ;  /* 0x000000ffff6d7224 */ /* 0x100fe200000e0673 */
[----:B------:R-:W-:Y:S02]  /*10ec0*/  LOP3.LUT R106, R106, R107, RZ, 0x3c, !PT ;  /* 0x0000006b6a6a7212 */ /* 0x000fe400078e3cff */
[----:B0-----:R-:W-:Y:S01]  /*10ed0*/  SHF.R.U64 R8, R7, 0x3, RZ ;  /* 0x0000000307087819 */ /* 0x001fe200000012ff */
[--C-:B------:R-:W-:Y:S01]  /*10ee0*/  IMAD.X R11, RZ, RZ, R115.reuse, P3 ;  /* 0x000000ffff0b7224 */ /* 0x100fe200018e0673 */
[----:B------:R-:W-:Y:S01]  /*10ef0*/  IADD3 R3, P3, R114, 0xc060, RZ ;  /* 0x0000c06072037810 */ /* 0x000fe20007f7e0ff */
[--C-:B------:R-:W-:Y:S01]  /*10f00*/  IMAD.X R9, RZ, RZ, R115.reuse, P2 ;  /* 0x000000ffff097224 */ /* 0x100fe200010e0673 */
[----:B------:R-:W-:Y:S01]  /*10f10*/  LOP3.LUT R26, R87, 0x380, RZ, 0xc0, !PT ;  /* 0x00000380571a7812 */ /* 0x000fe200078ec0ff */
[----:B------:R-:W-:Y:S01]  /*10f20*/  IMAD.X R107, RZ, RZ, R115, P1 ;  /* 0x000000ffff6b7224 */ /* 0x000fe200008e0673 */
[----:B------:R-:W-:-:S02]  /*10f30*/  LOP3.LUT R8, R8, R29, RZ, 0x3c, !PT ;  /* 0x0000001d08087212 */ /* 0x000fc400078e3cff */
[C---:B------:R-:W-:Y:S02]  /*10f40*/  IADD3 R29, P2, R114.reuse, 0xc040, RZ ;  /* 0x0000c040721d7810 */ /* 0x040fe40007f5e0ff */
[C---:B------:R-:W-:Y:S02]  /*10f50*/  IADD3 R117, P4, R114.reuse, 0x8040, RZ ;  /* 0x0000804072757810 */ /* 0x040fe40007f9e0ff */
[C---:B------:R-:W-:Y:S02]  /*10f60*/  IADD3 R119, P5, R114.reuse, 0x8060, RZ ;  /* 0x0000806072777810 */ /* 0x040fe40007fbe0ff */
[C---:B------:R-:W-:Y:S02]  /*10f70*/  IADD3 R121, P0, R114.reuse, 0xc000, RZ ;  /* 0x0000c00072797810 */ /* 0x040fe40007f1e0ff */
[----:B------:R-:W-:Y:S02]  /*10f80*/  IADD3 R123, P1, R114, 0xc020, RZ ;  /* 0x0000c020727b7810 */ /* 0x000fe40007f3e0ff */
[----:B------:R-:W-:-:S02]  /*10f90*/  LOP3.LUT R114, R3, 0x380, RZ, 0xc0, !PT ;  /* 0x0000038003727812 */ /* 0x000fc400078ec0ff */
[----:B------:R-:W-:Y:S02]  /*10fa0*/  SHF.R.U64 R10, R26, 0x3, RZ ;  /* 0x000000031a0a7819 */ /* 0x000fe400000012ff */
[----:B------:R-:W-:Y:S02]  /*10fb0*/  LOP3.LUT R28, R29, 0x380, RZ, 0xc0, !PT ;  /* 0x000003801d1c7812 */ /* 0x000fe400078ec0ff */
[----:B------:R-:W-:Y:S02]  /*10fc0*/  SHF.R.U64 R114, R114, 0x3, RZ ;  /* 0x0000000372727819 */ /* 0x000fe400000012ff */
[----:B------:R-:W-:Y:S02]  /*10fd0*/  LOP3.LUT R10, R10, R87, RZ, 0x3c, !PT ;  /* 0x000000570a0a7212 */ /* 0x000fe400078e3cff */
[----:B------:R-:W-:Y:S02]  /*10fe0*/  SHF.R.U64 R28, R28, 0x3, RZ ;  /* 0x000000031c1c7819 */ /* 0x000fe400000012ff */
[----:B------:R-:W-:-:S02]  /*10ff0*/  MOV R26, R4 ;  /* 0x00000004001a7202 */ /* 0x000fc40000000f00 */
[----:B------:R-:W-:Y:S02]  /*11000*/  LOP3.LUT R114, R114, R3, RZ, 0x3c, !PT ;  /* 0x0000000372727212 */ /* 0x000fe400078e3cff */
[----:B------:R-:W-:Y:S02]  /*11010*/  F2FP.BF16.F32.PACK_AB R4, R6, R152 ;  /* 0x000000980604723e */ /* 0x000fe400000010ff */
[----:B------:R-:W-:Y:S02]  /*11020*/  MOV R104, R104 ;  /* 0x0000006800687202 */ /* 0x000fe40000000f00 */
[----:B------:R-:W-:Y:S02]  /*11030*/  MOV R3, R8 ;  /* 0x0000000800037202 */ /* 0x000fe40000000f00 */
[----:B-1----:R-:W-:Y:S02]  /*11040*/  MOV R32, R10 ;  /* 0x0000000a00207202 */ /* 0x002fe40000000f00 */
[----:B------:R-:W-:-:S02]  /*11050*/  F2FP.BF16.F32.PACK_AB R5, R15, R0 ;  /* 0x000000000f05723e */ /* 0x000fc400000010ff */
[----:B------:R-:W-:Y:S02]  /*11060*/  F2FP.BF16.F32.PACK_AB R6, R37, R36 ;  /* 0x000000242506723e */ /* 0x000fe400000010ff */
[----:B------:R-:W-:Y:S02]  /*11070*/  F2FP.BF16.F32.PACK_AB R7, R14, R38 ;  /* 0x000000260e07723e */ /* 0x000fe400000010ff */
[----:B------:R-:W-:Y:S02]  /*11080*/  LOP3.LUT R116, R117, 0x380, RZ, 0xc0, !PT ;  /* 0x0000038075747812 */ /* 0x000fe400078ec0ff */
[----:B------:R-:W-:Y:S01]  /*11090*/  LOP3.LUT R28, R28, R29, RZ, 0x3c, !PT ;  /* 0x0000001d1c1c7212 */ /* 0x000fe200078e3cff */
[----:B------:R-:W-:Y:S01]  /*110a0*/  IMAD.X R29, RZ, RZ, R115, P2 ;  /* 0x000000ffff1d7224 */ /* 0x000fe200010e0673 */
[----:B------:R-:W-:Y:S02]  /*110b0*/  F2FP.BF16.F32.PACK_AB R8, R41, R40 ;  /* 0x000000282908723e */ /* 0x000fe400000010ff */
[----:B------:R-:W-:-:S02]  /*110c0*/  F2FP.BF16.F32.PACK_AB R9, R43, R42 ;  /* 0x0000002a2b09723e */ /* 0x000fc400000010ff */
[----:B------:R-:W-:Y:S02]  /*110d0*/  F2FP.BF16.F32.PACK_AB R10, R45, R153 ;  /* 0x000000992d0a723e */ /* 0x000fe400000010ff */
[----:B------:R-:W-:Y:S01]  /*110e0*/  F2FP.BF16.F32.PACK_AB R11, R47, R46 ;  /* 0x0000002e2f0b723e */ /* 0x000fe200000010ff */
[----:B------:R-:W-:Y:S01]  /*110f0*/  STSM.16.M88.4 [R104], R4 ;  /* 0x0000000468007844 */ /* 0x000fe20000000200 */
[----:B------:R-:W-:Y:S02]  /*11100*/  SHF.R.U64 R116, R116, 0x3, RZ ;  /* 0x0000000374747819 */ /* 0x000fe400000012ff */
[----:B------:R-:W-:Y:S01]  /*11110*/  LOP3.LUT R118, R119, 0x380, RZ, 0xc0, !PT ;  /* 0x0000038077767812 */ /* 0x000fe200078ec0ff */
[----:B------:R0:W-:Y:S01]  /*11120*/  STSM.16.M88.4 [R26], R8 ;  /* 0x000000081a007844 */ /* 0x0001e20000000200 */
[----:B------:R-:W-:Y:S02]  /*11130*/  MOV R62, R24 ;  /* 0x00000018003e7202 */ /* 0x000fe40000000f00 */
[----:B------:R-:W-:-:S02]  /*11140*/  LOP3.LUT R120, R121, 0x380, RZ, 0xc0, !PT ;  /* 0x0000038079787812 */ /* 0x000fc400078ec0ff */
[----:B------:R-:W-:Y:S02]  /*11150*/  MOV R112, R112 ;  /* 0x0000007000707202 */ /* 0x000fe40000000f00 */
[----:B------:R-:W-:Y:S02]  /*11160*/  MOV R0, R28 ;  /* 0x0000001c00007202 */ /* 0x000fe40000000f00 */
[----:B------:R-:W-:Y:S02]  /*11170*/  F2FP.BF16.F32.PACK_AB R24, R49, R154 ;  /* 0x0000009a3118723e */ /* 0x000fe400000010ff */
[----:B------:R-:W-:Y:S02]  /*11180*/  F2FP.BF16.F32.PACK_AB R25, R51, R50 ;  /* 0x000000323319723e */ /* 0x000fe400000010ff */
[----:B------:R-:W-:Y:S02]  /*11190*/  LOP3.LUT R122, R123, 0x380, RZ, 0xc0, !PT ;  /* 0x000003807b7a7812 */ /* 0x000fe400078ec0ff */
[----:B------:R-:W-:-:S02]  /*111a0*/  F2FP.BF16.F32.PACK_AB R28, R57, R156 ;  /* 0x0000009c391c723e */ /* 0x000fc400000010ff */
[----:B0-----:R-:W-:Y:S02]  /*111b0*/  F2FP.BF16.F32.PACK_AB R26, R53, R155 ;  /* 0x0000009b351a723e */ /* 0x001fe400000010ff */
[----:B------:R-:W-:Y:S02]  /*111c0*/  F2FP.BF16.F32.PACK_AB R29, R59, R58 ;  /* 0x0000003a3b1d723e */ /* 0x000fe400000010ff */
[----:B------:R-:W-:Y:S01]  /*111d0*/  LOP3.LUT R116, R116, R117, RZ, 0x3c, !PT ;  /* 0x0000007574747212 */ /* 0x000fe200078e3cff */
[----:B------:R-:W-:Y:S01]  /*111e0*/  IMAD.X R117, RZ, RZ, R115, P4 ;  /* 0x000000ffff757224 */ /* 0x000fe200020e0673 */
[----:B------:R-:W-:Y:S02]  /*111f0*/  MOV R110, R110 ;  /* 0x0000006e006e7202 */ /* 0x000fe40000000f00 */
[----:B------:R-:W-:Y:S02]  /*11200*/  F2FP.BF16.F32.PACK_AB R4, R65, R157 ;  /* 0x0000009d4104723e */ /* 0x000fe400000010ff */
[----:B------:R-:W-:-:S02]  /*11210*/  F2FP.BF16.F32.PACK_AB R5, R67, R66 ;  /* 0x000000424305723e */ /* 0x000fc400000010ff */
[----:B------:R-:W-:Y:S02]  /*11220*/  F2FP.BF16.F32.PACK_AB R6, R69, R158 ;  /* 0x0000009e4506723e */ /* 0x000fe400000010ff */
[----:B------:R-:W-:Y:S02]  /*11230*/  F2FP.BF16.F32.PACK_AB R7, R71, R70 ;  /* 0x000000464707723e */ /* 0x000fe400000010ff */
[----:B------:R-:W-:Y:S01]  /*11240*/  SHF.R.U64 R118, R118, 0x3, RZ ;  /* 0x0000000376767819 */ /* 0x000fe200000012ff */
[----:B------:R-:W-:Y:S01]  /*11250*/  STSM.16.M88.4 [R112], R24 ;  /* 0x0000001870007844 */ /* 0x000fe20000000200 */
[----:B------:R-:W-:Y:S02]  /*11260*/  SHF.R.U64 R120, R120, 0x3, RZ ;  /* 0x0000000378787819 */ /* 0x000fe400000012ff */
[----:B------:R-:W-:Y:S02]  /*11270*/  MOV R108, R108 ;  /* 0x0000006c006c7202 */ /* 0x000fe40000000f00 */
[----:B------:R-:W-:-:S02]  /*11280*/  F2FP.BF16.F32.PACK_AB R8, R73, R159 ;  /* 0x0000009f4908723e */ /* 0x000fc400000010ff */
[----:B------:R-:W-:Y:S02]  /*11290*/  F2FP.BF16.F32.PACK_AB R9, R75, R74 ;  /* 0x0000004a4b09723e */ /* 0x000fe400000010ff */
[----:B------:R-:W-:Y:S02]  /*112a0*/  F2FP.BF16.F32.PACK_AB R10, R77, R160 ;  /* 0x000000a04d0a723e */ /* 0x000fe400000010ff */
[----:B------:R-:W-:Y:S01]  /*112b0*/  F2FP.BF16.F32.PACK_AB R11, R79, R78 ;  /* 0x0000004e4f0b723e */ /* 0x000fe200000010ff */
[----:B------:R0:W-:Y:S01]  /*112c0*/  STSM.16.M88.4 [R62], R28 ;  /* 0x0000001c3e007844 */ /* 0x0001e20000000200 */
[----:B------:R-:W-:Y:S02]  /*112d0*/  SHF.R.U64 R122, R122, 0x3, RZ ;  /* 0x000000037a7a7819 */ /* 0x000fe400000012ff */
[----:B------:R-:W-:Y:S02]  /*112e0*/  MOV R106, R106 ;  /* 0x0000006a006a7202 */ /* 0x000fe40000000f00 */
[----:B------:R-:W-:-:S02]  /*112f0*/  F2FP.BF16.F32.PACK_AB R36, R81, R161 ;  /* 0x000000a15124723e */ /* 0x000fc400000010ff */
[----:B------:R-:W-:Y:S02]  /*11300*/  F2FP.BF16.F32.PACK_AB R37, R83, R82 ;  /* 0x000000525325723e */ /* 0x000fe400000010ff */
[----:B------:R-:W-:Y:S01]  /*11310*/  F2FP.BF16.F32.PACK_AB R38, R85, R162 ;  /* 0x000000a25526723e */ /* 0x000fe200000010ff */
[----:B------:R1:W-:Y:S01]  /*11320*/  STSM.16.M88.4 [R110], R4 ;  /* 0x000000046e007844 */ /* 0x0003e20000000200 */
[----:B------:R-:W-:Y:S02]  /*11330*/  F2FP.BF16.F32.PACK_AB R40, R89, R163 ;  /* 0x000000a35928723e */ /* 0x000fe400000010ff */
[----:B------:R-:W-:Y:S02]  /*11340*/  F2FP.BF16.F32.PACK_AB R41, R91, R90 ;  /* 0x0000005a5b29723e */ /* 0x000fe400000010ff */
[----:B------:R-:W-:Y:S02]  /*11350*/  F2FP.BF16.F32.PACK_AB R42, R93, R164 ;  /* 0x000000a45d2a723e */ /* 0x000fe400000010ff */
[----:B------:R-:W-:-:S02]  /*11360*/  F2FP.BF16.F32.PACK_AB R43, R95, R94 ;  /* 0x0000005e5f2b723e */ /* 0x000fc400000010ff */
[----:B------:R-:W-:Y:S01]  /*11370*/  LOP3.LUT R118, R118, R119, RZ, 0x3c, !PT ;  /* 0x0000007776767212 */ /* 0x000fe200078e3cff */
[--C-:B------:R-:W-:Y:S01]  /*11380*/  IMAD.X R119, RZ, RZ, R115.reuse, P5 ;  /* 0x000000ffff777224 */ /* 0x100fe200028e0673 */
[----:B0-----:R-:W-:Y:S01]  /*11390*/  F2FP.BF16.F32.PACK_AB R62, R101, R166 ;  /* 0x000000a6653e723e */ /* 0x001fe200000010ff */
[----:B------:R0:W-:Y:S01]  /*113a0*/  STSM.16.M88.4 [R108], R8 ;  /* 0x000000086c007844 */ /* 0x0001e20000000200 */
[----:B------:R-:W-:Y:S01]  /*113b0*/  LOP3.LUT R120, R120, R121, RZ, 0x3c, !PT ;  /* 0x0000007978787212 */ /* 0x000fe200078e3cff */
[----:B------:R-:W-:Y:S01]  /*113c0*/  IMAD.X R121, RZ, RZ, R115, P0 ;  /* 0x000000ffff797224 */ /* 0x000fe200000e0673 */
[----:B------:R-:W-:Y:S02]  /*113d0*/  MOV R116, R116 ;  /* 0x0000007400747202 */ /* 0x000fe40000000f00 */
[----:B-1----:R-:W-:Y:S02]  /*113e0*/  F2FP.BF16.F32.PACK_AB R4, R84, R167 ;  /* 0x000000a75404723e */ /* 0x002fe400000010ff */
[----:B------:R-:W-:-:S02]  /*113f0*/  F2FP.BF16.F32.PACK_AB R5, R48, R44 ;  /* 0x0000002c3005723e */ /* 0x000fc400000010ff */
[----:B------:R-:W-:Y:S02]  /*11400*/  F2FP.BF16.F32.PACK_AB R6, R88, R168 ;  /* 0x000000a85806723e */ /* 0x000fe400000010ff */
[----:B------:R-:W-:Y:S01]  /*11410*/  F2FP.BF16.F32.PACK_AB R7, R54, R52 ;  /* 0x000000343607723e */ /* 0x000fe200000010ff */
[----:B------:R-:W-:Y:S01]  /*11420*/  STSM.16.M88.4 [R106], R36 ;  /* 0x000000246a007844 */ /* 0x000fe20000000200 */
[----:B------:R-:W-:Y:S01]  /*11430*/  LOP3.LUT R122, R122, R123, RZ, 0x3c, !PT ;  /* 0x0000007b7a7a7212 */ /* 0x000fe200078e3cff */
[--C-:B------:R-:W-:Y:S02]  /*11440*/  IMAD.X R123, RZ, RZ, R115.reuse, P1 ;  /* 0x000000ffff7b7224 */ /* 0x100fe400008e0673 */
[----:B------:R1:W-:Y:S01]  /*11450*/  STSM.16.M88.4 [R3], R40 ;  /* 0x0000002803007844 */ /* 0x0003e20000000200 */
[----:B------:R-:W-:Y:S01]  /*11460*/  IMAD.X R115, RZ, RZ, R115, P3 ;  /* 0x000000ffff737224 */ /* 0x000fe200018e0673 */
[----:B------:R-:W-:Y:S02]  /*11470*/  MOV R118, R118 ;  /* 0x0000007600767202 */ /* 0x000fe40000000f00 */
[----:B------:R-:W-:Y:S01]  /*11480*/  STSM.16.M88.4 [R32], R60 ;  /* 0x0000003c20007844 */ /* 0x000fe20000000200 */
[----:B0-----:R-:W-:-:S02]  /*11490*/  F2FP.BF16.F32.PACK_AB R8, R92, R169 ;  /* 0x000000a95c08723e */ /* 0x001fc400000010ff */
[----:B------:R-:W-:Y:S01]  /*114a0*/  F2FP.BF16.F32.PACK_AB R9, R64, R56 ;  /* 0x000000384009723e */ /* 0x000fe200000010ff */
[----:B------:R2:W-:Y:S01]  /*114b0*/  STSM.16.M88.4 [R116], R4 ;  /* 0x0000000474007844 */ /* 0x0005e20000000200 */
[----:B------:R-:W-:Y:S02]  /*114c0*/  F2FP.BF16.F32.PACK_AB R10, R96, R170 ;  /* 0x000000aa600a723e */ /* 0x000fe400000010ff */
[----:B------:R-:W-:Y:S02]  /*114d0*/  F2FP.BF16.F32.PACK_AB R11, R72, R68 ;  /* 0x00000044480b723e */ /* 0x000fe400000010ff */
[----:B------:R-:W-:Y:S02]  /*114e0*/  MOV R120, R120 ;  /* 0x0000007800787202 */ /* 0x000fe40000000f00 */
[----:B------:R-:W-:Y:S02]  /*114f0*/  F2FP.BF16.F32.PACK_AB R24, R100, R171 ;  /* 0x000000ab6418723e */ /* 0x000fe400000010ff */
[----:B------:R-:W-:-:S02]  /*11500*/  F2FP.BF16.F32.PACK_AB R25, R80, R76 ;  /* 0x0000004c5019723e */ /* 0x000fc400000010ff */
[----:B------:R-:W-:Y:S02]  /*11510*/  F2FP.BF16.F32.PACK_AB R26, R125, R124 ;  /* 0x0000007c7d1a723e */ /* 0x000fe400000010ff */
[----:B------:R-:W-:Y:S01]  /*11520*/  F2FP.BF16.F32.PACK_AB R27, R127, R126 ;  /* 0x0000007e7f1b723e */ /* 0x000fe200000010ff */
[----:B-1----:R-:W0:Y:S01]  /*11530*/  LDC R3, c[0x0][0xbe8] ;  /* 0x0002fa00ff037b82 */ /* 0x002e220000000800 */
[----:B------:R-:W-:Y:S02]  /*11540*/  ISETP.NE.U32.AND P0, PT, RZ, UR4, PT ;  /* 0x00000004ff007c0c */ /* 0x000fe4000bf05070 */
[----:B--2---:R-:W-:Y:S02]  /*11550*/  IADD3 R6, P1, R174, UR4, RZ ;  /* 0x00000004ae067c10 */ /* 0x004fe4000ff3e0ff */
[----:B------:R-:W-:Y:S02]  /*11560*/  MOV R122, R122 ;  /* 0x0000007a007a7202 */ /* 0x000fe40000000f00 */
[----:B------:R-:W-:-:S02]  /*11570*/  F2FP.BF16.F32.PACK_AB R28, R129, R128 ;  /* 0x00000080811c723e */ /* 0x000fc400000010ff */
[----:B------:R-:W-:Y:S02]  /*11580*/  F2FP.BF16.F32.PACK_AB R29, R131, R130 ;  /* 0x00000082831d723e */ /* 0x000fe400000010ff */
[----:B------:R-:W-:Y:S02]  /*11590*/  F2FP.BF16.F32.PACK_AB R30, R133, R132 ;  /* 0x00000084851e723e */ /* 0x000fe400000010ff */
[----:B------:R-:W-:Y:S01]  /*115a0*/  F2FP.BF16.F32.PACK_AB R31, R135, R134 ;  /* 0x00000086871f723e */ /* 0x000fe200000010ff */
[----:B------:R-:W-:Y:S01]  /*115b0*/  STSM.16.M88.4 [R118], R8 ;  /* 0x0000000876007844 */ /* 0x000fe20000000200 */
[----:B------:R-:W-:Y:S02]  /*115c0*/  MOV R114, R114 ;  /* 0x0000007200727202 */ /* 0x000fe40000000f00 */
[----:B------:R-:W-:Y:S01]  /*115d0*/  ISETP.NE.AND.EX P0, PT, RZ, UR5, PT, P0 ;  /* 0x00000005ff007c0c */ /* 0x000fe2000bf05300 */
[----:B------:R-:W-:Y:S01]  /*115e0*/  STSM.16.M88.4 [R120], R24 ;  /* 0x0000001878007844 */ /* 0x000fe20000000200 */
[----:B------:R-:W-:Y:S01]  /*115f0*/  IADD3.X R7, R173, UR5, RZ, P1, !PT ;  /* 0x00000005ad077c10 */ /* 0x000fe20008ffe4ff */
[----:B------:R-:W-:-:S02]  /*11600*/  ULDC.64 UR4, c[0x0][0xc08] ;  /* 0x0003020000047ab9 */ /* 0x000fc40000000a00 */
        /* <DEDUP_REMOVED lines=9> */
[----:B-1----:R-:W-:Y:S01]  /*116a0*/  IMAD.U32 R0, RZ, RZ, UR4 ;  /* 0x00000004ff007e24 */ /* 0x002fe2000f8e00ff */
[----:B------:R-:W-:Y:S01]  /*116b0*/  @P2 IADD3.X R5, R173, UR5, RZ, P3, !PT ;  /* 0x00000005ad052c10 */ /* 0x000fe20009ffe4ff */
[----:B------:R2:W5:Y:S04]  /*116c0*/  @P0 LDG.E R80, desc[UR40][R6.64] ;  /* 0x0000002806500981 */ /* 0x000568000c1e1900 */
[----:B------:R2:W5:Y:S01]  /*116d0*/  @P2 LDG.E R0, desc[UR40][R4.64] ;  /* 0x0000002804002981 */ /* 0x000562000c1e1900 */
[----:B0-----:R-:W-:-:S13]  /*116e0*/  ISETP.NE.AND P1, PT, R3, 0x1, PT ;  /* 0x000000010300780c */ /* 0x001fda0003f25270 */
[----:B------:R-:W0:Y:S08]  /*116f0*/  @P1 LDC R8, c[0x0][0xbec] ;  /* 0x0002fb00ff081b82 */ /* 0x000e300000000800 */
[----:B------:R-:W1:Y:S01]  /*11700*/  @P1 LDC R9, c[0x0][0xbf0] ;  /* 0x0002fc00ff091b82 */ /* 0x000e620000000800 */
[----:B----4-:R-:W-:Y:S01]  /*11710*/  IMAD.IADD R15, R172, 0x1, R223 ;  /* 0x00000001ac0f7824 */ /* 0x010fe200078e02df */
[----:B--2---:R-:W-:Y:S06]  /*11720*/  @P2 BRA `(.L_x_14379) ;  /* 0x0000000000102947 */ /* 0x004fec0003800000 */
[----:B------:R-:W-:Y:S05]  /*11730*/  @!P0 BRA `(.L_x_14379) ;  /* 0x00000000000c8947 */ /* 0x000fea0003800000 */
[----:B------:R-:W2:Y:S04]  /*11740*/  LDG.E R5, desc[UR40][R6.64] ;  /* 0x0000002806057981 */ /* 0x000ea8000c1e1900 */
[----:B-----5:R-:W2:Y:S02]  /*11750*/  LDG.E R0, desc[UR40][R6.64+0x4] ;  /* 0x0000042806007981 */ /* 0x020ea4000c1e1900 */
[----:B--2---:R-:W-:-:S07]  /*11760*/  IMAD.IADD R0, R0, 0x1, -R5 ;  /* 0x0000000100007824 */ /* 0x004fce00078e0a05 */
.L_x_14379:
[----:B------:R-:W2:Y:S01]  /*11770*/  LDL.LU R14, [R1+0x44] ;  /* 0x00004400010e7983 */ /* 0x000ea20000300800 */
[----:B0-----:R-:W-:Y:S01]  /*11780*/  @P1 IMAD.HI.U32 R4, R15, R8, RZ ;  /* 0x000000080f041227 */ /* 0x001fe200078e00ff */
[----:B------:R-:W-:Y:S01]  /*11790*/  ULDC.64 UR4, c[0x0][0xb90] ;  /* 0x0002e40000047ab9 */ /* 0x000fe20000000a00 */
[----:B-----5:R-:W-:Y:S01]  /*117a0*/  SHF.R.S32.HI R81, RZ, 0x1f, R80 ;  /* 0x0000001fff517819 */ /* 0x020fe20000011450 */
[----:B------:R-:W3:Y:S01]  /*117b0*/  LDL.LU R10, [R1+0x38] ;  /* 0x00003800010a7983 */ /* 0x000ee20000300800 */
[----:B------:R-:W0:Y:S01]  /*117c0*/  S2R R87, SR_TID.X ;  /* 0x0000000000577919 */ /* 0x000e220000002100 */
[----:B------:R-:W-:Y:S01]  /*117d0*/  IMAD.MOV.U32 R7, RZ, RZ, R15 ;  /* 0x000000ffff077224 */ /* 0x000fe200078e000f */
[----:B------:R-:W4:Y:S01]  /*117e0*/  @P1 LDC R85, c[0x0][0xbec] ;  /* 0x0002fb00ff551b82 */ /* 0x000f220000000800 */
[----:B------:R-:W4:Y:S01]  /*117f0*/  LDL.LU R88, [R1+0x2c] ;  /* 0x00002c0001587983 */ /* 0x000f220000300800 */
[----:B-1----:R-:W-:Y:S01]  /*11800*/  @P1 SHF.R.U32.HI R7, RZ, R9, R4 ;  /* 0x00000009ff071219 */ /* 0x002fe20000011604 */
[----:B------:R-:W1:Y:S01]  /*11810*/  S2R R27, SR_TID.X ;  /* 0x00000000001b7919 */ /* 0x000e620000002100 */
[----:B0-----:R-:W-:-:S05]  /*11820*/  VIADD R87, R87, 0xffffff80 ;  /* 0xffffff8057577836 */ /* 0x001fca0000000000 */
[----:B------:R-:W-:-:S04]  /*11830*/  SHF.R.S32.HI R86, RZ, 0x1f, R87 ;  /* 0x0000001fff567819 */ /* 0x000fc80000011457 */
[----:B------:R-:W-:-:S04]  /*11840*/  LEA.HI R86, R86, R87, RZ, 0x3 ;  /* 0x0000005756567211 */ /* 0x000fc800078f18ff */
[----:B------:R-:W-:-:S05]  /*11850*/  SHF.R.S32.HI R86, RZ, 0x3, R86 ;  /* 0x00000003ff567819 */ /* 0x000fca0000011456 */
[--C-:B------:R-:W-:Y:S02]  /*11860*/  IMAD R11, R86, 0x40, R219.reuse ;  /* 0x00000040560b7824 */ /* 0x100fe400078e02db */
[----:B------:R-:W-:Y:S02]  /*11870*/  IMAD R0, R0, R3, RZ ;  /* 0x0000000300007224 */ /* 0x000fe400078e02ff */
[C---:B------:R-:W-:Y:S02]  /*11880*/  VIADD R89, R219.reuse, 0xc0 ;  /* 0x000000c0db597836 */ /* 0x040fe40000000000 */
[C---:B------:R-:W-:Y:S02]  /*11890*/  VIADD R91, R219.reuse, 0x80 ;  /* 0x00000080db5b7836 */ /* 0x040fe40000000000 */
[C---:B------:R-:W-:Y:S01]  /*118a0*/  VIADD R93, R219.reuse, 0x40 ;  /* 0x00000040db5d7836 */ /* 0x040fe20000000000 */
[----:B------:R-:W-:Y:S01]  /*118b0*/  BSSY B1, `(.L_x_14380) ;  /* 0x00000de000017945 */ /* 0x000fe20003800000 */
[C---:B------:R-:W-:Y:S01]  /*118c0*/  VIADD R90, R219.reuse, 0x80 ;  /* 0x00000080db5a7836 */ /* 0x040fe20000000000 */
[----:B------:R-:W-:Y:S01]  /*118d0*/  SHF.R.S32.HI R94, RZ, 0x1f, R219 ;  /* 0x0000001fff5e7819 */ /* 0x000fe200000114db */
[----:B------:R-:W-:Y:S01]  /*118e0*/  VIADD R92, R219, 0x40 ;  /* 0x00000040db5c7836 */ /* 0x000fe20000000000 */
[----:B--2---:R-:W-:-:S02]  /*118f0*/  SEL R32, R14, RZ, !P0 ;  /* 0x000000ff0e207207 */ /* 0x004fc40004000000 */
[----:B---3--:R-:W-:Y:S02]  /*11900*/  SEL R82, R10, RZ, !P0 ;  /* 0x000000ff0a527207 */ /* 0x008fe40004000000 */
[----:B------:R-:W2:Y:S01]  /*11910*/  LDL R10, [R1+0x50] ;  /* 0x00005000010a7983 */ /* 0x000ea20000100800 */
[----:B----4-:R-:W-:Y:S01]  /*11920*/  SHF.R.S32.HI R83, RZ, 0x1f, R88 ;  /* 0x0000001fff537819 */ /* 0x010fe20000011458 */
[----:B------:R-:W-:-:S04]  /*11930*/  IMAD.WIDE.U32 R4, R88, UR4, R80 ;  /* 0x0000000458047c25 */ /* 0x000fc8000f8e0050 */
[----:B------:R-:W-:-:S04]  /*11940*/  IMAD R6, R83, UR4, RZ ;  /* 0x0000000453067c24 */ /* 0x000fc8000f8e02ff */
[----:B------:R-:W-:Y:S01]  /*11950*/  IMAD R9, R88, UR5, R6 ;  /* 0x0000000558097c24 */ /* 0x000fe2000f8e0206 */
[----:B------:R-:W-:Y:S01]  /*11960*/  ULDC.64 UR4, c[0x0][0xb98] ;  /* 0x0002e60000047ab9 */ /* 0x000fe20000000a00 */
[----:B------:R-:W-:Y:S02]  /*11970*/  IMAD.MOV R6, RZ, RZ, -R7 ;  /* 0x000000ffff067224 */ /* 0x000fe400078e0a07 */
        /* <DEDUP_REMOVED lines=14> */
[----:B------:R-:W-:Y:S01]  /*11a60*/  ULDC.64 UR4, c[0x0][0xb50] ;  /* 0x0002d40000047ab9 */ /* 0x000fe20000000a00 */
[----:B------:R-:W-:Y:S02]  /*11a70*/  IADD3 R15, P3, R20, 0x2000, RZ ;  /* 0x00002000140f7810 */ /* 0x000fe40007f7e0ff */
[----:B------:R-:W-:Y:S01]  /*11a80*/  IMAD.IADD R5, R5, 0x1, R11 ;  /* 0x0000000105057824 */ /* 0x000fe200078e020b */
[----:B------:R-:W-:Y:S02]  /*11a90*/  LEA R6, P0, R4, UR4, 0x2 ;  /* 0x0000000404067c11 */ /* 0x000fe4000f8010ff */
[----:B------:R-:W-:Y:S02]  /*11aa0*/  IADD3 R7, P2, R20, 0x1000, RZ ;  /* 0x0000100014077810 */ /* 0x000fe40007f5e0ff */
[----:B------:R-:W-:Y:S02]  /*11ab0*/  LEA.HI.X R4, R4, UR5, R5, 0x2, P0 ;  /* 0x0000000504047c11 */ /* 0x000fe400080f1405 */
[----:B------:R-:W-:Y:S01]  /*11ac0*/  LOP3.LUT R14, R15, 0x380, RZ, 0xc0, !PT ;  /* 0x000003800f0e7812 */ /* 0x000fe200078ec0ff */
[----:B------:R-:W-:Y:S01]  /*11ad0*/  IMAD.X R9, RZ, RZ, R21, P2 ;  /* 0x000000ffff097224 */ /* 0x000fe200010e0615 */
[----:B------:R-:W-:Y:S01]  /*11ae0*/  IADD3 R29, P0, R20, 0x4000, RZ ;  /* 0x00004000141d7810 */ /* 0x000fe20007f1e0ff */
[----:B-1----:R-:W-:Y:S01]  /*11af0*/  VIADD R27, R27, 0xffffff80 ;  /* 0xffffff801b1b7836 */ /* 0x002fe20000000000 */
[----:B------:R-:W-:-:S02]  /*11b00*/  SHF.R.U64 R14, R14, 0x3, RZ ;  /* 0x000000030e0e7819 */ /* 0x000fc400000012ff */
[C---:B------:R-:W-:Y:S02]  /*11b10*/  IADD3 R25, P5, R20.reuse, 0x3000, RZ ;  /* 0x0000300014197810 */ /* 0x040fe40007fbe0ff */
[C---:B------:R-:W-:Y:S01]  /*11b20*/  IADD3 R37, P4, R20.reuse, 0x5000, RZ ;  /* 0x0000500014257810 */ /* 0x040fe20007f9e0ff */
[----:B------:R-:W-:Y:S01]  /*11b30*/  SHFL.IDX PT, R54, R6, RZ, 0x1c1f ;  /* 0x001c1fff06367589 */ /* 0x000fe200000e0000 */
[----:B------:R-:W-:Y:S01]  /*11b40*/  LOP3.LUT R28, R29, 0x380, RZ, 0xc0, !PT ;  /* 0x000003801d1c7812 */ /* 0x000fe200078ec0ff */
[----:B------:R-:W-:Y:S01]  /*11b50*/  ULDC.64 UR4, c[0x0][0xaa0] ;  /* 0x0002a80000047ab9 */ /* 0x000fe20000000a00 */
[----:B------:R-:W-:Y:S02]  /*11b60*/  IADD3 R41, P2, R20, 0x6000, RZ ;  /* 0x0000600014297810 */ /* 0x000fe40007f5e0ff */
[----:B------:R-:W-:Y:S02]  /*11b70*/  SHF.R.U64 R28, R28, 0x3, RZ ;  /* 0x000000031c1c7819 */ /* 0x000fe400000012ff */
[----:B------:R-:W-:Y:S01]  /*11b80*/  LOP3.LUT R14, R14, R15, RZ, 0x3c, !PT ;  /* 0x0000000f0e0e7212 */ /* 0x000fe200078e3cff */
[----:B------:R-:W-:Y:S01]  /*11b90*/  IMAD.X R15, RZ, RZ, R21, P3 ;  /* 0x000000ffff0f7224 */ /* 0x000fe200018e0615 */
[----:B------:R-:W-:-:S02]  /*11ba0*/  LOP3.LUT R40, R41, 0x380, RZ, 0xc0, !PT ;  /* 0x0000038029287812 */ /* 0x000fc400078ec0ff */
[----:B------:R-:W-:Y:S02]  /*11bb0*/  IADD3 R45, P3, R20, 0x7000, RZ ;  /* 0x00007000142d7810 */ /* 0x000fe40007f7e0ff */
[----:B------:R-:W-:Y:S02]  /*11bc0*/  SHF.R.S32.HI R26, RZ, 0x1f, R27 ;  /* 0x0000001fff1a7819 */ /* 0x000fe4000001141b */
[----:B------:R-:W-:Y:S01]  /*11bd0*/  LOP3.LUT R28, R28, R29, RZ, 0x3c, !PT ;  /* 0x0000001d1c1c7212 */ /* 0x000fe200078e3cff */
[----:B------:R-:W-:Y:S01]  /*11be0*/  IMAD.X R29, RZ, RZ, R21, P0 ;  /* 0x000000ffff1d7224 */ /* 0x000fe200000e0615 */
[----:B------:R-:W-:Y:S02]  /*11bf0*/  SHF.R.U64 R40, R40, 0x3, RZ ;  /* 0x0000000328287819 */ /* 0x000fe400000012ff */
[----:B------:R-:W-:Y:S02]  /*11c00*/  IADD3 R53, P0, R20, 0x9000, RZ ;  /* 0x0000900014357810 */ /* 0x000fe40007f1e0ff */
[----:B------:R-:W-:-:S02]  /*11c10*/  LOP3.LUT R44, R45, 0x380, RZ, 0xc0, !PT ;  /* 0x000003802d2c7812 */ /* 0x000fc400078ec0ff */
[----:B------:R-:W-:Y:S02]  /*11c20*/  LEA.HI R26, R26, R27, RZ, 0x7 ;  /* 0x0000001b1a1a7211 */ /* 0x000fe400078f38ff */
[----:B------:R-:W-:Y:S02]  /*11c30*/  LOP3.LUT R24, R25, 0x380, RZ, 0xc0, !PT ;  /* 0x0000038019187812 */ /* 0x000fe400078ec0ff */
[----:B------:R-:W-:Y:S02]  /*11c40*/  LOP3.LUT R36, R37, 0x380, RZ, 0xc0, !PT ;  /* 0x0000038025247812 */ /* 0x000fe400078ec0ff */
[----:B------:R-:W-:Y:S01]  /*11c50*/  LOP3.LUT R40, R40, R41, RZ, 0x3c, !PT ;  /* 0x0000002928287212 */ /* 0x000fe200078e3cff */
[----:B------:R-:W-:Y:S01]  /*11c60*/  IMAD.X R41, RZ, RZ, R21, P2 ;  /* 0x000000ffff297224 */ /* 0x000fe200010e0615 */
[----:B------:R-:W-:Y:S02]  /*11c70*/  LOP3.LUT R52, R53, 0x380, RZ, 0xc0, !PT ;  /* 0x0000038035347812 */ /* 0x000fe400078ec0ff */
[----:B------:R-:W-:-:S02]  /*11c80*/  SHF.R.U64 R44, R44, 0x3, RZ ;  /* 0x000000032c2c7819 */ /* 0x000fc400000012ff */
[----:B------:R-:W-:Y:S02]  /*11c90*/  IADD3 R61, P2, R20, 0xb000, RZ ;  /* 0x0000b000143d7810 */ /* 0x000fe40007f5e0ff */
[----:B------:R-:W-:Y:S02]  /*11ca0*/  LOP3.LUT R26, R26, 0xffffff80, RZ, 0xc0, !PT ;  /* 0xffffff801a1a7812 */ /* 0x000fe400078ec0ff */
[----:B------:R-:W-:Y:S02]  /*11cb0*/  SHF.R.U64 R24, R24, 0x3, RZ ;  /* 0x0000000318187819 */ /* 0x000fe400000012ff */
[----:B------:R-:W-:Y:S01]  /*11cc0*/  SHF.R.U64 R36, R36, 0x3, RZ ;  /* 0x0000000324247819 */ /* 0x000fe200000012ff */
[----:B------:R-:W-:Y:S01]  /*11cd0*/  IMAD.IADD R26, R27, 0x1, -R26 ;  /* 0x000000011b1a7824 */ /* 0x000fe200078e0a1a */
[----:B------:R-:W-:Y:S02]  /*11ce0*/  SHF.R.U64 R52, R52, 0x3, RZ ;  /* 0x0000000334347819 */ /* 0x000fe400000012ff */
[----:B------:R-:W-:Y:S01]  /*11cf0*/  LOP3.LUT R44, R44, R45, RZ, 0x3c, !PT ;  /* 0x0000002d2c2c7212 */ /* 0x000fe200078e3cff */
[----:B------:R-:W-:Y:S01]  /*11d00*/  IMAD.X R45, RZ, RZ, R21, P3 ;  /* 0x000000ffff2d7224 */ /* 0x000fe200018e0615 */
[----:B------:R-:W-:-:S02]  /*11d10*/  LOP3.LUT R60, R61, 0x380, RZ, 0xc0, !PT ;  /* 0x000003803d3c7812 */ /* 0x000fc400078ec0ff */
[----:B------:R-:W-:Y:S01]  /*11d20*/  LOP3.LUT R24, R24, R25, RZ, 0x3c, !PT ;  /* 0x0000001918187212 */ /* 0x000fe200078e3cff */
[--C-:B------:R-:W-:Y:S01]  /*11d30*/  IMAD.X R25, RZ, RZ, R21.reuse, P5 ;  /* 0x000000ffff197224 */ /* 0x100fe200028e0615 */
[----:B------:R-:W-:Y:S01]  /*11d40*/  LOP3.LUT R36, R36, R37, RZ, 0x3c, !PT ;  /* 0x0000002524247212 */ /* 0x000fe200078e3cff */
[--C-:B------:R-:W-:Y:S01]  /*11d50*/  IMAD.X R37, RZ, RZ, R21.reuse, P4 ;  /* 0x000000ffff257224 */ /* 0x100fe200020e0615 */
[C---:B------:R-:W-:Y:S01]  /*11d60*/  IADD3 R65, P3, R20.reuse, 0xc000, RZ ;  /* 0x0000c00014417810 */ /* 0x040fe20007f7e0ff */
[----:B------:R-:W0:Y:S01]  /*11d70*/  SHFL.IDX PT, R55, R4, RZ, 0x1c1f ;  /* 0x001c1fff04377589 */ /* 0x000e2200000e0000 */
[C---:B------:R-:W-:Y:S02]  /*11d80*/  IADD3 R49, P5, R20.reuse, 0x8000, RZ ;  /* 0x0000800014317810 */ /* 0x040fe40007fbe0ff */
[----:B------:R-:W-:Y:S01]  /*11d90*/  IADD3 R57, P4, R20, 0xa000, RZ ;  /* 0x0000a00014397810 */ /* 0x000fe20007f9e0ff */
[----:B------:R-:W-:Y:S01]  /*11da0*/  SHFL.IDX PT, R58, R6, 0x1, 0x1c1f ;  /* 0x003c1f00063a7f89 */ /* 0x000fe200000e0000 */
[----:B------:R-:W-:Y:S01]  /*11db0*/  LOP3.LUT R52, R52, R53, RZ, 0x3c, !PT ;  /* 0x0000003534347212 */ /* 0x000fe200078e3cff */
[----:B------:R-:W-:Y:S01]  /*11dc0*/  IMAD.X R53, RZ, RZ, R21, P0 ;  /* 0x000000ffff357224 */ /* 0x000fe200000e0615 */
[----:B------:R-:W-:Y:S01]  /*11dd0*/  SHF.R.U64 R60, R60, 0x3, RZ ;  /* 0x000000033c3c7819 */ /* 0x000fe200000012ff */
[----:B------:R1:W3:Y:S01]  /*11de0*/  SHFL.IDX PT, R59, R4, 0x1, 0x1c1f ;  /* 0x003c1f00043b7f89 */ /* 0x0002e200000e0000 */
[----:B------:R-:W-:-:S02]  /*11df0*/  LOP3.LUT R64, R65, 0x380, RZ, 0xc0, !PT ;  /* 0x0000038041407812 */ /* 0x000fc400078ec0ff */
[----:B------:R-:W-:Y:S02]  /*11e00*/  LOP3.LUT P0, RZ, R26, 0x3, RZ, 0xc0, !PT ;  /* 0x000000031aff7812 */ /* 0x000fe4000780c0ff */
        /* <DEDUP_REMOVED lines=9> */
[----:B------:R-:W-:Y:S02]  /*11ea0*/  SHF.R.S32.HI R84, RZ, 0x1f, R87 ;  /* 0x0000001fff547819 */ /* 0x000fe40000011457 */
[----:B------:R-:W-:Y:S01]  /*11eb0*/  LOP3.LUT R64, R64, R65, RZ, 0x3c, !PT ;  /* 0x0000004140407212 */ /* 0x000fe200078e3cff */
[----:B------:R-:W-:Y:S01]  /*11ec0*/  IMAD.X R65, RZ, RZ, R21, P3 ;  /* 0x000000ffff417224 */ /* 0x000fe200018e0615 */
[----:B------:R-:W-:-:S02]  /*11ed0*/  LOP3.LUT R8, R8, R7, RZ, 0x3c, !PT ;  /* 0x0000000708087212 */ /* 0x000fc400078e3cff */
[----:B------:R-:W-:Y:S01]  /*11ee0*/  LOP3.LUT R48, R48, R49, RZ, 0x3c, !PT ;  /* 0x0000003130307212 */ /* 0x000fe200078e3cff */
[--C-:B------:R-:W-:Y:S01]  /*11ef0*/  IMAD.X R49, RZ, RZ, R21.reuse, P5 ;  /* 0x000000ffff317224 */ /* 0x100fe200028e0615 */
[----:B------:R-:W-:Y:S01]  /*11f00*/  LOP3.LUT R56, R56, R57, RZ, 0x3c, !PT ;  /* 0x0000003938387212 */ /* 0x000fe200078e3cff */
[----:B------:R-:W-:Y:S01]  /*11f10*/  IMAD.X R57, RZ, RZ, R21, P4 ;  /* 0x000000ffff397224 */ /* 0x000fe200020e0615 */
[----:B------:R-:W-:Y:S02]  /*11f20*/  IADD3 R7, P3, R20, 0xf000, RZ ;  /* 0x0000f00014077810 */ /* 0x000fe40007f7e0ff */
[----:B------:R-:W-:Y:S02]  /*11f30*/  LEA.HI R84, R84, R87, RZ, 0x3 ;  /* 0x0000005754547211 */ /* 0x000fe400078f18ff */
[C---:B------:R-:W-:Y:S02]  /*11f40*/  IADD3 R69, P5, R20.reuse, 0xd000, RZ ;  /* 0x0000d00014457810 */ /* 0x040fe40007fbe0ff */
[----:B------:R-:W-:-:S02]  /*11f50*/  IADD3 R73, P4, R20, 0xe000, RZ ;  /* 0x0000e00014497810 */ /* 0x000fc40007f9e0ff */
[----:B------:R-:W-:Y:S02]  /*11f60*/  LOP3.LUT R11, R20, 0x380, RZ, 0xc0, !PT ;  /* 0x00000380140b7812 */ /* 0x000fe400078ec0ff */
[----:B-1----:R-:W-:Y:S02]  /*11f70*/  LOP3.LUT R4, R7, 0x380, RZ, 0xc0, !PT ;  /* 0x0000038007047812 */ /* 0x002fe400078ec0ff */
[----:B------:R-:W-:Y:S02]  /*11f80*/  LOP3.LUT R84, R84, 0xfffffff8, RZ, 0xc0, !PT ;  /* 0xfffffff854547812 */ /* 0x000fe400078ec0ff */
[----:B------:R-:W-:Y:S02]  /*11f90*/  LOP3.LUT R68, R69, 0x380, RZ, 0xc0, !PT ;  /* 0x0000038045447812 */ /* 0x000fe400078ec0ff */
[----:B------:R-:W-:Y:S02]  /*11fa0*/  LOP3.LUT R72, R73, 0x380, RZ, 0xc0, !PT ;  /* 0x0000038049487812 */ /* 0x000fe400078ec0ff */
[----:B------:R-:W-:Y:S01]  /*11fb0*/  SHF.R.U64 R11, R11, 0x3, RZ ;  /* 0x000000030b0b7819 */ /* 0x000fe200000012ff */
[----:B------:R-:W-:Y:S01]  /*11fc0*/  IMAD.IADD R84, R87, 0x1, -R84 ;  /* 0x0000000157547824 */ /* 0x000fe200078e0a54 */
[----:B------:R-:W-:Y:S01]  /*11fd0*/  SHF.R.U64 R4, R4, 0x3, RZ ;  /* 0x0000000304047819 */ /* 0x000fe200000012ff */
[----:B------:R-:W1:Y:S01]  /*11fe0*/  @P1 LDC R87, c[0x0][0xbf0] ;  /* 0x0002fc00ff571b82 */ /* 0x000e620000000800 */
[----:B------:R-:W-:-:S02]  /*11ff0*/  SHF.R.U64 R68, R68, 0x3, RZ ;  /* 0x0000000344447819 */ /* 0x000fc400000012ff */
[----:B------:R-:W-:Y:S02]  /*12000*/  SHF.R.U64 R72, R72, 0x3, RZ ;  /* 0x0000000348487819 */ /* 0x000fe400000012ff */
[----:B------:R-:W-:Y:S01]  /*12010*/  LOP3.LUT R20, R11, R20, RZ, 0x3c, !PT ;  /* 0x000000140b147212 */ /* 0x000fe200078e3cff */
[--C-:B------:R-:W-:Y:S01]  /*12020*/  IMAD.X R77, RZ, RZ, R21.reuse, P3 ;  /* 0x000000ffff4d7224 */ /* 0x100fe200018e0615 */
[----:B------:R-:W-:Y:S01]  /*12030*/  LOP3.LUT R68, R68, R69, RZ, 0x3c, !PT ;  /* 0x0000004544447212 */ /* 0x000fe200078e3cff */
[--C-:B------:R-:W-:Y:S01]  /*12040*/  IMAD.X R69, RZ, RZ, R21.reuse, P5 ;  /* 0x000000ffff457224 */ /* 0x100fe200028e0615 */
[----:B------:R-:W-:Y:S01]  /*12050*/  LOP3.LUT R72, R72, R73, RZ, 0x3c, !PT ;  /* 0x0000004948487212 */ /* 0x000fe200078e3cff */
[----:B------:R-:W-:Y:S01]  /*12060*/  IMAD.X R73, RZ, RZ, R21, P4 ;  /* 0x000000ffff497224 */ /* 0x000fe200020e0615 */
[----:B------:R-:W-:Y:S02]  /*12070*/  LOP3.LUT R76, R4, R7, RZ, 0x3c, !PT ;  /* 0x00000007044c7212 */ /* 0x000fe400078e3cff */
[----:B------:R-:W-:-:S02]  /*12080*/  SHF.R.S32.HI R89, RZ, 0x1f, R89 ;  /* 0x0000001fff597819 */ /* 0x000fc40000011459 */
[----:B------:R-:W-:Y:S02]  /*12090*/  SHF.R.S32.HI R91, RZ, 0x1f, R91 ;  /* 0x0000001fff5b7819 */ /* 0x000fe4000001145b */
[----:B------:R-:W-:Y:S01]  /*120a0*/  SHF.R.S32.HI R93, RZ, 0x1f, R93 ;  /* 0x0000001fff5d7819 */ /* 0x000fe2000001145d */
[----:B--2---:R-:W-:-:S05]  /*120b0*/  IMAD.IADD R5, R10, 0x1, R223 ;  /* 0x000000010a057824 */ /* 0x004fca00078e02df */
[C---:B------:R-:W-:Y:S01]  /*120c0*/  ISETP.GE.OR P2, PT, R5.reuse, R0, P0 ;  /* 0x000000000500720c */ /* 0x040fe20000746670 */
[----:B------:R-:W-:-:S05]  /*120d0*/  VIADD R5, R5, 0x8 ;  /* 0x0000000805057836 */ /* 0x000fca0000000000 */
[----:B------:R-:W-:-:S07]  /*120e0*/  ISETP.GE.OR P0, PT, R5, R0, P0 ;  /* 0x000000000500720c */ /* 0x000fce0000706670 */
[----:B0-----:R-:W-:Y:S06]  /*120f0*/  @!P2 ST.E desc[UR40][R54.64], R13 ;  /* 0x0000000d3600a985 */ /* 0x001fec000c101928 */
[----:B---3--:R0:W-:Y:S04]  /*12100*/  @!P0 ST.E desc[UR40][R58.64], R12 ;  /* 0x0000000c3a008985 */ /* 0x0081e8000c101928 */
[----:B------:R2:W5:Y:S04]  /*12110*/  LD.E.128 R4, desc[UR40][R20.64] ;  /* 0x0000002814047980 */ /* 0x000568000c101d00 */
[----:B------:R-:W5:Y:S04]  /*12120*/  LD.E.128 R8, desc[UR40][R8.64] ;  /* 0x0000002808087980 */ /* 0x000f68000c101d00 */
[----:B0-----:R-:W5:Y:S01]  /*12130*/  LD.E.128 R12, desc[UR40][R14.64] ;  /* 0x000000280e0c7980 */ /* 0x001f62000c101d00 */
[----:B--2---:R-:W-:-:S03]  /*12140*/  IMAD R21, R81, UR4, RZ ;  /* 0x0000000451157c24 */ /* 0x004fc6000f8e02ff */
[----:B------:R-:W5:Y:S01]  /*12150*/  LD.E.128 R24, desc[UR40][R24.64] ;  /* 0x0000002818187980 */ /* 0x000f62000c101d00 */
[C---:B------:R-:W-:Y:S02]  /*12160*/  IMAD R81, R80.reuse, UR5, R21 ;  /* 0x0000000550517c24 */ /* 0x040fe4000f8e0215 */
[----:B------:R-:W-:Y:S01]  /*12170*/  IMAD.WIDE.U32 R20, R80, UR4, RZ ;  /* 0x0000000450147c25 */ /* 0x000fe2000f8e00ff */
[----:B------:R-:W-:Y:S01]  /*12180*/  ULDC.64 UR4, c[0x0][0xae8] ;  /* 0x0002ba0000047ab9 */ /* 0x000fe20000000a00 */
[----:B------:R-:W5:Y:S02]  /*12190*/  LD.E.128 R28, desc[UR40][R28.64] ;  /* 0x000000281c1c7980 */ /* 0x000f64000c101d00 */
[----:B------:R-:W-:Y:S02]  /*121a0*/  IMAD R80, R84, 0x20, R86 ;  /* 0x0000002054507824 */ /* 0x000fe400078e0256 */
[----:B------:R-:W-:Y:S01]  /*121b0*/  IMAD.IADD R21, R21, 0x1, R81 ;  /* 0x0000000115157824 */ /* 0x000fe200078e0251 */
        /* <DEDUP_REMOVED lines=12> */
[----:B-1----:R-:W-:Y:S01]  /*12280*/  @P1 SHF.R.U32.HI R81, RZ, R87, R80 ;  /* 0x00000057ff511219 */ /* 0x002fe20000011650 */
[----:B------:R-:W-:Y:S01]  /*12290*/  IMAD R83, R32, UR4, RZ ;  /* 0x0000000420537c24 */ /* 0x000fe2000f8e02ff */
[----:B------:R-:W5:Y:S03]  /*122a0*/  LD.E.128 R52, desc[UR40][R52.64] ;  /* 0x0000002834347980 */ /* 0x000f66000c101d00 */
[C---:B------:R-:W-:Y:S01]  /*122b0*/  IMAD R85, R82.reuse, UR5, R83 ;  /* 0x0000000552557c24 */ /* 0x040fe2000f8e0253 */
[----:B------:R-:W5:Y:S01]  /*122c0*/  LD.E.128 R56, desc[UR40][R56.64] ;  /* 0x0000002838387980 */ /* 0x000f62000c101d00 */
[----:B------:R-:W-:Y:S01]  /*122d0*/  IMAD.WIDE.U32 R82, R82, UR4, R20 ;  /* 0x0000000452527c25 */ /* 0x000fe2000f8e0014 */
[--C-:B------:R-:W-:Y:S01]  /*122e0*/  SHF.R.S32.HI R20, RZ, 0x1f, R81.reuse ;  /* 0x0000001fff147819 */ /* 0x100fe20000011451 */
[----:B------:R-:W-:Y:S01]  /*122f0*/  ULDC.64 UR4, c[0x0][0xae0] ;  /* 0x0002b80000047ab9 */ /* 0x000fe20000000a00 */
[----:B------:R-:W5:Y:S01]  /*12300*/  LD.E.128 R60, desc[UR40][R60.64] ;  /* 0x000000283c3c7980 */ /* 0x000f62000c101d00 */
[----:B------:R-:W-:-:S02]  /*12310*/  IMAD.MOV R32, RZ, RZ, -R81 ;  /* 0x000000ffff207224 */ /* 0x000fc400078e0a51 */
[----:B------:R-:W-:Y:S01]  /*12320*/  IMAD R20, R20, UR4, RZ ;  /* 0x0000000414147c24 */ /* 0x000fe2000f8e02ff */
[----:B------:R-:W5:Y:S01]  /*12330*/  LD.E.128 R64, desc[UR40][R64.64] ;  /* 0x0000002840407980 */ /* 0x000f62000c101d00 */
[----:B------:R-:W-:Y:S02]  /*12340*/  IMAD R3, R3, R32, R84 ;  /* 0x0000002003037224 */ /* 0x000fe400078e0254 */
[----:B------:R-:W-:Y:S01]  /*12350*/  IMAD.IADD R83, R83, 0x1, R85 ;  /* 0x0000000153537824 */ /* 0x000fe200078e0255 */
[----:B------:R-:W5:Y:S01]  /*12360*/  LD.E.128 R68, desc[UR40][R68.64] ;  /* 0x0000002844447980 */ /* 0x000f62000c101d00 */
[C---:B------:R-:W-:Y:S01]  /*12370*/  IMAD R85, R81.reuse, UR5, R20 ;  /* 0x0000000551557c24 */ /* 0x040fe2000f8e0214 */
[----:B------:R-:W-:Y:S02]  /*12380*/  SHF.R.S32.HI R32, RZ, 0x1f, R3 ;  /* 0x0000001fff207819 */ /* 0x000fe40000011403 */
[----:B------:R-:W5:Y:S01]  /*12390*/  LD.E.128 R72, desc[UR40][R72.64] ;  /* 0x0000002848487980 */ /* 0x000f62000c101d00 */
[----:B------:R-:W-:Y:S01]  /*123a0*/  IMAD.WIDE.U32 R20, R81, UR4, R82 ;  /* 0x0000000451147c25 */ /* 0x000fe2000f8e0052 */
[----:B------:R-:W-:-:S02]  /*123b0*/  ULDC.64 UR4, c[0x0][0xad8] ;  /* 0x0002b60000047ab9 */ /* 0x000fc40000000a00 */
[----:B------:R-:W5:Y:S01]  /*123c0*/  LD.E.128 R76, desc[UR40][R76.64] ;  /* 0x000000284c4c7980 */ /* 0x000f62000c101d00 */
[----:B------:R-:W-:Y:S01]  /*123d0*/  @!PT LDS RZ, [RZ] ;  /* 0x00000000fffff984 */ /* 0x000fe20000000800 */
[----:B------:R-:W-:Y:S01]  /*123e0*/  @!PT LDS RZ, [RZ] ;  /* 0x00000000fffff984 */ /* 0x000fe20000000800 */
[----:B------:R-:W-:Y:S01]  /*123f0*/  @!PT LDS RZ, [RZ] ;  /* 0x00000000fffff984 */ /* 0x000fe20000000800 */
[----:B------:R-:W-:Y:S01]  /*12400*/  @!PT LDS RZ, [RZ] ;  /* 0x00000000fffff984 */ /* 0x000fe20000000800 */
[----:B------:R0:W-:Y:S06]  /*12410*/  MEMBAR.ALL.CTA ;  /* 0x0000000000007992 */ /* 0x0001ec0000008000 */
[----:B0-----:R-:W0:Y:S01]  /*12420*/  FENCE.VIEW.ASYNC.S ;  /* 0x00000000000073c6 */ /* 0x001e220000000000 */
[----:B------:R-:W-:Y:S02]  /*12430*/  IMAD.IADD R21, R21, 0x1, R85 ;  /* 0x0000000115157824 */ /* 0x000fe400078e0255 */
[----:B------:R-:W-:-:S02]  /*12440*/  IMAD R32, R32, UR4, RZ ;  /* 0x0000000420207c24 */ /* 0x000fc4000f8e02ff */
[----:B------:R-:W-:Y:S02]  /*12450*/  IMAD.IADD R223, R86, 0x1, R223 ;  /* 0x0000000156df7824 */ /* 0x000fe400078e02df */
        /* <DEDUP_REMOVED lines=9> */
[----:B------:R-:W-:Y:S02]  /*124f0*/  PRMT R3, RZ, 0x654, R3 ;  /* 0x00000654ff037816 */ /* 0x000fe40000000003 */
[----:B------:R-:W-:Y:S01]  /*12500*/  ISETP.GE.AND P1, PT, R81, R0, PT ;  /* 0x000000005100720c */ /* 0x000fe20003f26270 */
[----:B------:R-:W-:Y:S01]  /*12510*/  VIADD R81, R223, 0x40 ;  /* 0x00000040df517836 */ /* 0x000fe20000000000 */
[----:B0-----:R0:W-:Y:S01]  /*12520*/  SYNCS.ARRIVE.TRANS64.RED.A1T0 RZ, [R3+URZ], RZ ;  /* 0x000000ff03ff79a7 */ /* 0x0011e2000810043f */
[----:B------:R0:W1:Y:S01]  /*12530*/  SHFL.IDX PT, R84, R32, RZ, 0x181f ;  /* 0x00181fff20547589 */ /* 0x00006200000e0000 */
[----:B------:R-:W-:-:S03]  /*12540*/  VIADD R87, R219, 0xc0 ;  /* 0x000000c0db577836 */ /* 0x000fc60000000000 */
[----:B------:R0:W2:Y:S01]  /*12550*/  SHFL.IDX PT, R88, R86, RZ, 0x181f ;  /* 0x00181fff56587589 */ /* 0x0000a200000e0000 */
[----:B------:R-:W-:Y:S01]  /*12560*/  ISETP.GE.AND P0, PT, R81, R0, PT ;  /* 0x000000005100720c */ /* 0x000fe20003f06270 */
[----:B------:R-:W-:-:S12]  /*12570*/  @P2 BRA `(.L_x_14381) ;  /* 0x0000000000442947 */ /* 0x000fd80003800000 */
        /* <DEDUP_REMOVED lines=17> */
.L_x_14381:
[----:B------:R-:W-:Y:S05]  /*12690*/  BSYNC B1 ;  /* 0x0000000000017941 */ /* 0x000fea0003800000 */
.L_x_14380:
        /* <DEDUP_REMOVED lines=21> */
.L_x_14383:
[----:B------:R-:W-:Y:S05]  /*127f0*/  BSYNC B1 ;  /* 0x0000000000017941 */ /* 0x000fea0003800000 */
.L_x_14382:
        /* <DEDUP_REMOVED lines=21> */
.L_x_14385:
[----:B------:R-:W-:Y:S05]  /*12950*/  BSYNC B1 ;  /* 0x0000000000017941 */ /* 0x000fea0003800000 */
.L_x_14384:
        /* <DEDUP_REMOVED lines=9> */
[CC--:B0-----:R-:W-:Y:S02]  /*129f0*/  @!P3 LEA R4, P0, R219.reuse, R32.reuse, 0x1 ;  /* 0x00000020db04b211 */ /* 0x0c1fe400078008ff */
        /* <DEDUP_REMOVED lines=14> */
.L_x_14378:
[----:B------:R-:W3:Y:S01]  /*12ae0*/  LDL.LU R6, [R1+0x30] ;  /* 0x0000300001067983 */ /* 0x000ee20000300800 */
[----:B------:R-:W-:Y:S01]  /*12af0*/  ULDC.64 UR4, c[0x0][0xc00] ;  /* 0x0003000000047ab9 */ /* 0x000fe20000000a00 */
[----:B------:R-:W-:Y:S01]  /*12b00*/  IMAD.MOV.U32 R0, RZ, RZ, RZ ;  /* 0x000000ffff007224 */ /* 0x000fe200078e00ff */
[----:B------:R-:W2:Y:S01]  /*12b10*/  LDC R25, c[0x0][0xbe8] ;  /* 0x0002fa00ff197b82 */ /* 0x000ea20000000800 */
[----:B------:R-:W4:Y:S01]  /*12b20*/  LDL.LU R3, [R1+0x34] ;  /* 0x0000340001037983 */ /* 0x000f220000300800 */
[----:B------:R-:W-:-:S04]  /*12b30*/  ISETP.NE.U32.AND P0, PT, RZ, UR4, PT ;  /* 0x00000004ff007c0c */ /* 0x000fc8000bf05070 */
[----:B------:R-:W-:Y:S02]  /*12b40*/  ISETP.NE.AND.EX P0, PT, RZ, UR5, PT, P0 ;  /* 0x00000005ff007c0c */ /* 0x000fe4000bf05300 */
[----:B---3--:R-:W-:-:S04]  /*12b50*/  IADD3 R4, P1, R6, UR4, RZ ;  /* 0x0000000406047c10 */ /* 0x008fc8000ff3e0ff */
[----:B----4-:R-:W-:Y:S01]  /*12b60*/  IADD3.X R5, R3, UR5, RZ, P1, !PT ;  /* 0x0000000503057c10 */ /* 0x010fe20008ffe4ff */
        /* <DEDUP_REMOVED lines=9> */
[----:B--2---:R-:W-:Y:S01]  /*12c00*/  ISETP.NE.AND P2, PT, R25, 0x1, PT ;  /* 0x000000011900780c */ /* 0x004fe20003f45270 */
[----:B------:R-:W2:-:S12]  /*12c10*/  S2R R26, SR_TID.X ;  /* 0x00000000001a7919 */ /* 0x000e980000002100 */
[----:B------:R-:W4:Y:S08]  /*12c20*/  @P2 LDC R20, c[0x0][0xbec] ;  /* 0x0002fb00ff142b82 */ /* 0x000f300000000800 */
        /* <DEDUP_REMOVED lines=8> */
.L_x_14387:
[----:B------:R-:W2:Y:S04]  /*12cb0*/  LDL.LU R4, [R1+0x38] ;  /* 0x0000380001047983 */ /* 0x000ea80000300800 */
[----:B------:R-:W3:Y:S04]  /*12cc0*/  LDL.LU R3, [R1+0x44] ;  /* 0x0000440001037983 */ /* 0x000ee80000300800 */
[----:B-----5:R-:W4:Y:S01]  /*12cd0*/  LDL R24, [R1+0x2c] ;  /* 0x00002c0001187983 */ /* 0x020f220000100800 */
[----:B------:R-:W-:Y:S01]  /*12ce0*/  BSSY B1, `(.L_x_14388) ;  /* 0x000002d000017945 */ /* 0x000fe20003800000 */
[----:B------:R-:W-:-:S02]  /*12cf0*/  SHF.R.S32.HI R11, RZ, 0x1f, R0 ;  /* 0x0000001fff0b7819 */ /* 0x000fc40000011400 */
[----:B--2---:R-:W-:Y:S02]  /*12d00*/  SEL R13, R4, RZ, !P0 ;  /* 0x000000ff040d7207 */ /* 0x004fe40004000000 */
[----:B---3--:R-:W-:Y:S02]  /*12d10*/  SEL R14, R3, RZ, !P0 ;  /* 0x000000ff030e7207 */ /* 0x008fe40004000000 */
[----:B----4-:R-:W-:Y:S01]  /*12d20*/  SHF.R.S32.HI R12, RZ, 0x1f, R24 ;  /* 0x0000001fff0c7819 */ /* 0x010fe20000011418 */
[----:B------:R-:W-:Y:S06]  /*12d30*/  @P3 BRA `(.L_x_14389) ;  /* 0x00000000009c3947 */ /* 0x000fec0003800000 */
[----:B------:R-:W2:Y:S01]  /*12d40*/  S2R R10, SR_TID.X ;  /* 0x00000000000a7919 */ /* 0x000ea20000002100 */
[----:B------:R-:W3:Y:S02]  /*12d50*/  LDC R9, c[0x0][0xbe8] ;  /* 0x0002fa00ff097b82 */ /* 0x000ee40000000800 */
[----:B---3--:R-:W-:Y:S01]  /*12d60*/  IMAD R3, R8, R9, RZ ;  /* 0x0000000908037224 */ /* 0x008fe200078e02ff */
        /* <DEDUP_REMOVED lines=20> */
[--C-:B------:R-:W-:Y:S02]  /*12eb0*/  IMAD.MOV R7, RZ, RZ, -R3.reuse ;  /* 0x000000ffff077224 */ /* 0x100fe400078e0a03 */
        /* <DEDUP_REMOVED lines=15> */
.L_x_14389:
[----:B------:R-:W-:Y:S05]  /*12fb0*/  BSYNC B1 ;  /* 0x0000000000017941 */ /* 0x000fea0003800000 */
.L_x_14388:
[--C-:B--2---:R-:W-:Y:S01]  /*12fc0*/  SHF.R.S32.HI R6, RZ, 0x1f, R26.reuse ;  /* 0x0000001fff067819 */ /* 0x104fe2000001141a */
        /* <DEDUP_REMOVED lines=14> */
[----:B------:R-:W-:Y:S02]  /*130b0*/  IMAD.IADD R9, R223, 0x1, R0 ;  /* 0x00000001df097824 */ /* 0x000fe400078e0200 */
[----:B------:R-:W-:-:S02]  /*130c0*/  IMAD R7, R24, UR5, R6 ;  /* 0x0000000518077c24 */ /* 0x000fc4000f8e0206 */
[----:B------:R-:W-:-:S04]  /*130d0*/  @P2 IMAD.HI.U32 R0, R9, R20, RZ ;  /* 0x0000001409002227 */ /* 0x000fc800078e00ff */
[----:B------:R-:W-:Y:S01]  /*130e0*/  IMAD.WIDE.U32 R4, R24, UR4, R4 ;  /* 0x0000000418047c25 */ /* 0x000fe2000f8e0004 */
[----:B------:R-:W-:-:S03]  /*130f0*/  ULDC.64 UR4, c[0x0][0xaf0] ;  /* 0x0002bc0000047ab9 */ /* 0x000fc60000000a00 */
[----:B------:R-:W-:Y:S01]  /*13100*/  IMAD.MOV.U32 R3, RZ, RZ, R9 ;  /* 0x000000ffff037224 */ /* 0x000fe200078e0009 */
[----:B0-----:R-:W-:Y:S01]  /*13110*/  @P2 SHF.R.U32.HI R3, RZ, R27, R0 ;  /* 0x0000001bff032219 */ /* 0x001fe20000011600 */
[----:B------:R-:W-:Y:S02]  /*13120*/  IMAD R6, R14, UR4, RZ ;  /* 0x000000040e067c24 */ /* 0x000fe4000f8e02ff */
[----:B------:R-:W-:Y:S01]  /*13130*/  IMAD.IADD R5, R5, 0x1, R7 ;  /* 0x0000000105057824 */ /* 0x000fe200078e0207 */
[----:B------:R-:W-:Y:S01]  /*13140*/  SHF.R.S32.HI R0, RZ, 0x1f, R3 ;  /* 0x0000001fff007819 */ /* 0x000fe20000011403 */
        /* <DEDUP_REMOVED lines=23> */
.L_x_14578:
[----:B------:R-:W-:Y:S01]  /*132c0*/  IMAD R8, R8, R25, RZ ;  /* 0x0000001908087224 */ /* 0x000fe200078e02ff */
[----:B------:R-:W-:Y:S01]  /*132d0*/  BSSY B1, `(.L_x_14391) ;  /* 0x000001f000017945 */ /* 0x000fe20003800000 */
[----:B------:R-:W-:-:S05]  /*132e0*/  IMAD.IADD R223, R10, 0x1, R223 ;  /* 0x000000010adf7824 */ /* 0x000fca00078e02df */
        /* <DEDUP_REMOVED lines=19> */
[C---:B------:R-:W-:Y:S02]  /*13420*/  @!P1 LEA R12, P5, R20.reuse, R14, 0x1 ;  /* 0x0000000e140c9211 */ /* 0x040fe400078a08ff */
        /* <DEDUP_REMOVED lines=9> */
.L_x_14392:
[----:B------:R-:W-:Y:S05]  /*134c0*/  BSYNC B1 ;  /* 0x0000000000017941 */ /* 0x000fea0003800000 */
.L_x_14391:
[----:B------:R-:W-:-:S03]  /*134d0*/  UMOV UR4, 0xffffffff ;  /* 0xffffffff00047882 */ /* 0x000fc60000000000 */
[----:B------:R-:W-:Y:S05]  /*134e0*/  BRA.DIV UR4, `(.L_x_14393) ;  /* 0x0000008a04587947 */ /* 0x000fea000b800000 */
[----:B--2---:R2:W0:Y:S04]  /*134f0*/  SHFL.IDX PT, R0, R4, 0x1, 0x181f ;  /* 0x00381f0004007f89 */ /* 0x00442800000e0000 */
[----:B---34-:R2:W3:Y:S02]  /*13500*/  SHFL.IDX PT, R14, R3, 0x1, 0x181f ;  /* 0x00381f00030e7f89 */ /* 0x0184e400000e0000 */
.L_x_14582:
[----:B------:R-:W-:Y:S01]  /*13510*/  VIADD R5, R223, 0x20 ;  /* 0x00000020df057836 */ /* 0x000fe20000000000 */
[----:B------:R-:W-:Y:S04]  /*13520*/  BSSY B1, `(.L_x_14394) ;  /* 0x000001e000017945 */ /* 0x000fe80003800000 */
        /* <DEDUP_REMOVED lines=8> */
[----:B------:R-:W-:Y:S01]  /*135b0*/  VIADD R25, R219, 0x40 ;  /* 0x00000040db197836 */ /* 0x000fe20000000000 */
[----:B------:R-:W-:Y:S01]  /*135c0*/  ISETP.GE.AND P1, PT, R21, UR4, PT ;  /* 0x0000000415007c0c */ /* 0x000fe2000bf26270 */
[----:B------:R-:W-:Y:S01]  /*135d0*/  VIADD R24, R219, 0x80 ;  /* 0x00000080db187836 */ /* 0x000fe20000000000 */
[----:B------:R-:W-:Y:S01]  /*135e0*/  ISETP.GE.AND P0, PT, R9, UR4, PT ;  /* 0x0000000409007c0c */ /* 0x000fe2000bf06270 */
[----:B------:R-:W-:Y:S01]  /*135f0*/  VIADD R20, R219, 0xc0 ;  /* 0x000000c0db147836 */ /* 0x000fe20000000000 */
[----:B------:R-:W-:-:S02]  /*13600*/  SHF.R.S32.HI R12, RZ, 0x1f, R219 ;  /* 0x0000001fff0c7819 */ /* 0x000fc400000114db */
[----:B------:R-:W-:Y:S02]  /*13610*/  SHF.R.S32.HI R25, RZ, 0x1f, R25 ;  /* 0x0000001fff197819 */ /* 0x000fe40000011419 */
[----:B------:R-:W-:Y:S02]  /*13620*/  SHF.R.S32.HI R24, RZ, 0x1f, R24 ;  /* 0x0000001fff187819 */ /* 0x000fe40000011418 */
[-C--:B---3--:R-:W-:Y:S02]  /*13630*/  @!P3 LEA R6, P5, R219, R14.reuse, 0x1 ;  /* 0x0000000edb06b211 */ /* 0x088fe400078a08ff */
[----:B------:R-:W-:Y:S02]  /*13640*/  @!P2 LEA R10, P4, R15, R14, 0x1 ;  /* 0x0000000e0f0aa211 */ /* 0x000fe400078808ff */
[----:B0-----:R-:W-:Y:S02]  /*13650*/  @!P3 LEA.HI.X R7, R219, R0, R12, 0x1, P5 ;  /* 0x00000000db07b211 */ /* 0x001fe400028f0c0c */
        /* <DEDUP_REMOVED lines=10> */
.L_x_14395:
[----:B------:R-:W-:Y:S05]  /*13700*/  BSYNC B1 ;  /* 0x0000000000017941 */ /* 0x000fea0003800000 */
.L_x_14394:
[----:B------:R-:W-:-:S03]  /*13710*/  UMOV UR4, 0xffffffff ;  /* 0xffffffff00047882 */ /* 0x000fc60000000000 */
[----:B------:R-:W-:Y:S05]  /*13720*/  BRA.DIV UR4, `(.L_x_14396) ;  /* 0x0000008a04107947 */ /* 0x000fea000b800000 */
[----:B0-----:R0:W0:Y:S04]  /*13730*/  SHFL.IDX PT, R0, R4, 0x2, 0x181f ;  /* 0x00581f0004007f89 */ /* 0x00102800000e0000 */
[----:B---34-:R3:W4:Y:S02]  /*13740*/  SHFL.IDX PT, R14, R3, 0x2, 0x181f ;  /* 0x00581f00030e7f89 */ /* 0x01872400000e0000 */
.L_x_14586:
        /* <DEDUP_REMOVED lines=18> */
[-C--:B----4-:R-:W-:Y:S02]  /*13870*/  @!P3 LEA R6, P5, R219, R14.reuse, 0x1 ;  /* 0x0000000edb06b211 */ /* 0x090fe400078a08ff */
        /* <DEDUP_REMOVED lines=12> */
.L_x_14398:
[----:B------:R-:W-:Y:S05]  /*13940*/  BSYNC B1 ;  /* 0x0000000000017941 */ /* 0x000fea0003800000 */
.L_x_14397:
[----:B------:R-:W-:-:S03]  /*13950*/  UMOV UR4, 0xffffffff ;  /* 0xffffffff00047882 */ /* 0x000fc60000000000 */
[----:B------:R-:W-:Y:S05]  /*13960*/  BRA.DIV UR4, `(.L_x_14399) ;  /* 0x0000008604c87947 */ /* 0x000fea000b800000 */
[----:B0-----:R0:W0:Y:S04]  /*13970*/  SHFL.IDX PT, R0, R4, 0x3, 0x181f ;  /* 0x00781f0004007f89 */ /* 0x00102800000e0000 */
[----:B----4-:R4:W0:Y:S02]  /*13980*/  SHFL.IDX PT, R14, R3, 0x3, 0x181f ;  /* 0x00781f00030e7f89 */ /* 0x01082400000e0000 */
.L_x_14590:
        /* <DEDUP_REMOVED lines=30> */
.L_x_14386:
[----:B------:R-:W-:Y:S05]  /*13b70*/  BSYNC B0 ;  /* 0x0000000000007941 */ /* 0x000fea0003800000 */
.L_x_14377:
[----:B------:R-:W-:Y:S02]  /*13b80*/  ULDC UR4, c[0x0][0xc3c] ;  /* 0x00030f0000047ab9 */ /* 0x000fe40000000800 */
[----:B-1----:R-:W-:-:S13]  /*13b90*/  ISETP.GE.AND P0, PT, R35, UR4, PT ;  /* 0x0000000423007c0c */ /* 0x002fda000bf06270 */
[----:B------:R-:W-:Y:S05]  /*13ba0*/  @!P0 BRA `(.L_x_14400) ;  /* 0xfffffed400588947 */ /* 0x000fea000383ffff */
[----:B------:R-:W-:Y:S05]  /*13bb0*/  BRA `(.L_x_14241) ;  /* 0x0000006c00307947 */ /* 0x000fea0003800000 */
.L_x_14239:
        /* <DEDUP_REMOVED lines=16> */
.L_x_14401:
        /* <DEDUP_REMOVED lines=41> */
.L_x_14407:
        /* <DEDUP_REMOVED lines=12> */
.L_x_14406:
[----:B------:R-:W-:Y:S05]  /*14010*/  BSYNC B0 ;  /* 0x0000000000007941 */ /* 0x000fea0003800000 */
.L_x_14405:
        /* <DEDUP_REMOVED lines=20> */
.L_x_14403:
        /* <DEDUP_REMOVED lines=20> */
.L_x_14408:
        /* <DEDUP_REMOVED lines=59> */
.L_x_14404:
[----:B------:R-:W-:Y:S02]  /*14650*/  IMAD.MOV.U32 R17, RZ, RZ, RZ ;  /* 0x000000ffff117224 */ /* 0x000fe400078e00ff */
[----:B------:R-:W-:Y:S02]  /*14660*/  IMAD.U32 R16, RZ, RZ, UR6 ;  /* 0x00000006ff107e24 */ /* 0x000fe4000f8e00ff */
[----:B------:R-:W-:-:S07]  /*14670*/  IMAD.MOV.U32 R18, RZ, RZ, RZ ;  /* 0x000000ffff127224 */ /* 0x000fce00078e00ff */
.L_x_14409:
[----:B------:R-:W-:-:S13]  /*14680*/  ISETP.NE.AND P0, PT, R5, RZ, PT ;  /* 0x000000ff0500720c */ /* 0x000fda0003f05270 */
[----:B------:R-:W0:Y:S01]  /*14690*/  @!P0 S2R R3, SR_CgaCtaId ;  /* 0x0000000000038919 */ /* 0x000e220000008800 */
[----:B------:R-:W-:-:S04]  /*146a0*/  @!P0 MOV R2, 0x400 ;  /* 0x0000040000028802 */ /* 0x000fc80000000f00 */
[----:B0-----:R-:W-:-:S05]  /*146b0*/  @!P0 LEA R2, R3, R2, 0x18 ;  /* 0x0000000203028211 */ /* 0x001fca00078ec0ff */
[----:B------:R0:W-:Y:S01]  /*146c0*/  @!P0 STS.128 [R2+0x228d0], R16 ;  /* 0x0228d01002008388 */ /* 0x0001e20000000c00 */
[----:B------:R-:W-:Y:S06]  /*146d0*/  BAR.ARV 0x5, 0x180 ;  /* 0x0146000000007b1d */ /* 0x000fec0000002000 */
.L_x_14402:
[----:B------:R2:W-:Y:S01]  /*146e0*/  STL [R1+0x24], RZ ;  /* 0x000024ff01007387 */ /* 0x0005e20000100800 */
[----:B------:R-:W-:Y:S01]  /*146f0*/  ULDC UR4, c[0x0][0xc3c] ;  /* 0x00030f0000047ab9 */ /* 0x000fe20000000800 */
[----:B------:R-:W-:Y:S01]  /*14700*/  IMAD.MOV.U32 R26, RZ, RZ, 0x1 ;  /* 0x00000001ff1a7424 */ /* 0x000fe200078e00ff */
[----:B-1----:R-:W-:Y:S01]  /*14710*/  ISETP.GE.AND P0, PT, R19, UR4, PT ;  /* 0x0000000413007c0c */ /* 0x002fe2000bf06270 */
[----:B------:R-:W-:-:S12]  /*14720*/  IMAD.MOV.U32 R25, RZ, RZ, RZ ;  /* 0x000000ffff197224 */ /* 0x000fd800078e00ff */
[----:B--2---:R-:W-:Y:S05]  /*14730*/  @P0 BRA `(.L_x_14410) ;  /* 0x0000005c00740947 */ /* 0x004fea0003800000 */
[----:B------:R-:W2:Y:S01]  /*14740*/  LDL R4, [R1] ;  /* 0x0000000001047983 */ /* 0x000ea20000100800 */
        /* <DEDUP_REMOVED lines=28> */
.L_x_14509:
        /* <DEDUP_REMOVED lines=56> */
.L_x_14411:
        /* <DEDUP_REMOVED lines=9> */
.L_x_14412:
        /* <DEDUP_REMOVED lines=9> */
.L_x_14413:
        /* <DEDUP_REMOVED lines=13> */
[----:B---3--:R-:W-:-:S04]  /*14e80*/  @P0 IMAD.HI.U32 R4, R2, R4, RZ ;  /* 0x0000000402040227 */ /* 0x008fc800078e00ff */
[----:B------:R-:W-:Y:S01]  /*14e90*/  IMAD.HI R5, R5, 0x2aaaaaab, RZ ;  /* 0x2aaaaaab05057827 */ /* 0x000fe200078e02ff */
[----:B----4-:R-:W-:Y:S02]  /*14ea0*/  @P0 SHF.R.U32.HI R2, RZ, R3, R4 ;  /* 0x00000003ff020219 */ /* 0x010fe40000011604 */
[----:B------:R-:W-:Y:S02]  /*14eb0*/  IADD3 R4, R33, 0x60, -R10 ;  /* 0x0000006021047810 */ /* 0x000fe40007ffe80a */
[----:B------:R-:W-:-:S03]  /*14ec0*/  SHF.R.U32.HI R3, RZ, 0x1f, R5 ;  /* 0x0000001fff037819 */ /* 0x000fc60000011605 */
[----:B------:R-:W-:Y:S01]  /*14ed0*/  IMAD.IADD R2, R4, 0x1, R2 ;  /* 0x0000000104027824 */ /* 0x000fe200078e0202 */
[----:B------:R-:W-:-:S03]  /*14ee0*/  LEA.HI.SX32 R5, R5, R3, 0x1c ;  /* 0x0000000305057211 */ /* 0x000fc600078fe2ff */
        /* <DEDUP_REMOVED lines=26> */
.L_x_14593:
[----:B---3--:R-:W-:Y:S02]  /*15090*/  ISETP.NE.AND P0, PT, R14, RZ, PT ;  /* 0x000000ff0e00720c */ /* 0x008fe40003f05270 */
[----:B------:R-:W-:-:S11]  /*150a0*/  PLOP3.LUT P6, PT, PT, PT, PT, 0x8, 0x0 ;  /* 0x000000000000781c */ /* 0x000fd60003fce170 */
[----:B------:R-:W-:Y:S05]  /*150b0*/  @P0 BRA `(.L_x_14417) ;  /* 0x00000000000c0947 */ /* 0x000fea0003800000 */
[----:B------:R-:W-:-:S03]  /*150c0*/  UMOV UR4, 0xffffffff ;  /* 0xffffffff00047882 */ /* 0x000fc60000000000 */
[----:B------:R-:W-:Y:S05]  /*150d0*/  BRA.DIV UR4, `(.L_x_14418) ;  /* 0x0000007204687947 */ /* 0x000fea000b800000 */
[----:B------:R-:W-:-:S13]  /*150e0*/  ELECT P6, URZ, PT ;  /* 0x00000000003f782f */ /* 0x000fda00038c0000 */
.L_x_14417:
        /* <DEDUP_REMOVED lines=9> */
.L_x_14596:
[----:B------:R-:W-:Y:S05]  /*15180*/  BSYNC B1 ;  /* 0x0000000000017941 */ /* 0x000fea0003800000 */
.L_x_14419:
[----:B------:R-:W-:Y:S04]  /*15190*/  BSSY B1, `(.L_x_14421) ;  /* 0x000007b000017945 */ /* 0x000fe80003800000 */
[----:B------:R-:W-:Y:S05]  /*151a0*/  @!P6 BRA `(.L_x_14422) ;  /* 0x0000000400e4e947 */ /* 0x000fea0003800000 */
[----:B0-----:R-:W-:Y:S01]  /*151b0*/  IMAD R3, R24, 0x8, R23 ;  /* 0x0000000818037824 */ /* 0x001fe200078e0217 */
[----:B------:R-:W-:Y:S01]  /*151c0*/  SHF.L.U32 R8, R27, 0x1f, RZ ;  /* 0x0000001f1b087819 */ /* 0x000fe200000006ff */
[----:B------:R-:W0:Y:S01]  /*151d0*/  S2R R9, SR_TID.X ;  /* 0x0000000000097919 */ /* 0x000e220000002100 */
[----:B------:R-:W-:Y:S02]  /*151e0*/  BSSY B2, `(.L_x_14423) ;  /* 0x0000005000027945 */ /* 0x000fe40003800000 */
[----:B------:R-:W2:Y:S01]  /*151f0*/  SYNCS.PHASECHK.TRANS64.TRYWAIT P0, [R3+URZ+0x228a0], R8 ;  /* 0x0228a008030075a7 */ /* 0x000ea2000800017f */
[----:B0-----:R-:W-:-:S04]  /*15200*/  LOP3.LUT R9, R9, 0x7f, RZ, 0xc0, !PT ;  /* 0x0000007f09097812 */ /* 0x001fc800078ec0ff */
[----:B------:R-:W-:Y:S01]  /*15210*/  ISETP.NE.AND P1, PT, R9, RZ, PT ;  /* 0x000000ff0900720c */ /* 0x000fe20003f25270 */
[----:B--2---:R-:W-:-:S12]  /*15220*/  @!P0 BRA `(.L_x_14424) ;  /* 0x0000007000488947 */ /* 0x004fd80003800000 */
.L_x_14597:
[----:B------:R-:W-:Y:S05]  /*15230*/  BSYNC B2 ;  /* 0x0000000000027941 */ /* 0x000fea0003800000 */
.L_x_14423:
        /* <DEDUP_REMOVED lines=9> */
.L_x_14426:
[----:B------:R-:W-:Y:S05]  /*152d0*/  BSYNC B2 ;  /* 0x0000000000027941 */ /* 0x000fea0003800000 */
.L_x_14425:
[----:B------:R-:W-:Y:S01]  /*152e0*/  IMAD.MOV.U32 R14, RZ, RZ, RZ ;  /* 0x000000ffff0e7224 */ /* 0x000fe200078e00ff */
[----:B------:R-:W-:Y:S01]  /*152f0*/  UIADD3 UR4, UP0, UR38, 0x570, URZ ;  /* 0x0000057026047890 */ /* 0x000fe2000ff1e03f */
[----:B------:R-:W-:Y:S01]  /*15300*/  IMAD R9, R2, 0x60, R0 ;  /* 0x0000006002097824 */ /* 0x000fe200078e0200 */
[----:B------:R-:W-:Y:S01]  /*15310*/  PLOP3.LUT P0, PT, PT, PT, PT, 0x80, 0x0 ;  /* 0x000000000000781c */ /* 0x000fe20003f0f070 */
[----:B-1----:R-:W-:Y:S01]  /*15320*/  IMAD R10, R24, 0x3000, R23 ;  /* 0x00003000180a7824 */ /* 0x002fe200078e0217 */
[----:B------:R-:W-:Y:S01]  /*15330*/  R2UR UR10, R14 ;  /* 0x000000000e0a72ca */ /* 0x000fe200000e0000 */
[----:B------:R-:W-:Y:S01]  /*15340*/  VIADD R9, R9, 0xffffffa0 ;  /* 0xffffffa009097836 */ /* 0x000fe20000000000 */
[----:B------:R-:W-:Y:S01]  /*15350*/  UIADD3.X UR5, URZ, UR39, URZ, UP0, !UPT ;  /* 0x000000273f057290 */ /* 0x000fe200087fe43f */
[----:B------:R-:W-:Y:S01]  /*15360*/  VIADD R10, R10, 0x1c400 ;  /* 0x0001c4000a0a7836 */ /* 0x000fe20000000000 */
[----:B------:R-:W-:Y:S01]  /*15370*/  UMOV UR6, 0x0 ;  /* 0x0000000000067882 */ /* 0x000fe20000000000 */
[----:B------:R-:W-:Y:S01]  /*15380*/  VIADD R11, R3, 0x22890 ;  /* 0x00022890030b7836 */ /* 0x000fe20000000000 */
[----:B------:R-:W-:-:S09]  /*15390*/  UMOV UR7, 0x12f00000 ;  /* 0x12f0000000077882 */ /* 0x000fd20000000000 */
.L_x_14427:
        /* <DEDUP_REMOVED lines=13> */
.L_x_14598:
[----:B------:R-:W-:Y:S05]  /*15470*/  BSYNC B2 ;  /* 0x0000000000027941 */ /* 0x000fea0003800000 */
.L_x_14428:
        /* <DEDUP_REMOVED lines=11> */
.L_x_14431:
[----:B------:R-:W-:Y:S05]  /*15530*/  BSYNC B2 ;  /* 0x0000000000027941 */ /* 0x000fea0003800000 */
.L_x_14430:
        /* <DEDUP_REMOVED lines=9> */
.L_x_14432:
        /* <DEDUP_REMOVED lines=15> */
.L_x_14433:
        /* <DEDUP_REMOVED lines=15> */
.L_x_14434:
        /* <DEDUP_REMOVED lines=15> */
.L_x_14435:
        /* <DEDUP_REMOVED lines=10> */
.L_x_14422:
[----:B------:R-:W-:Y:S05]  /*15940*/  BSYNC B1 ;  /* 0x0000000000017941 */ /* 0x000fea0003800000 */
.L_x_14421:
        /* <DEDUP_REMOVED lines=9> */
.L_x_14451:
        /* <DEDUP_REMOVED lines=11> */
.L_x_14599:
[----:B------:R-:W-:Y:S05]  /*15a90*/  BSYNC B2 ;  /* 0x0000000000027941 */ /* 0x000fea0003800000 */
.L_x_14438:
        /* <DEDUP_REMOVED lines=9> */
.L_x_14441:
[----:B------:R-:W-:Y:S05]  /*15b30*/  BSYNC B2 ;  /* 0x0000000000027941 */ /* 0x000fea0003800000 */
.L_x_14440:
        /* <DEDUP_REMOVED lines=10> */
[----:B------:R-:W-:-:S10]  /*15be0*/  UMOV UR7, 0x12f00000 ;  /* 0x12f0000000077882 */ /* 0x000fd40000000000 */
.L_x_14442:
        /* <DEDUP_REMOVED lines=13> */
.L_x_14600:
[----:B------:R-:W-:Y:S05]  /*15cc0*/  BSYNC B2 ;  /* 0x0000000000027941 */ /* 0x000fea0003800000 */
.L_x_14443:
        /* <DEDUP_REMOVED lines=11> */
.L_x_14446:
[----:B------:R-:W-:Y:S05]  /*15d80*/  BSYNC B2 ;  /* 0x0000000000027941 */ /* 0x000fea0003800000 */
.L_x_14445:
        /* <DEDUP_REMOVED lines=9> */
.L_x_14447:
        /* <DEDUP_REMOVED lines=15> */
.L_x_14448:
        /* <DEDUP_REMOVED lines=15> */
.L_x_14449:
        /* <DEDUP_REMOVED lines=15> */
.L_x_14450:
        /* <DEDUP_REMOVED lines=10> */
.L_x_14437:
[----:B------:R-:W-:Y:S05]  /*16190*/  BSYNC B1 ;  /* 0x0000000000017941 */ /* 0x000fea0003800000 */
.L_x_14436:
        /* <DEDUP_REMOVED lines=8> */
.L_x_14415:
[----:B------:R-:W-:Y:S05]  /*16220*/  BSYNC B0 ;  /* 0x0000000000007941 */ /* 0x000fea0003800000 */
.L_x_14414:
        /* <DEDUP_REMOVED lines=35> */
.L_x_14453:
        /* <DEDUP_REMOVED lines=13> */
[----:B-1----:R-:W-:Y:S02]  /*16530*/  IMAD.U32 R10, RZ, RZ, UR4 ;  /* 0x00000004ff0a7e24 */ /* 0x002fe4000f8e00ff */
[----:B------:R-:W-:Y:S02]  /*16540*/  IMAD.U32 R11, RZ, RZ, UR5 ;  /* 0x00000005ff0b7e24 */ /* 0x000fe4000f8e00ff */
[----:B------:R-:W-:Y:S02]  /*16550*/  IMAD.MOV.U32 R8, RZ, RZ, 0x70 ;  /* 0x00000070ff087424 */ /* 0x000fe400078e00ff */
[----:B------:R-:W-:Y:S02]  /*16560*/  IMAD.MOV.U32 R12, RZ, RZ, 0x1 ;  /* 0x00000001ff0c7424 */ /* 0x000fe400078e00ff */
[----:B------:R-:W-:-:S07]  /*16570*/  IMAD.MOV.U32 R13, RZ, RZ, RZ ;  /* 0x000000ffff0d7224 */ /* 0x000fce00078e00ff */
[----:B------:R-:W-:-:S07]  /*16580*/  LEPC R20, `(.L_x_14456) ;  /* 0x000000001014794e */ /* 0x000fce0000000000 */
[----:B0-----:R-:W-:Y:S05]  /*16590*/  CALL.ABS.NOINC R2 ;  /* 0x0000000002007343 */ /* 0x001fea0003c00000 */
.L_x_14456:
[----:B------:R-:W-:Y:S05]  /*165a0*/  BSYNC B6 ;  /* 0x0000000000067941 */ /* 0x000fea0003800000 */
.L_x_14455:
        /* <DEDUP_REMOVED lines=14> */
[----:B-1----:R-:W-:Y:S02]  /*16690*/  IMAD.U32 R10, RZ, RZ, UR4 ;  /* 0x00000004ff0a7e24 */ /* 0x002fe4000f8e00ff */
[----:B------:R-:W-:Y:S02]  /*166a0*/  IMAD.MOV.U32 R8, RZ, RZ, 0x70 ;  /* 0x00000070ff087424 */ /* 0x000fe400078e00ff */
[----:B------:R-:W-:Y:S02]  /*166b0*/  IMAD.MOV.U32 R12, RZ, RZ, 0x1 ;  /* 0x00000001ff0c7424 */ /* 0x000fe400078e00ff */
[----:B0-----:R-:W-:-:S07]  /*166c0*/  IMAD.MOV.U32 R13, RZ, RZ, RZ ;  /* 0x000000ffff0d7224 */ /* 0x001fce00078e00ff */
[----:B------:R-:W-:-:S07]  /*166d0*/  LEPC R20, `(.L_x_14459) ;  /* 0x000000001014794e */ /* 0x000fce0000000000 */
[----:B--2---:R-:W-:Y:S05]  /*166e0*/  CALL.ABS.NOINC R2 ;  /* 0x0000000002007343 */ /* 0x004fea0003c00000 */
.L_x_14459:
        /* <DEDUP_REMOVED lines=15> */
.L_x_14458:
[----:B------:R-:W-:Y:S05]  /*167e0*/  BSYNC B6 ;  /* 0x0000000000067941 */ /* 0x000fea0003800000 */
.L_x_14457:
[----:B------:R-:W2:Y:S01]  /*167f0*/  LDL R21, [R1+0x10] ;  /* 0x0000100001157983 */ /* 0x000ea20000100800 */
[----:B------:R-:W-:Y:S01]  /*16800*/  ULDC.64 UR4, c[0x0][0x9f8] ;  /* 0x00027e0000047ab9 */ /* 0x000fe20000000a00 */
[----:B------:R-:W0:Y:S01]  /*16810*/  LDC R9, c[0x0][0x430] ;  /* 0x00010c00ff097b82 */ /* 0x000e220000000800 */
[----:B------:R-:W-:Y:S01]  /*16820*/  ISETP.NE.U32.AND P0, PT, RZ, UR4, PT ;  /* 0x00000004ff007c0c */ /* 0x000fe2000bf05070 */
[----:B------:R-:W3:Y:S03]  /*16830*/  S2R R20, SR_TID.X ;  /* 0x0000000000147919 */ /* 0x000ee60000002100 */
[----:B------:R-:W-:-:S13]  /*16840*/  ISETP.NE.AND.EX P0, PT, RZ, UR5, PT, P0 ;  /* 0x00000005ff007c0c */ /* 0x000fda000bf05300 */
[----:B------:R-:W-:Y:S01]  /*16850*/  @P0 IADD3 R2, P1, R28, UR4, RZ ;  /* 0x000000041c020c10 */ /* 0x000fe2000ff3e0ff */
[----:B------:R-:W-:Y:S01]  /*16860*/  IMAD.MOV.U32 R36, RZ, RZ, RZ ;  /* 0x000000ffff247224 */ /* 0x000fe200078e00ff */
[----:B-1----:R-:W1:Y:S01]  /*16870*/  S2R R10, SR_TID.X ;  /* 0x00000000000a7919 */ /* 0x002e620000002100 */
[----:B------:R-:W-:Y:S01]  /*16880*/  ULDC UR4, c[0x0][0x2f4] ;  /* 0x0000bd0000047ab9 */ /* 0x000fe20000000800 */
[----:B------:R-:W-:Y:S01]  /*16890*/  @P0 IADD3.X R3, R32, UR5, RZ, P1, !PT ;  /* 0x0000000520030c10 */ /* 0x000fe20008ffe4ff */
[----:B------:R-:W-:-:S04]  /*168a0*/  ULDC UR5, c[0x0][0x320] ;  /* 0x0000c80000057ab9 */ /* 0x000fc80000000800 */
[----:B------:R4:W2:Y:S01]  /*168b0*/  @P0 LDG.E R29, desc[UR40][R2.64] ;  /* 0x00000028021d0981 */ /* 0x0008a2000c1e1900 */
[----:B---3--:R-:W-:-:S04]  /*168c0*/  LOP3.LUT R20, R20, 0x7f, RZ, 0xc0, !PT ;  /* 0x0000007f14147812 */ /* 0x008fc800078ec0ff */
[----:B------:R-:W-:Y:S02]  /*168d0*/  SHF.R.U32.HI R34, RZ, 0x3, R20 ;  /* 0x00000003ff227819 */ /* 0x000fe40000011614 */
[----:B------:R-:W3:Y:S01]  /*168e0*/  S2R R20, SR_TID.X ;  /* 0x0000000000147919 */ /* 0x000ee20000002100 */
[----:B0-----:R-:W-:-:S13]  /*168f0*/  ISETP.NE.AND P1, PT, R9, 0x1, PT ;  /* 0x000000010900780c */ /* 0x001fda0003f25270 */
[----:B------:R-:W0:Y:S08]  /*16900*/  @P1 LDC R4, c[0x0][0x434] ;  /* 0x00010d00ff041b82 */ /* 0x000e300000000800 */
[----:B----4-:R-:W4:Y:S01]  /*16910*/  @P1 LDC R2, c[0x0][0x438] ;  /* 0x00010e00ff021b82 */ /* 0x010f220000000800 */
[----:B---3--:R-:W-:-:S05]  /*16920*/  IMAD.SHL.U32 R20, R20, 0x10, RZ ;  /* 0x0000001014147824 */ /* 0x008fca00078e00ff */
[----:B------:R-:W-:Y:S01]  /*16930*/  LOP3.LUT R20, R34, 0x70, R20, 0xf8, !PT ;  /* 0x0000007022147812 */ /* 0x000fe200078ef814 */
[----:B-1----:R-:W-:-:S05]  /*16940*/  IMAD.SHL.U32 R10, R10, 0x8, RZ ;  /* 0x000000080a0a7824 */ /* 0x002fca00078e00ff */
[----:B------:R-:W-:Y:S02]  /*16950*/  LOP3.LUT R10, R10, 0x38, RZ, 0xc0, !PT ;  /* 0x000000380a0a7812 */ /* 0x000fe400078ec0ff */
[----:B------:R-:W-:Y:S01]  /*16960*/  LOP3.LUT R22, R22, 0xffffffdf, RZ, 0xc0, !PT ;  /* 0xffffffdf16167812 */ /* 0x000fe200078ec0ff */
[----:B------:R-:W-:Y:S01]  /*16970*/  UMOV UR6, 0xffffffff ;  /* 0xffffffff00067882 */ /* 0x000fe20000000000 */
[----:B--2---:R-:W-:-:S04]  /*16980*/  VIADD R0, R21, 0xffffffff ;  /* 0xffffffff15007836 */ /* 0x004fc80000000000 */
[----:B------:R-:W-:-:S05]  /*16990*/  IMAD R6, R0, 0x60, R20 ;  /* 0x0000006000067824 */ /* 0x000fca00078e0214 */
[C---:B------:R-:W-:Y:S01]  /*169a0*/  ISETP.GE.AND P0, PT, R6.reuse, R33, PT ;  /* 0x000000210600720c */ /* 0x040fe20003f06270 */
[----:B------:R-:W-:-:S03]  /*169b0*/  IMAD.IADD R37, R6, 0x1, R31 ;  /* 0x0000000106257824 */ /* 0x000fc600078e021f */
[----:B------:R-:W-:Y:S01]  /*169c0*/  ISETP.GT.U32.OR P0, PT, R20, 0x5f, P0 ;  /* 0x0000005f1400780c */ /* 0x000fe20000704470 */
[----:B0-----:R-:W-:-:S04]  /*169d0*/  @P1 IMAD.HI.U32 R3, R37, R4, RZ ;  /* 0x0000000425031227 */ /* 0x001fc800078e00ff */
[----:B------:R-:W-:Y:S01]  /*169e0*/  IMAD.MOV.U32 R8, RZ, RZ, R37 ;  /* 0x000000ffff087224 */ /* 0x000fe200078e0025 */
[----:B----4-:R-:W-:-:S07]  /*169f0*/  @P1 SHF.R.U32.HI R8, RZ, R2, R3 ;  /* 0x00000002ff081219 */ /* 0x010fce0000011603 */
        /* <DEDUP_REMOVED lines=22> */
[----:B------:R-:W-:Y:S02]  /*16b60*/  LOP3.LUT R11, R10, 0x80, RZ, 0xfc, !PT ;  /* 0x000000800a0b7812 */ /* 0x000fe400078efcff */
        /* <DEDUP_REMOVED lines=15> */
.L_x_14603:
        /* <DEDUP_REMOVED lines=8> */
.L_x_14461:
[----:B------:R-:W-:Y:S01]  /*16ce0*/  IMAD R33, R0, -0x60, R33 ;  /* 0xffffffa000217824 */ /* 0x000fe200078e0221 */
[----:B------:R-:W-:Y:S01]  /*16cf0*/  SHF.L.U32 R0, R26, 0x1f, RZ ;  /* 0x0000001f1a007819 */ /* 0x000fe200000006ff */
[----:B------:R-:W-:Y:S01]  /*16d00*/  IMAD R32, R25, 0x8, R23 ;  /* 0x0000000819207824 */ /* 0x000fe200078e0217 */
[----:B------:R-:W-:Y:S03]  /*16d10*/  BSSY B0, `(.L_x_14462) ;  /* 0x0000003000007945 */ /* 0x000fe60003800000 */
[----:B------:R-:W0:Y:S02]  /*16d20*/  SYNCS.PHASECHK.TRANS64.TRYWAIT P0, [R32+URZ+0x22840], R0 ;  /* 0x02284000200075a7 */ /* 0x000e24000800017f */
[----:B0-----:R-:W-:Y:S05]  /*16d30*/  @!P0 BRA `(.L_x_14463) ;  /* 0x0000005800088947 */ /* 0x001fea0003800000 */
.L_x_14604:
[----:B------:R-:W-:Y:S05]  /*16d40*/  BSYNC B0 ;  /* 0x0000000000007941 */ /* 0x000fea0003800000 */
.L_x_14462:
        /* <DEDUP_REMOVED lines=27> */
[C---:B------:R-:W-:Y:S01]  /*16f00*/  LEA R0, P0, R2.reuse, UR4, 0x1 ;  /* 0x0000000402007c11 */ /* 0x040fe2000f8008ff */
[----:B------:R-:W-:Y:S02]  /*16f10*/  UMOV UR4, 0xffffffff ;  /* 0xffffffff00047882 */ /* 0x000fe40000000000 */
[----:B------:R-:W-:Y:S01]  /*16f20*/  IMAD.IADD R33, R33, 0x1, -R5 ;  /* 0x0000000121217824 */ /* 0x000fe200078e0a05 */
[----:B------:R-:W-:Y:S01]  /*16f30*/  LEA.HI.X R4, R2, UR5, R4, 0x1, P0 ;  /* 0x0000000502047c11 */ /* 0x000fe200080f0c04 */
        /* <DEDUP_REMOVED lines=55> */
.L_x_14618:
        /* <DEDUP_REMOVED lines=10> */
.L_x_14465:
        /* <DEDUP_REMOVED lines=11> */
.L_x_14466:
        /* <DEDUP_REMOVED lines=48> */
.L_x_14468:
[----:B------:R-:W-:Y:S05]  /*17700*/  BSYNC B6 ;  /* 0x0000000000067941 */ /* 0x000fea0003800000 */
.L_x_14467:
        /* <DEDUP_REMOVED lines=8> */
[----:B------:R-:W0:Y:S01]  /*17790*/  @P0 LDC R6, c[0x0][0x44c] ;  /* 0x00011300ff060b82 */ /* 0x000e220000000800 */
[----:B--2---:R-:W-:Y:S02]  /*177a0*/  IMAD.MOV.U32 R3, RZ, RZ, R0 ;  /* 0x000000ffff037224 */ /* 0x004fe400078e0000 */
[----:B------:R-:W-:Y:S02]  /*177b0*/  IMAD R0, R28, UR4, RZ ;  /* 0x000000041c007c24 */ /* 0x000fe4000f8e02ff */
        /* <DEDUP_REMOVED lines=10> */
[----:B------:R-:W-:Y:S02]  /*17860*/  IMAD.IADD R3, R3, 0x1, R0 ;  /* 0x0000000103037824 */ /* 0x000fe400078e0200 */
[----:B------:R-:W4:Y:S01]  /*17870*/  @P0 LDC R0, c[0x0][0x450] ;  /* 0x00011400ff000b82 */ /* 0x000f220000000800 */
        /* <DEDUP_REMOVED lines=9> */
[----:B----4-:R-:W-:Y:S01]  /*17910*/  @P0 SHF.R.U32.HI R4, RZ, R0, R6 ;  /* 0x00000000ff040219 */ /* 0x010fe20000011606 */
        /* <DEDUP_REMOVED lines=99> */
.L_x_14635:
        /* <DEDUP_REMOVED lines=10> */
.L_x_14470:
        /* <DEDUP_REMOVED lines=18> */
.L_x_14636:
[----:B------:R-:W-:Y:S05]  /*18110*/  BSYNC B0 ;  /* 0x0000000000007941 */ /* 0x000fea0003800000 */
.L_x_14471:
[----:B------:R-:W2:Y:S02]  /*18120*/  LDL R2, [R1+0x40] ;  /* 0x0000400001027983 */ /* 0x000ea40000100800 */
[----:B--2---:R-:W-:-:S13]  /*18130*/  ISETP.NE.AND P0, PT, R2, 0x3, PT ;  /* 0x000000030200780c */ /* 0x004fda0003f05270 */
[----:B------:R-:W-:Y:S05]  /*18140*/  @!P0 BRA `(.L_x_14473) ;  /* 0x0000000000048947 */ /* 0x000fea0003800000 */
[----:B------:R-:W-:Y:S01]  /*18150*/  BPT.TRAP 0x1 ;  /* 0x000000040000795c */ /* 0x000fe20000300000 */
.L_x_14473:
[----:B------:R-:W-:Y:S01]  /*18160*/  SHF.L.U32 R3, R26, 0x1f, RZ ;  /* 0x0000001f1a037819 */ /* 0x000fe200000006ff */
[----:B------:R-:W-:Y:S03]  /*18170*/  BSSY B0, `(.L_x_14474) ;  /* 0x0000003000007945 */ /* 0x000fe60003800000 */
[----:B------:R-:W2:Y:S02]  /*18180*/  SYNCS.PHASECHK.TRANS64.TRYWAIT P0, [R32+URZ+0x22860], R3 ;  /* 0x02286003200075a7 */ /* 0x000ea4000800017f */
[----:B--2---:R-:W-:Y:S05]  /*18190*/  @!P0 BRA `(.L_x_14475) ;  /* 0x0000005400bc8947 */ /* 0x004fea0003800000 */
.L_x_14637:
[----:B------:R-:W-:Y:S05]  /*181a0*/  BSYNC B0 ;  /* 0x0000000000007941 */ /* 0x000fea0003800000 */
.L_x_14474:
[----:B0-----:R-:W3:Y:S01]  /*181b0*/  LDL.LU R0, [R1+0x28] ;  /* 0x0000280001007983 */ /* 0x001ee20000300800 */
[----:B------:R-:W-:-:S03]  /*181c0*/  ULDC.64 UR4, c[0x0][0x328] ;  /* 0x0000ca0000047ab9 */ /* 0x000fc60000000a00 */
[----:B------:R-:W4:Y:S01]  /*181d0*/  LDL.LU R4, [R1+0x2c] ;  /* 0x00002c0001047983 */ /* 0x000f220000300800 */
[----:B--2---:R-:W-:-:S04]  /*181e0*/  IMAD.WIDE.U32 R2, R37, UR4, RZ ;  /* 0x0000000425027c25 */ /* 0x004fc8000f8e00ff */
[----:B---3--:R-:W-:-:S04]  /*181f0*/  IMAD R0, R0, UR4, RZ ;  /* 0x0000000400007c24 */ /* 0x008fc8000f8e02ff */
[----:B------:R-:W-:Y:S01]  /*18200*/  IMAD R5, R37, UR5, R0 ;  /* 0x0000000525057c24 */ /* 0x000fe2000f8e0200 */
[----:B------:R-:W-:-:S03]  /*18210*/  ULDC.64 UR4, c[0x0][0x338] ;  /* 0x0000ce0000047ab9 */ /* 0x000fc60000000a00 */
[----:B------:R-:W-:Y:S02]  /*18220*/  IMAD.IADD R3, R3, 0x1, R5 ;  /* 0x0000000103037824 */ /* 0x000fe400078e0205 */
[----:B----4-:R-:W-:Y:S02]  /*18230*/  IMAD R5, R4, UR4, RZ ;  /* 0x0000000404057c24 */ /* 0x010fe4000f8e02ff */
        /* <DEDUP_REMOVED lines=21> */
[----:B------:R-:W3:Y:S03]  /*18390*/  SHFL.IDX PT, R3, R6, RZ, 0x181f ;  /* 0x00181fff06037589 */ /* 0x000ee600000e0000 */
[----:B------:R-:W-:Y:S01]  /*183a0*/  ISETP.LT.OR P4, PT, R33, 0x1, !P1 ;  /* 0x000000012100780c */ /* 0x000fe20004f81670 */
        /* <DEDUP_REMOVED lines=63> */
.L_x_14651:
[C---:B------:R-:W-:Y:S02]  /*187a0*/  ISETP.LT.OR P3, PT, R33.reuse, 0x51, P3 ;  /* 0x000000512100780c */ /* 0x040fe40001f61670 */
[C---:B------:R-:W-:Y:S02]  /*187b0*/  ISETP.LT.OR P2, PT, R33.reuse, 0x51, !P2 ;  /* 0x000000512100780c */ /* 0x040fe40005741670 */
[C---:B------:R-:W-:Y:S02]  /*187c0*/  ISETP.LT.OR P1, PT, R33.reuse, 0x51, !P1 ;  /* 0x000000512100780c */ /* 0x040fe40004f21670 */
        /* <DEDUP_REMOVED lines=12> */
.L_x_14477:
        /* <DEDUP_REMOVED lines=11> */
.L_x_14478:
[----:B------:R-:W2:Y:S01]  /*18940*/  LDL R2, [R1+0x10] ;  /* 0x0000100001027983 */ /* 0x000ea20000100800 */
[----:B------:R0:W-:Y:S01]  /*18950*/  SYNCS.ARRIVE.TRANS64.A1T0 RZ, [R32+URZ+0x22850], RZ ;  /* 0x022850ff20ff79a7 */ /* 0x0001e2000810003f */
[----:B------:R-:W-:Y:S01]  /*18960*/  BSSY B0, `(.L_x_14479) ;  /* 0x00000e0000007945 */ /* 0x000fe20003800000 */
[----:B--2---:R-:W-:-:S13]  /*18970*/  ISETP.GE.AND P0, PT, R2, 0x2, PT ;  /* 0x000000020200780c */ /* 0x004fda0003f06270 */
[----:B0-----:R-:W-:Y:S05]  /*18980*/  @!P0 BRA `(.L_x_14480) ;  /* 0x0000000c00748947 */ /* 0x001fea0003800000 */
[----:B------:R-:W-:-:S07]  /*18990*/  VIADD R10, R2, 0xfffffffe ;  /* 0xfffffffe020a7836 */ /* 0x000fce0000000000 */
.L_x_14493:
[----:B--2---:R-:W2:Y:S01]  /*189a0*/  LDL R12, [R1+0x40] ;  /* 0x00004000010c7983 */ /* 0x004ea20000100800 */
[----:B0-----:R-:W0:Y:S01]  /*189b0*/  LDC R6, c[0x0][0x430] ;  /* 0x00010c00ff067b82 */ /* 0x001e220000000800 */
[----:B---3--:R-:W3:Y:S01]  /*189c0*/  S2R R2, SR_TID.X ;  /* 0x0000000000027919 */ /* 0x008ee20000002100 */
[----:B------:R-:W4:Y:S01]  /*189d0*/  S2R R4, SR_TID.X ;  /* 0x0000000000047919 */ /* 0x000f220000002100 */
[----:B0-----:R-:W-:Y:S02]  /*189e0*/  ISETP.NE.AND P0, PT, R6, 0x1, PT ;  /* 0x000000010600780c */ /* 0x001fe40003f05270 */
[----:B---3--:R-:W-:-:S11]  /*189f0*/  LOP3.LUT R2, R2, 0x7f, RZ, 0xc0, !PT ;  /* 0x0000007f02027812 */ /* 0x008fd600078ec0ff */
[----:B------:R-:W0:Y:S01]  /*18a00*/  @P0 LDC R3, c[0x0][0x438] ;  /* 0x00010e00ff030b82 */ /* 0x000e220000000800 */
[----:B----4-:R-:W-:Y:S01]  /*18a10*/  IMAD.SHL.U32 R4, R4, 0x10, RZ ;  /* 0x0000001004047824 */ /* 0x010fe200078e00ff */
[----:B------:R-:W-:-:S04]  /*18a20*/  SHF.R.U32.HI R2, RZ, 0x3, R2 ;  /* 0x00000003ff027819 */ /* 0x000fc80000011602 */
[----:B------:R-:W-:Y:S02]  /*18a30*/  LOP3.LUT R4, R2, 0x70, R4, 0xf8, !PT ;  /* 0x0000007002047812 */ /* 0x000fe400078ef804 */
[----:B------:R-:W3:Y:S02]  /*18a40*/  @P0 LDC R2, c[0x0][0x434] ;  /* 0x00010d00ff020b82 */ /* 0x000ee40000000800 */
[----:B------:R-:W-:Y:S01]  /*18a50*/  ISETP.GT.U32.AND P1, PT, R4, 0x5f, PT ;  /* 0x0000005f0400780c */ /* 0x000fe20003f24070 */
[----:B------:R-:W-:-:S04]  /*18a60*/  IMAD R7, R10, 0x60, R31 ;  /* 0x000000600a077824 */ /* 0x000fc800078e021f */
[----:B------:R-:W-:-:S08]  /*18a70*/  IMAD.IADD R7, R4, 0x1, R7 ;  /* 0x0000000104077824 */ /* 0x000fd000078e0207 */
[----:B------:R-:W4:Y:S01]  /*18a80*/  @!P1 LDC.64 R4, c[0x0][0x428] ;  /* 0x00010a00ff049b82 */ /* 0x000f220000000a00 */
[----:B------:R-:W-:-:S07]  /*18a90*/  IMAD.MOV.U32 R11, RZ, RZ, R7 ;  /* 0x000000ffff0b7224 */ /* 0x000fce00078e0007 */
[----:B------:R-:W1:Y:S01]  /*18aa0*/  @!P1 LDC.64 R8, c[0x0][0x418] ;  /* 0x00010600ff089b82 */ /* 0x000e620000000a00 */
[----:B---3--:R-:W-:-:S05]  /*18ab0*/  @P0 IMAD.HI.U32 R2, R7, R2, RZ ;  /* 0x0000000207020227 */ /* 0x008fca00078e00ff */
[----:B0-----:R-:W-:-:S04]  /*18ac0*/  @P0 SHF.R.U32.HI R11, RZ, R3, R2 ;  /* 0x00000003ff0b0219 */ /* 0x001fc80000011602 */
[--C-:B------:R-:W-:Y:S01]  /*18ad0*/  @!P1 SHF.R.S32.HI R3, RZ, 0x1f, R11.reuse ;  /* 0x0000001fff039819 */ /* 0x100fe2000001140b */
[----:B------:R-:W-:-:S04]  /*18ae0*/  @!P1 IMAD.MOV.U32 R2, RZ, RZ, R11 ;  /* 0x000000ffff029224 */ /* 0x000fc800078e000b */
[----:B----4-:R-:W-:-:S04]  /*18af0*/  @!P1 IMAD.WIDE.U32 R2, R29, R4, R2 ;  /* 0x000000041d029225 */ /* 0x010fc800078e0002 */
[----:B------:R-:W-:-:S04]  /*18b00*/  @!P1 IMAD R4, R34, R4, RZ ;  /* 0x0000000422049224 */ /* 0x000fc800078e02ff */
[----:B------:R-:W-:Y:S01]  /*18b10*/  @!P1 IMAD R5, R29, R5, R4 ;  /* 0x000000051d059224 */ /* 0x000fe200078e0204 */
[----:B-1----:R-:W-:-:S03]  /*18b20*/  @!P1 LEA R8, P0, R2, R8, 0x2 ;  /* 0x0000000802089211 */ /* 0x002fc600078010ff */
        /* <DEDUP_REMOVED lines=18> */
.L_x_14481:
[----:B------:R-:W-:Y:S01]  /*18c50*/  IMAD R4, R25, 0x8, R23 ;  /* 0x0000000819047824 */ /* 0x000fe200078e0217 */
[----:B------:R-:W-:Y:S01]  /*18c60*/  SHF.L.U32 R21, R26, 0x1f, RZ ;  /* 0x0000001f1a157819 */ /* 0x000fe200000006ff */
[----:B------:R-:W-:Y:S01]  /*18c70*/  BSSY B1, `(.L_x_14482) ;  /* 0x0000004000017945 */ /* 0x000fe20003800000 */
[----:B------:R-:W-:Y:S02]  /*18c80*/  SHF.R.S32.HI R17, RZ, 0x1f, R6 ;  /* 0x0000001fff117819 */ /* 0x000fe40000011406 */
[----:B------:R-:W0:Y:S02]  /*18c90*/  SYNCS.PHASECHK.TRANS64.TRYWAIT P0, [R4+URZ+0x22840], R21 ;  /* 0x02284015040075a7 */ /* 0x000e24000800017f */
[----:B0-----:R-:W-:Y:S05]  /*18ca0*/  @!P0 BRA `(.L_x_14483) ;  /* 0x0000005400548947 */ /* 0x001fea0003800000 */
.L_x_14652:
[----:B------:R-:W-:Y:S05]  /*18cb0*/  BSYNC B1 ;  /* 0x0000000000017941 */ /* 0x000fea0003800000 */
.L_x_14482:
        /* <DEDUP_REMOVED lines=52> */
.L_x_14666:
        /* <DEDUP_REMOVED lines=8> */
.L_x_14485:
        /* <DEDUP_REMOVED lines=11> */
.L_x_14486:
[----:B------:R2:W-:Y:S01]  /*19130*/  SYNCS.ARRIVE.TRANS64.A1T0 RZ, [R4+URZ+0x22830], RZ ;  /* 0x022830ff04ff79a7 */ /* 0x0005e2000810003f */
[----:B------:R-:W-:Y:S05]  /*19140*/  @!P3 BRA `(.L_x_14487) ;  /* 0x000000000004b947 */ /* 0x000fea0003800000 */
[----:B------:R-:W-:Y:S01]  /*19150*/  BPT.TRAP 0x1 ;  /* 0x000000040000795c */ /* 0x000fe20000300000 */
.L_x_14487:
[----:B------:R-:W3:Y:S01]  /*19160*/  SYNCS.PHASECHK.TRANS64.TRYWAIT P0, [R4+URZ+0x22860], R21 ;  /* 0x02286015040075a7 */ /* 0x000ee2000800017f */
[----:B------:R-:W-:Y:S04]  /*19170*/  BSSY B1, `(.L_x_14488) ;  /* 0x0000002000017945 */ /* 0x000fe80003800000 */
[----:B---3--:R-:W-:Y:S05]  /*19180*/  @!P0 BRA `(.L_x_14489) ;  /* 0x0000005400d48947 */ /* 0x008fea0003800000 */
.L_x_14667:
[----:B------:R-:W-:Y:S05]  /*19190*/  BSYNC B1 ;  /* 0x0000000000017941 */ /* 0x000fea0003800000 */
.L_x_14488:
        /* <DEDUP_REMOVED lines=68> */
.L_x_14681:
        /* <DEDUP_REMOVED lines=11> */
.L_x_14491:
        /* <DEDUP_REMOVED lines=11> */
.L_x_14492:
[----:B------:R0:W-:Y:S01]  /*19740*/  SYNCS.ARRIVE.TRANS64.A1T0 RZ, [R4+URZ+0x22850], RZ ;  /* 0x022850ff04ff79a7 */ /* 0x0001e2000810003f */
[----:B------:R-:W-:Y:S05]  /*19750*/  @P2 BRA `(.L_x_14493) ;  /* 0xfffffff000902947 */ /* 0x000fea000383ffff */
.L_x_14480:
[----:B------:R-:W-:Y:S05]  /*19760*/  BSYNC B0 ;  /* 0x0000000000007941 */ /* 0x000fea0003800000 */
.L_x_14479:
        /* <DEDUP_REMOVED lines=16> */
[----:B0-23--:R-:W0:Y:S02]  /*19870*/  S2R R4, SR_LTMASK ;  /* 0x0000000000047919 */ /* 0x00de240000003900 */
[----:B0-----:R-:W-:-:S04]  /*19880*/  LOP3.LUT R4, R4, UR4, RZ, 0xc0, !PT ;  /* 0x0000000404047c12 */ /* 0x001fc8000f8ec0ff */
[----:B------:R-:W0:Y:S01]  /*19890*/  POPC R7, R4 ;  /* 0x0000000400077309 */ /* 0x000e220000000000 */
[----:B----4-:R-:W0:Y:S02]  /*198a0*/  SHFL.IDX PT, R0, R3, R0, 0x1f ;  /* 0x00001f0003007589 */ /* 0x010e2400000e0000 */
[----:B0-----:R-:W-:-:S07]  /*198b0*/  IADD3 R16, R0, UR36, R7 ;  /* 0x0000002400107c10 */ /* 0x001fce000fffe007 */
.L_x_14495:
[----:B------:R-:W-:Y:S05]  /*198c0*/  BSYNC B0 ;  /* 0x0000000000007941 */ /* 0x000fea0003800000 */
.L_x_14494:
[----:B------:R-:W-:-:S07]  /*198d0*/  SEL R25, R25, RZ, P0 ;  /* 0x000000ff19197207 */ /* 0x000fce0000000000 */
.L_x_14454:
[----:B------:R-:W-:Y:S05]  /*198e0*/  BSYNC B7 ;  /* 0x0000000000077941 */ /* 0x000fea0003800000 */
.L_x_14452:
        /* <DEDUP_REMOVED lines=11> */
.L_x_14496:
        /* <DEDUP_REMOVED lines=20> */
[----:B0-23--:R-:W-:-:S05]  /*19ae0*/  SEL R4, R14, RZ, P1 ;  /* 0x000000ff0e047207 */ /* 0x00dfca0000800000 */
[----:B------:R-:W-:-:S05]  /*19af0*/  IMAD.IADD R4, R17, 0x1, R4 ;  /* 0x0000000111047824 */ /* 0x000fca00078e0204 */
[----:B------:R-:W0:Y:S02]  /*19b00*/  SHFL.UP PT, R14, R4, 0x2, RZ ;  /* 0x04400000040e7989 */ /* 0x000e2400000e00ff */
[----:B0-----:R-:W-:-:S05]  /*19b10*/  SEL R5, R14, RZ, P2 ;  /* 0x000000ff0e057207 */ /* 0x001fca0001000000 */
[----:B------:R-:W-:Y:S02]  /*19b20*/  IMAD.IADD R6, R4, 0x1, R5 ;  /* 0x0000000104067824 */ /* 0x000fe400078e0205 */
        /* <DEDUP_REMOVED lines=11> */
.L_x_14691:
[----:B------:R-:W-:Y:S02]  /*19be0*/  ULDC UR4, c[0x0][0xc38] ;  /* 0x00030e0000047ab9 */ /* 0x000fe40000000800 */
[----:B------:R-:W-:-:S04]  /*19bf0*/  IMAD.U32 R4, RZ, RZ, UR4 ;  /* 0x00000004ff047e24 */ /* 0x000fc8000f8e00ff */
[----:B--2---:R-:W-:-:S04]  /*19c00*/  IMAD R14, R14, R4, RZ ;  /* 0x000000040e0e7224 */ /* 0x004fc800078e02ff */
[----:B------:R-:W-:-:S05]  /*19c10*/  IMAD.IADD R5, R5, 0x1, R14 ;  /* 0x0000000105057824 */ /* 0x000fca00078e020e */
[----:B------:R-:W-:-:S13]  /*19c20*/  ISETP.GT.AND P6, PT, R5, R0, PT ;  /* 0x000000000500720c */ /* 0x000fda0003fc4270 */
[----:B------:R-:W-:Y:S05]  /*19c30*/  @P6 BRA `(.L_x_14499) ;  /* 0x00000000009c6947 */ /* 0x000fea0003800000 */
.L_x_14504:
        /* <DEDUP_REMOVED lines=14> */
.L_x_14502:
[----:B------:R-:W-:Y:S05]  /*19d20*/  BSYNC B0 ;  /* 0x0000000000007941 */ /* 0x000fea0003800000 */
.L_x_14501:
        /* <DEDUP_REMOVED lines=18> */
.L_x_14699:
[----:B------:R-:W-:Y:S02]  /*19e50*/  ULDC UR4, c[0x0][0xc38] ;  /* 0x00030e0000047ab9 */ /* 0x000fe40000000800 */
[----:B------:R-:W-:-:S04]  /*19e60*/  IMAD.U32 R4, RZ, RZ, UR4 ;  /* 0x00000004ff047e24 */ /* 0x000fc8000f8e00ff */
[----:B--2---:R-:W-:-:S04]  /*19e70*/  IMAD R14, R14, R4, RZ ;  /* 0x000000040e0e7224 */ /* 0x004fc800078e02ff */
[----:B------:R-:W-:-:S05]  /*19e80*/  IMAD.IADD R5, R14, 0x1, R5 ;  /* 0x000000010e057824 */ /* 0x000fca00078e0205 */
[----:B------:R-:W-:-:S13]  /*19e90*/  ISETP.GT.AND P6, PT, R5, R0, PT ;  /* 0x000000000500720c */ /* 0x000fda0003fc4270 */
[----:B------:R-:W-:Y:S05]  /*19ea0*/  @!P6 BRA `(.L_x_14504) ;  /* 0xfffffffc0064e947 */ /* 0x000fea000383ffff */
.L_x_14499:
        /* <DEDUP_REMOVED lines=8> */
.L_x_14703:
[----:B------:R-:W-:Y:S01]  /*19f30*/  ISETP.NE.AND P0, PT, R3, RZ, PT ;  /* 0x000000ff0300720c */ /* 0x000fe20003f05270 */
[----:B------:R-:W-:-:S12]  /*19f40*/  IMAD.MOV.U32 R14, RZ, RZ, RZ ;  /* 0x000000ffff0e7224 */ /* 0x000fd800078e00ff */
[----:B------:R-:W-:Y:S05]  /*19f50*/  @!P0 BRA `(.L_x_14506) ;  /* 0x0000000000108947 */ /* 0x000fea0003800000 */
[----:B------:R-:W-:Y:S01]  /*19f60*/  UMOV UR4, 0xffffffff ;  /* 0xffffffff00047882 */ /* 0x000fe20000000000 */
[----:B------:R-:W-:Y:S02]  /*19f70*/  VIADD R12, R6, 0xffffffff ;  /* 0xffffffff060c7836 */ /* 0x000fe40000000000 */
[----:B------:R-:W-:Y:S05]  /*19f80*/  BRA.DIV UR4, `(.L_x_14507) ;  /* 0x0000005a04587947 */ /* 0x000fea000b800000 */
[----:B------:R4:W0:Y:S02]  /*19f90*/  SHFL.IDX PT, R14, R2, R12, 0x1f ;  /* 0x00001f0c020e7589 */ /* 0x00082400000e0000 */
.L_x_14506:
        /* <DEDUP_REMOVED lines=9> */
[----:B0-----:R-:W1:Y:S02]  /*1a030*/  MUFU.RCP R9, R9 ;  /* 0x0000000900097308 */ /* 0x001e640000001000 */
[----:B-1----:R-:W-:-:S06]  /*1a040*/  VIADD R10, R9, 0xffffffe ;  /* 0x0ffffffe090a7836 */ /* 0x002fcc0000000000 */
        /* <DEDUP_REMOVED lines=21> */
[----:B------:R-:W-:-:S03]  /*1a1a0*/  IMAD.MOV R2, RZ, RZ, -R2 ;  /* 0x000000ffff027224 */ /* 0x000fc600078e0a02 */
[----:B------:R-:W-:Y:S01]  /*1a1b0*/  IADD3 R3, -R0, RZ, RZ ;  /* 0x000000ff00037210 */ /* 0x000fe20007ffe1ff */
        /* <DEDUP_REMOVED lines=32> */
.L_x_14500:
[----:B------:R-:W-:Y:S01]  /*1a3c0*/  UMOV UR4, URZ ;  /* 0x0000003f00047c82 */ /* 0x000fe20008000000 */
[----:B------:R-:W-:Y:S01]  /*1a3d0*/  UMOV UR5, URZ ;  /* 0x0000003f00057c82 */ /* 0x000fe20008000000 */
[----:B------:R-:W-:Y:S01]  /*1a3e0*/  ULDC UR6, c[0x0][0xc3c] ;  /* 0x00030f0000067ab9 */ /* 0x000fe20000000800 */
[----:B------:R-:W-:Y:S02]  /*1a3f0*/  IMAD.MOV.U32 R16, RZ, RZ, R0 ;  /* 0x000000ffff107224 */ /* 0x000fe400078e0000 */
[----:B------:R-:W-:Y:S02]  /*1a400*/  IMAD.U32 R17, RZ, RZ, UR4 ;  /* 0x00000004ff117e24 */ /* 0x000fe4000f8e00ff */
[----:B------:R-:W-:Y:S02]  /*1a410*/  IMAD.U32 R18, RZ, RZ, UR5 ;  /* 0x00000005ff127e24 */ /* 0x000fe4000f8e00ff */
[----:B------:R-:W-:-:S07]  /*1a420*/  IMAD.U32 R19, RZ, RZ, UR6 ;  /* 0x00000006ff137e24 */ /* 0x000fce000f8e00ff */
.L_x_14508:
        /* <DEDUP_REMOVED lines=10> */
.L_x_14497:
[----:B------:R-:W-:Y:S02]  /*1a4d0*/  ULDC UR4, c[0x0][0xc3c] ;  /* 0x00030f0000047ab9 */ /* 0x000fe40000000800 */
[----:B0-----:R-:W-:-:S13]  /*1a4e0*/  ISETP.GE.AND P0, PT, R19, UR4, PT ;  /* 0x0000000413007c0c */ /* 0x001fda000bf06270 */
[----:B------:R-:W-:Y:S05]  /*1a4f0*/  @!P0 BRA `(.L_x_14509) ;  /* 0xffffffa400048947 */ /* 0x000fea000383ffff */
[----:B------:R-:W-:Y:S05]  /*1a500*/  BSYNC B8 ;  /* 0x0000000000087941 */ /* 0x000fea0003800000 */
.L_x_14410:
[----:B------:R-:W5:Y:S01]  /*1a510*/  LDL.LU R0, [R1+0x24] ;  /* 0x0000240001007983 */ /* 0x000f620000300800 */
[----:B------:R-:W-:Y:S01]  /*1a520*/  BSSY B0, `(.L_x_14510) ;  /* 0x000000b000007945 */ /* 0x000fe20003800000 */
[----:B------:R-:W2:Y:S01]  /*1a530*/  S2R R5, SR_CgaCtaId ;  /* 0x0000000000057919 */ /* 0x000ea20000008800 */
[----:B-----5:R-:W-:-:S05]  /*1a540*/  VIADD R0, R0, 0x1 ;  /* 0x0000000100007836 */ /* 0x020fca0000000000 */
[----:B0-----:R-:W-:-:S04]  /*1a550*/  LEA.HI R2, R0, R0, RZ, 0x1 ;  /* 0x0000000000027211 */ /* 0x001fc800078f08ff */
[----:B------:R-:W-:Y:S02]  /*1a560*/  LOP3.LUT R3, R2, 0xfffffffe, RZ, 0xc0, !PT ;  /* 0xfffffffe02037812 */ /* 0x000fe400078ec0ff */
[----:B------:R-:W-:-:S03]  /*1a570*/  MOV R2, 0x400 ;  /* 0x0000040000027802 */ /* 0x000fc60000000f00 */
[----:B------:R-:W-:Y:S01]  /*1a580*/  IMAD.IADD R0, R0, 0x1, -R3 ;  /* 0x0000000100007824 */ /* 0x000fe200078e0a03 */
[----:B--23--:R-:W-:-:S04]  /*1a590*/  LEA R4, R5, R2, 0x18 ;  /* 0x0000000205047211 */ /* 0x00cfc800078ec0ff */
[----:B------:R-:W-:-:S04]  /*1a5a0*/  SHF.L.U32 R0, R0, 0x1f, RZ ;  /* 0x0000001f00007819 */ /* 0x000fc800000006ff */
[----:B------:R-:W0:Y:S02]  /*1a5b0*/  SYNCS.PHASECHK.TRANS64.TRYWAIT P0, [R4+URZ+0x22820], R0 ;  /* 0x02282000040075a7 */ /* 0x000e24000800017f */
[----:B0-----:R-:W-:Y:S05]  /*1a5c0*/  @!P0 BRA `(.L_x_14511) ;  /* 0x0000005000ec8947 */ /* 0x001fea0003800000 */
.L_x_14706:
[----:B------:R-:W-:Y:S05]  /*1a5d0*/  BSYNC B0 ;  /* 0x0000000000007941 */ /* 0x000fea0003800000 */
.L_x_14510:
[----:B------:R-:W-:-:S03]  /*1a5e0*/  UMOV UR4, 0xffffffff ;  /* 0xffffffff00047882 */ /* 0x000fc60000000000 */
[----:B------:R-:W-:Y:S05]  /*1a5f0*/  BRA.DIV UR4, `(.L_x_14512) ;  /* 0x0000005204f47947 */ /* 0x000fea000b800000 */
[----:B0-----:R-:W0:Y:S02]  /*1a600*/  S2R R0, SR_TID.X ;  /* 0x0000000000007919 */ /* 0x001e240000002100 */
[----:B0-----:R-:W-:-:S04]  /*1a610*/  SHF.R.U32.HI R0, RZ, 0x5, R0 ;  /* 0x00000005ff007819 */ /* 0x001fc80000011600 */
[----:B------:R-:W-:-:S05]  /*1a620*/  LOP3.LUT R0, R0, 0x3, RZ, 0xc0, !PT ;  /* 0x0000000300007812 */ /* 0x000fca00078ec0ff */
[----:B------:R0:W2:Y:S02]  /*1a630*/  SHFL.IDX PT, R14, R0, RZ, 0x1f ;  /* 0x00001fff000e7589 */ /* 0x0000a400000e0000 */
.L_x_14709:
[----:B--2---:R-:W-:-:S13]  /*1a640*/  ISETP.NE.AND P0, PT, R14, RZ, PT ;  /* 0x000000ff0e00720c */ /* 0x004fda0003f05270 */
[----:B------:R-:W-:Y:S05]  /*1a650*/  @P0 BRA `(.L_x_14241) ;  /* 0x0000000000880947 */ /* 0x000fea0003800000 */
[----:B------:R-:W-:-:S03]  /*1a660*/  UMOV UR4, 0xffffffff ;  /* 0xffffffff00047882 */ /* 0x000fc60000000000 */
[----:B------:R-:W-:Y:S05]  /*1a670*/  BRA.DIV UR4, `(.L_x_14513) ;  /* 0x0000005604087947 */ /* 0x000fea000b800000 */
[----:B------:R-:W-:-:S13]  /*1a680*/  ELECT P6, URZ, PT ;  /* 0x00000000003f782f */ /* 0x000fda00038c0000 */
.L_x_14712:
[----:B------:R-:W-:Y:S05]  /*1a690*/  @!P6 BRA `(.L_x_14241) ;  /* 0x000000000078e947 */ /* 0x000fea0003800000 */
[----:B0-----:R-:W2:Y:S02]  /*1a6a0*/  LDL.LU R0, [R1] ;  /* 0x0000000001007983 */ /* 0x001ea40000300800 */
[----:B--2---:R-:W-:-:S04]  /*1a6b0*/  LOP3.LUT R0, R0, 0x2, RZ, 0xfc, !PT ;  /* 0x0000000200007812 */ /* 0x004fc800078efcff */
[----:B------:R-:W-:-:S13]  /*1a6c0*/  ISETP.NE.AND P0, PT, R0, 0x3, PT ;  /* 0x000000030000780c */ /* 0x000fda0003f05270 */
[----:B------:R-:W-:Y:S05]  /*1a6d0*/  @!P0 BRA `(.L_x_14514) ;  /* 0x0000000000048947 */ /* 0x000fea0003800000 */
[----:B------:R-:W-:Y:S01]  /*1a6e0*/  BPT.TRAP 0x1 ;  /* 0x000000040000795c */ /* 0x000fe20000300000 */
.L_x_14514:
[C---:B------:R-:W-:Y:S01]  /*1a6f0*/  IMAD R5, R25.reuse, 0x8, R4 ;  /* 0x0000000819057824 */ /* 0x040fe200078e0204 */
[----:B------:R-:W-:Y:S01]  /*1a700*/  SHF.L.U32 R0, R26, 0x1f, RZ ;  /* 0x0000001f1a007819 */ /* 0x000fe200000006ff */
[----:B------:R-:W-:-:S03]  /*1a710*/  VIADD R25, R25, 0x1 ;  /* 0x0000000119197836 */ /* 0x000fc60000000000 */
[----:B------:R-:W0:Y:S02]  /*1a720*/  SYNCS.PHASECHK.TRANS64.TRYWAIT P1, [R5+URZ+0x22840], R0 ;  /* 0x02284000050075a7 */ /* 0x000e24000802017f */
[----:B------:R-:W-:-:S04]  /*1a730*/  ISETP.NE.AND P2, PT, R25, 0x2, PT ;  /* 0x000000021900780c */ /* 0x000fc80003f45270 */
[----:B------:R-:W-:Y:S01]  /*1a740*/  SEL R3, RZ, 0x1, P2 ;  /* 0x00000001ff037807 */ /* 0x000fe20001000000 */
[----:B0-----:R-:W-:Y:S08]  /*1a750*/  @!P1 BRA `(.L_x_14515) ;  /* 0x0000005000f09947 */ /* 0x001ff00003800000 */
.L_x_14713:
[----:B------:R-:W-:Y:S02]  /*1a760*/  SEL R25, R25, RZ, P2 ;  /* 0x000000ff19197207 */ /* 0x000fe40001000000 */
[----:B------:R-:W-:Y:S01]  /*1a770*/  LOP3.LUT R2, R26, R3, RZ, 0x3c, !PT ;  /* 0x000000031a027212 */ /* 0x000fe200078e3cff */
[----:B------:R-:W-:Y:S06]  /*1a780*/  @!P0 BRA `(.L_x_14516) ;  /* 0x0000000000048947 */ /* 0x000fec0003800000 */
[----:B------:R-:W-:Y:S01]  /*1a790*/  BPT.TRAP 0x1 ;  /* 0x000000040000795c */ /* 0x000fe20000300000 */
.L_x_14516:
[----:B------:R-:W-:Y:S01]  /*1a7a0*/  IMAD R25, R25, 0x8, R4 ;  /* 0x0000000819197824 */ /* 0x000fe200078e0204 */
[----:B------:R-:W-:-:S04]  /*1a7b0*/  SHF.L.U32 R2, R2, 0x1f, RZ ;  /* 0x0000001f02027819 */ /* 0x000fc800000006ff */
[----:B------:R-:W2:Y:S02]  /*1a7c0*/  SYNCS.PHASECHK.TRANS64.TRYWAIT P1, [R25+URZ+0x22840], R2 ;  /* 0x02284002190075a7 */ /* 0x000ea4000802017f */
[----:B--2---:R-:W-:Y:S05]  /*1a7d0*/  @!P1 BRA `(.L_x_14517) ;  /* 0x0000005000e49947 */ /* 0x004fea0003800000 */
.L_x_14714:
[----:B------:R-:W-:Y:S05]  /*1a7e0*/  @!P0 BRA `(.L_x_14518) ;  /* 0x0000000000048947 */ /* 0x000fea0003800000 */
[----:B------:R-:W-:Y:S01]  /*1a7f0*/  BPT.TRAP 0x1 ;  /* 0x000000040000795c */ /* 0x000fe20000300000 */
.L_x_14518:
[----:B------:R-:W3:Y:S02]  /*1a800*/  SYNCS.PHASECHK.TRANS64.TRYWAIT P1, [R5+URZ+0x22860], R0 ;  /* 0x02286000050075a7 */ /* 0x000ee4000802017f */
[----:B---3--:R-:W-:Y:S05]  /*1a810*/  @!P1 BRA `(.L_x_14519) ;  /* 0x0000005000e89947 */ /* 0x008fea0003800000 */
.L_x_14715:
[----:B------:R-:W-:Y:S05]  /*1a820*/  @!P0 BRA `(.L_x_14520) ;  /* 0x0000000000048947 */ /* 0x000fea0003800000 */
[----:B------:R-:W-:Y:S01]  /*1a830*/  BPT.TRAP 0x1 ;  /* 0x000000040000795c */ /* 0x000fe20000300000 */
.L_x_14520:
[----:B------:R0:W0:Y:S02]  /*1a840*/  SYNCS.PHASECHK.TRANS64.TRYWAIT P0, [R25+URZ+0x22860], R2 ;  /* 0x02286002190075a7 */ /* 0x000024000800017f */
[----:B0-----:R-:W-:Y:S05]  /*1a850*/  @!P0 NANOSLEEP.SYNCS 0x989680 ;  /* 0x009896800000895d */ /* 0x001fea0003900000 */
[----:B------:R-:W0:Y:S02]  /*1a860*/  @!P0 SYNCS.PHASECHK.TRANS64 P0, [R25+URZ+0x22860], R2 ;  /* 0x02286002190085a7 */ /* 0x000e24000800007f */
[----:B0-----:R-:W-:Y:S05]  /*1a870*/  @!P0 BRA `(.L_x_14520) ;  /* 0xfffffffc00f08947 */ /* 0x001fea000383ffff */
.L_x_14241:
[----:B------:R-:W-:Y:S05]  /*1a880*/  BSYNC B9 ;  /* 0x0000000000097941 */ /* 0x000fea0003800000 */
.L_x_14238:
[----:B------:R-:W-:Y:S05]  /*1a890*/  EXIT ;  /* 0x000000000000794d */ /* 0x000fea0003800000 */
.L_x_14259:
[----:B0-----:R0:W1:Y:S02]  /*1a8a0*/  SYNCS.PHASECHK.TRANS64.TRYWAIT P5, [R86+URZ+0x22890], R99 ;  /* 0x02289063560075a7 */ /* 0x00106400080a017f */
[----:B-1----:R-:W-:Y:S05]  /*1a8b0*/  @!P5 NANOSLEEP.SYNCS 0x989680 ;  /* 0x009896800000d95d */ /* 0x002fea0003900000 */
[----:B------:R-:W1:Y:S02]  /*1a8c0*/  @!P5 SYNCS.PHASECHK.TRANS64 P5, [R86+URZ+0x22890], R99 ;  /* 0x022890635600d5a7 */ /* 0x000e6400080a007f */
[----:B-1----:R-:W-:Y:S05]  /*1a8d0*/  @!P5 BRA `(.L_x_14259) ;  /* 0xfffffffc00f0d947 */ /* 0x002fea000383ffff */
[----:B------:R-:W-:Y:S05]  /*1a8e0*/  BRA `(.L_x_14521) ;  /* 0xfffffe84004c7947 */ /* 0x000fea000383ffff */
.L_x_14260:
        /* <DEDUP_REMOVED lines=8> */
.L_x_14523:
[----:B------:R-:W-:Y:S05]  /*1a970*/  BSYNC B1 ;  /* 0x0000000000017941 */ /* 0x000fea0003800000 */
.L_x_14522:
        /* <DEDUP_REMOVED lines=8> */
.L_x_14524:
[----:B------:R-:W-:Y:S05]  /*1aa00*/  BRA `(.L_x_14525) ;  /* 0xfffffe8400187947 */ /* 0x000fea000383ffff */
.L_x_14269:
[----:B------:R-:W-:Y:S01]  /*1aa10*/  BSSY B1, `(.L_x_14526) ;  /* 0x0000008000017945 */ /* 0x000fe20003800000 */
[----:B0---4-:R-:W-:Y:S02]  /*1aa20*/  IMAD.MOV.U32 R13, RZ, RZ, R101 ;  /* 0x000000ffff0d7224 */ /* 0x011fe400078e0065 */
[----:B------:R-:W-:Y:S02]  /*1aa30*/  IMAD.MOV.U32 R12, RZ, RZ, 0x1 ;  /* 0x00000001ff0c7424 */ /* 0x000fe400078e00ff */
[----:B------:R-:W-:Y:S02]  /*1aa40*/  IMAD.MOV.U32 R11, RZ, RZ, 0x1c1f ;  /* 0x00001c1fff0b7424 */ /* 0x000fe400078e00ff */
[----:B------:R-:W-:-:S07]  /*1aa50*/  IMAD.MOV.U32 R15, RZ, RZ, -0x1 ;  /* 0xffffffffff0f7424 */ /* 0x000fce00078e00ff */
[----:B-123--:R-:W-:Y:S05]  /*1aa60*/  WARPSYNC.COLLECTIVE R15, `(.L_x_14527) ;  /* 0x000000000f087348 */ /* 0x00efea0003c00000 */
[----:B---3--:R0:W3:Y:S02]  /*1aa70*/  SHFL.IDX P6, R14, R13, R12, R11 ;  /* 0x0000000c0d0e7389 */ /* 0x0080e400000c000b */
[----:B0123--:R-:W-:Y:S01]  /*1aa80*/  ENDCOLLECTIVE ;  /* 0x000000000000791b */ /* 0x00ffe20003800000 */
.L_x_14527:
[----:B------:R-:W-:Y:S05]  /*1aa90*/  BSYNC B1 ;  /* 0x0000000000017941 */ /* 0x000fea0003800000 */
.L_x_14526:
        /* <DEDUP_REMOVED lines=8> */
.L_x_14528:
[----:B------:R-:W-:Y:S05]  /*1ab20*/  BRA `(.L_x_14529) ;  /* 0xfffffe8800b07947 */ /* 0x000fea000383ffff */
.L_x_14279:
[----:B-1----:R1:W2:Y:S02]  /*1ab30*/  SYNCS.PHASECHK.TRANS64.TRYWAIT P4, [R86+URZ+0x22890], R99 ;  /* 0x02289063560075a7 */ /* 0x0022a4000808017f */
[----:B--2---:R-:W-:Y:S05]  /*1ab40*/  @!P4 NANOSLEEP.SYNCS 0x989680 ;  /* 0x009896800000c95d */ /* 0x004fea0003900000 */
[----:B------:R-:W2:Y:S02]  /*1ab50*/  @!P4 SYNCS.PHASECHK.TRANS64 P4, [R86+URZ+0x22890], R99 ;  /* 0x022890635600c5a7 */ /* 0x000ea4000808007f */
[----:B--2---:R-:W-:Y:S05]  /*1ab60*/  @!P4 BRA `(.L_x_14279) ;  /* 0xfffffffc00f0c947 */ /* 0x004fea000383ffff */
[----:B------:R-:W-:Y:S05]  /*1ab70*/  BRA `(.L_x_14530) ;  /* 0xfffffe9400a47947 */ /* 0x000fea000383ffff */
.L_x_14280:
        /* <DEDUP_REMOVED lines=8> */
.L_x_14532:
[----:B------:R-:W-:Y:S05]  /*1ac00*/  BSYNC B1 ;  /* 0x0000000000017941 */ /* 0x000fea0003800000 */
.L_x_14531:
        /* <DEDUP_REMOVED lines=8> */
.L_x_14533:
[----:B------:R-:W-:Y:S01]  /*1ac90*/  IMAD.MOV.U32 R92, RZ, RZ, R14 ;  /* 0x000000ffff5c7224 */ /* 0x000fe200078e000e */
[----:B------:R-:W-:Y:S06]  /*1aca0*/  BRA `(.L_x_14534) ;  /* 0xfffffe9400707947 */ /* 0x000fec000383ffff */
.L_x_14285:
        /* <DEDUP_REMOVED lines=8> */
.L_x_14536:
[----:B------:R-:W-:Y:S05]  /*1ad30*/  BSYNC B1 ;  /* 0x0000000000017941 */ /* 0x000fea0003800000 */
.L_x_14535:
        /* <DEDUP_REMOVED lines=8> */
.L_x_14537:
[----:B------:R-:W-:Y:S01]  /*1adc0*/  IMAD.MOV.U32 R100, RZ, RZ, R14 ;  /* 0x000000ffff647224 */ /* 0x000fe200078e000e */
[----:B------:R-:W-:Y:S06]  /*1add0*/  BRA `(.L_x_14538) ;  /* 0xfffffe9c00207947 */ /* 0x000fec000383ffff */
.L_x_14290:
[----:B0-----:R0:W1:Y:S02]  /*1ade0*/  SYNCS.PHASECHK.TRANS64.TRYWAIT P2, [R86+URZ+0x22890], R99 ;  /* 0x02289063560075a7 */ /* 0x001064000804017f */
[----:B-1----:R-:W-:Y:S05]  /*1adf0*/  @!P2 NANOSLEEP.SYNCS 0x989680 ;  /* 0x009896800000a95d */ /* 0x002fea0003900000 */
[----:B------:R-:W1:Y:S02]  /*1ae00*/  @!P2 SYNCS.PHASECHK.TRANS64 P2, [R86+URZ+0x22890], R99 ;  /* 0x022890635600a5a7 */ /* 0x000e64000804007f */
[----:B-1----:R-:W-:Y:S05]  /*1ae10*/  @!P2 BRA `(.L_x_14290) ;  /* 0xfffffffc00f0a947 */ /* 0x002fea000383ffff */
[----:B------:R-:W-:Y:S05]  /*1ae20*/  BRA `(.L_x_14539) ;  /* 0xfffffea400347947 */ /* 0x000fea000383ffff */
.L_x_14291:
        /* <DEDUP_REMOVED lines=8> */
.L_x_14541:
[----:B------:R-:W-:Y:S05]  /*1aeb0*/  BSYNC B1 ;  /* 0x0000000000017941 */ /* 0x000fea0003800000 */
.L_x_14540:
        /* <DEDUP_REMOVED lines=8> */
.L_x_14542:
[----:B------:R-:W-:Y:S01]  /*1af40*/  IMAD.MOV.U32 R37, RZ, RZ, R14 ;  /* 0x000000ffff257224 */ /* 0x000fe200078e000e */
[----:B------:R-:W-:Y:S06]  /*1af50*/  BRA `(.L_x_14543) ;  /* 0xfffffea400587947 */ /* 0x000fec000383ffff */
.L_x_14294:
        /* <DEDUP_REMOVED lines=8> */
.L_x_14545:
[----:B------:R-:W-:Y:S05]  /*1afe0*/  BSYNC B1 ;  /* 0x0000000000017941 */ /* 0x000fea0003800000 */
.L_x_14544:
        /* <DEDUP_REMOVED lines=8> */
.L_x_14546:
[----:B------:R-:W-:Y:S01]  /*1b070*/  IMAD.MOV.U32 R37, RZ, RZ, R14 ;  /* 0x000000ffff257224 */ /* 0x000fe200078e000e */
[----:B------:R-:W-:Y:S06]  /*1b080*/  BRA `(.L_x_14547) ;  /* 0xfffffea400547947 */ /* 0x000fec000383ffff */
.L_x_14298:
[----:B---3--:R3:W4:Y:S02]  /*1b090*/  SYNCS.PHASECHK.TRANS64.TRYWAIT P3, [R86+URZ+0x228b0], R99 ;  /* 0x0228b063560075a7 */ /* 0x008724000806017f */
[----:B----4-:R-:W-:Y:S05]  /*1b0a0*/  @!P3 NANOSLEEP.SYNCS 0x989680 ;  /* 0x009896800000b95d */ /* 0x010fea0003900000 */
[----:B------:R-:W4:Y:S02]  /*1b0b0*/  @!P3 SYNCS.PHASECHK.TRANS64 P3, [R86+URZ+0x228b0], R99 ;  /* 0x0228b0635600b5a7 */ /* 0x000f24000806007f */
[----:B----4-:R-:W-:Y:S05]  /*1b0c0*/  @!P3 BRA `(.L_x_14298) ;  /* 0xfffffffc00f0b947 */ /* 0x010fea000383ffff */
[----:B------:R-:W-:Y:S05]  /*1b0d0*/  BRA `(.L_x_14548) ;  /* 0xfffffea400cc7947 */ /* 0x000fea000383ffff */
.L_x_14306:
        /* <DEDUP_REMOVED lines=13> */
.L_x_14550:
[----:B------:R-:W-:Y:S05]  /*1b1b0*/  BSYNC B0 ;  /* 0x0000000000007941 */ /* 0x000fea0003800000 */
.L_x_14549:
[----:B------:R-:W-:Y:S05]  /*1b1c0*/  BRA `(.L_x_14551) ;  /* 0xfffffeb4003c7947 */ /* 0x000fea000383ffff */
.L_x_14318:
        /* <DEDUP_REMOVED lines=8> */
.L_x_14553:
[----:B------:R-:W-:Y:S05]  /*1b250*/  BSYNC B1 ;  /* 0x0000000000017941 */ /* 0x000fea0003800000 */
.L_x_14552:
        /* <DEDUP_REMOVED lines=8> */
.L_x_14554:
[----:B------:R-:W-:Y:S02]  /*1b2e0*/  IMAD.MOV.U32 R13, RZ, RZ, R8 ;  /* 0x000000ffff0d7224 */ /* 0x000fe400078e0008 */
[----:B------:R-:W-:-:S07]  /*1b2f0*/  IMAD.MOV.U32 R0, RZ, RZ, R14 ;  /* 0x000000ffff007224 */ /* 0x000fce00078e000e */
[----:B------:R-:W-:Y:S05]  /*1b300*/  WARPSYNC.COLLECTIVE R15, `(.L_x_14555) ;  /* 0x000000000f087348 */ /* 0x000fea0003c00000 */
[----:B------:R0:W1:Y:S02]  /*1b310*/  SHFL.IDX P6, R14, R13, R12, R11 ;  /* 0x0000000c0d0e7389 */ /* 0x00006400000c000b */
[----:B01----:R-:W-:Y:S01]  /*1b320*/  ENDCOLLECTIVE ;  /* 0x000000000000791b */ /* 0x003fe20003800000 */
.L_x_14555:
[----:B------:R-:W-:Y:S02]  /*1b330*/  IMAD.MOV.U32 R13, RZ, RZ, R7 ;  /* 0x000000ffff0d7224 */ /* 0x000fe400078e0007 */
[----:B------:R-:W-:-:S07]  /*1b340*/  IMAD.MOV.U32 R5, RZ, RZ, R14 ;  /* 0x000000ffff057224 */ /* 0x000fce00078e000e */
[----:B------:R-:W-:Y:S05]  /*1b350*/  WARPSYNC.COLLECTIVE R15, `(.L_x_14556) ;  /* 0x000000000f087348 */ /* 0x000fea0003c00000 */
[----:B------:R0:W1:Y:S02]  /*1b360*/  SHFL.IDX P6, R14, R13, R12, R11 ;  /* 0x0000000c0d0e7389 */ /* 0x00006400000c000b */
[----:B01----:R-:W-:Y:S01]  /*1b370*/  ENDCOLLECTIVE ;  /* 0x000000000000791b */ /* 0x003fe20003800000 */
.L_x_14556:
[----:B------:R-:W-:Y:S05]  /*1b380*/  BRA `(.L_x_14557) ;  /* 0xfffffeb800b47947 */ /* 0x000fea000383ffff */
.L_x_14321:
        /* <DEDUP_REMOVED lines=8> */
.L_x_14559:
[----:B------:R-:W-:Y:S05]  /*1b410*/  BSYNC B1 ;  /* 0x0000000000017941 */ /* 0x000fea0003800000 */
.L_x_14558:
        /* <DEDUP_REMOVED lines=8> */
.L_x_14560:
[----:B------:R-:W-:Y:S02]  /*1b4a0*/  IMAD.MOV.U32 R13, RZ, RZ, R8 ;  /* 0x000000ffff0d7224 */ /* 0x000fe400078e0008 */
[----:B------:R-:W-:-:S07]  /*1b4b0*/  IMAD.MOV.U32 R0, RZ, RZ, R14 ;  /* 0x000000ffff007224 */ /* 0x000fce00078e000e */
[----:B------:R-:W-:Y:S05]  /*1b4c0*/  WARPSYNC.COLLECTIVE R15, `(.L_x_14561) ;  /* 0x000000000f087348 */ /* 0x000fea0003c00000 */
[----:B------:R0:W1:Y:S02]  /*1b4d0*/  SHFL.IDX P6, R14, R13, R12, R11 ;  /* 0x0000000c0d0e7389 */ /* 0x00006400000c000b */
[----:B01----:R-:W-:Y:S01]  /*1b4e0*/  ENDCOLLECTIVE ;  /* 0x000000000000791b */ /* 0x003fe20003800000 */
.L_x_14561:
[----:B------:R-:W-:Y:S02]  /*1b4f0*/  IMAD.MOV.U32 R13, RZ, RZ, R7 ;  /* 0x000000ffff0d7224 */ /* 0x000fe400078e0007 */
[----:B------:R-:W-:-:S07]  /*1b500*/  IMAD.MOV.U32 R5, RZ, RZ, R14 ;  /* 0x000000ffff057224 */ /* 0x000fce00078e000e */
[----:B------:R-:W-:Y:S05]  /*1b510*/  WARPSYNC.COLLECTIVE R15, `(.L_x_14562) ;  /* 0x000000000f087348 */ /* 0x000fea0003c00000 */
[----:B------:R0:W1:Y:S02]  /*1b520*/  SHFL.IDX P6, R14, R13, R12, R11 ;  /* 0x0000000c0d0e7389 */ /* 0x00006400000c000b */
[----:B01----:R-:W-:Y:S01]  /*1b530*/  ENDCOLLECTIVE ;  /* 0x000000000000791b */ /* 0x003fe20003800000 */
.L_x_14562:
[----:B------:R-:W-:Y:S05]  /*1b540*/  BRA `(.L_x_14563) ;  /* 0xfffffebc00187947 */ /* 0x000fea000383ffff */
.L_x_14325:
[----:B0-----:R0:W1:Y:S02]  /*1b550*/  SYNCS.PHASECHK.TRANS64.TRYWAIT P0, [R19+URZ+0x22800], R32 ;  /* 0x02280020130075a7 */ /* 0x001064000800017f */
[----:B-1----:R-:W-:Y:S05]  /*1b560*/  @!P0 NANOSLEEP.SYNCS 0x989680 ;  /* 0x009896800000895d */ /* 0x002fea0003900000 */
[----:B------:R-:W1:Y:S02]  /*1b570*/  @!P0 SYNCS.PHASECHK.TRANS64 P0, [R19+URZ+0x22800], R32 ;  /* 0x02280020130085a7 */ /* 0x000e64000800007f */
[----:B-1----:R-:W-:Y:S05]  /*1b580*/  @!P0 BRA `(.L_x_14325) ;  /* 0xfffffffc00f08947 */ /* 0x002fea000383ffff */
[----:B------:R-:W-:Y:S05]  /*1b590*/  BRA `(.L_x_14564) ;  /* 0xfffffec000247947 */ /* 0x000fea000383ffff */
.L_x_14333:
        /* <DEDUP_REMOVED lines=9> */
.L_x_14566:
[----:B------:R-:W-:Y:S05]  /*1b630*/  BSYNC B1 ;  /* 0x0000000000017941 */ /* 0x000fea0003800000 */
.L_x_14565:
        /* <DEDUP_REMOVED lines=10> */
.L_x_14567:
        /* <DEDUP_REMOVED lines=8> */
.L_x_14568:
[----:B------:R-:W-:-:S05]  /*1b760*/  @!P1 IADD3 R6, P2, R3, R5, RZ ;  /* 0x0000000503069210 */ /* 0x000fca0007f5e0ff */
[----:B------:R-:W-:Y:S02]  /*1b770*/  @!P1 IMAD.X R7, R0, 0x1, R21, P2 ;  /* 0x0000000100079824 */ /* 0x000fe400010e0615 */
[----:B------:R-:W-:Y:S02]  /*1b780*/  IMAD.MOV.U32 R13, RZ, RZ, R27 ;  /* 0x000000ffff0d7224 */ /* 0x000fe400078e001b */
[----:B------:R-:W-:-:S07]  /*1b790*/  IMAD.MOV.U32 R4, RZ, RZ, R14 ;  /* 0x000000ffff047224 */ /* 0x000fce00078e000e */
[----:B------:R-:W-:Y:S05]  /*1b7a0*/  WARPSYNC.COLLECTIVE R15, `(.L_x_14569) ;  /* 0x000000000f087348 */ /* 0x000fea0003c00000 */
[----:B------:R0:W1:Y:S02]  /*1b7b0*/  SHFL.IDX P6, R14, R13, R12, R11 ;  /* 0x0000000c0d0e7389 */ /* 0x00006400000c000b */
[----:B01----:R-:W-:Y:S01]  /*1b7c0*/  ENDCOLLECTIVE ;  /* 0x000000000000791b */ /* 0x003fe20003800000 */
.L_x_14569:
        /* <DEDUP_REMOVED lines=15> */
[----:B------:R-:W-:-:S07]  /*1b8c0*/  IMAD.MOV.U32 R3, RZ, RZ, R37 ;  /* 0x000000ffff037224 */ /* 0x000fce00078e0025 */
[----:B-----5:R-:W-:Y:S05]  /*1b8d0*/  WARPSYNC.COLLECTIVE R15, `(.L_x_14570) ;  /* 0x000000000f087348 */ /* 0x020fea0003c00000 */
[----:B------:R0:W1:Y:S02]  /*1b8e0*/  SHFL.IDX P6, R14, R13, R12, R11 ;  /* 0x0000000c0d0e7389 */ /* 0x00006400000c000b */
[----:B01---5:R-:W-:Y:S01]  /*1b8f0*/  ENDCOLLECTIVE ;  /* 0x000000000000791b */ /* 0x023fe20003800000 */
.L_x_14570:
[----:B------:R-:W-:Y:S02]  /*1b900*/  IMAD.MOV.U32 R0, RZ, RZ, R36 ;  /* 0x000000ffff007224 */ /* 0x000fe400078e0024 */
[----:B------:R-:W-:Y:S01]  /*1b910*/  @!P1 IMAD.MOV.U32 R38, RZ, RZ, R8 ;  /* 0x000000ffff269224 */ /* 0x000fe200078e0008 */
[----:B------:R-:W-:Y:S01]  /*1b920*/  PRMT R44, R44, 0x5410, R3 ;  /* 0x000054102c2c7816 */ /* 0x000fe20000000003 */
[----:B------:R-:W-:Y:S01]  /*1b930*/  @!P1 IMAD.MOV.U32 R39, RZ, RZ, R9 ;  /* 0x000000ffff279224 */ /* 0x000fe200078e0009 */
[----:B------:R-:W-:Y:S01]  /*1b940*/  PRMT R31, R31, 0x5410, R0 ;  /* 0x000054101f1f7816 */ /* 0x000fe20000000000 */
        /* <DEDUP_REMOVED lines=13> */
.L_x_14571:
        /* <DEDUP_REMOVED lines=13> */
.L_x_14572:
[----:B------:R-:W-:Y:S02]  /*1baf0*/  IMAD.MOV.U32 R13, RZ, RZ, R27 ;  /* 0x000000ffff0d7224 */ /* 0x000fe400078e001b */
[----:B------:R-:W-:-:S07]  /*1bb00*/  IMAD.MOV.U32 R24, RZ, RZ, R14 ;  /* 0x000000ffff187224 */ /* 0x000fce00078e000e */
[----:B------:R-:W-:Y:S05]  /*1bb10*/  WARPSYNC.COLLECTIVE R15, `(.L_x_14573) ;  /* 0x000000000f087348 */ /* 0x000fea0003c00000 */
[----:B------:R0:W1:Y:S02]  /*1bb20*/  SHFL.IDX P6, R14, R13, R12, R11 ;  /* 0x0000000c0d0e7389 */ /* 0x00006400000c000b */
[----:B01----:R-:W-:Y:S01]  /*1bb30*/  ENDCOLLECTIVE ;  /* 0x000000000000791b */ /* 0x003fe20003800000 */
.L_x_14573:
[----:B------:R-:W-:Y:S05]  /*1bb40*/  BRA `(.L_x_14574) ;  /* 0xfffffecc004c7947 */ /* 0x000fea000383ffff */
.L_x_14337:
[----:B0-----:R0:W1:Y:S02]  /*1bb50*/  SYNCS.PHASECHK.TRANS64.TRYWAIT P1, [R19+URZ+0x22800], R12 ;  /* 0x0228000c130075a7 */ /* 0x001064000802017f */
[----:B-1----:R-:W-:Y:S05]  /*1bb60*/  @!P1 NANOSLEEP.SYNCS 0x989680 ;  /* 0x009896800000995d */ /* 0x002fea0003900000 */
[----:B------:R-:W1:Y:S02]  /*1bb70*/  @!P1 SYNCS.PHASECHK.TRANS64 P1, [R19+URZ+0x22800], R12 ;  /* 0x0228000c130095a7 */ /* 0x000e64000802007f */
[----:B-1----:R-:W-:Y:S05]  /*1bb80*/  @!P1 BRA `(.L_x_14337) ;  /* 0xfffffffc00f09947 */ /* 0x002fea000383ffff */
[----:B------:R-:W-:Y:S05]  /*1bb90*/  BRA `(.L_x_14575) ;  /* 0xfffffecc00e87947 */ /* 0x000fea000383ffff */
.L_x_14343:
[----:B--2---:R2:W3:Y:S02]  /*1bba0*/  SYNCS.PHASECHK.TRANS64.TRYWAIT P1, [R9+URZ+0x22830], R72 ;  /* 0x02283048090075a7 */ /* 0x0044e4000802017f */
[----:B---3--:R-:W-:Y:S05]  /*1bbb0*/  @!P1 NANOSLEEP.SYNCS 0x989680 ;  /* 0x009896800000995d */ /* 0x008fea0003900000 */
[----:B------:R-:W3:Y:S02]  /*1bbc0*/  @!P1 SYNCS.PHASECHK.TRANS64 P1, [R9+URZ+0x22830], R72 ;  /* 0x02283048090095a7 */ /* 0x000ee4000802007f */
[----:B---3--:R-:W-:Y:S05]  /*1bbd0*/  @!P1 BRA `(.L_x_14343) ;  /* 0xfffffffc00f09947 */ /* 0x008fea000383ffff */
[----:B------:R-:W-:Y:S05]  /*1bbe0*/  BRA `(.L_x_14342) ;  /* 0xfffffedc00c87947 */ /* 0x000fea000383ffff */
.L_x_14349:
[----:B-1----:R1:W2:Y:S02]  /*1bbf0*/  SYNCS.PHASECHK.TRANS64.TRYWAIT P1, [R9+URZ+0x22850], R72 ;  /* 0x02285048090075a7 */ /* 0x0022a4000802017f */
[----:B--2---:R-:W-:Y:S05]  /*1bc00*/  @!P1 NANOSLEEP.SYNCS 0x989680 ;  /* 0x009896800000995d */ /* 0x004fea0003900000 */
[----:B------:R-:W2:Y:S02]  /*1bc10*/  @!P1 SYNCS.PHASECHK.TRANS64 P1, [R9+URZ+0x22850], R72 ;  /* 0x02285048090095a7 */ /* 0x000ea4000802007f */
[----:B--2---:R-:W-:Y:S05]  /*1bc20*/  @!P1 BRA `(.L_x_14349) ;  /* 0xfffffffc00f09947 */ /* 0x004fea000383ffff */
[----:B------:R-:W-:Y:S05]  /*1bc30*/  BRA `(.L_x_14348) ;  /* 0xfffffef8000c7947 */ /* 0x000fea000383ffff */
.L_x_14355:
[----:B-1----:R1:W2:Y:S02]  /*1bc40*/  SYNCS.PHASECHK.TRANS64.TRYWAIT P1, [R14+URZ+0x22830], R15 ;  /* 0x0228300f0e0075a7 */ /* 0x0022a4000802017f */
[----:B--2---:R-:W-:Y:S05]  /*1bc50*/  @!P1 NANOSLEEP.SYNCS 0x989680 ;  /* 0x009896800000995d */ /* 0x004fea0003900000 */
[----:B------:R-:W2:Y:S02]  /*1bc60*/  @!P1 SYNCS.PHASECHK.TRANS64 P1, [R14+URZ+0x22830], R15 ;  /* 0x0228300f0e0095a7 */ /* 0x000ea4000802007f */
[----:B--2---:R-:W-:Y:S05]  /*1bc70*/  @!P1 BRA `(.L_x_14355) ;  /* 0xfffffffc00f09947 */ /* 0x004fea000383ffff */
[----:B------:R-:W-:Y:S05]  /*1bc80*/  BRA `(.L_x_14354) ;  /* 0xfffffefc00747947 */ /* 0x000fea000383ffff */
.L_x_14361:
[----:B-1----:R1:W2:Y:S02]  /*1bc90*/  SYNCS.PHASECHK.TRANS64.TRYWAIT P1, [R14+URZ+0x22850], R15 ;  /* 0x0228500f0e0075a7 */ /* 0x0022a4000802017f */
[----:B--2---:R-:W-:Y:S05]  /*1bca0*/  @!P1 NANOSLEEP.SYNCS 0x989680 ;  /* 0x009896800000995d */ /* 0x004fea0003900000 */
[----:B------:R-:W2:Y:S02]  /*1bcb0*/  @!P1 SYNCS.PHASECHK.TRANS64 P1, [R14+URZ+0x22850], R15 ;  /* 0x0228500f0e0095a7 */ /* 0x000ea4000802007f */
[----:B--2---:R-:W-:Y:S05]  /*1bcc0*/  @!P1 BRA `(.L_x_14361) ;  /* 0xfffffffc00f09947 */ /* 0x004fea000383ffff */
[----:B------:R-:W-:Y:S05]  /*1bcd0*/  BRA `(.L_x_14360) ;  /* 0xffffff1c00d47947 */ /* 0x000fea000383ffff */
.L_x_14368:
[----:B-1----:R1:W2:Y:S02]  /*1bce0*/  SYNCS.PHASECHK.TRANS64.TRYWAIT P1, [R14+URZ+0x22830], R15 ;  /* 0x0228300f0e0075a7 */ /* 0x0022a4000802017f */
[----:B--2---:R-:W-:Y:S05]  /*1bcf0*/  @!P1 NANOSLEEP.SYNCS 0x989680 ;  /* 0x009896800000995d */ /* 0x004fea0003900000 */
[----:B------:R-:W2:Y:S02]  /*1bd00*/  @!P1 SYNCS.PHASECHK.TRANS64 P1, [R14+URZ+0x22830], R15 ;  /* 0x0228300f0e0095a7 */ /* 0x000ea4000802007f */
[----:B--2---:R-:W-:Y:S05]  /*1bd10*/  @!P1 BRA `(.L_x_14368) ;  /* 0xfffffffc00f09947 */ /* 0x004fea000383ffff */
[----:B------:R-:W-:Y:S05]  /*1bd20*/  BRA `(.L_x_14367) ;  /* 0xffffff2400187947 */ /* 0x000fea000383ffff */
.L_x_14374:
[----:B-1----:R1:W3:Y:S02]  /*1bd30*/  SYNCS.PHASECHK.TRANS64.TRYWAIT P1, [R14+URZ+0x22850], R15 ;  /* 0x0228500f0e0075a7 */ /* 0x0022e4000802017f */
[----:B---3--:R-:W-:Y:S05]  /*1bd40*/  @!P1 NANOSLEEP.SYNCS 0x989680 ;  /* 0x009896800000995d */ /* 0x008fea0003900000 */
[----:B------:R-:W3:Y:S02]  /*1bd50*/  @!P1 SYNCS.PHASECHK.TRANS64 P1, [R14+URZ+0x22850], R15 ;  /* 0x0228500f0e0095a7 */ /* 0x000ee4000802007f */
[----:B---3--:R-:W-:Y:S05]  /*1bd60*/  @!P1 BRA `(.L_x_14374) ;  /* 0xfffffffc00f09947 */ /* 0x008fea000383ffff */
[----:B------:R-:W-:Y:S05]  /*1bd70*/  BRA `(.L_x_14373) ;  /* 0xffffff3c00807947 */ /* 0x000fea000383ffff */
.L_x_14390:
[----:B------:R-:W-:Y:S02]  /*1bd80*/  IMAD.MOV.U32 R13, RZ, RZ, R4 ;  /* 0x000000ffff0d7224 */ /* 0x000fe400078e0004 */
[----:B------:R-:W-:Y:S02]  /*1bd90*/  IMAD.MOV.U32 R12, RZ, RZ, RZ ;  /* 0x000000ffff0c7224 */ /* 0x000fe400078e00ff */
[----:B------:R-:W-:Y:S02]  /*1bda0*/  IMAD.MOV.U32 R11, RZ, RZ, 0x181f ;  /* 0x0000181fff0b7424 */ /* 0x000fe400078e00ff */
[----:B------:R-:W-:-:S07]  /*1bdb0*/  IMAD.MOV.U32 R15, RZ, RZ, -0x1 ;  /* 0xffffffffff0f7424 */ /* 0x000fce00078e00ff */
[----:B-1----:R-:W-:Y:S05]  /*1bdc0*/  WARPSYNC.COLLECTIVE R15, `(.L_x_14576) ;  /* 0x000000000f087348 */ /* 0x002fea0003c00000 */
[----:B------:R0:W2:Y:S02]  /*1bdd0*/  SHFL.IDX P6, R14, R13, R12, R11 ;  /* 0x0000000c0d0e7389 */ /* 0x0000a400000c000b */
[----:B012---:R-:W-:Y:S01]  /*1bde0*/  ENDCOLLECTIVE ;  /* 0x000000000000791b */ /* 0x007fe20003800000 */
.L_x_14576:
[----:B------:R-:W-:Y:S02]  /*1bdf0*/  IMAD.MOV.U32 R13, RZ, RZ, R3 ;  /* 0x000000ffff0d7224 */ /* 0x000fe400078e0003 */
[----:B------:R-:W-:-:S07]  /*1be00*/  IMAD.MOV.U32 R0, RZ, RZ, R14 ;  /* 0x000000ffff007224 */ /* 0x000fce00078e000e */
[----:B------:R-:W-:Y:S05]  /*1be10*/  WARPSYNC.COLLECTIVE R15, `(.L_x_14577) ;  /* 0x000000000f087348 */ /* 0x000fea0003c00000 */
[----:B------:R0:W1:Y:S02]  /*1be20*/  SHFL.IDX P6, R14, R13, R12, R11 ;  /* 0x0000000c0d0e7389 */ /* 0x00006400000c000b */
[----:B01----:R-:W-:Y:S01]  /*1be30*/  ENDCOLLECTIVE ;  /* 0x000000000000791b */ /* 0x003fe20003800000 */
.L_x_14577:
[----:B------:R-:W-:Y:S05]  /*1be40*/  BRA `(.L_x_14578) ;  /* 0xffffff74001c7947 */ /* 0x000fea000383ffff */
.L_x_14393:
[----:B------:R-:W-:Y:S01]  /*1be50*/  BSSY B1, `(.L_x_14579) ;  /* 0x0000008000017945 */ /* 0x000fe20003800000 */
[----:B----4-:R-:W-:Y:S01]  /*1be60*/  MOV R13, R4 ;  /* 0x00000004000d7202 */ /* 0x010fe20000000f00 */
[----:B------:R-:W-:Y:S02]  /*1be70*/  IMAD.MOV.U32 R12, RZ, RZ, 0x1 ;  /* 0x00000001ff0c7424 */ /* 0x000fe400078e00ff */
[----:B------:R-:W-:Y:S02]  /*1be80*/  IMAD.MOV.U32 R11, RZ, RZ, 0x181f ;  /* 0x0000181fff0b7424 */ /* 0x000fe400078e00ff */
[----:B------:R-:W-:-:S07]  /*1be90*/  IMAD.MOV.U32 R15, RZ, RZ, -0x1 ;  /* 0xffffffffff0f7424 */ /* 0x000fce00078e00ff */
[----:B0123--:R-:W-:Y:S05]  /*1bea0*/  WARPSYNC.COLLECTIVE R15, `(.L_x_14580) ;  /* 0x000000000f087348 */ /* 0x00ffea0003c00000 */
[----:B---3--:R3:W4:Y:S02]  /*1beb0*/  SHFL.IDX P6, R14, R13, R12, R11 ;  /* 0x0000000c0d0e7389 */ /* 0x00872400000c000b */
[----:B01234-:R-:W-:Y:S01]  /*1bec0*/  ENDCOLLECTIVE ;  /* 0x000000000000791b */ /* 0x01ffe20003800000 */
.L_x_14580:
[----:B------:R-:W-:Y:S05]  /*1bed0*/  BSYNC B1 ;  /* 0x0000000000017941 */ /* 0x000fea0003800000 */
.L_x_14579:
        /* <DEDUP_REMOVED lines=8> */
.L_x_14581:
[----:B------:R-:W-:Y:S05]  /*1bf60*/  BRA `(.L_x_14582) ;  /* 0xffffff7400687947 */ /* 0x000fea000383ffff */
.L_x_14396:
        /* <DEDUP_REMOVED lines=8> */
.L_x_14584:
[----:B------:R-:W-:Y:S05]  /*1bff0*/  BSYNC B1 ;  /* 0x0000000000017941 */ /* 0x000fea0003800000 */
.L_x_14583:
        /* <DEDUP_REMOVED lines=8> */
.L_x_14585:
[----:B------:R-:W-:Y:S05]  /*1c080*/  BRA `(.L_x_14586) ;  /* 0xffffff7400b07947 */ /* 0x000fea000383ffff */
.L_x_14399:
        /* <DEDUP_REMOVED lines=8> */
.L_x_14588:
[----:B------:R-:W-:Y:S05]  /*1c110*/  BSYNC B1 ;  /* 0x0000000000017941 */ /* 0x000fea0003800000 */
.L_x_14587:
        /* <DEDUP_REMOVED lines=8> */
.L_x_14589:
[----:B------:R-:W-:Y:S05]  /*1c1a0*/  BRA `(.L_x_14590) ;  /* 0xffffff7400f87947 */ /* 0x000fea000383ffff */
.L_x_14416:
        /* <DEDUP_REMOVED lines=11> */
.L_x_14592:
[----:B------:R-:W-:Y:S05]  /*1c260*/  BSYNC B1 ;  /* 0x0000000000017941 */ /* 0x000fea0003800000 */
.L_x_14591:
[----:B------:R-:W-:Y:S05]  /*1c270*/  BRA `(.L_x_14593) ;  /* 0xffffff8c00847947 */ /* 0x000fea000383ffff */
.L_x_14418:
[----:B------:R-:W-:Y:S01]  /*1c280*/  BSSY B1, `(.L_x_14594) ;  /* 0x0000006000017945 */ /* 0x000fe20003800000 */
[----:B------:R-:W-:-:S07]  /*1c290*/  IMAD.MOV.U32 R15, RZ, RZ, -0x1 ;  /* 0xffffffffff0f7424 */ /* 0x000fce00078e00ff */
[----:B012---:R-:W-:Y:S05]  /*1c2a0*/  WARPSYNC.COLLECTIVE R15, `(.L_x_14595) ;  /* 0x000000000f0c7348 */ /* 0x007fea0003c00000 */
[----:B------:R-:W-:Y:S02]  /*1c2b0*/  ELECT P6, UR62, PT ;  /* 0x00000000003e782f */ /* 0x000fe400038c0000 */
[----:B------:R-:W-:Y:S01]  /*1c2c0*/  MOV R14, UR62 ;  /* 0x0000003e000e7c02 */ /* 0x000fe20008000f00 */
[----:B012---:R-:W-:Y:S10]  /*1c2d0*/  ENDCOLLECTIVE ;  /* 0x000000000000791b */ /* 0x007ff40003800000 */
.L_x_14595:
[----:B------:R-:W-:Y:S05]  /*1c2e0*/  BSYNC B1 ;  /* 0x0000000000017941 */ /* 0x000fea0003800000 */
.L_x_14594:
[----:B------:R-:W-:Y:S05]  /*1c2f0*/  BRA `(.L_x_14417) ;  /* 0xffffff8c007c7947 */ /* 0x000fea000383ffff */
.L_x_14420:
[----:B0-----:R0:W2:Y:S02]  /*1c300*/  SYNCS.PHASECHK.TRANS64.TRYWAIT P0, [R23+URZ+0x22820], R3 ;  /* 0x02282003170075a7 */ /* 0x0010a4000800017f */
[----:B--2---:R-:W-:Y:S05]  /*1c310*/  @!P0 NANOSLEEP.SYNCS 0x989680 ;  /* 0x009896800000895d */ /* 0x004fea0003900000 */
[----:B------:R-:W2:Y:S02]  /*1c320*/  @!P0 SYNCS.PHASECHK.TRANS64 P0, [R23+URZ+0x22820], R3 ;  /* 0x02282003170085a7 */ /* 0x000ea4000800007f */
[----:B--2---:R-:W-:Y:S05]  /*1c330*/  @!P0 BRA `(.L_x_14420) ;  /* 0xfffffffc00f08947 */ /* 0x004fea000383ffff */
[----:B------:R-:W-:Y:S05]  /*1c340*/  BRA `(.L_x_14596) ;  /* 0xffffff8c008c7947 */ /* 0x000fea000383ffff */
.L_x_14424:
[----:B0-----:R0:W2:Y:S02]  /*1c350*/  SYNCS.PHASECHK.TRANS64.TRYWAIT P0, [R3+URZ+0x228a0], R8 ;  /* 0x0228a008030075a7 */ /* 0x0010a4000800017f */
[----:B--2---:R-:W-:Y:S05]  /*1c360*/  @!P0 NANOSLEEP.SYNCS 0x989680 ;  /* 0x009896800000895d */ /* 0x004fea0003900000 */
[----:B------:R-:W2:Y:S02]  /*1c370*/  @!P0 SYNCS.PHASECHK.TRANS64 P0, [R3+URZ+0x228a0], R8 ;  /* 0x0228a008030085a7 */ /* 0x000ea4000800007f */
[----:B--2---:R-:W-:Y:S05]  /*1c380*/  @!P0 BRA `(.L_x_14424) ;  /* 0xfffffffc00f08947 */ /* 0x004fea000383ffff */
[----:B------:R-:W-:Y:S05]  /*1c390*/  BRA `(.L_x_14597) ;  /* 0xffffff8c00a47947 */ /* 0x000fea000383ffff */
.L_x_14429:
[----:B-1----:R1:W2:Y:S02]  /*1c3a0*/  SYNCS.PHASECHK.TRANS64.TRYWAIT P0, [R3+URZ+0x228c0], R8 ;  /* 0x0228c008030075a7 */ /* 0x0022a4000800017f */
[----:B--2---:R-:W-:Y:S05]  /*1c3b0*/  @!P0 NANOSLEEP.SYNCS 0x989680 ;  /* 0x009896800000895d */ /* 0x004fea0003900000 */
[----:B------:R-:W2:Y:S02]  /*1c3c0*/  @!P0 SYNCS.PHASECHK.TRANS64 P0, [R3+URZ+0x228c0], R8 ;  /* 0x0228c008030085a7 */ /* 0x000ea4000800007f */
[----:B--2---:R-:W-:Y:S05]  /*1c3d0*/  @!P0 BRA `(.L_x_14429) ;  /* 0xfffffffc00f08947 */ /* 0x004fea000383ffff */
[----:B------:R-:W-:Y:S05]  /*1c3e0*/  BRA `(.L_x_14598) ;  /* 0xffffff9000207947 */ /* 0x000fea000383ffff */
.L_x_14439:
[----:B0-----:R0:W2:Y:S02]  /*1c3f0*/  SYNCS.PHASECHK.TRANS64.TRYWAIT P1, [R8+URZ+0x228a0], R2 ;  /* 0x0228a002080075a7 */ /* 0x0010a4000802017f */
[----:B--2---:R-:W-:Y:S05]  /*1c400*/  @!P1 NANOSLEEP.SYNCS 0x989680 ;  /* 0x009896800000995d */ /* 0x004fea0003900000 */
[----:B------:R-:W2:Y:S02]  /*1c410*/  @!P1 SYNCS.PHASECHK.TRANS64 P1, [R8+URZ+0x228a0], R2 ;  /* 0x0228a002080095a7 */ /* 0x000ea4000802007f */
[----:B--2---:R-:W-:Y:S05]  /*1c420*/  @!P1 BRA `(.L_x_14439) ;  /* 0xfffffffc00f09947 */ /* 0x004fea000383ffff */
[----:B------:R-:W-:Y:S05]  /*1c430*/  BRA `(.L_x_14599) ;  /* 0xffffff9400947947 */ /* 0x000fea000383ffff */
.L_x_14444:
[----:B-1----:R1:W2:Y:S02]  /*1c440*/  SYNCS.PHASECHK.TRANS64.TRYWAIT P1, [R8+URZ+0x228c0], R2 ;  /* 0x0228c002080075a7 */ /* 0x0022a4000802017f */
[----:B--2---:R-:W-:Y:S05]  /*1c450*/  @!P1 NANOSLEEP.SYNCS 0x989680 ;  /* 0x009896800000995d */ /* 0x004fea0003900000 */
[----:B------:R-:W2:Y:S02]  /*1c460*/  @!P1 SYNCS.PHASECHK.TRANS64 P1, [R8+URZ+0x228c0], R2 ;  /* 0x0228c002080095a7 */ /* 0x000ea4000802007f */
[----:B--2---:R-:W-:Y:S05]  /*1c470*/  @!P1 BRA `(.L_x_14444) ;  /* 0xfffffffc00f09947 */ /* 0x004fea000383ffff */
[----:B------:R-:W-:Y:S05]  /*1c480*/  BRA `(.L_x_14600) ;  /* 0xffffff98000c7947 */ /* 0x000fea000383ffff */
.L_x_14460:
        /* <DEDUP_REMOVED lines=11> */
.L_x_14602:
[----:B------:R-:W-:Y:S05]  /*1c540*/  BSYNC B0 ;  /* 0x0000000000007941 */ /* 0x000fea0003800000 */
.L_x_14601:
[----:B------:R-:W-:Y:S05]  /*1c550*/  BRA `(.L_x_14603) ;  /* 0xffffffa400c07947 */ /* 0x000fea000383ffff */
.L_x_14463:
[----:B0-----:R0:W1:Y:S02]  /*1c560*/  SYNCS.PHASECHK.TRANS64.TRYWAIT P0, [R32+URZ+0x22840], R0 ;  /* 0x02284000200075a7 */ /* 0x001064000800017f */
[----:B-1----:R-:W-:Y:S05]  /*1c570*/  @!P0 NANOSLEEP.SYNCS 0x989680 ;  /* 0x009896800000895d */ /* 0x002fea0003900000 */
[----:B------:R-:W1:Y:S02]  /*1c580*/  @!P0 SYNCS.PHASECHK.TRANS64 P0, [R32+URZ+0x22840], R0 ;  /* 0x02284000200085a7 */ /* 0x000e64000800007f */
[----:B-1----:R-:W-:Y:S05]  /*1c590*/  @!P0 BRA `(.L_x_14463) ;  /* 0xfffffffc00f08947 */ /* 0x002fea000383ffff */
[----:B------:R-:W-:Y:S05]  /*1c5a0*/  BRA `(.L_x_14604) ;  /* 0xffffffa400e47947 */ /* 0x000fea000383ffff */
.L_x_14464:
        /* <DEDUP_REMOVED lines=8> */
.L_x_14606:
[----:B------:R-:W-:Y:S05]  /*1c630*/  BSYNC B0 ;  /* 0x0000000000007941 */ /* 0x000fea0003800000 */
.L_x_14605:
        /* <DEDUP_REMOVED lines=9> */
.L_x_14607:
[----:B------:R-:W-:Y:S02]  /*1c6d0*/  IMAD.MOV.U32 R13, RZ, RZ, R4 ;  /* 0x000000ffff0d7224 */ /* 0x000fe400078e0004 */
[----:B------:R-:W-:Y:S02]  /*1c6e0*/  IMAD.MOV.U32 R12, RZ, RZ, 0x1 ;  /* 0x00000001ff0c7424 */ /* 0x000fe400078e00ff */
[----:B------:R-:W-:-:S07]  /*1c6f0*/  IMAD.MOV.U32 R3, RZ, RZ, R14 ;  /* 0x000000ffff037224 */ /* 0x000fce00078e000e */
[----:B------:R-:W-:Y:S05]  /*1c700*/  WARPSYNC.COLLECTIVE R15, `(.L_x_14608) ;  /* 0x000000000f087348 */ /* 0x000fea0003c00000 */
[----:B------:R0:W1:Y:S02]  /*1c710*/  SHFL.IDX P6, R14, R13, R12, R11 ;  /* 0x0000000c0d0e7389 */ /* 0x00006400000c000b */
[----:B01----:R-:W-:Y:S01]  /*1c720*/  ENDCOLLECTIVE ;  /* 0x000000000000791b */ /* 0x003fe20003800000 */
.L_x_14608:
        /* <DEDUP_REMOVED lines=15> */
.L_x_14609:
[----:B------:R-:W-:Y:S02]  /*1c820*/  @P0 IMAD R6, R5, 0x2, R23 ;  /* 0x0000000205060824 */ /* 0x000fe400078e0217 */
[----:B------:R-:W-:Y:S02]  /*1c830*/  IMAD.MOV.U32 R13, RZ, RZ, R4 ;  /* 0x000000ffff0d7224 */ /* 0x000fe400078e0004 */
[----:B------:R-:W-:Y:S02]  /*1c840*/  IMAD.MOV.U32 R12, RZ, RZ, 0x2 ;  /* 0x00000002ff0c7424 */ /* 0x000fe400078e00ff */
[----:B------:R-:W-:-:S07]  /*1c850*/  IMAD.MOV.U32 R3, RZ, RZ, R14 ;  /* 0x000000ffff037224 */ /* 0x000fce00078e000e */
[----:B------:R-:W-:Y:S05]  /*1c860*/  WARPSYNC.COLLECTIVE R15, `(.L_x_14610) ;  /* 0x000000000f087348 */ /* 0x000fea0003c00000 */
[----:B------:R0:W1:Y:S02]  /*1c870*/  SHFL.IDX P6, R14, R13, R12, R11 ;  /* 0x0000000c0d0e7389 */ /* 0x00006400000c000b */
[----:B01----:R-:W-:Y:S01]  /*1c880*/  ENDCOLLECTIVE ;  /* 0x000000000000791b */ /* 0x003fe20003800000 */
.L_x_14610:
        /* <DEDUP_REMOVED lines=15> */
.L_x_14611:
[----:B------:R-:W-:Y:S02]  /*1c980*/  @P0 IMAD R6, R5, 0x2, R23 ;  /* 0x0000000205060824 */ /* 0x000fe400078e0217 */
[----:B------:R-:W-:Y:S02]  /*1c990*/  IMAD.MOV.U32 R13, RZ, RZ, R4 ;  /* 0x000000ffff0d7224 */ /* 0x000fe400078e0004 */
[----:B------:R-:W-:Y:S02]  /*1c9a0*/  IMAD.MOV.U32 R12, RZ, RZ, 0x3 ;  /* 0x00000003ff0c7424 */ /* 0x000fe400078e00ff */
[----:B------:R-:W-:-:S07]  /*1c9b0*/  IMAD.MOV.U32 R3, RZ, RZ, R14 ;  /* 0x000000ffff037224 */ /* 0x000fce00078e000e */
[----:B------:R-:W-:Y:S05]  /*1c9c0*/  WARPSYNC.COLLECTIVE R15, `(.L_x_14612) ;  /* 0x000000000f087348 */ /* 0x000fea0003c00000 */
[----:B------:R0:W1:Y:S02]  /*1c9d0*/  SHFL.IDX P6, R14, R13, R12, R11 ;  /* 0x0000000c0d0e7389 */ /* 0x00006400000c000b */
[----:B01----:R-:W-:Y:S01]  /*1c9e0*/  ENDCOLLECTIVE ;  /* 0x000000000000791b */ /* 0x003fe20003800000 */
.L_x_14612:
        /* <DEDUP_REMOVED lines=15> */
.L_x_14613:
[----:B------:R-:W-:Y:S02]  /*1cae0*/  @P0 IMAD R6, R5, 0x2, R23 ;  /* 0x0000000205060824 */ /* 0x000fe400078e0217 */
[----:B------:R-:W-:Y:S02]  /*1caf0*/  IMAD.MOV.U32 R13, RZ, RZ, R4 ;  /* 0x000000ffff0d7224 */ /* 0x000fe400078e0004 */
[----:B------:R-:W-:Y:S02]  /*1cb00*/  IMAD.MOV.U32 R12, RZ, RZ, 0x4 ;  /* 0x00000004ff0c7424 */ /* 0x000fe400078e00ff */
[----:B------:R-:W-:-:S07]  /*1cb10*/  IMAD.MOV.U32 R3, RZ, RZ, R14 ;  /* 0x000000ffff037224 */ /* 0x000fce00078e000e */
[----:B------:R-:W-:Y:S05]  /*1cb20*/  WARPSYNC.COLLECTIVE R15, `(.L_x_14614) ;  /* 0x000000000f087348 */ /* 0x000fea0003c00000 */
[----:B------:R0:W1:Y:S02]  /*1cb30*/  SHFL.IDX P6, R14, R13, R12, R11 ;  /* 0x0000000c0d0e7389 */ /* 0x00006400000c000b */
[----:B01----:R-:W-:Y:S01]  /*1cb40*/  ENDCOLLECTIVE ;  /* 0x000000000000791b */ /* 0x003fe20003800000 */
.L_x_14614:
        /* <DEDUP_REMOVED lines=15> */
.L_x_14615:
[----:B------:R-:W-:Y:S02]  /*1cc40*/  @P0 IMAD R6, R5, 0x2, R23 ;  /* 0x0000000205060824 */ /* 0x000fe400078e0217 */
[----:B------:R-:W-:Y:S02]  /*1cc50*/  IMAD.MOV.U32 R13, RZ, RZ, R4 ;  /* 0x000000ffff0d7224 */ /* 0x000fe400078e0004 */
[----:B------:R-:W-:Y:S02]  /*1cc60*/  IMAD.MOV.U32 R12, RZ, RZ, 0x5 ;  /* 0x00000005ff0c7424 */ /* 0x000fe400078e00ff */
[----:B------:R-:W-:-:S07]  /*1cc70*/  IMAD.MOV.U32 R3, RZ, RZ, R14 ;  /* 0x000000ffff037224 */ /* 0x000fce00078e000e */
[----:B------:R-:W-:Y:S05]  /*1cc80*/  WARPSYNC.COLLECTIVE R15, `(.L_x_14616) ;  /* 0x000000000f087348 */ /* 0x000fea0003c00000 */
[----:B------:R0:W1:Y:S02]  /*1cc90*/  SHFL.IDX P6, R14, R13, R12, R11 ;  /* 0x0000000c0d0e7389 */ /* 0x00006400000c000b */
[----:B01----:R-:W-:Y:S01]  /*1cca0*/  ENDCOLLECTIVE ;  /* 0x000000000000791b */ /* 0x003fe20003800000 */
.L_x_14616:
        /* <DEDUP_REMOVED lines=10> */
.L_x_14617:
[----:B------:R-:W-:Y:S01]  /*1cd50*/  @!PT LDS RZ, [RZ] ;  /* 0x00000000fffff984 */ /* 0x000fe20000000800 */
[----:B------:R-:W-:Y:S01]  /*1cd60*/  @!PT LDS RZ, [RZ] ;  /* 0x00000000fffff984 */ /* 0x000fe20000000800 */
[----:B------:R-:W-:Y:S01]  /*1cd70*/  @!PT LDS RZ, [RZ] ;  /* 0x00000000fffff984 */ /* 0x000fe20000000800 */
[----:B------:R1:W-:Y:S01]  /*1cd80*/  @P0 LDGSTS.E.BYPASS.LTC128B.128 [R6+0x1e400], desc[UR40][R2.64], !P2 ;  /* 0x1e40000002060fae */ /* 0x0003e2000d101d68 */
[----:B------:R-:W-:Y:S01]  /*1cd90*/  IMAD.MOV.U32 R0, RZ, RZ, R14 ;  /* 0x000000ffff007224 */ /* 0x000fe200078e000e */
[----:B------:R-:W-:Y:S06]  /*1cda0*/  BRA `(.L_x_14618) ;  /* 0xffffffa400407947 */ /* 0x000fec000383ffff */
.L_x_14469:
[----:B------:R-:W-:Y:S02]  /*1cdb0*/  IMAD.MOV.U32 R13, RZ, RZ, R4 ;  /* 0x000000ffff0d7224 */ /* 0x000fe400078e0004 */
[----:B------:R-:W-:Y:S02]  /*1cdc0*/  IMAD.MOV.U32 R12, RZ, RZ, RZ ;  /* 0x000000ffff0c7224 */ /* 0x000fe400078e00ff */
[----:B------:R-:W-:Y:S02]  /*1cdd0*/  IMAD.MOV.U32 R11, RZ, RZ, 0x181f ;  /* 0x0000181fff0b7424 */ /* 0x000fe400078e00ff */
[----:B------:R-:W-:Y:S02]  /*1cde0*/  IMAD.MOV.U32 R15, RZ, RZ, -0x1 ;  /* 0xffffffffff0f7424 */ /* 0x000fe400078e00ff */
[----:B-----5:R-:W-:Y:S02]  /*1cdf0*/  IMAD R5, R20, R7, RZ ;  /* 0x0000000714057224 */ /* 0x020fe400078e02ff */
[----:B------:R-:W-:-:S07]  /*1ce00*/  IMAD R17, R17, 0x80, R10 ;  /* 0x0000008011117824 */ /* 0x000fce00078e020a */
[----:B-1----:R-:W-:Y:S05]  /*1ce10*/  WARPSYNC.COLLECTIVE R15, `(.L_x_14619) ;  /* 0x000000000f087348 */ /* 0x002fea0003c00000 */
[----:B------:R0:W2:Y:S02]  /*1ce20*/  SHFL.IDX P6, R14, R13, R12, R11 ;  /* 0x0000000c0d0e7389 */ /* 0x0000a400000c000b */
[----:B012---:R-:W-:Y:S01]  /*1ce30*/  ENDCOLLECTIVE ;  /* 0x000000000000791b */ /* 0x007fe20003800000 */
.L_x_14619:
[C---:B------:R-:W-:Y:S01]  /*1ce40*/  VIADD R6, R17.reuse, 0x10 ;  /* 0x0000001011067836 */ /* 0x040fe20000000000 */
[----:B------:R-:W-:Y:S01]  /*1ce50*/  ISETP.GE.AND P0, PT, R17, R5, PT ;  /* 0x000000051100720c */ /* 0x000fe20003f06270 */
[----:B------:R-:W-:Y:S02]  /*1ce60*/  IMAD.MOV.U32 R13, RZ, RZ, R0 ;  /* 0x000000ffff0d7224 */ /* 0x000fe400078e0000 */
[----:B------:R-:W-:-:S10]  /*1ce70*/  IMAD.MOV.U32 R2, RZ, RZ, R14 ;  /* 0x000000ffff027224 */ /* 0x000fd400078e000e */
[----:B------:R-:W-:Y:S05]  /*1ce80*/  WARPSYNC.COLLECTIVE R15, `(.L_x_14620) ;  /* 0x000000000f087348 */ /* 0x000fea0003c00000 */
[----:B------:R0:W1:Y:S02]  /*1ce90*/  SHFL.IDX P6, R14, R13, R12, R11 ;  /* 0x0000000c0d0e7389 */ /* 0x00006400000c000b */
[----:B01----:R-:W-:Y:S01]  /*1cea0*/  ENDCOLLECTIVE ;  /* 0x000000000000791b */ /* 0x003fe20003800000 */
.L_x_14620:
[----:B------:R-:W-:Y:S02]  /*1ceb0*/  IMAD.MOV.U32 R13, RZ, RZ, R4 ;  /* 0x000000ffff0d7224 */ /* 0x000fe400078e0004 */
[----:B------:R-:W-:Y:S02]  /*1cec0*/  IMAD.MOV.U32 R12, RZ, RZ, 0x1 ;  /* 0x00000001ff0c7424 */ /* 0x000fe400078e00ff */
[----:B------:R-:W-:-:S07]  /*1ced0*/  IMAD.MOV.U32 R3, RZ, RZ, R14 ;  /* 0x000000ffff037224 */ /* 0x000fce00078e000e */
[----:B------:R-:W-:Y:S05]  /*1cee0*/  WARPSYNC.COLLECTIVE R15, `(.L_x_14621) ;  /* 0x000000000f087348 */ /* 0x000fea0003c00000 */
[----:B------:R0:W1:Y:S02]  /*1cef0*/  SHFL.IDX P6, R14, R13, R12, R11 ;  /* 0x0000000c0d0e7389 */ /* 0x00006400000c000b */
[----:B01----:R-:W-:Y:S01]  /*1cf00*/  ENDCOLLECTIVE ;  /* 0x000000000000791b */ /* 0x003fe20003800000 */
.L_x_14621:
        /* <DEDUP_REMOVED lines=15> */
.L_x_14622:
[----:B------:R-:W-:Y:S02]  /*1d000*/  IMAD.MOV.U32 R13, RZ, RZ, R4 ;  /* 0x000000ffff0d7224 */ /* 0x000fe400078e0004 */
[----:B------:R-:W-:Y:S02]  /*1d010*/  IMAD.MOV.U32 R12, RZ, RZ, 0x2 ;  /* 0x00000002ff0c7424 */ /* 0x000fe400078e00ff */
[----:B------:R-:W-:-:S07]  /*1d020*/  IMAD.MOV.U32 R3, RZ, RZ, R14 ;  /* 0x000000ffff037224 */ /* 0x000fce00078e000e */
[----:B------:R-:W-:Y:S05]  /*1d030*/  WARPSYNC.COLLECTIVE R15, `(.L_x_14623) ;  /* 0x000000000f087348 */ /* 0x000fea0003c00000 */
[----:B------:R0:W1:Y:S02]  /*1d040*/  SHFL.IDX P6, R14, R13, R12, R11 ;  /* 0x0000000c0d0e7389 */ /* 0x00006400000c000b */
[----:B01----:R-:W-:Y:S01]  /*1d050*/  ENDCOLLECTIVE ;  /* 0x000000000000791b */ /* 0x003fe20003800000 */
.L_x_14623:
        /* <DEDUP_REMOVED lines=16> */
.L_x_14624:
[----:B------:R-:W-:Y:S02]  /*1d160*/  IMAD.MOV.U32 R13, RZ, RZ, R4 ;  /* 0x000000ffff0d7224 */ /* 0x000fe400078e0004 */
[----:B------:R-:W-:Y:S02]  /*1d170*/  IMAD.MOV.U32 R12, RZ, RZ, 0x3 ;  /* 0x00000003ff0c7424 */ /* 0x000fe400078e00ff */
[----:B------:R-:W-:-:S07]  /*1d180*/  IMAD.MOV.U32 R3, RZ, RZ, R14 ;  /* 0x000000ffff037224 */ /* 0x000fce00078e000e */
[----:B------:R-:W-:Y:S05]  /*1d190*/  WARPSYNC.COLLECTIVE R15, `(.L_x_14625) ;  /* 0x000000000f087348 */ /* 0x000fea0003c00000 */
[----:B------:R0:W1:Y:S02]  /*1d1a0*/  SHFL.IDX P6, R14, R13, R12, R11 ;  /* 0x0000000c0d0e7389 */ /* 0x00006400000c000b */
[----:B01----:R-:W-:Y:S01]  /*1d1b0*/  ENDCOLLECTIVE ;  /* 0x000000000000791b */ /* 0x003fe20003800000 */
.L_x_14625:
        /* <DEDUP_REMOVED lines=16> */
.L_x_14626:
[----:B------:R-:W-:Y:S02]  /*1d2c0*/  IMAD.MOV.U32 R13, RZ, RZ, R4 ;  /* 0x000000ffff0d7224 */ /* 0x000fe400078e0004 */
[----:B------:R-:W-:Y:S02]  /*1d2d0*/  IMAD.MOV.U32 R12, RZ, RZ, 0x4 ;  /* 0x00000004ff0c7424 */ /* 0x000fe400078e00ff */
[----:B------:R-:W-:-:S07]  /*1d2e0*/  IMAD.MOV.U32 R3, RZ, RZ, R14 ;  /* 0x000000ffff037224 */ /* 0x000fce00078e000e */
[----:B------:R-:W-:Y:S05]  /*1d2f0*/  WARPSYNC.COLLECTIVE R15, `(.L_x_14627) ;  /* 0x000000000f087348 */ /* 0x000fea0003c00000 */
[----:B------:R0:W1:Y:S02]  /*1d300*/  SHFL.IDX P6, R14, R13, R12, R11 ;  /* 0x0000000c0d0e7389 */ /* 0x00006400000c000b */
[----:B01----:R-:W-:Y:S01]  /*1d310*/  ENDCOLLECTIVE ;  /* 0x000000000000791b */ /* 0x003fe20003800000 */
.L_x_14627:
        /* <DEDUP_REMOVED lines=16> */
.L_x_14628:
[----:B------:R-:W-:Y:S02]  /*1d420*/  IMAD.MOV.U32 R13, RZ, RZ, R4 ;  /* 0x000000ffff0d7224 */ /* 0x000fe400078e0004 */
[----:B------:R-:W-:Y:S02]  /*1d430*/  IMAD.MOV.U32 R12, RZ, RZ, 0x5 ;  /* 0x00000005ff0c7424 */ /* 0x000fe400078e00ff */
[----:B------:R-:W-:-:S07]  /*1d440*/  IMAD.MOV.U32 R3, RZ, RZ, R14 ;  /* 0x000000ffff037224 */ /* 0x000fce00078e000e */
[----:B------:R-:W-:Y:S05]  /*1d450*/  WARPSYNC.COLLECTIVE R15, `(.L_x_14629) ;  /* 0x000000000f087348 */ /* 0x000fea0003c00000 */
[----:B------:R0:W1:Y:S02]  /*1d460*/  SHFL.IDX P6, R14, R13, R12, R11 ;  /* 0x0000000c0d0e7389 */ /* 0x00006400000c000b */
[----:B01----:R-:W-:Y:S01]  /*1d470*/  ENDCOLLECTIVE ;  /* 0x000000000000791b */ /* 0x003fe20003800000 */
.L_x_14629:
        /* <DEDUP_REMOVED lines=16> */
.L_x_14630:
[----:B------:R-:W-:Y:S02]  /*1d580*/  IMAD.MOV.U32 R13, RZ, RZ, R4 ;  /* 0x000000ffff0d7224 */ /* 0x000fe400078e0004 */
[----:B------:R-:W-:Y:S02]  /*1d590*/  IMAD.MOV.U32 R12, RZ, RZ, 0x6 ;  /* 0x00000006ff0c7424 */ /* 0x000fe400078e00ff */
[----:B------:R-:W-:-:S07]  /*1d5a0*/  IMAD.MOV.U32 R3, RZ, RZ, R14 ;  /* 0x000000ffff037224 */ /* 0x000fce00078e000e */
[----:B------:R-:W-:Y:S05]  /*1d5b0*/  WARPSYNC.COLLECTIVE R15, `(.L_x_14631) ;  /* 0x000000000f087348 */ /* 0x000fea0003c00000 */
[----:B------:R0:W1:Y:S02]  /*1d5c0*/  SHFL.IDX P6, R14, R13, R12, R11 ;  /* 0x0000000c0d0e7389 */ /* 0x00006400000c000b */
[----:B01----:R-:W-:Y:S01]  /*1d5d0*/  ENDCOLLECTIVE ;  /* 0x000000000000791b */ /* 0x003fe20003800000 */
.L_x_14631:
        /* <DEDUP_REMOVED lines=16> */
.L_x_14632:
[----:B------:R-:W-:Y:S02]  /*1d6e0*/  IMAD.MOV.U32 R13, RZ, RZ, R4 ;  /* 0x000000ffff0d7224 */ /* 0x000fe400078e0004 */
[----:B------:R-:W-:Y:S02]  /*1d6f0*/  IMAD.MOV.U32 R12, RZ, RZ, 0x7 ;  /* 0x00000007ff0c7424 */ /* 0x000fe400078e00ff */
[----:B------:R-:W-:-:S07]  /*1d700*/  IMAD.MOV.U32 R3, RZ, RZ, R14 ;  /* 0x000000ffff037224 */ /* 0x000fce00078e000e */
[----:B------:R-:W-:Y:S05]  /*1d710*/  WARPSYNC.COLLECTIVE R15, `(.L_x_14633) ;  /* 0x000000000f087348 */ /* 0x000fea0003c00000 */
[----:B------:R0:W1:Y:S02]  /*1d720*/  SHFL.IDX P6, R14, R13, R12, R11 ;  /* 0x0000000c0d0e7389 */ /* 0x00006400000c000b */
[----:B01----:R-:W-:Y:S01]  /*1d730*/  ENDCOLLECTIVE ;  /* 0x000000000000791b */ /* 0x003fe20003800000 */
.L_x_14633:
        /* <DEDUP_REMOVED lines=10> */
.L_x_14634:
[----:B------:R-:W-:Y:S01]  /*1d7e0*/  @!PT LDS RZ, [RZ] ;  /* 0x00000000fffff984 */ /* 0x000fe20000000800 */
[----:B------:R-:W-:Y:S01]  /*1d7f0*/  @!PT LDS RZ, [RZ] ;  /* 0x00000000fffff984 */ /* 0x000fe20000000800 */
[----:B------:R-:W-:Y:S01]  /*1d800*/  @!PT LDS RZ, [RZ] ;  /* 0x00000000fffff984 */ /* 0x000fe20000000800 */
[----:B------:R0:W-:Y:S01]  /*1d810*/  @!P0 LDGSTS.E.BYPASS.LTC128B.128 [R8+0x1b400], desc[UR40][R2.64], !P1 ;  /* 0x1b40000002088fae */ /* 0x0001e2000c901d68 */
[----:B------:R-:W-:Y:S01]  /*1d820*/  IMAD.MOV.U32 R0, RZ, RZ, R14 ;  /* 0x000000ffff007224 */ /* 0x000fe200078e000e */
[----:B------:R-:W-:Y:S06]  /*1d830*/  BRA `(.L_x_14635) ;  /* 0xffffffa400c47947 */ /* 0x000fec000383ffff */
.L_x_14472:
[----:B0-----:R0:W2:Y:S02]  /*1d840*/  SYNCS.PHASECHK.TRANS64.TRYWAIT P0, [R23+URZ+0x22820], R0 ;  /* 0x02282000170075a7 */ /* 0x0010a4000800017f */
[----:B--2---:R-:W-:Y:S05]  /*1d850*/  @!P0 NANOSLEEP.SYNCS 0x989680 ;  /* 0x009896800000895d */ /* 0x004fea0003900000 */
[----:B------:R-:W2:Y:S02]  /*1d860*/  @!P0 SYNCS.PHASECHK.TRANS64 P0, [R23+URZ+0x22820], R0 ;  /* 0x02282000170085a7 */ /* 0x000ea4000800007f */
[----:B--2---:R-:W-:Y:S05]  /*1d870*/  @!P0 BRA `(.L_x_14472) ;  /* 0xfffffffc00f08947 */ /* 0x004fea000383ffff */
[----:B------:R-:W-:Y:S05]  /*1d880*/  BRA `(.L_x_14636) ;  /* 0xffffffa800207947 */ /* 0x000fea000383ffff */
.L_x_14475:
[----:B--2---:R2:W3:Y:S02]  /*1d890*/  SYNCS.PHASECHK.TRANS64.TRYWAIT P0, [R32+URZ+0x22860], R3 ;  /* 0x02286003200075a7 */ /* 0x0044e4000800017f */
[----:B---3--:R-:W-:Y:S05]  /*1d8a0*/  @!P0 NANOSLEEP.SYNCS 0x989680 ;  /* 0x009896800000895d */ /* 0x008fea0003900000 */
[----:B------:R-:W3:Y:S02]  /*1d8b0*/  @!P0 SYNCS.PHASECHK.TRANS64 P0, [R32+URZ+0x22860], R3 ;  /* 0x02286003200085a7 */ /* 0x000ee4000800007f */
[----:B---3--:R-:W-:Y:S05]  /*1d8c0*/  @!P0 BRA `(.L_x_14475) ;  /* 0xfffffffc00f08947 */ /* 0x008fea000383ffff */
[----:B------:R-:W-:Y:S05]  /*1d8d0*/  BRA `(.L_x_14637) ;  /* 0xffffffa800307947 */ /* 0x000fea000383ffff */
.L_x_14476:
        /* <DEDUP_REMOVED lines=8> */
.L_x_14639:
[----:B------:R-:W-:Y:S05]  /*1d960*/  BSYNC B0 ;  /* 0x0000000000007941 */ /* 0x000fea0003800000 */
.L_x_14638:
        /* <DEDUP_REMOVED lines=13> */
.L_x_14640:
[----:B------:R-:W-:Y:S02]  /*1da40*/  IMAD.MOV.U32 R13, RZ, RZ, R6 ;  /* 0x000000ffff0d7224 */ /* 0x000fe400078e0006 */
[----:B------:R-:W-:Y:S02]  /*1da50*/  IMAD.MOV.U32 R12, RZ, RZ, 0x1 ;  /* 0x00000001ff0c7424 */ /* 0x000fe400078e00ff */
[----:B------:R-:W-:-:S05]  /*1da60*/  IMAD.SHL.U32 R7, R7, 0x8, RZ ;  /* 0x0000000807077824 */ /* 0x000fca00078e00ff */
[----:B------:R-:W-:-:S05]  /*1da70*/  LOP3.LUT R7, R7, 0x38, RZ, 0xc0, !PT ;  /* 0x0000003807077812 */ /* 0x000fca00078ec0ff */
[----:B------:R-:W-:Y:S01]  /*1da80*/  IMAD.SHL.U32 R0, R7, 0x2, RZ ;  /* 0x0000000207007824 */ /* 0x000fe200078e00ff */
[----:B------:R-:W-:-:S04]  /*1da90*/  LOP3.LUT R7, R35, 0x1, RZ, 0xc0, !PT ;  /* 0x0000000123077812 */ /* 0x000fc800078ec0ff */
[----:B------:R-:W-:Y:S02]  /*1daa0*/  IADD3 R2, P0, R14, R0, RZ ;  /* 0x000000000e027210 */ /* 0x000fe40007f1e0ff */
[----:B------:R-:W-:-:S13]  /*1dab0*/  ISETP.NE.U32.AND P3, PT, R7, 0x1, PT ;  /* 0x000000010700780c */ /* 0x000fda0003f65070 */
[----:B------:R-:W-:Y:S05]  /*1dac0*/  WARPSYNC.COLLECTIVE R15, `(.L_x_14641) ;  /* 0x000000000f087348 */ /* 0x000fea0003c00000 */
[----:B------:R0:W1:Y:S02]  /*1dad0*/  SHFL.IDX P6, R14, R13, R12, R11 ;  /* 0x0000000c0d0e7389 */ /* 0x00006400000c000b */
[----:B01----:R-:W-:Y:S01]  /*1dae0*/  ENDCOLLECTIVE ;  /* 0x000000000000791b */ /* 0x003fe20003800000 */
.L_x_14641:
        /* <DEDUP_REMOVED lines=17> */
.L_x_14642:
[----:B------:R-:W-:Y:S02]  /*1dc00*/  IMAD.MOV.U32 R13, RZ, RZ, R6 ;  /* 0x000000ffff0d7224 */ /* 0x000fe400078e0006 */
[----:B------:R-:W-:Y:S01]  /*1dc10*/  IMAD.MOV.U32 R12, RZ, RZ, 0x2 ;  /* 0x00000002ff0c7424 */ /* 0x000fe200078e00ff */
[----:B------:R-:W-:-:S13]  /*1dc20*/  IADD3 R2, P4, R14, R0, RZ ;  /* 0x000000000e027210 */ /* 0x000fda0007f9e0ff */
[----:B------:R-:W-:Y:S05]  /*1dc30*/  WARPSYNC.COLLECTIVE R15, `(.L_x_14643) ;  /* 0x000000000f087348 */ /* 0x000fea0003c00000 */
[----:B------:R0:W1:Y:S02]  /*1dc40*/  SHFL.IDX P6, R14, R13, R12, R11 ;  /* 0x0000000c0d0e7389 */ /* 0x00006400000c000b */
[----:B01----:R-:W-:Y:S01]  /*1dc50*/  ENDCOLLECTIVE ;  /* 0x000000000000791b */ /* 0x003fe20003800000 */
.L_x_14643:
        /* <DEDUP_REMOVED lines=17> */
.L_x_14644:
[----:B------:R-:W-:Y:S02]  /*1dd70*/  IMAD.MOV.U32 R13, RZ, RZ, R6 ;  /* 0x000000ffff0d7224 */ /* 0x000fe400078e0006 */
[----:B------:R-:W-:Y:S01]  /*1dd80*/  IMAD.MOV.U32 R12, RZ, RZ, 0x3 ;  /* 0x00000003ff0c7424 */ /* 0x000fe200078e00ff */
[----:B------:R-:W-:-:S13]  /*1dd90*/  IADD3 R2, P4, R14, R0, RZ ;  /* 0x000000000e027210 */ /* 0x000fda0007f9e0ff */
[----:B------:R-:W-:Y:S05]  /*1dda0*/  WARPSYNC.COLLECTIVE R15, `(.L_x_14645) ;  /* 0x000000000f087348 */ /* 0x000fea0003c00000 */
[----:B------:R0:W1:Y:S02]  /*1ddb0*/  SHFL.IDX P6, R14, R13, R12, R11 ;  /* 0x0000000c0d0e7389 */ /* 0x00006400000c000b */
[----:B01----:R-:W-:Y:S01]  /*1ddc0*/  ENDCOLLECTIVE ;  /* 0x000000000000791b */ /* 0x003fe20003800000 */
.L_x_14645:
[----:B------:R-:W-:Y:S02]  /*1ddd0*/  IADD3.X R3, RZ, R3, RZ, P4, !PT ;  /* 0x00000003ff037210 */ /* 0x000fe400027fe4ff */
        /* <DEDUP_REMOVED lines=16> */
.L_x_14646:
[----:B------:R-:W-:Y:S02]  /*1dee0*/  IMAD.MOV.U32 R13, RZ, RZ, R6 ;  /* 0x000000ffff0d7224 */ /* 0x000fe400078e0006 */
[----:B------:R-:W-:Y:S01]  /*1def0*/  IMAD.MOV.U32 R12, RZ, RZ, 0x4 ;  /* 0x00000004ff0c7424 */ /* 0x000fe200078e00ff */
[----:B------:R-:W-:-:S13]  /*1df00*/  IADD3 R2, P4, R14, R0, RZ ;  /* 0x000000000e027210 */ /* 0x000fda0007f9e0ff */
[----:B------:R-:W-:Y:S05]  /*1df10*/  WARPSYNC.COLLECTIVE R15, `(.L_x_14647) ;  /* 0x000000000f087348 */ /* 0x000fea0003c00000 */
[----:B------:R0:W1:Y:S02]  /*1df20*/  SHFL.IDX P6, R14, R13, R12, R11 ;  /* 0x0000000c0d0e7389 */ /* 0x00006400000c000b */
[----:B01----:R-:W-:Y:S01]  /*1df30*/  ENDCOLLECTIVE ;  /* 0x000000000000791b */ /* 0x003fe20003800000 */
.L_x_14647:
        /* <DEDUP_REMOVED lines=17> */
.L_x_14648:
[----:B------:R-:W-:Y:S02]  /*1e050*/  IMAD.MOV.U32 R13, RZ, RZ, R6 ;  /* 0x000000ffff0d7224 */ /* 0x000fe400078e0006 */
[----:B------:R-:W-:Y:S01]  /*1e060*/  IMAD.MOV.U32 R12, RZ, RZ, 0x5 ;  /* 0x00000005ff0c7424 */ /* 0x000fe200078e00ff */
[----:B------:R-:W-:-:S13]  /*1e070*/  IADD3 R2, P4, R14, R0, RZ ;  /* 0x000000000e027210 */ /* 0x000fda0007f9e0ff */
[----:B------:R-:W-:Y:S05]  /*1e080*/  WARPSYNC.COLLECTIVE R15, `(.L_x_14649) ;  /* 0x000000000f087348 */ /* 0x000fea0003c00000 */
[----:B------:R0:W1:Y:S02]  /*1e090*/  SHFL.IDX P6, R14, R13, R12, R11 ;  /* 0x0000000c0d0e7389 */ /* 0x00006400000c000b */
[----:B01----:R-:W-:Y:S01]  /*1e0a0*/  ENDCOLLECTIVE ;  /* 0x000000000000791b */ /* 0x003fe20003800000 */
.L_x_14649:
        /* <DEDUP_REMOVED lines=12> */
.L_x_14650:
        /* <DEDUP_REMOVED lines=9> */
.L_x_14483:
[----:B0-----:R0:W1:Y:S02]  /*1e200*/  SYNCS.PHASECHK.TRANS64.TRYWAIT P0, [R4+URZ+0x22840], R21 ;  /* 0x02284015040075a7 */ /* 0x001064000800017f */
[----:B-1----:R-:W-:Y:S05]  /*1e210*/  @!P0 NANOSLEEP.SYNCS 0x989680 ;  /* 0x009896800000895d */ /* 0x002fea0003900000 */
[----:B------:R-:W1:Y:S02]  /*1e220*/  @!P0 SYNCS.PHASECHK.TRANS64 P0, [R4+URZ+0x22840], R21 ;  /* 0x02284015040085a7 */ /* 0x000e64000800007f */
[----:B-1----:R-:W-:Y:S05]  /*1e230*/  @!P0 BRA `(.L_x_14483) ;  /* 0xfffffffc00f08947 */ /* 0x002fea000383ffff */
[----:B------:R-:W-:Y:S05]  /*1e240*/  BRA `(.L_x_14652) ;  /* 0xffffffa800987947 */ /* 0x000fea000383ffff */
.L_x_14484:
        /* <DEDUP_REMOVED lines=8> */
.L_x_14654:
[----:B------:R-:W-:Y:S05]  /*1e2d0*/  BSYNC B1 ;  /* 0x0000000000017941 */ /* 0x000fea0003800000 */
.L_x_14653:
        /* <DEDUP_REMOVED lines=9> */
.L_x_14655:
[----:B------:R-:W-:Y:S02]  /*1e370*/  IMAD.MOV.U32 R13, RZ, RZ, R9 ;  /* 0x000000ffff0d7224 */ /* 0x000fe400078e0009 */
[----:B------:R-:W-:Y:S02]  /*1e380*/  IMAD.MOV.U32 R12, RZ, RZ, 0x1 ;  /* 0x00000001ff0c7424 */ /* 0x000fe400078e00ff */
[----:B------:R-:W-:-:S07]  /*1e390*/  IMAD.MOV.U32 R2, RZ, RZ, R14 ;  /* 0x000000ffff027224 */ /* 0x000fce00078e000e */
[----:B------:R-:W-:Y:S05]  /*1e3a0*/  WARPSYNC.COLLECTIVE R15, `(.L_x_14656) ;  /* 0x000000000f087348 */ /* 0x000fea0003c00000 */
[----:B------:R0:W1:Y:S02]  /*1e3b0*/  SHFL.IDX P6, R14, R13, R12, R11 ;  /* 0x0000000c0d0e7389 */ /* 0x00006400000c000b */
[----:B01----:R-:W-:Y:S01]  /*1e3c0*/  ENDCOLLECTIVE ;  /* 0x000000000000791b */ /* 0x003fe20003800000 */
.L_x_14656:
        /* <DEDUP_REMOVED lines=11> */
.L_x_14657:
[----:B------:R-:W-:Y:S02]  /*1e480*/  IMAD.MOV.U32 R13, RZ, RZ, R9 ;  /* 0x000000ffff0d7224 */ /* 0x000fe400078e0009 */
[----:B------:R-:W-:Y:S02]  /*1e490*/  IMAD.MOV.U32 R12, RZ, RZ, 0x2 ;  /* 0x00000002ff0c7424 */ /* 0x000fe400078e00ff */
[----:B------:R-:W-:-:S07]  /*1e4a0*/  IMAD.MOV.U32 R2, RZ, RZ, R14 ;  /* 0x000000ffff027224 */ /* 0x000fce00078e000e */
[----:B------:R-:W-:Y:S05]  /*1e4b0*/  WARPSYNC.COLLECTIVE R15, `(.L_x_14658) ;  /* 0x000000000f087348 */ /* 0x000fea0003c00000 */
[----:B------:R0:W1:Y:S02]  /*1e4c0*/  SHFL.IDX P6, R14, R13, R12, R11 ;  /* 0x0000000c0d0e7389 */ /* 0x00006400000c000b */
[----:B01----:R-:W-:Y:S01]  /*1e4d0*/  ENDCOLLECTIVE ;  /* 0x000000000000791b */ /* 0x003fe20003800000 */
.L_x_14658:
        /* <DEDUP_REMOVED lines=11> */
.L_x_14659:
[----:B------:R-:W-:Y:S02]  /*1e590*/  IMAD.MOV.U32 R13, RZ, RZ, R9 ;  /* 0x000000ffff0d7224 */ /* 0x000fe400078e0009 */
[----:B------:R-:W-:Y:S02]  /*1e5a0*/  IMAD.MOV.U32 R12, RZ, RZ, 0x3 ;  /* 0x00000003ff0c7424 */ /* 0x000fe400078e00ff */
[----:B------:R-:W-:-:S07]  /*1e5b0*/  IMAD.MOV.U32 R2, RZ, RZ, R14 ;  /* 0x000000ffff027224 */ /* 0x000fce00078e000e */
[----:B------:R-:W-:Y:S05]  /*1e5c0*/  WARPSYNC.COLLECTIVE R15, `(.L_x_14660) ;  /* 0x000000000f087348 */ /* 0x000fea0003c00000 */
[----:B------:R0:W1:Y:S02]  /*1e5d0*/  SHFL.IDX P6, R14, R13, R12, R11 ;  /* 0x0000000c0d0e7389 */ /* 0x00006400000c000b */
[----:B01----:R-:W-:Y:S01]  /*1e5e0*/  ENDCOLLECTIVE ;  /* 0x000000000000791b */ /* 0x003fe20003800000 */
.L_x_14660:
        /* <DEDUP_REMOVED lines=11> */
.L_x_14661:
[----:B------:R-:W-:Y:S02]  /*1e6a0*/  IMAD.MOV.U32 R13, RZ, RZ, R9 ;  /* 0x000000ffff0d7224 */ /* 0x000fe400078e0009 */
[----:B------:R-:W-:Y:S02]  /*1e6b0*/  IMAD.MOV.U32 R12, RZ, RZ, 0x4 ;  /* 0x00000004ff0c7424 */ /* 0x000fe400078e00ff */
[----:B------:R-:W-:-:S07]  /*1e6c0*/  IMAD.MOV.U32 R2, RZ, RZ, R14 ;  /* 0x000000ffff027224 */ /* 0x000fce00078e000e */
[----:B------:R-:W-:Y:S05]  /*1e6d0*/  WARPSYNC.COLLECTIVE R15, `(.L_x_14662) ;  /* 0x000000000f087348 */ /* 0x000fea0003c00000 */
[----:B------:R0:W1:Y:S02]  /*1e6e0*/  SHFL.IDX P6, R14, R13, R12, R11 ;  /* 0x0000000c0d0e7389 */ /* 0x00006400000c000b */
[----:B01----:R-:W-:Y:S01]  /*1e6f0*/  ENDCOLLECTIVE ;  /* 0x000000000000791b */ /* 0x003fe20003800000 */
.L_x_14662:
        /* <DEDUP_REMOVED lines=11> */
.L_x_14663:
[----:B------:R-:W-:Y:S02]  /*1e7b0*/  IMAD.MOV.U32 R13, RZ, RZ, R9 ;  /* 0x000000ffff0d7224 */ /* 0x000fe400078e0009 */
[----:B------:R-:W-:Y:S02]  /*1e7c0*/  IMAD.MOV.U32 R12, RZ, RZ, 0x5 ;  /* 0x00000005ff0c7424 */ /* 0x000fe400078e00ff */
[----:B------:R-:W-:-:S07]  /*1e7d0*/  IMAD.MOV.U32 R2, RZ, RZ, R14 ;  /* 0x000000ffff027224 */ /* 0x000fce00078e000e */
[----:B------:R-:W-:Y:S05]  /*1e7e0*/  WARPSYNC.COLLECTIVE R15, `(.L_x_14664) ;  /* 0x000000000f087348 */ /* 0x000fea0003c00000 */
[----:B------:R0:W1:Y:S02]  /*1e7f0*/  SHFL.IDX P6, R14, R13, R12, R11 ;  /* 0x0000000c0d0e7389 */ /* 0x00006400000c000b */
[----:B01----:R-:W-:Y:S01]  /*1e800*/  ENDCOLLECTIVE ;  /* 0x000000000000791b */ /* 0x003fe20003800000 */
.L_x_14664:
        /* <DEDUP_REMOVED lines=11> */
.L_x_14665:
[----:B------:R-:W-:Y:S01]  /*1e8c0*/  IMAD.MOV.U32 R2, RZ, RZ, R14 ;  /* 0x000000ffff027224 */ /* 0x000fe200078e000e */
[----:B------:R-:W-:Y:S06]  /*1e8d0*/  BRA `(.L_x_14666) ;  /* 0xffffffa400c87947 */ /* 0x000fec000383ffff */
.L_x_14489:
[----:B---3--:R3:W4:Y:S02]  /*1e8e0*/  SYNCS.PHASECHK.TRANS64.TRYWAIT P0, [R4+URZ+0x22860], R21 ;  /* 0x02286015040075a7 */ /* 0x008724000800017f */
[----:B----4-:R-:W-:Y:S05]  /*1e8f0*/  @!P0 NANOSLEEP.SYNCS 0x989680 ;  /* 0x009896800000895d */ /* 0x010fea0003900000 */
[----:B------:R-:W4:Y:S02]  /*1e900*/  @!P0 SYNCS.PHASECHK.TRANS64 P0, [R4+URZ+0x22860], R21 ;  /* 0x02286015040085a7 */ /* 0x000f24000800007f */
[----:B----4-:R-:W-:Y:S05]  /*1e910*/  @!P0 BRA `(.L_x_14489) ;  /* 0xfffffffc00f08947 */ /* 0x010fea000383ffff */
[----:B------:R-:W-:Y:S05]  /*1e920*/  BRA `(.L_x_14667) ;  /* 0xffffffa800187947 */ /* 0x000fea000383ffff */
.L_x_14490:
        /* <DEDUP_REMOVED lines=8> */
.L_x_14669:
[----:B------:R-:W-:Y:S05]  /*1e9b0*/  BSYNC B1 ;  /* 0x0000000000017941 */ /* 0x000fea0003800000 */
.L_x_14668:
        /* <DEDUP_REMOVED lines=9> */
.L_x_14670:
[----:B------:R-:W-:Y:S02]  /*1ea50*/  IMAD.MOV.U32 R13, RZ, RZ, R7 ;  /* 0x000000ffff0d7224 */ /* 0x000fe400078e0007 */
[----:B------:R-:W-:Y:S01]  /*1ea60*/  IMAD.MOV.U32 R12, RZ, RZ, 0x1 ;  /* 0x00000001ff0c7424 */ /* 0x000fe200078e00ff */
[----:B------:R-:W-:-:S13]  /*1ea70*/  IADD3 R2, P0, R14, R0, RZ ;  /* 0x000000000e027210 */ /* 0x000fda0007f1e0ff */
[----:B------:R-:W-:Y:S05]  /*1ea80*/  WARPSYNC.COLLECTIVE R15, `(.L_x_14671) ;  /* 0x000000000f087348 */ /* 0x000fea0003c00000 */
[----:B------:R0:W1:Y:S02]  /*1ea90*/  SHFL.IDX P6, R14, R13, R12, R11 ;  /* 0x0000000c0d0e7389 */ /* 0x00006400000c000b */
[----:B01----:R-:W-:Y:S01]  /*1eaa0*/  ENDCOLLECTIVE ;  /* 0x000000000000791b */ /* 0x003fe20003800000 */
.L_x_14671:
        /* <DEDUP_REMOVED lines=13> */
.L_x_14672:
[----:B------:R-:W-:Y:S02]  /*1eb80*/  IMAD.MOV.U32 R13, RZ, RZ, R7 ;  /* 0x000000ffff0d7224 */ /* 0x000fe400078e0007 */
[----:B------:R-:W-:Y:S01]  /*1eb90*/  IMAD.MOV.U32 R12, RZ, RZ, 0x2 ;  /* 0x00000002ff0c7424 */ /* 0x000fe200078e00ff */
[----:B------:R-:W-:-:S13]  /*1eba0*/  IADD3 R2, P0, R14, R0, RZ ;  /* 0x000000000e027210 */ /* 0x000fda0007f1e0ff */
[----:B------:R-:W-:Y:S05]  /*1ebb0*/  WARPSYNC.COLLECTIVE R15, `(.L_x_14673) ;  /* 0x000000000f087348 */ /* 0x000fea0003c00000 */
[----:B------:R0:W1:Y:S02]  /*1ebc0*/  SHFL.IDX P6, R14, R13, R12, R11 ;  /* 0x0000000c0d0e7389 */ /* 0x00006400000c000b */
[----:B01----:R-:W-:Y:S01]  /*1ebd0*/  ENDCOLLECTIVE ;  /* 0x000000000000791b */ /* 0x003fe20003800000 */
.L_x_14673:
        /* <DEDUP_REMOVED lines=13> */
.L_x_14674:
[----:B------:R-:W-:Y:S02]  /*1ecb0*/  IMAD.MOV.U32 R13, RZ, RZ, R7 ;  /* 0x000000ffff0d7224 */ /* 0x000fe400078e0007 */
[----:B------:R-:W-:Y:S01]  /*1ecc0*/  IMAD.MOV.U32 R12, RZ, RZ, 0x3 ;  /* 0x00000003ff0c7424 */ /* 0x000fe200078e00ff */
[----:B------:R-:W-:-:S13]  /*1ecd0*/  IADD3 R2, P0, R14, R0, RZ ;  /* 0x000000000e027210 */ /* 0x000fda0007f1e0ff */
[----:B------:R-:W-:Y:S05]  /*1ece0*/  WARPSYNC.COLLECTIVE R15, `(.L_x_14675) ;  /* 0x000000000f087348 */ /* 0x000fea0003c00000 */
[----:B------:R0:W1:Y:S02]  /*1ecf0*/  SHFL.IDX P6, R14, R13, R12, R11 ;  /* 0x0000000c0d0e7389 */ /* 0x00006400000c000b */
[----:B01----:R-:W-:Y:S01]  /*1ed00*/  ENDCOLLECTIVE ;  /* 0x000000000000791b */ /* 0x003fe20003800000 */
.L_x_14675:
        /* <DEDUP_REMOVED lines=13> */
.L_x_14676:
[----:B------:R-:W-:Y:S02]  /*1ede0*/  IMAD.MOV.U32 R13, RZ, RZ, R7 ;  /* 0x000000ffff0d7224 */ /* 0x000fe400078e0007 */
[----:B------:R-:W-:Y:S01]  /*1edf0*/  IMAD.MOV.U32 R12, RZ, RZ, 0x4 ;  /* 0x00000004ff0c7424 */ /* 0x000fe200078e00ff */
[----:B------:R-:W-:-:S13]  /*1ee00*/  IADD3 R2, P0, R14, R0, RZ ;  /* 0x000000000e027210 */ /* 0x000fda0007f1e0ff */
[----:B------:R-:W-:Y:S05]  /*1ee10*/  WARPSYNC.COLLECTIVE R15, `(.L_x_14677) ;  /* 0x000000000f087348 */ /* 0x000fea0003c00000 */
[----:B------:R0:W1:Y:S02]  /*1ee20*/  SHFL.IDX P6, R14, R13, R12, R11 ;  /* 0x0000000c0d0e7389 */ /* 0x00006400000c000b */
[----:B01----:R-:W-:Y:S01]  /*1ee30*/  ENDCOLLECTIVE ;  /* 0x000000000000791b */ /* 0x003fe20003800000 */
.L_x_14677:
        /* <DEDUP_REMOVED lines=13> */
.L_x_14678:
[----:B------:R-:W-:Y:S02]  /*1ef10*/  IMAD.MOV.U32 R13, RZ, RZ, R7 ;  /* 0x000000ffff0d7224 */ /* 0x000fe400078e0007 */
[----:B------:R-:W-:Y:S01]  /*1ef20*/  IMAD.MOV.U32 R12, RZ, RZ, 0x5 ;  /* 0x00000005ff0c7424 */ /* 0x000fe200078e00ff */
[----:B------:R-:W-:-:S13]  /*1ef30*/  IADD3 R2, P0, R14, R0, RZ ;  /* 0x000000000e027210 */ /* 0x000fda0007f1e0ff */
[----:B------:R-:W-:Y:S05]  /*1ef40*/  WARPSYNC.COLLECTIVE R15, `(.L_x_14679) ;  /* 0x000000000f087348 */ /* 0x000fea0003c00000 */
[----:B------:R0:W1:Y:S02]  /*1ef50*/  SHFL.IDX P6, R14, R13, R12, R11 ;  /* 0x0000000c0d0e7389 */ /* 0x00006400000c000b */
[----:B01----:R-:W-:Y:S01]  /*1ef60*/  ENDCOLLECTIVE ;  /* 0x000000000000791b */ /* 0x003fe20003800000 */
.L_x_14679:
        /* <DEDUP_REMOVED lines=13> */
.L_x_14680:
[----:B------:R-:W-:Y:S05]  /*1f040*/  BRA `(.L_x_14681) ;  /* 0xffffffa400647947 */ /* 0x000fea000383ffff */
.L_x_14498:
        /* <DEDUP_REMOVED lines=8> */
.L_x_14683:
[----:B------:R-:W-:Y:S05]  /*1f0d0*/  BSYNC B0 ;  /* 0x0000000000007941 */ /* 0x000fea0003800000 */
.L_x_14682:
        /* <DEDUP_REMOVED lines=9> */
.L_x_14684:
        /* <DEDUP_REMOVED lines=18> */
.L_x_14685:
[----:B------:R-:W-:Y:S01]  /*1f290*/  IMAD.MOV.U32 R12, RZ, RZ, 0x2 ;  /* 0x00000002ff0c7424 */ /* 0x000fe200078e00ff */
[----:B------:R-:W-:-:S05]  /*1f2a0*/  SEL R4, R14, RZ, P1 ;  /* 0x000000ff0e047207 */ /* 0x000fca0000800000 */
[----:B------:R-:W-:-:S04]  /*1f2b0*/  IMAD.IADD R4, R17, 0x1, R4 ;  /* 0x0000000111047824 */ /* 0x000fc800078e0204 */
[----:B------:R-:W-:-:S07]  /*1f2c0*/  IMAD.MOV.U32 R13, RZ, RZ, R4 ;  /* 0x000000ffff0d7224 */ /* 0x000fce00078e0004 */
[----:B------:R-:W-:Y:S05]  /*1f2d0*/  WARPSYNC.COLLECTIVE R15, `(.L_x_14686) ;  /* 0x000000000f087348 */ /* 0x000fea0003c00000 */
[----:B------:R0:W1:Y:S02]  /*1f2e0*/  SHFL.UP P6, R14, R13, R12, R11 ;  /* 0x0400000c0d0e7389 */ /* 0x00006400000c000b */
[----:B01----:R-:W-:Y:S01]  /*1f2f0*/  ENDCOLLECTIVE ;  /* 0x000000000000791b */ /* 0x003fe20003800000 */
.L_x_14686:
[----:B------:R-:W-:Y:S01]  /*1f300*/  IMAD.MOV.U32 R12, RZ, RZ, 0x4 ;  /* 0x00000004ff0c7424 */ /* 0x000fe200078e00ff */
[----:B------:R-:W-:-:S05]  /*1f310*/  SEL R3, R14, RZ, P2 ;  /* 0x000000ff0e037207 */ /* 0x000fca0001000000 */
[----:B------:R-:W-:-:S04]  /*1f320*/  IMAD.IADD R6, R4, 0x1, R3 ;  /* 0x0000000104067824 */ /* 0x000fc800078e0203 */
[----:B------:R-:W-:-:S07]  /*1f330*/  IMAD.MOV.U32 R13, RZ, RZ, R6 ;  /* 0x000000ffff0d7224 */ /* 0x000fce00078e0006 */
[----:B------:R-:W-:Y:S05]  /*1f340*/  WARPSYNC.COLLECTIVE R15, `(.L_x_14687) ;  /* 0x000000000f087348 */ /* 0x000fea0003c00000 */
[----:B------:R0:W1:Y:S02]  /*1f350*/  SHFL.UP P6, R14, R13, R12, R11 ;  /* 0x0400000c0d0e7389 */ /* 0x00006400000c000b */
[----:B01----:R-:W-:Y:S01]  /*1f360*/  ENDCOLLECTIVE ;  /* 0x000000000000791b */ /* 0x003fe20003800000 */
.L_x_14687:
[----:B------:R-:W-:Y:S01]  /*1f370*/  IMAD.MOV.U32 R12, RZ, RZ, 0x8 ;  /* 0x00000008ff0c7424 */ /* 0x000fe200078e00ff */
[----:B------:R-:W-:-:S05]  /*1f380*/  SEL R3, R14, RZ, P3 ;  /* 0x000000ff0e037207 */ /* 0x000fca0001800000 */
[----:B------:R-:W-:-:S04]  /*1f390*/  IMAD.IADD R2, R6, 0x1, R3 ;  /* 0x0000000106027824 */ /* 0x000fc800078e0203 */
[----:B------:R-:W-:-:S07]  /*1f3a0*/  IMAD.MOV.U32 R13, RZ, RZ, R2 ;  /* 0x000000ffff0d7224 */ /* 0x000fce00078e0002 */
[----:B------:R-:W-:Y:S05]  /*1f3b0*/  WARPSYNC.COLLECTIVE R15, `(.L_x_14688) ;  /* 0x000000000f087348 */ /* 0x000fea0003c00000 */
[----:B------:R0:W1:Y:S02]  /*1f3c0*/  SHFL.UP P6, R14, R13, R12, R11 ;  /* 0x0400000c0d0e7389 */ /* 0x00006400000c000b */
[----:B01----:R-:W-:Y:S01]  /*1f3d0*/  ENDCOLLECTIVE ;  /* 0x000000000000791b */ /* 0x003fe20003800000 */
.L_x_14688:
[----:B------:R-:W-:Y:S01]  /*1f3e0*/  IMAD.MOV.U32 R12, RZ, RZ, 0x10 ;  /* 0x00000010ff0c7424 */ /* 0x000fe200078e00ff */
[----:B------:R-:W-:-:S05]  /*1f3f0*/  SEL R3, R14, RZ, P4 ;  /* 0x000000ff0e037207 */ /* 0x000fca0002000000 */
[----:B------:R-:W-:-:S04]  /*1f400*/  IMAD.IADD R3, R2, 0x1, R3 ;  /* 0x0000000102037824 */ /* 0x000fc800078e0203 */
[----:B------:R-:W-:-:S07]  /*1f410*/  IMAD.MOV.U32 R13, RZ, RZ, R3 ;  /* 0x000000ffff0d7224 */ /* 0x000fce00078e0003 */
[----:B------:R-:W-:Y:S05]  /*1f420*/  WARPSYNC.COLLECTIVE R15, `(.L_x_14689) ;  /* 0x000000000f087348 */ /* 0x000fea0003c00000 */
[----:B------:R0:W1:Y:S02]  /*1f430*/  SHFL.UP P6, R14, R13, R12, R11 ;  /* 0x0400000c0d0e7389 */ /* 0x00006400000c000b */
[----:B01----:R-:W-:Y:S01]  /*1f440*/  ENDCOLLECTIVE ;  /* 0x000000000000791b */ /* 0x003fe20003800000 */
.L_x_14689:
        /* <DEDUP_REMOVED lines=8> */
.L_x_14690:
[----:B------:R-:W-:Y:S05]  /*1f4d0*/  BRA `(.L_x_14691) ;  /* 0xffffffa400c07947 */ /* 0x000fea000383ffff */
.L_x_14503:
        /* <DEDUP_REMOVED lines=8> */
.L_x_14693:
[----:B------:R-:W-:Y:S05]  /*1f560*/  BSYNC B0 ;  /* 0x0000000000007941 */ /* 0x000fea0003800000 */
.L_x_14692:
        /* <DEDUP_REMOVED lines=8> */
.L_x_14694:
[----:B------:R-:W-:Y:S01]  /*1f5f0*/  IMAD.MOV.U32 R12, RZ, RZ, 0x4 ;  /* 0x00000004ff0c7424 */ /* 0x000fe200078e00ff */
[----:B------:R-:W-:-:S05]  /*1f600*/  SEL R2, R14, RZ, P2 ;  /* 0x000000ff0e027207 */ /* 0x000fca0001000000 */
[----:B------:R-:W-:-:S04]  /*1f610*/  IMAD.IADD R2, R13, 0x1, R2 ;  /* 0x000000010d027824 */ /* 0x000fc800078e0202 */
[----:B------:R-:W-:-:S07]  /*1f620*/  IMAD.MOV.U32 R13, RZ, RZ, R2 ;  /* 0x000000ffff0d7224 */ /* 0x000fce00078e0002 */
[----:B------:R-:W-:Y:S05]  /*1f630*/  WARPSYNC.COLLECTIVE R15, `(.L_x_14695) ;  /* 0x000000000f087348 */ /* 0x000fea0003c00000 */
[----:B------:R0:W1:Y:S02]  /*1f640*/  SHFL.UP P6, R14, R13, R12, R11 ;  /* 0x0400000c0d0e7389 */ /* 0x00006400000c000b */
[----:B01----:R-:W-:Y:S01]  /*1f650*/  ENDCOLLECTIVE ;  /* 0x000000000000791b */ /* 0x003fe20003800000 */
.L_x_14695:
[----:B------:R-:W-:Y:S01]  /*1f660*/  IMAD.MOV.U32 R12, RZ, RZ, 0x8 ;  /* 0x00000008ff0c7424 */ /* 0x000fe200078e00ff */
[----:B------:R-:W-:-:S05]  /*1f670*/  SEL R3, R14, RZ, P3 ;  /* 0x000000ff0e037207 */ /* 0x000fca0001800000 */
[----:B------:R-:W-:-:S04]  /*1f680*/  IMAD.IADD R3, R2, 0x1, R3 ;  /* 0x0000000102037824 */ /* 0x000fc800078e0203 */
[----:B------:R-:W-:-:S07]  /*1f690*/  IMAD.MOV.U32 R13, RZ, RZ, R3 ;  /* 0x000000ffff0d7224 */ /* 0x000fce00078e0003 */
[----:B------:R-:W-:Y:S05]  /*1f6a0*/  WARPSYNC.COLLECTIVE R15, `(.L_x_14696) ;  /* 0x000000000f087348 */ /* 0x000fea0003c00000 */
[----:B------:R0:W1:Y:S02]  /*1f6b0*/  SHFL.UP P6, R14, R13, R12, R11 ;  /* 0x0400000c0d0e7389 */ /* 0x00006400000c000b */
[----:B01----:R-:W-:Y:S01]  /*1f6c0*/  ENDCOLLECTIVE ;  /* 0x000000000000791b */ /* 0x003fe20003800000 */
.L_x_14696:
[----:B------:R-:W-:Y:S01]  /*1f6d0*/  IMAD.MOV.U32 R12, RZ, RZ, 0x10 ;  /* 0x00000010ff0c7424 */ /* 0x000fe200078e00ff */
[----:B------:R-:W-:-:S05]  /*1f6e0*/  SEL R4, R14, RZ, P4 ;  /* 0x000000ff0e047207 */ /* 0x000fca0002000000 */
[----:B------:R-:W-:-:S04]  /*1f6f0*/  IMAD.IADD R4, R3, 0x1, R4 ;  /* 0x0000000103047824 */ /* 0x000fc800078e0204 */
[----:B------:R-:W-:-:S07]  /*1f700*/  IMAD.MOV.U32 R13, RZ, RZ, R4 ;  /* 0x000000ffff0d7224 */ /* 0x000fce00078e0004 */
[----:B------:R-:W-:Y:S05]  /*1f710*/  WARPSYNC.COLLECTIVE R15, `(.L_x_14697) ;  /* 0x000000000f087348 */ /* 0x000fea0003c00000 */
[----:B------:R0:W1:Y:S02]  /*1f720*/  SHFL.UP P6, R14, R13, R12, R11 ;  /* 0x0400000c0d0e7389 */ /* 0x00006400000c000b */
[----:B01----:R-:W-:Y:S01]  /*1f730*/  ENDCOLLECTIVE ;  /* 0x000000000000791b */ /* 0x003fe20003800000 */
.L_x_14697:
        /* <DEDUP_REMOVED lines=8> */
.L_x_14698:
[----:B------:R-:W-:Y:S05]  /*1f7c0*/  BRA `(.L_x_14699) ;  /* 0xffffffa400a07947 */ /* 0x000fea000383ffff */
.L_x_14505:
[----:B------:R-:W-:Y:S01]  /*1f7d0*/  BSSY B0, `(.L_x_14700) ;  /* 0x0000006000007945 */ /* 0x000fe20003800000 */
[----:B------:R-:W-:Y:S01]  /*1f7e0*/  PLOP3.LUT P6, PT, P6, PT, PT, 0x8, 0x0 ;  /* 0x000000000000781c */ /* 0x000fe200037ce170 */
[----:B------:R-:W-:-:S12]  /*1f7f0*/  IMAD.MOV.U32 R15, RZ, RZ, -0x1 ;  /* 0xffffffffff0f7424 */ /* 0x000fd800078e00ff */
[----:B01----:R-:W-:Y:S05]  /*1f800*/  WARPSYNC.COLLECTIVE R15, `(.L_x_14701) ;  /* 0x000000000f087348 */ /* 0x003fea0003c00000 */
[----:B------:R-:W-:Y:S01]  /*1f810*/  VOTE.ANY R14, PT, P6 ;  /* 0x00000000000e7806 */ /* 0x000fe200030e0100 */
[----:B01----:R-:W-:Y:S06]  /*1f820*/  ENDCOLLECTIVE ;  /* 0x000000000000791b */ /* 0x003fec0003800000 */
.L_x_14701:
[----:B------:R-:W-:Y:S05]  /*1f830*/  BSYNC B0 ;  /* 0x0000000000007941 */ /* 0x000fea0003800000 */
.L_x_14700:
        /* <DEDUP_REMOVED lines=9> */
.L_x_14702:
[----:B------:R-:W-:Y:S01]  /*1f8d0*/  IMAD.MOV.U32 R17, RZ, RZ, R14 ;  /* 0x000000ffff117224 */ /* 0x000fe200078e000e */
[----:B------:R-:W-:Y:S06]  /*1f8e0*/  BRA `(.L_x_14703) ;  /* 0xffffffa400907947 */ /* 0x000fec000383ffff */
.L_x_14507:
[----:B------:R-:W-:Y:S01]  /*1f8f0*/  BSSY B0, `(.L_x_14704) ;  /* 0x0000007000007945 */ /* 0x000fe20003800000 */
[----:B------:R-:W-:Y:S02]  /*1f900*/  IMAD.MOV.U32 R13, RZ, RZ, R2 ;  /* 0x000000ffff0d7224 */ /* 0x000fe400078e0002 */
[----:B------:R-:W-:Y:S02]  /*1f910*/  IMAD.MOV.U32 R11, RZ, RZ, 0x1f ;  /* 0x0000001fff0b7424 */ /* 0x000fe400078e00ff */
[----:B------:R-:W-:-:S07]  /*1f920*/  IMAD.MOV.U32 R15, RZ, RZ, -0x1 ;  /* 0xffffffffff0f7424 */ /* 0x000fce00078e00ff */
[----:B0123--:R-:W-:Y:S05]  /*1f930*/  WARPSYNC.COLLECTIVE R15, `(.L_x_14705) ;  /* 0x000000000f087348 */ /* 0x00ffea0003c00000 */
[----:B------:R4:W0:Y:S02]  /*1f940*/  SHFL.IDX P6, R14, R13, R12, R11 ;  /* 0x0000000c0d0e7389 */ /* 0x00082400000c000b */
[----:B01234-:R-:W-:Y:S01]  /*1f950*/  ENDCOLLECTIVE ;  /* 0x000000000000791b */ /* 0x01ffe20003800000 */
.L_x_14705:
[----:B------:R-:W-:Y:S05]  /*1f960*/  BSYNC B0 ;  /* 0x0000000000007941 */ /* 0x000fea0003800000 */
.L_x_14704:
[----:B------:R-:W-:Y:S05]  /*1f970*/  BRA `(.L_x_14506) ;  /* 0xffffffa400887947 */ /* 0x000fea000383ffff */
.L_x_14511:
[----:B0-----:R0:W2:Y:S02]  /*1f980*/  SYNCS.PHASECHK.TRANS64.TRYWAIT P0, [R4+URZ+0x22820], R0 ;  /* 0x02282000040075a7 */ /* 0x0010a4000800017f */
[----:B--2---:R-:W-:Y:S05]  /*1f990*/  @!P0 NANOSLEEP.SYNCS 0x989680 ;  /* 0x009896800000895d */ /* 0x004fea0003900000 */
[----:B------:R-:W2:Y:S02]  /*1f9a0*/  @!P0 SYNCS.PHASECHK.TRANS64 P0, [R4+URZ+0x22820], R0 ;  /* 0x02282000040085a7 */ /* 0x000ea4000800007f */
[----:B--2---:R-:W-:Y:S05]  /*1f9b0*/  @!P0 BRA `(.L_x_14511) ;  /* 0xfffffffc00f08947 */ /* 0x004fea000383ffff */
[----:B------:R-:W-:Y:S05]  /*1f9c0*/  BRA `(.L_x_14706) ;  /* 0xffffffac00007947 */ /* 0x000fea000383ffff */
.L_x_14512:
        /* <DEDUP_REMOVED lines=8> */
[----:B01--4-:R-:W-:Y:S05]  /*1fa50*/  WARPSYNC.COLLECTIVE R15, `(.L_x_14708) ;  /* 0x000000000f087348 */ /* 0x013fea0003c00000 */
[----:B------:R2:W3:Y:S02]  /*1fa60*/  SHFL.IDX P6, R14, R13, R12, R11 ;  /* 0x0000000c0d0e7389 */ /* 0x0004e400000c000b */
[----:B01234-:R-:W-:Y:S01]  /*1fa70*/  ENDCOLLECTIVE ;  /* 0x000000000000791b */ /* 0x01ffe20003800000 */
.L_x_14708:
[----:B------:R-:W-:Y:S05]  /*1fa80*/  BSYNC B0 ;  /* 0x0000000000007941 */ /* 0x000fea0003800000 */
.L_x_14707:
[----:B------:R-:W-:Y:S05]  /*1fa90*/  BRA `(.L_x_14709) ;  /* 0xffffffa800e87947 */ /* 0x000fea000383ffff */
.L_x_14513:
[----:B------:R-:W-:Y:S01]  /*1faa0*/  BSSY B0, `(.L_x_14710) ;  /* 0x0000006000007945 */ /* 0x000fe20003800000 */
[----:B------:R-:W-:-:S07]  /*1fab0*/  IMAD.MOV.U32 R15, RZ, RZ, -0x1 ;  /* 0xffffffffff0f7424 */ /* 0x000fce00078e00ff */
[----:B01--4-:R-:W-:Y:S05]  /*1fac0*/  WARPSYNC.COLLECTIVE R15, `(.L_x_14711) ;  /* 0x000000000f0c7348 */ /* 0x013fea0003c00000 */
[----:B------:R-:W-:Y:S02]  /*1fad0*/  ELECT P6, UR62, PT ;  /* 0x00000000003e782f */ /* 0x000fe400038c0000 */
[----:B------:R-:W-:Y:S01]  /*1fae0*/  MOV R14, UR62 ;  /* 0x0000003e000e7c02 */ /* 0x000fe20008000f00 */
[----:B01--4-:R-:W-:Y:S10]  /*1faf0*/  ENDCOLLECTIVE ;  /* 0x000000000000791b */ /* 0x013ff40003800000 */
.L_x_14711:
[----:B------:R-:W-:Y:S05]  /*1fb00*/  BSYNC B0 ;  /* 0x0000000000007941 */ /* 0x000fea0003800000 */
.L_x_14710:
[----:B------:R-:W-:Y:S05]  /*1fb10*/  BRA `(.L_x_14712) ;  /* 0xffffffa800dc7947 */ /* 0x000fea000383ffff */
.L_x_14515:
[----:B0-----:R0:W2:Y:S02]  /*1fb20*/  SYNCS.PHASECHK.TRANS64.TRYWAIT P1, [R5+URZ+0x22840], R0 ;  /* 0x02284000050075a7 */ /* 0x0010a4000802017f */
[----:B--2---:R-:W-:Y:S05]  /*1fb30*/  @!P1 NANOSLEEP.SYNCS 0x989680 ;  /* 0x009896800000995d */ /* 0x004fea0003900000 */
[----:B------:R-:W2:Y:S02]  /*1fb40*/  @!P1 SYNCS.PHASECHK.TRANS64 P1, [R5+URZ+0x22840], R0 ;  /* 0x02284000050095a7 */ /* 0x000ea4000802007f */
[----:B--2---:R-:W-:Y:S05]  /*1fb50*/  @!P1 BRA `(.L_x_14515) ;  /* 0xfffffffc00f09947 */ /* 0x004fea000383ffff */
[----:B------:R-:W-:Y:S05]  /*1fb60*/  BRA `(.L_x_14713) ;  /* 0xffffffa800fc7947 */ /* 0x000fea000383ffff */
.L_x_14517:
[----:B--2---:R2:W3:Y:S02]  /*1fb70*/  SYNCS.PHASECHK.TRANS64.TRYWAIT P1, [R25+URZ+0x22840], R2 ;  /* 0x02284002190075a7 */ /* 0x0044e4000802017f */
[----:B---3--:R-:W-:Y:S05]  /*1fb80*/  @!P1 NANOSLEEP.SYNCS 0x989680 ;  /* 0x009896800000995d */ /* 0x008fea0003900000 */
[----:B------:R-:W3:Y:S02]  /*1fb90*/  @!P1 SYNCS.PHASECHK.TRANS64 P1, [R25+URZ+0x22840], R2 ;  /* 0x02284002190095a7 */ /* 0x000ee4000802007f */
[----:B---3--:R-:W-:Y:S05]  /*1fba0*/  @!P1 BRA `(.L_x_14517) ;  /* 0xfffffffc00f09947 */ /* 0x008fea000383ffff */
[----:B------:R-:W-:Y:S05]  /*1fbb0*/  BRA `(.L_x_14714) ;  /* 0xffffffac00087947 */ /* 0x000fea000383ffff */
.L_x_14519:
[----:B---3--:R3:W0:Y:S02]  /*1fbc0*/  SYNCS.PHASECHK.TRANS64.TRYWAIT P1, [R5+URZ+0x22860], R0 ;  /* 0x02286000050075a7 */ /* 0x008624000802017f */
[----:B0-----:R-:W-:Y:S05]  /*1fbd0*/  @!P1 NANOSLEEP.SYNCS 0x989680 ;  /* 0x009896800000995d */ /* 0x001fea0003900000 */
[----:B------:R-:W0:Y:S02]  /*1fbe0*/  @!P1 SYNCS.PHASECHK.TRANS64 P1, [R5+URZ+0x22860], R0 ;  /* 0x02286000050095a7 */ /* 0x000e24000802007f */
[----:B0-----:R-:W-:Y:S05]  /*1fbf0*/  @!P1 BRA `(.L_x_14519) ;  /* 0xfffffffc00f09947 */ /* 0x001fea000383ffff */
[----:B------:R-:W-:Y:S05]  /*1fc00*/  BRA `(.L_x_14715) ;  /* 0xffffffac00047947 */ /* 0x000fea000383ffff */
.L_x_14716:
        /* <DEDUP_REMOVED lines=15> */
.L_x_15570:


//--------------------- .text._ZN7cutlass13device_kernelIN5flash11enable_sm90INS1_16FlashAttnFwdSm90INS1_25CollectiveMainloopFwdSm90ILi2EN4cute5tupleIJNS5_1CILi1EEES8_S8_EEENS6_IJNS7_ILi128EEENS7_ILi96EEENS7_ILi64EEEEEELi256ENS_10bfloat16_tEfNS_4arch4Sm90ELb1ELb0ELb0ELb1ELb1ELb0ELb1ELb1ELb0ELb1ELb0ELb0EEENS1_21CollectiveEpilogueFwdINS6_IJSA_NS7_ILi256EEESB_EEES9_SE_SG_Li256ELb1ELb1ELb0ELb0EEENS1_36VarlenDynamicPersistentTileSchedulerILi128ELi96ELi256ELi128ELb0ELb1ELb1ELb1ELb1ELb1EEEEEEEEEvNT_6ParamsE --------------------------
	.section	.text._ZN7cutlass13device_kernelIN5flash11enable_sm90INS1_16FlashAttnFwdSm90INS1_25CollectiveMainloopFwdSm90ILi2EN4cute5tupleIJNS5_1CILi1EEES8_S8_EEENS6_IJNS7_ILi128EEENS7_ILi96EEENS7_ILi64EEEEEELi256ENS_10bfloat16_tEfNS_4arch4Sm90ELb1ELb0ELb0ELb1ELb1ELb0ELb1ELb1ELb0ELb1ELb0ELb0EEENS1_21CollectiveEpilogueFwdINS6_IJSA_NS7_ILi256EEESB_EEES9_SE_SG_Li256ELb1ELb1ELb0ELb0EEENS1_36VarlenDynamicPersistentTileSchedulerILi128ELi96ELi256ELi128ELb0ELb1ELb1ELb1ELb1ELb1EEEEEEEEEvNT_6ParamsE,"ax",@progbits
	.align	128
.text._ZN7cutlass13device_kernelIN5flash11enable_sm90INS1_16FlashAttnFwdSm90INS1_25CollectiveMainloopFwdSm90ILi2EN4cute5tupleIJNS5_1CILi1EEES8_S8_EEENS6_IJNS7_ILi128EEENS7_ILi96EEENS7_ILi64EEEEEELi256ENS_10bfloat16_tEfNS_4arch4Sm90ELb1ELb0ELb0ELb1ELb1ELb0ELb1ELb1ELb0ELb1ELb0ELb0EEENS1_21CollectiveEpilogueFwdINS6_IJSA_NS7_ILi256EEESB_EEES9_SE_SG_Li256ELb1ELb1ELb0ELb0EEENS1_36VarlenDynamicPersistentTileSchedulerILi128ELi96ELi256ELi128ELb0ELb1ELb1ELb1ELb1ELb1EEEEEEEEEvNT_6ParamsE:
        .type           _ZN7cutlass13device_kernelIN5flash11enable_sm90INS1_16FlashAttnFwdSm90INS1_25CollectiveMainloopFwdSm90ILi2EN4cute5tupleIJNS5_1CILi1EEES8_S8_EEENS6_IJNS7_ILi128EEENS7_ILi96EEENS7_ILi64EEEEEELi256ENS_10bfloat16_tEfNS_4arch4Sm90ELb1ELb0ELb0ELb1ELb1ELb0ELb1ELb1ELb0ELb1ELb0ELb0EEENS1_21CollectiveEpilogueFwdINS6_IJSA_NS7_ILi256EEESB_EEES9_SE_SG_Li256ELb1ELb1ELb0ELb0EEENS1_36VarlenDynamicPersistentTileSchedulerILi128ELi96ELi256ELi128ELb0ELb1ELb1ELb1ELb1ELb1EEEEEEEEEvNT_6ParamsE,@function
        .size           _ZN7cutlass13device_kernelIN5flash11enable_sm90INS1_16FlashAttnFwdSm90INS1_25CollectiveMainloopFwdSm90ILi2EN4cute5tupleIJNS5_1CILi1EEES8_S8_EEENS6_IJNS7_ILi128EEENS7_ILi96EEENS7_ILi64EEEEEELi256ENS_10bfloat16_tEfNS_4arch4Sm90ELb1ELb0ELb0ELb1ELb1ELb0ELb1ELb1ELb0ELb1ELb0ELb0EEENS1_21CollectiveEpilogueFwdINS6_IJSA_NS7_ILi256EEESB_EEES9_SE_SG_Li256ELb1ELb1ELb0ELb0EEENS1_36VarlenDynamicPersistentTileSchedulerILi128ELi96ELi256ELi128ELb0ELb1ELb1ELb1ELb1ELb1EEEEEEEEEvNT_6ParamsE,(.L_x_15571 - _ZN7cutlass13device_kernelIN5flash11enable_sm90INS1_16FlashAttnFwdSm90INS1_25CollectiveMainloopFwdSm90ILi2EN4cute5tupleIJNS5_1CILi1EEES8_S8_EEENS6_IJNS7_ILi128EEENS7_ILi96EEENS7_ILi64EEEEEELi256ENS_10bfloat16_tEfNS_4arch4Sm90ELb1ELb0ELb0ELb1ELb1ELb0ELb1ELb1ELb0ELb1ELb0ELb0EEENS1_21CollectiveEpilogueFwdINS6_IJSA_NS7_ILi256EEESB_EEES9_SE_SG_Li256ELb1ELb1ELb0ELb0EEENS1_36VarlenDynamicPersistentTileSchedulerILi128ELi96ELi256ELi128ELb0ELb1ELb1ELb1ELb1ELb1EEEEEEEEEvNT_6ParamsE)
        .other          _ZN7cutlass13device_kernelIN5flash11enable_sm90INS1_16FlashAttnFwdSm90INS1_25CollectiveMainloopFwdSm90ILi2EN4cute5tupleIJNS5_1CILi1EEES8_S8_EEENS6_IJNS7_ILi128EEENS7_ILi96EEENS7_ILi64EEEEEELi256ENS_10bfloat16_tEfNS_4arch4Sm90ELb1ELb0ELb0ELb1ELb1ELb0ELb1ELb1ELb0ELb1ELb0ELb0EEENS1_21CollectiveEpilogueFwdINS6_IJSA_NS7_ILi256EEESB_EEES9_SE_SG_Li256ELb1ELb1ELb0ELb0EEENS1_36VarlenDynamicPersistentTileSchedulerILi128ELi96ELi256ELi128ELb0ELb1ELb1ELb1ELb1ELb1EEEEEEEEEvNT_6ParamsE,@"STO_CUDA_ENTRY STV_DEFAULT"
_ZN7cutlass13device_kernelIN5flash11enable_sm90INS1_16FlashAttnFwdSm90INS1_25CollectiveMainloopFwdSm90ILi2EN4cute5tupleIJNS5_1CILi1EEES8_S8_EEENS6_IJNS7_ILi128EEENS7_ILi96EEENS7_ILi64EEEEEELi256ENS_10bfloat16_tEfNS_4arch4Sm90ELb1ELb0ELb0ELb1ELb1ELb0ELb1ELb1ELb0ELb1ELb0ELb0EEENS1_21CollectiveEpilogueFwdINS6_IJSA_NS7_ILi256EEESB_EEES9_SE_SG_Li256ELb1ELb1ELb0ELb0EEENS1_36VarlenDynamicPersistentTileSchedulerILi128ELi96ELi256ELi128ELb0ELb1ELb1ELb1ELb1ELb1EEEEEEEEEvNT_6ParamsE:
        /* <DEDUP_REMOVED lines=47> */
.L_x_14717:
        /* <DEDUP_REMOVED lines=22> */
.L_x_14718:
        /* <DEDUP_REMOVED lines=18> */
.L_x_14719:
        /* <DEDUP_REMOVED lines=22> */
.L_x_14720:
        /* <DEDUP_REMOVED lines=23> */
.L_x_14721:
        /* <DEDUP_REMOVED lines=10> */
.L_x_14723:
        /* <DEDUP_REMOVED lines=20> */
[----:B------:R-:W-:Y:S01]  /*0a20*/  IMAD.MOV.U32 R224, RZ, RZ, RZ ;  /* 0x000000ffffe07224 */ /* 0x000fe200078e00ff */
[----:B------:R-:W-:Y:S01]  /*0a30*/  R2UR UR6, R14 ;  /* 0x000000000e0672ca */ /* 0x000fe200000e0000 */
[----:B------:R-:W0:Y:S01]  /*0a40*/  S2R R0, SR_TID.X ;  /* 0x0000000000007919 */ /* 0x000e220000002100 */
[----:B------:R-:W-:Y:S01]  /*0a50*/  UMOV UR39, URZ ;  /* 0x0000003f00277c82 */ /* 0x000fe20008000000 */
[----:B------:R-:W-:Y:S01]  /*0a60*/  UMOV UR38, URZ ;  /* 0x0000003f00267c82 */ /* 0x000fe20008000000 */
[----:B0-----:R-:W-:-:S05]  /*0a70*/  VIADD R12, R0, 0xffffff80 ;  /* 0xffffff80000c7836 */ /* 0x001fca0000000000 */
[----:B------:R-:W-:-:S04]  /*0a80*/  SHF.R.S32.HI R0, RZ, 0x1f, R12 ;  /* 0x0000001fff007819 */ /* 0x000fc8000001140c */
[CC--:B------:R-:W-:Y:S02]  /*0a90*/  LEA.HI R3, R0.reuse, R12.reuse, RZ, 0x7 ;  /* 0x0000000c00037211 */ /* 0x0c0fe400078f38ff */
[----:B------:R-:W-:Y:S02]  /*0aa0*/  LEA.HI R4, R0, R12, RZ, 0x5 ;  /* 0x0000000c00047211 */ /* 0x000fe400078f28ff */
[C---:B------:R-:W-:Y:S02]  /*0ab0*/  LOP3.LUT R225, R3.reuse, 0xffffff80, RZ, 0xc0, !PT ;  /* 0xffffff8003e17812 */ /* 0x040fe400078ec0ff */
[----:B------:R-:W-:Y:S01]  /*0ac0*/  SHF.R.S32.HI R226, RZ, 0x7, R3 ;  /* 0x00000007ffe27819 */ /* 0x000fe20000011403 */
[----:B------:R-:W-:Y:S02]  /*0ad0*/  IMAD.SHL.U32 R6, R4, 0x20, RZ ;  /* 0x0000002004067824 */ /* 0x000fe400078e00ff */
[----:B------:R-:W-:Y:S01]  /*0ae0*/  IMAD.IADD R225, R12, 0x1, -R225 ;  /* 0x000000010ce17824 */ /* 0x000fe200078e0ae1 */
[----:B------:R-:W-:-:S02]  /*0af0*/  LEA.HI R3, R3, R226, RZ, 0x1 ;  /* 0x000000e203037211 */ /* 0x000fc400078f08ff */
        /* <DEDUP_REMOVED lines=8> */
[----:B------:R-:W-:Y:S02]  /*0b80*/  LEA.HI R8, R8, R225, RZ, 0x5 ;  /* 0x000000e108087211 */ /* 0x000fe400078f28ff */
[----:B------:R-:W-:Y:S02]  /*0b90*/  LEA.HI R11, R11, R10, RZ, 0x3 ;  /* 0x0000000a0b0b7211 */ /* 0x000fe400078f18ff */
[----:B------:R-:W-:Y:S02]  /*0ba0*/  SHF.R.S32.HI R8, RZ, 0x5, R8 ;  /* 0x00000005ff087819 */ /* 0x000fe40000011408 */
[----:B------:R-:W-:Y:S02]  /*0bb0*/  LOP3.LUT R11, R11, 0xfffffff8, RZ, 0xc0, !PT ;  /* 0xfffffff80b0b7812 */ /* 0x000fe400078ec0ff */
[----:B------:R-:W-:-:S03]  /*0bc0*/  LOP3.LUT R3, R3, 0x3fffffe, RZ, 0xc0, !PT ;  /* 0x03fffffe03037812 */ /* 0x000fc600078ec0ff */
        /* <DEDUP_REMOVED lines=8> */
[----:B------:R-:W-:Y:S02]  /*0c50*/  LOP3.LUT R4, R2, 0x3fffff0, RZ, 0xc0, !PT ;  /* 0x03fffff002047812 */ /* 0x000fe400078ec0ff */
[----:B------:R-:W-:-:S02]  /*0c60*/  LOP3.LUT R219, R0, 0xfffffff8, RZ, 0xc0, !PT ;  /* 0xfffffff800db7812 */ /* 0x000fc400078ec0ff */
[----:B------:R-:W-:Y:S01]  /*0c70*/  LEA.HI R2, R2, R5, RZ, 0x1 ;  /* 0x0000000502027211 */ /* 0x000fe200078f08ff */
[C---:B------:R-:W-:Y:S01]  /*0c80*/  IMAD.IADD R4, R12.reuse, 0x1, -R4 ;  /* 0x000000010c047824 */ /* 0x040fe200078e0a04 */
[----:B------:R-:W-:Y:S01]  /*0c90*/  IADD3 R219, R12, -R219, RZ ;  /* 0x800000db0cdb7210 */ /* 0x000fe20007ffe0ff */
[----:B------:R-:W-:Y:S01]  /*0ca0*/  ULOP3.LUT UR4, UR4, 0x1, URZ, 0xfc, !UPT ;  /* 0x0000000104047892 */ /* 0x000fe2000f8efc3f */
[----:B------:R-:W-:Y:S01]  /*0cb0*/  LOP3.LUT R2, R2, 0x1ffffffe, RZ, 0xc0, !PT ;  /* 0x1ffffffe02027812 */ /* 0x000fe200078ec0ff */
[----:B------:R-:W-:Y:S01]  /*0cc0*/  IMAD R7, R4, 0x40, R7 ;  /* 0x0000004004077824 */ /* 0x000fe200078e0207 */
[----:B------:R-:W-:Y:S01]  /*0cd0*/  LEA.HI R4, R6, R6, RZ, 0x1 ;  /* 0x0000000606047211 */ /* 0x000fe200078f08ff */
[----:B------:R-:W-:Y:S01]  /*0ce0*/  IMAD.SHL.U32 R200, R219, 0x8, RZ ;  /* 0x00000008dbc87824 */ /* 0x000fe200078e00ff */
[----:B------:R-:W-:Y:S01]  /*0cf0*/  SHF.R.S32.HI R223, RZ, 0x3, R0 ;  /* 0x00000003ffdf7819 */ /* 0x000fe20000011400 */
[----:B------:R-:W-:Y:S01]  /*0d00*/  IMAD.IADD R2, R5, 0x1, -R2 ;  /* 0x0000000105027824 */ /* 0x000fe200078e0a02 */
[----:B------:R-:W-:Y:S01]  /*0d10*/  LOP3.LUT R5, R4, 0x1ffffffe, RZ, 0xc0, !PT ;  /* 0x1ffffffe04057812 */ /* 0x000fe200078ec0ff */
        /* <DEDUP_REMOVED lines=8> */
[----:B------:R-:W-:Y:S01]  /*0da0*/  IMAD R228, R2, 0x8, R7 ;  /* 0x0000000802e47824 */ /* 0x000fe200078e0207 */
[----:B------:R-:W-:Y:S01]  /*0db0*/  SHF.R.S32.HI R2, RZ, 0x1f, R218 ;  /* 0x0000001fff027819 */ /* 0x000fe200000114da */
[----:B------:R-:W-:-:S02]  /*0dc0*/  IMAD.MOV.U32 R7, RZ, RZ, R15 ;  /* 0x000000ffff077224 */ /* 0x000fc400078e000f */
[----:B------:R-:W-:Y:S02]  /*0dd0*/  IMAD.U32 R229, RZ, RZ, UR4 ;  /* 0x00000004ffe57e24 */ /* 0x000fe4000f8e00ff */
[----:B------:R-:W-:Y:S02]  /*0de0*/  IMAD.IADD R215, R225, 0x1, -R0 ;  /* 0x00000001e1d77824 */ /* 0x000fe400078e0a00 */
[----:B------:R-:W-:-:S07]  /*0df0*/  IMAD R214, R214, 0x8, R227 ;  /* 0x00000008d6d67824 */ /* 0x000fce00078e02e3 */
.L_x_14784:
[----:B012---:R-:W0:Y:S01]  /*0e00*/  LDC.64 R2, c[0x0][0xd88] ;  /* 0x00036200ff027b82 */ /* 0x007e220000000a00 */
[----:B------:R-:W-:Y:S01]  /*0e10*/  ULDC.64 UR8, c[0x0][0xb20] ;  /* 0x0002c80000087ab9 */ /* 0x000fe20000000a00 */
[----:B------:R-:W-:Y:S01]  /*0e20*/  ULDC.64 UR10, c[0x0][0xb10] ;  /* 0x0002c400000a7ab9 */ /* 0x000fe20000000a00 */
[----:B0-----:R-:W-:-:S06]  /*0e30*/  IMAD.WIDE R2, R7, 0x4, R2 ;  /* 0x0000000407027825 */ /* 0x001fcc00078e0202 */
[----:B------:R-:W2:Y:S01]  /*0e40*/  LDG.E R2, desc[UR36][R2.64] ;  /* 0x0000002402027981 */ /* 0x000ea2000c1e1900 */
[----:B------:R-:W-:Y:S01]  /*0e50*/  UISETP.NE.U32.AND UP0, UPT, UR8, URZ, UPT ;  /* 0x0000003f0800728c */ /* 0x000fe2000bf05070 */
[----:B------:R-:W-:Y:S01]  /*0e60*/  IMAD.MOV.U32 R0, RZ, RZ, RZ ;  /* 0x000000ffff007224 */ /* 0x000fe200078e00ff */
[----:B------:R-:W-:Y:S02]  /*0e70*/  UISETP.NE.U32.AND UP1, UPT, UR10, URZ, UPT ;  /* 0x0000003f0a00728c */ /* 0x000fe4000bf25070 */
[----:B------:R-:W-:Y:S02]  /*0e80*/  UISETP.NE.AND.EX UP0, UPT, UR9, URZ, UPT, UP0 ;  /* 0x0000003f0900728c */ /* 0x000fe4000bf05300 */
[----:B------:R-:W-:-:S04]  /*0e90*/  UISETP.NE.AND.EX UP1, UPT, UR11, URZ, UPT, UP1 ;  /* 0x0000003f0b00728c */ /* 0x000fc8000bf25310 */
[----:B------:R-:W-:Y:S02]  /*0ea0*/  PLOP3.LUT P0, PT, PT, PT, UP0, 0x80, 0x0 ;  /* 0x000000000000781c */ /* 0x000fe40003f0f008 */
[----:B------:R-:W-:Y:S02]  /*0eb0*/  PLOP3.LUT P2, PT, PT, PT, UP1, 0x80, 0x0 ;  /* 0x000000000000781c */ /* 0x000fe40003f4f018 */
[----:B--2---:R-:W-:-:S13]  /*0ec0*/  R2UR UR4, R2 ;  /* 0x00000000020472ca */ /* 0x004fda00000e0000 */
[----:B------:R-:W-:Y:S02]  /*0ed0*/  USHF.R.S32.HI UR7, URZ, 0x1f, UR4 ;  /* 0x0000001f3f077899 */ /* 0x000fe40008011404 */
[----:B------:R-:W-:Y:S01]  /*0ee0*/  IMAD.U32 R220, RZ, RZ, UR4 ;  /* 0x00000004ffdc7e24 */ /* 0x000fe2000f8e00ff */
[----:B------:R-:W-:-:S04]  /*0ef0*/  @UP0 ULEA UR8, UP2, UR4, UR8, 0x2 ;  /* 0x0000000804080291 */ /* 0x000fc8000f84103f */
[----:B------:R-:W-:Y:S02]  /*0f00*/  @UP0 ULEA.HI.X UR9, UR4, UR9, UR7, 0x2, UP2 ;  /* 0x0000000904090291 */ /* 0x000fe400090f1407 */
[----:B------:R-:W-:Y:S01]  /*0f10*/  MOV R222, UR7 ;  /* 0x0000000700de7c02 */ /* 0x000fe20008000f00 */
[----:B------:R-:W-:Y:S01]  /*0f20*/  @UP1 ULEA UR10, UP0, UR4, UR10, 0x2 ;  /* 0x0000000a040a1291 */ /* 0x000fe2000f80103f */
[----:B------:R-:W-:-:S03]  /*0f30*/  IMAD.U32 R2, RZ, RZ, UR8 ;  /* 0x00000008ff027e24 */ /* 0x000fc6000f8e00ff */
[----:B------:R-:W-:Y:S01]  /*0f40*/  @UP1 ULEA.HI.X UR11, UR4, UR11, UR7, 0x2, UP0 ;  /* 0x0000000b040b1291 */ /* 0x000fe200080f1407 */
[----:B------:R-:W-:Y:S01]  /*0f50*/  IMAD.U32 R3, RZ, RZ, UR9 ;  /* 0x00000009ff037e24 */ /* 0x000fe2000f8e00ff */
[----:B------:R-:W-:Y:S01]  /*0f60*/  ULDC.64 UR8, c[0x0][0x418] ;  /* 0x0001060000087ab9 */ /* 0x000fe20000000a00 */
[----:B------:R-:W-:Y:S01]  /*0f70*/  IMAD.U32 R212, RZ, RZ, UR10 ;  /* 0x0000000affd47e24 */ /* 0x000fe2000f8e00ff */
[----:B------:R-:W-:Y:S01]  /*0f80*/  ULDC UR4, c[0x0][0x424] ;  /* 0x0001090000047ab9 */ /* 0x000fe20000000800 */
[----:B------:R-:W-:Y:S01]  /*0f90*/  ULDC UR7, c[0x0][0x2f0] ;  /* 0x0000bc0000077ab9 */ /* 0x000fe20000000800 */
[----:B------:R-:W-:Y:S01]  /*0fa0*/  IMAD.U32 R213, RZ, RZ, UR11 ;  /* 0x0000000bffd57e24 */ /* 0x000fe2000f8e00ff */
[----:B------:R0:W5:Y:S04]  /*0fb0*/  @P0 LDG.E R0, desc[UR36][R2.64] ;  /* 0x0000002402000981 */ /* 0x000168000c1e1900 */
[----:B------:R0:W5:Y:S01]  /*0fc0*/  @P2 LDG.E R212, desc[UR36][R212.64] ;  /* 0x00000024d4d42981 */ /* 0x000162000c1e1900 */
[----:B------:R-:W-:Y:S01]  /*0fd0*/  UISETP.NE.U32.AND UP0, UPT, UR8, URZ, UPT ;  /* 0x0000003f0800728c */ /* 0x000fe2000bf05070 */
[----:B------:R-:W-:-:S03]  /*0fe0*/  IMAD.U32 R221, RZ, RZ, UR6 ;  /* 0x00000006ffdd7e24 */ /* 0x000fc6000f8e00ff */
[----:B------:R-:W-:-:S03]  /*0ff0*/  UISETP.NE.AND.EX UP0, UPT, UR9, URZ, UPT, UP0 ;  /* 0x0000003f0900728c */ /* 0x000fc6000bf05300 */
[----:B------:R-:W-:Y:S01]  /*1000*/  ULDC.64 UR8, c[0x0][0xb18] ;  /* 0x0002c60000087ab9 */ /* 0x000fe20000000a00 */
[----:B------:R-:W-:Y:S01]  /*1010*/  USEL UR4, UR4, 0x1, UP0 ;  /* 0x0000000104047887 */ /* 0x000fe20008000000 */
[----:B------:R-:W-:-:S03]  /*1020*/  ISETP.NE.U32.AND P1, PT, RZ, UR8, PT ;  /* 0x00000008ff007c0c */ /* 0x000fc6000bf25070 */
[----:B------:R-:W-:Y:S01]  /*1030*/  UIMAD UR4, UR4, UR7, URZ ;  /* 0x00000007040472a4 */ /* 0x000fe2000f8e023f */
[----:B------:R-:W-:Y:S01]  /*1040*/  ISETP.NE.AND.EX P1, PT, RZ, UR9, PT, P1 ;  /* 0x00000009ff007c0c */ /* 0x000fe2000bf25310 */
[----:B0--34-:R-:W-:-:S12]  /*1050*/  @P2 BRA `(.L_x_14724) ;  /* 0x0000000000342947 */ /* 0x019fd80003800000 */
[----:B------:R-:W-:Y:S01]  /*1060*/  ULDC.64 UR6, c[0x0][0xaf8] ;  /* 0x0002be0000067ab9 */ /* 0x000fe20000000a00 */
[----:B-----5:R-:W0:Y:S01]  /*1070*/  LDC R212, c[0x0][0x288] ;  /* 0x0000a200ffd47b82 */ /* 0x020e220000000800 */
[----:B------:R-:W-:-:S04]  /*1080*/  ISETP.NE.U32.AND P0, PT, RZ, UR6, PT ;  /* 0x00000006ff007c0c */ /* 0x000fc8000bf05070 */
[----:B------:R-:W-:-:S13]  /*1090*/  ISETP.NE.AND.EX P0, PT, RZ, UR7, PT, P0 ;  /* 0x00000007ff007c0c */ /* 0x000fda000bf05300 */
[----:B------:R-:W-:Y:S05]  /*10a0*/  @!P0 BRA `(.L_x_14724) ;  /* 0x0000000000208947 */ /* 0x000fea0003800000 */
[----:B------:R-:W-:Y:S01]  /*10b0*/  R2UR UR10, R220 ;  /* 0x00000000dc0a72ca */ /* 0x000fe200000e0000 */
[----:B------:R-:W-:-:S12]  /*10c0*/  ULDC.64 UR6, c[0x0][0xaf8] ;  /* 0x0002be0000067ab9 */ /* 0x000fd80000000a00 */
[----:B------:R-:W-:-:S06]  /*10d0*/  UIMAD.WIDE UR6, UR10, 0x4, UR6 ;  /* 0x000000040a0678a5 */ /* 0x000fcc000f8e0206 */
[----:B------:R-:W-:Y:S02]  /*10e0*/  IMAD.U32 R2, RZ, RZ, UR6 ;  /* 0x00000006ff027e24 */ /* 0x000fe4000f8e00ff */
[----:B------:R-:W-:-:S05]  /*10f0*/  IMAD.U32 R3, RZ, RZ, UR7 ;  /* 0x00000007ff037e24 */ /* 0x000fca000f8e00ff */
[----:B0-----:R-:W2:Y:S04]  /*1100*/  LDG.E R212, desc[UR36][R2.64] ;  /* 0x0000002402d47981 */ /* 0x001ea8000c1e1900 */
[----:B------:R-:W2:Y:S02]  /*1110*/  LDG.E R5, desc[UR36][R2.64+0x4] ;  /* 0x0000042402057981 */ /* 0x000ea4000c1e1900 */
[----:B--2---:R-:W-:-:S07]  /*1120*/  IMAD.IADD R212, R5, 0x1, -R212 ;  /* 0x0000000105d47824 */ /* 0x004fce00078e0ad4 */
.L_x_14724:
[----:B------:R-:W-:Y:S01]  /*1130*/  IMAD.U32 R213, RZ, RZ, UR4 ;  /* 0x00000004ffd57e24 */ /* 0x000fe2000f8e00ff */
[----:B------:R-:W-:Y:S06]  /*1140*/  @!P1 BRA `(.L_x_14725) ;  /* 0x0000000000209947 */ /* 0x000fec0003800000 */
[----:B------:R-:W-:Y:S02]  /*1150*/  R2UR UR6, R220 ;  /* 0x00000000dc0672ca */ /* 0x000fe400000e0000 */
[----:B------:R-:W-:-:S11]  /*1160*/  R2UR UR7, R222 ;  /* 0x00000000de0772ca */ /* 0x000fd600000e0000 */
[----:B------:R-:W-:-:S04]  /*1170*/  ULEA UR4, UP0, UR6, UR8, 0x2 ;  /* 0x0000000806047291 */ /* 0x000fc8000f80103f */
[----:B------:R-:W-:Y:S02]  /*1180*/  ULEA.HI.X UR6, UR6, UR9, UR7, 0x2, UP0 ;  /* 0x0000000906067291 */ /* 0x000fe400080f1407 */
[----:B------:R-:W-:-:S04]  /*1190*/  IMAD.U32 R2, RZ, RZ, UR4 ;  /* 0x00000004ff027e24 */ /* 0x000fc8000f8e00ff */
[----:B------:R-:W-:-:S05]  /*11a0*/  IMAD.U32 R3, RZ, RZ, UR6 ;  /* 0x00000006ff037e24 */ /* 0x000fca000f8e00ff */
[----:B------:R1:W5:Y:S01]  /*11b0*/  LDG.E R213, desc[UR36][R2.64] ;  /* 0x0000002402d57981 */ /* 0x000362000c1e1900 */
[----:B------:R-:W-:Y:S05]  /*11c0*/  BRA `(.L_x_14726) ;  /* 0x0000000000307947 */ /* 0x000fea0003800000 */
.L_x_14725:
[----:B------:R-:W-:Y:S02]  /*11d0*/  ULDC.64 UR6, c[0x0][0xb00] ;  /* 0x0002c00000067ab9 */ /* 0x000fe40000000a00 */
[----:B------:R-:W-:-:S04]  /*11e0*/  ISETP.NE.U32.AND P0, PT, RZ, UR6, PT ;  /* 0x00000006ff007c0c */ /* 0x000fc8000bf05070 */
[----:B------:R-:W-:-:S13]  /*11f0*/  ISETP.NE.AND.EX P0, PT, RZ, UR7, PT, P0 ;  /* 0x00000007ff007c0c */ /* 0x000fda000bf05300 */
[----:B------:R-:W-:Y:S05]  /*1200*/  @!P0 BRA `(.L_x_14726) ;  /* 0x0000000000208947 */ /* 0x000fea0003800000 */
[----:B------:R-:W-:Y:S01]  /*1210*/  R2UR UR4, R220 ;  /* 0x00000000dc0472ca */ /* 0x000fe200000e0000 */
[----:B------:R-:W-:-:S12]  /*1220*/  ULDC.64 UR6, c[0x0][0xb00] ;  /* 0x0002c00000067ab9 */ /* 0x000fd80000000a00 */
[----:B------:R-:W-:-:S06]  /*1230*/  UIMAD.WIDE UR6, UR4, 0x4, UR6 ;  /* 0x00000004040678a5 */ /* 0x000fcc000f8e0206 */
[----:B------:R-:W-:Y:S01]  /*1240*/  MOV R2, UR6 ;  /* 0x0000000600027c02 */ /* 0x000fe20008000f00 */
[----:B------:R-:W-:-:S05]  /*1250*/  IMAD.U32 R3, RZ, RZ, UR7 ;  /* 0x00000007ff037e24 */ /* 0x000fca000f8e00ff */
[----:B------:R-:W2:Y:S04]  /*1260*/  LDG.E R213, desc[UR36][R2.64] ;  /* 0x0000002402d57981 */ /* 0x000ea8000c1e1900 */
[----:B------:R-:W2:Y:S02]  /*1270*/  LDG.E R4, desc[UR36][R2.64+0x4] ;  /* 0x0000042402047981 */ /* 0x000ea4000c1e1900 */
[----:B--2---:R-:W-:-:S07]  /*1280*/  IMAD.IADD R213, R4, 0x1, -R213 ;  /* 0x0000000104d57824 */ /* 0x004fce00078e0ad5 */
.L_x_14726:
[----:B-1----:R-:W1:Y:S01]  /*1290*/  LDC R2, c[0x0][0x448] ;  /* 0x00011200ff027b82 */ /* 0x002e620000000800 */
[----:B------:R-:W-:Y:S01]  /*12a0*/  USHF.L.U32 UR61, UR5, 0x7, URZ ;  /* 0x00000007053d7899 */ /* 0x000fe2000800063f */
[----:B-----5:R-:W-:Y:S01]  /*12b0*/  IMAD.IADD R213, R213, 0x1, -R0 ;  /* 0x00000001d5d57824 */ /* 0x020fe200078e0a00 */
[----:B------:R-:W-:Y:S01]  /*12c0*/  CS2R R148, SRZ ;  /* 0x0000000000947805 */ /* 0x000fe2000001ff00 */
[----:B------:R-:W-:Y:S01]  /*12d0*/  IMAD.MOV.U32 R150, RZ, RZ, RZ ;  /* 0x000000ffff967224 */ /* 0x000fe200078e00ff */
[----:B------:R-:W-:Y:S01]  /*12e0*/  UIADD3 UR4, UR61, 0x7f, URZ ;  /* 0x0000007f3d047890 */ /* 0x000fe2000fffe03f */
[----:B------:R-:W-:Y:S02]  /*12f0*/  CS2R R146, SRZ ;  /* 0x0000000000927805 */ /* 0x000fe4000001ff00 */
[----:B0-----:R-:W-:Y:S02]  /*1300*/  IADD3 R3, R213, 0x60, -R212 ;  /* 0x00000060d5037810 */ /* 0x001fe40007ffe8d4 */
        /* <DEDUP_REMOVED lines=16> */
[----:B-1----:R-:W-:Y:S02]  /*1410*/  ISETP.NE.AND P0, PT, R2, 0x1, PT ;  /* 0x000000010200780c */ /* 0x002fe40003f05270 */
        /* <DEDUP_REMOVED lines=12> */
[----:B------:R-:W0:Y:S01]  /*14e0*/  @P0 LDC R2, c[0x0][0x44c] ;  /* 0x00011300ff020b82 */ /* 0x000e220000000800 */
[----:B------:R-:W-:Y:S02]  /*14f0*/  CS2R R92, SRZ ;  /* 0x00000000005c7805 */ /* 0x000fe4000001ff00 */
[----:B------:R-:W-:Y:S02]  /*1500*/  CS2R R90, SRZ ;  /* 0x00000000005a7805 */ /* 0x000fe4000001ff00 */
[----:B------:R-:W-:-:S02]  /*1510*/  CS2R R88, SRZ ;  /* 0x0000000000587805 */ /* 0x000fc4000001ff00 */
[----:B------:R-:W-:Y:S02]  /*1520*/  CS2R R82, SRZ ;  /* 0x0000000000527805 */ /* 0x000fe4000001ff00 */
[----:B------:R-:W-:Y:S02]  /*1530*/  CS2R R84, SRZ ;  /* 0x0000000000547805 */ /* 0x000fe4000001ff00 */
[----:B------:R-:W-:Y:S02]  /*1540*/  CS2R R8, SRZ ;  /* 0x0000000000087805 */ /* 0x000fe4000001ff00 */
        /* <DEDUP_REMOVED lines=25> */
[----:B-1----:R-:W-:Y:S01]  /*16e0*/  @P0 SHF.R.U32.HI R0, RZ, R5, R2 ;  /* 0x00000005ff000219 */ /* 0x002fe20000011602 */
[----:B------:R-:W-:Y:S01]  /*16f0*/  VIADD R2, R213, 0x5f ;  /* 0x0000005fd5027836 */ /* 0x000fe20000000000 */
[----:B------:R-:W-:Y:S02]  /*1700*/  PLOP3.LUT P0, PT, PT, PT, PT, 0x80, 0x0 ;  /* 0x000000000000781c */ /* 0x000fe40003f0f070 */
[----:B------:R-:W-:Y:S02]  /*1710*/  CS2R R36, SRZ ;  /* 0x0000000000247805 */ /* 0x000fe4000001ff00 */
[----:B------:R-:W-:Y:S01]  /*1720*/  CS2R R32, SRZ ;  /* 0x0000000000207805 */ /* 0x000fe2000001ff00 */
[----:B------:R-:W-:Y:S01]  /*1730*/  IMAD.IADD R0, R3, 0x1, R0 ;  /* 0x0000000103007824 */ /* 0x000fe200078e0200 */
[----:B------:R-:W-:Y:S01]  /*1740*/  CS2R R26, SRZ ;  /* 0x00000000001a7805 */ /* 0x000fe2000001ff00 */
[----:B------:R-:W-:Y:S01]  /*1750*/  IMAD.HI R2, R2, 0x2aaaaaab, RZ ;  /* 0x2aaaaaab02027827 */ /* 0x000fe200078e02ff */
[----:B------:R-:W-:-:S02]  /*1760*/  CS2R R28, SRZ ;  /* 0x00000000001c7805 */ /* 0x000fc4000001ff00 */
[----:B------:R-:W-:Y:S01]  /*1770*/  CS2R R24, SRZ ;  /* 0x0000000000187805 */ /* 0x000fe2000001ff00 */
[----:B------:R-:W-:Y:S01]  /*1780*/  IMAD.HI R0, R0, 0x2aaaaaab, RZ ;  /* 0x2aaaaaab00007827 */ /* 0x000fe200078e02ff */
[----:B------:R-:W-:-:S03]  /*1790*/  SHF.R.U32.HI R3, RZ, 0x1f, R2 ;  /* 0x0000001fff037819 */ /* 0x000fc60000011602 */
[----:B------:R-:W-:Y:S01]  /*17a0*/  IMAD.MOV.U32 R10, RZ, RZ, RZ ;  /* 0x000000ffff0a7224 */ /* 0x000fe200078e00ff */
[----:B------:R-:W-:Y:S02]  /*17b0*/  SHF.R.U32.HI R5, RZ, 0x1f, R0 ;  /* 0x0000001fff057819 */ /* 0x000fe40000011600 */
[----:B------:R-:W-:Y:S02]  /*17c0*/  LEA.HI.SX32 R3, R2, R3, 0x1c ;  /* 0x0000000302037211 */ /* 0x000fe400078fe2ff */
[----:B------:R-:W-:Y:S01]  /*17d0*/  LEA.HI.SX32 R202, R0, R5, 0x1c ;  /* 0x0000000500ca7211 */ /* 0x000fe200078fe2ff */
[----:B------:R-:W-:-:S03]  /*17e0*/  IMAD.MOV.U32 R0, RZ, RZ, RZ ;  /* 0x000000ffff007224 */ /* 0x000fc600078e00ff */
[----:B------:R-:W-:Y:S02]  /*17f0*/  VIMNMX R202, R3, R202, PT ;  /* 0x000000ca03ca7248 */ /* 0x000fe40003fe0100 */
[----:B------:R-:W-:Y:S02]  /*1800*/  CS2R R2, SRZ ;  /* 0x0000000000027805 */ /* 0x000fe4000001ff00 */
        /* <DEDUP_REMOVED lines=41> */
.L_x_14728:
[----:B------:R-:W-:Y:S01]  /*1aa0*/  LEA.HI R0, R224, R224, RZ, 0x1 ;  /* 0x000000e0e0007211 */ /* 0x000fe200078f08ff */
[----:B------:R-:W0:Y:S03]  /*1ab0*/  S2R R2, SR_TID.X ;  /* 0x0000000000027919 */ /* 0x000e260000002100 */
[----:B------:R-:W-:-:S05]  /*1ac0*/  LOP3.LUT R3, R0, 0xfffffffe, RZ, 0xc0, !PT ;  /* 0xfffffffe00037812 */ /* 0x000fca00078ec0ff */
[----:B------:R-:W-:-:S05]  /*1ad0*/  IMAD.IADD R0, R224, 0x1, -R3 ;  /* 0x00000001e0007824 */ /* 0x000fca00078e0a03 */
[----:B------:R-:W-:-:S04]  /*1ae0*/  SHF.L.U32 R0, R0, 0x1f, RZ ;  /* 0x0000001f00007819 */ /* 0x000fc800000006ff */
[----:B------:R-:W1:Y:S01]  /*1af0*/  SYNCS.PHASECHK.TRANS64.TRYWAIT P0, [UR40+0x32400], R0 ;  /* 0x03240000ff0075a7 */ /* 0x000e620008000168 */
[----:B0-----:R-:W-:-:S05]  /*1b00*/  SHF.R.U32.HI R2, RZ, 0x7, R2 ;  /* 0x00000007ff027819 */ /* 0x001fca0000011602 */
[----:B------:R-:W-:Y:S01]  /*1b10*/  VIADD R207, R2, 0x8 ;  /* 0x0000000802cf7836 */ /* 0x000fe20000000000 */
[----:B-1----:R-:W-:Y:S06]  /*1b20*/  @!P0 BRA `(.L_x_14729) ;  /* 0x00000110005c8947 */ /* 0x002fec0003800000 */
.L_x_14875:
[----:B------:R-:W-:Y:S05]  /*1b30*/  WARPSYNC.ALL ;  /* 0x0000000000007948 */ /* 0x000fea0003800000 */
[----:B------:R-:W-:Y:S01]  /*1b40*/  R2UR UR4, R229 ;  /* 0x00000000e50472ca */ /* 0x000fe200000e0000 */
[----:B------:R1:W-:-:S12]  /*1b50*/  BAR.SYNC.DEFER_BLOCKING R207, 0x100 ;  /* 0x000400cf0000751d */ /* 0x0003d80000010000 */
[----:B------:R-:W-:-:S05]  /*1b60*/  IMAD.U32 R2, RZ, RZ, UR4 ;  /* 0x00000004ff027e24 */ /* 0x000fca000f8e00ff */
[----:B------:R-:W-:-:S13]  /*1b70*/  ISETP.NE.AND P0, PT, R2, 0x3, PT ;  /* 0x000000030200780c */ /* 0x000fda0003f05270 */
[----:B-1----:R-:W-:Y:S05]  /*1b80*/  @!P0 BRA `(.L_x_14730) ;  /* 0x0000000000048947 */ /* 0x002fea0003800000 */
[----:B------:R-:W-:Y:S01]  /*1b90*/  BPT.TRAP 0x1 ;  /* 0x000000040000795c */ /* 0x000fe20000300000 */
.L_x_14730:
[----:B------:R-:W-:Y:S01]  /*1ba0*/  ULEA UR6, UR38, UR40, 0x3 ;  /* 0x0000002826067291 */ /* 0x000fe2000f8e183f */
[----:B------:R-:W-:-:S05]  /*1bb0*/  IMAD.U32 R2, RZ, RZ, UR39 ;  /* 0x00000027ff027e24 */ /* 0x000fca000f8e00ff */
[----:B------:R-:W-:-:S04]  /*1bc0*/  SHF.L.U32 R2, R2, 0x1f, RZ ;  /* 0x0000001f02027819 */ /* 0x000fc800000006ff */
[----:B------:R1:W2:Y:S01]  /*1bd0*/  SYNCS.PHASECHK.TRANS64.TRYWAIT P1, [UR6+0x32430], R2 ;  /* 0x03243002ff0075a7 */ /* 0x0002a20008020146 */
[----:B------:R-:W-:Y:S05]  /*1be0*/  @!P0 BRA `(.L_x_14731) ;  /* 0x0000000000048947 */ /* 0x000fea0003800000 */
[----:B------:R-:W-:Y:S01]  /*1bf0*/  BPT.TRAP 0x1 ;  /* 0x000000040000795c */ /* 0x000fe20000300000 */
.L_x_14731:
[----:B--2---:R-:W-:Y:S05]  /*1c00*/  @P1 BRA `(.L_x_14732) ;  /* 0x0000000000081947 */ /* 0x004fea0003800000 */
[----:B------:R-:W2:Y:S02]  /*1c10*/  SYNCS.PHASECHK.TRANS64.TRYWAIT P1, [UR6+0x32430], R2 ;  /* 0x03243002ff0075a7 */ /* 0x000ea40008020146 */
[----:B--2---:R-:W-:Y:S05]  /*1c20*/  @!P1 BRA `(.L_x_14733) ;  /* 0x0000011000349947 */ /* 0x004fea0003800000 */
.L_x_14732:
        /* <DEDUP_REMOVED lines=9> */
[----:B------:R-:W-:Y:S01]  /*1cc0*/  MOV R20, UR5 ;  /* 0x0000000500147c02 */ /* 0x000fe20008000f00 */
        /* <DEDUP_REMOVED lines=38> */
.L_x_14876:
[----:B------:R-:W-:Y:S05]  /*1f30*/  @!P0 BRA `(.L_x_14735) ;  /* 0x0000000000048947 */ /* 0x000fea0003800000 */
[----:B------:R-:W-:Y:S01]  /*1f40*/  BPT.TRAP 0x1 ;  /* 0x000000040000795c */ /* 0x000fe20000300000 */
.L_x_14735:
[----:B------:R2:W3:Y:S01]  /*1f50*/  SYNCS.PHASECHK.TRANS64.TRYWAIT P1, [UR6+0x32450], R2 ;  /* 0x03245002ff0075a7 */ /* 0x0004e20008020146 */
[----:B------:R-:W-:Y:S05]  /*1f60*/  @!P0 BRA `(.L_x_14736) ;  /* 0x0000000000048947 */ /* 0x000fea0003800000 */
[----:B------:R-:W-:Y:S01]  /*1f70*/  BPT.TRAP 0x1 ;  /* 0x000000040000795c */ /* 0x000fe20000300000 */
.L_x_14736:
[----:B---3--:R-:W-:Y:S05]  /*1f80*/  @P1 BRA `(.L_x_14737) ;  /* 0x0000000000081947 */ /* 0x008fea0003800000 */
[----:B------:R-:W3:Y:S02]  /*1f90*/  SYNCS.PHASECHK.TRANS64.TRYWAIT P1, [UR6+0x32450], R2 ;  /* 0x03245002ff0075a7 */ /* 0x000ee40008020146 */
[----:B---3--:R-:W-:Y:S05]  /*1fa0*/  @!P1 BRA `(.L_x_14738) ;  /* 0x0000010c00849947 */ /* 0x008fea0003800000 */
.L_x_14737:
        /* <DEDUP_REMOVED lines=84> */
[----:B------:R-:W-:Y:S01]  /*24f0*/  MOV R6, UR12 ;  /* 0x0000000c00067c02 */ /* 0x000fe20008000f00 */
        /* <DEDUP_REMOVED lines=57> */
.L_x_14739:
[----:B------:R-:W1:Y:S01]  /*2890*/  LDC R4, c[0x0][0x448] ;  /* 0x00011200ff047b82 */ /* 0x000e620000000800 */
[----:B------:R-:W-:Y:S01]  /*28a0*/  ULDC UR5, c[0x0][0xa80] ;  /* 0x0002a00000057ab9 */ /* 0x000fe20000000800 */
[----:B------:R-:W-:Y:S02]  /*28b0*/  UIADD3 UR10, UR6, 0x32440, URZ ;  /* 0x00032440060a7890 */ /* 0x000fe4000fffe03f */
[----:B------:R-:W-:Y:S02]  /*28c0*/  ULOP3.LUT UR7, UR7, 0x3000000, URZ, 0xfc, !UPT ;  /* 0x0300000007077892 */ /* 0x000fe4000f8efc3f */
[----:B------:R-:W-:Y:S02]  /*28d0*/  UPRMT UR10, UR48, 0x654, UR10 ;  /* 0x00000654300a7896 */ /* 0x000fe4000800000a */
[----:B------:R-:W-:Y:S01]  /*28e0*/  UIMAD UR4, UR38, 0xc00, UR7 ;  /* 0x00000c00260478a4 */ /* 0x000fe2000f8e0207 */
[----:B------:R-:W-:-:S06]  /*28f0*/  UMOV UR11, 0x40000040 ;  /* 0x40000040000b7882 */ /* 0x000fcc0000000000 */
[----:B------:R-:W-:Y:S01]  /*2900*/  SYNCS.ARRIVE.TRANS64.RED.A1T0 RZ, [UR10], RZ ;  /* 0x000000ffffff79a7 */ /* 0x000fe2000810040a */
[----:B------:R-:W-:Y:S01]  /*2910*/  UMOV UR10, UR4 ;  /* 0x00000004000a7c82 */ /* 0x000fe20008000000 */
[----:B------:R2:W-:Y:S01]  /*2920*/  BAR.SYNC.DEFER_BLOCKING R207, 0x100 ;  /* 0x000400cf0000751d */ /* 0x0005e20000010000 */
[----:B-1----:R-:W-:Y:S01]  /*2930*/  ISETP.NE.AND P6, PT, R4, 0x1, PT ;  /* 0x000000010400780c */ /* 0x002fe20003fc5270 */
[----:B------:R-:W-:-:S12]  /*2940*/  VIADD R4, R214, UR61 ;  /* 0x0000003dd6047c36 */ /* 0x000fd80008000000 */
[----:B------:R-:W1:Y:S08]  /*2950*/  @P6 LDC R5, c[0x0][0x44c] ;  /* 0x00011300ff056b82 */ /* 0x000e700000000800 */
[----:B------:R-:W3:Y:S01]  /*2960*/  @P6 LDC R72, c[0x0][0x450] ;  /* 0x00011400ff486b82 */ /* 0x000ee20000000800 */
[----:B-1----:R-:W-:-:S05]  /*2970*/  @P6 IMAD.HI.U32 R5, R4, R5, RZ ;  /* 0x0000000504056227 */ /* 0x002fca00078e00ff */
[----:B---3--:R-:W-:Y:S01]  /*2980*/  @P6 SHF.R.U32.HI R4, RZ, R72, R5 ;  /* 0x00000048ff046219 */ /* 0x008fe20000011605 */
[----:B------:R-:W-:-:S04]  /*2990*/  IMAD R5, R202, -0x60, R213 ;  /* 0xffffffa0ca057824 */ /* 0x000fc800078e02d5 */
[----:B------:R-:W1:Y:S01]  /*29a0*/  SHFL.IDX PT, R21, R4, RZ, 0x1c1f ;  /* 0x001c1fff04157589 */ /* 0x000e6200000e0000 */
[----:B------:R-:W-:-:S03]  /*29b0*/  VIADD R72, R5, 0x60 ;  /* 0x0000006005487836 */ /* 0x000fc60000000000 */
[----:B------:R-:W3:Y:S01]  /*29c0*/  SHFL.IDX PT, R73, R4, 0x1, 0x1c1f ;  /* 0x003c1f0004497f89 */ /* 0x000ee200000e0000 */
[----:B------:R-:W-:-:S05]  /*29d0*/  IMAD R5, R215, -0x2, R72 ;  /* 0xfffffffed7057824 */ /* 0x000fca00078e0248 */
[----:B------:R-:W-:-:S04]  /*29e0*/  IADD3 R72, -R212, 0x1, R5 ;  /* 0x00000001d4487810 */ /* 0x000fc80007ffe105 */
[----:B-1----:R-:W-:-:S04]  /*29f0*/  VIADDMNMX R21, R21, R72, R5, PT ;  /* 0x0000004815157246 */ /* 0x002fc80003800105 */
[C---:B------:R-:W-:Y:S02]  /*2a00*/  ISETP.GT.AND P5, PT, R21.reuse, RZ, PT ;  /* 0x000000ff1500720c */ /* 0x040fe40003fa4270 */
[C---:B------:R-:W-:Y:S02]  /*2a10*/  ISETP.GT.AND P4, PT, R21.reuse, 0x1, PT ;  /* 0x000000011500780c */ /* 0x040fe40003f84270 */
[----:B------:R-:W-:Y:S02]  /*2a20*/  FSEL R24, R24, -INF , P5 ;  /* 0xff80000018187808 */ /* 0x000fe40002800000 */
[C---:B------:R-:W-:Y:S02]  /*2a30*/  ISETP.GT.AND P2, PT, R21.reuse, 0x10, PT ;  /* 0x000000101500780c */ /* 0x040fe40003f44270 */
[----:B------:R-:W-:Y:S02]  /*2a40*/  ISETP.GT.AND P5, PT, R21, 0x11, PT ;  /* 0x000000111500780c */ /* 0x000fe40003fa4270 */
[----:B---3--:R-:W-:-:S02]  /*2a50*/  VIADDMNMX R73, R73, R72, R5, PT ;  /* 0x0000004849497246 */ /* 0x008fc40003800105 */
[----:B------:R-:W-:Y:S02]  /*2a60*/  ISETP.GT.AND P3, PT, R21, 0x8, PT ;  /* 0x000000081500780c */ /* 0x000fe40003f64270 */
[----:B------:R-:W-:Y:S02]  /*2a70*/  FSEL R72, R25, -INF , P4 ;  /* 0xff80000019487808 */ /* 0x000fe40002000000 */
[----:B------:R-:W-:Y:S02]  /*2a80*/  ISETP.GT.AND P4, PT, R21, 0x18, PT ;  /* 0x000000181500780c */ /* 0x000fe40003f84270 */
[----:B------:R-:W-:Y:S02]  /*2a90*/  FSEL R5, R32, -INF , P2 ;  /* 0xff80000020057808 */ /* 0x000fe40001000000 */
[----:B------:R-:W-:Y:S02]  /*2aa0*/  FSEL R157, R33, -INF , P5 ;  /* 0xff800000219d7808 */ /* 0x000fe40002800000 */
[----:B------:R-:W-:-:S02]  /*2ab0*/  ISETP.GT.AND P2, PT, R21, 0x21, PT ;  /* 0x000000211500780c */ /* 0x000fc40003f44270 */
[C---:B------:R-:W-:Y:S02]  /*2ac0*/  ISETP.GT.AND P5, PT, R21.reuse, 0x28, PT ;  /* 0x000000281500780c */ /* 0x040fe40003fa4270 */
[C---:B------:R-:W-:Y:S02]  /*2ad0*/  ISETP.GT.AND P1, PT, R21.reuse, 0x9, PT ;  /* 0x000000091500780c */ /* 0x040fe40003f24270 */
[----:B------:R-:W-:Y:S02]  /*2ae0*/  FSEL R28, R28, -INF , P3 ;  /* 0xff8000001c1c7808 */ /* 0x000fe40001800000 */
[C---:B------:R-:W-:Y:S02]  /*2af0*/  ISETP.GT.AND P3, PT, R21.reuse, 0x19, PT ;  /* 0x000000191500780c */ /* 0x040fe40003f64270 */
[----:B------:R-:W-:Y:S02]  /*2b00*/  FSEL R162, R36, -INF , P4 ;  /* 0xff80000024a27808 */ /* 0x000fe40002000000 */
[----:B------:R-:W-:-:S02]  /*2b10*/  ISETP.GT.AND P4, PT, R21, 0x29, PT ;  /* 0x000000291500780c */ /* 0x000fc40003f84270 */
[----:B------:R-:W-:Y:S02]  /*2b20*/  FSEL R158, R41, -INF , P2 ;  /* 0xff800000299e7808 */ /* 0x000fe40001000000 */
[----:B------:R-:W-:Y:S02]  /*2b30*/  FSEL R163, R44, -INF , P5 ;  /* 0xff8000002ca37808 */ /* 0x000fe40002800000 */
[C---:B------:R-:W-:Y:S02]  /*2b40*/  ISETP.GT.AND P2, PT, R21.reuse, 0x38, PT ;  /* 0x000000381500780c */ /* 0x040fe40003f44270 */
[----:B------:R-:W-:Y:S02]  /*2b50*/  ISETP.GT.AND P5, PT, R21, 0x39, PT ;  /* 0x000000391500780c */ /* 0x000fe40003fa4270 */
[----:B------:R-:W-:Y:S02]  /*2b60*/  FSEL R74, R29, -INF , P1 ;  /* 0xff8000001d4a7808 */ /* 0x000fe40000800000 */
[----:B------:R-:W-:-:S02]  /*2b70*/  FMNMX.FTZ R25, R24, R72, !PT ;  /* 0x0000004818197209 */ /* 0x000fc40007810000 */
[----:B------:R-:W-:Y:S02]  /*2b80*/  ISETP.GT.AND P1, PT, R21, 0x20, PT ;  /* 0x000000201500780c */ /* 0x000fe40003f24270 */
[----:B------:R-:W-:Y:S02]  /*2b90*/  FSEL R167, R37, -INF , P3 ;  /* 0xff80000025a77808 */ /* 0x000fe40001800000 */
[----:B------:R-:W-:Y:S02]  /*2ba0*/  ISETP.GT.AND P3, PT, R21, 0x30, PT ;  /* 0x000000301500780c */ /* 0x000fe40003f64270 */
[----:B------:R-:W-:Y:S02]  /*2bb0*/  FSEL R168, R45, -INF , P4 ;  /* 0xff8000002da87808 */ /* 0x000fe40002000000 */
[----:B------:R-:W-:Y:S02]  /*2bc0*/  ISETP.GT.AND P4, PT, R21, 0x40, PT ;  /* 0x000000401500780c */ /* 0x000fe40003f84270 */
[----:B------:R-:W-:-:S02]  /*2bd0*/  FSEL R164, R52, -INF , P2 ;  /* 0xff80000034a47808 */ /* 0x000fc40001000000 */
[----:B------:R-:W-:Y:S02]  /*2be0*/  FSEL R169, R53, -INF , P5 ;  /* 0xff80000035a97808 */ /* 0x000fe40002800000 */
[C---:B------:R-:W-:Y:S02]  /*2bf0*/  ISETP.GT.AND P2, PT, R21.reuse, 0x49, PT ;  /* 0x000000491500780c */ /* 0x040fe40003f44270 */
[C---:B------:R-:W-:Y:S02]  /*2c00*/  ISETP.GT.AND P5, PT, R21.reuse, 0x50, PT ;  /* 0x000000501500780c */ /* 0x040fe40003fa4270 */
[----:B------:R-:W-:Y:S02]  /*2c10*/  FMNMX.FTZ R25, R28, R25, !PT ;  /* 0x000000191c197209 */ /* 0x000fe40007810000 */
[----:B------:R-:W-:Y:S02]  /*2c20*/  FSEL R206, R40, -INF , P1 ;  /* 0xff80000028ce7808 */ /* 0x000fe40000800000 */
[----:B------:R-:W-:-:S02]  /*2c30*/  ISETP.GT.AND P1, PT, R21, 0x31, PT ;  /* 0x000000311500780c */ /* 0x000fc40003f24270 */
[----:B------:R-:W-:Y:S02]  /*2c40*/  FSEL R205, R48, -INF , P3 ;  /* 0xff80000030cd7808 */ /* 0x000fe40001800000 */
[C---:B------:R-:W-:Y:S02]  /*2c50*/  ISETP.GT.AND P3, PT, R21.reuse, 0x41, PT ;  /* 0x000000411500780c */ /* 0x040fe40003f64270 */
[----:B------:R-:W-:Y:S02]  /*2c60*/  FSEL R204, R56, -INF , P4 ;  /* 0xff80000038cc7808 */ /* 0x000fe40002000000 */
[----:B------:R-:W-:Y:S02]  /*2c70*/  ISETP.GT.AND P4, PT, R21, 0x51, PT ;  /* 0x000000511500780c */ /* 0x000fe40003f84270 */
[----:B------:R-:W-:Y:S02]  /*2c80*/  FSEL R170, R61, -INF , P2 ;  /* 0xff8000003daa7808 */ /* 0x000fe40001000000 */
[----:B------:R-:W-:-:S02]  /*2c90*/  FSEL R4, R64, -INF , P5 ;  /* 0xff80000040047808 */ /* 0x000fc40002800000 */
[----:B------:R-:W-:Y:S02]  /*2ca0*/  FMNMX.FTZ R32, R74, R25, !PT ;  /* 0x000000194a207209 */ /* 0x000fe40007810000 */
[C---:B------:R-:W-:Y:S02]  /*2cb0*/  ISETP.GT.AND P2, PT, R73.reuse, RZ, PT ;  /* 0x000000ff4900720c */ /* 0x040fe40003f44270 */
[----:B------:R-:W-:Y:S02]  /*2cc0*/  ISETP.GT.AND P5, PT, R73, 0x1, PT ;  /* 0x000000014900780c */ /* 0x000fe40003fa4270 */
[----:B------:R-:W-:Y:S02]  /*2cd0*/  FSEL R159, R49, -INF , P1 ;  /* 0xff800000319f7808 */ /* 0x000fe40000800000 */
[----:B------:R-:W-:Y:S02]  /*2ce0*/  ISETP.GT.AND P1, PT, R21, 0x48, PT ;  /* 0x000000481500780c */ /* 0x000fe40003f24270 */
[----:B------:R-:W-:-:S02]  /*2cf0*/  FSEL R160, R57, -INF , P3 ;  /* 0xff80000039a07808 */ /* 0x000fc40001800000 */
[----:B------:R-:W-:Y:S02]  /*2d00*/  ISETP.GT.AND P3, PT, R21, 0x58, PT ;  /* 0x000000581500780c */ /* 0x000fe40003f64270 */
[----:B------:R-:W-:Y:S02]  /*2d10*/  FSEL R161, R65, -INF , P4 ;  /* 0xff80000041a17808 */ /* 0x000fe40002000000 */
[----:B------:R-:W-:Y:S02]  /*2d20*/  FMNMX.FTZ R36, R5, R32, !PT ;  /* 0x0000002005247209 */ /* 0x000fe40007810000 */
[----:B------:R-:W-:Y:S02]  /*2d30*/  ISETP.GT.AND P4, PT, R73, 0x8, PT ;  /* 0x000000084900780c */ /* 0x000fe40003f84270 */
[----:B------:R-:W-:Y:S02]  /*2d40*/  FSEL R26, R26, -INF , P2 ;  /* 0xff8000001a1a7808 */ /* 0x000fe40001000000 */
[----:B------:R-:W-:-:S02]  /*2d50*/  FSEL R32, R27, -INF , P5 ;  /* 0xff8000001b207808 */ /* 0x000fc40002800000 */
[----:B------:R-:W-:Y:S02]  /*2d60*/  FSEL R165, R60, -INF , P1 ;  /* 0xff8000003ca57808 */ /* 0x000fe40000800000 */
[----:B------:R-:W-:Y:S02]  /*2d70*/  ISETP.GT.AND P1, PT, R21, 0x59, PT ;  /* 0x000000591500780c */ /* 0x000fe40003f24270 */
[----:B------:R-:W-:Y:S02]  /*2d80*/  FSEL R166, R68, -INF , P3 ;  /* 0xff80000044a67808 */ /* 0x000fe40001800000 */
        /* <DEDUP_REMOVED lines=16> */
[C---:B------:R-:W-:Y:S02]  /*2e90*/  ISETP.GT.AND P2, PT, R73.reuse, 0x19, PT ;  /* 0x000000194900780c */ /* 0x040fe40003f44270 */
        /* <DEDUP_REMOVED lines=50> */
[----:B------:R-:W-:Y:S02]  /*31c0*/  FSEL R171, R69, -INF , P1 ;  /* 0xff80000045ab7808 */ /* 0x000fe40000800000 */
        /* <DEDUP_REMOVED lines=13> */
[----:B------:R-:W-:Y:S01]  /*32a0*/  FSEL R197, R70, -INF , P1 ;  /* 0xff80000046c57808 */ /* 0x000fe20000800000 */
[----:B------:R-:W1:Y:S01]  /*32b0*/  SHFL.BFLY PT, R38, R25, 0x2, 0x1f ;  /* 0x0c401f0019267f89 */ /* 0x000e6200000e0000 */
[----:B------:R-:W-:Y:S02]  /*32c0*/  FMNMX.FTZ R34, R192, R21, !PT ;  /* 0x00000015c0227209 */ /* 0x000fe40007810000 */
[----:B------:R-:W-:Y:S02]  /*32d0*/  FSEL R203, R71, -INF , P2 ;  /* 0xff80000047cb7808 */ /* 0x000fe40001000000 */
[----:B------:R-:W-:-:S04]  /*32e0*/  FMNMX.FTZ R34, R197, R34, !PT ;  /* 0x00000022c5227209 */ /* 0x000fc80007810000 */
        /* <DEDUP_REMOVED lines=24> */
[----:B------:R-:W-:Y:S01]  /*3470*/  FFMA.FTZ R158, R158, UR5, -R199 ;  /* 0x000000059e9e7c23 */ /* 0x000fe200080108c7 */
        /* <DEDUP_REMOVED lines=8> */
[----:B------:R-:W-:Y:S01]  /*3500*/  FFMA.FTZ R193, R193, UR5, -R201 ;  /* 0x00000005c1c17c23 */ /* 0x000fe200080108c9 */
[--C-:B------:R-:W-:Y:S01]  /*3510*/  FFMA.FTZ R163, R163, UR5, -R199.reuse ;  /* 0x00000005a3a37c23 */ /* 0x100fe200080108c7 */
[----:B------:R-:W-:Y:S01]  /*3520*/  FFMA.FTZ R168, R168, UR5, -R199 ;  /* 0x00000005a8a87c23 */ /* 0x000fe200080108c7 */
        /* <DEDUP_REMOVED lines=9> */
[----:B------:R-:W3:Y:S01]  /*35c0*/  MUFU.EX2 R179, R179 ;  /* 0x000000b300b37308 */ /* 0x000ee20000000800 */
[----:B-1----:R-:W-:Y:S01]  /*35d0*/  F2FP.BF16.F32.PACK_AB R152, R177, R176 ;  /* 0x000000b0b198723e */ /* 0x002fe200000010ff */
[--C-:B------:R-:W-:Y:S01]  /*35e0*/  FFMA.FTZ R174, R174, UR5, -R201.reuse ;  /* 0x00000005aeae7c23 */ /* 0x100fe200080108c9 */
[--C-:B------:R-:W-:Y:S01]  /*35f0*/  FFMA.FTZ R186, R186, UR5, -R201.reuse ;  /* 0x00000005baba7c23 */ /* 0x100fe200080108c9 */
[--C-:B------:R-:W-:Y:S01]  /*3600*/  FFMA.FTZ R191, R191, UR5, -R201.reuse ;  /* 0x00000005bfbf7c23 */ /* 0x100fe200080108c9 */
[----:B------:R-:W-:Y:S01]  /*3610*/  FFMA.FTZ R195, R195, UR5, -R201 ;  /* 0x00000005c3c37c23 */ /* 0x000fe200080108c9 */
[--C-:B------:R-:W-:Y:S01]  /*3620*/  FFMA.FTZ R204, R204, UR5, -R199.reuse ;  /* 0x00000005cccc7c23 */ /* 0x100fe200080108c7 */
[--C-:B------:R-:W-:Y:S01]  /*3630*/  FFMA.FTZ R160, R160, UR5, -R199.reuse ;  /* 0x00000005a0a07c23 */ /* 0x100fe200080108c7 */
[----:B------:R-:W-:Y:S01]  /*3640*/  MUFU.EX2 R180, R180 ;  /* 0x000000b400b47308 */ /* 0x000fe20000000800 */
[--C-:B------:R-:W-:Y:S01]  /*3650*/  FFMA.FTZ R165, R165, UR5, -R199.reuse ;  /* 0x00000005a5a57c23 */ /* 0x100fe200080108c7 */
[----:B------:R-:W-:Y:S01]  /*3660*/  FFMA.FTZ R170, R170, UR5, -R199 ;  /* 0x00000005aaaa7c23 */ /* 0x000fe200080108c7 */
[--C-:B------:R-:W-:Y:S01]  /*3670*/  FFMA.FTZ R175, R175, UR5, -R201.reuse ;  /* 0x00000005afaf7c23 */ /* 0x100fe200080108c9 */
[--C-:B------:R-:W-:Y:S01]  /*3680*/  FFMA.FTZ R187, R187, UR5, -R201.reuse ;  /* 0x00000005bbbb7c23 */ /* 0x100fe200080108c9 */
[--C-:B------:R-:W-:Y:S01]  /*3690*/  FFMA.FTZ R196, R196, UR5, -R201.reuse ;  /* 0x00000005c4c47c23 */ /* 0x100fe200080108c9 */
[----:B------:R-:W-:Y:S01]  /*36a0*/  FFMA.FTZ R198, R198, UR5, -R201 ;  /* 0x00000005c6c67c23 */ /* 0x000fe200080108c9 */
[--C-:B------:R-:W-:Y:S01]  /*36b0*/  FFMA.FTZ R4, R4, UR5, -R199.reuse ;  /* 0x0000000504047c23 */ /* 0x100fe200080108c7 */
[----:B------:R-:W1:Y:S01]  /*36c0*/  MUFU.EX2 R181, R181 ;  /* 0x000000b500b57308 */ /* 0x000e620000000800 */
        /* <DEDUP_REMOVED lines=12> */
[----:B-1----:R-:W-:Y:S01]  /*3790*/  F2FP.BF16.F32.PACK_AB R153, R181, R180 ;  /* 0x000000b4b599723e */ /* 0x002fe200000010ff */
[----:B------:R-:W-:Y:S01]  /*37a0*/  FADD.FTZ R181, R180, R181 ;  /* 0x000000b5b4b57221 */ /* 0x000fe20000010000 */
[----:B------:R-:W-:-:S05]  /*37b0*/  FADD.FTZ R178, R179, R178 ;  /* 0x000000b2b3b27221 */ /* 0x000fca0000010000 */
[----:B------:R-:W1:Y:S08]  /*37c0*/  MUFU.EX2 R5, R5 ;  /* 0x0000000500057308 */ /* 0x000e700000000800 */
[----:B------:R-:W-:Y:S01]  /*37d0*/  MUFU.EX2 R157, R157 ;  /* 0x0000009d009d7308 */ /* 0x000fe20000000800 */
[----:B---3--:R-:W-:Y:S01]  /*37e0*/  F2FP.BF16.F32.PACK_AB R155, R183, R182 ;  /* 0x000000b6b79b723e */ /* 0x008fe200000010ff */
[----:B------:R-:W-:-:S03]  /*37f0*/  FADD.FTZ R182, R182, R181 ;  /* 0x000000b5b6b67221 */ /* 0x000fc60000010000 */
[----:B------:R-:W-:Y:S01]  /*3800*/  WARPGROUP.ARRIVE ;  /* 0x00000000000079c5 */ /* 0x000fe20000000000 */
[----:B------:R-:W-:Y:S02]  /*3810*/  FADD.FTZ R183, R183, R182 ;  /* 0x000000b6b7b77221 */ /* 0x000fe40000010000 */
[----:B------:R-:W-:Y:S01]  /*3820*/  MUFU.EX2 R162, R162 ;  /* 0x000000a200a27308 */ /* 0x000fe20000000800 */
[----:B-1----:R-:W-:Y:S02]  /*3830*/  FADD.FTZ R178, R5, R178 ;  /* 0x000000b205b27221 */ /* 0x002fe40000010000 */
[----:B------:R-:W-:Y:S01]  /*3840*/  HGMMA.64x256x16.F32.BF16 R24, R152, gdesc[UR8].tnspB, RZ, !UPT, gsb0 ;  /* 0x43e0000898187df0 */ /* 0x000fe2000c0018ff */
[----:B------:R-:W-:Y:S01]  /*3850*/  UIADD3 UR10, UR4, 0x80, URZ ;  /* 0x00000080040a7890 */ /* 0x000fe2000fffe03f */
[----:B------:R-:W-:-:S03]  /*3860*/  UMOV UR11, 0x40000040 ;  /* 0x40000040000b7882 */ /* 0x000fc60000000000 */
[----:B------:R-:W-:Y:S08]  /*3870*/  MUFU.EX2 R167, R167 ;  /* 0x000000a700a77308 */ /* 0x000ff00000000800 */
[----:B------:R-:W1:Y:S08]  /*3880*/  MUFU.EX2 R172, R172 ;  /* 0x000000ac00ac7308 */ /* 0x000e700000000800 */
[----:B------:R-:W3:Y:S08]  /*3890*/  MUFU.EX2 R184, R184 ;  /* 0x000000b800b87308 */ /* 0x000ef00000000800 */
[----:B------:R-:W-:Y:S01]  /*38a0*/  MUFU.EX2 R189, R189 ;  /* 0x000000bd00bd7308 */ /* 0x000fe20000000800 */
[----:B-1----:R-:W-:-:S07]  /*38b0*/  FADD.FTZ R183, R172, R183 ;  /* 0x000000b7acb77221 */ /* 0x002fce0000010000 */
[----:B------:R-:W1:Y:S08]  /*38c0*/  MUFU.EX2 R193, R193 ;  /* 0x000000c100c17308 */ /* 0x000e700000000800 */
[----:B------:R-:W4:Y:S08]  /*38d0*/  MUFU.EX2 R206, R206 ;  /* 0x000000ce00ce7308 */ /* 0x000f300000000800 */
[----:B------:R-:W-:Y:S08]  /*38e0*/  MUFU.EX2 R158, R158 ;  /* 0x0000009e009e7308 */ /* 0x000ff00000000800 */
[----:B------:R-:W-:Y:S08]  /*38f0*/  MUFU.EX2 R163, R163 ;  /* 0x000000a300a37308 */ /* 0x000ff00000000800 */
[----:B------:R-:W-:Y:S08]  /*3900*/  MUFU.EX2 R168, R168 ;  /* 0x000000a800a87308 */ /* 0x000ff00000000800 */
[----:B------:R-:W5:Y:S08]  /*3910*/  MUFU.EX2 R173, R173 ;  /* 0x000000ad00ad7308 */ /* 0x000f700000000800 */
[----:B------:R-:W0:Y:S08]  /*3920*/  MUFU.EX2 R185, R185 ;  /* 0x000000b900b97308 */ /* 0x000e300000000800 */
[----:B------:R-:W-:Y:S08]  /*3930*/  MUFU.EX2 R190, R190 ;  /* 0x000000be00be7308 */ /* 0x000ff00000000800 */
[----:B------:R-:W2:Y:S08]  /*3940*/  MUFU.EX2 R194, R194 ;  /* 0x000000c200c27308 */ /* 0x000eb00000000800 */
[----:B------:R-:W2:Y:S08]  /*3950*/  MUFU.EX2 R205, R205 ;  /* 0x000000cd00cd7308 */ /* 0x000eb00000000800 */
[----:B------:R-:W-:Y:S08]  /*3960*/  MUFU.EX2 R159, R159 ;  /* 0x0000009f009f7308 */ /* 0x000ff00000000800 */
[----:B------:R-:W-:Y:S08]  /*3970*/  MUFU.EX2 R164, R164 ;  /* 0x000000a400a47308 */ /* 0x000ff00000000800 */
[----:B------:R-:W-:Y:S08]  /*3980*/  MUFU.EX2 R169, R169 ;  /* 0x000000a900a97308 */ /* 0x000ff00000000800 */
[----:B------:R-:W2:Y:S08]  /*3990*/  MUFU.EX2 R174, R174 ;  /* 0x000000ae00ae7308 */ /* 0x000eb00000000800 */
[----:B------:R-:W2:Y:S08]  /*39a0*/  MUFU.EX2 R186, R186 ;  /* 0x000000ba00ba7308 */ /* 0x000eb00000000800 */
        /* <DEDUP_REMOVED lines=10> */
[----:B------:R-:W-:Y:S08]  /*3a50*/  MUFU.EX2 R4, R4 ;  /* 0x0000000400047308 */ /* 0x000ff00000000800 */
[----:B------:R-:W-:Y:S08]  /*3a60*/  MUFU.EX2 R161, R161 ;  /* 0x000000a100a17308 */ /* 0x000ff00000000800 */
[----:B------:R-:W-:Y:S08]  /*3a70*/  MUFU.EX2 R166, R166 ;  /* 0x000000a600a67308 */ /* 0x000ff00000000800 */
[----:B------:R-:W-:Y:S08]  /*3a80*/  MUFU.EX2 R171, R171 ;  /* 0x000000ab00ab7308 */ /* 0x000ff00000000800 */
[----:B------:R-:W2:Y:S01]  /*3a90*/  MUFU.EX2 R188, R188 ;  /* 0x000000bc00bc7308 */ /* 0x000ea20000000800 */
[----:B------:R-:W-:-:S02]  /*3aa0*/  WARPGROUP.DEPBAR.LE gsb0, 0x0 ;  /* 0x00008000000079c5 */ /* 0x000fc40000010000 */
[C---:B------:R-:W-:Y:S01]  /*3ab0*/  F2FP.BF16.F32.PACK_AB R152, R157.reuse, R5 ;  /* 0x000000059d98723e */ /* 0x040fe200000010ff */
[----:B------:R-:W-:Y:S01]  /*3ac0*/  FADD.FTZ R157, R157, R178 ;  /* 0x000000b29d9d7221 */ /* 0x000fe20000010000 */
[C---:B---3--:R-:W-:Y:S01]  /*3ad0*/  F2FP.BF16.F32.PACK_AB R153, R184.reuse, R172 ;  /* 0x000000acb899723e */ /* 0x048fe200000010ff */
[----:B------:R-:W-:Y:S01]  /*3ae0*/  FADD.FTZ R184, R184, R183 ;  /* 0x000000b7b8b87221 */ /* 0x000fe20000010000 */
[----:B------:R-:W-:Y:S01]  /*3af0*/  F2FP.BF16.F32.PACK_AB R154, R167, R162 ;  /* 0x000000a2a79a723e */ /* 0x000fe200000010ff */
[----:B------:R-:W3:Y:S01]  /*3b00*/  MUFU.EX2 R192, R192 ;  /* 0x000000c000c07308 */ /* 0x000ee20000000800 */
[----:B-1----:R-:W-:Y:S01]  /*3b10*/  F2FP.BF16.F32.PACK_AB R155, R193, R189 ;  /* 0x000000bdc19b723e */ /* 0x002fe200000010ff */
[----:B------:R-:W-:Y:S01]  /*3b20*/  FADD.FTZ R162, R162, R157 ;  /* 0x0000009da2a27221 */ /* 0x000fe20000010000 */
[----:B------:R-:W-:Y:S02]  /*3b30*/  FADD.FTZ R184, R189, R184 ;  /* 0x000000b8bdb87221 */ /* 0x000fe40000010000 */
[----:B------:R-:W-:Y:S01]  /*3b40*/  WARPGROUP.ARRIVE ;  /* 0x00000000000079c5 */ /* 0x000fe20000000000 */
[----:B------:R-:W-:Y:S01]  /*3b50*/  FADD.FTZ R167, R167, R162 ;  /* 0x000000a2a7a77221 */ /* 0x000fe20000010000 */
[----:B------:R-:W-:Y:S01]  /*3b60*/  FADD.FTZ R184, R193, R184 ;  /* 0x000000b8c1b87221 */ /* 0x000fe20000010000 */
[----:B------:R-:W-:Y:S02]  /*3b70*/  MUFU.EX2 R197, R197 ;  /* 0x000000c500c57308 */ /* 0x000fe40000000800 */
[----:B----4-:R-:W-:Y:S01]  /*3b80*/  FADD.FTZ R167, R206, R167 ;  /* 0x000000a7cea77221 */ /* 0x010fe20000010000 */
[----:B------:R-:W-:Y:S01]  /*3b90*/  HGMMA.64x256x16.F32.BF16 R24, R152, gdesc[UR8].tnspB, R24, gsb0 ;  /* 0x43e0000898187df0 */ /* 0x000fe20008001818 */
[----:B------:R-:W-:Y:S01]  /*3ba0*/  UIADD3 UR10, UR4, 0x100, URZ ;  /* 0x00000100040a7890 */ /* 0x000fe2000fffe03f */
[----:B-----5:R-:W-:Y:S01]  /*3bb0*/  FADD.FTZ R184, R173, R184 ;  /* 0x000000b8adb87221 */ /* 0x020fe20000010000 */
[----:B------:R-:W-:-:S02]  /*3bc0*/  UMOV UR11, 0x40000040 ;  /* 0x40000040000b7882 */ /* 0x000fc40000000000 */
[----:B------:R-:W1:Y:S01]  /*3bd0*/  MUFU.EX2 R199, R199 ;  /* 0x000000c700c77308 */ /* 0x000e620000000800 */
[----:B------:R-:W-:Y:S02]  /*3be0*/  WARPGROUP.DEPBAR.LE gsb0, 0x0 ;  /* 0x00008000000079c5 */ /* 0x000fe40000010000 */
[C---:B------:R-:W-:Y:S01]  /*3bf0*/  F2FP.BF16.F32.PACK_AB R152, R158.reuse, R206 ;  /* 0x000000ce9e98723e */ /* 0x040fe200000010ff */
[----:B------:R-:W-:Y:S01]  /*3c00*/  FADD.FTZ R158, R158, R167 ;  /* 0x000000a79e9e7221 */ /* 0x000fe20000010000 */
[C---:B0-----:R-:W-:Y:S01]  /*3c10*/  F2FP.BF16.F32.PACK_AB R153, R185.reuse, R173 ;  /* 0x000000adb999723e */ /* 0x041fe200000010ff */
        /* <DEDUP_REMOVED lines=42> */
[----:B------:R-:W-:-:S08]  /*3ec0*/  FADD.FTZ R187, R188, R187 ;  /* 0x000000bbbcbb7221 */ /* 0x000fd00000010000 */
[----:B------:R-:W-:Y:S01]  /*3ed0*/  HGMMA.64x256x16.F32.BF16 R24, R152, gdesc[UR8].tnspB, R24, gsb0 ;  /* 0x43e0000898187df0 */ /* 0x000fe20008001818 */
[----:B------:R-:W-:Y:S01]  /*3ee0*/  UIADD3 UR10, UR4, 0x280, URZ ;  /* 0x00000280040a7890 */ /* 0x000fe2000fffe03f */
[----:B------:R-:W-:Y:S01]  /*3ef0*/  UMOV UR11, 0x40000040 ;  /* 0x40000040000b7882 */ /* 0x000fe20000000000 */
[----:B------:R-:W-:Y:S02]  /*3f00*/  WARPGROUP.DEPBAR.LE gsb0, 0x0 ;  /* 0x00008000000079c5 */ /* 0x000fe40000010000 */
[----:B------:R-:W-:Y:S01]  /*3f10*/  F2FP.BF16.F32.PACK_AB R152, R161, R4 ;  /* 0x00000004a198723e */ /* 0x000fe200000010ff */
[----:B------:R-:W-:Y:S01]  /*3f20*/  FADD.FTZ R4, R4, R165 ;  /* 0x000000a504047221 */ /* 0x000fe20000010000 */
[C---:B---3--:R-:W-:Y:S01]  /*3f30*/  F2FP.BF16.F32.PACK_AB R153, R192.reuse, R188 ;  /* 0x000000bcc099723e */ /* 0x048fe200000010ff */
        /* <DEDUP_REMOVED lines=8> */
[----:B------:R-:W-:-:S10]  /*3fc0*/  FADD.FTZ R4, R171, R4 ;  /* 0x00000004ab047221 */ /* 0x000fd40000010000 */
[----:B------:R-:W-:Y:S03]  /*3fd0*/  HGMMA.64x256x16.F32.BF16 R24, R152, gdesc[UR8].tnspB, R24, gsb0 ;  /* 0x43e0000898187df0 */ /* 0x000fe60008001818 */
[----:B------:R-:W-:Y:S02]  /*3fe0*/  WARPGROUP.DEPBAR.LE gsb0, 0x0 ;  /* 0x00008000000079c5 */ /* 0x000fe40000010000 */
[----:B------:R-:W-:Y:S05]  /*3ff0*/  @!P0 BRA `(.L_x_14740) ;  /* 0x0000000000048947 */ /* 0x000fea0003800000 */
[----:B------:R-:W-:Y:S01]  /*4000*/  BPT.TRAP 0x1 ;  /* 0x000000040000795c */ /* 0x000fe20000300000 */
.L_x_14740:
[----:B------:R-:W0:Y:S01]  /*4010*/  @P6 LDC R153, c[0x0][0x44c] ;  /* 0x00011300ff996b82 */ /* 0x000e220000000800 */
[----:B------:R-:W-:Y:S01]  /*4020*/  IMAD.U32 R152, RZ, RZ, UR61 ;  /* 0x0000003dff987e24 */ /* 0x000fe2000f8e00ff */
[----:B------:R-:W-:Y:S01]  /*4030*/  UIADD3 UR6, UR6, 0x32460, URZ ;  /* 0x0003246006067890 */ /* 0x000fe2000fffe03f */
[----:B------:R-:W-:-:S03]  /*4040*/  VIADD R202, R202, 0xfffffffe ;  /* 0xfffffffecaca7836 */ /* 0x000fc60000000000 */
[----:B------:R-:W-:Y:S02]  /*4050*/  UPRMT UR6, UR48, 0x654, UR6 ;  /* 0x0000065430067896 */ /* 0x000fe40008000006 */
[----:B------:R-:W1:Y:S07]  /*4060*/  @P6 LDC R154, c[0x0][0x450] ;  /* 0x00011400ff9a6b82 */ /* 0x000e6e0000000800 */
[----:B------:R-:W-:Y:S01]  /*4070*/  SYNCS.ARRIVE.TRANS64.RED.A1T0 RZ, [UR6], RZ ;  /* 0x000000ffffff79a7 */ /* 0x000fe20008100406 */
[----:B0-----:R-:W-:-:S05]  /*4080*/  @P6 IMAD.HI.U32 R153, R153, UR61, RZ ;  /* 0x0000003d99996c27 */ /* 0x001fca000f8e00ff */
[----:B-1----:R-:W-:-:S04]  /*4090*/  @P6 SHF.R.U32.HI R152, RZ, R154, R153 ;  /* 0x0000009aff986219 */ /* 0x002fc80000011699 */
[----:B------:R-:W-:-:S05]  /*40a0*/  IADD3 R152, R152, R213, -R212 ;  /* 0x000000d598987210 */ /* 0x000fca0007ffe8d4 */
        /* <DEDUP_REMOVED lines=8> */
.L_x_14752:
        /* <DEDUP_REMOVED lines=8> */
.L_x_14742:
        /* <DEDUP_REMOVED lines=9> */
.L_x_14743:
[----:B-1----:R-:W-:Y:S05]  /*4240*/  @P1 BRA `(.L_x_14744) ;  /* 0x0000000000081947 */ /* 0x002fea0003800000 */
[----:B------:R-:W1:Y:S02]  /*4250*/  SYNCS.PHASECHK.TRANS64.TRYWAIT P1, [UR4+0x32430], R0 ;  /* 0x03243000ff0075a7 */ /* 0x000e640008020144 */
[----:B-1----:R-:W-:Y:S05]  /*4260*/  @!P1 BRA `(.L_x_14745) ;  /* 0x000000e800ec9947 */ /* 0x002fea0003800000 */
.L_x_14744:
        /* <DEDUP_REMOVED lines=32> */
.L_x_14746:
[----:B------:R2:W3:Y:S01]  /*4470*/  SYNCS.PHASECHK.TRANS64.TRYWAIT P1, [UR4+0x32450], R0 ;  /* 0x03245000ff0075a7 */ /* 0x0004e20008020144 */
[----:B------:R-:W-:Y:S05]  /*4480*/  @!P0 BRA `(.L_x_14747) ;  /* 0x0000000000048947 */ /* 0x000fea0003800000 */
[----:B------:R-:W-:Y:S01]  /*4490*/  BPT.TRAP 0x1 ;  /* 0x000000040000795c */ /* 0x000fe20000300000 */
.L_x_14747:
[----:B---3--:R-:W-:Y:S05]  /*44a0*/  @P1 BRA `(.L_x_14748) ;  /* 0x0000000000081947 */ /* 0x008fea0003800000 */
[----:B------:R-:W3:Y:S02]  /*44b0*/  SYNCS.PHASECHK.TRANS64.TRYWAIT P1, [UR4+0x32450], R0 ;  /* 0x03245000ff0075a7 */ /* 0x000ee40008020144 */
[----:B---3--:R-:W-:Y:S05]  /*44c0*/  @!P1 BRA `(.L_x_14749) ;  /* 0x000000e8006c9947 */ /* 0x008fea0003800000 */
.L_x_14748:
        /* <DEDUP_REMOVED lines=101> */
.L_x_14750:
[----:B------:R-:W1:Y:S01]  /*4b20*/  LDC R21, c[0x0][0x448] ;  /* 0x00011200ff157b82 */ /* 0x000e620000000800 */
[----:B------:R-:W-:Y:S01]  /*4b30*/  VIADD R205, R214, UR61 ;  /* 0x0000003dd6cd7c36 */ /* 0x000fe20008000000 */
[----:B------:R-:W-:Y:S01]  /*4b40*/  ULDC UR5, c[0x0][0xa80] ;  /* 0x0002a00000057ab9 */ /* 0x000fe20000000800 */
[----:B------:R-:W-:Y:S02]  /*4b50*/  UIADD3 UR10, UR4, 0x32440, URZ ;  /* 0x00032440040a7890 */ /* 0x000fe4000fffe03f */
[----:B------:R-:W-:Y:S02]  /*4b60*/  UIMAD UR6, UR6, 0xc00, UR7 ;  /* 0x00000c00060678a4 */ /* 0x000fe4000f8e0207 */
[----:B------:R-:W-:Y:S01]  /*4b70*/  UPRMT UR10, UR54, 0x654, UR10 ;  /* 0x00000654360a7896 */ /* 0x000fe2000800000a */
[----:B------:R-:W-:-:S08]  /*4b80*/  UMOV UR11, 0x40000040 ;  /* 0x40000040000b7882 */ /* 0x000fd00000000000 */
[----:B------:R-:W-:Y:S01]  /*4b90*/  SYNCS.ARRIVE.TRANS64.RED.A1T0 RZ, [UR10], RZ ;  /* 0x000000ffffff79a7 */ /* 0x000fe2000810040a */
[----:B------:R-:W-:Y:S01]  /*4ba0*/  UMOV UR10, UR6 ;  /* 0x00000006000a7c82 */ /* 0x000fe20008000000 */
[----:B-1----:R-:W-:-:S13]  /*4bb0*/  ISETP.NE.AND P1, PT, R21, 0x1, PT ;  /* 0x000000011500780c */ /* 0x002fda0003f25270 */
[----:B------:R-:W1:Y:S08]  /*4bc0*/  @P1 LDC R206, c[0x0][0x44c] ;  /* 0x00011300ffce1b82 */ /* 0x000e700000000800 */
[----:B------:R-:W2:Y:S01]  /*4bd0*/  @P1 LDC R21, c[0x0][0x450] ;  /* 0x00011400ff151b82 */ /* 0x000ea20000000800 */
[----:B-1----:R-:W-:-:S05]  /*4be0*/  @P1 IMAD.HI.U32 R206, R205, R206, RZ ;  /* 0x000000cecdce1227 */ /* 0x002fca00078e00ff */
[----:B--2---:R-:W-:Y:S01]  /*4bf0*/  @P1 SHF.R.U32.HI R205, RZ, R21, R206 ;  /* 0x00000015ffcd1219 */ /* 0x004fe200000116ce */
[----:B------:R-:W-:-:S04]  /*4c00*/  IMAD.MOV.U32 R206, RZ, RZ, -0x60 ;  /* 0xffffffa0ffce7424 */ /* 0x000fc800078e00ff */
[----:B------:R-:W1:Y:S01]  /*4c10*/  SHFL.IDX PT, R21, R205, RZ, 0x1c1f ;  /* 0x001c1fffcd157589 */ /* 0x000e6200000e0000 */
[----:B------:R-:W-:-:S03]  /*4c20*/  IMAD R206, R202, R206, 0x1 ;  /* 0x00000001cace7424 */ /* 0x000fc600078e02ce */
[----:B------:R-:W2:Y:S01]  /*4c30*/  SHFL.IDX PT, R205, R205, 0x1, 0x1c1f ;  /* 0x003c1f00cdcd7f89 */ /* 0x000ea200000e0000 */
[----:B------:R-:W-:-:S05]  /*4c40*/  IMAD R206, R215, -0x2, R206 ;  /* 0xfffffffed7ce7824 */ /* 0x000fca00078e02ce */
[----:B------:R-:W-:-:S04]  /*4c50*/  IADD3 R206, -R212, R206, R213 ;  /* 0x000000ced4ce7210 */ /* 0x000fc80007ffe1d5 */
[----:B-1----:R-:W-:-:S04]  /*4c60*/  IADD3 R21, R206, R21, RZ ;  /* 0x00000015ce157210 */ /* 0x002fc80007ffe0ff */
[C---:B------:R-:W-:Y:S01]  /*4c70*/  ISETP.GT.AND P4, PT, R21.reuse, 0x8, PT ;  /* 0x000000081500780c */ /* 0x040fe20003f84270 */
[----:B--2---:R-:W-:Y:S01]  /*4c80*/  IMAD.IADD R205, R206, 0x1, R205 ;  /* 0x00000001cecd7824 */ /* 0x004fe200078e02cd */
[C---:B------:R-:W-:Y:S02]  /*4c90*/  ISETP.GT.AND P2, PT, R21.reuse, RZ, PT ;  /* 0x000000ff1500720c */ /* 0x040fe40003f44270 */
[C---:B------:R-:W-:Y:S02]  /*4ca0*/  ISETP.GT.AND P1, PT, R21.reuse, 0x10, PT ;  /* 0x000000101500780c */ /* 0x040fe40003f24270 */
[----:B------:R-:W-:Y:S02]  /*4cb0*/  FSEL R206, R156, -INF , P4 ;  /* 0xff8000009cce7808 */ /* 0x000fe40002000000 */
[----:B------:R-:W-:Y:S02]  /*4cc0*/  ISETP.GT.AND P4, PT, R21, 0x19, PT ;  /* 0x000000191500780c */ /* 0x000fe40003f84270 */
[----:B------:R-:W-:-:S02]  /*4cd0*/  FSEL R152, R152, -INF , P2 ;  /* 0xff80000098987808 */ /* 0x000fc40001000000 */
[C---:B------:R-:W-:Y:S02]  /*4ce0*/  ISETP.GT.AND P2, PT, R21.reuse, 0x11, PT ;  /* 0x000000111500780c */ /* 0x040fe40003f44270 */
[----:B------:R-:W-:Y:S02]  /*4cf0*/  FSEL R160, R160, -INF , P1 ;  /* 0xff800000a0a07808 */ /* 0x000fe40000800000 */
[----:B------:R-:W-:Y:S02]  /*4d00*/  ISETP.GT.AND P1, PT, R21, 0x21, PT ;  /* 0x000000211500780c */ /* 0x000fe40003f24270 */
[----:B------:R-:W-:Y:S02]  /*4d10*/  FSEL R165, R165, -INF , P4 ;  /* 0xff800000a5a57808 */ /* 0x000fe40002000000 */
[----:B------:R-:W-:Y:S02]  /*4d20*/  ISETP.GT.AND P4, PT, R21, 0x30, PT ;  /* 0x000000301500780c */ /* 0x000fe40003f84270 */
[----:B------:R-:W-:-:S02]  /*4d30*/  FSEL R161, R161, -INF , P2 ;  /* 0xff800000a1a17808 */ /* 0x000fc40001000000 */
[----:B------:R-:W-:Y:S02]  /*4d40*/  ISETP.GT.AND P2, PT, R21, 0x28, PT ;  /* 0x000000281500780c */ /* 0x000fe40003f44270 */
        /* <DEDUP_REMOVED lines=101> */
[C---:B------:R-:W-:Y:S02]  /*53a0*/  ISETP.GT.AND P4, PT, R205.reuse, 0x58, PT ;  /* 0x00000058cd00780c */ /* 0x040fe40003f84270 */
[----:B------:R-:W-:Y:S02]  /*53b0*/  ISETP.GT.AND P3, PT, R205, 0x59, PT ;  /* 0x00000059cd00780c */ /* 0x000fe40003f64270 */
[----:B------:R-:W-:Y:S02]  /*53c0*/  FSEL R195, R195, -INF , P2 ;  /* 0xff800000c3c37808 */ /* 0x000fe40001000000 */
[----:B------:R-:W-:Y:S02]  /*53d0*/  FMNMX.FTZ R205, R194, R156, !PT ;  /* 0x0000009cc2cd7209 */ /* 0x000fe40007810000 */
[----:B------:R-:W-:Y:S02]  /*53e0*/  FSEL R185, R185, -INF , P5 ;  /* 0xff800000b9b97808 */ /* 0x000fe40002800000 */
[----:B------:R-:W-:-:S02]  /*53f0*/  ISETP.GT.AND P1, PT, R21, 0x48, PT ;  /* 0x000000481500780c */ /* 0x000fc40003f24270 */
        /* <DEDUP_REMOVED lines=15> */
[----:B------:R-:W-:Y:S01]  /*54f0*/  ISETP.GT.AND P1, PT, R21, 0x58, PT ;  /* 0x000000581500780c */ /* 0x000fe20003f24270 */
[----:B------:R-:W1:Y:S01]  /*5500*/  SHFL.BFLY PT, R207, R156, 0x2, 0x1f ;  /* 0x0c401f009ccf7f89 */ /* 0x000e6200000e0000 */
[----:B------:R-:W-:Y:S02]  /*5510*/  FSEL R193, R193, -INF , P2 ;  /* 0xff800000c1c17808 */ /* 0x000fe40001000000 */
[----:B------:R-:W-:-:S02]  /*5520*/  FMNMX.FTZ R205, R192, R205, !PT ;  /* 0x000000cdc0cd7209 */ /* 0x000fc40007810000 */
[----:B------:R-:W-:Y:S02]  /*5530*/  ISETP.GT.AND P2, PT, R21, 0x59, PT ;  /* 0x000000591500780c */ /* 0x000fe40003f44270 */
[----:B------:R-:W-:Y:S02]  /*5540*/  FSEL R196, R196, -INF , P1 ;  /* 0xff800000c4c47808 */ /* 0x000fe40000800000 */
[----:B------:R-:W-:Y:S02]  /*5550*/  FMNMX.FTZ R21, R193, R205, !PT ;  /* 0x000000cdc1157209 */ /* 0x000fe40007810000 */
[----:B------:R-:W-:Y:S02]  /*5560*/  FSEL R205, R197, -INF , P2 ;  /* 0xff800000c5cd7808 */ /* 0x000fe40001000000 */
[----:B------:R-:W-:-:S04]  /*5570*/  FMNMX.FTZ R21, R196, R21, !PT ;  /* 0x00000015c4157209 */ /* 0x000fc80007810000 */
[----:B------:R-:W-:-:S05]  /*5580*/  FMNMX.FTZ R21, R205, R21, !PT ;  /* 0x00000015cd157209 */ /* 0x000fca0007810000 */
[----:B------:R-:W2:Y:S01]  /*5590*/  SHFL.BFLY PT, R197, R21, 0x2, 0x1f ;  /* 0x0c401f0015c57f89 */ /* 0x000ea200000e0000 */
[----:B-1----:R-:W-:-:S05]  /*55a0*/  FMNMX.FTZ R156, R156, R207, !PT ;  /* 0x000000cf9c9c7209 */ /* 0x002fca0007810000 */
[----:B------:R-:W1:Y:S01]  /*55b0*/  SHFL.BFLY PT, R207, R156, 0x1, 0x1f ;  /* 0x0c201f009ccf7f89 */ /* 0x000e6200000e0000 */
[----:B--2---:R-:W-:-:S05]  /*55c0*/  FMNMX.FTZ R21, R21, R197, !PT ;  /* 0x000000c515157209 */ /* 0x004fca0007810000 */
[----:B------:R-:W2:Y:S01]  /*55d0*/  SHFL.BFLY PT, R208, R21, 0x1, 0x1f ;  /* 0x0c201f0015d07f89 */ /* 0x000ea200000e0000 */
[----:B-1----:R-:W-:-:S04]  /*55e0*/  FMNMX.FTZ R156, R156, R207, !PT ;  /* 0x000000cf9c9c7209 */ /* 0x002fc80007810000 */
[C---:B------:R-:W-:Y:S01]  /*55f0*/  FSETP.NEU.FTZ.AND P2, PT, R156.reuse, -INF , PT ;  /* 0xff8000009c00780b */ /* 0x040fe20003f5d000 */
[----:B------:R-:W-:-:S05]  /*5600*/  FMUL.FTZ R197, R156, UR5 ;  /* 0x000000059cc57c20 */ /* 0x000fca0008410000 */
        /* <DEDUP_REMOVED lines=8> */
[----:B--2---:R-:W-:Y:S01]  /*5690*/  FMNMX.FTZ R21, R21, R208, !PT ;  /* 0x000000d015157209 */ /* 0x004fe20007810000 */
[--C-:B------:R-:W-:Y:S01]  /*56a0*/  FFMA.FTZ R208, R155, UR5, -R197.reuse ;  /* 0x000000059bd07c23 */ /* 0x100fe200080108c5 */
[--C-:B------:R-:W-:Y:S01]  /*56b0*/  FFMA.FTZ R167, R167, UR5, -R197.reuse ;  /* 0x00000005a7a77c23 */ /* 0x100fe200080108c5 */
[----:B------:R-:W1:Y:S01]  /*56c0*/  S2R R155, SR_TID.X ;  /* 0x00000000009b7919 */ /* 0x000e620000002100 */
        /* <DEDUP_REMOVED lines=12> */
[----:B------:R-:W-:Y:S01]  /*5790*/  FSEL R152, R21, RZ, P1 ;  /* 0x000000ff15987208 */ /* 0x000fe20000800000 */
[--C-:B------:R-:W-:Y:S01]  /*57a0*/  FFMA.FTZ R206, R206, UR5, -R158.reuse ;  /* 0x00000005cece7c23 */ /* 0x100fe2000801089e */
[--C-:B------:R-:W-:Y:S01]  /*57b0*/  FFMA.FTZ R211, R153, UR5, -R158.reuse ;  /* 0x0000000599d37c23 */ /* 0x100fe2000801089e */
[--C-:B------:R-:W-:Y:S01]  /*57c0*/  FFMA.FTZ R157, R157, UR5, -R158.reuse ;  /* 0x000000059d9d7c23 */ /* 0x100fe2000801089e */
[----:B------:R-:W-:Y:S01]  /*57d0*/  MUFU.EX2 R209, R209 ;  /* 0x000000d100d17308 */ /* 0x000fe20000000800 */
[----:B------:R-:W-:Y:S01]  /*57e0*/  FADD.FTZ R152, -R152, R203 ;  /* 0x000000cb98987221 */ /* 0x000fe20000010100 */
[--C-:B------:R-:W-:Y:S01]  /*57f0*/  FFMA.FTZ R160, R160, UR5, -R158.reuse ;  /* 0x00000005a0a07c23 */ /* 0x100fe2000801089e */
[--C-:B------:R-:W-:Y:S01]  /*5800*/  FFMA.FTZ R161, R161, UR5, -R158.reuse ;  /* 0x00000005a1a17c23 */ /* 0x100fe2000801089e */
[--C-:B------:R-:W-:Y:S01]  /*5810*/  FFMA.FTZ R164, R164, UR5, -R158.reuse ;  /* 0x00000005a4a47c23 */ /* 0x100fe2000801089e */
[----:B------:R-:W-:Y:S01]  /*5820*/  FMUL.FTZ R152, R152, UR5 ;  /* 0x0000000598987c20 */ /* 0x000fe20008410000 */
        /* <DEDUP_REMOVED lines=9> */
[----:B-1----:R-:W-:Y:S01]  /*58c0*/  SHF.R.U32.HI R155, RZ, 0x7, R155 ;  /* 0x00000007ff9b7819 */ /* 0x002fe2000001169b */
[----:B------:R1:W2:Y:S01]  /*58d0*/  MUFU.EX2 R206, R152 ;  /* 0x0000009800ce7308 */ /* 0x0002a20000000800 */
[----:B------:R-:W-:Y:S01]  /*58e0*/  FFMA.FTZ R181, R181, UR5, -R158 ;  /* 0x00000005b5b57c23 */ /* 0x000fe2000801089e */
[--C-:B------:R-:W-:Y:S01]  /*58f0*/  FFMA.FTZ R183, R183, UR5, -R197.reuse ;  /* 0x00000005b7b77c23 */ /* 0x100fe200080108c5 */
[----:B------:R-:W-:Y:S01]  /*5900*/  FFMA.FTZ R186, R186, UR5, -R197 ;  /* 0x00000005baba7c23 */ /* 0x000fe200080108c5 */
[----:B------:R-:W-:-:S02]  /*5910*/  VIADD R153, R155, 0x8 ;  /* 0x000000089b997836 */ /* 0x000fc40000000000 */
[--C-:B------:R-:W-:Y:S01]  /*5920*/  FFMA.FTZ R187, R187, UR5, -R197.reuse ;  /* 0x00000005bbbb7c23 */ /* 0x100fe200080108c5 */
[--C-:B------:R-:W-:Y:S01]  /*5930*/  FFMA.FTZ R190, R190, UR5, -R197.reuse ;  /* 0x00000005bebe7c23 */ /* 0x100fe200080108c5 */
[--C-:B------:R-:W-:Y:S01]  /*5940*/  FFMA.FTZ R184, R184, UR5, -R158.reuse ;  /* 0x00000005b8b87c23 */ /* 0x100fe2000801089e */
[----:B------:R-:W-:Y:S01]  /*5950*/  MUFU.EX2 R159, R159 ;  /* 0x0000009f009f7308 */ /* 0x000fe20000000800 */
[----:B-1----:R-:W-:Y:S01]  /*5960*/  FSEL R152, R156, RZ, P2 ;  /* 0x000000ff9c987208 */ /* 0x002fe20001000000 */
[----:B------:R1:W-:Y:S01]  /*5970*/  BAR.SYNC.DEFER_BLOCKING R153, 0x100 ;  /* 0x000400990000751d */ /* 0x0003e20000010000 */
[--C-:B------:R-:W-:Y:S01]  /*5980*/  FFMA.FTZ R185, R185, UR5, -R158.reuse ;  /* 0x00000005b9b97c23 */ /* 0x100fe2000801089e */
[--C-:B------:R-:W-:Y:S01]  /*5990*/  FFMA.FTZ R188, R188, UR5, -R158.reuse ;  /* 0x00000005bcbc7c23 */ /* 0x100fe2000801089e */
[----:B------:R-:W-:Y:S01]  /*59a0*/  FFMA.FTZ R189, R189, UR5, -R158 ;  /* 0x00000005bdbd7c23 */ /* 0x000fe2000801089e */
[----:B------:R-:W-:Y:S01]  /*59b0*/  FADD.FTZ R152, -R152, R204 ;  /* 0x000000cc98987221 */ /* 0x000fe20000010100 */
[--C-:B------:R-:W-:Y:S01]  /*59c0*/  FFMA.FTZ R191, R191, UR5, -R197.reuse ;  /* 0x00000005bfbf7c23 */ /* 0x100fe200080108c5 */
[----:B------:R-:W-:Y:S01]  /*59d0*/  MUFU.EX2 R210, R210 ;  /* 0x000000d200d27308 */ /* 0x000fe20000000800 */
[-C--:B--2---:R-:W-:Y:S01]  /*59e0*/  FMUL.FTZ R24, R24, R206.reuse ;  /* 0x000000ce18187220 */ /* 0x084fe20000410000 */
[----:B------:R-:W-:Y:S01]  /*59f0*/  FMUL.FTZ R152, R152, UR5 ;  /* 0x0000000598987c20 */ /* 0x000fe20008410000 */
        /* <DEDUP_REMOVED lines=133> */
[--C-:B------:R-:W-:Y:S01]  /*6250*/  FFMA.FTZ R194, R194, UR5, -R197.reuse ;  /* 0x00000005c2c27c23 */ /* 0x100fe200080108c5 */
[----:B---3--:R-:W-:Y:S01]  /*6260*/  F2FP.BF16.F32.PACK_AB R152, R211, R210 ;  /* 0x000000d2d398723e */ /* 0x008fe200000010ff */
[--C-:B------:R-:W-:Y:S01]  /*6270*/  FFMA.FTZ R195, R195, UR5, -R197.reuse ;  /* 0x00000005c3c37c23 */ /* 0x100fe200080108c5 */
[----:B----4-:R-:W-:Y:S01]  /*6280*/  F2FP.BF16.F32.PACK_AB R154, R157, R203 ;  /* 0x000000cb9d9a723e */ /* 0x010fe200000010ff */
[--C-:B------:R-:W-:Y:S01]  /*6290*/  FFMA.FTZ R198, R198, UR5, -R197.reuse ;  /* 0x00000005c6c67c23 */ /* 0x100fe200080108c5 */
[--C-:B------:R-:W-:Y:S01]  /*62a0*/  FFMA.FTZ R192, R192, UR5, -R158.reuse ;  /* 0x00000005c0c07c23 */ /* 0x100fe2000801089e */
[----:B------:R-:W1:Y:S01]  /*62b0*/  MUFU.EX2 R163, R163 ;  /* 0x000000a300a37308 */ /* 0x000e620000000800 */
[----:B------:R-:W-:Y:S01]  /*62c0*/  WARPGROUP.ARRIVE ;  /* 0x00000000000079c5 */ /* 0x000fe20000000000 */
[--C-:B------:R-:W-:Y:S01]  /*62d0*/  FFMA.FTZ R193, R193, UR5, -R158.reuse ;  /* 0x00000005c1c17c23 */ /* 0x100fe2000801089e */
[--C-:B------:R-:W-:Y:S01]  /*62e0*/  FFMA.FTZ R196, R196, UR5, -R158.reuse ;  /* 0x00000005c4c47c23 */ /* 0x100fe2000801089e */
[----:B------:R-:W-:Y:S01]  /*62f0*/  FFMA.FTZ R197, R199, UR5, -R197 ;  /* 0x00000005c7c57c23 */ /* 0x000fe200080108c5 */
[----:B------:R-:W-:Y:S01]  /*6300*/  FFMA.FTZ R158, R205, UR5, -R158 ;  /* 0x00000005cd9e7c23 */ /* 0x000fe2000801089e */
[----:B------:R-:W-:Y:S01]  /*6310*/  FFMA.FTZ R5, R204, R5, R207 ;  /* 0x00000005cc057223 */ /* 0x000fe200000100cf */
[----:B------:R-:W-:Y:S01]  /*6320*/  HGMMA.64x256x16.F32.BF16 R24, R152, gdesc[UR8].tnspB, R24, gsb0 ;  /* 0x43e0000898187df0 */ /* 0x000fe20008001818 */
[----:B------:R-:W-:Y:S01]  /*6330*/  MUFU.EX2 R166, R166 ;  /* 0x000000a600a67308 */ /* 0x000fe20000000800 */
[----:B------:R-:W-:Y:S01]  /*6340*/  UIADD3 UR10, UR6, 0x80, URZ ;  /* 0x00000080060a7890 */ /* 0x000fe2000fffe03f */
[----:B------:R-:W-:Y:S01]  /*6350*/  FFMA.FTZ R4, R206, R4, R210 ;  /* 0x00000004ce047223 */ /* 0x000fe200000100d2 */
[----:B------:R-:W-:Y:S01]  /*6360*/  UMOV UR11, 0x40000040 ;  /* 0x40000040000b7882 */ /* 0x000fe20000000000 */
[----:B------:R-:W-:-:S02]  /*6370*/  FADD.FTZ R204, R208, R5 ;  /* 0x00000005d0cc7221 */ /* 0x000fc40000010000 */
[----:B------:R-:W-:Y:S02]  /*6380*/  FADD.FTZ R4, R211, R4 ;  /* 0x00000004d3047221 */ /* 0x000fe40000010000 */
[----:B------:R-:W2:Y:S01]  /*6390*/  MUFU.EX2 R167, R167 ;  /* 0x000000a700a77308 */ /* 0x000ea20000000800 */
[----:B------:R-:W-:Y:S01]  /*63a0*/  FADD.FTZ R204, R209, R204 ;  /* 0x000000ccd1cc7221 */ /* 0x000fe20000010000 */
[----:B------:R-:W-:-:S03]  /*63b0*/  FADD.FTZ R4, R203, R4 ;  /* 0x00000004cb047221 */ /* 0x000fc60000010000 */
[----:B------:R-:W-:Y:S01]  /*63c0*/  FADD.FTZ R159, R159, R204 ;  /* 0x000000cc9f9f7221 */ /* 0x000fe20000010000 */
[----:B------:R-:W-:Y:S02]  /*63d0*/  FADD.FTZ R157, R157, R4 ;  /* 0x000000049d9d7221 */ /* 0x000fe40000010000 */
        /* <DEDUP_REMOVED lines=31> */
[----:B------:R-:W-:Y:S01]  /*65d0*/  MUFU.EX2 R192, R192 ;  /* 0x000000c000c07308 */ /* 0x000fe20000000800 */
[----:B------:R-:W-:-:S02]  /*65e0*/  WARPGROUP.DEPBAR.LE gsb0, 0x0 ;  /* 0x00008000000079c5 */ /* 0x000fc40000010000 */
[----:B-1----:R-:W-:-:S05]  /*65f0*/  F2FP.BF16.F32.PACK_AB R153, R163, R162 ;  /* 0x000000a2a399723e */ /* 0x002fca00000010ff */
[----:B------:R-:W1:Y:S01]  /*6600*/  MUFU.EX2 R193, R193 ;  /* 0x000000c100c17308 */ /* 0x000e620000000800 */
[----:B--2---:R-:W-:Y:S01]  /*6610*/  F2FP.BF16.F32.PACK_AB R155, R167, R166 ;  /* 0x000000a6a79b723e */ /* 0x004fe200000010ff */
[----:B------:R-:W-:Y:S01]  /*6620*/  FADD.FTZ R162, R162, R159 ;  /* 0x0000009fa2a27221 */ /* 0x000fe20000010000 */
[----:B---3--:R-:W-:Y:S01]  /*6630*/  F2FP.BF16.F32.PACK_AB R152, R161, R160 ;  /* 0x000000a0a198723e */ /* 0x008fe200000010ff */
[----:B------:R-:W-:Y:S01]  /*6640*/  FADD.FTZ R160, R160, R157 ;  /* 0x0000009da0a07221 */ /* 0x000fe20000010000 */
[----:B----4-:R-:W-:Y:S01]  /*6650*/  F2FP.BF16.F32.PACK_AB R154, R165, R164 ;  /* 0x000000a4a59a723e */ /* 0x010fe200000010ff */
        /* <DEDUP_REMOVED lines=8> */
[----:B------:R-:W2:Y:S01]  /*66e0*/  MUFU.EX2 R158, R158 ;  /* 0x0000009e009e7308 */ /* 0x000ea20000000800 */
[----:B------:R-:W-:Y:S01]  /*66f0*/  UMOV UR11, 0x40000040 ;  /* 0x40000040000b7882 */ /* 0x000fe20000000000 */
[----:B------:R-:W-:Y:S01]  /*6700*/  FADD.FTZ R167, R167, R166 ;  /* 0x000000a6a7a77221 */ /* 0x000fe20000010000 */
[----:B------:R-:W-:-:S05]  /*6710*/  FADD.FTZ R165, R165, R164 ;  /* 0x000000a4a5a57221 */ /* 0x000fca0000010000 */
[----:B------:R-:W3:Y:S01]  /*6720*/  MUFU.EX2 R197, R197 ;  /* 0x000000c500c57308 */ /* 0x000ee20000000800 */
        /* <DEDUP_REMOVED lines=52> */
[----:B-1----:R-:W-:Y:S01]  /*6a70*/  F2FP.BF16.F32.PACK_AB R152, R193, R192 ;  /* 0x000000c0c198723e */ /* 0x002fe200000010ff */
[----:B------:R-:W-:Y:S01]  /*6a80*/  FADD.FTZ R192, R192, R189 ;  /* 0x000000bdc0c07221 */ /* 0x000fe20000010000 */
[----:B------:R-:W-:Y:S01]  /*6a90*/  F2FP.BF16.F32.PACK_AB R153, R195, R194 ;  /* 0x000000c2c399723e */ /* 0x000fe200000010ff */
[----:B------:R-:W-:Y:S01]  /*6aa0*/  FADD.FTZ R194, R194, R191 ;  /* 0x000000bfc2c27221 */ /* 0x000fe20000010000 */
[----:B--2---:R-:W-:Y:S01]  /*6ab0*/  F2FP.BF16.F32.PACK_AB R154, R158, R196 ;  /* 0x000000c49e9a723e */ /* 0x004fe200000010ff */
[----:B------:R-:W-:Y:S01]  /*6ac0*/  FADD.FTZ R193, R193, R192 ;  /* 0x000000c0c1c17221 */ /* 0x000fe20000010000 */
[----:B---3--:R-:W-:Y:S01]  /*6ad0*/  F2FP.BF16.F32.PACK_AB R155, R197, R198 ;  /* 0x000000c6c59b723e */ /* 0x008fe200000010ff */
        /* <DEDUP_REMOVED lines=10> */
.L_x_14751:
        /* <DEDUP_REMOVED lines=8> */
.L_x_14741:
[----:B------:R-:W-:-:S13]  /*6c00*/  ISETP.GE.AND P1, PT, R202, RZ, PT ;  /* 0x000000ffca00720c */ /* 0x000fda0003f26270 */
[----:B------:R-:W-:Y:S05]  /*6c10*/  @!P1 BRA `(.L_x_14753) ;  /* 0x0000002000d89947 */ /* 0x000fea0003800000 */
[----:B------:R-:W-:Y:S02]  /*6c20*/  IMAD.MOV.U32 R207, RZ, RZ, R156 ;  /* 0x000000ffffcf7224 */ /* 0x000fe400078e009c */
[----:B------:R-:W-:-:S07]  /*6c30*/  IMAD.MOV.U32 R201, RZ, RZ, R21 ;  /* 0x000000ffffc97224 */ /* 0x000fce00078e0015 */
.L_x_14764:
[----:B------:R-:W-:-:S04]  /*6c40*/  UIADD3 UR38, UR38, 0x1, URZ ;  /* 0x0000000126267890 */ /* 0x000fc8000fffe03f */
[----:B------:R-:W-:-:S04]  /*6c50*/  UISETP.NE.AND UP0, UPT, UR38, 0x2, UPT ;  /* 0x000000022600788c */ /* 0x000fc8000bf05270 */
[----:B------:R-:W-:Y:S02]  /*6c60*/  USEL UR4, URZ, 0x1, UP0 ;  /* 0x000000013f047887 */ /* 0x000fe40008000000 */
[----:B------:R-:W-:Y:S02]  /*6c70*/  USEL UR38, UR38, URZ, UP0 ;  /* 0x0000003f26267287 */ /* 0x000fe40008000000 */
[----:B------:R-:W-:Y:S01]  /*6c80*/  ULOP3.LUT UR39, UR39, UR4, URZ, 0x3c, !UPT ;  /* 0x0000000427277292 */ /* 0x000fe2000f8e3c3f */
[----:B------:R-:W-:Y:S11]  /*6c90*/  @!P0 BRA `(.L_x_14754) ;  /* 0x0000000000048947 */ /* 0x000ff60003800000 */
[----:B------:R-:W-:Y:S01]  /*6ca0*/  BPT.TRAP 0x1 ;  /* 0x000000040000795c */ /* 0x000fe20000300000 */
.L_x_14754:
        /* <DEDUP_REMOVED lines=9> */
.L_x_14755:
[----:B-1----:R-:W-:Y:S05]  /*6d40*/  @P1 BRA `(.L_x_14756) ;  /* 0x0000000000081947 */ /* 0x002fea0003800000 */
[----:B------:R-:W1:Y:S02]  /*6d50*/  SYNCS.PHASECHK.TRANS64.TRYWAIT P1, [UR4+0x32430], R0 ;  /* 0x03243000ff0075a7 */ /* 0x000e640008020144 */
[----:B-1----:R-:W-:Y:S05]  /*6d60*/  @!P1 BRA `(.L_x_14757) ;  /* 0x000000c0005c9947 */ /* 0x002fea0003800000 */
.L_x_14756:
        /* <DEDUP_REMOVED lines=32> */
.L_x_14758:
[----:B------:R2:W3:Y:S01]  /*6f70*/  SYNCS.PHASECHK.TRANS64.TRYWAIT P1, [UR4+0x32450], R0 ;  /* 0x03245000ff0075a7 */ /* 0x0004e20008020144 */
[----:B------:R-:W-:Y:S05]  /*6f80*/  @!P0 BRA `(.L_x_14759) ;  /* 0x0000000000048947 */ /* 0x000fea0003800000 */
[----:B------:R-:W-:Y:S01]  /*6f90*/  BPT.TRAP 0x1 ;  /* 0x000000040000795c */ /* 0x000fe20000300000 */
.L_x_14759:
[----:B---3--:R-:W-:Y:S05]  /*6fa0*/  @P1 BRA `(.L_x_14760) ;  /* 0x0000000000081947 */ /* 0x008fea0003800000 */
[----:B------:R-:W3:Y:S02]  /*6fb0*/  SYNCS.PHASECHK.TRANS64.TRYWAIT P1, [UR4+0x32450], R0 ;  /* 0x03245000ff0075a7 */ /* 0x000ee40008020144 */
[----:B---3--:R-:W-:Y:S05]  /*6fc0*/  @!P1 BRA `(.L_x_14761) ;  /* 0x000000bc00dc9947 */ /* 0x008fea0003800000 */
.L_x_14760:
        /* <DEDUP_REMOVED lines=101> */
.L_x_14762:
[----:B------:R-:W-:Y:S01]  /*7620*/  FMNMX.FTZ R204, R152, R201, !PT ;  /* 0x000000c998cc7209 */ /* 0x000fe20007810000 */
[----:B------:R-:W-:Y:S01]  /*7630*/  ULDC UR5, c[0x0][0xa80] ;  /* 0x0002a00000057ab9 */ /* 0x000fe20000000800 */
[----:B------:R-:W-:Y:S02]  /*7640*/  UIADD3 UR10, UR4, 0x32440, URZ ;  /* 0x00032440040a7890 */ /* 0x000fe4000fffe03f */
[----:B------:R-:W-:Y:S01]  /*7650*/  FMNMX.FTZ R21, R153, R204, !PT ;  /* 0x000000cc99157209 */ /* 0x000fe20007810000 */
[----:B------:R-:W-:Y:S01]  /*7660*/  UMOV UR11, 0x40000040 ;  /* 0x40000040000b7882 */ /* 0x000fe20000000000 */
[----:B------:R-:W-:Y:S02]  /*7670*/  UPRMT UR10, UR6, 0x654, UR10 ;  /* 0x00000654060a7896 */ /* 0x000fe4000800000a */
[----:B------:R-:W-:Y:S01]  /*7680*/  FMNMX.FTZ R204, R156, R21, !PT ;  /* 0x000000159ccc7209 */ /* 0x000fe20007810000 */
[----:B------:R-:W-:-:S03]  /*7690*/  UMOV UR15, 0x40000040 ;  /* 0x40000040000f7882 */ /* 0x000fc60000000000 */
[----:B------:R-:W-:-:S03]  /*76a0*/  FMNMX.FTZ R21, R157, R204, !PT ;  /* 0x000000cc9d157209 */ /* 0x000fc60007810000 */
[----:B------:R-:W-:Y:S01]  /*76b0*/  SYNCS.ARRIVE.TRANS64.RED.A1T0 RZ, [UR10], RZ ;  /* 0x000000ffffff79a7 */ /* 0x000fe2000810040a */
[----:B------:R-:W-:Y:S01]  /*76c0*/  FMNMX.FTZ R204, R160, R21, !PT ;  /* 0x00000015a0cc7209 */ /* 0x000fe20007810000 */
[----:B------:R-:W-:-:S03]  /*76d0*/  UIMAD UR10, UR38, 0xc00, UR7 ;  /* 0x00000c00260a78a4 */ /* 0x000fc6000f8e0207 */
[----:B------:R-:W-:Y:S01]  /*76e0*/  FMNMX.FTZ R21, R161, R204, !PT ;  /* 0x000000cca1157209 */ /* 0x000fe20007810000 */
[----:B------:R-:W-:Y:S01]  /*76f0*/  UIADD3 UR14, UR10, 0x80, URZ ;  /* 0x000000800a0e7890 */ /* 0x000fe2000fffe03f */
        /* <DEDUP_REMOVED lines=46> */
[----:B--2---:R-:W-:-:S05]  /*79e0*/  FMNMX.FTZ R203, R203, R205, !PT ;  /* 0x000000cdcbcb7209 */ /* 0x004fca0007810000 */
[----:B------:R-:W2:Y:S01]  /*79f0*/  SHFL.BFLY PT, R208, R203, 0x1, 0x1f ;  /* 0x0c201f00cbd07f89 */ /* 0x000ea200000e0000 */
[----:B-1----:R-:W-:-:S05]  /*7a00*/  FMNMX.FTZ R21, R21, R204, !PT ;  /* 0x000000cc15157209 */ /* 0x002fca0007810000 */
[C---:B------:R-:W-:Y:S01]  /*7a10*/  FMUL.FTZ R204, R21.reuse, UR5 ;  /* 0x0000000515cc7c20 */ /* 0x040fe20008410000 */
[----:B------:R-:W-:-:S03]  /*7a20*/  FADD.FTZ R205, -R21, R201 ;  /* 0x000000c915cd7221 */ /* 0x000fc60000010100 */
[--C-:B------:R-:W-:Y:S01]  /*7a30*/  FFMA.FTZ R206, R152, UR5, -R204.reuse ;  /* 0x0000000598ce7c23 */ /* 0x100fe200080108cc */
[--C-:B------:R-:W-:Y:S01]  /*7a40*/  FFMA.FTZ R152, R156, UR5, -R204.reuse ;  /* 0x000000059c987c23 */ /* 0x100fe200080108cc */
[----:B------:R-:W-:Y:S01]  /*7a50*/  FMUL.FTZ R205, R205, UR5 ;  /* 0x00000005cdcd7c20 */ /* 0x000fe20008410000 */
        /* <DEDUP_REMOVED lines=10> */
[----:B--2---:R-:W-:Y:S01]  /*7b00*/  FMNMX.FTZ R156, R203, R208, !PT ;  /* 0x000000d0cb9c7209 */ /* 0x004fe20007810000 */
[----:B------:R-:W1:Y:S01]  /*7b10*/  MUFU.EX2 R205, R205 ;  /* 0x000000cd00cd7308 */ /* 0x000e620000000800 */
[--C-:B------:R-:W-:Y:S01]  /*7b20*/  FFMA.FTZ R173, R173, UR5, -R204.reuse ;  /* 0x00000005adad7c23 */ /* 0x100fe200080108cc */
[--C-:B------:R-:W-:Y:S01]  /*7b30*/  FFMA.FTZ R176, R176, UR5, -R204.reuse ;  /* 0x00000005b0b07c23 */ /* 0x100fe200080108cc */
[--C-:B------:R-:W-:Y:S01]  /*7b40*/  FFMA.FTZ R177, R177, UR5, -R204.reuse ;  /* 0x00000005b1b17c23 */ /* 0x100fe200080108cc */
[----:B------:R-:W-:Y:S01]  /*7b50*/  FMUL.FTZ R208, R156, UR5 ;  /* 0x000000059cd07c20 */ /* 0x000fe20008410000 */
[--C-:B------:R-:W-:Y:S01]  /*7b60*/  FFMA.FTZ R180, R180, UR5, -R204.reuse ;  /* 0x00000005b4b47c23 */ /* 0x100fe200080108cc */
[--C-:B------:R-:W-:Y:S01]  /*7b70*/  FFMA.FTZ R181, R181, UR5, -R204.reuse ;  /* 0x00000005b5b57c23 */ /* 0x100fe200080108cc */
[----:B------:R-:W-:Y:S01]  /*7b80*/  FFMA.FTZ R184, R184, UR5, -R204 ;  /* 0x00000005b8b87c23 */ /* 0x000fe200080108cc */
        /* <DEDUP_REMOVED lines=9> */
[----:B--2---:R-:W-:Y:S01]  /*7c20*/  FADD.FTZ R152, -R156, R207 ;  /* 0x000000cf9c987221 */ /* 0x004fe20000010100 */
[----:B------:R-:W-:Y:S01]  /*7c30*/  FFMA.FTZ R207, R155, UR5, -R208 ;  /* 0x000000059bcf7c23 */ /* 0x000fe200080108d0 */
[-C--:B-1----:R-:W-:Y:S01]  /*7c40*/  FMUL.FTZ R24, R24, R205.reuse ;  /* 0x000000cd18187220 */ /* 0x082fe20000410000 */
[-C--:B------:R-:W-:Y:S01]  /*7c50*/  FMUL.FTZ R25, R25, R205.reuse ;  /* 0x000000cd19197220 */ /* 0x080fe20000410000 */
[----:B------:R-:W-:Y:S01]  /*7c60*/  FMUL.FTZ R152, R152, UR5 ;  /* 0x0000000598987c20 */ /* 0x000fe20008410000 */
        /* <DEDUP_REMOVED lines=147> */
[--C-:B------:R-:W-:Y:S01]  /*85a0*/  FFMA.FTZ R182, R182, UR5, -R208.reuse ;  /* 0x00000005b6b67c23 */ /* 0x100fe200080108d0 */
[----:B------:R-:W-:Y:S01]  /*85b0*/  FFMA.FTZ R183, R183, UR5, -R208 ;  /* 0x00000005b7b77c23 */ /* 0x000fe200080108d0 */
[--C-:B------:R-:W-:Y:S01]  /*85c0*/  FFMA.FTZ R185, R185, UR5, -R204.reuse ;  /* 0x00000005b9b97c23 */ /* 0x100fe200080108cc */
[----:B------:R-:W-:Y:S01]  /*85d0*/  HGMMA.64x256x16.F32.BF16 R24, R152, gdesc[UR8].tnspB, R24, gsb0 ;  /* 0x43e0000898187df0 */ /* 0x000fe20008001818 */
        /* <DEDUP_REMOVED lines=16> */
[----:B------:R-:W-:Y:S01]  /*86e0*/  MUFU.EX2 R162, R162 ;  /* 0x000000a200a27308 */ /* 0x000fe20000000800 */
[----:B------:R-:W-:Y:S01]  /*86f0*/  UMOV UR11, 0x40000040 ;  /* 0x40000040000b7882 */ /* 0x000fe20000000000 */
[----:B------:R-:W-:Y:S01]  /*8700*/  FFMA.FTZ R4, R205, R4, R206 ;  /* 0x00000004cd047223 */ /* 0x000fe200000100ce */
[----:B------:R-:W-:-:S03]  /*8710*/  FFMA.FTZ R210, R209, R5, R210 ;  /* 0x00000005d1d27223 */ /* 0x000fc600000100d2 */
[----:B------:R-:W-:Y:S01]  /*8720*/  FADD.FTZ R4, R201, R4 ;  /* 0x00000004c9047221 */ /* 0x000fe20000010000 */
[----:B------:R-:W-:Y:S01]  /*8730*/  FADD.FTZ R207, R207, R210 ;  /* 0x000000d2cfcf7221 */ /* 0x000fe20000010000 */
[----:B------:R-:W2:Y:S02]  /*8740*/  MUFU.EX2 R163, R163 ;  /* 0x000000a300a37308 */ /* 0x000ea40000000800 */
[----:B------:R-:W-:Y:S01]  /*8750*/  FADD.FTZ R4, R203, R4 ;  /* 0x00000004cb047221 */ /* 0x000fe20000010000 */
[----:B------:R-:W-:-:S03]  /*8760*/  FADD.FTZ R158, R158, R207 ;  /* 0x000000cf9e9e7221 */ /* 0x000fc60000010000 */
[----:B------:R-:W-:Y:S01]  /*8770*/  FADD.FTZ R157, R157, R4 ;  /* 0x000000049d9d7221 */ /* 0x000fe20000010000 */
[----:B------:R-:W-:Y:S01]  /*8780*/  FADD.FTZ R159, R159, R158 ;  /* 0x0000009e9f9f7221 */ /* 0x000fe20000010000 */
        /* <DEDUP_REMOVED lines=119> */
.L_x_14763:
        /* <DEDUP_REMOVED lines=8> */
.L_x_14753:
[----:B------:R-:W0:Y:S01]  /*8f80*/  SHFL.BFLY PT, R3, R4, 0x2, 0x1f ;  /* 0x0c401f0004037f89 */ /* 0x000e2200000e0000 */
[----:B------:R-:W-:Y:S01]  /*8f90*/  MOV R8, RZ ;  /* 0x000000ff00087202 */ /* 0x000fe20000000f00 */
[----:B------:R-:W-:Y:S01]  /*8fa0*/  UIADD3 UR38, UR38, 0x1, URZ ;  /* 0x0000000126267890 */ /* 0x000fe2000fffe03f */
[----:B------:R-:W-:Y:S01]  /*8fb0*/  IMAD.U32 R12, RZ, RZ, UR5 ;  /* 0x00000005ff0c7e24 */ /* 0x000fe2000f8e00ff */
[----:B------:R-:W1:Y:S01]  /*8fc0*/  SHFL.BFLY PT, R2, R5, 0x2, 0x1f ;  /* 0x0c401f0005027f89 */ /* 0x000e6200000e0000 */
[----:B------:R2:W-:Y:S06]  /*8fd0*/  BAR.ARV R0, 0x100 ;  /* 0x000400000000751d */ /* 0x0005ec0000002000 */
[----:B------:R-:W-:-:S02]  /*8fe0*/  UISETP.NE.AND UP0, UPT, UR38, 0x2, UPT ;  /* 0x000000022600788c */ /* 0x000fc4000bf05270 */
[----:B------:R-:W-:Y:S06]  /*8ff0*/  BAR.ARV 0x8, 0x180 ;  /* 0x0206000000007b1d */ /* 0x000fec0000002000 */
[----:B--2---:R-:W-:Y:S01]  /*9000*/  IMAD.MOV.U32 R0, RZ, RZ, RZ ;  /* 0x000000ffff007224 */ /* 0x004fe200078e00ff */
[----:B------:R-:W-:Y:S01]  /*9010*/  USEL UR4, URZ, 0x1, UP0 ;  /* 0x000000013f047887 */ /* 0x000fe20008000000 */
[----:B0-----:R-:W-:Y:S01]  /*9020*/  FADD.FTZ R3, R3, R4 ;  /* 0x0000000403037221 */ /* 0x001fe20000010000 */
[----:B------:R-:W-:Y:S01]  /*9030*/  IMAD.U32 R4, RZ, RZ, UR5 ;  /* 0x00000005ff047e24 */ /* 0x000fe2000f8e00ff */
[----:B------:R-:W-:Y:S01]  /*9040*/  PLOP3.LUT P0, PT, PT, PT, PT, 0x8, 0x0 ;  /* 0x000000000000781c */ /* 0x000fe20003f0e170 */
[----:B------:R-:W-:-:S02]  /*9050*/  VIADD R224, R224, 0x1 ;  /* 0x00000001e0e07836 */ /* 0x000fc40000000000 */
[----:B-1----:R-:W-:Y:S01]  /*9060*/  FADD.FTZ R2, R2, R5 ;  /* 0x0000000502027221 */ /* 0x002fe20000010000 */
[----:B------:R-:W0:Y:S01]  /*9070*/  SHFL.BFLY PT, R6, R3, 0x1, 0x1f ;  /* 0x0c201f0003067f89 */ /* 0x000e2200000e0000 */
[----:B------:R-:W-:Y:S02]  /*9080*/  USEL UR38, UR38, URZ, UP0 ;  /* 0x0000003f26267287 */ /* 0x000fe40008000000 */
[----:B------:R-:W-:Y:S01]  /*9090*/  ULOP3.LUT UR39, UR39, UR4, URZ, 0x3c, !UPT ;  /* 0x0000000427277292 */ /* 0x000fe2000f8e3c3f */
[----:B------:R-:W1:Y:S01]  /*90a0*/  SHFL.BFLY PT, R7, R2, 0x1, 0x1f ;  /* 0x0c201f0002077f89 */ /* 0x000e6200000e0000 */
[----:B0-----:R-:W-:Y:S01]  /*90b0*/  FADD.FTZ R6, R3, R6 ;  /* 0x0000000603067221 */ /* 0x001fe20000010000 */
[----:B------:R-:W-:Y:S02]  /*90c0*/  IMAD.MOV.U32 R3, RZ, RZ, -0x800000 ;  /* 0xff800000ff037424 */ /* 0x000fe400078e00ff */
[----:B-1----:R-:W-:Y:S02]  /*90d0*/  FADD.FTZ R7, R2, R7 ;  /* 0x0000000702077221 */ /* 0x002fe40000010000 */
[----:B------:R-:W-:Y:S01]  /*90e0*/  FSETP.NE.FTZ.AND P1, PT, R6, RZ, PT ;  /* 0x000000ff0600720b */ /* 0x000fe20003f35000 */
[----:B------:R-:W-:-:S02]  /*90f0*/  IMAD.MOV.U32 R2, RZ, RZ, -0x800000 ;  /* 0xff800000ff027424 */ /* 0x000fc400078e00ff */
[----:B------:R-:W-:-:S10]  /*9100*/  FSETP.NE.FTZ.AND P2, PT, R7, RZ, PT ;  /* 0x000000ff0700720b */ /* 0x000fd40003f55000 */
[----:B------:R-:W0:Y:S01]  /*9110*/  @P1 MUFU.RCP R8, R6 ;  /* 0x0000000600081308 */ /* 0x000e220000001000 */
[----:B------:R-:W-:Y:S02]  /*9120*/  @P1 FMUL.FTZ R4, R4, 0.69314718246459960938 ;  /* 0x3f31721804041820 */ /* 0x000fe40000410000 */
[----:B------:R-:W-:-:S05]  /*9130*/  @P2 FMUL.FTZ R12, R12, 0.69314718246459960938 ;  /* 0x3f3172180c0c2820 */ /* 0x000fca0000410000 */
[----:B------:R-:W-:Y:S08]  /*9140*/  @P2 MUFU.RCP R0, R7 ;  /* 0x0000000700002308 */ /* 0x000ff00000001000 */
        /* <DEDUP_REMOVED lines=134> */
.L_x_14727:
[----:B------:R-:W0:Y:S08]  /*99b0*/  S2UR UR4, SR_CgaCtaId ;  /* 0x00000000000479c3 */ /* 0x000e300000008800 */
[----:B------:R-:W-:Y:S06]  /*99c0*/  BAR.SYNC.DEFER_BLOCKING 0x5, 0x180 ;  /* 0x0146000000007b1d */ /* 0x000fec0000010000 */
[----:B------:R-:W-:Y:S01]  /*99d0*/  UMOV UR7, 0x400 ;  /* 0x0000040000077882 */ /* 0x000fe20000000000 */
[----:B------:R-:W-:Y:S01]  /*99e0*/  BSSY B0, `(.L_x_14765) ;  /* 0x00002eb000007945 */ /* 0x000fe20003800000 */
[----:B0-----:R-:W-:-:S09]  /*99f0*/  ULEA UR7, UR4, UR7, 0x18 ;  /* 0x0000000704077291 */ /* 0x001fd2000f8ec03f */
[----:B------:R-:W0:Y:S02]  /*9a00*/  LDS.128 R4, [UR7+0x324d0] ;  /* 0x0324d007ff047984 */ /* 0x000e240008000c00 */
[----:B0-----:R-:W-:Y:S02]  /*9a10*/  R2UR UR5, R5 ;  /* 0x00000000050572ca */ /* 0x001fe400000e0000 */
        /* <DEDUP_REMOVED lines=18> */
[----:B------:R-:W-:Y:S02]  /*9b40*/  F2FP.BF16.F32.PACK_AB R35, R162, R35 ;  /* 0x00000023a223723e */ /* 0x000fe400000010ff */
        /* <DEDUP_REMOVED lines=24> */
[----:B------:R-:W-:Y:S01]  /*9cd0*/  IADD3 R177, P5, R94, 0x4040, RZ ;  /* 0x000040405eb17810 */ /* 0x000fe20007fbe0ff */
[----:B------:R-:W-:Y:S01]  /*9ce0*/  IMAD.X R39, RZ, RZ, R95, P1 ;  /* 0x000000ffff277224 */ /* 0x000fe200008e065f */
[----:B------:R-:W-:Y:S02]  /*9cf0*/  LOP3.LUT R16, R171, 0x380, RZ, 0xc0, !PT ;  /* 0x00000380ab107812 */ /* 0x000fe400078ec0ff */
[----:B------:R-:W-:-:S02]  /*9d00*/  LOP3.LUT R18, R173, 0x380, RZ, 0xc0, !PT ;  /* 0x00000380ad127812 */ /* 0x000fc400078ec0ff */
[----:B------:R-:W-:Y:S02]  /*9d10*/  SHF.R.U64 R5, R5, 0x3, RZ ;  /* 0x0000000305057819 */ /* 0x000fe400000012ff */
[----:B------:R-:W-:Y:S02]  /*9d20*/  SHF.R.U64 R12, R12, 0x3, RZ ;  /* 0x000000030c0c7819 */ /* 0x000fe400000012ff */
[----:B------:R-:W-:Y:S02]  /*9d30*/  IADD3 R46, P0, R94, 0x8020, RZ ;  /* 0x000080205e2e7810 */ /* 0x000fe40007f1e0ff */
[----:B------:R-:W-:Y:S02]  /*9d40*/  SHF.R.U64 R14, R14, 0x3, RZ ;  /* 0x000000030e0e7819 */ /* 0x000fe400000012ff */
[----:B------:R-:W-:Y:S01]  /*9d50*/  LOP3.LUT R20, R175, 0x380, RZ, 0xc0, !PT ;  /* 0x00000380af147812 */ /* 0x000fe200078ec0ff */
[----:B------:R-:W-:Y:S01]  /*9d60*/  IMAD.X R47, RZ, RZ, R95, P0 ;  /* 0x000000ffff2f7224 */ /* 0x000fe200000e065f */
[----:B------:R-:W-:-:S02]  /*9d70*/  IADD3 R54, P4, R94, 0x8040, RZ ;  /* 0x000080405e367810 */ /* 0x000fc40007f9e0ff */
[----:B------:R-:W-:Y:S02]  /*9d80*/  IADD3.X R23, RZ, R95, RZ, P5, !PT ;  /* 0x0000005fff177210 */ /* 0x000fe40002ffe4ff */
[----:B------:R-:W-:Y:S01]  /*9d90*/  SHF.R.U64 R16, R16, 0x3, RZ ;  /* 0x0000000310107819 */ /* 0x000fe200000012ff */
[--C-:B------:R-:W-:Y:S01]  /*9da0*/  IMAD.X R55, RZ, RZ, R95.reuse, P4 ;  /* 0x000000ffff377224 */ /* 0x100fe200020e065f */
        /* <DEDUP_REMOVED lines=14> */
[----:B------:R-:W-:Y:S02]  /*9e90*/  LOP3.LUT R12, R12, R167, RZ, 0x3c, !PT ;  /* 0x000000a70c0c7212 */ /* 0x000fe400078e3cff */
[----:B------:R-:W-:Y:S02]  /*9ea0*/  LOP3.LUT R38, R181, 0x380, RZ, 0xc0, !PT ;  /* 0x00000380b5267812 */ /* 0x000fe400078ec0ff */
[----:B------:R-:W-:Y:S02]  /*9eb0*/  LOP3.LUT R14, R14, R169, RZ, 0x3c, !PT ;  /* 0x000000a90e0e7212 */ /* 0x000fe400078e3cff */
[----:B------:R-:W-:-:S02]  /*9ec0*/  SHF.R.U64 R20, R20, 0x3, RZ ;  /* 0x0000000314147819 */ /* 0x000fc400000012ff */
[----:B------:R-:W-:Y:S02]  /*9ed0*/  LOP3.LUT R167, R46, 0x380, RZ, 0xc0, !PT ;  /* 0x000003802ea77812 */ /* 0x000fe400078ec0ff */
[----:B------:R-:W-:Y:S02]  /*9ee0*/  LOP3.LUT R16, R16, R171, RZ, 0x3c, !PT ;  /* 0x000000ab10107212 */ /* 0x000fe400078e3cff */
[----:B------:R-:W-:Y:S02]  /*9ef0*/  SHF.R.U64 R22, R22, 0x3, RZ ;  /* 0x0000000316167819 */ /* 0x000fe400000012ff */
[----:B------:R-:W-:Y:S02]  /*9f00*/  LOP3.LUT R169, R54, 0x380, RZ, 0xc0, !PT ;  /* 0x0000038036a97812 */ /* 0x000fe400078ec0ff */
[----:B------:R-:W-:Y:S02]  /*9f10*/  LOP3.LUT R18, R18, R173, RZ, 0x3c, !PT ;  /* 0x000000ad12127212 */ /* 0x000fe400078e3cff */
[----:B------:R-:W-:-:S02]  /*9f20*/  SHF.R.U64 R30, R30, 0x3, RZ ;  /* 0x000000031e1e7819 */ /* 0x000fc400000012ff */
[----:B------:R-:W-:Y:S02]  /*9f30*/  LOP3.LUT R171, R62, 0x380, RZ, 0xc0, !PT ;  /* 0x000003803eab7812 */ /* 0x000fe400078ec0ff */
[----:B------:R-:W-:Y:S02]  /*9f40*/  SHF.R.U64 R38, R38, 0x3, RZ ;  /* 0x0000000326267819 */ /* 0x000fe400000012ff */
[----:B------:R-:W-:Y:S02]  /*9f50*/  LOP3.LUT R173, R70, 0x380, RZ, 0xc0, !PT ;  /* 0x0000038046ad7812 */ /* 0x000fe400078ec0ff */
[----:B------:R-:W-:Y:S02]  /*9f60*/  MOV R94, R94 ;  /* 0x0000005e005e7202 */ /* 0x000fe40000000f00 */
[----:B------:R-:W-:Y:S02]  /*9f70*/  LOP3.LUT R20, R20, R175, RZ, 0x3c, !PT ;  /* 0x000000af14147212 */ /* 0x000fe400078e3cff */
[----:B------:R-:W-:Y:S01]  /*9f80*/  SHF.R.U64 R167, R167, 0x3, RZ ;  /* 0x00000003a7a77819 */ /* 0x000fe200000012ff */
[----:B------:R-:W-:Y:S01]  /*9f90*/  STSM.16.M88.4 [R94], R24 ;  /* 0x000000185e007844 */ /* 0x000fe20000000200 */
[----:B------:R-:W-:-:S02]  /*9fa0*/  LOP3.LUT R78, R4, 0x380, RZ, 0xc0, !PT ;  /* 0x00000380044e7812 */ /* 0x000fc400078ec0ff */
[----:B------:R-:W-:Y:S02]  /*9fb0*/  MOV R12, R12 ;  /* 0x0000000c000c7202 */ /* 0x000fe40000000f00 */
[----:B------:R-:W-:Y:S02]  /*9fc0*/  LOP3.LUT R22, R22, R177, RZ, 0x3c, !PT ;  /* 0x000000b116167212 */ /* 0x000fe400078e3cff */
[----:B------:R-:W-:Y:S01]  /*9fd0*/  SHF.R.U64 R169, R169, 0x3, RZ ;  /* 0x00000003a9a97819 */ /* 0x000fe200000012ff */
[----:B------:R-:W-:Y:S01]  /*9fe0*/  STSM.16.M88.4 [R12], R32 ;  /* 0x000000200c007844 */ /* 0x000fe20000000200 */
[----:B------:R-:W-:Y:S02]  /*9ff0*/  LOP3.LUT R95, R151, 0x380, RZ, 0xc0, !PT ;  /* 0x00000380975f7812 */ /* 0x000fe400078ec0ff */
        /* <DEDUP_REMOVED lines=26> */
[----:B------:R-:W-:Y:S01]  /*a1a0*/  F2FP.BF16.F32.PACK_AB R80, R81, R80 ;  /* 0x000000505150723e */ /* 0x000fe200000010ff */
[----:B------:R-:W-:Y:S01]  /*a1b0*/  STSM.16.M88.4 [R20], R64 ;  /* 0x0000004014007844 */ /* 0x000fe20000000200 */
[----:B------:R-:W-:Y:S02]  /*a1c0*/  LOP3.LUT R54, R169, R54, RZ, 0x3c, !PT ;  /* 0x00000036a9367212 */ /* 0x000fe400078e3cff */
[----:B------:R-:W-:-:S02]  /*a1d0*/  SHF.R.U64 R28, R95, 0x3, RZ ;  /* 0x000000035f1c7819 */ /* 0x000fc400000012ff */
[----:B------:R-:W-:Y:S02]  /*a1e0*/  MOV R22, R22 ;  /* 0x0000001600167202 */ /* 0x000fe40000000f00 */
[----:B------:R-:W-:Y:S02]  /*a1f0*/  F2FP.BF16.F32.PACK_AB R74, R77, R76 ;  /* 0x0000004c4d4a723e */ /* 0x000fe400000010ff */
[----:B------:R-:W-:Y:S02]  /*a200*/  F2FP.BF16.F32.PACK_AB R75, R9, R75 ;  /* 0x0000004b094b723e */ /* 0x000fe400000010ff */
[----:B------:R-:W-:Y:S02]  /*a210*/  F2FP.BF16.F32.PACK_AB R81, R8, R82 ;  /* 0x000000520851723e */ /* 0x000fe400000010ff */
[----:B------:R-:W-:Y:S01]  /*a220*/  LOP3.LUT R62, R171, R62, RZ, 0x3c, !PT ;  /* 0x0000003eab3e7212 */ /* 0x000fe200078e3cff */
[----:B------:R0:W-:Y:S01]  /*a230*/  STSM.16.M88.4 [R22], R72 ;  /* 0x0000004816007844 */ /* 0x0001e20000000200 */
[----:B------:R-:W-:-:S02]  /*a240*/  SHF.R.U64 R95, R156, 0x3, RZ ;  /* 0x000000039c5f7819 */ /* 0x000fc400000012ff */
[----:B------:R-:W-:Y:S02]  /*a250*/  MOV R30, R30 ;  /* 0x0000001e001e7202 */ /* 0x000fe40000000f00 */
        /* <DEDUP_REMOVED lines=14> */
[----:B------:R-:W-:Y:S02]  /*a340*/  R2UR UR12, R220 ;  /* 0x00000000dc0c72ca */ /* 0x000fe400000e0000 */
[----:B------:R-:W-:Y:S01]  /*a350*/  R2UR UR13, R222 ;  /* 0x00000000de0d72ca */ /* 0x000fe200000e0000 */
[----:B------:R-:W-:Y:S01]  /*a360*/  UMOV UR4, URZ ;  /* 0x0000003f00047c82 */ /* 0x000fe20008000000 */
[----:B------:R-:W-:Y:S01]  /*a370*/  F2FP.BF16.F32.PACK_AB R85, R91, R90 ;  /* 0x0000005a5b55723e */ /* 0x000fe200000010ff */
[----:B0-----:R-:W0:Y:S01]  /*a380*/  LDC R73, c[0x0][0xce8] ;  /* 0x00033a00ff497b82 */ /* 0x001e220000000800 */
[----:B------:R-:W-:-:S02]  /*a390*/  F2FP.BF16.F32.PACK_AB R86, R93, R92 ;  /* 0x0000005c5d56723e */ /* 0x000fc400000010ff */
[----:B------:R-:W-:Y:S02]  /*a3a0*/  F2FP.BF16.F32.PACK_AB R97, R99, R98 ;  /* 0x000000626361723e */ /* 0x000fe400000010ff */
[----:B------:R-:W-:Y:S01]  /*a3b0*/  LOP3.LUT R78, R29, R4, RZ, 0x3c, !PT ;  /* 0x000000041d4e7212 */ /* 0x000fe200078e3cff */
[----:B------:R-:W-:Y:S01]  /*a3c0*/  STSM.16.M88.4 [R38], R84 ;  /* 0x0000005426007844 */ /* 0x000fe20000000200 */
[----:B------:R-:W-:Y:S01]  /*a3d0*/  MOV R46, R46 ;  /* 0x0000002e002e7202 */ /* 0x000fe20000000f00 */
[----:B------:R-:W-:Y:S01]  /*a3e0*/  UIMAD.WIDE UR10, UR12, 0x4, UR10 ;  /* 0x000000040c0a78a5 */ /* 0x000fe2000f8e020a */
[----:B------:R-:W-:Y:S02]  /*a3f0*/  F2FP.BF16.F32.PACK_AB R98, R101, R100 ;  /* 0x000000646562723e */ /* 0x000fe400000010ff */
[----:B------:R-:W-:Y:S02]  /*a400*/  F2FP.BF16.F32.PACK_AB R99, R103, R102 ;  /* 0x000000666763723e */ /* 0x000fe400000010ff */
[----:B------:R-:W-:-:S02]  /*a410*/  F2FP.BF16.F32.PACK_AB R105, R107, R106 ;  /* 0x0000006a6b69723e */ /* 0x000fc400000010ff */
[----:B------:R-:W-:Y:S01]  /*a420*/  LOP3.LUT R4, R28, R151, RZ, 0x3c, !PT ;  /* 0x000000971c047212 */ /* 0x000fe200078e3cff */
[----:B------:R-:W-:Y:S01]  /*a430*/  STSM.16.M88.4 [R46], R96 ;  /* 0x000000602e007844 */ /* 0x000fe20000000200 */
        /* <DEDUP_REMOVED lines=38> */
[----:B------:R-:W-:-:S02]  /*a6a0*/  VIADD R13, R214, UR61 ;  /* 0x0000003dd60d7c36 */ /* 0x000fc40008000000 */
[----:B------:R-:W-:-:S06]  /*a6b0*/  UISETP.NE.AND.EX UP1, UPT, UR11, URZ, UPT, UP1 ;  /* 0x0000003f0b00728c */ /* 0x000fcc000bf25310 */
[----:B------:R-:W-:-:S04]  /*a6c0*/  PLOP3.LUT P2, PT, PT, PT, UP1, 0x80, 0x0 ;  /* 0x000000000000781c */ /* 0x000fc80003f4f018 */
[----:B------:R-:W0:Y:S01]  /*a6d0*/  @P1 LDC R8, c[0x0][0xcec] ;  /* 0x00033b00ff081b82 */ /* 0x000e220000000800 */
[----:B------:R-:W-:-:S04]  /*a6e0*/  @UP1 ULEA UR10, UP2, UR12, UR10, 0x2 ;  /* 0x0000000a0c0a1291 */ /* 0x000fc8000f84103f */
[----:B------:R-:W-:Y:S02]  /*a6f0*/  @UP1 ULEA.HI.X UR11, UR12, UR11, UR13, 0x2, UP2 ;  /* 0x0000000b0c0b1291 */ /* 0x000fe400090f140d */
[----:B-1----:R-:W-:Y:S01]  /*a700*/  MOV R10, UR10 ;  /* 0x0000000a000a7c02 */ /* 0x002fe20008000f00 */
[----:B------:R-:W-:Y:S01]  /*a710*/  ULDC UR12, c[0x0][0xb88] ;  /* 0x0002e200000c7ab9 */ /* 0x000fe20000000800 */
[----:B------:R-:W1:Y:S02]  /*a720*/  @P1 LDC R9, c[0x0][0xcf0] ;  /* 0x00033c00ff091b82 */ /* 0x000e640000000800 */
        /* <DEDUP_REMOVED lines=9> */
.L_x_14767:
[----:B------:R-:W-:Y:S01]  /*a7c0*/  R2UR UR20, R221 ;  /* 0x00000000dd1472ca */ /* 0x000fe200000e0000 */
[----:B------:R-:W-:Y:S01]  /*a7d0*/  ULDC.64 UR16, c[0x0][0xc90] ;  /* 0x0003240000107ab9 */ /* 0x000fe20000000a00 */
[----:B------:R-:W-:Y:S01]  /*a7e0*/  R2UR UR19, R222 ;  /* 0x00000000de1372ca */ /* 0x000fe200000e0000 */
[----:B------:R-:W-:Y:S01]  /*a7f0*/  @P1 IMAD.HI.U32 R4, R13, R8, RZ ;  /* 0x000000080d041227 */ /* 0x000fe200078e00ff */
[----:B------:R-:W-:Y:S01]  /*a800*/  R2UR UR18, R220 ;  /* 0x00000000dc1272ca */ /* 0x000fe200000e0000 */
[----:B------:R-:W-:Y:S01]  /*a810*/  USHF.R.S32.HI UR11, URZ, 0x1f, UR4 ;  /* 0x0000001f3f0b7899 */ /* 0x000fe20008011404 */
[----:B------:R-:W0:Y:S01]  /*a820*/  @P1 LDC R75, c[0x0][0xcf0] ;  /* 0x00033c00ff4b1b82 */ /* 0x000e220000000800 */
[----:B------:R-:W-:Y:S01]  /*a830*/  UMOV UR10, UR4 ;  /* 0x00000004000a7c82 */ /* 0x000fe20008000000 */
[----:B------:R-:W-:Y:S01]  /*a840*/  IMAD.MOV.U32 R8, RZ, RZ, R13 ;  /* 0x000000ffff087224 */ /* 0x000fe200078e000d */
[----:B------:R-:W-:Y:S01]  /*a850*/  @P1 SHF.R.U32.HI R8, RZ, R9, R4 ;  /* 0x00000009ff081219 */ /* 0x000fe20000011604 */
[----:B------:R-:W-:-:S02]  /*a860*/  IMAD.MOV.U32 R5, RZ, RZ, 0x2 ;  /* 0x00000002ff057424 */ /* 0x000fc400078e00ff */
[----:B------:R-:W-:Y:S01]  /*a870*/  VIADD R14, R227, UR61 ;  /* 0x0000003de30e7c36 */ /* 0x000fe20008000000 */
[----:B------:R-:W-:Y:S01]  /*a880*/  USHF.R.S32.HI UR15, URZ, 0x1f, UR20 ;  /* 0x0000001f3f0f7899 */ /* 0x000fe20008011414 */
[--C-:B------:R-:W-:Y:S01]  /*a890*/  IMAD.MOV R4, RZ, RZ, -R8.reuse ;  /* 0x000000ffff047224 */ /* 0x100fe200078e0a08 */
[----:B------:R-:W-:Y:S01]  /*a8a0*/  USEL UR19, UR19, URZ, !UP0 ;  /* 0x0000003f13137287 */ /* 0x000fe2000c000000 */
[----:B------:R-:W-:Y:S01]  /*a8b0*/  SHF.R.S32.HI R9, RZ, 0x1f, R8 ;  /* 0x0000001fff097819 */ /* 0x000fe20000011408 */
[----:B------:R-:W-:Y:S01]  /*a8c0*/  UIMAD UR14, UR15, UR16, URZ ;  /* 0x000000100f0e72a4 */ /* 0x000fe2000f8e023f */
[----:B--2---:R-:W-:Y:S01]  /*a8d0*/  IMAD R11, R73, R4, R13 ;  /* 0x00000004490b7224 */ /* 0x004fe200078e020d */
[----:B------:R-:W-:Y:S01]  /*a8e0*/  UIMAD.WIDE.U32 UR12, UR20, UR16, UR10 ;  /* 0x00000010140c72a5 */ /* 0x000fe2000f8e000a */
[----:B------:R-:W-:Y:S01]  /*a8f0*/  IMAD R4, R223, 0x40, R200 ;  /* 0x00000040df047824 */ /* 0x000fe200078e02c8 */
[----:B------:R-:W-:Y:S01]  /*a900*/  UIMAD UR14, UR20, UR17, UR14 ;  /* 0x00000011140e72a4 */ /* 0x000fe2000f8e020e */
[----:B-----5:R-:W-:Y:S01]  /*a910*/  IMAD R77, R0, R73, RZ ;  /* 0x00000049004d7224 */ /* 0x020fe200078e02ff */
[----:B------:R-:W-:Y:S01]  /*a920*/  USEL UR18, UR18, URZ, !UP0 ;  /* 0x0000003f12127287 */ /* 0x000fe2000c000000 */
[----:B------:R-:W-:Y:S01]  /*a930*/  SHF.R.S32.HI R6, RZ, 0x1f, R11 ;  /* 0x0000001fff067819 */ /* 0x000fe2000001140b */
[----:B------:R-:W-:Y:S01]  /*a940*/  ULDC.64 UR16, c[0x0][0xc98] ;  /* 0x0003260000107ab9 */ /* 0x000fe20000000a00 */
[----:B------:R-:W-:Y:S01]  /*a950*/  UIADD3 UR13, UR13, UR14, URZ ;  /* 0x0000000e0d0d7290 */ /* 0x000fe2000fffe03f */
[----:B------:R-:W-:Y:S01]  /*a960*/  IMAD.WIDE R4, R4, R5, UR8 ;  /* 0x0000000804047e25 */ /* 0x000fe2000f8e0205 */
[----:B------:R-:W-:-:S02]  /*a970*/  UIMAD UR10, UR19, UR16, URZ ;  /* 0x00000010130a72a4 */ /* 0x000fc4000f8e023f */
[----:B------:R-:W-:Y:S02]  /*a980*/  UIMAD.WIDE.U32 UR12, UR18, UR16, UR12 ;  /* 0x00000010120c72a5 */ /* 0x000fe4000f8e000c */
[----:B------:R-:W-:Y:S01]  /*a990*/  UIMAD UR10, UR18, UR17, UR10 ;  /* 0x00000011120a72a4 */ /* 0x000fe2000f8e020a */
[C---:B------:R-:W-:Y:S01]  /*a9a0*/  IADD3 R29, P2, R4.reuse, 0x5000, RZ ;  /* 0x00005000041d7810 */ /* 0x040fe20007f5e0ff */
[----:B------:R-:W-:Y:S01]  /*a9b0*/  ULDC.64 UR8, c[0x0][0xc88] ;  /* 0x0003220000087ab9 */ /* 0x000fe20000000a00 */
[----:B------:R-:W-:Y:S01]  /*a9c0*/  IADD3 R25, P3, R4, 0x4000, RZ ;  /* 0x0000400004197810 */ /* 0x000fe20007f7e0ff */
[----:B------:R-:W-:Y:S01]  /*a9d0*/  IMAD R6, R6, UR8, RZ ;  /* 0x0000000806067c24 */ /* 0x000fe2000f8e02ff */
[----:B------:R-:W-:Y:S01]  /*a9e0*/  IADD3 R8, P0, R8, UR12, RZ ;  /* 0x0000000c08087c10 */ /* 0x000fe2000ff1e0ff */
[----:B------:R-:W-:Y:S01]  /*a9f0*/  IMAD.U32 R10, RZ, RZ, UR10 ;  /* 0x0000000aff0a7e24 */ /* 0x000fe2000f8e00ff */
[----:B------:R-:W-:Y:S01]  /*aa00*/  LOP3.LUT R28, R29, 0x380, RZ, 0xc0, !PT ;  /* 0x000003801d1c7812 */ /* 0x000fe200078ec0ff */
[----:B------:R-:W-:Y:S01]  /*aa10*/  IMAD R15, R11, UR9, R6 ;  /* 0x000000090b0f7c24 */ /* 0x000fe2000f8e0206 */
[----:B------:R-:W-:Y:S01]  /*aa20*/  LOP3.LUT R24, R25, 0x380, RZ, 0xc0, !PT ;  /* 0x0000038019187812 */ /* 0x000fe200078ec0ff */
[----:B------:R-:W-:Y:S01]  /*aa30*/  VIADD R6, R14, 0x8 ;  /* 0x000000080e067836 */ /* 0x000fe20000000000 */
[----:B------:R-:W-:Y:S01]  /*aa40*/  IADD3.X R9, R9, UR13, R10, P0, !PT ;  /* 0x0000000d09097c10 */ /* 0x000fe200087fe40a */
[----:B------:R-:W-:Y:S01]  /*aa50*/  ULDC.64 UR12, c[0x0][0xba0] ;  /* 0x0002e800000c7ab9 */ /* 0x000fe20000000a00 */
[----:B------:R-:W-:-:S02]  /*aa60*/  SHF.R.U64 R28, R28, 0x3, RZ ;  /* 0x000000031c1c7819 */ /* 0x000fc400000012ff */
[----:B------:R-:W-:Y:S01]  /*aa70*/  SHF.R.U64 R24, R24, 0x3, RZ ;  /* 0x0000000318187819 */ /* 0x000fe200000012ff */
[----:B------:R-:W-:Y:S01]  /*aa80*/  IMAD.WIDE.U32 R8, R11, UR8, R8 ;  /* 0x000000080b087c25 */ /* 0x000fe2000f8e0008 */
[----:B------:R-:W-:Y:S01]  /*aa90*/  ULDC.64 UR8, c[0x0][0xc50] ;  /* 0x0003140000087ab9 */ /* 0x000fe20000000a00 */
[----:B------:R-:W-:Y:S02]  /*aaa0*/  LOP3.LUT R28, R28, R29, RZ, 0x3c, !PT ;  /* 0x0000001d1c1c7212 */ /* 0x000fe400078e3cff */
[----:B------:R-:W-:Y:S01]  /*aab0*/  IMAD.IADD R9, R9, 0x1, R15 ;  /* 0x0000000109097824 */ /* 0x000fe200078e020f */
[----:B------:R-:W-:Y:S01]  /*aac0*/  LEA R10, P0, R8, UR8, 0x2 ;  /* 0x00000008080a7c11 */ /* 0x000fe2000f8010ff */
[----:B------:R-:W-:Y:S01]  /*aad0*/  IMAD.X R29, RZ, RZ, R5, P2 ;  /* 0x000000ffff1d7224 */ /* 0x000fe200010e0605 */
[----:B------:R-:W-:Y:S02]  /*aae0*/  IADD3 R49, P2, R4, 0xb000, RZ ;  /* 0x0000b00004317810 */ /* 0x000fe40007f5e0ff */
[----:B------:R-:W-:Y:S01]  /*aaf0*/  LEA.HI.X R8, R8, UR9, R9, 0x2, P0 ;  /* 0x0000000908087c11 */ /* 0x000fe200080f1409 */
[----:B------:R-:W-:Y:S01]  /*ab00*/  SHFL.IDX PT, R42, R10, RZ, 0x1c1f ;  /* 0x001c1fff0a2a7589 */ /* 0x000fe200000e0000 */
[----:B------:R-:W-:-:S02]  /*ab10*/  IADD3 R21, P0, R4, 0x3000, RZ ;  /* 0x0000300004157810 */ /* 0x000fc40007f1e0ff */
[----:B------:R-:W-:Y:S01]  /*ab20*/  LOP3.LUT R48, R49, 0x380, RZ, 0xc0, !PT ;  /* 0x0000038031307812 */ /* 0x000fe200078ec0ff */
[----:B------:R-:W1:Y:S01]  /*ab30*/  SHFL.IDX PT, R43, R8, RZ, 0x1c1f ;  /* 0x001c1fff082b7589 */ /* 0x000e6200000e0000 */
[----:B------:R-:W-:Y:S02]  /*ab40*/  LOP3.LUT R20, R21, 0x380, RZ, 0xc0, !PT ;  /* 0x0000038015147812 */ /* 0x000fe400078ec0ff */
[----:B------:R-:W-:Y:S01]  /*ab50*/  SHF.R.U64 R48, R48, 0x3, RZ ;  /* 0x0000000330307819 */ /* 0x000fe200000012ff */
[----:B------:R-:W-:Y:S01]  /*ab60*/  SHFL.IDX PT, R46, R10, 0x1, 0x1c1f ;  /* 0x003c1f000a2e7f89 */ /* 0x000fe200000e0000 */
[----:B------:R-:W-:Y:S02]  /*ab70*/  SHF.R.U64 R20, R20, 0x3, RZ ;  /* 0x0000000314147819 */ /* 0x000fe400000012ff */
[----:B------:R-:W-:Y:S01]  /*ab80*/  LOP3.LUT R48, R48, R49, RZ, 0x3c, !PT ;  /* 0x0000003130307212 */ /* 0x000fe200078e3cff */
[--C-:B------:R-:W-:Y:S01]  /*ab90*/  IMAD.X R49, RZ, RZ, R5.reuse, P2 ;  /* 0x000000ffff317224 */ /* 0x100fe200010e0605 */
[----:B------:R-:W-:Y:S01]  /*aba0*/  LOP3.LUT R20, R20, R21, RZ, 0x3c, !PT ;  /* 0x0000001514147212 */ /* 0x000fe200078e3cff */
[----:B------:R-:W-:Y:S01]  /*abb0*/  IMAD.X R21, RZ, RZ, R5, P0 ;  /* 0x000000ffff157224 */ /* 0x000fe200000e0605 */
[C---:B------:R-:W-:Y:S01]  /*abc0*/  IADD3 R41, P0, R4.reuse, 0x9000, RZ ;  /* 0x0000900004297810 */ /* 0x040fe20007f1e0ff */
[----:B------:R-:W2:Y:S01]  /*abd0*/  SHFL.IDX PT, R47, R8, 0x1, 0x1c1f ;  /* 0x003c1f00082f7f89 */ /* 0x000ea200000e0000 */
[----:B------:R-:W-:-:S02]  /*abe0*/  IADD3 R13, P5, R4, 0x1000, RZ ;  /* 0x00001000040d7810 */ /* 0x000fc40007fbe0ff */
[----:B------:R-:W-:Y:S02]  /*abf0*/  LOP3.LUT R40, R41, 0x380, RZ, 0xc0, !PT ;  /* 0x0000038029287812 */ /* 0x000fe400078ec0ff */
[----:B------:R-:W-:Y:S02]  /*ac00*/  IADD3 R17, P4, R4, 0x2000, RZ ;  /* 0x0000200004117810 */ /* 0x000fe40007f9e0ff */
[----:B------:R-:W-:Y:S02]  /*ac10*/  SHF.R.U64 R40, R40, 0x3, RZ ;  /* 0x0000000328287819 */ /* 0x000fe400000012ff */
[----:B------:R-:W-:Y:S02]  /*ac20*/  LOP3.LUT R24, R24, R25, RZ, 0x3c, !PT ;  /* 0x0000001918187212 */ /* 0x000fe400078e3cff */
[----:B------:R-:W-:Y:S01]  /*ac30*/  LOP3.LUT R40, R40, R41, RZ, 0x3c, !PT ;  /* 0x0000002928287212 */ /* 0x000fe200078e3cff */
[----:B------:R-:W-:Y:S01]  /*ac40*/  IMAD.X R41, RZ, RZ, R5, P0 ;  /* 0x000000ffff297224 */ /* 0x000fe200000e0605 */
[----:B------:R-:W-:-:S02]  /*ac50*/  LOP3.LUT P0, RZ, R225, 0x3, RZ, 0xc0, !PT ;  /* 0x00000003e1ff7812 */ /* 0x000fc4000780c0ff */
[----:B------:R-:W-:Y:S02]  /*ac60*/  IADD3.X R25, RZ, R5, RZ, P3, !PT ;  /* 0x00000005ff197210 */ /* 0x000fe40001ffe4ff */
[----:B------:R-:W-:Y:S02]  /*ac70*/  ISETP.GE.OR P2, PT, R14, R77, P0 ;  /* 0x0000004d0e00720c */ /* 0x000fe40000746670 */
[----:B------:R-:W-:Y:S02]  /*ac80*/  IADD3 R45, P3, R4, 0xa000, RZ ;  /* 0x0000a000042d7810 */ /* 0x000fe40007f7e0ff */
[----:B------:R-:W-:Y:S02]  /*ac90*/  LOP3.LUT R12, R13, 0x380, RZ, 0xc0, !PT ;  /* 0x000003800d0c7812 */ /* 0x000fe400078ec0ff */
[----:B------:R-:W-:Y:S02]  /*aca0*/  LOP3.LUT R16, R17, 0x380, RZ, 0xc0, !PT ;  /* 0x0000038011107812 */ /* 0x000fe400078ec0ff */
[----:B------:R-:W-:-:S02]  /*acb0*/  LOP3.LUT R44, R45, 0x380, RZ, 0xc0, !PT ;  /* 0x000003802d2c7812 */ /* 0x000fc400078ec0ff */
[----:B------:R-:W-:Y:S02]  /*acc0*/  SHF.R.U64 R12, R12, 0x3, RZ ;  /* 0x000000030c0c7819 */ /* 0x000fe400000012ff */
[----:B------:R-:W-:Y:S01]  /*acd0*/  SHF.R.U64 R16, R16, 0x3, RZ ;  /* 0x0000000310107819 */ /* 0x000fe200000012ff */
[----:B-1----:R1:W-:Y:S01]  /*ace0*/  @!P2 ST.E desc[UR36][R42.64], R3 ;  /* 0x000000032a00a985 */ /* 0x0023e2000c101924 */
[----:B------:R-:W-:Y:S02]  /*acf0*/  SHF.R.U64 R44, R44, 0x3, RZ ;  /* 0x000000032c2c7819 */ /* 0x000fe400000012ff */
[----:B------:R-:W-:Y:S01]  /*ad00*/  LOP3.LUT R12, R12, R13, RZ, 0x3c, !PT ;  /* 0x0000000d0c0c7212 */ /* 0x000fe200078e3cff */
[--C-:B------:R-:W-:Y:S01]  /*ad10*/  IMAD.X R13, RZ, RZ, R5.reuse, P5 ;  /* 0x000000ffff0d7224 */ /* 0x100fe200028e0605 */
[----:B------:R-:W-:Y:S01]  /*ad20*/  LOP3.LUT R16, R16, R17, RZ, 0x3c, !PT ;  /* 0x0000001110107212 */ /* 0x000fe200078e3cff */
[----:B------:R-:W-:Y:S01]  /*ad30*/  IMAD.X R17, RZ, RZ, R5, P4 ;  /* 0x000000ffff117224 */ /* 0x000fe200020e0605 */
[----:B------:R-:W-:-:S02]  /*ad40*/  IADD3 R33, P6, R4, 0x6000, RZ ;  /* 0x0000600004217810 */ /* 0x000fc40007fde0ff */
[C---:B------:R-:W-:Y:S02]  /*ad50*/  IADD3 R37, P5, R4.reuse, 0x7000, RZ ;  /* 0x0000700004257810 */ /* 0x040fe40007fbe0ff */
[----:B------:R-:W-:Y:S01]  /*ad60*/  IADD3 R61, P4, R4, 0x8000, RZ ;  /* 0x00008000043d7810 */ /* 0x000fe20007f9e0ff */
[----:B-1----:R-:W1:Y:S01]  /*ad70*/  @P1 LDC R3, c[0x0][0xcec] ;  /* 0x00033b00ff031b82 */ /* 0x002e620000000800 */
[----:B------:R-:W-:Y:S01]  /*ad80*/  LOP3.LUT R44, R44, R45, RZ, 0x3c, !PT ;  /* 0x0000002d2c2c7212 */ /* 0x000fe200078e3cff */
[----:B------:R-:W-:Y:S01]  /*ad90*/  IMAD.X R45, RZ, RZ, R5, P3 ;  /* 0x000000ffff2d7224 */ /* 0x000fe200018e0605 */
[----:B------:R-:W-:Y:S02]  /*ada0*/  IADD3 R9, P3, R4, 0xf000, RZ ;  /* 0x0000f00004097810 */ /* 0x000fe40007f7e0ff */
[----:B------:R-:W-:Y:S02]  /*adb0*/  LOP3.LUT R32, R33, 0x380, RZ, 0xc0, !PT ;  /* 0x0000038021207812 */ /* 0x000fe400078ec0ff */
[----:B------:R-:W-:-:S02]  /*adc0*/  LOP3.LUT R36, R37, 0x380, RZ, 0xc0, !PT ;  /* 0x0000038025247812 */ /* 0x000fc400078ec0ff */
[----:B------:R-:W-:Y:S02]  /*add0*/  LOP3.LUT R60, R61, 0x380, RZ, 0xc0, !PT ;  /* 0x000003803d3c7812 */ /* 0x000fe400078ec0ff */
[----:B------:R-:W-:Y:S01]  /*ade0*/  LOP3.LUT R0, R9, 0x380, RZ, 0xc0, !PT ;  /* 0x0000038009007812 */ /* 0x000fe200078ec0ff */
[----:B------:R-:W-:Y:S01]  /*adf0*/  UIMAD UR10, UR11, UR12, URZ ;  /* 0x0000000c0b0a72a4 */ /* 0x000fe2000f8e023f */
[----:B------:R-:W-:Y:S02]  /*ae00*/  SHF.R.U64 R32, R32, 0x3, RZ ;  /* 0x0000000320207819 */ /* 0x000fe400000012ff */
[----:B------:R-:W-:Y:S02]  /*ae10*/  SHF.R.U64 R36, R36, 0x3, RZ ;  /* 0x0000000324247819 */ /* 0x000fe400000012ff */
[----:B------:R-:W-:Y:S02]  /*ae20*/  SHF.R.U64 R60, R60, 0x3, RZ ;  /* 0x000000033c3c7819 */ /* 0x000fe400000012ff */
[----:B------:R-:W-:Y:S01]  /*ae30*/  SHF.R.U64 R0, R0, 0x3, RZ ;  /* 0x0000000300007819 */ /* 0x000fe200000012ff */
[----:B------:R-:W-:Y:S01]  /*ae40*/  UIMAD.WIDE.U32 UR8, UR4, UR12, URZ ;  /* 0x0000000c040872a5 */ /* 0x000fe2000f8e003f */
[----:B------:R-:W-:Y:S01]  /*ae50*/  LOP3.LUT R32, R32, R33, RZ, 0x3c, !PT ;  /* 0x0000002120207212 */ /* 0x000fe200078e3cff */
[--C-:B------:R-:W-:Y:S01]  /*ae60*/  IMAD.X R33, RZ, RZ, R5.reuse, P6 ;  /* 0x000000ffff217224 */ /* 0x100fe200030e0605 */
[----:B------:R-:W-:Y:S01]  /*ae70*/  LOP3.LUT R36, R36, R37, RZ, 0x3c, !PT ;  /* 0x0000002524247212 */ /* 0x000fe200078e3cff */
[--C-:B------:R-:W-:Y:S01]  /*ae80*/  IMAD.X R37, RZ, RZ, R5.reuse, P5 ;  /* 0x000000ffff257224 */ /* 0x100fe200028e0605 */
[----:B------:R-:W-:Y:S01]  /*ae90*/  LOP3.LUT R60, R60, R61, RZ, 0x3c, !PT ;  /* 0x0000003d3c3c7212 */ /* 0x000fe200078e3cff */
[----:B------:R-:W-:Y:S01]  /*aea0*/  IMAD.X R61, RZ, RZ, R5, P4 ;  /* 0x000000ffff3d7224 */ /* 0x000fe200020e0605 */
[----:B------:R-:W-:Y:S01]  /*aeb0*/  ISETP.GE.OR P0, PT, R6, R77, P0 ;  /* 0x0000004d0600720c */ /* 0x000fe20000706670 */
[----:B------:R-:W-:Y:S01]  /*aec0*/  UIMAD UR10, UR4, UR13, UR10 ;  /* 0x0000000d040a72a4 */ /* 0x000fe2000f8e020a */
[----:B------:R-:W-:-:S02]  /*aed0*/  IADD3 R69, P6, R4, 0xc000, RZ ;  /* 0x0000c00004457810 */ /* 0x000fc40007fde0ff */
[C---:B------:R-:W-:Y:S01]  /*aee0*/  IADD3 R65, P5, R4.reuse, 0xd000, RZ ;  /* 0x0000d00004417810 */ /* 0x040fe20007fbe0ff */
[----:B------:R-:W-:Y:S01]  /*aef0*/  ULDC.64 UR12, c[0x0][0xbe8] ;  /* 0x0002fa00000c7ab9 */ /* 0x000fe20000000a00 */
[C---:B------:R-:W-:Y:S02]  /*af00*/  IADD3 R57, P4, R4.reuse, 0xe000, RZ ;  /* 0x0000e00004397810 */ /* 0x040fe40007f9e0ff */
[----:B------:R-:W-:Y:S02]  /*af10*/  LOP3.LUT R11, R4, 0x380, RZ, 0xc0, !PT ;  /* 0x00000380040b7812 */ /* 0x000fe400078ec0ff */
[----:B------:R-:W-:Y:S01]  /*af20*/  LOP3.LUT R52, R0, R9, RZ, 0x3c, !PT ;  /* 0x0000000900347212 */ /* 0x000fe200078e3cff */
[----:B------:R-:W-:Y:S01]  /*af30*/  IMAD R0, R219, 0x20, R223 ;  /* 0x00000020db007824 */ /* 0x000fe200078e02df */
[----:B------:R-:W-:Y:S01]  /*af40*/  UIADD3 UR9, UR9, UR10, URZ ;  /* 0x0000000a09097290 */ /* 0x000fe2000fffe03f */
[----:B------:R-:W-:Y:S01]  /*af50*/  LOP3.LUT R68, R69, 0x380, RZ, 0xc0, !PT ;  /* 0x0000038045447812 */ /* 0x000fe200078ec0ff */
[----:B------:R-:W-:Y:S01]  /*af60*/  UIMAD UR4, UR15, UR12, URZ ;  /* 0x0000000c0f0472a4 */ /* 0x000fe2000f8e023f */
[----:B------:R-:W-:Y:S01]  /*af70*/  LOP3.LUT R64, R65, 0x380, RZ, 0xc0, !PT ;  /* 0x0000038041407812 */ /* 0x000fe200078ec0ff */
[----:B--2---:R2:W-:Y:S01]  /*af80*/  @!P0 ST.E desc[UR36][R46.64], R2 ;  /* 0x000000022e008985 */ /* 0x0045e2000c101924 */
[----:B------:R-:W-:-:S02]  /*af90*/  LOP3.LUT R56, R57, 0x380, RZ, 0xc0, !PT ;  /* 0x0000038039387812 */ /* 0x000fc400078ec0ff */
[----:B------:R-:W-:Y:S01]  /*afa0*/  SHF.R.U64 R11, R11, 0x3, RZ ;  /* 0x000000030b0b7819 */ /* 0x000fe200000012ff */
[----:B------:R-:W-:Y:S01]  /*afb0*/  VIADD R6, R0, UR61 ;  /* 0x0000003d00067c36 */ /* 0x000fe20008000000 */
[----:B------:R-:W-:Y:S01]  /*afc0*/  UIMAD UR4, UR20, UR13, UR4 ;  /* 0x0000000d140472a4 */ /* 0x000fe2000f8e0204 */
[----:B------:R-:W-:Y:S01]  /*afd0*/  SHF.R.U64 R68, R68, 0x3, RZ ;  /* 0x0000000344447819 */ /* 0x000fe200000012ff */
[----:B------:R-:W-:Y:S01]  /*afe0*/  UIMAD.WIDE.U32 UR8, UR20, UR12, UR8 ;  /* 0x0000000c140872a5 */ /* 0x000fe2000f8e0008 */
[----:B------:R-:W-:Y:S01]  /*aff0*/  SHF.R.U64 R64, R64, 0x3, RZ ;  /* 0x0000000340407819 */ /* 0x000fe200000012ff */
[----:B------:R-:W-:Y:S01]  /*b000*/  ULDC.64 UR10, c[0x0][0xbf0] ;  /* 0x0002fc00000a7ab9 */ /* 0x000fe20000000a00 */
[----:B------:R-:W-:Y:S01]  /*b010*/  SHF.R.U64 R56, R56, 0x3, RZ ;  /* 0x0000000338387819 */ /* 0x000fe200000012ff */
[----:B------:R-:W5:Y:S01]  /*b020*/  LD.E.128 R12, desc[UR36][R12.64] ;  /* 0x000000240c0c7980 */ /* 0x000f62000c101d00 */
[----:B------:R-:W-:Y:S01]  /*b030*/  LOP3.LUT R4, R11, R4, RZ, 0x3c, !PT ;  /* 0x000000040b047212 */ /* 0x000fe200078e3cff */
[----:B-1----:R-:W-:Y:S01]  /*b040*/  @P1 IMAD.HI.U32 R0, R6, R3, RZ ;  /* 0x0000000306001227 */ /* 0x002fe200078e00ff */
[----:B------:R-:W-:Y:S01]  /*b050*/  UIADD3 UR9, UR9, UR4, URZ ;  /* 0x0000000409097290 */ /* 0x000fe2000fffe03f */
[----:B------:R-:W-:Y:S01]  /*b060*/  LOP3.LUT R68, R68, R69, RZ, 0x3c, !PT ;  /* 0x0000004544447212 */ /* 0x000fe200078e3cff */
[----:B------:R-:W-:Y:S01]  /*b070*/  UIMAD UR4, UR19, UR10, URZ ;  /* 0x0000000a130472a4 */ /* 0x000fe2000f8e023f */
[----:B------:R-:W-:Y:S01]  /*b080*/  LOP3.LUT R64, R64, R65, RZ, 0x3c, !PT ;  /* 0x0000004140407212 */ /* 0x000fe200078e3cff */
[--C-:B------:R-:W-:Y:S01]  /*b090*/  IMAD.X R69, RZ, RZ, R5.reuse, P6 ;  /* 0x000000ffff457224 */ /* 0x100fe200030e0605 */
[----:B------:R-:W-:Y:S01]  /*b0a0*/  LOP3.LUT R56, R56, R57, RZ, 0x3c, !PT ;  /* 0x0000003938387212 */ /* 0x000fe200078e3cff */
[--C-:B------:R-:W-:Y:S01]  /*b0b0*/  IMAD.X R65, RZ, RZ, R5.reuse, P5 ;  /* 0x000000ffff417224 */ /* 0x100fe200028e0605 */
[----:B------:R-:W-:Y:S01]  /*b0c0*/  IADD3.X R53, RZ, R5, RZ, P3, !PT ;  /* 0x00000005ff357210 */ /* 0x000fe20001ffe4ff */
[----:B------:R-:W-:Y:S01]  /*b0d0*/  IMAD.X R57, RZ, RZ, R5, P4 ;  /* 0x000000ffff397224 */ /* 0x000fe200020e0605 */
[----:B------:R1:W5:Y:S01]  /*b0e0*/  LD.E.128 R8, desc[UR36][R4.64] ;  /* 0x0000002404087980 */ /* 0x000362000c101d00 */
[----:B------:R-:W-:-:S02]  /*b0f0*/  UIMAD UR4, UR18, UR11, UR4 ;  /* 0x0000000b120472a4 */ /* 0x000fc4000f8e0204 */
[----:B------:R-:W-:Y:S01]  /*b100*/  UIMAD.WIDE.U32 UR8, UR18, UR10, UR8 ;  /* 0x0000000a120872a5 */ /* 0x000fe2000f8e0008 */
[----:B------:R-:W5:Y:S02]  /*b110*/  LD.E.128 R16, desc[UR36][R16.64] ;  /* 0x0000002410107980 */ /* 0x000f64000c101d00 */
[----:B------:R-:W-:Y:S02]  /*b120*/  ULDC.64 UR10, c[0x0][0xbe0] ;  /* 0x0002f800000a7ab9 */ /* 0x000fe40000000a00 */
[----:B------:R-:W5:Y:S01]  /*b130*/  LD.E.128 R20, desc[UR36][R20.64] ;  /* 0x0000002414147980 */ /* 0x000f62000c101d00 */
[----:B-1----:R-:W-:Y:S01]  /*b140*/  IMAD.MOV.U32 R5, RZ, RZ, R6 ;  /* 0x000000ffff057224 */ /* 0x002fe200078e0006 */
[----:B0-----:R-:W-:Y:S01]  /*b150*/  @P1 SHF.R.U32.HI R5, RZ, R75, R0 ;  /* 0x0000004bff051219 */ /* 0x001fe20000011600 */
[----:B------:R-:W-:Y:S01]  /*b160*/  UIADD3 UR4, UR9, UR4, URZ ;  /* 0x0000000409047290 */ /* 0x000fe2000fffe03f */
[----:B------:R-:W5:Y:S02]  /*b170*/  LD.E.128 R24, desc[UR36][R24.64] ;  /* 0x0000002418187980 */ /* 0x000f64000c101d00 */
[--C-:B------:R-:W-:Y:S01]  /*b180*/  SHF.R.S32.HI R0, RZ, 0x1f, R5.reuse ;  /* 0x0000001fff007819 */ /* 0x100fe20000011405 */
[----:B------:R-:W-:Y:S01]  /*b190*/  IMAD.MOV R4, RZ, RZ, -R5 ;  /* 0x000000ffff047224 */ /* 0x000fe200078e0a05 */
[----:B------:R-:W5:Y:S01]  /*b1a0*/  LD.E.128 R28, desc[UR36][R28.64] ;  /* 0x000000241c1c7980 */ /* 0x000f62000c101d00 */
[----:B------:R-:W-:-:S02]  /*b1b0*/  IMAD.U32 R3, RZ, RZ, UR9 ;  /* 0x00000009ff037e24 */ /* 0x000fc4000f8e00ff */
[----:B------:R-:W-:Y:S01]  /*b1c0*/  IMAD R0, R0, UR10, RZ ;  /* 0x0000000a00007c24 */ /* 0x000fe2000f8e02ff */
[----:B------:R-:W5:Y:S01]  /*b1d0*/  LD.E.128 R32, desc[UR36][R32.64] ;  /* 0x0000002420207980 */ /* 0x000f62000c101d00 */
[----:B------:R-:W-:Y:S02]  /*b1e0*/  IMAD R73, R73, R4, R6 ;  /* 0x0000000449497224 */ /* 0x000fe400078e0206 */
[----:B--2---:R-:W-:Y:S01]  /*b1f0*/  IMAD.U32 R2, RZ, RZ, UR8 ;  /* 0x00000008ff027e24 */ /* 0x004fe2000f8e00ff */
[----:B------:R-:W5:Y:S01]  /*b200*/  LD.E.128 R36, desc[UR36][R36.64] ;  /* 0x0000002424247980 */ /* 0x000f62000c101d00 */
[----:B------:R-:W-:Y:S01]  /*b210*/  IMAD.U32 R3, RZ, RZ, UR4 ;  /* 0x00000004ff037e24 */ /* 0x000fe2000f8e00ff */
[----:B------:R-:W-:Y:S01]  /*b220*/  ULDC.64 UR8, c[0x0][0xbd8] ;  /* 0x0002f60000087ab9 */ /* 0x000fe20000000a00 */
[----:B------:R-:W-:Y:S01]  /*b230*/  IMAD R75, R5, UR11, R0 ;  /* 0x0000000b054b7c24 */ /* 0x000fe2000f8e0200 */
[----:B------:R-:W5:Y:S01]  /*b240*/  LD.E.128 R60, desc[UR36][R60.64] ;  /* 0x000000243c3c7980 */ /* 0x000f62000c101d00 */
[----:B------:R-:W-:-:S03]  /*b250*/  SHF.R.S32.HI R0, RZ, 0x1f, R73 ;  /* 0x0000001fff007819 */ /* 0x000fc60000011449 */
[----:B------:R-:W5:Y:S01]  /*b260*/  LD.E.128 R40, desc[UR36][R40.64] ;  /* 0x0000002428287980 */ /* 0x000f62000c101d00 */
[----:B------:R-:W-:-:S03]  /*b270*/  IMAD.WIDE.U32 R2, R5, UR10, R2 ;  /* 0x0000000a05027c25 */ /* 0x000fc6000f8e0002 */
        /* <DEDUP_REMOVED lines=31> */
[----:B------:R-:W-:Y:S02]  /*b470*/  ISETP.GE.AND P0, PT, R0, R77, PT ;  /* 0x0000004d0000720c */ /* 0x000fe40003f06270 */
[----:B------:R-:W-:-:S02]  /*b480*/  SHF.R.S32.HI R80, RZ, 0x1f, R218 ;  /* 0x0000001fff507819 */ /* 0x000fc400000114da */
[----:B------:R-:W-:Y:S02]  /*b490*/  SHF.R.S32.HI R81, RZ, 0x1f, R216 ;  /* 0x0000001fff517819 */ /* 0x000fe400000114d8 */
[----:B------:R-:W-:Y:S02]  /*b4a0*/  SHF.R.S32.HI R82, RZ, 0x1f, R217 ;  /* 0x0000001fff527819 */ /* 0x000fe400000114d9 */
[----:B------:R-:W-:Y:S01]  /*b4b0*/  SHF.R.S32.HI R83, RZ, 0x1f, R200 ;  /* 0x0000001fff537819 */ /* 0x000fe200000114c8 */
[----:B0-----:R-:W-:Y:S06]  /*b4c0*/  @P2 BRA `(.L_x_14769) ;  /* 0x0000000000442947 */ /* 0x001fec0003800000 */
        /* <DEDUP_REMOVED lines=17> */
.L_x_14769:
[----:B------:R-:W-:Y:S05]  /*b5e0*/  BSYNC B1 ;  /* 0x0000000000017941 */ /* 0x000fea0003800000 */
.L_x_14768:
[----:B0----5:R0:W3:Y:S01]  /*b5f0*/  SHFL.IDX PT, R11, R76, 0x1, 0x181f ;  /* 0x00381f004c0b7f89 */ /* 0x0210e200000e0000 */
[----:B------:R-:W-:Y:S03]  /*b600*/  BSSY B1, `(.L_x_14770) ;  /* 0x0000014000017945 */ /* 0x000fe60003800000 */
[----:B------:R0:W4:Y:S01]  /*b610*/  SHFL.IDX PT, R9, R6, 0x1, 0x181f ;  /* 0x00381f0006097f89 */ /* 0x00012200000e0000 */
[----:B------:R-:W-:Y:S05]  /*b620*/  @P1 BRA `(.L_x_14771) ;  /* 0x0000000000441947 */ /* 0x000fea0003800000 */
[----:B------:R-:W-:Y:S02]  /*b630*/  ULDC UR4, c[0x0][0xbc8] ;  /* 0x0002f20000047ab9 */ /* 0x000fe40000000800 */
[----:B------:R-:W-:Y:S02]  /*b640*/  ISETP.GE.AND P4, PT, R200, UR4, PT ;  /* 0x00000004c8007c0c */ /* 0x000fe4000bf86270 */
[----:B------:R-:W-:Y:S02]  /*b650*/  ISETP.GE.AND P3, PT, R217, UR4, PT ;  /* 0x00000004d9007c0c */ /* 0x000fe4000bf66270 */
[----:B------:R-:W-:Y:S02]  /*b660*/  ISETP.GE.AND P2, PT, R216, UR4, PT ;  /* 0x00000004d8007c0c */ /* 0x000fe4000bf46270 */
[----:B------:R-:W-:-:S07]  /*b670*/  ISETP.GE.AND P1, PT, R218, UR4, PT ;  /* 0x00000004da007c0c */ /* 0x000fce000bf26270 */
[CC--:B----4-:R-:W-:Y:S02]  /*b680*/  @!P4 LEA R2, P6, R200.reuse, R9.reuse, 0x1 ;  /* 0x00000009c802c211 */ /* 0x0d0fe400078c08ff */
[C---:B------:R-:W-:Y:S02]  /*b690*/  @!P3 LEA R4, P5, R217.reuse, R9, 0x1 ;  /* 0x00000009d904b211 */ /* 0x040fe400078a08ff */
[----:B---3--:R-:W-:Y:S02]  /*b6a0*/  @!P4 LEA.HI.X R3, R200, R11, R83, 0x1, P6 ;  /* 0x0000000bc803c211 */ /* 0x008fe400030f0c53 */
        /* <DEDUP_REMOVED lines=9> */
.L_x_14771:
[----:B------:R-:W-:Y:S05]  /*b740*/  BSYNC B1 ;  /* 0x0000000000017941 */ /* 0x000fea0003800000 */
.L_x_14770:
[----:B---3--:R3:W0:Y:S01]  /*b750*/  SHFL.IDX PT, R11, R76, 0x2, 0x181f ;  /* 0x00581f004c0b7f89 */ /* 0x00862200000e0000 */
        /* <DEDUP_REMOVED lines=15> */
[----:B----4-:R-:W-:-:S02]  /*b850*/  @!P1 LEA.HI.X R9, R216, R11, R81, 0x1, P4 ;  /* 0x0000000bd8099211 */ /* 0x010fc400020f0c51 */
[----:B------:R-:W-:Y:S01]  /*b860*/  @!P0 LEA.HI.X R11, R218, R11, R80, 0x1, P6 ;  /* 0x0000000bda0b8211 */ /* 0x000fe200030f0c50 */
[----:B------:R0:W-:Y:S04]  /*b870*/  @!P2 ST.E.128 desc[UR36][R4.64], R32 ;  /* 0x000000200400a985 */ /* 0x0001e8000c101d24 */
[----:B------:R0:W-:Y:S04]  /*b880*/  @!P1 ST.E.128 desc[UR36][R8.64], R44 ;  /* 0x0000002c08009985 */ /* 0x0001e8000c101d24 */
[----:B------:R0:W-:Y:S02]  /*b890*/  @!P0 ST.E.128 desc[UR36][R10.64], R56 ;  /* 0x000000380a008985 */ /* 0x0001e4000c101d24 */
.L_x_14773:
[----:B------:R-:W-:Y:S05]  /*b8a0*/  BSYNC B1 ;  /* 0x0000000000017941 */ /* 0x000fea0003800000 */
.L_x_14772:
[----:B------:R-:W-:Y:S01]  /*b8b0*/  IADD3 R0, R78, 0x60, RZ ;  /* 0x000000604e007810 */ /* 0x000fe20007ffe0ff */
[----:B0-----:R0:W0:Y:S03]  /*b8c0*/  SHFL.IDX PT, R11, R76, 0x3, 0x181f ;  /* 0x00781f004c0b7f89 */ /* 0x00102600000e0000 */
        /* <DEDUP_REMOVED lines=12> */
[----:B----4-:R-:W-:Y:S01]  /*b990*/  @!P5 LEA.HI.X R9, R216, R11, R81, 0x1, P2 ;  /* 0x0000000bd809d211 */ /* 0x010fe200010f0c51 */
        /* <DEDUP_REMOVED lines=9> */
.L_x_14766:
[----:B------:R-:W-:Y:S01]  /*ba30*/  R2UR UR4, R220 ;  /* 0x00000000dc0472ca */ /* 0x000fe200000e0000 */
[----:B------:R-:W-:Y:S01]  /*ba40*/  ULDC.64 UR10, c[0x0][0xd00] ;  /* 0x00034000000a7ab9 */ /* 0x000fe20000000a00 */
[----:B------:R-:W-:Y:S01]  /*ba50*/  R2UR UR7, R222 ;  /* 0x00000000de0772ca */ /* 0x000fe200000e0000 */
[----:B------:R-:W-:Y:S01]  /*ba60*/  UISETP.NE.U32.AND UP0, UPT, UR10, URZ, UPT ;  /* 0x0000003f0a00728c */ /* 0x000fe2000bf05070 */
[----:B------:R-:W0:Y:S01]  /*ba70*/  LDC R13, c[0x0][0xce8] ;  /* 0x00033a00ff0d7b82 */ /* 0x000e220000000800 */
[----:B------:R-:W-:Y:S02]  /*ba80*/  R2UR UR12, R221 ;  /* 0x00000000dd0c72ca */ /* 0x000fe400000e0000 */
[----:B------:R-:W-:-:S06]  /*ba90*/  UISETP.NE.AND.EX UP0, UPT, UR11, URZ, UPT, UP0 ;  /* 0x0000003f0b00728c */ /* 0x000fcc000bf05300 */
[----:B------:R-:W-:Y:S01]  /*baa0*/  USHF.L.U32 UR8, UR4, 0x2, URZ ;  /* 0x0000000204087899 */ /* 0x000fe2000800063f */
[----:B------:R-:W-:Y:S01]  /*bab0*/  PLOP3.LUT P2, PT, PT, PT, UP0, 0x80, 0x0 ;  /* 0x000000000000781c */ /* 0x000fe20003f4f008 */
[----:B------:R-:W-:Y:S02]  /*bac0*/  USHF.L.U64.HI UR9, UR4, 0x2, UR7 ;  /* 0x0000000204097899 */ /* 0x000fe40008010207 */
[----:B------:R-:W-:-:S04]  /*bad0*/  UIADD3 UR4, UP1, UR8, UR10, URZ ;  /* 0x0000000a08047290 */ /* 0x000fc8000ff3e03f */
[----:B------:R-:W-:Y:S02]  /*bae0*/  UIADD3.X UR7, UR9, UR11, URZ, UP1, !UPT ;  /* 0x0000000b09077290 */ /* 0x000fe40008ffe43f */
[----:B------:R-:W-:Y:S01]  /*baf0*/  IMAD.U32 R2, RZ, RZ, UR4 ;  /* 0x00000004ff027e24 */ /* 0x000fe2000f8e00ff */
        /* <DEDUP_REMOVED lines=27> */
.L_x_14775:
[----:B------:R-:W-:Y:S01]  /*bcb0*/  R2UR UR8, R220 ;  /* 0x00000000dc0872ca */ /* 0x000fe200000e0000 */
[----:B------:R-:W-:Y:S01]  /*bcc0*/  BSSY B1, `(.L_x_14776) ;  /* 0x000002f000017945 */ /* 0x000fe20003800000 */
[----:B------:R-:W-:-:S11]  /*bcd0*/  R2UR UR7, R222 ;  /* 0x00000000de0772ca */ /* 0x000fd600000e0000 */
        /* <DEDUP_REMOVED lines=12> */
[----:B------:R-:W-:Y:S01]  /*bda0*/  R2UR UR16, R221 ;  /* 0x00000000dd1072ca */ /* 0x000fe200000e0000 */
[----:B------:R-:W-:Y:S01]  /*bdb0*/  UIMAD UR7, UR11, UR14, URZ ;  /* 0x0000000e0b0772a4 */ /* 0x000fe2000f8e023f */
[----:B------:R-:W-:Y:S01]  /*bdc0*/  IMAD.MOV.U32 R2, RZ, RZ, R4 ;  /* 0x000000ffff027224 */ /* 0x000fe200078e0004 */
[----:B------:R-:W-:Y:S01]  /*bdd0*/  UMOV UR8, UR4 ;  /* 0x0000000400087c82 */ /* 0x000fe20008000000 */
[----:B------:R-:W-:-:S07]  /*bde0*/  UMOV UR9, UR10 ;  /* 0x0000000a00097c82 */ /* 0x000fce0008000000 */
        /* <DEDUP_REMOVED lines=25> */
[----:B------:R-:W-:Y:S02]  /*bf80*/  LEA.HI.X R5, R2, UR9, R3, 0x2, P1 ;  /* 0x0000000902057c11 */ /* 0x000fe400088f1403 */
[----:B------:R-:W-:-:S05]  /*bf90*/  MOV R3, 0xff800000 ;  /* 0xff80000000037802 */ /* 0x000fca0000000f00 */
[----:B------:R0:W-:Y:S02]  /*bfa0*/  STG.E desc[UR36][R4.64], R3 ;  /* 0x0000000304007986 */ /* 0x0001e4000c101924 */
.L_x_14777:
[----:B------:R-:W-:Y:S05]  /*bfb0*/  BSYNC B1 ;  /* 0x0000000000017941 */ /* 0x000fea0003800000 */
.L_x_14776:
[----:B0-----:R-:W0:Y:S01]  /*bfc0*/  @P0 LDC R3, c[0x0][0xcf0] ;  /* 0x00033c00ff030b82 */ /* 0x001e220000000800 */
[----:B------:R-:W-:Y:S01]  /*bfd0*/  ULDC.64 UR14, c[0x0][0xba0] ;  /* 0x0002e800000e7ab9 */ /* 0x000fe20000000a00 */
[----:B------:R-:W-:Y:S01]  /*bfe0*/  R2UR UR16, R221 ;  /* 0x00000000dd1072ca */ /* 0x000fe200000e0000 */
[----:B------:R-:W-:Y:S01]  /*bff0*/  UIMAD UR7, UR10, UR14, URZ ;  /* 0x0000000e0a0772a4 */ /* 0x000fe2000f8e023f */
[----:B------:R-:W-:Y:S01]  /*c000*/  IMAD R2, R219, 0x20, R223 ;  /* 0x00000020db027824 */ /* 0x000fe200078e02df */
[----:B------:R-:W-:Y:S01]  /*c010*/  UIMAD.WIDE.U32 UR8, UR4, UR14, URZ ;  /* 0x0000000e040872a5 */ /* 0x000fe2000f8e003f */
[----:B------:R-:W-:Y:S01]  /*c020*/  BSSY B1, `(.L_x_14778) ;  /* 0x0000044000017945 */ /* 0x000fe20003800000 */
[----:B------:R-:W-:Y:S01]  /*c030*/  UIMAD UR7, UR4, UR15, UR7 ;  /* 0x0000000f040772a4 */ /* 0x000fe2000f8e0207 */
[----:B------:R-:W-:Y:S01]  /*c040*/  VIADD R6, R2, UR61 ;  /* 0x0000003d02067c36 */ /* 0x000fe20008000000 */
[----:B------:R-:W-:Y:S01]  /*c050*/  SHF.R.S32.HI R18, RZ, 0x1f, R218 ;  /* 0x0000001fff127819 */ /* 0x000fe200000114da */
[----:B------:R-:W-:Y:S01]  /*c060*/  ULDC.64 UR14, c[0x0][0xbe8] ;  /* 0x0002fa00000e7ab9 */ /* 0x000fe20000000a00 */
[----:B------:R-:W-:Y:S01]  /*c070*/  UIADD3 UR9, UR9, UR7, URZ ;  /* 0x0000000709097290 */ /* 0x000fe2000fffe03f */
[----:B------:R-:W-:Y:S01]  /*c080*/  @P0 IMAD.HI.U32 R2, R6, R11, RZ ;  /* 0x0000000b06020227 */ /* 0x000fe200078e00ff */
[----:B------:R-:W-:Y:S01]  /*c090*/  UIMAD UR4, UR11, UR14, URZ ;  /* 0x0000000e0b0472a4 */ /* 0x000fe2000f8e023f */
[----:B------:R-:W-:Y:S01]  /*c0a0*/  SHF.R.S32.HI R19, RZ, 0x1f, R216 ;  /* 0x0000001fff137819 */ /* 0x000fe200000114d8 */
[----:B------:R-:W-:Y:S01]  /*c0b0*/  UIMAD.WIDE.U32 UR8, UR16, UR14, UR8 ;  /* 0x0000000e100872a5 */ /* 0x000fe2000f8e0008 */
[----:B------:R-:W-:Y:S01]  /*c0c0*/  IMAD.MOV.U32 R5, RZ, RZ, R6 ;  /* 0x000000ffff057224 */ /* 0x000fe200078e0006 */
[----:B------:R-:W-:Y:S01]  /*c0d0*/  UIMAD UR4, UR16, UR15, UR4 ;  /* 0x0000000f100472a4 */ /* 0x000fe2000f8e0204 */
[----:B------:R-:W-:Y:S01]  /*c0e0*/  SHF.R.S32.HI R20, RZ, 0x1f, R217 ;  /* 0x0000001fff147819 */ /* 0x000fe200000114d9 */
[----:B------:R-:W-:Y:S01]  /*c0f0*/  ULDC.64 UR10, c[0x0][0xbf0] ;  /* 0x0002fc00000a7ab9 */ /* 0x000fe20000000a00 */
[----:B------:R-:W-:Y:S01]  /*c100*/  SHF.R.S32.HI R21, RZ, 0x1f, R200 ;  /* 0x0000001fff157819 */ /* 0x000fe200000114c8 */
[----:B------:R-:W-:-:S02]  /*c110*/  UIADD3 UR9, UR9, UR4, URZ ;  /* 0x0000000409097290 */ /* 0x000fc4000fffe03f */
[----:B------:R-:W-:Y:S01]  /*c120*/  UIMAD UR4, UR13, UR10, URZ ;  /* 0x0000000a0d0472a4 */ /* 0x000fe2000f8e023f */
[----:B0-----:R-:W-:Y:S01]  /*c130*/  @P0 SHF.R.U32.HI R5, RZ, R3, R2 ;  /* 0x00000003ff050219 */ /* 0x001fe20000011602 */
[----:B------:R-:W-:Y:S02]  /*c140*/  UIMAD.WIDE.U32 UR8, UR12, UR10, UR8 ;  /* 0x0000000a0c0872a5 */ /* 0x000fe4000f8e0008 */
[----:B------:R-:W-:Y:S01]  /*c150*/  UIMAD UR4, UR12, UR11, UR4 ;  /* 0x0000000b0c0472a4 */ /* 0x000fe2000f8e0204 */
[--C-:B------:R-:W-:Y:S01]  /*c160*/  SHF.R.S32.HI R2, RZ, 0x1f, R5.reuse ;  /* 0x0000001fff027819 */ /* 0x100fe20000011405 */
[----:B------:R-:W-:Y:S01]  /*c170*/  IMAD.MOV R9, RZ, RZ, -R5 ;  /* 0x000000ffff097224 */ /* 0x000fe200078e0a05 */
[----:B------:R-:W-:Y:S01]  /*c180*/  ULDC.64 UR10, c[0x0][0xbe0] ;  /* 0x0002f800000a7ab9 */ /* 0x000fe20000000a00 */
[----:B------:R-:W-:Y:S02]  /*c190*/  UIADD3 UR4, UR9, UR4, URZ ;  /* 0x0000000409047290 */ /* 0x000fe4000fffe03f */
[----:B------:R-:W-:-:S02]  /*c1a0*/  IMAD.U32 R3, RZ, RZ, UR9 ;  /* 0x00000009ff037e24 */ /* 0x000fc4000f8e00ff */
        /* <DEDUP_REMOVED lines=43> */
.L_x_14779:
[----:B------:R-:W-:Y:S05]  /*c460*/  BSYNC B1 ;  /* 0x0000000000017941 */ /* 0x000fea0003800000 */
.L_x_14778:
        /* <DEDUP_REMOVED lines=21> */
.L_x_14781:
[----:B------:R-:W-:Y:S05]  /*c5c0*/  BSYNC B1 ;  /* 0x0000000000017941 */ /* 0x000fea0003800000 */
.L_x_14780:
        /* <DEDUP_REMOVED lines=21> */
.L_x_14783:
[----:B------:R-:W-:Y:S05]  /*c720*/  BSYNC B1 ;  /* 0x0000000000017941 */ /* 0x000fea0003800000 */
.L_x_14782:
[----:B------:R-:W-:Y:S01]  /*c730*/  IADD3 R0, R6, 0x60, RZ ;  /* 0x0000006006007810 */ /* 0x000fe20007ffe0ff */
[----:B0-23--:R-:W0:Y:S03]  /*c740*/  SHFL.IDX PT, R5, R5, 0x3, 0x181f ;  /* 0x00781f0005057f89 */ /* 0x00de2600000e0000 */
        /* <DEDUP_REMOVED lines=20> */
.L_x_14774:
[----:B------:R-:W-:Y:S05]  /*c890*/  BSYNC B0 ;  /* 0x0000000000007941 */ /* 0x000fea0003800000 */
.L_x_14765:
[----:B------:R-:W-:Y:S02]  /*c8a0*/  ULDC UR4, c[0x0][0xd3c] ;  /* 0x00034f0000047ab9 */ /* 0x000fe40000000800 */
[----:B------:R-:W-:-:S13]  /*c8b0*/  ISETP.GE.AND P0, PT, R7, UR4, PT ;  /* 0x0000000407007c0c */ /* 0x000fda000bf06270 */
[----:B------:R-:W-:Y:S05]  /*c8c0*/  @!P0 BRA `(.L_x_14784) ;  /* 0xffffff44004c8947 */ /* 0x000fea000383ffff */
[----:B------:R-:W-:Y:S05]  /*c8d0*/  EXIT ;  /* 0x000000000000794d */ /* 0x000fea0003800000 */
.L_x_14722:
        /* <DEDUP_REMOVED lines=16> */
.L_x_14785:
        /* <DEDUP_REMOVED lines=40> */
.L_x_14791:
        /* <DEDUP_REMOVED lines=12> */
.L_x_14790:
[----:B------:R-:W-:Y:S05]  /*cd20*/  BSYNC B0 ;  /* 0x0000000000007941 */ /* 0x000fea0003800000 */
.L_x_14789:
        /* <DEDUP_REMOVED lines=20> */
.L_x_14787:
        /* <DEDUP_REMOVED lines=20> */
.L_x_14792:
        /* <DEDUP_REMOVED lines=45> */
[----:B------:R-:W-:Y:S01]  /*d280*/  @!P1 IMAD.IADD R3, R3, 0x1, -R8 ;  /* 0x0000000103039824 */ /* 0x000fe200078e0a08 */
[----:B------:R-:W-:Y:S02]  /*d290*/  @!P1 IADD3 R2, R2, 0x1, RZ ;  /* 0x0000000102029810 */ /* 0x000fe40007ffe0ff */
        /* <DEDUP_REMOVED lines=12> */
.L_x_14788:
[----:B------:R-:W-:Y:S01]  /*d360*/  ULDC UR4, c[0x0][0xd3c] ;  /* 0x00034f0000047ab9 */ /* 0x000fe20000000800 */
[----:B------:R-:W-:Y:S02]  /*d370*/  IMAD.MOV.U32 R17, RZ, RZ, RZ ;  /* 0x000000ffff117224 */ /* 0x000fe400078e00ff */
[----:B------:R-:W-:Y:S02]  /*d380*/  IMAD.U32 R16, RZ, RZ, UR6 ;  /* 0x00000006ff107e24 */ /* 0x000fe4000f8e00ff */
[----:B------:R-:W-:Y:S02]  /*d390*/  IMAD.MOV.U32 R18, RZ, RZ, RZ ;  /* 0x000000ffff127224 */ /* 0x000fe400078e00ff */
[----:B------:R-:W-:-:S07]  /*d3a0*/  IMAD.U32 R19, RZ, RZ, UR4 ;  /* 0x00000004ff137e24 */ /* 0x000fce000f8e00ff */
.L_x_14793:
[----:B------:R-:W-:-:S13]  /*d3b0*/  ISETP.NE.AND P0, PT, R5, RZ, PT ;  /* 0x000000ff0500720c */ /* 0x000fda0003f05270 */
[----:B------:R-:W0:Y:S01]  /*d3c0*/  @!P0 S2R R3, SR_CgaCtaId ;  /* 0x0000000000038919 */ /* 0x000e220000008800 */
[----:B------:R-:W-:-:S04]  /*d3d0*/  @!P0 MOV R0, 0x400 ;  /* 0x0000040000008802 */ /* 0x000fc80000000f00 */
[----:B0-----:R-:W-:-:S05]  /*d3e0*/  @!P0 LEA R0, R3, R0, 0x18 ;  /* 0x0000000003008211 */ /* 0x001fca00078ec0ff */
[----:B------:R0:W-:Y:S01]  /*d3f0*/  @!P0 STS.128 [R0+0x324d0], R16 ;  /* 0x0324d01000008388 */ /* 0x0001e20000000c00 */
[----:B------:R-:W-:Y:S06]  /*d400*/  BAR.ARV 0x5, 0x180 ;  /* 0x0146000000007b1d */ /* 0x000fec0000002000 */
.L_x_14786:
        /* <DEDUP_REMOVED lines=18> */
[----:B------:R-:W-:Y:S02]  /*d530*/  LOP3.LUT R3, R2, 0x38, R5, 0x78, !PT ;  /* 0x0000003802037812 */ /* 0x000fe400078e7805 */
[----:B------:R-:W-:Y:S01]  /*d540*/  SHF.L.U32 R2, R5, 0x4, RZ ;  /* 0x0000000405027819 */ /* 0x000fe200000006ff */
[----:B------:R-:W-:Y:S01]  /*d550*/  ULOP3.LUT UR38, UR4, 0x2, URZ, 0xfc, !UPT ;  /* 0x0000000204267892 */ /* 0x000fe2000f8efc3f */
[----:B------:R-:W-:Y:S02]  /*d560*/  SHF.R.U32.HI R5, RZ, 0x3, R4 ;  /* 0x00000003ff057819 */ /* 0x000fe40000011604 */
[----:B------:R-:W-:Y:S01]  /*d570*/  UMOV UR4, 0x400 ;  /* 0x0000040000047882 */ /* 0x000fe20000000000 */
[----:B------:R-:W-:Y:S01]  /*d580*/  LOP3.LUT R30, R3, 0x200, R0, 0xf8, !PT ;  /* 0x00000200031e7812 */ /* 0x000fe200078ef800 */
[----:B0-----:R-:W-:Y:S01]  /*d590*/  ULEA UR4, UR5, UR4, 0x18 ;  /* 0x0000000405047291 */ /* 0x001fe2000f8ec03f */
[----:B------:R-:W-:Y:S02]  /*d5a0*/  LOP3.LUT R4, R0, 0x38, RZ, 0xc0, !PT ;  /* 0x0000003800047812 */ /* 0x000fe400078ec0ff */
[----:B------:R-:W-:-:S02]  /*d5b0*/  LOP3.LUT R0, R5, 0x70, R2, 0xf8, !PT ;  /* 0x0000007005007812 */ /* 0x000fc400078ef802 */
[C---:B------:R-:W-:Y:S01]  /*d5c0*/  LOP3.LUT R3, R4.reuse, 0x40, RZ, 0xfc, !PT ;  /* 0x0000004004037812 */ /* 0x040fe200078efcff */
[----:B------:R-:W-:Y:S01]  /*d5d0*/  IMAD.U32 R22, RZ, RZ, UR4 ;  /* 0x00000004ff167e24 */ /* 0x000fe2000f8e00ff */
[C---:B------:R-:W-:Y:S02]  /*d5e0*/  LOP3.LUT R2, R4.reuse, 0x80, RZ, 0xfc, !PT ;  /* 0x0000008004027812 */ /* 0x040fe400078efcff */
[----:B------:R-:W-:Y:S01]  /*d5f0*/  LOP3.LUT R0, R4, 0xc0, RZ, 0xfc, !PT ;  /* 0x000000c004007812 */ /* 0x000fe200078efcff */
[----:B---3--:R-:W-:-:S07]  /*d600*/  IMAD R26, R30, 0x2, R22 ;  /* 0x000000021e1a7824 */ /* 0x008fce00078e0216 */
.L_x_14861:
        /* <DEDUP_REMOVED lines=48> */
.L_x_14795:
        /* <DEDUP_REMOVED lines=9> */
.L_x_14796:
        /* <DEDUP_REMOVED lines=9> */
.L_x_14797:
[----:B------:R-:W3:Y:S01]  /*da30*/  LDL R4, [R1+0x4] ;  /* 0x0000040001047983 */ /* 0x000ee20000100800 */
[----:B012---:R-:W0:Y:S01]  /*da40*/  LDC R0, c[0x0][0x448] ;  /* 0x00011200ff007b82 */ /* 0x007e220000000800 */
[----:B-----5:R-:W-:Y:S01]  /*da50*/  IMAD.IADD R25, R25, 0x1, -R32 ;  /* 0x0000000119197824 */ /* 0x020fe200078e0a20 */
[----:B------:R-:W-:Y:S01]  /*da60*/  LOP3.LUT R23, R23, 0xfffeffff, RZ, 0xc0, !PT ;  /* 0xfffeffff17177812 */ /* 0x000fe200078ec0ff */
[----:B------:R-:W-:Y:S01]  /*da70*/  BSSY B7, `(.L_x_14798) ;  /* 0x0000424000077945 */ /* 0x000fe20003800000 */
[----:B0-----:R-:W-:Y:S02]  /*da80*/  ISETP.NE.AND P0, PT, R0, 0x1, PT ;  /* 0x000000010000780c */ /* 0x001fe40003f05270 */
[----:B------:R-:W-:-:S05]  /*da90*/  SHF.L.U32 R0, R17, 0x7, RZ ;  /* 0x0000000711007819 */ /* 0x000fca00000006ff */
[----:B------:R-:W-:-:S06]  /*daa0*/  VIADD R0, R0, 0x7f ;  /* 0x0000007f00007836 */ /* 0x000fcc0000000000 */
        /* <DEDUP_REMOVED lines=35> */
.L_x_14799:
        /* <DEDUP_REMOVED lines=19> */
[----:B0-----:R-:W-:Y:S05]  /*de10*/  CALL.ABS.NOINC R2 ;  /* 0x0000000002007343 */ /* 0x001fea0003c00000 */
.L_x_14802:
[----:B------:R-:W-:Y:S05]  /*de20*/  BSYNC B6 ;  /* 0x0000000000067941 */ /* 0x000fea0003800000 */
.L_x_14801:
        /* <DEDUP_REMOVED lines=20> */
.L_x_14805:
        /* <DEDUP_REMOVED lines=15> */
.L_x_14804:
[----:B------:R-:W-:Y:S05]  /*e060*/  BSYNC B6 ;  /* 0x0000000000067941 */ /* 0x000fea0003800000 */
.L_x_14803:
[----:B------:R-:W2:Y:S01]  /*e070*/  LDL R20, [R1+0xc] ;  /* 0x00000c0001147983 */ /* 0x000ea20000100800 */
[----:B------:R-:W-:Y:S01]  /*e080*/  ULDC.64 UR4, c[0x0][0xaf0] ;  /* 0x0002bc0000047ab9 */ /* 0x000fe20000000a00 */
[----:B------:R-:W0:Y:S01]  /*e090*/  LDC R10, c[0x0][0x430] ;  /* 0x00010c00ff0a7b82 */ /* 0x000e220000000800 */
[----:B------:R-:W-:Y:S01]  /*e0a0*/  ISETP.NE.U32.AND P0, PT, RZ, UR4, PT ;  /* 0x00000004ff007c0c */ /* 0x000fe2000bf05070 */
[----:B------:R-:W1:Y:S03]  /*e0b0*/  S2R R21, SR_TID.X ;  /* 0x0000000000157919 */ /* 0x000e660000002100 */
[----:B------:R-:W-:-:S13]  /*e0c0*/  ISETP.NE.AND.EX P0, PT, RZ, UR5, PT, P0 ;  /* 0x00000005ff007c0c */ /* 0x000fda000bf05300 */
[----:B------:R-:W-:Y:S01]  /*e0d0*/  @P0 IADD3 R2, P1, R28, UR4, RZ ;  /* 0x000000041c020c10 */ /* 0x000fe2000ff3e0ff */
[----:B------:R-:W-:Y:S01]  /*e0e0*/  ULDC UR4, c[0x0][0x320] ;  /* 0x0000c80000047ab9 */ /* 0x000fe20000000800 */
[----:B------:R-:W-:Y:S02]  /*e0f0*/  LOP3.LUT R23, R23, 0xffffffef, RZ, 0xc0, !PT ;  /* 0xffffffef17177812 */ /* 0x000fe400078ec0ff */
[----:B------:R-:W-:-:S05]  /*e100*/  @P0 IADD3.X R3, R31, UR5, RZ, P1, !PT ;  /* 0x000000051f030c10 */ /* 0x000fca0008ffe4ff */
[----:B------:R3:W5:Y:S01]  /*e110*/  @P0 LDG.E R29, desc[UR36][R2.64] ;  /* 0x00000024021d0981 */ /* 0x000762000c1e1900 */
[----:B------:R-:W-:Y:S01]  /*e120*/  UMOV UR5, 0xffffffff ;  /* 0xffffffff00057882 */ /* 0x000fe20000000000 */
[----:B-1----:R-:W-:-:S05]  /*e130*/  IMAD.SHL.U32 R4, R21, 0x8, RZ ;  /* 0x0000000815047824 */ /* 0x002fca00078e00ff */
        /* <DEDUP_REMOVED lines=15> */
[----:B--2---:R-:W-:Y:S01]  /*e230*/  VIADD R0, R20, 0xffffffff ;  /* 0xffffffff14007836 */ /* 0x004fe20000000000 */
[----:B0--3--:R-:W-:Y:S06]  /*e240*/  BRA.DIV UR5, `(.L_x_14806) ;  /* 0x0000004e05547947 */ /* 0x009fec000b800000 */
.L_x_14879:
        /* <DEDUP_REMOVED lines=24> */
[----:B------:R-:W-:Y:S01]  /*e3d0*/  @!P0 IMAD R7, R29, R7, R2 ;  /* 0x000000071d078224 */ /* 0x000fe200078e0202 */
[----:B------:R-:W-:-:S05]  /*e3e0*/  @!P0 MOV R2, R8 ;  /* 0x0000000800028202 */ /* 0x000fca0000000f00 */
[----:B------:R-:W-:-:S04]  /*e3f0*/  @!P0 IMAD.WIDE.U32 R2, R29, R6, R2 ;  /* 0x000000061d028225 */ /* 0x000fc800078e0002 */
[----:B------:R-:W-:Y:S01]  /*e400*/  @!P0 IMAD.IADD R7, R3, 0x1, R7 ;  /* 0x0000000103078824 */ /* 0x000fe200078e0207 */
[----:B-1----:R-:W-:-:S04]  /*e410*/  @!P0 LEA R4, P1, R2, R4, 0x2 ;  /* 0x0000000402048211 */ /* 0x002fc800078210ff */
[----:B------:R-:W-:Y:S01]  /*e420*/  @!P0 LEA.HI.X R5, R2, R5, R7, 0x2, P1 ;  /* 0x0000000502058211 */ /* 0x000fe200008f1407 */
[----:B------:R-:W-:Y:S01]  /*e430*/  IMAD.MOV R2, RZ, RZ, -R8 ;  /* 0x000000ffff027224 */ /* 0x000fe200078e0a08 */
[----:B------:R-:W-:-:S03]  /*e440*/  SEL R3, RZ, 0x1, P2 ;  /* 0x00000001ff037807 */ /* 0x000fc60001000000 */
[----:B------:R-:W-:Y:S01]  /*e450*/  IMAD R37, R10, R2, R37 ;  /* 0x000000020a257224 */ /* 0x000fe200078e0225 */
[----:B------:R0:W5:Y:S01]  /*e460*/  @!P0 LDG.E R36, desc[UR36][R4.64] ;  /* 0x0000002404248981 */ /* 0x000162000c1e1900 */
[----:B------:R-:W-:Y:S01]  /*e470*/  IMAD.U32 R2, RZ, RZ, UR38 ;  /* 0x00000026ff027e24 */ /* 0x000fe2000f8e00ff */
[----:B------:R-:W-:Y:S02]  /*e480*/  ISETP.GT.U32.AND P1, PT, R9, 0x5f, PT ;  /* 0x0000005f0900780c */ /* 0x000fe40003f24070 */
[----:B------:R0:W-:Y:S01]  /*e490*/  STL [R1+0x20], R3 ;  /* 0x0000200301007387 */ /* 0x0001e20000100800 */
[----:B------:R-:W-:Y:S02]  /*e4a0*/  LOP3.LUT R23, R23, 0xfffffbff, RZ, 0xc0, !PT ;  /* 0xfffffbff17177812 */ /* 0x000fe400078ec0ff */
[----:B------:R-:W-:Y:S02]  /*e4b0*/  ISETP.NE.AND P0, PT, R2, 0x3, PT ;  /* 0x000000030200780c */ /* 0x000fe40003f05270 */
[----:B------:R-:W-:-:S11]  /*e4c0*/  SHF.R.S32.HI R28, RZ, 0x1f, R18 ;  /* 0x0000001fff1c7819 */ /* 0x000fd60000011412 */
[----:B------:R-:W-:-:S04]  /*e4d0*/  @P0 LOP3.LUT R23, R23, 0x400, RZ, 0xfc, !PT ;  /* 0x0000040017170812 */ /* 0x000fc800078efcff */
[----:B------:R-:W-:-:S04]  /*e4e0*/  LOP3.LUT R23, R23, 0xffffffdf, RZ, 0xc0, !PT ;  /* 0xffffffdf17177812 */ /* 0x000fc800078ec0ff */
[----:B------:R-:W-:Y:S01]  /*e4f0*/  @P1 LOP3.LUT R23, R23, 0x20, RZ, 0xfc, !PT ;  /* 0x0000002017171812 */ /* 0x000fe200078efcff */
[----:B0-----:R-:W-:Y:S06]  /*e500*/  @!P0 BRA `(.L_x_14807) ;  /* 0x0000000000048947 */ /* 0x001fec0003800000 */
[----:B------:R-:W-:Y:S01]  /*e510*/  BPT.TRAP 0x1 ;  /* 0x000000040000795c */ /* 0x000fe20000300000 */
.L_x_14807:
[----:B------:R-:W-:Y:S01]  /*e520*/  IMAD R31, R0, -0x60, R25 ;  /* 0xffffffa0001f7824 */ /* 0x000fe200078e0219 */
[----:B------:R-:W-:Y:S01]  /*e530*/  SHF.L.U32 R0, R27, 0x1f, RZ ;  /* 0x0000001f1b007819 */ /* 0x000fe200000006ff */
[----:B------:R-:W-:Y:S01]  /*e540*/  IMAD R25, R24, 0x8, R22 ;  /* 0x0000000818197824 */ /* 0x000fe200078e0216 */
[----:B------:R-:W-:Y:S03]  /*e550*/  BSSY B0, `(.L_x_14808) ;  /* 0x0000003000007945 */ /* 0x000fe60003800000 */
[----:B------:R-:W0:Y:S02]  /*e560*/  SYNCS.PHASECHK.TRANS64.TRYWAIT P0, [R25+URZ+0x32440], R0 ;  /* 0x03244000190075a7 */ /* 0x000e24000800017f */
[----:B0-----:R-:W-:Y:S05]  /*e570*/  @!P0 BRA `(.L_x_14809) ;  /* 0x0000004800bc8947 */ /* 0x001fea0003800000 */
.L_x_14880:
[----:B------:R-:W-:Y:S05]  /*e580*/  BSYNC B0 ;  /* 0x0000000000007941 */ /* 0x000fea0003800000 */
.L_x_14808:
        /* <DEDUP_REMOVED lines=89> */
.L_x_14894:
        /* <DEDUP_REMOVED lines=10> */
.L_x_14811:
        /* <DEDUP_REMOVED lines=10> */
.L_x_14812:
[----:B------:R1:W5:Y:S01]  /*ec60*/  LDL.LU R0, [R1+0x8] ;  /* 0x0000080001007983 */ /* 0x0003620000300800 */
[----:B------:R-:W-:Y:S01]  /*ec70*/  LOP3.LUT P0, RZ, R23, 0x40, RZ, 0xc0, !PT ;  /* 0x0000004017ff7812 */ /* 0x000fe2000780c0ff */
[----:B------:R1:W-:-:S12]  /*ec80*/  SYNCS.ARRIVE.TRANS64.A1T0 RZ, [R25+URZ+0x32430], RZ ;  /* 0x032430ff19ff79a7 */ /* 0x0003d8000810003f */
[----:B------:R-:W-:Y:S05]  /*ec90*/  WARPSYNC.ALL ;  /* 0x0000000000007948 */ /* 0x000fea0003800000 */
[----:B0-----:R-:W-:Y:S01]  /*eca0*/  SEL R2, R34, RZ, !P0 ;  /* 0x000000ff22027207 */ /* 0x001fe20004000000 */
[----:B------:R-:W-:Y:S04]  /*ecb0*/  BSSY B6, `(.L_x_14813) ;  /* 0x000001a000067945 */ /* 0x000fe80003800000 */
[----:B------:R0:W-:Y:S01]  /*ecc0*/  STL [R1], R2 ;  /* 0x0000000201007387 */ /* 0x0001e20000100800 */
        /* <DEDUP_REMOVED lines=24> */
.L_x_14814:
[----:B------:R-:W-:Y:S05]  /*ee50*/  BSYNC B6 ;  /* 0x0000000000067941 */ /* 0x000fea0003800000 */
.L_x_14813:
[----:B------:R-:W2:Y:S01]  /*ee60*/  LDL R4, [R1+0x8] ;  /* 0x0000080001047983 */ /* 0x000ea20000100800 */
[----:B0-----:R-:W0:Y:S01]  /*ee70*/  S2R R2, SR_TID.X ;  /* 0x0000000000027919 */ /* 0x001e220000002100 */
[----:B------:R-:W-:Y:S01]  /*ee80*/  IMAD.MOV.U32 R21, RZ, RZ, R34 ;  /* 0x000000ffff157224 */ /* 0x000fe200078e0022 */
[----:B------:R-:W-:Y:S01]  /*ee90*/  ULDC.64 UR4, c[0x0][0x298] ;  /* 0x0000a60000047ab9 */ /* 0x000fe20000000a00 */
[----:B------:R-:W3:Y:S01]  /*eea0*/  LDC R5, c[0x0][0x448] ;  /* 0x00011200ff057b82 */ /* 0x000ee20000000800 */
[----:B------:R-:W4:Y:S01]  /*eeb0*/  LDL R20, [R1] ;  /* 0x0000000001147983 */ /* 0x000f220000100800 */
[----:B------:R-:W5:Y:S01]  /*eec0*/  S2R R34, SR_TID.X ;  /* 0x0000000000227919 */ /* 0x000f620000002100 */
[----:B0-----:R-:W-:-:S04]  /*eed0*/  LOP3.LUT R2, R2, 0x7f, RZ, 0xc0, !PT ;  /* 0x0000007f02027812 */ /* 0x001fc800078ec0ff */
[----:B------:R-:W-:Y:S02]  /*eee0*/  SHF.R.U32.HI R0, RZ, 0x3, R2 ;  /* 0x00000003ff007819 */ /* 0x000fe40000011602 */
[----:B------:R-:W0:Y:S02]  /*eef0*/  LDC R2, c[0x0][0x448] ;  /* 0x00011200ff027b82 */ /* 0x000e240000000800 */
[----:B0-----:R-:W-:Y:S01]  /*ef00*/  ISETP.NE.AND P6, PT, R2, 0x1, PT ;  /* 0x000000010200780c */ /* 0x001fe20003fc5270 */
[----:B-----5:R-:W-:-:S12]  /*ef10*/  IMAD.SHL.U32 R34, R34, 0x10, RZ ;  /* 0x0000001022227824 */ /* 0x020fd800078e00ff */
[----:B------:R-:W0:Y:S08]  /*ef20*/  @P6 LDC R3, c[0x0][0x44c] ;  /* 0x00011300ff036b82 */ /* 0x000e300000000800 */
[----:B------:R-:W5:Y:S01]  /*ef30*/  @P6 LDC R2, c[0x0][0x450] ;  /* 0x00011400ff026b82 */ /* 0x000f620000000800 */
[----:B------:R-:W-:-:S05]  /*ef40*/  LOP3.LUT R34, R0, 0x70, R34, 0xf8, !PT ;  /* 0x0000007000227812 */ /* 0x000fca00078ef822 */
[----:B------:R-:W-:-:S04]  /*ef50*/  IMAD R34, R17, 0x80, R34 ;  /* 0x0000008011227824 */ /* 0x000fc800078e0222 */
[----:B------:R-:W-:Y:S02]  /*ef60*/  IMAD.MOV.U32 R0, RZ, RZ, R34 ;  /* 0x000000ffff007224 */ /* 0x000fe400078e0022 */
[----:B0-----:R-:W-:-:S05]  /*ef70*/  @P6 IMAD.HI.U32 R3, R34, R3, RZ ;  /* 0x0000000322036227 */ /* 0x001fca00078e00ff */
[----:B-----5:R-:W-:Y:S01]  /*ef80*/  @P6 SHF.R.U32.HI R0, RZ, R2, R3 ;  /* 0x00000002ff006219 */ /* 0x020fe20000011603 */
[----:B------:R-:W-:Y:S01]  /*ef90*/  IMAD.WIDE.U32 R2, R35, UR4, RZ ;  /* 0x0000000423027c25 */ /* 0x000fe2000f8e00ff */
[----:B------:R-:W0:Y:S03]  /*efa0*/  S2R R6, SR_TID.X ;  /* 0x0000000000067919 */ /* 0x000e260000002100 */
        /* <DEDUP_REMOVED lines=12> */
[----:B------:R-:W-:-:S04]  /*f070*/  ULDC.64 UR4, c[0x0][0x2d0] ;  /* 0x0000b40000047ab9 */ /* 0x000fc80000000a00 */
[----:B------:R-:W-:Y:S02]  /*f080*/  IADD3 R3, R3, R4, RZ ;  /* 0x0000000403037210 */ /* 0x000fe40007ffe0ff */
        /* <DEDUP_REMOVED lines=12> */
[----:B------:R-:W-:Y:S01]  /*f150*/  ULDC.64 UR4, c[0x0][0x280] ;  /* 0x0000a00000047ab9 */ /* 0x000fe20000000a00 */
[----:B0-----:R-:W-:Y:S01]  /*f160*/  IMAD.SHL.U32 R20, R6, 0x8, RZ ;  /* 0x0000000806147824 */ /* 0x001fe200078e00ff */
[----:B------:R-:W-:Y:S01]  /*f170*/  LEA R0, P0, R2, UR4, 0x1 ;  /* 0x0000000402007c11 */ /* 0x000fe2000f8008ff */
        /* <DEDUP_REMOVED lines=8> */
[----:B------:R-:W-:Y:S10]  /*f200*/  BRA.DIV UR5, `(.L_x_14815) ;  /* 0x0000004605ac7947 */ /* 0x000ff4000b800000 */
[----:B------:R-:W2:Y:S01]  /*f210*/  LDL.LU R2, [R1+0x4] ;  /* 0x0000040001027983 */ /* 0x000ea20000300800 */
[----:B------:R-:W-:Y:S01]  /*f220*/  IMAD R17, R17, 0x80, R21 ;  /* 0x0000008011117824 */ /* 0x000fe200078e0215 */
[----:B------:R-:W-:Y:S02]  /*f230*/  LOP3.LUT R23, R23, 0xffffdfff, RZ, 0xc0, !PT ;  /* 0xffffdfff17177812 */ /* 0x000fe400078ec0ff */
[----:B------:R-:W0:Y:S01]  /*f240*/  SHFL.IDX PT, R9, R0, RZ, 0x181f ;  /* 0x00181fff00097589 */ /* 0x000e2200000e0000 */
[----:B------:R-:W-:-:S03]  /*f250*/  VIADD R7, R17, 0x10 ;  /* 0x0000001011077836 */ /* 0x000fc60000000000 */
[----:B------:R-:W3:Y:S04]  /*f260*/  SHFL.IDX PT, R3, R4, RZ, 0x181f ;  /* 0x00181fff04037589 */ /* 0x000ee800000e0000 */
[----:B------:R-:W4:Y:S04]  /*f270*/  SHFL.IDX PT, R6, R0, 0x1, 0x181f ;  /* 0x00381f0000067f89 */ /* 0x000f2800000e0000 */
[----:B------:R-:W-:Y:S04]  /*f280*/  SHFL.IDX PT, R10, R0, 0x2, 0x181f ;  /* 0x00581f00000a7f89 */ /* 0x000fe800000e0000 */
[----:B------:R-:W-:Y:S01]  /*f290*/  SHFL.IDX PT, R11, R0, 0x3, 0x181f ;  /* 0x00781f00000b7f89 */ /* 0x000fe200000e0000 */
[----:B--2---:R-:W-:-:S03]  /*f2a0*/  IMAD R5, R2, R5, RZ ;  /* 0x0000000502057224 */ /* 0x004fc600078e02ff */
[----:B------:R-:W2:Y:S02]  /*f2b0*/  SHFL.IDX PT, R2, R4, 0x1, 0x181f ;  /* 0x00381f0004027f89 */ /* 0x000ea400000e0000 */
[-C--:B------:R-:W-:Y:S02]  /*f2c0*/  ISETP.GE.AND P6, PT, R17, R5.reuse, PT ;  /* 0x000000051100720c */ /* 0x080fe40003fc6270 */
[----:B------:R-:W-:Y:S01]  /*f2d0*/  ISETP.GE.AND P5, PT, R7, R5, PT ;  /* 0x000000050700720c */ /* 0x000fe20003fa6270 */
[----:B------:R-:W-:-:S05]  /*f2e0*/  VIADD R7, R17, 0x20 ;  /* 0x0000002011077836 */ /* 0x000fca0000000000 */
[----:B------:R-:W-:-:S05]  /*f2f0*/  ISETP.GE.AND P3, PT, R7, R5, PT ;  /* 0x000000050700720c */ /* 0x000fca0003f66270 */
[----:B0-----:R-:W-:Y:S02]  /*f300*/  @!P6 LEA R9, P1, R20, R9, 0x1 ;  /* 0x000000091409e211 */ /* 0x001fe400078208ff */
[----:B------:R-:W-:-:S03]  /*f310*/  @P6 LOP3.LUT R23, R23, 0x2000, RZ, 0xfc, !PT ;  /* 0x0000200017176812 */ /* 0x000fc600078efcff */
[----:B---3--:R-:W-:Y:S01]  /*f320*/  @!P6 IMAD.X R3, RZ, RZ, R3, P1 ;  /* 0x000000ffff03e224 */ /* 0x008fe200008e0603 */
[----:B----4-:R-:W-:Y:S02]  /*f330*/  @!P5 LEA R6, P1, R20, R6, 0x1 ;  /* 0x000000061406d211 */ /* 0x010fe400078208ff */
[----:B------:R-:W-:-:S03]  /*f340*/  LOP3.LUT R23, R23, 0xffffefff, RZ, 0xc0, !PT ;  /* 0xffffefff17177812 */ /* 0x000fc600078ec0ff */
[----:B--2---:R-:W-:Y:S01]  /*f350*/  @!P5 IMAD.X R8, RZ, RZ, R2, P1 ;  /* 0x000000ffff08d224 */ /* 0x004fe200008e0602 */
[----:B------:R-:W-:Y:S01]  /*f360*/  @!P3 LEA R10, P1, R20, R10, 0x1 ;  /* 0x0000000a140ab211 */ /* 0x000fe200078208ff */
[----:B------:R-:W0:Y:S01]  /*f370*/  SHFL.IDX PT, R2, R4, 0x2, 0x181f ;  /* 0x00581f0004027f89 */ /* 0x000e2200000e0000 */
[----:B------:R-:W-:-:S04]  /*f380*/  @P5 LOP3.LUT R23, R23, 0x1000, RZ, 0xfc, !PT ;  /* 0x0000100017175812 */ /* 0x000fc800078efcff */
[----:B------:R-:W-:-:S04]  /*f390*/  LOP3.LUT R23, R23, 0xfffff7ff, RZ, 0xc0, !PT ;  /* 0xfffff7ff17177812 */ /* 0x000fc800078ec0ff */
[----:B------:R-:W-:-:S04]  /*f3a0*/  @P3 LOP3.LUT R23, R23, 0x800, RZ, 0xfc, !PT ;  /* 0x0000080017173812 */ /* 0x000fc800078efcff */
[----:B------:R-:W-:Y:S01]  /*f3b0*/  LOP3.LUT R23, R23, 0xfffffdff, RZ, 0xc0, !PT ;  /* 0xfffffdff17177812 */ /* 0x000fe200078ec0ff */
        /* <DEDUP_REMOVED lines=11> */
[----:B------:R-:W-:Y:S02]  /*f470*/  LOP3.LUT R23, R23, 0xffffff7f, RZ, 0xc0, !PT ;  /* 0xffffff7f17177812 */ /* 0x000fe400078ec0ff */
[----:B0-----:R-:W-:Y:S02]  /*f480*/  @!P2 IADD3.X R12, RZ, R2, RZ, P1, !PT ;  /* 0x00000002ff0ca210 */ /* 0x001fe40000ffe4ff */
[----:B------:R-:W0:Y:S01]  /*f490*/  SHFL.IDX PT, R2, R4, 0x4, 0x181f ;  /* 0x00981f0004027f89 */ /* 0x000e2200000e0000 */
[----:B--2---:R-:W-:-:S05]  /*f4a0*/  @!P4 LEA R14, P1, R20, R11, 0x1 ;  /* 0x0000000b140ec211 */ /* 0x004fca00078208ff */
[----:B0-----:R-:W-:Y:S02]  /*f4b0*/  @!P4 IMAD.X R11, RZ, RZ, R2, P1 ;  /* 0x000000ffff0bc224 */ /* 0x001fe400008e0602 */
[----:B------:R-:W-:-:S05]  /*f4c0*/  @!P6 IMAD.MOV.U32 R2, RZ, RZ, R9 ;  /* 0x000000ffff02e224 */ /* 0x000fca00078e0009 */
[----:B------:R0:W-:Y:S02]  /*f4d0*/  @!P6 LDGSTS.E.BYPASS.LTC128B.128 [R26+0x18400], desc[UR36][R2.64], !P0 ;  /* 0x18400000021aefae */ /* 0x0001e4000c101d64 */
[----:B0-----:R-:W-:Y:S02]  /*f4e0*/  @!P5 IMAD.MOV.U32 R2, RZ, RZ, R6 ;  /* 0x000000ffff02d224 */ /* 0x001fe400078e0006 */
[----:B------:R-:W-:Y:S01]  /*f4f0*/  @!P5 IMAD.MOV.U32 R3, RZ, RZ, R8 ;  /* 0x000000ffff03d224 */ /* 0x000fe200078e0008 */
[----:B------:R-:W-:Y:S04]  /*f500*/  SHFL.IDX PT, R6, R0, 0x6, 0x181f ;  /* 0x00d81f0000067f89 */ /* 0x000fe800000e0000 */
[----:B------:R0:W-:Y:S04]  /*f510*/  @!P5 LDGSTS.E.BYPASS.LTC128B.128 [R26+0x18c00], desc[UR36][R2.64], !P0 ;  /* 0x18c00000021adfae */ /* 0x0001e8000c101d64 */
[----:B------:R-:W2:Y:S04]  /*f520*/  SHFL.IDX PT, R8, R0, 0x5, 0x181f ;  /* 0x00b81f0000087f89 */ /* 0x000ea800000e0000 */
[----:B------:R-:W-:Y:S01]  /*f530*/  SHFL.IDX PT, R0, R0, 0x7, 0x181f ;  /* 0x00f81f0000007f89 */ /* 0x000fe200000e0000 */
[----:B0-----:R-:W-:-:S02]  /*f540*/  @!P3 IMAD.MOV.U32 R2, RZ, RZ, R10 ;  /* 0x000000ffff02b224 */ /* 0x001fc400078e000a */
[----:B------:R-:W-:Y:S02]  /*f550*/  @!P3 IMAD.MOV.U32 R3, RZ, RZ, R7 ;  /* 0x000000ffff03b224 */ /* 0x000fe400078e0007 */
[----:B------:R-:W0:Y:S04]  /*f560*/  SHFL.IDX PT, R7, R4, 0x5, 0x181f ;  /* 0x00b81f0004077f89 */ /* 0x000e2800000e0000 */
[----:B------:R3:W-:Y:S02]  /*f570*/  @!P3 LDGSTS.E.BYPASS.LTC128B.128 [R26+0x19400], desc[UR36][R2.64], !P0 ;  /* 0x19400000021abfae */ /* 0x0007e4000c101d64 */
[----:B---3--:R-:W-:Y:S02]  /*f580*/  VIADD R2, R17, 0x50 ;  /* 0x0000005011027836 */ /* 0x008fe40000000000 */
[----:B------:R-:W-:-:S03]  /*f590*/  @!P2 IMAD.MOV.U32 R3, RZ, RZ, R12 ;  /* 0x000000ffff03a224 */ /* 0x000fc600078e000c */
[----:B------:R-:W-:Y:S01]  /*f5a0*/  ISETP.GE.AND P3, PT, R2, R5, PT ;  /* 0x000000050200720c */ /* 0x000fe20003f66270 */
[----:B------:R-:W-:-:S05]  /*f5b0*/  @!P2 IMAD.MOV.U32 R2, RZ, RZ, R13 ;  /* 0x000000ffff02a224 */ /* 0x000fca00078e000d */
[----:B------:R3:W-:Y:S07]  /*f5c0*/  @!P2 LDGSTS.E.BYPASS.LTC128B.128 [R26+0x19c00], desc[UR36][R2.64], !P0 ;  /* 0x19c00000021aafae */ /* 0x0007ee000c101d64 */
[----:B--2---:R-:W-:Y:S02]  /*f5d0*/  @!P3 LEA R8, P1, R20, R8, 0x1 ;  /* 0x000000081408b211 */ /* 0x004fe400078208ff */
[----:B------:R-:W-:Y:S01]  /*f5e0*/  @P3 LOP3.LUT R23, R23, 0x80, RZ, 0xfc, !PT ;  /* 0x0000008017173812 */ /* 0x000fe200078efcff */
[----:B---3--:R-:W2:Y:S01]  /*f5f0*/  SHFL.IDX PT, R2, R4, 0x6, 0x181f ;  /* 0x00d81f0004027f89 */ /* 0x008ea200000e0000 */
[----:B------:R-:W-:-:S02]  /*f600*/  VIADD R3, R17, 0x60 ;  /* 0x0000006011037836 */ /* 0x000fc40000000000 */
[----:B------:R-:W-:Y:S01]  /*f610*/  LOP3.LUT R23, R23, 0xffffffbf, RZ, 0xc0, !PT ;  /* 0xffffffbf17177812 */ /* 0x000fe200078ec0ff */
[----:B0-----:R-:W-:Y:S01]  /*f620*/  @!P3 IMAD.X R7, RZ, RZ, R7, P1 ;  /* 0x000000ffff07b224 */ /* 0x001fe200008e0607 */
[----:B------:R-:W0:Y:S01]  /*f630*/  SHFL.IDX PT, R4, R4, 0x7, 0x181f ;  /* 0x00f81f0004047f89 */ /* 0x000e2200000e0000 */
[----:B------:R-:W-:Y:S01]  /*f640*/  ISETP.GE.AND P2, PT, R3, R5, PT ;  /* 0x000000050300720c */ /* 0x000fe20003f46270 */
[----:B------:R-:W-:-:S12]  /*f650*/  @!P4 IMAD.MOV.U32 R3, RZ, RZ, R11 ;  /* 0x000000ffff03c224 */ /* 0x000fd800078e000b */
[----:B------:R-:W-:Y:S02]  /*f660*/  @!P2 LEA R6, P1, R20, R6, 0x1 ;  /* 0x000000061406a211 */ /* 0x000fe400078208ff */
[----:B------:R-:W-:-:S03]  /*f670*/  @P2 LOP3.LUT R23, R23, 0x40, RZ, 0xfc, !PT ;  /* 0x0000004017172812 */ /* 0x000fc600078efcff */
[----:B--2---:R-:W-:Y:S01]  /*f680*/  @!P2 IMAD.X R9, RZ, RZ, R2, P1 ;  /* 0x000000ffff09a224 */ /* 0x004fe200008e0602 */
[----:B------:R-:W-:-:S05]  /*f690*/  @!P4 MOV R2, R14 ;  /* 0x0000000e0002c202 */ /* 0x000fca0000000f00 */
[----:B------:R2:W-:Y:S02]  /*f6a0*/  @!P4 LDGSTS.E.BYPASS.LTC128B.128 [R26+0x1a400], desc[UR36][R2.64], !P0 ;  /* 0x1a400000021acfae */ /* 0x0005e4000c101d64 */
[----:B--2---:R-:W-:Y:S02]  /*f6b0*/  @!P3 IMAD.MOV.U32 R2, RZ, RZ, R8 ;  /* 0x000000ffff02b224 */ /* 0x004fe400078e0008 */
[----:B------:R-:W-:-:S05]  /*f6c0*/  @!P3 IMAD.MOV.U32 R3, RZ, RZ, R7 ;  /* 0x000000ffff03b224 */ /* 0x000fca00078e0007 */
[----:B------:R2:W-:Y:S02]  /*f6d0*/  @!P3 LDGSTS.E.BYPASS.LTC128B.128 [R26+0x1ac00], desc[UR36][R2.64], !P0 ;  /* 0x1ac00000021abfae */ /* 0x0005e4000c101d64 */
[----:B--2---:R-:W-:Y:S02]  /*f6e0*/  @!P2 IMAD.MOV.U32 R2, RZ, RZ, R6 ;  /* 0x000000ffff02a224 */ /* 0x004fe400078e0006 */
[----:B------:R-:W-:-:S05]  /*f6f0*/  @!P2 IMAD.MOV.U32 R3, RZ, RZ, R9 ;  /* 0x000000ffff03a224 */ /* 0x000fca00078e0009 */
[----:B0-----:R2:W-:Y:S02]  /*f700*/  @!P2 LDGSTS.E.BYPASS.LTC128B.128 [R26+0x1b400], desc[UR36][R2.64], !P0 ;  /* 0x1b400000021aafae */ /* 0x0015e4000c101d64 */
.L_x_14911:
[----:B------:R-:W-:Y:S01]  /*f710*/  VIADD R17, R17, 0x70 ;  /* 0x0000007011117836 */ /* 0x000fe20000000000 */
[----:B------:R-:W-:-:S04]  /*f720*/  LOP3.LUT R23, R23, 0xffffbfff, RZ, 0xc0, !PT ;  /* 0xffffbfff17177812 */ /* 0x000fc800078ec0ff */
[----:B------:R-:W-:-:S13]  /*f730*/  ISETP.GE.AND P2, PT, R17, R5, PT ;  /* 0x000000051100720c */ /* 0x000fda0003f46270 */
[----:B--2---:R-:W-:Y:S02]  /*f740*/  @!P2 LEA R2, P1, R20, R0, 0x1 ;  /* 0x000000001402a211 */ /* 0x004fe400078208ff */
        /* <DEDUP_REMOVED lines=8> */
.L_x_14816:
        /* <DEDUP_REMOVED lines=28> */
.L_x_14818:
[----:B------:R-:W-:Y:S05]  /*f990*/  BSYNC B6 ;  /* 0x0000000000067941 */ /* 0x000fea0003800000 */
.L_x_14817:
[----:B------:R-:W2:Y:S01]  /*f9a0*/  LDL.LU R21, [R1+0x8] ;  /* 0x0000080001157983 */ /* 0x000ea20000300800 */
[----:B0-----:R-:W0:Y:S01]  /*f9b0*/  LDC R2, c[0x0][0x448] ;  /* 0x00011200ff027b82 */ /* 0x001e220000000800 */
[----:B------:R-:W-:Y:S02]  /*f9c0*/  ULDC.64 UR4, c[0x0][0x398] ;  /* 0x0000e60000047ab9 */ /* 0x000fe40000000a00 */
[----:B------:R-:W3:Y:S04]  /*f9d0*/  LDL.LU R20, [R1+0x10] ;  /* 0x0000100001147983 */ /* 0x000ee80000300800 */
[----:B------:R-:W4:Y:S01]  /*f9e0*/  LDL.LU R17, [R1] ;  /* 0x0000000001117983 */ /* 0x000f220000300800 */
        /* <DEDUP_REMOVED lines=34> */
[----:B------:R-:W-:Y:S01]  /*fc10*/  IMAD R0, R0, UR4, RZ ;  /* 0x0000000400007c24 */ /* 0x000fe2000f8e02ff */
[----:B------:R-:W-:Y:S01]  /*fc20*/  SHF.L.U32 R17, R6, 0x3, RZ ;  /* 0x0000000306117819 */ /* 0x000fe200000006ff */
[----:B------:R-:W-:-:S04]  /*fc30*/  IMAD.WIDE.U32 R2, R4, UR4, R2 ;  /* 0x0000000404027c25 */ /* 0x000fc8000f8e0002 */
[----:B------:R-:W-:Y:S01]  /*fc40*/  IMAD R0, R4, UR5, R0 ;  /* 0x0000000504007c24 */ /* 0x000fe2000f8e0200 */
        /* <DEDUP_REMOVED lines=18> */
[----:B------:R-:W2:Y:S10]  /*fd70*/  SHFL.IDX PT, R2, R4, RZ, 0x181f ;  /* 0x00181fff04027589 */ /* 0x000eb400000e0000 */
[----:B0-----:R-:W-:-:S02]  /*fd80*/  @!P6 LEA R5, P0, R8, R14, 0x1 ;  /* 0x0000000e0805e211 */ /* 0x001fc400078008ff */
[----:B------:R-:W0:Y:S03]  /*fd90*/  SHFL.IDX PT, R14, R0, 0x1, 0x181f ;  /* 0x00381f00000e7f89 */ /* 0x000e2600000e0000 */
[----:B--2---:R-:W-:Y:S02]  /*fda0*/  @!P6 IMAD.X R3, RZ, RZ, R2, P0 ;  /* 0x000000ffff03e224 */ /* 0x004fe400000e0602 */
[----:B------:R-:W-:Y:S02]  /*fdb0*/  @!P6 IMAD.MOV.U32 R2, RZ, RZ, R5 ;  /* 0x000000ffff02e224 */ /* 0x000fe400078e0005 */
[----:B------:R-:W2:Y:S04]  /*fdc0*/  SHFL.IDX PT, R5, R4, 0x1, 0x181f ;  /* 0x00381f0004057f89 */ /* 0x000ea800000e0000 */
[----:B------:R-:W-:Y:S04]  /*fdd0*/  @!P6 LDGSTS.E.BYPASS.LTC128B.128 [R26+0x22400], desc[UR36][R2.64], !P4 ;  /* 0x22400000021aefae */ /* 0x000fe8000e101d64 */
[----:B------:R-:W-:Y:S04]  /*fde0*/  @!P6 LDGSTS.E.BYPASS.LTC128B.128 [R26+0x26400], desc[UR36][R2.64+0x80], !P3 ;  /* 0x26400080021aefae */ /* 0x000fe8000d901d64 */
[----:B------:R-:W-:Y:S04]  /*fdf0*/  @!P6 LDGSTS.E.BYPASS.LTC128B.128 [R26+0x2a400], desc[UR36][R2.64+0x100], !P2 ;  /* 0x2a400100021aefae */ /* 0x000fe8000d101d64 */
[----:B------:R3:W-:Y:S01]  /*fe00*/  @!P6 LDGSTS.E.BYPASS.LTC128B.128 [R26+0x2e400], desc[UR36][R2.64+0x180], !P1 ;  /* 0x2e400180021aefae */ /* 0x0007e2000c901d64 */
[----:B0-----:R-:W-:-:S02]  /*fe10*/  @!P5 LEA R6, P0, R8, R14, 0x1 ;  /* 0x0000000e0806d211 */ /* 0x001fc400078008ff */
[C---:B------:R-:W-:Y:S01]  /*fe20*/  LOP3.LUT P6, RZ, R23.reuse, 0x80, RZ, 0xc0, !PT ;  /* 0x0000008017ff7812 */ /* 0x040fe200078cc0ff */
[----:B------:R-:W0:Y:S01]  /*fe30*/  SHFL.IDX PT, R14, R0, 0x2, 0x181f ;  /* 0x00581f00000e7f89 */ /* 0x000e2200000e0000 */
[----:B------:R-:W-:Y:S01]  /*fe40*/  LOP3.LUT R23, R23, 0xfff7ffff, RZ, 0xc0, !PT ;  /* 0xfff7ffff17177812 */ /* 0x000fe200078ec0ff */
[----:B--2---:R-:W-:Y:S02]  /*fe50*/  @!P5 IMAD.X R7, RZ, RZ, R5, P0 ;  /* 0x000000ffff07d224 */ /* 0x004fe400000e0605 */
[----:B------:R-:W2:Y:S01]  /*fe60*/  SHFL.IDX PT, R5, R4, 0x2, 0x181f ;  /* 0x00581f0004057f89 */ /* 0x000ea200000e0000 */
[----:B---3--:R-:W-:Y:S02]  /*fe70*/  @!P5 IMAD.MOV.U32 R2, RZ, RZ, R6 ;  /* 0x000000ffff02d224 */ /* 0x008fe400078e0006 */
[----:B------:R-:W-:-:S05]  /*fe80*/  @!P5 IMAD.MOV.U32 R3, RZ, RZ, R7 ;  /* 0x000000ffff03d224 */ /* 0x000fca00078e0007 */
[----:B------:R-:W-:Y:S01]  /*fe90*/  @P6 LOP3.LUT R23, R23, 0x80000, RZ, 0xfc, !PT ;  /* 0x0008000017176812 */ /* 0x000fe200078efcff */
[----:B------:R-:W-:Y:S03]  /*fea0*/  @!P5 LDGSTS.E.BYPASS.LTC128B.128 [R26+0x22c00], desc[UR36][R2.64], !P4 ;  /* 0x22c00000021adfae */ /* 0x000fe6000e101d64 */
[C---:B------:R-:W-:Y:S01]  /*feb0*/  LOP3.LUT P6, RZ, R23.reuse, 0x200, RZ, 0xc0, !PT ;  /* 0x0000020017ff7812 */ /* 0x040fe200078cc0ff */
[----:B------:R-:W-:Y:S04]  /*fec0*/  @!P5 LDGSTS.E.BYPASS.LTC128B.128 [R26+0x26c00], desc[UR36][R2.64+0x80], !P3 ;  /* 0x26c00080021adfae */ /* 0x000fe8000d901d64 */
[----:B------:R-:W-:Y:S04]  /*fed0*/  @!P5 LDGSTS.E.BYPASS.LTC128B.128 [R26+0x2ac00], desc[UR36][R2.64+0x100], !P2 ;  /* 0x2ac00100021adfae */ /* 0x000fe8000d101d64 */
[----:B------:R3:W-:Y:S01]  /*fee0*/  @!P5 LDGSTS.E.BYPASS.LTC128B.128 [R26+0x2ec00], desc[UR36][R2.64+0x180], !P1 ;  /* 0x2ec00180021adfae */ /* 0x0007e2000c901d64 */
[----:B------:R-:W-:-:S02]  /*fef0*/  LOP3.LUT P5, RZ, R23, 0x40, RZ, 0xc0, !PT ;  /* 0x0000004017ff7812 */ /* 0x000fc400078ac0ff */
[----:B------:R-:W-:-:S11]  /*ff00*/  LOP3.LUT R23, R23, 0xfffbffff, RZ, 0xc0, !PT ;  /* 0xfffbffff17177812 */ /* 0x000fd600078ec0ff */
[----:B------:R-:W-:-:S04]  /*ff10*/  @P5 LOP3.LUT R23, R23, 0x40000, RZ, 0xfc, !PT ;  /* 0x0004000017175812 */ /* 0x000fc800078efcff */
[C---:B------:R-:W-:Y:S02]  /*ff20*/  LOP3.LUT P5, RZ, R23.reuse, 0x100, RZ, 0xc0, !PT ;  /* 0x0000010017ff7812 */ /* 0x040fe400078ac0ff */
[----:B------:R-:W-:-:S11]  /*ff30*/  LOP3.LUT R23, R23, 0xffefffff, RZ, 0xc0, !PT ;  /* 0xffefffff17177812 */ /* 0x000fd600078ec0ff */
[----:B------:R-:W-:-:S04]  /*ff40*/  @P5 LOP3.LUT R23, R23, 0x100000, RZ, 0xfc, !PT ;  /* 0x0010000017175812 */ /* 0x000fc800078efcff */
[----:B------:R-:W-:-:S13]  /*ff50*/  LOP3.LUT P5, RZ, R23, 0x800, RZ, 0xc0, !PT ;  /* 0x0000080017ff7812 */ /* 0x000fda00078ac0ff */
[----:B0-----:R-:W-:Y:S02]  /*ff60*/  @!P5 LEA R6, P0, R8, R14, 0x1 ;  /* 0x0000000e0806d211 */ /* 0x001fe400078008ff */
[----:B------:R-:W0:Y:S03]  /*ff70*/  SHFL.IDX PT, R14, R0, 0x3, 0x181f ;  /* 0x00781f00000e7f89 */ /* 0x000e2600000e0000 */
[----:B--2---:R-:W-:Y:S02]  /*ff80*/  @!P5 IMAD.X R7, RZ, RZ, R5, P0 ;  /* 0x000000ffff07d224 */ /* 0x004fe400000e0605 */
[----:B------:R-:W2:Y:S01]  /*ff90*/  SHFL.IDX PT, R5, R4, 0x3, 0x181f ;  /* 0x00781f0004057f89 */ /* 0x000ea200000e0000 */
[----:B---3--:R-:W-:Y:S02]  /*ffa0*/  @!P5 IMAD.MOV.U32 R2, RZ, RZ, R6 ;  /* 0x000000ffff02d224 */ /* 0x008fe400078e0006 */
[----:B------:R-:W-:-:S05]  /*ffb0*/  @!P5 IMAD.MOV.U32 R3, RZ, RZ, R7 ;  /* 0x000000ffff03d224 */ /* 0x000fca00078e0007 */
[----:B------:R-:W-:Y:S04]  /*ffc0*/  @!P5 LDGSTS.E.BYPASS.LTC128B.128 [R26+0x23400], desc[UR36][R2.64], !P4 ;  /* 0x23400000021adfae */ /* 0x000fe8000e101d64 */
[----:B------:R-:W-:Y:S04]  /*ffd0*/  @!P5 LDGSTS.E.BYPASS.LTC128B.128 [R26+0x27400], desc[UR36][R2.64+0x80], !P3 ;  /* 0x27400080021adfae */ /* 0x000fe8000d901d64 */
[----:B------:R-:W-:Y:S01]  /*ffe0*/  @!P5 LDGSTS.E.BYPASS.LTC128B.128 [R26+0x2b400], desc[UR36][R2.64+0x100], !P2 ;  /* 0x2b400100021adfae */ /* 0x000fe2000d101d64 */
[----:B0-----:R-:W-:-:S03]  /*fff0*/  @!P6 LEA R6, P0, R8, R14, 0x1 ;  /* 0x0000000e0806e211 */ /* 0x001fc600078008ff */
[----:B------:R0:W-:Y:S01]  /*10000*/  @!P5 LDGSTS.E.BYPASS.LTC128B.128 [R26+0x2f400], desc[UR36][R2.64+0x180], !P1 ;  /* 0x2f400180021adfae */ /* 0x0001e2000c901d64 */
[----:B------:R-:W-:-:S03]  /*10010*/  LOP3.LUT P5, RZ, R23, 0x100000, RZ, 0xc0, !PT ;  /* 0x0010000017ff7812 */ /* 0x000fc600078ac0ff */
[----:B------:R-:W3:Y:S01]  /*10020*/  SHFL.IDX PT, R14, R0, 0x4, 0x181f ;  /* 0x00981f00000e7f89 */ /* 0x000ee200000e0000 */
[----:B--2---:R-:W-:-:S03]  /*10030*/  @!P6 IMAD.X R7, RZ, RZ, R5, P0 ;  /* 0x000000ffff07e224 */ /* 0x004fc600000e0605 */
[----:B------:R-:W2:Y:S01]  /*10040*/  SHFL.IDX PT, R5, R4, 0x4, 0x181f ;  /* 0x00981f0004057f89 */ /* 0x000ea200000e0000 */
[----:B0-----:R-:W-:Y:S02]  /*10050*/  @!P6 IMAD.MOV.U32 R2, RZ, RZ, R6 ;  /* 0x000000ffff02e224 */ /* 0x001fe400078e0006 */
[----:B------:R-:W-:-:S05]  /*10060*/  @!P6 IMAD.MOV.U32 R3, RZ, RZ, R7 ;  /* 0x000000ffff03e224 */ /* 0x000fca00078e0007 */
[----:B------:R-:W-:Y:S04]  /*10070*/  @!P6 LDGSTS.E.BYPASS.LTC128B.128 [R26+0x23c00], desc[UR36][R2.64], !P4 ;  /* 0x23c00000021aefae */ /* 0x000fe8000e101d64 */
[----:B------:R-:W-:Y:S04]  /*10080*/  @!P6 LDGSTS.E.BYPASS.LTC128B.128 [R26+0x27c00], desc[UR36][R2.64+0x80], !P3 ;  /* 0x27c00080021aefae */ /* 0x000fe8000d901d64 */
[----:B------:R-:W-:Y:S01]  /*10090*/  @!P6 LDGSTS.E.BYPASS.LTC128B.128 [R26+0x2bc00], desc[UR36][R2.64+0x100], !P2 ;  /* 0x2bc00100021aefae */ /* 0x000fe2000d101d64 */
[----:B---3--:R-:W-:-:S03]  /*100a0*/  @!P5 LEA R6, P0, R8, R14, 0x1 ;  /* 0x0000000e0806d211 */ /* 0x008fc600078008ff */
[----:B------:R-:W0:Y:S02]  /*100b0*/  SHFL.IDX PT, R14, R0, 0x5, 0x181f ;  /* 0x00b81f00000e7f89 */ /* 0x000e2400000e0000 */
[----:B--2---:R-:W-:Y:S02]  /*100c0*/  @!P5 IMAD.X R7, RZ, RZ, R5, P0 ;  /* 0x000000ffff07d224 */ /* 0x004fe400000e0605 */
[----:B------:R-:W2:Y:S04]  /*100d0*/  SHFL.IDX PT, R5, R4, 0x5, 0x181f ;  /* 0x00b81f0004057f89 */ /* 0x000ea800000e0000 */
[----:B------:R3:W-:Y:S01]  /*100e0*/  @!P6 LDGSTS.E.BYPASS.LTC128B.128 [R26+0x2fc00], desc[UR36][R2.64+0x180], !P1 ;  /* 0x2fc00180021aefae */ /* 0x0007e2000c901d64 */
[----:B------:R-:W-:Y:S02]  /*100f0*/  LOP3.LUT P6, RZ, R23, 0x80000, RZ, 0xc0, !PT ;  /* 0x0008000017ff7812 */ /* 0x000fe400078cc0ff */
[----:B---3--:R-:W-:Y:S01]  /*10100*/  @!P5 MOV R2, R6 ;  /* 0x000000060002d202 */ /* 0x008fe20000000f00 */
[----:B------:R-:W-:-:S10]  /*10110*/  @!P5 IMAD.MOV.U32 R3, RZ, RZ, R7 ;  /* 0x000000ffff03d224 */ /* 0x000fd400078e0007 */
[----:B0-----:R-:W-:Y:S02]  /*10120*/  @!P6 LEA R6, P0, R8, R14, 0x1 ;  /* 0x0000000e0806e211 */ /* 0x001fe400078008ff */
[----:B------:R-:W0:Y:S03]  /*10130*/  SHFL.IDX PT, R14, R0, 0x6, 0x181f ;  /* 0x00d81f00000e7f89 */ /* 0x000e2600000e0000 */
[----:B--2---:R-:W-:Y:S01]  /*10140*/  @!P6 IMAD.X R7, RZ, RZ, R5, P0 ;  /* 0x000000ffff07e224 */ /* 0x004fe200000e0605 */
[----:B------:R-:W-:Y:S04]  /*10150*/  @!P5 LDGSTS.E.BYPASS.LTC128B.128 [R26+0x24400], desc[UR36][R2.64], !P4 ;  /* 0x24400000021adfae */ /* 0x000fe8000e101d64 */
[----:B------:R-:W2:Y:S04]  /*10160*/  SHFL.IDX PT, R5, R4, 0x6, 0x181f ;  /* 0x00d81f0004057f89 */ /* 0x000ea800000e0000 */
[----:B------:R-:W-:Y:S04]  /*10170*/  @!P5 LDGSTS.E.BYPASS.LTC128B.128 [R26+0x28400], desc[UR36][R2.64+0x80], !P3 ;  /* 0x28400080021adfae */ /* 0x000fe8000d901d64 */
[----:B------:R-:W-:Y:S04]  /*10180*/  @!P5 LDGSTS.E.BYPASS.LTC128B.128 [R26+0x2c400], desc[UR36][R2.64+0x100], !P2 ;  /* 0x2c400100021adfae */ /* 0x000fe8000d101d64 */
[----:B------:R3:W-:Y:S01]  /*10190*/  @!P5 LDGSTS.E.BYPASS.LTC128B.128 [R26+0x30400], desc[UR36][R2.64+0x180], !P1 ;  /* 0x30400180021adfae */ /* 0x0007e2000c901d64 */
[----:B------:R-:W-:Y:S01]  /*101a0*/  LOP3.LUT P5, RZ, R23, 0x40000, RZ, 0xc0, !PT ;  /* 0x0004000017ff7812 */ /* 0x000fe200078ac0ff */
[----:B---3--:R-:W-:-:S02]  /*101b0*/  @!P6 IMAD.MOV.U32 R2, RZ, RZ, R6 ;  /* 0x000000ffff02e224 */ /* 0x008fc400078e0006 */
[----:B------:R-:W-:-:S10]  /*101c0*/  @!P6 IMAD.MOV.U32 R3, RZ, RZ, R7 ;  /* 0x000000ffff03e224 */ /* 0x000fd400078e0007 */
[----:B0-----:R-:W-:Y:S02]  /*101d0*/  @!P5 LEA R6, P0, R8, R14, 0x1 ;  /* 0x0000000e0806d211 */ /* 0x001fe400078008ff */
[----:B------:R0:W3:Y:S03]  /*101e0*/  SHFL.IDX PT, R14, R0, 0x7, 0x181f ;  /* 0x00f81f00000e7f89 */ /* 0x0000e600000e0000 */
[----:B--2---:R-:W-:Y:S01]  /*101f0*/  @!P5 IMAD.X R7, RZ, RZ, R5, P0 ;  /* 0x000000ffff07d224 */ /* 0x004fe200000e0605 */
[----:B------:R-:W-:Y:S04]  /*10200*/  @!P6 LDGSTS.E.BYPASS.LTC128B.128 [R26+0x24c00], desc[UR36][R2.64], !P4 ;  /* 0x24c00000021aefae */ /* 0x000fe8000e101d64 */
[----:B------:R-:W-:Y:S04]  /*10210*/  @!P6 LDGSTS.E.BYPASS.LTC128B.128 [R26+0x28c00], desc[UR36][R2.64+0x80], !P3 ;  /* 0x28c00080021aefae */ /* 0x000fe8000d901d64 */
[----:B------:R-:W-:Y:S04]  /*10220*/  @!P6 LDGSTS.E.BYPASS.LTC128B.128 [R26+0x2cc00], desc[UR36][R2.64+0x100], !P2 ;  /* 0x2cc00100021aefae */ /* 0x000fe8000d101d64 */
[----:B------:R2:W-:Y:S04]  /*10230*/  @!P6 LDGSTS.E.BYPASS.LTC128B.128 [R26+0x30c00], desc[UR36][R2.64+0x180], !P1 ;  /* 0x30c00180021aefae */ /* 0x0005e8000c901d64 */
[----:B------:R0:W4:Y:S01]  /*10240*/  SHFL.IDX PT, R5, R4, 0x7, 0x181f ;  /* 0x00f81f0004057f89 */ /* 0x00012200000e0000 */
[----:B--2---:R-:W-:-:S02]  /*10250*/  @!P5 IMAD.MOV.U32 R2, RZ, RZ, R6 ;  /* 0x000000ffff02d224 */ /* 0x004fc400078e0006 */
[----:B------:R-:W-:-:S05]  /*10260*/  @!P5 IMAD.MOV.U32 R3, RZ, RZ, R7 ;  /* 0x000000ffff03d224 */ /* 0x000fca00078e0007 */
[----:B------:R0:W-:Y:S04]  /*10270*/  @!P5 LDGSTS.E.BYPASS.LTC128B.128 [R26+0x25400], desc[UR36][R2.64], !P4 ;  /* 0x25400000021adfae */ /* 0x0001e8000e101d64 */
[----:B------:R0:W-:Y:S04]  /*10280*/  @!P5 LDGSTS.E.BYPASS.LTC128B.128 [R26+0x29400], desc[UR36][R2.64+0x80], !P3 ;  /* 0x29400080021adfae */ /* 0x0001e8000d901d64 */
[----:B------:R0:W-:Y:S04]  /*10290*/  @!P5 LDGSTS.E.BYPASS.LTC128B.128 [R26+0x2d400], desc[UR36][R2.64+0x100], !P2 ;  /* 0x2d400100021adfae */ /* 0x0001e8000d101d64 */
[----:B---34-:R0:W-:Y:S02]  /*102a0*/  @!P5 LDGSTS.E.BYPASS.LTC128B.128 [R26+0x31400], desc[UR36][R2.64+0x180], !P1 ;  /* 0x31400180021adfae */ /* 0x0181e4000c901d64 */
.L_x_14929:
[----:B------:R-:W-:Y:S01]  /*102b0*/  LOP3.LUT P0, RZ, R23, 0x4000, RZ, 0xc0, !PT ;  /* 0x0000400017ff7812 */ /* 0x000fe2000780c0ff */
[----:B------:R-:W-:-:S12]  /*102c0*/  BSSY B0, `(.L_x_14820) ;  /* 0x000000b000007945 */ /* 0x000fd80003800000 */
        /* <DEDUP_REMOVED lines=8> */
[----:B------:R2:W-:Y:S04]  /*10350*/  LDGSTS.E.BYPASS.LTC128B.128 [R26+0x2dc00], desc[UR36][R2.64+0x100], !P2 ;  /* 0x2dc00100021a7fae */ /* 0x0005e8000d101d64 */
[----:B------:R2:W-:Y:S02]  /*10360*/  LDGSTS.E.BYPASS.LTC128B.128 [R26+0x31c00], desc[UR36][R2.64+0x180], !P1 ;  /* 0x31c00180021a7fae */ /* 0x0005e4000c901d64 */
.L_x_14821:
[----:B------:R-:W-:Y:S05]  /*10370*/  BSYNC B0 ;  /* 0x0000000000007941 */ /* 0x000fea0003800000 */
.L_x_14820:
[----:B------:R-:W-:Y:S01]  /*10380*/  NOP ;  /* 0x0000000000007918 */ /* 0x000fe20000000000 */
[----:B------:R-:W-:-:S13]  /*10390*/  PLOP3.LUT P0, PT, PT, PT, PT, 0x80, 0x0 ;  /* 0x000000000000781c */ /* 0x000fda0003f0f070 */
.L_x_14822:
        /* <DEDUP_REMOVED lines=18> */
.L_x_14930:
[----:B------:R-:W-:Y:S05]  /*104c0*/  BSYNC B0 ;  /* 0x0000000000007941 */ /* 0x000fea0003800000 */
.L_x_14823:
[----:B------:R-:W-:-:S13]  /*104d0*/  LOP3.LUT P0, RZ, R23, 0x400, RZ, 0xc0, !PT ;  /* 0x0000040017ff7812 */ /* 0x000fda000780c0ff */
[----:B------:R-:W-:Y:S05]  /*104e0*/  @!P0 BRA `(.L_x_14825) ;  /* 0x0000000000048947 */ /* 0x000fea0003800000 */
[----:B------:R-:W-:Y:S01]  /*104f0*/  BPT.TRAP 0x1 ;  /* 0x000000040000795c */ /* 0x000fe20000300000 */
.L_x_14825:
[----:B------:R-:W-:Y:S01]  /*10500*/  SHF.L.U32 R0, R27, 0x1f, RZ ;  /* 0x0000001f1b007819 */ /* 0x000fe200000006ff */
[----:B------:R-:W-:Y:S03]  /*10510*/  BSSY B0, `(.L_x_14826) ;  /* 0x0000003000007945 */ /* 0x000fe60003800000 */
[----:B------:R-:W2:Y:S02]  /*10520*/  SYNCS.PHASECHK.TRANS64.TRYWAIT P0, [R25+URZ+0x32460], R0 ;  /* 0x03246000190075a7 */ /* 0x000ea4000800017f */
[----:B--2---:R-:W-:Y:S05]  /*10530*/  @!P0 BRA `(.L_x_14827) ;  /* 0x0000004800688947 */ /* 0x004fea0003800000 */
.L_x_14931:
[----:B------:R-:W-:Y:S05]  /*10540*/  BSYNC B0 ;  /* 0x0000000000007941 */ /* 0x000fea0003800000 */
.L_x_14826:
        /* <DEDUP_REMOVED lines=11> */
[----:B------:R-:W-:Y:S01]  /*10600*/  IMAD R5, R37, UR5, R0 ;  /* 0x0000000525057c24 */ /* 0x000fe2000f8e0200 */
[----:B------:R-:W-:Y:S01]  /*10610*/  ULDC.64 UR4, c[0x0][0x338] ;  /* 0x0000ce0000047ab9 */ /* 0x000fe20000000a00 */
[----:B------:R-:W-:Y:S02]  /*10620*/  SEL R0, RZ, 0x2, P3 ;  /* 0x00000002ff007807 */ /* 0x000fe40001800000 */
        /* <DEDUP_REMOVED lines=10> */
[----:B------:R-:W-:Y:S02]  /*106d0*/  IADD3 R3, R3, R5, RZ ;  /* 0x0000000503037210 */ /* 0x000fe40007ffe0ff */
        /* <DEDUP_REMOVED lines=78> */
.L_x_14945:
        /* <DEDUP_REMOVED lines=15> */
.L_x_14829:
        /* <DEDUP_REMOVED lines=10> */
.L_x_14830:
[----:B0-----:R-:W2:Y:S01]  /*10d50*/  LDL R2, [R1+0xc] ;  /* 0x00000c0001027983 */ /* 0x001ea20000100800 */
[----:B------:R0:W-:Y:S01]  /*10d60*/  SYNCS.ARRIVE.TRANS64.A1T0 RZ, [R25+URZ+0x32450], RZ ;  /* 0x032450ff19ff79a7 */ /* 0x0001e2000810003f */
[----:B------:R-:W-:Y:S01]  /*10d70*/  BSSY B0, `(.L_x_14831) ;  /* 0x00000dc000007945 */ /* 0x000fe20003800000 */
[----:B--2---:R-:W-:-:S13]  /*10d80*/  ISETP.GE.AND P0, PT, R2, 0x2, PT ;  /* 0x000000020200780c */ /* 0x004fda0003f06270 */
[----:B0-----:R-:W-:Y:S05]  /*10d90*/  @!P0 BRA `(.L_x_14832) ;  /* 0x0000000c00648947 */ /* 0x001fea0003800000 */
[----:B------:R-:W-:-:S07]  /*10da0*/  VIADD R21, R2, 0xfffffffe ;  /* 0xfffffffe02157836 */ /* 0x000fce0000000000 */
.L_x_14845:
        /* <DEDUP_REMOVED lines=9> */
[C---:B------:R-:W-:Y:S02]  /*10e40*/  ISETP.GT.U32.AND P2, PT, R2.reuse, 0x5f, PT ;  /* 0x0000005f0200780c */ /* 0x040fe40003f44070 */
[----:B------:R-:W-:-:S05]  /*10e50*/  IADD3 R8, R2, R8, RZ ;  /* 0x0000000802087210 */ /* 0x000fca0007ffe0ff */
[----:B------:R-:W-:-:S06]  /*10e60*/  IMAD.MOV.U32 R9, RZ, RZ, R8 ;  /* 0x000000ffff097224 */ /* 0x000fcc00078e0008 */
[----:B--2---:R-:W2:Y:S01]  /*10e70*/  @!P2 LDC.64 R4, c[0x0][0x428] ;  /* 0x00010a00ff04ab82 */ /* 0x004ea20000000a00 */
[----:B0-----:R-:W-:-:S13]  /*10e80*/  ISETP.NE.AND P0, PT, R3, 0x1, PT ;  /* 0x000000010300780c */ /* 0x001fda0003f05270 */
[----:B------:R-:W0:Y:S08]  /*10e90*/  @P0 LDC R3, c[0x0][0x434] ;  /* 0x00010d00ff030b82 */ /* 0x000e300000000800 */
[----:B---3--:R-:W3:Y:S01]  /*10ea0*/  @P0 LDC R7, c[0x0][0x438] ;  /* 0x00010e00ff070b82 */ /* 0x008ee20000000800 */
        /* <DEDUP_REMOVED lines=26> */
.L_x_14833:
[----:B------:R-:W-:Y:S01]  /*11050*/  IMAD R10, R24, 0x8, R22 ;  /* 0x00000008180a7824 */ /* 0x000fe200078e0216 */
[----:B------:R-:W-:Y:S01]  /*11060*/  SHF.L.U32 R20, R27, 0x1f, RZ ;  /* 0x0000001f1b147819 */ /* 0x000fe200000006ff */
[----:B------:R-:W-:Y:S01]  /*11070*/  BSSY B1, `(.L_x_14834) ;  /* 0x0000004000017945 */ /* 0x000fe20003800000 */
[----:B------:R-:W-:Y:S02]  /*11080*/  SHF.R.S32.HI R9, RZ, 0x1f, R5 ;  /* 0x0000001fff097819 */ /* 0x000fe40000011405 */
[----:B------:R-:W0:Y:S02]  /*11090*/  SYNCS.PHASECHK.TRANS64.TRYWAIT P0, [R10+URZ+0x32440], R20 ;  /* 0x032440140a0075a7 */ /* 0x000e24000800017f */
[----:B0-----:R-:W-:Y:S05]  /*110a0*/  @!P0 BRA `(.L_x_14835) ;  /* 0x0000004400e08947 */ /* 0x001fea0003800000 */
.L_x_14946:
[----:B------:R-:W-:Y:S05]  /*110b0*/  BSYNC B1 ;  /* 0x0000000000017941 */ /* 0x000fea0003800000 */
.L_x_14834:
        /* <DEDUP_REMOVED lines=27> */
[----:B--2---:R-:W-:-:S04]  /*11270*/  IADD3 R2, P0, R2, R0, RZ ;  /* 0x0000000002027210 */ /* 0x004fc80007f1e0ff */
[----:B---3--:R-:W-:-:S05]  /*11280*/  IADD3.X R3, RZ, R3, RZ, P0, !PT ;  /* 0x00000003ff037210 */ /* 0x008fca00007fe4ff */
        /* <DEDUP_REMOVED lines=22> */
.L_x_14960:
        /* <DEDUP_REMOVED lines=8> */
.L_x_14837:
        /* <DEDUP_REMOVED lines=10> */
.L_x_14838:
[----:B------:R3:W-:Y:S01]  /*11510*/  SYNCS.ARRIVE.TRANS64.A1T0 RZ, [R10+URZ+0x32430], RZ ;  /* 0x032430ff0aff79a7 */ /* 0x0007e2000810003f */
[----:B------:R-:W-:Y:S05]  /*11520*/  @!P3 BRA `(.L_x_14839) ;  /* 0x000000000004b947 */ /* 0x000fea0003800000 */
[----:B------:R-:W-:Y:S01]  /*11530*/  BPT.TRAP 0x1 ;  /* 0x000000040000795c */ /* 0x000fe20000300000 */
.L_x_14839:
[----:B------:R-:W4:Y:S01]  /*11540*/  SYNCS.PHASECHK.TRANS64.TRYWAIT P0, [R10+URZ+0x32460], R20 ;  /* 0x032460140a0075a7 */ /* 0x000f22000800017f */
[----:B------:R-:W-:Y:S04]  /*11550*/  BSSY B1, `(.L_x_14840) ;  /* 0x0000002000017945 */ /* 0x000fe80003800000 */
[----:B----4-:R-:W-:Y:S05]  /*11560*/  @!P0 BRA `(.L_x_14841) ;  /* 0x0000004800648947 */ /* 0x010fea0003800000 */
.L_x_14961:
[----:B------:R-:W-:Y:S05]  /*11570*/  BSYNC B1 ;  /* 0x0000000000017941 */ /* 0x000fea0003800000 */
.L_x_14840:
[----:B------:R-:W-:Y:S01]  /*11580*/  ULDC.64 UR4, c[0x0][0x328] ;  /* 0x0000ca0000047ab9 */ /* 0x000fe20000000a00 */
[----:B------:R-:W-:Y:S01]  /*11590*/  LOP3.LUT P5, RZ, R23, 0x1, RZ, 0xc0, !PT ;  /* 0x0000000117ff7812 */ /* 0x000fe200078ac0ff */
[----:B--2---:R-:W-:Y:S01]  /*115a0*/  IMAD R2, R9, UR4, RZ ;  /* 0x0000000409027c24 */ /* 0x004fe2000f8e02ff */
[C---:B------:R-:W-:Y:S01]  /*115b0*/  LOP3.LUT P4, RZ, R23.reuse, 0x10, RZ, 0xc0, !PT ;  /* 0x0000001017ff7812 */ /* 0x040fe2000788c0ff */
[----:B0---4-:R-:W-:Y:S01]  /*115c0*/  IMAD R20, R24, 0x6000, R30 ;  /* 0x0000600018147824 */ /* 0x011fe200078e021e */
        /* <DEDUP_REMOVED lines=15> */
[----:B-1----:R-:W-:Y:S01]  /*116c0*/  IMAD.IADD R25, R5, 0x1, R3 ;  /* 0x0000000105197824 */ /* 0x002fe200078e0203 */
[----:B------:R-:W-:Y:S01]  /*116d0*/  LEA R17, P0, R2, UR4, 0x1 ;  /* 0x0000000402117c11 */ /* 0x000fe2000f8008ff */
[----:B------:R-:W-:-:S03]  /*116e0*/  UMOV UR4, 0xffffffff ;  /* 0xffffffff00047882 */ /* 0x000fc60000000000 */
[----:B------:R-:W-:Y:S01]  /*116f0*/  LEA.HI.X R25, R2, UR5, R25, 0x1, P0 ;  /* 0x0000000502197c11 */ /* 0x000fe200080f0c19 */
[----:B------:R-:W-:Y:S08]  /*11700*/  BRA.DIV UR4, `(.L_x_14842) ;  /* 0x0000004a04107947 */ /* 0x000ff0000b800000 */
[----:B------:R-:W0:Y:S01]  /*11710*/  SHFL.IDX PT, R14, R17, RZ, 0x181f ;  /* 0x00181fff110e7589 */ /* 0x000e2200000e0000 */
[----:B------:R-:W-:-:S03]  /*11720*/  LEA R20, R20, R22, 0x1 ;  /* 0x0000001614147211 */ /* 0x000fc600078e08ff */
        /* <DEDUP_REMOVED lines=41> */
.L_x_14975:
        /* <DEDUP_REMOVED lines=11> */
.L_x_14843:
        /* <DEDUP_REMOVED lines=10> */
.L_x_14844:
[----:B------:R2:W-:Y:S01]  /*11b10*/  SYNCS.ARRIVE.TRANS64.A1T0 RZ, [R10+URZ+0x32450], RZ ;  /* 0x032450ff0aff79a7 */ /* 0x0005e2000810003f */
[----:B------:R-:W-:Y:S05]  /*11b20*/  @P2 BRA `(.L_x_14845) ;  /* 0xfffffff000a02947 */ /* 0x000fea000383ffff */
.L_x_14832:
[----:B------:R-:W-:Y:S05]  /*11b30*/  BSYNC B0 ;  /* 0x0000000000007941 */ /* 0x000fea0003800000 */
.L_x_14831:
        /* <DEDUP_REMOVED lines=20> */
.L_x_14847:
[----:B------:R-:W-:Y:S05]  /*11c80*/  BSYNC B0 ;  /* 0x0000000000007941 */ /* 0x000fea0003800000 */
.L_x_14846:
[----:B------:R-:W-:Y:S02]  /*11c90*/  SEL R24, R24, RZ, P0 ;  /* 0x000000ff18187207 */ /* 0x000fe40000000000 */
[----:B------:R-:W-:-:S07]  /*11ca0*/  LOP3.LUT R27, R27, R0, RZ, 0x3c, !PT ;  /* 0x000000001b1b7212 */ /* 0x000fce00078e3cff */
.L_x_14800:
[----:B------:R-:W-:Y:S05]  /*11cb0*/  BSYNC B7 ;  /* 0x0000000000077941 */ /* 0x000fea0003800000 */
.L_x_14798:
        /* <DEDUP_REMOVED lines=8> */
[----:B------:R0:W4:Y:S01]  /*11d40*/  LDS.128 R16, [R22+0x324d0] ;  /* 0x0324d00016107984 */ /* 0x0001220000000c00 */
[----:B------:R-:W-:Y:S06]  /*11d50*/  BAR.ARV 0x4, 0x180 ;  /* 0x0106000000007b1d */ /* 0x000fec0000002000 */
[----:B------:R-:W-:Y:S05]  /*11d60*/  BRA `(.L_x_14849) ;  /* 0x0000000800cc7947 */ /* 0x000fea0003800000 */
.L_x_14848:
        /* <DEDUP_REMOVED lines=35> */
[----:B------:R0:W4:Y:S02]  /*11fa0*/  SHFL.IDX PT, R14, R6, 0x1f, 0x1f ;  /* 0x03e01f00060e7f89 */ /* 0x00012400000e0000 */
.L_x_14985:
[----:B------:R-:W-:Y:S02]  /*11fb0*/  ULDC UR4, c[0x0][0xd38] ;  /* 0x00034e0000047ab9 */ /* 0x000fe40000000800 */
[----:B------:R-:W-:-:S04]  /*11fc0*/  IMAD.U32 R7, RZ, RZ, UR4 ;  /* 0x00000004ff077e24 */ /* 0x000fc8000f8e00ff */
[----:B----4-:R-:W-:-:S04]  /*11fd0*/  IMAD R14, R14, R7, RZ ;  /* 0x000000070e0e7224 */ /* 0x010fc800078e02ff */
[----:B------:R-:W-:-:S05]  /*11fe0*/  IMAD.IADD R9, R4, 0x1, R14 ;  /* 0x0000000104097824 */ /* 0x000fca00078e020e */
[----:B------:R-:W-:-:S13]  /*11ff0*/  ISETP.GT.AND P6, PT, R9, R0, PT ;  /* 0x000000000900720c */ /* 0x000fda0003fc4270 */
[----:B------:R-:W-:Y:S05]  /*12000*/  @P6 BRA `(.L_x_14851) ;  /* 0x00000000009c6947 */ /* 0x000fea0003800000 */
.L_x_14856:
[----:B------:R-:W4:Y:S01]  /*12010*/  LDC R2, c[0x0][0xd3c] ;  /* 0x00034f00ff027b82 */ /* 0x000f220000000800 */
[----:B------:R-:W-:-:S05]  /*12020*/  VIADD R19, R19, 0x1f ;  /* 0x0000001f13137836 */ /* 0x000fca0000000000 */
[----:B----4-:R-:W-:-:S13]  /*12030*/  ISETP.GE.AND P6, PT, R19, R2, PT ;  /* 0x000000021300720c */ /* 0x010fda0003fc6270 */
[----:B------:R-:W-:Y:S05]  /*12040*/  @P6 BRA `(.L_x_14852) ;  /* 0x0000000400d06947 */ /* 0x000fea0003800000 */
        /* <DEDUP_REMOVED lines=10> */
.L_x_14854:
[----:B------:R-:W-:Y:S05]  /*120f0*/  BSYNC B0 ;  /* 0x0000000000007941 */ /* 0x000fea0003800000 */
.L_x_14853:
[----:B------:R-:W-:-:S03]  /*12100*/  UMOV UR4, 0xffffffff ;  /* 0xffffffff00047882 */ /* 0x000fc60000000000 */
[----:B------:R-:W-:Y:S05]  /*12110*/  BRA.DIV UR4, `(.L_x_14855) ;  /* 0x0000004a047c7947 */ /* 0x000fea000b800000 */
[----:B-----5:R-:W0:Y:S02]  /*12120*/  SHFL.UP PT, R14, R5, 0x1, RZ ;  /* 0x04200000050e7989 */ /* 0x020e2400000e00ff */
        /* <DEDUP_REMOVED lines=14> */
[----:B------:R0:W4:Y:S02]  /*12210*/  SHFL.IDX PT, R14, R6, 0x1f, 0x1f ;  /* 0x03e01f00060e7f89 */ /* 0x00012400000e0000 */
.L_x_14993:
[----:B------:R-:W-:Y:S02]  /*12220*/  ULDC UR4, c[0x0][0xd38] ;  /* 0x00034e0000047ab9 */ /* 0x000fe40000000800 */
[----:B------:R-:W-:-:S04]  /*12230*/  IMAD.U32 R7, RZ, RZ, UR4 ;  /* 0x00000004ff077e24 */ /* 0x000fc8000f8e00ff */
[----:B----4-:R-:W-:-:S04]  /*12240*/  IMAD R14, R14, R7, RZ ;  /* 0x000000070e0e7224 */ /* 0x010fc800078e02ff */
[----:B------:R-:W-:-:S05]  /*12250*/  IMAD.IADD R9, R14, 0x1, R9 ;  /* 0x000000010e097824 */ /* 0x000fca00078e0209 */
[----:B------:R-:W-:-:S13]  /*12260*/  ISETP.GT.AND P6, PT, R9, R0, PT ;  /* 0x000000000900720c */ /* 0x000fda0003fc4270 */
[----:B------:R-:W-:Y:S05]  /*12270*/  @!P6 BRA `(.L_x_14856) ;  /* 0xfffffffc0064e947 */ /* 0x000fea000383ffff */
.L_x_14851:
[----:B------:R-:W-:Y:S01]  /*12280*/  IADD3 R16, -R14, R9, RZ ;  /* 0x000000090e107210 */ /* 0x000fe20007ffe1ff */
[----:B------:R-:W-:-:S04]  /*12290*/  UMOV UR4, 0xffffffff ;  /* 0xffffffff00047882 */ /* 0x000fc80000000000 */
[----:B------:R-:W-:-:S05]  /*122a0*/  IMAD R3, R6, R7, R16 ;  /* 0x0000000706037224 */ /* 0x000fca00078e0210 */
[----:B------:R-:W-:Y:S01]  /*122b0*/  ISETP.GT.AND P6, PT, R3, R0, PT ;  /* 0x000000000300720c */ /* 0x000fe20003fc4270 */
[----:B------:R-:W-:-:S12]  /*122c0*/  BRA.DIV UR4, `(.L_x_14857) ;  /* 0x0000004a04cc7947 */ /* 0x000fd8000b800000 */
[----:B------:R-:W-:-:S04]  /*122d0*/  VOTE.ANY R2, PT, !P6 ;  /* 0x0000000000027806 */ /* 0x000fc800070e0100 */
[----:B------:R-:W4:Y:S02]  /*122e0*/  POPC R4, R2 ;  /* 0x0000000200047309 */ /* 0x000f240000000000 */
[----:B----4-:R4:W0:Y:S02]  /*122f0*/  SHFL.IDX PT, R5, R5, R4, 0x1f ;  /* 0x00001f0405057589 */ /* 0x01082400000e0000 */
.L_x_14997:
[----:B------:R-:W-:Y:S01]  /*12300*/  ISETP.NE.AND P0, PT, R2, RZ, PT ;  /* 0x000000ff0200720c */ /* 0x000fe20003f05270 */
[----:B------:R-:W-:-:S12]  /*12310*/  IMAD.MOV.U32 R14, RZ, RZ, RZ ;  /* 0x000000ffff0e7224 */ /* 0x000fd800078e00ff */
[----:B------:R-:W-:Y:S05]  /*12320*/  @!P0 BRA `(.L_x_14858) ;  /* 0x0000000000108947 */ /* 0x000fea0003800000 */
[----:B------:R-:W-:Y:S01]  /*12330*/  UMOV UR4, 0xffffffff ;  /* 0xffffffff00047882 */ /* 0x000fe20000000000 */
[----:B------:R-:W-:Y:S02]  /*12340*/  VIADD R12, R4, 0xffffffff ;  /* 0xffffffff040c7836 */ /* 0x000fe40000000000 */
[----:B------:R-:W-:Y:S05]  /*12350*/  BRA.DIV UR4, `(.L_x_14859) ;  /* 0x0000004a04f07947 */ /* 0x000fea000b800000 */
[----:B------:R0:W0:Y:S02]  /*12360*/  SHFL.IDX PT, R14, R6, R12, 0x1f ;  /* 0x00001f0c060e7589 */ /* 0x00002400000e0000 */
.L_x_14858:
[----:B------:R-:W5:Y:S01]  /*12370*/  LDC.64 R2, c[0x0][0xd90] ;  /* 0x00036400ff027b82 */ /* 0x000f620000000a00 */
[----:B------:R-:W-:-:S04]  /*12380*/  IMAD.IADD R19, R4, 0x1, R19 ;  /* 0x0000000104137824 */ /* 0x000fc800078e0213 */
[----:B-----5:R-:W-:-:S05]  /*12390*/  IMAD.WIDE R2, R19, 0x4, R2 ;  /* 0x0000000413027825 */ /* 0x020fca00078e0202 */
[----:B0-----:R0:W4:Y:S01]  /*123a0*/  LDG.E R6, desc[UR36][R2.64] ;  /* 0x0000002402067981 */ /* 0x001122000c1e1900 */
[----:B------:R-:W-:Y:S02]  /*123b0*/  IMAD R16, R14, R7, R16 ;  /* 0x000000070e107224 */ /* 0x000fe400078e0210 */
[----:B0-----:R-:W-:Y:S02]  /*123c0*/  IMAD.MOV.U32 R2, RZ, RZ, RZ ;  /* 0x000000ffff027224 */ /* 0x001fe400078e00ff */
[----:B----4-:R-:W-:-:S05]  /*123d0*/  IMAD R4, R5, R6, RZ ;  /* 0x0000000605047224 */ /* 0x010fca00078e02ff */
[----:B------:R-:W-:-:S04]  /*123e0*/  IABS R8, R4 ;  /* 0x0000000400087213 */ /* 0x000fc80000000000 */
[----:B--23--:R-:W0:Y:S08]  /*123f0*/  I2F.RP R10, R8 ;  /* 0x00000008000a7306 */ /* 0x00ce300000209400 */
        /* <DEDUP_REMOVED lines=57> */
.L_x_14852:
[----:B------:R-:W-:Y:S01]  /*12790*/  UMOV UR4, URZ ;  /* 0x0000003f00047c82 */ /* 0x000fe20008000000 */
[----:B------:R-:W-:Y:S01]  /*127a0*/  UMOV UR5, URZ ;  /* 0x0000003f00057c82 */ /* 0x000fe20008000000 */
[----:B------:R-:W-:Y:S01]  /*127b0*/  ULDC UR6, c[0x0][0xd3c] ;  /* 0x00034f0000067ab9 */ /* 0x000fe20000000800 */
[----:B------:R-:W-:Y:S01]  /*127c0*/  MOV R16, R0 ;  /* 0x0000000000107202 */ /* 0x000fe20000000f00 */
[----:B------:R-:W-:Y:S02]  /*127d0*/  IMAD.U32 R17, RZ, RZ, UR4 ;  /* 0x00000004ff117e24 */ /* 0x000fe4000f8e00ff */
[----:B------:R-:W-:Y:S02]  /*127e0*/  IMAD.U32 R18, RZ, RZ, UR5 ;  /* 0x00000005ff127e24 */ /* 0x000fe4000f8e00ff */
[----:B------:R-:W-:-:S07]  /*127f0*/  IMAD.U32 R19, RZ, RZ, UR6 ;  /* 0x00000006ff137e24 */ /* 0x000fce000f8e00ff */
.L_x_14860:
[----:B------:R-:W4:Y:S01]  /*12800*/  S2R R0, SR_TID.X ;  /* 0x0000000000007919 */ /* 0x000f220000002100 */
        /* <DEDUP_REMOVED lines=9> */
.L_x_14849:
[----:B------:R-:W-:Y:S02]  /*128a0*/  ULDC UR4, c[0x0][0xd3c] ;  /* 0x00034f0000047ab9 */ /* 0x000fe40000000800 */
[----:B----4-:R-:W-:-:S13]  /*128b0*/  ISETP.GE.AND P0, PT, R19, UR4, PT ;  /* 0x0000000413007c0c */ /* 0x010fda000bf06270 */
[----:B------:R-:W-:Y:S05]  /*128c0*/  @!P0 BRA `(.L_x_14861) ;  /* 0xffffffac00508947 */ /* 0x000fea000383ffff */
[----:B------:R-:W-:Y:S05]  /*128d0*/  BSYNC B8 ;  /* 0x0000000000087941 */ /* 0x000fea0003800000 */
.L_x_14794:
[----:B0-----:R-:W4:Y:S01]  /*128e0*/  LDL.LU R0, [R1+0x1c] ;  /* 0x00001c0001007983 */ /* 0x001f220000300800 */
        /* <DEDUP_REMOVED lines=11> */
.L_x_15000:
[----:B------:R-:W-:Y:S05]  /*129a0*/  BSYNC B0 ;  /* 0x0000000000007941 */ /* 0x000fea0003800000 */
.L_x_14862:
[----:B------:R-:W-:-:S03]  /*129b0*/  UMOV UR4, 0xffffffff ;  /* 0xffffffff00047882 */ /* 0x000fc60000000000 */
[----:B------:R-:W-:Y:S05]  /*129c0*/  BRA.DIV UR4, `(.L_x_14864) ;  /* 0x00000046048c7947 */ /* 0x000fea000b800000 */
[----:B0-----:R-:W0:Y:S02]  /*129d0*/  S2R R0, SR_TID.X ;  /* 0x0000000000007919 */ /* 0x001e240000002100 */
[----:B0-----:R-:W-:-:S04]  /*129e0*/  SHF.R.U32.HI R0, RZ, 0x5, R0 ;  /* 0x00000005ff007819 */ /* 0x001fc80000011600 */
[----:B------:R-:W-:-:S05]  /*129f0*/  LOP3.LUT R0, R0, 0x3, RZ, 0xc0, !PT ;  /* 0x0000000300007812 */ /* 0x000fca00078ec0ff */
[----:B------:R0:W4:Y:S02]  /*12a00*/  SHFL.IDX PT, R14, R0, RZ, 0x1f ;  /* 0x00001fff000e7589 */ /* 0x00012400000e0000 */
.L_x_15003:
[----:B----4-:R-:W-:Y:S01]  /*12a10*/  ISETP.NE.AND P0, PT, R14, RZ, PT ;  /* 0x000000ff0e00720c */ /* 0x010fe20003f05270 */
[----:B------:R-:W-:-:S12]  /*12a20*/  BSSY B0, `(.L_x_14865) ;  /* 0x0000026000007945 */ /* 0x000fd80003800000 */
[----:B------:R-:W-:Y:S05]  /*12a30*/  @P0 BRA `(.L_x_14866) ;  /* 0x0000000000900947 */ /* 0x000fea0003800000 */
[----:B------:R-:W-:-:S03]  /*12a40*/  UMOV UR4, 0xffffffff ;  /* 0xffffffff00047882 */ /* 0x000fc60000000000 */
[----:B------:R-:W-:Y:S05]  /*12a50*/  BRA.DIV UR4, `(.L_x_14867) ;  /* 0x00000046049c7947 */ /* 0x000fea000b800000 */
[----:B------:R-:W-:-:S13]  /*12a60*/  ELECT P6, URZ, PT ;  /* 0x00000000003f782f */ /* 0x000fda00038c0000 */
.L_x_15006:
        /* <DEDUP_REMOVED lines=8> */
.L_x_14868:
[C---:B------:R-:W-:Y:S01]  /*12af0*/  IMAD R3, R24.reuse, 0x8, R5 ;  /* 0x0000000818037824 */ /* 0x040fe200078e0205 */
[----:B------:R-:W-:Y:S01]  /*12b00*/  SHF.L.U32 R2, R27, 0x1f, RZ ;  /* 0x0000001f1b027819 */ /* 0x000fe200000006ff */
[----:B------:R-:W-:-:S03]  /*12b10*/  VIADD R24, R24, 0x1 ;  /* 0x0000000118187836 */ /* 0x000fc60000000000 */
[----:B------:R-:W0:Y:S02]  /*12b20*/  SYNCS.PHASECHK.TRANS64.TRYWAIT P1, [R3+URZ+0x32440], R2 ;  /* 0x03244002030075a7 */ /* 0x000e24000802017f */
[----:B------:R-:W-:-:S04]  /*12b30*/  ISETP.NE.AND P2, PT, R24, 0x2, PT ;  /* 0x000000021800780c */ /* 0x000fc80003f45270 */
[----:B------:R-:W-:Y:S01]  /*12b40*/  SEL R0, RZ, 0x1, P2 ;  /* 0x00000001ff007807 */ /* 0x000fe20001000000 */
[----:B0-----:R-:W-:Y:S08]  /*12b50*/  @!P1 BRA `(.L_x_14869) ;  /* 0x00000044007c9947 */ /* 0x001ff00003800000 */
.L_x_15007:
[----:B------:R-:W-:Y:S02]  /*12b60*/  SEL R24, R24, RZ, P2 ;  /* 0x000000ff18187207 */ /* 0x000fe40001000000 */
[----:B------:R-:W-:Y:S01]  /*12b70*/  LOP3.LUT R0, R27, R0, RZ, 0x3c, !PT ;  /* 0x000000001b007212 */ /* 0x000fe200078e3cff */
[----:B------:R-:W-:Y:S06]  /*12b80*/  @!P0 BRA `(.L_x_14870) ;  /* 0x0000000000048947 */ /* 0x000fec0003800000 */
[----:B------:R-:W-:Y:S01]  /*12b90*/  BPT.TRAP 0x1 ;  /* 0x000000040000795c */ /* 0x000fe20000300000 */
.L_x_14870:
[----:B------:R-:W-:Y:S01]  /*12ba0*/  IMAD R5, R24, 0x8, R5 ;  /* 0x0000000818057824 */ /* 0x000fe200078e0205 */
[----:B------:R-:W-:-:S04]  /*12bb0*/  SHF.L.U32 R0, R0, 0x1f, RZ ;  /* 0x0000001f00007819 */ /* 0x000fc800000006ff */
[----:B------:R-:W4:Y:S02]  /*12bc0*/  SYNCS.PHASECHK.TRANS64.TRYWAIT P1, [R5+URZ+0x32440], R0 ;  /* 0x03244000050075a7 */ /* 0x000f24000802017f */
[----:B----4-:R-:W-:Y:S05]  /*12bd0*/  @!P1 BRA `(.L_x_14871) ;  /* 0x0000004400709947 */ /* 0x010fea0003800000 */
.L_x_15008:
[----:B------:R-:W-:Y:S05]  /*12be0*/  @!P0 BRA `(.L_x_14872) ;  /* 0x0000000000048947 */ /* 0x000fea0003800000 */
[----:B------:R-:W-:Y:S01]  /*12bf0*/  BPT.TRAP 0x1 ;  /* 0x000000040000795c */ /* 0x000fe20000300000 */
.L_x_14872:
[----:B------:R-:W5:Y:S02]  /*12c00*/  SYNCS.PHASECHK.TRANS64.TRYWAIT P1, [R3+URZ+0x32460], R2 ;  /* 0x03246002030075a7 */ /* 0x000f64000802017f */
[----:B-----5:R-:W-:Y:S05]  /*12c10*/  @!P1 BRA `(.L_x_14873) ;  /* 0x0000004400749947 */ /* 0x020fea0003800000 */
.L_x_15009:
[----:B------:R-:W-:Y:S05]  /*12c20*/  @!P0 BRA `(.L_x_14874) ;  /* 0x0000000000048947 */ /* 0x000fea0003800000 */
[----:B------:R-:W-:Y:S01]  /*12c30*/  BPT.TRAP 0x1 ;  /* 0x000000040000795c */ /* 0x000fe20000300000 */
.L_x_14874:
[----:B------:R0:W0:Y:S02]  /*12c40*/  SYNCS.PHASECHK.TRANS64.TRYWAIT P0, [R5+URZ+0x32460], R0 ;  /* 0x03246000050075a7 */ /* 0x000024000800017f */
[----:B0-----:R-:W-:Y:S05]  /*12c50*/  @!P0 NANOSLEEP.SYNCS 0x989680 ;  /* 0x009896800000895d */ /* 0x001fea0003900000 */
[----:B------:R-:W0:Y:S02]  /*12c60*/  @!P0 SYNCS.PHASECHK.TRANS64 P0, [R5+URZ+0x32460], R0 ;  /* 0x03246000050085a7 */ /* 0x000e24000800007f */
[----:B0-----:R-:W-:Y:S05]  /*12c70*/  @!P0 BRA `(.L_x_14874) ;  /* 0xfffffffc00f08947 */ /* 0x001fea000383ffff */
.L_x_14866:
[----:B------:R-:W-:Y:S05]  /*12c80*/  BSYNC B0 ;  /* 0x0000000000007941 */ /* 0x000fea0003800000 */
.L_x_14865:
[----:B------:R-:W-:Y:S05]  /*12c90*/  EXIT ;  /* 0x000000000000794d */ /* 0x000fea0003800000 */
.L_x_14729:
[----:B0-----:R-:W-:-:S04]  /*12ca0*/  IMAD.U32 R3, RZ, RZ, UR40 ;  /* 0x00000028ff037e24 */ /* 0x001fc8000f8e00ff */
[----:B------:R0:W1:Y:S03]  /*12cb0*/  SYNCS.PHASECHK.TRANS64.TRYWAIT P0, [R3+URZ+0x32400], R0 ;  /* 0x03240000030075a7 */ /* 0x000066000800017f */
[----:B-1----:R-:W-:Y:S05]  /*12cc0*/  @!P0 NANOSLEEP.SYNCS 0x989680 ;  /* 0x009896800000895d */ /* 0x002fea0003900000 */
[----:B------:R-:W1:Y:S02]  /*12cd0*/  @!P0 SYNCS.PHASECHK.TRANS64 P0, [R3+URZ+0x32400], R0 ;  /* 0x03240000030085a7 */ /* 0x000e64000800007f */
[----:B-1----:R-:W-:Y:S05]  /*12ce0*/  @!P0 BRA `(.L_x_14729) ;  /* 0xfffffffc00ec8947 */ /* 0x002fea000383ffff */
[----:B------:R-:W-:Y:S05]  /*12cf0*/  BRA `(.L_x_14875) ;  /* 0xfffffeec008c7947 */ /* 0x000fea000383ffff */
.L_x_14733:
[----:B0-----:R-:W-:-:S04]  /*12d00*/  IMAD.U32 R3, RZ, RZ, UR6 ;  /* 0x00000006ff037e24 */ /* 0x001fc8000f8e00ff */
[----:B------:R0:W2:Y:S03]  /*12d10*/  SYNCS.PHASECHK.TRANS64.TRYWAIT P1, [R3+URZ+0x32430], R2 ;  /* 0x03243002030075a7 */ /* 0x0000a6000802017f */
[----:B--2---:R-:W-:Y:S05]  /*12d20*/  @!P1 NANOSLEEP.SYNCS 0x989680 ;  /* 0x009896800000995d */ /* 0x004fea0003900000 */
[----:B------:R-:W2:Y:S02]  /*12d30*/  @!P1 SYNCS.PHASECHK.TRANS64 P1, [R3+URZ+0x32430], R2 ;  /* 0x03243002030095a7 */ /* 0x000ea4000802007f */
[----:B--2---:R-:W-:Y:S05]  /*12d40*/  @!P1 BRA `(.L_x_14733) ;  /* 0xfffffffc00ec9947 */ /* 0x004fea000383ffff */
[----:B------:R-:W-:Y:S05]  /*12d50*/  BRA `(.L_x_14732) ;  /* 0xfffffeec00b47947 */ /* 0x000fea000383ffff */
.L_x_14734:
[----:B0-----:R-:W-:-:S04]  /*12d60*/  IMAD.U32 R3, RZ, RZ, UR40 ;  /* 0x00000028ff037e24 */ /* 0x001fc8000f8e00ff */
[----:B------:R0:W2:Y:S03]  /*12d70*/  SYNCS.PHASECHK.TRANS64.TRYWAIT P1, [R3+URZ+0x32410], R0 ;  /* 0x03241000030075a7 */ /* 0x0000a6000802017f */
[----:B--2---:R-:W-:Y:S05]  /*12d80*/  @!P1 NANOSLEEP.SYNCS 0x989680 ;  /* 0x009896800000995d */ /* 0x004fea0003900000 */
[----:B------:R-:W2:Y:S02]  /*12d90*/  @!P1 SYNCS.PHASECHK.TRANS64 P1, [R3+URZ+0x32410], R0 ;  /* 0x03241000030095a7 */ /* 0x000ea4000802007f */
[----:B--2---:R-:W-:Y:S05]  /*12da0*/  @!P1 BRA `(.L_x_14734) ;  /* 0xfffffffc00ec9947 */ /* 0x004fea000383ffff */
[----:B------:R-:W-:Y:S05]  /*12db0*/  BRA `(.L_x_14876) ;  /* 0xfffffef0005c7947 */ /* 0x000fea000383ffff */
.L_x_14738:
[----:B0-----:R-:W-:-:S04]  /*12dc0*/  MOV R3, UR6 ;  /* 0x0000000600037c02 */ /* 0x001fc80008000f00 */
[----:B------:R0:W3:Y:S03]  /*12dd0*/  SYNCS.PHASECHK.TRANS64.TRYWAIT P1, [R3+URZ+0x32450], R2 ;  /* 0x03245002030075a7 */ /* 0x0000e6000802017f */
[----:B---3--:R-:W-:Y:S05]  /*12de0*/  @!P1 NANOSLEEP.SYNCS 0x989680 ;  /* 0x009896800000995d */ /* 0x008fea0003900000 */
[----:B------:R-:W3:Y:S02]  /*12df0*/  @!P1 SYNCS.PHASECHK.TRANS64 P1, [R3+URZ+0x32450], R2 ;  /* 0x03245002030095a7 */ /* 0x000ee4000802007f */
[----:B---3--:R-:W-:Y:S05]  /*12e00*/  @!P1 BRA `(.L_x_14738) ;  /* 0xfffffffc00ec9947 */ /* 0x008fea000383ffff */
[----:B------:R-:W-:Y:S05]  /*12e10*/  BRA `(.L_x_14737) ;  /* 0xfffffef000647947 */ /* 0x000fea000383ffff */
.L_x_14745:
[----:B-1----:R-:W-:-:S04]  /*12e20*/  IMAD.U32 R21, RZ, RZ, UR4 ;  /* 0x00000004ff157e24 */ /* 0x002fc8000f8e00ff */
[----:B------:R1:W2:Y:S03]  /*12e30*/  SYNCS.PHASECHK.TRANS64.TRYWAIT P1, [R21+URZ+0x32430], R0 ;  /* 0x03243000150075a7 */ /* 0x0002a6000802017f */
[----:B--2---:R-:W-:Y:S05]  /*12e40*/  @!P1 NANOSLEEP.SYNCS 0x989680 ;  /* 0x009896800000995d */ /* 0x004fea0003900000 */
[----:B------:R-:W2:Y:S02]  /*12e50*/  @!P1 SYNCS.PHASECHK.TRANS64 P1, [R21+URZ+0x32430], R0 ;  /* 0x03243000150095a7 */ /* 0x000ea4000802007f */
[----:B--2---:R-:W-:Y:S05]  /*12e60*/  @!P1 BRA `(.L_x_14745) ;  /* 0xfffffffc00ec9947 */ /* 0x004fea000383ffff */
[----:B------:R-:W-:Y:S05]  /*12e70*/  BRA `(.L_x_14744) ;  /* 0xffffff1000fc7947 */ /* 0x000fea000383ffff */
.L_x_14749:
[----:B-1----:R-:W-:-:S04]  /*12e80*/  IMAD.U32 R21, RZ, RZ, UR4 ;  /* 0x00000004ff157e24 */ /* 0x002fc8000f8e00ff */
[----:B------:R1:W3:Y:S03]  /*12e90*/  SYNCS.PHASECHK.TRANS64.TRYWAIT P1, [R21+URZ+0x32450], R0 ;  /* 0x03245000150075a7 */ /* 0x0002e6000802017f */
[----:B---3--:R-:W-:Y:S05]  /*12ea0*/  @!P1 NANOSLEEP.SYNCS 0x989680 ;  /* 0x009896800000995d */ /* 0x008fea0003900000 */
[----:B------:R-:W3:Y:S02]  /*12eb0*/  @!P1 SYNCS.PHASECHK.TRANS64 P1, [R21+URZ+0x32450], R0 ;  /* 0x03245000150095a7 */ /* 0x000ee4000802007f */
[----:B---3--:R-:W-:Y:S05]  /*12ec0*/  @!P1 BRA `(.L_x_14749) ;  /* 0xfffffffc00ec9947 */ /* 0x008fea000383ffff */
[----:B------:R-:W-:Y:S05]  /*12ed0*/  BRA `(.L_x_14748) ;  /* 0xffffff14007c7947 */ /* 0x000fea000383ffff */
.L_x_14757:
[----:B-1----:R-:W-:-:S04]  /*12ee0*/  IMAD.U32 R21, RZ, RZ, UR4 ;  /* 0x00000004ff157e24 */ /* 0x002fc8000f8e00ff */
[----:B------:R1:W2:Y:S03]  /*12ef0*/  SYNCS.PHASECHK.TRANS64.TRYWAIT P1, [R21+URZ+0x32430], R0 ;  /* 0x03243000150075a7 */ /* 0x0002a6000802017f */
[----:B--2---:R-:W-:Y:S05]  /*12f00*/  @!P1 NANOSLEEP.SYNCS 0x989680 ;  /* 0x009896800000995d */ /* 0x004fea0003900000 */
[----:B------:R-:W2:Y:S02]  /*12f10*/  @!P1 SYNCS.PHASECHK.TRANS64 P1, [R21+URZ+0x32430], R0 ;  /* 0x03243000150095a7 */ /* 0x000ea4000802007f */
[----:B--2---:R-:W-:Y:S05]  /*12f20*/  @!P1 BRA `(.L_x_14757) ;  /* 0xfffffffc00ec9947 */ /* 0x004fea000383ffff */
[----:B------:R-:W-:Y:S05]  /*12f30*/  BRA `(.L_x_14756) ;  /* 0xffffff3c008c7947 */ /* 0x000fea000383ffff */
.L_x_14761:
[----:B-1----:R-:W-:-:S04]  /*12f40*/  IMAD.U32 R21, RZ, RZ, UR4 ;  /* 0x00000004ff157e24 */ /* 0x002fc8000f8e00ff */
[----:B------:R1:W3:Y:S03]  /*12f50*/  SYNCS.PHASECHK.TRANS64.TRYWAIT P1, [R21+URZ+0x32450], R0 ;  /* 0x03245000150075a7 */ /* 0x0002e6000802017f */
[----:B---3--:R-:W-:Y:S05]  /*12f60*/  @!P1 NANOSLEEP.SYNCS 0x989680 ;  /* 0x009896800000995d */ /* 0x008fea0003900000 */
[----:B------:R-:W3:Y:S02]  /*12f70*/  @!P1 SYNCS.PHASECHK.TRANS64 P1, [R21+URZ+0x32450], R0 ;  /* 0x03245000150095a7 */ /* 0x000ee4000802007f */
[----:B---3--:R-:W-:Y:S05]  /*12f80*/  @!P1 BRA `(.L_x_14761) ;  /* 0xfffffffc00ec9947 */ /* 0x008fea000383ffff */
[----:B------:R-:W-:Y:S05]  /*12f90*/  BRA `(.L_x_14760) ;  /* 0xffffff40000c7947 */ /* 0x000fea000383ffff */
.L_x_14806:
        /* <DEDUP_REMOVED lines=11> */
.L_x_14878:
[----:B------:R-:W-:Y:S05]  /*13050*/  BSYNC B0 ;  /* 0x0000000000007941 */ /* 0x000fea0003800000 */
.L_x_14877:
[----:B------:R-:W-:Y:S05]  /*13060*/  BRA `(.L_x_14879) ;  /* 0xffffffb000787947 */ /* 0x000fea000383ffff */
.L_x_14809:
[----:B0-----:R0:W1:Y:S02]  /*13070*/  SYNCS.PHASECHK.TRANS64.TRYWAIT P0, [R25+URZ+0x32440], R0 ;  /* 0x03244000190075a7 */ /* 0x001064000800017f */
[----:B-1----:R-:W-:Y:S05]  /*13080*/  @!P0 NANOSLEEP.SYNCS 0x989680 ;  /* 0x009896800000895d */ /* 0x002fea0003900000 */
[----:B------:R-:W1:Y:S02]  /*13090*/  @!P0 SYNCS.PHASECHK.TRANS64 P0, [R25+URZ+0x32440], R0 ;  /* 0x03244000190085a7 */ /* 0x000e64000800007f */
[----:B-1----:R-:W-:Y:S05]  /*130a0*/  @!P0 BRA `(.L_x_14809) ;  /* 0xfffffffc00f08947 */ /* 0x002fea000383ffff */
[----:B------:R-:W-:Y:S05]  /*130b0*/  BRA `(.L_x_14880) ;  /* 0xffffffb400307947 */ /* 0x000fea000383ffff */
.L_x_14810:
        /* <DEDUP_REMOVED lines=8> */
.L_x_14882:
[----:B------:R-:W-:Y:S05]  /*13140*/  BSYNC B0 ;  /* 0x0000000000007941 */ /* 0x000fea0003800000 */
.L_x_14881:
        /* <DEDUP_REMOVED lines=9> */
.L_x_14883:
[----:B------:R-:W-:Y:S02]  /*131e0*/  IMAD.MOV.U32 R13, RZ, RZ, R4 ;  /* 0x000000ffff0d7224 */ /* 0x000fe400078e0004 */
[----:B------:R-:W-:Y:S02]  /*131f0*/  IMAD.MOV.U32 R12, RZ, RZ, 0x1 ;  /* 0x00000001ff0c7424 */ /* 0x000fe400078e00ff */
[----:B------:R-:W-:-:S07]  /*13200*/  IMAD.MOV.U32 R3, RZ, RZ, R14 ;  /* 0x000000ffff037224 */ /* 0x000fce00078e000e */
[----:B------:R-:W-:Y:S05]  /*13210*/  WARPSYNC.COLLECTIVE R15, `(.L_x_14884) ;  /* 0x000000000f087348 */ /* 0x000fea0003c00000 */
[----:B------:R0:W1:Y:S02]  /*13220*/  SHFL.IDX P6, R14, R13, R12, R11 ;  /* 0x0000000c0d0e7389 */ /* 0x00006400000c000b */
[----:B01----:R-:W-:Y:S01]  /*13230*/  ENDCOLLECTIVE ;  /* 0x000000000000791b */ /* 0x003fe20003800000 */
.L_x_14884:
        /* <DEDUP_REMOVED lines=15> */
.L_x_14885:
[----:B------:R-:W-:Y:S02]  /*13330*/  @P0 IMAD R6, R5, 0x2, R22 ;  /* 0x0000000205060824 */ /* 0x000fe400078e0216 */
[----:B------:R-:W-:Y:S02]  /*13340*/  IMAD.MOV.U32 R13, RZ, RZ, R4 ;  /* 0x000000ffff0d7224 */ /* 0x000fe400078e0004 */
[----:B------:R-:W-:Y:S02]  /*13350*/  IMAD.MOV.U32 R12, RZ, RZ, 0x2 ;  /* 0x00000002ff0c7424 */ /* 0x000fe400078e00ff */
[----:B------:R-:W-:-:S07]  /*13360*/  IMAD.MOV.U32 R3, RZ, RZ, R14 ;  /* 0x000000ffff037224 */ /* 0x000fce00078e000e */
[----:B------:R-:W-:Y:S05]  /*13370*/  WARPSYNC.COLLECTIVE R15, `(.L_x_14886) ;  /* 0x000000000f087348 */ /* 0x000fea0003c00000 */
[----:B------:R0:W1:Y:S02]  /*13380*/  SHFL.IDX P6, R14, R13, R12, R11 ;  /* 0x0000000c0d0e7389 */ /* 0x00006400000c000b */
[----:B01----:R-:W-:Y:S01]  /*13390*/  ENDCOLLECTIVE ;  /* 0x000000000000791b */ /* 0x003fe20003800000 */
.L_x_14886:
        /* <DEDUP_REMOVED lines=15> */
.L_x_14887:
[----:B------:R-:W-:Y:S02]  /*13490*/  @P0 IMAD R6, R5, 0x2, R22 ;  /* 0x0000000205060824 */ /* 0x000fe400078e0216 */
[----:B------:R-:W-:Y:S02]  /*134a0*/  IMAD.MOV.U32 R13, RZ, RZ, R4 ;  /* 0x000000ffff0d7224 */ /* 0x000fe400078e0004 */
[----:B------:R-:W-:Y:S02]  /*134b0*/  IMAD.MOV.U32 R12, RZ, RZ, 0x3 ;  /* 0x00000003ff0c7424 */ /* 0x000fe400078e00ff */
[----:B------:R-:W-:-:S07]  /*134c0*/  IMAD.MOV.U32 R3, RZ, RZ, R14 ;  /* 0x000000ffff037224 */ /* 0x000fce00078e000e */
[----:B------:R-:W-:Y:S05]  /*134d0*/  WARPSYNC.COLLECTIVE R15, `(.L_x_14888) ;  /* 0x000000000f087348 */ /* 0x000fea0003c00000 */
[----:B------:R0:W1:Y:S02]  /*134e0*/  SHFL.IDX P6, R14, R13, R12, R11 ;  /* 0x0000000c0d0e7389 */ /* 0x00006400000c000b */
[----:B01----:R-:W-:Y:S01]  /*134f0*/  ENDCOLLECTIVE ;  /* 0x000000000000791b */ /* 0x003fe20003800000 */
.L_x_14888:
        /* <DEDUP_REMOVED lines=15> */
.L_x_14889:
[----:B------:R-:W-:Y:S02]  /*135f0*/  @P0 IMAD R6, R5, 0x2, R22 ;  /* 0x0000000205060824 */ /* 0x000fe400078e0216 */
[----:B------:R-:W-:Y:S02]  /*13600*/  IMAD.MOV.U32 R13, RZ, RZ, R4 ;  /* 0x000000ffff0d7224 */ /* 0x000fe400078e0004 */
[----:B------:R-:W-:Y:S01]  /*13610*/  IMAD.MOV.U32 R12, RZ, RZ, 0x4 ;  /* 0x00000004ff0c7424 */ /* 0x000fe200078e00ff */
[----:B------:R-:W-:-:S07]  /*13620*/  MOV R3, R14 ;  /* 0x0000000e00037202 */ /* 0x000fce0000000f00 */
[----:B------:R-:W-:Y:S05]  /*13630*/  WARPSYNC.COLLECTIVE R15, `(.L_x_14890) ;  /* 0x000000000f087348 */ /* 0x000fea0003c00000 */
[----:B------:R0:W1:Y:S02]  /*13640*/  SHFL.IDX P6, R14, R13, R12, R11 ;  /* 0x0000000c0d0e7389 */ /* 0x00006400000c000b */
[----:B01----:R-:W-:Y:S01]  /*13650*/  ENDCOLLECTIVE ;  /* 0x000000000000791b */ /* 0x003fe20003800000 */
.L_x_14890:
        /* <DEDUP_REMOVED lines=15> */
.L_x_14891:
[----:B------:R-:W-:Y:S02]  /*13750*/  @P0 IMAD R6, R5, 0x2, R22 ;  /* 0x0000000205060824 */ /* 0x000fe400078e0216 */
[----:B------:R-:W-:Y:S02]  /*13760*/  IMAD.MOV.U32 R13, RZ, RZ, R4 ;  /* 0x000000ffff0d7224 */ /* 0x000fe400078e0004 */
[----:B------:R-:W-:Y:S02]  /*13770*/  IMAD.MOV.U32 R12, RZ, RZ, 0x5 ;  /* 0x00000005ff0c7424 */ /* 0x000fe400078e00ff */
[----:B------:R-:W-:-:S07]  /*13780*/  IMAD.MOV.U32 R3, RZ, RZ, R14 ;  /* 0x000000ffff037224 */ /* 0x000fce00078e000e */
[----:B------:R-:W-:Y:S05]  /*13790*/  WARPSYNC.COLLECTIVE R15, `(.L_x_14892) ;  /* 0x000000000f087348 */ /* 0x000fea0003c00000 */
[----:B------:R0:W1:Y:S02]  /*137a0*/  SHFL.IDX P6, R14, R13, R12, R11 ;  /* 0x0000000c0d0e7389 */ /* 0x00006400000c000b */
[----:B01----:R-:W-:Y:S01]  /*137b0*/  ENDCOLLECTIVE ;  /* 0x000000000000791b */ /* 0x003fe20003800000 */
.L_x_14892:
[----:B------:R-:W-:-:S05]  /*137c0*/  @P0 LEA R3, P1, R7, R3, 0x1 ;  /* 0x0000000307030211 */ /* 0x000fca00078208ff */
[----:B------:R-:W-:-:S05]  /*137d0*/  @P0 IMAD.X R2, RZ, RZ, R2, P1 ;  /* 0x000000ffff020224 */ /* 0x000fca00008e0602 */
[----:B------:R-:W-:Y:S02]  /*137e0*/  @P0 LOP3.LUT R3, R3, R2, RZ, 0x3c, !PT ;  /* 0x0000000203030212 */ /* 0x000fe400078e3cff */
[----:B------:R-:W-:Y:S02]  /*137f0*/  MOV R13, R0 ;  /* 0x00000000000d7202 */ /* 0x000fe40000000f00 */
[----:B------:R-:W-:-:S04]  /*13800*/  @P0 LOP3.LUT R2, R3, R2, RZ, 0x3c, !PT ;  /* 0x0000000203020212 */ /* 0x000fc800078e3cff */
[----:B------:R-:W-:Y:S01]  /*13810*/  @P0 LOP3.LUT R3, R3, R2, RZ, 0x3c, !PT ;  /* 0x0000000203030212 */ /* 0x000fe200078e3cff */
[----:B------:R-:W-:-:S07]  /*13820*/  IMAD.MOV.U32 R4, RZ, RZ, R14 ;  /* 0x000000ffff047224 */ /* 0x000fce00078e000e */
[----:B------:R-:W-:Y:S05]  /*13830*/  WARPSYNC.COLLECTIVE R15, `(.L_x_14893) ;  /* 0x000000000f087348 */ /* 0x000fea0003c00000 */
[----:B------:R0:W1:Y:S02]  /*13840*/  SHFL.IDX P6, R14, R13, R12, R11 ;  /* 0x0000000c0d0e7389 */ /* 0x00006400000c000b */
[----:B01----:R-:W-:Y:S01]  /*13850*/  ENDCOLLECTIVE ;  /* 0x000000000000791b */ /* 0x003fe20003800000 */
.L_x_14893:
[----:B------:R-:W-:Y:S01]  /*13860*/  @!PT LDS RZ, [RZ] ;  /* 0x00000000fffff984 */ /* 0x000fe20000000800 */
[----:B------:R-:W-:Y:S01]  /*13870*/  @!PT LDS RZ, [RZ] ;  /* 0x00000000fffff984 */ /* 0x000fe20000000800 */
[----:B------:R-:W-:Y:S01]  /*13880*/  @!PT LDS RZ, [RZ] ;  /* 0x00000000fffff984 */ /* 0x000fe20000000800 */
[----:B------:R0:W-:Y:S01]  /*13890*/  @P0 LDGSTS.E.BYPASS.LTC128B.128 [R6+0x1e400], desc[UR36][R2.64], !P2 ;  /* 0x1e40000002060fae */ /* 0x0001e2000d101d64 */
[----:B------:R-:W-:Y:S01]  /*138a0*/  IMAD.MOV.U32 R0, RZ, RZ, R14 ;  /* 0x000000ffff007224 */ /* 0x000fe200078e000e */
[----:B------:R-:W-:Y:S06]  /*138b0*/  BRA `(.L_x_14894) ;  /* 0xffffffb000987947 */ /* 0x000fec000383ffff */
.L_x_14815:
[----:B------:R0:W5:Y:S01]  /*138c0*/  LDL.LU R6, [R1+0x4] ;  /* 0x0000040001067983 */ /* 0x0001620000300800 */
[----:B------:R-:W-:Y:S01]  /*138d0*/  IMAD.MOV.U32 R13, RZ, RZ, R4 ;  /* 0x000000ffff0d7224 */ /* 0x000fe200078e0004 */
[----:B------:R-:W-:Y:S01]  /*138e0*/  LOP3.LUT R23, R23, 0xffffdfff, RZ, 0xc0, !PT ;  /* 0xffffdfff17177812 */ /* 0x000fe200078ec0ff */
[----:B------:R-:W-:Y:S02]  /*138f0*/  IMAD.MOV.U32 R12, RZ, RZ, RZ ;  /* 0x000000ffff0c7224 */ /* 0x000fe400078e00ff */
[----:B------:R-:W-:Y:S02]  /*13900*/  IMAD.MOV.U32 R11, RZ, RZ, 0x181f ;  /* 0x0000181fff0b7424 */ /* 0x000fe400078e00ff */
[----:B------:R-:W-:Y:S02]  /*13910*/  IMAD.MOV.U32 R15, RZ, RZ, -0x1 ;  /* 0xffffffffff0f7424 */ /* 0x000fe400078e00ff */
[----:B0-----:R-:W-:-:S07]  /*13920*/  IMAD R17, R17, 0x80, R21 ;  /* 0x0000008011117824 */ /* 0x001fce00078e0215 */
[----:B-1---5:R-:W-:Y:S05]  /*13930*/  WARPSYNC.COLLECTIVE R15, `(.L_x_14895) ;  /* 0x000000000f087348 */ /* 0x022fea0003c00000 */
[----:B------:R0:W2:Y:S02]  /*13940*/  SHFL.IDX P6, R14, R13, R12, R11 ;  /* 0x0000000c0d0e7389 */ /* 0x0000a400000c000b */
[----:B012--5:R-:W-:Y:S01]  /*13950*/  ENDCOLLECTIVE ;  /* 0x000000000000791b */ /* 0x027fe20003800000 */
.L_x_14895:
[----:B------:R-:W-:Y:S02]  /*13960*/  IMAD.MOV.U32 R13, RZ, RZ, R0 ;  /* 0x000000ffff0d7224 */ /* 0x000fe400078e0000 */
[----:B------:R-:W-:-:S07]  /*13970*/  IMAD.MOV.U32 R3, RZ, RZ, R14 ;  /* 0x000000ffff037224 */ /* 0x000fce00078e000e */
[----:B------:R-:W-:Y:S05]  /*13980*/  WARPSYNC.COLLECTIVE R15, `(.L_x_14896) ;  /* 0x000000000f087348 */ /* 0x000fea0003c00000 */
[----:B------:R0:W1:Y:S02]  /*13990*/  SHFL.IDX P6, R14, R13, R12, R11 ;  /* 0x0000000c0d0e7389 */ /* 0x00006400000c000b */
[----:B01----:R-:W-:Y:S01]  /*139a0*/  ENDCOLLECTIVE ;  /* 0x000000000000791b */ /* 0x003fe20003800000 */
.L_x_14896:
[----:B------:R-:W-:Y:S01]  /*139b0*/  MOV R13, R4 ;  /* 0x00000004000d7202 */ /* 0x000fe20000000f00 */
[----:B------:R-:W-:Y:S02]  /*139c0*/  IMAD.MOV.U32 R12, RZ, RZ, 0x1 ;  /* 0x00000001ff0c7424 */ /* 0x000fe400078e00ff */
[----:B------:R-:W-:-:S07]  /*139d0*/  IMAD.MOV.U32 R9, RZ, RZ, R14 ;  /* 0x000000ffff097224 */ /* 0x000fce00078e000e */
[----:B------:R-:W-:Y:S05]  /*139e0*/  WARPSYNC.COLLECTIVE R15, `(.L_x_14897) ;  /* 0x000000000f087348 */ /* 0x000fea0003c00000 */
[----:B------:R0:W1:Y:S02]  /*139f0*/  SHFL.IDX P6, R14, R13, R12, R11 ;  /* 0x0000000c0d0e7389 */ /* 0x00006400000c000b */
[----:B01----:R-:W-:Y:S01]  /*13a00*/  ENDCOLLECTIVE ;  /* 0x000000000000791b */ /* 0x003fe20003800000 */
.L_x_14897:
        /* <DEDUP_REMOVED lines=18> */
.L_x_14898:
        /* <DEDUP_REMOVED lines=8> */
.L_x_14899:
        /* <DEDUP_REMOVED lines=15> */
.L_x_14900:
[----:B------:R-:W-:Y:S01]  /*13ca0*/  @P2 LOP3.LUT R23, R23, 0x800, RZ, 0xfc, !PT ;  /* 0x0000080017172812 */ /* 0x000fe200078efcff */
[----:B------:R-:W-:-:S03]  /*13cb0*/  IMAD.MOV.U32 R13, RZ, RZ, R4 ;  /* 0x000000ffff0d7224 */ /* 0x000fc600078e0004 */
[----:B------:R-:W-:Y:S01]  /*13cc0*/  LOP3.LUT R23, R23, 0xfffffdff, RZ, 0xc0, !PT ;  /* 0xfffffdff17177812 */ /* 0x000fe200078ec0ff */
[----:B------:R-:W-:Y:S01]  /*13cd0*/  IMAD.MOV.U32 R12, RZ, RZ, 0x3 ;  /* 0x00000003ff0c7424 */ /* 0x000fe200078e00ff */
[----:B------:R-:W-:-:S07]  /*13ce0*/  MOV R10, R14 ;  /* 0x0000000e000a7202 */ /* 0x000fce0000000f00 */
[----:B------:R-:W-:Y:S05]  /*13cf0*/  WARPSYNC.COLLECTIVE R15, `(.L_x_14901) ;  /* 0x000000000f087348 */ /* 0x000fea0003c00000 */
[----:B------:R0:W1:Y:S02]  /*13d00*/  SHFL.IDX P6, R14, R13, R12, R11 ;  /* 0x0000000c0d0e7389 */ /* 0x00006400000c000b */
[----:B01----:R-:W-:Y:S01]  /*13d10*/  ENDCOLLECTIVE ;  /* 0x000000000000791b */ /* 0x003fe20003800000 */
.L_x_14901:
        /* <DEDUP_REMOVED lines=15> */
.L_x_14902:
        /* <DEDUP_REMOVED lines=17> */
.L_x_14903:
[----:B------:R-:W-:-:S04]  /*13f20*/  IADD3 R2, R17, 0x40, RZ ;  /* 0x0000004011027810 */ /* 0x000fc80007ffe0ff */
[----:B------:R-:W-:Y:S01]  /*13f30*/  ISETP.GE.AND P2, PT, R2, R5, PT ;  /* 0x000000050200720c */ /* 0x000fe20003f46270 */
[----:B------:R-:W-:Y:S02]  /*13f40*/  IMAD.MOV.U32 R13, RZ, RZ, R0 ;  /* 0x000000ffff0d7224 */ /* 0x000fe400078e0000 */
[----:B------:R-:W-:-:S10]  /*13f50*/  IMAD.MOV.U32 R2, RZ, RZ, R14 ;  /* 0x000000ffff027224 */ /* 0x000fd400078e000e */
[----:B------:R-:W-:-:S07]  /*13f60*/  @P2 LOP3.LUT R23, R23, 0x100, RZ, 0xfc, !PT ;  /* 0x0000010017172812 */ /* 0x000fce00078efcff */
[----:B------:R-:W-:Y:S05]  /*13f70*/  WARPSYNC.COLLECTIVE R15, `(.L_x_14904) ;  /* 0x000000000f087348 */ /* 0x000fea0003c00000 */
[----:B------:R0:W1:Y:S02]  /*13f80*/  SHFL.IDX P6, R14, R13, R12, R11 ;  /* 0x0000000c0d0e7389 */ /* 0x00006400000c000b */
[----:B01----:R-:W-:Y:S01]  /*13f90*/  ENDCOLLECTIVE ;  /* 0x000000000000791b */ /* 0x003fe20003800000 */
.L_x_14904:
[----:B------:R-:W-:Y:S01]  /*13fa0*/  LOP3.LUT R23, R23, 0xffffff7f, RZ, 0xc0, !PT ;  /* 0xffffff7f17177812 */ /* 0x000fe200078ec0ff */
[----:B------:R-:W-:Y:S02]  /*13fb0*/  IMAD.MOV.U32 R13, RZ, RZ, R4 ;  /* 0x000000ffff0d7224 */ /* 0x000fe400078e0004 */
[----:B------:R-:W-:Y:S02]  /*13fc0*/  IMAD.MOV.U32 R12, RZ, RZ, 0x5 ;  /* 0x00000005ff0c7424 */ /* 0x000fe400078e00ff */
[----:B------:R-:W-:-:S05]  /*13fd0*/  IMAD.MOV.U32 R11, RZ, RZ, R14 ;  /* 0x000000ffff0b7224 */ /* 0x000fca00078e000e */
[----:B------:R-:W-:-:S05]  /*13fe0*/  @!P2 LEA R14, P1, R20, R11, 0x1 ;  /* 0x0000000b140ea211 */ /* 0x000fca00078208ff */
[----:B------:R-:W-:Y:S02]  /*13ff0*/  @!P2 IMAD.X R11, RZ, RZ, R2, P1 ;  /* 0x000000ffff0ba224 */ /* 0x000fe400008e0602 */
[----:B------:R-:W-:Y:S02]  /*14000*/  @!P2 IMAD.MOV.U32 R2, RZ, RZ, R14 ;  /* 0x000000ffff02a224 */ /* 0x000fe400078e000e */
[----:B------:R-:W-:Y:S01]  /*14010*/  @!P2 IMAD.MOV.U32 R3, RZ, RZ, R11 ;  /* 0x000000ffff03a224 */ /* 0x000fe200078e000b */
[----:B------:R-:W-:-:S04]  /*14020*/  MOV R11, 0x181f ;  /* 0x0000181f000b7802 */ /* 0x000fc80000000f00 */
[----:B------:R-:W-:Y:S01]  /*14030*/  @!PT LDS RZ, [RZ] ;  /* 0x00000000fffff984 */ /* 0x000fe20000000800 */
[----:B------:R-:W-:Y:S01]  /*14040*/  @!PT LDS RZ, [RZ] ;  /* 0x00000000fffff984 */ /* 0x000fe20000000800 */
[----:B------:R-:W-:Y:S01]  /*14050*/  @!PT LDS RZ, [RZ] ;  /* 0x00000000fffff984 */ /* 0x000fe20000000800 */
[----:B------:R0:W-:Y:S03]  /*14060*/  @!P2 LDGSTS.E.BYPASS.LTC128B.128 [R26+0x1a400], desc[UR36][R2.64], !P0 ;  /* 0x1a400000021aafae */ /* 0x0001e6000c101d64 */
[----:B0-----:R-:W-:Y:S05]  /*14070*/  WARPSYNC.COLLECTIVE R15, `(.L_x_14905) ;  /* 0x000000000f087348 */ /* 0x001fea0003c00000 */
[----:B------:R1:W2:Y:S02]  /*14080*/  SHFL.IDX P6, R14, R13, R12, R11 ;  /* 0x0000000c0d0e7389 */ /* 0x0002a400000c000b */
[----:B012---:R-:W-:Y:S01]  /*14090*/  ENDCOLLECTIVE ;  /* 0x000000000000791b */ /* 0x007fe20003800000 */
.L_x_14905:
[----:B------:R-:W-:-:S05]  /*140a0*/  VIADD R2, R17, 0x50 ;  /* 0x0000005011027836 */ /* 0x000fca0000000000 */
[----:B------:R-:W-:Y:S01]  /*140b0*/  ISETP.GE.AND P2, PT, R2, R5, PT ;  /* 0x000000050200720c */ /* 0x000fe20003f46270 */
[----:B------:R-:W-:Y:S02]  /*140c0*/  IMAD.MOV.U32 R13, RZ, RZ, R0 ;  /* 0x000000ffff0d7224 */ /* 0x000fe400078e0000 */
[----:B------:R-:W-:-:S10]  /*140d0*/  IMAD.MOV.U32 R7, RZ, RZ, R14 ;  /* 0x000000ffff077224 */ /* 0x000fd400078e000e */
[----:B------:R-:W-:Y:S05]  /*140e0*/  WARPSYNC.COLLECTIVE R15, `(.L_x_14906) ;  /* 0x000000000f087348 */ /* 0x000fea0003c00000 */
[----:B------:R0:W1:Y:S02]  /*140f0*/  SHFL.IDX P6, R14, R13, R12, R11 ;  /* 0x0000000c0d0e7389 */ /* 0x00006400000c000b */
[----:B01----:R-:W-:Y:S01]  /*14100*/  ENDCOLLECTIVE ;  /* 0x000000000000791b */ /* 0x003fe20003800000 */
.L_x_14906:
        /* <DEDUP_REMOVED lines=8> */
.L_x_14907:
        /* <DEDUP_REMOVED lines=10> */
[----:B------:R-:W-:Y:S01]  /*14230*/  ISETP.GE.AND P2, PT, R8, R5, PT ;  /* 0x000000050800720c */ /* 0x000fe20003f46270 */
[----:B0-----:R-:W-:-:S12]  /*14240*/  IMAD.MOV.U32 R2, RZ, RZ, R14 ;  /* 0x000000ffff027224 */ /* 0x001fd800078e000e */
[----:B------:R-:W-:Y:S05]  /*14250*/  WARPSYNC.COLLECTIVE R15, `(.L_x_14908) ;  /* 0x000000000f087348 */ /* 0x000fea0003c00000 */
[----:B------:R0:W1:Y:S02]  /*14260*/  SHFL.IDX P6, R14, R13, R12, R11 ;  /* 0x0000000c0d0e7389 */ /* 0x00006400000c000b */
[----:B01----:R-:W-:Y:S01]  /*14270*/  ENDCOLLECTIVE ;  /* 0x000000000000791b */ /* 0x003fe20003800000 */
.L_x_14908:
[----:B------:R-:W-:Y:S01]  /*14280*/  @P2 LOP3.LUT R23, R23, 0x40, RZ, 0xfc, !PT ;  /* 0x0000004017172812 */ /* 0x000fe200078efcff */
[----:B------:R-:W-:Y:S02]  /*14290*/  IMAD.MOV.U32 R13, RZ, RZ, R4 ;  /* 0x000000ffff0d7224 */ /* 0x000fe400078e0004 */
[----:B------:R-:W-:Y:S02]  /*142a0*/  IMAD.MOV.U32 R12, RZ, RZ, 0x7 ;  /* 0x00000007ff0c7424 */ /* 0x000fe400078e00ff */
[----:B------:R-:W-:-:S07]  /*142b0*/  IMAD.MOV.U32 R6, RZ, RZ, R14 ;  /* 0x000000ffff067224 */ /* 0x000fce00078e000e */
[----:B------:R-:W-:Y:S05]  /*142c0*/  WARPSYNC.COLLECTIVE R15, `(.L_x_14909) ;  /* 0x000000000f087348 */ /* 0x000fea0003c00000 */
[----:B------:R0:W1:Y:S02]  /*142d0*/  SHFL.IDX P6, R14, R13, R12, R11 ;  /* 0x0000000c0d0e7389 */ /* 0x00006400000c000b */
[----:B01----:R-:W-:Y:S01]  /*142e0*/  ENDCOLLECTIVE ;  /* 0x000000000000791b */ /* 0x003fe20003800000 */
.L_x_14909:
[----:B------:R-:W-:-:S04]  /*142f0*/  @!P2 LEA R6, P1, R20, R6, 0x1 ;  /* 0x000000061406a211 */ /* 0x000fc800078208ff */
[----:B------:R-:W-:Y:S01]  /*14300*/  @!P2 IADD3.X R9, RZ, R2, RZ, P1, !PT ;  /* 0x00000002ff09a210 */ /* 0x000fe20000ffe4ff */
[----:B------:R-:W-:-:S04]  /*14310*/  @!P2 IMAD.MOV.U32 R2, RZ, RZ, R6 ;  /* 0x000000ffff02a224 */ /* 0x000fc800078e0006 */
        /* <DEDUP_REMOVED lines=10> */
.L_x_14910:
[----:B------:R-:W-:Y:S01]  /*143c0*/  IMAD.MOV.U32 R0, RZ, RZ, R14 ;  /* 0x000000ffff007224 */ /* 0x000fe200078e000e */
[----:B------:R-:W-:Y:S06]  /*143d0*/  BRA `(.L_x_14911) ;  /* 0xffffffb000cc7947 */ /* 0x000fec000383ffff */
.L_x_14819:
        /* <DEDUP_REMOVED lines=8> */
.L_x_14913:
[----:B------:R-:W-:Y:S05]  /*14460*/  BSYNC B0 ;  /* 0x0000000000007941 */ /* 0x000fea0003800000 */
.L_x_14912:
[----:B------:R-:W-:Y:S01]  /*14470*/  MOV R13, R0 ;  /* 0x00000000000d7202 */ /* 0x000fe20000000f00 */
[----:B------:R-:W-:Y:S01]  /*14480*/  IMAD.MOV.U32 R12, RZ, RZ, RZ ;  /* 0x000000ffff0c7224 */ /* 0x000fe200078e00ff */
[----:B------:R-:W-:Y:S01]  /*14490*/  LOP3.LUT P5, RZ, R23, 0x2000, RZ, 0xc0, !PT ;  /* 0x0000200017ff7812 */ /* 0x000fe200078ac0ff */
[----:B------:R-:W-:Y:S02]  /*144a0*/  IMAD.MOV.U32 R11, RZ, RZ, 0x181f ;  /* 0x0000181fff0b7424 */ /* 0x000fe400078e00ff */
[----:B------:R-:W-:Y:S02]  /*144b0*/  IMAD.MOV.U32 R15, RZ, RZ, -0x1 ;  /* 0xffffffffff0f7424 */ /* 0x000fe400078e00ff */
[----:B------:R-:W-:-:S08]  /*144c0*/  IMAD.MOV.U32 R2, RZ, RZ, R14 ;  /* 0x000000ffff027224 */ /* 0x000fd000078e000e */
[----:B------:R-:W-:Y:S05]  /*144d0*/  WARPSYNC.COLLECTIVE R15, `(.L_x_14914) ;  /* 0x000000000f087348 */ /* 0x000fea0003c00000 */
[----:B------:R0:W1:Y:S02]  /*144e0*/  SHFL.IDX P6, R14, R13, R12, R11 ;  /* 0x0000000c0d0e7389 */ /* 0x00006400000c000b */
[----:B01----:R-:W-:Y:S01]  /*144f0*/  ENDCOLLECTIVE ;  /* 0x000000000000791b */ /* 0x003fe20003800000 */
.L_x_14914:
[----:B------:R-:W-:Y:S02]  /*14500*/  IMAD.MOV.U32 R13, RZ, RZ, R4 ;  /* 0x000000ffff0d7224 */ /* 0x000fe400078e0004 */
[----:B------:R-:W-:Y:S01]  /*14510*/  IMAD.MOV.U32 R12, RZ, RZ, 0x1 ;  /* 0x00000001ff0c7424 */ /* 0x000fe200078e00ff */
[----:B------:R-:W-:-:S13]  /*14520*/  @!P5 LEA R5, P0, R8, R14, 0x1 ;  /* 0x0000000e0805d211 */ /* 0x000fda00078008ff */
[----:B------:R-:W-:Y:S05]  /*14530*/  WARPSYNC.COLLECTIVE R15, `(.L_x_14915) ;  /* 0x000000000f087348 */ /* 0x000fea0003c00000 */
[----:B------:R0:W1:Y:S02]  /*14540*/  SHFL.IDX P6, R14, R13, R12, R11 ;  /* 0x0000000c0d0e7389 */ /* 0x00006400000c000b */
[----:B01----:R-:W-:Y:S01]  /*14550*/  ENDCOLLECTIVE ;  /* 0x000000000000791b */ /* 0x003fe20003800000 */
.L_x_14915:
[----:B------:R-:W-:Y:S02]  /*14560*/  @!P5 IMAD.X R3, RZ, RZ, R2, P0 ;  /* 0x000000ffff03d224 */ /* 0x000fe400000e0602 */
        /* <DEDUP_REMOVED lines=14> */
.L_x_14916:
[----:B------:R-:W-:Y:S01]  /*14650*/  MOV R13, R4 ;  /* 0x00000004000d7202 */ /* 0x000fe20000000f00 */
        /* <DEDUP_REMOVED lines=16> */
.L_x_14917:
[----:B------:R-:W-:Y:S02]  /*14760*/  IMAD.MOV.U32 R13, RZ, RZ, R0 ;  /* 0x000000ffff0d7224 */ /* 0x000fe400078e0000 */
[----:B------:R-:W-:-:S07]  /*14770*/  IMAD.MOV.U32 R5, RZ, RZ, R14 ;  /* 0x000000ffff057224 */ /* 0x000fce00078e000e */
[----:B------:R-:W-:Y:S05]  /*14780*/  WARPSYNC.COLLECTIVE R15, `(.L_x_14918) ;  /* 0x000000000f087348 */ /* 0x000fea0003c00000 */
[----:B------:R0:W1:Y:S02]  /*14790*/  SHFL.IDX P6, R14, R13, R12, R11 ;  /* 0x0000000c0d0e7389 */ /* 0x00006400000c000b */
[----:B01----:R-:W-:Y:S01]  /*147a0*/  ENDCOLLECTIVE ;  /* 0x000000000000791b */ /* 0x003fe20003800000 */
.L_x_14918:
[----:B------:R-:W-:Y:S02]  /*147b0*/  IMAD.MOV.U32 R13, RZ, RZ, R4 ;  /* 0x000000ffff0d7224 */ /* 0x000fe400078e0004 */
[----:B------:R-:W-:Y:S01]  /*147c0*/  IMAD.MOV.U32 R12, RZ, RZ, 0x3 ;  /* 0x00000003ff0c7424 */ /* 0x000fe200078e00ff */
[----:B------:R-:W-:-:S13]  /*147d0*/  @!P5 LEA R6, P0, R8, R14, 0x1 ;  /* 0x0000000e0806d211 */ /* 0x000fda00078008ff */
[----:B------:R-:W-:Y:S05]  /*147e0*/  WARPSYNC.COLLECTIVE R15, `(.L_x_14919) ;  /* 0x000000000f087348 */ /* 0x000fea0003c00000 */
[----:B------:R0:W1:Y:S02]  /*147f0*/  SHFL.IDX P6, R14, R13, R12, R11 ;  /* 0x0000000c0d0e7389 */ /* 0x00006400000c000b */
[----:B01----:R-:W-:Y:S01]  /*14800*/  ENDCOLLECTIVE ;  /* 0x000000000000791b */ /* 0x003fe20003800000 */
.L_x_14919:
[----:B------:R-:W-:Y:S02]  /*14810*/  @!P5 IMAD.X R7, RZ, RZ, R5, P0 ;  /* 0x000000ffff07d224 */ /* 0x000fe400000e0605 */
[----:B------:R-:W-:Y:S02]  /*14820*/  @!P5 IMAD.MOV.U32 R2, RZ, RZ, R6 ;  /* 0x000000ffff02d224 */ /* 0x000fe400078e0006 */
        /* <DEDUP_REMOVED lines=14> */
.L_x_14920:
[----:B------:R-:W-:Y:S02]  /*14910*/  IMAD.MOV.U32 R13, RZ, RZ, R4 ;  /* 0x000000ffff0d7224 */ /* 0x000fe400078e0004 */
[----:B------:R-:W-:Y:S01]  /*14920*/  IMAD.MOV.U32 R12, RZ, RZ, 0x4 ;  /* 0x00000004ff0c7424 */ /* 0x000fe200078e00ff */
[----:B------:R-:W-:-:S13]  /*14930*/  LOP3.LUT P6, RZ, R23, 0x200, RZ, 0xc0, !PT ;  /* 0x0000020017ff7812 */ /* 0x000fda00078cc0ff */
[----:B------:R-:W-:-:S05]  /*14940*/  @!P6 LEA R6, P0, R8, R14, 0x1 ;  /* 0x0000000e0806e211 */ /* 0x000fca00078008ff */
[----:B------:R-:W-:Y:S02]  /*14950*/  @!P6 IMAD.X R7, RZ, RZ, R5, P0 ;  /* 0x000000ffff07e224 */ /* 0x000fe400000e0605 */
[----:B------:R-:W-:-:S03]  /*14960*/  @!P6 IMAD.MOV.U32 R2, RZ, RZ, R6 ;  /* 0x000000ffff02e224 */ /* 0x000fc600078e0006 */
[----:B------:R-:W-:-:S05]  /*14970*/  @!P6 MOV R3, R7 ;  /* 0x000000070003e202 */ /* 0x000fca0000000f00 */
        /* <DEDUP_REMOVED lines=10> */
.L_x_14921:
[----:B------:R-:W-:Y:S02]  /*14a20*/  IMAD.MOV.U32 R13, RZ, RZ, R0 ;  /* 0x000000ffff0d7224 */ /* 0x000fe400078e0000 */
[----:B------:R-:W-:-:S07]  /*14a30*/  IMAD.MOV.U32 R5, RZ, RZ, R14 ;  /* 0x000000ffff057224 */ /* 0x000fce00078e000e */
[----:B------:R-:W-:Y:S05]  /*14a40*/  WARPSYNC.COLLECTIVE R15, `(.L_x_14922) ;  /* 0x000000000f087348 */ /* 0x000fea0003c00000 */
[----:B------:R0:W1:Y:S02]  /*14a50*/  SHFL.IDX P6, R14, R13, R12, R11 ;  /* 0x0000000c0d0e7389 */ /* 0x00006400000c000b */
[----:B01----:R-:W-:Y:S01]  /*14a60*/  ENDCOLLECTIVE ;  /* 0x000000000000791b */ /* 0x003fe20003800000 */
.L_x_14922:
[----:B------:R-:W-:Y:S02]  /*14a70*/  IMAD.MOV.U32 R13, RZ, RZ, R4 ;  /* 0x000000ffff0d7224 */ /* 0x000fe400078e0004 */
[----:B------:R-:W-:Y:S01]  /*14a80*/  IMAD.MOV.U32 R12, RZ, RZ, 0x5 ;  /* 0x00000005ff0c7424 */ /* 0x000fe200078e00ff */
[----:B------:R-:W-:-:S13]  /*14a90*/  @!P5 LEA R6, P0, R8, R14, 0x1 ;  /* 0x0000000e0806d211 */ /* 0x000fda00078008ff */
[----:B------:R-:W-:Y:S05]  /*14aa0*/  WARPSYNC.COLLECTIVE R15, `(.L_x_14923) ;  /* 0x000000000f087348 */ /* 0x000fea0003c00000 */
[----:B------:R0:W1:Y:S02]  /*14ab0*/  SHFL.IDX P6, R14, R13, R12, R11 ;  /* 0x0000000c0d0e7389 */ /* 0x00006400000c000b */
[----:B01----:R-:W-:Y:S01]  /*14ac0*/  ENDCOLLECTIVE ;  /* 0x000000000000791b */ /* 0x003fe20003800000 */
.L_x_14923:
        /* <DEDUP_REMOVED lines=16> */
.L_x_14924:
[----:B------:R-:W-:Y:S02]  /*14bd0*/  IMAD.MOV.U32 R13, RZ, RZ, R4 ;  /* 0x000000ffff0d7224 */ /* 0x000fe400078e0004 */
[----:B------:R-:W-:Y:S01]  /*14be0*/  IMAD.MOV.U32 R12, RZ, RZ, 0x6 ;  /* 0x00000006ff0c7424 */ /* 0x000fe200078e00ff */
[----:B------:R-:W-:-:S13]  /*14bf0*/  LOP3.LUT P6, RZ, R23, 0x80, RZ, 0xc0, !PT ;  /* 0x0000008017ff7812 */ /* 0x000fda00078cc0ff */
[----:B------:R-:W-:-:S04]  /*14c00*/  @!P6 LEA R6, P0, R8, R14, 0x1 ;  /* 0x0000000e0806e211 */ /* 0x000fc800078008ff */
[----:B------:R-:W-:Y:S01]  /*14c10*/  @!P6 MOV R2, R6 ;  /* 0x000000060002e202 */ /* 0x000fe20000000f00 */
[----:B------:R-:W-:-:S04]  /*14c20*/  @!P6 IMAD.X R7, RZ, RZ, R5, P0 ;  /* 0x000000ffff07e224 */ /* 0x000fc800000e0605 */
        /* <DEDUP_REMOVED lines=11> */
.L_x_14925:
[----:B------:R-:W-:Y:S02]  /*14ce0*/  IMAD.MOV.U32 R13, RZ, RZ, R0 ;  /* 0x000000ffff0d7224 */ /* 0x000fe400078e0000 */
[----:B------:R-:W-:-:S07]  /*14cf0*/  IMAD.MOV.U32 R5, RZ, RZ, R14 ;  /* 0x000000ffff057224 */ /* 0x000fce00078e000e */
[----:B------:R-:W-:Y:S05]  /*14d00*/  WARPSYNC.COLLECTIVE R15, `(.L_x_14926) ;  /* 0x000000000f087348 */ /* 0x000fea0003c00000 */
[----:B------:R0:W1:Y:S02]  /*14d10*/  SHFL.IDX P6, R14, R13, R12, R11 ;  /* 0x0000000c0d0e7389 */ /* 0x00006400000c000b */
[----:B01----:R-:W-:Y:S01]  /*14d20*/  ENDCOLLECTIVE ;  /* 0x000000000000791b */ /* 0x003fe20003800000 */
.L_x_14926:
[----:B------:R-:W-:Y:S02]  /*14d30*/  IMAD.MOV.U32 R13, RZ, RZ, R4 ;  /* 0x000000ffff0d7224 */ /* 0x000fe400078e0004 */
[----:B------:R-:W-:Y:S01]  /*14d40*/  IMAD.MOV.U32 R12, RZ, RZ, 0x7 ;  /* 0x00000007ff0c7424 */ /* 0x000fe200078e00ff */
[----:B------:R-:W-:-:S13]  /*14d50*/  @!P5 LEA R6, P0, R8, R14, 0x1 ;  /* 0x0000000e0806d211 */ /* 0x000fda00078008ff */
[----:B------:R-:W-:Y:S05]  /*14d60*/  WARPSYNC.COLLECTIVE R15, `(.L_x_14927) ;  /* 0x000000000f087348 */ /* 0x000fea0003c00000 */
[----:B------:R0:W1:Y:S02]  /*14d70*/  SHFL.IDX P6, R14, R13, R12, R11 ;  /* 0x0000000c0d0e7389 */ /* 0x00006400000c000b */
[----:B01----:R-:W-:Y:S01]  /*14d80*/  ENDCOLLECTIVE ;  /* 0x000000000000791b */ /* 0x003fe20003800000 */
.L_x_14927:
        /* <DEDUP_REMOVED lines=15> */
.L_x_14928:
[----:B------:R-:W-:Y:S05]  /*14e80*/  BRA `(.L_x_14929) ;  /* 0xffffffb400087947 */ /* 0x000fea000383ffff */
.L_x_14824:
[----:B0-----:R0:W2:Y:S02]  /*14e90*/  SYNCS.PHASECHK.TRANS64.TRYWAIT P0, [R22+URZ+0x32420], R3 ;  /* 0x03242003160075a7 */ /* 0x0010a4000800017f */
[----:B--2---:R-:W-:Y:S05]  /*14ea0*/  @!P0 NANOSLEEP.SYNCS 0x989680 ;  /* 0x009896800000895d */ /* 0x004fea0003900000 */
[----:B------:R-:W2:Y:S02]  /*14eb0*/  @!P0 SYNCS.PHASECHK.TRANS64 P0, [R22+URZ+0x32420], R3 ;  /* 0x03242003160085a7 */ /* 0x000ea4000800007f */
[----:B--2---:R-:W-:Y:S05]  /*14ec0*/  @!P0 BRA `(.L_x_14824) ;  /* 0xfffffffc00f08947 */ /* 0x004fea000383ffff */
[----:B------:R-:W-:Y:S05]  /*14ed0*/  BRA `(.L_x_14930) ;  /* 0xffffffb400787947 */ /* 0x000fea000383ffff */
.L_x_14827:
[----:B--2---:R2:W3:Y:S02]  /*14ee0*/  SYNCS.PHASECHK.TRANS64.TRYWAIT P0, [R25+URZ+0x32460], R0 ;  /* 0x03246000190075a7 */ /* 0x0044e4000800017f */
[----:B---3--:R-:W-:Y:S05]  /*14ef0*/  @!P0 NANOSLEEP.SYNCS 0x989680 ;  /* 0x009896800000895d */ /* 0x008fea0003900000 */
[----:B------:R-:W3:Y:S02]  /*14f00*/  @!P0 SYNCS.PHASECHK.TRANS64 P0, [R25+URZ+0x32460], R0 ;  /* 0x03246000190085a7 */ /* 0x000ee4000800007f */
[----:B---3--:R-:W-:Y:S05]  /*14f10*/  @!P0 BRA `(.L_x_14827) ;  /* 0xfffffffc00f08947 */ /* 0x008fea000383ffff */
[----:B------:R-:W-:Y:S05]  /*14f20*/  BRA `(.L_x_14931) ;  /* 0xffffffb400847947 */ /* 0x000fea000383ffff */
.L_x_14828:
        /* <DEDUP_REMOVED lines=8> */
.L_x_14933:
[----:B------:R-:W-:Y:S05]  /*14fb0*/  BSYNC B0 ;  /* 0x0000000000007941 */ /* 0x000fea0003800000 */
.L_x_14932:
        /* <DEDUP_REMOVED lines=13> */
.L_x_14934:
[----:B------:R-:W-:Y:S01]  /*15090*/  MOV R13, R6 ;  /* 0x00000006000d7202 */ /* 0x000fe20000000f00 */
        /* <DEDUP_REMOVED lines=8> */
.L_x_14935:
        /* <DEDUP_REMOVED lines=17> */
.L_x_14936:
[----:B------:R-:W-:Y:S02]  /*15230*/  IMAD.MOV.U32 R13, RZ, RZ, R6 ;  /* 0x000000ffff0d7224 */ /* 0x000fe400078e0006 */
[----:B------:R-:W-:Y:S01]  /*15240*/  IMAD.MOV.U32 R12, RZ, RZ, 0x2 ;  /* 0x00000002ff0c7424 */ /* 0x000fe200078e00ff */
[----:B------:R-:W-:-:S13]  /*15250*/  IADD3 R2, P3, R14, R0, RZ ;  /* 0x000000000e027210 */ /* 0x000fda0007f7e0ff */
[----:B------:R-:W-:Y:S05]  /*15260*/  WARPSYNC.COLLECTIVE R15, `(.L_x_14937) ;  /* 0x000000000f087348 */ /* 0x000fea0003c00000 */
[----:B------:R0:W1:Y:S02]  /*15270*/  SHFL.IDX P6, R14, R13, R12, R11 ;  /* 0x0000000c0d0e7389 */ /* 0x00006400000c000b */
[----:B01----:R-:W-:Y:S01]  /*15280*/  ENDCOLLECTIVE ;  /* 0x000000000000791b */ /* 0x003fe20003800000 */
.L_x_14937:
        /* <DEDUP_REMOVED lines=17> */
.L_x_14938:
[----:B------:R-:W-:Y:S02]  /*153a0*/  IMAD.MOV.U32 R13, RZ, RZ, R6 ;  /* 0x000000ffff0d7224 */ /* 0x000fe400078e0006 */
[----:B------:R-:W-:Y:S01]  /*153b0*/  IMAD.MOV.U32 R12, RZ, RZ, 0x3 ;  /* 0x00000003ff0c7424 */ /* 0x000fe200078e00ff */
[----:B------:R-:W-:-:S13]  /*153c0*/  IADD3 R2, P3, R14, R0, RZ ;  /* 0x000000000e027210 */ /* 0x000fda0007f7e0ff */
[----:B------:R-:W-:Y:S05]  /*153d0*/  WARPSYNC.COLLECTIVE R15, `(.L_x_14939) ;  /* 0x000000000f087348 */ /* 0x000fea0003c00000 */
[----:B------:R0:W1:Y:S02]  /*153e0*/  SHFL.IDX P6, R14, R13, R12, R11 ;  /* 0x0000000c0d0e7389 */ /* 0x00006400000c000b */
[----:B01----:R-:W-:Y:S01]  /*153f0*/  ENDCOLLECTIVE ;  /* 0x000000000000791b */ /* 0x003fe20003800000 */
.L_x_14939:
        /* <DEDUP_REMOVED lines=17> */
.L_x_14940:
[----:B------:R-:W-:Y:S02]  /*15510*/  IMAD.MOV.U32 R13, RZ, RZ, R6 ;  /* 0x000000ffff0d7224 */ /* 0x000fe400078e0006 */
[----:B------:R-:W-:Y:S01]  /*15520*/  IMAD.MOV.U32 R12, RZ, RZ, 0x4 ;  /* 0x00000004ff0c7424 */ /* 0x000fe200078e00ff */
[----:B------:R-:W-:-:S13]  /*15530*/  IADD3 R2, P3, R14, R0, RZ ;  /* 0x000000000e027210 */ /* 0x000fda0007f7e0ff */
[----:B------:R-:W-:Y:S05]  /*15540*/  WARPSYNC.COLLECTIVE R15, `(.L_x_14941) ;  /* 0x000000000f087348 */ /* 0x000fea0003c00000 */
[----:B------:R0:W1:Y:S02]  /*15550*/  SHFL.IDX P6, R14, R13, R12, R11 ;  /* 0x0000000c0d0e7389 */ /* 0x00006400000c000b */
[----:B01----:R-:W-:Y:S01]  /*15560*/  ENDCOLLECTIVE ;  /* 0x000000000000791b */ /* 0x003fe20003800000 */
.L_x_14941:
        /* <DEDUP_REMOVED lines=17> */
.L_x_14942:
[----:B------:R-:W-:Y:S02]  /*15680*/  IMAD.MOV.U32 R13, RZ, RZ, R6 ;  /* 0x000000ffff0d7224 */ /* 0x000fe400078e0006 */
[----:B------:R-:W-:Y:S01]  /*15690*/  IMAD.MOV.U32 R12, RZ, RZ, 0x5 ;  /* 0x00000005ff0c7424 */ /* 0x000fe200078e00ff */
[----:B------:R-:W-:-:S13]  /*156a0*/  IADD3 R2, P3, R14, R0, RZ ;  /* 0x000000000e027210 */ /* 0x000fda0007f7e0ff */
[----:B------:R-:W-:Y:S05]  /*156b0*/  WARPSYNC.COLLECTIVE R15, `(.L_x_14943) ;  /* 0x000000000f087348 */ /* 0x000fea0003c00000 */
[----:B------:R0:W1:Y:S02]  /*156c0*/  SHFL.IDX P6, R14, R13, R12, R11 ;  /* 0x0000000c0d0e7389 */ /* 0x00006400000c000b */
[----:B01----:R-:W-:Y:S01]  /*156d0*/  ENDCOLLECTIVE ;  /* 0x000000000000791b */ /* 0x003fe20003800000 */
.L_x_14943:
        /* <DEDUP_REMOVED lines=12> */
.L_x_14944:
        /* <DEDUP_REMOVED lines=9> */
.L_x_14835:
[----:B0-----:R0:W2:Y:S02]  /*15830*/  SYNCS.PHASECHK.TRANS64.TRYWAIT P0, [R10+URZ+0x32440], R20 ;  /* 0x032440140a0075a7 */ /* 0x0010a4000800017f */
[----:B--2---:R-:W-:Y:S05]  /*15840*/  @!P0 NANOSLEEP.SYNCS 0x989680 ;  /* 0x009896800000895d */ /* 0x004fea0003900000 */
[----:B------:R-:W2:Y:S02]  /*15850*/  @!P0 SYNCS.PHASECHK.TRANS64 P0, [R10+URZ+0x32440], R20 ;  /* 0x032440140a0085a7 */ /* 0x000ea4000800007f */
[----:B--2---:R-:W-:Y:S05]  /*15860*/  @!P0 BRA `(.L_x_14835) ;  /* 0xfffffffc00f08947 */ /* 0x004fea000383ffff */
[----:B------:R-:W-:Y:S05]  /*15870*/  BRA `(.L_x_14946) ;  /* 0xffffffb8000c7947 */ /* 0x000fea000383ffff */
.L_x_14836:
[----:B------:R-:W-:Y:S01]  /*15880*/  BSSY B1, `(.L_x_14947) ;  /* 0x0000008000017945 */ /* 0x000fe20003800000 */
[----:B------:R-:W-:Y:S01]  /*15890*/  IMAD.MOV.U32 R13, RZ, RZ, R8 ;  /* 0x000000ffff0d7224 */ /* 0x000fe200078e0008 */
[----:B------:R-:W-:Y:S01]  /*158a0*/  MOV R11, 0x181f ;  /* 0x0000181f000b7802 */ /* 0x000fe20000000f00 */
[----:B------:R-:W-:Y:S02]  /*158b0*/  IMAD.MOV.U32 R12, RZ, RZ, RZ ;  /* 0x000000ffff0c7224 */ /* 0x000fe400078e00ff */
[----:B------:R-:W-:-:S07]  /*158c0*/  IMAD.MOV.U32 R15, RZ, RZ, -0x1 ;  /* 0xffffffffff0f7424 */ /* 0x000fce00078e00ff */
[----:B01----:R-:W-:Y:S05]  /*158d0*/  WARPSYNC.COLLECTIVE R15, `(.L_x_14948) ;  /* 0x000000000f087348 */ /* 0x003fea0003c00000 */
[----:B------:R2:W3:Y:S02]  /*158e0*/  SHFL.IDX P6, R14, R13, R12, R11 ;  /* 0x0000000c0d0e7389 */ /* 0x0004e400000c000b */
[----:B0123--:R-:W-:Y:S01]  /*158f0*/  ENDCOLLECTIVE ;  /* 0x000000000000791b */ /* 0x00ffe20003800000 */
.L_x_14948:
[----:B------:R-:W-:Y:S05]  /*15900*/  BSYNC B1 ;  /* 0x0000000000017941 */ /* 0x000fea0003800000 */
.L_x_14947:
        /* <DEDUP_REMOVED lines=9> */
.L_x_14949:
[----:B------:R-:W-:Y:S02]  /*159a0*/  IMAD.MOV.U32 R13, RZ, RZ, R8 ;  /* 0x000000ffff0d7224 */ /* 0x000fe400078e0008 */
[----:B------:R-:W-:Y:S02]  /*159b0*/  IMAD.MOV.U32 R12, RZ, RZ, 0x1 ;  /* 0x00000001ff0c7424 */ /* 0x000fe400078e00ff */
[----:B------:R-:W-:-:S07]  /*159c0*/  IMAD.MOV.U32 R2, RZ, RZ, R14 ;  /* 0x000000ffff027224 */ /* 0x000fce00078e000e */
[----:B------:R-:W-:Y:S05]  /*159d0*/  WARPSYNC.COLLECTIVE R15, `(.L_x_14950) ;  /* 0x000000000f087348 */ /* 0x000fea0003c00000 */
[----:B------:R0:W1:Y:S02]  /*159e0*/  SHFL.IDX P6, R14, R13, R12, R11 ;  /* 0x0000000c0d0e7389 */ /* 0x00006400000c000b */
[----:B01----:R-:W-:Y:S01]  /*159f0*/  ENDCOLLECTIVE ;  /* 0x000000000000791b */ /* 0x003fe20003800000 */
.L_x_14950:
        /* <DEDUP_REMOVED lines=11> */
.L_x_14951:
[----:B------:R-:W-:Y:S02]  /*15ab0*/  IMAD.MOV.U32 R13, RZ, RZ, R8 ;  /* 0x000000ffff0d7224 */ /* 0x000fe400078e0008 */
[----:B------:R-:W-:Y:S02]  /*15ac0*/  IMAD.MOV.U32 R12, RZ, RZ, 0x2 ;  /* 0x00000002ff0c7424 */ /* 0x000fe400078e00ff */
[----:B------:R-:W-:-:S07]  /*15ad0*/  IMAD.MOV.U32 R2, RZ, RZ, R14 ;  /* 0x000000ffff027224 */ /* 0x000fce00078e000e */
[----:B------:R-:W-:Y:S05]  /*15ae0*/  WARPSYNC.COLLECTIVE R15, `(.L_x_14952) ;  /* 0x000000000f087348 */ /* 0x000fea0003c00000 */
[----:B------:R0:W1:Y:S02]  /*15af0*/  SHFL.IDX P6, R14, R13, R12, R11 ;  /* 0x0000000c0d0e7389 */ /* 0x00006400000c000b */
[----:B01----:R-:W-:Y:S01]  /*15b00*/  ENDCOLLECTIVE ;  /* 0x000000000000791b */ /* 0x003fe20003800000 */
.L_x_14952:
        /* <DEDUP_REMOVED lines=11> */
.L_x_14953:
[----:B------:R-:W-:Y:S02]  /*15bc0*/  IMAD.MOV.U32 R13, RZ, RZ, R8 ;  /* 0x000000ffff0d7224 */ /* 0x000fe400078e0008 */
[----:B------:R-:W-:Y:S02]  /*15bd0*/  IMAD.MOV.U32 R12, RZ, RZ, 0x3 ;  /* 0x00000003ff0c7424 */ /* 0x000fe400078e00ff */
[----:B------:R-:W-:-:S07]  /*15be0*/  IMAD.MOV.U32 R2, RZ, RZ, R14 ;  /* 0x000000ffff027224 */ /* 0x000fce00078e000e */
[----:B------:R-:W-:Y:S05]  /*15bf0*/  WARPSYNC.COLLECTIVE R15, `(.L_x_14954) ;  /* 0x000000000f087348 */ /* 0x000fea0003c00000 */
[----:B------:R0:W1:Y:S02]  /*15c00*/  SHFL.IDX P6, R14, R13, R12, R11 ;  /* 0x0000000c0d0e7389 */ /* 0x00006400000c000b */
[----:B01----:R-:W-:Y:S01]  /*15c10*/  ENDCOLLECTIVE ;  /* 0x000000000000791b */ /* 0x003fe20003800000 */
.L_x_14954:
        /* <DEDUP_REMOVED lines=11> */
.L_x_14955:
[----:B------:R-:W-:Y:S02]  /*15cd0*/  IMAD.MOV.U32 R13, RZ, RZ, R8 ;  /* 0x000000ffff0d7224 */ /* 0x000fe400078e0008 */
[----:B------:R-:W-:Y:S01]  /*15ce0*/  IMAD.MOV.U32 R12, RZ, RZ, 0x4 ;  /* 0x00000004ff0c7424 */ /* 0x000fe200078e00ff */
[----:B------:R-:W-:-:S07]  /*15cf0*/  MOV R2, R14 ;  /* 0x0000000e00027202 */ /* 0x000fce0000000f00 */
[----:B------:R-:W-:Y:S05]  /*15d00*/  WARPSYNC.COLLECTIVE R15, `(.L_x_14956) ;  /* 0x000000000f087348 */ /* 0x000fea0003c00000 */
[----:B------:R0:W1:Y:S02]  /*15d10*/  SHFL.IDX P6, R14, R13, R12, R11 ;  /* 0x0000000c0d0e7389 */ /* 0x00006400000c000b */
[----:B01----:R-:W-:Y:S01]  /*15d20*/  ENDCOLLECTIVE ;  /* 0x000000000000791b */ /* 0x003fe20003800000 */
.L_x_14956:
        /* <DEDUP_REMOVED lines=11> */
.L_x_14957:
[----:B------:R-:W-:Y:S02]  /*15de0*/  IMAD.MOV.U32 R13, RZ, RZ, R8 ;  /* 0x000000ffff0d7224 */ /* 0x000fe400078e0008 */
[----:B------:R-:W-:Y:S02]  /*15df0*/  IMAD.MOV.U32 R12, RZ, RZ, 0x5 ;  /* 0x00000005ff0c7424 */ /* 0x000fe400078e00ff */
[----:B------:R-:W-:-:S07]  /*15e00*/  IMAD.MOV.U32 R2, RZ, RZ, R14 ;  /* 0x000000ffff027224 */ /* 0x000fce00078e000e */
[----:B------:R-:W-:Y:S05]  /*15e10*/  WARPSYNC.COLLECTIVE R15, `(.L_x_14958) ;  /* 0x000000000f087348 */ /* 0x000fea0003c00000 */
[----:B------:R0:W1:Y:S02]  /*15e20*/  SHFL.IDX P6, R14, R13, R12, R11 ;  /* 0x0000000c0d0e7389 */ /* 0x00006400000c000b */
[----:B01----:R-:W-:Y:S01]  /*15e30*/  ENDCOLLECTIVE ;  /* 0x000000000000791b */ /* 0x003fe20003800000 */
.L_x_14958:
        /* <DEDUP_REMOVED lines=11> */
.L_x_14959:
[----:B------:R-:W-:Y:S05]  /*15ef0*/  BRA `(.L_x_14960) ;  /* 0xffffffb4003c7947 */ /* 0x000fea000383ffff */
.L_x_14841:
[----:B----4-:R4:W0:Y:S02]  /*15f00*/  SYNCS.PHASECHK.TRANS64.TRYWAIT P0, [R10+URZ+0x32460], R20 ;  /* 0x032460140a0075a7 */ /* 0x010824000800017f */
[----:B0-----:R-:W-:Y:S05]  /*15f10*/  @!P0 NANOSLEEP.SYNCS 0x989680 ;  /* 0x009896800000895d */ /* 0x001fea0003900000 */
[----:B------:R-:W0:Y:S02]  /*15f20*/  @!P0 SYNCS.PHASECHK.TRANS64 P0, [R10+URZ+0x32460], R20 ;  /* 0x032460140a0085a7 */ /* 0x000e24000800007f */
[----:B0-----:R-:W-:Y:S05]  /*15f30*/  @!P0 BRA `(.L_x_14841) ;  /* 0xfffffffc00f08947 */ /* 0x001fea000383ffff */
[----:B------:R-:W-:Y:S05]  /*15f40*/  BRA `(.L_x_14961) ;  /* 0xffffffb400887947 */ /* 0x000fea000383ffff */
.L_x_14842:
[----:B------:R-:W-:Y:S01]  /*15f50*/  BSSY B1, `(.L_x_14962) ;  /* 0x0000008000017945 */ /* 0x000fe20003800000 */
[----:B------:R-:W-:Y:S01]  /*15f60*/  IMAD.MOV.U32 R13, RZ, RZ, R25 ;  /* 0x000000ffff0d7224 */ /* 0x000fe200078e0019 */
[----:B------:R-:W-:Y:S01]  /*15f70*/  MOV R12, RZ ;  /* 0x000000ff000c7202 */ /* 0x000fe20000000f00 */
[----:B------:R-:W-:Y:S02]  /*15f80*/  IMAD.MOV.U32 R11, RZ, RZ, 0x181f ;  /* 0x0000181fff0b7424 */ /* 0x000fe400078e00ff */
[----:B------:R-:W-:-:S07]  /*15f90*/  IMAD.MOV.U32 R15, RZ, RZ, -0x1 ;  /* 0xffffffffff0f7424 */ /* 0x000fce00078e00ff */
[----:B---3--:R-:W-:Y:S05]  /*15fa0*/  WARPSYNC.COLLECTIVE R15, `(.L_x_14963) ;  /* 0x000000000f087348 */ /* 0x008fea0003c00000 */
[----:B------:R0:W1:Y:S02]  /*15fb0*/  SHFL.IDX P6, R14, R13, R12, R11 ;  /* 0x0000000c0d0e7389 */ /* 0x00006400000c000b */
[----:B01-3--:R-:W-:Y:S01]  /*15fc0*/  ENDCOLLECTIVE ;  /* 0x000000000000791b */ /* 0x00bfe20003800000 */
.L_x_14963:
[----:B------:R-:W-:Y:S05]  /*15fd0*/  BSYNC B1 ;  /* 0x0000000000017941 */ /* 0x000fea0003800000 */
.L_x_14962:
        /* <DEDUP_REMOVED lines=9> */
.L_x_14964:
[----:B------:R-:W-:Y:S02]  /*16070*/  IMAD.MOV.U32 R13, RZ, RZ, R25 ;  /* 0x000000ffff0d7224 */ /* 0x000fe400078e0019 */
[----:B------:R-:W-:Y:S01]  /*16080*/  IMAD.MOV.U32 R12, RZ, RZ, 0x1 ;  /* 0x00000001ff0c7424 */ /* 0x000fe200078e00ff */
[----:B------:R-:W-:-:S13]  /*16090*/  IADD3 R2, P0, R14, R0, RZ ;  /* 0x000000000e027210 */ /* 0x000fda0007f1e0ff */
[----:B------:R-:W-:Y:S05]  /*160a0*/  WARPSYNC.COLLECTIVE R15, `(.L_x_14965) ;  /* 0x000000000f087348 */ /* 0x000fea0003c00000 */
[----:B------:R0:W1:Y:S02]  /*160b0*/  SHFL.IDX P6, R14, R13, R12, R11 ;  /* 0x0000000c0d0e7389 */ /* 0x00006400000c000b */
[----:B01----:R-:W-:Y:S01]  /*160c0*/  ENDCOLLECTIVE ;  /* 0x000000000000791b */ /* 0x003fe20003800000 */
.L_x_14965:
        /* <DEDUP_REMOVED lines=13> */
.L_x_14966:
[----:B------:R-:W-:Y:S02]  /*161a0*/  IMAD.MOV.U32 R13, RZ, RZ, R25 ;  /* 0x000000ffff0d7224 */ /* 0x000fe400078e0019 */
[----:B------:R-:W-:Y:S01]  /*161b0*/  IMAD.MOV.U32 R12, RZ, RZ, 0x2 ;  /* 0x00000002ff0c7424 */ /* 0x000fe200078e00ff */
[----:B------:R-:W-:-:S13]  /*161c0*/  IADD3 R2, P0, R14, R0, RZ ;  /* 0x000000000e027210 */ /* 0x000fda0007f1e0ff */
[----:B------:R-:W-:Y:S05]  /*161d0*/  WARPSYNC.COLLECTIVE R15, `(.L_x_14967) ;  /* 0x000000000f087348 */ /* 0x000fea0003c00000 */
[----:B------:R0:W1:Y:S02]  /*161e0*/  SHFL.IDX P6, R14, R13, R12, R11 ;  /* 0x0000000c0d0e7389 */ /* 0x00006400000c000b */
[----:B01----:R-:W-:Y:S01]  /*161f0*/  ENDCOLLECTIVE ;  /* 0x000000000000791b */ /* 0x003fe20003800000 */
.L_x_14967:
        /* <DEDUP_REMOVED lines=13> */
.L_x_14968:
[----:B------:R-:W-:Y:S02]  /*162d0*/  IMAD.MOV.U32 R13, RZ, RZ, R25 ;  /* 0x000000ffff0d7224 */ /* 0x000fe400078e0019 */
[----:B------:R-:W-:Y:S02]  /*162e0*/  IMAD.MOV.U32 R12, RZ, RZ, 0x3 ;  /* 0x00000003ff0c7424 */ /* 0x000fe400078e00ff */
[----:B------:R-:W-:-:S07]  /*162f0*/  IMAD.MOV.U32 R8, RZ, RZ, R14 ;  /* 0x000000ffff087224 */ /* 0x000fce00078e000e */
[----:B------:R-:W-:Y:S05]  /*16300*/  WARPSYNC.COLLECTIVE R15, `(.L_x_14969) ;  /* 0x000000000f087348 */ /* 0x000fea0003c00000 */
[----:B------:R0:W1:Y:S02]  /*16310*/  SHFL.IDX P6, R14, R13, R12, R11 ;  /* 0x0000000c0d0e7389 */ /* 0x00006400000c000b */
[----:B01----:R-:W-:Y:S01]  /*16320*/  ENDCOLLECTIVE ;  /* 0x000000000000791b */ /* 0x003fe20003800000 */
.L_x_14969:
        /* <DEDUP_REMOVED lines=14> */
.L_x_14970:
[----:B------:R-:W-:Y:S01]  /*16410*/  MOV R13, R25 ;  /* 0x00000019000d7202 */ /* 0x000fe20000000f00 */
[----:B------:R-:W-:Y:S01]  /*16420*/  IMAD.MOV.U32 R12, RZ, RZ, 0x4 ;  /* 0x00000004ff0c7424 */ /* 0x000fe200078e00ff */
[----:B------:R-:W-:-:S13]  /*16430*/  IADD3 R2, P0, R14, R0, RZ ;  /* 0x000000000e027210 */ /* 0x000fda0007f1e0ff */
[----:B------:R-:W-:Y:S05]  /*16440*/  WARPSYNC.COLLECTIVE R15, `(.L_x_14971) ;  /* 0x000000000f087348 */ /* 0x000fea0003c00000 */
[----:B------:R0:W1:Y:S02]  /*16450*/  SHFL.IDX P6, R14, R13, R12, R11 ;  /* 0x0000000c0d0e7389 */ /* 0x00006400000c000b */
[----:B01----:R-:W-:Y:S01]  /*16460*/  ENDCOLLECTIVE ;  /* 0x000000000000791b */ /* 0x003fe20003800000 */
.L_x_14971:
        /* <DEDUP_REMOVED lines=13> */
.L_x_14972:
[----:B------:R-:W-:Y:S02]  /*16540*/  IMAD.MOV.U32 R13, RZ, RZ, R25 ;  /* 0x000000ffff0d7224 */ /* 0x000fe400078e0019 */
[----:B------:R-:W-:Y:S01]  /*16550*/  IMAD.MOV.U32 R12, RZ, RZ, 0x5 ;  /* 0x00000005ff0c7424 */ /* 0x000fe200078e00ff */
[----:B------:R-:W-:-:S13]  /*16560*/  IADD3 R2, P0, R14, R0, RZ ;  /* 0x000000000e027210 */ /* 0x000fda0007f1e0ff */
[----:B------:R-:W-:Y:S05]  /*16570*/  WARPSYNC.COLLECTIVE R15, `(.L_x_14973) ;  /* 0x000000000f087348 */ /* 0x000fea0003c00000 */
[----:B------:R0:W1:Y:S02]  /*16580*/  SHFL.IDX P6, R14, R13, R12, R11 ;  /* 0x0000000c0d0e7389 */ /* 0x00006400000c000b */
[----:B01----:R-:W-:Y:S01]  /*16590*/  ENDCOLLECTIVE ;  /* 0x000000000000791b */ /* 0x003fe20003800000 */
.L_x_14973:
        /* <DEDUP_REMOVED lines=13> */
.L_x_14974:
[----:B------:R-:W-:Y:S05]  /*16670*/  BRA `(.L_x_14975) ;  /* 0xffffffb000d07947 */ /* 0x000fea000383ffff */
.L_x_14850:
        /* <DEDUP_REMOVED lines=8> */
.L_x_14977:
[----:B------:R-:W-:Y:S05]  /*16700*/  BSYNC B0 ;  /* 0x0000000000007941 */ /* 0x000fea0003800000 */
.L_x_14976:
        /* <DEDUP_REMOVED lines=9> */
.L_x_14978:
        /* <DEDUP_REMOVED lines=18> */
.L_x_14979:
[----:B------:R-:W-:Y:S02]  /*168c0*/  MOV R12, 0x2 ;  /* 0x00000002000c7802 */ /* 0x000fe40000000f00 */
[----:B------:R-:W-:-:S05]  /*168d0*/  SEL R6, R14, RZ, P1 ;  /* 0x000000ff0e067207 */ /* 0x000fca0000800000 */
[----:B------:R-:W-:-:S04]  /*168e0*/  IMAD.IADD R6, R5, 0x1, R6 ;  /* 0x0000000105067824 */ /* 0x000fc800078e0206 */
[----:B------:R-:W-:-:S07]  /*168f0*/  IMAD.MOV.U32 R13, RZ, RZ, R6 ;  /* 0x000000ffff0d7224 */ /* 0x000fce00078e0006 */
[----:B------:R-:W-:Y:S05]  /*16900*/  WARPSYNC.COLLECTIVE R15, `(.L_x_14980) ;  /* 0x000000000f087348 */ /* 0x000fea0003c00000 */
[----:B------:R0:W1:Y:S02]  /*16910*/  SHFL.UP P6, R14, R13, R12, R11 ;  /* 0x0400000c0d0e7389 */ /* 0x00006400000c000b */
[----:B01----:R-:W-:Y:S01]  /*16920*/  ENDCOLLECTIVE ;  /* 0x000000000000791b */ /* 0x003fe20003800000 */
.L_x_14980:
[----:B------:R-:W-:Y:S01]  /*16930*/  IMAD.MOV.U32 R12, RZ, RZ, 0x4 ;  /* 0x00000004ff0c7424 */ /* 0x000fe200078e00ff */
[----:B------:R-:W-:-:S05]  /*16940*/  SEL R7, R14, RZ, P2 ;  /* 0x000000ff0e077207 */ /* 0x000fca0001000000 */
[----:B------:R-:W-:-:S04]  /*16950*/  IMAD.IADD R7, R6, 0x1, R7 ;  /* 0x0000000106077824 */ /* 0x000fc800078e0207 */
[----:B------:R-:W-:-:S07]  /*16960*/  IMAD.MOV.U32 R13, RZ, RZ, R7 ;  /* 0x000000ffff0d7224 */ /* 0x000fce00078e0007 */
[----:B------:R-:W-:Y:S05]  /*16970*/  WARPSYNC.COLLECTIVE R15, `(.L_x_14981) ;  /* 0x000000000f087348 */ /* 0x000fea0003c00000 */
[----:B------:R0:W1:Y:S02]  /*16980*/  SHFL.UP P6, R14, R13, R12, R11 ;  /* 0x0400000c0d0e7389 */ /* 0x00006400000c000b */
[----:B01----:R-:W-:Y:S01]  /*16990*/  ENDCOLLECTIVE ;  /* 0x000000000000791b */ /* 0x003fe20003800000 */
.L_x_14981:
[----:B------:R-:W-:Y:S01]  /*169a0*/  IMAD.MOV.U32 R12, RZ, RZ, 0x8 ;  /* 0x00000008ff0c7424 */ /* 0x000fe200078e00ff */
[----:B------:R-:W-:-:S05]  /*169b0*/  SEL R2, R14, RZ, P3 ;  /* 0x000000ff0e027207 */ /* 0x000fca0001800000 */
[----:B------:R-:W-:-:S04]  /*169c0*/  IMAD.IADD R2, R7, 0x1, R2 ;  /* 0x0000000107027824 */ /* 0x000fc800078e0202 */
[----:B------:R-:W-:-:S07]  /*169d0*/  IMAD.MOV.U32 R13, RZ, RZ, R2 ;  /* 0x000000ffff0d7224 */ /* 0x000fce00078e0002 */
[----:B------:R-:W-:Y:S05]  /*169e0*/  WARPSYNC.COLLECTIVE R15, `(.L_x_14982) ;  /* 0x000000000f087348 */ /* 0x000fea0003c00000 */
[----:B------:R0:W1:Y:S02]  /*169f0*/  SHFL.UP P6, R14, R13, R12, R11 ;  /* 0x0400000c0d0e7389 */ /* 0x00006400000c000b */
[----:B01----:R-:W-:Y:S01]  /*16a00*/  ENDCOLLECTIVE ;  /* 0x000000000000791b */ /* 0x003fe20003800000 */
.L_x_14982:
[----:B------:R-:W-:Y:S01]  /*16a10*/  IMAD.MOV.U32 R12, RZ, RZ, 0x10 ;  /* 0x00000010ff0c7424 */ /* 0x000fe200078e00ff */
[----:B------:R-:W-:-:S05]  /*16a20*/  SEL R3, R14, RZ, P4 ;  /* 0x000000ff0e037207 */ /* 0x000fca0002000000 */
[----:B------:R-:W-:-:S04]  /*16a30*/  IMAD.IADD R3, R2, 0x1, R3 ;  /* 0x0000000102037824 */ /* 0x000fc800078e0203 */
[----:B------:R-:W-:-:S07]  /*16a40*/  IMAD.MOV.U32 R13, RZ, RZ, R3 ;  /* 0x000000ffff0d7224 */ /* 0x000fce00078e0003 */
[----:B------:R-:W-:Y:S05]  /*16a50*/  WARPSYNC.COLLECTIVE R15, `(.L_x_14983) ;  /* 0x000000000f087348 */ /* 0x000fea0003c00000 */
[----:B------:R0:W1:Y:S02]  /*16a60*/  SHFL.UP P6, R14, R13, R12, R11 ;  /* 0x0400000c0d0e7389 */ /* 0x00006400000c000b */
[----:B01----:R-:W-:Y:S01]  /*16a70*/  ENDCOLLECTIVE ;  /* 0x000000000000791b */ /* 0x003fe20003800000 */
.L_x_14983:
[----:B------:R-:W-:Y:S01]  /*16a80*/  IMAD.MOV.U32 R12, RZ, RZ, 0x1f ;  /* 0x0000001fff0c7424 */ /* 0x000fe200078e00ff */
[----:B------:R-:W-:Y:S02]  /*16a90*/  MOV R11, 0x1f ;  /* 0x0000001f000b7802 */ /* 0x000fe40000000f00 */
[----:B------:R-:W-:-:S05]  /*16aa0*/  SEL R6, R14, RZ, P5 ;  /* 0x000000ff0e067207 */ /* 0x000fca0002800000 */
[----:B------:R-:W-:-:S04]  /*16ab0*/  IMAD.IADD R6, R3, 0x1, R6 ;  /* 0x0000000103067824 */ /* 0x000fc800078e0206 */
[----:B------:R-:W-:-:S07]  /*16ac0*/  IMAD.MOV.U32 R13, RZ, RZ, R6 ;  /* 0x000000ffff0d7224 */ /* 0x000fce00078e0006 */
[----:B------:R-:W-:Y:S05]  /*16ad0*/  WARPSYNC.COLLECTIVE R15, `(.L_x_14984) ;  /* 0x000000000f087348 */ /* 0x000fea0003c00000 */
[----:B------:R0:W1:Y:S02]  /*16ae0*/  SHFL.IDX P6, R14, R13, R12, R11 ;  /* 0x0000000c0d0e7389 */ /* 0x00006400000c000b */
[----:B01----:R-:W-:Y:S01]  /*16af0*/  ENDCOLLECTIVE ;  /* 0x000000000000791b */ /* 0x003fe20003800000 */
.L_x_14984:
[----:B------:R-:W-:Y:S05]  /*16b00*/  BRA `(.L_x_14985) ;  /* 0xffffffb400287947 */ /* 0x000fea000383ffff */
.L_x_14855:
        /* <DEDUP_REMOVED lines=8> */
.L_x_14987:
[----:B------:R-:W-:Y:S05]  /*16b90*/  BSYNC B0 ;  /* 0x0000000000007941 */ /* 0x000fea0003800000 */
.L_x_14986:
        /* <DEDUP_REMOVED lines=8> */
.L_x_14988:
[----:B------:R-:W-:Y:S01]  /*16c20*/  IMAD.MOV.U32 R12, RZ, RZ, 0x4 ;  /* 0x00000004ff0c7424 */ /* 0x000fe200078e00ff */
[----:B------:R-:W-:-:S05]  /*16c30*/  SEL R2, R14, RZ, P2 ;  /* 0x000000ff0e027207 */ /* 0x000fca0001000000 */
[----:B------:R-:W-:-:S04]  /*16c40*/  IMAD.IADD R2, R13, 0x1, R2 ;  /* 0x000000010d027824 */ /* 0x000fc800078e0202 */
[----:B------:R-:W-:-:S07]  /*16c50*/  IMAD.MOV.U32 R13, RZ, RZ, R2 ;  /* 0x000000ffff0d7224 */ /* 0x000fce00078e0002 */
[----:B------:R-:W-:Y:S05]  /*16c60*/  WARPSYNC.COLLECTIVE R15, `(.L_x_14989) ;  /* 0x000000000f087348 */ /* 0x000fea0003c00000 */
[----:B------:R0:W1:Y:S02]  /*16c70*/  SHFL.UP P6, R14, R13, R12, R11 ;  /* 0x0400000c0d0e7389 */ /* 0x00006400000c000b */
[----:B01----:R-:W-:Y:S01]  /*16c80*/  ENDCOLLECTIVE ;  /* 0x000000000000791b */ /* 0x003fe20003800000 */
.L_x_14989:
[----:B------:R-:W-:Y:S01]  /*16c90*/  IMAD.MOV.U32 R12, RZ, RZ, 0x8 ;  /* 0x00000008ff0c7424 */ /* 0x000fe200078e00ff */
[----:B------:R-:W-:-:S05]  /*16ca0*/  SEL R3, R14, RZ, P3 ;  /* 0x000000ff0e037207 */ /* 0x000fca0001800000 */
[----:B------:R-:W-:-:S05]  /*16cb0*/  IMAD.IADD R3, R2, 0x1, R3 ;  /* 0x0000000102037824 */ /* 0x000fca00078e0203 */
[----:B------:R-:W-:-:S07]  /*16cc0*/  MOV R13, R3 ;  /* 0x00000003000d7202 */ /* 0x000fce0000000f00 */
[----:B------:R-:W-:Y:S05]  /*16cd0*/  WARPSYNC.COLLECTIVE R15, `(.L_x_14990) ;  /* 0x000000000f087348 */ /* 0x000fea0003c00000 */
[----:B------:R0:W1:Y:S02]  /*16ce0*/  SHFL.UP P6, R14, R13, R12, R11 ;  /* 0x0400000c0d0e7389 */ /* 0x00006400000c000b */
[----:B01----:R-:W-:Y:S01]  /*16cf0*/  ENDCOLLECTIVE ;  /* 0x000000000000791b */ /* 0x003fe20003800000 */
.L_x_14990:
[----:B------:R-:W-:Y:S01]  /*16d00*/  IMAD.MOV.U32 R12, RZ, RZ, 0x10 ;  /* 0x00000010ff0c7424 */ /* 0x000fe200078e00ff */
[----:B------:R-:W-:-:S05]  /*16d10*/  SEL R4, R14, RZ, P4 ;  /* 0x000000ff0e047207 */ /* 0x000fca0002000000 */
[----:B------:R-:W-:-:S04]  /*16d20*/  IMAD.IADD R4, R3, 0x1, R4 ;  /* 0x0000000103047824 */ /* 0x000fc800078e0204 */
[----:B------:R-:W-:-:S07]  /*16d30*/  IMAD.MOV.U32 R13, RZ, RZ, R4 ;  /* 0x000000ffff0d7224 */ /* 0x000fce00078e0004 */
[----:B------:R-:W-:Y:S05]  /*16d40*/  WARPSYNC.COLLECTIVE R15, `(.L_x_14991) ;  /* 0x000000000f087348 */ /* 0x000fea0003c00000 */
[----:B------:R0:W1:Y:S02]  /*16d50*/  SHFL.UP P6, R14, R13, R12, R11 ;  /* 0x0400000c0d0e7389 */ /* 0x00006400000c000b */
[----:B01----:R-:W-:Y:S01]  /*16d60*/  ENDCOLLECTIVE ;  /* 0x000000000000791b */ /* 0x003fe20003800000 */
.L_x_14991:
        /* <DEDUP_REMOVED lines=8> */
.L_x_14992:
[----:B------:R-:W-:Y:S05]  /*16df0*/  BRA `(.L_x_14993) ;  /* 0xffffffb400087947 */ /* 0x000fea000383ffff */
.L_x_14857:
[----:B------:R-:W-:Y:S01]  /*16e00*/  BSSY B0, `(.L_x_14994) ;  /* 0x0000006000007945 */ /* 0x000fe20003800000 */
[----:B------:R-:W-:Y:S01]  /*16e10*/  PLOP3.LUT P6, PT, P6, PT, PT, 0x8, 0x0 ;  /* 0x000000000000781c */ /* 0x000fe200037ce170 */
[----:B------:R-:W-:-:S12]  /*16e20*/  IMAD.MOV.U32 R15, RZ, RZ, -0x1 ;  /* 0xffffffffff0f7424 */ /* 0x000fd800078e00ff */
[----:B0123--:R-:W-:Y:S05]  /*16e30*/  WARPSYNC.COLLECTIVE R15, `(.L_x_14995) ;  /* 0x000000000f087348 */ /* 0x00ffea0003c00000 */
[----:B------:R-:W-:Y:S01]  /*16e40*/  VOTE.ANY R14, PT, P6 ;  /* 0x00000000000e7806 */ /* 0x000fe200030e0100 */
[----:B0123--:R-:W-:Y:S06]  /*16e50*/  ENDCOLLECTIVE ;  /* 0x000000000000791b */ /* 0x00ffec0003800000 */
.L_x_14995:
[----:B------:R-:W-:Y:S05]  /*16e60*/  BSYNC B0 ;  /* 0x0000000000007941 */ /* 0x000fea0003800000 */
.L_x_14994:
[----:B------:R-:W-:Y:S01]  /*16e70*/  IMAD.MOV.U32 R2, RZ, RZ, R14 ;  /* 0x000000ffff027224 */ /* 0x000fe200078e000e */
[----:B------:R-:W-:Y:S01]  /*16e80*/  MOV R11, 0x1f ;  /* 0x0000001f000b7802 */ /* 0x000fe20000000f00 */
[----:B------:R-:W-:Y:S02]  /*16e90*/  IMAD.MOV.U32 R13, RZ, RZ, R5 ;  /* 0x000000ffff0d7224 */ /* 0x000fe400078e0005 */
[----:B------:R-:W0:Y:S01]  /*16ea0*/  POPC R4, R2 ;  /* 0x0000000200047309 */ /* 0x000e220000000000 */
[----:B------:R-:W-:Y:S02]  /*16eb0*/  IMAD.MOV.U32 R15, RZ, RZ, -0x1 ;  /* 0xffffffffff0f7424 */ /* 0x000fe400078e00ff */
[----:B0-----:R-:W-:-:S07]  /*16ec0*/  IMAD.MOV.U32 R12, RZ, RZ, R4 ;  /* 0x000000ffff0c7224 */ /* 0x001fce00078e0004 */
[----:B------:R-:W-:Y:S05]  /*16ed0*/  WARPSYNC.COLLECTIVE R15, `(.L_x_14996) ;  /* 0x000000000f087348 */ /* 0x000fea0003c00000 */
[----:B------:R0:W1:Y:S02]  /*16ee0*/  SHFL.IDX P6, R14, R13, R12, R11 ;  /* 0x0000000c0d0e7389 */ /* 0x00006400000c000b */
[----:B01----:R-:W-:Y:S01]  /*16ef0*/  ENDCOLLECTIVE ;  /* 0x000000000000791b */ /* 0x003fe20003800000 */
.L_x_14996:
[----:B------:R-:W-:Y:S01]  /*16f00*/  IMAD.MOV.U32 R5, RZ, RZ, R14 ;  /* 0x000000ffff057224 */ /* 0x000fe200078e000e */
[----:B------:R-:W-:Y:S06]  /*16f10*/  BRA `(.L_x_14997) ;  /* 0xffffffb000f87947 */ /* 0x000fec000383ffff */
.L_x_14859:
[----:B------:R-:W-:Y:S01]  /*16f20*/  BSSY B0, `(.L_x_14998) ;  /* 0x0000007000007945 */ /* 0x000fe20003800000 */
[----:B------:R-:W-:Y:S02]  /*16f30*/  IMAD.MOV.U32 R13, RZ, RZ, R6 ;  /* 0x000000ffff0d7224 */ /* 0x000fe400078e0006 */
[----:B------:R-:W-:Y:S02]  /*16f40*/  IMAD.MOV.U32 R11, RZ, RZ, 0x1f ;  /* 0x0000001fff0b7424 */ /* 0x000fe400078e00ff */
[----:B------:R-:W-:-:S07]  /*16f50*/  IMAD.MOV.U32 R15, RZ, RZ, -0x1 ;  /* 0xffffffffff0f7424 */ /* 0x000fce00078e00ff */
[----:B01234-:R-:W-:Y:S05]  /*16f60*/  WARPSYNC.COLLECTIVE R15, `(.L_x_14999) ;  /* 0x000000000f087348 */ /* 0x01ffea0003c00000 */
[----:B------:R0:W0:Y:S02]  /*16f70*/  SHFL.IDX P6, R14, R13, R12, R11 ;  /* 0x0000000c0d0e7389 */ /* 0x00002400000c000b */
[----:B01234-:R-:W-:Y:S01]  /*16f80*/  ENDCOLLECTIVE ;  /* 0x000000000000791b */ /* 0x01ffe20003800000 */
.L_x_14999:
[----:B------:R-:W-:Y:S05]  /*16f90*/  BSYNC B0 ;  /* 0x0000000000007941 */ /* 0x000fea0003800000 */
.L_x_14998:
[----:B------:R-:W-:Y:S05]  /*16fa0*/  BRA `(.L_x_14858) ;  /* 0xffffffb000f07947 */ /* 0x000fea000383ffff */
.L_x_14863:
[----:B0-----:R0:W4:Y:S02]  /*16fb0*/  SYNCS.PHASECHK.TRANS64.TRYWAIT P0, [R5+URZ+0x32420], R0 ;  /* 0x03242000050075a7 */ /* 0x001124000800017f */
[----:B----4-:R-:W-:Y:S05]  /*16fc0*/  @!P0 NANOSLEEP.SYNCS 0x989680 ;  /* 0x009896800000895d */ /* 0x010fea0003900000 */
[----:B------:R-:W4:Y:S02]  /*16fd0*/  @!P0 SYNCS.PHASECHK.TRANS64 P0, [R5+URZ+0x32420], R0 ;  /* 0x03242000050085a7 */ /* 0x000f24000800007f */
[----:B----4-:R-:W-:Y:S05]  /*16fe0*/  @!P0 BRA `(.L_x_14863) ;  /* 0xfffffffc00f08947 */ /* 0x010fea000383ffff */
[----:B------:R-:W-:Y:S05]  /*16ff0*/  BRA `(.L_x_15000) ;  /* 0xffffffb800687947 */ /* 0x000fea000383ffff */
.L_x_14864:
        /* <DEDUP_REMOVED lines=11> */
.L_x_15002:
[----:B------:R-:W-:Y:S05]  /*170b0*/  BSYNC B0 ;  /* 0x0000000000007941 */ /* 0x000fea0003800000 */
.L_x_15001:
[----:B------:R-:W-:Y:S05]  /*170c0*/  BRA `(.L_x_15003) ;  /* 0xffffffb800507947 */ /* 0x000fea000383ffff */
.L_x_14867:
[----:B------:R-:W-:Y:S01]  /*170d0*/  BSSY B1, `(.L_x_15004) ;  /* 0x0000006000017945 */ /* 0x000fe20003800000 */
[----:B------:R-:W-:-:S07]  /*170e0*/  IMAD.MOV.U32 R15, RZ, RZ, -0x1 ;  /* 0xffffffffff0f7424 */ /* 0x000fce00078e00ff */
[----:B0123--:R-:W-:Y:S05]  /*170f0*/  WARPSYNC.COLLECTIVE R15, `(.L_x_15005) ;  /* 0x000000000f0c7348 */ /* 0x00ffea0003c00000 */
[----:B------:R-:W-:Y:S02]  /*17100*/  ELECT P6, UR62, PT ;  /* 0x00000000003e782f */ /* 0x000fe400038c0000 */
[----:B------:R-:W-:Y:S01]  /*17110*/  MOV R14, UR62 ;  /* 0x0000003e000e7c02 */ /* 0x000fe20008000f00 */
[----:B0123--:R-:W-:Y:S10]  /*17120*/  ENDCOLLECTIVE ;  /* 0x000000000000791b */ /* 0x00fff40003800000 */
.L_x_15005:
[----:B------:R-:W-:Y:S05]  /*17130*/  BSYNC B1 ;  /* 0x0000000000017941 */ /* 0x000fea0003800000 */
.L_x_15004:
[----:B------:R-:W-:Y:S05]  /*17140*/  BRA `(.L_x_15006) ;  /* 0xffffffb800487947 */ /* 0x000fea000383ffff */
.L_x_14869:
[----:B0-----:R0:W4:Y:S02]  /*17150*/  SYNCS.PHASECHK.TRANS64.TRYWAIT P1, [R3+URZ+0x32440], R2 ;  /* 0x03244002030075a7 */ /* 0x001124000802017f */
[----:B----4-:R-:W-:Y:S05]  /*17160*/  @!P1 NANOSLEEP.SYNCS 0x989680 ;  /* 0x009896800000995d */ /* 0x010fea0003900000 */
[----:B------:R-:W4:Y:S02]  /*17170*/  @!P1 SYNCS.PHASECHK.TRANS64 P1, [R3+URZ+0x32440], R2 ;  /* 0x03244002030095a7 */ /* 0x000f24000802007f */
[----:B----4-:R-:W-:Y:S05]  /*17180*/  @!P1 BRA `(.L_x_14869) ;  /* 0xfffffffc00f09947 */ /* 0x010fea000383ffff */
[----:B------:R-:W-:Y:S05]  /*17190*/  BRA `(.L_x_15007) ;  /* 0xffffffb800707947 */ /* 0x000fea000383ffff */
.L_x_14871:
[----:B----4-:R4:W0:Y:S02]  /*171a0*/  SYNCS.PHASECHK.TRANS64.TRYWAIT P1, [R5+URZ+0x32440], R0 ;  /* 0x03244000050075a7 */ /* 0x010824000802017f */
[----:B0-----:R-:W-:Y:S05]  /*171b0*/  @!P1 NANOSLEEP.SYNCS 0x989680 ;  /* 0x009896800000995d */ /* 0x001fea0003900000 */
[----:B------:R-:W0:Y:S02]  /*171c0*/  @!P1 SYNCS.PHASECHK.TRANS64 P1, [R5+URZ+0x32440], R0 ;  /* 0x03244000050095a7 */ /* 0x000e24000802007f */
[----:B0-----:R-:W-:Y:S05]  /*171d0*/  @!P1 BRA `(.L_x_14871) ;  /* 0xfffffffc00f09947 */ /* 0x001fea000383ffff */
[----:B------:R-:W-:Y:S05]  /*171e0*/  BRA `(.L_x_15008) ;  /* 0xffffffb8007c7947 */ /* 0x000fea000383ffff */
.L_x_14873:
[----:B------:R0:W0:Y:S02]  /*171f0*/  SYNCS.PHASECHK.TRANS64.TRYWAIT P1, [R3+URZ+0x32460], R2 ;  /* 0x03246002030075a7 */ /* 0x000024000802017f */
[----:B0-----:R-:W-:Y:S05]  /*17200*/  @!P1 NANOSLEEP.SYNCS 0x989680 ;  /* 0x009896800000995d */ /* 0x001fea0003900000 */
[----:B------:R-:W0:Y:S02]  /*17210*/  @!P1 SYNCS.PHASECHK.TRANS64 P1, [R3+URZ+0x32460], R2 ;  /* 0x03246002030095a7 */ /* 0x000e24000802007f */
[----:B0-----:R-:W-:Y:S05]  /*17220*/  @!P1 BRA `(.L_x_14873) ;  /* 0xfffffffc00f09947 */ /* 0x001fea000383ffff */
[----:B------:R-:W-:Y:S05]  /*17230*/  BRA `(.L_x_15009) ;  /* 0xffffffb800787947 */ /* 0x000fea000383ffff */
.L_x_15010:
        /* <DEDUP_REMOVED lines=12> */
.L_x_15571:


//--------------------- .text._ZN7cutlass13device_kernelIN5flash11enable_sm90INS1_16FlashAttnFwdSm90INS1_25CollectiveMainloopFwdSm90ILi2EN4cute5tupleIJNS5_1CILi1EEES8_S8_EEENS6_IJNS7_ILi128EEENS7_ILi96EEENS7_ILi64EEEEEELi256ENS_10bfloat16_tEfNS_4arch4Sm90ELb1ELb0ELb0ELb1ELb1ELb1ELb1ELb1ELb0ELb1ELb0ELb0EEENS1_21CollectiveEpilogueFwdINS6_IJSA_NS7_ILi256EEESB_EEES9_SE_SG_Li256ELb1ELb1ELb0ELb0EEENS1_36VarlenDynamicPersistentTileSchedulerILi128ELi96ELi256ELi128ELb0ELb1ELb1ELb1ELb1ELb1EEEEEEEEEvNT_6ParamsE --------------------------
	.section	.text._ZN7cutlass13device_kernelIN5flash11enable_sm90INS1_16FlashAttnFwdSm90INS1_25CollectiveMainloopFwdSm90ILi2EN4cute5tupleIJNS5_1CILi1EEES8_S8_EEENS6_IJNS7_ILi128EEENS7_ILi96EEENS7_ILi64EEEEEELi256ENS_10bfloat16_tEfNS_4arch4Sm90ELb1ELb0ELb0ELb1ELb1ELb1ELb1ELb1ELb0ELb1ELb0ELb0EEENS1_21CollectiveEpilogueFwdINS6_IJSA_NS7_ILi256EEESB_EEES9_SE_SG_Li256ELb1ELb1ELb0ELb0EEENS1_36VarlenDynamicPersistentTileSchedulerILi128ELi96ELi256ELi128ELb0ELb1ELb1ELb1ELb1ELb1EEEEEEEEEvNT_6ParamsE,"ax",@progbits
	.align	128
.text._ZN7cutlass13device_kernelIN5flash11enable_sm90INS1_16FlashAttnFwdSm90INS1_25CollectiveMainloopFwdSm90ILi2EN4cute5tupleIJNS5_1CILi1EEES8_S8_EEENS6_IJNS7_ILi128EEENS7_ILi96EEENS7_ILi64EEEEEELi256ENS_10bfloat16_tEfNS_4arch4Sm90ELb1ELb0ELb0ELb1ELb1ELb1ELb1ELb1ELb0ELb1ELb0ELb0EEENS1_21CollectiveEpilogueFwdINS6_IJSA_NS7_ILi256EEESB_EEES9_SE_SG_Li256ELb1ELb1ELb0ELb0EEENS1_36VarlenDynamicPersistentTileSchedulerILi128ELi96ELi256ELi128ELb0ELb1ELb1ELb1ELb1ELb1EEEEEEEEEvNT_6ParamsE:
        .type           _ZN7cutlass13device_kernelIN5flash11enable_sm90INS1_16FlashAttnFwdSm90INS1_25CollectiveMainloopFwdSm90ILi2EN4cute5tupleIJNS5_1CILi1EEES8_S8_EEENS6_IJNS7_ILi128EEENS7_ILi96EEENS7_ILi64EEEEEELi256ENS_10bfloat16_tEfNS_4arch4Sm90ELb1ELb0ELb0ELb1ELb1ELb1ELb1ELb1ELb0ELb1ELb0ELb0EEENS1_21CollectiveEpilogueFwdINS6_IJSA_NS7_ILi256EEESB_EEES9_SE_SG_Li256ELb1ELb1ELb0ELb0EEENS1_36VarlenDynamicPersistentTileSchedulerILi128ELi96ELi256ELi128ELb0ELb1ELb1ELb1ELb1ELb1EEEEEEEEEvNT_6ParamsE,@function
        .size           _ZN7cutlass13device_kernelIN5flash11enable_sm90INS1_16FlashAttnFwdSm90INS1_25CollectiveMainloopFwdSm90ILi2EN4cute5tupleIJNS5_1CILi1EEES8_S8_EEENS6_IJNS7_ILi128EEENS7_ILi96EEENS7_ILi64EEEEEELi256ENS_10bfloat16_tEfNS_4arch4Sm90ELb1ELb0ELb0ELb1ELb1ELb1ELb1ELb1ELb0ELb1ELb0ELb0EEENS1_21CollectiveEpilogueFwdINS6_IJSA_NS7_ILi256EEESB_EEES9_SE_SG_Li256ELb1ELb1ELb0ELb0EEENS1_36VarlenDynamicPersistentTileSchedulerILi128ELi96ELi256ELi128ELb0ELb1ELb1ELb1ELb1ELb1EEEEEEEEEvNT_6ParamsE,(.L_x_15572 - _ZN7cutlass13device_kernelIN5flash11enable_sm90INS1_16FlashAttnFwdSm90INS1_25CollectiveMainloopFwdSm90ILi2EN4cute5tupleIJNS5_1CILi1EEES8_S8_EEENS6_IJNS7_ILi128EEENS7_ILi96EEENS7_ILi64EEEEEELi256ENS_10bfloat16_tEfNS_4arch4Sm90ELb1ELb0ELb0ELb1ELb1ELb1ELb1ELb1ELb0ELb1ELb0ELb0EEENS1_21CollectiveEpilogueFwdINS6_IJSA_NS7_ILi256EEESB_EEES9_SE_SG_Li256ELb1ELb1ELb0ELb0EEENS1_36VarlenDynamicPersistentTileSchedulerILi128ELi96ELi256ELi128ELb0ELb1ELb1ELb1ELb1ELb1EEEEEEEEEvNT_6ParamsE)
        .other          _ZN7cutlass13device_kernelIN5flash11enable_sm90INS1_16FlashAttnFwdSm90INS1_25CollectiveMainloopFwdSm90ILi2EN4cute5tupleIJNS5_1CILi1EEES8_S8_EEENS6_IJNS7_ILi128EEENS7_ILi96EEENS7_ILi64EEEEEELi256ENS_10bfloat16_tEfNS_4arch4Sm90ELb1ELb0ELb0ELb1ELb1ELb1ELb1ELb1ELb0ELb1ELb0ELb0EEENS1_21CollectiveEpilogueFwdINS6_IJSA_NS7_ILi256EEESB_EEES9_SE_SG_Li256ELb1ELb1ELb0ELb0EEENS1_36VarlenDynamicPersistentTileSchedulerILi128ELi96ELi256ELi128ELb0ELb1ELb1ELb1ELb1ELb1EEEEEEEEEvNT_6ParamsE,@"STO_CUDA_ENTRY STV_DEFAULT"
_ZN7cutlass13device_kernelIN5flash11enable_sm90INS1_16FlashAttnFwdSm90INS1_25CollectiveMainloopFwdSm90ILi2EN4cute5tupleIJNS5_1CILi1EEES8_S8_EEENS6_IJNS7_ILi128EEENS7_ILi96EEENS7_ILi64EEEEEELi256ENS_10bfloat16_tEfNS_4arch4Sm90ELb1ELb0ELb0ELb1ELb1ELb1ELb1ELb1ELb0ELb1ELb0ELb0EEENS1_21CollectiveEpilogueFwdINS6_IJSA_NS7_ILi256EEESB_EEES9_SE_SG_Li256ELb1ELb1ELb0ELb0EEENS1_36VarlenDynamicPersistentTileSchedulerILi128ELi96ELi256ELi128ELb0ELb1ELb1ELb1ELb1ELb1EEEEEEEEEvNT_6ParamsE:
[----:B------:R-:W0:Y:S02]  /*0000*/  LDC R1, c[0x0][0x28] ;  /* 0x00000a00ff017b82 */ /* 0x000e240000000800 */
[----:B0-----:R-:W-:Y:S01]  /*0010*/  VIADD R1, R1, 0xffffff40 ;  /* 0xffffff4001017836 */ /* 0x001fe20000000000 */
[----:B------:R-:W0:Y:S01]  /*0020*/  S2R R0, SR_TID.X ;  /* 0x0000000000007919 */ /* 0x000e220000002100 */
[----:B------:R-:W-:Y:S01]  /*0030*/  ELECT P0, URZ, PT ;  /* 0x00000000003f782f */ /* 0x000fe20003800000 */
[----:B------:R-:W-:Y:S01]  /*0040*/  BSSY B0, `(.L_x_15011) ;  /* 0x000000e000007945 */ /* 0x000fe20003800000 */
        /* <DEDUP_REMOVED lines=13> */
.L_x_15012:
[----:B------:R-:W-:Y:S05]  /*0120*/  BSYNC B0 ;  /* 0x0000000000007941 */ /* 0x000fea0003800000 */
.L_x_15011:
        /* <DEDUP_REMOVED lines=43> */
.L_x_15013:
        /* <DEDUP_REMOVED lines=22> */
.L_x_15014:
        /* <DEDUP_REMOVED lines=18> */
.L_x_15015:
        /* <DEDUP_REMOVED lines=22> */
.L_x_15016:
        /* <DEDUP_REMOVED lines=22> */
.L_x_15017:
[----:B------:R-:W-:Y:S01]  /*0920*/  PLOP3.LUT P0, PT, PT, PT, UP0, 0x80, 0x0 ;  /* 0x000000000000781c */ /* 0x000fe20003f0f008 */
[----:B------:R-:W-:Y:S01]  /*0930*/  UMOV UR36, 0x1 ;  /* 0x0000000100247882 */ /* 0x000fe20000000000 */
[----:B------:R-:W-:Y:S01]  /*0940*/  NOP ;  /* 0x0000000000007918 */ /* 0x000fe20000000000 */
[----:B------:R-:W-:Y:S01]  /*0950*/  USEL UR36, UR36, 0x2, !UP0 ;  /* 0x0000000224247887 */ /* 0x000fe2000c000000 */
[----:B------:R-:W-:Y:S01]  /*0960*/  BSSY B9, `(.L_x_15018) ;  /* 0x0001c9c000097945 */ /* 0x000fe20003800000 */
[----:B------:R-:W-:Y:S01]  /*0970*/  ULDC.64 UR42, c[0x0][0x208] ;  /* 0x00008200002a7ab9 */ /* 0x000fe20000000a00 */
[----:B0123--:R-:W-:Y:S07]  /*0980*/  BAR.SYNC.DEFER_BLOCKING 0x0 ;  /* 0x0000000000007b1d */ /* 0x00ffee0000010000 */
[----:B------:R-:W-:Y:S05]  /*0990*/  @!P0 BRA `(.L_x_15019) ;  /* 0x0000015000408947 */ /* 0x000fea0003800000 */
.L_x_15020:
        /* <DEDUP_REMOVED lines=8> */
[----:B------:R-:W-:Y:S01]  /*0a20*/  UMOV UR4, 0x400 ;  /* 0x0000040000047882 */ /* 0x000fe20000000000 */
[----:B------:R-:W-:-:S11]  /*0a30*/  LOP3.LUT R23, R23, 0xffffffef, RZ, 0xc0, !PT ;  /* 0xffffffef17177812 */ /* 0x000fd600078ec0ff */
[----:B------:R-:W-:Y:S06]  /*0a40*/  @!P0 BAR.ARV 0x9, 0x100 ;  /* 0x0244000000008b1d */ /* 0x000fec0000002000 */
[----:B0-----:R-:W-:Y:S01]  /*0a50*/  ULEA UR4, UR41, UR4, 0x18 ;  /* 0x0000000429047291 */ /* 0x001fe2000f8ec03f */
[----:B------:R-:W-:Y:S01]  /*0a60*/  @P0 LOP3.LUT R23, R23, 0x10, RZ, 0xfc, !PT ;  /* 0x0000001017170812 */ /* 0x000fe200078efcff */
[----:B------:R-:W-:Y:S04]  /*0a70*/  BAR.SYNC.DEFER_BLOCKING 0x5, 0x180 ;  /* 0x0146000000007b1d */ /* 0x000fe80000010000 */
[----:B------:R-:W-:-:S02]  /*0a80*/  IMAD.U32 R22, RZ, RZ, UR4 ;  /* 0x00000004ff167e24 */ /* 0x000fc4000f8e00ff */
[----:B------:R-:W-:-:S03]  /*0a90*/  ULDC UR4, c[0x0][0xd3c] ;  /* 0x00034f0000047ab9 */ /* 0x000fc60000000800 */
[----:B------:R-:W0:Y:S01]  /*0aa0*/  LDS.128 R100, [R22+0x324d0] ;  /* 0x0324d00016647984 */ /* 0x000e220000000c00 */
[----:B------:R-:W-:Y:S06]  /*0ab0*/  BAR.ARV 0x4, 0x180 ;  /* 0x0106000000007b1d */ /* 0x000fec0000002000 */
[----:B0-----:R-:W-:-:S13]  /*0ac0*/  ISETP.GE.AND P0, PT, R103, UR4, PT ;  /* 0x0000000467007c0c */ /* 0x001fda000bf06270 */
[----:B------:R-:W-:Y:S05]  /*0ad0*/  @P0 BRA `(.L_x_15021) ;  /* 0x000001c800100947 */ /* 0x000fea0003800000 */
[----:B------:R-:W-:Y:S01]  /*0ae0*/  VIADD R14, R0, 0xffffff80 ;  /* 0xffffff80000e7836 */ /* 0x000fe20000000000 */
[----:B------:R-:W-:Y:S01]  /*0af0*/  CS2R R18, SRZ ;  /* 0x0000000000127805 */ /* 0x000fe2000001ff00 */
[----:B------:R-:W-:Y:S01]  /*0b00*/  IMAD.MOV.U32 R211, RZ, RZ, RZ ;  /* 0x000000ffffd37224 */ /* 0x000fe200078e00ff */
[----:B------:R-:W-:Y:S01]  /*0b10*/  ULOP3.LUT UR44, UR36, 0x1, URZ, 0xfc, !UPT ;  /* 0x00000001242c7892 */ /* 0x000fe2000f8efc3f */
[----:B------:R-:W-:Y:S01]  /*0b20*/  IMAD.MOV.U32 R207, RZ, RZ, RZ ;  /* 0x000000ffffcf7224 */ /* 0x000fe200078e00ff */
[----:B------:R-:W-:-:S04]  /*0b30*/  SHF.R.S32.HI R0, RZ, 0x1f, R14 ;  /* 0x0000001fff007819 */ /* 0x000fc8000001140e */
[----:B------:R-:W-:-:S04]  /*0b40*/  LEA.HI R2, R0, R14, RZ, 0x7 ;  /* 0x0000000e00027211 */ /* 0x000fc800078f38ff */
[----:B------:R-:W-:-:S05]  /*0b50*/  LOP3.LUT R3, R2, 0xffffff80, RZ, 0xc0, !PT ;  /* 0xffffff8002037812 */ /* 0x000fca00078ec0ff */
[----:B------:R-:W-:Y:S01]  /*0b60*/  IMAD.IADD R7, R14, 0x1, -R3 ;  /* 0x000000010e077824 */ /* 0x000fe200078e0a03 */
[----:B------:R-:W-:-:S04]  /*0b70*/  SHF.R.S32.HI R3, RZ, 0x7, R2 ;  /* 0x00000007ff037819 */ /* 0x000fc80000011402 */
[----:B------:R-:W-:-:S04]  /*0b80*/  SHF.R.S32.HI R6, RZ, 0x1f, R7 ;  /* 0x0000001fff067819 */ /* 0x000fc80000011407 */
[CC--:B------:R-:W-:Y:S02]  /*0b90*/  LEA.HI R9, R6.reuse, R7.reuse, RZ, 0x2 ;  /* 0x0000000706097211 */ /* 0x0c0fe400078f10ff */
[----:B------:R-:W-:Y:S02]  /*0ba0*/  LEA.HI R10, R6, R7, RZ, 0x5 ;  /* 0x00000007060a7211 */ /* 0x000fe400078f28ff */
[--C-:B------:R-:W-:Y:S02]  /*0bb0*/  SHF.R.S32.HI R5, RZ, 0x2, R9.reuse ;  /* 0x00000002ff057819 */ /* 0x100fe40000011409 */
[----:B------:R-:W-:Y:S02]  /*0bc0*/  SHF.R.S32.HI R4, RZ, 0x1f, R9 ;  /* 0x0000001fff047819 */ /* 0x000fe40000011409 */
[----:B------:R-:W-:Y:S02]  /*0bd0*/  LEA.HI R6, R0, R14, RZ, 0x2 ;  /* 0x0000000e00067211 */ /* 0x000fe400078f10ff */
[----:B------:R-:W-:-:S02]  /*0be0*/  LEA.HI R4, R4, R5, RZ, 0x3 ;  /* 0x0000000504047211 */ /* 0x000fc400078f18ff */
[----:B------:R-:W-:Y:S02]  /*0bf0*/  SHF.R.S32.HI R10, RZ, 0x5, R10 ;  /* 0x00000005ff0a7819 */ /* 0x000fe4000001140a */
[----:B------:R-:W-:Y:S02]  /*0c00*/  LOP3.LUT R8, R4, 0xfffffff8, RZ, 0xc0, !PT ;  /* 0xfffffff804087812 */ /* 0x000fe400078ec0ff */
[----:B------:R-:W-:Y:S02]  /*0c10*/  LEA.HI R4, R2, R3, RZ, 0x1 ;  /* 0x0000000302047211 */ /* 0x000fe400078f08ff */
[-C--:B------:R-:W-:Y:S01]  /*0c20*/  LEA.HI R2, R0, R14.reuse, RZ, 0x4 ;  /* 0x0000000e00027211 */ /* 0x080fe200078f20ff */
[----:B------:R-:W-:Y:S01]  /*0c30*/  IMAD.IADD R11, R5, 0x1, -R8 ;  /* 0x00000001050b7824 */ /* 0x000fe200078e0a08 */
[----:B------:R-:W-:Y:S02]  /*0c40*/  LOP3.LUT R8, R4, 0x3fffffe, RZ, 0xc0, !PT ;  /* 0x03fffffe04087812 */ /* 0x000fe400078ec0ff */
[----:B------:R-:W-:Y:S01]  /*0c50*/  LOP3.LUT R4, R6, 0xfffffffc, RZ, 0xc0, !PT ;  /* 0xfffffffc06047812 */ /* 0x000fe200078ec0ff */
[----:B------:R-:W-:Y:S01]  /*0c60*/  IMAD R11, R10, 0x10, R11 ;  /* 0x000000100a0b7824 */ /* 0x000fe200078e020b */
[----:B------:R-:W-:Y:S01]  /*0c70*/  SHF.R.S32.HI R5, RZ, 0x4, R2 ;  /* 0x00000004ff057819 */ /* 0x000fe20000011402 */
[----:B------:R-:W-:Y:S01]  /*0c80*/  IMAD.IADD R8, R3, 0x1, -R8 ;  /* 0x0000000103087824 */ /* 0x000fe200078e0a08 */
[----:B------:R-:W-:Y:S01]  /*0c90*/  LEA.HI R0, R0, R14, RZ, 0x5 ;  /* 0x0000000e00007211 */ /* 0x000fe200078f28ff */
[----:B------:R-:W-:Y:S01]  /*0ca0*/  IMAD.IADD R12, R14, 0x1, -R4 ;  /* 0x000000010e0c7824 */ /* 0x000fe200078e0a04 */
[----:B------:R-:W-:Y:S01]  /*0cb0*/  LEA.HI R3, R2, R5, RZ, 0x1 ;  /* 0x0000000502037211 */ /* 0x000fe200078f08ff */
[----:B------:R-:W-:Y:S01]  /*0cc0*/  IMAD R8, R8, 0x40, R11 ;  /* 0x0000004008087824 */ /* 0x000fe200078e020b */
[----:B------:R-:W-:Y:S01]  /*0cd0*/  LOP3.LUT R2, R2, 0x3fffff0, RZ, 0xc0, !PT ;  /* 0x03fffff002027812 */ /* 0x000fe200078ec0ff */
[C---:B------:R-:W-:Y:S01]  /*0ce0*/  IMAD.SHL.U32 R16, R12.reuse, 0x8, RZ ;  /* 0x000000080c107824 */ /* 0x040fe200078e00ff */
[----:B------:R-:W-:Y:S01]  /*0cf0*/  LOP3.LUT R4, R3, 0x1ffffffe, RZ, 0xc0, !PT ;  /* 0x1ffffffe03047812 */ /* 0x000fe200078ec0ff */
[C---:B------:R-:W-:Y:S01]  /*0d00*/  IMAD.SHL.U32 R204, R12.reuse, 0x4, RZ ;  /* 0x000000040ccc7824 */ /* 0x040fe200078e00ff */
[----:B------:R-:W-:Y:S01]  /*0d10*/  LEA.HI R3, R12, R12, RZ, 0x1 ;  /* 0x0000000c0c037211 */ /* 0x000fe200078f08ff */
[----:B------:R-:W-:Y:S01]  /*0d20*/  IMAD.IADD R2, R14, 0x1, -R2 ;  /* 0x000000010e027824 */ /* 0x000fe200078e0a02 */
[----:B------:R-:W-:Y:S01]  /*0d30*/  SHF.R.S32.HI R13, RZ, 0x5, R0 ;  /* 0x00000005ff0d7819 */ /* 0x000fe20000011400 */
[----:B------:R-:W-:Y:S01]  /*0d40*/  IMAD.IADD R4, R5, 0x1, -R4 ;  /* 0x0000000105047824 */ /* 0x000fe200078e0a04 */
[----:B------:R-:W-:Y:S01]  /*0d50*/  LOP3.LUT R3, R3, 0x1ffffffe, RZ, 0xc0, !PT ;  /* 0x1ffffffe03037812 */ /* 0x000fe200078ec0ff */
[----:B------:R-:W-:Y:S01]  /*0d60*/  VIADD R216, R16, 0x80 ;  /* 0x0000008010d87836 */ /* 0x000fe20000000000 */
[----:B------:R-:W-:Y:S01]  /*0d70*/  LOP3.LUT R0, R9, 0x7ffffffc, RZ, 0xc0, !PT ;  /* 0x7ffffffc09007812 */ /* 0x000fe200078ec0ff */
[----:B------:R-:W-:Y:S01]  /*0d80*/  IMAD R5, R13, 0x10, R2 ;  /* 0x000000100d057824 */ /* 0x000fe200078e0202 */
        /* <DEDUP_REMOVED lines=8> */
[----:B------:R0:W-:Y:S01]  /*0e10*/  STL [R1+0x8c], R2 ;  /* 0x00008c0201007387 */ /* 0x0001e20000100800 */
[----:B------:R-:W-:Y:S01]  /*0e20*/  VIADD R5, R206, 0x40 ;  /* 0x00000040ce057836 */ /* 0x000fe20000000000 */
[----:B------:R-:W-:Y:S01]  /*0e30*/  LEA.HI R3, R3, R206, RZ, 0x3 ;  /* 0x000000ce03037211 */ /* 0x000fe200078f18ff */
[C---:B------:R-:W-:Y:S01]  /*0e40*/  VIADD R213, R16.reuse, 0xa0 ;  /* 0x000000a010d57836 */ /* 0x040fe20000000000 */
[----:B------:R1:W-:Y:S01]  /*0e50*/  STL [R1+0x88], R0 ;  /* 0x0000880001007387 */ /* 0x0003e20000100800 */
[C---:B------:R-:W-:Y:S01]  /*0e60*/  VIADD R218, R16.reuse, 0xc0 ;  /* 0x000000c010da7836 */ /* 0x040fe20000000000 */
[----:B------:R-:W-:Y:S01]  /*0e70*/  LOP3.LUT R3, R3, 0xfffffff8, RZ, 0xc0, !PT ;  /* 0xfffffff803037812 */ /* 0x000fe200078ec0ff */
[----:B------:R-:W-:Y:S01]  /*0e80*/  VIADD R217, R16, 0xe0 ;  /* 0x000000e010d97836 */ /* 0x000fe20000000000 */
[----:B------:R-:W-:Y:S01]  /*0e90*/  STL [R1+0x98], RZ ;  /* 0x000098ff01007387 */ /* 0x000fe20000100800 */
[----:B------:R-:W-:Y:S01]  /*0ea0*/  IMAD.SHL.U32 R4, R4, 0x8, RZ ;  /* 0x0000000804047824 */ /* 0x000fe200078e00ff */
[----:B0-----:R-:W-:Y:S01]  /*0eb0*/  SHF.R.S32.HI R2, RZ, 0x1f, R5 ;  /* 0x0000001fff027819 */ /* 0x001fe20000011405 */
[----:B------:R-:W-:-:S02]  /*0ec0*/  IMAD.IADD R6, R206, 0x1, -R3 ;  /* 0x00000001ce067824 */ /* 0x000fc400078e0a03 */
[----:B------:R-:W-:Y:S01]  /*0ed0*/  VIADD R210, R16, 0x40 ;  /* 0x0000004010d27836 */ /* 0x000fe20000000000 */
[----:B------:R-:W-:Y:S01]  /*0ee0*/  LEA.HI R3, R2, R5, RZ, 0x3 ;  /* 0x0000000502037211 */ /* 0x000fe200078f18ff */
[----:B-1----:R-:W-:Y:S01]  /*0ef0*/  IMAD.SHL.U32 R0, R5, 0x40, RZ ;  /* 0x0000004005007824 */ /* 0x002fe200078e00ff */
[----:B------:R0:W-:Y:S01]  /*0f00*/  STL [R1+0x9c], R6 ;  /* 0x00009c0601007387 */ /* 0x0001e20000100800 */
[----:B------:R-:W-:Y:S02]  /*0f10*/  VIADD R2, R16, 0x20 ;  /* 0x0000002010027836 */ /* 0x000fe40000000000 */
[----:B------:R-:W-:Y:S01]  /*0f20*/  IMAD.SHL.U32 R3, R3, 0x40, RZ ;  /* 0x0000004003037824 */ /* 0x000fe200078e00ff */
[----:B------:R-:W-:Y:S01]  /*0f30*/  LOP3.LUT R0, R0, 0x1c0, RZ, 0xc0, !PT ;  /* 0x000001c000007812 */ /* 0x000fe200078ec0ff */
[----:B------:R-:W-:Y:S01]  /*0f40*/  VIADD R209, R16, 0x60 ;  /* 0x0000006010d17836 */ /* 0x000fe20000000000 */
[----:B------:R-:W-:Y:S01]  /*0f50*/  SHF.R.S32.HI R208, RZ, 0x1f, R2 ;  /* 0x0000001fffd07819 */ /* 0x000fe20000011402 */
[----:B------:R-:W-:Y:S01]  /*0f60*/  VIADD R212, R204, 0x10 ;  /* 0x00000010ccd47836 */ /* 0x000fe20000000000 */
[----:B------:R-:W-:-:S02]  /*0f70*/  LOP3.LUT R3, R3, 0xfffffe00, RZ, 0xc0, !PT ;  /* 0xfffffe0003037812 */ /* 0x000fc400078ec0ff */
[----:B------:R-:W-:Y:S02]  /*0f80*/  SHF.R.U32.HI R5, RZ, 0x3, R0 ;  /* 0x00000003ff057819 */ /* 0x000fe40000011600 */
[----:B------:R-:W-:Y:S01]  /*0f90*/  LOP3.LUT R0, R0, 0x38, R16, 0xf8, !PT ;  /* 0x0000003800007812 */ /* 0x000fe200078ef810 */
[----:B------:R1:W-:Y:S01]  /*0fa0*/  STL [R1+0x84], R3 ;  /* 0x0000840301007387 */ /* 0x0003e20000100800 */
[----:B0-----:R-:W-:-:S03]  /*0fb0*/  SHF.R.S32.HI R6, RZ, 0x1f, R213 ;  /* 0x0000001fff067819 */ /* 0x001fc600000114d5 */
[----:B------:R-:W-:Y:S04]  /*0fc0*/  STL [R1+0x7c], R7 ;  /* 0x00007c0701007387 */ /* 0x000fe80000100800 */
[----:B------:R-:W-:Y:S01]  /*0fd0*/  STL [R1+0x78], R6 ;  /* 0x0000780601007387 */ /* 0x000fe20000100800 */
[----:B-1----:R-:W-:Y:S02]  /*0fe0*/  LOP3.LUT R3, R3, R0, R5, 0xf6, !PT ;  /* 0x0000000003037212 */ /* 0x002fe400078ef605 */
[----:B------:R-:W-:Y:S02]  /*0ff0*/  SHF.R.S32.HI R0, RZ, 0x1f, R218 ;  /* 0x0000001fff007819 */ /* 0x000fe400000114da */
[----:B------:R-:W-:-:S03]  /*1000*/  SHF.R.S32.HI R5, RZ, 0x1f, R217 ;  /* 0x0000001fff057819 */ /* 0x000fc600000114d9 */
[----:B------:R0:W-:Y:S04]  /*1010*/  STL [R1+0x74], R0 ;  /* 0x0000740001007387 */ /* 0x0001e80000100800 */
[----:B------:R1:W-:Y:S01]  /*1020*/  STL [R1+0x70], R5 ;  /* 0x0000700501007387 */ /* 0x0003e20000100800 */
[----:B0-----:R-:W-:-:S05]  /*1030*/  IMAD R0, R3, 0x2, R22 ;  /* 0x0000000203007824 */ /* 0x001fca00078e0216 */
[----:B------:R1:W-:Y:S04]  /*1040*/  STL [R1+0xa0], R0 ;  /* 0x0000a00001007387 */ /* 0x0003e80000100800 */
[----:B------:R1:W-:Y:S02]  /*1050*/  STL [R1+0xa4], R4 ;  /* 0x0000a40401007387 */ /* 0x0003e40000100800 */
.L_x_15179:
[----:B01----:R-:W0:Y:S02]  /*1060*/  LDC.64 R4, c[0x0][0xd88] ;  /* 0x00036200ff047b82 */ /* 0x003e240000000a00 */
        /* <DEDUP_REMOVED lines=8> */
[----:B------:R-:W-:Y:S01]  /*10f0*/  ISETP.NE.U32.AND P0, PT, RZ, UR6, PT ;  /* 0x00000006ff007c0c */ /* 0x000fe2000bf05070 */
[----:B------:R-:W-:Y:S01]  /*1100*/  IMAD.MOV.U32 R33, RZ, RZ, RZ ;  /* 0x000000ffff217224 */ /* 0x000fe200078e00ff */
[----:B------:R-:W-:-:S02]  /*1110*/  ISETP.NE.AND.EX P1, PT, RZ, UR5, PT, P1 ;  /* 0x00000005ff007c0c */ /* 0x000fc4000bf25310 */
[----:B------:R-:W-:Y:S02]  /*1120*/  ISETP.NE.AND.EX P0, PT, RZ, UR7, PT, P0 ;  /* 0x00000007ff007c0c */ /* 0x000fe4000bf05300 */
[----:B--2---:R-:W-:Y:S01]  /*1130*/  SHF.R.S32.HI R0, RZ, 0x1f, R10 ;  /* 0x0000001fff007819 */ /* 0x004fe2000001140a */
[----:B------:R-:W-:-:S08]  /*1140*/  IMAD.SHL.U32 R34, R10, 0x4, RZ ;  /* 0x000000040a227824 */ /* 0x000fd000078e00ff */
[C---:B------:R-:W-:Y:S01]  /*1150*/  @P1 LEA R6, P2, R10.reuse, UR4, 0x2 ;  /* 0x000000040a061c11 */ /* 0x040fe2000f8410ff */
[----:B------:R0:W-:Y:S01]  /*1160*/  STL [R1+0x90], R10 ;  /* 0x0000900a01007387 */ /* 0x0001e20000100800 */
[C-C-:B------:R-:W-:Y:S02]  /*1170*/  SHF.L.U64.HI R35, R10.reuse, 0x2, R0.reuse ;  /* 0x000000020a237819 */ /* 0x140fe40000010200 */
[----:B------:R-:W-:Y:S02]  /*1180*/  @P1 LEA.HI.X R7, R10, UR5, R0, 0x2, P2 ;  /* 0x000000050a071c11 */ /* 0x000fe400090f1400 */
[----:B------:R-:W-:Y:S01]  /*1190*/  ISETP.NE.U32.AND P2, PT, RZ, UR8, PT ;  /* 0x00000008ff007c0c */ /* 0x000fe2000bf45070 */
[----:B------:R-:W-:Y:S01]  /*11a0*/  ULDC UR4, c[0x0][0x288] ;  /* 0x0000a20000047ab9 */ /* 0x000fe20000000800 */
[----:B------:R-:W-:Y:S01]  /*11b0*/  IADD3 R8, P3, R34, UR6, RZ ;  /* 0x0000000622087c10 */ /* 0x000fe2000ff7e0ff */
[----:B------:R0:W5:Y:S01]  /*11c0*/  @P1 LDG.E R3, desc[UR42][R6.64] ;  /* 0x0000002a06031981 */ /* 0x000162000c1e1900 */
[----:B------:R-:W-:Y:S01]  /*11d0*/  ISETP.NE.AND.EX P2, PT, RZ, UR9, PT, P2 ;  /* 0x00000009ff007c0c */ /* 0x000fe2000bf45320 */
[----:B------:R-:W-:Y:S01]  /*11e0*/  IMAD.U32 R219, RZ, RZ, UR4 ;  /* 0x00000004ffdb7e24 */ /* 0x000fe2000f8e00ff */
[----:B------:R-:W-:Y:S01]  /*11f0*/  IADD3.X R9, R35, UR7, RZ, P3, !PT ;  /* 0x0000000723097c10 */ /* 0x000fe20009ffe4ff */
[----:B------:R-:W-:-:S04]  /*1200*/  ULDC.64 UR4, c[0x0][0x418] ;  /* 0x0001060000047ab9 */ /* 0x000fc80000000a00 */
[----:B------:R0:W5:Y:S06]  /*1210*/  @P0 LDG.E R33, desc[UR42][R8.64] ;  /* 0x0000002a08210981 */ /* 0x00016c000c1e1900 */
        /* <DEDUP_REMOVED lines=23> */
.L_x_15022:
        /* <DEDUP_REMOVED lines=9> */
.L_x_15023:
[----:B------:R-:W-:Y:S05]  /*1420*/  @!P0 BRA `(.L_x_15024) ;  /* 0x00000000000c8947 */ /* 0x000fea0003800000 */
[----:B------:R-:W2:Y:S04]  /*1430*/  LDG.E R5, desc[UR42][R8.64] ;  /* 0x0000002a08057981 */ /* 0x000ea8000c1e1900 */
[----:B------:R-:W2:Y:S02]  /*1440*/  LDG.E R32, desc[UR42][R8.64+0x4] ;  /* 0x0000042a08207981 */ /* 0x000ea4000c1e1900 */
[----:B--2---:R-:W-:-:S07]  /*1450*/  IMAD.IADD R32, R32, 0x1, -R5 ;  /* 0x0000000120207824 */ /* 0x004fce00078e0a05 */
.L_x_15024:
        /* <DEDUP_REMOVED lines=18> */
[----:B0-----:R-:W-:Y:S01]  /*1580*/  VIADD R4, R10, 0x7f ;  /* 0x0000007f0a047836 */ /* 0x001fe20000000000 */
[----:B------:R0:W-:Y:S07]  /*1590*/  STL [R1+0x6c], R10 ;  /* 0x00006c0a01007387 */ /* 0x0001ee0000100800 */
[----:B------:R-:W1:Y:S08]  /*15a0*/  @P1 LDC R11, c[0x0][0x44c] ;  /* 0x00011300ff0b1b82 */ /* 0x000e700000000800 */
[----:B------:R-:W4:Y:S01]  /*15b0*/  @P1 LDC R5, c[0x0][0x450] ;  /* 0x00011400ff051b82 */ /* 0x000f220000000800 */
[----:B--2---:R-:W-:-:S02]  /*15c0*/  @P0 IMAD.IADD R25, R9, 0x1, -R0 ;  /* 0x0000000109190824 */ /* 0x004fc400078e0a00 */
[----:B-1----:R-:W-:-:S04]  /*15d0*/  @P1 IMAD.HI.U32 R0, R4, R11, RZ ;  /* 0x0000000b04001227 */ /* 0x002fc800078e00ff */
[----:B---3--:R-:W-:Y:S01]  /*15e0*/  IMAD.IADD R6, R8, 0x1, R25 ;  /* 0x0000000108067824 */ /* 0x008fe200078e0219 */
[----:B----4-:R-:W-:-:S03]  /*15f0*/  @P1 SHF.R.U32.HI R4, RZ, R5, R0 ;  /* 0x00000005ff041219 */ /* 0x010fc60000011600 */
[C---:B------:R-:W-:Y:S01]  /*1600*/  VIADD R0, R6.reuse, 0x5f ;  /* 0x0000005f06007836 */ /* 0x040fe20000000000 */
[----:B------:R-:W-:Y:S01]  /*1610*/  IADD3 R31, R6, 0x60, -R219 ;  /* 0x00000060061f7810 */ /* 0x000fe20007ffe8db */
[----:B------:R0:W-:Y:S02]  /*1620*/  STL [R1+0x80], R6 ;  /* 0x0000800601007387 */ /* 0x0001e40000100800 */
[----:B------:R-:W-:-:S04]  /*1630*/  IMAD.HI R0, R0, 0x2aaaaaab, RZ ;  /* 0x2aaaaaab00007827 */ /* 0x000fc800078e02ff */
[----:B------:R-:W-:Y:S01]  /*1640*/  IMAD.IADD R4, R31, 0x1, R4 ;  /* 0x000000011f047824 */ /* 0x000fe200078e0204 */
[----:B------:R-:W-:-:S03]  /*1650*/  SHF.R.U32.HI R3, RZ, 0x1f, R0 ;  /* 0x0000001fff037819 */ /* 0x000fc60000011600 */
[----:B------:R-:W-:Y:S01]  /*1660*/  IMAD.HI R4, R4, 0x2aaaaaab, RZ ;  /* 0x2aaaaaab04047827 */ /* 0x000fe200078e02ff */
[----:B------:R-:W-:-:S04]  /*1670*/  LEA.HI.SX32 R172, R0, R3, 0x1c ;  /* 0x0000000300ac7211 */ /* 0x000fc800078fe2ff */
[----:B------:R-:W-:-:S04]  /*1680*/  SHF.R.U32.HI R5, RZ, 0x1f, R4 ;  /* 0x0000001fff057819 */ /* 0x000fc80000011604 */
[----:B------:R-:W-:Y:S01]  /*1690*/  LEA.HI.SX32 R5, R4, R5, 0x1c ;  /* 0x0000000504057211 */ /* 0x000fe200078fe2ff */
[----:B------:R-:W-:-:S03]  /*16a0*/  IMAD.MOV R4, RZ, RZ, -R8 ;  /* 0x000000ffff047224 */ /* 0x000fc600078e0a08 */
[----:B------:R-:W-:Y:S02]  /*16b0*/  VIMNMX R5, R172, R5, PT ;  /* 0x00000005ac057248 */ /* 0x000fe40003fe0100 */
[----:B------:R-:W-:-:S03]  /*16c0*/  VIMNMX R4, RZ, R4, !PT ;  /* 0x00000004ff047248 */ /* 0x000fc60007fe0100 */
        /* <DEDUP_REMOVED lines=33> */
.L_x_15027:
[----:B------:R-:W-:Y:S05]  /*18e0*/  BSYNC B6 ;  /* 0x0000000000067941 */ /* 0x000fea0003800000 */
.L_x_15026:
        /* <DEDUP_REMOVED lines=20> */
.L_x_15029:
[----:B------:R-:W-:Y:S05]  /*1a30*/  BSYNC B6 ;  /* 0x0000000000067941 */ /* 0x000fea0003800000 */
.L_x_15028:
[----:B------:R-:W2:Y:S01]  /*1a40*/  LDL R36, [R1+0x9c] ;  /* 0x00009c0001247983 */ /* 0x000ea20000100800 */
[----:B------:R-:W-:Y:S01]  /*1a50*/  ULDC.64 UR4, c[0x0][0xaf0] ;  /* 0x0002bc0000047ab9 */ /* 0x000fe20000000a00 */
[----:B------:R-:W0:Y:S01]  /*1a60*/  LDC.64 R54, c[0x0][0x408] ;  /* 0x00010200ff367b82 */ /* 0x000e220000000a00 */
[----:B------:R-:W-:-:S04]  /*1a70*/  ISETP.NE.U32.AND P0, PT, RZ, UR4, PT ;  /* 0x00000004ff007c0c */ /* 0x000fc8000bf05070 */
[----:B------:R-:W-:-:S03]  /*1a80*/  ISETP.NE.AND.EX P0, PT, RZ, UR5, PT, P0 ;  /* 0x00000005ff007c0c */ /* 0x000fc6000bf05300 */
[----:B------:R-:W1:Y:S10]  /*1a90*/  LDC.64 R48, c[0x0][0x3f8] ;  /* 0x0000fe00ff307b82 */ /* 0x000e740000000a00 */
[----:B------:R-:W-:Y:S01]  /*1aa0*/  @P0 IADD3 R4, P1, R34, UR4, RZ ;  /* 0x0000000422040c10 */ /* 0x000fe2000ff3e0ff */
[----:B------:R-:W-:-:S03]  /*1ab0*/  ULDC UR4, c[0x0][0x320] ;  /* 0x0000c80000047ab9 */ /* 0x000fc60000000800 */
[----:B------:R-:W-:Y:S02]  /*1ac0*/  @P0 IADD3.X R5, R35, UR5, RZ, P1, !PT ;  /* 0x0000000523050c10 */ /* 0x000fe40008ffe4ff */
[----:B------:R-:W-:Y:S02]  /*1ad0*/  ISETP.GE.AND P1, PT, R2, UR4, PT ;  /* 0x0000000402007c0c */ /* 0x000fe4000bf26270 */
[----:B------:R-:W-:Y:S01]  /*1ae0*/  SHF.R.S32.HI R9, RZ, 0x1f, R206 ;  /* 0x0000001fff097819 */ /* 0x000fe200000114ce */
[----:B------:R3:W4:Y:S01]  /*1af0*/  @P0 LDG.E R24, desc[UR42][R4.64] ;  /* 0x0000002a04180981 */ /* 0x000722000c1e1900 */
[----:B------:R-:W-:Y:S01]  /*1b00*/  SEL R3, RZ, 0xffffffff, P1 ;  /* 0xffffffffff037807 */ /* 0x000fe20000800000 */
[----:B------:R-:W0:Y:S01]  /*1b10*/  LDC R35, c[0x0][0x3f4] ;  /* 0x0000fd00ff237b82 */ /* 0x000e220000000800 */
[----:B------:R-:W-:Y:S02]  /*1b20*/  ISETP.GE.AND P0, PT, R16, UR4, PT ;  /* 0x0000000410007c0c */ /* 0x000fe4000bf06270 */
[----:B------:R-:W-:Y:S01]  /*1b30*/  SHF.R.S32.HI R205, RZ, 0x1f, R204 ;  /* 0x0000001fffcd7819 */ /* 0x000fe200000114cc */
[----:B------:R-:W-:Y:S01]  /*1b40*/  IMAD.SHL.U32 R3, R3, 0x2, RZ ;  /* 0x0000000203037824 */ /* 0x000fe200078e00ff */
[----:B------:R-:W-:Y:S01]  /*1b50*/  SEL R0, RZ, 0x1, P0 ;  /* 0x00000001ff007807 */ /* 0x000fe20000000000 */
[----:B------:R-:W0:Y:S01]  /*1b60*/  S2R R38, SR_TID.X ;  /* 0x0000000000267919 */ /* 0x000e220000002100 */
[----:B------:R-:W-:Y:S01]  /*1b70*/  ISETP.GE.AND P0, PT, R210, UR4, PT ;  /* 0x00000004d2007c0c */ /* 0x000fe2000bf06270 */
[----:B-1----:R-:W-:Y:S01]  /*1b80*/  IMAD.WIDE.U32 R10, R206, R48, R16 ;  /* 0x00000030ce0a7225 */ /* 0x002fe200078e0010 */
[----:B------:R-:W-:-:S02]  /*1b90*/  ISETP.GE.AND P1, PT, R209, UR4, PT ;  /* 0x00000004d1007c0c */ /* 0x000fc4000bf26270 */
[----:B------:R-:W-:Y:S01]  /*1ba0*/  LOP3.LUT R0, R3, 0x2, R0, 0xe2, !PT ;  /* 0x0000000203007812 */ /* 0x000fe200078ee200 */
[----:B------:R-:W1:Y:S01]  /*1bb0*/  S2R R37, SR_TID.X ;  /* 0x0000000000257919 */ /* 0x000e620000002100 */
[----:B------:R-:W-:Y:S01]  /*1bc0*/  SEL R3, RZ, 0x4, P0 ;  /* 0x00000004ff037807 */ /* 0x000fe20000000000 */
[----:B------:R-:W-:Y:S01]  /*1bd0*/  IMAD.MOV.U32 R63, RZ, RZ, 0x20 ;  /* 0x00000020ff3f7424 */ /* 0x000fe200078e00ff */
[----:B---3--:R-:W-:Y:S01]  /*1be0*/  SEL R4, RZ, 0x8, P1 ;  /* 0x00000008ff047807 */ /* 0x008fe20000800000 */
[----:B------:R-:W-:Y:S01]  /*1bf0*/  IMAD R65, R49, 0x60, RZ ;  /* 0x0000006031417824 */ /* 0x000fe200078e02ff */
[----:B------:R-:W-:Y:S01]  /*1c00*/  ISETP.GE.AND P0, PT, R216, UR4, PT ;  /* 0x00000004d8007c0c */ /* 0x000fe2000bf06270 */
[----:B0-----:R-:W-:Y:S01]  /*1c10*/  IMAD.SHL.U32 R57, R54, 0x40, RZ ;  /* 0x0000004036397824 */ /* 0x001fe200078e00ff */
[----:B------:R-:W-:Y:S02]  /*1c20*/  ISETP.GE.AND P1, PT, R213, UR4, PT ;  /* 0x00000004d5007c0c */ /* 0x000fe4000bf26270 */
[----:B------:R-:W-:-:S02]  /*1c30*/  LOP3.LUT R0, R4, R0, R3, 0xfe, !PT ;  /* 0x0000000004007212 */ /* 0x000fc400078efe03 */
[----:B------:R-:W-:Y:S02]  /*1c40*/  SEL R3, RZ, 0x10, P0 ;  /* 0x00000010ff037807 */ /* 0x000fe40000000000 */
[----:B------:R-:W-:Y:S02]  /*1c50*/  SEL R4, RZ, 0x20, P1 ;  /* 0x00000020ff047807 */ /* 0x000fe40000800000 */
[----:B------:R-:W-:Y:S02]  /*1c60*/  ISETP.GE.AND P0, PT, R218, UR4, PT ;  /* 0x00000004da007c0c */ /* 0x000fe4000bf06270 */
[----:B------:R-:W-:Y:S02]  /*1c70*/  ISETP.GE.AND P1, PT, R217, UR4, PT ;  /* 0x00000004d9007c0c */ /* 0x000fe4000bf26270 */
[----:B------:R-:W-:Y:S01]  /*1c80*/  LOP3.LUT R3, R4, R0, R3, 0xfe, !PT ;  /* 0x0000000004037212 */ /* 0x000fe200078efe03 */
[-C--:B------:R-:W-:Y:S01]  /*1c90*/  IMAD R0, R9, R48.reuse, RZ ;  /* 0x0000003009007224 */ /* 0x080fe200078e02ff */
[----:B------:R-:W-:Y:S01]  /*1ca0*/  SEL R6, RZ, 0x40, P0 ;  /* 0x00000040ff067807 */ /* 0x000fe20000000000 */
[----:B------:R-:W-:Y:S01]  /*1cb0*/  IMAD.WIDE.U32 R4, R206, R48, R204 ;  /* 0x00000030ce047225 */ /* 0x000fe200078e00cc */
[----:B------:R-:W-:-:S02]  /*1cc0*/  SEL R7, RZ, 0x7fff80, P1 ;  /* 0x007fff80ff077807 */ /* 0x000fc40000800000 */
[----:B------:R-:W-:Y:S01]  /*1cd0*/  ISETP.GE.AND P0, PT, R16, R35, PT ;  /* 0x000000231000720c */ /* 0x000fe20003f06270 */
[----:B------:R-:W-:Y:S01]  /*1ce0*/  VIADD R38, R38, 0xffffff80 ;  /* 0xffffff8026267836 */ /* 0x000fe20000000000 */
[----:B------:R-:W-:Y:S01]  /*1cf0*/  LOP3.LUT R3, R7, R3, R6, 0xfe, !PT ;  /* 0x0000000307037212 */ /* 0x000fe200078efe06 */
[-C--:B------:R-:W-:Y:S01]  /*1d00*/  IMAD R6, R9, R54.reuse, RZ ;  /* 0x0000003609067224 */ /* 0x080fe200078e02ff */
[----:B------:R-:W-:Y:S01]  /*1d10*/  SEL R13, R35, RZ, P0 ;  /* 0x000000ff230d7207 */ /* 0x000fe20000000000 */
[----:B------:R-:W-:Y:S01]  /*1d20*/  IMAD.WIDE.U32 R8, R206, R54, R204 ;  /* 0x00000036ce087225 */ /* 0x000fe200078e00cc */
[----:B------:R-:W-:-:S03]  /*1d30*/  SHF.L.U64.HI R56, R54, 0x6, R55 ;  /* 0x0000000636387819 */ /* 0x000fc60000010237 */
[C---:B------:R-:W-:Y:S01]  /*1d40*/  IMAD R53, R206.reuse, R55, R6 ;  /* 0x00000037ce357224 */ /* 0x040fe200078e0206 */
[----:B-1----:R-:W-:Y:S01]  /*1d50*/  SHF.R.U32.HI R37, RZ, 0x7, R37 ;  /* 0x00000007ff257819 */ /* 0x002fe20000011625 */
[----:B------:R-:W-:Y:S02]  /*1d60*/  IMAD R15, R206, R49, R0 ;  /* 0x00000031ce0f7224 */ /* 0x000fe400078e0200 */
[----:B------:R-:W-:Y:S01]  /*1d70*/  IMAD.IADD R9, R9, 0x1, R53 ;  /* 0x0000000109097824 */ /* 0x000fe200078e0235 */
[----:B------:R-:W-:Y:S01]  /*1d80*/  ISETP.NE.AND P6, PT, R37, 0x1, PT ;  /* 0x000000012500780c */ /* 0x000fe20003fc5270 */
[----:B------:R-:W-:Y:S02]  /*1d90*/  IMAD.IADD R11, R15, 0x1, R11 ;  /* 0x000000010f0b7824 */ /* 0x000fe400078e020b */
[----:B-----5:R-:W-:Y:S02]  /*1da0*/  IMAD.WIDE.U32 R50, R26, R54, R8 ;  /* 0x000000361a327225 */ /* 0x020fe400078e0008 */
[----:B------:R-:W3:Y:S02]  /*1db0*/  LDL R8, [R1+0x84] ;  /* 0x0000840001087983 */ /* 0x000ee40000100800 */
[----:B------:R-:W-:-:S02]  /*1dc0*/  IMAD.IADD R13, R16, 0x1, R13 ;  /* 0x00000001100d7824 */ /* 0x000fc400078e020d */
[----:B------:R-:W-:-:S03]  /*1dd0*/  IMAD.WIDE.U32 R20, R26, R48, R10 ;  /* 0x000000301a147225 */ /* 0x000fc600078e000a */
[----:B------:R-:W-:Y:S01]  /*1de0*/  SHF.R.S32.HI R12, RZ, 0x1f, R13 ;  /* 0x0000001fff0c7819 */ /* 0x000fe2000001140d */
[----:B------:R-:W-:Y:S01]  /*1df0*/  VIADD R61, R37, 0x8 ;  /* 0x00000008253d7836 */ /* 0x000fe20000000000 */
[----:B------:R-:W-:Y:S05]  /*1e00*/  @!P6 WARPSYNC.ALL ;  /* 0x000000000000e948 */ /* 0x000fea0003800000 */
[----:B------:R-:W-:Y:S01]  /*1e10*/  VIADD R37, R206, 0x40 ;  /* 0x00000040ce257836 */ /* 0x000fe20000000000 */
[----:B------:R-:W-:Y:S01]  /*1e20*/  LEA.HI R13, R12, R13, RZ, 0x3 ;  /* 0x0000000d0c0d7211 */ /* 0x000fe200078f18ff */
[----:B------:R-:W-:Y:S01]  /*1e30*/  VIADD R10, R206, 0x40 ;  /* 0x00000040ce0a7836 */ /* 0x000fe20000000000 */
[----:B------:R-:W-:Y:S01]  /*1e40*/  PRMT R85, R3, 0x8880, RZ ;  /* 0x0000888003557816 */ /* 0x000fe200000000ff */
[----:B------:R-:W-:Y:S01]  /*1e50*/  IMAD.SHL.U32 R37, R37, 0x40, RZ ;  /* 0x0000004025257824 */ /* 0x000fe200078e00ff */
[----:B------:R-:W-:Y:S01]  /*1e60*/  ULDC UR4, c[0x0][0x2f4] ;  /* 0x0000bd0000047ab9 */ /* 0x000fe20000000800 */
[----:B------:R-:W-:-:S02]  /*1e70*/  IMAD.SHL.U32 R10, R10, 0x40, RZ ;  /* 0x000000400a0a7824 */ /* 0x000fc400078e00ff */
[----:B------:R-:W-:Y:S01]  /*1e80*/  IMAD.IADD R7, R5, 0x1, R15 ;  /* 0x0000000105077824 */ /* 0x000fe200078e020f */
[----:B------:R-:W-:Y:S01]  /*1e90*/  SHF.R.S32.HI R15, RZ, 0x1f, R26 ;  /* 0x0000001fff0f7819 */ /* 0x000fe2000001141a */
[----:B------:R-:W-:Y:S02]  /*1ea0*/  IMAD.MOV.U32 R6, RZ, RZ, R4 ;  /* 0x000000ffff067224 */ /* 0x000fe400078e0004 */
[----:B------:R-:W-:Y:S01]  /*1eb0*/  IMAD.WIDE.U32 R4, R206, R54, R16 ;  /* 0x00000036ce047225 */ /* 0x000fe200078e0010 */
[----:B------:R-:W-:Y:S02]  /*1ec0*/  LOP3.LUT R37, R37, 0x1c0, RZ, 0xc0, !PT ;  /* 0x000001c025257812 */ /* 0x000fe400078ec0ff */
[----:B------:R-:W-:Y:S01]  /*1ed0*/  LOP3.LUT R10, R10, 0x1c0, RZ, 0xc0, !PT ;  /* 0x000001c00a0a7812 */ /* 0x000fe200078ec0ff */
[----:B------:R-:W-:Y:S01]  /*1ee0*/  IMAD.IADD R53, R53, 0x1, R5 ;  /* 0x0000000135357824 */ /* 0x000fe200078e0205 */
[----:B------:R-:W-:Y:S01]  /*1ef0*/  SHF.R.S32.HI R73, RZ, 0x3, R13 ;  /* 0x00000003ff497819 */ /* 0x000fe2000001140d */
[----:B------:R-:W-:Y:S01]  /*1f00*/  IMAD R5, R15, R48, RZ ;  /* 0x000000300f057224 */ /* 0x000fe200078e02ff */
[----:B------:R-:W-:Y:S01]  /*1f10*/  LOP3.LUT R74, R13, 0xfffffff8, RZ, 0xc0, !PT ;  /* 0xfffffff80d4a7812 */ /* 0x000fe200078ec0ff */
[----:B------:R-:W-:Y:S01]  /*1f20*/  IMAD.MOV.U32 R52, RZ, RZ, R4 ;  /* 0x000000ffff347224 */ /* 0x000fe200078e0004 */
[----:B------:R-:W-:Y:S01]  /*1f30*/  SHF.R.U32.HI R10, RZ, 0x3, R10 ;  /* 0x00000003ff0a7819 */ /* 0x000fe2000001160a */
[----:B------:R-:W-:Y:S01]  /*1f40*/  IMAD R15, R15, R54, RZ ;  /* 0x000000360f0f7224 */ /* 0x000fe200078e02ff */
[----:B------:R-:W-:Y:S01]  /*1f50*/  SHF.L.U64.HI R4, R48, 0x6, R49 ;  /* 0x0000000630047819 */ /* 0x000fe20000010231 */
[----:B------:R-:W-:Y:S01]  /*1f60*/  IMAD.IADD R0, R33, 0x1, R32 ;  /* 0x0000000121007824 */ /* 0x000fe200078e0220 */
[----:B------:R-:W-:Y:S01]  /*1f70*/  PRMT R85, R85, 0x7710, RZ ;  /* 0x0000771055557816 */ /* 0x000fe200000000ff */
[----:B------:R-:W-:Y:S01]  /*1f80*/  IMAD R33, R26, R49, R5 ;  /* 0x000000311a217224 */ /* 0x000fe200078e0205 */
[----:B------:R-:W-:Y:S01]  /*1f90*/  ISETP.GE.AND P2, PT, R2, UR4, PT ;  /* 0x0000000402007c0c */ /* 0x000fe2000bf46270 */
[----:B------:R-:W-:-:S02]  /*1fa0*/  IMAD.SHL.U32 R5, R48, 0x40, RZ ;  /* 0x0000004030057824 */ /* 0x000fc400078e00ff */
[----:B------:R-:W-:-:S04]  /*1fb0*/  IMAD.WIDE.U32 R6, R26, R48, R6 ;  /* 0x000000301a067225 */ /* 0x000fc800078e0006 */
[----:B------:R-:W-:Y:S02]  /*1fc0*/  IMAD R11, R55, 0x60, RZ ;  /* 0x00000060370b7824 */ /* 0x000fe400078e02ff */
[C---:B------:R-:W-:Y:S02]  /*1fd0*/  IMAD R15, R26.reuse, R55, R15 ;  /* 0x000000371a0f7224 */ /* 0x040fe400078e020f */
        /* <DEDUP_REMOVED lines=17> */
[----:B------:R-:W-:Y:S01]  /*20f0*/  IMAD.IADD R71, R51, 0x1, R15 ;  /* 0x0000000133477824 */ /* 0x000fe200078e020f */
[----:B------:R-:W-:Y:S01]  /*2100*/  LOP3.LUT R85, R85, 0x40, RZ, 0xc0, !PT ;  /* 0x0000004055557812 */ /* 0x000fe200078ec0ff */
[----:B------:R-:W-:-:S02]  /*2110*/  IMAD.IADD R72, R15, 0x1, R53 ;  /* 0x000000010f487824 */ /* 0x000fc400078e0235 */
[C---:B--2---:R-:W-:Y:S01]  /*2120*/  IMAD.SHL.U32 R58, R36.reuse, 0x40, RZ ;  /* 0x00000040243a7824 */ /* 0x044fe200078e00ff */
[----:B------:R-:W-:Y:S01]  /*2130*/  @!P6 BAR.SYNC.DEFER_BLOCKING 0x9, 0x100 ;  /* 0x024400000000eb1d */ /* 0x000fe20000010000 */
[----:B------:R-:W-:Y:S02]  /*2140*/  LOP3.LUT P1, RZ, R36, 0x4, RZ, 0xc0, !PT ;  /* 0x0000000424ff7812 */ /* 0x000fe4000782c0ff */
[----:B------:R-:W-:Y:S02]  /*2150*/  SHF.R.S32.HI R36, RZ, 0x1f, R38 ;  /* 0x0000001fff247819 */ /* 0x000fe40000011426 */
[----:B------:R-:W-:Y:S02]  /*2160*/  LOP3.LUT R58, R58, 0x1c0, RZ, 0xc0, !PT ;  /* 0x000001c03a3a7812 */ /* 0x000fe400078ec0ff */
[----:B------:R-:W-:-:S04]  /*2170*/  LEA.HI R36, R36, R38, RZ, 0x2 ;  /* 0x0000002624247211 */ /* 0x000fc800078f10ff */
[----:B------:R-:W-:-:S05]  /*2180*/  LOP3.LUT R36, R36, 0xfffffffc, RZ, 0xc0, !PT ;  /* 0xfffffffc24247812 */ /* 0x000fca00078ec0ff */
[----:B------:R-:W-:Y:S02]  /*2190*/  IMAD.IADD R36, R38, 0x1, -R36 ;  /* 0x0000000126247824 */ /* 0x000fe400078e0a24 */
[----:B------:R-:W0:Y:S02]  /*21a0*/  S2R R38, SR_TID.X ;  /* 0x0000000000267919 */ /* 0x000e240000002100 */
[----:B------:R-:W-:Y:S01]  /*21b0*/  IMAD R62, R36, 0x40, R206 ;  /* 0x00000040243e7824 */ /* 0x000fe200078e02ce */
        /* <DEDUP_REMOVED lines=16> */
[----:B----4-:R-:W-:Y:S01]  /*22c0*/  SHF.R.S32.HI R75, RZ, 0x1f, R24 ;  /* 0x0000001fff4b7819 */ /* 0x010fe20000011418 */
[----:B---3--:R-:W-:-:S10]  /*22d0*/  IMAD.IADD R78, R8, 0x1, R13 ;  /* 0x00000001084e7824 */ /* 0x008fd400078e020d */
.L_x_15083:
        /* <DEDUP_REMOVED lines=24> */
[----:B-----5:R0:W5:Y:S01]  /*2460*/  @!P2 LDG.E R96, desc[UR42][R10.64] ;  /* 0x0000002a0a60a981 */ /* 0x020162000c1e1900 */
        /* <DEDUP_REMOVED lines=74> */
.L_x_15034:
[----:B------:R-:W-:Y:S05]  /*2910*/  BSYNC B1 ;  /* 0x0000000000017941 */ /* 0x000fea0003800000 */
.L_x_15033:
        /* <DEDUP_REMOVED lines=29> */
.L_x_15036:
[----:B------:R-:W-:Y:S05]  /*2af0*/  BSYNC B1 ;  /* 0x0000000000017941 */ /* 0x000fea0003800000 */
.L_x_15035:
[----:B0-----:R-:W-:Y:S01]  /*2b00*/  IMAD.MOV.U32 R8, RZ, RZ, R92 ;  /* 0x000000ffff087224 */ /* 0x001fe200078e005c */
        /* <DEDUP_REMOVED lines=33> */
.L_x_15037:
[----:B------:R-:W-:Y:S01]  /*2d20*/  IMAD R86, R19, 0x8, R22 ;  /* 0x0000000813567824 */ /* 0x000fe200078e0216 */
[----:B------:R-:W-:Y:S01]  /*2d30*/  SHF.L.U32 R101, R211, 0x1f, RZ ;  /* 0x0000001fd3657819 */ /* 0x000fe200000006ff */
[----:B------:R-:W-:Y:S03]  /*2d40*/  BSSY B1, `(.L_x_15038) ;  /* 0x0000003000017945 */ /* 0x000fe60003800000 */
[----:B------:R-:W0:Y:S02]  /*2d50*/  SYNCS.PHASECHK.TRANS64.TRYWAIT P5, [R86+URZ+0x32490], R101 ;  /* 0x03249065560075a7 */ /* 0x000e2400080a017f */
[----:B0-----:R-:W-:Y:S05]  /*2d60*/  @!P5 BRA `(.L_x_15039) ;  /* 0x000001a40074d947 */ /* 0x001fea0003800000 */
.L_x_15306:
[----:B------:R-:W-:Y:S05]  /*2d70*/  BSYNC B1 ;  /* 0x0000000000017941 */ /* 0x000fea0003800000 */
.L_x_15038:
[----:B------:R-:W-:-:S03]  /*2d80*/  UMOV UR4, 0xffffffff ;  /* 0xffffffff00047882 */ /* 0x000fc60000000000 */
[----:B------:R-:W-:Y:S05]  /*2d90*/  BRA.DIV UR4, `(.L_x_15040) ;  /* 0x000001a6047c7947 */ /* 0x000fea000b800000 */
[----:B------:R1:W2:Y:S04]  /*2da0*/  SHFL.IDX PT, R33, R90, RZ, 0x1c1f ;  /* 0x001c1fff5a217589 */ /* 0x0002a800000e0000 */
[----:B------:R1:W3:Y:S02]  /*2db0*/  SHFL.IDX PT, R14, R89, RZ, 0x1c1f ;  /* 0x001c1fff590e7589 */ /* 0x0002e400000e0000 */
.L_x_15310:
        /* <DEDUP_REMOVED lines=13> */
[----:B------:R-:W-:Y:S01]  /*2e90*/  SHF.R.U32.HI R111, RZ, 0x10, R47 ;  /* 0x00000010ff6f7819 */ /* 0x000fe2000001162f */
[----:B------:R-:W-:Y:S01]  /*2ea0*/  IMAD.U32 R47, R11, 0x10000, RZ ;  /* 0x000100000b2f7824 */ /* 0x000fe200078e00ff */
        /* <DEDUP_REMOVED lines=41> */
.L_x_15046:
[----:B------:R-:W-:Y:S05]  /*3140*/  BSYNC B3 ;  /* 0x0000000000037941 */ /* 0x000fea0003800000 */
.L_x_15045:
[----:B0-----:R4:W-:Y:S02]  /*3150*/  ST.E.128 desc[UR42][R12.64], R8 ;  /* 0x000000080c007985 */ /* 0x0019e4000c101d2a */
.L_x_15044:
[----:B------:R-:W-:Y:S05]  /*3160*/  BSYNC B2 ;  /* 0x0000000000027941 */ /* 0x000fea0003800000 */
.L_x_15043:
        /* <DEDUP_REMOVED lines=54> */
.L_x_15048:
[----:B------:R-:W-:Y:S05]  /*34d0*/  BSYNC B2 ;  /* 0x0000000000027941 */ /* 0x000fea0003800000 */
.L_x_15047:
[----:B0-----:R0:W-:Y:S02]  /*34e0*/  ST.E.128 desc[UR42][R14.64], R8 ;  /* 0x000000080e007985 */ /* 0x0011e4000c101d2a */
.L_x_15042:
[----:B------:R-:W-:Y:S05]  /*34f0*/  BSYNC B1 ;  /* 0x0000000000017941 */ /* 0x000fea0003800000 */
.L_x_15041:
[----:B------:R-:W-:-:S03]  /*3500*/  UMOV UR4, 0xffffffff ;  /* 0xffffffff00047882 */ /* 0x000fc60000000000 */
[----:B------:R-:W-:Y:S05]  /*3510*/  BRA.DIV UR4, `(.L_x_15049) ;  /* 0x0000019e04e47947 */ /* 0x000fea000b800000 */
[----:B--2---:R2:W1:Y:S04]  /*3520*/  SHFL.IDX PT, R33, R90, 0x1, 0x1c1f ;  /* 0x003c1f005a217f89 */ /* 0x00446800000e0000 */
[----:B0--3--:R2:W0:Y:S02]  /*3530*/  SHFL.IDX PT, R14, R89, 0x1, 0x1c1f ;  /* 0x003c1f00590e7f89 */ /* 0x00942400000e0000 */
.L_x_15314:
[----:B------:R-:W-:Y:S05]  /*3540*/  @P4 BRA `(.L_x_15050) ;  /* 0x00000020002c4947 */ /* 0x000fea0003800000 */
[----:B------:R-:W-:Y:S04]  /*3550*/  BSSY B1, `(.L_x_15051) ;  /* 0x0000038000017945 */ /* 0x000fe80003800000 */
[----:B------:R-:W-:Y:S05]  /*3560*/  @P1 BRA `(.L_x_15052) ;  /* 0x0000000000d81947 */ /* 0x000fea0003800000 */
[----:B----4-:R3:W4:Y:S01]  /*3570*/  LDS.128 R8, [R100+0x2000] ;  /* 0x0020000064087984 */ /* 0x0107220000000c00 */
[C---:B0-----:R-:W-:Y:S01]  /*3580*/  LEA R12, P2, R16.reuse, R14, 0x1 ;  /* 0x0000000e100c7211 */ /* 0x041fe200078408ff */
[----:B------:R-:W-:Y:S03]  /*3590*/  BSSY B2, `(.L_x_15053) ;  /* 0x0000032000027945 */ /* 0x000fe60003800000 */
[----:B-1----:R-:W-:Y:S02]  /*35a0*/  LEA.HI.X R13, R16, R33, R17, 0x1, P2 ;  /* 0x00000021100d7211 */ /* 0x002fe400010f0c11 */
[----:B------:R-:W-:-:S13]  /*35b0*/  ISETP.GE.AND P2, PT, R204, R95, PT ;  /* 0x0000005fcc00720c */ /* 0x000fda0003f46270 */
[----:B---3--:R-:W-:Y:S05]  /*35c0*/  @P2 BRA `(.L_x_15054) ;  /* 0x0000000000b82947 */ /* 0x008fea0003800000 */
[----:B------:R-:W-:Y:S01]  /*35d0*/  SHF.R.U64 R45, R38, 0x10, R39 ;  /* 0x00000010262d7819 */ /* 0x000fe20000001227 */
[----:B----4-:R-:W-:Y:S01]  /*35e0*/  IMAD.U32 R15, R10, 0x10000, RZ ;  /* 0x000100000a0f7824 */ /* 0x010fe200078e00ff */
        /* <DEDUP_REMOVED lines=9> */
[----:B--2---:R-:W-:Y:S01]  /*3680*/  IMAD.U32 R89, R47, 0x10000, RZ ;  /* 0x000100002f597824 */ /* 0x004fe200078e00ff */
        /* <DEDUP_REMOVED lines=10> */
[CC--:B------:R-:W-:Y:S01]  /*3730*/  FMUL.FTZ R90, R38.reuse, R89.reuse ;  /* 0x00000059265a7220 */ /* 0x0c0fe20000410000 */
        /* <DEDUP_REMOVED lines=23> */
.L_x_15054:
[----:B------:R-:W-:Y:S05]  /*38b0*/  BSYNC B2 ;  /* 0x0000000000027941 */ /* 0x000fea0003800000 */
.L_x_15053:
[----:B----4-:R3:W-:Y:S02]  /*38c0*/  ST.E.128 desc[UR42][R12.64], R8 ;  /* 0x000000080c007985 */ /* 0x0107e4000c101d2a */
.L_x_15052:
[----:B------:R-:W-:Y:S05]  /*38d0*/  BSYNC B1 ;  /* 0x0000000000017941 */ /* 0x000fea0003800000 */
.L_x_15051:
[----:B------:R-:W-:-:S13]  /*38e0*/  ISETP.NE.AND P2, PT, R87, RZ, PT ;  /* 0x000000ff5700720c */ /* 0x000fda0003f45270 */
[----:B------:R-:W-:Y:S05]  /*38f0*/  @P2 BRA `(.L_x_15050) ;  /* 0x0000001c00402947 */ /* 0x000fea0003800000 */
[----:B---34-:R3:W4:Y:S01]  /*3900*/  LDS.128 R8, [R94+0x2000] ;  /* 0x002000005e087984 */ /* 0x0187220000000c00 */
[C---:B0-----:R-:W-:Y:S01]  /*3910*/  LEA R14, P2, R2.reuse, R14, 0x1 ;  /* 0x0000000e020e7211 */ /* 0x041fe200078408ff */
[----:B------:R-:W-:Y:S03]  /*3920*/  BSSY B1, `(.L_x_15055) ;  /* 0x0000032000017945 */ /* 0x000fe60003800000 */
[----:B-1----:R-:W-:Y:S02]  /*3930*/  LEA.HI.X R15, R2, R33, R208, 0x1, P2 ;  /* 0x00000021020f7211 */ /* 0x002fe400010f0cd0 */
[----:B------:R-:W-:-:S13]  /*3940*/  ISETP.GE.AND P2, PT, R212, R95, PT ;  /* 0x0000005fd400720c */ /* 0x000fda0003f46270 */
[----:B---3--:R-:W-:Y:S05]  /*3950*/  @P2 BRA `(.L_x_15056) ;  /* 0x0000000000b82947 */ /* 0x008fea0003800000 */
        /* <DEDUP_REMOVED lines=46> */
.L_x_15056:
[----:B------:R-:W-:Y:S05]  /*3c40*/  BSYNC B1 ;  /* 0x0000000000017941 */ /* 0x000fea0003800000 */
.L_x_15055:
[----:B----4-:R0:W-:Y:S01]  /*3c50*/  ST.E.128 desc[UR42][R14.64], R8 ;  /* 0x000000080e007985 */ /* 0x0101e2000c101d2a */
[----:B------:R-:W-:Y:S05]  /*3c60*/  BRA `(.L_x_15050) ;  /* 0x0000001800647947 */ /* 0x000fea0003800000 */
.L_x_15032:
[----:B------:R-:W-:Y:S01]  /*3c70*/  VIADD R12, R206, 0x40 ;  /* 0x00000040ce0c7836 */ /* 0x000fe20000000000 */
[----:B------:R-:W-:-:S04]  /*3c80*/  CS2R R34, SRZ ;  /* 0x0000000000227805 */ /* 0x000fc8000001ff00 */
        /* <DEDUP_REMOVED lines=10> */
[----:B------:R-:W-:Y:S01]  /*3d30*/  @!P3 IMAD.X R9, R33, 0x1, R70, P4 ;  /* 0x000000012109b824 */ /* 0x000fe200020e0646 */
[----:B------:R-:W-:Y:S01]  /*3d40*/  CS2R R32, SRZ ;  /* 0x0000000000207805 */ /* 0x000fe2000001ff00 */
[----:B------:R-:W1:Y:S01]  /*3d50*/  @!P3 LDC.64 R12, c[0x0][0x400] ;  /* 0x00010000ff0cbb82 */ /* 0x000e620000000a00 */
[----:B0-----:R-:W-:-:S04]  /*3d60*/  @!P3 LEA R14, P4, R10, R14, 0x1 ;  /* 0x0000000e0a0eb211 */ /* 0x001fc800078808ff */
[----:B------:R-:W-:Y:S02]  /*3d70*/  @!P3 LEA.HI.X R15, R10, R15, R9, 0x1, P4 ;  /* 0x0000000f0a0fb211 */ /* 0x000fe400020f0c09 */
[----:B------:R-:W-:Y:S01]  /*3d80*/  @!P3 IADD3 R8, P4, R52, R8, RZ ;  /* 0x000000083408b210 */ /* 0x000fe20007f9e0ff */
[----:B------:R-:W0:Y:S01]  /*3d90*/  @!P2 LDC.64 R10, c[0x0][0x3e8] ;  /* 0x0000fa00ff0aab82 */ /* 0x000e220000000a00 */
[----:B------:R-:W-:Y:S02]  /*3da0*/  CS2R R38, SRZ ;  /* 0x0000000000267805 */ /* 0x000fe4000001ff00 */
[----:B------:R-:W-:Y:S01]  /*3db0*/  CS2R R36, SRZ ;  /* 0x0000000000247805 */ /* 0x000fe2000001ff00 */
[----:B------:R-:W2:Y:S01]  /*3dc0*/  @!P3 LDG.E.128 R32, desc[UR42][R14.64] ;  /* 0x0000002a0e20b981 */ /* 0x000ea2000c1e1d00 */
[----:B------:R-:W-:Y:S01]  /*3dd0*/  @!P3 IMAD.X R9, R101, 0x1, R72, P4 ;  /* 0x000000016509b824 */ /* 0x000fe200020e0648 */
[----:B-1----:R-:W-:-:S04]  /*3de0*/  @!P3 LEA R12, P4, R8, R12, 0x1 ;  /* 0x0000000c080cb211 */ /* 0x002fc800078808ff */
[----:B------:R-:W-:Y:S02]  /*3df0*/  @!P3 LEA.HI.X R13, R8, R13, R9, 0x1, P4 ;  /* 0x0000000d080db211 */ /* 0x000fe400020f0c09 */
[----:B------:R-:W1:Y:S03]  /*3e00*/  @!P2 LDC.64 R8, c[0x0][0x400] ;  /* 0x00010000ff08ab82 */ /* 0x000e660000000a00 */
[----:B------:R2:W3:Y:S01]  /*3e10*/  @!P3 LDG.E.128 R36, desc[UR42][R12.64] ;  /* 0x0000002a0c24b981 */ /* 0x0004e2000c1e1d00 */
[----:B------:R-:W-:Y:S02]  /*3e20*/  CS2R R42, SRZ ;  /* 0x00000000002a7805 */ /* 0x000fe4000001ff00 */
[----:B0-----:R-:W-:-:S04]  /*3e30*/  @!P2 LEA R10, P3, R40, R10, 0x1 ;  /* 0x0000000a280aa211 */ /* 0x001fc800078608ff */
[----:B------:R-:W-:Y:S02]  /*3e40*/  @!P2 LEA.HI.X R11, R40, R11, R41, 0x1, P3 ;  /* 0x0000000b280ba211 */ /* 0x000fe400018f0c29 */
[----:B------:R-:W-:Y:S02]  /*3e50*/  CS2R R40, SRZ ;  /* 0x0000000000287805 */ /* 0x000fe4000001ff00 */
[----:B------:R-:W-:Y:S02]  /*3e60*/  CS2R R46, SRZ ;  /* 0x00000000002e7805 */ /* 0x000fe4000001ff00 */
[C---:B-1----:R-:W-:Y:S02]  /*3e70*/  @!P2 LEA R8, P3, R44.reuse, R8, 0x1 ;  /* 0x000000082c08a211 */ /* 0x042fe400078608ff */
[----:B------:R3:W4:Y:S02]  /*3e80*/  @!P2 LDG.E.128 R40, desc[UR42][R10.64] ;  /* 0x0000002a0a28a981 */ /* 0x000724000c1e1d00 */
[----:B------:R-:W-:-:S02]  /*3e90*/  @!P2 LEA.HI.X R9, R44, R9, R45, 0x1, P3 ;  /* 0x000000092c09a211 */ /* 0x000fc400018f0c2d */
[----:B------:R-:W-:-:S06]  /*3ea0*/  CS2R R44, SRZ ;  /* 0x00000000002c7805 */ /* 0x000fcc000001ff00 */
[----:B------:R0:W5:Y:S01]  /*3eb0*/  @!P2 LDG.E.128 R44, desc[UR42][R8.64] ;  /* 0x0000002a082ca981 */ /* 0x000162000c1e1d00 */
[----:B------:R-:W-:-:S06]  /*3ec0*/  UISETP.NE.AND UP0, UPT, UR44, 0x3, UPT ;  /* 0x000000032c00788c */ /* 0x000fcc000bf05270 */
[----:B------:R-:W-:Y:S02]  /*3ed0*/  PLOP3.LUT P3, PT, PT, PT, UP0, 0x80, 0x0 ;  /* 0x000000000000781c */ /* 0x000fe40003f6f008 */
[----:B------:R-:W-:Y:S01]  /*3ee0*/  ISETP.GE.AND P2, PT, R16, R95, PT ;  /* 0x0000005f1000720c */ /* 0x000fe20003f46270 */
[----:B--2---:R-:W-:Y:S02]  /*3ef0*/  IMAD.MOV.U32 R12, RZ, RZ, R34 ;  /* 0x000000ffff0c7224 */ /* 0x004fe400078e0022 */
[----:B------:R-:W-:Y:S02]  /*3f00*/  IMAD.MOV.U32 R15, RZ, RZ, R33 ;  /* 0x000000ffff0f7224 */ /* 0x000fe400078e0021 */
[----:B---3--:R-:W-:Y:S02]  /*3f10*/  IMAD.MOV.U32 R10, RZ, RZ, R38 ;  /* 0x000000ffff0a7224 */ /* 0x008fe400078e0026 */
[----:B0-----:R-:W-:Y:S02]  /*3f20*/  IMAD.MOV.U32 R8, RZ, RZ, R39 ;  /* 0x000000ffff087224 */ /* 0x001fe400078e0027 */
[----:B------:R-:W-:-:S02]  /*3f30*/  IMAD.MOV.U32 R9, RZ, RZ, R36 ;  /* 0x000000ffff097224 */ /* 0x000fc400078e0024 */
[----:B------:R-:W-:Y:S01]  /*3f40*/  IMAD.MOV.U32 R11, RZ, RZ, R37 ;  /* 0x000000ffff0b7224 */ /* 0x000fe200078e0025 */
[----:B------:R-:W-:Y:S02]  /*3f50*/  PRMT R106, R106, 0x5410, R10 ;  /* 0x000054106a6a7816 */ /* 0x000fe4000000000a */
[----:B------:R-:W-:Y:S02]  /*3f60*/  PRMT R124, R8, 0x7610, R124 ;  /* 0x00007610087c7816 */ /* 0x000fe4000000007c */
[----:B------:R-:W-:Y:S02]  /*3f70*/  PRMT R108, R108, 0x5410, R9 ;  /* 0x000054106c6c7816 */ /* 0x000fe40000000009 */
[----:B------:R-:W-:Y:S02]  /*3f80*/  PRMT R121, R11, 0x7610, R121 ;  /* 0x000076100b797816 */ /* 0x000fe40000000079 */
[----:B------:R-:W-:Y:S01]  /*3f90*/  PRMT R100, R100, 0x5410, R12 ;  /* 0x0000541064647816 */ /* 0x000fe2000000000c */
[----:B------:R-:W-:-:S02]  /*3fa0*/  IMAD.MOV.U32 R13, RZ, RZ, R35 ;  /* 0x000000ffff0d7224 */ /* 0x000fc400078e0023 */
[----:B----4-:R-:W-:Y:S02]  /*3fb0*/  IMAD.MOV.U32 R8, RZ, RZ, R42 ;  /* 0x000000ffff087224 */ /* 0x010fe400078e002a */
[----:B------:R-:W-:Y:S02]  /*3fc0*/  IMAD.MOV.U32 R9, RZ, RZ, R43 ;  /* 0x000000ffff097224 */ /* 0x000fe400078e002b */
        /* <DEDUP_REMOVED lines=16> */
[----:B------:R-:W-:Y:S02]  /*40d0*/  PRMT R112, R10, 0x7610, R112 ;  /* 0x000076100a707816 */ /* 0x000fe40000000070 */
[----:B------:R-:W-:Y:S01]  /*40e0*/  PRMT R108, R11, 0x7610, R108 ;  /* 0x000076100b6c7816 */ /* 0x000fe2000000006c */
[----:B------:R-:W-:Y:S06]  /*40f0*/  @!P3 BRA `(.L_x_15057) ;  /* 0x000000000004b947 */ /* 0x000fec0003800000 */
[----:B------:R-:W-:Y:S01]  /*4100*/  BPT.TRAP 0x1 ;  /* 0x000000040000795c */ /* 0x000fe20000300000 */
.L_x_15057:
[----:B------:R-:W-:Y:S01]  /*4110*/  IMAD R86, R19, 0x8, R22 ;  /* 0x0000000813567824 */ /* 0x000fe200078e0216 */
[----:B------:R-:W-:Y:S01]  /*4120*/  SHF.L.U32 R101, R211, 0x1f, RZ ;  /* 0x0000001fd3657819 */ /* 0x000fe200000006ff */
[----:B------:R-:W0:Y:S01]  /*4130*/  LDC R103, c[0x0][0x2f4] ;  /* 0x0000bd00ff677b82 */ /* 0x000e220000000800 */
[----:B------:R-:W-:Y:S02]  /*4140*/  BSSY B1, `(.L_x_15058) ;  /* 0x0000003000017945 */ /* 0x000fe40003800000 */
[----:B------:R-:W1:Y:S02]  /*4150*/  SYNCS.PHASECHK.TRANS64.TRYWAIT P4, [R86+URZ+0x32490], R101 ;  /* 0x03249065560075a7 */ /* 0x000e64000808017f */
[----:B-1----:R-:W-:Y:S05]  /*4160*/  @!P4 BRA `(.L_x_15059) ;  /* 0x000001940018c947 */ /* 0x002fea0003800000 */
.L_x_15315:
[----:B------:R-:W-:Y:S05]  /*4170*/  BSYNC B1 ;  /* 0x0000000000017941 */ /* 0x000fea0003800000 */
.L_x_15058:
[----:B------:R-:W-:Y:S01]  /*4180*/  UMOV UR4, 0xffffffff ;  /* 0xffffffff00047882 */ /* 0x000fe20000000000 */
[----:B0-----:R-:W-:Y:S02]  /*4190*/  IMAD.IADD R105, R103, 0x1, -R64 ;  /* 0x0000000167697824 */ /* 0x001fe400078e0a40 */
[----:B------:R-:W-:Y:S05]  /*41a0*/  BRA.DIV UR4, `(.L_x_15060) ;  /* 0x00000196041c7947 */ /* 0x000fea000b800000 */
[----:B------:R0:W2:Y:S04]  /*41b0*/  SHFL.IDX PT, R9, R90, RZ, 0x1c1f ;  /* 0x001c1fff5a097589 */ /* 0x0000a800000e0000 */
[----:B------:R0:W3:Y:S02]  /*41c0*/  SHFL.IDX PT, R14, R89, RZ, 0x1c1f ;  /* 0x001c1fff590e7589 */ /* 0x0000e400000e0000 */
.L_x_15319:
[----:B------:R-:W-:Y:S01]  /*41d0*/  ISETP.GE.OR P4, PT, R206, R99, P1 ;  /* 0x00000063ce00720c */ /* 0x000fe20000f86670 */
[----:B------:R-:W-:-:S12]  /*41e0*/  BSSY B1, `(.L_x_15061) ;  /* 0x000007a000017945 */ /* 0x000fd80003800000 */
[----:B------:R-:W-:Y:S05]  /*41f0*/  @P4 BRA `(.L_x_15062) ;  /* 0x0000000400e04947 */ /* 0x000fea0003800000 */
[----:B------:R-:W4:Y:S01]  /*4200*/  S2R R12, SR_TID.X ;  /* 0x00000000000c7919 */ /* 0x000f220000002100 */
[----:B------:R-:W-:Y:S01]  /*4210*/  SEL R8, R64, R105, !P0 ;  /* 0x0000006940087207 */ /* 0x000fe20004000000 */
[----:B---3--:R-:W-:Y:S01]  /*4220*/  IMAD.MOV.U32 R94, RZ, RZ, R14 ;  /* 0x000000ffff5e7224 */ /* 0x008fe200078e000e */
[C---:B------:R-:W-:Y:S01]  /*4230*/  LEA R92, P4, R74.reuse, R14, 0x1 ;  /* 0x0000000e4a5c7211 */ /* 0x040fe200078808ff */
[----:B--2---:R-:W-:Y:S01]  /*4240*/  IMAD.MOV.U32 R95, RZ, RZ, R9 ;  /* 0x000000ffff5f7224 */ /* 0x004fe200078e0009 */
[----:B------:R-:W-:Y:S01]  /*4250*/  SHF.R.S32.HI R11, RZ, 0x1f, R8 ;  /* 0x0000001fff0b7819 */ /* 0x000fe20000011408 */
[----:B------:R-:W-:Y:S01]  /*4260*/  BSSY B2, `(.L_x_15063) ;  /* 0x000006d000027945 */ /* 0x000fe20003800000 */
[----:B------:R-:W-:Y:S02]  /*4270*/  LEA.HI.X R93, R74, R9, R76, 0x1, P4 ;  /* 0x000000094a5d7211 */ /* 0x000fe400020f0c4c */
[----:B------:R-:W-:-:S04]  /*4280*/  LEA.HI R8, R11, R8, RZ, 0x4 ;  /* 0x000000080b087211 */ /* 0x000fc800078f20ff */
[----:B------:R-:W-:-:S05]  /*4290*/  LEA.HI.SX32 R8, R8, R73, 0x1c ;  /* 0x0000004908087211 */ /* 0x000fca00078fe2ff */
[----:B------:R-:W-:-:S05]  /*42a0*/  IMAD.SHL.U32 R107, R8, 0x8, RZ ;  /* 0x00000008086b7824 */ /* 0x000fca00078e00ff */
[----:B------:R-:W-:-:S04]  /*42b0*/  LOP3.LUT R11, R58, 0x38, R107, 0xf8, !PT ;  /* 0x000000383a0b7812 */ /* 0x000fc800078ef86b */
[----:B------:R-:W-:Y:S01]  /*42c0*/  LOP3.LUT R11, R11, R60, RZ, 0x3c, !PT ;  /* 0x0000003c0b0b7212 */ /* 0x000fe200078e3cff */
[----:B----4-:R-:W-:-:S05]  /*42d0*/  VIADD R12, R12, 0xffffff80 ;  /* 0xffffff800c0c7836 */ /* 0x010fca0000000000 */
[----:B------:R-:W-:-:S04]  /*42e0*/  SHF.R.S32.HI R10, RZ, 0x1f, R12 ;  /* 0x0000001fff0a7819 */ /* 0x000fc8000001140c */
[----:B------:R-:W-:-:S04]  /*42f0*/  LEA.HI R10, R10, R12, RZ, 0x5 ;  /* 0x0000000c0a0a7211 */ /* 0x000fc800078f28ff */
[----:B------:R-:W-:-:S05]  /*4300*/  SHF.R.S32.HI R10, RZ, 0x5, R10 ;  /* 0x00000005ff0a7819 */ /* 0x000fca000001140a */
        /* <DEDUP_REMOVED lines=10> */
[----:B------:R-:W-:Y:S02]  /*43b0*/  SHF.R.U32.HI R117, RZ, 0x10, R35 ;  /* 0x00000010ff757819 */ /* 0x000fe40000011623 */
[----:B------:R-:W-:Y:S02]  /*43c0*/  PRMT R114, R104, 0x5432, R114 ;  /* 0x0000543268727816 */ /* 0x000fe40000000072 */
[----:B------:R-:W-:Y:S02]  /*43d0*/  PRMT R119, R121, 0x5410, R119 ;  /* 0x0000541079777816 */ /* 0x000fe40000000077 */
[----:B------:R-:W-:Y:S01]  /*43e0*/  SHF.R.U64 R113, R32, 0x10, R33 ;  /* 0x0000001020717819 */ /* 0x000fe20000001221 */
[----:B--2---:R-:W-:Y:S01]  /*43f0*/  IMAD.U32 R32, R9, 0x10000, RZ ;  /* 0x0001000009207824 */ /* 0x004fe200078e00ff */
[----:B------:R-:W-:Y:S01]  /*4400*/  SHF.R.U64 R118, R36, 0x10, R37 ;  /* 0x0000001024767819 */ /* 0x000fe20000001225 */
[----:B---3--:R-:W-:Y:S01]  /*4410*/  IMAD.U32 R36, R13, 0x10000, RZ ;  /* 0x000100000d247824 */ /* 0x008fe200078e00ff */
[----:B------:R-:W-:Y:S01]  /*4420*/  PRMT R117, R115, 0x5410, R117 ;  /* 0x0000541073757816 */ /* 0x000fe20000000075 */
[----:B------:R-:W-:Y:S01]  /*4430*/  IMAD.U32 R121, R119, 0x10000, RZ ;  /* 0x0001000077797824 */ /* 0x000fe200078e00ff */
[----:B------:R-:W-:Y:S01]  /*4440*/  SHF.R.U32.HI R123, RZ, 0x10, R39 ;  /* 0x00000010ff7b7819 */ /* 0x000fe20000011627 */
[----:B------:R-:W-:Y:S01]  /*4450*/  IMAD.U32 R115, R114, 0x10000, RZ ;  /* 0x0001000072737824 */ /* 0x000fe200078e00ff */
[----:B------:R-:W-:Y:S01]  /*4460*/  PRMT R113, R120, 0x5410, R113 ;  /* 0x0000541078717816 */ /* 0x000fe20000000071 */
[C---:B------:R-:W-:Y:S01]  /*4470*/  FMUL.FTZ R125, R36.reuse, R121 ;  /* 0x00000079247d7220 */ /* 0x040fe20000410000 */
[----:B------:R-:W-:Y:S01]  /*4480*/  LOP3.LUT R37, R13, 0xffff0000, RZ, 0xc0, !PT ;  /* 0xffff00000d257812 */ /* 0x000fe200078ec0ff */
[-C--:B------:R-:W-:Y:S01]  /*4490*/  FMUL.FTZ R127, R36, R115.reuse ;  /* 0x00000073247f7220 */ /* 0x080fe20000410000 */
[----:B------:R-:W-:Y:S01]  /*44a0*/  PRMT R123, R124, 0x5410, R123 ;  /* 0x000054107c7b7816 */ /* 0x000fe2000000007b */
[C---:B------:R-:W-:Y:S01]  /*44b0*/  FFMA.FTZ R125, R32.reuse, R115, -R125 ;  /* 0x00000073207d7223 */ /* 0x040fe2000001087d */
[----:B------:R-:W-:Y:S01]  /*44c0*/  LOP3.LUT R120, R119, 0xffff0000, RZ, 0xc0, !PT ;  /* 0xffff000077787812 */ /* 0x000fe200078ec0ff */
[----:B------:R-:W-:Y:S01]  /*44d0*/  FFMA.FTZ R127, R32, R121, R127 ;  /* 0x00000079207f7223 */ /* 0x000fe2000001007f */
[----:B------:R-:W-:Y:S01]  /*44e0*/  LOP3.LUT R114, R114, 0xffff0000, RZ, 0xc0, !PT ;  /* 0xffff000072727812 */ /* 0x000fe200078ec0ff */
[----:B------:R-:W-:Y:S01]  /*44f0*/  IMAD.U32 R119, R123, 0x10000, RZ ;  /* 0x000100007b777824 */ /* 0x000fe200078e00ff */
[----:B------:R-:W-:Y:S01]  /*4500*/  SHF.R.U64 R122, R38, 0x10, R39 ;  /* 0x00000010267a7819 */ /* 0x000fe20000001227 */
[----:B------:R-:W-:Y:S01]  /*4510*/  IMAD.U32 R38, R15, 0x10000, RZ ;  /* 0x000100000f267824 */ /* 0x000fe200078e00ff */
[----:B------:R-:W-:Y:S01]  /*4520*/  LOP3.LUT R33, R9, 0xffff0000, RZ, 0xc0, !PT ;  /* 0xffff000009217812 */ /* 0x000fe200078ec0ff */
[C---:B------:R-:W-:Y:S01]  /*4530*/  FMUL.FTZ R36, R37.reuse, R120 ;  /* 0x0000007825247220 */ /* 0x040fe20000410000 */
[-C--:B------:R-:W-:Y:S01]  /*4540*/  FMUL.FTZ R32, R37, R114.reuse ;  /* 0x0000007225207220 */ /* 0x080fe20000410000 */
[----:B------:R-:W-:Y:S01]  /*4550*/  IMAD.U32 R115, R117, 0x10000, RZ ;  /* 0x0001000075737824 */ /* 0x000fe200078e00ff */
[----:B------:R-:W-:Y:S01]  /*4560*/  SHF.R.U64 R116, R34, 0x10, R35 ;  /* 0x0000001022747819 */ /* 0x000fe20000001223 */
[C---:B------:R-:W-:Y:S01]  /*4570*/  IMAD.U32 R34, R12.reuse, 0x10000, RZ ;  /* 0x000100000c227824 */ /* 0x040fe200078e00ff */
[----:B------:R-:W-:Y:S01]  /*4580*/  LOP3.LUT R35, R12, 0xffff0000, RZ, 0xc0, !PT ;  /* 0xffff00000c237812 */ /* 0x000fe200078ec0ff */
[C---:B------:R-:W-:Y:S01]  /*4590*/  FFMA.FTZ R114, R33.reuse, R114, -R36 ;  /* 0x0000007221727223 */ /* 0x040fe20000010824 */
[----:B------:R-:W-:Y:S01]  /*45a0*/  PRMT R118, R108, 0x5432, R118 ;  /* 0x000054326c767816 */ /* 0x000fe20000000076 */
[C---:B------:R-:W-:Y:S01]  /*45b0*/  FMUL.FTZ R37, R38.reuse, R119 ;  /* 0x0000007726257220 */ /* 0x040fe20000410000 */
[----:B------:R-:W-:Y:S01]  /*45c0*/  FFMA.FTZ R120, R33, R120, R32 ;  /* 0x0000007821787223 */ /* 0x000fe20000010020 */
[----:B------:R-:W-:Y:S01]  /*45d0*/  IMAD.U32 R12, R11, 0x10000, RZ ;  /* 0x000100000b0c7824 */ /* 0x000fe200078e00ff */
[----:B------:R-:W-:Y:S01]  /*45e0*/  LOP3.LUT R39, R15, 0xffff0000, RZ, 0xc0, !PT ;  /* 0xffff00000f277812 */ /* 0x000fe200078ec0ff */
[----:B------:R-:W-:Y:S01]  /*45f0*/  FMUL.FTZ R38, R38, R115 ;  /* 0x0000007326267220 */ /* 0x000fe20000410000 */
[----:B------:R-:W-:Y:S01]  /*4600*/  LOP3.LUT R36, R123, 0xffff0000, RZ, 0xc0, !PT ;  /* 0xffff00007b247812 */ /* 0x000fe200078ec0ff */
[----:B------:R-:W-:Y:S01]  /*4610*/  IMAD.U32 R33, R118, 0x10000, RZ ;  /* 0x0001000076217824 */ /* 0x000fe200078e00ff */
[----:B------:R-:W-:Y:S01]  /*4620*/  LOP3.LUT R32, R117, 0xffff0000, RZ, 0xc0, !PT ;  /* 0xffff000075207812 */ /* 0x000fe200078ec0ff */
[----:B------:R-:W-:Y:S01]  /*4630*/  FFMA.FTZ R119, R12, R119, R38 ;  /* 0x000000770c777223 */ /* 0x000fe20000010026 */
[----:B------:R-:W-:Y:S01]  /*4640*/  LOP3.LUT R13, R11, 0xffff0000, RZ, 0xc0, !PT ;  /* 0xffff00000b0d7812 */ /* 0x000fe200078ec0ff */
[C---:B------:R-:W-:Y:S01]  /*4650*/  FMUL.FTZ R38, R39.reuse, R36 ;  /* 0x0000002427267220 */ /* 0x040fe20000410000 */
[----:B------:R-:W-:Y:S01]  /*4660*/  LOP3.LUT R118, R118, 0xffff0000, RZ, 0xc0, !PT ;  /* 0xffff000076767812 */ /* 0x000fe200078ec0ff */
[-C--:B------:R-:W-:Y:S01]  /*4670*/  FMUL.FTZ R126, R39, R32.reuse ;  /* 0x00000020277e7220 */ /* 0x080fe20000410000 */
[----:B------:R-:W-:Y:S01]  /*4680*/  FFMA.FTZ R37, R12, R115, -R37 ;  /* 0x000000730c257223 */ /* 0x000fe20000010825 */
[C---:B------:R-:W-:Y:S01]  /*4690*/  IMAD.U32 R12, R113.reuse, 0x10000, RZ ;  /* 0x00010000710c7824 */ /* 0x040fe200078e00ff */
[----:B------:R-:W-:Y:S01]  /*46a0*/  LOP3.LUT R113, R113, 0xffff0000, RZ, 0xc0, !PT ;  /* 0xffff000071717812 */ /* 0x000fe200078ec0ff */
[C---:B------:R-:W-:Y:S01]  /*46b0*/  IMAD.U32 R9, R8.reuse, 0x10000, RZ ;  /* 0x0001000008097824 */ /* 0x040fe200078e00ff */
[----:B------:R-:W-:Y:S01]  /*46c0*/  LOP3.LUT R8, R8, 0xffff0000, RZ, 0xc0, !PT ;  /* 0xffff000008087812 */ /* 0x000fe200078ec0ff */
[C---:B------:R-:W-:Y:S01]  /*46d0*/  FFMA.FTZ R124, R13.reuse, R32, -R38 ;  /* 0x000000200d7c7223 */ /* 0x040fe20000010826 */
[----:B------:R-:W-:Y:S01]  /*46e0*/  FFMA.FTZ R126, R13, R36, R126 ;  /* 0x000000240d7e7223 */ /* 0x000fe2000001007e */
[C---:B------:R-:W-:Y:S01]  /*46f0*/  FMUL.FTZ R13, R35.reuse, R118 ;  /* 0x00000076230d7220 */ /* 0x040fe20000410000 */
[----:B------:R-:W-:Y:S01]  /*4700*/  PRMT R122, R106, 0x5432, R122 ;  /* 0x000054326a7a7816 */ /* 0x000fe2000000007a */
[C---:B------:R-:W-:Y:S01]  /*4710*/  FMUL.FTZ R32, R34.reuse, R33 ;  /* 0x0000002122207220 */ /* 0x040fe20000410000 */
[----:B------:R-:W-:Y:S01]  /*4720*/  FMUL.FTZ R38, R34, R12 ;  /* 0x0000000c22267220 */ /* 0x000fe20000410000 */
[----:B------:R-:W-:Y:S01]  /*4730*/  PRMT R116, R100, 0x5432, R116 ;  /* 0x0000543264747816 */ /* 0x000fe20000000074 */
[----:B------:R-:W-:Y:S01]  /*4740*/  FMUL.FTZ R35, R35, R113 ;  /* 0x0000007123237220 */ /* 0x000fe20000410000 */
[----:B------:R-:W-:-:S02]  /*4750*/  IMAD.U32 R15, R14, 0x10000, RZ ;  /* 0x000100000e0f7824 */ /* 0x000fc400078e00ff */
[----:B------:R-:W-:Y:S01]  /*4760*/  FFMA.FTZ R113, R8, R113, -R13 ;  /* 0x0000007108717223 */ /* 0x000fe2000001080d */
[----:B------:R-:W-:Y:S01]  /*4770*/  LOP3.LUT R14, R14, 0xffff0000, RZ, 0xc0, !PT ;  /* 0xffff00000e0e7812 */ /* 0x000fe200078ec0ff */
[C---:B------:R-:W-:Y:S01]  /*4780*/  FFMA.FTZ R34, R9.reuse, R12, -R32 ;  /* 0x0000000c09227223 */ /* 0x040fe20000010820 */
[----:B------:R-:W-:Y:S01]  /*4790*/  FFMA.FTZ R38, R9, R33, R38 ;  /* 0x0000002109267223 */ /* 0x000fe20000010026 */
[C---:B------:R-:W-:Y:S01]  /*47a0*/  LOP3.LUT R13, R122.reuse, 0xffff0000, RZ, 0xc0, !PT ;  /* 0xffff00007a0d7812 */ /* 0x040fe200078ec0ff */
[----:B------:R-:W-:Y:S01]  /*47b0*/  IMAD.U32 R32, R122, 0x10000, RZ ;  /* 0x000100007a207824 */ /* 0x000fe200078e00ff */
[C---:B------:R-:W-:Y:S01]  /*47c0*/  LOP3.LUT R9, R116.reuse, 0xffff0000, RZ, 0xc0, !PT ;  /* 0xffff000074097812 */ /* 0x040fe200078ec0ff */
[----:B------:R-:W-:Y:S02]  /*47d0*/  IMAD.U32 R12, R116, 0x10000, RZ ;  /* 0x00010000740c7824 */ /* 0x000fe400078e00ff */
[----:B------:R-:W-:Y:S01]  /*47e0*/  FFMA.FTZ R35, R8, R118, R35 ;  /* 0x0000007608237223 */ /* 0x000fe20000010023 */
[C---:B------:R-:W-:Y:S01]  /*47f0*/  IMAD.U32 R11, R10.reuse, 0x10000, RZ ;  /* 0x000100000a0b7824 */ /* 0x040fe200078e00ff */
        /* <DEDUP_REMOVED lines=19> */
.L_x_15064:
[----:B------:R-:W-:Y:S05]  /*4930*/  BSYNC B2 ;  /* 0x0000000000027941 */ /* 0x000fea0003800000 */
.L_x_15063:
[----:B------:R-:W-:Y:S01]  /*4940*/  ISETP.GE.AND P4, PT, R107, R103, PT ;  /* 0x000000676b00720c */ /* 0x000fe20003f86270 */
[----:B--2---:R4:W-:-:S12]  /*4950*/  ST.E.128 desc[UR42][R92.64], R8 ;  /* 0x000000085c007985 */ /* 0x0049d8000c101d2a */
[----:B------:R-:W-:-:S05]  /*4960*/  @!P4 IMAD.WIDE R94, R107, 0x2, R94 ;  /* 0x000000026b5ec825 */ /* 0x000fca00078e025e */
[----:B---3--:R4:W-:Y:S02]  /*4970*/  @!P4 ST.E.128 desc[UR42][R94.64], R12 ;  /* 0x0000000c5e00c985 */ /* 0x0089e4000c101d2a */
.L_x_15062:
[----:B------:R-:W-:Y:S05]  /*4980*/  BSYNC B1 ;  /* 0x0000000000017941 */ /* 0x000fea0003800000 */
.L_x_15061:
[----:B------:R-:W-:-:S03]  /*4990*/  UMOV UR4, 0xffffffff ;  /* 0xffffffff00047882 */ /* 0x000fc60000000000 */
[----:B------:R-:W-:Y:S05]  /*49a0*/  BRA.DIV UR4, `(.L_x_15065) ;  /* 0x0000018e04647947 */ /* 0x000fea000b800000 */
[----:B------:R0:W0:Y:S04]  /*49b0*/  SHFL.IDX PT, R33, R90, 0x1, 0x1c1f ;  /* 0x003c1f005a217f89 */ /* 0x00002800000e0000 */
[----:B------:R0:W0:Y:S02]  /*49c0*/  SHFL.IDX PT, R32, R89, 0x1, 0x1c1f ;  /* 0x003c1f0059207f89 */ /* 0x00002400000e0000 */
.L_x_15323:
[----:B----4-:R-:W-:-:S05]  /*49d0*/  VIADD R8, R206, 0x40 ;  /* 0x00000040ce087836 */ /* 0x010fca0000000000 */
[----:B------:R-:W-:-:S13]  /*49e0*/  ISETP.GE.OR P4, PT, R8, R99, P1 ;  /* 0x000000630800720c */ /* 0x000fda0000f86670 */
[----:B------:R-:W-:Y:S05]  /*49f0*/  @P4 BRA `(.L_x_15050) ;  /* 0x0000000c00004947 */ /* 0x000fea0003800000 */
[----:B--2---:R-:W2:Y:S01]  /*4a00*/  LDL R9, [R1+0x84] ;  /* 0x0000840001097983 */ /* 0x004ea20000100800 */
        /* <DEDUP_REMOVED lines=17> */
[----:B--2---:R-:W-:Y:S02]  /*4b20*/  IMAD.IADD R8, R9, 0x1, R8 ;  /* 0x0000000109087824 */ /* 0x004fe400078e0208 */
[C---:B------:R-:W-:Y:S02]  /*4b30*/  IMAD R9, R19.reuse, 0x1800, R78 ;  /* 0x0000180013097824 */ /* 0x040fe400078e024e */
[----:B------:R-:W-:Y:S02]  /*4b40*/  IMAD R11, R19, 0x1800, R8 ;  /* 0x00001800130b7824 */ /* 0x000fe400078e0208 */
[--C-:B------:R-:W-:Y:S02]  /*4b50*/  IMAD R9, R9, 0x2, R22.reuse ;  /* 0x0000000209097824 */ /* 0x100fe400078e0216 */
[----:B------:R-:W-:-:S04]  /*4b60*/  IMAD R12, R11, 0x2, R22 ;  /* 0x000000020b0c7824 */ /* 0x000fc800078e0216 */
[----:B------:R-:W0:Y:S04]  /*4b70*/  LDS.128 R8, [R9+0x1c400] ;  /* 0x01c4000009087984 */ /* 0x000e280000000c00 */
[----:B---3--:R-:W2:Y:S01]  /*4b80*/  LDS.128 R12, [R12+0x1c400] ;  /* 0x01c400000c0c7984 */ /* 0x008ea20000000c00 */
[----:B------:R-:W-:Y:S05]  /*4b90*/  @P2 BRA `(.L_x_15067) ;  /* 0x0000000400682947 */ /* 0x000fea0003800000 */
[----:B------:R-:W-:Y:S01]  /*4ba0*/  SHF.R.U32.HI R90, RZ, 0x10, R41 ;  /* 0x00000010ff5a7819 */ /* 0x000fe20000011629 */
[----:B0-----:R-:W-:Y:S01]  /*4bb0*/  IMAD.U32 R37, R9, 0x10000, RZ ;  /* 0x0001000009257824 */ /* 0x001fe200078e00ff */
[----:B------:R-:W-:Y:S01]  /*4bc0*/  SHF.R.U32.HI R89, RZ, 0x10, R45 ;  /* 0x00000010ff597819 */ /* 0x000fe2000001162d */
[----:B--2---:R-:W-:Y:S01]  /*4bd0*/  IMAD.U32 R39, R12, 0x10000, RZ ;  /* 0x000100000c277824 */ /* 0x004fe200078e00ff */
[----:B------:R-:W-:Y:S02]  /*4be0*/  PRMT R111, R111, 0x5410, R90 ;  /* 0x000054106f6f7816 */ /* 0x000fe4000000005a */
[----:B------:R-:W-:Y:S02]  /*4bf0*/  PRMT R108, R108, 0x5410, R89 ;  /* 0x000054106c6c7816 */ /* 0x000fe40000000059 */
[----:B------:R-:W-:Y:S02]  /*4c00*/  SHF.R.U64 R93, R44, 0x10, R45 ;  /* 0x000000102c5d7819 */ /* 0x000fe4000000122d */
[----:B------:R-:W-:Y:S01]  /*4c10*/  SHF.R.U64 R92, R40, 0x10, R41 ;  /* 0x00000010285c7819 */ /* 0x000fe20000001229 */
[----:B------:R-:W-:Y:S01]  /*4c20*/  IMAD.U32 R41, R13, 0x10000, RZ ;  /* 0x000100000d297824 */ /* 0x000fe200078e00ff */
[----:B------:R-:W-:Y:S01]  /*4c30*/  SHF.R.U64 R45, R46, 0x10, R47 ;  /* 0x000000102e2d7819 */ /* 0x000fe2000000122f */
[----:B------:R-:W-:Y:S01]  /*4c40*/  IMAD.U32 R90, R108, 0x10000, RZ ;  /* 0x000100006c5a7824 */ /* 0x000fe200078e00ff */
[----:B------:R-:W-:Y:S01]  /*4c50*/  SHF.R.U32.HI R95, RZ, 0x10, R43 ;  /* 0x00000010ff5f7819 */ /* 0x000fe2000001162b */
[----:B------:R-:W-:Y:S01]  /*4c60*/  IMAD.U32 R46, R111, 0x10000, RZ ;  /* 0x000100006f2e7824 */ /* 0x000fe200078e00ff */
[----:B------:R-:W-:-:S02]  /*4c70*/  SHF.R.U32.HI R47, RZ, 0x10, R47 ;  /* 0x00000010ff2f7819 */ /* 0x000fc4000001162f */
[----:B------:R-:W-:Y:S01]  /*4c80*/  PRMT R109, R109, 0x5410, R92 ;  /* 0x000054106d6d7816 */ /* 0x000fe2000000005c */
[C---:B------:R-:W-:Y:S01]  /*4c90*/  FMUL.FTZ R92, R41.reuse, R90 ;  /* 0x0000005a295c7220 */ /* 0x040fe20000410000 */
[----:B------:R-:W-:Y:S01]  /*4ca0*/  PRMT R100, R100, 0x5410, R95 ;  /* 0x0000541064647816 */ /* 0x000fe2000000005f */
[-C--:B------:R-:W-:Y:S01]  /*4cb0*/  FMUL.FTZ R94, R41, R46.reuse ;  /* 0x0000002e295e7220 */ /* 0x080fe20000410000 */
[----:B------:R-:W-:Y:S01]  /*4cc0*/  PRMT R106, R106, 0x5410, R47 ;  /* 0x000054106a6a7816 */ /* 0x000fe2000000002f */
[C---:B------:R-:W-:Y:S01]  /*4cd0*/  FFMA.FTZ R92, R37.reuse, R46, -R92 ;  /* 0x0000002e255c7223 */ /* 0x040fe2000001085c */
[----:B------:R-:W-:Y:S01]  /*4ce0*/  SHF.R.U64 R105, R42, 0x10, R43 ;  /* 0x000000102a697819 */ /* 0x000fe2000000122b */
[----:B------:R-:W-:Y:S01]  /*4cf0*/  FFMA.FTZ R94, R37, R90, R94 ;  /* 0x0000005a255e7223 */ /* 0x000fe2000001005e */
        /* <DEDUP_REMOVED lines=8> */
[C---:B------:R-:W-:Y:S01]  /*4d80*/  FMUL.FTZ R47, R42.reuse, R45 ;  /* 0x0000002d2a2f7220 */ /* 0x040fe20000410000 */
[----:B------:R-:W-:Y:S02]  /*4d90*/  IMAD.U32 R12, R11, 0x10000, RZ ;  /* 0x000100000b0c7824 */ /* 0x000fe400078e00ff */
[----:B------:R-:W-:Y:S01]  /*4da0*/  FMUL.FTZ R89, R42, R111 ;  /* 0x0000006f2a597220 */ /* 0x000fe20000410000 */
[----:B------:R-:W-:Y:S01]  /*4db0*/  LOP3.LUT R44, R15, 0xffff0000, RZ, 0xc0, !PT ;  /* 0xffff00000f2c7812 */ /* 0x000fe200078ec0ff */
[C---:B------:R-:W-:Y:S01]  /*4dc0*/  FMUL.FTZ R42, R43.reuse, R37 ;  /* 0x000000252b2a7220 */ /* 0x040fe20000410000 */
[----:B------:R-:W-:Y:S01]  /*4dd0*/  PRMT R112, R112, 0x5410, R93 ;  /* 0x0000541070707816 */ /* 0x000fe2000000005d */
[-C--:B------:R-:W-:Y:S01]  /*4de0*/  FMUL.FTZ R93, R43, R41.reuse ;  /* 0x000000292b5d7220 */ /* 0x080fe20000410000 */
[----:B------:R-:W-:Y:S01]  /*4df0*/  LOP3.LUT R106, R106, 0xffff0000, RZ, 0xc0, !PT ;  /* 0xffff00006a6a7812 */ /* 0x000fe200078ec0ff */
[C---:B------:R-:W-:Y:S01]  /*4e00*/  FFMA.FTZ R43, R12.reuse, R41, R42 ;  /* 0x000000290c2b7223 */ /* 0x040fe2000001002a */
[----:B------:R-:W-:Y:S01]  /*4e10*/  LOP3.LUT R38, R9, 0xffff0000, RZ, 0xc0, !PT ;  /* 0xffff000009267812 */ /* 0x000fe200078ec0ff */
[----:B------:R-:W-:Y:S01]  /*4e20*/  FFMA.FTZ R93, R12, R37, -R93 ;  /* 0x000000250c5d7223 */ /* 0x000fe2000001085d */
[----:B------:R-:W-:Y:S01]  /*4e30*/  LOP3.LUT R100, R100, 0xffff0000, RZ, 0xc0, !PT ;  /* 0xffff000064647812 */ /* 0x000fe200078ec0ff */
[----:B------:R-:W-:Y:S01]  /*4e40*/  FMUL.FTZ R42, R44, R106 ;  /* 0x0000006a2c2a7220 */ /* 0x000fe20000410000 */
[----:B------:R-:W-:Y:S01]  /*4e50*/  LOP3.LUT R13, R11, 0xffff0000, RZ, 0xc0, !PT ;  /* 0xffff00000b0d7812 */ /* 0x000fe200078ec0ff */
[C---:B------:R-:W-:Y:S01]  /*4e60*/  FFMA.FTZ R47, R38.reuse, R111, -R47 ;  /* 0x0000006f262f7223 */ /* 0x040fe2000001082f */
[----:B------:R-:W-:Y:S01]  /*4e70*/  FFMA.FTZ R89, R38, R45, R89 ;  /* 0x0000002d26597223 */ /* 0x000fe20000010059 */
[----:B------:R-:W-:Y:S01]  /*4e80*/  FMUL.FTZ R44, R44, R100 ;  /* 0x000000642c2c7220 */ /* 0x000fe20000410000 */
[C---:B------:R-:W-:Y:S01]  /*4e90*/  LOP3.LUT R37, R112.reuse, 0xffff0000, RZ, 0xc0, !PT ;  /* 0xffff000070257812 */ /* 0x040fe200078ec0ff */
[----:B------:R-:W-:-:S02]  /*4ea0*/  IMAD.U32 R38, R112, 0x10000, RZ ;  /* 0x0001000070267824 */ /* 0x000fc400078e00ff */
[----:B------:R-:W-:Y:S01]  /*4eb0*/  FFMA.FTZ R100, R13, R100, -R42 ;  /* 0x000000640d647223 */ /* 0x000fe2000001082a */
[C---:B------:R-:W-:Y:S01]  /*4ec0*/  IMAD.U32 R12, R109.reuse, 0x10000, RZ ;  /* 0x000100006d0c7824 */ /* 0x040fe200078e00ff */
[----:B------:R-:W-:Y:S01]  /*4ed0*/  LOP3.LUT R109, R109, 0xffff0000, RZ, 0xc0, !PT ;  /* 0xffff00006d6d7812 */ /* 0x000fe200078ec0ff */
[C---:B------:R-:W-:Y:S01]  /*4ee0*/  IMAD.U32 R9, R8.reuse, 0x10000, RZ ;  /* 0x0001000008097824 */ /* 0x040fe200078e00ff */
[----:B------:R-:W-:Y:S01]  /*4ef0*/  LOP3.LUT R8, R8, 0xffff0000, RZ, 0xc0, !PT ;  /* 0xffff000008087812 */ /* 0x000fe200078ec0ff */
[----:B------:R-:W-:Y:S01]  /*4f00*/  FFMA.FTZ R44, R13, R106, R44 ;  /* 0x0000006a0d2c7223 */ /* 0x000fe2000001002c */
[C---:B------:R-:W-:Y:S01]  /*4f10*/  FMUL.FTZ R42, R39.reuse, R38 ;  /* 0x00000026272a7220 */ /* 0x040fe20000410000 */
[----:B------:R-:W-:Y:S01]  /*4f20*/  FMUL.FTZ R13, R40, R37 ;  /* 0x00000025280d7220 */ /* 0x000fe20000410000 */
        /* <DEDUP_REMOVED lines=33> */
.L_x_15067:
[----:B------:R-:W-:Y:S05]  /*5140*/  BSYNC B1 ;  /* 0x0000000000017941 */ /* 0x000fea0003800000 */
.L_x_15066:
[----:B0-----:R0:W-:Y:S01]  /*5150*/  ST.E.128 desc[UR42][R34.64], R8 ;  /* 0x0000000822007985 */ /* 0x0011e2000c101d2a */
[----:B------:R-:W-:-:S13]  /*5160*/  ISETP.GE.AND P2, PT, R36, R103, PT ;  /* 0x000000672400720c */ /* 0x000fda0003f46270 */
[----:B------:R-:W-:Y:S05]  /*5170*/  @P2 BRA `(.L_x_15050) ;  /* 0x0000000400202947 */ /* 0x000fea0003800000 */
[----:B------:R-:W-:-:S05]  /*5180*/  IMAD.WIDE R36, R36, 0x2, R32 ;  /* 0x0000000224247825 */ /* 0x000fca00078e0220 */
[----:B--2---:R2:W-:Y:S01]  /*5190*/  ST.E.128 desc[UR42][R36.64], R12 ;  /* 0x0000000c24007985 */ /* 0x0045e2000c101d2a */
[----:B------:R-:W-:Y:S05]  /*51a0*/  BRA `(.L_x_15050) ;  /* 0x0000000400147947 */ /* 0x000fea0003800000 */
.L_x_15031:
[----:B------:R-:W-:-:S06]  /*51b0*/  UISETP.NE.AND UP0, UPT, UR44, 0x3, UPT ;  /* 0x000000032c00788c */ /* 0x000fcc000bf05270 */
[----:B------:R-:W-:-:S13]  /*51c0*/  PLOP3.LUT P3, PT, PT, PT, UP0, 0x80, 0x0 ;  /* 0x000000000000781c */ /* 0x000fda0003f6f008 */
[----:B------:R-:W-:Y:S05]  /*51d0*/  @!P3 BRA `(.L_x_15068) ;  /* 0x000000000004b947 */ /* 0x000fea0003800000 */
[----:B------:R-:W-:Y:S01]  /*51e0*/  BPT.TRAP 0x1 ;  /* 0x000000040000795c */ /* 0x000fe20000300000 */
.L_x_15068:
[----:B------:R-:W-:Y:S01]  /*51f0*/  IMAD R86, R19, 0x8, R22 ;  /* 0x0000000813567824 */ /* 0x000fe200078e0216 */
[----:B------:R-:W-:Y:S01]  /*5200*/  SHF.L.U32 R101, R211, 0x1f, RZ ;  /* 0x0000001fd3657819 */ /* 0x000fe200000006ff */
[----:B------:R-:W-:Y:S01]  /*5210*/  BSSY B1, `(.L_x_15069) ;  /* 0x0000004000017945 */ /* 0x000fe20003800000 */
[----:B------:R-:W-:Y:S02]  /*5220*/  SHF.R.S32.HI R97, RZ, 0x1f, R91 ;  /* 0x0000001fff617819 */ /* 0x000fe4000001145b */
[----:B------:R-:W0:Y:S02]  /*5230*/  SYNCS.PHASECHK.TRANS64.TRYWAIT P2, [R86+URZ+0x32490], R101 ;  /* 0x03249065560075a7 */ /* 0x000e24000804017f */
[----:B0-----:R-:W-:Y:S05]  /*5240*/  @!P2 BRA `(.L_x_15070) ;  /* 0x000001840088a947 */ /* 0x001fea0003800000 */
.L_x_15324:
[----:B------:R-:W-:Y:S05]  /*5250*/  BSYNC B1 ;  /* 0x0000000000017941 */ /* 0x000fea0003800000 */
.L_x_15069:
        /* <DEDUP_REMOVED lines=27> */
.L_x_15328:
        /* <DEDUP_REMOVED lines=13> */
.L_x_15073:
[----:B------:R-:W-:Y:S05]  /*54e0*/  BSYNC B1 ;  /* 0x0000000000017941 */ /* 0x000fea0003800000 */
.L_x_15072:
[----:B------:R-:W-:-:S03]  /*54f0*/  UMOV UR4, 0xffffffff ;  /* 0xffffffff00047882 */ /* 0x000fc60000000000 */
[----:B------:R-:W-:Y:S05]  /*5500*/  BRA.DIV UR4, `(.L_x_15074) ;  /* 0x0000018604347947 */ /* 0x000fea000b800000 */
[----:B--2-4-:R2:W4:Y:S04]  /*5510*/  SHFL.IDX PT, R9, R33, 0x1, 0x1c1f ;  /* 0x003c1f0021097f89 */ /* 0x01452800000e0000 */
[----:B---3--:R2:W3:Y:S02]  /*5520*/  SHFL.IDX PT, R14, R32, 0x1, 0x1c1f ;  /* 0x003c1f00200e7f89 */ /* 0x0084e400000e0000 */
.L_x_15332:
        /* <DEDUP_REMOVED lines=13> */
.L_x_15050:
[----:B------:R-:W-:Y:S05]  /*5600*/  BSYNC B0 ;  /* 0x0000000000007941 */ /* 0x000fea0003800000 */
.L_x_15030:
        /* <DEDUP_REMOVED lines=17> */
.L_x_15076:
[----:B------:R-:W-:Y:S05]  /*5720*/  BSYNC B0 ;  /* 0x0000000000007941 */ /* 0x000fea0003800000 */
.L_x_15075:
[----:B------:R-:W3:Y:S01]  /*5730*/  SYNCS.PHASECHK.TRANS64.TRYWAIT P3, [R86+URZ+0x324b0], R101 ;  /* 0x0324b065560075a7 */ /* 0x000ee2000806017f */
[----:B------:R-:W-:Y:S04]  /*5740*/  BSSY B0, `(.L_x_15077) ;  /* 0x0000002000007945 */ /* 0x000fe80003800000 */
[----:B---3--:R-:W-:Y:S05]  /*5750*/  @!P3 BRA `(.L_x_15078) ;  /* 0x0000018000e8b947 */ /* 0x008fea0003800000 */
.L_x_15333:
[----:B------:R-:W-:Y:S05]  /*5760*/  BSYNC B0 ;  /* 0x0000000000007941 */ /* 0x000fea0003800000 */
.L_x_15077:
[----:B-12---:R1:W5:Y:S01]  /*5770*/  LDL R90, [R1+0x7c] ;  /* 0x00007c00015a7983 */ /* 0x0063620000100800 */
[----:B------:R-:W-:-:S03]  /*5780*/  ULDC.64 UR4, c[0x0][0x328] ;  /* 0x0000ca0000047ab9 */ /* 0x000fc60000000a00 */
[----:B------:R1:W5:Y:S04]  /*5790*/  LDL R89, [R1+0x78] ;  /* 0x0000780001597983 */ /* 0x0003680000100800 */
[----:B------:R1:W5:Y:S04]  /*57a0*/  LDL R47, [R1+0x74] ;  /* 0x00007400012f7983 */ /* 0x0003680000100800 */
[----:B------:R1:W5:Y:S01]  /*57b0*/  LDL R46, [R1+0x70] ;  /* 0x00007000012e7983 */ /* 0x0003620000100800 */
[----:B------:R-:W-:Y:S01]  /*57c0*/  IMAD R10, R97, UR4, RZ ;  /* 0x00000004610a7c24 */ /* 0x000fe2000f8e02ff */
[----:B------:R-:W-:Y:S01]  /*57d0*/  BSSY B0, `(.L_x_15079) ;  /* 0x0000045000007945 */ /* 0x000fe20003800000 */
[----:B0-----:R-:W-:Y:S01]  /*57e0*/  IMAD.WIDE.U32 R8, R91, UR4, RZ ;  /* 0x000000045b087c25 */ /* 0x001fe2000f8e00ff */
[----:B------:R-:W-:-:S02]  /*57f0*/  SHF.R.S32.HI R44, RZ, 0x1f, R209 ;  /* 0x0000001fff2c7819 */ /* 0x000fc400000114d1 */
[----:B------:R-:W-:Y:S01]  /*5800*/  SHF.R.S32.HI R45, RZ, 0x1f, R210 ;  /* 0x0000001fff2d7819 */ /* 0x000fe200000114d2 */
[----:B------:R-:W-:Y:S01]  /*5810*/  IMAD R91, R91, UR5, R10 ;  /* 0x000000055b5b7c24 */ /* 0x000fe2000f8e020a */
[----:B------:R-:W-:Y:S01]  /*5820*/  ULDC.64 UR4, c[0x0][0x338] ;  /* 0x0000ce0000047ab9 */ /* 0x000fe20000000a00 */
[----:B------:R-:W-:Y:S02]  /*5830*/  IMAD.IADD R99, R99, 0x1, -R206 ;  /* 0x0000000163637824 */ /* 0x000fe400078e0ace */
        /* <DEDUP_REMOVED lines=16> */
[----:B------:R1:W0:Y:S01]  /*5940*/  SHFL.IDX PT, R43, R38, RZ, 0x1c1f ;  /* 0x001c1fff262b7589 */ /* 0x00022200000e0000 */
[--C-:B------:R-:W-:Y:S02]  /*5950*/  IMAD R40, R10, 0x2, R27.reuse ;  /* 0x000000020a287824 */ /* 0x100fe400078e021b */
[----:B------:R-:W-:Y:S01]  /*5960*/  IMAD R42, R8, 0x2, R27 ;  /* 0x00000002082a7824 */ /* 0x000fe200078e021b */
[----:B------:R1:W2:Y:S08]  /*5970*/  SHFL.IDX PT, R41, R39, RZ, 0x1c1f ;  /* 0x001c1fff27297589 */ /* 0x0002b000000e0000 */
[----:B-1----:R-:W-:Y:S05]  /*5980*/  @!P3 BRA `(.L_x_15080) ;  /* 0x0000000000a4b947 */ /* 0x002fea0003800000 */
[----:B------:R-:W-:Y:S02]  /*5990*/  ISETP.NE.AND P5, PT, R79, RZ, PT ;  /* 0x000000ff4f00720c */ /* 0x000fe40003fa5270 */
[----:B------:R-:W-:-:S11]  /*59a0*/  ISETP.NE.AND P4, PT, R80, RZ, PT ;  /* 0x000000ff5000720c */ /* 0x000fd60003f85270 */
[----:B------:R-:W1:Y:S01]  /*59b0*/  @P5 LDS.128 R8, [R40] ;  /* 0x0000000028085984 */ /* 0x000e620000000c00 */
[----:B0-----:R-:W-:-:S04]  /*59c0*/  @P5 LEA R12, P3, R16, R43, 0x1 ;  /* 0x0000002b100c5211 */ /* 0x001fc800078608ff */
[----:B--2---:R-:W-:Y:S02]  /*59d0*/  @P5 LEA.HI.X R13, R16, R41, R17, 0x1, P3 ;  /* 0x00000029100d5211 */ /* 0x004fe400018f0c11 */
        /* <DEDUP_REMOVED lines=13> */
[----:B------:R-:W-:-:S04]  /*5ab0*/  @P4 LEA R34, P6, R216, R43, 0x1 ;  /* 0x0000002bd8224211 */ /* 0x000fc800078c08ff */
[----:B-----5:R-:W-:Y:S01]  /*5ac0*/  @P4 LEA.HI.X R35, R216, R41, R90, 0x1, P6 ;  /* 0x00000029d8234211 */ /* 0x020fe200030f0c5a */
        /* <DEDUP_REMOVED lines=21> */
.L_x_15080:
[----:B------:R-:W-:Y:S05]  /*5c20*/  BSYNC B0 ;  /* 0x0000000000007941 */ /* 0x000fea0003800000 */
.L_x_15079:
[----:B------:R-:W-:Y:S01]  /*5c30*/  ISETP.GE.AND P3, PT, R99, 0x41, PT ;  /* 0x000000416300780c */ /* 0x000fe20003f66270 */
[----:B------:R-:W4:Y:S01]  /*5c40*/  SHFL.IDX PT, R39, R39, 0x1, 0x1c1f ;  /* 0x003c1f0027277f89 */ /* 0x000f2200000e0000 */
[----:B------:R-:W-:Y:S03]  /*5c50*/  BSSY B0, `(.L_x_15081) ;  /* 0x000002c000007945 */ /* 0x000fe60003800000 */
[----:B--2---:R2:W0:Y:S08]  /*5c60*/  SHFL.IDX PT, R41, R38, 0x1, 0x1c1f ;  /* 0x003c1f0026297f89 */ /* 0x00443000000e0000 */
[----:B--2---:R-:W-:Y:S05]  /*5c70*/  @!P3 BRA `(.L_x_15082) ;  /* 0x0000000000a4b947 */ /* 0x004fea0003800000 */
[----:B------:R-:W-:-:S13]  /*5c80*/  ISETP.NE.AND P4, PT, R81, RZ, PT ;  /* 0x000000ff5100720c */ /* 0x000fda0003f85270 */
[----:B0-----:R-:W-:-:S04]  /*5c90*/  @P4 LEA R32, P3, R210, R41, 0x1 ;  /* 0x00000029d2204211 */ /* 0x001fc800078608ff */
[----:B----4-:R-:W-:Y:S02]  /*5ca0*/  @P4 LEA.HI.X R33, R210, R39, R45, 0x1, P3 ;  /* 0x00000027d2214211 */ /* 0x010fe400018f0c2d */
[----:B------:R-:W-:-:S13]  /*5cb0*/  ISETP.NE.AND P3, PT, R82, RZ, PT ;  /* 0x000000ff5200720c */ /* 0x000fda0003f65270 */
[----:B------:R-:W-:-:S04]  /*5cc0*/  @P3 LEA R34, P5, R209, R41, 0x1 ;  /* 0x00000029d1223211 */ /* 0x000fc800078a08ff */
[----:B------:R-:W-:Y:S02]  /*5cd0*/  @P3 LEA.HI.X R35, R209, R39, R44, 0x1, P5 ;  /* 0x00000027d1233211 */ /* 0x000fe400028f0c2c */
[----:B------:R-:W-:-:S13]  /*5ce0*/  ISETP.NE.AND P5, PT, R79, RZ, PT ;  /* 0x000000ff4f00720c */ /* 0x000fda0003fa5270 */
[----:B-1----:R-:W0:Y:S01]  /*5cf0*/  @P5 LDS.128 R8, [R40+0x2000] ;  /* 0x0020000028085984 */ /* 0x002e220000000c00 */
[----:B------:R-:W-:-:S04]  /*5d00*/  @P5 LEA R12, P6, R16, R41, 0x1 ;  /* 0x00000029100c5211 */ /* 0x000fc800078c08ff */
[----:B------:R-:W-:-:S05]  /*5d10*/  @P5 LEA.HI.X R13, R16, R39, R17, 0x1, P6 ;  /* 0x00000027100d5211 */ /* 0x000fca00030f0c11 */
[----:B0-----:R-:W-:Y:S01]  /*5d20*/  @P5 ST.E.128 desc[UR42][R12.64], R8 ;  /* 0x000000080c005985 */ /* 0x001fe2000c101d2a */
[----:B------:R-:W-:-:S13]  /*5d30*/  ISETP.NE.AND P5, PT, R80, RZ, PT ;  /* 0x000000ff5000720c */ /* 0x000fda0003fa5270 */
[----:B------:R-:W0:Y:S01]  /*5d40*/  @P5 LDS.128 R8, [R42+0x2000] ;  /* 0x002000002a085984 */ /* 0x000e220000000c00 */
[----:B------:R-:W-:-:S04]  /*5d50*/  @P5 LEA R14, P6, R2, R41, 0x1 ;  /* 0x00000029020e5211 */ /* 0x000fc800078c08ff */
[----:B------:R-:W-:-:S05]  /*5d60*/  @P5 LEA.HI.X R15, R2, R39, R208, 0x1, P6 ;  /* 0x00000027020f5211 */ /* 0x000fca00030f0cd0 */
        /* <DEDUP_REMOVED lines=26> */
.L_x_15082:
[----:B------:R-:W-:Y:S05]  /*5f10*/  BSYNC B0 ;  /* 0x0000000000007941 */ /* 0x000fea0003800000 */
.L_x_15081:
[----:B------:R-:W-:Y:S01]  /*5f20*/  @!PT LDS RZ, [RZ] ;  /* 0x00000000fffff984 */ /* 0x000fe20000000800 */
[----:B------:R-:W-:Y:S01]  /*5f30*/  @!PT LDS RZ, [RZ] ;  /* 0x00000000fffff984 */ /* 0x000fe20000000800 */
[----:B------:R-:W-:Y:S01]  /*5f40*/  @!PT LDS RZ, [RZ] ;  /* 0x00000000fffff984 */ /* 0x000fe20000000800 */
[----:B------:R-:W-:Y:S01]  /*5f50*/  @!PT LDS RZ, [RZ] ;  /* 0x00000000fffff984 */ /* 0x000fe20000000800 */
[----:B------:R1:W-:Y:S06]  /*5f60*/  MEMBAR.ALL.CTA ;  /* 0x0000000000007992 */ /* 0x0003ec0000008000 */
[----:B-1----:R-:W1:Y:S01]  /*5f70*/  FENCE.VIEW.ASYNC.S ;  /* 0x00000000000073c6 */ /* 0x002e620000000000 */
[----:B---3--:R-:W-:Y:S01]  /*5f80*/  @!P2 VIADD R86, R86, 0x324c0 ;  /* 0x000324c05656a836 */ /* 0x008fe20000000000 */
[----:B-1----:R1:W-:Y:S01]  /*5f90*/  BAR.SYNC.DEFER_BLOCKING R61, 0x80 ;  /* 0x0002003d0000751d */ /* 0x0023e20000010000 */
[----:B------:R-:W-:Y:S01]  /*5fa0*/  ISETP.NE.AND P3, PT, R88, RZ, PT ;  /* 0x000000ff5800720c */ /* 0x000fe20003f65270 */
[----:B------:R-:W-:-:S02]  /*5fb0*/  VIADD R19, R19, 0x1 ;  /* 0x0000000113137836 */ /* 0x000fc40000000000 */
[----:B------:R-:W-:-:S04]  /*5fc0*/  @!P2 PRMT R86, RZ, 0x654, R86 ;  /* 0x00000654ff56a816 */ /* 0x000fc80000000056 */
[----:B------:R1:W-:Y:S01]  /*5fd0*/  @!P2 SYNCS.ARRIVE.TRANS64.RED.A1T0 RZ, [R86+URZ], RZ ;  /* 0x000000ff56ffa9a7 */ /* 0x0003e2000810043f */
[----:B------:R-:W-:-:S04]  /*5fe0*/  ISETP.NE.AND P2, PT, R19, 0x2, PT ;  /* 0x000000021300780c */ /* 0x000fc80003f45270 */
[----:B--2---:R-:W-:Y:S02]  /*5ff0*/  SEL R8, RZ, 0x1, P2 ;  /* 0x00000001ff087807 */ /* 0x004fe40001000000 */
[----:B------:R-:W-:Y:S02]  /*6000*/  SEL R19, R19, RZ, P2 ;  /* 0x000000ff13137207 */ /* 0x000fe40001000000 */
[----:B------:R-:W-:Y:S01]  /*6010*/  LOP3.LUT R211, R211, R8, RZ, 0x3c, !PT ;  /* 0x00000008d3d37212 */ /* 0x000fe200078e3cff */
[----:B------:R-:W-:Y:S06]  /*6020*/  @P3 BRA `(.L_x_15083) ;  /* 0xffffffc000ac3947 */ /* 0x000fec000383ffff */
[----:B------:R-:W2:Y:S01]  /*6030*/  S2R R9, SR_TID.X ;  /* 0x0000000000097919 */ /* 0x000ea20000002100 */
[----:B------:R-:W-:Y:S02]  /*6040*/  PLOP3.LUT P0, PT, PT, PT, PT, 0x8, 0x0 ;  /* 0x000000000000781c */ /* 0x000fe40003f0e170 */
[----:B--2---:R-:W-:-:S04]  /*6050*/  SHF.R.U32.HI R9, RZ, 0x7, R9 ;  /* 0x00000007ff097819 */ /* 0x004fc80000011609 */
[----:B------:R-:W-:-:S13]  /*6060*/  ISETP.NE.AND P3, PT, R9, 0x1, PT ;  /* 0x000000010900780c */ /* 0x000fda0003f65270 */
[----:B------:R-:W-:Y:S06]  /*6070*/  @!P3 BAR.ARV 0x9, 0x100 ;  /* 0x024400000000bb1d */ /* 0x000fec0000002000 */
.L_x_15025:
[----:B------:R-:W2:Y:S01]  /*6080*/  LDL R5, [R1+0x6c] ;  /* 0x00006c0001057983 */ /* 0x000ea20000100800 */
[----:B------:R-:W3:Y:S01]  /*6090*/  LDC R0, c[0x0][0x448] ;  /* 0x00011200ff007b82 */ /* 0x000ee20000000800 */
        /* <DEDUP_REMOVED lines=18> */
[----:B-----5:R-:W-:Y:S02]  /*61c0*/  CS2R R88, SRZ ;  /* 0x0000000000587805 */ /* 0x020fe4000001ff00 */
[----:B-1----:R-:W-:-:S02]  /*61d0*/  CS2R R86, SRZ ;  /* 0x0000000000567805 */ /* 0x002fc4000001ff00 */
[----:B------:R-:W-:Y:S02]  /*61e0*/  CS2R R178, SRZ ;  /* 0x0000000000b27805 */ /* 0x000fe4000001ff00 */
[----:B------:R-:W-:Y:S02]  /*61f0*/  CS2R R84, SRZ ;  /* 0x0000000000547805 */ /* 0x000fe4000001ff00 */
[----:B------:R-:W-:Y:S02]  /*6200*/  CS2R R80, SRZ ;  /* 0x0000000000507805 */ /* 0x000fe4000001ff00 */
[----:B---3--:R-:W-:Y:S02]  /*6210*/  ISETP.NE.AND P1, PT, R0, 0x1, PT ;  /* 0x000000010000780c */ /* 0x008fe40003f25270 */
        /* <DEDUP_REMOVED lines=13> */
[----:B------:R-:W-:Y:S01]  /*62f0*/  IMAD.MOV.U32 R173, RZ, RZ, RZ ;  /* 0x000000ffffad7224 */ /* 0x000fe200078e00ff */
[----:B------:R-:W-:Y:S02]  /*6300*/  CS2R R44, SRZ ;  /* 0x00000000002c7805 */ /* 0x000fe4000001ff00 */
[----:B0-----:R-:W-:-:S02]  /*6310*/  CS2R R42, SRZ ;  /* 0x00000000002a7805 */ /* 0x001fc4000001ff00 */
        /* <DEDUP_REMOVED lines=23> */
[----:B----4-:R-:W-:Y:S02]  /*6490*/  CS2R R38, SRZ ;  /* 0x0000000000267805 */ /* 0x010fe4000001ff00 */
[----:B------:R-:W-:Y:S02]  /*64a0*/  CS2R R32, SRZ ;  /* 0x0000000000207805 */ /* 0x000fe4000001ff00 */
[----:B------:R-:W-:-:S02]  /*64b0*/  CS2R R10, SRZ ;  /* 0x00000000000a7805 */ /* 0x000fc4000001ff00 */
[----:B------:R-:W-:Y:S01]  /*64c0*/  CS2R R28, SRZ ;  /* 0x00000000001c7805 */ /* 0x000fe2000001ff00 */
[----:B------:R-:W-:Y:S02]  /*64d0*/  IMAD.MOV.U32 R9, RZ, RZ, RZ ;  /* 0x000000ffff097224 */ /* 0x000fe400078e00ff */
[----:B--2---:R-:W-:-:S04]  /*64e0*/  VIADD R0, R5, 0x7f ;  /* 0x0000007f05007836 */ /* 0x004fc80000000000 */
[----:B-1----:R-:W-:-:S05]  /*64f0*/  @P1 IMAD.HI.U32 R3, R0, R3, RZ ;  /* 0x0000000300031227 */ /* 0x002fca00078e00ff */
[----:B0-----:R-:W-:Y:S02]  /*6500*/  @P1 SHF.R.U32.HI R0, RZ, R4, R3 ;  /* 0x00000004ff001219 */ /* 0x001fe40000011603 */
[----:B------:R-:W-:Y:S02]  /*6510*/  CS2R R4, SRZ ;  /* 0x0000000000047805 */ /* 0x000fe4000001ff00 */
[----:B------:R-:W-:Y:S01]  /*6520*/  PLOP3.LUT P1, PT, PT, PT, PT, 0x80, 0x0 ;  /* 0x000000000000781c */ /* 0x000fe20003f2f070 */
[----:B------:R-:W-:Y:S02]  /*6530*/  IMAD.IADD R0, R31, 0x1, R0 ;  /* 0x000000011f007824 */ /* 0x000fe400078e0200 */
[----:B------:R-:W-:Y:S02]  /*6540*/  IMAD.MOV.U32 R31, RZ, RZ, RZ ;  /* 0x000000ffff1f7224 */ /* 0x000fe400078e00ff */
[----:B------:R-:W-:-:S05]  /*6550*/  IMAD.HI R0, R0, 0x2aaaaaab, RZ ;  /* 0x2aaaaaab00007827 */ /* 0x000fca00078e02ff */
[----:B------:R-:W-:-:S04]  /*6560*/  SHF.R.U32.HI R3, RZ, 0x1f, R0 ;  /* 0x0000001fff037819 */ /* 0x000fc80000011600 */
[----:B------:R-:W-:-:S04]  /*6570*/  LEA.HI.SX32 R3, R0, R3, 0x1c ;  /* 0x0000000300037211 */ /* 0x000fc800078fe2ff */
[----:B------:R-:W-:Y:S01]  /*6580*/  VIMNMX R172, R172, R3, PT ;  /* 0x00000003acac7248 */ /* 0x000fe20003fe0100 */
[----:B------:R-:W-:-:S03]  /*6590*/  IMAD.MOV.U32 R3, RZ, RZ, RZ ;  /* 0x000000ffff037224 */ /* 0x000fc600078e00ff */
[----:B------:R-:W-:Y:S01]  /*65a0*/  ISETP.GE.AND P2, PT, R172, 0x1, PT ;  /* 0x00000001ac00780c */ /* 0x000fe20003f46270 */
[----:B------:R-:W-:-:S12]  /*65b0*/  @P0 BRA `(.L_x_15084) ;  /* 0x00000000000c0947 */ /* 0x000fd80003800000 */
[----:B------:R-:W0:Y:S01]  /*65c0*/  FENCE.VIEW.ASYNC.G ;  /* 0x00000000000073c6 */ /* 0x000e220000000100 */
[----:B------:R-:W-:Y:S05]  /*65d0*/  WARPSYNC.ALL ;  /* 0x0000000000007948 */ /* 0x000fea0003800000 */
[----:B0-----:R-:W-:Y:S06]  /*65e0*/  BAR.ARV 0xc, 0x180 ;  /* 0x0306000000007b1d */ /* 0x001fec0000002000 */
.L_x_15084:
[----:B------:R-:W-:Y:S01]  /*65f0*/  CS2R R24, SRZ ;  /* 0x0000000000187805 */ /* 0x000fe2000001ff00 */
[----:B------:R-:W-:Y:S06]  /*6600*/  @!P2 BRA `(.L_x_15085) ;  /* 0x000000c40004a947 */ /* 0x000fec0003800000 */
[----:B------:R-:W0:Y:S01]  /*6610*/  S2R R8, SR_TID.X ;  /* 0x0000000000087919 */ /* 0x000e220000002100 */
[----:B------:R-:W-:Y:S01]  /*6620*/  UMOV UR4, 0xffffffff ;  /* 0xffffffff00047882 */ /* 0x000fe20000000000 */
[----:B0-----:R-:W-:-:S05]  /*6630*/  VIADD R8, R8, 0xffffff80 ;  /* 0xffffff8008087836 */ /* 0x001fca0000000000 */
[----:B------:R-:W-:-:S04]  /*6640*/  SHF.R.S32.HI R0, RZ, 0x1f, R8 ;  /* 0x0000001fff007819 */ /* 0x000fc80000011408 */
[----:B------:R-:W-:-:S04]  /*6650*/  LEA.HI R0, R0, R8, RZ, 0x7 ;  /* 0x0000000800007211 */ /* 0x000fc800078f38ff */
[----:B------:R-:W-:Y:S01]  /*6660*/  SHF.R.S32.HI R13, RZ, 0x7, R0 ;  /* 0x00000007ff0d7819 */ /* 0x000fe20000011400 */
[----:B------:R-:W-:Y:S06]  /*6670*/  BRA.DIV UR4, `(.L_x_15086) ;  /* 0x0000017604347947 */ /* 0x000fec000b800000 */
[----:B------:R0:W1:Y:S02]  /*6680*/  SHFL.IDX PT, R14, R13, RZ, 0x1f ;  /* 0x00001fff0d0e7589 */ /* 0x00006400000e0000 */
.L_x_15336:
[----:B-1----:R-:W-:Y:S01]  /*6690*/  LEA.HI R0, R14, R14, RZ, 0x1 ;  /* 0x0000000e0e007211 */ /* 0x002fe200078f08ff */
[----:B------:R-:W-:Y:S01]  /*66a0*/  VIADD R24, R22, 0x18400 ;  /* 0x0001840016187836 */ /* 0x000fe20000000000 */
[----:B------:R-:W-:Y:S01]  /*66b0*/  BSSY B6, `(.L_x_15087) ;  /* 0x000001d000067945 */ /* 0x000fe20003800000 */
[----:B------:R-:W-:Y:S01]  /*66c0*/  IMAD.MOV.U32 R215, RZ, RZ, 0x40000040 ;  /* 0x40000040ffd77424 */ /* 0x000fe200078e00ff */
[----:B------:R-:W-:Y:S02]  /*66d0*/  LOP3.LUT R3, R0, 0x7fffe, RZ, 0xc0, !PT ;  /* 0x0007fffe00037812 */ /* 0x000fe400078ec0ff */
[----:B------:R-:W-:-:S03]  /*66e0*/  LOP3.LUT P0, RZ, R24, 0x1bf, RZ, 0xc0, !PT ;  /* 0x000001bf18ff7812 */ /* 0x000fc6000780c0ff */
[----:B------:R-:W-:-:S04]  /*66f0*/  IMAD.IADD R3, R14, 0x1, -R3 ;  /* 0x000000010e037824 */ /* 0x000fc800078e0a03 */
[----:B------:R-:W-:-:S05]  /*6700*/  IMAD R3, R3, 0x2000, R24 ;  /* 0x0000200003037824 */ /* 0x000fca00078e0218 */
[----:B------:R-:W-:Y:S01]  /*6710*/  SHF.R.U32.HI R0, RZ, 0x4, R3 ;  /* 0x00000004ff007819 */ /* 0x000fe20000011603 */
[----:B------:R-:W-:-:S03]  /*6720*/  VIADD R3, R3, 0xa000 ;  /* 0x0000a00003037836 */ /* 0x000fc60000000000 */
[----:B------:R-:W-:Y:S02]  /*6730*/  LOP3.LUT R0, R0, 0x3fff, RZ, 0xc0, !PT ;  /* 0x00003fff00007812 */ /* 0x000fe400078ec0ff */
[----:B------:R-:W-:Y:S02]  /*6740*/  SHF.R.U32.HI R3, RZ, 0x4, R3 ;  /* 0x00000004ff037819 */ /* 0x000fe40000011603 */
[----:B------:R-:W-:Y:S02]  /*6750*/  LOP3.LUT R214, R0, 0x10000, RZ, 0xfc, !PT ;  /* 0x0001000000d67812 */ /* 0x000fe400078efcff */
[----:B------:R-:W-:Y:S01]  /*6760*/  LOP3.LUT R72, R3, 0x3fff, RZ, 0xc0, !PT ;  /* 0x00003fff03487812 */ /* 0x000fe200078ec0ff */
[----:B------:R-:W-:Y:S06]  /*6770*/  @!P0 BRA `(.L_x_15088) ;  /* 0x0000000000408947 */ /* 0x000fec0003800000 */
        /* <DEDUP_REMOVED lines=13> */
[----:B01----:R-:W-:-:S07]  /*6850*/  IMAD.MOV.U32 R13, RZ, RZ, RZ ;  /* 0x000000ffff0d7224 */ /* 0x003fce00078e00ff */
[----:B------:R-:W-:-:S07]  /*6860*/  LEPC R20, `(.L_x_15088) ;  /* 0x000000001014794e */ /* 0x000fce0000000000 */
[----:B--2---:R-:W-:Y:S05]  /*6870*/  CALL.ABS.NOINC R14 ;  /* 0x000000000e007343 */ /* 0x004fea0003c00000 */
.L_x_15088:
[----:B------:R-:W-:Y:S05]  /*6880*/  BSYNC B6 ;  /* 0x0000000000067941 */ /* 0x000fea0003800000 */
.L_x_15087:
        /* <DEDUP_REMOVED lines=13> */
.L_x_15092:
[----:B--2---:R2:W3:Y:S02]  /*6960*/  SYNCS.PHASECHK.TRANS64.TRYWAIT P0, [R22+URZ+0x32400], R3 ;  /* 0x03240003160075a7 */ /* 0x0044e4000800017f */
[----:B---3--:R-:W-:Y:S05]  /*6970*/  @!P0 NANOSLEEP.SYNCS 0x989680 ;  /* 0x009896800000895d */ /* 0x008fea0003900000 */
[----:B------:R-:W3:Y:S02]  /*6980*/  @!P0 SYNCS.PHASECHK.TRANS64 P0, [R22+URZ+0x32400], R3 ;  /* 0x03240003160085a7 */ /* 0x000ee4000800007f */
[----:B---3--:R-:W-:Y:S05]  /*6990*/  @!P0 BRA `(.L_x_15092) ;  /* 0xfffffffc00f08947 */ /* 0x008fea000383ffff */
.L_x_15091:
[----:B------:R-:W-:Y:S05]  /*69a0*/  BSYNC B0 ;  /* 0x0000000000007941 */ /* 0x000fea0003800000 */
.L_x_15090:
[----:B------:R-:W-:Y:S05]  /*69b0*/  BRA `(.L_x_15093) ;  /* 0x0000003000107947 */ /* 0x000fea0003800000 */
.L_x_15089:
        /* <DEDUP_REMOVED lines=30> */
.L_x_15095:
[----:B------:R-:W-:Y:S05]  /*6ba0*/  BSYNC B6 ;  /* 0x0000000000067941 */ /* 0x000fea0003800000 */
.L_x_15094:
[----:B------:R-:W2:Y:S01]  /*6bb0*/  LDL R41, [R1+0x6c] ;  /* 0x00006c0001297983 */ /* 0x000ea20000100800 */
[----:B------:R-:W-:Y:S01]  /*6bc0*/  ULDC.U8 UR4, c[0x0][0x410] ;  /* 0x0001040000047ab9 */ /* 0x000fe20000000000 */
[----:B------:R-:W-:Y:S01]  /*6bd0*/  BSSY B0, `(.L_x_15096) ;  /* 0x00002da000007945 */ /* 0x000fe20003800000 */
[----:B------:R-:W-:Y:S01]  /*6be0*/  ISETP.NE.AND P0, PT, RZ, UR4, PT ;  /* 0x00000004ff007c0c */ /* 0x000fe2000bf05270 */
[----:B--2---:R-:W-:-:S12]  /*6bf0*/  IMAD.IADD R35, R206, 0x1, R41 ;  /* 0x00000001ce237824 */ /* 0x004fd800078e0229 */
[----:B------:R-:W-:Y:S05]  /*6c00*/  @!P0 BRA `(.L_x_15097) ;  /* 0x0000001400d88947 */ /* 0x000fea0003800000 */
[----:B------:R-:W1:Y:S01]  /*6c10*/  LDC R36, c[0x0][0x448] ;  /* 0x00011200ff247b82 */ /* 0x000e620000000800 */
[----:B------:R-:W2:Y:S01]  /*6c20*/  S2R R21, SR_TID.X ;  /* 0x0000000000157919 */ /* 0x000ea20000002100 */
[----:B------:R-:W-:Y:S01]  /*6c30*/  ULDC.64 UR4, c[0x0][0x3f8] ;  /* 0x0000fe0000047ab9 */ /* 0x000fe20000000a00 */
[----:B------:R-:W-:Y:S01]  /*6c40*/  ULDC.64 UR6, c[0x0][0x408] ;  /* 0x0001020000067ab9 */ /* 0x000fe20000000a00 */
[----:B------:R-:W-:Y:S01]  /*6c50*/  IMAD.MOV.U32 R8, RZ, RZ, R24 ;  /* 0x000000ffff087224 */ /* 0x000fe200078e0018 */
[----:B------:R-:W-:Y:S01]  /*6c60*/  SHF.R.S32.HI R39, RZ, 0x1f, R212 ;  /* 0x0000001fff277819 */ /* 0x000fe200000114d4 */
[----:B------:R-:W-:Y:S02]  /*6c70*/  IMAD.MOV.U32 R9, RZ, RZ, R29 ;  /* 0x000000ffff097224 */ /* 0x000fe400078e001d */
[----:B------:R-:W-:Y:S02]  /*6c80*/  IMAD.MOV.U32 R10, RZ, RZ, R26 ;  /* 0x000000ffff0a7224 */ /* 0x000fe400078e001a */
[----:B------:R-:W-:Y:S01]  /*6c90*/  IMAD.MOV.U32 R11, RZ, RZ, R31 ;  /* 0x000000ffff0b7224 */ /* 0x000fe200078e001f */
[----:B-1----:R-:W-:Y:S01]  /*6ca0*/  ISETP.NE.AND P0, PT, R36, 0x1, PT ;  /* 0x000000012400780c */ /* 0x002fe20003f05270 */
[----:B--2---:R-:W-:-:S12]  /*6cb0*/  VIADD R21, R21, 0xffffff80 ;  /* 0xffffff8015157836 */ /* 0x004fd80000000000 */
[----:B------:R-:W1:Y:S01]  /*6cc0*/  @P0 LDC R0, c[0x0][0x44c] ;  /* 0x00011300ff000b82 */ /* 0x000e620000000800 */
[----:B------:R-:W-:-:S04]  /*6cd0*/  SHF.R.S32.HI R20, RZ, 0x1f, R21 ;  /* 0x0000001fff147819 */ /* 0x000fc80000011415 */
[----:B------:R-:W-:-:S03]  /*6ce0*/  LEA.HI R20, R20, R21, RZ, 0x2 ;  /* 0x0000001514147211 */ /* 0x000fc600078f10ff */
[----:B------:R-:W2:Y:S01]  /*6cf0*/  @P0 LDC R5, c[0x0][0x450] ;  /* 0x00011400ff050b82 */ /* 0x000ea20000000800 */
[----:B------:R-:W-:-:S05]  /*6d00*/  LOP3.LUT R20, R20, 0xfffffffc, RZ, 0xc0, !PT ;  /* 0xfffffffc14147812 */ /* 0x000fca00078ec0ff */
[----:B------:R-:W-:-:S04]  /*6d10*/  IMAD.IADD R20, R21, 0x1, -R20 ;  /* 0x0000000115147824 */ /* 0x000fc800078e0a14 */
[----:B------:R-:W-:-:S04]  /*6d20*/  IMAD R3, R20, 0x40, R35 ;  /* 0x0000004014037824 */ /* 0x000fc800078e0223 */
[----:B-1----:R-:W-:-:S05]  /*6d30*/  @P0 IMAD.HI.U32 R0, R3, R0, RZ ;  /* 0x0000000003000227 */ /* 0x002fca00078e00ff */
[----:B--2---:R-:W-:-:S04]  /*6d40*/  @P0 SHF.R.U32.HI R3, RZ, R5, R0 ;  /* 0x00000005ff030219 */ /* 0x004fc80000011600 */
        /* <DEDUP_REMOVED lines=17> */
[----:B------:R1:W2:Y:S04]  /*6e60*/  SHFL.IDX PT, R3, R6, RZ, 0x1c1f ;  /* 0x001c1fff06037589 */ /* 0x0002a800000e0000 */
[----:B------:R1:W3:Y:S04]  /*6e70*/  SHFL.IDX PT, R0, R4, RZ, 0x1c1f ;  /* 0x001c1fff04007589 */ /* 0x0002e800000e0000 */
[----:B------:R1:W4:Y:S04]  /*6e80*/  SHFL.IDX PT, R5, R8, RZ, 0x1c1f ;  /* 0x001c1fff08057589 */ /* 0x00032800000e0000 */
[----:B------:R1:W0:Y:S02]  /*6e90*/  SHFL.IDX PT, R14, R7, RZ, 0x1c1f ;  /* 0x001c1fff070e7589 */ /* 0x00022400000e0000 */
.L_x_15342:
        /* <DEDUP_REMOVED lines=9> */
[----:B---3--:R-:W-:Y:S01]  /*6f30*/  IMAD.MOV.U32 R10, RZ, RZ, R0 ;  /* 0x000000ffff0a7224 */ /* 0x008fe200078e0000 */
[----:B------:R-:W-:Y:S01]  /*6f40*/  ISETP.GE.AND P3, PT, R212, UR4, PT ;  /* 0x00000004d4007c0c */ /* 0x000fe2000bf66270 */
[----:B--2---:R-:W-:Y:S01]  /*6f50*/  IMAD.MOV.U32 R11, RZ, RZ, R3 ;  /* 0x000000ffff0b7224 */ /* 0x004fe200078e0003 */
[----:B------:R-:W-:Y:S01]  /*6f60*/  ISETP.GE.AND P2, PT, R204, UR4, PT ;  /* 0x00000004cc007c0c */ /* 0x000fe2000bf46270 */
[----:B----4-:R-:W-:Y:S01]  /*6f70*/  IMAD.MOV.U32 R15, RZ, RZ, R5 ;  /* 0x000000ffff0f7224 */ /* 0x010fe200078e0005 */
[----:B------:R-:W-:-:S09]  /*6f80*/  CS2R R30, SRZ ;  /* 0x00000000001e7805 */ /* 0x000fd2000001ff00 */
[C---:B------:R-:W-:Y:S01]  /*6f90*/  @!P3 IMAD.SHL.U32 R29, R212.reuse, 0x2, RZ ;  /* 0x00000002d41db824 */ /* 0x040fe200078e00ff */
[----:B------:R-:W-:Y:S02]  /*6fa0*/  @!P3 SHF.L.U64.HI R24, R212, 0x1, R39 ;  /* 0x00000001d418b819 */ /* 0x000fe40000010227 */
[----:B------:R-:W-:Y:S02]  /*6fb0*/  CS2R R32, SRZ ;  /* 0x0000000000207805 */ /* 0x000fe4000001ff00 */
[----:B------:R-:W-:Y:S01]  /*6fc0*/  CS2R R20, SRZ ;  /* 0x0000000000147805 */ /* 0x000fe2000001ff00 */
[----:B------:R-:W-:Y:S01]  /*6fd0*/  @!P2 IMAD.WIDE R10, R204, 0x2, R10 ;  /* 0x00000002cc0aa825 */ /* 0x000fe200078e020a */
[-C--:B------:R-:W-:Y:S02]  /*6fe0*/  @!P3 IADD3 R26, P0, R0, R29.reuse, RZ ;  /* 0x0000001d001ab210 */ /* 0x080fe40007f1e0ff */
[----:B0-----:R-:W-:Y:S01]  /*6ff0*/  @!P3 IADD3 R28, P1, R14, R29, RZ ;  /* 0x0000001d0e1cb210 */ /* 0x001fe20007f3e0ff */
[----:B------:R-:W-:Y:S01]  /*7000*/  @!P2 IMAD.WIDE R12, R204, 0x2, R14 ;  /* 0x00000002cc0ca825 */ /* 0x000fe200078e020e */
[----:B------:R0:W5:Y:S03]  /*7010*/  @!P2 LD.E.64 R30, desc[UR42][R10.64] ;  /* 0x0000002a0a1ea980 */ /* 0x000166000c101b00 */
[--C-:B------:R-:W-:Y:S01]  /*7020*/  @!P3 IMAD.X R27, R3, 0x1, R24.reuse, P0 ;  /* 0x00000001031bb824 */ /* 0x100fe200000e0618 */
[----:B------:R0:W5:Y:S01]  /*7030*/  @!P2 LD.E.64 R32, desc[UR42][R12.64] ;  /* 0x0000002a0c20a980 */ /* 0x000162000c101b00 */
[----:B------:R-:W-:Y:S01]  /*7040*/  @!P3 IMAD.X R29, R5, 0x1, R24, P1 ;  /* 0x00000001051db824 */ /* 0x000fe200008e0618 */
[----:B------:R-:W-:-:S02]  /*7050*/  CS2R R24, SRZ ;  /* 0x0000000000187805 */ /* 0x000fc4000001ff00 */
[----:B------:R0:W5:Y:S04]  /*7060*/  @!P3 LD.E.64 R20, desc[UR42][R26.64] ;  /* 0x0000002a1a14b980 */ /* 0x000168000c101b00 */
[----:B------:R0:W5:Y:S02]  /*7070*/  @!P3 LD.E.64 R24, desc[UR42][R28.64] ;  /* 0x0000002a1c18b980 */ /* 0x000164000c101b00 */
.L_x_15100:
[----:B------:R-:W-:Y:S05]  /*7080*/  BSYNC B1 ;  /* 0x0000000000017941 */ /* 0x000fea0003800000 */
.L_x_15099:
[----:B---3-5:R-:W-:Y:S01]  /*7090*/  IMAD.MOV.U32 R0, RZ, RZ, R20 ;  /* 0x000000ffff007224 */ /* 0x028fe200078e0014 */
[----:B------:R-:W-:Y:S01]  /*70a0*/  UMOV UR4, 0xffffffff ;  /* 0xffffffff00047882 */ /* 0x000fe20000000000 */
[----:B--2---:R-:W-:Y:S01]  /*70b0*/  IMAD.MOV.U32 R3, RZ, RZ, R21 ;  /* 0x000000ffff037224 */ /* 0x004fe200078e0015 */
[----:B0-----:R-:W-:Y:S01]  /*70c0*/  CS2R R26, SRZ ;  /* 0x00000000001a7805 */ /* 0x001fe2000001ff00 */
[----:B----4-:R-:W-:Y:S01]  /*70d0*/  IMAD.MOV.U32 R5, RZ, RZ, R30 ;  /* 0x000000ffff057224 */ /* 0x010fe200078e001e */
        /* <DEDUP_REMOVED lines=16> */
[----:B------:R0:W4:Y:S04]  /*71e0*/  SHFL.IDX PT, R5, R8, 0x1, 0x1c1f ;  /* 0x003c1f0008057f89 */ /* 0x00012800000e0000 */
[----:B------:R0:W0:Y:S02]  /*71f0*/  SHFL.IDX PT, R14, R7, 0x1, 0x1c1f ;  /* 0x003c1f00070e7f89 */ /* 0x00002400000e0000 */
.L_x_15348:
        /* <DEDUP_REMOVED lines=14> */
[----:B------:R-:W-:Y:S01]  /*72e0*/  ULDC UR4, c[0x0][0x3f4] ;  /* 0x0000fd0000047ab9 */ /* 0x000fe20000000800 */
[----:B---3--:R-:W-:Y:S01]  /*72f0*/  IMAD.MOV.U32 R6, RZ, RZ, R0 ;  /* 0x000000ffff067224 */ /* 0x008fe200078e0000 */
[----:B------:R-:W-:Y:S01]  /*7300*/  ISETP.GE.AND P3, PT, R212, UR4, PT ;  /* 0x00000004d4007c0c */ /* 0x000fe2000bf66270 */
[----:B------:R-:W-:Y:S01]  /*7310*/  IMAD.MOV.U32 R7, RZ, RZ, R3 ;  /* 0x000000ffff077224 */ /* 0x000fe200078e0003 */
        /* <DEDUP_REMOVED lines=9> */
[----:B------:R-:W-:Y:S01]  /*73b0*/  @!P3 IADD3 R4, P1, R14, R9, RZ ;  /* 0x000000090e04b210 */ /* 0x000fe20007f3e0ff */
        /* <DEDUP_REMOVED lines=8> */
.L_x_15103:
[----:B------:R-:W-:Y:S05]  /*7440*/  BSYNC B1 ;  /* 0x0000000000017941 */ /* 0x000fea0003800000 */
.L_x_15102:
[----:B0-----:R-:W0:Y:S01]  /*7450*/  S2R R14, SR_TID.X ;  /* 0x00000000000e7919 */ /* 0x001e220000002100 */
[----:B------:R-:W1:Y:S01]  /*7460*/  SYNCS.PHASECHK.TRANS64.TRYWAIT P0, [R22+URZ+0x32400], R37 ;  /* 0x03240025160075a7 */ /* 0x000e62000800017f */
[----:B------:R-:W-:Y:S01]  /*7470*/  LOP3.LUT R3, R10, 0x1c0, RZ, 0xc0, !PT ;  /* 0x000001c00a037812 */ /* 0x000fe200078ec0ff */
[----:B-----5:R-:W-:Y:S01]  /*7480*/  IMAD.MOV.U32 R4, RZ, RZ, R26 ;  /* 0x000000ffff047224 */ /* 0x020fe200078e001a */
[----:B------:R-:W-:Y:S01]  /*7490*/  VIADDMNMX R41, R36, -R41, 0x80, PT ;  /* 0x0000008024297446 */ /* 0x000fe20003800929 */
[----:B----4-:R-:W-:Y:S01]  /*74a0*/  IMAD.MOV.U32 R5, RZ, RZ, R13 ;  /* 0x000000ffff057224 */ /* 0x010fe200078e000d */
        /* <DEDUP_REMOVED lines=15> */
[----:B------:R-:W-:Y:S02]  /*75a0*/  LOP3.LUT P2, RZ, R50, 0x4, RZ, 0xc0, !PT ;  /* 0x0000000432ff7812 */ /* 0x000fe4000784c0ff */
[----:B------:R-:W-:Y:S01]  /*75b0*/  ISETP.GE.AND P1, PT, R206, R41, PT ;  /* 0x00000029ce00720c */ /* 0x000fe20003f26270 */
[----:B0-----:R-:W-:-:S05]  /*75c0*/  VIADD R14, R14, 0xffffff80 ;  /* 0xffffff800e0e7836 */ /* 0x001fca0000000000 */
        /* <DEDUP_REMOVED lines=9> */
[----:B-1----:R-:W-:Y:S06]  /*7660*/  @!P0 BRA `(.L_x_15105) ;  /* 0x00000168003c8947 */ /* 0x002fec0003800000 */
.L_x_15349:
[----:B------:R-:W-:Y:S05]  /*7670*/  BSYNC B1 ;  /* 0x0000000000017941 */ /* 0x000fea0003800000 */
.L_x_15104:
        /* <DEDUP_REMOVED lines=10> */
[----:B------:R-:W-:Y:S02]  /*7720*/  SHF.R.U64 R10, R30, 0x10, R31 ;  /* 0x000000101e0a7819 */ /* 0x000fe4000000121f */
[----:B------:R-:W-:Y:S02]  /*7730*/  SHF.R.U32.HI R35, RZ, 0x10, R33 ;  /* 0x00000010ff237819 */ /* 0x000fe40000011621 */
[----:B------:R-:W-:Y:S02]  /*7740*/  SHF.R.U32.HI R30, RZ, 0x10, R31 ;  /* 0x00000010ff1e7819 */ /* 0x000fe4000001161f */
[----:B------:R-:W-:Y:S02]  /*7750*/  SHF.R.U64 R34, R32, 0x10, R33 ;  /* 0x0000001020227819 */ /* 0x000fe40000001221 */
[----:B------:R-:W-:Y:S02]  /*7760*/  PRMT R35, R38, 0x5410, R35 ;  /* 0x0000541026237816 */ /* 0x000fe40000000023 */
[----:B------:R-:W-:-:S02]  /*7770*/  PRMT R32, R40, 0x5432, R30 ;  /* 0x0000543228207816 */ /* 0x000fc4000000001e */
[----:B------:R-:W-:Y:S01]  /*7780*/  PRMT R31, R38, 0x5432, R10 ;  /* 0x00005432261f7816 */ /* 0x000fe2000000000a */
[C---:B0-----:R-:W-:Y:S01]  /*7790*/  IMAD.U32 R37, R35.reuse, 0x10000, RZ ;  /* 0x0001000023257824 */ /* 0x041fe200078e00ff */
[----:B------:R-:W-:Y:S01]  /*77a0*/  LOP3.LUT R36, R35, 0xffff0000, RZ, 0xc0, !PT ;  /* 0xffff000023247812 */ /* 0x000fe200078ec0ff */
[C---:B------:R-:W-:Y:S01]  /*77b0*/  IMAD.U32 R33, R32.reuse, 0x10000, RZ ;  /* 0x0001000020217824 */ /* 0x040fe200078e00ff */
[----:B------:R-:W-:Y:S02]  /*77c0*/  PRMT R34, R45, 0x5432, R34 ;  /* 0x000054322d227816 */ /* 0x000fe40000000022 */
[----:B------:R-:W-:Y:S02]  /*77d0*/  LOP3.LUT R32, R32, 0xffff0000, RZ, 0xc0, !PT ;  /* 0xffff000020207812 */ /* 0x000fe400078ec0ff */
[C---:B-1----:R-:W-:Y:S01]  /*77e0*/  LOP3.LUT R14, R6.reuse, 0xffff0000, RZ, 0xc0, !PT ;  /* 0xffff0000060e7812 */ /* 0x042fe200078ec0ff */
[----:B------:R-:W-:Y:S01]  /*77f0*/  IMAD.U32 R10, R6, 0x10000, RZ ;  /* 0x00010000060a7824 */ /* 0x000fe200078e00ff */
[C---:B------:R-:W-:Y:S01]  /*7800*/  LOP3.LUT R30, R7.reuse, 0xffff0000, RZ, 0xc0, !PT ;  /* 0xffff0000071e7812 */ /* 0x040fe200078ec0ff */
[----:B------:R-:W-:-:S02]  /*7810*/  IMAD.U32 R15, R7, 0x10000, RZ ;  /* 0x00010000070f7824 */ /* 0x000fc400078e00ff */
[C---:B------:R-:W-:Y:S01]  /*7820*/  FMUL.FTZ R35, R14.reuse, R37 ;  /* 0x000000250e237220 */ /* 0x040fe20000410000 */
[-C--:B------:R-:W-:Y:S01]  /*7830*/  FMUL.FTZ R14, R14, R33.reuse ;  /* 0x000000210e0e7220 */ /* 0x080fe20000410000 */
[----:B------:R-:W-:Y:S02]  /*7840*/  IMAD.U32 R6, R4, 0x10000, RZ ;  /* 0x0001000004067824 */ /* 0x000fe400078e00ff */
[----:B------:R-:W-:Y:S01]  /*7850*/  FMUL.FTZ R40, R30, R36 ;  /* 0x000000241e287220 */ /* 0x000fe20000410000 */
[C---:B------:R-:W-:Y:S01]  /*7860*/  FFMA.FTZ R38, R10.reuse, R33, -R35 ;  /* 0x000000210a267223 */ /* 0x040fe20000010823 */
[C---:B------:R-:W-:Y:S02]  /*7870*/  IMAD.U32 R7, R5.reuse, 0x10000, RZ ;  /* 0x0001000005077824 */ /* 0x040fe400078e00ff */
[----:B------:R-:W-:Y:S01]  /*7880*/  FFMA.FTZ R37, R10, R37, R14 ;  /* 0x000000250a257223 */ /* 0x000fe2000001000e */
[----:B------:R-:W-:Y:S01]  /*7890*/  IMAD.U32 R35, R34, 0x10000, RZ ;  /* 0x0001000022237824 */ /* 0x000fe200078e00ff */
[----:B------:R-:W-:Y:S01]  /*78a0*/  LOP3.LUT R4, R4, 0xffff0000, RZ, 0xc0, !PT ;  /* 0xffff000004047812 */ /* 0x000fe200078ec0ff */
[-C--:B------:R-:W-:Y:S01]  /*78b0*/  FMUL.FTZ R30, R30, R32.reuse ;  /* 0x000000201e1e7220 */ /* 0x080fe20000410000 */
        /* <DEDUP_REMOVED lines=19> */
.L_x_15109:
[----:B------:R-:W-:Y:S05]  /*79f0*/  BSYNC B2 ;  /* 0x0000000000027941 */ /* 0x000fea0003800000 */
.L_x_15108:
[----:B------:R-:W-:Y:S05]  /*7a00*/  @P1 BRA `(.L_x_15107) ;  /* 0x0000000000b81947 */ /* 0x000fea0003800000 */
[----:B-1----:R-:W1:Y:S01]  /*7a10*/  LDS.128 R4, [R0] ;  /* 0x0000000000047984 */ /* 0x002e620000000c00 */
[----:B------:R-:W-:Y:S02]  /*7a20*/  SHF.R.U64 R10, R20, 0x10, R21 ;  /* 0x00000010140a7819 */ /* 0x000fe40000001215 */
[----:B------:R-:W-:Y:S02]  /*7a30*/  SHF.R.U32.HI R31, RZ, 0x10, R25 ;  /* 0x00000010ff1f7819 */ /* 0x000fe40000011619 */
[----:B------:R-:W-:Y:S02]  /*7a40*/  SHF.R.U32.HI R20, RZ, 0x10, R21 ;  /* 0x00000010ff147819 */ /* 0x000fe40000011615 */
[----:B------:R-:W-:Y:S02]  /*7a50*/  SHF.R.U64 R30, R24, 0x10, R25 ;  /* 0x00000010181e7819 */ /* 0x000fe40000001219 */
[----:B------:R-:W-:Y:S02]  /*7a60*/  PRMT R31, R42, 0x5410, R31 ;  /* 0x000054102a1f7816 */ /* 0x000fe4000000001f */
[----:B------:R-:W-:-:S02]  /*7a70*/  PRMT R24, R43, 0x5432, R20 ;  /* 0x000054322b187816 */ /* 0x000fc40000000014 */
[----:B------:R-:W-:Y:S01]  /*7a80*/  PRMT R21, R42, 0x5432, R10 ;  /* 0x000054322a157816 */ /* 0x000fe2000000000a */
[C---:B------:R-:W-:Y:S01]  /*7a90*/  IMAD.U32 R33, R31.reuse, 0x10000, RZ ;  /* 0x000100001f217824 */ /* 0x040fe200078e00ff */
[----:B------:R-:W-:Y:S01]  /*7aa0*/  LOP3.LUT R32, R31, 0xffff0000, RZ, 0xc0, !PT ;  /* 0xffff00001f207812 */ /* 0x000fe200078ec0ff */
[----:B------:R-:W-:Y:S01]  /*7ab0*/  IMAD.U32 R25, R24, 0x10000, RZ ;  /* 0x0001000018197824 */ /* 0x000fe200078e00ff */
        /* <DEDUP_REMOVED lines=35> */
.L_x_15107:
[----:B------:R-:W-:Y:S05]  /*7cf0*/  BSYNC B1 ;  /* 0x0000000000017941 */ /* 0x000fea0003800000 */
.L_x_15106:
        /* <DEDUP_REMOVED lines=13> */
[----:B------:R-:W-:Y:S02]  /*7dd0*/  SHF.R.U64 R15, R12, 0x10, R13 ;  /* 0x000000100c0f7819 */ /* 0x000fe4000000120d */
[----:B------:R-:W-:Y:S01]  /*7de0*/  SHF.R.U64 R24, R28, 0x10, R29 ;  /* 0x000000101c187819 */ /* 0x000fe2000000121d */
[C---:B------:R-:W-:Y:S01]  /*7df0*/  IMAD.U32 R29, R25.reuse, 0x10000, RZ ;  /* 0x00010000191d7824 */ /* 0x040fe200078e00ff */
[----:B------:R-:W-:Y:S01]  /*7e00*/  LOP3.LUT R28, R25, 0xffff0000, RZ, 0xc0, !PT ;  /* 0xffff0000191c7812 */ /* 0x000fe200078ec0ff */
[----:B------:R-:W-:Y:S01]  /*7e10*/  IMAD.U32 R21, R20, 0x10000, RZ ;  /* 0x0001000014157824 */ /* 0x000fe200078e00ff */
[----:B------:R-:W-:-:S02]  /*7e20*/  PRMT R24, R49, 0x5432, R24 ;  /* 0x0000543231187816 */ /* 0x000fc40000000018 */
        /* <DEDUP_REMOVED lines=35> */
.L_x_15112:
[----:B------:R-:W-:Y:S05]  /*8060*/  BSYNC B1 ;  /* 0x0000000000017941 */ /* 0x000fea0003800000 */
.L_x_15111:
[----:B------:R-:W-:Y:S05]  /*8070*/  @P1 BRA `(.L_x_15110) ;  /* 0x00000018003c1947 */ /* 0x000fea0003800000 */
[----:B-1----:R-:W1:Y:S01]  /*8080*/  LDS.128 R4, [R0+0x2000] ;  /* 0x0020000000047984 */ /* 0x002e620000000c00 */
[----:B------:R-:W-:Y:S02]  /*8090*/  SHF.R.U32.HI R13, RZ, 0x10, R27 ;  /* 0x00000010ff0d7819 */ /* 0x000fe4000001161b */
[----:B------:R-:W-:Y:S02]  /*80a0*/  SHF.R.U32.HI R20, RZ, 0x10, R9 ;  /* 0x00000010ff147819 */ /* 0x000fe40000011609 */
[----:B------:R-:W-:Y:S02]  /*80b0*/  PRMT R13, R43, 0x5410, R13 ;  /* 0x000054102b0d7816 */ /* 0x000fe4000000000d */
[----:B------:R-:W-:Y:S02]  /*80c0*/  PRMT R20, R48, 0x5432, R20 ;  /* 0x0000543230147816 */ /* 0x000fe40000000014 */
[----:B------:R-:W-:Y:S01]  /*80d0*/  SHF.R.U64 R15, R8, 0x10, R9 ;  /* 0x00000010080f7819 */ /* 0x000fe20000001209 */
[----:B------:R-:W-:Y:S01]  /*80e0*/  IMAD.U32 R14, R13, 0x10000, RZ ;  /* 0x000100000d0e7824 */ /* 0x000fe200078e00ff */
[----:B------:R-:W-:Y:S01]  /*80f0*/  SHF.R.U64 R12, R26, 0x10, R27 ;  /* 0x000000101a0c7819 */ /* 0x000fe2000000121b */
[C---:B------:R-:W-:Y:S01]  /*8100*/  IMAD.U32 R21, R20.reuse, 0x10000, RZ ;  /* 0x0001000014157824 */ /* 0x040fe200078e00ff */
[----:B------:R-:W-:-:S02]  /*8110*/  LOP3.LUT R20, R20, 0xffff0000, RZ, 0xc0, !PT ;  /* 0xffff000014147812 */ /* 0x000fc400078ec0ff */
[----:B------:R-:W-:Y:S02]  /*8120*/  LOP3.LUT R13, R13, 0xffff0000, RZ, 0xc0, !PT ;  /* 0xffff00000d0d7812 */ /* 0x000fe400078ec0ff */
        /* <DEDUP_REMOVED lines=8> */
[----:B------:R-:W-:-:S02]  /*81b0*/  IMAD.U32 R3, R4, 0x10000, RZ ;  /* 0x0001000004037824 */ /* 0x000fc400078e00ff */
[C---:B------:R-:W-:Y:S01]  /*81c0*/  FMUL.FTZ R9, R7.reuse, R20 ;  /* 0x0000001407097220 */ /* 0x040fe20000410000 */
[C---:B------:R-:W-:Y:S01]  /*81d0*/  FFMA.FTZ R24, R8.reuse, R21, R24 ;  /* 0x0000001508187223 */ /* 0x040fe20000010018 */
[----:B------:R-:W-:Y:S01]  /*81e0*/  FFMA.FTZ R25, R8, R14, -R25 ;  /* 0x0000000e08197223 */ /* 0x000fe20000010819 */
[-C--:B------:R-:W-:Y:S01]  /*81f0*/  FMUL.FTZ R21, R7, R13.reuse ;  /* 0x0000000d07157220 */ /* 0x080fe20000410000 */
[----:B------:R-:W-:Y:S01]  /*8200*/  LOP3.LUT R4, R4, 0xffff0000, RZ, 0xc0, !PT ;  /* 0xffff000004047812 */ /* 0x000fe200078ec0ff */
[C---:B------:R-:W-:Y:S01]  /*8210*/  IMAD.U32 R6, R5.reuse, 0x10000, RZ ;  /* 0x0001000005067824 */ /* 0x040fe200078e00ff */
[----:B------:R-:W-:Y:S01]  /*8220*/  LOP3.LUT R5, R5, 0xffff0000, RZ, 0xc0, !PT ;  /* 0xffff000005057812 */ /* 0x000fe200078ec0ff */
[C---:B------:R-:W-:Y:S01]  /*8230*/  IMAD.U32 R8, R15.reuse, 0x10000, RZ ;  /* 0x000100000f087824 */ /* 0x040fe200078e00ff */
[----:B------:R-:W-:Y:S01]  /*8240*/  LOP3.LUT R15, R15, 0xffff0000, RZ, 0xc0, !PT ;  /* 0xffff00000f0f7812 */ /* 0x000fe200078ec0ff */
[C---:B------:R-:W-:Y:S01]  /*8250*/  IMAD.U32 R7, R12.reuse, 0x10000, RZ ;  /* 0x000100000c077824 */ /* 0x040fe200078e00ff */
[----:B------:R-:W-:Y:S01]  /*8260*/  LOP3.LUT R12, R12, 0xffff0000, RZ, 0xc0, !PT ;  /* 0xffff00000c0c7812 */ /* 0x000fe200078ec0ff */
[C---:B------:R-:W-:Y:S01]  /*8270*/  FFMA.FTZ R14, R10.reuse, R13, -R9 ;  /* 0x0000000d0a0e7223 */ /* 0x040fe20000010809 */
        /* <DEDUP_REMOVED lines=15> */
.L_x_15097:
[----:B------:R-:W1:Y:S01]  /*8370*/  S2R R0, SR_TID.X ;  /* 0x0000000000007919 */ /* 0x000e620000002100 */
[----:B------:R-:W2:Y:S01]  /*8380*/  LDC R30, c[0x0][0x448] ;  /* 0x00011200ff1e7b82 */ /* 0x000ea20000000800 */
[----:B------:R-:W-:Y:S01]  /*8390*/  ULDC.64 UR4, c[0x0][0x3f8] ;  /* 0x0000fe0000047ab9 */ /* 0x000fe20000000a00 */
[----:B------:R-:W-:Y:S01]  /*83a0*/  ULDC.64 UR6, c[0x0][0x408] ;  /* 0x0001020000067ab9 */ /* 0x000fe20000000a00 */
[----:B------:R-:W-:Y:S02]  /*83b0*/  IMAD.MOV.U32 R20, RZ, RZ, R24 ;  /* 0x000000ffff147224 */ /* 0x000fe400078e0018 */
[----:B------:R-:W-:Y:S02]  /*83c0*/  IMAD.MOV.U32 R21, RZ, RZ, R29 ;  /* 0x000000ffff157224 */ /* 0x000fe400078e001d */
[----:B------:R-:W-:Y:S01]  /*83d0*/  IMAD.MOV.U32 R4, RZ, RZ, R26 ;  /* 0x000000ffff047224 */ /* 0x000fe200078e001a */
[----:B--2---:R-:W-:Y:S01]  /*83e0*/  ISETP.NE.AND P0, PT, R30, 0x1, PT ;  /* 0x000000011e00780c */ /* 0x004fe20003f05270 */
[----:B-1----:R-:W-:-:S05]  /*83f0*/  VIADD R0, R0, 0xffffff80 ;  /* 0xffffff8000007836 */ /* 0x002fca0000000000 */
[----:B------:R-:W-:-:S07]  /*8400*/  SHF.R.S32.HI R3, RZ, 0x1f, R0 ;  /* 0x0000001fff037819 */ /* 0x000fce0000011400 */
[----:B------:R-:W1:Y:S01]  /*8410*/  @P0 LDC R5, c[0x0][0x450] ;  /* 0x00011400ff050b82 */ /* 0x000e620000000800 */
[----:B------:R-:W-:-:S04]  /*8420*/  LEA.HI R3, R3, R0, RZ, 0x2 ;  /* 0x0000000003037211 */ /* 0x000fc800078f10ff */
[----:B------:R-:W-:-:S05]  /*8430*/  LOP3.LUT R3, R3, 0xfffffffc, RZ, 0xc0, !PT ;  /* 0xfffffffc03037812 */ /* 0x000fca00078ec0ff */
[----:B------:R-:W-:Y:S02]  /*8440*/  IMAD.IADD R3, R0, 0x1, -R3 ;  /* 0x0000000100037824 */ /* 0x000fe400078e0a03 */
[----:B------:R-:W2:Y:S02]  /*8450*/  @P0 LDC R0, c[0x0][0x44c] ;  /* 0x00011300ff000b82 */ /* 0x000ea40000000800 */
[----:B------:R-:W-:-:S04]  /*8460*/  IMAD R3, R3, 0x40, R35 ;  /* 0x0000004003037824 */ /* 0x000fc800078e0223 */
[----:B--2---:R-:W-:-:S05]  /*8470*/  @P0 IMAD.HI.U32 R0, R3, R0, RZ ;  /* 0x0000000003000227 */ /* 0x004fca00078e00ff */
        /* <DEDUP_REMOVED lines=19> */
[----:B------:R-:W1:Y:S01]  /*85b0*/  LDC R37, c[0x0][0x3f4] ;  /* 0x0000fd00ff257b82 */ /* 0x000e620000000800 */
[----:B------:R-:W2:Y:S01]  /*85c0*/  SHFL.IDX PT, R3, R10, RZ, 0x1c1f ;  /* 0x001c1fff0a037589 */ /* 0x000ea200000e0000 */
[----:B------:R-:W-:-:S03]  /*85d0*/  IMAD R30, R219, R30, RZ ;  /* 0x0000001edb1e7224 */ /* 0x000fc600078e02ff */
[----:B------:R-:W3:Y:S04]  /*85e0*/  SHFL.IDX PT, R0, R20, RZ, 0x1c1f ;  /* 0x001c1fff14007589 */ /* 0x000ee800000e0000 */
[----:B------:R-:W4:Y:S04]  /*85f0*/  SHFL.IDX PT, R14, R28, RZ, 0x1c1f ;  /* 0x001c1fff1c0e7589 */ /* 0x000f2800000e0000 */
[----:B------:R-:W5:Y:S01]  /*8600*/  SHFL.IDX PT, R8, R29, RZ, 0x1c1f ;  /* 0x001c1fff1d087589 */ /* 0x000f6200000e0000 */
[----:B-1----:R-:W-:-:S04]  /*8610*/  ISETP.GE.AND P0, PT, R16, R37, PT ;  /* 0x000000251000720c */ /* 0x002fc80003f06270 */
[----:B------:R-:W-:-:S13]  /*8620*/  ISETP.GE.OR P1, PT, R35, R30, P0 ;  /* 0x0000001e2300720c */ /* 0x000fda0000726670 */
[C---:B------:R-:W-:Y:S01]  /*8630*/  @!P1 IMAD.SHL.U32 R9, R16.reuse, 0x2, RZ ;  /* 0x0000000210099824 */ /* 0x040fe200078e00ff */
[----:B------:R-:W-:-:S04]  /*8640*/  @!P1 SHF.L.U64.HI R21, R16, 0x1, R17 ;  /* 0x0000000110159819 */ /* 0x000fc80000010211 */
[----:B--2---:R-:W-:-:S05]  /*8650*/  @!P1 IADD3 R4, P2, R3, R9, RZ ;  /* 0x0000000903049210 */ /* 0x004fca0007f5e0ff */
[----:B---3--:R-:W-:Y:S01]  /*8660*/  @!P1 IMAD.X R5, R0, 0x1, R21, P2 ;  /* 0x0000000100059824 */ /* 0x008fe200010e0615 */
[----:B----4-:R-:W-:-:S05]  /*8670*/  @!P1 IADD3 R14, P2, R14, R9, RZ ;  /* 0x000000090e0e9210 */ /* 0x010fca0007f5e0ff */
[----:B------:R-:W2:Y:S01]  /*8680*/  @!P1 LD.E.128 R4, desc[UR42][R4.64] ;  /* 0x0000002a04049980 */ /* 0x000ea2000c101d00 */
[----:B-----5:R-:W-:-:S04]  /*8690*/  @!P1 IMAD.X R3, R8, 0x1, R21, P2 ;  /* 0x0000000108039824 */ /* 0x020fc800010e0615 */
[----:B------:R-:W-:-:S05]  /*86a0*/  @!P1 IMAD.MOV.U32 R15, RZ, RZ, R3 ;  /* 0x000000ffff0f9224 */ /* 0x000fca00078e0003 */
[----:B------:R1:W3:Y:S01]  /*86b0*/  @!P1 LD.E.128 R24, desc[UR42][R14.64] ;  /* 0x0000002a0e189980 */ /* 0x0002e2000c101d00 */
[----:B------:R-:W-:Y:S02]  /*86c0*/  CS2R R38, SRZ ;  /* 0x0000000000267805 */ /* 0x000fe4000001ff00 */
[----:B------:R-:W-:Y:S01]  /*86d0*/  CS2R R40, SRZ ;  /* 0x0000000000287805 */ /* 0x000fe2000001ff00 */
[----:B------:R-:W4:Y:S04]  /*86e0*/  SHFL.IDX PT, R8, R29, 0x1, 0x1c1f ;  /* 0x003c1f001d087f89 */ /* 0x000f2800000e0000 */
[----:B-1----:R-:W1:Y:S01]  /*86f0*/  SHFL.IDX PT, R14, R28, 0x1, 0x1c1f ;  /* 0x003c1f001c0e7f89 */ /* 0x002e6200000e0000 */
[----:B--2---:R-:W-:Y:S02]  /*8700*/  @!P1 IMAD.MOV.U32 R38, RZ, RZ, R6 ;  /* 0x000000ffff269224 */ /* 0x004fe400078e0006 */
[----:B------:R-:W-:Y:S01]  /*8710*/  @!P1 IMAD.MOV.U32 R39, RZ, RZ, R7 ;  /* 0x000000ffff279224 */ /* 0x000fe200078e0007 */
[----:B------:R-:W-:Y:S01]  /*8720*/  CS2R R6, SRZ ;  /* 0x0000000000067805 */ /* 0x000fe2000001ff00 */
[----:B------:R-:W-:-:S02]  /*8730*/  IMAD.MOV.U32 R0, RZ, RZ, R38 ;  /* 0x000000ffff007224 */ /* 0x000fc400078e0026 */
[----:B------:R-:W-:Y:S02]  /*8740*/  @!P1 IMAD.MOV.U32 R40, RZ, RZ, R4 ;  /* 0x000000ffff289224 */ /* 0x000fe400078e0004 */
[----:B------:R-:W-:Y:S01]  /*8750*/  @!P1 IMAD.MOV.U32 R41, RZ, RZ, R5 ;  /* 0x000000ffff299224 */ /* 0x000fe200078e0005 */
[----:B------:R-:W-:Y:S01]  /*8760*/  CS2R R4, SRZ ;  /* 0x0000000000047805 */ /* 0x000fe2000001ff00 */
[----:B------:R-:W-:Y:S01]  /*8770*/  IMAD.MOV.U32 R3, RZ, RZ, R39 ;  /* 0x000000ffff037224 */ /* 0x000fe200078e0027 */
[----:B------:R-:W-:Y:S01]  /*8780*/  PRMT R9, R9, 0x5410, R0 ;  /* 0x0000541009097816 */ /* 0x000fe20000000000 */
[----:B------:R-:W-:Y:S01]  /*8790*/  IMAD.MOV.U32 R11, RZ, RZ, R40 ;  /* 0x000000ffff0b7224 */ /* 0x000fe200078e0028 */
[----:B------:R-:W2:Y:S01]  /*87a0*/  SHFL.IDX PT, R0, R20, 0x1, 0x1c1f ;  /* 0x003c1f0014007f89 */ /* 0x000ea200000e0000 */
[----:B------:R-:W-:Y:S01]  /*87b0*/  IMAD.MOV.U32 R12, RZ, RZ, R41 ;  /* 0x000000ffff0c7224 */ /* 0x000fe200078e0029 */
[----:B------:R-:W-:Y:S01]  /*87c0*/  PRMT R45, R3, 0x7610, R45 ;  /* 0x00007610032d7816 */ /* 0x000fe2000000002d */
[----:B---3--:R-:W-:Y:S01]  /*87d0*/  @!P1 IMAD.MOV.U32 R4, RZ, RZ, R26 ;  /* 0x000000ffff049224 */ /* 0x008fe200078e001a */
[----:B------:R3:W1:Y:S01]  /*87e0*/  SHFL.IDX PT, R3, R10, 0x1, 0x1c1f ;  /* 0x003c1f000a037f89 */ /* 0x00066200000e0000 */
[----:B------:R-:W-:Y:S01]  /*87f0*/  @!P1 IMAD.MOV.U32 R5, RZ, RZ, R27 ;  /* 0x000000ffff059224 */ /* 0x000fe200078e001b */
[----:B------:R-:W-:Y:S01]  /*8800*/  PRMT R9, R11, 0x7610, R9 ;  /* 0x000076100b097816 */ /* 0x000fe20000000009 */
[----:B------:R-:W-:Y:S01]  /*8810*/  @!P1 IMAD.MOV.U32 R6, RZ, RZ, R24 ;  /* 0x000000ffff069224 */ /* 0x000fe200078e0018 */
[----:B------:R-:W-:Y:S01]  /*8820*/  CS2R R26, SRZ ;  /* 0x00000000001a7805 */ /* 0x000fe2000001ff00 */
[----:B------:R-:W-:-:S02]  /*8830*/  @!P1 IMAD.MOV.U32 R7, RZ, RZ, R25 ;  /* 0x000000ffff079224 */ /* 0x000fc400078e0019 */
[----:B------:R-:W-:Y:S01]  /*8840*/  IMAD.MOV.U32 R11, RZ, RZ, R4 ;  /* 0x000000ffff0b7224 */ /* 0x000fe200078e0004 */
[----:B---3--:R-:W-:Y:S01]  /*8850*/  PRMT R10, R12, 0x7610, R10 ;  /* 0x000076100c0a7816 */ /* 0x008fe2000000000a */
[----:B------:R-:W-:Y:S02]  /*8860*/  IMAD.MOV.U32 R12, RZ, RZ, R5 ;  /* 0x000000ffff0c7224 */ /* 0x000fe400078e0005 */
[----:B0-----:R-:W-:Y:S02]  /*8870*/  IMAD.MOV.U32 R13, RZ, RZ, R6 ;  /* 0x000000ffff0d7224 */ /* 0x001fe400078e0006 */
[----:B------:R-:W-:Y:S01]  /*8880*/  IMAD.MOV.U32 R15, RZ, RZ, R7 ;  /* 0x000000ffff0f7224 */ /* 0x000fe200078e0007 */
[----:B------:R-:W-:Y:S02]  /*8890*/  PRMT R10, R10, 0x5410, R12 ;  /* 0x000054100a0a7816 */ /* 0x000fe4000000000c */
[----:B------:R-:W-:Y:S02]  /*88a0*/  PRMT R20, R11, 0x5410, R13 ;  /* 0x000054100b147816 */ /* 0x000fe4000000000d */
[----:B----4-:R-:W-:-:S07]  /*88b0*/  PRMT R45, R45, 0x5410, R15 ;  /* 0x000054102d2d7816 */ /* 0x010fce000000000f */
.L_x_15359:
[----:B------:R-:W3:Y:S01]  /*88c0*/  LDL R12, [R1+0x98] ;  /* 0x00009800010c7983 */ /* 0x000ee20000100800 */
[----:B------:R-:W-:Y:S01]  /*88d0*/  VIADD R35, R35, 0x40 ;  /* 0x0000004023237836 */ /* 0x000fe20000000000 */
[----:B------:R-:W-:Y:S01]  /*88e0*/  BSSY B1, `(.L_x_15114) ;  /* 0x0000016000017945 */ /* 0x000fe20003800000 */
[----:B------:R-:W-:Y:S02]  /*88f0*/  CS2R R24, SRZ ;  /* 0x0000000000187805 */ /* 0x000fe4000001ff00 */
[----:B------:R-:W-:Y:S02]  /*8900*/  CS2R R32, SRZ ;  /* 0x0000000000207805 */ /* 0x000fe4000001ff00 */
[----:B------:R-:W-:Y:S02]  /*8910*/  ISETP.GE.AND P1, PT, R35, R30, PT ;  /* 0x0000001e2300720c */ /* 0x000fe40003f26270 */
[----:B------:R-:W-:Y:S02]  /*8920*/  CS2R R34, SRZ ;  /* 0x0000000000227805 */ /* 0x000fe4000001ff00 */
[----:B---3--:R-:W-:-:S04]  /*8930*/  LEA.HI R11, R12, R12, RZ, 0x1 ;  /* 0x0000000c0c0b7211 */ /* 0x008fc800078f08ff */
[----:B------:R-:W-:-:S05]  /*8940*/  LOP3.LUT R11, R11, 0xfffffffe, RZ, 0xc0, !PT ;  /* 0xfffffffe0b0b7812 */ /* 0x000fca00078ec0ff */
[----:B------:R-:W-:-:S05]  /*8950*/  IMAD.IADD R11, R12, 0x1, -R11 ;  /* 0x000000010c0b7824 */ /* 0x000fca00078e0a0b */
        /* <DEDUP_REMOVED lines=8> */
[-C--:B-1----:R-:W-:Y:S02]  /*89e0*/  IADD3 R32, P1, R3, R12.reuse, RZ ;  /* 0x0000000c03207210 */ /* 0x082fe40007f3e0ff */
[----:B------:R-:W-:-:S03]  /*89f0*/  IADD3 R14, P2, R14, R12, RZ ;  /* 0x0000000c0e0e7210 */ /* 0x000fc60007f5e0ff */
[--C-:B--2---:R-:W-:Y:S02]  /*8a00*/  IMAD.X R33, R0, 0x1, R15.reuse, P1 ;  /* 0x0000000100217824 */ /* 0x104fe400008e060f */
[----:B------:R-:W-:-:S04]  /*8a10*/  IMAD.X R15, R8, 0x1, R15, P2 ;  /* 0x00000001080f7824 */ /* 0x000fc800010e060f */
[----:B------:R-:W5:Y:S04]  /*8a20*/  LD.E.128 R32, desc[UR42][R32.64] ;  /* 0x0000002a20207980 */ /* 0x000f68000c101d00 */
[----:B------:R0:W5:Y:S02]  /*8a30*/  LD.E.128 R24, desc[UR42][R14.64] ;  /* 0x0000002a0e187980 */ /* 0x000164000c101d00 */
.L_x_15115:
[----:B------:R-:W-:Y:S05]  /*8a40*/  BSYNC B1 ;  /* 0x0000000000017941 */ /* 0x000fea0003800000 */
.L_x_15114:
[----:B--2---:R-:W1:Y:S01]  /*8a50*/  LDL R0, [R1+0x6c] ;  /* 0x00006c0001007983 */ /* 0x004e620000100800 */
[----:B------:R-:W2:Y:S01]  /*8a60*/  SYNCS.PHASECHK.TRANS64.TRYWAIT P1, [R22+URZ+0x32400], R13 ;  /* 0x0324000d160075a7 */ /* 0x000ea2000802017f */
[----:B------:R-:W-:Y:S01]  /*8a70*/  VIADD R12, R206, 0x40 ;  /* 0x00000040ce0c7836 */ /* 0x000fe20000000000 */
[----:B------:R-:W-:Y:S01]  /*8a80*/  BSSY B1, `(.L_x_15116) ;  /* 0x0000011000017945 */ /* 0x000fe20003800000 */
[----:B-----5:R-:W-:Y:S02]  /*8a90*/  IMAD.MOV.U32 R8, RZ, RZ, R27 ;  /* 0x000000ffff087224 */ /* 0x020fe400078e001b */
[----:B------:R-:W-:Y:S02]  /*8aa0*/  IMAD.MOV.U32 R53, RZ, RZ, R34 ;  /* 0x000000ffff357224 */ /* 0x000fe400078e0022 */
[----:B------:R-:W-:Y:S01]  /*8ab0*/  IMAD.MOV.U32 R54, RZ, RZ, R35 ;  /* 0x000000ffff367224 */ /* 0x000fe200078e0023 */
[----:B-1----:R-:W-:Y:S01]  /*8ac0*/  VIADDMNMX R3, R30, -R0, 0x80, PT ;  /* 0x000000801e037446 */ /* 0x002fe20003800900 */
[----:B------:R-:W-:-:S03]  /*8ad0*/  IMAD.MOV.U32 R0, RZ, RZ, R26 ;  /* 0x000000ffff007224 */ /* 0x000fc600078e001a */
[-C--:B------:R-:W-:Y:S02]  /*8ae0*/  ISETP.GE.OR P2, PT, R206, R3.reuse, P0 ;  /* 0x00000003ce00720c */ /* 0x080fe40000746670 */
[----:B------:R-:W-:Y:S01]  /*8af0*/  ISETP.GE.OR P0, PT, R12, R3, P0 ;  /* 0x000000030c00720c */ /* 0x000fe20000706670 */
[----:B------:R-:W-:Y:S01]  /*8b00*/  IMAD.MOV.U32 R3, RZ, RZ, R25 ;  /* 0x000000ffff037224 */ /* 0x000fe200078e0019 */
[----:B------:R-:W-:Y:S01]  /*8b10*/  PRMT R49, R0, 0x5410, R8 ;  /* 0x0000541000317816 */ /* 0x000fe20000000008 */
[----:B------:R-:W-:Y:S02]  /*8b20*/  IMAD.MOV.U32 R0, RZ, RZ, R24 ;  /* 0x000000ffff007224 */ /* 0x000fe400078e0018 */
[----:B------:R-:W-:Y:S02]  /*8b30*/  IMAD.MOV.U32 R8, RZ, RZ, R32 ;  /* 0x000000ffff087224 */ /* 0x000fe400078e0020 */
[----:B------:R-:W-:Y:S01]  /*8b40*/  IMAD.MOV.U32 R12, RZ, RZ, R33 ;  /* 0x000000ffff0c7224 */ /* 0x000fe200078e0021 */
[----:B------:R-:W-:-:S02]  /*8b50*/  PRMT R50, R0, 0x5410, R3 ;  /* 0x0000541000327816 */ /* 0x000fc40000000003 */
[----:B------:R-:W-:Y:S02]  /*8b60*/  PRMT R51, R51, 0x5410, R8 ;  /* 0x0000541033337816 */ /* 0x000fe40000000008 */
[----:B------:R-:W-:Y:S01]  /*8b70*/  PRMT R52, R52, 0x5410, R12 ;  /* 0x0000541034347816 */ /* 0x000fe2000000000c */
[----:B--2---:R-:W-:Y:S06]  /*8b80*/  @!P1 BRA `(.L_x_15117) ;  /* 0x0000015800709947 */ /* 0x004fec0003800000 */
.L_x_15360:
[----:B------:R-:W-:Y:S05]  /*8b90*/  BSYNC B1 ;  /* 0x0000000000017941 */ /* 0x000fea0003800000 */
.L_x_15116:
[----:B------:R-:W-:Y:S04]  /*8ba0*/  BSSY B1, `(.L_x_15118) ;  /* 0x0000070000017945 */ /* 0x000fe80003800000 */
[----:B------:R-:W-:Y:S05]  /*8bb0*/  @P2 BRA `(.L_x_15119) ;  /* 0x0000000400b82947 */ /* 0x000fea0003800000 */
[----:B------:R-:W2:Y:S01]  /*8bc0*/  LDL R0, [R1+0x9c] ;  /* 0x00009c0001007983 */ /* 0x000ea20000100800 */
[----:B------:R-:W-:Y:S02]  /*8bd0*/  SHF.R.U64 R38, R38, 0x10, R39 ;  /* 0x0000001026267819 */ /* 0x000fe40000001227 */
[--C-:B------:R-:W-:Y:S01]  /*8be0*/  SHF.R.U32.HI R44, RZ, 0x10, R5.reuse ;  /* 0x00000010ff2c7819 */ /* 0x100fe20000011605 */
[----:B------:R-:W3:Y:S01]  /*8bf0*/  S2R R3, SR_TID.X ;  /* 0x0000000000037919 */ /* 0x000ee20000002100 */
[----:B------:R-:W-:Y:S02]  /*8c00*/  PRMT R38, R9, 0x5432, R38 ;  /* 0x0000543209267816 */ /* 0x000fe40000000026 */
[----:B------:R-:W-:Y:S02]  /*8c10*/  SHF.R.U64 R43, R4, 0x10, R5 ;  /* 0x00000010042b7819 */ /* 0x000fe40000001205 */
[----:B------:R-:W-:Y:S02]  /*8c20*/  PRMT R44, R10, 0x5432, R44 ;  /* 0x000054320a2c7816 */ /* 0x000fe4000000002c */
[----:B------:R-:W-:-:S02]  /*8c30*/  SHF.R.U32.HI R39, RZ, 0x10, R39 ;  /* 0x00000010ff277819 */ /* 0x000fc40000011627 */
[----:B------:R-:W-:Y:S02]  /*8c40*/  SHF.R.U32.HI R42, RZ, 0x10, R7 ;  /* 0x00000010ff2a7819 */ /* 0x000fe40000011607 */
[----:B------:R-:W-:Y:S02]  /*8c50*/  PRMT R43, R20, 0x5410, R43 ;  /* 0x00005410142b7816 */ /* 0x000fe4000000002b */
[C---:B------:R-:W-:Y:S02]  /*8c60*/  PRMT R39, R45.reuse, 0x5410, R39 ;  /* 0x000054102d277816 */ /* 0x040fe40000000027 */
[----:B------:R-:W-:Y:S01]  /*8c70*/  PRMT R42, R45, 0x5432, R42 ;  /* 0x000054322d2a7816 */ /* 0x000fe2000000002a */
[----:B---3--:R-:W-:-:S05]  /*8c80*/  VIADD R3, R3, 0xffffff80 ;  /* 0xffffff8003037836 */ /* 0x008fca0000000000 */
[----:B------:R-:W-:-:S04]  /*8c90*/  SHF.R.S32.HI R12, RZ, 0x1f, R3 ;  /* 0x0000001fff0c7819 */ /* 0x000fc80000011403 */
[----:B------:R-:W-:Y:S01]  /*8ca0*/  LEA.HI R12, R12, R3, RZ, 0x5 ;  /* 0x000000030c0c7211 */ /* 0x000fe200078f28ff */
[----:B------:R-:W-:-:S03]  /*8cb0*/  IMAD.IADD R3, R16, 0x1, R37 ;  /* 0x0000000110037824 */ /* 0x000fc600078e0225 */
[----:B------:R-:W-:Y:S01]  /*8cc0*/  SHF.R.S32.HI R12, RZ, 0x5, R12 ;  /* 0x00000005ff0c7819 */ /* 0x000fe2000001140c */
[----:B--2---:R-:W-:-:S05]  /*8cd0*/  IMAD.SHL.U32 R0, R0, 0x40, RZ ;  /* 0x0000004000007824 */ /* 0x004fca00078e00ff */
[----:B------:R-:W-:-:S04]  /*8ce0*/  LOP3.LUT R8, R0, 0x1c0, RZ, 0xc0, !PT ;  /* 0x000001c000087812 */ /* 0x000fc800078ec0ff */
[C---:B------:R-:W-:Y:S02]  /*8cf0*/  LOP3.LUT R0, R8.reuse, 0x38, R16, 0xf8, !PT ;  /* 0x0000003808007812 */ /* 0x040fe400078ef810 */
[----:B-1----:R-:W-:Y:S02]  /*8d00*/  SHF.R.U32.HI R13, RZ, 0x3, R8 ;  /* 0x00000003ff0d7819 */ /* 0x002fe40000011608 */
[----:B------:R-:W-:Y:S02]  /*8d10*/  LOP3.LUT R8, R8, 0x38, R3, 0xf8, !PT ;  /* 0x0000003808087812 */ /* 0x000fe400078ef803 */
[-C--:B------:R-:W-:Y:S02]  /*8d20*/  LOP3.LUT R0, R0, R13.reuse, RZ, 0x3c, !PT ;  /* 0x0000000d00007212 */ /* 0x080fe400078e3cff */
[----:B------:R-:W-:-:S03]  /*8d30*/  LOP3.LUT R8, R8, R13, RZ, 0x3c, !PT ;  /* 0x0000000d08087212 */ /* 0x000fc600078e3cff */
[----:B------:R-:W-:Y:S01]  /*8d40*/  IMAD R3, R12, 0x200, R0 ;  /* 0x000002000c037824 */ /* 0x000fe200078e0200 */
[----:B------:R-:W-:Y:S02]  /*8d50*/  SHF.R.U64 R0, R40, 0x10, R41 ;  /* 0x0000001028007819 */ /* 0x000fe40000001229 */
[----:B------:R-:W-:Y:S01]  /*8d60*/  SHF.R.U64 R40, R6, 0x10, R7 ;  /* 0x0000001006287819 */ /* 0x000fe20000001207 */
[----:B------:R-:W-:Y:S01]  /*8d70*/  IMAD R47, R3, 0x2, R22 ;  /* 0x00000002032f7824 */ /* 0x000fe200078e0216 */
[----:B------:R-:W-:Y:S01]  /*8d80*/  SHF.R.U32.HI R41, RZ, 0x10, R41 ;  /* 0x00000010ff297819 */ /* 0x000fe20000011629 */
[----:B------:R-:W-:Y:S01]  /*8d90*/  IMAD R3, R12, 0x200, R8 ;  /* 0x000002000c037824 */ /* 0x000fe200078e0208 */
[----:B------:R-:W-:Y:S02]  /*8da0*/  PRMT R21, R9, 0x5410, R0 ;  /* 0x0000541009157816 */ /* 0x000fe40000000000 */
[----:B0-----:R-:W0:Y:S01]  /*8db0*/  LDS.128 R12, [R47+0x18400] ;  /* 0x018400002f0c7984 */ /* 0x001e220000000c00 */
[----:B------:R-:W-:Y:S01]  /*8dc0*/  IMAD R48, R3, 0x2, R22 ;  /* 0x0000000203307824 */ /* 0x000fe200078e0216 */
[----:B------:R-:W-:-:S02]  /*8dd0*/  PRMT R40, R20, 0x5432, R40 ;  /* 0x0000543214287816 */ /* 0x000fc40000000028 */
[----:B------:R-:W-:Y:S02]  /*8de0*/  PRMT R36, R10, 0x5410, R41 ;  /* 0x000054100a247816 */ /* 0x000fe40000000029 */
[----:B------:R-:W1:Y:S01]  /*8df0*/  LDS.128 R28, [R48+0x18400] ;  /* 0x01840000301c7984 */ /* 0x000e620000000c00 */
        /* <DEDUP_REMOVED lines=17> */
[C---:B------:R-:W-:Y:S01]  /*8f10*/  LOP3.LUT R30, R31.reuse, 0xffff0000, RZ, 0xc0, !PT ;  /* 0xffff00001f1e7812 */ /* 0x040fe200078ec0ff */
[----:B------:R-:W-:-:S02]  /*8f20*/  IMAD.U32 R20, R31, 0x10000, RZ ;  /* 0x000100001f147824 */ /* 0x000fc400078e00ff */
[C---:B------:R-:W-:Y:S01]  /*8f30*/  FMUL.FTZ R45, R8.reuse, R41 ;  /* 0x00000029082d7220 */ /* 0x040fe20000410000 */
[-C--:B------:R-:W-:Y:S01]  /*8f40*/  FMUL.FTZ R31, R8, R29.reuse ;  /* 0x0000001d081f7220 */ /* 0x080fe20000410000 */
[----:B------:R-:W-:Y:S01]  /*8f50*/  LOP3.LUT R8, R21, 0xffff0000, RZ, 0xc0, !PT ;  /* 0xffff000015087812 */ /* 0x000fe200078ec0ff */
[C---:B------:R-:W-:Y:S01]  /*8f60*/  FMUL.FTZ R46, R9.reuse, R40 ;  /* 0x00000028092e7220 */ /* 0x040fe20000410000 */
[----:B------:R-:W-:Y:S01]  /*8f70*/  FFMA.FTZ R45, R0, R29, -R45 ;  /* 0x0000001d002d7223 */ /* 0x000fe2000001082d */
[----:B------:R-:W-:Y:S02]  /*8f80*/  IMAD.U32 R29, R42, 0x10000, RZ ;  /* 0x000100002a1d7824 */ /* 0x000fe400078e00ff */
[----:B------:R-:W-:Y:S01]  /*8f90*/  FFMA.FTZ R31, R0, R41, R31 ;  /* 0x00000029001f7223 */ /* 0x000fe2000001001f */
[----:B------:R-:W-:Y:S02]  /*8fa0*/  IMAD.U32 R21, R36, 0x10000, RZ ;  /* 0x0001000024157824 */ /* 0x000fe400078e00ff */
[-C--:B------:R-:W-:Y:S01]  /*8fb0*/  FMUL.FTZ R0, R9, R8.reuse ;  /* 0x0000000809007220 */ /* 0x080fe20000410000 */
[----:B------:R-:W-:Y:S01]  /*8fc0*/  FMUL.FTZ R41, R10, R29 ;  /* 0x0000001d0a297220 */ /* 0x000fe20000410000 */
[----:B------:R-:W-:Y:S01]  /*8fd0*/  LOP3.LUT R9, R42, 0xffff0000, RZ, 0xc0, !PT ;  /* 0xffff00002a097812 */ /* 0x000fe200078ec0ff */
[C---:B------:R-:W-:Y:S01]  /*8fe0*/  FFMA.FTZ R46, R3.reuse, R8, -R46 ;  /* 0x00000008032e7223 */ /* 0x040fe2000001082e */
        /* <DEDUP_REMOVED lines=11> */
[C---:B------:R-:W-:Y:S01]  /*90a0*/  FMUL.FTZ R21, R13.reuse, R0 ;  /* 0x000000000d157220 */ /* 0x040fe20000410000 */
[----:B------:R-:W-:Y:S01]  /*90b0*/  FMUL.FTZ R36, R13, R4 ;  /* 0x000000040d247220 */ /* 0x000fe20000410000 */
[----:B------:R-:W-:Y:S01]  /*90c0*/  FFMA.FTZ R13, R12, R9, R29 ;  /* 0x000000090c0d7223 */ /* 0x000fe2000001001d */
[----:B------:R-:W-:Y:S02]  /*90d0*/  IMAD.U32 R3, R39, 0x10000, RZ ;  /* 0x0001000027037824 */ /* 0x000fe400078e00ff */
[C---:B------:R-:W-:Y:S01]  /*90e0*/  FMUL.FTZ R12, R20.reuse, R8 ;  /* 0x00000008140c7220 */ /* 0x040fe20000410000 */
[----:B------:R-:W-:Y:S01]  /*90f0*/  LOP3.LUT R43, R43, 0xffff0000, RZ, 0xc0, !PT ;  /* 0xffff00002b2b7812 */ /* 0x000fe200078ec0ff */
[----:B------:R-:W-:Y:S01]  /*9100*/  FFMA.FTZ R36, R5, R0, -R36 ;  /* 0x0000000005247223 */ /* 0x000fe20000010824 */
[-C--:B------:R-:W-:Y:S01]  /*9110*/  FMUL.FTZ R20, R20, R3.reuse ;  /* 0x0000000314147220 */ /* 0x080fe20000410000 */
[----:B------:R-:W-:Y:S01]  /*9120*/  FFMA.FTZ R9, R7, R3, -R12 ;  /* 0x0000000307097223 */ /* 0x000fe2000001080c */
[----:B------:R-:W-:Y:S01]  /*9130*/  LOP3.LUT R38, R38, 0xffff0000, RZ, 0xc0, !PT ;  /* 0xffff000026267812 */ /* 0x000fe200078ec0ff */
[----:B------:R-:W-:Y:S01]  /*9140*/  FFMA.FTZ R21, R5, R4, R21 ;  /* 0x0000000405157223 */ /* 0x000fe20000010015 */
[----:B------:R-:W-:Y:S01]  /*9150*/  LOP3.LUT R3, R44, 0xffff0000, RZ, 0xc0, !PT ;  /* 0xffff00002c037812 */ /* 0x000fe200078ec0ff */
[----:B------:R-:W-:Y:S01]  /*9160*/  FMUL.FTZ R5, R15, R43 ;  /* 0x0000002b0f057220 */ /* 0x000fe20000410000 */
[----:B------:R-:W-:Y:S01]  /*9170*/  LOP3.LUT R39, R39, 0xffff0000, RZ, 0xc0, !PT ;  /* 0xffff000027277812 */ /* 0x000fe200078ec0ff */
[----:B------:R-:W-:Y:S01]  /*9180*/  FMUL.FTZ R0, R15, R38 ;  /* 0x000000260f007220 */ /* 0x000fe20000410000 */
[----:B------:R-:W-:Y:S01]  /*9190*/  FFMA.FTZ R20, R7, R8, R20 ;  /* 0x0000000807147223 */ /* 0x000fe20000010014 */
        /* <DEDUP_REMOVED lines=16> */
.L_x_15119:
[----:B------:R-:W-:Y:S05]  /*92a0*/  BSYNC B1 ;  /* 0x0000000000017941 */ /* 0x000fea0003800000 */
.L_x_15118:
[----:B------:R-:W-:Y:S01]  /*92b0*/  PRMT R8, R53, 0x5410, R54 ;  /* 0x0000541035087816 */ /* 0x000fe20000000036 */
[----:B------:R-:W-:Y:S06]  /*92c0*/  @P0 BRA `(.L_x_15110) ;  /* 0x0000000400a80947 */ /* 0x000fec0003800000 */
[----:B------:R-:W3:Y:S01]  /*92d0*/  LDL R3, [R1+0x84] ;  /* 0x0000840001037983 */ /* 0x000ee20000100800 */
[C---:B--2---:R-:W-:Y:S02]  /*92e0*/  VIADD R4, R206.reuse, 0x40 ;  /* 0x00000040ce047836 */ /* 0x044fe40000000000 */
[----:B------:R-:W-:Y:S01]  /*92f0*/  VIADD R5, R206, 0x40 ;  /* 0x00000040ce057836 */ /* 0x000fe20000000000 */
[----:B------:R-:W2:Y:S01]  /*9300*/  LDL R38, [R1+0xa0] ;  /* 0x0000a00001267983 */ /* 0x000ea20000100800 */
        /* <DEDUP_REMOVED lines=10> */
[----:B------:R-:W-:Y:S02]  /*93b0*/  SHF.R.U32.HI R30, RZ, 0x10, R35 ;  /* 0x00000010ff1e7819 */ /* 0x000fe40000011623 */
[----:B------:R-:W-:Y:S02]  /*93c0*/  SHF.R.U64 R35, R26, 0x10, R27 ;  /* 0x000000101a237819 */ /* 0x000fe4000000121b */
[----:B------:R-:W-:-:S02]  /*93d0*/  PRMT R31, R50, 0x5410, R31 ;  /* 0x00005410321f7816 */ /* 0x000fc4000000001f */
[----:B------:R-:W-:Y:S02]  /*93e0*/  SHF.R.U32.HI R28, RZ, 0x10, R33 ;  /* 0x00000010ff1c7819 */ /* 0x000fe40000011621 */
[----:B------:R-:W-:Y:S02]  /*93f0*/  SHF.R.U32.HI R36, RZ, 0x10, R27 ;  /* 0x00000010ff247819 */ /* 0x000fe4000001161b */
[----:B------:R-:W-:Y:S02]  /*9400*/  PRMT R28, R52, 0x5432, R28 ;  /* 0x00005432341c7816 */ /* 0x000fe4000000001c */
[C---:B------:R-:W-:Y:S02]  /*9410*/  PRMT R30, R8.reuse, 0x5432, R30 ;  /* 0x00005432081e7816 */ /* 0x040fe4000000001e */
[----:B------:R-:W-:Y:S02]  /*9420*/  PRMT R29, R8, 0x5410, R29 ;  /* 0x00005410081d7816 */ /* 0x000fe4000000001d */
[----:B------:R-:W-:-:S02]  /*9430*/  PRMT R36, R49, 0x5432, R36 ;  /* 0x0000543231247816 */ /* 0x000fc40000000024 */
[----:B------:R-:W-:Y:S01]  /*9440*/  PRMT R35, R49, 0x5410, R35 ;  /* 0x0000541031237816 */ /* 0x000fe20000000023 */
[----:B---3--:R-:W-:-:S04]  /*9450*/  IMAD.IADD R3, R3, 0x1, R0 ;  /* 0x0000000103037824 */ /* 0x008fc800078e0200 */
[----:B------:R-:W-:Y:S01]  /*9460*/  IMAD R3, R3, 0x2, R22 ;  /* 0x0000000203037824 */ /* 0x000fe200078e0216 */
[----:B--2---:R-:W-:Y:S04]  /*9470*/  LDS.128 R4, [R38+0x18400] ;  /* 0x0184000026047984 */ /* 0x004fe80000000c00 */
[----:B01----:R-:W0:Y:S01]  /*9480*/  LDS.128 R12, [R3+0x18400] ;  /* 0x01840000030c7984 */ /* 0x003e220000000c00 */
[----:B------:R-:W-:Y:S02]  /*9490*/  SHF.R.U64 R0, R32, 0x10, R33 ;  /* 0x0000001020007819 */ /* 0x000fe40000001221 */
[----:B------:R-:W-:Y:S02]  /*94a0*/  SHF.R.U32.HI R32, RZ, 0x10, R25 ;  /* 0x00000010ff207819 */ /* 0x000fe40000011619 */
[----:B------:R-:W-:Y:S01]  /*94b0*/  PRMT R26, R51, 0x5432, R0 ;  /* 0x00005432331a7816 */ /* 0x000fe20000000000 */
[----:B------:R-:W-:Y:S01]  /*94c0*/  IMAD.U32 R33, R31, 0x10000, RZ ;  /* 0x000100001f217824 */ /* 0x000fe200078e00ff */
[----:B------:R-:W-:-:S03]  /*94d0*/  PRMT R32, R50, 0x5432, R32 ;  /* 0x0000543232207816 */ /* 0x000fc60000000020 */
[----:B------:R-:W-:Y:S02]  /*94e0*/  IMAD.U32 R27, R26, 0x10000, RZ ;  /* 0x000100001a1b7824 */ /* 0x000fe400078e00ff */
[C---:B------:R-:W-:Y:S01]  /*94f0*/  IMAD.U32 R34, R32.reuse, 0x10000, RZ ;  /* 0x0001000020227824 */ /* 0x040fe200078e00ff */
[----:B------:R-:W-:Y:S02]  /*9500*/  LOP3.LUT R31, R31, 0xffff0000, RZ, 0xc0, !PT ;  /* 0xffff00001f1f7812 */ /* 0x000fe400078ec0ff */
[----:B------:R-:W-:Y:S01]  /*9510*/  LOP3.LUT R32, R32, 0xffff0000, RZ, 0xc0, !PT ;  /* 0xffff000020207812 */ /* 0x000fe200078ec0ff */
[----:B0-----:R-:W-:Y:S02]  /*9520*/  IMAD.U32 R20, R12, 0x10000, RZ ;  /* 0x000100000c147824 */ /* 0x001fe400078e00ff */
[----:B------:R-:W-:Y:S02]  /*9530*/  IMAD.U32 R21, R13, 0x10000, RZ ;  /* 0x000100000d157824 */ /* 0x000fe400078e00ff */
[C---:B------:R-:W-:Y:S01]  /*9540*/  FMUL.FTZ R37, R20.reuse, R33 ;  /* 0x0000002114257220 */ /* 0x040fe20000410000 */
[----:B------:R-:W-:Y:S01]  /*9550*/  FMUL.FTZ R39, R20, R27 ;  /* 0x0000001b14277220 */ /* 0x000fe20000410000 */
[----:B------:R-:W-:-:S02]  /*9560*/  IMAD.U32 R0, R4, 0x10000, RZ ;  /* 0x0001000004007824 */ /* 0x000fc400078e00ff */
[----:B------:R-:W-:Y:S02]  /*9570*/  IMAD.U32 R20, R28, 0x10000, RZ ;  /* 0x000100001c147824 */ /* 0x000fe400078e00ff */
[----:B------:R-:W-:Y:S01]  /*9580*/  FMUL.FTZ R41, R21, R34 ;  /* 0x0000002215297220 */ /* 0x000fe20000410000 */
[----:B------:R-:W-:Y:S02]  /*9590*/  IMAD.U32 R8, R5, 0x10000, RZ ;  /* 0x0001000005087824 */ /* 0x000fe400078e00ff */
[C---:B------:R-:W-:Y:S01]  /*95a0*/  FFMA.FTZ R37, R0.reuse, R27, -R37 ;  /* 0x0000001b00257223 */ /* 0x040fe20000010825 */
[----:B------:R-:W-:Y:S01]  /*95b0*/  FFMA.FTZ R39, R0, R33, R39 ;  /* 0x0000002100277223 */ /* 0x000fe20000010027 */
[----:B------:R-:W-:Y:S01]  /*95c0*/  FMUL.FTZ R21, R21, R20 ;  /* 0x0000001415157220 */ /* 0x000fe20000410000 */
[----:B------:R-:W-:Y:S02]  /*95d0*/  IMAD.U32 R25, R15, 0x10000, RZ ;  /* 0x000100000f197824 */ /* 0x000fe400078e00ff */
[----:B------:R-:W-:-:S02]  /*95e0*/  IMAD.U32 R0, R30, 0x10000, RZ ;  /* 0x000100001e007824 */ /* 0x000fc400078e00ff */
[C---:B------:R-:W-:Y:S01]  /*95f0*/  FFMA.FTZ R41, R8.reuse, R20, -R41 ;  /* 0x0000001408297223 */ /* 0x040fe20000010829 */
[----:B------:R-:W-:Y:S01]  /*9600*/  FFMA.FTZ R34, R8, R34, R21 ;  /* 0x0000002208227223 */ /* 0x000fe20000010015 */
[----:B------:R-:W-:Y:S01]  /*9610*/  IMAD.U32 R10, R7, 0x10000, RZ ;  /* 0x00010000070a7824 */ /* 0x000fe200078e00ff */
[----:B------:R-:W-:Y:S01]  /*9620*/  LOP3.LUT R12, R12, 0xffff0000, RZ, 0xc0, !PT ;  /* 0xffff00000c0c7812 */ /* 0x000fe200078ec0ff */
[----:B------:R-:W-:Y:S02]  /*9630*/  IMAD.U32 R27, R36, 0x10000, RZ ;  /* 0x00010000241b7824 */ /* 0x000fe400078e00ff */
[C---:B------:R-:W-:Y:S01]  /*9640*/  FMUL.FTZ R20, R25.reuse, R0 ;  /* 0x0000000019147220 */ /* 0x040fe20000410000 */
[----:B------:R-:W-:Y:S02]  /*9650*/  LOP3.LUT R21, R26, 0xffff0000, RZ, 0xc0, !PT ;  /* 0xffff00001a157812 */ /* 0x000fe400078ec0ff */
[----:B------:R-:W-:Y:S01]  /*9660*/  LOP3.LUT R4, R4, 0xffff0000, RZ, 0xc0, !PT ;  /* 0xffff000004047812 */ /* 0x000fe200078ec0ff */
[-C--:B------:R-:W-:Y:S01]  /*9670*/  FMUL.FTZ R33, R25, R27.reuse ;  /* 0x0000001b19217220 */ /* 0x080fe20000410000 */
[----:B------:R-:W-:Y:S01]  /*9680*/  LOP3.LUT R13, R13, 0xffff0000, RZ, 0xc0, !PT ;  /* 0xffff00000d0d7812 */ /* 0x000fe200078ec0ff */
[----:B------:R-:W-:Y:S01]  /*9690*/  FFMA.FTZ R26, R10, R27, R20 ;  /* 0x0000001b0a1a7223 */ /* 0x000fe20000010014 */
[----:B------:R-:W-:Y:S01]  /*96a0*/  FMUL.FTZ R25, R12, R31 ;  /* 0x0000001f0c197220 */ /* 0x000fe20000410000 */
[----:B------:R-:W-:Y:S01]  /*96b0*/  LOP3.LUT R28, R28, 0xffff0000, RZ, 0xc0, !PT ;  /* 0xffff00001c1c7812 */ /* 0x000fe200078ec0ff */
[----:B------:R-:W-:Y:S01]  /*96c0*/  FMUL.FTZ R27, R12, R21 ;  /* 0x000000150c1b7220 */ /* 0x000fe20000410000 */
[----:B------:R-:W-:-:S02]  /*96d0*/  IMAD.U32 R24, R14, 0x10000, RZ ;  /* 0x000100000e187824 */ /* 0x000fc400078e00ff */
[----:B------:R-:W-:Y:S02]  /*96e0*/  IMAD.U32 R8, R35, 0x10000, RZ ;  /* 0x0001000023087824 */ /* 0x000fe400078e00ff */
[----:B------:R-:W-:Y:S01]  /*96f0*/  FFMA.FTZ R33, R10, R0, -R33 ;  /* 0x000000000a217223 */ /* 0x000fe20000010821 */
[----:B------:R-:W-:Y:S01]  /*9700*/  LOP3.LUT R5, R5, 0xffff0000, RZ, 0xc0, !PT ;  /* 0xffff000005057812 */ /* 0x000fe200078ec0ff */
[C---:B------:R-:W-:Y:S01]  /*9710*/  FFMA.FTZ R10, R4.reuse, R21, -R25 ;  /* 0x00000015040a7223 */ /* 0x040fe20000010819 */
[----:B------:R-:W-:Y:S02]  /*9720*/  IMAD.U32 R0, R29, 0x10000, RZ ;  /* 0x000100001d007824 */ /* 0x000fe400078e00ff */
[C---:B------:R-:W-:Y:S01]  /*9730*/  FMUL.FTZ R20, R13.reuse, R32 ;  /* 0x000000200d147220 */ /* 0x040fe20000410000 */
[----:B------:R-:W-:Y:S01]  /*9740*/  FFMA.FTZ R12, R4, R31, R27 ;  /* 0x0000001f040c7223 */ /* 0x000fe2000001001b */
[----:B------:R-:W-:Y:S01]  /*9750*/  IMAD.U32 R9, R6, 0x10000, RZ ;  /* 0x0001000006097824 */ /* 0x000fe200078e00ff */
[----:B------:R-:W-:Y:S01]  /*9760*/  LOP3.LUT R14, R14, 0xffff0000, RZ, 0xc0, !PT ;  /* 0xffff00000e0e7812 */ /* 0x000fe200078ec0ff */
[----:B------:R-:W-:Y:S01]  /*9770*/  FMUL.FTZ R13, R13, R28 ;  /* 0x0000001c0d0d7220 */ /* 0x000fe20000410000 */
[----:B------:R-:W-:Y:S01]  /*9780*/  LOP3.LUT R15, R15, 0xffff0000, RZ, 0xc0, !PT ;  /* 0xffff00000f0f7812 */ /* 0x000fe200078ec0ff */
[----:B------:R-:W-:Y:S01]  /*9790*/  FMUL.FTZ R4, R24, R8 ;  /* 0x0000000818047220 */ /* 0x000fe20000410000 */
[----:B------:R-:W-:-:S02]  /*97a0*/  LOP3.LUT R35, R35, 0xffff0000, RZ, 0xc0, !PT ;  /* 0xffff000023237812 */ /* 0x000fc400078ec0ff */
[----:B------:R-:W-:Y:S02]  /*97b0*/  LOP3.LUT R36, R36, 0xffff0000, RZ, 0xc0, !PT ;  /* 0xffff000024247812 */ /* 0x000fe400078ec0ff */
[----:B------:R-:W-:Y:S02]  /*97c0*/  LOP3.LUT R29, R29, 0xffff0000, RZ, 0xc0, !PT ;  /* 0xffff00001d1d7812 */ /* 0x000fe400078ec0ff */
[----:B------:R-:W-:Y:S01]  /*97d0*/  LOP3.LUT R30, R30, 0xffff0000, RZ, 0xc0, !PT ;  /* 0xffff00001e1e7812 */ /* 0x000fe200078ec0ff */
[----:B------:R-:W-:Y:S01]  /*97e0*/  FMUL.FTZ R24, R24, R0 ;  /* 0x0000000018187220 */ /* 0x000fe20000410000 */
[----:B------:R-:W-:Y:S01]  /*97f0*/  LOP3.LUT R6, R6, 0xffff0000, RZ, 0xc0, !PT ;  /* 0xffff000006067812 */ /* 0x000fe200078ec0ff */
[----:B------:R-:W-:Y:S01]  /*9800*/  FFMA.FTZ R20, R5, R28, -R20 ;  /* 0x0000001c05147223 */ /* 0x000fe20000010814 */
[----:B------:R-:W-:Y:S01]  /*9810*/  LOP3.LUT R7, R7, 0xffff0000, RZ, 0xc0, !PT ;  /* 0xffff000007077812 */ /* 0x000fe200078ec0ff */
[----:B------:R-:W-:Y:S01]  /*9820*/  FFMA.FTZ R13, R5, R32, R13 ;  /* 0x00000020050d7223 */ /* 0x000fe2000001000d */
        /* <DEDUP_REMOVED lines=20> */
.L_x_15110:
[----:B------:R-:W-:Y:S05]  /*9970*/  BSYNC B0 ;  /* 0x0000000000007941 */ /* 0x000fea0003800000 */
.L_x_15096:
        /* <DEDUP_REMOVED lines=8> */
.L_x_15093:
[----:B--2---:R-:W2:Y:S01]  /*9a00*/  S2R R0, SR_TID.X ;  /* 0x0000000000007919 */ /* 0x004ea20000002100 */
[----:B------:R-:W-:Y:S05]  /*9a10*/  WARPSYNC.ALL ;  /* 0x0000000000007948 */ /* 0x000fea0003800000 */
[----:B--2---:R-:W-:-:S05]  /*9a20*/  SHF.R.U32.HI R0, RZ, 0x7, R0 ;  /* 0x00000007ff007819 */ /* 0x004fca0000011600 */
[----:B-1-3--:R-:W-:Y:S02]  /*9a30*/  VIADD R3, R0, 0x8 ;  /* 0x0000000800037836 */ /* 0x00afe40000000000 */
[----:B------:R-:W-:-:S03]  /*9a40*/  IMAD.U32 R0, RZ, RZ, UR44 ;  /* 0x0000002cff007e24 */ /* 0x000fc6000f8e00ff */
[----:B------:R1:W-:Y:S02]  /*9a50*/  BAR.SYNC.DEFER_BLOCKING R3, 0x100 ;  /* 0x000400030000751d */ /* 0x0003e40000010000 */
[----:B------:R-:W-:-:S13]  /*9a60*/  ISETP.NE.AND P0, PT, R0, 0x3, PT ;  /* 0x000000030000780c */ /* 0x000fda0003f05270 */
[----:B-1----:R-:W-:Y:S05]  /*9a70*/  @!P0 BRA `(.L_x_15120) ;  /* 0x0000000000048947 */ /* 0x002fea0003800000 */
[----:B------:R-:W-:Y:S01]  /*9a80*/  BPT.TRAP 0x1 ;  /* 0x000000040000795c */ /* 0x000fe20000300000 */
.L_x_15120:
[----:B------:R-:W-:Y:S01]  /*9a90*/  IMAD R9, R18, 0x8, R22 ;  /* 0x0000000812097824 */ /* 0x000fe200078e0216 */
[----:B------:R-:W-:-:S04]  /*9aa0*/  SHF.L.U32 R6, R207, 0x1f, RZ ;  /* 0x0000001fcf067819 */ /* 0x000fc800000006ff */
[----:B------:R1:W2:Y:S01]  /*9ab0*/  SYNCS.PHASECHK.TRANS64.TRYWAIT P1, [R9+URZ+0x32430], R6 ;  /* 0x03243006090075a7 */ /* 0x0002a2000802017f */
[----:B------:R-:W-:Y:S05]  /*9ac0*/  @!P0 BRA `(.L_x_15121) ;  /* 0x0000000000048947 */ /* 0x000fea0003800000 */
[----:B------:R-:W-:Y:S01]  /*9ad0*/  BPT.TRAP 0x1 ;  /* 0x000000040000795c */ /* 0x000fe20000300000 */
.L_x_15121:
[----:B------:R-:W-:-:S05]  /*9ae0*/  VIADD R0, R22, 0x1c400 ;  /* 0x0001c40016007836 */ /* 0x000fca0000000000 */
[----:B------:R-:W-:-:S04]  /*9af0*/  SHF.R.U32.HI R0, RZ, 0x4, R0 ;  /* 0x00000004ff007819 */ /* 0x000fc80000011600 */
[----:B------:R-:W-:-:S04]  /*9b00*/  LOP3.LUT R0, R0, 0x3fff, RZ, 0xc0, !PT ;  /* 0x00003fff00007812 */ /* 0x000fc800078ec0ff */
[----:B------:R-:W-:-:S05]  /*9b10*/  LOP3.LUT R0, R0, 0x10000, RZ, 0xfc, !PT ;  /* 0x0001000000007812 */ /* 0x000fca00078efcff */
[----:B------:R3:W-:Y:S01]  /*9b20*/  STL [R1+0x68], R0 ;  /* 0x0000680001007387 */ /* 0x0007e20000100800 */
[----:B--2---:R-:W-:Y:S05]  /*9b30*/  @P1 BRA `(.L_x_15122) ;  /* 0x0000000000081947 */ /* 0x004fea0003800000 */
[----:B------:R-:W2:Y:S02]  /*9b40*/  SYNCS.PHASECHK.TRANS64.TRYWAIT P1, [R9+URZ+0x32430], R6 ;  /* 0x03243006090075a7 */ /* 0x000ea4000802017f */
[----:B--2---:R-:W-:Y:S05]  /*9b50*/  @!P1 BRA `(.L_x_15123) ;  /* 0x0000014800909947 */ /* 0x004fea0003800000 */
.L_x_15122:
[----:B---3--:R-:W3:Y:S01]  /*9b60*/  LDL R0, [R1+0x68] ;  /* 0x0000680001007983 */ /* 0x008ee20000100800 */
[----:B------:R-:W-:Y:S01]  /*9b70*/  IMAD.MOV.U32 R5, RZ, RZ, 0x40000040 ;  /* 0x40000040ff057424 */ /* 0x000fe200078e00ff */
[----:B------:R-:W-:Y:S05]  /*9b80*/  WARPSYNC.ALL ;  /* 0x0000000000007948 */ /* 0x000fea0003800000 */
[C---:B------:R-:W-:Y:S01]  /*9b90*/  R2UR UR4, R214.reuse ;  /* 0x00000000d60472ca */ /* 0x040fe200000e0000 */
[----:B0-----:R-:W-:Y:S01]  /*9ba0*/  WARPGROUP.ARRIVE ;  /* 0x00000000000079c5 */ /* 0x001fe20000000000 */
[----:B------:R-:W-:Y:S01]  /*9bb0*/  R2UR UR5, R215 ;  /* 0x00000000d70572ca */ /* 0x000fe200000e0000 */
[C---:B------:R-:W-:Y:S01]  /*9bc0*/  VIADD R74, R214.reuse, 0x2 ;  /* 0x00000002d64a7836 */ /* 0x040fe20000000000 */
[----:B------:R-:W-:Y:S01]  /*9bd0*/  R2UR UR7, R5 ;  /* 0x00000000050772ca */ /* 0x000fe200000e0000 */
[----:B------:R-:W-:Y:S01]  /*9be0*/  IMAD.MOV.U32 R75, RZ, RZ, 0x40000040 ;  /* 0x40000040ff4b7424 */ /* 0x000fe200078e00ff */
[----:B------:R-:W-:Y:S01]  /*9bf0*/  SHF.L.U32 R11, R11, 0x1f, RZ ;  /* 0x0000001f0b0b7819 */ /* 0x000fe200000006ff */
[----:B------:R-:W-:Y:S01]  /*9c00*/  IMAD.MOV.U32 R13, RZ, RZ, 0x40000040 ;  /* 0x40000040ff0d7424 */ /* 0x000fe200078e00ff */
[----:B------:R-:W-:Y:S01]  /*9c10*/  BSSY B0, `(.L_x_15124) ;  /* 0x0000028000007945 */ /* 0x000fe20003800000 */
[----:B------:R-:W-:Y:S01]  /*9c20*/  VIADD R20, R214, 0x4 ;  /* 0x00000004d6147836 */ /* 0x000fe20000000000 */
[----:B------:R0:W-:Y:S01]  /*9c30*/  STL.64 [R1+0x60], R74 ;  /* 0x0000604a01007387 */ /* 0x0001e20000100a00 */
[----:B------:R-:W-:-:S02]  /*9c40*/  IMAD.MOV.U32 R21, RZ, RZ, 0x40000040 ;  /* 0x40000040ff157424 */ /* 0x000fc400078e00ff */
[----:B------:R-:W-:Y:S02]  /*9c50*/  VIADD R14, R214, 0x6 ;  /* 0x00000006d60e7836 */ /* 0x000fe40000000000 */
[----:B------:R-:W-:Y:S01]  /*9c60*/  IMAD.MOV.U32 R15, RZ, RZ, 0x40000040 ;  /* 0x40000040ff0f7424 */ /* 0x000fe200078e00ff */
[----:B------:R0:W-:Y:S01]  /*9c70*/  STL.64 [R1+0x58], R20 ;  /* 0x0000581401007387 */ /* 0x0001e20000100a00 */
[----:B------:R-:W-:-:S03]  /*9c80*/  IMAD.MOV.U32 R5, RZ, RZ, 0x40000040 ;  /* 0x40000040ff057424 */ /* 0x000fc600078e00ff */
[----:B------:R0:W-:Y:S01]  /*9c90*/  STL.64 [R1+0x50], R14 ;  /* 0x0000500e01007387 */ /* 0x0001e20000100a00 */
[----:B---3--:R-:W-:-:S04]  /*9ca0*/  IMAD R4, R18, 0x300, R0 ;  /* 0x0000030012047824 */ /* 0x008fc800078e0200 */
        /* <DEDUP_REMOVED lines=28> */
[----:B------:R-:W3:Y:S02]  /*9e70*/  SYNCS.PHASECHK.TRANS64.TRYWAIT P1, [R22+URZ+0x32410], R11 ;  /* 0x0324100b160075a7 */ /* 0x000ee4000802017f */
[----:B0--3--:R-:W-:Y:S05]  /*9e80*/  @!P1 BRA `(.L_x_15125) ;  /* 0x0000014400d89947 */ /* 0x009fea0003800000 */
.L_x_15361:
[----:B------:R-:W-:Y:S05]  /*9e90*/  BSYNC B0 ;  /* 0x0000000000007941 */ /* 0x000fea0003800000 */
.L_x_15124:
[----:B------:R-:W-:Y:S05]  /*9ea0*/  @!P0 BRA `(.L_x_15126) ;  /* 0x0000000000048947 */ /* 0x000fea0003800000 */
[----:B------:R-:W-:Y:S01]  /*9eb0*/  BPT.TRAP 0x1 ;  /* 0x000000040000795c */ /* 0x000fe20000300000 */
.L_x_15126:
[----:B------:R3:W4:Y:S01]  /*9ec0*/  SYNCS.PHASECHK.TRANS64.TRYWAIT P1, [R9+URZ+0x32450], R6 ;  /* 0x03245006090075a7 */ /* 0x000722000802017f */
[----:B------:R-:W-:Y:S05]  /*9ed0*/  @!P0 BRA `(.L_x_15127) ;  /* 0x0000000000048947 */ /* 0x000fea0003800000 */
[----:B------:R-:W-:Y:S01]  /*9ee0*/  BPT.TRAP 0x1 ;  /* 0x000000040000795c */ /* 0x000fe20000300000 */
.L_x_15127:
[----:B----4-:R-:W-:Y:S05]  /*9ef0*/  @P1 BRA `(.L_x_15128) ;  /* 0x0000000000081947 */ /* 0x010fea0003800000 */
[----:B------:R-:W4:Y:S02]  /*9f00*/  SYNCS.PHASECHK.TRANS64.TRYWAIT P1, [R9+URZ+0x32450], R6 ;  /* 0x03245006090075a7 */ /* 0x000f24000802017f */
[----:B----4-:R-:W-:Y:S05]  /*9f10*/  @!P1 BRA `(.L_x_15129) ;  /* 0x0000014400c89947 */ /* 0x010fea0003800000 */
.L_x_15128:
[----:B------:R-:W-:Y:S05]  /*9f20*/  WARPSYNC.ALL ;  /* 0x0000000000007948 */ /* 0x000fea0003800000 */
[----:B------:R-:W-:Y:S01]  /*9f30*/  R2UR UR38, R22 ;  /* 0x00000000162672ca */ /* 0x000fe200000e0000 */
[----:B------:R-:W-:Y:S01]  /*9f40*/  IMAD.MOV.U32 R7, RZ, RZ, 0xc00 ;  /* 0x00000c00ff077424 */ /* 0x000fe200078e00ff */
[----:B------:R-:W-:Y:S01]  /*9f50*/  LOP3.LUT R4, R72, 0x10000, RZ, 0xfc, !PT ;  /* 0x0001000048047812 */ /* 0x000fe200078efcff */
[----:B------:R-:W-:Y:S01]  /*9f60*/  IMAD.MOV.U32 R5, RZ, RZ, 0x40000040 ;  /* 0x40000040ff057424 */ /* 0x000fe200078e00ff */
[----:B------:R-:W-:Y:S01]  /*9f70*/  WARPGROUP.ARRIVE ;  /* 0x00000000000079c5 */ /* 0x000fe20000000000 */
[----:B------:R-:W-:Y:S01]  /*9f80*/  IMAD.MOV.U32 R85, RZ, RZ, 0x40000040 ;  /* 0x40000040ff557424 */ /* 0x000fe200078e00ff */
[C---:B------:R-:W-:Y:S01]  /*9f90*/  R2UR UR4, R4.reuse ;  /* 0x00000000040472ca */ /* 0x040fe200000e0000 */
[C---:B------:R-:W-:Y:S01]  /*9fa0*/  VIADD R84, R4.reuse, 0x2 ;  /* 0x0000000204547836 */ /* 0x040fe20000000000 */
[----:B------:R-:W-:Y:S01]  /*9fb0*/  R2UR UR5, R5 ;  /* 0x00000000050572ca */ /* 0x000fe200000e0000 */
[----:B0-----:R-:W-:Y:S01]  /*9fc0*/  IMAD.MOV.U32 R11, RZ, RZ, 0x40000040 ;  /* 0x40000040ff0b7424 */ /* 0x001fe200078e00ff */
[----:B------:R-:W0:Y:S01]  /*9fd0*/  S2R R0, SR_TID.X ;  /* 0x0000000000007919 */ /* 0x000e220000002100 */
[----:B------:R-:W-:-:S02]  /*9fe0*/  VIADD R82, R4, 0x4 ;  /* 0x0000000404527836 */ /* 0x000fc40000000000 */
[----:B------:R-:W-:Y:S01]  /*9ff0*/  UIADD3 UR38, UR38, 0x400, URZ ;  /* 0x0000040026267890 */ /* 0x000fe2000fffe03f */
[----:B------:R-:W-:Y:S01]  /*a000*/  IMAD.MOV.U32 R83, RZ, RZ, 0x40000040 ;  /* 0x40000040ff537424 */ /* 0x000fe200078e00ff */
[----:B------:R0:W-:Y:S01]  /*a010*/  STL.64 [R1+0x48], R84 ;  /* 0x0000485401007387 */ /* 0x0001e20000100a00 */
[C---:B------:R-:W-:Y:S01]  /*a020*/  VIADD R80, R4.reuse, 0x6 ;  /* 0x0000000604507836 */ /* 0x040fe20000000000 */
[----:B------:R-:W-:Y:S01]  /*a030*/  USHF.R.U32.HI UR38, URZ, 0x4, UR38 ;  /* 0x000000043f267899 */ /* 0x000fe20008011626 */
[----:B------:R-:W-:Y:S01]  /*a040*/  IMAD.MOV.U32 R81, RZ, RZ, 0x40000040 ;  /* 0x40000040ff517424 */ /* 0x000fe200078e00ff */
[----:B------:R0:W-:Y:S01]  /*a050*/  STL.64 [R1+0x40], R82 ;  /* 0x0000405201007387 */ /* 0x0001e20000100a00 */
[C---:B------:R-:W-:Y:S01]  /*a060*/  VIADD R78, R4.reuse, 0x400 ;  /* 0x00000400044e7836 */ /* 0x040fe20000000000 */
[----:B------:R-:W-:Y:S01]  /*a070*/  ULOP3.LUT UR38, UR38, 0x3fff, URZ, 0xc0, !UPT ;  /* 0x00003fff26267892 */ /* 0x000fe2000f8ec03f */
[----:B------:R-:W-:Y:S01]  /*a080*/  IMAD.MOV.U32 R79, RZ, RZ, 0x40000040 ;  /* 0x40000040ff4f7424 */ /* 0x000fe200078e00ff */
[----:B------:R0:W-:Y:S01]  /*a090*/  STL.64 [R1+0x38], R80 ;  /* 0x0000385001007387 */ /* 0x0001e20000100a00 */
[C---:B------:R-:W-:Y:S01]  /*a0a0*/  VIADD R76, R4.reuse, 0x402 ;  /* 0x00000402044c7836 */ /* 0x040fe20000000000 */
[----:B------:R-:W-:Y:S01]  /*a0b0*/  ULOP3.LUT UR45, UR38, 0x10000, URZ, 0xfc, !UPT ;  /* 0x00010000262d7892 */ /* 0x000fe2000f8efc3f */
[----:B------:R-:W-:Y:S01]  /*a0c0*/  IMAD.MOV.U32 R77, RZ, RZ, 0x40000040 ;  /* 0x40000040ff4d7424 */ /* 0x000fe200078e00ff */
[----:B------:R0:W-:Y:S01]  /*a0d0*/  STL.64 [R1+0x30], R78 ;  /* 0x0000304e01007387 */ /* 0x0001e20000100a00 */
[----:B------:R-:W-:-:S02]  /*a0e0*/  VIADD R74, R4, 0x404 ;  /* 0x00000404044a7836 */ /* 0x000fc40000000000 */
[----:B------:R-:W-:Y:S01]  /*a0f0*/  IMAD.MOV.U32 R75, RZ, RZ, 0x40000040 ;  /* 0x40000040ff4b7424 */ /* 0x000fe200078e00ff */
[----:B------:R0:W-:Y:S01]  /*a100*/  STL.64 [R1+0x28], R76 ;  /* 0x0000284c01007387 */ /* 0x0001e20000100a00 */
[----:B-1234-:R-:W-:Y:S02]  /*a110*/  IMAD R6, R18, R7, UR45 ;  /* 0x0000002d12067e24 */ /* 0x01efe4000f8e0207 */
[----:B------:R-:W-:Y:S01]  /*a120*/  IMAD.MOV.U32 R7, RZ, RZ, 0x40000040 ;  /* 0x40000040ff077424 */ /* 0x000fe200078e00ff */
[----:B------:R1:W-:Y:S01]  /*a130*/  STL.64 [R1+0x20], R74 ;  /* 0x0000204a01007387 */ /* 0x0003e20000100a00 */
[C---:B------:R-:W-:Y:S01]  /*a140*/  VIADD R10, R6.reuse, 0x2 ;  /* 0x00000002060a7836 */ /* 0x040fe20000000000 */
[----:B------:R-:W-:Y:S01]  /*a150*/  R2UR UR6, R6 ;  /* 0x00000000060672ca */ /* 0x000fe200000e0000 */
[----:B------:R-:W-:Y:S01]  /*a160*/  VIADD R72, R4, 0x406 ;  /* 0x0000040604487836 */ /* 0x000fe20000000000 */
[----:B------:R-:W-:Y:S01]  /*a170*/  R2UR UR7, R7 ;  /* 0x00000000070772ca */ /* 0x000fe200000e0000 */
[----:B------:R-:W-:-:S02]  /*a180*/  IMAD.MOV.U32 R73, RZ, RZ, 0x40000040 ;  /* 0x40000040ff497424 */ /* 0x000fc400078e00ff */
[C---:B------:R-:W-:Y:S01]  /*a190*/  VIADD R20, R4.reuse, 0x800 ;  /* 0x0000080004147836 */ /* 0x040fe20000000000 */
[----:B0-----:R-:W-:Y:S01]  /*a1a0*/  SHF.R.U32.HI R0, RZ, 0x7, R0 ;  /* 0x00000007ff007819 */ /* 0x001fe20000011600 */
[----:B------:R-:W-:Y:S01]  /*a1b0*/  IMAD.MOV.U32 R21, RZ, RZ, 0x40000040 ;  /* 0x40000040ff157424 */ /* 0x000fe200078e00ff */
[----:B------:R1:W-:Y:S01]  /*a1c0*/  STL.64 [R1+0x18], R72 ;  /* 0x0000184801007387 */ /* 0x0003e20000100a00 */
[C---:B------:R-:W-:Y:S02]  /*a1d0*/  VIADD R14, R4.reuse, 0x802 ;  /* 0x00000802040e7836 */ /* 0x040fe40000000000 */
[----:B------:R-:W-:Y:S01]  /*a1e0*/  IMAD.MOV.U32 R15, RZ, RZ, 0x40000040 ;  /* 0x40000040ff0f7424 */ /* 0x000fe200078e00ff */
[----:B------:R1:W-:Y:S01]  /*a1f0*/  STL.64 [R1+0x10], R20 ;  /* 0x0000101401007387 */ /* 0x0003e20000100a00 */
[----:B------:R-:W-:Y:S02]  /*a200*/  VIADD R12, R4, 0x804 ;  /* 0x00000804040c7836 */ /* 0x000fe40000000000 */
[----:B------:R-:W-:Y:S01]  /*a210*/  HGMMA.64x96x16.F32.BF16 R24, gdesc[UR4], R24, gsb0 ;  /* 0x01600000041879f0 */ /* 0x000fe20008001818 */
[----:B------:R-:W-:Y:S01]  /*a220*/  R2UR UR4, R84 ;  /* 0x00000000540472ca */ /* 0x000fe200000e0000 */
[----:B------:R-:W-:Y:S01]  /*a230*/  IMAD.MOV.U32 R13, RZ, RZ, 0x40000040 ;  /* 0x40000040ff0d7424 */ /* 0x000fe200078e00ff */
[----:B------:R-:W-:Y:S01]  /*a240*/  R2UR UR5, R85 ;  /* 0x00000000550572ca */ /* 0x000fe200000e0000 */
[----:B------:R-:W-:Y:S01]  /*a250*/  VIADD R228, R4, 0x806 ;  /* 0x0000080604e47836 */ /* 0x000fe20000000000 */
[----:B------:R-:W-:Y:S01]  /*a260*/  R2UR UR6, R10 ;  /* 0x000000000a0672ca */ /* 0x000fe200000e0000 */
[----:B------:R-:W-:Y:S01]  /*a270*/  VIADD R10, R6, 0x4 ;  /* 0x00000004060a7836 */ /* 0x000fe20000000000 */
[----:B------:R-:W-:Y:S01]  /*a280*/  R2UR UR7, R11 ;  /* 0x000000000b0772ca */ /* 0x000fe200000e0000 */
[----:B------:R-:W-:Y:S01]  /*a290*/  IMAD.MOV.U32 R11, RZ, RZ, 0x40000040 ;  /* 0x40000040ff0b7424 */ /* 0x000fe200078e00ff */
[----:B------:R1:W-:Y:S01]  /*a2a0*/  STL.64 [R1+0x8], R14 ;  /* 0x0000080e01007387 */ /* 0x0003e20000100a00 */
[----:B------:R-:W-:-:S02]  /*a2b0*/  IMAD.MOV.U32 R229, RZ, RZ, 0x40000040 ;  /* 0x40000040ffe57424 */ /* 0x000fc400078e00ff */
[C---:B------:R-:W-:Y:S01]  /*a2c0*/  VIADD R226, R4.reuse, 0xc00 ;  /* 0x00000c0004e27836 */ /* 0x040fe20000000000 */
[----:B------:R1:W-:Y:S01]  /*a2d0*/  STL.64 [R1], R12 ;  /* 0x0000000c01007387 */ /* 0x0003e20000100a00 */
[----:B------:R-:W-:Y:S02]  /*a2e0*/  IMAD.MOV.U32 R227, RZ, RZ, 0x40000040 ;  /* 0x40000040ffe37424 */ /* 0x000fe400078e00ff */
[C---:B------:R-:W-:Y:S02]  /*a2f0*/  VIADD R224, R4.reuse, 0xc02 ;  /* 0x00000c0204e07836 */ /* 0x040fe40000000000 */
[----:B------:R-:W-:Y:S02]  /*a300*/  IMAD.MOV.U32 R225, RZ, RZ, 0x40000040 ;  /* 0x40000040ffe17424 */ /* 0x000fe400078e00ff */
[----:B------:R-:W-:Y:S02]  /*a310*/  VIADD R222, R4, 0xc04 ;  /* 0x00000c0404de7836 */ /* 0x000fe40000000000 */
[----:B------:R-:W-:-:S02]  /*a320*/  IMAD.MOV.U32 R223, RZ, RZ, 0x40000040 ;  /* 0x40000040ffdf7424 */ /* 0x000fc400078e00ff */
[----:B------:R-:W-:Y:S02]  /*a330*/  VIADD R220, R4, 0xc06 ;  /* 0x00000c0604dc7836 */ /* 0x000fe40000000000 */
[----:B------:R-:W-:Y:S02]  /*a340*/  IMAD.MOV.U32 R221, RZ, RZ, 0x40000040 ;  /* 0x40000040ffdd7424 */ /* 0x000fe400078e00ff */
[----:B------:R-:W-:Y:S01]  /*a350*/  IMAD.MOV.U32 R7, RZ, RZ, 0x40000040 ;  /* 0x40000040ff077424 */ /* 0x000fe200078e00ff */
        /* <DEDUP_REMOVED lines=126> */
[----:B------:R-:W-:Y:S03]  /*ab40*/  HGMMA.64x96x16.F32.BF16 R24, gdesc[UR4], R24, gsb0 ;  /* 0x01600000041879f0 */ /* 0x000fe60008001818 */
[----:B------:R-:W-:Y:S02]  /*ab50*/  WARPGROUP.DEPBAR.LE gsb0, 0x0 ;  /* 0x00008000000079c5 */ /* 0x000fe40000010000 */
[----:B------:R1:W-:Y:S06]  /*ab60*/  BAR.ARV R7, 0x100 ;  /* 0x000400070000751d */ /* 0x0003ec0000002000 */
[----:B------:R-:W-:Y:S05]  /*ab70*/  @!P0 BRA `(.L_x_15130) ;  /* 0x0000000000048947 */ /* 0x000fea0003800000 */
[----:B------:R-:W-:Y:S01]  /*ab80*/  BPT.TRAP 0x1 ;  /* 0x000000040000795c */ /* 0x000fe20000300000 */
.L_x_15130:
[----:B------:R-:W2:Y:S01]  /*ab90*/  LDL R0, [R1+0x88] ;  /* 0x0000880001007983 */ /* 0x000ea20000100800 */
[----:B------:R-:W0:Y:S01]  /*aba0*/  LDC R6, c[0x0][0x448] ;  /* 0x00011200ff067b82 */ /* 0x000e220000000800 */
[----:B------:R-:W-:Y:S02]  /*abb0*/  ULDC UR37, c[0x0][0xa80] ;  /* 0x0002a00000257ab9 */ /* 0x000fe40000000800 */
[----:B------:R-:W2:Y:S04]  /*abc0*/  LDL R174, [R1+0x6c] ;  /* 0x00006c0001ae7983 */ /* 0x000ea80000100800 */
[----:B------:R-:W3:Y:S04]  /*abd0*/  LDL R173, [R1+0x80] ;  /* 0x0000800001ad7983 */ /* 0x000ee80000100800 */
[----:B------:R-:W4:Y:S01]  /*abe0*/  LDL R10, [R1+0x8c] ;  /* 0x00008c00010a7983 */ /* 0x000f220000100800 */
[----:B0-----:R-:W-:-:S13]  /*abf0*/  ISETP.NE.AND P5, PT, R6, 0x1, PT ;  /* 0x000000010600780c */ /* 0x001fda0003fa5270 */
[----:B------:R-:W0:Y:S08]  /*ac00*/  @P5 LDC R11, c[0x0][0x44c] ;  /* 0x00011300ff0b5b82 */ /* 0x000e300000000800 */
[----:B-1----:R-:W1:Y:S01]  /*ac10*/  @P5 LDC R13, c[0x0][0x450] ;  /* 0x00011400ff0d5b82 */ /* 0x002e620000000800 */
[----:B--2---:R-:W-:-:S04]  /*ac20*/  IMAD.IADD R0, R0, 0x1, R174 ;  /* 0x0000000100007824 */ /* 0x004fc800078e02ae */
[----:B0-----:R-:W-:-:S05]  /*ac30*/  @P5 IMAD.HI.U32 R6, R0, R11, RZ ;  /* 0x0000000b00065227 */ /* 0x001fca00078e00ff */
[----:B-1----:R-:W-:-:S05]  /*ac40*/  @P5 SHF.R.U32.HI R0, RZ, R13, R6 ;  /* 0x0000000dff005219 */ /* 0x002fca0000011606 */
[----:B------:R-:W0:Y:S01]  /*ac50*/  SHFL.IDX PT, R8, R0, RZ, 0x1c1f ;  /* 0x001c1fff00087589 */ /* 0x000e2200000e0000 */
[----:B---3--:R-:W-:-:S04]  /*ac60*/  IMAD R6, R172, -0x60, R173 ;  /* 0xffffffa0ac067824 */ /* 0x008fc800078e02ad */
[----:B------:R-:W-:-:S04]  /*ac70*/  VIADD R6, R6, 0x60 ;  /* 0x0000006006067836 */ /* 0x000fc80000000000 */
[----:B----4-:R-:W-:-:S05]  /*ac80*/  IMAD R6, R10, -0x2, R6 ;  /* 0xfffffffe0a067824 */ /* 0x010fca00078e0206 */
[----:B------:R-:W-:-:S04]  /*ac90*/  IADD3 R11, -R219, 0x1, R6 ;  /* 0x00000001db0b7810 */ /* 0x000fc80007ffe106 */
        /* <DEDUP_REMOVED lines=72> */
[----:B------:R-:W0:Y:S04]  /*b120*/  SHFL.BFLY PT, R73, R10, 0x2, 0x1f ;  /* 0x0c401f000a497f89 */ /* 0x000e2800000e0000 */
[----:B------:R-:W1:Y:S01]  /*b130*/  SHFL.IDX PT, R0, R0, 0x1, 0x1c1f ;  /* 0x003c1f0000007f89 */ /* 0x000e6200000e0000 */
[----:B0-----:R-:W-:-:S05]  /*b140*/  FMNMX.FTZ R73, R10, R73, !PT ;  /* 0x000000490a497209 */ /* 0x001fca0007810000 */
[----:B------:R-:W0:Y:S01]  /*b150*/  SHFL.BFLY PT, R12, R73, 0x1, 0x1f ;  /* 0x0c201f00490c7f89 */ /* 0x000e2200000e0000 */
        /* <DEDUP_REMOVED lines=9> */
[----:B0-----:R-:W-:Y:S02]  /*b1f0*/  FMNMX.FTZ R0, R73, R12, !PT ;  /* 0x0000000c49007209 */ /* 0x001fe40007810000 */
[----:B------:R-:W-:Y:S02]  /*b200*/  ISETP.GT.AND P2, PT, R8, 0x10, PT ;  /* 0x000000100800780c */ /* 0x000fe40003f44270 */
[----:B------:R-:W-:Y:S01]  /*b210*/  FSEL R31, R31, -INF , P1 ;  /* 0xff8000001f1f7808 */ /* 0x000fe20000800000 */
[----:B------:R-:W-:Y:S01]  /*b220*/  FMUL.FTZ R6, R0, UR37 ;  /* 0x0000002500067c20 */ /* 0x000fe20008410000 */
[----:B------:R-:W-:-:S02]  /*b230*/  FMNMX.FTZ R10, R30, R11, !PT ;  /* 0x0000000b1e0a7209 */ /* 0x000fc40007810000 */
[----:B------:R-:W-:Y:S02]  /*b240*/  FSETP.NEU.FTZ.AND P3, PT, R0, -INF , PT ;  /* 0xff8000000000780b */ /* 0x000fe40003f7d000 */
[----:B------:R-:W-:Y:S02]  /*b250*/  ISETP.GT.AND P1, PT, R8, 0x11, PT ;  /* 0x000000110800780c */ /* 0x000fe40003f24270 */
[----:B------:R-:W-:Y:S02]  /*b260*/  FSEL R34, R34, -INF , P2 ;  /* 0xff80000022227808 */ /* 0x000fe40001000000 */
[----:B------:R-:W-:Y:S02]  /*b270*/  FMNMX.FTZ R11, R31, R10, !PT ;  /* 0x0000000a1f0b7209 */ /* 0x000fe40007810000 */
[----:B------:R-:W-:Y:S02]  /*b280*/  FSEL R6, R6, RZ, P3 ;  /* 0x000000ff06067208 */ /* 0x000fe40001800000 */
[----:B------:R-:W-:-:S02]  /*b290*/  ISETP.GT.AND P2, PT, R8, 0x18, PT ;  /* 0x000000180800780c */ /* 0x000fc40003f44270 */
[----:B------:R-:W-:Y:S02]  /*b2a0*/  FSEL R35, R35, -INF , P1 ;  /* 0xff80000023237808 */ /* 0x000fe40000800000 */
[----:B------:R-:W-:Y:S01]  /*b2b0*/  FMNMX.FTZ R10, R34, R11, !PT ;  /* 0x0000000b220a7209 */ /* 0x000fe20007810000 */
[----:B------:R-:W-:Y:S01]  /*b2c0*/  FFMA.FTZ R200, R13, UR37, -R6 ;  /* 0x000000250dc87c23 */ /* 0x000fe20008010806 */
        /* <DEDUP_REMOVED lines=53> */
[----:B------:R-:W-:-:S04]  /*b620*/  FMNMX.FTZ R8, R70, R15, !PT ;  /* 0x0000000f46087209 */ /* 0x000fc80007810000 */
[----:B------:R-:W-:-:S05]  /*b630*/  FMNMX.FTZ R8, R71, R8, !PT ;  /* 0x0000000847087209 */ /* 0x000fca0007810000 */
[----:B------:R-:W0:Y:S02]  /*b640*/  SHFL.BFLY PT, R15, R8, 0x2, 0x1f ;  /* 0x0c401f00080f7f89 */ /* 0x000e2400000e0000 */
[----:B0-----:R-:W-:-:S05]  /*b650*/  FMNMX.FTZ R15, R8, R15, !PT ;  /* 0x0000000f080f7209 */ /* 0x001fca0007810000 */
[----:B------:R-:W0:Y:S01]  /*b660*/  SHFL.BFLY PT, R8, R15, 0x1, 0x1f ;  /* 0x0c201f000f087f89 */ /* 0x000e2200000e0000 */
[--C-:B------:R-:W-:Y:S01]  /*b670*/  FFMA.FTZ R11, R25, UR37, -R6.reuse ;  /* 0x00000025190b7c23 */ /* 0x100fe20008010806 */
[--C-:B------:R-:W-:Y:S01]  /*b680*/  FFMA.FTZ R13, R29, UR37, -R6.reuse ;  /* 0x000000251d0d7c23 */ /* 0x100fe20008010806 */
[--C-:B------:R-:W-:Y:S01]  /*b690*/  FFMA.FTZ R164, R21, UR37, -R6.reuse ;  /* 0x0000002515a47c23 */ /* 0x100fe20008010806 */
[--C-:B------:R-:W-:Y:S01]  /*b6a0*/  FFMA.FTZ R21, R33, UR37, -R6.reuse ;  /* 0x0000002521157c23 */ /* 0x100fe20008010806 */
[----:B------:R-:W-:Y:S01]  /*b6b0*/  FFMA.FTZ R29, R37, UR37, -R6 ;  /* 0x00000025251d7c23 */ /* 0x000fe20008010806 */
[----:B0-----:R-:W-:-:S04]  /*b6c0*/  FMNMX.FTZ R8, R15, R8, !PT ;  /* 0x000000080f087209 */ /* 0x001fc80007810000 */
[C---:B------:R-:W-:Y:S01]  /*b6d0*/  FSETP.NEU.FTZ.AND P1, PT, R8.reuse, -INF , PT ;  /* 0xff8000000800780b */ /* 0x040fe20003f3d000 */
[----:B------:R-:W-:-:S05]  /*b6e0*/  FMUL.FTZ R10, R8, UR37 ;  /* 0x00000025080a7c20 */ /* 0x000fca0008410000 */
[----:B------:R-:W-:-:S05]  /*b6f0*/  FSEL R10, R10, RZ, P1 ;  /* 0x000000ff0a0a7208 */ /* 0x000fca0000800000 */
        /* <DEDUP_REMOVED lines=8> */
[----:B------:R-:W-:-:S03]  /*b780*/  FFMA.FTZ R31, R31, UR37, -R10 ;  /* 0x000000251f1f7c23 */ /* 0x000fc6000801080a */
[----:B------:R-:W-:Y:S01]  /*b790*/  MUFU.EX2 R201, R26 ;  /* 0x0000001a00c97308 */ /* 0x000fe20000000800 */
[--C-:B------:R-:W-:Y:S01]  /*b7a0*/  FFMA.FTZ R49, R57, UR37, -R6.reuse ;  /* 0x0000002539317c23 */ /* 0x100fe20008010806 */
[--C-:B------:R-:W-:Y:S01]  /*b7b0*/  FFMA.FTZ R53, R61, UR37, -R6.reuse ;  /* 0x000000253d357c23 */ /* 0x100fe20008010806 */
[--C-:B------:R-:W-:Y:S01]  /*b7c0*/  FFMA.FTZ R166, R36, UR37, -R6.reuse ;  /* 0x0000002524a67c23 */ /* 0x100fe20008010806 */
[----:B------:R-:W-:-:S04]  /*b7d0*/  FFMA.FTZ R160, R40, UR37, -R6 ;  /* 0x0000002528a07c23 */ /* 0x000fc80008010806 */
[----:B------:R-:W0:Y:S01]  /*b7e0*/  MUFU.EX2 R12, R27 ;  /* 0x0000001b000c7308 */ /* 0x000e220000000800 */
[--C-:B------:R-:W-:Y:S01]  /*b7f0*/  FFMA.FTZ R162, R44, UR37, -R6.reuse ;  /* 0x000000252ca27c23 */ /* 0x100fe20008010806 */
[--C-:B------:R-:W-:Y:S01]  /*b800*/  FFMA.FTZ R156, R48, UR37, -R6.reuse ;  /* 0x00000025309c7c23 */ /* 0x100fe20008010806 */
[--C-:B------:R-:W-:Y:S01]  /*b810*/  FFMA.FTZ R158, R52, UR37, -R6.reuse ;  /* 0x00000025349e7c23 */ /* 0x100fe20008010806 */
[--C-:B------:R-:W-:Y:S01]  /*b820*/  FFMA.FTZ R152, R56, UR37, -R6.reuse ;  /* 0x0000002538987c23 */ /* 0x100fe20008010806 */
[----:B------:R-:W-:-:S03]  /*b830*/  FFMA.FTZ R154, R60, UR37, -R6 ;  /* 0x000000253c9a7c23 */ /* 0x000fc60008010806 */
[----:B------:R-:W1:Y:S01]  /*b840*/  MUFU.EX2 R11, R11 ;  /* 0x0000000b000b7308 */ /* 0x000e620000000800 */
[--C-:B------:R-:W-:Y:S01]  /*b850*/  FFMA.FTZ R168, R64, UR37, -R6.reuse ;  /* 0x0000002540a87c23 */ /* 0x100fe20008010806 */
[--C-:B------:R-:W-:Y:S01]  /*b860*/  FFMA.FTZ R57, R65, UR37, -R6.reuse ;  /* 0x0000002541397c23 */ /* 0x100fe20008010806 */
[--C-:B------:R-:W-:Y:S01]  /*b870*/  FFMA.FTZ R170, R68, UR37, -R6.reuse ;  /* 0x0000002544aa7c23 */ /* 0x100fe20008010806 */
[----:B------:R-:W-:Y:S01]  /*b880*/  FFMA.FTZ R61, R69, UR37, -R6 ;  /* 0x00000025453d7c23 */ /* 0x000fe20008010806 */
[----:B------:R-:W-:Y:S02]  /*b890*/  VIADD R6, R9, 0x32440 ;  /* 0x0003244009067836 */ /* 0x000fe40000000000 */
[--C-:B------:R-:W-:Y:S01]  /*b8a0*/  FFMA.FTZ R34, R34, UR37, -R10.reuse ;  /* 0x0000002522227c23 */ /* 0x100fe2000801080a */
[----:B------:R-:W-:Y:S01]  /*b8b0*/  IMAD.U32 R15, RZ, RZ, UR41 ;  /* 0x00000029ff0f7e24 */ /* 0x000fe2000f8e00ff */
[----:B------:R-:W2:Y:S01]  /*b8c0*/  MUFU.EX2 R30, R30 ;  /* 0x0000001e001e7308 */ /* 0x000ea20000000800 */
[----:B------:R-:W-:-:S07]  /*b8d0*/  FFMA.FTZ R35, R35, UR37, -R10 ;  /* 0x0000002523237c23 */ /* 0x000fce000801080a */
[----:B------:R-:W3:Y:S01]  /*b8e0*/  MUFU.EX2 R202, R202 ;  /* 0x000000ca00ca7308 */ /* 0x000ee20000000800 */
[----:B------:R-:W-:Y:S01]  /*b8f0*/  PRMT R6, R15, 0x654, R6 ;  /* 0x000006540f067816 */ /* 0x000fe20000000006 */
[----:B------:R-:W-:Y:S02]  /*b900*/  IMAD.MOV.U32 R15, RZ, RZ, 0x40000040 ;  /* 0x40000040ff0f7424 */ /* 0x000fe400078e00ff */
[----:B------:R-:W-:Y:S01]  /*b910*/  FFMA.FTZ R38, R38, UR37, -R10 ;  /* 0x0000002526267c23 */ /* 0x000fe2000801080a */
[----:B------:R3:W-:Y:S01]  /*b920*/  SYNCS.ARRIVE.TRANS64.RED.A1T0 RZ, [R6+URZ], RZ ;  /* 0x000000ff06ff79a7 */ /* 0x0007e2000810043f */
[----:B------:R1:W-:Y:S06]  /*b930*/  BAR.SYNC.DEFER_BLOCKING R3, 0x100 ;  /* 0x000400030000751d */ /* 0x0003ec0000010000 */
[----:B------:R-:W4:Y:S01]  /*b940*/  MUFU.EX2 R31, R31 ;  /* 0x0000001f001f7308 */ /* 0x000f220000000800 */
[----:B------:R-:W-:-:S07]  /*b950*/  R2UR UR7, R15 ;  /* 0x000000000f0772ca */ /* 0x000fce00000e0000 */
[----:B------:R-:W5:Y:S01]  /*b960*/  MUFU.EX2 R13, R13 ;  /* 0x0000000d000d7308 */ /* 0x000f620000000800 */
[----:B0-----:R-:W-:Y:S01]  /*b970*/  FADD.FTZ R15, R201, R12 ;  /* 0x0000000cc90f7221 */ /* 0x001fe20000010000 */
[----:B------:R-:W-:-:S06]  /*b980*/  FFMA.FTZ R39, R39, UR37, -R10 ;  /* 0x0000002527277c23 */ /* 0x000fcc000801080a */
[----:B------:R-:W0:Y:S01]  /*b990*/  MUFU.EX2 R34, R34 ;  /* 0x0000002200227308 */ /* 0x000e220000000800 */
[----:B-1----:R-:W-:-:S07]  /*b9a0*/  FADD.FTZ R3, R200, R11 ;  /* 0x0000000bc8037221 */ /* 0x002fce0000010000 */
[----:B------:R-:W1:Y:S01]  /*b9b0*/  MUFU.EX2 R164, R164 ;  /* 0x000000a400a47308 */ /* 0x000e620000000800 */
[----:B--2---:R-:W-:Y:S01]  /*b9c0*/  FADD.FTZ R20, R30, R15 ;  /* 0x0000000f1e147221 */ /* 0x004fe20000010000 */
[----:B------:R-:W-:-:S06]  /*b9d0*/  FFMA.FTZ R42, R42, UR37, -R10 ;  /* 0x000000252a2a7c23 */ /* 0x000fcc000801080a */
[----:B------:R-:W2:Y:S01]  /*b9e0*/  MUFU.EX2 R35, R35 ;  /* 0x0000002300237308 */ /* 0x000ea20000000800 */
[----:B---3--:R-:W-:-:S07]  /*b9f0*/  FADD.FTZ R6, R202, R3 ;  /* 0x00000003ca067221 */ /* 0x008fce0000010000 */
[----:B------:R-:W3:Y:S01]  /*ba00*/  MUFU.EX2 R21, R21 ;  /* 0x0000001500157308 */ /* 0x000ee20000000800 */
[----:B----4-:R-:W-:Y:S01]  /*ba10*/  FADD.FTZ R15, R31, R20 ;  /* 0x000000141f0f7221 */ /* 0x010fe20000010000 */
[----:B------:R-:W-:-:S06]  /*ba20*/  FFMA.FTZ R43, R43, UR37, -R10 ;  /* 0x000000252b2b7c23 */ /* 0x000fcc000801080a */
[----:B------:R-:W4:Y:S01]  /*ba30*/  MUFU.EX2 R38, R38 ;  /* 0x0000002600267308 */ /* 0x000f220000000800 */
[----:B-----5:R-:W-:-:S07]  /*ba40*/  FADD.FTZ R3, R13, R6 ;  /* 0x000000060d037221 */ /* 0x020fce0000010000 */
[----:B------:R-:W5:Y:S01]  /*ba50*/  MUFU.EX2 R166, R166 ;  /* 0x000000a600a67308 */ /* 0x000f620000000800 */
[----:B------:R-:W-:Y:S01]  /*ba60*/  ULOP3.LUT UR38, UR38, 0x3000000, URZ, 0xfc, !UPT ;  /* 0x0300000026267892 */ /* 0x000fe2000f8efc3f */
[----:B0-----:R-:W-:-:S06]  /*ba70*/  FADD.FTZ R20, R34, R15 ;  /* 0x0000000f22147221 */ /* 0x001fcc0000010000 */
[----:B------:R-:W0:Y:S01]  /*ba80*/  MUFU.EX2 R39, R39 ;  /* 0x0000002700277308 */ /* 0x000e220000000800 */
[----:B------:R-:W-:Y:S01]  /*ba90*/  FFMA.FTZ R46, R46, UR37, -R10 ;  /* 0x000000252e2e7c23 */ /* 0x000fe2000801080a */
[----:B------:R-:W-:Y:S02]  /*baa0*/  IMAD.MOV.U32 R25, RZ, RZ, 0xc00 ;  /* 0x00000c00ff197424 */ /* 0x000fe400078e00ff */
[----:B-1----:R-:W-:-:S04]  /*bab0*/  FADD.FTZ R6, R164, R3 ;  /* 0x00000003a4067221 */ /* 0x002fc80000010000 */
[----:B------:R-:W1:Y:S01]  /*bac0*/  MUFU.EX2 R29, R29 ;  /* 0x0000001d001d7308 */ /* 0x000e620000000800 */
[----:B--2---:R-:W-:Y:S01]  /*bad0*/  FADD.FTZ R15, R35, R20 ;  /* 0x00000014230f7221 */ /* 0x004fe20000010000 */
[----:B------:R-:W-:-:S06]  /*bae0*/  FFMA.FTZ R47, R47, UR37, -R10 ;  /* 0x000000252f2f7c23 */ /* 0x000fcc000801080a */
[----:B------:R-:W2:Y:S01]  /*baf0*/  MUFU.EX2 R42, R42 ;  /* 0x0000002a002a7308 */ /* 0x000ea20000000800 */
[----:B------:R-:W-:Y:S02]  /*bb00*/  IMAD R14, R18, R25, UR38 ;  /* 0x00000026120e7e24 */ /* 0x000fe4000f8e0219 */
[----:B---3--:R-:W-:-:S05]  /*bb10*/  FADD.FTZ R3, R21, R6 ;  /* 0x0000000615037221 */ /* 0x008fca0000010000 */
[----:B------:R-:W3:Y:S01]  /*bb20*/  MUFU.EX2 R160, R160 ;  /* 0x000000a000a07308 */ /* 0x000ee20000000800 */
[----:B------:R-:W-:Y:S02]  /*bb30*/  IMAD.MOV.U32 R25, RZ, RZ, 0x40000040 ;  /* 0x40000040ff197424 */ /* 0x000fe400078e00ff */
[----:B----4-:R-:W-:-:S05]  /*bb40*/  FADD.FTZ R20, R38, R15 ;  /* 0x0000000f26147221 */ /* 0x010fca0000010000 */
[----:B------:R-:W4:Y:S01]  /*bb50*/  MUFU.EX2 R43, R43 ;  /* 0x0000002b002b7308 */ /* 0x000f220000000800 */
[----:B------:R-:W-:Y:S01]  /*bb60*/  FFMA.FTZ R50, R50, UR37, -R10 ;  /* 0x0000002532327c23 */ /* 0x000fe2000801080a */
[----:B-----5:R-:W-:-:S06]  /*bb70*/  FADD.FTZ R6, R166, R3 ;  /* 0x00000003a6067221 */ /* 0x020fcc0000010000 */
[----:B------:R-:W5:Y:S01]  /*bb80*/  MUFU.EX2 R33, R33 ;  /* 0x0000002100217308 */ /* 0x000f620000000800 */
[C---:B------:R-:W-:Y:S01]  /*bb90*/  VIADD R24, R14.reuse, 0x80 ;  /* 0x000000800e187836 */ /* 0x040fe20000000000 */
[C---:B------:R-:W-:Y:S01]  /*bba0*/  R2UR UR11, R25.reuse ;  /* 0x00000000190b72ca */ /* 0x040fe200000e0000 */
[----:B------:R-:W-:Y:S01]  /*bbb0*/  VIADD R26, R14, 0x100 ;  /* 0x000001000e1a7836 */ /* 0x000fe20000000000 */
[----:B------:R-:W-:-:S04]  /*bbc0*/  R2UR UR19, R25 ;  /* 0x00000000191372ca */ /* 0x000fc800000e0000 */
[----:B------:R-:W5:Y:S01]  /*bbd0*/  MUFU.EX2 R46, R46 ;  /* 0x0000002e002e7308 */ /* 0x000f620000000800 */
[----:B0-----:R-:W-:Y:S01]  /*bbe0*/  FADD.FTZ R25, R39, R20 ;  /* 0x0000001427197221 */ /* 0x001fe20000010000 */
[----:B------:R-:W-:Y:S01]  /*bbf0*/  FFMA.FTZ R51, R51, UR37, -R10 ;  /* 0x0000002533337c23 */ /* 0x000fe2000801080a */
[----:B-1----:R-:W-:-:S05]  /*bc00*/  FADD.FTZ R3, R29, R6 ;  /* 0x000000061d037221 */ /* 0x002fca0000010000 */
[----:B------:R-:W0:Y:S01]  /*bc10*/  MUFU.EX2 R162, R162 ;  /* 0x000000a200a27308 */ /* 0x000e220000000800 */
[----:B------:R-:W-:Y:S01]  /*bc20*/  IMAD.MOV.U32 R15, RZ, RZ, 0x40000040 ;  /* 0x40000040ff0f7424 */ /* 0x000fe200078e00ff */
[----:B------:R-:W-:Y:S01]  /*bc30*/  R2UR UR10, R24 ;  /* 0x00000000180a72ca */ /* 0x000fe200000e0000 */
[----:B--2---:R-:W-:-:S05]  /*bc40*/  FADD.FTZ R20, R42, R25 ;  /* 0x000000192a147221 */ /* 0x004fca0000010000 */
[----:B------:R-:W1:Y:S01]  /*bc50*/  MUFU.EX2 R47, R47 ;  /* 0x0000002f002f7308 */ /* 0x000e620000000800 */
[----:B------:R-:W-:Y:S01]  /*bc60*/  R2UR UR14, R26 ;  /* 0x000000001a0e72ca */ /* 0x000fe200000e0000 */
[----:B------:R-:W-:Y:S01]  /*bc70*/  FFMA.FTZ R54, R54, UR37, -R10 ;  /* 0x0000002536367c23 */ /* 0x000fe2000801080a */
[----:B------:R-:W-:-:S05]  /*bc80*/  R2UR UR6, R14 ;  /* 0x000000000e0672ca */ /* 0x000fca00000e0000 */
[----:B------:R-:W2:Y:S01]  /*bc90*/  MUFU.EX2 R37, R37 ;  /* 0x0000002500257308 */ /* 0x000ea20000000800 */
[----:B------:R-:W-:Y:S02]  /*bca0*/  VIADD R24, R14, 0x180 ;  /* 0x000001800e187836 */ /* 0x000fe40000000000 */
[----:B---3--:R-:W-:Y:S01]  /*bcb0*/  FADD.FTZ R6, R160, R3 ;  /* 0x00000003a0067221 */ /* 0x008fe20000010000 */
[C---:B------:R-:W-:Y:S01]  /*bcc0*/  VIADD R26, R14.reuse, 0x200 ;  /* 0x000002000e1a7836 */ /* 0x040fe20000000000 */
[----:B------:R-:W-:Y:S01]  /*bcd0*/  R2UR UR27, R15 ;  /* 0x000000000f1b72ca */ /* 0x000fe200000e0000 */
[----:B------:R-:W-:Y:S02]  /*bce0*/  VIADD R14, R14, 0x280 ;  /* 0x000002800e0e7836 */ /* 0x000fe40000000000 */
[----:B------:R-:W3:Y:S01]  /*bcf0*/  MUFU.EX2 R50, R50 ;  /* 0x0000003200327308 */ /* 0x000ee20000000800 */
[----:B----4-:R-:W-:Y:S01]  /*bd00*/  FADD.FTZ R15, R43, R20 ;  /* 0x000000142b0f7221 */ /* 0x010fe20000010000 */
[----:B------:R-:W-:Y:S01]  /*bd10*/  FFMA.FTZ R55, R55, UR37, -R10 ;  /* 0x0000002537377c23 */ /* 0x000fe2000801080a */
[----:B-----5:R-:W-:-:S05]  /*bd20*/  FADD.FTZ R3, R33, R6 ;  /* 0x0000000621037221 */ /* 0x020fca0000010000 */
[----:B------:R-:W4:Y:S01]  /*bd30*/  MUFU.EX2 R156, R156 ;  /* 0x0000009c009c7308 */ /* 0x000f220000000800 */
[----:B------:R-:W-:Y:S01]  /*bd40*/  R2UR UR26, R14 ;  /* 0x000000000e1a72ca */ /* 0x000fe200000e0000 */
[----:B------:R-:W-:-:S06]  /*bd50*/  FADD.FTZ R14, R46, R15 ;  /* 0x0000000f2e0e7221 */ /* 0x000fcc0000010000 */
[----:B------:R-:W5:Y:S01]  /*bd60*/  MUFU.EX2 R51, R51 ;  /* 0x0000003300337308 */ /* 0x000f620000000800 */
[----:B------:R-:W-:Y:S01]  /*bd70*/  FFMA.FTZ R58, R58, UR37, -R10 ;  /* 0x000000253a3a7c23 */ /* 0x000fe2000801080a */
[----:B0-----:R-:W-:-:S06]  /*bd80*/  FADD.FTZ R6, R162, R3 ;  /* 0x00000003a2067221 */ /* 0x001fcc0000010000 */
[----:B------:R-:W0:Y:S01]  /*bd90*/  MUFU.EX2 R41, R41 ;  /* 0x0000002900297308 */ /* 0x000e220000000800 */
[----:B------:R-:W-:Y:S01]  /*bda0*/  F2FP.BF16.F32.PACK_AB R200, R11, R200 ;  /* 0x000000c80bc8723e */ /* 0x000fe200000010ff */
[----:B-1----:R-:W-:-:S06]  /*bdb0*/  FADD.FTZ R11, R47, R14 ;  /* 0x0000000e2f0b7221 */ /* 0x002fcc0000010000 */
[----:B------:R-:W1:Y:S01]  /*bdc0*/  MUFU.EX2 R54, R54 ;  /* 0x0000003600367308 */ /* 0x000e620000000800 */
[----:B------:R-:W-:Y:S01]  /*bdd0*/  FFMA.FTZ R59, R59, UR37, -R10 ;  /* 0x000000253b3b7c23 */ /* 0x000fe2000801080a */
[----:B--2---:R-:W-:-:S06]  /*bde0*/  FADD.FTZ R3, R37, R6 ;  /* 0x0000000625037221 */ /* 0x004fcc0000010000 */
[----:B------:R-:W2:Y:S01]  /*bdf0*/  MUFU.EX2 R158, R158 ;  /* 0x0000009e009e7308 */ /* 0x000ea20000000800 */
[----:B------:R-:W-:Y:S01]  /*be00*/  F2FP.BF16.F32.PACK_AB R201, R12, R201 ;  /* 0x000000c90cc9723e */ /* 0x000fe200000010ff */
[----:B---3--:R-:W-:-:S06]  /*be10*/  FADD.FTZ R12, R50, R11 ;  /* 0x0000000b320c7221 */ /* 0x008fcc0000010000 */
[----:B------:R-:W3:Y:S01]  /*be20*/  MUFU.EX2 R55, R55 ;  /* 0x0000003700377308 */ /* 0x000ee20000000800 */
[----:B------:R-:W-:Y:S01]  /*be30*/  FFMA.FTZ R62, R62, UR37, -R10 ;  /* 0x000000253e3e7c23 */ /* 0x000fe2000801080a */
[----:B----4-:R-:W-:-:S06]  /*be40*/  FADD.FTZ R6, R156, R3 ;  /* 0x000000039c067221 */ /* 0x010fcc0000010000 */
[----:B------:R-:W4:Y:S01]  /*be50*/  MUFU.EX2 R45, R45 ;  /* 0x0000002d002d7308 */ /* 0x000f220000000800 */
[----:B-----5:R-:W-:Y:S01]  /*be60*/  FADD.FTZ R11, R51, R12 ;  /* 0x0000000c330b7221 */ /* 0x020fe20000010000 */
[----:B------:R-:W-:-:S06]  /*be70*/  FFMA.FTZ R63, R63, UR37, -R10 ;  /* 0x000000253f3f7c23 */ /* 0x000fcc000801080a */
[----:B------:R-:W5:Y:S01]  /*be80*/  MUFU.EX2 R58, R58 ;  /* 0x0000003a003a7308 */ /* 0x000f620000000800 */
[----:B0-----:R-:W-:-:S07]  /*be90*/  FADD.FTZ R3, R41, R6 ;  /* 0x0000000629037221 */ /* 0x001fce0000010000 */
[----:B------:R-:W0:Y:S01]  /*bea0*/  MUFU.EX2 R152, R152 ;  /* 0x0000009800987308 */ /* 0x000e220000000800 */
[----:B-1----:R-:W-:Y:S01]  /*beb0*/  FADD.FTZ R12, R54, R11 ;  /* 0x0000000b360c7221 */ /* 0x002fe20000010000 */
[----:B------:R-:W-:-:S06]  /*bec0*/  FFMA.FTZ R66, R66, UR37, -R10 ;  /* 0x0000002542427c23 */ /* 0x000fcc000801080a */
[----:B------:R-:W1:Y:S01]  /*bed0*/  MUFU.EX2 R59, R59 ;  /* 0x0000003b003b7308 */ /* 0x000e620000000800 */
[----:B--2---:R-:W-:-:S07]  /*bee0*/  FADD.FTZ R6, R158, R3 ;  /* 0x000000039e067221 */ /* 0x004fce0000010000 */
[----:B------:R-:W2:Y:S01]  /*bef0*/  MUFU.EX2 R49, R49 ;  /* 0x0000003100317308 */ /* 0x000ea20000000800 */
[----:B---3--:R-:W-:Y:S01]  /*bf00*/  FADD.FTZ R11, R55, R12 ;  /* 0x0000000c370b7221 */ /* 0x008fe20000010000 */
[----:B------:R-:W-:-:S06]  /*bf10*/  FFMA.FTZ R67, R67, UR37, -R10 ;  /* 0x0000002543437c23 */ /* 0x000fcc000801080a */
[----:B------:R-:W3:Y:S01]  /*bf20*/  MUFU.EX2 R62, R62 ;  /* 0x0000003e003e7308 */ /* 0x000ee20000000800 */
[----:B----4-:R-:W-:-:S07]  /*bf30*/  FADD.FTZ R3, R45, R6 ;  /* 0x000000062d037221 */ /* 0x010fce0000010000 */
[----:B------:R-:W4:Y:S01]  /*bf40*/  MUFU.EX2 R154, R154 ;  /* 0x0000009a009a7308 */ /* 0x000f220000000800 */
[----:B-----5:R-:W-:Y:S01]  /*bf50*/  FADD.FTZ R12, R58, R11 ;  /* 0x0000000b3a0c7221 */ /* 0x020fe20000010000 */
[----:B------:R-:W-:-:S06]  /*bf60*/  FFMA.FTZ R70, R70, UR37, -R10 ;  /* 0x0000002546467c23 */ /* 0x000fcc000801080a */
[----:B------:R-:W5:Y:S01]  /*bf70*/  MUFU.EX2 R63, R63 ;  /* 0x0000003f003f7308 */ /* 0x000f620000000800 */
[----:B0-----:R-:W-:-:S07]  /*bf80*/  FADD.FTZ R6, R152, R3 ;  /* 0x0000000398067221 */ /* 0x001fce0000010000 */
[----:B------:R-:W0:Y:S01]  /*bf90*/  MUFU.EX2 R53, R53 ;  /* 0x0000003500357308 */ /* 0x000e220000000800 */
[----:B-1----:R-:W-:Y:S01]  /*bfa0*/  FADD.FTZ R11, R59, R12 ;  /* 0x0000000c3b0b7221 */ /* 0x002fe20000010000 */
[----:B--2---:R-:W-:-:S06]  /*bfb0*/  FADD.FTZ R3, R49, R6 ;  /* 0x0000000631037221 */ /* 0x004fcc0000010000 */
[----:B------:R-:W1:Y:S01]  /*bfc0*/  MUFU.EX2 R66, R66 ;  /* 0x0000004200427308 */ /* 0x000e620000000800 */
[----:B------:R-:W-:-:S07]  /*bfd0*/  FFMA.FTZ R10, R71, UR37, -R10 ;  /* 0x00000025470a7c23 */ /* 0x000fce000801080a */
[----:B------:R-:W2:Y:S01]  /*bfe0*/  MUFU.EX2 R168, R168 ;  /* 0x000000a800a87308 */ /* 0x000ea20000000800 */
[----:B---3--:R-:W-:Y:S01]  /*bff0*/  FADD.FTZ R12, R62, R11 ;  /* 0x0000000b3e0c7221 */ /* 0x008fe20000010000 */
[----:B----4-:R-:W-:-:S06]  /*c000*/  FADD.FTZ R6, R154, R3 ;  /* 0x000000039a067221 */ /* 0x010fcc0000010000 */
[----:B------:R-:W3:Y:S08]  /*c010*/  MUFU.EX2 R67, R67 ;  /* 0x0000004300437308 */ /* 0x000ef00000000800 */
[----:B------:R-:W4:Y:S01]  /*c020*/  MUFU.EX2 R57, R57 ;  /* 0x0000003900397308 */ /* 0x000f220000000800 */
[----:B-----5:R-:W-:Y:S01]  /*c030*/  FADD.FTZ R11, R63, R12 ;  /* 0x0000000c3f0b7221 */ /* 0x020fe20000010000 */
[----:B0-----:R-:W-:-:S06]  /*c040*/  FADD.FTZ R3, R53, R6 ;  /* 0x0000000635037221 */ /* 0x001fcc0000010000 */
[----:B------:R-:W0:Y:S08]  /*c050*/  MUFU.EX2 R70, R70 ;  /* 0x0000004600467308 */ /* 0x000e300000000800 */
[----:B------:R-:W5:Y:S01]  /*c060*/  MUFU.EX2 R170, R170 ;  /* 0x000000aa00aa7308 */ /* 0x000f620000000800 */
[----:B-1----:R-:W-:Y:S01]  /*c070*/  FADD.FTZ R12, R66, R11 ;  /* 0x0000000b420c7221 */ /* 0x002fe20000010000 */
[----:B--2---:R-:W-:-:S06]  /*c080*/  FADD.FTZ R6, R168, R3 ;  /* 0x00000003a8067221 */ /* 0x004fcc0000010000 */
[----:B------:R0:W1:Y:S08]  /*c090*/  MUFU.EX2 R171, R10 ;  /* 0x0000000a00ab7308 */ /* 0x0000700000000800 */
[----:B------:R-:W2:Y:S01]  /*c0a0*/  MUFU.EX2 R61, R61 ;  /* 0x0000003d003d7308 */ /* 0x000ea20000000800 */
[----:B---3--:R-:W-:Y:S01]  /*c0b0*/  FADD.FTZ R11, R67, R12 ;  /* 0x0000000c430b7221 */ /* 0x008fe20000010000 */
[----:B----4-:R-:W-:Y:S01]  /*c0c0*/  FADD.FTZ R3, R57, R6 ;  /* 0x0000000639037221 */ /* 0x010fe20000010000 */
[----:B------:R-:W-:-:S02]  /*c0d0*/  IMAD.MOV.U32 R27, RZ, RZ, 0x40000040 ;  /* 0x40000040ff1b7424 */ /* 0x000fc400078e00ff */
[----:B0-----:R-:W-:Y:S01]  /*c0e0*/  FADD.FTZ R10, R70, R11 ;  /* 0x0000000b460a7221 */ /* 0x001fe20000010000 */
[----:B-----5:R-:W-:Y:S01]  /*c0f0*/  FADD.FTZ R6, R170, R3 ;  /* 0x00000003aa067221 */ /* 0x020fe20000010000 */
[----:B------:R-:W-:Y:S02]  /*c100*/  F2FP.BF16.F32.PACK_AB R202, R13, R202 ;  /* 0x000000ca0dca723e */ /* 0x000fe400000010ff */
[----:B------:R-:W-:Y:S01]  /*c110*/  F2FP.BF16.F32.PACK_AB R203, R31, R30 ;  /* 0x0000001e1fcb723e */ /* 0x000fe200000010ff */
[----:B-1----:R-:W-:Y:S01]  /*c120*/  FADD.FTZ R3, R171, R10 ;  /* 0x0000000aab037221 */ /* 0x002fe20000010000 */
[----:B------:R-:W-:Y:S02]  /*c130*/  R2UR UR15, R27 ;  /* 0x000000001b0f72ca */ /* 0x000fe400000e0000 */
[----:B------:R-:W-:Y:S02]  /*c140*/  R2UR UR18, R24 ;  /* 0x00000000181272ca */ /* 0x000fe400000e0000 */
[----:B------:R-:W-:-:S02]  /*c150*/  R2UR UR22, R26 ;  /* 0x000000001a1672ca */ /* 0x000fc400000e0000 */
[----:B------:R-:W-:Y:S01]  /*c160*/  R2UR UR23, R27 ;  /* 0x000000001b1772ca */ /* 0x000fe200000e0000 */
[----:B--2---:R-:W-:Y:S01]  /*c170*/  FADD.FTZ R6, R61, R6 ;  /* 0x000000063d067221 */ /* 0x004fe20000010000 */
        /* <DEDUP_REMOVED lines=19> */
[----:B------:R-:W-:-:S06]  /*c2b0*/  WARPGROUP.ARRIVE ;  /* 0x00000000000079c5 */ /* 0x000fcc0000000000 */
[----:B------:R-:W-:Y:S01]  /*c2c0*/  HGMMA.64x256x16.F32.BF16 R24, R200, gdesc[UR4].tnspB, RZ, !UPT, gsb0 ;  /* 0x43e00004c8187df0 */ /* 0x000fe2000c0018ff */
[----:B------:R-:W-:Y:S02]  /*c2d0*/  F2FP.BF16.F32.PACK_AB R164, R21, R164 ;  /* 0x000000a415a4723e */ /* 0x000fe400000010ff */
        /* <DEDUP_REMOVED lines=15> */
[----:B------:R-:W-:Y:S01]  /*c3d0*/  HGMMA.64x256x16.F32.BF16 R24, R152, gdesc[UR20].tnspB, R24, gsb0 ;  /* 0x43e0001498187df0 */ /* 0x000fe20008001818 */
[----:B------:R-:W-:-:S04]  /*c3e0*/  LOP3.LUT R23, R23, 0xfffffff7, RZ, 0xc0, !PT ;  /* 0xfffffff717177812 */ /* 0x000fc800078ec0ff */
[----:B------:R-:W-:Y:S01]  /*c3f0*/  @P5 LOP3.LUT R23, R23, 0x8, RZ, 0xfc, !PT ;  /* 0x0000000817175812 */ /* 0x000fe200078efcff */
[----:B------:R-:W-:Y:S02]  /*c400*/  WARPGROUP.DEPBAR.LE gsb0, 0x0 ;  /* 0x00008000000079c5 */ /* 0x000fe40000010000 */
[----:B------:R-:W-:-:S15]  /*c410*/  WARPGROUP.ARRIVE ;  /* 0x00000000000079c5 */ /* 0x000fde0000000000 */
[----:B------:R-:W-:-:S05]  /*c420*/  NOP ;  /* 0x0000000000007918 */ /* 0x000fca0000000000 */
[----:B------:R-:W-:Y:S03]  /*c430*/  HGMMA.64x256x16.F32.BF16 R24, R168, gdesc[UR24].tnspB, R24, gsb0 ;  /* 0x43e00018a8187df0 */ /* 0x000fe60008001818 */
[----:B------:R-:W-:Y:S02]  /*c440*/  WARPGROUP.DEPBAR.LE gsb0, 0x0 ;  /* 0x00008000000079c5 */ /* 0x000fe40000010000 */
[----:B------:R-:W-:Y:S05]  /*c450*/  @!P0 BRA `(.L_x_15131) ;  /* 0x0000000000048947 */ /* 0x000fea0003800000 */
[----:B------:R-:W-:Y:S01]  /*c460*/  BPT.TRAP 0x1 ;  /* 0x000000040000795c */ /* 0x000fe20000300000 */
.L_x_15131:
[----:B------:R-:W0:Y:S01]  /*c470*/  @P5 LDC R11, c[0x0][0x44c] ;  /* 0x00011300ff0b5b82 */ /* 0x000e220000000800 */
[----:B------:R-:W-:Y:S01]  /*c480*/  IMAD.MOV.U32 R10, RZ, RZ, R174 ;  /* 0x000000ffff0a7224 */ /* 0x000fe200078e00ae */
[----:B------:R-:W-:Y:S01]  /*c490*/  ULDC UR39, c[0x0][0xa80] ;  /* 0x0002a00000277ab9 */ /* 0x000fe20000000800 */
[----:B------:R-:W-:Y:S01]  /*c4a0*/  VIADD R9, R9, 0x32460 ;  /* 0x0003246009097836 */ /* 0x000fe20000000000 */
[----:B------:R-:W-:-:S04]  /*c4b0*/  ULDC UR40, c[0x0][0xa80] ;  /* 0x0002a00000287ab9 */ /* 0x000fc80000000800 */
[----:B------:R-:W1:Y:S01]  /*c4c0*/  @P5 LDC R12, c[0x0][0x450] ;  /* 0x00011400ff0c5b82 */ /* 0x000e620000000800 */
[----:B0-----:R-:W-:-:S05]  /*c4d0*/  @P5 IMAD.HI.U32 R11, R174, R11, RZ ;  /* 0x0000000bae0b5227 */ /* 0x001fca00078e00ff */
[----:B-1----:R-:W-:Y:S01]  /*c4e0*/  @P5 SHF.R.U32.HI R10, RZ, R12, R11 ;  /* 0x0000000cff0a5219 */ /* 0x002fe2000001160b */
[----:B------:R-:W-:-:S03]  /*c4f0*/  IMAD.U32 R12, RZ, RZ, UR41 ;  /* 0x00000029ff0c7e24 */ /* 0x000fc6000f8e00ff */
[----:B------:R-:W-:Y:S02]  /*c500*/  IADD3 R10, R10, R173, -R219 ;  /* 0x000000ad0a0a7210 */ /* 0x000fe40007ffe8db */
[----:B------:R-:W-:-:S03]  /*c510*/  PRMT R9, R12, 0x654, R9 ;  /* 0x000006540c097816 */ /* 0x000fc60000000009 */
[----:B------:R-:W-:Y:S01]  /*c520*/  IMAD.HI R10, R10, 0x2aaaaaab, RZ ;  /* 0x2aaaaaab0a0a7827 */ /* 0x000fe200078e02ff */
[----:B------:R0:W-:Y:S04]  /*c530*/  SYNCS.ARRIVE.TRANS64.RED.A1T0 RZ, [R9+URZ], RZ ;  /* 0x000000ff09ff79a7 */ /* 0x0001e8000810043f */
[----:B0-----:R-:W-:-:S04]  /*c540*/  SHF.R.U32.HI R9, RZ, 0x1f, R10 ;  /* 0x0000001fff097819 */ /* 0x001fc8000001160a */
[----:B------:R-:W-:Y:S01]  /*c550*/  LEA.HI.SX32 R200, R10, R9, 0x1c ;  /* 0x000000090ac87211 */ /* 0x000fe200078fe2ff */
[----:B------:R-:W-:-:S03]  /*c560*/  VIADD R9, R172, 0xfffffffe ;  /* 0xfffffffeac097836 */ /* 0x000fc60000000000 */
[----:B------:R-:W-:-:S04]  /*c570*/  VIMNMX R200, RZ, R200, !PT ;  /* 0x000000c8ffc87248 */ /* 0x000fc80007fe0100 */
[----:B------:R-:W-:-:S13]  /*c580*/  ISETP.GE.AND P1, PT, R9, R200, PT ;  /* 0x000000c80900720c */ /* 0x000fda0003f26270 */
[----:B------:R-:W-:Y:S05]  /*c590*/  @!P1 BRA `(.L_x_15132) ;  /* 0x00000030003c9947 */ /* 0x000fea0003800000 */
[----:B------:R-:W-:Y:S02]  /*c5a0*/  IMAD.MOV.U32 R11, RZ, RZ, R8 ;  /* 0x000000ffff0b7224 */ /* 0x000fe400078e0008 */
[----:B------:R-:W-:-:S07]  /*c5b0*/  IMAD.MOV.U32 R12, RZ, RZ, R0 ;  /* 0x000000ffff0c7224 */ /* 0x000fce00078e0000 */
.L_x_15143:
[----:B------:R-:W-:Y:S01]  /*c5c0*/  VIADD R18, R18, 0x1 ;  /* 0x0000000112127836 */ /* 0x000fe20000000000 */
[----:B------:R-:W-:Y:S05]  /*c5d0*/  YIELD ;  /* 0x0000000000007946 */ /* 0x000fea0003800000 */
[----:B------:R-:W-:-:S04]  /*c5e0*/  ISETP.NE.AND P1, PT, R18, 0x2, PT ;  /* 0x000000021200780c */ /* 0x000fc80003f25270 */
[----:B------:R-:W-:Y:S02]  /*c5f0*/  SEL R0, RZ, 0x1, P1 ;  /* 0x00000001ff007807 */ /* 0x000fe40000800000 */
[----:B------:R-:W-:Y:S02]  /*c600*/  SEL R18, R18, RZ, P1 ;  /* 0x000000ff12127207 */ /* 0x000fe40000800000 */
[----:B------:R-:W-:Y:S01]  /*c610*/  LOP3.LUT R207, R207, R0, RZ, 0x3c, !PT ;  /* 0x00000000cfcf7212 */ /* 0x000fe200078e3cff */
[----:B0-----:R-:W-:Y:S06]  /*c620*/  @!P0 BRA `(.L_x_15133) ;  /* 0x0000000000048947 */ /* 0x001fec0003800000 */
[----:B------:R-:W-:Y:S01]  /*c630*/  BPT.TRAP 0x1 ;  /* 0x000000040000795c */ /* 0x000fe20000300000 */
.L_x_15133:
[----:B------:R-:W-:Y:S01]  /*c640*/  IMAD R10, R18, 0x8, R22 ;  /* 0x00000008120a7824 */ /* 0x000fe200078e0216 */
[----:B------:R-:W-:-:S04]  /*c650*/  SHF.L.U32 R0, R207, 0x1f, RZ ;  /* 0x0000001fcf007819 */ /* 0x000fc800000006ff */
[----:B------:R0:W1:Y:S01]  /*c660*/  SYNCS.PHASECHK.TRANS64.TRYWAIT P1, [R10+URZ+0x32430], R0 ;  /* 0x032430000a0075a7 */ /* 0x000062000802017f */
[----:B------:R-:W-:Y:S05]  /*c670*/  @!P0 BRA `(.L_x_15134) ;  /* 0x0000000000048947 */ /* 0x000fea0003800000 */
[----:B------:R-:W-:Y:S01]  /*c680*/  BPT.TRAP 0x1 ;  /* 0x000000040000795c */ /* 0x000fe20000300000 */
.L_x_15134:
[----:B------:R-:W2:Y:S01]  /*c690*/  LDL R7, [R1+0x68] ;  /* 0x0000680001077983 */ /* 0x000ea20000100800 */
[----:B------:R-:W-:Y:S02]  /*c6a0*/  IMAD.MOV.U32 R153, RZ, RZ, 0x40000040 ;  /* 0x40000040ff997424 */ /* 0x000fe400078e00ff */
[----:B--2---:R-:W-:Y:S01]  /*c6b0*/  IMAD R152, R18, 0x300, R7 ;  /* 0x0000030012987824 */ /* 0x004fe200078e0207 */
[----:B-1----:R-:W-:Y:S06]  /*c6c0*/  @P1 BRA `(.L_x_15135) ;  /* 0x0000000000081947 */ /* 0x002fec0003800000 */
[----:B------:R-:W1:Y:S02]  /*c6d0*/  SYNCS.PHASECHK.TRANS64.TRYWAIT P1, [R10+URZ+0x32430], R0 ;  /* 0x032430000a0075a7 */ /* 0x000e64000802017f */
[----:B-1----:R-:W-:Y:S05]  /*c6e0*/  @!P1 BRA `(.L_x_15136) ;  /* 0x0000011c00e89947 */ /* 0x002fea0003800000 */
.L_x_15135:
[----:B------:R-:W-:Y:S01]  /*c6f0*/  VIADD R14, R152, 0x4 ;  /* 0x00000004980e7836 */ /* 0x000fe20000000000 */
[----:B------:R-:W2:Y:S01]  /*c700*/  LDL.64 R202, [R1+0x50] ;  /* 0x0000500001ca7983 */ /* 0x000ea20000100a00 */
[----:B------:R-:W-:Y:S01]  /*c710*/  IMAD.MOV.U32 R15, RZ, RZ, 0x40000040 ;  /* 0x40000040ff0f7424 */ /* 0x000fe200078e00ff */
[----:B------:R-:W-:Y:S05]  /*c720*/  WARPSYNC.ALL ;  /* 0x0000000000007948 */ /* 0x000fea0003800000 */
[----:B------:R-:W-:Y:S01]  /*c730*/  R2UR UR14, R14 ;  /* 0x000000000e0e72ca */ /* 0x000fe200000e0000 */
[C---:B------:R-:W-:Y:S01]  /*c740*/  VIADD R20, R152.reuse, 0x2 ;  /* 0x0000000298147836 */ /* 0x040fe20000000000 */
[----:B------:R-:W-:Y:S01]  /*c750*/  R2UR UR15, R15 ;  /* 0x000000000f0f72ca */ /* 0x000fe200000e0000 */
[----:B------:R-:W-:Y:S01]  /*c760*/  IMAD.MOV.U32 R21, RZ, RZ, 0x40000040 ;  /* 0x40000040ff157424 */ /* 0x000fe200078e00ff */
[----:B------:R-:W3:Y:S01]  /*c770*/  LDL.64 R14, [R1+0x60] ;  /* 0x00006000010e7983 */ /* 0x000ee20000100a00 */
[C---:B------:R-:W-:Y:S01]  /*c780*/  R2UR UR6, R152.reuse ;  /* 0x00000000980672ca */ /* 0x040fe200000e0000 */
[----:B------:R-:W-:Y:S01]  /*c790*/  VIADD R152, R152, 0x6 ;  /* 0x0000000698987836 */ /* 0x000fe20000000000 */
[----:B------:R-:W-:-:S02]  /*c7a0*/  R2UR UR10, R20 ;  /* 0x00000000140a72ca */ /* 0x000fc400000e0000 */
[----:B------:R-:W-:Y:S02]  /*c7b0*/  R2UR UR11, R21 ;  /* 0x00000000150b72ca */ /* 0x000fe400000e0000 */
[----:B------:R-:W4:Y:S01]  /*c7c0*/  LDL.64 R20, [R1+0x58] ;  /* 0x0000580001147983 */ /* 0x000f220000100a00 */
[----:B------:R-:W-:Y:S01]  /*c7d0*/  R2UR UR7, R153 ;  /* 0x00000000990772ca */ /* 0x000fe200000e0000 */
[----:B------:R-:W-:Y:S01]  /*c7e0*/  IMAD.MOV.U32 R153, RZ, RZ, 0x40000040 ;  /* 0x40000040ff997424 */ /* 0x000fe200078e00ff */
[----:B------:R-:W-:Y:S02]  /*c7f0*/  R2UR UR4, R214 ;  /* 0x00000000d60472ca */ /* 0x000fe400000e0000 */
[----:B------:R-:W-:Y:S02]  /*c800*/  R2UR UR5, R215 ;  /* 0x00000000d70572ca */ /* 0x000fe400000e0000 */
[----:B------:R-:W-:Y:S02]  /*c810*/  R2UR UR18, R152 ;  /* 0x00000000981272ca */ /* 0x000fe400000e0000 */
[----:B------:R-:W-:-:S02]  /*c820*/  R2UR UR19, R153 ;  /* 0x00000000991372ca */ /* 0x000fc400000e0000 */
[----:B------:R-:W-:-:S07]  /*c830*/  WARPGROUP.ARRIVE ;  /* 0x00000000000079c5 */ /* 0x000fce0000000000 */
[----:B------:R-:W-:Y:S03]  /*c840*/  HGMMA.64x96x16.F32.BF16 R152, gdesc[UR4], RZ, !UPT, gsb0 ;  /* 0x01600000049879f0 */ /* 0x000fe6000c0018ff */
[----:B------:R-:W-:Y:S02]  /*c850*/  WARPGROUP.DEPBAR.LE gsb0, 0x0 ;  /* 0x00008000000079c5 */ /* 0x000fe40000010000 */
[----:B------:R-:W-:Y:S01]  /*c860*/  WARPGROUP.ARRIVE ;  /* 0x00000000000079c5 */ /* 0x000fe20000000000 */
[----:B---3--:R-:W-:Y:S02]  /*c870*/  R2UR UR8, R14 ;  /* 0x000000000e0872ca */ /* 0x008fe400000e0000 */
[----:B------:R-:W-:-:S13]  /*c880*/  R2UR UR9, R15 ;  /* 0x000000000f0972ca */ /* 0x000fda00000e0000 */
[----:B------:R-:W-:Y:S01]  /*c890*/  HGMMA.64x96x16.F32.BF16 R152, gdesc[UR8], R152, gsb0 ;  /* 0x01600000089879f0 */ /* 0x000fe20008001898 */
[----:B----4-:R-:W-:Y:S02]  /*c8a0*/  R2UR UR12, R20 ;  /* 0x00000000140c72ca */ /* 0x010fe400000e0000 */
[----:B------:R-:W-:Y:S02]  /*c8b0*/  R2UR UR13, R21 ;  /* 0x00000000150d72ca */ /* 0x000fe400000e0000 */
[----:B--2---:R-:W-:Y:S02]  /*c8c0*/  R2UR UR16, R202 ;  /* 0x00000000ca1072ca */ /* 0x004fe400000e0000 */
        /* <DEDUP_REMOVED lines=10> */
.L_x_15137:
[----:B------:R2:W3:Y:S01]  /*c970*/  SYNCS.PHASECHK.TRANS64.TRYWAIT P1, [R10+URZ+0x32450], R0 ;  /* 0x032450000a0075a7 */ /* 0x0004e2000802017f */
[----:B------:R-:W-:Y:S05]  /*c980*/  @!P0 BRA `(.L_x_15138) ;  /* 0x0000000000048947 */ /* 0x000fea0003800000 */
[----:B------:R-:W-:Y:S01]  /*c990*/  BPT.TRAP 0x1 ;  /* 0x000000040000795c */ /* 0x000fe20000300000 */
.L_x_15138:
[----:B---3--:R-:W-:Y:S05]  /*c9a0*/  @P1 BRA `(.L_x_15139) ;  /* 0x0000000000081947 */ /* 0x008fea0003800000 */
[----:B------:R-:W3:Y:S02]  /*c9b0*/  SYNCS.PHASECHK.TRANS64.TRYWAIT P1, [R10+URZ+0x32450], R0 ;  /* 0x032450000a0075a7 */ /* 0x000ee4000802017f */
[----:B---3--:R-:W-:Y:S05]  /*c9c0*/  @!P1 BRA `(.L_x_15140) ;  /* 0x0000011c00449947 */ /* 0x008fea0003800000 */
.L_x_15139:
[----:B------:R-:W4:Y:S04]  /*c9d0*/  LDL.64 R202, [R1+0x38] ;  /* 0x0000380001ca7983 */ /* 0x000f280000100a00 */
[----:B------:R0:W-:Y:S04]  /*c9e0*/  STL.64 [R1+0xb8], R10 ;  /* 0x0000b80a01007387 */ /* 0x0001e80000100a00 */
[----:B0123--:R-:W2:Y:S04]  /*c9f0*/  LDL.64 R10, [R1+0x40] ;  /* 0x00004000010a7983 */ /* 0x00fea80000100a00 */
[----:B------:R0:W-:Y:S04]  /*ca00*/  STL [R1+0xb0], R9 ;  /* 0x0000b00901007387 */ /* 0x0001e80000100800 */
[----:B0-----:R-:W3:Y:S01]  /*ca10*/  LDL.64 R8, [R1+0x48] ;  /* 0x0000480001087983 */ /* 0x001ee20000100a00 */
[----:B------:R-:W-:Y:S01]  /*ca20*/  IMAD.MOV.U32 R14, RZ, RZ, 0xc00 ;  /* 0x00000c00ff0e7424 */ /* 0x000fe200078e00ff */
[----:B------:R-:W-:Y:S05]  /*ca30*/  WARPSYNC.ALL ;  /* 0x0000000000007948 */ /* 0x000fea0003800000 */
[----:B------:R-:W-:Y:S01]  /*ca40*/  IMAD R14, R18, R14, UR45 ;  /* 0x0000002d120e7e24 */ /* 0x000fe2000f8e020e */
[----:B------:R-:W-:Y:S01]  /*ca50*/  R2UR UR4, R4 ;  /* 0x00000000040472ca */ /* 0x000fe200000e0000 */
[----:B------:R-:W-:Y:S01]  /*ca60*/  IMAD.MOV.U32 R15, RZ, RZ, 0x40000040 ;  /* 0x40000040ff0f7424 */ /* 0x000fe200078e00ff */
[----:B------:R-:W-:Y:S01]  /*ca70*/  R2UR UR5, R5 ;  /* 0x00000000050572ca */ /* 0x000fe200000e0000 */
[----:B------:R-:W-:Y:S01]  /*ca80*/  WARPGROUP.ARRIVE ;  /* 0x00000000000079c5 */ /* 0x000fe20000000000 */
[C---:B------:R-:W-:Y:S01]  /*ca90*/  R2UR UR6, R14.reuse ;  /* 0x000000000e0672ca */ /* 0x040fe200000e0000 */
[----:B------:R-:W-:Y:S01]  /*caa0*/  VIADD R20, R14, 0x2 ;  /* 0x000000020e147836 */ /* 0x000fe20000000000 */
[----:B------:R-:W-:Y:S01]  /*cab0*/  R2UR UR7, R15 ;  /* 0x000000000f0772ca */ /* 0x000fe200000e0000 */
[----:B------:R-:W-:Y:S01]  /*cac0*/  IMAD.MOV.U32 R21, RZ, RZ, 0x40000040 ;  /* 0x40000040ff157424 */ /* 0x000fe200078e00ff */
[----:B------:R0:W-:Y:S11]  /*cad0*/  STL.64 [R1+0xa8], R2 ;  /* 0x0000a80201007387 */ /* 0x0001f60000100a00 */
[----:B------:R-:W-:Y:S01]  /*cae0*/  HGMMA.64x96x16.F32.BF16 R152, gdesc[UR4], R152, gsb0 ;  /* 0x01600000049879f0 */ /* 0x000fe20008001898 */
[----:B------:R-:W-:Y:S01]  /*caf0*/  R2UR UR6, R20 ;  /* 0x00000000140672ca */ /* 0x000fe200000e0000 */
[----:B0-----:R-:W4:Y:S01]  /*cb00*/  LDL.64 R2, [R1+0x28] ;  /* 0x0000280001027983 */ /* 0x001f220000100a00 */
[----:B------:R-:W-:Y:S01]  /*cb10*/  R2UR UR7, R21 ;  /* 0x00000000150772ca */ /* 0x000fe200000e0000 */
[----:B------:R-:W-:-:S02]  /*cb20*/  VIADD R20, R14, 0x4 ;  /* 0x000000040e147836 */ /* 0x000fc40000000000 */
[----:B------:R-:W-:Y:S01]  /*cb30*/  IMAD.MOV.U32 R21, RZ, RZ, 0x40000040 ;  /* 0x40000040ff157424 */ /* 0x000fe200078e00ff */
[----:B------:R-:W-:Y:S02]  /*cb40*/  WARPGROUP.DEPBAR.LE gsb0, 0x0 ;  /* 0x00008000000079c5 */ /* 0x000fe40000010000 */
[----:B------:R-:W-:Y:S01]  /*cb50*/  WARPGROUP.ARRIVE ;  /* 0x00000000000079c5 */ /* 0x000fe20000000000 */
[----:B---3--:R-:W-:Y:S02]  /*cb60*/  R2UR UR4, R8 ;  /* 0x00000000080472ca */ /* 0x008fe400000e0000 */
[----:B------:R-:W-:Y:S02]  /*cb70*/  R2UR UR5, R9 ;  /* 0x00000000090572ca */ /* 0x000fe400000e0000 */
[----:B------:R-:W3:Y:S11]  /*cb80*/  LDL.64 R8, [R1+0x30] ;  /* 0x0000300001087983 */ /* 0x000ef60000100a00 */
[----:B------:R-:W-:Y:S01]  /*cb90*/  HGMMA.64x96x16.F32.BF16 R152, gdesc[UR4], R152, gsb0 ;  /* 0x01600000049879f0 */ /* 0x000fe20008001898 */
[----:B------:R-:W-:-:S02]  /*cba0*/  R2UR UR6, R20 ;  /* 0x00000000140672ca */ /* 0x000fc400000e0000 */
[----:B------:R-:W-:Y:S02]  /*cbb0*/  R2UR UR7, R21 ;  /* 0x00000000150772ca */ /* 0x000fe400000e0000 */
[----:B--2---:R-:W-:Y:S02]  /*cbc0*/  R2UR UR4, R10 ;  /* 0x000000000a0472ca */ /* 0x004fe400000e0000 */
[----:B------:R-:W-:Y:S01]  /*cbd0*/  R2UR UR5, R11 ;  /* 0x000000000b0572ca */ /* 0x000fe200000e0000 */
[----:B------:R-:W-:Y:S01]  /*cbe0*/  VIADD R20, R14, 0x6 ;  /* 0x000000060e147836 */ /* 0x000fe20000000000 */
[----:B------:R-:W2:Y:S01]  /*cbf0*/  LDL.64 R10, [R1+0x18] ;  /* 0x00001800010a7983 */ /* 0x000ea20000100a00 */
[----:B------:R-:W-:Y:S01]  /*cc00*/  IMAD.MOV.U32 R21, RZ, RZ, 0x40000040 ;  /* 0x40000040ff157424 */ /* 0x000fe200078e00ff */
[----:B------:R-:W-:Y:S02]  /*cc10*/  WARPGROUP.DEPBAR.LE gsb0, 0x0 ;  /* 0x00008000000079c5 */ /* 0x000fe40000010000 */
[----:B------:R-:W-:-:S07]  /*cc20*/  WARPGROUP.ARRIVE ;  /* 0x00000000000079c5 */ /* 0x000fce0000000000 */
[----:B------:R-:W-:Y:S01]  /*cc30*/  HGMMA.64x96x16.F32.BF16 R152, gdesc[UR4], R152, gsb0 ;  /* 0x01600000049879f0 */ /* 0x000fe20008001898 */
[----:B----4-:R-:W-:Y:S02]  /*cc40*/  R2UR UR4, R202 ;  /* 0x00000000ca0472ca */ /* 0x010fe400000e0000 */
        /* <DEDUP_REMOVED lines=14> */
[----:B------:R-:W-:Y:S01]  /*cd30*/  WARPGROUP.ARRIVE ;  /* 0x00000000000079c5 */ /* 0x000fe20000000000 */
[----:B------:R-:W-:Y:S01]  /*cd40*/  VIADD R20, R14, 0x302 ;  /* 0x000003020e147836 */ /* 0x000fe20000000000 */
[----:B------:R-:W3:Y:S08]  /*cd50*/  LDL.64 R8, [R1+0x10] ;  /* 0x0000100001087983 */ /* 0x000ef00000100a00 */
[----:B------:R-:W-:Y:S01]  /*cd60*/  HGMMA.64x96x16.F32.BF16 R152, gdesc[UR4], R152, gsb0 ;  /* 0x01600000049879f0 */ /* 0x000fe20008001898 */
[----:B------:R-:W-:Y:S01]  /*cd70*/  IMAD.MOV.U32 R21, RZ, RZ, 0x40000040 ;  /* 0x40000040ff157424 */ /* 0x000fe200078e00ff */
[----:B------:R-:W-:-:S02]  /*cd80*/  R2UR UR6, R20 ;  /* 0x00000000140672ca */ /* 0x000fc400000e0000 */
[----:B------:R-:W-:Y:S02]  /*cd90*/  R2UR UR4, R2 ;  /* 0x00000000020472ca */ /* 0x000fe400000e0000 */
[----:B------:R-:W-:Y:S02]  /*cda0*/  R2UR UR7, R21 ;  /* 0x00000000150772ca */ /* 0x000fe400000e0000 */
[----:B------:R-:W-:Y:S01]  /*cdb0*/  R2UR UR5, R3 ;  /* 0x00000000030572ca */ /* 0x000fe200000e0000 */
[----:B------:R-:W-:Y:S01]  /*cdc0*/  VIADD R20, R14, 0x304 ;  /* 0x000003040e147836 */ /* 0x000fe20000000000 */
[----:B------:R-:W3:Y:S01]  /*cdd0*/  LDL.64 R2, [R1+0x8] ;  /* 0x0000080001027983 */ /* 0x000ee20000100a00 */
[----:B------:R-:W-:Y:S01]  /*cde0*/  IMAD.MOV.U32 R21, RZ, RZ, 0x40000040 ;  /* 0x40000040ff157424 */ /* 0x000fe200078e00ff */
[----:B------:R-:W-:Y:S02]  /*cdf0*/  WARPGROUP.DEPBAR.LE gsb0, 0x0 ;  /* 0x00008000000079c5 */ /* 0x000fe40000010000 */
[----:B------:R-:W-:-:S07]  /*ce00*/  WARPGROUP.ARRIVE ;  /* 0x00000000000079c5 */ /* 0x000fce0000000000 */
[----:B------:R-:W-:Y:S01]  /*ce10*/  HGMMA.64x96x16.F32.BF16 R152, gdesc[UR4], R152, gsb0 ;  /* 0x01600000049879f0 */ /* 0x000fe20008001898 */
[----:B------:R-:W-:Y:S02]  /*ce20*/  R2UR UR6, R20 ;  /* 0x00000000140672ca */ /* 0x000fe400000e0000 */
[----:B------:R-:W-:Y:S02]  /*ce30*/  R2UR UR7, R21 ;  /* 0x00000000150772ca */ /* 0x000fe400000e0000 */
[----:B----4-:R-:W-:Y:S02]  /*ce40*/  R2UR UR4, R202 ;  /* 0x00000000ca0472ca */ /* 0x010fe400000e0000 */
[----:B------:R-:W-:Y:S01]  /*ce50*/  R2UR UR5, R203 ;  /* 0x00000000cb0572ca */ /* 0x000fe200000e0000 */
[----:B------:R-:W-:Y:S01]  /*ce60*/  VIADD R20, R14, 0x306 ;  /* 0x000003060e147836 */ /* 0x000fe20000000000 */
[----:B------:R-:W4:Y:S01]  /*ce70*/  LDL.64 R202, [R1] ;  /* 0x0000000001ca7983 */ /* 0x000f220000100a00 */
        /* <DEDUP_REMOVED lines=18> */
[----:B------:R-:W-:Y:S01]  /*cfa0*/  VIADD R20, R14, 0x602 ;  /* 0x000006020e147836 */ /* 0x000fe20000000000 */
[----:B------:R0:W5:Y:S01]  /*cfb0*/  LDL.LU R9, [R1+0xb0] ;  /* 0x0000b00001097983 */ /* 0x0001620000300800 */
        /* <DEDUP_REMOVED lines=64> */
[----:B------:R-:W-:Y:S02]  /*d3c0*/  WARPGROUP.DEPBAR.LE gsb0, 0x0 ;  /* 0x00008000000079c5 */ /* 0x000fe40000010000 */
[----:B------:R-:W-:-:S09]  /*d3d0*/  WARPGROUP.ARRIVE ;  /* 0x00000000000079c5 */ /* 0x000fd20000000000 */
[----:B------:R-:W-:Y:S01]  /*d3e0*/  HGMMA.64x96x16.F32.BF16 R152, gdesc[UR4], R152, gsb0 ;  /* 0x01600000049879f0 */ /* 0x000fe20008001898 */
[----:B-1----:R-:W-:-:S04]  /*d3f0*/  SHF.R.U32.HI R201, RZ, 0x7, R201 ;  /* 0x00000007ffc97819 */ /* 0x002fc800000116c9 */
[----:B------:R-:W-:Y:S01]  /*d400*/  IADD3 R7, -R201, 0xb, RZ ;  /* 0x0000000bc9077810 */ /* 0x000fe20007ffe1ff */
[----:B------:R-:W-:-:S04]  /*d410*/  WARPGROUP.DEPBAR.LE gsb0, 0x0 ;  /* 0x00008000000079c5 */ /* 0x000fc80000010000 */
[----:B------:R0:W-:Y:S06]  /*d420*/  BAR.ARV R7, 0x100 ;  /* 0x000400070000751d */ /* 0x0001ec0000002000 */
[----:B------:R-:W-:Y:S05]  /*d430*/  @!P0 BRA `(.L_x_15141) ;  /* 0x0000000000048947 */ /* 0x000fea0003800000 */
[----:B------:R-:W-:Y:S01]  /*d440*/  BPT.TRAP 0x1 ;  /* 0x000000040000795c */ /* 0x000fe20000300000 */
.L_x_15141:
[----:B------:R-:W2:Y:S01]  /*d450*/  LDL R20, [R1+0x6c] ;  /* 0x00006c0001147983 */ /* 0x000ea20000100800 */
[----:B------:R-:W1:Y:S03]  /*d460*/  LDC R0, c[0x0][0x448] ;  /* 0x00011200ff007b82 */ /* 0x000e660000000800 */
[----:B------:R-:W2:Y:S04]  /*d470*/  LDL R8, [R1+0x88] ;  /* 0x0000880001087983 */ /* 0x000ea80000100800 */
[----:B------:R-:W3:Y:S04]  /*d480*/  LDL R15, [R1+0x8c] ;  /* 0x00008c00010f7983 */ /* 0x000ee80000100800 */
[----:B------:R-:W4:Y:S01]  /*d490*/  LDL R14, [R1+0x80] ;  /* 0x00008000010e7983 */ /* 0x000f220000100800 */
[----:B------:R-:W-:Y:S01]  /*d4a0*/  LOP3.LUT R23, R23, 0xffffdfff, RZ, 0xc0, !PT ;  /* 0xffffdfff17177812 */ /* 0x000fe200078ec0ff */
[----:B------:R-:W-:-:S03]  /*d4b0*/  UMOV UR37, UR40 ;  /* 0x0000002800257c82 */ /* 0x000fc60008000000 */
[----:B------:R-:W-:-:S04]  /*d4c0*/  @P0 LOP3.LUT R23, R23, 0x2000, RZ, 0xfc, !PT ;  /* 0x0000200017170812 */ /* 0x000fc800078efcff */
[----:B------:R-:W-:Y:S02]  /*d4d0*/  LOP3.LUT R23, R23, 0xffffbfff, RZ, 0xc0, !PT ;  /* 0xffffbfff17177812 */ /* 0x000fe400078ec0ff */
[----:B-1----:R-:W-:-:S13]  /*d4e0*/  ISETP.NE.AND P1, PT, R0, 0x1, PT ;  /* 0x000000010000780c */ /* 0x002fda0003f25270 */
[----:B------:R-:W1:Y:S08]  /*d4f0*/  @P1 LDC R13, c[0x0][0x44c] ;  /* 0x00011300ff0d1b82 */ /* 0x000e700000000800 */
[----:B------:R-:W0:Y:S01]  /*d500*/  @P1 LDC R0, c[0x0][0x450] ;  /* 0x00011400ff001b82 */ /* 0x000e220000000800 */
[----:B--2---:R-:W-:-:S04]  /*d510*/  IMAD.IADD R8, R8, 0x1, R20 ;  /* 0x0000000108087824 */ /* 0x004fc800078e0214 */
[----:B-1----:R-:W-:-:S05]  /*d520*/  @P1 IMAD.HI.U32 R13, R8, R13, RZ ;  /* 0x0000000d080d1227 */ /* 0x002fca00078e00ff */
[----:B0-----:R-:W-:Y:S01]  /*d530*/  @P1 SHF.R.U32.HI R8, RZ, R0, R13 ;  /* 0x00000000ff081219 */ /* 0x001fe2000001160d */
[----:B------:R-:W-:-:S04]  /*d540*/  IMAD.MOV.U32 R13, RZ, RZ, -0x60 ;  /* 0xffffffa0ff0d7424 */ /* 0x000fc800078e00ff */
[----:B------:R-:W0:Y:S01]  /*d550*/  SHFL.IDX PT, R0, R8, RZ, 0x1c1f ;  /* 0x001c1fff08007589 */ /* 0x000e2200000e0000 */
[----:B-----5:R-:W-:-:S03]  /*d560*/  IMAD R13, R9, R13, 0x1 ;  /* 0x00000001090d7424 */ /* 0x020fc600078e020d */
[----:B------:R-:W1:Y:S01]  /*d570*/  SHFL.IDX PT, R8, R8, 0x1, 0x1c1f ;  /* 0x003c1f0008087f89 */ /* 0x000e6200000e0000 */
[----:B---3--:R-:W-:Y:S02]  /*d580*/  IMAD R13, R15, -0x2, R13 ;  /* 0xfffffffe0f0d7824 */ /* 0x008fe400078e020d */
[----:B------:R-:W-:-:S03]  /*d590*/  IMAD.U32 R15, RZ, RZ, UR41 ;  /* 0x00000029ff0f7e24 */ /* 0x000fc6000f8e00ff */
[----:B----4-:R-:W-:-:S05]  /*d5a0*/  IADD3 R13, -R219, R13, R14 ;  /* 0x0000000ddb0d7210 */ /* 0x010fca0007ffe10e */
[C---:B0-----:R-:W-:Y:S02]  /*d5b0*/  IMAD.IADD R0, R13.reuse, 0x1, R0 ;  /* 0x000000010d007824 */ /* 0x041fe400078e0200 */
[----:B-1----:R-:W-:-:S03]  /*d5c0*/  IMAD.IADD R8, R13, 0x1, R8 ;  /* 0x000000010d087824 */ /* 0x002fc600078e0208 */
[C---:B------:R-:W-:Y:S02]  /*d5d0*/  ISETP.GT.AND P4, PT, R0.reuse, RZ, PT ;  /* 0x000000ff0000720c */ /* 0x040fe40003f84270 */
[C---:B------:R-:W-:Y:S02]  /*d5e0*/  ISETP.GT.AND P3, PT, R0.reuse, 0x1, PT ;  /* 0x000000010000780c */ /* 0x040fe40003f64270 */
[C---:B------:R-:W-:Y:S02]  /*d5f0*/  ISETP.GT.AND P2, PT, R0.reuse, 0x8, PT ;  /* 0x000000080000780c */ /* 0x040fe40003f44270 */
[----:B------:R-:W-:Y:S02]  /*d600*/  ISETP.GT.AND P1, PT, R0, 0x9, PT ;  /* 0x000000090000780c */ /* 0x000fe40003f24270 */
[----:B------:R-:W-:Y:S02]  /*d610*/  FSEL R152, R152, -INF , P4 ;  /* 0xff80000098987808 */ /* 0x000fe40002000000 */
[----:B------:R-:W-:-:S02]  /*d620*/  FSEL R153, R153, -INF , P3 ;  /* 0xff80000099997808 */ /* 0x000fc40001800000 */
[----:B------:R-:W-:Y:S02]  /*d630*/  FSEL R156, R156, -INF , P2 ;  /* 0xff8000009c9c7808 */ /* 0x000fe40001000000 */
[----:B------:R-:W-:Y:S02]  /*d640*/  FSEL R157, R157, -INF , P1 ;  /* 0xff8000009d9d7808 */ /* 0x000fe40000800000 */
[C---:B------:R-:W-:Y:S02]  /*d650*/  ISETP.GT.AND P4, PT, R0.reuse, 0x10, PT ;  /* 0x000000100000780c */ /* 0x040fe40003f84270 */
[C---:B------:R-:W-:Y:S02]  /*d660*/  ISETP.GT.AND P3, PT, R0.reuse, 0x11, PT ;  /* 0x000000110000780c */ /* 0x040fe40003f64270 */
[C---:B------:R-:W-:Y:S02]  /*d670*/  ISETP.GT.AND P2, PT, R0.reuse, 0x18, PT ;  /* 0x000000180000780c */ /* 0x040fe40003f44270 */
[----:B------:R-:W-:-:S02]  /*d680*/  ISETP.GT.AND P1, PT, R0, 0x19, PT ;  /* 0x000000190000780c */ /* 0x000fc40003f24270 */
[----:B------:R-:W-:Y:S02]  /*d690*/  FSEL R160, R160, -INF , P4 ;  /* 0xff800000a0a07808 */ /* 0x000fe40002000000 */
[----:B------:R-:W-:Y:S02]  /*d6a0*/  FSEL R161, R161, -INF , P3 ;  /* 0xff800000a1a17808 */ /* 0x000fe40001800000 */
[----:B------:R-:W-:Y:S02]  /*d6b0*/  FSEL R164, R164, -INF , P2 ;  /* 0xff800000a4a47808 */ /* 0x000fe40001000000 */
[----:B------:R-:W-:Y:S02]  /*d6c0*/  FSEL R165, R165, -INF , P1 ;  /* 0xff800000a5a57808 */ /* 0x000fe40000800000 */
[C---:B------:R-:W-:Y:S02]  /*d6d0*/  ISETP.GT.AND P4, PT, R0.reuse, 0x20, PT ;  /* 0x000000200000780c */ /* 0x040fe40003f84270 */
[----:B------:R-:W-:-:S02]  /*d6e0*/  ISETP.GT.AND P3, PT, R0, 0x21, PT ;  /* 0x000000210000780c */ /* 0x000fc40003f64270 */
[C---:B------:R-:W-:Y:S02]  /*d6f0*/  ISETP.GT.AND P2, PT, R0.reuse, 0x28, PT ;  /* 0x000000280000780c */ /* 0x040fe40003f44270 */
[----:B------:R-:W-:Y:S02]  /*d700*/  ISETP.GT.AND P1, PT, R0, 0x29, PT ;  /* 0x000000290000780c */ /* 0x000fe40003f24270 */
[----:B------:R-:W-:Y:S02]  /*d710*/  FSEL R168, R168, -INF , P4 ;  /* 0xff800000a8a87808 */ /* 0x000fe40002000000 */
[----:B------:R-:W-:Y:S02]  /*d720*/  FSEL R169, R169, -INF , P3 ;  /* 0xff800000a9a97808 */ /* 0x000fe40001800000 */
[----:B------:R-:W-:Y:S02]  /*d730*/  FSEL R172, R172, -INF , P2 ;  /* 0xff800000acac7808 */ /* 0x000fe40001000000 */
[----:B------:R-:W-:-:S02]  /*d740*/  FSEL R173, R173, -INF , P1 ;  /* 0xff800000adad7808 */ /* 0x000fc40000800000 */
[C---:B------:R-:W-:Y:S02]  /*d750*/  ISETP.GT.AND P4, PT, R0.reuse, 0x30, PT ;  /* 0x000000300000780c */ /* 0x040fe40003f84270 */
        /* <DEDUP_REMOVED lines=28> */
[----:B------:R-:W-:-:S02]  /*d920*/  ISETP.GT.AND P4, PT, R8, RZ, PT ;  /* 0x000000ff0800720c */ /* 0x000fc40003f84270 */
[----:B------:R-:W-:Y:S02]  /*d930*/  FMNMX.FTZ R0, R161, R0, !PT ;  /* 0x00000000a1007209 */ /* 0x000fe40007810000 */
[----:B------:R-:W-:Y:S02]  /*d940*/  ISETP.GT.AND P3, PT, R8, 0x1, PT ;  /* 0x000000010800780c */ /* 0x000fe40003f64270 */
[----:B------:R-:W-:Y:S02]  /*d950*/  FMNMX.FTZ R0, R164, R0, !PT ;  /* 0x00000000a4007209 */ /* 0x000fe40007810000 */
[C---:B------:R-:W-:Y:S02]  /*d960*/  ISETP.GT.AND P2, PT, R8.reuse, 0x8, PT ;  /* 0x000000080800780c */ /* 0x040fe40003f44270 */
[----:B------:R-:W-:Y:S02]  /*d970*/  FMNMX.FTZ R0, R165, R0, !PT ;  /* 0x00000000a5007209 */ /* 0x000fe40007810000 */
[----:B------:R-:W-:-:S02]  /*d980*/  ISETP.GT.AND P1, PT, R8, 0x9, PT ;  /* 0x000000090800780c */ /* 0x000fc40003f24270 */
        /* <DEDUP_REMOVED lines=27> */
[----:B------:R-:W-:Y:S02]  /*db40*/  ISETP.GT.AND P4, PT, R8, 0x20, PT ;  /* 0x000000200800780c */ /* 0x000fe40003f84270 */
[----:B------:R-:W-:Y:S02]  /*db50*/  FMNMX.FTZ R0, R196, R0, !PT ;  /* 0x00000000c4007209 */ /* 0x000fe40007810000 */
[----:B------:R-:W-:-:S02]  /*db60*/  ISETP.GT.AND P3, PT, R8, 0x21, PT ;  /* 0x000000210800780c */ /* 0x000fc40003f64270 */
[----:B------:R-:W-:Y:S02]  /*db70*/  FMNMX.FTZ R0, R197, R0, !PT ;  /* 0x00000000c5007209 */ /* 0x000fe40007810000 */
[C---:B------:R-:W-:Y:S02]  /*db80*/  ISETP.GT.AND P2, PT, R8.reuse, 0x28, PT ;  /* 0x000000280800780c */ /* 0x040fe40003f44270 */
[----:B------:R-:W-:Y:S01]  /*db90*/  ISETP.GT.AND P1, PT, R8, 0x29, PT ;  /* 0x000000290800780c */ /* 0x000fe20003f24270 */
[----:B------:R-:W0:Y:S01]  /*dba0*/  SHFL.BFLY PT, R14, R0, 0x2, 0x1f ;  /* 0x0c401f00000e7f89 */ /* 0x000e2200000e0000 */
[----:B------:R-:W-:Y:S02]  /*dbb0*/  FSEL R170, R170, -INF , P4 ;  /* 0xff800000aaaa7808 */ /* 0x000fe40002000000 */
[----:B------:R-:W-:Y:S02]  /*dbc0*/  FSEL R171, R171, -INF , P3 ;  /* 0xff800000abab7808 */ /* 0x000fe40001800000 */
[----:B------:R-:W-:-:S02]  /*dbd0*/  FSEL R174, R174, -INF , P2 ;  /* 0xff800000aeae7808 */ /* 0x000fc40001000000 */
[----:B------:R-:W-:Y:S02]  /*dbe0*/  FSEL R175, R175, -INF , P1 ;  /* 0xff800000afaf7808 */ /* 0x000fe40000800000 */
[C---:B------:R-:W-:Y:S02]  /*dbf0*/  ISETP.GT.AND P4, PT, R8.reuse, 0x30, PT ;  /* 0x000000300800780c */ /* 0x040fe40003f84270 */
[C---:B------:R-:W-:Y:S02]  /*dc00*/  ISETP.GT.AND P3, PT, R8.reuse, 0x31, PT ;  /* 0x000000310800780c */ /* 0x040fe40003f64270 */
[C---:B------:R-:W-:Y:S02]  /*dc10*/  ISETP.GT.AND P2, PT, R8.reuse, 0x38, PT ;  /* 0x000000380800780c */ /* 0x040fe40003f44270 */
[----:B------:R-:W-:Y:S02]  /*dc20*/  ISETP.GT.AND P1, PT, R8, 0x39, PT ;  /* 0x000000390800780c */ /* 0x000fe40003f24270 */
[----:B------:R-:W-:-:S02]  /*dc30*/  FSEL R178, R178, -INF , P4 ;  /* 0xff800000b2b27808 */ /* 0x000fc40002000000 */
[----:B------:R-:W-:Y:S02]  /*dc40*/  FSEL R179, R179, -INF , P3 ;  /* 0xff800000b3b37808 */ /* 0x000fe40001800000 */
[----:B------:R-:W-:Y:S02]  /*dc50*/  @P0 LOP3.LUT R23, R23, 0x4000, RZ, 0xfc, !PT ;  /* 0x0000400017170812 */ /* 0x000fe400078efcff */
[----:B------:R-:W-:Y:S02]  /*dc60*/  FSEL R182, R182, -INF , P2 ;  /* 0xff800000b6b67808 */ /* 0x000fe40001000000 */
[----:B0-----:R-:W-:Y:S02]  /*dc70*/  FMNMX.FTZ R0, R0, R14, !PT ;  /* 0x0000000e00007209 */ /* 0x001fe40007810000 */
[----:B------:R-:W-:Y:S02]  /*dc80*/  FSEL R183, R183, -INF , P1 ;  /* 0xff800000b7b77808 */ /* 0x000fe40000800000 */
[C---:B------:R-:W-:Y:S01]  /*dc90*/  ISETP.GT.AND P1, PT, R8.reuse, 0x49, PT ;  /* 0x000000490800780c */ /* 0x040fe20003f24270 */
[----:B------:R-:W0:Y:S01]  /*dca0*/  SHFL.BFLY PT, R14, R0, 0x1, 0x1f ;  /* 0x0c201f00000e7f89 */ /* 0x000e2200000e0000 */
[----:B------:R-:W-:-:S02]  /*dcb0*/  ISETP.GT.AND P2, PT, R8, 0x50, PT ;  /* 0x000000500800780c */ /* 0x000fc40003f44270 */
[C---:B------:R-:W-:Y:S02]  /*dcc0*/  ISETP.GT.AND P3, PT, R8.reuse, 0x51, PT ;  /* 0x000000510800780c */ /* 0x040fe40003f64270 */
[C---:B------:R-:W-:Y:S02]  /*dcd0*/  ISETP.GT.AND P4, PT, R8.reuse, 0x58, PT ;  /* 0x000000580800780c */ /* 0x040fe40003f84270 */
[C---:B------:R-:W-:Y:S02]  /*dce0*/  ISETP.GT.AND P5, PT, R8.reuse, 0x59, PT ;  /* 0x000000590800780c */ /* 0x040fe40003fa4270 */
[----:B------:R-:W-:Y:S02]  /*dcf0*/  ISETP.GT.AND P0, PT, R8, 0x40, PT ;  /* 0x000000400800780c */ /* 0x000fe40003f04270 */
[----:B------:R-:W-:Y:S02]  /*dd00*/  FSEL R191, R191, -INF , P1 ;  /* 0xff800000bfbf7808 */ /* 0x000fe40000800000 */
[----:B------:R-:W-:-:S02]  /*dd10*/  FSEL R186, R186, -INF , P0 ;  /* 0xff800000baba7808 */ /* 0x000fc40000000000 */
[----:B------:R-:W-:Y:S02]  /*dd20*/  LOP3.LUT P0, RZ, R23, 0x4000, RZ, 0xc0, !PT ;  /* 0x0000400017ff7812 */ /* 0x000fe4000780c0ff */
[----:B------:R-:W-:Y:S02]  /*dd30*/  FSEL R194, R194, -INF , P2 ;  /* 0xff800000c2c27808 */ /* 0x000fe40001000000 */
[----:B------:R-:W-:Y:S02]  /*dd40*/  FSEL R187, R187, -INF , P0 ;  /* 0xff800000bbbb7808 */ /* 0x000fe40000000000 */
[----:B------:R-:W-:Y:S02]  /*dd50*/  FSEL R195, R195, -INF , P3 ;  /* 0xff800000c3c37808 */ /* 0x000fe40001800000 */
[----:B------:R-:W-:Y:S02]  /*dd60*/  FSEL R198, R198, -INF , P4 ;  /* 0xff800000c6c67808 */ /* 0x000fe40002000000 */
[----:B0-----:R-:W-:-:S02]  /*dd70*/  FMNMX.FTZ R0, R0, R14, !PT ;  /* 0x0000000e00007209 */ /* 0x001fc40007810000 */
[----:B------:R-:W-:Y:S02]  /*dd80*/  FSEL R199, R199, -INF , P5 ;  /* 0xff800000c7c77808 */ /* 0x000fe40002800000 */
[C---:B------:R-:W-:Y:S02]  /*dd90*/  FSETP.NEU.FTZ.AND P6, PT, R0.reuse, -INF , PT ;  /* 0xff8000000000780b */ /* 0x040fe40003fdd000 */
[----:B------:R-:W-:Y:S02]  /*dda0*/  LOP3.LUT P0, RZ, R23, 0x2000, RZ, 0xc0, !PT ;  /* 0x0000200017ff7812 */ /* 0x000fe4000780c0ff */
[----:B------:R-:W-:-:S05]  /*ddb0*/  FSEL R14, R0, RZ, P6 ;  /* 0x000000ff000e7208 */ /* 0x000fca0003000000 */
[----:B------:R-:W-:Y:S01]  /*ddc0*/  FADD.FTZ R14, -R14, R12 ;  /* 0x0000000c0e0e7221 */ /* 0x000fe20000010100 */
[----:B------:R-:W-:-:S03]  /*ddd0*/  FMUL.FTZ R12, R0, UR37 ;  /* 0x00000025000c7c20 */ /* 0x000fc60008410000 */
[----:B------:R-:W-:Y:S02]  /*dde0*/  FMUL.FTZ R14, R14, UR37 ;  /* 0x000000250e0e7c20 */ /* 0x000fe40008410000 */
[----:B------:R-:W-:Y:S02]  /*ddf0*/  FSEL R12, R12, RZ, P6 ;  /* 0x000000ff0c0c7208 */ /* 0x000fe40003000000 */
[----:B------:R-:W-:Y:S02]  /*de00*/  ISETP.GT.AND P6, PT, R8, 0x48, PT ;  /* 0x000000480800780c */ /* 0x000fe40003fc4270 */
        /* <DEDUP_REMOVED lines=33> */
[----:B------:R-:W-:Y:S01]  /*e020*/  FFMA.FTZ R197, R197, UR37, -R12 ;  /* 0x00000025c5c57c23 */ /* 0x000fe2000801080c */
[----:B------:R-:W-:Y:S02]  /*e030*/  MUFU.EX2 R152, R152 ;  /* 0x0000009800987308 */ /* 0x000fe40000000800 */
[----:B------:R-:W-:-:S04]  /*e040*/  FMNMX.FTZ R8, R171, R8, !PT ;  /* 0x00000008ab087209 */ /* 0x000fc80007810000 */
[----:B------:R-:W-:Y:S02]  /*e050*/  FMNMX.FTZ R8, R174, R8, !PT ;  /* 0x00000008ae087209 */ /* 0x000fe40007810000 */
[----:B------:R-:W0:Y:S02]  /*e060*/  MUFU.EX2 R14, R14 ;  /* 0x0000000e000e7308 */ /* 0x000e240000000800 */
[----:B------:R-:W-:-:S04]  /*e070*/  FMNMX.FTZ R8, R175, R8, !PT ;  /* 0x00000008af087209 */ /* 0x000fc80007810000 */
[----:B------:R-:W-:Y:S02]  /*e080*/  FMNMX.FTZ R8, R178, R8, !PT ;  /* 0x00000008b2087209 */ /* 0x000fe40007810000 */
[----:B------:R-:W1:Y:S02]  /*e090*/  MUFU.EX2 R153, R153 ;  /* 0x0000009900997308 */ /* 0x000e640000000800 */
[----:B------:R-:W-:-:S04]  /*e0a0*/  FMNMX.FTZ R8, R179, R8, !PT ;  /* 0x00000008b3087209 */ /* 0x000fc80007810000 */
[----:B------:R-:W-:Y:S02]  /*e0b0*/  FMNMX.FTZ R8, R182, R8, !PT ;  /* 0x00000008b6087209 */ /* 0x000fe40007810000 */
[----:B------:R-:W2:Y:S01]  /*e0c0*/  MUFU.EX2 R154, R156 ;  /* 0x0000009c009a7308 */ /* 0x000ea20000000800 */
[----:B0-----:R-:W-:Y:S01]  /*e0d0*/  FFMA.FTZ R6, R14, R6, R152 ;  /* 0x000000060e067223 */ /* 0x001fe20000010098 */
[----:B------:R-:W-:Y:S01]  /*e0e0*/  FMNMX.FTZ R8, R183, R8, !PT ;  /* 0x00000008b7087209 */ /* 0x000fe20007810000 */
[-C--:B------:R-:W-:Y:S01]  /*e0f0*/  FMUL.FTZ R24, R24, R14.reuse ;  /* 0x0000000e18187220 */ /* 0x080fe20000410000 */
[-C--:B------:R-:W-:Y:S01]  /*e100*/  FMUL.FTZ R25, R25, R14.reuse ;  /* 0x0000000e19197220 */ /* 0x080fe20000410000 */
[----:B------:R-:W-:Y:S01]  /*e110*/  FMUL.FTZ R28, R28, R14 ;  /* 0x0000000e1c1c7220 */ /* 0x000fe20000410000 */
[----:B------:R-:W-:Y:S01]  /*e120*/  FMNMX.FTZ R8, R186, R8, !PT ;  /* 0x00000008ba087209 */ /* 0x000fe20007810000 */
[----:B------:R-:W-:Y:S01]  /*e130*/  FMUL.FTZ R29, R29, R14 ;  /* 0x0000000e1d1d7220 */ /* 0x000fe20000410000 */
[----:B------:R-:W0:Y:S01]  /*e140*/  MUFU.EX2 R157, R157 ;  /* 0x0000009d009d7308 */ /* 0x000e220000000800 */
[----:B-1----:R-:W-:Y:S01]  /*e150*/  FADD.FTZ R6, R153, R6 ;  /* 0x0000000699067221 */ /* 0x002fe20000010000 */
[----:B------:R-:W-:Y:S01]  /*e160*/  FMNMX.FTZ R8, R187, R8, !PT ;  /* 0x00000008bb087209 */ /* 0x000fe20007810000 */
[----:B------:R-:W-:Y:S01]  /*e170*/  FMUL.FTZ R32, R32, R14 ;  /* 0x0000000e20207220 */ /* 0x000fe20000410000 */
[----:B------:R-:W-:Y:S01]  /*e180*/  F2FP.BF16.F32.PACK_AB R152, R153, R152 ;  /* 0x000000989998723e */ /* 0x000fe200000010ff */
[----:B------:R-:W-:Y:S01]  /*e190*/  FMUL.FTZ R33, R33, R14 ;  /* 0x0000000e21217220 */ /* 0x000fe20000410000 */
[----:B------:R-:W-:Y:S01]  /*e1a0*/  FMNMX.FTZ R8, R190, R8, !PT ;  /* 0x00000008be087209 */ /* 0x000fe20007810000 */
[-C--:B------:R-:W-:Y:S01]  /*e1b0*/  FMUL.FTZ R36, R36, R14.reuse ;  /* 0x0000000e24247220 */ /* 0x080fe20000410000 */
[-C--:B------:R-:W-:Y:S01]  /*e1c0*/  FMUL.FTZ R37, R37, R14.reuse ;  /* 0x0000000e25257220 */ /* 0x080fe20000410000 */
        /* <DEDUP_REMOVED lines=20> */
[-C--:B------:R-:W-:Y:S01]  /*e310*/  FMUL.FTZ R69, R69, R14.reuse ;  /* 0x0000000e45457220 */ /* 0x080fe20000410000 */
[-C--:B------:R-:W-:Y:S01]  /*e320*/  FMUL.FTZ R72, R72, R14.reuse ;  /* 0x0000000e48487220 */ /* 0x080fe20000410000 */
[----:B------:R-:W1:Y:S01]  /*e330*/  SHFL.BFLY PT, R12, R8, 0x2, 0x1f ;  /* 0x0c401f00080c7f89 */ /* 0x000e6200000e0000 */
        /* <DEDUP_REMOVED lines=23> */
[----:B-1----:R-:W-:Y:S01]  /*e4b0*/  FMNMX.FTZ R8, R8, R12, !PT ;  /* 0x0000000c08087209 */ /* 0x002fe20007810000 */
        /* <DEDUP_REMOVED lines=17> */
[----:B--2---:R-:W-:Y:S01]  /*e5d0*/  FADD.FTZ R6, R154, R6 ;  /* 0x000000069a067221 */ /* 0x004fe20000010000 */
[C---:B0-----:R-:W-:Y:S01]  /*e5e0*/  F2FP.BF16.F32.PACK_AB R154, R157.reuse, R154 ;  /* 0x0000009a9d9a723e */ /* 0x041fe200000010ff */
[----:B------:R-:W-:Y:S02]  /*e5f0*/  MUFU.EX2 R161, R161 ;  /* 0x000000a100a17308 */ /* 0x000fe40000000800 */
[----:B------:R-:W-:-:S06]  /*e600*/  FADD.FTZ R6, R157, R6 ;  /* 0x000000069d067221 */ /* 0x000fcc0000010000 */
[----:B------:R-:W-:Y:S01]  /*e610*/  MUFU.EX2 R165, R165 ;  /* 0x000000a500a57308 */ /* 0x000fe20000000800 */
[----:B-1----:R-:W-:-:S04]  /*e620*/  FMNMX.FTZ R8, R8, R12, !PT ;  /* 0x0000000c08087209 */ /* 0x002fc80007810000 */
[----:B------:R-:W-:-:S03]  /*e630*/  FSETP.NEU.FTZ.AND P1, PT, R8, -INF , PT ;  /* 0xff8000000800780b */ /* 0x000fc60003f3d000 */
[----:B------:R-:W-:Y:S01]  /*e640*/  MUFU.EX2 R169, R169 ;  /* 0x000000a900a97308 */ /* 0x000fe20000000800 */
[----:B------:R-:W-:-:S05]  /*e650*/  FSEL R12, R8, RZ, P1 ;  /* 0x000000ff080c7208 */ /* 0x000fca0000800000 */
[----:B------:R-:W-:Y:S01]  /*e660*/  FADD.FTZ R11, -R12, R11 ;  /* 0x0000000b0c0b7221 */ /* 0x000fe20000010100 */
[----:B------:R-:W-:Y:S01]  /*e670*/  FMUL.FTZ R12, R8, UR37 ;  /* 0x00000025080c7c20 */ /* 0x000fe20008410000 */
[----:B------:R-:W-:Y:S02]  /*e680*/  MUFU.EX2 R173, R173 ;  /* 0x000000ad00ad7308 */ /* 0x000fe40000000800 */
[----:B------:R-:W-:Y:S02]  /*e690*/  FMUL.FTZ R11, R11, UR37 ;  /* 0x000000250b0b7c20 */ /* 0x000fe40008410000 */
[----:B------:R-:W-:-:S04]  /*e6a0*/  FSEL R12, R12, RZ, P1 ;  /* 0x000000ff0c0c7208 */ /* 0x000fc80000800000 */
        /* <DEDUP_REMOVED lines=26> */
[----:B------:R-:W-:Y:S01]  /*e850*/  VIADD R12, R10, 0x32440 ;  /* 0x000324400a0c7836 */ /* 0x000fe20000000000 */
[----:B------:R-:W1:Y:S01]  /*e860*/  MUFU.EX2 R153, R155 ;  /* 0x0000009b00997308 */ /* 0x000e620000000800 */
[----:B0-----:R-:W-:Y:S01]  /*e870*/  FFMA.FTZ R3, R11, R3, R13 ;  /* 0x000000030b037223 */ /* 0x001fe2000001000d */
        /* <DEDUP_REMOVED lines=64> */
[----:B------:R-:W-:Y:S01]  /*ec80*/  PRMT R12, R15, 0x654, R12 ;  /* 0x000006540f0c7816 */ /* 0x000fe2000000000c */
[----:B------:R-:W-:Y:S01]  /*ec90*/  VIADD R11, R201, 0x8 ;  /* 0x00000008c90b7836 */ /* 0x000fe20000000000 */
[----:B------:R-:W0:Y:S01]  /*eca0*/  MUFU.EX2 R158, R158 ;  /* 0x0000009e009e7308 */ /* 0x000e220000000800 */
[C---:B-1----:R-:W-:Y:S01]  /*ecb0*/  FADD.FTZ R3, R153.reuse, R3 ;  /* 0x0000000399037221 */ /* 0x042fe20000010000 */
[----:B------:R1:W-:Y:S01]  /*ecc0*/  SYNCS.ARRIVE.TRANS64.RED.A1T0 RZ, [R12+URZ], RZ ;  /* 0x000000ff0cff79a7 */ /* 0x0003e2000810043f */
[----:B------:R-:W-:Y:S01]  /*ecd0*/  F2FP.BF16.F32.PACK_AB R153, R153, R13 ;  /* 0x0000000d9999723e */ /* 0x000fe200000010ff */
[----:B------:R-:W-:-:S02]  /*ece0*/  IMAD.MOV.U32 R13, RZ, RZ, 0x40000040 ;  /* 0x40000040ff0d7424 */ /* 0x000fc400078e00ff */
[----:B------:R-:W-:Y:S02]  /*ecf0*/  IMAD.MOV.U32 R15, RZ, RZ, 0x40000040 ;  /* 0x40000040ff0f7424 */ /* 0x000fe400078e00ff */
[----:B------:R-:W2:Y:S01]  /*ed00*/  MUFU.EX2 R159, R159 ;  /* 0x0000009f009f7308 */ /* 0x000ea20000000800 */
[----:B------:R-:W-:Y:S01]  /*ed10*/  R2UR UR7, R13 ;  /* 0x000000000d0772ca */ /* 0x000fe200000e0000 */
[----:B-1----:R-:W-:Y:S02]  /*ed20*/  IMAD.MOV.U32 R12, RZ, RZ, 0xc00 ;  /* 0x00000c00ff0c7424 */ /* 0x002fe400078e00ff */
[----:B------:R-:W-:Y:S02]  /*ed30*/  IMAD.MOV.U32 R13, RZ, RZ, 0x40000040 ;  /* 0x40000040ff0d7424 */ /* 0x000fe400078e00ff */
[----:B------:R-:W-:Y:S02]  /*ed40*/  IMAD R12, R18, R12, UR38 ;  /* 0x00000026120c7e24 */ /* 0x000fe4000f8e020c */
[----:B------:R-:W1:Y:S01]  /*ed50*/  MUFU.EX2 R162, R162 ;  /* 0x000000a200a27308 */ /* 0x000e620000000800 */
[----:B0-----:R-:W-:Y:S01]  /*ed60*/  FADD.FTZ R3, R158, R3 ;  /* 0x000000039e037221 */ /* 0x001fe20000010000 */
[C---:B------:R-:W-:Y:S01]  /*ed70*/  VIADD R14, R12.reuse, 0x80 ;  /* 0x000000800c0e7836 */ /* 0x040fe20000000000 */
[----:B------:R-:W-:-:S05]  /*ed80*/  R2UR UR6, R12 ;  /* 0x000000000c0672ca */ /* 0x000fca00000e0000 */
[----:B------:R-:W0:Y:S01]  /*ed90*/  MUFU.EX2 R163, R163 ;  /* 0x000000a300a37308 */ /* 0x000e220000000800 */
[C---:B--2---:R-:W-:Y:S01]  /*eda0*/  F2FP.BF16.F32.PACK_AB R155, R159.reuse, R158 ;  /* 0x0000009e9f9b723e */ /* 0x044fe200000010ff */
[----:B------:R2:W-:Y:S01]  /*edb0*/  BAR.SYNC.DEFER_BLOCKING R11, 0x100 ;  /* 0x0004000b0000751d */ /* 0x0005e20000010000 */
[----:B------:R-:W-:-:S05]  /*edc0*/  FADD.FTZ R3, R159, R3 ;  /* 0x000000039f037221 */ /* 0x000fca0000010000 */
[----:B------:R-:W3:Y:S01]  /*edd0*/  MUFU.EX2 R166, R166 ;  /* 0x000000a600a67308 */ /* 0x000ee20000000800 */
[----:B-1----:R-:W-:-:S07]  /*ede0*/  FADD.FTZ R3, R162, R3 ;  /* 0x00000003a2037221 */ /* 0x002fce0000010000 */
[----:B------:R-:W1:Y:S01]  /*edf0*/  MUFU.EX2 R167, R167 ;  /* 0x000000a700a77308 */ /* 0x000e620000000800 */
[----:B0-----:R-:W-:-:S07]  /*ee00*/  FADD.FTZ R3, R163, R3 ;  /* 0x00000003a3037221 */ /* 0x001fce0000010000 */
[----:B------:R-:W0:Y:S01]  /*ee10*/  MUFU.EX2 R170, R170 ;  /* 0x000000aa00aa7308 */ /* 0x000e220000000800 */
[----:B---3--:R-:W-:Y:S01]  /*ee20*/  FADD.FTZ R3, R166, R3 ;  /* 0x00000003a6037221 */ /* 0x008fe20000010000 */
[----:B------:R-:W-:-:S06]  /*ee30*/  WARPGROUP.ARRIVE ;  /* 0x00000000000079c5 */ /* 0x000fcc0000000000 */
[----:B------:R-:W-:Y:S01]  /*ee40*/  HGMMA.64x256x16.F32.BF16 R24, R152, gdesc[UR4].tnspB, R24, gsb0 ;  /* 0x43e0000498187df0 */ /* 0x000fe20008001818 */
[----:B------:R-:W-:Y:S01]  /*ee50*/  R2UR UR6, R14 ;  /* 0x000000000e0672ca */ /* 0x000fe200000e0000 */
[----:B------:R-:W3:Y:S01]  /*ee60*/  MUFU.EX2 R171, R171 ;  /* 0x000000ab00ab7308 */ /* 0x000ee20000000800 */
[----:B------:R-:W-:Y:S01]  /*ee70*/  R2UR UR7, R15 ;  /* 0x000000000f0772ca */ /* 0x000fe200000e0000 */
[----:B------:R-:W-:Y:S02]  /*ee80*/  VIADD R14, R12, 0x100 ;  /* 0x000001000c0e7836 */ /* 0x000fe40000000000 */
[----:B-1----:R-:W-:Y:S01]  /*ee90*/  FADD.FTZ R3, R167, R3 ;  /* 0x00000003a7037221 */ /* 0x002fe20000010000 */
[----:B------:R-:W-:-:S03]  /*eea0*/  IMAD.MOV.U32 R15, RZ, RZ, 0x40000040 ;  /* 0x40000040ff0f7424 */ /* 0x000fc600078e00ff */
[----:B0-----:R-:W-:Y:S01]  /*eeb0*/  FADD.FTZ R3, R170, R3 ;  /* 0x00000003aa037221 */ /* 0x001fe20000010000 */
[----:B------:R-:W0:Y:S08]  /*eec0*/  MUFU.EX2 R174, R174 ;  /* 0x000000ae00ae7308 */ /* 0x000e300000000800 */
[----:B------:R-:W1:Y:S01]  /*eed0*/  MUFU.EX2 R175, R175 ;  /* 0x000000af00af7308 */ /* 0x000e620000000800 */
[----:B---3--:R-:W-:-:S07]  /*eee0*/  FADD.FTZ R3, R171, R3 ;  /* 0x00000003ab037221 */ /* 0x008fce0000010000 */
[----:B------:R-:W-:Y:S01]  /*eef0*/  MUFU.EX2 R177, R177 ;  /* 0x000000b100b17308 */ /* 0x000fe20000000800 */
[----:B0-----:R-:W-:-:S07]  /*ef00*/  FADD.FTZ R3, R174, R3 ;  /* 0x00000003ae037221 */ /* 0x001fce0000010000 */
[----:B------:R-:W-:Y:S01]  /*ef10*/  MUFU.EX2 R181, R181 ;  /* 0x000000b500b57308 */ /* 0x000fe20000000800 */
[----:B-1----:R-:W-:-:S07]  /*ef20*/  FADD.FTZ R3, R175, R3 ;  /* 0x00000003af037221 */ /* 0x002fce0000010000 */
[----:B------:R-:W0:Y:S08]  /*ef30*/  MUFU.EX2 R178, R178 ;  /* 0x000000b200b27308 */ /* 0x000e300000000800 */
[----:B------:R-:W1:Y:S08]  /*ef40*/  MUFU.EX2 R179, R179 ;  /* 0x000000b300b37308 */ /* 0x000e700000000800 */
[----:B------:R-:W3:Y:S01]  /*ef50*/  MUFU.EX2 R182, R182 ;  /* 0x000000b600b67308 */ /* 0x000ee20000000800 */
[----:B0-----:R-:W-:-:S07]  /*ef60*/  FADD.FTZ R3, R178, R3 ;  /* 0x00000003b2037221 */ /* 0x001fce0000010000 */
[----:B------:R-:W0:Y:S01]  /*ef70*/  MUFU.EX2 R183, R183 ;  /* 0x000000b700b77308 */ /* 0x000e220000000800 */
[----:B-1----:R-:W-:-:S07]  /*ef80*/  FADD.FTZ R3, R179, R3 ;  /* 0x00000003b3037221 */ /* 0x002fce0000010000 */
[----:B------:R-:W-:Y:S01]  /*ef90*/  MUFU.EX2 R185, R185 ;  /* 0x000000b900b97308 */ /* 0x000fe20000000800 */
[----:B---3--:R-:W-:-:S07]  /*efa0*/  FADD.FTZ R3, R182, R3 ;  /* 0x00000003b6037221 */ /* 0x008fce0000010000 */
[----:B------:R-:W-:Y:S01]  /*efb0*/  MUFU.EX2 R189, R189 ;  /* 0x000000bd00bd7308 */ /* 0x000fe20000000800 */
[----:B0-----:R-:W-:-:S07]  /*efc0*/  FADD.FTZ R3, R183, R3 ;  /* 0x00000003b7037221 */ /* 0x001fce0000010000 */
        /* <DEDUP_REMOVED lines=10> */
[----:B------:R-:W-:-:S07]  /*f070*/  WARPGROUP.DEPBAR.LE gsb0, 0x0 ;  /* 0x00008000000079c5 */ /* 0x000fce0000010000 */
[----:B------:R-:W0:Y:S01]  /*f080*/  MUFU.EX2 R152, R160 ;  /* 0x000000a000987308 */ /* 0x000e220000000800 */
[----:B------:R-:W-:Y:S02]  /*f090*/  F2FP.BF16.F32.PACK_AB R153, R163, R162 ;  /* 0x000000a2a399723e */ /* 0x000fe400000010ff */
[----:B------:R-:W-:-:S05]  /*f0a0*/  F2FP.BF16.F32.PACK_AB R155, R167, R166 ;  /* 0x000000a6a79b723e */ /* 0x000fca00000010ff */
[----:B------:R-:W1:Y:S01]  /*f0b0*/  MUFU.EX2 R154, R164 ;  /* 0x000000a4009a7308 */ /* 0x000e620000000800 */
[----:B0-----:R-:W-:Y:S01]  /*f0c0*/  FADD.FTZ R6, R152, R6 ;  /* 0x0000000698067221 */ /* 0x001fe20000010000 */
[----:B------:R-:W-:-:S03]  /*f0d0*/  F2FP.BF16.F32.PACK_AB R152, R161, R152 ;  /* 0x00000098a198723e */ /* 0x000fc600000010ff */
[----:B------:R-:W-:-:S04]  /*f0e0*/  FADD.FTZ R6, R161, R6 ;  /* 0x00000006a1067221 */ /* 0x000fc80000010000 */
[----:B-1----:R-:W-:Y:S01]  /*f0f0*/  FADD.FTZ R6, R154, R6 ;  /* 0x000000069a067221 */ /* 0x002fe20000010000 */
        /* <DEDUP_REMOVED lines=22> */
[C---:B------:R-:W-:Y:S01]  /*f260*/  VIADD R14, R12.reuse, 0x200 ;  /* 0x000002000c0e7836 */ /* 0x040fe20000000000 */
[----:B------:R-:W-:Y:S01]  /*f270*/  R2UR UR7, R15 ;  /* 0x000000000f0772ca */ /* 0x000fe200000e0000 */
[----:B------:R-:W-:Y:S02]  /*f280*/  IMAD.MOV.U32 R15, RZ, RZ, 0x40000040 ;  /* 0x40000040ff0f7424 */ /* 0x000fe400078e00ff */
[----:B------:R-:W-:Y:S01]  /*f290*/  VIADD R12, R12, 0x280 ;  /* 0x000002800c0c7836 */ /* 0x000fe20000000000 */
[----:B------:R-:W-:Y:S02]  /*f2a0*/  WARPGROUP.DEPBAR.LE gsb0, 0x0 ;  /* 0x00008000000079c5 */ /* 0x000fe40000010000 */
[----:B------:R-:W0:Y:S01]  /*f2b0*/  MUFU.EX2 R152, R176 ;  /* 0x000000b000987308 */ /* 0x000e220000000800 */
[----:B------:R-:W-:-:S02]  /*f2c0*/  F2FP.BF16.F32.PACK_AB R153, R179, R178 ;  /* 0x000000b2b399723e */ /* 0x000fc400000010ff */
        /* <DEDUP_REMOVED lines=10> */
[----:B------:R-:W-:Y:S02]  /*f370*/  R2UR UR6, R14 ;  /* 0x000000000e0672ca */ /* 0x000fe400000e0000 */
[----:B------:R-:W-:Y:S01]  /*f380*/  R2UR UR7, R15 ;  /* 0x000000000f0772ca */ /* 0x000fe200000e0000 */
[----:B------:R-:W-:Y:S02]  /*f390*/  WARPGROUP.DEPBAR.LE gsb0, 0x0 ;  /* 0x00008000000079c5 */ /* 0x000fe40000010000 */
[----:B------:R-:W0:Y:S01]  /*f3a0*/  MUFU.EX2 R152, R184 ;  /* 0x000000b800987308 */ /* 0x000e220000000800 */
[----:B------:R-:W-:Y:S01]  /*f3b0*/  F2FP.BF16.F32.PACK_AB R153, R187, R186 ;  /* 0x000000babb99723e */ /* 0x000fe200000010ff */
[----:B------:R-:W-:Y:S01]  /*f3c0*/  FADD.FTZ R186, R186, R3 ;  /* 0x00000003baba7221 */ /* 0x000fe20000010000 */
[----:B------:R-:W-:-:S03]  /*f3d0*/  F2FP.BF16.F32.PACK_AB R155, R191, R190 ;  /* 0x000000bebf9b723e */ /* 0x000fc600000010ff */
[----:B------:R-:W-:Y:S02]  /*f3e0*/  FADD.FTZ R187, R187, R186 ;  /* 0x000000babbbb7221 */ /* 0x000fe40000010000 */
[----:B------:R-:W1:Y:S02]  /*f3f0*/  MUFU.EX2 R154, R188 ;  /* 0x000000bc009a7308 */ /* 0x000e640000000800 */
[----:B------:R-:W-:-:S04]  /*f400*/  FADD.FTZ R190, R190, R187 ;  /* 0x000000bbbebe7221 */ /* 0x000fc80000010000 */
[----:B------:R-:W-:Y:S01]  /*f410*/  FADD.FTZ R191, R191, R190 ;  /* 0x000000bebfbf7221 */ /* 0x000fe20000010000 */
        /* <DEDUP_REMOVED lines=26> */
[----:B------:R-:W-:Y:S03]  /*f5c0*/  HGMMA.64x256x16.F32.BF16 R24, R152, gdesc[UR4].tnspB, R24, gsb0 ;  /* 0x43e0000498187df0 */ /* 0x000fe60008001818 */
[----:B------:R-:W-:Y:S02]  /*f5d0*/  WARPGROUP.DEPBAR.LE gsb0, 0x0 ;  /* 0x00008000000079c5 */ /* 0x000fe40000010000 */
[----:B--2---:R-:W-:Y:S05]  /*f5e0*/  @!P0 BRA `(.L_x_15142) ;  /* 0x0000000000048947 */ /* 0x004fea0003800000 */
[----:B------:R-:W-:Y:S01]  /*f5f0*/  BPT.TRAP 0x1 ;  /* 0x000000040000795c */ /* 0x000fe20000300000 */
.L_x_15142:
[C---:B------:R-:W-:Y:S01]  /*f600*/  ISETP.GT.AND P1, PT, R9.reuse, R200, PT ;  /* 0x000000c80900720c */ /* 0x040fe20003f24270 */
[----:B------:R-:W-:Y:S02]  /*f610*/  VIADD R10, R10, 0x32460 ;  /* 0x000324600a0a7836 */ /* 0x000fe40000000000 */
[----:B------:R-:W-:Y:S02]  /*f620*/  IMAD.U32 R11, RZ, RZ, UR41 ;  /* 0x00000029ff0b7e24 */ /* 0x000fe4000f8e00ff */
[----:B------:R-:W-:Y:S02]  /*f630*/  VIADD R9, R9, 0xffffffff ;  /* 0xffffffff09097836 */ /* 0x000fe40000000000 */
[----:B------:R-:W-:Y:S01]  /*f640*/  IMAD.MOV.U32 R12, RZ, RZ, R0 ;  /* 0x000000ffff0c7224 */ /* 0x000fe200078e0000 */
[----:B------:R-:W-:Y:S01]  /*f650*/  PRMT R10, R11, 0x654, R10 ;  /* 0x000006540b0a7816 */ /* 0x000fe2000000000a */
[----:B------:R-:W-:-:S03]  /*f660*/  IMAD.MOV.U32 R11, RZ, RZ, R8 ;  /* 0x000000ffff0b7224 */ /* 0x000fc600078e0008 */
[----:B------:R0:W-:Y:S01]  /*f670*/  SYNCS.ARRIVE.TRANS64.RED.A1T0 RZ, [R10+URZ], RZ ;  /* 0x000000ff0aff79a7 */ /* 0x0001e2000810043f */
[----:B------:R-:W-:Y:S05]  /*f680*/  @P1 BRA `(.L_x_15143) ;  /* 0xffffffcc00cc1947 */ /* 0x000fea000383ffff */
.L_x_15132:
[----:B------:R-:W-:-:S13]  /*f690*/  ISETP.GE.AND P1, PT, R9, RZ, PT ;  /* 0x000000ff0900720c */ /* 0x000fda0003f26270 */
[----:B------:R-:W-:Y:S05]  /*f6a0*/  @!P1 BRA `(.L_x_15144) ;  /* 0x0000002800449947 */ /* 0x000fea0003800000 */
[----:B------:R-:W-:Y:S02]  /*f6b0*/  IMAD.MOV.U32 R11, RZ, RZ, R8 ;  /* 0x000000ffff0b7224 */ /* 0x000fe400078e0008 */
[----:B------:R-:W-:-:S07]  /*f6c0*/  IMAD.MOV.U32 R12, RZ, RZ, R0 ;  /* 0x000000ffff0c7224 */ /* 0x000fce00078e0000 */
.L_x_15155:
[----:B------:R-:W-:Y:S01]  /*f6d0*/  VIADD R18, R18, 0x1 ;  /* 0x0000000112127836 */ /* 0x000fe20000000000 */
[----:B------:R-:W-:Y:S05]  /*f6e0*/  YIELD ;  /* 0x0000000000007946 */ /* 0x000fea0003800000 */
[----:B------:R-:W-:-:S04]  /*f6f0*/  ISETP.NE.AND P1, PT, R18, 0x2, PT ;  /* 0x000000021200780c */ /* 0x000fc80003f25270 */
[----:B------:R-:W-:Y:S02]  /*f700*/  SEL R0, RZ, 0x1, P1 ;  /* 0x00000001ff007807 */ /* 0x000fe40000800000 */
[----:B------:R-:W-:Y:S02]  /*f710*/  SEL R18, R18, RZ, P1 ;  /* 0x000000ff12127207 */ /* 0x000fe40000800000 */
[----:B------:R-:W-:Y:S01]  /*f720*/  LOP3.LUT R207, R207, R0, RZ, 0x3c, !PT ;  /* 0x00000000cfcf7212 */ /* 0x000fe200078e3cff */
[----:B01----:R-:W-:Y:S06]  /*f730*/  @!P0 BRA `(.L_x_15145) ;  /* 0x0000000000048947 */ /* 0x003fec0003800000 */
[----:B------:R-:W-:Y:S01]  /*f740*/  BPT.TRAP 0x1 ;  /* 0x000000040000795c */ /* 0x000fe20000300000 */
.L_x_15145:
[----:B0-----:R-:W-:Y:S01]  /*f750*/  IMAD R10, R18, 0x8, R22 ;  /* 0x00000008120a7824 */ /* 0x001fe200078e0216 */
[----:B------:R-:W-:-:S04]  /*f760*/  SHF.L.U32 R0, R207, 0x1f, RZ ;  /* 0x0000001fcf007819 */ /* 0x000fc800000006ff */
[----:B------:R0:W1:Y:S01]  /*f770*/  SYNCS.PHASECHK.TRANS64.TRYWAIT P1, [R10+URZ+0x32430], R0 ;  /* 0x032430000a0075a7 */ /* 0x000062000802017f */
[----:B------:R-:W-:Y:S05]  /*f780*/  @!P0 BRA `(.L_x_15146) ;  /* 0x0000000000048947 */ /* 0x000fea0003800000 */
[----:B------:R-:W-:Y:S01]  /*f790*/  BPT.TRAP 0x1 ;  /* 0x000000040000795c */ /* 0x000fe20000300000 */
.L_x_15146:
[----:B------:R-:W2:Y:S01]  /*f7a0*/  LDL R7, [R1+0x68] ;  /* 0x0000680001077983 */ /* 0x000ea20000100800 */
[----:B------:R-:W-:Y:S02]  /*f7b0*/  IMAD.MOV.U32 R153, RZ, RZ, 0x40000040 ;  /* 0x40000040ff997424 */ /* 0x000fe400078e00ff */
[----:B--2---:R-:W-:Y:S01]  /*f7c0*/  IMAD R152, R18, 0x300, R7 ;  /* 0x0000030012987824 */ /* 0x004fe200078e0207 */
[----:B-1----:R-:W-:Y:S06]  /*f7d0*/  @P1 BRA `(.L_x_15147) ;  /* 0x0000000000081947 */ /* 0x002fec0003800000 */
[----:B------:R-:W1:Y:S02]  /*f7e0*/  SYNCS.PHASECHK.TRANS64.TRYWAIT P1, [R10+URZ+0x32430], R0 ;  /* 0x032430000a0075a7 */ /* 0x000e64000802017f */
[----:B-1----:R-:W-:Y:S05]  /*f7f0*/  @!P1 BRA `(.L_x_15148) ;  /* 0x000000ec00cc9947 */ /* 0x002fea0003800000 */
.L_x_15147:
[----:B------:R-:W-:Y:S01]  /*f800*/  VIADD R20, R152, 0x2 ;  /* 0x0000000298147836 */ /* 0x000fe20000000000 */
[----:B------:R-:W2:Y:S01]  /*f810*/  LDL.64 R202, [R1+0x58] ;  /* 0x0000580001ca7983 */ /* 0x000ea20000100a00 */
[----:B------:R-:W-:Y:S01]  /*f820*/  IMAD.MOV.U32 R21, RZ, RZ, 0x40000040 ;  /* 0x40000040ff157424 */ /* 0x000fe200078e00ff */
[----:B------:R-:W-:Y:S05]  /*f830*/  WARPSYNC.ALL ;  /* 0x0000000000007948 */ /* 0x000fea0003800000 */
[----:B------:R-:W-:Y:S01]  /*f840*/  R2UR UR10, R20 ;  /* 0x00000000140a72ca */ /* 0x000fe200000e0000 */
[----:B------:R-:W3:Y:S01]  /*f850*/  LDL.64 R200, [R1+0x50] ;  /* 0x0000500001c87983 */ /* 0x000ee20000100a00 */
[----:B------:R-:W-:Y:S01]  /*f860*/  R2UR UR11, R21 ;  /* 0x00000000150b72ca */ /* 0x000fe200000e0000 */
[C---:B------:R-:W-:Y:S01]  /*f870*/  VIADD R14, R152.reuse, 0x4 ;  /* 0x00000004980e7836 */ /* 0x040fe20000000000 */
[C---:B------:R-:W-:Y:S01]  /*f880*/  R2UR UR6, R152.reuse ;  /* 0x00000000980672ca */ /* 0x040fe200000e0000 */
[----:B------:R-:W4:Y:S01]  /*f890*/  LDL.64 R20, [R1+0x60] ;  /* 0x0000600001147983 */ /* 0x000f220000100a00 */
[----:B------:R-:W-:Y:S01]  /*f8a0*/  R2UR UR7, R153 ;  /* 0x00000000990772ca */ /* 0x000fe200000e0000 */
[----:B------:R-:W-:Y:S01]  /*f8b0*/  VIADD R152, R152, 0x6 ;  /* 0x0000000698987836 */ /* 0x000fe20000000000 */
[----:B------:R-:W-:Y:S01]  /*f8c0*/  R2UR UR4, R214 ;  /* 0x00000000d60472ca */ /* 0x000fe200000e0000 */
[----:B------:R-:W-:Y:S01]  /*f8d0*/  IMAD.MOV.U32 R153, RZ, RZ, 0x40000040 ;  /* 0x40000040ff997424 */ /* 0x000fe200078e00ff */
[----:B------:R-:W-:-:S02]  /*f8e0*/  R2UR UR5, R215 ;  /* 0x00000000d70572ca */ /* 0x000fc400000e0000 */
[----:B------:R-:W-:Y:S02]  /*f8f0*/  R2UR UR18, R152 ;  /* 0x00000000981272ca */ /* 0x000fe400000e0000 */
[----:B------:R-:W-:Y:S02]  /*f900*/  R2UR UR19, R153 ;  /* 0x00000000991372ca */ /* 0x000fe400000e0000 */
[----:B------:R-:W-:-:S07]  /*f910*/  WARPGROUP.ARRIVE ;  /* 0x00000000000079c5 */ /* 0x000fce0000000000 */
[----:B------:R-:W-:Y:S01]  /*f920*/  HGMMA.64x96x16.F32.BF16 R152, gdesc[UR4], RZ, !UPT, gsb0 ;  /* 0x01600000049879f0 */ /* 0x000fe2000c0018ff */
[----:B------:R-:W-:Y:S01]  /*f930*/  IMAD.MOV.U32 R15, RZ, RZ, 0x40000040 ;  /* 0x40000040ff0f7424 */ /* 0x000fe200078e00ff */
[----:B------:R-:W-:-:S04]  /*f940*/  R2UR UR14, R14 ;  /* 0x000000000e0e72ca */ /* 0x000fc800000e0000 */
[----:B------:R-:W-:Y:S01]  /*f950*/  R2UR UR15, R15 ;  /* 0x000000000f0f72ca */ /* 0x000fe200000e0000 */
[----:B------:R-:W-:Y:S02]  /*f960*/  WARPGROUP.DEPBAR.LE gsb0, 0x0 ;  /* 0x00008000000079c5 */ /* 0x000fe40000010000 */
[----:B------:R-:W-:Y:S01]  /*f970*/  WARPGROUP.ARRIVE ;  /* 0x00000000000079c5 */ /* 0x000fe20000000000 */
[----:B----4-:R-:W-:Y:S02]  /*f980*/  R2UR UR8, R20 ;  /* 0x00000000140872ca */ /* 0x010fe400000e0000 */
[----:B------:R-:W-:-:S13]  /*f990*/  R2UR UR9, R21 ;  /* 0x00000000150972ca */ /* 0x000fda00000e0000 */
[----:B------:R-:W-:Y:S01]  /*f9a0*/  HGMMA.64x96x16.F32.BF16 R152, gdesc[UR8], R152, gsb0 ;  /* 0x01600000089879f0 */ /* 0x000fe20008001898 */
[----:B--2---:R-:W-:Y:S02]  /*f9b0*/  R2UR UR12, R202 ;  /* 0x00000000ca0c72ca */ /* 0x004fe400000e0000 */
[----:B------:R-:W-:Y:S02]  /*f9c0*/  R2UR UR13, R203 ;  /* 0x00000000cb0d72ca */ /* 0x000fe400000e0000 */
[----:B---3--:R-:W-:Y:S02]  /*f9d0*/  R2UR UR16, R200 ;  /* 0x00000000c81072ca */ /* 0x008fe400000e0000 */
        /* <DEDUP_REMOVED lines=10> */
.L_x_15149:
[----:B------:R2:W3:Y:S01]  /*fa80*/  SYNCS.PHASECHK.TRANS64.TRYWAIT P1, [R10+URZ+0x32450], R0 ;  /* 0x032450000a0075a7 */ /* 0x0004e2000802017f */
[----:B------:R-:W-:Y:S05]  /*fa90*/  @!P0 BRA `(.L_x_15150) ;  /* 0x0000000000048947 */ /* 0x000fea0003800000 */
[----:B------:R-:W-:Y:S01]  /*faa0*/  BPT.TRAP 0x1 ;  /* 0x000000040000795c */ /* 0x000fe20000300000 */
.L_x_15150:
[----:B---3--:R-:W-:Y:S05]  /*fab0*/  @P1 BRA `(.L_x_15151) ;  /* 0x0000000000081947 */ /* 0x008fea0003800000 */
[----:B------:R-:W3:Y:S02]  /*fac0*/  SYNCS.PHASECHK.TRANS64.TRYWAIT P1, [R10+URZ+0x32450], R0 ;  /* 0x032450000a0075a7 */ /* 0x000ee4000802017f */
[----:B---3--:R-:W-:Y:S05]  /*fad0*/  @!P1 BRA `(.L_x_15152) ;  /* 0x000000ec00289947 */ /* 0x008fea0003800000 */
.L_x_15151:
[----:B------:R-:W4:Y:S04]  /*fae0*/  LDL.64 R202, [R1+0x40] ;  /* 0x0000400001ca7983 */ /* 0x000f280000100a00 */
[----:B------:R-:W2:Y:S04]  /*faf0*/  LDL.64 R200, [R1+0x38] ;  /* 0x0000380001c87983 */ /* 0x000ea80000100a00 */
        /* <DEDUP_REMOVED lines=10> */
[----:B------:R0:W-:Y:S01]  /*fba0*/  STL.64 [R1+0xa8], R2 ;  /* 0x0000a80201007387 */ /* 0x0001e20000100a00 */
[----:B------:R-:W-:Y:S01]  /*fbb0*/  R2UR UR7, R15 ;  /* 0x000000000f0772ca */ /* 0x000fe200000e0000 */
[----:B------:R-:W-:-:S02]  /*fbc0*/  VIADD R20, R14, 0x2 ;  /* 0x000000020e147836 */ /* 0x000fc40000000000 */
[----:B------:R-:W-:Y:S01]  /*fbd0*/  IMAD.MOV.U32 R21, RZ, RZ, 0x40000040 ;  /* 0x40000040ff157424 */ /* 0x000fe200078e00ff */
[----:B0-----:R-:W2:Y:S09]  /*fbe0*/  LDL.64 R2, [R1+0x28] ;  /* 0x0000280001027983 */ /* 0x001eb20000100a00 */
[----:B------:R-:W-:Y:S01]  /*fbf0*/  HGMMA.64x96x16.F32.BF16 R152, gdesc[UR4], R152, gsb0 ;  /* 0x01600000049879f0 */ /* 0x000fe20008001898 */
[----:B------:R-:W-:-:S02]  /*fc00*/  R2UR UR6, R20 ;  /* 0x00000000140672ca */ /* 0x000fc400000e0000 */
[----:B------:R-:W-:Y:S01]  /*fc10*/  R2UR UR7, R21 ;  /* 0x00000000150772ca */ /* 0x000fe200000e0000 */
[----:B------:R-:W-:Y:S02]  /*fc20*/  VIADD R20, R14, 0x4 ;  /* 0x000000040e147836 */ /* 0x000fe40000000000 */
        /* <DEDUP_REMOVED lines=9> */
[----:B----4-:R-:W-:Y:S02]  /*fcc0*/  R2UR UR4, R202 ;  /* 0x00000000ca0472ca */ /* 0x010fe400000e0000 */
[----:B------:R-:W-:Y:S01]  /*fcd0*/  R2UR UR5, R203 ;  /* 0x00000000cb0572ca */ /* 0x000fe200000e0000 */
[----:B------:R-:W-:Y:S01]  /*fce0*/  VIADD R20, R14, 0x6 ;  /* 0x000000060e147836 */ /* 0x000fe20000000000 */
[----:B------:R-:W4:Y:S01]  /*fcf0*/  LDL.64 R202, [R1+0x8] ;  /* 0x0000080001ca7983 */ /* 0x000f220000100a00 */
[----:B------:R-:W-:Y:S01]  /*fd00*/  IMAD.MOV.U32 R21, RZ, RZ, 0x40000040 ;  /* 0x40000040ff157424 */ /* 0x000fe200078e00ff */
[----:B------:R-:W-:Y:S02]  /*fd10*/  WARPGROUP.DEPBAR.LE gsb0, 0x0 ;  /* 0x00008000000079c5 */ /* 0x000fe40000010000 */
[----:B------:R-:W-:-:S07]  /*fd20*/  WARPGROUP.ARRIVE ;  /* 0x00000000000079c5 */ /* 0x000fce0000000000 */
[----:B------:R-:W-:Y:S01]  /*fd30*/  HGMMA.64x96x16.F32.BF16 R152, gdesc[UR4], R152, gsb0 ;  /* 0x01600000049879f0 */ /* 0x000fe20008001898 */
[----:B--2---:R-:W-:Y:S02]  /*fd40*/  R2UR UR4, R200 ;  /* 0x00000000c80472ca */ /* 0x004fe400000e0000 */
        /* <DEDUP_REMOVED lines=13> */
[----:B------:R-:W3:Y:S01]  /*fe20*/  LDL.64 R8, [R1+0x18] ;  /* 0x0000180001087983 */ /* 0x000ee20000100a00 */
[----:B------:R-:W-:-:S02]  /*fe30*/  WARPGROUP.DEPBAR.LE gsb0, 0x0 ;  /* 0x00008000000079c5 */ /* 0x000fc40000010000 */
[----:B------:R-:W-:-:S08]  /*fe40*/  WARPGROUP.ARRIVE ;  /* 0x00000000000079c5 */ /* 0x000fd00000000000 */
[----:B------:R-:W-:Y:S01]  /*fe50*/  HGMMA.64x96x16.F32.BF16 R152, gdesc[UR4], R152, gsb0 ;  /* 0x01600000049879f0 */ /* 0x000fe20008001898 */
[----:B------:R-:W-:Y:S01]  /*fe60*/  VIADD R20, R14, 0x302 ;  /* 0x000003020e147836 */ /* 0x000fe20000000000 */
[----:B------:R-:W-:Y:S01]  /*fe70*/  R2UR UR4, R2 ;  /* 0x00000000020472ca */ /* 0x000fe200000e0000 */
[----:B------:R-:W-:Y:S01]  /*fe80*/  IMAD.MOV.U32 R21, RZ, RZ, 0x40000040 ;  /* 0x40000040ff157424 */ /* 0x000fe200078e00ff */
[----:B------:R-:W-:Y:S02]  /*fe90*/  R2UR UR5, R3 ;  /* 0x00000000030572ca */ /* 0x000fe400000e0000 */
[----:B------:R-:W4:Y:S01]  /*fea0*/  LDL.64 R2, [R1+0x10] ;  /* 0x0000100001027983 */ /* 0x000f220000100a00 */
        /* <DEDUP_REMOVED lines=9> */
[----:B--2---:R-:W-:Y:S02]  /*ff40*/  R2UR UR4, R200 ;  /* 0x00000000c80472ca */ /* 0x004fe400000e0000 */
        /* <DEDUP_REMOVED lines=14> */
[----:B------:R0:W5:Y:S08]  /*10030*/  LDL.LU R9, [R1+0xb0] ;  /* 0x0000b00001097983 */ /* 0x0001700000300800 */
[----:B------:R-:W-:Y:S01]  /*10040*/  HGMMA.64x96x16.F32.BF16 R152, gdesc[UR4], R152, gsb0 ;  /* 0x01600000049879f0 */ /* 0x000fe20008001898 */
[----:B------:R-:W-:Y:S01]  /*10050*/  IMAD.MOV.U32 R21, RZ, RZ, 0x40000040 ;  /* 0x40000040ff157424 */ /* 0x000fe200078e00ff */
[----:B------:R-:W-:-:S02]  /*10060*/  R2UR UR6, R20 ;  /* 0x00000000140672ca */ /* 0x000fc400000e0000 */
[----:B----4-:R-:W-:Y:S02]  /*10070*/  R2UR UR4, R2 ;  /* 0x00000000020472ca */ /* 0x010fe400000e0000 */
[----:B------:R-:W-:Y:S02]  /*10080*/  R2UR UR7, R21 ;  /* 0x00000000150772ca */ /* 0x000fe400000e0000 */
[----:B------:R-:W-:Y:S01]  /*10090*/  R2UR UR5, R3 ;  /* 0x00000000030572ca */ /* 0x000fe200000e0000 */
[----:B------:R-:W-:Y:S01]  /*100a0*/  VIADD R20, R14, 0x602 ;  /* 0x000006020e147836 */ /* 0x000fe20000000000 */
[----:B------:R0:W5:Y:S01]  /*100b0*/  LDL.LU.64 R2, [R1+0xa8] ;  /* 0x0000a80001027983 */ /* 0x0001620000300a00 */
        /* <DEDUP_REMOVED lines=62> */
[----:B------:R-:W2:Y:S01]  /*104a0*/  S2R R203, SR_TID.X ;  /* 0x0000000000cb7919 */ /* 0x000ea20000002100 */
[----:B------:R-:W-:Y:S02]  /*104b0*/  WARPGROUP.DEPBAR.LE gsb0, 0x0 ;  /* 0x00008000000079c5 */ /* 0x000fe40000010000 */
[----:B------:R-:W-:-:S09]  /*104c0*/  WARPGROUP.ARRIVE ;  /* 0x00000000000079c5 */ /* 0x000fd20000000000 */
[----:B------:R-:W-:Y:S01]  /*104d0*/  HGMMA.64x96x16.F32.BF16 R152, gdesc[UR4], R152, gsb0 ;  /* 0x01600000049879f0 */ /* 0x000fe20008001898 */
[----:B--2---:R-:W-:-:S04]  /*104e0*/  SHF.R.U32.HI R203, RZ, 0x7, R203 ;  /* 0x00000007ffcb7819 */ /* 0x004fc800000116cb */
[----:B------:R-:W-:Y:S01]  /*104f0*/  IADD3 R7, -R203, 0xb, RZ ;  /* 0x0000000bcb077810 */ /* 0x000fe20007ffe1ff */
[----:B------:R-:W-:-:S04]  /*10500*/  WARPGROUP.DEPBAR.LE gsb0, 0x0 ;  /* 0x00008000000079c5 */ /* 0x000fc80000010000 */
[----:B------:R0:W-:Y:S06]  /*10510*/  BAR.ARV R7, 0x100 ;  /* 0x000400070000751d */ /* 0x0001ec0000002000 */
[----:B------:R-:W-:Y:S05]  /*10520*/  @!P0 BRA `(.L_x_15153) ;  /* 0x0000000000048947 */ /* 0x000fea0003800000 */
[----:B------:R-:W-:Y:S01]  /*10530*/  BPT.TRAP 0x1 ;  /* 0x000000040000795c */ /* 0x000fe20000300000 */
.L_x_15153:
[----:B-1----:R-:W-:Y:S01]  /*10540*/  FMNMX.FTZ R0, R152, R12, !PT ;  /* 0x0000000c98007209 */ /* 0x002fe20007810000 */
[----:B------:R-:W-:Y:S01]  /*10550*/  UMOV UR37, UR39 ;  /* 0x0000002700257c82 */ /* 0x000fe20008000000 */
[----:B------:R-:W-:Y:S02]  /*10560*/  IMAD.U32 R14, RZ, RZ, UR41 ;  /* 0x00000029ff0e7e24 */ /* 0x000fe4000f8e00ff */
[----:B------:R-:W-:Y:S01]  /*10570*/  FMNMX.FTZ R0, R153, R0, !PT ;  /* 0x0000000099007209 */ /* 0x000fe20007810000 */
[----:B------:R-:W-:-:S03]  /*10580*/  IMAD.MOV.U32 R15, RZ, RZ, 0x40000040 ;  /* 0x40000040ff0f7424 */ /* 0x000fc600078e00ff */
        /* <DEDUP_REMOVED lines=26> */
[C---:B------:R-:W-:Y:S01]  /*10730*/  FMUL.FTZ R8, R0.reuse, UR37 ;  /* 0x0000002500087c20 */ /* 0x040fe20008410000 */
[----:B------:R-:W-:-:S03]  /*10740*/  FADD.FTZ R12, -R0, R12 ;  /* 0x0000000c000c7221 */ /* 0x000fc60000010100 */
        /* <DEDUP_REMOVED lines=24> */
[----:B------:R-:W-:Y:S01]  /*108d0*/  FMNMX.FTZ R8, R154, R11, !PT ;  /* 0x0000000b9a087209 */ /* 0x000fe20007810000 */
[----:B------:R-:W-:Y:S01]  /*108e0*/  FMUL.FTZ R12, R12, UR37 ;  /* 0x000000250c0c7c20 */ /* 0x000fe20008410000 */
[----:B------:R-:W-:Y:S02]  /*108f0*/  MUFU.EX2 R152, R152 ;  /* 0x0000009800987308 */ /* 0x000fe40000000800 */
[----:B------:R-:W-:-:S04]  /*10900*/  FMNMX.FTZ R8, R155, R8, !PT ;  /* 0x000000089b087209 */ /* 0x000fc80007810000 */
[----:B------:R-:W-:Y:S02]  /*10910*/  FMNMX.FTZ R8, R158, R8, !PT ;  /* 0x000000089e087209 */ /* 0x000fe40007810000 */
[----:B------:R-:W1:Y:S02]  /*10920*/  MUFU.EX2 R12, R12 ;  /* 0x0000000c000c7308 */ /* 0x000e640000000800 */
[----:B------:R-:W-:-:S04]  /*10930*/  FMNMX.FTZ R8, R159, R8, !PT ;  /* 0x000000089f087209 */ /* 0x000fc80007810000 */
[----:B------:R-:W-:Y:S02]  /*10940*/  FMNMX.FTZ R8, R162, R8, !PT ;  /* 0x00000008a2087209 */ /* 0x000fe40007810000 */
[----:B------:R-:W2:Y:S02]  /*10950*/  MUFU.EX2 R153, R153 ;  /* 0x0000009900997308 */ /* 0x000ea40000000800 */
[----:B------:R-:W-:-:S04]  /*10960*/  FMNMX.FTZ R8, R163, R8, !PT ;  /* 0x00000008a3087209 */ /* 0x000fc80007810000 */
[----:B------:R-:W-:Y:S02]  /*10970*/  FMNMX.FTZ R8, R166, R8, !PT ;  /* 0x00000008a6087209 */ /* 0x000fe40007810000 */
[----:B------:R-:W-:Y:S01]  /*10980*/  MUFU.EX2 R156, R156 ;  /* 0x0000009c009c7308 */ /* 0x000fe20000000800 */
[----:B-1----:R-:W-:Y:S01]  /*10990*/  FFMA.FTZ R6, R12, R6, R152 ;  /* 0x000000060c067223 */ /* 0x002fe20000010098 */
[----:B------:R-:W-:Y:S01]  /*109a0*/  FMNMX.FTZ R8, R167, R8, !PT ;  /* 0x00000008a7087209 */ /* 0x000fe20007810000 */
[-C--:B------:R-:W-:Y:S01]  /*109b0*/  FMUL.FTZ R24, R24, R12.reuse ;  /* 0x0000000c18187220 */ /* 0x080fe20000410000 */
[-C--:B------:R-:W-:Y:S01]  /*109c0*/  FMUL.FTZ R25, R25, R12.reuse ;  /* 0x0000000c19197220 */ /* 0x080fe20000410000 */
[----:B------:R-:W-:Y:S01]  /*109d0*/  FMUL.FTZ R28, R28, R12 ;  /* 0x0000000c1c1c7220 */ /* 0x000fe20000410000 */
[----:B------:R-:W-:Y:S01]  /*109e0*/  FMNMX.FTZ R8, R170, R8, !PT ;  /* 0x00000008aa087209 */ /* 0x000fe20007810000 */
[-C--:B------:R-:W-:Y:S01]  /*109f0*/  FMUL.FTZ R29, R29, R12.reuse ;  /* 0x0000000c1d1d7220 */ /* 0x080fe20000410000 */
[----:B------:R-:W1:Y:S01]  /*10a00*/  MUFU.EX2 R157, R157 ;  /* 0x0000009d009d7308 */ /* 0x000e620000000800 */
        /* <DEDUP_REMOVED lines=62> */
[----:B------:R-:W3:Y:S01]  /*10df0*/  SHFL.BFLY PT, R13, R8, 0x2, 0x1f ;  /* 0x0c401f00080d7f89 */ /* 0x000ee200000e0000 */
        /* <DEDUP_REMOVED lines=13> */
[----:B------:R-:W-:Y:S01]  /*10ed0*/  IMAD.MOV.U32 R12, RZ, RZ, 0xc00 ;  /* 0x00000c00ff0c7424 */ /* 0x000fe200078e00ff */
[----:B--2---:R-:W-:Y:S01]  /*10ee0*/  F2FP.BF16.F32.PACK_AB R200, R153, R152 ;  /* 0x0000009899c8723e */ /* 0x004fe200000010ff */
[----:B------:R-:W2:Y:S01]  /*10ef0*/  MUFU.EX2 R160, R160 ;  /* 0x000000a000a07308 */ /* 0x000ea20000000800 */
[----:B-1----:R-:W-:Y:S01]  /*10f00*/  F2FP.BF16.F32.PACK_AB R202, R157, R156 ;  /* 0x0000009c9dca723e */ /* 0x002fe200000010ff */
[----:B------:R-:W-:-:S02]  /*10f10*/  IMAD R12, R18, R12, UR38 ;  /* 0x00000026120c7e24 */ /* 0x000fc4000f8e020c */
[----:B------:R-:W-:-:S03]  /*10f20*/  FADD.FTZ R6, R153, R6 ;  /* 0x0000000699067221 */ /* 0x000fc60000010000 */
[----:B------:R-:W-:Y:S01]  /*10f30*/  R2UR UR6, R12 ;  /* 0x000000000c0672ca */ /* 0x000fe200000e0000 */
[----:B------:R-:W1:Y:S01]  /*10f40*/  MUFU.EX2 R161, R161 ;  /* 0x000000a100a17308 */ /* 0x000e620000000800 */
[----:B---3--:R-:W-:Y:S01]  /*10f50*/  FMNMX.FTZ R8, R8, R13, !PT ;  /* 0x0000000d08087209 */ /* 0x008fe20007810000 */
[----:B------:R-:W-:-:S04]  /*10f60*/  FADD.FTZ R6, R156, R6 ;  /* 0x000000069c067221 */ /* 0x000fc80000010000 */
[----:B------:R-:W3:Y:S01]  /*10f70*/  SHFL.BFLY PT, R13, R8, 0x1, 0x1f ;  /* 0x0c201f00080d7f89 */ /* 0x000ee200000e0000 */
[----:B------:R-:W-:Y:S01]  /*10f80*/  FADD.FTZ R6, R157, R6 ;  /* 0x000000069d067221 */ /* 0x000fe20000010000 */
[----:B------:R-:W-:Y:S03]  /*10f90*/  MUFU.EX2 R165, R165 ;  /* 0x000000a500a57308 */ /* 0x000fe60000000800 */
[----:B--2---:R-:W-:-:S05]  /*10fa0*/  FADD.FTZ R6, R160, R6 ;  /* 0x00000006a0067221 */ /* 0x004fca0000010000 */
[----:B------:R-:W-:Y:S01]  /*10fb0*/  MUFU.EX2 R169, R169 ;  /* 0x000000a900a97308 */ /* 0x000fe20000000800 */
[----:B-1----:R-:W-:-:S07]  /*10fc0*/  FADD.FTZ R6, R161, R6 ;  /* 0x00000006a1067221 */ /* 0x002fce0000010000 */
[----:B------:R-:W-:Y:S01]  /*10fd0*/  MUFU.EX2 R173, R173 ;  /* 0x000000ad00ad7308 */ /* 0x000fe20000000800 */
[----:B---3--:R-:W-:-:S07]  /*10fe0*/  FMNMX.FTZ R8, R8, R13, !PT ;  /* 0x0000000d08087209 */ /* 0x008fce0007810000 */
[----:B------:R-:W-:Y:S01]  /*10ff0*/  MUFU.EX2 R156, R176 ;  /* 0x000000b0009c7308 */ /* 0x000fe20000000800 */
[C---:B------:R-:W-:Y:S01]  /*11000*/  FMUL.FTZ R13, R8.reuse, UR37 ;  /* 0x00000025080d7c20 */ /* 0x040fe20008410000 */
[----:B------:R-:W-:-:S03]  /*11010*/  FADD.FTZ R11, -R8, R11 ;  /* 0x0000000b080b7221 */ /* 0x000fc60000010100 */
[--C-:B------:R-:W-:Y:S01]  /*11020*/  FFMA.FTZ R154, R154, UR37, -R13.reuse ;  /* 0x000000259a9a7c23 */ /* 0x100fe2000801080d */
[----:B------:R-:W-:Y:S01]  /*11030*/  FMUL.FTZ R11, R11, UR37 ;  /* 0x000000250b0b7c20 */ /* 0x000fe20008410000 */
        /* <DEDUP_REMOVED lines=26> */
[----:B------:R-:W2:Y:S01]  /*111e0*/  MUFU.EX2 R155, R155 ;  /* 0x0000009b009b7308 */ /* 0x000ea20000000800 */
[----:B-1---5:R-:W-:Y:S01]  /*111f0*/  FFMA.FTZ R3, R11, R3, R154 ;  /* 0x000000030b037223 */ /* 0x022fe2000001009a */
        /* <DEDUP_REMOVED lines=66> */
[----:B------:R-:W1:Y:S01]  /*11620*/  MUFU.EX2 R158, R158 ;  /* 0x0000009e009e7308 */ /* 0x000e620000000800 */
[C---:B--2---:R-:W-:Y:S01]  /*11630*/  F2FP.BF16.F32.PACK_AB R201, R155.reuse, R154 ;  /* 0x0000009a9bc9723e */ /* 0x044fe200000010ff */
[----:B------:R2:W-:Y:S01]  /*11640*/  SYNCS.ARRIVE.TRANS64.RED.A1T0 RZ, [R13+URZ], RZ ;  /* 0x000000ff0dff79a7 */ /* 0x0005e2000810043f */
[----:B------:R-:W-:Y:S01]  /*11650*/  VIADD R14, R12, 0x80 ;  /* 0x000000800c0e7836 */ /* 0x000fe20000000000 */
[----:B------:R3:W-:Y:S01]  /*11660*/  BAR.SYNC.DEFER_BLOCKING R11, 0x100 ;  /* 0x0004000b0000751d */ /* 0x0007e20000010000 */
[----:B------:R-:W-:-:S05]  /*11670*/  FADD.FTZ R3, R155, R3 ;  /* 0x000000039b037221 */ /* 0x000fca0000010000 */
[----:B------:R-:W4:Y:S01]  /*11680*/  MUFU.EX2 R219, R159 ;  /* 0x0000009f00db7308 */ /* 0x000f220000000800 */
[----:B--2---:R-:W-:-:S05]  /*11690*/  IMAD.MOV.U32 R13, RZ, RZ, 0x40000040 ;  /* 0x40000040ff0d7424 */ /* 0x004fca00078e00ff */
[----:B------:R-:W-:Y:S01]  /*116a0*/  R2UR UR7, R13 ;  /* 0x000000000d0772ca */ /* 0x000fe200000e0000 */
[----:B-1----:R-:W-:Y:S01]  /*116b0*/  FADD.FTZ R3, R158, R3 ;  /* 0x000000039e037221 */ /* 0x002fe20000010000 */
[----:B---3--:R1:W2:Y:S08]  /*116c0*/  MUFU.EX2 R11, R164 ;  /* 0x000000a4000b7308 */ /* 0x0082b00000000800 */
[----:B------:R3:W-:Y:S01]  /*116d0*/  MUFU.EX2 R21, R166 ;  /* 0x000000a600157308 */ /* 0x0007e20000000800 */
[C---:B----4-:R-:W-:Y:S01]  /*116e0*/  F2FP.BF16.F32.PACK_AB R203, R219.reuse, R158 ;  /* 0x0000009edbcb723e */ /* 0x050fe200000010ff */
[----:B------:R-:W-:Y:S01]  /*116f0*/  FADD.FTZ R3, R219, R3 ;  /* 0x00000003db037221 */ /* 0x000fe20000010000 */
[----:B-1----:R-:W-:-:S02]  /*11700*/  F2FP.BF16.F32.PACK_AB R164, R161, R160 ;  /* 0x000000a0a1a4723e */ /* 0x002fc400000010ff */
[----:B------:R-:W-:-:S03]  /*11710*/  WARPGROUP.ARRIVE ;  /* 0x00000000000079c5 */ /* 0x000fc60000000000 */
[----:B------:R-:W1:Y:S01]  /*11720*/  MUFU.EX2 R20, R167 ;  /* 0x000000a700147308 */ /* 0x000e620000000800 */
[----:B--2---:R-:W-:Y:S01]  /*11730*/  FADD.FTZ R6, R11, R6 ;  /* 0x000000060b067221 */ /* 0x004fe20000010000 */
[C---:B---3--:R-:W-:Y:S01]  /*11740*/  F2FP.BF16.F32.PACK_AB R166, R165.reuse, R11 ;  /* 0x0000000ba5a6723e */ /* 0x048fe200000010ff */
[----:B------:R-:W-:Y:S01]  /*11750*/  HGMMA.64x256x16.F32.BF16 R24, R200, gdesc[UR4].tnspB, R24, gsb0 ;  /* 0x43e00004c8187df0 */ /* 0x000fe20008001818 */
[----:B------:R-:W-:Y:S01]  /*11760*/  R2UR UR6, R14 ;  /* 0x000000000e0672ca */ /* 0x000fe200000e0000 */
[----:B------:R-:W-:Y:S01]  /*11770*/  FADD.FTZ R6, R165, R6 ;  /* 0x00000006a5067221 */ /* 0x000fe20000010000 */
[----:B------:R-:W-:Y:S01]  /*11780*/  R2UR UR7, R15 ;  /* 0x000000000f0772ca */ /* 0x000fe200000e0000 */
[----:B------:R-:W-:Y:S01]  /*11790*/  VIADD R14, R12, 0x100 ;  /* 0x000001000c0e7836 */ /* 0x000fe20000000000 */
[----:B------:R-:W2:Y:S01]  /*117a0*/  MUFU.EX2 R160, R168 ;  /* 0x000000a800a07308 */ /* 0x000ea20000000800 */
[----:B------:R-:W-:-:S07]  /*117b0*/  IMAD.MOV.U32 R15, RZ, RZ, 0x40000040 ;  /* 0x40000040ff0f7424 */ /* 0x000fce00078e00ff */
[----:B------:R-:W-:Y:S01]  /*117c0*/  MUFU.EX2 R11, R170 ;  /* 0x000000aa000b7308 */ /* 0x000fe20000000800 */
[----:B-1----:R-:W-:-:S07]  /*117d0*/  F2FP.BF16.F32.PACK_AB R167, R20, R21 ;  /* 0x0000001514a7723e */ /* 0x002fce00000010ff */
[----:B------:R-:W1:Y:S01]  /*117e0*/  MUFU.EX2 R13, R171 ;  /* 0x000000ab000d7308 */ /* 0x000e620000000800 */
[----:B--2---:R-:W-:Y:S01]  /*117f0*/  FADD.FTZ R6, R160, R6 ;  /* 0x00000006a0067221 */ /* 0x004fe20000010000 */
[----:B------:R-:W-:-:S03]  /*11800*/  F2FP.BF16.F32.PACK_AB R160, R169, R160 ;  /* 0x000000a0a9a0723e */ /* 0x000fc600000010ff */
[----:B------:R-:W-:-:S03]  /*11810*/  FADD.FTZ R6, R169, R6 ;  /* 0x00000006a9067221 */ /* 0x000fc60000010000 */
[----:B------:R-:W-:Y:S08]  /*11820*/  MUFU.EX2 R174, R174 ;  /* 0x000000ae00ae7308 */ /* 0x000ff00000000800 */
[----:B------:R-:W-:Y:S01]  /*11830*/  MUFU.EX2 R175, R175 ;  /* 0x000000af00af7308 */ /* 0x000fe20000000800 */
[----:B-1----:R-:W-:-:S07]  /*11840*/  F2FP.BF16.F32.PACK_AB R161, R13, R11 ;  /* 0x0000000b0da1723e */ /* 0x002fce00000010ff */
[----:B------:R-:W-:Y:S08]  /*11850*/  MUFU.EX2 R177, R177 ;  /* 0x000000b100b17308 */ /* 0x000ff00000000800 */
[----:B------:R-:W-:Y:S08]  /*11860*/  MUFU.EX2 R158, R180 ;  /* 0x000000b4009e7308 */ /* 0x000ff00000000800 */
[----:B------:R-:W-:Y:S08]  /*11870*/  MUFU.EX2 R181, R181 ;  /* 0x000000b500b57308 */ /* 0x000ff00000000800 */
[----:B------:R-:W-:Y:S08]  /*11880*/  MUFU.EX2 R178, R178 ;  /* 0x000000b200b27308 */ /* 0x000ff00000000800 */
[----:B------:R-:W1:Y:S08]  /*11890*/  MUFU.EX2 R179, R179 ;  /* 0x000000b300b37308 */ /* 0x000e700000000800 */
[----:B------:R-:W-:Y:S08]  /*118a0*/  MUFU.EX2 R182, R182 ;  /* 0x000000b600b67308 */ /* 0x000ff00000000800 */
[----:B------:R-:W2:Y:S01]  /*118b0*/  MUFU.EX2 R183, R183 ;  /* 0x000000b700b77308 */ /* 0x000ea20000000800 */
[----:B-1----:R-:W-:-:S07]  /*118c0*/  F2FP.BF16.F32.PACK_AB R157, R179, R178 ;  /* 0x000000b2b39d723e */ /* 0x002fce00000010ff */
[----:B------:R-:W-:Y:S08]  /*118d0*/  MUFU.EX2 R152, R184 ;  /* 0x000000b800987308 */ /* 0x000ff00000000800 */
[----:B------:R-:W-:Y:S01]  /*118e0*/  MUFU.EX2 R185, R185 ;  /* 0x000000b900b97308 */ /* 0x000fe20000000800 */
[----:B--2---:R-:W-:-:S07]  /*118f0*/  F2FP.BF16.F32.PACK_AB R159, R183, R182 ;  /* 0x000000b6b79f723e */ /* 0x004fce00000010ff */
        /* <DEDUP_REMOVED lines=16> */
[----:B-1----:R-:W-:-:S02]  /*11a00*/  F2FP.BF16.F32.PACK_AB R169, R195, R194 ;  /* 0x000000c2c3a9723e */ /* 0x002fc400000010ff */
[----:B--2---:R-:W-:Y:S01]  /*11a10*/  F2FP.BF16.F32.PACK_AB R171, R199, R198 ;  /* 0x000000c6c7ab723e */ /* 0x004fe200000010ff */
[----:B------:R-:W-:-:S04]  /*11a20*/  WARPGROUP.DEPBAR.LE gsb0, 0x0 ;  /* 0x00008000000079c5 */ /* 0x000fc80000010000 */
[----:B------:R-:W1:Y:S08]  /*11a30*/  MUFU.EX2 R201, R162 ;  /* 0x000000a200c97308 */ /* 0x000e700000000800 */
[----:B------:R2:W3:Y:S08]  /*11a40*/  MUFU.EX2 R200, R163 ;  /* 0x000000a300c87308 */ /* 0x0004f00000000800 */
[----:B------:R-:W4:Y:S01]  /*11a50*/  MUFU.EX2 R162, R172 ;  /* 0x000000ac00a27308 */ /* 0x000f220000000800 */
[----:B--2---:R-:W-:Y:S01]  /*11a60*/  F2FP.BF16.F32.PACK_AB R163, R175, R174 ;  /* 0x000000aeafa3723e */ /* 0x004fe200000010ff */
[----:B-1----:R-:W-:Y:S01]  /*11a70*/  FADD.FTZ R3, R201, R3 ;  /* 0x00000003c9037221 */ /* 0x002fe20000010000 */
[----:B---3--:R-:W-:-:S03]  /*11a80*/  F2FP.BF16.F32.PACK_AB R165, R200, R201 ;  /* 0x000000c9c8a5723e */ /* 0x008fc600000010ff */
[----:B------:R-:W-:Y:S01]  /*11a90*/  FADD.FTZ R3, R200, R3 ;  /* 0x00000003c8037221 */ /* 0x000fe20000010000 */
[----:B------:R-:W-:-:S03]  /*11aa0*/  WARPGROUP.ARRIVE ;  /* 0x00000000000079c5 */ /* 0x000fc60000000000 */
[----:B------:R-:W-:Y:S01]  /*11ab0*/  FADD.FTZ R3, R21, R3 ;  /* 0x0000000315037221 */ /* 0x000fe20000010000 */
[----:B----4-:R-:W-:Y:S01]  /*11ac0*/  FADD.FTZ R6, R162, R6 ;  /* 0x00000006a2067221 */ /* 0x010fe20000010000 */
[C---:B------:R-:W-:Y:S01]  /*11ad0*/  F2FP.BF16.F32.PACK_AB R162, R173.reuse, R162 ;  /* 0x000000a2ada2723e */ /* 0x040fe200000010ff */
[----:B------:R-:W-:Y:S01]  /*11ae0*/  HGMMA.64x256x16.F32.BF16 R24, R164, gdesc[UR4].tnspB, R24, gsb0 ;  /* 0x43e00004a4187df0 */ /* 0x000fe20008001818 */
[----:B------:R-:W-:Y:S01]  /*11af0*/  R2UR UR6, R14 ;  /* 0x000000000e0672ca */ /* 0x000fe200000e0000 */
[----:B------:R-:W-:Y:S01]  /*11b00*/  FADD.FTZ R6, R173, R6 ;  /* 0x00000006ad067221 */ /* 0x000fe20000010000 */
[----:B------:R-:W-:Y:S01]  /*11b10*/  R2UR UR7, R15 ;  /* 0x000000000f0772ca */ /* 0x000fe200000e0000 */
[----:B------:R-:W-:Y:S02]  /*11b20*/  VIADD R14, R12, 0x180 ;  /* 0x000001800c0e7836 */ /* 0x000fe40000000000 */
[----:B------:R-:W-:Y:S01]  /*11b30*/  FADD.FTZ R3, R20, R3 ;  /* 0x0000000314037221 */ /* 0x000fe20000010000 */
[----:B------:R-:W-:Y:S01]  /*11b40*/  FADD.FTZ R6, R156, R6 ;  /* 0x000000069c067221 */ /* 0x000fe20000010000 */
[----:B------:R-:W-:Y:S01]  /*11b50*/  IMAD.MOV.U32 R15, RZ, RZ, 0x40000040 ;  /* 0x40000040ff0f7424 */ /* 0x000fe200078e00ff */
[----:B------:R-:W-:Y:S01]  /*11b60*/  F2FP.BF16.F32.PACK_AB R156, R177, R156 ;  /* 0x0000009cb19c723e */ /* 0x000fe200000010ff */
[----:B------:R-:W-:Y:S01]  /*11b70*/  FADD.FTZ R3, R11, R3 ;  /* 0x000000030b037221 */ /* 0x000fe20000010000 */
[----:B------:R-:W-:-:S03]  /*11b80*/  FADD.FTZ R6, R177, R6 ;  /* 0x00000006b1067221 */ /* 0x000fc60000010000 */
[----:B------:R-:W-:Y:S01]  /*11b90*/  FADD.FTZ R3, R13, R3 ;  /* 0x000000030d037221 */ /* 0x000fe20000010000 */
[----:B------:R-:W-:Y:S01]  /*11ba0*/  FADD.FTZ R6, R158, R6 ;  /* 0x000000069e067221 */ /* 0x000fe20000010000 */
[C---:B------:R-:W-:Y:S02]  /*11bb0*/  F2FP.BF16.F32.PACK_AB R158, R181.reuse, R158 ;  /* 0x0000009eb59e723e */ /* 0x040fe400000010ff */
        /* <DEDUP_REMOVED lines=22> */
[----:B------:R-:W-:-:S04]  /*11d20*/  FADD.FTZ R191, R191, R190 ;  /* 0x000000bebfbf7221 */ /* 0x000fc80000010000 */
[----:B------:R-:W-:-:S04]  /*11d30*/  FADD.FTZ R194, R194, R191 ;  /* 0x000000bfc2c27221 */ /* 0x000fc80000010000 */
[----:B------:R-:W-:-:S04]  /*11d40*/  FADD.FTZ R195, R195, R194 ;  /* 0x000000c2c3c37221 */ /* 0x000fc80000010000 */
[----:B------:R-:W-:-:S04]  /*11d50*/  FADD.FTZ R198, R198, R195 ;  /* 0x000000c3c6c67221 */ /* 0x000fc80000010000 */
[----:B------:R-:W-:Y:S01]  /*11d60*/  FADD.FTZ R3, R199, R198 ;  /* 0x000000c6c7037221 */ /* 0x000fe20000010000 */
[----:B------:R-:W-:Y:S02]  /*11d70*/  WARPGROUP.DEPBAR.LE gsb0, 0x0 ;  /* 0x00008000000079c5 */ /* 0x000fe40000010000 */
[----:B------:R-:W-:-:S06]  /*11d80*/  WARPGROUP.ARRIVE ;  /* 0x00000000000079c5 */ /* 0x000fcc0000000000 */
[----:B------:R-:W-:Y:S01]  /*11d90*/  HGMMA.64x256x16.F32.BF16 R24, R160, gdesc[UR4].tnspB, R24, gsb0 ;  /* 0x43e00004a0187df0 */ /* 0x000fe20008001818 */
[----:B------:R-:W-:Y:S01]  /*11da0*/  R2UR UR6, R14 ;  /* 0x000000000e0672ca */ /* 0x000fe200000e0000 */
[----:B------:R-:W-:Y:S01]  /*11db0*/  VIADD R14, R12, 0x200 ;  /* 0x000002000c0e7836 */ /* 0x000fe20000000000 */
[----:B------:R-:W-:Y:S01]  /*11dc0*/  R2UR UR7, R15 ;  /* 0x000000000f0772ca */ /* 0x000fe200000e0000 */
[----:B------:R-:W-:Y:S01]  /*11dd0*/  IMAD.MOV.U32 R15, RZ, RZ, 0x40000040 ;  /* 0x40000040ff0f7424 */ /* 0x000fe200078e00ff */
[----:B------:R-:W-:Y:S02]  /*11de0*/  WARPGROUP.DEPBAR.LE gsb0, 0x0 ;  /* 0x00008000000079c5 */ /* 0x000fe40000010000 */
[----:B------:R-:W-:-:S15]  /*11df0*/  WARPGROUP.ARRIVE ;  /* 0x00000000000079c5 */ /* 0x000fde0000000000 */
[----:B------:R-:W-:-:S06]  /*11e00*/  NOP ;  /* 0x0000000000007918 */ /* 0x000fcc0000000000 */
        /* <DEDUP_REMOVED lines=16> */
[----:B------:R-:W-:Y:S05]  /*11f10*/  @!P0 BRA `(.L_x_15154) ;  /* 0x0000000000048947 */ /* 0x000fea0003800000 */
[----:B------:R-:W-:Y:S01]  /*11f20*/  BPT.TRAP 0x1 ;  /* 0x000000040000795c */ /* 0x000fe20000300000 */
.L_x_15154:
[C---:B------:R-:W-:Y:S01]  /*11f30*/  ISETP.GT.AND P1, PT, R9.reuse, RZ, PT ;  /* 0x000000ff0900720c */ /* 0x040fe20003f24270 */
        /* <DEDUP_REMOVED lines=8> */
.L_x_15144:
[----:B------:R-:W2:Y:S01]  /*11fc0*/  LDL.LU R172, [R1+0x98] ;  /* 0x0000980001ac7983 */ /* 0x000ea20000300800 */
[----:B------:R-:W-:Y:S05]  /*11fd0*/  WARPSYNC.ALL ;  /* 0x0000000000007948 */ /* 0x000fea0003800000 */
[----:B------:R-:W3:Y:S01]  /*11fe0*/  SHFL.BFLY PT, R5, R6, 0x2, 0x1f ;  /* 0x0c401f0006057f89 */ /* 0x000ee200000e0000 */
[----:B------:R-:W-:Y:S01]  /*11ff0*/  VIADD R18, R18, 0x1 ;  /* 0x0000000112127836 */ /* 0x000fe20000000000 */
[----:B------:R4:W-:Y:S08]  /*12000*/  BAR.ARV R7, 0x100 ;  /* 0x000400070000751d */ /* 0x0009f00000002000 */
[----:B------:R-:W-:Y:S06]  /*12010*/  BAR.ARV 0x8, 0x180 ;  /* 0x0206000000007b1d */ /* 0x000fec0000002000 */
[----:B------:R-:W-:Y:S01]  /*12020*/  ISETP.NE.AND P0, PT, R18, 0x2, PT ;  /* 0x000000021200780c */ /* 0x000fe20003f05270 */
[----:B------:R-:W-:Y:S01]  /*12030*/  IMAD.U32 R20, RZ, RZ, UR37 ;  /* 0x00000025ff147e24 */ /* 0x000fe2000f8e00ff */
[----:B01----:R-:W0:Y:S01]  /*12040*/  SHFL.BFLY PT, R10, R3, 0x2, 0x1f ;  /* 0x0c401f00030a7f89 */ /* 0x003e2200000e0000 */
[----:B------:R-:W-:-:S02]  /*12050*/  PLOP3.LUT P1, PT, PT, PT, PT, 0x8, 0x0 ;  /* 0x000000000000781c */ /* 0x000fc40003f2e170 */
[----:B------:R-:W-:Y:S01]  /*12060*/  SEL R18, R18, RZ, P0 ;  /* 0x000000ff12127207 */ /* 0x000fe20000000000 */
[----:B---3--:R-:W-:Y:S01]  /*12070*/  FADD.FTZ R4, R5, R6 ;  /* 0x0000000605047221 */ /* 0x008fe20000010000 */
[----:B------:R-:W-:Y:S02]  /*12080*/  IMAD.MOV.U32 R5, RZ, RZ, RZ ;  /* 0x000000ffff057224 */ /* 0x000fe400078e00ff */
[----:B------:R-:W-:Y:S02]  /*12090*/  IMAD.MOV.U32 R6, RZ, RZ, -0x800000 ;  /* 0xff800000ff067424 */ /* 0x000fe400078e00ff */
[----:B------:R-:W1:Y:S01]  /*120a0*/  SHFL.BFLY PT, R9, R4, 0x1, 0x1f ;  /* 0x0c201f0004097f89 */ /* 0x000e6200000e0000 */
[----:B0-----:R-:W-:Y:S01]  /*120b0*/  FADD.FTZ R11, R10, R3 ;  /* 0x000000030a0b7221 */ /* 0x001fe20000010000 */
[----:B------:R-:W-:-:S04]  /*120c0*/  IMAD.MOV.U32 R3, RZ, RZ, RZ ;  /* 0x000000ffff037224 */ /* 0x000fc800078e00ff */
[----:B------:R-:W0:Y:S01]  /*120d0*/  SHFL.BFLY PT, R10, R11, 0x1, 0x1f ;  /* 0x0c201f000b0a7f89 */ /* 0x000e2200000e0000 */
[----:B-1----:R-:W-:Y:S01]  /*120e0*/  FADD.FTZ R9, R4, R9 ;  /* 0x0000000904097221 */ /* 0x002fe20000010000 */
[----:B------:R-:W-:-:S04]  /*120f0*/  SEL R4, RZ, 0x1, P0 ;  /* 0x00000001ff047807 */ /* 0x000fc80000000000 */
[----:B------:R-:W-:Y:S02]  /*12100*/  FSETP.NE.FTZ.AND P2, PT, R9, RZ, PT ;  /* 0x000000ff0900720b */ /* 0x000fe40003f55000 */
[----:B------:R-:W-:-:S11]  /*12110*/  LOP3.LUT R207, R207, R4, RZ, 0x3c, !PT ;  /* 0x00000004cfcf7212 */ /* 0x000fd600078e3cff */
[----:B------:R-:W1:Y:S01]  /*12120*/  @P2 MUFU.RCP R5, R9 ;  /* 0x0000000900052308 */ /* 0x000e620000001000 */
[----:B0-----:R-:W-:-:S05]  /*12130*/  FADD.FTZ R10, R11, R10 ;  /* 0x0000000a0b0a7221 */ /* 0x001fca0000010000 */
[----:B------:R-:W-:Y:S02]  /*12140*/  FSETP.NE.FTZ.AND P3, PT, R10, RZ, PT ;  /* 0x000000ff0a00720b */ /* 0x000fe40003f75000 */
[----:B------:R-:W0:Y:S01]  /*12150*/  @P2 MUFU.LG2 R21, R9 ;  /* 0x0000000900152308 */ /* 0x000e220000000c00 */
[-C--:B-1----:R-:W-:Y:S01]  /*12160*/  FMUL.FTZ R173, R100, R5.reuse ;  /* 0x0000000564ad7220 */ /* 0x082fe20000410000 */
[----:B------:R-:W-:Y:S02]  /*12170*/  IMAD.U32 R100, RZ, RZ, UR37 ;  /* 0x00000025ff647e24 */ /* 0x000fe4000f8e00ff */
[----:B------:R-:W-:-:S07]  /*12180*/  FMUL.FTZ R158, R40, R5 ;  /* 0x00000005289e7220 */ /* 0x000fce0000410000 */
[----:B------:R-:W1:Y:S01]  /*12190*/  @P3 MUFU.RCP R3, R10 ;  /* 0x0000000a00033308 */ /* 0x000e620000001000 */
[----:B------:R-:W-:Y:S01]  /*121a0*/  @P3 FMUL.FTZ R20, R20, 0.69314718246459960938 ;  /* 0x3f31721814143820 */ /* 0x000fe20000410000 */
[----:B------:R-:W-:Y:S01]  /*121b0*/  @P2 FMUL.FTZ R100, R100, 0.69314718246459960938 ;  /* 0x3f31721864642820 */ /* 0x000fe20000410000 */
[-C--:B------:R-:W-:Y:S01]  /*121c0*/  FMUL.FTZ R24, R24, R5.reuse ;  /* 0x0000000518187220 */ /* 0x080fe20000410000 */
[-C--:B------:R-:W-:Y:S01]  /*121d0*/  FMUL.FTZ R25, R25, R5.reuse ;  /* 0x0000000519197220 */ /* 0x080fe20000410000 */
[----:B0-----:R-:W-:Y:S01]  /*121e0*/  @P2 FMUL.FTZ R21, R21, 0.69314718246459960938 ;  /* 0x3f31721815152820 */ /* 0x001fe20000410000 */
[-C--:B------:R-:W-:Y:S01]  /*121f0*/  FMUL.FTZ R28, R28, R5.reuse ;  /* 0x000000051c1c7220 */ /* 0x080fe20000410000 */
[-C--:B------:R-:W-:Y:S01]  /*12200*/  FMUL.FTZ R29, R29, R5.reuse ;  /* 0x000000051d1d7220 */ /* 0x080fe20000410000 */
[----:B------:R0:W3:Y:S01]  /*12210*/  @P3 MUFU.LG2 R22, R10 ;  /* 0x0000000a00163308 */ /* 0x0000e20000000c00 */
        /* <DEDUP_REMOVED lines=9> */
[-C--:B0-----:R-:W-:Y:S01]  /*122b0*/  FMUL.FTZ R10, R27, R3.reuse ;  /* 0x000000031b0a7220 */ /* 0x081fe20000410000 */
[-C--:B------:R-:W-:Y:S01]  /*122c0*/  FMUL.FTZ R12, R31, R3.reuse ;  /* 0x000000031f0c7220 */ /* 0x080fe20000410000 */
[----:B----4-:R-:W-:Y:S01]  /*122d0*/  FMUL.FTZ R7, R35, R3 ;  /* 0x0000000323077220 */ /* 0x010fe20000410000 */
        /* <DEDUP_REMOVED lines=116> */
.L_x_15085:
[----:B------:R-:W-:Y:S05]  /*12a20*/  WARPSYNC.ALL ;  /* 0x0000000000007948 */ /* 0x000fea0003800000 */
[----:B------:R-:W1:Y:S08]  /*12a30*/  S2UR UR41, SR_CgaCtaId ;  /* 0x00000000002979c3 */ /* 0x000e700000008800 */
[----:B------:R-:W-:Y:S06]  /*12a40*/  BAR.SYNC.DEFER_BLOCKING 0x5, 0x180 ;  /* 0x0146000000007b1d */ /* 0x000fec0000010000 */
[----:B------:R-:W-:Y:S01]  /*12a50*/  UMOV UR4, 0x400 ;  /* 0x0000040000047882 */ /* 0x000fe20000000000 */
[----:B------:R-:W-:Y:S01]  /*12a60*/  BSSY B0, `(.L_x_15156) ;  /* 0x00002ff000007945 */ /* 0x000fe20003800000 */
[----:B-1----:R-:W-:-:S06]  /*12a70*/  ULEA UR4, UR41, UR4, 0x18 ;  /* 0x0000000429047291 */ /* 0x002fcc000f8ec03f */
[----:B------:R-:W-:-:S05]  /*12a80*/  IMAD.U32 R22, RZ, RZ, UR4 ;  /* 0x00000004ff167e24 */ /* 0x000fca000f8e00ff */
[----:B------:R1:W2:Y:S01]  /*12a90*/  LDS.128 R100, [R22+0x324d0] ;  /* 0x0324d00016647984 */ /* 0x0002a20000000c00 */
[----:B------:R-:W-:Y:S06]  /*12aa0*/  BAR.ARV 0x4, 0x180 ;  /* 0x0106000000007b1d */ /* 0x000fec0000002000 */
[----:B------:R-:W-:Y:S05]  /*12ab0*/  @P1 BRA `(.L_x_15157) ;  /* 0x0000002000441947 */ /* 0x000fea0003800000 */
[----:B------:R-:W3:Y:S04]  /*12ac0*/  LDL R0, [R1+0xa4] ;  /* 0x0000a40001007983 */ /* 0x000ee80000100800 */
[----:B------:R-:W4:Y:S01]  /*12ad0*/  LDL R188, [R1+0x90] ;  /* 0x0000900001bc7983 */ /* 0x000f220000100800 */
[----:B------:R-:W1:Y:S01]  /*12ae0*/  S2R R95, SR_SWINHI ;  /* 0x00000000005f7919 */ /* 0x000e620000002f00 */
[----:B------:R-:W-:Y:S05]  /*12af0*/  WARPSYNC.ALL ;  /* 0x0000000000007948 */ /* 0x000fea0003800000 */
[----:B------:R-:W-:Y:S01]  /*12b00*/  F2FP.BF16.F32.PACK_AB R9, R10, R9 ;  /* 0x000000090a09723e */ /* 0x000fe200000010ff */
[----:B------:R-:W-:Y:S01]  /*12b10*/  ULDC.64 UR4, c[0x0][0xd00] ;  /* 0x0003400000047ab9 */ /* 0x000fe20000000a00 */
[----:B0-----:R-:W4:Y:S01]  /*12b20*/  LDL R172, [R1+0x94] ;  /* 0x0000940001ac7983 */ /* 0x001f220000100800 */
[----:B------:R-:W-:-:S02]  /*12b30*/  MOV R20, R22 ;  /* 0x0000001600147202 */ /* 0x000fc40000000f00 */
[----:B-1----:R-:W-:Y:S02]  /*12b40*/  MOV R21, R95 ;  /* 0x0000005f00157202 */ /* 0x002fe40000000f00 */
        /* <DEDUP_REMOVED lines=16> */
[----:B------:R-:W-:Y:S01]  /*12c50*/  BAR.SYNC.DEFER_BLOCKING 0x1, 0x100 ;  /* 0x0044000000007b1d */ /* 0x000fe20000010000 */
[----:B---3--:R-:W-:-:S03]  /*12c60*/  IMAD.WIDE R146, R0, 0x2, R20 ;  /* 0x0000000200927825 */ /* 0x008fc600078e0214 */
[C---:B------:R-:W-:Y:S02]  /*12c70*/  IADD3 R30, P1, R146.reuse, 0x20, RZ ;  /* 0x00000020921e7810 */ /* 0x040fe40007f3e0ff */
[C---:B------:R-:W-:Y:S02]  /*12c80*/  IADD3 R8, P2, R146.reuse, 0x40, RZ ;  /* 0x0000004092087810 */ /* 0x040fe40007f5e0ff */
[----:B------:R-:W-:Y:S02]  /*12c90*/  IADD3 R26, P3, R146, 0x60, RZ ;  /* 0x00000060921a7810 */ /* 0x000fe40007f7e0ff */
[----:B------:R-:W-:Y:S01]  /*12ca0*/  LOP3.LUT R181, R30, 0x380, RZ, 0xc0, !PT ;  /* 0x000003801eb57812 */ /* 0x000fe200078ec0ff */
[--C-:B------:R-:W-:Y:S01]  /*12cb0*/  IMAD.X R107, RZ, RZ, R147.reuse, P1 ;  /* 0x000000ffff6b7224 */ /* 0x100fe200008e0693 */
[----:B------:R-:W-:Y:S01]  /*12cc0*/  LOP3.LUT R106, R8, 0x380, RZ, 0xc0, !PT ;  /* 0x00000380086a7812 */ /* 0x000fe200078ec0ff */
[--C-:B------:R-:W-:Y:S01]  /*12cd0*/  IMAD.X R111, RZ, RZ, R147.reuse, P2 ;  /* 0x000000ffff6f7224 */ /* 0x100fe200010e0693 */
[----:B------:R-:W-:Y:S01]  /*12ce0*/  LOP3.LUT R99, R146, 0x380, RZ, 0xc0, !PT ;  /* 0x0000038092637812 */ /* 0x000fe200078ec0ff */
[----:B------:R-:W-:Y:S01]  /*12cf0*/  IMAD.X R115, RZ, RZ, R147, P3 ;  /* 0x000000ffff737224 */ /* 0x000fe200018e0693 */
[----:B------:R-:W-:-:S02]  /*12d00*/  LOP3.LUT R110, R26, 0x380, RZ, 0xc0, !PT ;  /* 0x000003801a6e7812 */ /* 0x000fc400078ec0ff */
[C---:B------:R-:W-:Y:S02]  /*12d10*/  IADD3 R118, P4, R146.reuse, 0x4000, RZ ;  /* 0x0000400092767810 */ /* 0x040fe40007f9e0ff */
[C---:B------:R-:W-:Y:S02]  /*12d20*/  IADD3 R120, P5, R146.reuse, 0x4020, RZ ;  /* 0x0000402092787810 */ /* 0x040fe40007fbe0ff */
[C---:B------:R-:W-:Y:S02]  /*12d30*/  IADD3 R0, P0, R146.reuse, 0x4040, RZ ;  /* 0x0000404092007810 */ /* 0x040fe40007f1e0ff */
[C---:B------:R-:W-:Y:S02]  /*12d40*/  IADD3 R124, P1, R146.reuse, 0x4060, RZ ;  /* 0x00004060927c7810 */ /* 0x040fe40007f3e0ff */
[C---:B------:R-:W-:Y:S02]  /*12d50*/  IADD3 R126, P2, R146.reuse, 0x8000, RZ ;  /* 0x00008000927e7810 */ /* 0x040fe40007f5e0ff */
[----:B------:R-:W-:-:S02]  /*12d60*/  IADD3 R128, P3, R146, 0x8020, RZ ;  /* 0x0000802092807810 */ /* 0x000fc40007f7e0ff */
[----:B------:R-:W-:Y:S02]  /*12d70*/  SHF.R.U64 R181, R181, 0x3, RZ ;  /* 0x00000003b5b57819 */ /* 0x000fe400000012ff */
[----:B------:R-:W-:Y:S02]  /*12d80*/  SHF.R.U64 R183, R106, 0x3, RZ ;  /* 0x000000036ab77819 */ /* 0x000fe400000012ff */
[----:B------:R-:W-:Y:S02]  /*12d90*/  SHF.R.U64 R99, R99, 0x3, RZ ;  /* 0x0000000363637819 */ /* 0x000fe400000012ff */
[----:B------:R-:W-:Y:S01]  /*12da0*/  SHF.R.U64 R185, R110, 0x3, RZ ;  /* 0x000000036eb97819 */ /* 0x000fe200000012ff */
        /* <DEDUP_REMOVED lines=9> */
[C---:B--2---:R-:W-:Y:S01]  /*12e40*/  IADD3 R100, P1, R146.reuse, 0xc020, RZ ;  /* 0x0000c02092647810 */ /* 0x044fe20007f3e0ff */
[----:B------:R-:W-:Y:S01]  /*12e50*/  IMAD.X R129, RZ, RZ, R147, P3 ;  /* 0x000000ffff817224 */ /* 0x000fe200018e0693 */
[----:B------:R-:W-:-:S02]  /*12e60*/  IADD3 R151, P2, R146, 0xc040, RZ ;  /* 0x0000c04092977810 */ /* 0x000fc40007f5e0ff */
[----:B------:R-:W-:Y:S02]  /*12e70*/  IADD3 R98, P3, R146, 0xc060, RZ ;  /* 0x0000c06092627810 */ /* 0x000fe40007f7e0ff */
[----:B------:R-:W-:Y:S02]  /*12e80*/  LOP3.LUT R110, R183, R8, RZ, 0x3c, !PT ;  /* 0x00000008b76e7212 */ /* 0x000fe400078e3cff */
[----:B------:R-:W-:Y:S02]  /*12e90*/  LOP3.LUT R181, R118, 0x380, RZ, 0xc0, !PT ;  /* 0x0000038076b57812 */ /* 0x000fe400078ec0ff */
[----:B------:R-:W-:Y:S02]  /*12ea0*/  LOP3.LUT R146, R99, R146, RZ, 0x3c, !PT ;  /* 0x0000009263927212 */ /* 0x000fe400078e3cff */
[----:B------:R-:W-:Y:S02]  /*12eb0*/  LOP3.LUT R114, R185, R26, RZ, 0x3c, !PT ;  /* 0x0000001ab9727212 */ /* 0x000fe400078e3cff */
[----:B------:R-:W-:-:S02]  /*12ec0*/  LOP3.LUT R183, R120, 0x380, RZ, 0xc0, !PT ;  /* 0x0000038078b77812 */ /* 0x000fc400078ec0ff */
[----:B------:R-:W-:Y:S02]  /*12ed0*/  LOP3.LUT R185, R0, 0x380, RZ, 0xc0, !PT ;  /* 0x0000038000b97812 */ /* 0x000fe400078ec0ff */
[----:B------:R-:W-:Y:S02]  /*12ee0*/  SHF.R.U64 R181, R181, 0x3, RZ ;  /* 0x00000003b5b57819 */ /* 0x000fe400000012ff */
[----:B------:R-:W-:Y:S02]  /*12ef0*/  SHF.R.U64 R183, R183, 0x3, RZ ;  /* 0x00000003b7b77819 */ /* 0x000fe400000012ff */
[----:B------:R-:W-:Y:S02]  /*12f00*/  MOV R146, R146 ;  /* 0x0000009200927202 */ /* 0x000fe40000000f00 */
[----:B------:R-:W-:Y:S02]  /*12f10*/  F2FP.BF16.F32.PACK_AB R8, R25, R24 ;  /* 0x000000181908723e */ /* 0x000fe400000010ff */
[----:B------:R-:W-:-:S02]  /*12f20*/  SHF.R.U64 R185, R185, 0x3, RZ ;  /* 0x00000003b9b97819 */ /* 0x000fc400000012ff */
[----:B------:R-:W-:Y:S02]  /*12f30*/  LOP3.LUT R187, R124, 0x380, RZ, 0xc0, !PT ;  /* 0x000003807cbb7812 */ /* 0x000fe400078ec0ff */
[----:B------:R-:W-:Y:S01]  /*12f40*/  LOP3.LUT R118, R181, R118, RZ, 0x3c, !PT ;  /* 0x00000076b5767212 */ /* 0x000fe200078e3cff */
[----:B------:R0:W-:Y:S01]  /*12f50*/  STSM.16.M88.4 [R146], R8 ;  /* 0x0000000892007844 */ /* 0x0001e20000000200 */
[----:B------:R-:W-:Y:S02]  /*12f60*/  LOP3.LUT R120, R183, R120, RZ, 0x3c, !PT ;  /* 0x00000078b7787212 */ /* 0x000fe400078e3cff */
[----:B------:R-:W-:Y:S02]  /*12f70*/  LOP3.LUT R181, R126, 0x380, RZ, 0xc0, !PT ;  /* 0x000003807eb57812 */ /* 0x000fe400078ec0ff */
[----:B------:R-:W-:Y:S02]  /*12f80*/  LOP3.LUT R122, R185, R0, RZ, 0x3c, !PT ;  /* 0x00000000b97a7212 */ /* 0x000fe400078e3cff */
[----:B------:R-:W-:-:S02]  /*12f90*/  LOP3.LUT R183, R128, 0x380, RZ, 0xc0, !PT ;  /* 0x0000038080b77812 */ /* 0x000fc400078ec0ff */
[----:B------:R-:W-:Y:S02]  /*12fa0*/  LOP3.LUT R185, R130, 0x380, RZ, 0xc0, !PT ;  /* 0x0000038082b97812 */ /* 0x000fe400078ec0ff */
[----:B------:R-:W-:Y:S02]  /*12fb0*/  MOV R106, R106 ;  /* 0x0000006a006a7202 */ /* 0x000fe40000000f00 */
[----:B------:R-:W-:Y:S02]  /*12fc0*/  SHF.R.U64 R187, R187, 0x3, RZ ;  /* 0x00000003bbbb7819 */ /* 0x000fe400000012ff */
[----:B0-----:R-:W-:Y:S02]  /*12fd0*/  F2FP.BF16.F32.PACK_AB R8, R33, R32 ;  /* 0x000000202108723e */ /* 0x001fe400000010ff */
[----:B------:R-:W-:Y:S02]  /*12fe0*/  F2FP.BF16.F32.PACK_AB R9, R7, R34 ;  /* 0x000000220709723e */ /* 0x000fe400000010ff */
[----:B------:R-:W-:-:S02]  /*12ff0*/  F2FP.BF16.F32.PACK_AB R10, R37, R14 ;  /* 0x0000000e250a723e */ /* 0x000fc400000010ff */
[----:B------:R-:W-:Y:S02]  /*13000*/  F2FP.BF16.F32.PACK_AB R11, R39, R38 ;  /* 0x00000026270b723e */ /* 0x000fe400000010ff */
[----:B------:R-:W-:Y:S02]  /*13010*/  SHF.R.U64 R181, R181, 0x3, RZ ;  /* 0x00000003b5b57819 */ /* 0x000fe400000012ff */
[----:B------:R-:W-:Y:S02]  /*13020*/  MOV R110, R110 ;  /* 0x0000006e006e7202 */ /* 0x000fe40000000f00 */
[----:B------:R-:W-:Y:S02]  /*13030*/  F2FP.BF16.F32.PACK_AB R14, R45, R159 ;  /* 0x0000009f2d0e723e */ /* 0x000fe400000010ff */
[----:B------:R-:W-:Y:S01]  /*13040*/  SHF.R.U64 R183, R183, 0x3, RZ ;  /* 0x00000003b7b77819 */ /* 0x000fe200000012ff */
[----:B------:R0:W-:Y:S01]  /*13050*/  STSM.16.M88.4 [R106], R8 ;  /* 0x000000086a007844 */ /* 0x0001e20000000200 */
[----:B------:R-:W-:-:S02]  /*13060*/  SHF.R.U64 R185, R185, 0x3, RZ ;  /* 0x00000003b9b97819 */ /* 0x000fc400000012ff */
[----:B------:R-:W-:Y:S02]  /*13070*/  MOV R114, R114 ;  /* 0x0000007200727202 */ /* 0x000fe40000000f00 */
[----:B------:R-:W-:Y:S02]  /*13080*/  F2FP.BF16.F32.PACK_AB R24, R49, R48 ;  /* 0x000000303118723e */ /* 0x000fe400000010ff */
[----:B------:R-:W-:Y:S02]  /*13090*/  F2FP.BF16.F32.PACK_AB R25, R51, R50 ;  /* 0x000000323319723e */ /* 0x000fe400000010ff */
[----:B------:R-:W-:Y:S02]  /*130a0*/  F2FP.BF16.F32.PACK_AB R26, R53, R160 ;  /* 0x000000a0351a723e */ /* 0x000fe400000010ff */
[----:B------:R-:W-:Y:S02]  /*130b0*/  LOP3.LUT R124, R187, R124, RZ, 0x3c, !PT ;  /* 0x0000007cbb7c7212 */ /* 0x000fe400078e3cff */
[----:B------:R-:W-:-:S02]  /*130c0*/  MOV R118, R118 ;  /* 0x0000007600767202 */ /* 0x000fc40000000f00 */
[----:B------:R-:W-:Y:S01]  /*130d0*/  F2FP.BF16.F32.PACK_AB R30, R61, R162 ;  /* 0x000000a23d1e723e */ /* 0x000fe200000010ff */
[----:B------:R-:W-:Y:S01]  /*130e0*/  IMAD.X R131, RZ, RZ, R147, P4 ;  /* 0x000000ffff837224 */ /* 0x000fe200020e0693 */
[----:B------:R-:W-:Y:S01]  /*130f0*/  LOP3.LUT R126, R181, R126, RZ, 0x3c, !PT ;  /* 0x0000007eb57e7212 */ /* 0x000fe200078e3cff */
[----:B------:R1:W-:Y:S01]  /*13100*/  STSM.16.M88.4 [R110], R12 ;  /* 0x0000000c6e007844 */ /* 0x0003e20000000200 */
[----:B------:R-:W-:Y:S02]  /*13110*/  MOV R120, R120 ;  /* 0x0000007800787202 */ /* 0x000fe40000000f00 */
[----:B0-----:R-:W-:Y:S02]  /*13120*/  F2FP.BF16.F32.PACK_AB R8, R65, R163 ;  /* 0x000000a34108723e */ /* 0x001fe400000010ff */
[----:B------:R-:W-:Y:S02]  /*13130*/  F2FP.BF16.F32.PACK_AB R9, R67, R66 ;  /* 0x000000424309723e */ /* 0x000fe400000010ff */
[----:B------:R-:W-:-:S02]  /*13140*/  F2FP.BF16.F32.PACK_AB R10, R69, R164 ;  /* 0x000000a4450a723e */ /* 0x000fc400000010ff */
[----:B------:R-:W-:Y:S02]  /*13150*/  F2FP.BF16.F32.PACK_AB R11, R71, R70 ;  /* 0x00000046470b723e */ /* 0x000fe400000010ff */
[----:B------:R-:W-:Y:S01]  /*13160*/  LOP3.LUT R128, R183, R128, RZ, 0x3c, !PT ;  /* 0x00000080b7807212 */ /* 0x000fe200078e3cff */
[----:B------:R-:W-:Y:S01]  /*13170*/  STSM.16.M88.4 [R114], R24 ;  /* 0x0000001872007844 */ /* 0x000fe20000000200 */
[----:B------:R-:W-:Y:S02]  /*13180*/  LOP3.LUT R130, R185, R130, RZ, 0x3c, !PT ;  /* 0x00000082b9827212 */ /* 0x000fe400078e3cff */
[----:B------:R-:W-:Y:S02]  /*13190*/  MOV R122, R122 ;  /* 0x0000007a007a7202 */ /* 0x000fe40000000f00 */
[----:B-1----:R-:W-:Y:S02]  /*131a0*/  F2FP.BF16.F32.PACK_AB R12, R73, R165 ;  /* 0x000000a5490c723e */ /* 0x002fe400000010ff */
[----:B------:R-:W-:-:S02]  /*131b0*/  F2FP.BF16.F32.PACK_AB R13, R75, R74 ;  /* 0x0000004a4b0d723e */ /* 0x000fc400000010ff */
[----:B------:R-:W-:Y:S02]  /*131c0*/  F2FP.BF16.F32.PACK_AB R14, R77, R166 ;  /* 0x000000a64d0e723e */ /* 0x000fe400000010ff */
[----:B------:R-:W-:Y:S01]  /*131d0*/  F2FP.BF16.F32.PACK_AB R15, R79, R78 ;  /* 0x0000004e4f0f723e */ /* 0x000fe200000010ff */
[----:B------:R-:W-:Y:S01]  /*131e0*/  STSM.16.M88.4 [R118], R28 ;  /* 0x0000001c76007844 */ /* 0x000fe20000000200 */
[----:B------:R-:W-:Y:S02]  /*131f0*/  MOV R124, R124 ;  /* 0x0000007c007c7202 */ /* 0x000fe40000000f00 */
[----:B------:R-:W-:Y:S02]  /*13200*/  F2FP.BF16.F32.PACK_AB R32, R81, R167 ;  /* 0x000000a75120723e */ /* 0x000fe400000010ff */
[----:B------:R-:W-:Y:S02]  /*13210*/  F2FP.BF16.F32.PACK_AB R33, R83, R82 ;  /* 0x000000525321723e */ /* 0x000fe400000010ff */
[----:B------:R-:W-:Y:S01]  /*13220*/  F2FP.BF16.F32.PACK_AB R34, R85, R168 ;  /* 0x000000a85522723e */ /* 0x000fe200000010ff */
[----:B------:R0:W-:Y:S01]  /*13230*/  STSM.16.M88.4 [R120], R8 ;  /* 0x0000000878007844 */ /* 0x0001e20000000200 */
[----:B------:R-:W-:-:S02]  /*13240*/  LOP3.LUT R187, R134, 0x380, RZ, 0xc0, !PT ;  /* 0x0000038086bb7812 */ /* 0x000fc400078ec0ff */
[----:B------:R-:W-:Y:S02]  /*13250*/  MOV R126, R126 ;  /* 0x0000007e007e7202 */ /* 0x000fe40000000f00 */
[----:B------:R-:W-:Y:S02]  /*13260*/  F2FP.BF16.F32.PACK_AB R48, R89, R169 ;  /* 0x000000a95930723e */ /* 0x000fe400000010ff */
[----:B------:R-:W-:Y:S02]  /*13270*/  F2FP.BF16.F32.PACK_AB R49, R91, R90 ;  /* 0x0000005a5b31723e */ /* 0x000fe400000010ff */
[----:B------:R-:W-:Y:S02]  /*13280*/  F2FP.BF16.F32.PACK_AB R50, R93, R170 ;  /* 0x000000aa5d32723e */ /* 0x000fe400000010ff */
[----:B------:R-:W-:Y:S02]  /*13290*/  F2FP.BF16.F32.PACK_AB R51, R40, R36 ;  /* 0x000000242833723e */ /* 0x000fe400000010ff */
[----:B------:R-:W-:-:S02]  /*132a0*/  LOP3.LUT R181, R94, 0x380, RZ, 0xc0, !PT ;  /* 0x000003805eb57812 */ /* 0x000fc400078ec0ff */
[----:B------:R-:W-:Y:S02]  /*132b0*/  MOV R128, R128 ;  /* 0x0000008000807202 */ /* 0x000fe40000000f00 */
[----:B------:R-:W-:Y:S02]  /*132c0*/  F2FP.BF16.F32.PACK_AB R36, R97, R171 ;  /* 0x000000ab6124723e */ /* 0x000fe400000010ff */
[----:B------:R-:W-:Y:S02]  /*132d0*/  F2FP.BF16.F32.PACK_AB R37, R44, R42 ;  /* 0x0000002a2c25723e */ /* 0x000fe400000010ff */
[----:B------:R-:W-:Y:S02]  /*132e0*/  F2FP.BF16.F32.PACK_AB R38, R4, R173 ;  /* 0x000000ad0426723e */ /* 0x000fe400000010ff */
[----:B------:R-:W-:Y:S01]  /*132f0*/  F2FP.BF16.F32.PACK_AB R39, R52, R46 ;  /* 0x0000002e3427723e */ /* 0x000fe200000010ff */
[----:B------:R-:W-:Y:S01]  /*13300*/  STSM.16.M88.4 [R122], R12 ;  /* 0x0000000c7a007844 */ /* 0x000fe20000000200 */
[----:B------:R-:W-:-:S02]  /*13310*/  LOP3.LUT R183, R100, 0x380, RZ, 0xc0, !PT ;  /* 0x0000038064b77812 */ /* 0x000fc400078ec0ff */
[----:B------:R-:W-:Y:S02]  /*13320*/  MOV R130, R130 ;  /* 0x0000008200827202 */ /* 0x000fe40000000f00 */
[----:B0-----:R-:W-:Y:S02]  /*13330*/  F2FP.BF16.F32.PACK_AB R8, R105, R174 ;  /* 0x000000ae6908723e */ /* 0x001fe400000010ff */
[----:B------:R-:W-:Y:S02]  /*13340*/  F2FP.BF16.F32.PACK_AB R9, R56, R54 ;  /* 0x000000363809723e */ /* 0x000fe400000010ff */
[----:B------:R-:W-:Y:S02]  /*13350*/  F2FP.BF16.F32.PACK_AB R10, R109, R175 ;  /* 0x000000af6d0a723e */ /* 0x000fe400000010ff */
[----:B------:R-:W-:Y:S01]  /*13360*/  F2FP.BF16.F32.PACK_AB R11, R62, R60 ;  /* 0x0000003c3e0b723e */ /* 0x000fe200000010ff */
[----:B------:R-:W-:Y:S01]  /*13370*/  STSM.16.M88.4 [R124], R32 ;  /* 0x000000207c007844 */ /* 0x000fe20000000200 */
[----:B------:R-:W-:-:S02]  /*13380*/  LOP3.LUT R0, R151, 0x380, RZ, 0xc0, !PT ;  /* 0x0000038097007812 */ /* 0x000fc400078ec0ff */
[----:B------:R-:W-:Y:S01]  /*13390*/  SHF.R.U64 R187, R187, 0x3, RZ ;  /* 0x00000003bbbb7819 */ /* 0x000fe200000012ff */
[----:B------:R-:W-:Y:S01]  /*133a0*/  STSM.16.M88.4 [R126], R48 ;  /* 0x000000307e007844 */ /* 0x000fe20000000200 */
[----:B------:R-:W-:Y:S02]  /*133b0*/  LOP3.LUT R185, R98, 0x380, RZ, 0xc0, !PT ;  /* 0x0000038062b97812 */ /* 0x000fe400078ec0ff */
[----:B------:R-:W-:Y:S01]  /*133c0*/  SHF.R.U64 R181, R181, 0x3, RZ ;  /* 0x00000003b5b57819 */ /* 0x000fe200000012ff */
[----:B------:R-:W-:Y:S01]  /*133d0*/  STSM.16.M88.4 [R128], R36 ;  /* 0x0000002480007844 */ /* 0x000fe20000000200 */
[----:B------:R-:W-:Y:S01]  /*133e0*/  SHF.R.U64 R183, R183, 0x3, RZ ;  /* 0x00000003b7b77819 */ /* 0x000fe200000012ff */
[--C-:B------:R-:W-:Y:S01]  /*133f0*/  IMAD.X R135, RZ, RZ, R147.reuse, P5 ;  /* 0x000000ffff877224 */ /* 0x100fe200028e0693 */
[----:B------:R-:W-:Y:S01]  /*13400*/  SHF.R.U64 R0, R0, 0x3, RZ ;  /* 0x0000000300007819 */ /* 0x000fe200000012ff */
[----:B------:R0:W-:Y:S01]  /*13410*/  STSM.16.M88.4 [R130], R8 ;  /* 0x0000000882007844 */ /* 0x0001e20000000200 */
[--C-:B------:R-:W-:Y:S01]  /*13420*/  IMAD.X R139, RZ, RZ, R147.reuse, P0 ;  /* 0x000000ffff8b7224 */ /* 0x100fe200000e0693 */
[----:B------:R-:W-:Y:S01]  /*13430*/  LOP3.LUT R134, R187, R134, RZ, 0x3c, !PT ;  /* 0x00000086bb867212 */ /* 0x000fe200078e3cff */
[----:B------:R-:W-:Y:S01]  /*13440*/  IMAD.X R143, RZ, RZ, R147, P1 ;  /* 0x000000ffff8f7224 */ /* 0x000fe200008e0693 */
[----:B------:R-:W-:-:S02]  /*13450*/  SHF.R.U64 R185, R185, 0x3, RZ ;  /* 0x00000003b9b97819 */ /* 0x000fc400000012ff */
[----:B------:R-:W-:Y:S01]  /*13460*/  F2FP.BF16.F32.PACK_AB R25, R84, R80 ;  /* 0x000000505419723e */ /* 0x000fe200000010ff */
[--C-:B------:R-:W-:Y:S01]  /*13470*/  IMAD.X R95, RZ, RZ, R147.reuse, P2 ;  /* 0x000000ffff5f7224 */ /* 0x100fe200010e0693 */
[----:B------:R-:W-:Y:S02]  /*13480*/  LOP3.LUT R138, R181, R94, RZ, 0x3c, !PT ;  /* 0x0000005eb58a7212 */ /* 0x000fe400078e3cff */
[----:B----4-:R-:W-:Y:S01]  /*13490*/  SHF.R.S32.HI R80, RZ, 0x1f, R188 ;  /* 0x0000001fff507819 */ /* 0x010fe200000114bc */
[----:B------:R-:W-:Y:S01]  /*134a0*/  IMAD.X R99, RZ, RZ, R147, P3 ;  /* 0x000000ffff637224 */ /* 0x000fe200018e0693 */
[----:B------:R-:W-:Y:S01]  /*134b0*/  LOP3.LUT R142, R183, R100, RZ, 0x3c, !PT ;  /* 0x00000064b78e7212 */ /* 0x000fe200078e3cff */
[----:B0-----:R-:W-:Y:S01]  /*134c0*/  IMAD.SHL.U32 R8, R188, 0x4, RZ ;  /* 0x00000004bc087824 */ /* 0x001fe200078e00ff */
[----:B------:R-:W-:Y:S02]  /*134d0*/  LOP3.LUT R94, R0, R151, RZ, 0x3c, !PT ;  /* 0x00000097005e7212 */ /* 0x000fe400078e3cff */
[----:B------:R-:W-:-:S02]  /*134e0*/  LOP3.LUT R98, R185, R98, RZ, 0x3c, !PT ;  /* 0x00000062b9627212 */ /* 0x000fc400078e3cff */
        /* <DEDUP_REMOVED lines=9> */
[----:B------:R-:W-:Y:S02]  /*13580*/  ISETP.NE.U32.AND P0, PT, RZ, UR4, PT ;  /* 0x00000004ff007c0c */ /* 0x000fe4000bf05070 */
[----:B------:R-:W-:Y:S02]  /*13590*/  SHF.L.U64.HI R0, R188, 0x2, R80 ;  /* 0x00000002bc007819 */ /* 0x000fe40000010250 */
[----:B------:R-:W-:-:S02]  /*135a0*/  IADD3 R10, P1, R8, UR4, RZ ;  /* 0x00000004080a7c10 */ /* 0x000fc4000ff3e0ff */
[----:B------:R-:W-:Y:S02]  /*135b0*/  MOV R142, R142 ;  /* 0x0000008e008e7202 */ /* 0x000fe40000000f00 */
[----:B------:R-:W-:Y:S02]  /*135c0*/  F2FP.BF16.F32.PACK_AB R181, R96, R92 ;  /* 0x0000005c60b5723e */ /* 0x000fe400000010ff */
[----:B------:R-:W-:Y:S02]  /*135d0*/  F2FP.BF16.F32.PACK_AB R183, R108, R104 ;  /* 0x000000686cb7723e */ /* 0x000fe400000010ff */
[----:B------:R-:W-:Y:S02]  /*135e0*/  MOV R94, R94 ;  /* 0x0000005e005e7202 */ /* 0x000fe40000000f00 */
[----:B------:R-:W-:Y:S02]  /*135f0*/  F2FP.BF16.F32.PACK_AB R185, R116, R112 ;  /* 0x0000007074b9723e */ /* 0x000fe400000010ff */
[----:B------:R-:W-:Y:S01]  /*13600*/  F2FP.BF16.F32.PACK_AB R187, R152, R136 ;  /* 0x0000008898bb723e */ /* 0x000fe200000010ff */
[----:B------:R0:W-:Y:S01]  /*13610*/  STSM.16.M88.4 [R134], R12 ;  /* 0x0000000c86007844 */ /* 0x0001e20000000200 */
[----:B------:R-:W-:-:S02]  /*13620*/  MOV R98, R98 ;  /* 0x0000006200627202 */ /* 0x000fc40000000f00 */
[----:B------:R-:W-:Y:S02]  /*13630*/  F2FP.BF16.F32.PACK_AB R146, R149, R148 ;  /* 0x000000949592723e */ /* 0x000fe400000010ff */
[----:B------:R-:W-:Y:S01]  /*13640*/  F2FP.BF16.F32.PACK_AB R147, R3, R150 ;  /* 0x000000960393723e */ /* 0x000fe200000010ff */
[----:B------:R1:W-:Y:S01]  /*13650*/  STSM.16.M88.4 [R138], R24 ;  /* 0x000000188a007844 */ /* 0x0003e20000000200 */
[----:B------:R-:W-:Y:S01]  /*13660*/  ISETP.NE.AND.EX P0, PT, RZ, UR5, PT, P0 ;  /* 0x00000005ff007c0c */ /* 0x000fe2000bf05300 */
[----:B------:R-:W-:Y:S01]  /*13670*/  IMAD.MOV.U32 R76, RZ, RZ, RZ ;  /* 0x000000ffff4c7224 */ /* 0x000fe200078e00ff */
[----:B------:R-:W-:Y:S01]  /*13680*/  IADD3.X R11, R0, UR5, RZ, P1, !PT ;  /* 0x00000005000b7c10 */ /* 0x000fe20008ffe4ff */
[----:B------:R-:W-:Y:S01]  /*13690*/  ULDC.64 UR4, c[0x0][0xd08] ;  /* 0x0003420000047ab9 */ /* 0x000fe20000000a00 */
[----:B------:R1:W-:Y:S01]  /*136a0*/  STSM.16.M88.4 [R142], R180 ;  /* 0x000000b48e007844 */ /* 0x0003e20000000200 */
[----:B------:R-:W-:Y:S01]  /*136b0*/  ISETP.NE.U32.AND P2, PT, RZ, UR4, PT ;  /* 0x00000004ff007c0c */ /* 0x000fe2000bf45070 */
[----:B------:R-:W2:Y:S02]  /*136c0*/  LDC R3, c[0x0][0xce8] ;  /* 0x00033a00ff037b82 */ /* 0x000ea40000000800 */
[----:B------:R1:W-:Y:S01]  /*136d0*/  STSM.16.M88.4 [R94], R184 ;  /* 0x000000b85e007844 */ /* 0x0003e20000000200 */
[----:B------:R-:W-:-:S03]  /*136e0*/  ISETP.NE.AND.EX P2, PT, RZ, UR5, PT, P2 ;  /* 0x00000005ff007c0c */ /* 0x000fc6000bf45320 */
[----:B------:R1:W-:Y:S02]  /*136f0*/  STSM.16.M88.4 [R98], R144 ;  /* 0x0000009062007844 */ /* 0x0003e40000000200 */
[----:B------:R-:W-:Y:S08]  /*13700*/  BAR.SYNC.DEFER_BLOCKING 0x1, 0x100 ;  /* 0x0044000000007b1d */ /* 0x000ff00000010000 */
[----:B------:R-:W-:Y:S01]  /*13710*/  @P2 IADD3 R8, P3, R8, UR4, RZ ;  /* 0x0000000408082c10 */ /* 0x000fe2000ff7e0ff */
[----:B------:R-:W-:-:S02]  /*13720*/  ULDC UR4, c[0x0][0xb88] ;  /* 0x0002e20000047ab9 */ /* 0x000fc40000000800 */
[----:B------:R-:W-:Y:S01]  /*13730*/  IMAD.U32 R4, RZ, RZ, UR4 ;  /* 0x00000004ff047e24 */ /* 0x000fe2000f8e00ff */
[----:B------:R-:W-:Y:S01]  /*13740*/  @P2 IADD3.X R9, R0, UR5, RZ, P3, !PT ;  /* 0x0000000500092c10 */ /* 0x000fe20009ffe4ff */
[----:B------:R1:W5:Y:S04]  /*13750*/  @P0 LDG.E R76, desc[UR42][R10.64] ;  /* 0x0000002a0a4c0981 */ /* 0x000368000c1e1900 */
[----:B------:R1:W5:Y:S01]  /*13760*/  @P2 LDG.E R4, desc[UR42][R8.64] ;  /* 0x0000002a08042981 */ /* 0x000362000c1e1900 */
[----:B--2---:R-:W-:-:S13]  /*13770*/  ISETP.NE.AND P1, PT, R3, 0x1, PT ;  /* 0x000000010300780c */ /* 0x004fda0003f25270 */
[----:B------:R-:W2:Y:S08]  /*13780*/  @P1 LDC R7, c[0x0][0xcec] ;  /* 0x00033b00ff071b82 */ /* 0x000eb00000000800 */
[----:B0-----:R-:W0:Y:S01]  /*13790*/  @P1 LDC R13, c[0x0][0xcf0] ;  /* 0x00033c00ff0d1b82 */ /* 0x001e220000000800 */
[----:B------:R-:W-:Y:S01]  /*137a0*/  SHF.R.S32.HI R78, RZ, 0x1f, R172 ;  /* 0x0000001fff4e7819 */ /* 0x000fe200000114ac */
[----:B-1----:R-:W-:Y:S06]  /*137b0*/  @P2 BRA `(.L_x_15158) ;  /* 0x0000000000102947 */ /* 0x002fec0003800000 */
[----:B------:R-:W-:Y:S05]  /*137c0*/  @!P0 BRA `(.L_x_15158) ;  /* 0x00000000000c8947 */ /* 0x000fea0003800000 */
[----:B------:R-:W3:Y:S04]  /*137d0*/  LDG.E R9, desc[UR42][R10.64] ;  /* 0x0000002a0a097981 */ /* 0x000ee8000c1e1900 */
[----:B-----5:R-:W3:Y:S02]  /*137e0*/  LDG.E R4, desc[UR42][R10.64+0x4] ;  /* 0x0000042a0a047981 */ /* 0x020ee4000c1e1900 */
[----:B---3--:R-:W-:-:S07]  /*137f0*/  IMAD.IADD R4, R4, 0x1, -R9 ;  /* 0x0000000104047824 */ /* 0x008fce00078e0a09 */
.L_x_15158:
[----:B------:R-:W3:Y:S01]  /*13800*/  LDL R8, [R1+0x88] ;  /* 0x0000880001087983 */ /* 0x000ee20000100800 */
[----:B------:R-:W-:Y:S01]  /*13810*/  ULDC.64 UR4, c[0x0][0xc90] ;  /* 0x0003240000047ab9 */ /* 0x000fe20000000a00 */
[----:B------:R-:W1:Y:S01]  /*13820*/  S2R R15, SR_TID.X ;  /* 0x00000000000f7919 */ /* 0x000e620000002100 */
[----:B-----5:R-:W-:Y:S02]  /*13830*/  SHF.R.S32.HI R77, RZ, 0x1f, R76 ;  /* 0x0000001fff4d7819 */ /* 0x020fe4000001144c */
[----:B------:R-:W-:Y:S01]  /*13840*/  SEL R81, R188, RZ, !P0 ;  /* 0x000000ffbc517207 */ /* 0x000fe20004000000 */
[----:B------:R-:W3:Y:S01]  /*13850*/  LDL.LU R86, [R1+0x6c] ;  /* 0x00006c0001567983 */ /* 0x000ee20000300800 */
[----:B------:R-:W-:Y:S01]  /*13860*/  IMAD R0, R78, UR4, RZ ;  /* 0x000000044e007c24 */ /* 0x000fe2000f8e02ff */
[----:B------:R-:W-:Y:S01]  /*13870*/  SEL R80, R80, RZ, !P0 ;  /* 0x000000ff50507207 */ /* 0x000fe20004000000 */
[----:B------:R-:W-:Y:S01]  /*13880*/  IMAD R83, R4, R3, RZ ;  /* 0x0000000304537224 */ /* 0x000fe200078e02ff */
[----:B------:R-:W4:Y:S01]  /*13890*/  @P1 LDC R87, c[0x0][0xcec] ;  /* 0x00033b00ff571b82 */ /* 0x000f220000000800 */
[----:B------:R-:W-:-:S07]  /*138a0*/  IMAD R11, R172, UR5, R0 ;  /* 0x00000005ac0b7c24 */ /* 0x000fce000f8e0200 */
[----:B------:R-:W4:Y:S01]  /*138b0*/  @P1 LDC R89, c[0x0][0xcf0] ;  /* 0x00033c00ff591b82 */ /* 0x000f220000000800 */
[----:B-1----:R-:W-:-:S05]  /*138c0*/  VIADD R15, R15, 0xffffff80 ;  /* 0xffffff800f0f7836 */ /* 0x002fca0000000000 */
[----:B------:R-:W-:-:S04]  /*138d0*/  SHF.R.S32.HI R12, RZ, 0x1f, R15 ;  /* 0x0000001fff0c7819 */ /* 0x000fc8000001140f */
[CC--:B------:R-:W-:Y:S02]  /*138e0*/  LEA.HI R79, R12.reuse, R15.reuse, RZ, 0x3 ;  /* 0x0000000f0c4f7211 */ /* 0x0c0fe400078f18ff */
[----:B------:R-:W-:Y:S02]  /*138f0*/  LEA.HI R12, R12, R15, RZ, 0x7 ;  /* 0x0000000f0c0c7211 */ /* 0x000fe400078f38ff */
[----:B------:R-:W-:Y:S02]  /*13900*/  LOP3.LUT R82, R79, 0xfffffff8, RZ, 0xc0, !PT ;  /* 0xfffffff84f527812 */ /* 0x000fe400078ec0ff */
[----:B------:R-:W-:-:S03]  /*13910*/  SHF.R.S32.HI R79, RZ, 0x3, R79 ;  /* 0x00000003ff4f7819 */ /* 0x000fc6000001144f */
[----:B------:R-:W-:Y:S01]  /*13920*/  IMAD.IADD R82, R15, 0x1, -R82 ;  /* 0x000000010f527824 */ /* 0x000fe200078e0a52 */
[----:B------:R-:W-:Y:S01]  /*13930*/  BSSY B1, `(.L_x_15159) ;  /* 0x00000e5000017945 */ /* 0x000fe20003800000 */
[----:B---3--:R-:W-:Y:S02]  /*13940*/  IMAD.IADD R10, R8, 0x1, R86 ;  /* 0x00000001080a7824 */ /* 0x008fe400078e0256 */
[----:B------:R-:W-:Y:S01]  /*13950*/  IMAD.WIDE.U32 R8, R172, UR4, R76 ;  /* 0x00000004ac087c25 */ /* 0x000fe2000f8e004c */
[----:B------:R-:W-:-:S03]  /*13960*/  ULDC.64 UR4, c[0x0][0xc98] ;  /* 0x0003260000047ab9 */ /* 0x000fc60000000a00 */
[----:B--2---:R-:W-:-:S04]  /*13970*/  @P1 IMAD.HI.U32 R0, R10, R7, RZ ;  /* 0x000000070a001227 */ /* 0x004fc800078e00ff */
[----:B------:R-:W-:Y:S01]  /*13980*/  IMAD.MOV.U32 R7, RZ, RZ, R10 ;  /* 0x000000ffff077224 */ /* 0x000fe200078e000a */
[----:B0-----:R-:W-:Y:S01]  /*13990*/  @P1 SHF.R.U32.HI R7, RZ, R13, R0 ;  /* 0x0000000dff071219 */ /* 0x001fe20000011600 */
[----:B------:R-:W-:Y:S01]  /*139a0*/  IMAD.IADD R9, R9, 0x1, R11 ;  /* 0x0000000109097824 */ /* 0x000fe200078e020b */
[----:B------:R-:W-:-:S03]  /*139b0*/  LOP3.LUT R13, R12, 0xffffff80, RZ, 0xc0, !PT ;  /* 0xffffff800c0d7812 */ /* 0x000fc600078ec0ff */
[----:B------:R-:W-:Y:S02]  /*139c0*/  IMAD.MOV R0, RZ, RZ, -R7 ;  /* 0x000000ffff007224 */ /* 0x000fe400078e0a07 */
[----:B------:R-:W-:Y:S01]  /*139d0*/  IMAD.IADD R14, R15, 0x1, -R13 ;  /* 0x000000010f0e7824 */ /* 0x000fe200078e0a0d */
[----:B------:R-:W-:Y:S01]  /*139e0*/  SHF.R.S32.HI R15, RZ, 0x1f, R7 ;  /* 0x0000001fff0f7819 */ /* 0x000fe20000011407 */
[----:B------:R-:W-:Y:S02]  /*139f0*/  IMAD R11, R3, R0, R10 ;  /* 0x00000000030b7224 */ /* 0x000fe400078e020a */
[----:B------:R-:W-:Y:S01]  /*13a00*/  IMAD.WIDE.U32 R8, R81, UR4, R8 ;  /* 0x0000000451087c25 */ /* 0x000fe2000f8e0008 */
[----:B------:R-:W-:Y:S02]  /*13a10*/  SHF.R.S32.HI R25, RZ, 0x1f, R14 ;  /* 0x0000001fff197819 */ /* 0x000fe4000001140e */
[----:B------:R-:W-:Y:S01]  /*13a20*/  LOP3.LUT P0, RZ, R14, 0x3, RZ, 0xc0, !PT ;  /* 0x000000030eff7812 */ /* 0x000fe2000780c0ff */
[----:B------:R-:W-:Y:S01]  /*13a30*/  IMAD R10, R80, UR4, RZ ;  /* 0x00000004500a7c24 */ /* 0x000fe2000f8e02ff */
[----:B------:R-:W-:Y:S01]  /*13a40*/  LEA.HI R24, R25, R14, RZ, 0x2 ;  /* 0x0000000e19187211 */ /* 0x000fe200078f10ff */
[----:B------:R-:W-:Y:S01]  /*13a50*/  IMAD.SHL.U32 R0, R82, 0x8, RZ ;  /* 0x0000000852007824 */ /* 0x000fe200078e00ff */
[----:B------:R-:W-:Y:S01]  /*13a60*/  IADD3 R8, P2, R7, R8, RZ ;  /* 0x0000000807087210 */ /* 0x000fe20007f5e0ff */
[----:B------:R-:W-:Y:S01]  /*13a70*/  IMAD R10, R81, UR5, R10 ;  /* 0x00000005510a7c24 */ /* 0x000fe2000f8e020a */
[--C-:B------:R-:W-:Y:S01]  /*13a80*/  SHF.R.S32.HI R26, RZ, 0x2, R24.reuse ;  /* 0x00000002ff1a7819 */ /* 0x100fe20000011418 */
[----:B------:R-:W-:Y:S01]  /*13a90*/  ULDC.64 UR4, c[0x0][0xc88] ;  /* 0x0003220000047ab9 */ /* 0x000fe20000000a00 */
[----:B------:R-:W-:Y:S01]  /*13aa0*/  SHF.R.S32.HI R27, RZ, 0x1f, R24 ;  /* 0x0000001fff1b7819 */ /* 0x000fe20000011418 */
[----:B------:R-:W-:Y:S01]  /*13ab0*/  IMAD R13, R79, 0x40, R0 ;  /* 0x000000404f0d7824 */ /* 0x000fe200078e0200 */
[----:B------:R-:W-:-:S02]  /*13ac0*/  SHF.R.S32.HI R7, RZ, 0x1f, R11 ;  /* 0x0000001fff077819 */ /* 0x000fc4000001140b */
[----:B------:R-:W-:Y:S01]  /*13ad0*/  LEA.HI R27, R27, R26, RZ, 0x3 ;  /* 0x0000001a1b1b7211 */ /* 0x000fe200078f18ff */
[----:B------:R-:W-:Y:S01]  /*13ae0*/  IMAD.WIDE R20, R13, 0x2, R20 ;  /* 0x000000020d147825 */ /* 0x000fe200078e0214 */
[----:B------:R-:W-:Y:S02]  /*13af0*/  IADD3.X R9, R15, R9, R10, P2, !PT ;  /* 0x000000090f097210 */ /* 0x000fe400017fe40a */
[----:B------:R-:W-:Y:S01]  /*13b00*/  LEA.HI R14, R25, R14, RZ, 0x5 ;  /* 0x0000000e190e7211 */ /* 0x000fe200078f28ff */
[----:B------:R-:W-:Y:S01]  /*13b10*/  IMAD R10, R7, UR4, RZ ;  /* 0x00000004070a7c24 */ /* 0x000fe2000f8e02ff */
[----:B------:R-:W-:Y:S01]  /*13b20*/  LOP3.LUT R27, R27, 0xfffffff8, RZ, 0xc0, !PT ;  /* 0xfffffff81b1b7812 */ /* 0x000fe200078ec0ff */
[C---:B------:R-:W-:Y:S01]  /*13b30*/  IMAD.WIDE.U32 R8, R11.reuse, UR4, R8 ;  /* 0x000000040b087c25 */ /* 0x040fe2000f8e0008 */
[----:B------:R-:W-:Y:S02]  /*13b40*/  SHF.R.S32.HI R14, RZ, 0x5, R14 ;  /* 0x00000005ff0e7819 */ /* 0x000fe4000001140e */
[----:B------:R-:W-:Y:S01]  /*13b50*/  IADD3 R69, P5, R20, 0x1000, RZ ;  /* 0x0000100014457810 */ /* 0x000fe20007fbe0ff */
[----:B------:R-:W-:Y:S01]  /*13b60*/  IMAD R7, R11, UR5, R10 ;  /* 0x000000050b077c24 */ /* 0x000fe2000f8e020a */
[----:B------:R-:W-:Y:S01]  /*13b70*/  ULDC.64 UR4, c[0x0][0xc50] ;  /* 0x0003140000047ab9 */ /* 0x000fe20000000a00 */
[----:B------:R-:W-:Y:S01]  /*13b80*/  IMAD.IADD R27, R26, 0x1, -R27 ;  /* 0x000000011a1b7824 */ /* 0x000fe200078e0a1b */
[----:B------:R-:W-:Y:S01]  /*13b90*/  LEA R26, P2, R8, UR4, 0x2 ;  /* 0x00000004081a7c11 */ /* 0x000fe2000f8410ff */
[----:B------:R-:W-:Y:S01]  /*13ba0*/  IMAD.IADD R7, R9, 0x1, R7 ;  /* 0x0000000109077824 */ /* 0x000fe200078e0207 */
[----:B------:R-:W-:Y:S01]  /*13bb0*/  LOP3.LUT R68, R69, 0x380, RZ, 0xc0, !PT ;  /* 0x0000038045447812 */ /* 0x000fe200078ec0ff */
[----:B------:R-:W-:Y:S01]  /*13bc0*/  IMAD R14, R14, 0x10, R27 ;  /* 0x000000100e0e7824 */ /* 0x000fe200078e021b */
[----:B------:R-:W-:Y:S01]  /*13bd0*/  IADD3 R65, P4, R20, 0x2000, RZ ;  /* 0x0000200014417810 */ /* 0x000fe20007f9e0ff */
[----:B------:R-:W-:Y:S01]  /*13be0*/  SHFL.IDX PT, R10, R26, RZ, 0x1c1f ;  /* 0x001c1fff1a0a7589 */ /* 0x000fe200000e0000 */
[----:B------:R-:W-:Y:S01]  /*13bf0*/  LEA.HI.X R27, R8, UR5, R7, 0x2, P2 ;  /* 0x00000005081b7c11 */ /* 0x000fe200090f1407 */
[----:B------:R-:W-:Y:S01]  /*13c00*/  ULDC.64 UR4, c[0x0][0xba0] ;  /* 0x0002e80000047ab9 */ /* 0x000fe20000000a00 */
[----:B------:R-:W-:-:S02]  /*13c10*/  IADD3 R61, P2, R20, 0x3000, RZ ;  /* 0x00003000143d7810 */ /* 0x000fc40007f5e0ff */
[----:B------:R-:W-:Y:S01]  /*13c20*/  SHF.R.U64 R68, R68, 0x3, RZ ;  /* 0x0000000344447819 */ /* 0x000fe200000012ff */
[----:B------:R-:W0:Y:S01]  /*13c30*/  SHFL.IDX PT, R11, R27, RZ, 0x1c1f ;  /* 0x001c1fff1b0b7589 */ /* 0x000e2200000e0000 */
[----:B------:R-:W-:Y:S02]  /*13c40*/  LOP3.LUT R60, R61, 0x380, RZ, 0xc0, !PT ;  /* 0x000003803d3c7812 */ /* 0x000fe400078ec0ff */
[----:B------:R-:W-:Y:S01]  /*13c50*/  LOP3.LUT R68, R68, R69, RZ, 0x3c, !PT ;  /* 0x0000004544447212 */ /* 0x000fe200078e3cff */
[----:B------:R-:W-:Y:S01]  /*13c60*/  IMAD.X R69, RZ, RZ, R21, P5 ;  /* 0x000000ffff457224 */ /* 0x000fe200028e0615 */
[----:B------:R-:W-:Y:S01]  /*13c70*/  IADD3 R53, P5, R20, 0x5000, RZ ;  /* 0x0000500014357810 */ /* 0x000fe20007fbe0ff */
[----:B------:R-:W-:Y:S01]  /*13c80*/  SHFL.IDX PT, R15, R27, 0x1, 0x1c1f ;  /* 0x003c1f001b0f7f89 */ /* 0x000fe200000e0000 */
[----:B------:R-:W-:Y:S02]  /*13c90*/  SHF.R.U64 R60, R60, 0x3, RZ ;  /* 0x000000033c3c7819 */ /* 0x000fe400000012ff */
[----:B------:R-:W-:-:S02]  /*13ca0*/  LOP3.LUT R64, R65, 0x380, RZ, 0xc0, !PT ;  /* 0x0000038041407812 */ /* 0x000fc400078ec0ff */
[----:B------:R-:W-:Y:S02]  /*13cb0*/  LOP3.LUT R52, R53, 0x380, RZ, 0xc0, !PT ;  /* 0x0000038035347812 */ /* 0x000fe400078ec0ff */
[----:B------:R-:W-:Y:S01]  /*13cc0*/  LOP3.LUT R60, R60, R61, RZ, 0x3c, !PT ;  /* 0x0000003d3c3c7212 */ /* 0x000fe200078e3cff */
[----:B------:R-:W-:Y:S01]  /*13cd0*/  IMAD.X R61, RZ, RZ, R21, P2 ;  /* 0x000000ffff3d7224 */ /* 0x000fe200010e0615 */
[C---:B------:R-:W-:Y:S02]  /*13ce0*/  IADD3 R57, P3, R20.reuse, 0x4000, RZ ;  /* 0x0000400014397810 */ /* 0x040fe40007f7e0ff */
[----:B------:R-:W-:Y:S02]  /*13cf0*/  IADD3 R45, P2, R20, 0x7000, RZ ;  /* 0x00007000142d7810 */ /* 0x000fe40007f5e0ff */
[----:B------:R-:W-:Y:S02]  /*13d00*/  SHF.R.U64 R64, R64, 0x3, RZ ;  /* 0x0000000340407819 */ /* 0x000fe400000012ff */
[----:B------:R-:W-:-:S02]  /*13d10*/  SHF.R.S32.HI R13, RZ, 0x7, R12 ;  /* 0x00000007ff0d7819 */ /* 0x000fc4000001140c */
[----:B------:R-:W-:Y:S02]  /*13d20*/  SHF.R.U64 R52, R52, 0x3, RZ ;  /* 0x0000000334347819 */ /* 0x000fe400000012ff */
[----:B------:R-:W-:Y:S02]  /*13d30*/  LOP3.LUT R56, R57, 0x380, RZ, 0xc0, !PT ;  /* 0x0000038039387812 */ /* 0x000fe400078ec0ff */
[----:B------:R-:W-:Y:S02]  /*13d40*/  LOP3.LUT R44, R45, 0x380, RZ, 0xc0, !PT ;  /* 0x000003802d2c7812 */ /* 0x000fe400078ec0ff */
[----:B------:R-:W-:Y:S01]  /*13d50*/  LOP3.LUT R64, R64, R65, RZ, 0x3c, !PT ;  /* 0x0000004140407212 */ /* 0x000fe200078e3cff */
[--C-:B------:R-:W-:Y:S01]  /*13d60*/  IMAD.X R65, RZ, RZ, R21.reuse, P4 ;  /* 0x000000ffff417224 */ /* 0x100fe200020e0615 */
[----:B------:R-:W-:Y:S02]  /*13d70*/  LEA.HI R12, R12, R13, RZ, 0x1 ;  /* 0x0000000d0c0c7211 */ /* 0x000fe400078f08ff */
[----:B------:R-:W-:Y:S01]  /*13d80*/  LOP3.LUT R52, R52, R53, RZ, 0x3c, !PT ;  /* 0x0000003534347212 */ /* 0x000fe200078e3cff */
[----:B------:R-:W-:Y:S01]  /*13d90*/  IMAD.X R53, RZ, RZ, R21, P5 ;  /* 0x000000ffff357224 */ /* 0x000fe200028e0615 */
[----:B------:R-:W-:-:S02]  /*13da0*/  IADD3 R49, P4, R20, 0x6000, RZ ;  /* 0x0000600014317810 */ /* 0x000fc40007f9e0ff */
[----:B------:R-:W-:Y:S02]  /*13db0*/  SHF.R.U64 R56, R56, 0x3, RZ ;  /* 0x0000000338387819 */ /* 0x000fe400000012ff */
[----:B------:R-:W-:Y:S02]  /*13dc0*/  IADD3 R37, P5, R20, 0x9000, RZ ;  /* 0x0000900014257810 */ /* 0x000fe40007fbe0ff */
[----:B------:R-:W-:Y:S02]  /*13dd0*/  SHF.R.U64 R44, R44, 0x3, RZ ;  /* 0x000000032c2c7819 */ /* 0x000fe400000012ff */
[----:B------:R-:W-:Y:S02]  /*13de0*/  LOP3.LUT R12, R12, 0x3fffffe, RZ, 0xc0, !PT ;  /* 0x03fffffe0c0c7812 */ /* 0x000fe400078ec0ff */
[----:B------:R-:W-:Y:S02]  /*13df0*/  LOP3.LUT R48, R49, 0x380, RZ, 0xc0, !PT ;  /* 0x0000038031307812 */ /* 0x000fe400078ec0ff */
[----:B------:R-:W-:Y:S01]  /*13e00*/  LOP3.LUT R56, R56, R57, RZ, 0x3c, !PT ;  /* 0x0000003938387212 */ /* 0x000fe200078e3cff */
[--C-:B------:R-:W-:Y:S01]  /*13e10*/  IMAD.X R57, RZ, RZ, R21.reuse, P3 ;  /* 0x000000ffff397224 */ /* 0x100fe200018e0615 */
[----:B------:R-:W-:Y:S01]  /*13e20*/  LOP3.LUT R36, R37, 0x380, RZ, 0xc0, !PT ;  /* 0x0000038025247812 */ /* 0x000fe200078ec0ff */
[----:B------:R-:W-:Y:S01]  /*13e30*/  IMAD.IADD R9, R13, 0x1, -R12 ;  /* 0x000000010d097824 */ /* 0x000fe200078e0a0c */
[----:B------:R-:W-:Y:S01]  /*13e40*/  LOP3.LUT R44, R44, R45, RZ, 0x3c, !PT ;  /* 0x0000002d2c2c7212 */ /* 0x000fe200078e3cff */
[----:B------:R-:W-:Y:S01]  /*13e50*/  IMAD.X R45, RZ, RZ, R21, P2 ;  /* 0x000000ffff2d7224 */ /* 0x000fe200010e0615 */
[C---:B------:R-:W-:Y:S01]  /*13e60*/  IADD3 R41, P3, R20.reuse, 0x8000, RZ ;  /* 0x0000800014297810 */ /* 0x040fe20007f7e0ff */
[----:B------:R-:W-:Y:S01]  /*13e70*/  IMAD R7, R9, 0x40, R14 ;  /* 0x0000004009077824 */ /* 0x000fe200078e020e */
[----:B------:R-:W-:Y:S01]  /*13e80*/  IADD3 R29, P2, R20, 0xb000, RZ ;  /* 0x0000b000141d7810 */ /* 0x000fe20007f5e0ff */
[----:B------:R-:W1:Y:S01]  /*13e90*/  SHFL.IDX PT, R14, R26, 0x1, 0x1c1f ;  /* 0x003c1f001a0e7f89 */ /* 0x000e6200000e0000 */
[----:B------:R-:W-:Y:S01]  /*13ea0*/  SHF.R.U64 R48, R48, 0x3, RZ ;  /* 0x0000000330307819 */ /* 0x000fe200000012ff */
[----:B------:R-:W-:Y:S01]  /*13eb0*/  IMAD.IADD R4, R7, 0x1, R86 ;  /* 0x0000000107047824 */ /* 0x000fe200078e0256 */
[----:B------:R-:W-:-:S02]  /*13ec0*/  SHF.R.U64 R36, R36, 0x3, RZ ;  /* 0x0000000324247819 */ /* 0x000fc400000012ff */
[----:B------:R-:W-:Y:S02]  /*13ed0*/  LOP3.LUT R40, R41, 0x380, RZ, 0xc0, !PT ;  /* 0x0000038029287812 */ /* 0x000fe400078ec0ff */
[----:B------:R-:W-:Y:S02]  /*13ee0*/  LOP3.LUT R28, R29, 0x380, RZ, 0xc0, !PT ;  /* 0x000003801d1c7812 */ /* 0x000fe400078ec0ff */
[----:B------:R-:W-:Y:S01]  /*13ef0*/  LOP3.LUT R48, R48, R49, RZ, 0x3c, !PT ;  /* 0x0000003130307212 */ /* 0x000fe200078e3cff */
[--C-:B------:R-:W-:Y:S01]  /*13f00*/  IMAD.X R49, RZ, RZ, R21.reuse, P4 ;  /* 0x000000ffff317224 */ /* 0x100fe200020e0615 */
[----:B------:R-:W-:Y:S01]  /*13f10*/  LOP3.LUT R36, R36, R37, RZ, 0x3c, !PT ;  /* 0x0000002524247212 */ /* 0x000fe200078e3cff */
[----:B------:R-:W-:Y:S01]  /*13f20*/  IMAD.X R37, RZ, RZ, R21, P5 ;  /* 0x000000ffff257224 */ /* 0x000fe200028e0615 */
[----:B------:R-:W-:Y:S02]  /*13f30*/  IADD3 R33, P4, R20, 0xa000, RZ ;  /* 0x0000a00014217810 */ /* 0x000fe40007f9e0ff */
[----:B------:R-:W-:-:S02]  /*13f40*/  SHF.R.U64 R40, R40, 0x3, RZ ;  /* 0x0000000328287819 */ /* 0x000fc400000012ff */
[----:B------:R-:W-:Y:S02]  /*13f50*/  IADD3 R13, P5, R20, 0xd000, RZ ;  /* 0x0000d000140d7810 */ /* 0x000fe40007fbe0ff */
[----:B------:R-:W-:Y:S02]  /*13f60*/  SHF.R.U64 R28, R28, 0x3, RZ ;  /* 0x000000031c1c7819 */ /* 0x000fe400000012ff */
[----:B------:R-:W-:Y:S02]  /*13f70*/  LOP3.LUT R32, R33, 0x380, RZ, 0xc0, !PT ;  /* 0x0000038021207812 */ /* 0x000fe400078ec0ff */
[----:B------:R-:W-:Y:S01]  /*13f80*/  LOP3.LUT R40, R40, R41, RZ, 0x3c, !PT ;  /* 0x0000002928287212 */ /* 0x000fe200078e3cff */
[--C-:B------:R-:W-:Y:S01]  /*13f90*/  IMAD.X R41, RZ, RZ, R21.reuse, P3 ;  /* 0x000000ffff297224 */ /* 0x100fe200018e0615 */
[----:B------:R-:W-:Y:S02]  /*13fa0*/  LOP3.LUT R12, R13, 0x380, RZ, 0xc0, !PT ;  /* 0x000003800d0c7812 */ /* 0x000fe400078ec0ff */
[----:B------:R-:W-:Y:S01]  /*13fb0*/  LOP3.LUT R28, R28, R29, RZ, 0x3c, !PT ;  /* 0x0000001d1c1c7212 */ /* 0x000fe200078e3cff */
[----:B------:R-:W-:Y:S01]  /*13fc0*/  IMAD.X R29, RZ, RZ, R21, P2 ;  /* 0x000000ffff1d7224 */ /* 0x000fe200010e0615 */
[----:B------:R-:W-:-:S02]  /*13fd0*/  IADD3 R25, P3, R20, 0xc000, RZ ;  /* 0x0000c00014197810 */ /* 0x000fc40007f7e0ff */
[C---:B------:R-:W-:Y:S01]  /*13fe0*/  ISETP.GE.OR P2, PT, R4.reuse, R83, P0 ;  /* 0x000000530400720c */ /* 0x040fe20000746670 */
[----:B------:R-:W-:Y:S01]  /*13ff0*/  VIADD R4, R4, 0x8 ;  /* 0x0000000804047836 */ /* 0x000fe20000000000 */
[----:B------:R-:W-:Y:S02]  /*14000*/  SHF.R.U64 R32, R32, 0x3, RZ ;  /* 0x0000000320207819 */ /* 0x000fe400000012ff */
[----:B------:R-:W-:Y:S02]  /*14010*/  SHF.R.U64 R12, R12, 0x3, RZ ;  /* 0x000000030c0c7819 */ /* 0x000fe400000012ff */
[----:B------:R-:W-:Y:S02]  /*14020*/  LOP3.LUT R24, R25, 0x380, RZ, 0xc0, !PT ;  /* 0x0000038019187812 */ /* 0x000fe400078ec0ff */
[----:B------:R-:W-:Y:S01]  /*14030*/  LOP3.LUT R32, R32, R33, RZ, 0x3c, !PT ;  /* 0x0000002120207212 */ /* 0x000fe200078e3cff */
[----:B------:R-:W-:Y:S01]  /*14040*/  IMAD.X R33, RZ, RZ, R21, P4 ;  /* 0x000000ffff217224 */ /* 0x000fe200020e0615 */
[----:B------:R-:W-:-:S02]  /*14050*/  LOP3.LUT R12, R12, R13, RZ, 0x3c, !PT ;  /* 0x0000000d0c0c7212 */ /* 0x000fc400078e3cff */
[----:B------:R-:W-:Y:S01]  /*14060*/  ISETP.GE.OR P0, PT, R4, R83, P0 ;  /* 0x000000530400720c */ /* 0x000fe20000706670 */
[----:B0-----:R-:W-:Y:S01]  /*14070*/  @!P2 ST.E desc[UR42][R10.64], R6 ;  /* 0x000000060a00a985 */ /* 0x001fe2000c10192a */
[C---:B------:R-:W-:Y:S02]  /*14080*/  IADD3 R9, P4, R20.reuse, 0xe000, RZ ;  /* 0x0000e00014097810 */ /* 0x040fe40007f9e0ff */
[----:B------:R-:W-:Y:S02]  /*14090*/  LOP3.LUT R13, R20, 0x380, RZ, 0xc0, !PT ;  /* 0x00000380140d7812 */ /* 0x000fe400078ec0ff */
[----:B------:R-:W-:Y:S02]  /*140a0*/  SHF.R.U64 R24, R24, 0x3, RZ ;  /* 0x0000000318187819 */ /* 0x000fe400000012ff */
[----:B------:R-:W-:Y:S02]  /*140b0*/  LOP3.LUT R8, R9, 0x380, RZ, 0xc0, !PT ;  /* 0x0000038009087812 */ /* 0x000fe400078ec0ff */
[----:B------:R-:W-:-:S02]  /*140c0*/  SHF.R.U64 R13, R13, 0x3, RZ ;  /* 0x000000030d0d7819 */ /* 0x000fc400000012ff */
[----:B------:R-:W-:Y:S01]  /*140d0*/  LOP3.LUT R24, R24, R25, RZ, 0x3c, !PT ;  /* 0x0000001918187212 */ /* 0x000fe200078e3cff */
[--C-:B------:R-:W-:Y:S01]  /*140e0*/  IMAD.X R25, RZ, RZ, R21.reuse, P3 ;  /* 0x000000ffff197224 */ /* 0x100fe200018e0615 */
[----:B------:R-:W-:Y:S01]  /*140f0*/  IADD3 R7, P3, R20, 0xf000, RZ ;  /* 0x0000f00014077810 */ /* 0x000fe20007f7e0ff */
[----:B-1----:R0:W-:Y:S01]  /*14100*/  @!P0 ST.E desc[UR42][R14.64], R5 ;  /* 0x000000050e008985 */ /* 0x0021e2000c10192a */
[----:B------:R-:W-:Y:S02]  /*14110*/  SHF.R.U64 R8, R8, 0x3, RZ ;  /* 0x0000000308087819 */ /* 0x000fe400000012ff */
[----:B------:R-:W-:Y:S01]  /*14120*/  LOP3.LUT R20, R13, R20, RZ, 0x3c, !PT ;  /* 0x000000140d147212 */ /* 0x000fe200078e3cff */
[--C-:B------:R-:W-:Y:S01]  /*14130*/  IMAD.X R13, RZ, RZ, R21.reuse, P5 ;  /* 0x000000ffff0d7224 */ /* 0x100fe200028e0615 */
[----:B------:R-:W-:Y:S01]  /*14140*/  LOP3.LUT R8, R8, R9, RZ, 0x3c, !PT ;  /* 0x0000000908087212 */ /* 0x000fe200078e3cff */
[--C-:B------:R-:W-:Y:S01]  /*14150*/  IMAD.X R9, RZ, RZ, R21.reuse, P4 ;  /* 0x000000ffff097224 */ /* 0x100fe200020e0615 */
[----:B------:R-:W-:Y:S01]  /*14160*/  LOP3.LUT R4, R7, 0x380, RZ, 0xc0, !PT ;  /* 0x0000038007047812 */ /* 0x000fe200078ec0ff */
[----:B------:R-:W-:Y:S01]  /*14170*/  IMAD.X R85, RZ, RZ, R21, P3 ;  /* 0x000000ffff557224 */ /* 0x000fe200018e0615 */
[----:B------:R1:W5:Y:S01]  /*14180*/  LD.E.128 R72, desc[UR42][R20.64] ;  /* 0x0000002a14487980 */ /* 0x000362000c101d00 */
[----:B------:R-:W-:Y:S01]  /*14190*/  IMAD R82, R82, 0x20, R79 ;  /* 0x0000002052527824 */ /* 0x000fe200078e024f */
[----:B------:R-:W-:-:S02]  /*141a0*/  SHF.R.U64 R4, R4, 0x3, RZ ;  /* 0x0000000304047819 */ /* 0x000fc400000012ff */
[----:B------:R-:W5:Y:S04]  /*141b0*/  LD.E.128 R68, desc[UR42][R68.64] ;  /* 0x0000002a44447980 */ /* 0x000f68000c101d00 */
[----:B------:R-:W5:Y:S01]  /*141c0*/  LD.E.128 R64, desc[UR42][R64.64] ;  /* 0x0000002a40407980 */ /* 0x000f62000c101d00 */
[----:B-1----:R-:W-:Y:S01]  /*141d0*/  IMAD R21, R77, UR4, RZ ;  /* 0x000000044d157c24 */ /* 0x002fe2000f8e02ff */
[----:B------:R-:W-:Y:S02]  /*141e0*/  LOP3.LUT R84, R4, R7, RZ, 0x3c, !PT ;  /* 0x0000000704547212 */ /* 0x000fe400078e3cff */
[----:B------:R-:W5:Y:S01]  /*141f0*/  LD.E.128 R60, desc[UR42][R60.64] ;  /* 0x0000002a3c3c7980 */ /* 0x000f62000c101d00 */
[C---:B------:R-:W-:Y:S02]  /*14200*/  IMAD R77, R76.reuse, UR5, R21 ;  /* 0x000000054c4d7c24 */ /* 0x040fe4000f8e0215 */
[----:B------:R-:W-:Y:S01]  /*14210*/  IMAD.WIDE.U32 R20, R76, UR4, RZ ;  /* 0x000000044c147c25 */ /* 0x000fe2000f8e00ff */
[----:B------:R-:W-:Y:S01]  /*14220*/  ULDC.64 UR4, c[0x0][0xbe8] ;  /* 0x0002fa0000047ab9 */ /* 0x000fe20000000a00 */
[----:B0-----:R0:W5:Y:S02]  /*14230*/  LD.E.128 R4, desc[UR42][R84.64] ;  /* 0x0000002a54047980 */ /* 0x001164000c101d00 */
        /* <DEDUP_REMOVED lines=9> */
[----:B----4-:R-:W-:-:S03]  /*142d0*/  @P1 IMAD.HI.U32 R76, R82, R87, RZ ;  /* 0x00000057524c1227 */ /* 0x010fc600078e00ff */
[----:B------:R-:W5:Y:S01]  /*142e0*/  LD.E.128 R44, desc[UR42][R44.64] ;  /* 0x0000002a2c2c7980 */ /* 0x000f62000c101d00 */
[----:B------:R-:W-:Y:S02]  /*142f0*/  IMAD.IADD R21, R21, 0x1, R77 ;  /* 0x0000000115157824 */ /* 0x000fe400078e024d */
[----:B------:R-:W-:Y:S01]  /*14300*/  IMAD.MOV.U32 R77, RZ, RZ, R82 ;  /* 0x000000ffff4d7224 */ /* 0x000fe200078e0052 */
[----:B------:R-:W-:Y:S01]  /*14310*/  @P1 SHF.R.U32.HI R77, RZ, R89, R76 ;  /* 0x00000059ff4d1219 */ /* 0x000fe2000001164c */
[----:B------:R-:W-:Y:S01]  /*14320*/  IMAD R80, R80, UR4, RZ ;  /* 0x0000000450507c24 */ /* 0x000fe2000f8e02ff */
[----:B------:R-:W5:Y:S02]  /*14330*/  LD.E.128 R40, desc[UR42][R40.64] ;  /* 0x0000002a28287980 */ /* 0x000f64000c101d00 */
[--C-:B------:R-:W-:Y:S01]  /*14340*/  SHF.R.S32.HI R76, RZ, 0x1f, R77.reuse ;  /* 0x0000001fff4c7819 */ /* 0x100fe2000001144d */
[----:B------:R-:W-:Y:S01]  /*14350*/  IMAD.MOV R78, RZ, RZ, -R77 ;  /* 0x000000ffff4e7224 */ /* 0x000fe200078e0a4d */
[----:B------:R-:W5:Y:S01]  /*14360*/  LD.E.128 R36, desc[UR42][R36.64] ;  /* 0x0000002a24247980 */ /* 0x000f62000c101d00 */
[----:B0-----:R-:W-:-:S02]  /*14370*/  IMAD R85, R81, UR5, R80 ;  /* 0x0000000551557c24 */ /* 0x001fc4000f8e0250 */
[----:B------:R-:W-:Y:S01]  /*14380*/  IMAD.WIDE.U32 R20, R81, UR4, R20 ;  /* 0x0000000451147c25 */ /* 0x000fe2000f8e0014 */
[----:B------:R-:W-:Y:S01]  /*14390*/  ULDC.64 UR4, c[0x0][0xbe0] ;  /* 0x0002f80000047ab9 */ /* 0x000fe20000000a00 */
[----:B------:R-:W5:Y:S02]  /*143a0*/  LD.E.128 R32, desc[UR42][R32.64] ;  /* 0x0000002a20207980 */ /* 0x000f64000c101d00 */
[----:B------:R-:W-:Y:S02]  /*143b0*/  IMAD R76, R76, UR4, RZ ;  /* 0x000000044c4c7c24 */ /* 0x000fe4000f8e02ff */
[----:B------:R-:W-:Y:S01]  /*143c0*/  IMAD R3, R3, R78, R82 ;  /* 0x0000004e03037224 */ /* 0x000fe200078e0252 */
[----:B------:R-:W5:Y:S01]  /*143d0*/  LD.E.128 R28, desc[UR42][R28.64] ;  /* 0x0000002a1c1c7980 */ /* 0x000f62000c101d00 */
[----:B------:R-:W-:Y:S02]  /*143e0*/  IMAD.IADD R21, R21, 0x1, R85 ;  /* 0x0000000115157824 */ /* 0x000fe400078e0255 */
[C---:B------:R-:W-:Y:S01]  /*143f0*/  IMAD R81, R77.reuse, UR5, R76 ;  /* 0x000000054d517c24 */ /* 0x040fe2000f8e024c */
[----:B------:R-:W-:Y:S01]  /*14400*/  SHF.R.S32.HI R76, RZ, 0x1f, R3 ;  /* 0x0000001fff4c7819 */ /* 0x000fe20000011403 */
[----:B------:R-:W-:Y:S01]  /*14410*/  IMAD.WIDE.U32 R20, R77, UR4, R20 ;  /* 0x000000044d147c25 */ /* 0x000fe2000f8e0014 */
[----:B------:R-:W-:Y:S01]  /*14420*/  ULDC.64 UR4, c[0x0][0xbd8] ;  /* 0x0002f60000047ab9 */ /* 0x000fe20000000a00 */
[----:B------:R-:W5:Y:S02]  /*14430*/  LD.E.128 R24, desc[UR42][R24.64] ;  /* 0x0000002a18187980 */ /* 0x000f64000c101d00 */
[----:B------:R-:W-:-:S02]  /*14440*/  IMAD.IADD R21, R21, 0x1, R81 ;  /* 0x0000000115157824 */ /* 0x000fc400078e0251 */
[----:B------:R-:W5:Y:S01]  /*14450*/  LD.E.128 R12, desc[UR42][R12.64] ;  /* 0x0000002a0c0c7980 */ /* 0x000f62000c101d00 */
[----:B------:R-:W-:-:S03]  /*14460*/  IMAD R76, R76, UR4, RZ ;  /* 0x000000044c4c7c24 */ /* 0x000fc6000f8e02ff */
        /* <DEDUP_REMOVED lines=10> */
[----:B------:R-:W-:Y:S01]  /*14510*/  IMAD.IADD R21, R21, 0x1, R77 ;  /* 0x0000000115157824 */ /* 0x000fe200078e024d */
[----:B------:R-:W-:Y:S01]  /*14520*/  LEA R82, P2, R20, UR4, 0x1 ;  /* 0x0000000414527c11 */ /* 0x000fe2000f8408ff */
[----:B------:R-:W-:-:S03]  /*14530*/  IMAD.IADD R86, R79, 0x1, R86 ;  /* 0x000000014f567824 */ /* 0x000fc600078e0256 */
[----:B------:R-:W-:Y:S01]  /*14540*/  LEA.HI.X R84, R20, UR5, R21, 0x1, P2 ;  /* 0x0000000514547c11 */ /* 0x000fe200090f0c15 */
[----:B------:R-:W-:Y:S01]  /*14550*/  VIADD R3, R22, 0x32420 ;  /* 0x0003242016037836 */ /* 0x000fe20000000000 */
[----:B------:R-:W-:-:S04]  /*14560*/  ISETP.GE.AND P2, PT, R86, R83, PT ;  /* 0x000000535600720c */ /* 0x000fc80003f46270 */
[----:B------:R-:W-:Y:S01]  /*14570*/  PRMT R3, RZ, 0x654, R3 ;  /* 0x00000654ff037816 */ /* 0x000fe20000000003 */
[C---:B------:R-:W-:Y:S02]  /*14580*/  VIADD R76, R86.reuse, 0x20 ;  /* 0x00000020564c7836 */ /* 0x040fe40000000000 */
[----:B------:R-:W-:Y:S02]  /*14590*/  VIADD R78, R86, 0x40 ;  /* 0x00000040564e7836 */ /* 0x000fe40000000000 */
[C---:B------:R-:W-:Y:S02]  /*145a0*/  VIADD R90, R0.reuse, 0xc0 ;  /* 0x000000c0005a7836 */ /* 0x040fe40000000000 */
[C---:B------:R-:W-:Y:S01]  /*145b0*/  VIADD R88, R0.reuse, 0x80 ;  /* 0x0000008000587836 */ /* 0x040fe20000000000 */
[----:B0-----:R0:W-:Y:S01]  /*145c0*/  SYNCS.ARRIVE.TRANS64.RED.A1T0 RZ, [R3+URZ], RZ ;  /* 0x000000ff03ff79a7 */ /* 0x0011e2000810043f */
[----:B------:R-:W-:Y:S01]  /*145d0*/  VIADD R92, R0, 0x40 ;  /* 0x00000040005c7836 */ /* 0x000fe20000000000 */
[----:B------:R1:W2:Y:S01]  /*145e0*/  SHFL.IDX PT, R81, R82, RZ, 0x181f ;  /* 0x00181fff52517589 */ /* 0x0002a200000e0000 */
[----:B------:R-:W-:-:S02]  /*145f0*/  ISETP.GE.AND P1, PT, R76, R83, PT ;  /* 0x000000534c00720c */ /* 0x000fc40003f26270 */
[----:B------:R-:W-:Y:S01]  /*14600*/  ISETP.GE.AND P0, PT, R78, R83, PT ;  /* 0x000000534e00720c */ /* 0x000fe20003f06270 */
[----:B0-----:R1:W0:Y:S01]  /*14610*/  SHFL.IDX PT, R3, R84, RZ, 0x181f ;  /* 0x00181fff54037589 */ /* 0x00122200000e0000 */
[----:B------:R-:W-:Y:S02]  /*14620*/  SHF.R.S32.HI R89, RZ, 0x1f, R0 ;  /* 0x0000001fff597819 */ /* 0x000fe40000011400 */
[----:B------:R-:W-:Y:S02]  /*14630*/  SHF.R.S32.HI R85, RZ, 0x1f, R90 ;  /* 0x0000001fff557819 */ /* 0x000fe4000001145a */
[----:B------:R-:W-:Y:S02]  /*14640*/  SHF.R.S32.HI R87, RZ, 0x1f, R88 ;  /* 0x0000001fff577819 */ /* 0x000fe40000011458 */
[----:B------:R-:W-:Y:S01]  /*14650*/  SHF.R.S32.HI R91, RZ, 0x1f, R92 ;  /* 0x0000001fff5b7819 */ /* 0x000fe2000001145c */
[----:B-1----:R-:W-:Y:S06]  /*14660*/  @P2 BRA `(.L_x_15160) ;  /* 0x0000000000442947 */ /* 0x002fec0003800000 */
        /* <DEDUP_REMOVED lines=17> */
.L_x_15160:
[----:B------:R-:W-:Y:S05]  /*14780*/  BSYNC B1 ;  /* 0x0000000000017941 */ /* 0x000fea0003800000 */
.L_x_15159:
[----:B0-----:R0:W3:Y:S01]  /*14790*/  SHFL.IDX PT, R3, R84, 0x1, 0x181f ;  /* 0x00381f0054037f89 */ /* 0x0010e200000e0000 */
[----:B------:R-:W-:Y:S03]  /*147a0*/  BSSY B1, `(.L_x_15161) ;  /* 0x0000014000017945 */ /* 0x000fe60003800000 */
[----:B-1---5:R0:W1:Y:S01]  /*147b0*/  SHFL.IDX PT, R41, R82, 0x1, 0x181f ;  /* 0x00381f0052297f89 */ /* 0x02206200000e0000 */
[----:B------:R-:W-:Y:S05]  /*147c0*/  @P1 BRA `(.L_x_15162) ;  /* 0x0000000000441947 */ /* 0x000fea0003800000 */
[----:B------:R-:W-:Y:S02]  /*147d0*/  ULDC UR4, c[0x0][0xbc8] ;  /* 0x0002f20000047ab9 */ /* 0x000fe40000000800 */
[----:B------:R-:W-:Y:S02]  /*147e0*/  ISETP.GE.AND P4, PT, R0, UR4, PT ;  /* 0x0000000400007c0c */ /* 0x000fe4000bf86270 */
[----:B------:R-:W-:Y:S02]  /*147f0*/  ISETP.GE.AND P3, PT, R92, UR4, PT ;  /* 0x000000045c007c0c */ /* 0x000fe4000bf66270 */
[----:B------:R-:W-:Y:S02]  /*14800*/  ISETP.GE.AND P2, PT, R88, UR4, PT ;  /* 0x0000000458007c0c */ /* 0x000fe4000bf46270 */
[----:B------:R-:W-:-:S07]  /*14810*/  ISETP.GE.AND P1, PT, R90, UR4, PT ;  /* 0x000000045a007c0c */ /* 0x000fce000bf26270 */
[----:B-1----:R-:W-:-:S04]  /*14820*/  @!P4 LEA R20, P5, R0, R41, 0x1 ;  /* 0x000000290014c211 */ /* 0x002fc800078a08ff */
[----:B---3--:R-:W-:Y:S02]  /*14830*/  @!P4 LEA.HI.X R21, R0, R3, R89, 0x1, P5 ;  /* 0x000000030015c211 */ /* 0x008fe400028f0c59 */
        /* <DEDUP_REMOVED lines=10> */
.L_x_15162:
[----:B------:R-:W-:Y:S05]  /*148e0*/  BSYNC B1 ;  /* 0x0000000000017941 */ /* 0x000fea0003800000 */
.L_x_15161:
[----:B---3--:R3:W0:Y:S01]  /*148f0*/  SHFL.IDX PT, R3, R84, 0x2, 0x181f ;  /* 0x00581f0054037f89 */ /* 0x00862200000e0000 */
[----:B------:R-:W-:Y:S03]  /*14900*/  BSSY B1, `(.L_x_15163) ;  /* 0x0000014000017945 */ /* 0x000fe60003800000 */
[----:B----4-:R3:W4:Y:S01]  /*14910*/  SHFL.IDX PT, R25, R82, 0x2, 0x181f ;  /* 0x00581f0052197f89 */ /* 0x01072200000e0000 */
        /* <DEDUP_REMOVED lines=18> */
.L_x_15164:
[----:B------:R-:W-:Y:S05]  /*14a40*/  BSYNC B1 ;  /* 0x0000000000017941 */ /* 0x000fea0003800000 */
.L_x_15163:
[----:B0-----:R-:W-:Y:S01]  /*14a50*/  VIADD R8, R86, 0x60 ;  /* 0x0000006056087836 */ /* 0x001fe20000000000 */
[----:B------:R0:W0:Y:S04]  /*14a60*/  SHFL.IDX PT, R3, R84, 0x3, 0x181f ;  /* 0x00781f0054037f89 */ /* 0x00002800000e0000 */
        /* <DEDUP_REMOVED lines=22> */
.L_x_15157:
[----:B------:R-:W3:Y:S01]  /*14bd0*/  LDL R9, [R1+0x90] ;  /* 0x0000900001097983 */ /* 0x000ee20000100800 */
[----:B------:R-:W-:Y:S01]  /*14be0*/  ULDC.64 UR4, c[0x0][0xd00] ;  /* 0x0003400000047ab9 */ /* 0x000fe20000000a00 */
[----:B------:R-:W-:Y:S01]  /*14bf0*/  IMAD.MOV.U32 R0, RZ, RZ, RZ ;  /* 0x000000ffff007224 */ /* 0x000fe200078e00ff */
[----:B------:R-:W-:Y:S01]  /*14c00*/  ISETP.NE.U32.AND P0, PT, RZ, UR4, PT ;  /* 0x00000004ff007c0c */ /* 0x000fe2000bf05070 */
[----:B------:R-:W4:Y:S03]  /*14c10*/  LDC R25, c[0x0][0xce8] ;  /* 0x00033a00ff197b82 */ /* 0x000f260000000800 */
[----:B------:R-:W-:Y:S01]  /*14c20*/  ISETP.NE.AND.EX P0, PT, RZ, UR5, PT, P0 ;  /* 0x00000005ff007c0c */ /* 0x000fe2000bf05300 */
[----:B---3--:R-:W-:Y:S01]  /*14c30*/  IMAD.SHL.U32 R6, R9, 0x4, RZ ;  /* 0x0000000409067824 */ /* 0x008fe200078e00ff */
[----:B------:R-:W-:-:S04]  /*14c40*/  SHF.R.S32.HI R14, RZ, 0x1f, R9 ;  /* 0x0000001fff0e7819 */ /* 0x000fc80000011409 */
[----:B------:R-:W-:Y:S02]  /*14c50*/  IADD3 R4, P1, R6, UR4, RZ ;  /* 0x0000000406047c10 */ /* 0x000fe4000ff3e0ff */
[----:B------:R-:W-:-:S04]  /*14c60*/  SHF.L.U64.HI R3, R9, 0x2, R14 ;  /* 0x0000000209037819 */ /* 0x000fc8000001020e */
[----:B------:R-:W-:Y:S01]  /*14c70*/  IADD3.X R5, R3, UR5, RZ, P1, !PT ;  /* 0x0000000503057c10 */ /* 0x000fe20008ffe4ff */
[----:B------:R-:W-:Y:S02]  /*14c80*/  ULDC.64 UR4, c[0x0][0xd08] ;  /* 0x0003420000047ab9 */ /* 0x000fe40000000a00 */
[----:B------:R-:W-:Y:S02]  /*14c90*/  ISETP.NE.U32.AND P1, PT, RZ, UR4, PT ;  /* 0x00000004ff007c0c */ /* 0x000fe4000bf25070 */
[----:B------:R3:W5:Y:S02]  /*14ca0*/  @P0 LDG.E R0, desc[UR42][R4.64] ;  /* 0x0000002a04000981 */ /* 0x000764000c1e1900 */
[----:B------:R-:W-:-:S13]  /*14cb0*/  ISETP.NE.AND.EX P1, PT, RZ, UR5, PT, P1 ;  /* 0x00000005ff007c0c */ /* 0x000fda000bf25310 */
[----:B------:R-:W-:Y:S01]  /*14cc0*/  @P1 IADD3 R6, P2, R6, UR4, RZ ;  /* 0x0000000406061c10 */ /* 0x000fe2000ff5e0ff */
[----:B------:R-:W-:Y:S02]  /*14cd0*/  ULDC UR4, c[0x0][0xb88] ;  /* 0x0002e20000047ab9 */ /* 0x000fe40000000800 */
[----:B------:R-:W-:Y:S01]  /*14ce0*/  IMAD.U32 R8, RZ, RZ, UR4 ;  /* 0x00000004ff087e24 */ /* 0x000fe2000f8e00ff */
[----:B------:R-:W-:-:S05]  /*14cf0*/  @P1 IADD3.X R7, R3, UR5, RZ, P2, !PT ;  /* 0x0000000503071c10 */ /* 0x000fca00097fe4ff */
[----:B------:R3:W5:Y:S01]  /*14d00*/  @P1 LDG.E R8, desc[UR42][R6.64] ;  /* 0x0000002a06081981 */ /* 0x000762000c1e1900 */
[----:B----4-:R-:W-:Y:S01]  /*14d10*/  ISETP.NE.AND P2, PT, R25, 0x1, PT ;  /* 0x000000011900780c */ /* 0x010fe20003f45270 */
[----:B------:R-:W4:-:S12]  /*14d20*/  S2R R30, SR_TID.X ;  /* 0x00000000001e7919 */ /* 0x000f180000002100 */
[----:B------:R-:W0:Y:S01]  /*14d30*/  @P2 LDC R27, c[0x0][0xcec] ;  /* 0x00033b00ff1b2b82 */ /* 0x000e220000000800 */
[----:B----4-:R-:W-:-:S05]  /*14d40*/  VIADD R30, R30, 0xffffff80 ;  /* 0xffffff801e1e7836 */ /* 0x010fca0000000000 */
[----:B------:R-:W-:Y:S02]  /*14d50*/  SHF.R.S32.HI R3, RZ, 0x1f, R30 ;  /* 0x0000001fff037819 */ /* 0x000fe4000001141e */
[----:B------:R-:W-:Y:S02]  /*14d60*/  ISETP.GE.AND P3, PT, R30, 0x80, PT ;  /* 0x000000801e00780c */ /* 0x000fe40003f66270 */
[----:B------:R-:W-:Y:S01]  /*14d70*/  LEA.HI R20, R3, R30, RZ, 0x3 ;  /* 0x0000001e03147211 */ /* 0x000fe200078f18ff */
[----:B---3--:R-:W-:Y:S10]  /*14d80*/  @P1 BRA `(.L_x_15166) ;  /* 0x0000000000101947 */ /* 0x008ff40003800000 */
[----:B------:R-:W-:Y:S05]  /*14d90*/  @!P0 BRA `(.L_x_15166) ;  /* 0x00000000000c8947 */ /* 0x000fea0003800000 */
[----:B------:R-:W3:Y:S04]  /*14da0*/  LDG.E R3, desc[UR42][R4.64] ;  /* 0x0000002a04037981 */ /* 0x000ee8000c1e1900 */
[----:B-----5:R-:W3:Y:S02]  /*14db0*/  LDG.E R8, desc[UR42][R4.64+0x4] ;  /* 0x0000042a04087981 */ /* 0x020ee4000c1e1900 */
[----:B---3--:R-:W-:-:S07]  /*14dc0*/  IMAD.IADD R8, R8, 0x1, -R3 ;  /* 0x0000000108087824 */ /* 0x008fce00078e0a03 */
.L_x_15166:
[----:B------:R-:W3:Y:S04]  /*14dd0*/  LDL R28, [R1+0x94] ;  /* 0x00009400011c7983 */ /* 0x000ee80000100800 */
[----:B------:R4:W5:Y:S01]  /*14de0*/  LDL R26, [R1+0x6c] ;  /* 0x00006c00011a7983 */ /* 0x0009620000100800 */
[----:B------:R-:W-:Y:S01]  /*14df0*/  BSSY B1, `(.L_x_15167) ;  /* 0x000002e000017945 */ /* 0x000fe20003800000 */
[----:B------:R-:W-:Y:S02]  /*14e00*/  LOP3.LUT R24, R20, 0xfffffff8, RZ, 0xc0, !PT ;  /* 0xfffffff814187812 */ /* 0x000fe400078ec0ff */
[----:B------:R-:W-:Y:S02]  /*14e10*/  SEL R13, R9, RZ, !P0 ;  /* 0x000000ff090d7207 */ /* 0x000fe40004000000 */
[----:B------:R-:W-:-:S02]  /*14e20*/  SEL R14, R14, RZ, !P0 ;  /* 0x000000ff0e0e7207 */ /* 0x000fc40004000000 */
[----:B-----5:R-:W-:Y:S02]  /*14e30*/  SHF.R.S32.HI R11, RZ, 0x1f, R0 ;  /* 0x0000001fff0b7819 */ /* 0x020fe40000011400 */
[----:B---3--:R-:W-:Y:S01]  /*14e40*/  SHF.R.S32.HI R12, RZ, 0x1f, R28 ;  /* 0x0000001fff0c7819 */ /* 0x008fe2000001141c */
[----:B----4-:R-:W-:Y:S06]  /*14e50*/  @P3 BRA `(.L_x_15168) ;  /* 0x00000000009c3947 */ /* 0x010fec0003800000 */
[----:B------:R-:W3:Y:S01]  /*14e60*/  S2R R10, SR_TID.X ;  /* 0x00000000000a7919 */ /* 0x000ee20000002100 */
[----:B------:R-:W4:Y:S02]  /*14e70*/  LDC R9, c[0x0][0xce8] ;  /* 0x00033a00ff097b82 */ /* 0x000f240000000800 */
[----:B----4-:R-:W-:Y:S01]  /*14e80*/  IMAD R3, R8, R9, RZ ;  /* 0x0000000908037224 */ /* 0x010fe200078e02ff */
[----:B---3--:R-:W-:-:S04]  /*14e90*/  IADD3 R10, R26, -0x80, R10 ;  /* 0xffffff801a0a7810 */ /* 0x008fc80007ffe00a */
        /* <DEDUP_REMOVED lines=9> */
[----:B------:R-:W3:Y:S01]  /*14f30*/  @P0 LDC R15, c[0x0][0xcec] ;  /* 0x00033b00ff0f0b82 */ /* 0x000ee20000000800 */
[----:B------:R-:W-:Y:S01]  /*14f40*/  IMAD R7, R28, UR5, R7 ;  /* 0x000000051c077c24 */ /* 0x000fe2000f8e0207 */
[----:B------:R-:W-:-:S03]  /*14f50*/  ULDC.64 UR4, c[0x0][0xc98] ;  /* 0x0003260000047ab9 */ /* 0x000fc60000000a00 */
[----:B------:R-:W-:-:S03]  /*14f60*/  IMAD.IADD R5, R5, 0x1, R7 ;  /* 0x0000000105057824 */ /* 0x000fc600078e0207 */
[----:B------:R-:W4:Y:S01]  /*14f70*/  @P0 LDC R21, c[0x0][0xcf0] ;  /* 0x00033c00ff150b82 */ /* 0x000f220000000800 */
[----:B------:R-:W-:-:S04]  /*14f80*/  IMAD.WIDE.U32 R4, R13, UR4, R4 ;  /* 0x000000040d047c25 */ /* 0x000fc8000f8e0004 */
[----:B---3--:R-:W-:-:S05]  /*14f90*/  @P0 IMAD.HI.U32 R6, R10, R15, RZ ;  /* 0x0000000f0a060227 */ /* 0x008fca00078e00ff */
[----:B----4-:R-:W-:Y:S01]  /*14fa0*/  @P0 SHF.R.U32.HI R3, RZ, R21, R6 ;  /* 0x00000015ff030219 */ /* 0x010fe20000011606 */
        /* <DEDUP_REMOVED lines=18> */
.L_x_15168:
[----:B------:R-:W-:Y:S05]  /*150d0*/  BSYNC B1 ;  /* 0x0000000000017941 */ /* 0x000fea0003800000 */
.L_x_15167:
[----:B------:R-:W4:Y:S01]  /*150e0*/  @P2 LDC R9, c[0x0][0xcf0] ;  /* 0x00033c00ff092b82 */ /* 0x000f220000000800 */
[----:B------:R-:W-:Y:S01]  /*150f0*/  ULDC.64 UR4, c[0x0][0xba0] ;  /* 0x0002e80000047ab9 */ /* 0x000fe20000000a00 */
[----:B------:R-:W-:Y:S01]  /*15100*/  SHF.R.S32.HI R29, RZ, 0x3, R20 ;  /* 0x00000003ff1d7819 */ /* 0x000fe20000011414 */
[----:B---3--:R-:W-:Y:S02]  /*15110*/  IMAD R3, R11, UR4, RZ ;  /* 0x000000040b037c24 */ /* 0x008fe4000f8e02ff */
[----:B------:R-:W-:Y:S02]  /*15120*/  IMAD.IADD R24, R30, 0x1, -R24 ;  /* 0x000000011e187824 */ /* 0x000fe400078e0a18 */
[C---:B------:R-:W-:Y:S02]  /*15130*/  IMAD R3, R0.reuse, UR5, R3 ;  /* 0x0000000500037c24 */ /* 0x040fe4000f8e0203 */
[----:B------:R-:W-:Y:S01]  /*15140*/  IMAD.WIDE.U32 R4, R0, UR4, RZ ;  /* 0x0000000400047c25 */ /* 0x000fe2000f8e00ff */
[----:B------:R-:W-:-:S03]  /*15150*/  ULDC.64 UR4, c[0x0][0xbe8] ;  /* 0x0002fa0000047ab9 */ /* 0x000fc60000000a00 */
[----:B------:R-:W-:Y:S02]  /*15160*/  IMAD R6, R24, 0x20, R29 ;  /* 0x0000002018067824 */ /* 0x000fe400078e021d */
[----:B------:R-:W-:Y:S02]  /*15170*/  IMAD R0, R12, UR4, RZ ;  /* 0x000000040c007c24 */ /* 0x000fe4000f8e02ff */
[----:B------:R-:W-:Y:S02]  /*15180*/  IMAD.IADD R10, R26, 0x1, R6 ;  /* 0x000000011a0a7824 */ /* 0x000fe400078e0206 */
[----:B------:R-:W-:Y:S02]  /*15190*/  IMAD R7, R28, UR5, R0 ;  /* 0x000000051c077c24 */ /* 0x000fe4000f8e0200 */
[----:B------:R-:W-:Y:S02]  /*151a0*/  IMAD.IADD R5, R5, 0x1, R3 ;  /* 0x0000000105057824 */ /* 0x000fe400078e0203 */
[----:B0-----:R-:W-:-:S04]  /*151b0*/  @P2 IMAD.HI.U32 R0, R10, R27, RZ ;  /* 0x0000001b0a002227 */ /* 0x001fc800078e00ff */
        /* <DEDUP_REMOVED lines=38> */
.L_x_15364:
        /* <DEDUP_REMOVED lines=22> */
.L_x_15171:
[----:B------:R-:W-:Y:S05]  /*15580*/  BSYNC B1 ;  /* 0x0000000000017941 */ /* 0x000fea0003800000 */
.L_x_15170:
[----:B------:R-:W-:-:S03]  /*15590*/  UMOV UR4, 0xffffffff ;  /* 0xffffffff00047882 */ /* 0x000fc60000000000 */
[----:B------:R-:W-:Y:S05]  /*155a0*/  BRA.DIV UR4, `(.L_x_15172) ;  /* 0x0000009204bc7947 */ /* 0x000fea000b800000 */
[----:B---3--:R3:W0:Y:S04]  /*155b0*/  SHFL.IDX PT, R0, R4, 0x1, 0x181f ;  /* 0x00381f0004007f89 */ /* 0x00862800000e0000 */
[----:B----4-:R3:W4:Y:S02]  /*155c0*/  SHFL.IDX PT, R14, R3, 0x1, 0x181f ;  /* 0x00381f00030e7f89 */ /* 0x01072400000e0000 */
.L_x_15368:
        /* <DEDUP_REMOVED lines=21> */
.L_x_15174:
[----:B------:R-:W-:Y:S05]  /*15720*/  BSYNC B1 ;  /* 0x0000000000017941 */ /* 0x000fea0003800000 */
.L_x_15173:
[----:B------:R-:W-:-:S03]  /*15730*/  UMOV UR4, 0xffffffff ;  /* 0xffffffff00047882 */ /* 0x000fc60000000000 */
[----:B------:R-:W-:Y:S05]  /*15740*/  BRA.DIV UR4, `(.L_x_15175) ;  /* 0x00000092049c7947 */ /* 0x000fea000b800000 */
[----:B0-----:R0:W0:Y:S04]  /*15750*/  SHFL.IDX PT, R0, R4, 0x2, 0x181f ;  /* 0x00581f0004007f89 */ /* 0x00102800000e0000 */
[----:B----4-:R4:W0:Y:S02]  /*15760*/  SHFL.IDX PT, R14, R3, 0x2, 0x181f ;  /* 0x00581f00030e7f89 */ /* 0x01082400000e0000 */
.L_x_15372:
        /* <DEDUP_REMOVED lines=21> */
.L_x_15177:
[----:B------:R-:W-:Y:S05]  /*158c0*/  BSYNC B1 ;  /* 0x0000000000017941 */ /* 0x000fea0003800000 */
.L_x_15176:
[----:B------:R-:W-:-:S03]  /*158d0*/  UMOV UR4, 0xffffffff ;  /* 0xffffffff00047882 */ /* 0x000fc60000000000 */
[----:B------:R-:W-:Y:S05]  /*158e0*/  BRA.DIV UR4, `(.L_x_15178) ;  /* 0x00000092047c7947 */ /* 0x000fea000b800000 */
[----:B0-----:R0:W0:Y:S04]  /*158f0*/  SHFL.IDX PT, R0, R4, 0x3, 0x181f ;  /* 0x00781f0004007f89 */ /* 0x00102800000e0000 */
[----:B------:R0:W0:Y:S02]  /*15900*/  SHFL.IDX PT, R14, R3, 0x3, 0x181f ;  /* 0x00781f00030e7f89 */ /* 0x00002400000e0000 */
.L_x_15376:
[----:B0--34-:R-:W-:-:S05]  /*15910*/  VIADD R3, R7, 0x60 ;  /* 0x0000006007037836 */ /* 0x019fca0000000000 */
        /* <DEDUP_REMOVED lines=19> */
.L_x_15165:
[----:B------:R-:W-:Y:S05]  /*15a50*/  BSYNC B0 ;  /* 0x0000000000007941 */ /* 0x000fea0003800000 */
.L_x_15156:
[----:B------:R-:W-:Y:S02]  /*15a60*/  ULDC UR4, c[0x0][0xd3c] ;  /* 0x00034f0000047ab9 */ /* 0x000fe40000000800 */
[----:B--2---:R-:W-:-:S13]  /*15a70*/  ISETP.GE.AND P0, PT, R103, UR4, PT ;  /* 0x0000000467007c0c */ /* 0x004fda000bf06270 */
[----:B------:R-:W-:Y:S05]  /*15a80*/  @!P0 BRA `(.L_x_15179) ;  /* 0xfffffeb400748947 */ /* 0x000fea000383ffff */
[----:B------:R-:W-:Y:S05]  /*15a90*/  BRA `(.L_x_15021) ;  /* 0x0000007800207947 */ /* 0x000fea0003800000 */
.L_x_15019:
        /* <DEDUP_REMOVED lines=16> */
.L_x_15180:
        /* <DEDUP_REMOVED lines=41> */
.L_x_15186:
        /* <DEDUP_REMOVED lines=12> */
.L_x_15185:
[----:B------:R-:W-:Y:S05]  /*15ef0*/  BSYNC B0 ;  /* 0x0000000000007941 */ /* 0x000fea0003800000 */
.L_x_15184:
        /* <DEDUP_REMOVED lines=20> */
.L_x_15182:
        /* <DEDUP_REMOVED lines=20> */
.L_x_15187:
        /* <DEDUP_REMOVED lines=59> */
.L_x_15183:
[----:B------:R-:W-:Y:S02]  /*16530*/  IMAD.MOV.U32 R17, RZ, RZ, RZ ;  /* 0x000000ffff117224 */ /* 0x000fe400078e00ff */
[----:B------:R-:W-:Y:S02]  /*16540*/  IMAD.U32 R16, RZ, RZ, UR6 ;  /* 0x00000006ff107e24 */ /* 0x000fe4000f8e00ff */
[----:B------:R-:W-:-:S07]  /*16550*/  IMAD.MOV.U32 R18, RZ, RZ, RZ ;  /* 0x000000ffff127224 */ /* 0x000fce00078e00ff */
.L_x_15188:
[----:B------:R-:W-:-:S13]  /*16560*/  ISETP.NE.AND P0, PT, R5, RZ, PT ;  /* 0x000000ff0500720c */ /* 0x000fda0003f05270 */
[----:B------:R-:W0:Y:S01]  /*16570*/  @!P0 S2R R3, SR_CgaCtaId ;  /* 0x0000000000038919 */ /* 0x000e220000008800 */
[----:B------:R-:W-:-:S04]  /*16580*/  @!P0 MOV R2, 0x400 ;  /* 0x0000040000028802 */ /* 0x000fc80000000f00 */
[----:B0-----:R-:W-:-:S05]  /*16590*/  @!P0 LEA R2, R3, R2, 0x18 ;  /* 0x0000000203028211 */ /* 0x001fca00078ec0ff */
[----:B------:R1:W-:Y:S01]  /*165a0*/  @!P0 STS.128 [R2+0x324d0], R16 ;  /* 0x0324d01002008388 */ /* 0x0003e20000000c00 */
[----:B------:R-:W-:Y:S06]  /*165b0*/  BAR.ARV 0x5, 0x180 ;  /* 0x0146000000007b1d */ /* 0x000fec0000002000 */
.L_x_15181:
        /* <DEDUP_REMOVED lines=19> */
[----:B------:R-:W-:Y:S01]  /*166f0*/  SHF.R.U32.HI R3, RZ, 0x3, R5 ;  /* 0x00000003ff037819 */ /* 0x000fe20000011605 */
[----:B------:R-:W-:Y:S01]  /*16700*/  IMAD.MOV.U32 R27, RZ, RZ, 0x1 ;  /* 0x00000001ff1b7424 */ /* 0x000fe200078e00ff */
[----:B------:R-:W-:Y:S01]  /*16710*/  LOP3.LUT R33, R4, 0x200, R33, 0xf8, !PT ;  /* 0x0000020004217812 */ /* 0x000fe200078ef821 */
[----:B------:R-:W-:Y:S01]  /*16720*/  ULDC.64 UR40, c[0x0][0x198] ;  /* 0x0000660000287ab9 */ /* 0x000fe20000000a00 */
[----:B------:R-:W-:Y:S01]  /*16730*/  LOP3.LUT R0, R3, 0x70, R0, 0xf8, !PT ;  /* 0x0000007003007812 */ /* 0x000fe200078ef800 */
[----:B------:R-:W-:Y:S01]  /*16740*/  ULOP3.LUT UR38, UR36, 0x2, URZ, 0xfc, !UPT ;  /* 0x0000000224267892 */ /* 0x000fe2000f8efc3f */
[C---:B------:R-:W-:Y:S01]  /*16750*/  LOP3.LUT R4, R2.reuse, 0x40, RZ, 0xfc, !PT ;  /* 0x0000004002047812 */ /* 0x040fe200078efcff */
[----:B------:R-:W-:Y:S01]  /*16760*/  ULDC UR37, c[0x0][0xc] ;  /* 0x0000030000257ab9 */ /* 0x000fe20000000800 */
[----:B------:R-:W-:-:S02]  /*16770*/  LOP3.LUT R3, R2, 0x80, RZ, 0xfc, !PT ;  /* 0x0000008002037812 */ /* 0x000fc400078efcff */
[----:B------:R-:W-:Y:S01]  /*16780*/  LOP3.LUT R0, R2, 0xc0, RZ, 0xfc, !PT ;  /* 0x000000c002007812 */ /* 0x000fe200078efcff */
[----:B0-----:R-:W-:-:S06]  /*16790*/  ULEA UR4, UR5, UR4, 0x18 ;  /* 0x0000000405047291 */ /* 0x001fcc000f8ec03f */
[----:B------:R-:W-:-:S04]  /*167a0*/  IMAD.U32 R22, RZ, RZ, UR4 ;  /* 0x00000004ff167e24 */ /* 0x000fc8000f8e00ff */
[----:B--2---:R-:W-:-:S07]  /*167b0*/  IMAD R26, R33, 0x2, R22 ;  /* 0x00000002211a7824 */ /* 0x004fce00078e0216 */
.L_x_15294:
[----:B------:R-:W0:Y:S02]  /*167c0*/  LDC.64 R36, c[0x0][0xd88] ;  /* 0x00036200ff247b82 */ /* 0x000e240000000a00 */
[----:B0-----:R-:W-:-:S06]  /*167d0*/  IMAD.WIDE R36, R19, 0x4, R36 ;  /* 0x0000000413247825 */ /* 0x001fcc00078e0224 */
        /* <DEDUP_REMOVED lines=10> */
[----:B0-----:R-:W-:Y:S01]  /*16880*/  IMAD.MOV.U32 R37, RZ, RZ, RZ ;  /* 0x000000ffff257224 */ /* 0x001fe200078e00ff */
[----:B--2---:R-:W-:-:S05]  /*16890*/  SHF.R.S32.HI R0, RZ, 0x1f, R36 ;  /* 0x0000001fff007819 */ /* 0x004fca0000011424 */
        /* <DEDUP_REMOVED lines=17> */
[----:B---3--:R-:W-:Y:S01]  /*169b0*/  @P2 IADD3 R6, P3, R29, UR8, RZ ;  /* 0x000000081d062c10 */ /* 0x008fe2000ff7e0ff */
        /* <DEDUP_REMOVED lines=20> */
[----:B0-----:R-:W2:Y:S02]  /*16b00*/  LDG.E R8, desc[UR42][R2.64+0x4] ;  /* 0x0000042a02087981 */ /* 0x001ea4000c1e1900 */
[----:B--2---:R-:W-:-:S05]  /*16b10*/  IMAD.IADD R10, R8, 0x1, -R9 ;  /* 0x00000001080a7824 */ /* 0x004fca00078e0a09 */
[----:B------:R1:W-:Y:S02]  /*16b20*/  STL [R1+0x4], R10 ;  /* 0x0000040a01007387 */ /* 0x0003e40000100800 */
.L_x_15190:
        /* <DEDUP_REMOVED lines=9> */
.L_x_15191:
        /* <DEDUP_REMOVED lines=9> */
.L_x_15192:
        /* <DEDUP_REMOVED lines=9> */
[----:B------:R-:W-:-:S02]  /*16ce0*/  IMAD.SHL.U32 R2, R17, 0x80, RZ ;  /* 0x0000008011027824 */ /* 0x000fc400078e00ff */
[----:B------:R-:W-:Y:S02]  /*16cf0*/  IMAD.IADD R31, R7, 0x1, R6 ;  /* 0x00000001071f7824 */ /* 0x000fe400078e0206 */
[----:B------:R-:W-:-:S04]  /*16d00*/  VIADD R2, R2, 0x7f ;  /* 0x0000007f02027836 */ /* 0x000fc80000000000 */
[----:B0-----:R-:W-:-:S05]  /*16d10*/  @P0 IMAD.HI.U32 R8, R2, R8, RZ ;  /* 0x0000000802080227 */ /* 0x001fca00078e00ff */
[----:B---3--:R-:W-:Y:S01]  /*16d20*/  @P0 SHF.R.U32.HI R2, RZ, R3, R8 ;  /* 0x00000003ff020219 */ /* 0x008fe20000011608 */
[----:B------:R-:W-:-:S04]  /*16d30*/  VIADD R3, R31, 0x5f ;  /* 0x0000005f1f037836 */ /* 0x000fc80000000000 */
        /* <DEDUP_REMOVED lines=31> */
.L_x_15379:
[----:B--2---:R-:W-:Y:S02]  /*16f30*/  ISETP.NE.AND P0, PT, R14, RZ, PT ;  /* 0x000000ff0e00720c */ /* 0x004fe40003f05270 */
[----:B------:R-:W-:-:S11]  /*16f40*/  PLOP3.LUT P6, PT, PT, PT, PT, 0x8, 0x0 ;  /* 0x000000000000781c */ /* 0x000fd60003fce170 */
[----:B------:R-:W-:Y:S05]  /*16f50*/  @P0 BRA `(.L_x_15196) ;  /* 0x00000000000c0947 */ /* 0x000fea0003800000 */
[----:B------:R-:W-:-:S03]  /*16f60*/  UMOV UR4, 0xffffffff ;  /* 0xffffffff00047882 */ /* 0x000fc60000000000 */
[----:B------:R-:W-:Y:S05]  /*16f70*/  BRA.DIV UR4, `(.L_x_15197) ;  /* 0x0000007e04547947 */ /* 0x000fea000b800000 */
[----:B------:R-:W-:-:S13]  /*16f80*/  ELECT P6, URZ, PT ;  /* 0x00000000003f782f */ /* 0x000fda00038c0000 */
.L_x_15196:
        /* <DEDUP_REMOVED lines=9> */
.L_x_15382:
[----:B------:R-:W-:Y:S05]  /*17020*/  BSYNC B1 ;  /* 0x0000000000017941 */ /* 0x000fea0003800000 */
.L_x_15198:
        /* <DEDUP_REMOVED lines=10> */
.L_x_15383:
[----:B------:R-:W-:Y:S05]  /*170d0*/  BSYNC B2 ;  /* 0x0000000000027941 */ /* 0x000fea0003800000 */
.L_x_15202:
        /* <DEDUP_REMOVED lines=9> */
.L_x_15205:
[----:B------:R-:W-:Y:S05]  /*17170*/  BSYNC B2 ;  /* 0x0000000000027941 */ /* 0x000fea0003800000 */
.L_x_15204:
        /* <DEDUP_REMOVED lines=12> */
.L_x_15206:
        /* <DEDUP_REMOVED lines=13> */
.L_x_15384:
[----:B------:R-:W-:Y:S05]  /*17310*/  BSYNC B2 ;  /* 0x0000000000027941 */ /* 0x000fea0003800000 */
.L_x_15207:
        /* <DEDUP_REMOVED lines=11> */
.L_x_15210:
[----:B------:R-:W-:Y:S05]  /*173d0*/  BSYNC B2 ;  /* 0x0000000000027941 */ /* 0x000fea0003800000 */
.L_x_15209:
        /* <DEDUP_REMOVED lines=9> */
.L_x_15211:
        /* <DEDUP_REMOVED lines=15> */
.L_x_15212:
        /* <DEDUP_REMOVED lines=15> */
.L_x_15213:
        /* <DEDUP_REMOVED lines=15> */
.L_x_15214:
        /* <DEDUP_REMOVED lines=10> */
.L_x_15201:
[----:B------:R-:W-:Y:S05]  /*177e0*/  BSYNC B1 ;  /* 0x0000000000017941 */ /* 0x000fea0003800000 */
.L_x_15200:
        /* <DEDUP_REMOVED lines=9> */
.L_x_15230:
        /* <DEDUP_REMOVED lines=11> */
.L_x_15385:
[----:B------:R-:W-:Y:S05]  /*17930*/  BSYNC B2 ;  /* 0x0000000000027941 */ /* 0x000fea0003800000 */
.L_x_15217:
        /* <DEDUP_REMOVED lines=9> */
.L_x_15220:
[----:B------:R-:W-:Y:S05]  /*179d0*/  BSYNC B2 ;  /* 0x0000000000027941 */ /* 0x000fea0003800000 */
.L_x_15219:
        /* <DEDUP_REMOVED lines=11> */
.L_x_15221:
        /* <DEDUP_REMOVED lines=13> */
.L_x_15386:
[----:B------:R-:W-:Y:S05]  /*17b60*/  BSYNC B2 ;  /* 0x0000000000027941 */ /* 0x000fea0003800000 */
.L_x_15222:
        /* <DEDUP_REMOVED lines=11> */
.L_x_15225:
[----:B------:R-:W-:Y:S05]  /*17c20*/  BSYNC B2 ;  /* 0x0000000000027941 */ /* 0x000fea0003800000 */
.L_x_15224:
        /* <DEDUP_REMOVED lines=9> */
.L_x_15226:
        /* <DEDUP_REMOVED lines=15> */
.L_x_15227:
        /* <DEDUP_REMOVED lines=15> */
.L_x_15228:
        /* <DEDUP_REMOVED lines=15> */
.L_x_15229:
        /* <DEDUP_REMOVED lines=10> */
.L_x_15216:
[----:B------:R-:W-:Y:S05]  /*18030*/  BSYNC B1 ;  /* 0x0000000000017941 */ /* 0x000fea0003800000 */
.L_x_15215:
        /* <DEDUP_REMOVED lines=8> */
.L_x_15194:
[----:B------:R-:W-:Y:S05]  /*180c0*/  BSYNC B0 ;  /* 0x0000000000007941 */ /* 0x000fea0003800000 */
.L_x_15193:
[----:B------:R-:W2:Y:S01]  /*180d0*/  LDC R0, c[0x0][0x448] ;  /* 0x00011200ff007b82 */ /* 0x000ea20000000800 */
[----:B0-----:R-:W-:Y:S01]  /*180e0*/  LEA R3, R17, 0x7f, 0x7 ;  /* 0x0000007f11037811 */ /* 0x001fe200078e38ff */
        /* <DEDUP_REMOVED lines=33> */
.L_x_15232:
        /* <DEDUP_REMOVED lines=20> */
.L_x_15235:
[----:B------:R-:W-:Y:S05]  /*18440*/  BSYNC B6 ;  /* 0x0000000000067941 */ /* 0x000fea0003800000 */
.L_x_15234:
        /* <DEDUP_REMOVED lines=20> */
.L_x_15238:
        /* <DEDUP_REMOVED lines=15> */
.L_x_15237:
[----:B------:R-:W-:Y:S05]  /*18680*/  BSYNC B6 ;  /* 0x0000000000067941 */ /* 0x000fea0003800000 */
.L_x_15236:
[----:B------:R-:W2:Y:S01]  /*18690*/  LDL R21, [R1+0x1c] ;  /* 0x00001c0001157983 */ /* 0x000ea20000100800 */
[----:B------:R-:W-:Y:S01]  /*186a0*/  ULDC.64 UR4, c[0x0][0xaf0] ;  /* 0x0002bc0000047ab9 */ /* 0x000fe20000000a00 */
[----:B-1----:R-:W0:Y:S01]  /*186b0*/  LDC R10, c[0x0][0x430] ;  /* 0x00010c00ff0a7b82 */ /* 0x002e220000000800 */
[----:B------:R-:W-:Y:S01]  /*186c0*/  ISETP.NE.U32.AND P0, PT, RZ, UR4, PT ;  /* 0x00000004ff007c0c */ /* 0x000fe2000bf05070 */
[----:B------:R-:W1:Y:S03]  /*186d0*/  S2R R20, SR_TID.X ;  /* 0x0000000000147919 */ /* 0x000e660000002100 */
[----:B------:R-:W-:-:S13]  /*186e0*/  ISETP.NE.AND.EX P0, PT, RZ, UR5, PT, P0 ;  /* 0x00000005ff007c0c */ /* 0x000fda000bf05300 */
[----:B------:R-:W-:Y:S01]  /*186f0*/  @P0 IADD3 R2, P1, R29, UR4, RZ ;  /* 0x000000041d020c10 */ /* 0x000fe2000ff3e0ff */
[----:B------:R-:W-:Y:S01]  /*18700*/  IMAD.MOV.U32 R11, RZ, RZ, RZ ;  /* 0x000000ffff0b7224 */ /* 0x000fe200078e00ff */
[----:B------:R-:W-:Y:S02]  /*18710*/  ULDC UR4, c[0x0][0x2f4] ;  /* 0x0000bd0000047ab9 */ /* 0x000fe40000000800 */
[----:B------:R-:W-:Y:S01]  /*18720*/  @P0 IADD3.X R3, R30, UR5, RZ, P1, !PT ;  /* 0x000000051e030c10 */ /* 0x000fe20008ffe4ff */
[----:B------:R-:W-:-:S04]  /*18730*/  ULDC UR5, c[0x0][0x320] ;  /* 0x0000c80000057ab9 */ /* 0x000fc80000000800 */
[----:B------:R3:W4:Y:S01]  /*18740*/  @P0 LDG.E R32, desc[UR42][R2.64] ;  /* 0x0000002a02200981 */ /* 0x000722000c1e1900 */
[----:B-1----:R-:W-:-:S04]  /*18750*/  LOP3.LUT R20, R20, 0x7f, RZ, 0xc0, !PT ;  /* 0x0000007f14147812 */ /* 0x002fc800078ec0ff */
[----:B------:R-:W-:Y:S02]  /*18760*/  SHF.R.U32.HI R35, RZ, 0x3, R20 ;  /* 0x00000003ff237819 */ /* 0x000fe40000011614 */
[----:B------:R-:W1:Y:S01]  /*18770*/  S2R R20, SR_TID.X ;  /* 0x0000000000147919 */ /* 0x000e620000002100 */
[----:B0-----:R-:W-:-:S13]  /*18780*/  ISETP.NE.AND P1, PT, R10, 0x1, PT ;  /* 0x000000010a00780c */ /* 0x001fda0003f25270 */
[----:B------:R-:W0:Y:S08]  /*18790*/  @P1 LDC R5, c[0x0][0x434] ;  /* 0x00010d00ff051b82 */ /* 0x000e300000000800 */
[----:B------:R-:W5:Y:S01]  /*187a0*/  @P1 LDC R4, c[0x0][0x438] ;  /* 0x00010e00ff041b82 */ /* 0x000f620000000800 */
[----:B-1----:R-:W-:-:S05]  /*187b0*/  IMAD.SHL.U32 R20, R20, 0x10, RZ ;  /* 0x0000001014147824 */ /* 0x002fca00078e00ff */
[----:B------:R-:W-:Y:S01]  /*187c0*/  LOP3.LUT R20, R35, 0x70, R20, 0xf8, !PT ;  /* 0x0000007023147812 */ /* 0x000fe200078ef814 */
[----:B--2---:R-:W-:-:S04]  /*187d0*/  VIADD R0, R21, 0xffffffff ;  /* 0xffffffff15007836 */ /* 0x004fc80000000000 */
[----:B------:R-:W-:-:S05]  /*187e0*/  IMAD R8, R0, 0x60, R20 ;  /* 0x0000006000087824 */ /* 0x000fca00078e0214 */
[----:B------:R-:W-:-:S04]  /*187f0*/  ISETP.GE.AND P0, PT, R8, R31, PT ;  /* 0x0000001f0800720c */ /* 0x000fc80003f06270 */
[----:B------:R-:W-:Y:S01]  /*18800*/  ISETP.GT.U32.OR P0, PT, R20, 0x5f, P0 ;  /* 0x0000005f1400780c */ /* 0x000fe20000704470 */
[----:B------:R-:W-:-:S04]  /*18810*/  IMAD.IADD R8, R8, 0x1, R34 ;  /* 0x0000000108087824 */ /* 0x000fc800078e0222 */
[----:B0-----:R-:W-:-:S08]  /*18820*/  @P1 IMAD.HI.U32 R5, R8, R5, RZ ;  /* 0x0000000508051227 */ /* 0x001fd000078e00ff */
[----:B---3--:R-:W0:Y:S01]  /*18830*/  @!P0 LDC.64 R2, c[0x0][0x428] ;  /* 0x00010a00ff028b82 */ /* 0x008e220000000a00 */
[----:B------:R-:W-:Y:S01]  /*18840*/  IMAD.MOV.U32 R9, RZ, RZ, R8 ;  /* 0x000000ffff097224 */ /* 0x000fe200078e0008 */
[----:B-----5:R-:W-:-:S06]  /*18850*/  @P1 SHF.R.U32.HI R9, RZ, R4, R5 ;  /* 0x00000004ff091219 */ /* 0x020fcc0000011605 */
        /* <DEDUP_REMOVED lines=11> */
[----:B------:R-:W-:-:S04]  /*18910*/  IMAD.MOV R3, RZ, RZ, -R9 ;  /* 0x000000ffff037224 */ /* 0x000fc800078e0a09 */
[----:B------:R-:W-:-:S05]  /*18920*/  IMAD R3, R10, R3, R8 ;  /* 0x000000030a037224 */ /* 0x000fca00078e0208 */
[----:B------:R-:W-:Y:S01]  /*18930*/  STL [R1+0x8], R3 ;  /* 0x0000080301007387 */ /* 0x000fe20000100800 */
[----:B------:R-:W0:Y:S01]  /*18940*/  S2R R21, SR_TID.X ;  /* 0x0000000000157919 */ /* 0x000e220000002100 */
[----:B------:R-:W-:-:S05]  /*18950*/  IMAD.U32 R2, RZ, RZ, UR38 ;  /* 0x00000026ff027e24 */ /* 0x000fca000f8e00ff */
[----:B------:R-:W-:Y:S02]  /*18960*/  ISETP.NE.AND P2, PT, R2, 0x3, PT ;  /* 0x000000030200780c */ /* 0x000fe40003f45270 */
[----:B------:R-:W-:-:S11]  /*18970*/  LOP3.LUT R23, R23, 0xfffff7ff, RZ, 0xc0, !PT ;  /* 0xfffff7ff17177812 */ /* 0x000fd600078ec0ff */
[----:B------:R-:W-:Y:S01]  /*18980*/  @P2 LOP3.LUT R23, R23, 0x800, RZ, 0xfc, !PT ;  /* 0x0000080017172812 */ /* 0x000fe200078efcff */
[----:B0-----:R-:W-:-:S05]  /*18990*/  IMAD.SHL.U32 R21, R21, 0x8, RZ ;  /* 0x0000000815157824 */ /* 0x001fca00078e00ff */
[----:B------:R-:W-:-:S04]  /*189a0*/  LOP3.LUT R21, R21, 0x38, RZ, 0xc0, !PT ;  /* 0x0000003815157812 */ /* 0x000fc800078ec0ff */
[----:B------:R-:W-:Y:S02]  /*189b0*/  LOP3.LUT R12, R21, 0x40, RZ, 0xfc, !PT ;  /* 0x00000040150c7812 */ /* 0x000fe400078efcff */
[----:B------:R-:W-:Y:S02]  /*189c0*/  LOP3.LUT R23, R23, 0xfffffffd, RZ, 0xc0, !PT ;  /* 0xfffffffd17177812 */ /* 0x000fe400078ec0ff */
[----:B------:R-:W-:Y:S01]  /*189d0*/  ISETP.GE.AND P4, PT, R12, UR5, PT ;  /* 0x000000050c007c0c */ /* 0x000fe2000bf86270 */
[----:B------:R-:W-:Y:S01]  /*189e0*/  UMOV UR6, 0xffffffff ;  /* 0xffffffff00067882 */ /* 0x000fe20000000000 */
[----:B--2---:R0:W-:Y:S02]  /*189f0*/  STL [R1], R11 ;  /* 0x0000000b01007387 */ /* 0x0041e40000100800 */
[----:B0-----:R-:W0:Y:S02]  /*18a00*/  S2R R11, SR_TID.X ;  /* 0x00000000000b7919 */ /* 0x001e240000002100 */
[----:B0-----:R-:W-:-:S05]  /*18a10*/  IMAD.SHL.U32 R11, R11, 0x8, RZ ;  /* 0x000000080b0b7824 */ /* 0x001fca00078e00ff */
[----:B------:R-:W-:-:S04]  /*18a20*/  LOP3.LUT R11, R11, 0x38, RZ, 0xc0, !PT ;  /* 0x000000380b0b7812 */ /* 0x000fc800078ec0ff */
[C---:B------:R-:W-:Y:S02]  /*18a30*/  ISETP.GE.AND P1, PT, R11.reuse, UR4, PT ;  /* 0x000000040b007c0c */ /* 0x040fe4000bf26270 */
[----:B------:R-:W-:-:S04]  /*18a40*/  LOP3.LUT R12, R11, 0x80, RZ, 0xfc, !PT ;  /* 0x000000800b0c7812 */ /* 0x000fc800078efcff */
[----:B------:R-:W-:-:S07]  /*18a50*/  ISETP.GE.AND P3, PT, R12, UR5, PT ;  /* 0x000000050c007c0c */ /* 0x000fce000bf66270 */
[----:B------:R-:W-:-:S04]  /*18a60*/  @P1 LOP3.LUT R23, R23, 0x2, RZ, 0xfc, !PT ;  /* 0x0000000217171812 */ /* 0x000fc800078efcff */
[----:B------:R-:W-:-:S04]  /*18a70*/  LOP3.LUT R23, R23, 0xffffffef, RZ, 0xc0, !PT ;  /* 0xffffffef17177812 */ /* 0x000fc800078ec0ff */
[----:B------:R-:W-:Y:S02]  /*18a80*/  @P4 LOP3.LUT R23, R23, 0x10, RZ, 0xfc, !PT ;  /* 0x0000001017174812 */ /* 0x000fe400078efcff */
[----:B------:R-:W-:Y:S02]  /*18a90*/  ISETP.GE.AND P0, PT, R11, UR5, PT ;  /* 0x000000050b007c0c */ /* 0x000fe4000bf06270 */
[----:B------:R-:W-:Y:S02]  /*18aa0*/  LOP3.LUT R23, R23, 0xfffffffe, RZ, 0xc0, !PT ;  /* 0xfffffffe17177812 */ /* 0x000fe400078ec0ff */
[----:B------:R-:W-:Y:S02]  /*18ab0*/  LOP3.LUT R11, R11, 0xc0, RZ, 0xfc, !PT ;  /* 0x000000c00b0b7812 */ /* 0x000fe400078efcff */
[----:B------:R-:W-:Y:S02]  /*18ac0*/  LOP3.LUT R23, R23, 0xfffffff7, RZ, 0xc0, !PT ;  /* 0xfffffff717177812 */ /* 0x000fe400078ec0ff */
[----:B------:R-:W-:-:S02]  /*18ad0*/  ISETP.GE.AND P1, PT, R11, UR5, PT ;  /* 0x000000050b007c0c */ /* 0x000fc4000bf26270 */
[----:B------:R-:W-:-:S04]  /*18ae0*/  @P3 LOP3.LUT R23, R23, 0x8, RZ, 0xfc, !PT ;  /* 0x0000000817173812 */ /* 0x000fc800078efcff */
[----:B------:R-:W-:-:S04]  /*18af0*/  @P0 LOP3.LUT R23, R23, 0x1, RZ, 0xfc, !PT ;  /* 0x0000000117170812 */ /* 0x000fc800078efcff */
[----:B------:R-:W-:-:S04]  /*18b00*/  LOP3.LUT R23, R23, 0xfffffffb, RZ, 0xc0, !PT ;  /* 0xfffffffb17177812 */ /* 0x000fc800078ec0ff */
[----:B------:R-:W-:Y:S01]  /*18b10*/  @P1 LOP3.LUT R23, R23, 0x4, RZ, 0xfc, !PT ;  /* 0x0000000417171812 */ /* 0x000fe200078efcff */
[----:B------:R-:W-:Y:S06]  /*18b20*/  BRA.DIV UR6, `(.L_x_15239) ;  /* 0x0000006206ec7947 */ /* 0x000fec000b800000 */
.L_x_15389:
        /* <DEDUP_REMOVED lines=8> */
.L_x_15240:
[----:B------:R-:W-:Y:S01]  /*18bb0*/  IMAD R31, R0, -0x60, R31 ;  /* 0xffffffa0001f7824 */ /* 0x000fe200078e021f */
[----:B------:R-:W-:Y:S01]  /*18bc0*/  SHF.L.U32 R0, R27, 0x1f, RZ ;  /* 0x0000001f1b007819 */ /* 0x000fe200000006ff */
[----:B------:R-:W-:Y:S01]  /*18bd0*/  IMAD R30, R25, 0x8, R22 ;  /* 0x00000008191e7824 */ /* 0x000fe200078e0216 */
[----:B------:R-:W-:Y:S03]  /*18be0*/  BSSY B0, `(.L_x_15241) ;  /* 0x0000003000007945 */ /* 0x000fe60003800000 */
[----:B------:R-:W0:Y:S02]  /*18bf0*/  SYNCS.PHASECHK.TRANS64.TRYWAIT P0, [R30+URZ+0x32440], R0 ;  /* 0x032440001e0075a7 */ /* 0x000e24000800017f */
[----:B0-----:R-:W-:Y:S05]  /*18c00*/  @!P0 BRA `(.L_x_15242) ;  /* 0x0000006000e88947 */ /* 0x001fea0003800000 */
.L_x_15390:
[----:B------:R-:W-:Y:S05]  /*18c10*/  BSYNC B0 ;  /* 0x0000000000007941 */ /* 0x000fea0003800000 */
.L_x_15241:
[----:B------:R-:W0:Y:S01]  /*18c20*/  LDL R2, [R1+0x8] ;  /* 0x0000080001027983 */ /* 0x000e220000100800 */
[----:B------:R-:W-:-:S03]  /*18c30*/  ULDC.64 UR4, c[0x0][0x300] ;  /* 0x0000c00000047ab9 */ /* 0x000fc60000000a00 */
[----:B------:R-:W2:Y:S01]  /*18c40*/  LDL R4, [R1] ;  /* 0x0000000001047983 */ /* 0x000ea20000100800 */
        /* <DEDUP_REMOVED lines=85> */
.L_x_15404:
        /* <DEDUP_REMOVED lines=10> */
.L_x_15244:
        /* <DEDUP_REMOVED lines=11> */
.L_x_15245:
        /* <DEDUP_REMOVED lines=33> */
.L_x_15247:
[----:B------:R-:W-:Y:S05]  /*19500*/  BSYNC B6 ;  /* 0x0000000000067941 */ /* 0x000fea0003800000 */
.L_x_15246:
[----:B------:R-:W2:Y:S01]  /*19510*/  LDL R21, [R1+0x2c] ;  /* 0x00002c0001157983 */ /* 0x000ea20000100800 */
[----:B------:R-:W3:Y:S01]  /*19520*/  LDC R6, c[0x0][0x448] ;  /* 0x00011200ff067b82 */ /* 0x000ee20000000800 */
[----:B------:R-:W-:Y:S02]  /*19530*/  ULDC.64 UR4, c[0x0][0x298] ;  /* 0x0000a60000047ab9 */ /* 0x000fe40000000a00 */
[----:B------:R-:W4:Y:S04]  /*19540*/  LDL R20, [R1+0x38] ;  /* 0x0000380001147983 */ /* 0x000f280000100800 */
[----:B------:R1:W5:Y:S01]  /*19550*/  LDL R9, [R1+0x4] ;  /* 0x0000040001097983 */ /* 0x0003620000100800 */
[----:B0-----:R-:W0:Y:S01]  /*19560*/  S2R R2, SR_TID.X ;  /* 0x0000000000027919 */ /* 0x001e220000002100 */
[----:B------:R-:W1:Y:S01]  /*19570*/  S2R R0, SR_TID.X ;  /* 0x0000000000007919 */ /* 0x000e620000002100 */
[----:B---3--:R-:W-:-:S13]  /*19580*/  ISETP.NE.AND P0, PT, R6, 0x1, PT ;  /* 0x000000010600780c */ /* 0x008fda0003f05270 */
[----:B------:R-:W3:Y:S01]  /*19590*/  @P0 LDC R3, c[0x0][0x450] ;  /* 0x00011400ff030b82 */ /* 0x000ee20000000800 */
[----:B0-----:R-:W-:-:S04]  /*195a0*/  LOP3.LUT R2, R2, 0x7f, RZ, 0xc0, !PT ;  /* 0x0000007f02027812 */ /* 0x001fc800078ec0ff */
[----:B------:R-:W-:Y:S01]  /*195b0*/  SHF.R.U32.HI R2, RZ, 0x3, R2 ;  /* 0x00000003ff027819 */ /* 0x000fe20000011602 */
[----:B-1----:R-:W-:Y:S02]  /*195c0*/  IMAD.SHL.U32 R0, R0, 0x10, RZ ;  /* 0x0000001000007824 */ /* 0x002fe400078e00ff */
[----:B--2---:R-:W-:Y:S02]  /*195d0*/  IMAD.MOV.U32 R4, RZ, RZ, R21 ;  /* 0x000000ffff047224 */ /* 0x004fe400078e0015 */
[----:B----4-:R-:W-:Y:S02]  /*195e0*/  IMAD.MOV.U32 R21, RZ, RZ, R20 ;  /* 0x000000ffff157224 */ /* 0x010fe400078e0014 */
[----:B------:R-:W2:Y:S01]  /*195f0*/  LDL R20, [R1+0x10] ;  /* 0x0000100001147983 */ /* 0x000ea20000100800 */
[----:B------:R-:W-:Y:S01]  /*19600*/  LOP3.LUT R0, R2, 0x70, R0, 0xf8, !PT ;  /* 0x0000007002007812 */ /* 0x000fe200078ef800 */
[----:B------:R-:W-:Y:S01]  /*19610*/  IMAD R4, R4, UR4, RZ ;  /* 0x0000000404047c24 */ /* 0x000fe2000f8e02ff */
[----:B------:R-:W0:Y:S03]  /*19620*/  @P0 LDC R2, c[0x0][0x44c] ;  /* 0x00011300ff020b82 */ /* 0x000e260000000800 */
[----:B------:R-:W-:-:S02]  /*19630*/  IMAD R36, R17, 0x80, R0 ;  /* 0x0000008011247824 */ /* 0x000fc400078e0200 */
[----:B------:R-:W-:Y:S02]  /*19640*/  IMAD R4, R37, UR5, R4 ;  /* 0x0000000525047c24 */ /* 0x000fe4000f8e0204 */
[----:B------:R-:W-:Y:S02]  /*19650*/  IMAD.MOV.U32 R0, RZ, RZ, R36 ;  /* 0x000000ffff007224 */ /* 0x000fe400078e0024 */
        /* <DEDUP_REMOVED lines=121> */
.L_x_15421:
[----:B01----:R-:W-:-:S05]  /*19df0*/  VIADD R4, R17, 0x70 ;  /* 0x0000007011047836 */ /* 0x003fca0000000000 */
        /* <DEDUP_REMOVED lines=10> */
.L_x_15249:
        /* <DEDUP_REMOVED lines=28> */
.L_x_15251:
[----:B------:R-:W-:Y:S05]  /*1a060*/  BSYNC B6 ;  /* 0x0000000000067941 */ /* 0x000fea0003800000 */
.L_x_15250:
        /* <DEDUP_REMOVED lines=27> */
[----:B------:R-:W2:Y:S02]  /*1a220*/  @P0 LDC R0, c[0x0][0x44c] ;  /* 0x00011300ff000b82 */ /* 0x000ea40000000800 */
[----:B--2---:R-:W-:-:S04]  /*1a230*/  @P0 IMAD.HI.U32 R0, R36, R0, RZ ;  /* 0x0000000024000227 */ /* 0x004fc800078e00ff */
[----:B-1----:R-:W-:Y:S01]  /*1a240*/  IMAD.SHL.U32 R20, R20, 0x8, RZ ;  /* 0x0000000814147824 */ /* 0x002fe200078e00ff */
[----:B0-----:R-:W-:-:S04]  /*1a250*/  @P0 SHF.R.U32.HI R4, RZ, R5, R0 ;  /* 0x00000005ff040219 */ /* 0x001fc80000011600 */
[--C-:B------:R-:W-:Y:S01]  /*1a260*/  SHF.R.S32.HI R5, RZ, 0x1f, R4.reuse ;  /* 0x0000001fff057819 */ /* 0x100fe20000011404 */
[----:B------:R-:W-:Y:S01]  /*1a270*/  IMAD.MOV R0, RZ, RZ, -R4 ;  /* 0x000000ffff007224 */ /* 0x000fe200078e0a04 */
[----:B------:R-:W-:Y:S01]  /*1a280*/  LOP3.LUT R20, R20, 0x38, RZ, 0xc0, !PT ;  /* 0x0000003814147812 */ /* 0x000fe200078ec0ff */
[----:B------:R-:W-:-:S03]  /*1a290*/  IMAD.WIDE.U32 R2, R4, UR4, R2 ;  /* 0x0000000404027c25 */ /* 0x000fc6000f8e0002 */
[----:B------:R-:W-:Y:S01]  /*1a2a0*/  LOP3.LUT R10, R20, 0x40, RZ, 0xfc, !PT ;  /* 0x00000040140a7812 */ /* 0x000fe200078efcff */
[----:B------:R-:W-:Y:S01]  /*1a2b0*/  IMAD R0, R6, R0, R36 ;  /* 0x0000000006007224 */ /* 0x000fe200078e0224 */
[C---:B------:R-:W-:Y:S01]  /*1a2c0*/  LOP3.LUT R9, R20.reuse, 0x80, RZ, 0xfc, !PT ;  /* 0x0000008014097812 */ /* 0x040fe200078efcff */
[----:B------:R-:W-:Y:S01]  /*1a2d0*/  IMAD R5, R5, UR4, RZ ;  /* 0x0000000405057c24 */ /* 0x000fe2000f8e02ff */
[----:B------:R-:W-:-:S03]  /*1a2e0*/  LOP3.LUT R8, R20, 0xc0, RZ, 0xfc, !PT ;  /* 0x000000c014087812 */ /* 0x000fc600078efcff */
        /* <DEDUP_REMOVED lines=96> */
.L_x_15439:
        /* <DEDUP_REMOVED lines=13> */
.L_x_15254:
[----:B------:R-:W-:Y:S05]  /*1a9c0*/  BSYNC B0 ;  /* 0x0000000000007941 */ /* 0x000fea0003800000 */
.L_x_15253:
[----:B------:R-:W-:Y:S01]  /*1a9d0*/  NOP ;  /* 0x0000000000007918 */ /* 0x000fe20000000000 */
[----:B------:R-:W-:-:S13]  /*1a9e0*/  PLOP3.LUT P0, PT, PT, PT, PT, 0x80, 0x0 ;  /* 0x000000000000781c */ /* 0x000fda0003f0f070 */
.L_x_15255:
        /* <DEDUP_REMOVED lines=18> */
.L_x_15440:
[----:B------:R-:W-:Y:S05]  /*1ab10*/  BSYNC B0 ;  /* 0x0000000000007941 */ /* 0x000fea0003800000 */
.L_x_15256:
[----:B------:R-:W-:-:S05]  /*1ab20*/  IMAD.U32 R0, RZ, RZ, UR38 ;  /* 0x00000026ff007e24 */ /* 0x000fca000f8e00ff */
[----:B------:R-:W-:-:S13]  /*1ab30*/  ISETP.NE.AND P0, PT, R0, 0x3, PT ;  /* 0x000000030000780c */ /* 0x000fda0003f05270 */
[----:B------:R-:W-:Y:S05]  /*1ab40*/  @!P0 BRA `(.L_x_15258) ;  /* 0x0000000000048947 */ /* 0x000fea0003800000 */
[----:B------:R-:W-:Y:S01]  /*1ab50*/  BPT.TRAP 0x1 ;  /* 0x000000040000795c */ /* 0x000fe20000300000 */
.L_x_15258:
[----:B0-----:R-:W-:Y:S01]  /*1ab60*/  SHF.L.U32 R3, R27, 0x1f, RZ ;  /* 0x0000001f1b037819 */ /* 0x001fe200000006ff */
[----:B------:R-:W-:Y:S03]  /*1ab70*/  BSSY B0, `(.L_x_15259) ;  /* 0x0000003000007945 */ /* 0x000fe60003800000 */
[----:B------:R-:W0:Y:S02]  /*1ab80*/  SYNCS.PHASECHK.TRANS64.TRYWAIT P0, [R30+URZ+0x32460], R3 ;  /* 0x032460031e0075a7 */ /* 0x000e24000800017f */
[----:B0-----:R-:W-:Y:S05]  /*1ab90*/  @!P0 BRA `(.L_x_15260) ;  /* 0x00000064003c8947 */ /* 0x001fea0003800000 */
.L_x_15441:
[----:B------:R-:W-:Y:S05]  /*1aba0*/  BSYNC B0 ;  /* 0x0000000000007941 */ /* 0x000fea0003800000 */
.L_x_15259:
[----:B------:R-:W3:Y:S01]  /*1abb0*/  LDL.LU R0, [R1+0x44] ;  /* 0x0000440001007983 */ /* 0x000ee20000300800 */
[----:B------:R-:W-:-:S03]  /*1abc0*/  ULDC.64 UR4, c[0x0][0x328] ;  /* 0x0000ca0000047ab9 */ /* 0x000fc60000000a00 */
[----:B------:R-:W4:Y:S04]  /*1abd0*/  LDL.LU R2, [R1+0x8] ;  /* 0x0000080001027983 */ /* 0x000f280000300800 */
[----:B------:R-:W5:Y:S04]  /*1abe0*/  LDL.LU R7, [R1+0x48] ;  /* 0x0000480001077983 */ /* 0x000f680000300800 */
[----:B--2---:R-:W2:Y:S04]  /*1abf0*/  LDL.LU R6, [R1] ;  /* 0x0000000001067983 */ /* 0x004ea80000300800 */
[----:B------:R-:W2:Y:S01]  /*1ac00*/  LDL.LU R4, [R1+0x60] ;  /* 0x0000600001047983 */ /* 0x000ea20000300800 */
[----:B------:R-:W-:-:S02]  /*1ac10*/  LOP3.LUT P3, RZ, R23, 0x10, RZ, 0xc0, !PT ;  /* 0x0000001017ff7812 */ /* 0x000fc4000786c0ff */
[C---:B------:R-:W-:Y:S02]  /*1ac20*/  LOP3.LUT P2, RZ, R23.reuse, 0x8, RZ, 0xc0, !PT ;  /* 0x0000000817ff7812 */ /* 0x040fe4000784c0ff */
[C---:B------:R-:W-:Y:S02]  /*1ac30*/  LOP3.LUT P1, RZ, R23.reuse, 0x4, RZ, 0xc0, !PT ;  /* 0x0000000417ff7812 */ /* 0x040fe4000782c0ff */
[----:B------:R-:W-:Y:S01]  /*1ac40*/  LOP3.LUT P4, RZ, R23, 0x1, RZ, 0xc0, !PT ;  /* 0x0000000117ff7812 */ /* 0x000fe2000788c0ff */
[----:B---3--:R-:W-:-:S04]  /*1ac50*/  IMAD R0, R0, UR4, RZ ;  /* 0x0000000400007c24 */ /* 0x008fc8000f8e02ff */
[C---:B----4-:R-:W-:Y:S02]  /*1ac60*/  IMAD R5, R2.reuse, UR5, R0 ;  /* 0x0000000502057c24 */ /* 0x050fe4000f8e0200 */
[----:B0-----:R-:W-:Y:S01]  /*1ac70*/  IMAD.WIDE.U32 R2, R2, UR4, RZ ;  /* 0x0000000402027c25 */ /* 0x001fe2000f8e00ff */
[----:B------:R-:W-:-:S03]  /*1ac80*/  ULDC.64 UR4, c[0x0][0x338] ;  /* 0x0000ce0000047ab9 */ /* 0x000fc60000000a00 */
[----:B------:R-:W-:Y:S02]  /*1ac90*/  IMAD.IADD R3, R3, 0x1, R5 ;  /* 0x0000000103037824 */ /* 0x000fe400078e0205 */
[----:B-----5:R-:W-:Y:S01]  /*1aca0*/  IMAD R0, R7, UR4, RZ ;  /* 0x0000000407007c24 */ /* 0x020fe2000f8e02ff */
        /* <DEDUP_REMOVED lines=15> */
[----:B------:R-:W-:Y:S01]  /*1ada0*/  IADD3 R0, R3, R0, R4 ;  /* 0x0000000003007210 */ /* 0x000fe20007ffe004 */
        /* <DEDUP_REMOVED lines=73> */
.L_x_15455:
        /* <DEDUP_REMOVED lines=15> */
.L_x_15262:
        /* <DEDUP_REMOVED lines=11> */
.L_x_15263:
[----:B------:R-:W2:Y:S01]  /*1b3e0*/  LDL R2, [R1+0x1c] ;  /* 0x00001c0001027983 */ /* 0x000ea20000100800 */
[----:B------:R0:W-:Y:S01]  /*1b3f0*/  SYNCS.ARRIVE.TRANS64.A1T0 RZ, [R30+URZ+0x32450], RZ ;  /* 0x032450ff1eff79a7 */ /* 0x0001e2000810003f */
[----:B------:R-:W-:Y:S01]  /*1b400*/  BSSY B0, `(.L_x_15264) ;  /* 0x00000e0000007945 */ /* 0x000fe20003800000 */
[----:B--2---:R-:W-:-:S13]  /*1b410*/  ISETP.GE.AND P0, PT, R2, 0x2, PT ;  /* 0x000000020200780c */ /* 0x004fda0003f06270 */
[----:B0-----:R-:W-:Y:S05]  /*1b420*/  @!P0 BRA `(.L_x_15265) ;  /* 0x0000000c00748947 */ /* 0x001fea0003800000 */
[----:B------:R-:W-:-:S07]  /*1b430*/  VIADD R10, R2, 0xfffffffe ;  /* 0xfffffffe020a7836 */ /* 0x000fce0000000000 */
.L_x_15278:
[----:B0-----:R-:W0:Y:S01]  /*1b440*/  S2R R2, SR_TID.X ;  /* 0x0000000000027919 */ /* 0x001e220000002100 */
[----:B------:R-:W1:Y:S01]  /*1b450*/  LDC R8, c[0x0][0x430] ;  /* 0x00010c00ff087b82 */ /* 0x000e620000000800 */
[----:B------:R-:W-:Y:S01]  /*1b460*/  IMAD R9, R10, 0x60, R34 ;  /* 0x000000600a097824 */ /* 0x000fe200078e0222 */
[----:B--2---:R-:W2:Y:S01]  /*1b470*/  S2R R4, SR_TID.X ;  /* 0x0000000000047919 */ /* 0x004ea20000002100 */
[----:B------:R-:W-:Y:S01]  /*1b480*/  VIADD R25, R25, 0x1 ;  /* 0x0000000119197836 */ /* 0x000fe20000000000 */
[----:B-1----:R-:W-:Y:S02]  /*1b490*/  ISETP.NE.AND P0, PT, R8, 0x1, PT ;  /* 0x000000010800780c */ /* 0x002fe40003f05270 */
[----:B0-----:R-:W-:Y:S01]  /*1b4a0*/  LOP3.LUT R2, R2, 0x7f, RZ, 0xc0, !PT ;  /* 0x0000007f02027812 */ /* 0x001fe200078ec0ff */
[----:B--2---:R-:W-:-:S03]  /*1b4b0*/  IMAD.SHL.U32 R4, R4, 0x10, RZ ;  /* 0x0000001004047824 */ /* 0x004fc600078e00ff */
        /* <DEDUP_REMOVED lines=8> */
[----:B---3--:R-:W3:Y:S01]  /*1b540*/  @!P1 LDC.64 R6, c[0x0][0x418] ;  /* 0x00010600ff069b82 */ /* 0x008ee20000000a00 */
[----:B-1----:R-:W-:-:S05]  /*1b550*/  @P0 IMAD.HI.U32 R2, R9, R2, RZ ;  /* 0x0000000209020227 */ /* 0x002fca00078e00ff */
[----:B0-----:R-:W-:-:S04]  /*1b560*/  @P0 SHF.R.U32.HI R11, RZ, R3, R2 ;  /* 0x00000003ff0b0219 */ /* 0x001fc80000011602 */
[----:B------:R-:W-:Y:S01]  /*1b570*/  @!P1 SHF.R.S32.HI R3, RZ, 0x1f, R11 ;  /* 0x0000001fff039819 */ /* 0x000fe2000001140b */
[----:B--2---:R-:W-:-:S04]  /*1b580*/  @!P1 IMAD R2, R35, R4, RZ ;  /* 0x0000000423029224 */ /* 0x004fc800078e02ff */
[----:B------:R-:W-:Y:S02]  /*1b590*/  @!P1 IMAD R5, R32, R5, R2 ;  /* 0x0000000520059224 */ /* 0x000fe400078e0202 */
[----:B------:R-:W-:-:S04]  /*1b5a0*/  @!P1 IMAD.MOV.U32 R2, RZ, RZ, R11 ;  /* 0x000000ffff029224 */ /* 0x000fc800078e000b */
[----:B------:R-:W-:-:S04]  /*1b5b0*/  @!P1 IMAD.WIDE.U32 R2, R32, R4, R2 ;  /* 0x0000000420029225 */ /* 0x000fc800078e0002 */
[----:B------:R-:W-:Y:S01]  /*1b5c0*/  @!P1 IMAD.IADD R5, R5, 0x1, R3 ;  /* 0x0000000105059824 */ /* 0x000fe200078e0203 */
[C---:B---3--:R-:W-:Y:S01]  /*1b5d0*/  @!P1 LEA R6, P0, R2.reuse, R6, 0x2 ;  /* 0x0000000602069211 */ /* 0x048fe200078010ff */
[----:B------:R-:W-:Y:S02]  /*1b5e0*/  IMAD.MOV.U32 R4, RZ, RZ, RZ ;  /* 0x000000ffff047224 */ /* 0x000fe400078e00ff */
[----:B------:R-:W-:Y:S01]  /*1b5f0*/  IMAD.U32 R12, RZ, RZ, UR38 ;  /* 0x00000026ff0c7e24 */ /* 0x000fe2000f8e00ff */
        /* <DEDUP_REMOVED lines=8> */
[----:B------:R-:W-:Y:S01]  /*1b680*/  IMAD.MOV.U32 R2, RZ, RZ, R10 ;  /* 0x000000ffff027224 */ /* 0x000fe200078e000a */
[----:B------:R-:W-:Y:S01]  /*1b690*/  SEL R25, R25, RZ, P0 ;  /* 0x000000ff19197207 */ /* 0x000fe20000000000 */
[----:B------:R-:W-:-:S02]  /*1b6a0*/  IMAD R5, R8, R5, R9 ;  /* 0x0000000508057224 */ /* 0x000fc400078e0209 */
[----:B------:R-:W-:Y:S01]  /*1b6b0*/  VIADD R10, R10, 0xffffffff ;  /* 0xffffffff0a0a7836 */ /* 0x000fe20000000000 */
[----:B------:R-:W-:Y:S01]  /*1b6c0*/  ISETP.GT.AND P2, PT, R2, RZ, PT ;  /* 0x000000ff0200720c */ /* 0x000fe20003f44270 */
[----:B0-----:R-:W-:-:S12]  /*1b6d0*/  @!P1 BRA `(.L_x_15266) ;  /* 0x0000000000049947 */ /* 0x001fd80003800000 */
[----:B------:R-:W-:Y:S01]  /*1b6e0*/  BPT.TRAP 0x1 ;  /* 0x000000040000795c */ /* 0x000fe20000300000 */
.L_x_15266:
[----:B------:R-:W-:Y:S01]  /*1b6f0*/  IMAD R6, R25, 0x8, R22 ;  /* 0x0000000819067824 */ /* 0x000fe200078e0216 */
[----:B------:R-:W-:Y:S01]  /*1b700*/  SHF.L.U32 R21, R27, 0x1f, RZ ;  /* 0x0000001f1b157819 */ /* 0x000fe200000006ff */
[----:B------:R-:W-:Y:S01]  /*1b710*/  BSSY B1, `(.L_x_15267) ;  /* 0x0000004000017945 */ /* 0x000fe20003800000 */
[----:B------:R-:W-:Y:S02]  /*1b720*/  SHF.R.S32.HI R17, RZ, 0x1f, R5 ;  /* 0x0000001fff117819 */ /* 0x000fe40000011405 */
[----:B------:R-:W0:Y:S02]  /*1b730*/  SYNCS.PHASECHK.TRANS64.TRYWAIT P0, [R6+URZ+0x32440], R21 ;  /* 0x03244015060075a7 */ /* 0x000e24000800017f */
[----:B0-----:R-:W-:Y:S05]  /*1b740*/  @!P0 BRA `(.L_x_15268) ;  /* 0x0000006000a48947 */ /* 0x001fea0003800000 */
.L_x_15456:
[----:B------:R-:W-:Y:S05]  /*1b750*/  BSYNC B1 ;  /* 0x0000000000017941 */ /* 0x000fea0003800000 */
.L_x_15267:
        /* <DEDUP_REMOVED lines=52> */
.L_x_15470:
        /* <DEDUP_REMOVED lines=8> */
.L_x_15270:
        /* <DEDUP_REMOVED lines=11> */
.L_x_15271:
[----:B------:R2:W-:Y:S01]  /*1bbd0*/  SYNCS.ARRIVE.TRANS64.A1T0 RZ, [R6+URZ+0x32430], RZ ;  /* 0x032430ff06ff79a7 */ /* 0x0005e2000810003f */
[----:B------:R-:W-:Y:S05]  /*1bbe0*/  @!P3 BRA `(.L_x_15272) ;  /* 0x000000000004b947 */ /* 0x000fea0003800000 */
[----:B------:R-:W-:Y:S01]  /*1bbf0*/  BPT.TRAP 0x1 ;  /* 0x000000040000795c */ /* 0x000fe20000300000 */
.L_x_15272:
[----:B------:R-:W3:Y:S01]  /*1bc00*/  SYNCS.PHASECHK.TRANS64.TRYWAIT P0, [R6+URZ+0x32460], R21 ;  /* 0x03246015060075a7 */ /* 0x000ee2000800017f */
[----:B------:R-:W-:Y:S04]  /*1bc10*/  BSSY B1, `(.L_x_15273) ;  /* 0x0000002000017945 */ /* 0x000fe80003800000 */
[----:B---3--:R-:W-:Y:S05]  /*1bc20*/  @!P0 BRA `(.L_x_15274) ;  /* 0x0000006400248947 */ /* 0x008fea0003800000 */
.L_x_15471:
[----:B------:R-:W-:Y:S05]  /*1bc30*/  BSYNC B1 ;  /* 0x0000000000017941 */ /* 0x000fea0003800000 */
.L_x_15273:
[----:B------:R-:W-:Y:S01]  /*1bc40*/  ULDC.64 UR4, c[0x0][0x328] ;  /* 0x0000ca0000047ab9 */ /* 0x000fe20000000a00 */
[----:B------:R-:W-:Y:S01]  /*1bc50*/  LOP3.LUT P5, RZ, R23, 0x1, RZ, 0xc0, !PT ;  /* 0x0000000117ff7812 */ /* 0x000fe200078ac0ff */
[----:B------:R-:W-:Y:S01]  /*1bc60*/  IMAD R2, R17, UR4, RZ ;  /* 0x0000000411027c24 */ /* 0x000fe2000f8e02ff */
[----:B------:R-:W-:Y:S01]  /*1bc70*/  LOP3.LUT P4, RZ, R23, 0x10, RZ, 0xc0, !PT ;  /* 0x0000001017ff7812 */ /* 0x000fe2000788c0ff */
[----:B-1----:R-:W-:Y:S01]  /*1bc80*/  IMAD R8, R25, 0x6000, R33 ;  /* 0x0000600019087824 */ /* 0x002fe200078e0221 */
        /* <DEDUP_REMOVED lines=63> */
.L_x_15485:
        /* <DEDUP_REMOVED lines=11> */
.L_x_15276:
        /* <DEDUP_REMOVED lines=11> */
.L_x_15277:
[----:B------:R0:W-:Y:S01]  /*1c1e0*/  SYNCS.ARRIVE.TRANS64.A1T0 RZ, [R6+URZ+0x32450], RZ ;  /* 0x032450ff06ff79a7 */ /* 0x0001e2000810003f */
[----:B------:R-:W-:Y:S05]  /*1c1f0*/  @P2 BRA `(.L_x_15278) ;  /* 0xfffffff000902947 */ /* 0x000fea000383ffff */
.L_x_15265:
[----:B------:R-:W-:Y:S05]  /*1c200*/  BSYNC B0 ;  /* 0x0000000000007941 */ /* 0x000fea0003800000 */
.L_x_15264:
        /* <DEDUP_REMOVED lines=20> */
.L_x_15280:
[----:B------:R-:W-:Y:S05]  /*1c350*/  BSYNC B0 ;  /* 0x0000000000007941 */ /* 0x000fea0003800000 */
.L_x_15279:
[----:B------:R-:W-:Y:S02]  /*1c360*/  LOP3.LUT R27, R27, R0, RZ, 0x3c, !PT ;  /* 0x000000001b1b7212 */ /* 0x000fe400078e3cff */
[----:B------:R-:W-:-:S07]  /*1c370*/  SEL R25, R25, RZ, P0 ;  /* 0x000000ff19197207 */ /* 0x000fce0000000000 */
.L_x_15233:
[----:B------:R-:W-:Y:S05]  /*1c380*/  BSYNC B7 ;  /* 0x0000000000077941 */ /* 0x000fea0003800000 */
.L_x_15231:
        /* <DEDUP_REMOVED lines=11> */
.L_x_15281:
        /* <DEDUP_REMOVED lines=36> */
.L_x_15495:
[----:B------:R-:W-:Y:S02]  /*1c680*/  ULDC UR4, c[0x0][0xd38] ;  /* 0x00034e0000047ab9 */ /* 0x000fe40000000800 */
[----:B------:R-:W-:-:S04]  /*1c690*/  IMAD.U32 R7, RZ, RZ, UR4 ;  /* 0x00000004ff077e24 */ /* 0x000fc8000f8e00ff */
[----:B--2---:R-:W-:-:S04]  /*1c6a0*/  IMAD R14, R14, R7, RZ ;  /* 0x000000070e0e7224 */ /* 0x004fc800078e02ff */
[----:B------:R-:W-:-:S05]  /*1c6b0*/  IMAD.IADD R9, R4, 0x1, R14 ;  /* 0x0000000104097824 */ /* 0x000fca00078e020e */
[----:B------:R-:W-:-:S13]  /*1c6c0*/  ISETP.GT.AND P6, PT, R9, R0, PT ;  /* 0x000000000900720c */ /* 0x000fda0003fc4270 */
[----:B------:R-:W-:Y:S05]  /*1c6d0*/  @P6 BRA `(.L_x_15284) ;  /* 0x00000000009c6947 */ /* 0x000fea0003800000 */
.L_x_15289:
        /* <DEDUP_REMOVED lines=14> */
.L_x_15287:
[----:B------:R-:W-:Y:S05]  /*1c7c0*/  BSYNC B0 ;  /* 0x0000000000007941 */ /* 0x000fea0003800000 */
.L_x_15286:
        /* <DEDUP_REMOVED lines=18> */
.L_x_15503:
[----:B------:R-:W-:Y:S02]  /*1c8f0*/  ULDC UR4, c[0x0][0xd38] ;  /* 0x00034e0000047ab9 */ /* 0x000fe40000000800 */
[----:B------:R-:W-:-:S04]  /*1c900*/  IMAD.U32 R7, RZ, RZ, UR4 ;  /* 0x00000004ff077e24 */ /* 0x000fc8000f8e00ff */
[----:B--2---:R-:W-:-:S04]  /*1c910*/  IMAD R14, R14, R7, RZ ;  /* 0x000000070e0e7224 */ /* 0x004fc800078e02ff */
[----:B------:R-:W-:-:S05]  /*1c920*/  IMAD.IADD R9, R14, 0x1, R9 ;  /* 0x000000010e097824 */ /* 0x000fca00078e0209 */
[----:B------:R-:W-:-:S13]  /*1c930*/  ISETP.GT.AND P6, PT, R9, R0, PT ;  /* 0x000000000900720c */ /* 0x000fda0003fc4270 */
[----:B------:R-:W-:Y:S05]  /*1c940*/  @!P6 BRA `(.L_x_15289) ;  /* 0xfffffffc0064e947 */ /* 0x000fea000383ffff */
.L_x_15284:
        /* <DEDUP_REMOVED lines=8> */
.L_x_15507:
[----:B------:R-:W-:Y:S01]  /*1c9d0*/  ISETP.NE.AND P0, PT, R3, RZ, PT ;  /* 0x000000ff0300720c */ /* 0x000fe20003f05270 */
[----:B------:R-:W-:-:S12]  /*1c9e0*/  IMAD.MOV.U32 R14, RZ, RZ, RZ ;  /* 0x000000ffff0e7224 */ /* 0x000fd800078e00ff */
[----:B------:R-:W-:Y:S05]  /*1c9f0*/  @!P0 BRA `(.L_x_15291) ;  /* 0x0000000000108947 */ /* 0x000fea0003800000 */
[----:B------:R-:W-:Y:S01]  /*1ca00*/  UMOV UR4, 0xffffffff ;  /* 0xffffffff00047882 */ /* 0x000fe20000000000 */
[----:B------:R-:W-:Y:S02]  /*1ca10*/  VIADD R12, R4, 0xffffffff ;  /* 0xffffffff040c7836 */ /* 0x000fe40000000000 */
[----:B------:R-:W-:Y:S05]  /*1ca20*/  BRA.DIV UR4, `(.L_x_15292) ;  /* 0x0000006604a87947 */ /* 0x000fea000b800000 */
[----:B------:R4:W0:Y:S02]  /*1ca30*/  SHFL.IDX PT, R14, R2, R12, 0x1f ;  /* 0x00001f0c020e7589 */ /* 0x00082400000e0000 */
.L_x_15291:
        /* <DEDUP_REMOVED lines=66> */
.L_x_15285:
[----:B------:R-:W-:Y:S01]  /*1ce60*/  UMOV UR4, URZ ;  /* 0x0000003f00047c82 */ /* 0x000fe20008000000 */
[----:B------:R-:W-:Y:S01]  /*1ce70*/  UMOV UR5, URZ ;  /* 0x0000003f00057c82 */ /* 0x000fe20008000000 */
[----:B------:R-:W-:Y:S01]  /*1ce80*/  ULDC UR6, c[0x0][0xd3c] ;  /* 0x00034f0000067ab9 */ /* 0x000fe20000000800 */
[----:B------:R-:W-:Y:S02]  /*1ce90*/  IMAD.MOV.U32 R16, RZ, RZ, R0 ;  /* 0x000000ffff107224 */ /* 0x000fe400078e0000 */
[----:B------:R-:W-:Y:S02]  /*1cea0*/  IMAD.U32 R17, RZ, RZ, UR4 ;  /* 0x00000004ff117e24 */ /* 0x000fe4000f8e00ff */
[----:B------:R-:W-:Y:S02]  /*1ceb0*/  IMAD.U32 R18, RZ, RZ, UR5 ;  /* 0x00000005ff127e24 */ /* 0x000fe4000f8e00ff */
[----:B------:R-:W-:-:S07]  /*1cec0*/  IMAD.U32 R19, RZ, RZ, UR6 ;  /* 0x00000006ff137e24 */ /* 0x000fce000f8e00ff */
.L_x_15293:
        /* <DEDUP_REMOVED lines=10> */
.L_x_15282:
[----:B------:R-:W-:Y:S02]  /*1cf70*/  ULDC UR4, c[0x0][0xd3c] ;  /* 0x00034f0000047ab9 */ /* 0x000fe40000000800 */
[----:B0-----:R-:W-:-:S13]  /*1cf80*/  ISETP.GE.AND P0, PT, R19, UR4, PT ;  /* 0x0000000413007c0c */ /* 0x001fda000bf06270 */
[----:B------:R-:W-:Y:S05]  /*1cf90*/  @!P0 BRA `(.L_x_15294) ;  /* 0xffffff9800088947 */ /* 0x000fea000383ffff */
[----:B------:R-:W-:Y:S05]  /*1cfa0*/  BSYNC B8 ;  /* 0x0000000000087941 */ /* 0x000fea0003800000 */
.L_x_15189:
        /* <DEDUP_REMOVED lines=12> */
.L_x_15510:
[----:B------:R-:W-:Y:S05]  /*1d070*/  BSYNC B0 ;  /* 0x0000000000007941 */ /* 0x000fea0003800000 */
.L_x_15295:
[----:B------:R-:W-:-:S03]  /*1d080*/  UMOV UR4, 0xffffffff ;  /* 0xffffffff00047882 */ /* 0x000fc60000000000 */
[----:B------:R-:W-:Y:S05]  /*1d090*/  BRA.DIV UR4, `(.L_x_15297) ;  /* 0x0000006204447947 */ /* 0x000fea000b800000 */
[----:B0-----:R-:W0:Y:S02]  /*1d0a0*/  S2R R0, SR_TID.X ;  /* 0x0000000000007919 */ /* 0x001e240000002100 */
[----:B0-----:R-:W-:-:S04]  /*1d0b0*/  SHF.R.U32.HI R0, RZ, 0x5, R0 ;  /* 0x00000005ff007819 */ /* 0x001fc80000011600 */
[----:B------:R-:W-:-:S05]  /*1d0c0*/  LOP3.LUT R0, R0, 0x3, RZ, 0xc0, !PT ;  /* 0x0000000300007812 */ /* 0x000fca00078ec0ff */
[----:B------:R0:W1:Y:S02]  /*1d0d0*/  SHFL.IDX PT, R14, R0, RZ, 0x1f ;  /* 0x00001fff000e7589 */ /* 0x00006400000e0000 */
.L_x_15513:
[----:B-1----:R-:W-:-:S13]  /*1d0e0*/  ISETP.NE.AND P0, PT, R14, RZ, PT ;  /* 0x000000ff0e00720c */ /* 0x002fda0003f05270 */
[----:B------:R-:W-:Y:S05]  /*1d0f0*/  @P0 BRA `(.L_x_15021) ;  /* 0x0000000000880947 */ /* 0x000fea0003800000 */
[----:B------:R-:W-:-:S03]  /*1d100*/  UMOV UR4, 0xffffffff ;  /* 0xffffffff00047882 */ /* 0x000fc60000000000 */
[----:B------:R-:W-:Y:S05]  /*1d110*/  BRA.DIV UR4, `(.L_x_15298) ;  /* 0x0000006204587947 */ /* 0x000fea000b800000 */
[----:B------:R-:W-:-:S13]  /*1d120*/  ELECT P6, URZ, PT ;  /* 0x00000000003f782f */ /* 0x000fda00038c0000 */
.L_x_15516:
[----:B------:R-:W-:Y:S05]  /*1d130*/  @!P6 BRA `(.L_x_15021) ;  /* 0x000000000078e947 */ /* 0x000fea0003800000 */
[----:B------:R-:W-:-:S06]  /*1d140*/  ULOP3.LUT UR4, UR36, 0x2, URZ, 0xfc, !UPT ;  /* 0x0000000224047892 */ /* 0x000fcc000f8efc3f */
[----:B0-----:R-:W-:-:S05]  /*1d150*/  IMAD.U32 R0, RZ, RZ, UR4 ;  /* 0x00000004ff007e24 */ /* 0x001fca000f8e00ff */
[----:B------:R-:W-:-:S13]  /*1d160*/  ISETP.NE.AND P0, PT, R0, 0x3, PT ;  /* 0x000000030000780c */ /* 0x000fda0003f05270 */
[----:B------:R-:W-:Y:S05]  /*1d170*/  @!P0 BRA `(.L_x_15299) ;  /* 0x0000000000048947 */ /* 0x000fea0003800000 */
[----:B------:R-:W-:Y:S01]  /*1d180*/  BPT.TRAP 0x1 ;  /* 0x000000040000795c */ /* 0x000fe20000300000 */
.L_x_15299:
[----:B------:R-:W-:Y:S01]  /*1d190*/  IMAD R3, R25, 0x8, R5 ;  /* 0x0000000819037824 */ /* 0x000fe200078e0205 */
[----:B------:R-:W-:Y:S01]  /*1d1a0*/  SHF.L.U32 R2, R27, 0x1f, RZ ;  /* 0x0000001f1b027819 */ /* 0x000fe200000006ff */
[----:B------:R-:W-:-:S03]  /*1d1b0*/  VIADD R25, R25, 0x1 ;  /* 0x0000000119197836 */ /* 0x000fc60000000000 */
[----:B------:R-:W0:Y:S02]  /*1d1c0*/  SYNCS.PHASECHK.TRANS64.TRYWAIT P1, [R3+URZ+0x32440], R2 ;  /* 0x03244002030075a7 */ /* 0x000e24000802017f */
[----:B------:R-:W-:-:S04]  /*1d1d0*/  ISETP.NE.AND P2, PT, R25, 0x2, PT ;  /* 0x000000021900780c */ /* 0x000fc80003f45270 */
[----:B------:R-:W-:Y:S01]  /*1d1e0*/  SEL R0, RZ, 0x1, P2 ;  /* 0x00000001ff007807 */ /* 0x000fe20001000000 */
[----:B0-----:R-:W-:Y:S08]  /*1d1f0*/  @!P1 BRA `(.L_x_15300) ;  /* 0x0000006000409947 */ /* 0x001ff00003800000 */
.L_x_15517:
[----:B------:R-:W-:Y:S02]  /*1d200*/  SEL R25, R25, RZ, P2 ;  /* 0x000000ff19197207 */ /* 0x000fe40001000000 */
[----:B------:R-:W-:Y:S01]  /*1d210*/  LOP3.LUT R0, R27, R0, RZ, 0x3c, !PT ;  /* 0x000000001b007212 */ /* 0x000fe200078e3cff */
[----:B------:R-:W-:Y:S06]  /*1d220*/  @!P0 BRA `(.L_x_15301) ;  /* 0x0000000000048947 */ /* 0x000fec0003800000 */
[----:B------:R-:W-:Y:S01]  /*1d230*/  BPT.TRAP 0x1 ;  /* 0x000000040000795c */ /* 0x000fe20000300000 */
.L_x_15301:
[----:B------:R-:W-:Y:S01]  /*1d240*/  IMAD R25, R25, 0x8, R5 ;  /* 0x0000000819197824 */ /* 0x000fe200078e0205 */
[----:B------:R-:W-:-:S04]  /*1d250*/  SHF.L.U32 R0, R0, 0x1f, RZ ;  /* 0x0000001f00007819 */ /* 0x000fc800000006ff */
[----:B------:R-:W1:Y:S02]  /*1d260*/  SYNCS.PHASECHK.TRANS64.TRYWAIT P1, [R25+URZ+0x32440], R0 ;  /* 0x03244000190075a7 */ /* 0x000e64000802017f */
[----:B-1----:R-:W-:Y:S05]  /*1d270*/  @!P1 BRA `(.L_x_15302) ;  /* 0x0000006000349947 */ /* 0x002fea0003800000 */
.L_x_15518:
[----:B------:R-:W-:Y:S05]  /*1d280*/  @!P0 BRA `(.L_x_15303) ;  /* 0x0000000000048947 */ /* 0x000fea0003800000 */
[----:B------:R-:W-:Y:S01]  /*1d290*/  BPT.TRAP 0x1 ;  /* 0x000000040000795c */ /* 0x000fe20000300000 */
.L_x_15303:
[----:B------:R-:W5:Y:S02]  /*1d2a0*/  SYNCS.PHASECHK.TRANS64.TRYWAIT P1, [R3+URZ+0x32460], R2 ;  /* 0x03246002030075a7 */ /* 0x000f64000802017f */
[----:B-----5:R-:W-:Y:S05]  /*1d2b0*/  @!P1 BRA `(.L_x_15304) ;  /* 0x0000006000389947 */ /* 0x020fea0003800000 */
.L_x_15519:
[----:B------:R-:W-:Y:S05]  /*1d2c0*/  @!P0 BRA `(.L_x_15305) ;  /* 0x0000000000048947 */ /* 0x000fea0003800000 */
[----:B------:R-:W-:Y:S01]  /*1d2d0*/  BPT.TRAP 0x1 ;  /* 0x000000040000795c */ /* 0x000fe20000300000 */
.L_x_15305:
[----:B------:R0:W0:Y:S02]  /*1d2e0*/  SYNCS.PHASECHK.TRANS64.TRYWAIT P0, [R25+URZ+0x32460], R0 ;  /* 0x03246000190075a7 */ /* 0x000024000800017f */
[----:B0-----:R-:W-:Y:S05]  /*1d2f0*/  @!P0 NANOSLEEP.SYNCS 0x989680 ;  /* 0x009896800000895d */ /* 0x001fea0003900000 */
[----:B------:R-:W0:Y:S02]  /*1d300*/  @!P0 SYNCS.PHASECHK.TRANS64 P0, [R25+URZ+0x32460], R0 ;  /* 0x03246000190085a7 */ /* 0x000e24000800007f */
[----:B0-----:R-:W-:Y:S05]  /*1d310*/  @!P0 BRA `(.L_x_15305) ;  /* 0xfffffffc00f08947 */ /* 0x001fea000383ffff */
.L_x_15021:
[----:B------:R-:W-:Y:S05]  /*1d320*/  BSYNC B9 ;  /* 0x0000000000097941 */ /* 0x000fea0003800000 */
.L_x_15018:
[----:B------:R-:W-:Y:S05]  /*1d330*/  EXIT ;  /* 0x000000000000794d */ /* 0x000fea0003800000 */
.L_x_15039:
[----:B0-----:R0:W1:Y:S02]  /*1d340*/  SYNCS.PHASECHK.TRANS64.TRYWAIT P5, [R86+URZ+0x32490], R101 ;  /* 0x03249065560075a7 */ /* 0x00106400080a017f */
[----:B-1----:R-:W-:Y:S05]  /*1d350*/  @!P5 NANOSLEEP.SYNCS 0x989680 ;  /* 0x009896800000d95d */ /* 0x002fea0003900000 */
[----:B------:R-:W1:Y:S02]  /*1d360*/  @!P5 SYNCS.PHASECHK.TRANS64 P5, [R86+URZ+0x32490], R101 ;  /* 0x032490655600d5a7 */ /* 0x000e6400080a007f */
[----:B-1----:R-:W-:Y:S05]  /*1d370*/  @!P5 BRA `(.L_x_15039) ;  /* 0xfffffffc00f0d947 */ /* 0x002fea000383ffff */
[----:B------:R-:W-:Y:S05]  /*1d380*/  BRA `(.L_x_15306) ;  /* 0xfffffe5800787947 */ /* 0x000fea000383ffff */
.L_x_15040:
        /* <DEDUP_REMOVED lines=8> */
.L_x_15308:
[----:B------:R-:W-:Y:S05]  /*1d410*/  BSYNC B1 ;  /* 0x0000000000017941 */ /* 0x000fea0003800000 */
.L_x_15307:
        /* <DEDUP_REMOVED lines=8> */
.L_x_15309:
[----:B------:R-:W-:Y:S05]  /*1d4a0*/  BRA `(.L_x_15310) ;  /* 0xfffffe5800447947 */ /* 0x000fea000383ffff */
.L_x_15049:
[----:B------:R-:W-:Y:S01]  /*1d4b0*/  BSSY B1, `(.L_x_15311) ;  /* 0x0000008000017945 */ /* 0x000fe20003800000 */
[----:B----4-:R-:W-:Y:S02]  /*1d4c0*/  IMAD.MOV.U32 R13, RZ, RZ, R90 ;  /* 0x000000ffff0d7224 */ /* 0x010fe400078e005a */
[----:B------:R-:W-:Y:S02]  /*1d4d0*/  IMAD.MOV.U32 R12, RZ, RZ, 0x1 ;  /* 0x00000001ff0c7424 */ /* 0x000fe400078e00ff */
[----:B0-----:R-:W-:Y:S02]  /*1d4e0*/  IMAD.MOV.U32 R11, RZ, RZ, 0x1c1f ;  /* 0x00001c1fff0b7424 */ /* 0x001fe400078e00ff */
[----:B------:R-:W-:-:S07]  /*1d4f0*/  IMAD.MOV.U32 R15, RZ, RZ, -0x1 ;  /* 0xffffffffff0f7424 */ /* 0x000fce00078e00ff */
[----:B-123--:R-:W-:Y:S05]  /*1d500*/  WARPSYNC.COLLECTIVE R15, `(.L_x_15312) ;  /* 0x000000000f087348 */ /* 0x00efea0003c00000 */
[----:B---3--:R0:W3:Y:S02]  /*1d510*/  SHFL.IDX P6, R14, R13, R12, R11 ;  /* 0x0000000c0d0e7389 */ /* 0x0080e400000c000b */
[----:B0123--:R-:W-:Y:S01]  /*1d520*/  ENDCOLLECTIVE ;  /* 0x000000000000791b */ /* 0x00ffe20003800000 */
.L_x_15312:
[----:B------:R-:W-:Y:S05]  /*1d530*/  BSYNC B1 ;  /* 0x0000000000017941 */ /* 0x000fea0003800000 */
.L_x_15311:
        /* <DEDUP_REMOVED lines=8> */
.L_x_15313:
[----:B------:R-:W-:Y:S05]  /*1d5c0*/  BRA `(.L_x_15314) ;  /* 0xfffffe5c00dc7947 */ /* 0x000fea000383ffff */
.L_x_15059:
[----:B-1----:R1:W2:Y:S02]  /*1d5d0*/  SYNCS.PHASECHK.TRANS64.TRYWAIT P4, [R86+URZ+0x32490], R101 ;  /* 0x03249065560075a7 */ /* 0x0022a4000808017f */
[----:B--2---:R-:W-:Y:S05]  /*1d5e0*/  @!P4 NANOSLEEP.SYNCS 0x989680 ;  /* 0x009896800000c95d */ /* 0x004fea0003900000 */
[----:B------:R-:W2:Y:S02]  /*1d5f0*/  @!P4 SYNCS.PHASECHK.TRANS64 P4, [R86+URZ+0x32490], R101 ;  /* 0x032490655600c5a7 */ /* 0x000ea4000808007f */
[----:B--2---:R-:W-:Y:S05]  /*1d600*/  @!P4 BRA `(.L_x_15059) ;  /* 0xfffffffc00f0c947 */ /* 0x004fea000383ffff */
[----:B------:R-:W-:Y:S05]  /*1d610*/  BRA `(.L_x_15315) ;  /* 0xfffffe6800d47947 */ /* 0x000fea000383ffff */
.L_x_15060:
        /* <DEDUP_REMOVED lines=8> */
.L_x_15317:
[----:B------:R-:W-:Y:S05]  /*1d6a0*/  BSYNC B1 ;  /* 0x0000000000017941 */ /* 0x000fea0003800000 */
.L_x_15316:
        /* <DEDUP_REMOVED lines=8> */
.L_x_15318:
[----:B------:R-:W-:Y:S05]  /*1d730*/  BRA `(.L_x_15319) ;  /* 0xfffffe6800a47947 */ /* 0x000fea000383ffff */
.L_x_15065:
        /* <DEDUP_REMOVED lines=8> */
.L_x_15321:
[----:B------:R-:W-:Y:S05]  /*1d7c0*/  BSYNC B1 ;  /* 0x0000000000017941 */ /* 0x000fea0003800000 */
.L_x_15320:
        /* <DEDUP_REMOVED lines=8> */
.L_x_15322:
[----:B------:R-:W-:Y:S01]  /*1d850*/  IMAD.MOV.U32 R32, RZ, RZ, R14 ;  /* 0x000000ffff207224 */ /* 0x000fe200078e000e */
[----:B------:R-:W-:Y:S06]  /*1d860*/  BRA `(.L_x_15323) ;  /* 0xfffffe7000587947 */ /* 0x000fec000383ffff */
.L_x_15070:
[----:B0-----:R0:W1:Y:S02]  /*1d870*/  SYNCS.PHASECHK.TRANS64.TRYWAIT P2, [R86+URZ+0x32490], R101 ;  /* 0x03249065560075a7 */ /* 0x001064000804017f */
[----:B-1----:R-:W-:Y:S05]  /*1d880*/  @!P2 NANOSLEEP.SYNCS 0x989680 ;  /* 0x009896800000a95d */ /* 0x002fea0003900000 */
[----:B------:R-:W1:Y:S02]  /*1d890*/  @!P2 SYNCS.PHASECHK.TRANS64 P2, [R86+URZ+0x32490], R101 ;  /* 0x032490655600a5a7 */ /* 0x000e64000804007f */
[----:B-1----:R-:W-:Y:S05]  /*1d8a0*/  @!P2 BRA `(.L_x_15070) ;  /* 0xfffffffc00f0a947 */ /* 0x002fea000383ffff */
[----:B------:R-:W-:Y:S05]  /*1d8b0*/  BRA `(.L_x_15324) ;  /* 0xfffffe7800647947 */ /* 0x000fea000383ffff */
.L_x_15071:
        /* <DEDUP_REMOVED lines=8> */
.L_x_15326:
[----:B------:R-:W-:Y:S05]  /*1d940*/  BSYNC B1 ;  /* 0x0000000000017941 */ /* 0x000fea0003800000 */
.L_x_15325:
        /* <DEDUP_REMOVED lines=8> */
.L_x_15327:
[----:B------:R-:W-:Y:S05]  /*1d9d0*/  BRA `(.L_x_15328) ;  /* 0xfffffe78008c7947 */ /* 0x000fea000383ffff */
.L_x_15074:
[----:B------:R-:W-:Y:S01]  /*1d9e0*/  BSSY B1, `(.L_x_15329) ;  /* 0x0000008000017945 */ /* 0x000fe20003800000 */
[----:B------:R-:W-:Y:S02]  /*1d9f0*/  IMAD.MOV.U32 R13, RZ, RZ, R33 ;  /* 0x000000ffff0d7224 */ /* 0x000fe400078e0021 */
[----:B------:R-:W-:Y:S02]  /*1da00*/  IMAD.MOV.U32 R12, RZ, RZ, 0x1 ;  /* 0x00000001ff0c7424 */ /* 0x000fe400078e00ff */
[----:B----4-:R-:W-:Y:S02]  /*1da10*/  IMAD.MOV.U32 R11, RZ, RZ, 0x1c1f ;  /* 0x00001c1fff0b7424 */ /* 0x010fe400078e00ff */
[----:B------:R-:W-:-:S07]  /*1da20*/  IMAD.MOV.U32 R15, RZ, RZ, -0x1 ;  /* 0xffffffffff0f7424 */ /* 0x000fce00078e00ff */
[----:B0123--:R-:W-:Y:S05]  /*1da30*/  WARPSYNC.COLLECTIVE R15, `(.L_x_15330) ;  /* 0x000000000f087348 */ /* 0x00ffea0003c00000 */
[----:B---3--:R3:W4:Y:S02]  /*1da40*/  SHFL.IDX P6, R14, R13, R12, R11 ;  /* 0x0000000c0d0e7389 */ /* 0x00872400000c000b */
[----:B01234-:R-:W-:Y:S01]  /*1da50*/  ENDCOLLECTIVE ;  /* 0x000000000000791b */ /* 0x01ffe20003800000 */
.L_x_15330:
[----:B------:R-:W-:Y:S05]  /*1da60*/  BSYNC B1 ;  /* 0x0000000000017941 */ /* 0x000fea0003800000 */
.L_x_15329:
        /* <DEDUP_REMOVED lines=8> */
.L_x_15331:
[----:B------:R-:W-:Y:S05]  /*1daf0*/  BRA `(.L_x_15332) ;  /* 0xfffffe78008c7947 */ /* 0x000fea000383ffff */
.L_x_15078:
[----:B---3--:R3:W4:Y:S02]  /*1db00*/  SYNCS.PHASECHK.TRANS64.TRYWAIT P3, [R86+URZ+0x324b0], R101 ;  /* 0x0324b065560075a7 */ /* 0x008724000806017f */
[----:B----4-:R-:W-:Y:S05]  /*1db10*/  @!P3 NANOSLEEP.SYNCS 0x989680 ;  /* 0x009896800000b95d */ /* 0x010fea0003900000 */
[----:B------:R-:W4:Y:S02]  /*1db20*/  @!P3 SYNCS.PHASECHK.TRANS64 P3, [R86+URZ+0x324b0], R101 ;  /* 0x0324b0655600b5a7 */ /* 0x000f24000806007f */
[----:B----4-:R-:W-:Y:S05]  /*1db30*/  @!P3 BRA `(.L_x_15078) ;  /* 0xfffffffc00f0b947 */ /* 0x010fea000383ffff */
[----:B------:R-:W-:Y:S05]  /*1db40*/  BRA `(.L_x_15333) ;  /* 0xfffffe7c00047947 */ /* 0x000fea000383ffff */
.L_x_15086:
[----:B------:R-:W-:Y:S01]  /*1db50*/  BSSY B0, `(.L_x_15334) ;  /* 0x0000007000007945 */ /* 0x000fe20003800000 */
[----:B------:R-:W-:Y:S02]  /*1db60*/  IMAD.MOV.U32 R12, RZ, RZ, RZ ;  /* 0x000000ffff0c7224 */ /* 0x000fe400078e00ff */
[----:B------:R-:W-:Y:S02]  /*1db70*/  IMAD.MOV.U32 R11, RZ, RZ, 0x1f ;  /* 0x0000001fff0b7424 */ /* 0x000fe400078e00ff */
[----:B------:R-:W-:-:S07]  /*1db80*/  IMAD.MOV.U32 R15, RZ, RZ, -0x1 ;  /* 0xffffffffff0f7424 */ /* 0x000fce00078e00ff */
[----:B------:R-:W-:Y:S05]  /*1db90*/  WARPSYNC.COLLECTIVE R15, `(.L_x_15335) ;  /* 0x000000000f087348 */ /* 0x000fea0003c00000 */
[----:B------:R0:W1:Y:S02]  /*1dba0*/  SHFL.IDX P6, R14, R13, R12, R11 ;  /* 0x0000000c0d0e7389 */ /* 0x00006400000c000b */
[----:B01----:R-:W-:Y:S01]  /*1dbb0*/  ENDCOLLECTIVE ;  /* 0x000000000000791b */ /* 0x003fe20003800000 */
.L_x_15335:
[----:B------:R-:W-:Y:S05]  /*1dbc0*/  BSYNC B0 ;  /* 0x0000000000007941 */ /* 0x000fea0003800000 */
.L_x_15334:
[----:B------:R-:W-:Y:S05]  /*1dbd0*/  BRA `(.L_x_15336) ;  /* 0xfffffe8800ac7947 */ /* 0x000fea000383ffff */
.L_x_15098:
[----:B------:R-:W-:Y:S01]  /*1dbe0*/  BSSY B1, `(.L_x_15337) ;  /* 0x0000008000017945 */ /* 0x000fe20003800000 */
[----:B0-----:R-:W-:Y:S02]  /*1dbf0*/  IMAD.MOV.U32 R13, RZ, RZ, R6 ;  /* 0x000000ffff0d7224 */ /* 0x001fe400078e0006 */
[----:B------:R-:W-:Y:S02]  /*1dc00*/  IMAD.MOV.U32 R12, RZ, RZ, RZ ;  /* 0x000000ffff0c7224 */ /* 0x000fe400078e00ff */
[----:B------:R-:W-:Y:S02]  /*1dc10*/  IMAD.MOV.U32 R11, RZ, RZ, 0x1c1f ;  /* 0x00001c1fff0b7424 */ /* 0x000fe400078e00ff */
[----:B------:R-:W-:-:S07]  /*1dc20*/  IMAD.MOV.U32 R15, RZ, RZ, -0x1 ;  /* 0xffffffffff0f7424 */ /* 0x000fce00078e00ff */
[----:B------:R-:W-:Y:S05]  /*1dc30*/  WARPSYNC.COLLECTIVE R15, `(.L_x_15338) ;  /* 0x000000000f087348 */ /* 0x000fea0003c00000 */
[----:B------:R0:W1:Y:S02]  /*1dc40*/  SHFL.IDX P6, R14, R13, R12, R11 ;  /* 0x0000000c0d0e7389 */ /* 0x00006400000c000b */
[----:B01----:R-:W-:Y:S01]  /*1dc50*/  ENDCOLLECTIVE ;  /* 0x000000000000791b */ /* 0x003fe20003800000 */
.L_x_15338:
[----:B------:R-:W-:Y:S05]  /*1dc60*/  BSYNC B1 ;  /* 0x0000000000017941 */ /* 0x000fea0003800000 */
.L_x_15337:
        /* <DEDUP_REMOVED lines=8> */
.L_x_15339:
[----:B------:R-:W-:Y:S02]  /*1dcf0*/  IMAD.MOV.U32 R13, RZ, RZ, R8 ;  /* 0x000000ffff0d7224 */ /* 0x000fe400078e0008 */
[----:B------:R-:W-:-:S07]  /*1dd00*/  IMAD.MOV.U32 R0, RZ, RZ, R14 ;  /* 0x000000ffff007224 */ /* 0x000fce00078e000e */
[----:B------:R-:W-:Y:S05]  /*1dd10*/  WARPSYNC.COLLECTIVE R15, `(.L_x_15340) ;  /* 0x000000000f087348 */ /* 0x000fea0003c00000 */
[----:B------:R0:W1:Y:S02]  /*1dd20*/  SHFL.IDX P6, R14, R13, R12, R11 ;  /* 0x0000000c0d0e7389 */ /* 0x00006400000c000b */
[----:B01----:R-:W-:Y:S01]  /*1dd30*/  ENDCOLLECTIVE ;  /* 0x000000000000791b */ /* 0x003fe20003800000 */
.L_x_15340:
[----:B------:R-:W-:Y:S02]  /*1dd40*/  IMAD.MOV.U32 R13, RZ, RZ, R7 ;  /* 0x000000ffff0d7224 */ /* 0x000fe400078e0007 */
[----:B------:R-:W-:-:S07]  /*1dd50*/  IMAD.MOV.U32 R5, RZ, RZ, R14 ;  /* 0x000000ffff057224 */ /* 0x000fce00078e000e */
[----:B------:R-:W-:Y:S05]  /*1dd60*/  WARPSYNC.COLLECTIVE R15, `(.L_x_15341) ;  /* 0x000000000f087348 */ /* 0x000fea0003c00000 */
[----:B------:R0:W1:Y:S02]  /*1dd70*/  SHFL.IDX P6, R14, R13, R12, R11 ;  /* 0x0000000c0d0e7389 */ /* 0x00006400000c000b */
[----:B01----:R-:W-:Y:S01]  /*1dd80*/  ENDCOLLECTIVE ;  /* 0x000000000000791b */ /* 0x003fe20003800000 */
.L_x_15341:
[----:B------:R-:W-:Y:S05]  /*1dd90*/  BRA `(.L_x_15342) ;  /* 0xfffffe9000407947 */ /* 0x000fea000383ffff */
.L_x_15101:
[----:B------:R-:W-:Y:S01]  /*1dda0*/  BSSY B1, `(.L_x_15343) ;  /* 0x0000008000017945 */ /* 0x000fe20003800000 */
[----:B------:R-:W-:Y:S02]  /*1ddb0*/  IMAD.MOV.U32 R13, RZ, RZ, R6 ;  /* 0x000000ffff0d7224 */ /* 0x000fe400078e0006 */
[----:B------:R-:W-:Y:S02]  /*1ddc0*/  IMAD.MOV.U32 R12, RZ, RZ, 0x1 ;  /* 0x00000001ff0c7424 */ /* 0x000fe400078e00ff */
[----:B------:R-:W-:Y:S02]  /*1ddd0*/  IMAD.MOV.U32 R11, RZ, RZ, 0x1c1f ;  /* 0x00001c1fff0b7424 */ /* 0x000fe400078e00ff */
[----:B------:R-:W-:-:S07]  /*1dde0*/  IMAD.MOV.U32 R15, RZ, RZ, -0x1 ;  /* 0xffffffffff0f7424 */ /* 0x000fce00078e00ff */
[----:B-1----:R-:W-:Y:S05]  /*1ddf0*/  WARPSYNC.COLLECTIVE R15, `(.L_x_15344) ;  /* 0x000000000f087348 */ /* 0x002fea0003c00000 */
[----:B------:R0:W2:Y:S02]  /*1de00*/  SHFL.IDX P6, R14, R13, R12, R11 ;  /* 0x0000000c0d0e7389 */ /* 0x0000a400000c000b */
[----:B012---:R-:W-:Y:S01]  /*1de10*/  ENDCOLLECTIVE ;  /* 0x000000000000791b */ /* 0x007fe20003800000 */
.L_x_15344:
[----:B------:R-:W-:Y:S05]  /*1de20*/  BSYNC B1 ;  /* 0x0000000000017941 */ /* 0x000fea0003800000 */
.L_x_15343:
        /* <DEDUP_REMOVED lines=8> */
.L_x_15345:
[----:B------:R-:W-:Y:S02]  /*1deb0*/  IMAD.MOV.U32 R13, RZ, RZ, R8 ;  /* 0x000000ffff0d7224 */ /* 0x000fe400078e0008 */
[----:B------:R-:W-:-:S07]  /*1dec0*/  IMAD.MOV.U32 R0, RZ, RZ, R14 ;  /* 0x000000ffff007224 */ /* 0x000fce00078e000e */
[----:B------:R-:W-:Y:S05]  /*1ded0*/  WARPSYNC.COLLECTIVE R15, `(.L_x_15346) ;  /* 0x000000000f087348 */ /* 0x000fea0003c00000 */
[----:B------:R0:W1:Y:S02]  /*1dee0*/  SHFL.IDX P6, R14, R13, R12, R11 ;  /* 0x0000000c0d0e7389 */ /* 0x00006400000c000b */
[----:B01----:R-:W-:Y:S01]  /*1def0*/  ENDCOLLECTIVE ;  /* 0x000000000000791b */ /* 0x003fe20003800000 */
.L_x_15346:
[----:B------:R-:W-:Y:S02]  /*1df00*/  IMAD.MOV.U32 R13, RZ, RZ, R7 ;  /* 0x000000ffff0d7224 */ /* 0x000fe400078e0007 */
[----:B------:R-:W-:-:S07]  /*1df10*/  IMAD.MOV.U32 R5, RZ, RZ, R14 ;  /* 0x000000ffff057224 */ /* 0x000fce00078e000e */
[----:B------:R-:W-:Y:S05]  /*1df20*/  WARPSYNC.COLLECTIVE R15, `(.L_x_15347) ;  /* 0x000000000f087348 */ /* 0x000fea0003c00000 */
[----:B------:R0:W1:Y:S02]  /*1df30*/  SHFL.IDX P6, R14, R13, R12, R11 ;  /* 0x0000000c0d0e7389 */ /* 0x00006400000c000b */
[----:B01----:R-:W-:Y:S01]  /*1df40*/  ENDCOLLECTIVE ;  /* 0x000000000000791b */ /* 0x003fe20003800000 */
.L_x_15347:
[----:B------:R-:W-:Y:S05]  /*1df50*/  BRA `(.L_x_15348) ;  /* 0xfffffe9000a87947 */ /* 0x000fea000383ffff */
.L_x_15105:
[----:B0-----:R0:W1:Y:S02]  /*1df60*/  SYNCS.PHASECHK.TRANS64.TRYWAIT P0, [R22+URZ+0x32400], R37 ;  /* 0x03240025160075a7 */ /* 0x001064000800017f */
[----:B-1----:R-:W-:Y:S05]  /*1df70*/  @!P0 NANOSLEEP.SYNCS 0x989680 ;  /* 0x009896800000895d */ /* 0x002fea0003900000 */
[----:B------:R-:W1:Y:S02]  /*1df80*/  @!P0 SYNCS.PHASECHK.TRANS64 P0, [R22+URZ+0x32400], R37 ;  /* 0x03240025160085a7 */ /* 0x000e64000800007f */
[----:B-1----:R-:W-:Y:S05]  /*1df90*/  @!P0 BRA `(.L_x_15105) ;  /* 0xfffffffc00f08947 */ /* 0x002fea000383ffff */
[----:B------:R-:W-:Y:S05]  /*1dfa0*/  BRA `(.L_x_15349) ;  /* 0xfffffe9400b07947 */ /* 0x000fea000383ffff */
.L_x_15113:
[----:B------:R-:W1:Y:S01]  /*1dfb0*/  LDC R37, c[0x0][0x3f4] ;  /* 0x0000fd00ff257b82 */ /* 0x000e620000000800 */
[----:B------:R-:W-:Y:S01]  /*1dfc0*/  BSSY B1, `(.L_x_15350) ;  /* 0x0000008000017945 */ /* 0x000fe20003800000 */
[----:B0-----:R-:W-:Y:S02]  /*1dfd0*/  IMAD.MOV.U32 R13, RZ, RZ, R20 ;  /* 0x000000ffff0d7224 */ /* 0x001fe400078e0014 */
[----:B------:R-:W-:Y:S02]  /*1dfe0*/  IMAD.MOV.U32 R12, RZ, RZ, RZ ;  /* 0x000000ffff0c7224 */ /* 0x000fe400078e00ff */
[----:B------:R-:W-:Y:S02]  /*1dff0*/  IMAD.MOV.U32 R11, RZ, RZ, 0x1c1f ;  /* 0x00001c1fff0b7424 */ /* 0x000fe400078e00ff */
[----:B------:R-:W-:-:S07]  /*1e000*/  IMAD.MOV.U32 R15, RZ, RZ, -0x1 ;  /* 0xffffffffff0f7424 */ /* 0x000fce00078e00ff */
[----:B-1----:R-:W-:Y:S05]  /*1e010*/  WARPSYNC.COLLECTIVE R15, `(.L_x_15351) ;  /* 0x000000000f087348 */ /* 0x002fea0003c00000 */
[----:B------:R0:W2:Y:S02]  /*1e020*/  SHFL.IDX P6, R14, R13, R12, R11 ;  /* 0x0000000c0d0e7389 */ /* 0x0000a400000c000b */
[----:B012---:R-:W-:Y:S01]  /*1e030*/  ENDCOLLECTIVE ;  /* 0x000000000000791b */ /* 0x007fe20003800000 */
.L_x_15351:
[----:B------:R-:W-:Y:S05]  /*1e040*/  BSYNC B1 ;  /* 0x0000000000017941 */ /* 0x000fea0003800000 */
.L_x_15350:
        /* <DEDUP_REMOVED lines=10> */
.L_x_15352:
        /* <DEDUP_REMOVED lines=8> */
.L_x_15353:
[----:B------:R-:W-:-:S05]  /*1e170*/  @!P1 IADD3 R4, P2, R3, R9, RZ ;  /* 0x0000000903049210 */ /* 0x000fca0007f5e0ff */
[----:B------:R-:W-:-:S06]  /*1e180*/  @!P1 IMAD.X R5, R0, 0x1, R21, P2 ;  /* 0x0000000100059824 */ /* 0x000fcc00010e0615 */
[----:B------:R-:W5:Y:S01]  /*1e190*/  @!P1 LD.E.128 R4, desc[UR42][R4.64] ;  /* 0x0000002a04049980 */ /* 0x000f62000c101d00 */
[----:B------:R-:W-:Y:S02]  /*1e1a0*/  IMAD.MOV.U32 R13, RZ, RZ, R28 ;  /* 0x000000ffff0d7224 */ /* 0x000fe400078e001c */
[----:B------:R-:W-:-:S07]  /*1e1b0*/  IMAD.MOV.U32 R8, RZ, RZ, R14 ;  /* 0x000000ffff087224 */ /* 0x000fce00078e000e */
[----:B-----5:R-:W-:Y:S05]  /*1e1c0*/  WARPSYNC.COLLECTIVE R15, `(.L_x_15354) ;  /* 0x000000000f087348 */ /* 0x020fea0003c00000 */
[----:B------:R0:W1:Y:S02]  /*1e1d0*/  SHFL.IDX P6, R14, R13, R12, R11 ;  /* 0x0000000c0d0e7389 */ /* 0x00006400000c000b */
[----:B01---5:R-:W-:Y:S01]  /*1e1e0*/  ENDCOLLECTIVE ;  /* 0x000000000000791b */ /* 0x023fe20003800000 */
.L_x_15354:
[----:B------:R-:W-:-:S05]  /*1e1f0*/  @!P1 IADD3 R14, P2, R14, R9, RZ ;  /* 0x000000090e0e9210 */ /* 0x000fca0007f5e0ff */
[----:B------:R-:W-:-:S04]  /*1e200*/  @!P1 IMAD.X R3, R8, 0x1, R21, P2 ;  /* 0x0000000108039824 */ /* 0x000fc800010e0615 */
[----:B------:R-:W-:-:S05]  /*1e210*/  @!P1 IMAD.MOV.U32 R15, RZ, RZ, R3 ;  /* 0x000000ffff0f9224 */ /* 0x000fca00078e0003 */
[----:B------:R0:W5:Y:S01]  /*1e220*/  @!P1 LD.E.128 R24, desc[UR42][R14.64] ;  /* 0x0000002a0e189980 */ /* 0x000162000c101d00 */
[----:B------:R-:W-:Y:S02]  /*1e230*/  IMAD.MOV.U32 R13, RZ, RZ, R20 ;  /* 0x000000ffff0d7224 */ /* 0x000fe400078e0014 */
[----:B------:R-:W-:Y:S02]  /*1e240*/  IMAD.MOV.U32 R12, RZ, RZ, 0x1 ;  /* 0x00000001ff0c7424 */ /* 0x000fe400078e00ff */
[----:B0-----:R-:W-:-:S07]  /*1e250*/  IMAD.MOV.U32 R15, RZ, RZ, -0x1 ;  /* 0xffffffffff0f7424 */ /* 0x001fce00078e00ff */
[----:B-----5:R-:W-:Y:S05]  /*1e260*/  WARPSYNC.COLLECTIVE R15, `(.L_x_15355) ;  /* 0x000000000f087348 */ /* 0x020fea0003c00000 */
[----:B------:R0:W1:Y:S02]  /*1e270*/  SHFL.IDX P6, R14, R13, R12, R11 ;  /* 0x0000000c0d0e7389 */ /* 0x00006400000c000b */
[----:B01---5:R-:W-:Y:S01]  /*1e280*/  ENDCOLLECTIVE ;  /* 0x000000000000791b */ /* 0x023fe20003800000 */
.L_x_15355:
[----:B------:R-:W-:Y:S01]  /*1e290*/  CS2R R38, SRZ ;  /* 0x0000000000267805 */ /* 0x000fe2000001ff00 */
[----:B------:R-:W-:Y:S01]  /*1e2a0*/  IMAD.MOV.U32 R13, RZ, RZ, R10 ;  /* 0x000000ffff0d7224 */ /* 0x000fe200078e000a */
[----:B------:R-:W-:Y:S01]  /*1e2b0*/  CS2R R40, SRZ ;  /* 0x0000000000287805 */ /* 0x000fe2000001ff00 */
[----:B------:R-:W-:-:S04]  /*1e2c0*/  @!P1 IMAD.MOV.U32 R38, RZ, RZ, R6 ;  /* 0x000000ffff269224 */ /* 0x000fc800078e0006 */
[----:B------:R-:W-:-:S05]  /*1e2d0*/  IMAD.MOV.U32 R0, RZ, RZ, R38 ;  /* 0x000000ffff007224 */ /* 0x000fca00078e0026 */
[----:B------:R-:W-:Y:S01]  /*1e2e0*/  PRMT R9, R9, 0x5410, R0 ;  /* 0x0000541009097816 */ /* 0x000fe20000000000 */
[----:B------:R-:W-:-:S07]  /*1e2f0*/  IMAD.MOV.U32 R0, RZ, RZ, R14 ;  /* 0x000000ffff007224 */ /* 0x000fce00078e000e */
[----:B------:R-:W-:Y:S05]  /*1e300*/  WARPSYNC.COLLECTIVE R15, `(.L_x_15356) ;  /* 0x000000000f087348 */ /* 0x000fea0003c00000 */
[----:B------:R0:W1:Y:S02]  /*1e310*/  SHFL.IDX P6, R14, R13, R12, R11 ;  /* 0x0000000c0d0e7389 */ /* 0x00006400000c000b */
[----:B01----:R-:W-:Y:S01]  /*1e320*/  ENDCOLLECTIVE ;  /* 0x000000000000791b */ /* 0x003fe20003800000 */
.L_x_15356:
[----:B------:R-:W-:-:S04]  /*1e330*/  @!P1 IMAD.MOV.U32 R39, RZ, RZ, R7 ;  /* 0x000000ffff279224 */ /* 0x000fc800078e0007 */
[----:B------:R-:W-:-:S05]  /*1e340*/  IMAD.MOV.U32 R3, RZ, RZ, R39 ;  /* 0x000000ffff037224 */ /* 0x000fca00078e0027 */
[----:B------:R-:W-:Y:S01]  /*1e350*/  PRMT R45, R3, 0x7610, R45 ;  /* 0x00007610032d7816 */ /* 0x000fe2000000002d */
[----:B------:R-:W-:Y:S02]  /*1e360*/  IMAD.MOV.U32 R13, RZ, RZ, R29 ;  /* 0x000000ffff0d7224 */ /* 0x000fe400078e001d */
[----:B------:R-:W-:-:S07]  /*1e370*/  IMAD.MOV.U32 R3, RZ, RZ, R14 ;  /* 0x000000ffff037224 */ /* 0x000fce00078e000e */
[----:B------:R-:W-:Y:S05]  /*1e380*/  WARPSYNC.COLLECTIVE R15, `(.L_x_15357) ;  /* 0x000000000f087348 */ /* 0x000fea0003c00000 */
[----:B------:R0:W1:Y:S02]  /*1e390*/  SHFL.IDX P6, R14, R13, R12, R11 ;  /* 0x0000000c0d0e7389 */ /* 0x00006400000c000b */
[----:B01----:R-:W-:Y:S01]  /*1e3a0*/  ENDCOLLECTIVE ;  /* 0x000000000000791b */ /* 0x003fe20003800000 */
.L_x_15357:
[----:B------:R-:W-:Y:S02]  /*1e3b0*/  @!P1 IMAD.MOV.U32 R40, RZ, RZ, R4 ;  /* 0x000000ffff289224 */ /* 0x000fe400078e0004 */
[----:B------:R-:W-:Y:S01]  /*1e3c0*/  @!P1 IMAD.MOV.U32 R41, RZ, RZ, R5 ;  /* 0x000000ffff299224 */ /* 0x000fe200078e0005 */
[----:B------:R-:W-:Y:S02]  /*1e3d0*/  CS2R R4, SRZ ;  /* 0x0000000000047805 */ /* 0x000fe4000001ff00 */
[----:B------:R-:W-:Y:S01]  /*1e3e0*/  CS2R R6, SRZ ;  /* 0x0000000000067805 */ /* 0x000fe2000001ff00 */
[----:B------:R-:W-:Y:S02]  /*1e3f0*/  IMAD.MOV.U32 R10, RZ, RZ, R40 ;  /* 0x000000ffff0a7224 */ /* 0x000fe400078e0028 */
[----:B------:R-:W-:Y:S02]  /*1e400*/  IMAD.MOV.U32 R21, RZ, RZ, R41 ;  /* 0x000000ffff157224 */ /* 0x000fe400078e0029 */
[----:B------:R-:W-:-:S02]  /*1e410*/  @!P1 IMAD.MOV.U32 R4, RZ, RZ, R26 ;  /* 0x000000ffff049224 */ /* 0x000fc400078e001a */
[----:B------:R-:W-:Y:S02]  /*1e420*/  IMAD.MOV.U32 R13, RZ, RZ, R28 ;  /* 0x000000ffff0d7224 */ /* 0x000fe400078e001c */
[----:B------:R-:W-:Y:S02]  /*1e430*/  @!P1 IMAD.MOV.U32 R5, RZ, RZ, R27 ;  /* 0x000000ffff059224 */ /* 0x000fe400078e001b */
[----:B------:R-:W-:Y:S02]  /*1e440*/  @!P1 IMAD.MOV.U32 R6, RZ, RZ, R24 ;  /* 0x000000ffff069224 */ /* 0x000fe400078e0018 */
[----:B------:R-:W-:Y:S01]  /*1e450*/  @!P1 IMAD.MOV.U32 R7, RZ, RZ, R25 ;  /* 0x000000ffff079224 */ /* 0x000fe200078e0019 */
[----:B------:R-:W-:Y:S01]  /*1e460*/  PRMT R9, R10, 0x7610, R9 ;  /* 0x000076100a097816 */ /* 0x000fe20000000009 */
[----:B------:R-:W-:Y:S02]  /*1e470*/  IMAD.MOV.U32 R20, RZ, RZ, R4 ;  /* 0x000000ffff147224 */ /* 0x000fe400078e0004 */
[----:B------:R-:W-:-:S07]  /*1e480*/  IMAD.MOV.U32 R8, RZ, RZ, R14 ;  /* 0x000000ffff087224 */ /* 0x000fce00078e000e */
[----:B------:R-:W-:Y:S05]  /*1e490*/  WARPSYNC.COLLECTIVE R15, `(.L_x_15358) ;  /* 0x000000000f087348 */ /* 0x000fea0003c00000 */
[----:B------:R0:W1:Y:S02]  /*1e4a0*/  SHFL.IDX P6, R14, R13, R12, R11 ;  /* 0x0000000c0d0e7389 */ /* 0x00006400000c000b */
[----:B01----:R-:W-:Y:S01]  /*1e4b0*/  ENDCOLLECTIVE ;  /* 0x000000000000791b */ /* 0x003fe20003800000 */
.L_x_15358:
[----:B------:R-:W-:Y:S02]  /*1e4c0*/  PRMT R10, R21, 0x7610, R10 ;  /* 0x00007610150a7816 */ /* 0x000fe4000000000a */
[----:B------:R-:W-:Y:S01]  /*1e4d0*/  CS2R R26, SRZ ;  /* 0x00000000001a7805 */ /* 0x000fe2000001ff00 */
[----:B------:R-:W-:Y:S02]  /*1e4e0*/  IMAD.MOV.U32 R11, RZ, RZ, R5 ;  /* 0x000000ffff0b7224 */ /* 0x000fe400078e0005 */
[----:B------:R-:W-:Y:S02]  /*1e4f0*/  IMAD.MOV.U32 R12, RZ, RZ, R6 ;  /* 0x000000ffff0c7224 */ /* 0x000fe400078e0006 */
[----:B------:R-:W-:Y:S01]  /*1e500*/  IMAD.MOV.U32 R13, RZ, RZ, R7 ;  /* 0x000000ffff0d7224 */ /* 0x000fe200078e0007 */
[----:B------:R-:W-:Y:S02]  /*1e510*/  PRMT R10, R10, 0x5410, R11 ;  /* 0x000054100a0a7816 */ /* 0x000fe4000000000b */
[----:B------:R-:W-:-:S02]  /*1e520*/  PRMT R20, R20, 0x5410, R12 ;  /* 0x0000541014147816 */ /* 0x000fc4000000000c */
[----:B------:R-:W-:Y:S01]  /*1e530*/  PRMT R45, R45, 0x5410, R13 ;  /* 0x000054102d2d7816 */ /* 0x000fe2000000000d */
[----:B------:R-:W-:Y:S06]  /*1e540*/  BRA `(.L_x_15359) ;  /* 0xfffffea000dc7947 */ /* 0x000fec000383ffff */
.L_x_15117:
[----:B-1----:R1:W2:Y:S02]  /*1e550*/  SYNCS.PHASECHK.TRANS64.TRYWAIT P1, [R22+URZ+0x32400], R13 ;  /* 0x0324000d160075a7 */ /* 0x0022a4000802017f */
[----:B--2---:R-:W-:Y:S05]  /*1e560*/  @!P1 NANOSLEEP.SYNCS 0x989680 ;  /* 0x009896800000995d */ /* 0x004fea0003900000 */
[----:B------:R-:W2:Y:S02]  /*1e570*/  @!P1 SYNCS.PHASECHK.TRANS64 P1, [R22+URZ+0x32400], R13 ;  /* 0x0324000d160095a7 */ /* 0x000ea4000802007f */
[----:B--2---:R-:W-:Y:S05]  /*1e580*/  @!P1 BRA `(.L_x_15117) ;  /* 0xfffffffc00f09947 */ /* 0x004fea000383ffff */
[----:B------:R-:W-:Y:S05]  /*1e590*/  BRA `(.L_x_15360) ;  /* 0xfffffea4007c7947 */ /* 0x000fea000383ffff */
.L_x_15123:
[----:B--2---:R2:W4:Y:S02]  /*1e5a0*/  SYNCS.PHASECHK.TRANS64.TRYWAIT P1, [R9+URZ+0x32430], R6 ;  /* 0x03243006090075a7 */ /* 0x004524000802017f */
[----:B----4-:R-:W-:Y:S05]  /*1e5b0*/  @!P1 NANOSLEEP.SYNCS 0x989680 ;  /* 0x009896800000995d */ /* 0x010fea0003900000 */
[----:B------:R-:W4:Y:S02]  /*1e5c0*/  @!P1 SYNCS.PHASECHK.TRANS64 P1, [R9+URZ+0x32430], R6 ;  /* 0x03243006090095a7 */ /* 0x000f24000802007f */
[----:B----4-:R-:W-:Y:S05]  /*1e5d0*/  @!P1 BRA `(.L_x_15123) ;  /* 0xfffffffc00f09947 */ /* 0x010fea000383ffff */
[----:B------:R-:W-:Y:S05]  /*1e5e0*/  BRA `(.L_x_15122) ;  /* 0xfffffeb4005c7947 */ /* 0x000fea000383ffff */
.L_x_15125:
[----:B0-----:R0:W3:Y:S02]  /*1e5f0*/  SYNCS.PHASECHK.TRANS64.TRYWAIT P1, [R22+URZ+0x32410], R11 ;  /* 0x0324100b160075a7 */ /* 0x0010e4000802017f */
[----:B---3--:R-:W-:Y:S05]  /*1e600*/  @!P1 NANOSLEEP.SYNCS 0x989680 ;  /* 0x009896800000995d */ /* 0x008fea0003900000 */
[----:B------:R-:W3:Y:S02]  /*1e610*/  @!P1 SYNCS.PHASECHK.TRANS64 P1, [R22+URZ+0x32410], R11 ;  /* 0x0324100b160095a7 */ /* 0x000ee4000802007f */
[----:B---3--:R-:W-:Y:S05]  /*1e620*/  @!P1 BRA `(.L_x_15125) ;  /* 0xfffffffc00f09947 */ /* 0x008fea000383ffff */
[----:B------:R-:W-:Y:S05]  /*1e630*/  BRA `(.L_x_15361) ;  /* 0xfffffeb800147947 */ /* 0x000fea000383ffff */
.L_x_15129:
[----:B----4-:R4:W0:Y:S02]  /*1e640*/  SYNCS.PHASECHK.TRANS64.TRYWAIT P1, [R9+URZ+0x32450], R6 ;  /* 0x03245006090075a7 */ /* 0x010824000802017f */
[----:B0-----:R-:W-:Y:S05]  /*1e650*/  @!P1 NANOSLEEP.SYNCS 0x989680 ;  /* 0x009896800000995d */ /* 0x001fea0003900000 */
[----:B------:R-:W0:Y:S02]  /*1e660*/  @!P1 SYNCS.PHASECHK.TRANS64 P1, [R9+URZ+0x32450], R6 ;  /* 0x03245006090095a7 */ /* 0x000e24000802007f */
[----:B0-----:R-:W-:Y:S05]  /*1e670*/  @!P1 BRA `(.L_x_15129) ;  /* 0xfffffffc00f09947 */ /* 0x001fea000383ffff */
[----:B------:R-:W-:Y:S05]  /*1e680*/  BRA `(.L_x_15128) ;  /* 0xfffffeb800247947 */ /* 0x000fea000383ffff */
.L_x_15136:
[----:B-1----:R1:W2:Y:S02]  /*1e690*/  SYNCS.PHASECHK.TRANS64.TRYWAIT P1, [R10+URZ+0x32430], R0 ;  /* 0x032430000a0075a7 */ /* 0x0022a4000802017f */
[----:B--2---:R-:W-:Y:S05]  /*1e6a0*/  @!P1 NANOSLEEP.SYNCS 0x989680 ;  /* 0x009896800000995d */ /* 0x004fea0003900000 */
[----:B------:R-:W2:Y:S02]  /*1e6b0*/  @!P1 SYNCS.PHASECHK.TRANS64 P1, [R10+URZ+0x32430], R0 ;  /* 0x032430000a0095a7 */ /* 0x000ea4000802007f */
[----:B--2---:R-:W-:Y:S05]  /*1e6c0*/  @!P1 BRA `(.L_x_15136) ;  /* 0xfffffffc00f09947 */ /* 0x004fea000383ffff */
[----:B------:R-:W-:Y:S05]  /*1e6d0*/  BRA `(.L_x_15135) ;  /* 0xfffffee000047947 */ /* 0x000fea000383ffff */
.L_x_15140:
[----:B---3--:R3:W4:Y:S02]  /*1e6e0*/  SYNCS.PHASECHK.TRANS64.TRYWAIT P1, [R10+URZ+0x32450], R0 ;  /* 0x032450000a0075a7 */ /* 0x008724000802017f */
[----:B----4-:R-:W-:Y:S05]  /*1e6f0*/  @!P1 NANOSLEEP.SYNCS 0x989680 ;  /* 0x009896800000995d */ /* 0x010fea0003900000 */
[----:B------:R-:W4:Y:S02]  /*1e700*/  @!P1 SYNCS.PHASECHK.TRANS64 P1, [R10+URZ+0x32450], R0 ;  /* 0x032450000a0095a7 */ /* 0x000f24000802007f */
[----:B----4-:R-:W-:Y:S05]  /*1e710*/  @!P1 BRA `(.L_x_15140) ;  /* 0xfffffffc00f09947 */ /* 0x010fea000383ffff */
[----:B------:R-:W-:Y:S05]  /*1e720*/  BRA `(.L_x_15139) ;  /* 0xfffffee000a87947 */ /* 0x000fea000383ffff */
.L_x_15148:
[----:B-1----:R1:W2:Y:S02]  /*1e730*/  SYNCS.PHASECHK.TRANS64.TRYWAIT P1, [R10+URZ+0x32430], R0 ;  /* 0x032430000a0075a7 */ /* 0x0022a4000802017f */
[----:B--2---:R-:W-:Y:S05]  /*1e740*/  @!P1 NANOSLEEP.SYNCS 0x989680 ;  /* 0x009896800000995d */ /* 0x004fea0003900000 */
[----:B------:R-:W2:Y:S02]  /*1e750*/  @!P1 SYNCS.PHASECHK.TRANS64 P1, [R10+URZ+0x32430], R0 ;  /* 0x032430000a0095a7 */ /* 0x000ea4000802007f */
[----:B--2---:R-:W-:Y:S05]  /*1e760*/  @!P1 BRA `(.L_x_15148) ;  /* 0xfffffffc00f09947 */ /* 0x004fea000383ffff */
[----:B------:R-:W-:Y:S05]  /*1e770*/  BRA `(.L_x_15147) ;  /* 0xffffff1000207947 */ /* 0x000fea000383ffff */
.L_x_15152:
[----:B---3--:R3:W4:Y:S02]  /*1e780*/  SYNCS.PHASECHK.TRANS64.TRYWAIT P1, [R10+URZ+0x32450], R0 ;  /* 0x032450000a0075a7 */ /* 0x008724000802017f */
[----:B----4-:R-:W-:Y:S05]  /*1e790*/  @!P1 NANOSLEEP.SYNCS 0x989680 ;  /* 0x009896800000995d */ /* 0x010fea0003900000 */
[----:B------:R-:W4:Y:S02]  /*1e7a0*/  @!P1 SYNCS.PHASECHK.TRANS64 P1, [R10+URZ+0x32450], R0 ;  /* 0x032450000a0095a7 */ /* 0x000f24000802007f */
[----:B----4-:R-:W-:Y:S05]  /*1e7b0*/  @!P1 BRA `(.L_x_15152) ;  /* 0xfffffffc00f09947 */ /* 0x010fea000383ffff */
[----:B------:R-:W-:Y:S05]  /*1e7c0*/  BRA `(.L_x_15151) ;  /* 0xffffff1000c47947 */ /* 0x000fea000383ffff */
.L_x_15169:
[----:B------:R-:W-:Y:S02]  /*1e7d0*/  IMAD.MOV.U32 R13, RZ, RZ, R4 ;  /* 0x000000ffff0d7224 */ /* 0x000fe400078e0004 */
[----:B------:R-:W-:Y:S02]  /*1e7e0*/  IMAD.MOV.U32 R12, RZ, RZ, RZ ;  /* 0x000000ffff0c7224 */ /* 0x000fe400078e00ff */
[----:B------:R-:W-:Y:S02]  /*1e7f0*/  IMAD.MOV.U32 R11, RZ, RZ, 0x181f ;  /* 0x0000181fff0b7424 */ /* 0x000fe400078e00ff */
[----:B------:R-:W-:-:S07]  /*1e800*/  IMAD.MOV.U32 R15, RZ, RZ, -0x1 ;  /* 0xffffffffff0f7424 */ /* 0x000fce00078e00ff */
[----:B-12---:R-:W-:Y:S05]  /*1e810*/  WARPSYNC.COLLECTIVE R15, `(.L_x_15362) ;  /* 0x000000000f087348 */ /* 0x006fea0003c00000 */
[----:B------:R0:W3:Y:S02]  /*1e820*/  SHFL.IDX P6, R14, R13, R12, R11 ;  /* 0x0000000c0d0e7389 */ /* 0x0000e400000c000b */
[----:B0123--:R-:W-:Y:S01]  /*1e830*/  ENDCOLLECTIVE ;  /* 0x000000000000791b */ /* 0x00ffe20003800000 */
.L_x_15362:
[----:B------:R-:W-:Y:S02]  /*1e840*/  IMAD.MOV.U32 R13, RZ, RZ, R3 ;  /* 0x000000ffff0d7224 */ /* 0x000fe400078e0003 */
[----:B------:R-:W-:-:S07]  /*1e850*/  IMAD.MOV.U32 R0, RZ, RZ, R14 ;  /* 0x000000ffff007224 */ /* 0x000fce00078e000e */
[----:B------:R-:W-:Y:S05]  /*1e860*/  WARPSYNC.COLLECTIVE R15, `(.L_x_15363) ;  /* 0x000000000f087348 */ /* 0x000fea0003c00000 */
[----:B------:R0:W1:Y:S02]  /*1e870*/  SHFL.IDX P6, R14, R13, R12, R11 ;  /* 0x0000000c0d0e7389 */ /* 0x00006400000c000b */
[----:B01----:R-:W-:Y:S01]  /*1e880*/  ENDCOLLECTIVE ;  /* 0x000000000000791b */ /* 0x003fe20003800000 */
.L_x_15363:
[----:B------:R-:W-:Y:S05]  /*1e890*/  BRA `(.L_x_15364) ;  /* 0xffffff6800e07947 */ /* 0x000fea000383ffff */
.L_x_15172:
        /* <DEDUP_REMOVED lines=8> */
.L_x_15366:
[----:B------:R-:W-:Y:S05]  /*1e920*/  BSYNC B1 ;  /* 0x0000000000017941 */ /* 0x000fea0003800000 */
.L_x_15365:
        /* <DEDUP_REMOVED lines=8> */
.L_x_15367:
[----:B------:R-:W-:Y:S05]  /*1e9b0*/  BRA `(.L_x_15368) ;  /* 0xffffff6c00047947 */ /* 0x000fea000383ffff */
.L_x_15175:
        /* <DEDUP_REMOVED lines=8> */
.L_x_15370:
[----:B------:R-:W-:Y:S05]  /*1ea40*/  BSYNC B1 ;  /* 0x0000000000017941 */ /* 0x000fea0003800000 */
.L_x_15369:
        /* <DEDUP_REMOVED lines=8> */
.L_x_15371:
[----:B------:R-:W-:Y:S05]  /*1ead0*/  BRA `(.L_x_15372) ;  /* 0xffffff6c00247947 */ /* 0x000fea000383ffff */
.L_x_15178:
        /* <DEDUP_REMOVED lines=8> */
.L_x_15374:
[----:B------:R-:W-:Y:S05]  /*1eb60*/  BSYNC B1 ;  /* 0x0000000000017941 */ /* 0x000fea0003800000 */
.L_x_15373:
        /* <DEDUP_REMOVED lines=8> */
.L_x_15375:
[----:B------:R-:W-:Y:S05]  /*1ebf0*/  BRA `(.L_x_15376) ;  /* 0xffffff6c00447947 */ /* 0x000fea000383ffff */
.L_x_15195:
[----:B-1----:R-:W0:Y:S01]  /*1ec00*/  S2R R10, SR_TID.X ;  /* 0x00000000000a7919 */ /* 0x002e220000002100 */
        /* <DEDUP_REMOVED lines=10> */
.L_x_15378:
[----:B------:R-:W-:Y:S05]  /*1ecb0*/  BSYNC B1 ;  /* 0x0000000000017941 */ /* 0x000fea0003800000 */
.L_x_15377:
[----:B------:R-:W-:Y:S05]  /*1ecc0*/  BRA `(.L_x_15379) ;  /* 0xffffff8000987947 */ /* 0x000fea000383ffff */
.L_x_15197:
[----:B------:R-:W-:Y:S01]  /*1ecd0*/  BSSY B1, `(.L_x_15380) ;  /* 0x0000006000017945 */ /* 0x000fe20003800000 */
[----:B------:R-:W-:-:S07]  /*1ece0*/  IMAD.MOV.U32 R15, RZ, RZ, -0x1 ;  /* 0xffffffffff0f7424 */ /* 0x000fce00078e00ff */
[----:B01----:R-:W-:Y:S05]  /*1ecf0*/  WARPSYNC.COLLECTIVE R15, `(.L_x_15381) ;  /* 0x000000000f0c7348 */ /* 0x003fea0003c00000 */
[----:B------:R-:W-:Y:S02]  /*1ed00*/  ELECT P6, UR62, PT ;  /* 0x00000000003e782f */ /* 0x000fe400038c0000 */
[----:B------:R-:W-:Y:S01]  /*1ed10*/  MOV R14, UR62 ;  /* 0x0000003e000e7c02 */ /* 0x000fe20008000f00 */
[----:B01----:R-:W-:Y:S10]  /*1ed20*/  ENDCOLLECTIVE ;  /* 0x000000000000791b */ /* 0x003ff40003800000 */
.L_x_15381:
[----:B------:R-:W-:Y:S05]  /*1ed30*/  BSYNC B1 ;  /* 0x0000000000017941 */ /* 0x000fea0003800000 */
.L_x_15380:
[----:B------:R-:W-:Y:S05]  /*1ed40*/  BRA `(.L_x_15196) ;  /* 0xffffff8000907947 */ /* 0x000fea000383ffff */
.L_x_15199:
[----:B0-----:R0:W2:Y:S02]  /*1ed50*/  SYNCS.PHASECHK.TRANS64.TRYWAIT P0, [R22+URZ+0x32420], R3 ;  /* 0x03242003160075a7 */ /* 0x0010a4000800017f */
[----:B--2---:R-:W-:Y:S05]  /*1ed60*/  @!P0 NANOSLEEP.SYNCS 0x989680 ;  /* 0x009896800000895d */ /* 0x004fea0003900000 */
[----:B------:R-:W2:Y:S02]  /*1ed70*/  @!P0 SYNCS.PHASECHK.TRANS64 P0, [R22+URZ+0x32420], R3 ;  /* 0x03242003160085a7 */ /* 0x000ea4000800007f */
[----:B--2---:R-:W-:Y:S05]  /*1ed80*/  @!P0 BRA `(.L_x_15199) ;  /* 0xfffffffc00f08947 */ /* 0x004fea000383ffff */
[----:B------:R-:W-:Y:S05]  /*1ed90*/  BRA `(.L_x_15382) ;  /* 0xffffff8000a07947 */ /* 0x000fea000383ffff */
.L_x_15203:
[----:B0-----:R0:W2:Y:S02]  /*1eda0*/  SYNCS.PHASECHK.TRANS64.TRYWAIT P0, [R3+URZ+0x324a0], R8 ;  /* 0x0324a008030075a7 */ /* 0x0010a4000800017f */
[----:B--2---:R-:W-:Y:S05]  /*1edb0*/  @!P0 NANOSLEEP.SYNCS 0x989680 ;  /* 0x009896800000895d */ /* 0x004fea0003900000 */
[----:B------:R-:W2:Y:S02]  /*1edc0*/  @!P0 SYNCS.PHASECHK.TRANS64 P0, [R3+URZ+0x324a0], R8 ;  /* 0x0324a008030085a7 */ /* 0x000ea4000800007f */
[----:B--2---:R-:W-:Y:S05]  /*1edd0*/  @!P0 BRA `(.L_x_15203) ;  /* 0xfffffffc00f08947 */ /* 0x004fea000383ffff */
[----:B------:R-:W-:Y:S05]  /*1ede0*/  BRA `(.L_x_15383) ;  /* 0xffffff8000b87947 */ /* 0x000fea000383ffff */
.L_x_15208:
[----:B-1----:R1:W2:Y:S02]  /*1edf0*/  SYNCS.PHASECHK.TRANS64.TRYWAIT P0, [R3+URZ+0x324c0], R8 ;  /* 0x0324c008030075a7 */ /* 0x0022a4000800017f */
[----:B--2---:R-:W-:Y:S05]  /*1ee00*/  @!P0 NANOSLEEP.SYNCS 0x989680 ;  /* 0x009896800000895d */ /* 0x004fea0003900000 */
[----:B------:R-:W2:Y:S02]  /*1ee10*/  @!P0 SYNCS.PHASECHK.TRANS64 P0, [R3+URZ+0x324c0], R8 ;  /* 0x0324c008030085a7 */ /* 0x000ea4000800007f */
[----:B--2---:R-:W-:Y:S05]  /*1ee20*/  @!P0 BRA `(.L_x_15208) ;  /* 0xfffffffc00f08947 */ /* 0x004fea000383ffff */
[----:B------:R-:W-:Y:S05]  /*1ee30*/  BRA `(.L_x_15384) ;  /* 0xffffff8400347947 */ /* 0x000fea000383ffff */
.L_x_15218:
[----:B0-----:R0:W2:Y:S02]  /*1ee40*/  SYNCS.PHASECHK.TRANS64.TRYWAIT P1, [R8+URZ+0x324a0], R2 ;  /* 0x0324a002080075a7 */ /* 0x0010a4000802017f */
[----:B--2---:R-:W-:Y:S05]  /*1ee50*/  @!P1 NANOSLEEP.SYNCS 0x989680 ;  /* 0x009896800000995d */ /* 0x004fea0003900000 */
[----:B------:R-:W2:Y:S02]  /*1ee60*/  @!P1 SYNCS.PHASECHK.TRANS64 P1, [R8+URZ+0x324a0], R2 ;  /* 0x0324a002080095a7 */ /* 0x000ea4000802007f */
[----:B--2---:R-:W-:Y:S05]  /*1ee70*/  @!P1 BRA `(.L_x_15218) ;  /* 0xfffffffc00f09947 */ /* 0x004fea000383ffff */
[----:B------:R-:W-:Y:S05]  /*1ee80*/  BRA `(.L_x_15385) ;  /* 0xffffff8800a87947 */ /* 0x000fea000383ffff */
.L_x_15223:
[----:B-1----:R1:W2:Y:S02]  /*1ee90*/  SYNCS.PHASECHK.TRANS64.TRYWAIT P1, [R8+URZ+0x324c0], R2 ;  /* 0x0324c002080075a7 */ /* 0x0022a4000802017f */
[----:B--2---:R-:W-:Y:S05]  /*1eea0*/  @!P1 NANOSLEEP.SYNCS 0x989680 ;  /* 0x009896800000995d */ /* 0x004fea0003900000 */
[----:B------:R-:W2:Y:S02]  /*1eeb0*/  @!P1 SYNCS.PHASECHK.TRANS64 P1, [R8+URZ+0x324c0], R2 ;  /* 0x0324c002080095a7 */ /* 0x000ea4000802007f */
[----:B--2---:R-:W-:Y:S05]  /*1eec0*/  @!P1 BRA `(.L_x_15223) ;  /* 0xfffffffc00f09947 */ /* 0x004fea000383ffff */
[----:B------:R-:W-:Y:S05]  /*1eed0*/  BRA `(.L_x_15386) ;  /* 0xffffff8c00207947 */ /* 0x000fea000383ffff */
.L_x_15239:
        /* <DEDUP_REMOVED lines=11> */
.L_x_15388:
[----:B------:R-:W-:Y:S05]  /*1ef90*/  BSYNC B0 ;  /* 0x0000000000007941 */ /* 0x000fea0003800000 */
.L_x_15387:
[----:B------:R-:W-:Y:S05]  /*1efa0*/  BRA `(.L_x_15389) ;  /* 0xffffff9800e07947 */ /* 0x000fea000383ffff */
.L_x_15242:
[----:B0-----:R0:W1:Y:S02]  /*1efb0*/  SYNCS.PHASECHK.TRANS64.TRYWAIT P0, [R30+URZ+0x32440], R0 ;  /* 0x032440001e0075a7 */ /* 0x001064000800017f */
[----:B-1----:R-:W-:Y:S05]  /*1efc0*/  @!P0 NANOSLEEP.SYNCS 0x989680 ;  /* 0x009896800000895d */ /* 0x002fea0003900000 */
[----:B------:R-:W1:Y:S02]  /*1efd0*/  @!P0 SYNCS.PHASECHK.TRANS64 P0, [R30+URZ+0x32440], R0 ;  /* 0x032440001e0085a7 */ /* 0x000e64000800007f */
[----:B-1----:R-:W-:Y:S05]  /*1efe0*/  @!P0 BRA `(.L_x_15242) ;  /* 0xfffffffc00f08947 */ /* 0x002fea000383ffff */
[----:B------:R-:W-:Y:S05]  /*1eff0*/  BRA `(.L_x_15390) ;  /* 0xffffff9c00047947 */ /* 0x000fea000383ffff */
.L_x_15243:
        /* <DEDUP_REMOVED lines=8> */
.L_x_15392:
[----:B------:R-:W-:Y:S05]  /*1f080*/  BSYNC B0 ;  /* 0x0000000000007941 */ /* 0x000fea0003800000 */
.L_x_15391:
        /* <DEDUP_REMOVED lines=9> */
.L_x_15393:
[----:B------:R-:W-:Y:S02]  /*1f120*/  IMAD.MOV.U32 R13, RZ, RZ, R4 ;  /* 0x000000ffff0d7224 */ /* 0x000fe400078e0004 */
[----:B------:R-:W-:Y:S02]  /*1f130*/  IMAD.MOV.U32 R12, RZ, RZ, 0x1 ;  /* 0x00000001ff0c7424 */ /* 0x000fe400078e00ff */
[----:B------:R-:W-:-:S07]  /*1f140*/  IMAD.MOV.U32 R3, RZ, RZ, R14 ;  /* 0x000000ffff037224 */ /* 0x000fce00078e000e */
[----:B------:R-:W-:Y:S05]  /*1f150*/  WARPSYNC.COLLECTIVE R15, `(.L_x_15394) ;  /* 0x000000000f087348 */ /* 0x000fea0003c00000 */
[----:B------:R0:W1:Y:S02]  /*1f160*/  SHFL.IDX P6, R14, R13, R12, R11 ;  /* 0x0000000c0d0e7389 */ /* 0x00006400000c000b */
[----:B01----:R-:W-:Y:S01]  /*1f170*/  ENDCOLLECTIVE ;  /* 0x000000000000791b */ /* 0x003fe20003800000 */
.L_x_15394:
        /* <DEDUP_REMOVED lines=15> */
.L_x_15395:
[----:B------:R-:W-:Y:S02]  /*1f270*/  @P0 IMAD R6, R5, 0x2, R22 ;  /* 0x0000000205060824 */ /* 0x000fe400078e0216 */
[----:B------:R-:W-:Y:S02]  /*1f280*/  IMAD.MOV.U32 R13, RZ, RZ, R4 ;  /* 0x000000ffff0d7224 */ /* 0x000fe400078e0004 */
[----:B------:R-:W-:Y:S02]  /*1f290*/  IMAD.MOV.U32 R12, RZ, RZ, 0x2 ;  /* 0x00000002ff0c7424 */ /* 0x000fe400078e00ff */
[----:B------:R-:W-:-:S07]  /*1f2a0*/  IMAD.MOV.U32 R3, RZ, RZ, R14 ;  /* 0x000000ffff037224 */ /* 0x000fce00078e000e */
[----:B------:R-:W-:Y:S05]  /*1f2b0*/  WARPSYNC.COLLECTIVE R15, `(.L_x_15396) ;  /* 0x000000000f087348 */ /* 0x000fea0003c00000 */
[----:B------:R0:W1:Y:S02]  /*1f2c0*/  SHFL.IDX P6, R14, R13, R12, R11 ;  /* 0x0000000c0d0e7389 */ /* 0x00006400000c000b */
[----:B01----:R-:W-:Y:S01]  /*1f2d0*/  ENDCOLLECTIVE ;  /* 0x000000000000791b */ /* 0x003fe20003800000 */
.L_x_15396:
        /* <DEDUP_REMOVED lines=15> */
.L_x_15397:
[----:B------:R-:W-:Y:S02]  /*1f3d0*/  @P0 IMAD R6, R5, 0x2, R22 ;  /* 0x0000000205060824 */ /* 0x000fe400078e0216 */
[----:B------:R-:W-:Y:S02]  /*1f3e0*/  IMAD.MOV.U32 R13, RZ, RZ, R4 ;  /* 0x000000ffff0d7224 */ /* 0x000fe400078e0004 */
[----:B------:R-:W-:Y:S02]  /*1f3f0*/  IMAD.MOV.U32 R12, RZ, RZ, 0x3 ;  /* 0x00000003ff0c7424 */ /* 0x000fe400078e00ff */
[----:B------:R-:W-:-:S07]  /*1f400*/  IMAD.MOV.U32 R3, RZ, RZ, R14 ;  /* 0x000000ffff037224 */ /* 0x000fce00078e000e */
[----:B------:R-:W-:Y:S05]  /*1f410*/  WARPSYNC.COLLECTIVE R15, `(.L_x_15398) ;  /* 0x000000000f087348 */ /* 0x000fea0003c00000 */
[----:B------:R0:W1:Y:S02]  /*1f420*/  SHFL.IDX P6, R14, R13, R12, R11 ;  /* 0x0000000c0d0e7389 */ /* 0x00006400000c000b */
[----:B01----:R-:W-:Y:S01]  /*1f430*/  ENDCOLLECTIVE ;  /* 0x000000000000791b */ /* 0x003fe20003800000 */
.L_x_15398:
        /* <DEDUP_REMOVED lines=15> */
.L_x_15399:
[----:B------:R-:W-:Y:S02]  /*1f530*/  @P0 IMAD R6, R5, 0x2, R22 ;  /* 0x0000000205060824 */ /* 0x000fe400078e0216 */
[----:B------:R-:W-:Y:S02]  /*1f540*/  IMAD.MOV.U32 R13, RZ, RZ, R4 ;  /* 0x000000ffff0d7224 */ /* 0x000fe400078e0004 */
[----:B------:R-:W-:Y:S02]  /*1f550*/  IMAD.MOV.U32 R12, RZ, RZ, 0x4 ;  /* 0x00000004ff0c7424 */ /* 0x000fe400078e00ff */
[----:B------:R-:W-:-:S07]  /*1f560*/  IMAD.MOV.U32 R3, RZ, RZ, R14 ;  /* 0x000000ffff037224 */ /* 0x000fce00078e000e */
[----:B------:R-:W-:Y:S05]  /*1f570*/  WARPSYNC.COLLECTIVE R15, `(.L_x_15400) ;  /* 0x000000000f087348 */ /* 0x000fea0003c00000 */
[----:B------:R0:W1:Y:S02]  /*1f580*/  SHFL.IDX P6, R14, R13, R12, R11 ;  /* 0x0000000c0d0e7389 */ /* 0x00006400000c000b */
[----:B01----:R-:W-:Y:S01]  /*1f590*/  ENDCOLLECTIVE ;  /* 0x000000000000791b */ /* 0x003fe20003800000 */
.L_x_15400:
        /* <DEDUP_REMOVED lines=15> */
.L_x_15401:
[----:B------:R-:W-:Y:S02]  /*1f690*/  @P0 IMAD R6, R5, 0x2, R22 ;  /* 0x0000000205060824 */ /* 0x000fe400078e0216 */
[----:B------:R-:W-:Y:S02]  /*1f6a0*/  IMAD.MOV.U32 R13, RZ, RZ, R4 ;  /* 0x000000ffff0d7224 */ /* 0x000fe400078e0004 */
[----:B------:R-:W-:Y:S02]  /*1f6b0*/  IMAD.MOV.U32 R12, RZ, RZ, 0x5 ;  /* 0x00000005ff0c7424 */ /* 0x000fe400078e00ff */
[----:B------:R-:W-:-:S07]  /*1f6c0*/  IMAD.MOV.U32 R3, RZ, RZ, R14 ;  /* 0x000000ffff037224 */ /* 0x000fce00078e000e */
[----:B------:R-:W-:Y:S05]  /*1f6d0*/  WARPSYNC.COLLECTIVE R15, `(.L_x_15402) ;  /* 0x000000000f087348 */ /* 0x000fea0003c00000 */
[----:B------:R0:W1:Y:S02]  /*1f6e0*/  SHFL.IDX P6, R14, R13, R12, R11 ;  /* 0x0000000c0d0e7389 */ /* 0x00006400000c000b */
[----:B01----:R-:W-:Y:S01]  /*1f6f0*/  ENDCOLLECTIVE ;  /* 0x000000000000791b */ /* 0x003fe20003800000 */
.L_x_15402:
        /* <DEDUP_REMOVED lines=10> */
.L_x_15403:
[----:B------:R-:W-:Y:S01]  /*1f7a0*/  @!PT LDS RZ, [RZ] ;  /* 0x00000000fffff984 */ /* 0x000fe20000000800 */
[----:B------:R-:W-:Y:S01]  /*1f7b0*/  @!PT LDS RZ, [RZ] ;  /* 0x00000000fffff984 */ /* 0x000fe20000000800 */
[----:B------:R-:W-:Y:S01]  /*1f7c0*/  @!PT LDS RZ, [RZ] ;  /* 0x00000000fffff984 */ /* 0x000fe20000000800 */
[----:B------:R1:W-:Y:S01]  /*1f7d0*/  @P0 LDGSTS.E.BYPASS.LTC128B.128 [R6+0x1e400], desc[UR42][R2.64], !P2 ;  /* 0x1e40000002060fae */ /* 0x0003e2000d101d6a */
[----:B------:R-:W-:Y:S01]  /*1f7e0*/  IMAD.MOV.U32 R0, RZ, RZ, R14 ;  /* 0x000000ffff007224 */ /* 0x000fe200078e000e */
[----:B------:R-:W-:Y:S06]  /*1f7f0*/  BRA `(.L_x_15404) ;  /* 0xffffff9800687947 */ /* 0x000fec000383ffff */
.L_x_15248:
        /* <DEDUP_REMOVED lines=9> */
.L_x_15405:
[C---:B------:R-:W-:Y:S01]  /*1f890*/  VIADD R10, R17.reuse, 0x10 ;  /* 0x00000010110a7836 */ /* 0x040fe20000000000 */
[C---:B------:R-:W-:Y:S01]  /*1f8a0*/  ISETP.GE.AND P0, PT, R17.reuse, R2, PT ;  /* 0x000000021100720c */ /* 0x040fe20003f06270 */
[C---:B------:R-:W-:Y:S02]  /*1f8b0*/  VIADD R6, R17.reuse, 0x20 ;  /* 0x0000002011067836 */ /* 0x040fe40000000000 */
[----:B------:R-:W-:Y:S01]  /*1f8c0*/  VIADD R8, R17, 0x40 ;  /* 0x0000004011087836 */ /* 0x000fe20000000000 */
[----:B------:R0:W-:Y:S04]  /*1f8d0*/  STL [R1+0x18], R10 ;  /* 0x0000180a01007387 */ /* 0x0001e80000100800 */
[----:B------:R0:W-:Y:S01]  /*1f8e0*/  STL [R1+0x20], R6 ;  /* 0x0000200601007387 */ /* 0x0001e20000100800 */
[----:B------:R-:W-:-:S02]  /*1f8f0*/  IMAD.MOV.U32 R13, RZ, RZ, R0 ;  /* 0x000000ffff0d7224 */ /* 0x000fc400078e0000 */
[----:B------:R-:W-:-:S07]  /*1f900*/  IMAD.MOV.U32 R4, RZ, RZ, R14 ;  /* 0x000000ffff047224 */ /* 0x000fce00078e000e */
[----:B0-----:R-:W-:Y:S05]  /*1f910*/  WARPSYNC.COLLECTIVE R15, `(.L_x_15406) ;  /* 0x000000000f087348 */ /* 0x001fea0003c00000 */
[----:B------:R1:W2:Y:S02]  /*1f920*/  SHFL.IDX P6, R14, R13, R12, R11 ;  /* 0x0000000c0d0e7389 */ /* 0x0002a400000c000b */
[----:B012---:R-:W-:Y:S01]  /*1f930*/  ENDCOLLECTIVE ;  /* 0x000000000000791b */ /* 0x007fe20003800000 */
.L_x_15406:
[----:B------:R-:W-:Y:S02]  /*1f940*/  IMAD.MOV.U32 R13, RZ, RZ, R3 ;  /* 0x000000ffff0d7224 */ /* 0x000fe400078e0003 */
[----:B------:R-:W-:Y:S02]  /*1f950*/  IMAD.MOV.U32 R12, RZ, RZ, 0x1 ;  /* 0x00000001ff0c7424 */ /* 0x000fe400078e00ff */
[----:B------:R-:W-:-:S07]  /*1f960*/  IMAD.MOV.U32 R5, RZ, RZ, R14 ;  /* 0x000000ffff057224 */ /* 0x000fce00078e000e */
[----:B------:R-:W-:Y:S05]  /*1f970*/  WARPSYNC.COLLECTIVE R15, `(.L_x_15407) ;  /* 0x000000000f087348 */ /* 0x000fea0003c00000 */
[----:B------:R0:W1:Y:S02]  /*1f980*/  SHFL.IDX P6, R14, R13, R12, R11 ;  /* 0x0000000c0d0e7389 */ /* 0x00006400000c000b */
[----:B01----:R-:W-:Y:S01]  /*1f990*/  ENDCOLLECTIVE ;  /* 0x000000000000791b */ /* 0x003fe20003800000 */
.L_x_15407:
        /* <DEDUP_REMOVED lines=15> */
.L_x_15408:
[----:B------:R-:W-:Y:S02]  /*1fa90*/  IMAD.MOV.U32 R13, RZ, RZ, R3 ;  /* 0x000000ffff0d7224 */ /* 0x000fe400078e0003 */
[----:B------:R-:W-:Y:S02]  /*1faa0*/  IMAD.MOV.U32 R12, RZ, RZ, 0x2 ;  /* 0x00000002ff0c7424 */ /* 0x000fe400078e00ff */
[----:B------:R-:W-:-:S07]  /*1fab0*/  IMAD.MOV.U32 R5, RZ, RZ, R14 ;  /* 0x000000ffff057224 */ /* 0x000fce00078e000e */
[----:B------:R-:W-:Y:S05]  /*1fac0*/  WARPSYNC.COLLECTIVE R15, `(.L_x_15409) ;  /* 0x000000000f087348 */ /* 0x000fea0003c00000 */
[----:B------:R0:W1:Y:S02]  /*1fad0*/  SHFL.IDX P6, R14, R13, R12, R11 ;  /* 0x0000000c0d0e7389 */ /* 0x00006400000c000b */
[----:B01----:R-:W-:Y:S01]  /*1fae0*/  ENDCOLLECTIVE ;  /* 0x000000000000791b */ /* 0x003fe20003800000 */
.L_x_15409:
        /* <DEDUP_REMOVED lines=11> */
[----:B------:R-:W-:-:S05]  /*1fba0*/  VIADD R6, R17, 0x30 ;  /* 0x0000003011067836 */ /* 0x000fca0000000000 */
[----:B------:R1:W-:Y:S04]  /*1fbb0*/  STL [R1+0x24], R6 ;  /* 0x0000240601007387 */ /* 0x0003e80000100800 */
[----:B------:R1:W-:Y:S01]  /*1fbc0*/  STL [R1+0x28], R8 ;  /* 0x0000280801007387 */ /* 0x0003e20000100800 */
[----:B0-----:R-:W-:-:S07]  /*1fbd0*/  IMAD.MOV.U32 R4, RZ, RZ, R14 ;  /* 0x000000ffff047224 */ /* 0x001fce00078e000e */
[----:B-1----:R-:W-:Y:S05]  /*1fbe0*/  WARPSYNC.COLLECTIVE R15, `(.L_x_15410) ;  /* 0x000000000f087348 */ /* 0x002fea0003c00000 */
[----:B------:R0:W2:Y:S02]  /*1fbf0*/  SHFL.IDX P6, R14, R13, R12, R11 ;  /* 0x0000000c0d0e7389 */ /* 0x0000a400000c000b */
[----:B012---:R-:W-:Y:S01]  /*1fc00*/  ENDCOLLECTIVE ;  /* 0x000000000000791b */ /* 0x007fe20003800000 */
.L_x_15410:
[----:B------:R-:W-:Y:S02]  /*1fc10*/  IMAD.MOV.U32 R13, RZ, RZ, R3 ;  /* 0x000000ffff0d7224 */ /* 0x000fe400078e0003 */
[----:B------:R-:W-:Y:S02]  /*1fc20*/  IMAD.MOV.U32 R12, RZ, RZ, 0x3 ;  /* 0x00000003ff0c7424 */ /* 0x000fe400078e00ff */
[----:B------:R-:W-:-:S07]  /*1fc30*/  IMAD.MOV.U32 R5, RZ, RZ, R14 ;  /* 0x000000ffff057224 */ /* 0x000fce00078e000e */
[----:B------:R-:W-:Y:S05]  /*1fc40*/  WARPSYNC.COLLECTIVE R15, `(.L_x_15411) ;  /* 0x000000000f087348 */ /* 0x000fea0003c00000 */
[----:B------:R0:W1:Y:S02]  /*1fc50*/  SHFL.IDX P6, R14, R13, R12, R11 ;  /* 0x0000000c0d0e7389 */ /* 0x00006400000c000b */
[----:B01----:R-:W-:Y:S01]  /*1fc60*/  ENDCOLLECTIVE ;  /* 0x000000000000791b */ /* 0x003fe20003800000 */
.L_x_15411:
        /* <DEDUP_REMOVED lines=15> */
.L_x_15412:
[----:B------:R-:W-:Y:S02]  /*1fd60*/  IMAD.MOV.U32 R13, RZ, RZ, R3 ;  /* 0x000000ffff0d7224 */ /* 0x000fe400078e0003 */
[----:B------:R-:W-:Y:S02]  /*1fd70*/  IMAD.MOV.U32 R12, RZ, RZ, 0x4 ;  /* 0x00000004ff0c7424 */ /* 0x000fe400078e00ff */
[----:B------:R-:W-:-:S07]  /*1fd80*/  IMAD.MOV.U32 R5, RZ, RZ, R14 ;  /* 0x000000ffff057224 */ /* 0x000fce00078e000e */
[----:B------:R-:W-:Y:S05]  /*1fd90*/  WARPSYNC.COLLECTIVE R15, `(.L_x_15413) ;  /* 0x000000000f087348 */ /* 0x000fea0003c00000 */
[----:B------:R0:W1:Y:S02]  /*1fda0*/  SHFL.IDX P6, R14, R13, R12, R11 ;  /* 0x0000000c0d0e7389 */ /* 0x00006400000c000b */
[----:B01----:R-:W-:Y:S01]  /*1fdb0*/  ENDCOLLECTIVE ;  /* 0x000000000000791b */ /* 0x003fe20003800000 */
.L_x_15413:
        /* <DEDUP_REMOVED lines=10> */
.L_x_15414:
        /* <DEDUP_REMOVED lines=13> */
.L_x_15415:
        /* <DEDUP_REMOVED lines=10> */
.L_x_15416:
        /* <DEDUP_REMOVED lines=13> */
.L_x_15417:
        /* <DEDUP_REMOVED lines=10> */
.L_x_15418:
        /* <DEDUP_REMOVED lines=11> */
.L_x_15419:
        /* <DEDUP_REMOVED lines=10> */
.L_x_15420:
[----:B------:R-:W-:Y:S01]  /*20290*/  @!PT LDS RZ, [RZ] ;  /* 0x00000000fffff984 */ /* 0x000fe20000000800 */
[----:B------:R-:W-:Y:S01]  /*202a0*/  @!PT LDS RZ, [RZ] ;  /* 0x00000000fffff984 */ /* 0x000fe20000000800 */
[----:B------:R-:W-:Y:S01]  /*202b0*/  @!PT LDS RZ, [RZ] ;  /* 0x00000000fffff984 */ /* 0x000fe20000000800 */
[----:B------:R1:W-:Y:S01]  /*202c0*/  @!P0 LDGSTS.E.BYPASS.LTC128B.128 [R26+0x1b400], desc[UR42][R4.64], !P1 ;  /* 0x1b400000041a8fae */ /* 0x0003e2000c901d6a */
[----:B------:R-:W-:Y:S01]  /*202d0*/  IMAD.MOV.U32 R0, RZ, RZ, R14 ;  /* 0x000000ffff007224 */ /* 0x000fe200078e000e */
[----:B------:R-:W-:Y:S06]  /*202e0*/  BRA `(.L_x_15421) ;  /* 0xffffff9800c07947 */ /* 0x000fec000383ffff */
.L_x_15252:
        /* <DEDUP_REMOVED lines=33> */
.L_x_15423:
[----:B------:R-:W-:Y:S05]  /*20500*/  BSYNC B0 ;  /* 0x0000000000007941 */ /* 0x000fea0003800000 */
.L_x_15422:
        /* <DEDUP_REMOVED lines=11> */
.L_x_15424:
        /* <DEDUP_REMOVED lines=12> */
.L_x_15425:
        /* <DEDUP_REMOVED lines=15> */
.L_x_15426:
        /* <DEDUP_REMOVED lines=12> */
.L_x_15427:
        /* <DEDUP_REMOVED lines=12> */
.L_x_15428:
        /* <DEDUP_REMOVED lines=12> */
.L_x_15429:
        /* <DEDUP_REMOVED lines=12> */
.L_x_15430:
        /* <DEDUP_REMOVED lines=12> */
.L_x_15431:
        /* <DEDUP_REMOVED lines=12> */
.L_x_15432:
        /* <DEDUP_REMOVED lines=12> */
.L_x_15433:
        /* <DEDUP_REMOVED lines=12> */
.L_x_15434:
        /* <DEDUP_REMOVED lines=12> */
.L_x_15435:
        /* <DEDUP_REMOVED lines=11> */
.L_x_15436:
[----:B------:R-:W-:Y:S02]  /*20ee0*/  IMAD.MOV.U32 R13, RZ, RZ, R0 ;  /* 0x000000ffff0d7224 */ /* 0x000fe400078e0000 */
[----:B------:R-:W-:Y:S02]  /*20ef0*/  IMAD.MOV.U32 R12, RZ, RZ, 0x7 ;  /* 0x00000007ff0c7424 */ /* 0x000fe400078e00ff */
[----:B------:R-:W-:-:S07]  /*20f00*/  IMAD.MOV.U32 R2, RZ, RZ, R14 ;  /* 0x000000ffff027224 */ /* 0x000fce00078e000e */
[----:B------:R-:W-:Y:S05]  /*20f10*/  WARPSYNC.COLLECTIVE R15, `(.L_x_15437) ;  /* 0x000000000f087348 */ /* 0x000fea0003c00000 */
[----:B------:R0:W1:Y:S02]  /*20f20*/  SHFL.IDX P6, R14, R13, R12, R11 ;  /* 0x0000000c0d0e7389 */ /* 0x00006400000c000b */
[----:B01----:R-:W-:Y:S01]  /*20f30*/  ENDCOLLECTIVE ;  /* 0x000000000000791b */ /* 0x003fe20003800000 */
.L_x_15437:
        /* <DEDUP_REMOVED lines=14> */
.L_x_15438:
[----:B------:R-:W-:Y:S01]  /*21020*/  IMAD.MOV.U32 R2, RZ, RZ, R14 ;  /* 0x000000ffff027224 */ /* 0x000fe200078e000e */
[----:B------:R-:W-:Y:S06]  /*21030*/  BRA `(.L_x_15439) ;  /* 0xffffff98002c7947 */ /* 0x000fec000383ffff */
.L_x_15257:
[----:B0-----:R0:W1:Y:S02]  /*21040*/  SYNCS.PHASECHK.TRANS64.TRYWAIT P0, [R22+URZ+0x32420], R3 ;  /* 0x03242003160075a7 */ /* 0x001064000800017f */
[----:B-1----:R-:W-:Y:S05]  /*21050*/  @!P0 NANOSLEEP.SYNCS 0x989680 ;  /* 0x009896800000895d */ /* 0x002fea0003900000 */
[----:B------:R-:W1:Y:S02]  /*21060*/  @!P0 SYNCS.PHASECHK.TRANS64 P0, [R22+URZ+0x32420], R3 ;  /* 0x03242003160085a7 */ /* 0x000e64000800007f */
[----:B-1----:R-:W-:Y:S05]  /*21070*/  @!P0 BRA `(.L_x_15257) ;  /* 0xfffffffc00f08947 */ /* 0x002fea000383ffff */
[----:B------:R-:W-:Y:S05]  /*21080*/  BRA `(.L_x_15440) ;  /* 0xffffff9800a07947 */ /* 0x000fea000383ffff */
.L_x_15260:
[----:B0-----:R0:W1:Y:S02]  /*21090*/  SYNCS.PHASECHK.TRANS64.TRYWAIT P0, [R30+URZ+0x32460], R3 ;  /* 0x032460031e0075a7 */ /* 0x001064000800017f */
[----:B-1----:R-:W-:Y:S05]  /*210a0*/  @!P0 NANOSLEEP.SYNCS 0x989680 ;  /* 0x009896800000895d */ /* 0x002fea0003900000 */
[----:B------:R-:W1:Y:S02]  /*210b0*/  @!P0 SYNCS.PHASECHK.TRANS64 P0, [R30+URZ+0x32460], R3 ;  /* 0x032460031e0085a7 */ /* 0x000e64000800007f */
[----:B-1----:R-:W-:Y:S05]  /*210c0*/  @!P0 BRA `(.L_x_15260) ;  /* 0xfffffffc00f08947 */ /* 0x002fea000383ffff */
[----:B------:R-:W-:Y:S05]  /*210d0*/  BRA `(.L_x_15441) ;  /* 0xffffff9800b07947 */ /* 0x000fea000383ffff */
.L_x_15261:
        /* <DEDUP_REMOVED lines=8> */
.L_x_15443:
[----:B------:R-:W-:Y:S05]  /*21160*/  BSYNC B0 ;  /* 0x0000000000007941 */ /* 0x000fea0003800000 */
.L_x_15442:
        /* <DEDUP_REMOVED lines=13> */
.L_x_15444:
        /* <DEDUP_REMOVED lines=9> */
.L_x_15445:
        /* <DEDUP_REMOVED lines=17> */
.L_x_15446:
[----:B------:R-:W-:Y:S02]  /*213e0*/  IMAD.MOV.U32 R13, RZ, RZ, R6 ;  /* 0x000000ffff0d7224 */ /* 0x000fe400078e0006 */
[----:B------:R-:W-:Y:S01]  /*213f0*/  IMAD.MOV.U32 R12, RZ, RZ, 0x2 ;  /* 0x00000002ff0c7424 */ /* 0x000fe200078e00ff */
[----:B------:R-:W-:-:S13]  /*21400*/  IADD3 R2, P3, R14, R0, RZ ;  /* 0x000000000e027210 */ /* 0x000fda0007f7e0ff */
[----:B------:R-:W-:Y:S05]  /*21410*/  WARPSYNC.COLLECTIVE R15, `(.L_x_15447) ;  /* 0x000000000f087348 */ /* 0x000fea0003c00000 */
[----:B------:R0:W1:Y:S02]  /*21420*/  SHFL.IDX P6, R14, R13, R12, R11 ;  /* 0x0000000c0d0e7389 */ /* 0x00006400000c000b */
[----:B01----:R-:W-:Y:S01]  /*21430*/  ENDCOLLECTIVE ;  /* 0x000000000000791b */ /* 0x003fe20003800000 */
.L_x_15447:
        /* <DEDUP_REMOVED lines=17> */
.L_x_15448:
[----:B------:R-:W-:Y:S02]  /*21550*/  IMAD.MOV.U32 R13, RZ, RZ, R6 ;  /* 0x000000ffff0d7224 */ /* 0x000fe400078e0006 */
[----:B------:R-:W-:Y:S01]  /*21560*/  IMAD.MOV.U32 R12, RZ, RZ, 0x3 ;  /* 0x00000003ff0c7424 */ /* 0x000fe200078e00ff */
[----:B------:R-:W-:-:S13]  /*21570*/  IADD3 R2, P3, R14, R0, RZ ;  /* 0x000000000e027210 */ /* 0x000fda0007f7e0ff */
[----:B------:R-:W-:Y:S05]  /*21580*/  WARPSYNC.COLLECTIVE R15, `(.L_x_15449) ;  /* 0x000000000f087348 */ /* 0x000fea0003c00000 */
[----:B------:R0:W1:Y:S02]  /*21590*/  SHFL.IDX P6, R14, R13, R12, R11 ;  /* 0x0000000c0d0e7389 */ /* 0x00006400000c000b */
[----:B01----:R-:W-:Y:S01]  /*215a0*/  ENDCOLLECTIVE ;  /* 0x000000000000791b */ /* 0x003fe20003800000 */
.L_x_15449:
        /* <DEDUP_REMOVED lines=17> */
.L_x_15450:
[----:B------:R-:W-:Y:S02]  /*216c0*/  IMAD.MOV.U32 R13, RZ, RZ, R6 ;  /* 0x000000ffff0d7224 */ /* 0x000fe400078e0006 */
[----:B------:R-:W-:Y:S01]  /*216d0*/  IMAD.MOV.U32 R12, RZ, RZ, 0x4 ;  /* 0x00000004ff0c7424 */ /* 0x000fe200078e00ff */
[----:B------:R-:W-:-:S13]  /*216e0*/  IADD3 R2, P3, R14, R0, RZ ;  /* 0x000000000e027210 */ /* 0x000fda0007f7e0ff */
[----:B------:R-:W-:Y:S05]  /*216f0*/  WARPSYNC.COLLECTIVE R15, `(.L_x_15451) ;  /* 0x000000000f087348 */ /* 0x000fea0003c00000 */
[----:B------:R0:W1:Y:S02]  /*21700*/  SHFL.IDX P6, R14, R13, R12, R11 ;  /* 0x0000000c0d0e7389 */ /* 0x00006400000c000b */
[----:B01----:R-:W-:Y:S01]  /*21710*/  ENDCOLLECTIVE ;  /* 0x000000000000791b */ /* 0x003fe20003800000 */
.L_x_15451:
        /* <DEDUP_REMOVED lines=17> */
.L_x_15452:
[----:B------:R-:W-:Y:S02]  /*21830*/  IMAD.MOV.U32 R13, RZ, RZ, R6 ;  /* 0x000000ffff0d7224 */ /* 0x000fe400078e0006 */
[----:B------:R-:W-:Y:S01]  /*21840*/  IMAD.MOV.U32 R12, RZ, RZ, 0x5 ;  /* 0x00000005ff0c7424 */ /* 0x000fe200078e00ff */
[----:B------:R-:W-:-:S13]  /*21850*/  IADD3 R2, P3, R14, R0, RZ ;  /* 0x000000000e027210 */ /* 0x000fda0007f7e0ff */
[----:B------:R-:W-:Y:S05]  /*21860*/  WARPSYNC.COLLECTIVE R15, `(.L_x_15453) ;  /* 0x000000000f087348 */ /* 0x000fea0003c00000 */
[----:B------:R0:W1:Y:S02]  /*21870*/  SHFL.IDX P6, R14, R13, R12, R11 ;  /* 0x0000000c0d0e7389 */ /* 0x00006400000c000b */
[----:B01----:R-:W-:Y:S01]  /*21880*/  ENDCOLLECTIVE ;  /* 0x000000000000791b */ /* 0x003fe20003800000 */
.L_x_15453:
        /* <DEDUP_REMOVED lines=12> */
.L_x_15454:
        /* <DEDUP_REMOVED lines=9> */
.L_x_15268:
[----:B0-----:R0:W1:Y:S02]  /*219e0*/  SYNCS.PHASECHK.TRANS64.TRYWAIT P0, [R6+URZ+0x32440], R21 ;  /* 0x03244015060075a7 */ /* 0x001064000800017f */
[----:B-1----:R-:W-:Y:S05]  /*219f0*/  @!P0 NANOSLEEP.SYNCS 0x989680 ;  /* 0x009896800000895d */ /* 0x002fea0003900000 */
[----:B------:R-:W1:Y:S02]  /*21a00*/  @!P0 SYNCS.PHASECHK.TRANS64 P0, [R6+URZ+0x32440], R21 ;  /* 0x03244015060085a7 */ /* 0x000e64000800007f */
[----:B-1----:R-:W-:Y:S05]  /*21a10*/  @!P0 BRA `(.L_x_15268) ;  /* 0xfffffffc00f08947 */ /* 0x002fea000383ffff */
[----:B------:R-:W-:Y:S05]  /*21a20*/  BRA `(.L_x_15456) ;  /* 0xffffff9c00487947 */ /* 0x000fea000383ffff */
.L_x_15269:
        /* <DEDUP_REMOVED lines=8> */
.L_x_15458:
[----:B------:R-:W-:Y:S05]  /*21ab0*/  BSYNC B1 ;  /* 0x0000000000017941 */ /* 0x000fea0003800000 */
.L_x_15457:
        /* <DEDUP_REMOVED lines=9> */
.L_x_15459:
[----:B------:R-:W-:Y:S02]  /*21b50*/  IMAD.MOV.U32 R13, RZ, RZ, R9 ;  /* 0x000000ffff0d7224 */ /* 0x000fe400078e0009 */
[----:B------:R-:W-:Y:S02]  /*21b60*/  IMAD.MOV.U32 R12, RZ, RZ, 0x1 ;  /* 0x00000001ff0c7424 */ /* 0x000fe400078e00ff */
[----:B------:R-:W-:-:S07]  /*21b70*/  IMAD.MOV.U32 R2, RZ, RZ, R14 ;  /* 0x000000ffff027224 */ /* 0x000fce00078e000e */
[----:B------:R-:W-:Y:S05]  /*21b80*/  WARPSYNC.COLLECTIVE R15, `(.L_x_15460) ;  /* 0x000000000f087348 */ /* 0x000fea0003c00000 */
[----:B------:R0:W1:Y:S02]  /*21b90*/  SHFL.IDX P6, R14, R13, R12, R11 ;  /* 0x0000000c0d0e7389 */ /* 0x00006400000c000b */
[----:B01----:R-:W-:Y:S01]  /*21ba0*/  ENDCOLLECTIVE ;  /* 0x000000000000791b */ /* 0x003fe20003800000 */
.L_x_15460:
        /* <DEDUP_REMOVED lines=11> */
.L_x_15461:
[----:B------:R-:W-:Y:S02]  /*21c60*/  IMAD.MOV.U32 R13, RZ, RZ, R9 ;  /* 0x000000ffff0d7224 */ /* 0x000fe400078e0009 */
[----:B------:R-:W-:Y:S02]  /*21c70*/  IMAD.MOV.U32 R12, RZ, RZ, 0x2 ;  /* 0x00000002ff0c7424 */ /* 0x000fe400078e00ff */
[----:B------:R-:W-:-:S07]  /*21c80*/  IMAD.MOV.U32 R2, RZ, RZ, R14 ;  /* 0x000000ffff027224 */ /* 0x000fce00078e000e */
[----:B------:R-:W-:Y:S05]  /*21c90*/  WARPSYNC.COLLECTIVE R15, `(.L_x_15462) ;  /* 0x000000000f087348 */ /* 0x000fea0003c00000 */
[----:B------:R0:W1:Y:S02]  /*21ca0*/  SHFL.IDX P6, R14, R13, R12, R11 ;  /* 0x0000000c0d0e7389 */ /* 0x00006400000c000b */
[----:B01----:R-:W-:Y:S01]  /*21cb0*/  ENDCOLLECTIVE ;  /* 0x000000000000791b */ /* 0x003fe20003800000 */
.L_x_15462:
        /* <DEDUP_REMOVED lines=11> */
.L_x_15463:
[----:B------:R-:W-:Y:S02]  /*21d70*/  IMAD.MOV.U32 R13, RZ, RZ, R9 ;  /* 0x000000ffff0d7224 */ /* 0x000fe400078e0009 */
[----:B------:R-:W-:Y:S02]  /*21d80*/  IMAD.MOV.U32 R12, RZ, RZ, 0x3 ;  /* 0x00000003ff0c7424 */ /* 0x000fe400078e00ff */
[----:B------:R-:W-:-:S07]  /*21d90*/  IMAD.MOV.U32 R2, RZ, RZ, R14 ;  /* 0x000000ffff027224 */ /* 0x000fce00078e000e */
[----:B------:R-:W-:Y:S05]  /*21da0*/  WARPSYNC.COLLECTIVE R15, `(.L_x_15464) ;  /* 0x000000000f087348 */ /* 0x000fea0003c00000 */
[----:B------:R0:W1:Y:S02]  /*21db0*/  SHFL.IDX P6, R14, R13, R12, R11 ;  /* 0x0000000c0d0e7389 */ /* 0x00006400000c000b */
[----:B01----:R-:W-:Y:S01]  /*21dc0*/  ENDCOLLECTIVE ;  /* 0x000000000000791b */ /* 0x003fe20003800000 */
.L_x_15464:
        /* <DEDUP_REMOVED lines=11> */
.L_x_15465:
[----:B------:R-:W-:Y:S02]  /*21e80*/  IMAD.MOV.U32 R13, RZ, RZ, R9 ;  /* 0x000000ffff0d7224 */ /* 0x000fe400078e0009 */
[----:B------:R-:W-:Y:S02]  /*21e90*/  IMAD.MOV.U32 R12, RZ, RZ, 0x4 ;  /* 0x00000004ff0c7424 */ /* 0x000fe400078e00ff */
[----:B------:R-:W-:-:S07]  /*21ea0*/  IMAD.MOV.U32 R2, RZ, RZ, R14 ;  /* 0x000000ffff027224 */ /* 0x000fce00078e000e */
[----:B------:R-:W-:Y:S05]  /*21eb0*/  WARPSYNC.COLLECTIVE R15, `(.L_x_15466) ;  /* 0x000000000f087348 */ /* 0x000fea0003c00000 */
[----:B------:R0:W1:Y:S02]  /*21ec0*/  SHFL.IDX P6, R14, R13, R12, R11 ;  /* 0x0000000c0d0e7389 */ /* 0x00006400000c000b */
[----:B01----:R-:W-:Y:S01]  /*21ed0*/  ENDCOLLECTIVE ;  /* 0x000000000000791b */ /* 0x003fe20003800000 */
.L_x_15466:
        /* <DEDUP_REMOVED lines=11> */
.L_x_15467:
[----:B------:R-:W-:Y:S02]  /*21f90*/  IMAD.MOV.U32 R13, RZ, RZ, R9 ;  /* 0x000000ffff0d7224 */ /* 0x000fe400078e0009 */
[----:B------:R-:W-:Y:S02]  /*21fa0*/  IMAD.MOV.U32 R12, RZ, RZ, 0x5 ;  /* 0x00000005ff0c7424 */ /* 0x000fe400078e00ff */
[----:B------:R-:W-:-:S07]  /*21fb0*/  IMAD.MOV.U32 R2, RZ, RZ, R14 ;  /* 0x000000ffff027224 */ /* 0x000fce00078e000e */
[----:B------:R-:W-:Y:S05]  /*21fc0*/  WARPSYNC.COLLECTIVE R15, `(.L_x_15468) ;  /* 0x000000000f087348 */ /* 0x000fea0003c00000 */
[----:B------:R0:W1:Y:S02]  /*21fd0*/  SHFL.IDX P6, R14, R13, R12, R11 ;  /* 0x0000000c0d0e7389 */ /* 0x00006400000c000b */
[----:B01----:R-:W-:Y:S01]  /*21fe0*/  ENDCOLLECTIVE ;  /* 0x000000000000791b */ /* 0x003fe20003800000 */
.L_x_15468:
        /* <DEDUP_REMOVED lines=11> */
.L_x_15469:
[----:B------:R-:W-:Y:S01]  /*220a0*/  IMAD.MOV.U32 R2, RZ, RZ, R14 ;  /* 0x000000ffff027224 */ /* 0x000fe200078e000e */
[----:B------:R-:W-:Y:S06]  /*220b0*/  BRA `(.L_x_15470) ;  /* 0xffffff9800787947 */ /* 0x000fec000383ffff */
.L_x_15274:
[----:B---3--:R3:W4:Y:S02]  /*220c0*/  SYNCS.PHASECHK.TRANS64.TRYWAIT P0, [R6+URZ+0x32460], R21 ;  /* 0x03246015060075a7 */ /* 0x008724000800017f */
[----:B----4-:R-:W-:Y:S05]  /*220d0*/  @!P0 NANOSLEEP.SYNCS 0x989680 ;  /* 0x009896800000895d */ /* 0x010fea0003900000 */
[----:B------:R-:W4:Y:S02]  /*220e0*/  @!P0 SYNCS.PHASECHK.TRANS64 P0, [R6+URZ+0x32460], R21 ;  /* 0x03246015060085a7 */ /* 0x000f24000800007f */
[----:B----4-:R-:W-:Y:S05]  /*220f0*/  @!P0 BRA `(.L_x_15274) ;  /* 0xfffffffc00f08947 */ /* 0x010fea000383ffff */
[----:B------:R-:W-:Y:S05]  /*22100*/  BRA `(.L_x_15471) ;  /* 0xffffff9800c87947 */ /* 0x000fea000383ffff */
.L_x_15275:
        /* <DEDUP_REMOVED lines=8> */
.L_x_15473:
[----:B------:R-:W-:Y:S05]  /*22190*/  BSYNC B1 ;  /* 0x0000000000017941 */ /* 0x000fea0003800000 */
.L_x_15472:
        /* <DEDUP_REMOVED lines=9> */
.L_x_15474:
[----:B------:R-:W-:Y:S02]  /*22230*/  IMAD.MOV.U32 R13, RZ, RZ, R9 ;  /* 0x000000ffff0d7224 */ /* 0x000fe400078e0009 */
[----:B------:R-:W-:Y:S01]  /*22240*/  IMAD.MOV.U32 R12, RZ, RZ, 0x1 ;  /* 0x00000001ff0c7424 */ /* 0x000fe200078e00ff */
[----:B------:R-:W-:-:S13]  /*22250*/  IADD3 R2, P0, R14, R0, RZ ;  /* 0x000000000e027210 */ /* 0x000fda0007f1e0ff */
[----:B------:R-:W-:Y:S05]  /*22260*/  WARPSYNC.COLLECTIVE R15, `(.L_x_15475) ;  /* 0x000000000f087348 */ /* 0x000fea0003c00000 */
[----:B------:R0:W1:Y:S02]  /*22270*/  SHFL.IDX P6, R14, R13, R12, R11 ;  /* 0x0000000c0d0e7389 */ /* 0x00006400000c000b */
[----:B01----:R-:W-:Y:S01]  /*22280*/  ENDCOLLECTIVE ;  /* 0x000000000000791b */ /* 0x003fe20003800000 */
.L_x_15475:
        /* <DEDUP_REMOVED lines=13> */
.L_x_15476:
[----:B------:R-:W-:Y:S02]  /*22360*/  IMAD.MOV.U32 R13, RZ, RZ, R9 ;  /* 0x000000ffff0d7224 */ /* 0x000fe400078e0009 */
[----:B------:R-:W-:Y:S01]  /*22370*/  IMAD.MOV.U32 R12, RZ, RZ, 0x2 ;  /* 0x00000002ff0c7424 */ /* 0x000fe200078e00ff */
[----:B------:R-:W-:-:S13]  /*22380*/  IADD3 R2, P0, R14, R0, RZ ;  /* 0x000000000e027210 */ /* 0x000fda0007f1e0ff */
[----:B------:R-:W-:Y:S05]  /*22390*/  WARPSYNC.COLLECTIVE R15, `(.L_x_15477) ;  /* 0x000000000f087348 */ /* 0x000fea0003c00000 */
[----:B------:R0:W1:Y:S02]  /*223a0*/  SHFL.IDX P6, R14, R13, R12, R11 ;  /* 0x0000000c0d0e7389 */ /* 0x00006400000c000b */
[----:B01----:R-:W-:Y:S01]  /*223b0*/  ENDCOLLECTIVE ;  /* 0x000000000000791b */ /* 0x003fe20003800000 */
.L_x_15477:
        /* <DEDUP_REMOVED lines=13> */
.L_x_15478:
[----:B------:R-:W-:Y:S02]  /*22490*/  IMAD.MOV.U32 R13, RZ, RZ, R9 ;  /* 0x000000ffff0d7224 */ /* 0x000fe400078e0009 */
[----:B------:R-:W-:Y:S01]  /*224a0*/  IMAD.MOV.U32 R12, RZ, RZ, 0x3 ;  /* 0x00000003ff0c7424 */ /* 0x000fe200078e00ff */
[----:B------:R-:W-:-:S13]  /*224b0*/  IADD3 R2, P0, R14, R0, RZ ;  /* 0x000000000e027210 */ /* 0x000fda0007f1e0ff */
[----:B------:R-:W-:Y:S05]  /*224c0*/  WARPSYNC.COLLECTIVE R15, `(.L_x_15479) ;  /* 0x000000000f087348 */ /* 0x000fea0003c00000 */
[----:B------:R0:W1:Y:S02]  /*224d0*/  SHFL.IDX P6, R14, R13, R12, R11 ;  /* 0x0000000c0d0e7389 */ /* 0x00006400000c000b */
[----:B01----:R-:W-:Y:S01]  /*224e0*/  ENDCOLLECTIVE ;  /* 0x000000000000791b */ /* 0x003fe20003800000 */
.L_x_15479:
        /* <DEDUP_REMOVED lines=13> */
.L_x_15480:
[----:B------:R-:W-:Y:S02]  /*225c0*/  IMAD.MOV.U32 R13, RZ, RZ, R9 ;  /* 0x000000ffff0d7224 */ /* 0x000fe400078e0009 */
[----:B------:R-:W-:Y:S01]  /*225d0*/  IMAD.MOV.U32 R12, RZ, RZ, 0x4 ;  /* 0x00000004ff0c7424 */ /* 0x000fe200078e00ff */
[----:B------:R-:W-:-:S13]  /*225e0*/  IADD3 R2, P0, R14, R0, RZ ;  /* 0x000000000e027210 */ /* 0x000fda0007f1e0ff */
[----:B------:R-:W-:Y:S05]  /*225f0*/  WARPSYNC.COLLECTIVE R15, `(.L_x_15481) ;  /* 0x000000000f087348 */ /* 0x000fea0003c00000 */
[----:B------:R0:W1:Y:S02]  /*22600*/  SHFL.IDX P6, R14, R13, R12, R11 ;  /* 0x0000000c0d0e7389 */ /* 0x00006400000c000b */
[----:B01----:R-:W-:Y:S01]  /*22610*/  ENDCOLLECTIVE ;  /* 0x000000000000791b */ /* 0x003fe20003800000 */
.L_x_15481:
        /* <DEDUP_REMOVED lines=13> */
.L_x_15482:
[----:B------:R-:W-:Y:S02]  /*226f0*/  IMAD.MOV.U32 R13, RZ, RZ, R9 ;  /* 0x000000ffff0d7224 */ /* 0x000fe400078e0009 */
[----:B------:R-:W-:Y:S01]  /*22700*/  IMAD.MOV.U32 R12, RZ, RZ, 0x5 ;  /* 0x00000005ff0c7424 */ /* 0x000fe200078e00ff */
[----:B------:R-:W-:-:S13]  /*22710*/  IADD3 R2, P0, R14, R0, RZ ;  /* 0x000000000e027210 */ /* 0x000fda0007f1e0ff */
[----:B------:R-:W-:Y:S05]  /*22720*/  WARPSYNC.COLLECTIVE R15, `(.L_x_15483) ;  /* 0x000000000f087348 */ /* 0x000fea0003c00000 */
[----:B------:R0:W1:Y:S02]  /*22730*/  SHFL.IDX P6, R14, R13, R12, R11 ;  /* 0x0000000c0d0e7389 */ /* 0x00006400000c000b */
[----:B01----:R-:W-:Y:S01]  /*22740*/  ENDCOLLECTIVE ;  /* 0x000000000000791b */ /* 0x003fe20003800000 */
.L_x_15483:
        /* <DEDUP_REMOVED lines=13> */
.L_x_15484:
[----:B------:R-:W-:Y:S05]  /*22820*/  BRA `(.L_x_15485) ;  /* 0xffffff9800147947 */ /* 0x000fea000383ffff */
.L_x_15283:
        /* <DEDUP_REMOVED lines=8> */
.L_x_15487:
[----:B------:R-:W-:Y:S05]  /*228b0*/  BSYNC B0 ;  /* 0x0000000000007941 */ /* 0x000fea0003800000 */
.L_x_15486:
        /* <DEDUP_REMOVED lines=9> */
.L_x_15488:
        /* <DEDUP_REMOVED lines=18> */
.L_x_15489:
[----:B------:R-:W-:Y:S01]  /*22a70*/  IMAD.MOV.U32 R12, RZ, RZ, 0x2 ;  /* 0x00000002ff0c7424 */ /* 0x000fe200078e00ff */
[----:B------:R-:W-:-:S05]  /*22a80*/  SEL R6, R14, RZ, P1 ;  /* 0x000000ff0e067207 */ /* 0x000fca0000800000 */
[----:B------:R-:W-:-:S04]  /*22a90*/  IMAD.IADD R6, R5, 0x1, R6 ;  /* 0x0000000105067824 */ /* 0x000fc800078e0206 */
[----:B------:R-:W-:-:S07]  /*22aa0*/  IMAD.MOV.U32 R13, RZ, RZ, R6 ;  /* 0x000000ffff0d7224 */ /* 0x000fce00078e0006 */
[----:B------:R-:W-:Y:S05]  /*22ab0*/  WARPSYNC.COLLECTIVE R15, `(.L_x_15490) ;  /* 0x000000000f087348 */ /* 0x000fea0003c00000 */
[----:B------:R0:W1:Y:S02]  /*22ac0*/  SHFL.UP P6, R14, R13, R12, R11 ;  /* 0x0400000c0d0e7389 */ /* 0x00006400000c000b */
[----:B01----:R-:W-:Y:S01]  /*22ad0*/  ENDCOLLECTIVE ;  /* 0x000000000000791b */ /* 0x003fe20003800000 */
.L_x_15490:
[----:B------:R-:W-:Y:S01]  /*22ae0*/  IMAD.MOV.U32 R12, RZ, RZ, 0x4 ;  /* 0x00000004ff0c7424 */ /* 0x000fe200078e00ff */
[----:B------:R-:W-:-:S05]  /*22af0*/  SEL R7, R14, RZ, P2 ;  /* 0x000000ff0e077207 */ /* 0x000fca0001000000 */
[----:B------:R-:W-:-:S04]  /*22b00*/  IMAD.IADD R7, R6, 0x1, R7 ;  /* 0x0000000106077824 */ /* 0x000fc800078e0207 */
[----:B------:R-:W-:-:S07]  /*22b10*/  IMAD.MOV.U32 R13, RZ, RZ, R7 ;  /* 0x000000ffff0d7224 */ /* 0x000fce00078e0007 */
[----:B------:R-:W-:Y:S05]  /*22b20*/  WARPSYNC.COLLECTIVE R15, `(.L_x_15491) ;  /* 0x000000000f087348 */ /* 0x000fea0003c00000 */
[----:B------:R0:W1:Y:S02]  /*22b30*/  SHFL.UP P6, R14, R13, R12, R11 ;  /* 0x0400000c0d0e7389 */ /* 0x00006400000c000b */
[----:B01----:R-:W-:Y:S01]  /*22b40*/  ENDCOLLECTIVE ;  /* 0x000000000000791b */ /* 0x003fe20003800000 */
.L_x_15491:
[----:B------:R-:W-:Y:S01]  /*22b50*/  IMAD.MOV.U32 R12, RZ, RZ, 0x8 ;  /* 0x00000008ff0c7424 */ /* 0x000fe200078e00ff */
[----:B------:R-:W-:-:S05]  /*22b60*/  SEL R2, R14, RZ, P3 ;  /* 0x000000ff0e027207 */ /* 0x000fca0001800000 */
[----:B------:R-:W-:-:S04]  /*22b70*/  IMAD.IADD R2, R7, 0x1, R2 ;  /* 0x0000000107027824 */ /* 0x000fc800078e0202 */
[----:B------:R-:W-:-:S07]  /*22b80*/  IMAD.MOV.U32 R13, RZ, RZ, R2 ;  /* 0x000000ffff0d7224 */ /* 0x000fce00078e0002 */
[----:B------:R-:W-:Y:S05]  /*22b90*/  WARPSYNC.COLLECTIVE R15, `(.L_x_15492) ;  /* 0x000000000f087348 */ /* 0x000fea0003c00000 */
[----:B------:R0:W1:Y:S02]  /*22ba0*/  SHFL.UP P6, R14, R13, R12, R11 ;  /* 0x0400000c0d0e7389 */ /* 0x00006400000c000b */
[----:B01----:R-:W-:Y:S01]  /*22bb0*/  ENDCOLLECTIVE ;  /* 0x000000000000791b */ /* 0x003fe20003800000 */
.L_x_15492:
[----:B------:R-:W-:Y:S01]  /*22bc0*/  IMAD.MOV.U32 R12, RZ, RZ, 0x10 ;  /* 0x00000010ff0c7424 */ /* 0x000fe200078e00ff */
[----:B------:R-:W-:-:S05]  /*22bd0*/  SEL R3, R14, RZ, P4 ;  /* 0x000000ff0e037207 */ /* 0x000fca0002000000 */
[----:B------:R-:W-:-:S04]  /*22be0*/  IMAD.IADD R3, R2, 0x1, R3 ;  /* 0x0000000102037824 */ /* 0x000fc800078e0203 */
[----:B------:R-:W-:-:S07]  /*22bf0*/  IMAD.MOV.U32 R13, RZ, RZ, R3 ;  /* 0x000000ffff0d7224 */ /* 0x000fce00078e0003 */
[----:B------:R-:W-:Y:S05]  /*22c00*/  WARPSYNC.COLLECTIVE R15, `(.L_x_15493) ;  /* 0x000000000f087348 */ /* 0x000fea0003c00000 */
[----:B------:R0:W1:Y:S02]  /*22c10*/  SHFL.UP P6, R14, R13, R12, R11 ;  /* 0x0400000c0d0e7389 */ /* 0x00006400000c000b */
[----:B01----:R-:W-:Y:S01]  /*22c20*/  ENDCOLLECTIVE ;  /* 0x000000000000791b */ /* 0x003fe20003800000 */
.L_x_15493:
        /* <DEDUP_REMOVED lines=8> */
.L_x_15494:
[----:B------:R-:W-:Y:S05]  /*22cb0*/  BRA `(.L_x_15495) ;  /* 0xffffff9800707947 */ /* 0x000fea000383ffff */
.L_x_15288:
        /* <DEDUP_REMOVED lines=8> */
.L_x_15497:
[----:B------:R-:W-:Y:S05]  /*22d40*/  BSYNC B0 ;  /* 0x0000000000007941 */ /* 0x000fea0003800000 */
.L_x_15496:
        /* <DEDUP_REMOVED lines=8> */
.L_x_15498:
[----:B------:R-:W-:Y:S01]  /*22dd0*/  IMAD.MOV.U32 R12, RZ, RZ, 0x4 ;  /* 0x00000004ff0c7424 */ /* 0x000fe200078e00ff */
[----:B------:R-:W-:-:S05]  /*22de0*/  SEL R2, R14, RZ, P2 ;  /* 0x000000ff0e027207 */ /* 0x000fca0001000000 */
[----:B------:R-:W-:-:S04]  /*22df0*/  IMAD.IADD R2, R13, 0x1, R2 ;  /* 0x000000010d027824 */ /* 0x000fc800078e0202 */
[----:B------:R-:W-:-:S07]  /*22e00*/  IMAD.MOV.U32 R13, RZ, RZ, R2 ;  /* 0x000000ffff0d7224 */ /* 0x000fce00078e0002 */
[----:B------:R-:W-:Y:S05]  /*22e10*/  WARPSYNC.COLLECTIVE R15, `(.L_x_15499) ;  /* 0x000000000f087348 */ /* 0x000fea0003c00000 */
[----:B------:R0:W1:Y:S02]  /*22e20*/  SHFL.UP P6, R14, R13, R12, R11 ;  /* 0x0400000c0d0e7389 */ /* 0x00006400000c000b */
[----:B01----:R-:W-:Y:S01]  /*22e30*/  ENDCOLLECTIVE ;  /* 0x000000000000791b */ /* 0x003fe20003800000 */
.L_x_15499:
[----:B------:R-:W-:Y:S01]  /*22e40*/  IMAD.MOV.U32 R12, RZ, RZ, 0x8 ;  /* 0x00000008ff0c7424 */ /* 0x000fe200078e00ff */
[----:B------:R-:W-:-:S05]  /*22e50*/  SEL R3, R14, RZ, P3 ;  /* 0x000000ff0e037207 */ /* 0x000fca0001800000 */
[----:B------:R-:W-:-:S04]  /*22e60*/  IMAD.IADD R3, R2, 0x1, R3 ;  /* 0x0000000102037824 */ /* 0x000fc800078e0203 */
[----:B------:R-:W-:-:S07]  /*22e70*/  IMAD.MOV.U32 R13, RZ, RZ, R3 ;  /* 0x000000ffff0d7224 */ /* 0x000fce00078e0003 */
[----:B------:R-:W-:Y:S05]  /*22e80*/  WARPSYNC.COLLECTIVE R15, `(.L_x_15500) ;  /* 0x000000000f087348 */ /* 0x000fea0003c00000 */
[----:B------:R0:W1:Y:S02]  /*22e90*/  SHFL.UP P6, R14, R13, R12, R11 ;  /* 0x0400000c0d0e7389 */ /* 0x00006400000c000b */
[----:B01----:R-:W-:Y:S01]  /*22ea0*/  ENDCOLLECTIVE ;  /* 0x000000000000791b */ /* 0x003fe20003800000 */
.L_x_15500:
[----:B------:R-:W-:Y:S01]  /*22eb0*/  IMAD.MOV.U32 R12, RZ, RZ, 0x10 ;  /* 0x00000010ff0c7424 */ /* 0x000fe200078e00ff */
[----:B------:R-:W-:-:S05]  /*22ec0*/  SEL R4, R14, RZ, P4 ;  /* 0x000000ff0e047207 */ /* 0x000fca0002000000 */
[----:B------:R-:W-:-:S04]  /*22ed0*/  IMAD.IADD R4, R3, 0x1, R4 ;  /* 0x0000000103047824 */ /* 0x000fc800078e0204 */
[----:B------:R-:W-:-:S07]  /*22ee0*/  IMAD.MOV.U32 R13, RZ, RZ, R4 ;  /* 0x000000ffff0d7224 */ /* 0x000fce00078e0004 */
[----:B------:R-:W-:Y:S05]  /*22ef0*/  WARPSYNC.COLLECTIVE R15, `(.L_x_15501) ;  /* 0x000000000f087348 */ /* 0x000fea0003c00000 */
[----:B------:R0:W1:Y:S02]  /*22f00*/  SHFL.UP P6, R14, R13, R12, R11 ;  /* 0x0400000c0d0e7389 */ /* 0x00006400000c000b */
[----:B01----:R-:W-:Y:S01]  /*22f10*/  ENDCOLLECTIVE ;  /* 0x000000000000791b */ /* 0x003fe20003800000 */
.L_x_15501:
        /* <DEDUP_REMOVED lines=8> */
.L_x_15502:
[----:B------:R-:W-:Y:S05]  /*22fa0*/  BRA `(.L_x_15503) ;  /* 0xffffff9800507947 */ /* 0x000fea000383ffff */
.L_x_15290:
[----:B------:R-:W-:Y:S01]  /*22fb0*/  BSSY B0, `(.L_x_15504) ;  /* 0x0000006000007945 */ /* 0x000fe20003800000 */
[----:B------:R-:W-:Y:S01]  /*22fc0*/  PLOP3.LUT P6, PT, P6, PT, PT, 0x8, 0x0 ;  /* 0x000000000000781c */ /* 0x000fe200037ce170 */
[----:B------:R-:W-:-:S12]  /*22fd0*/  IMAD.MOV.U32 R15, RZ, RZ, -0x1 ;  /* 0xffffffffff0f7424 */ /* 0x000fd800078e00ff */
[----:B01----:R-:W-:Y:S05]  /*22fe0*/  WARPSYNC.COLLECTIVE R15, `(.L_x_15505) ;  /* 0x000000000f087348 */ /* 0x003fea0003c00000 */
[----:B------:R-:W-:Y:S01]  /*22ff0*/  VOTE.ANY R14, PT, P6 ;  /* 0x00000000000e7806 */ /* 0x000fe200030e0100 */
[----:B01----:R-:W-:Y:S06]  /*23000*/  ENDCOLLECTIVE ;  /* 0x000000000000791b */ /* 0x003fec0003800000 */
.L_x_15505:
[----:B------:R-:W-:Y:S05]  /*23010*/  BSYNC B0 ;  /* 0x0000000000007941 */ /* 0x000fea0003800000 */
.L_x_15504:
        /* <DEDUP_REMOVED lines=9> */
.L_x_15506:
[----:B------:R-:W-:Y:S01]  /*230b0*/  IMAD.MOV.U32 R5, RZ, RZ, R14 ;  /* 0x000000ffff057224 */ /* 0x000fe200078e000e */
[----:B------:R-:W-:Y:S06]  /*230c0*/  BRA `(.L_x_15507) ;  /* 0xffffff9800407947 */ /* 0x000fec000383ffff */
.L_x_15292:
[----:B------:R-:W-:Y:S01]  /*230d0*/  BSSY B0, `(.L_x_15508) ;  /* 0x0000007000007945 */ /* 0x000fe20003800000 */
[----:B------:R-:W-:Y:S02]  /*230e0*/  IMAD.MOV.U32 R13, RZ, RZ, R2 ;  /* 0x000000ffff0d7224 */ /* 0x000fe400078e0002 */
[----:B------:R-:W-:Y:S02]  /*230f0*/  IMAD.MOV.U32 R11, RZ, RZ, 0x1f ;  /* 0x0000001fff0b7424 */ /* 0x000fe400078e00ff */
[----:B------:R-:W-:-:S07]  /*23100*/  IMAD.MOV.U32 R15, RZ, RZ, -0x1 ;  /* 0xffffffffff0f7424 */ /* 0x000fce00078e00ff */
[----:B0123--:R-:W-:Y:S05]  /*23110*/  WARPSYNC.COLLECTIVE R15, `(.L_x_15509) ;  /* 0x000000000f087348 */ /* 0x00ffea0003c00000 */
[----:B------:R4:W0:Y:S02]  /*23120*/  SHFL.IDX P6, R14, R13, R12, R11 ;  /* 0x0000000c0d0e7389 */ /* 0x00082400000c000b */
[----:B01234-:R-:W-:Y:S01]  /*23130*/  ENDCOLLECTIVE ;  /* 0x000000000000791b */ /* 0x01ffe20003800000 */
.L_x_15509:
[----:B------:R-:W-:Y:S05]  /*23140*/  BSYNC B0 ;  /* 0x0000000000007941 */ /* 0x000fea0003800000 */
.L_x_15508:
[----:B------:R-:W-:Y:S05]  /*23150*/  BRA `(.L_x_15291) ;  /* 0xffffff9800387947 */ /* 0x000fea000383ffff */
.L_x_15296:
[----:B0-----:R0:W1:Y:S02]  /*23160*/  SYNCS.PHASECHK.TRANS64.TRYWAIT P0, [R5+URZ+0x32420], R0 ;  /* 0x03242000050075a7 */ /* 0x001064000800017f */
[----:B-1----:R-:W-:Y:S05]  /*23170*/  @!P0 NANOSLEEP.SYNCS 0x989680 ;  /* 0x009896800000895d */ /* 0x002fea0003900000 */
[----:B------:R-:W1:Y:S02]  /*23180*/  @!P0 SYNCS.PHASECHK.TRANS64 P0, [R5+URZ+0x32420], R0 ;  /* 0x03242000050085a7 */ /* 0x000e64000800007f */
[----:B-1----:R-:W-:Y:S05]  /*23190*/  @!P0 BRA `(.L_x_15296) ;  /* 0xfffffffc00f08947 */ /* 0x002fea000383ffff */
[----:B------:R-:W-:Y:S05]  /*231a0*/  BRA `(.L_x_15510) ;  /* 0xffffff9c00b07947 */ /* 0x000fea000383ffff */
.L_x_15297:
        /* <DEDUP_REMOVED lines=11> */
.L_x_15512:
[----:B------:R-:W-:Y:S05]  /*23260*/  BSYNC B0 ;  /* 0x0000000000007941 */ /* 0x000fea0003800000 */
.L_x_15511:
[----:B------:R-:W-:Y:S05]  /*23270*/  BRA `(.L_x_15513) ;  /* 0xffffff9c00987947 */ /* 0x000fea000383ffff */
.L_x_15298:
[----:B------:R-:W-:Y:S01]  /*23280*/  BSSY B0, `(.L_x_15514) ;  /* 0x0000006000007945 */ /* 0x000fe20003800000 */
[----:B------:R-:W-:-:S07]  /*23290*/  IMAD.MOV.U32 R15, RZ, RZ, -0x1 ;  /* 0xffffffffff0f7424 */ /* 0x000fce00078e00ff */
[----:B0-234-:R-:W-:Y:S05]  /*232a0*/  WARPSYNC.COLLECTIVE R15, `(.L_x_15515) ;  /* 0x000000000f0c7348 */ /* 0x01dfea0003c00000 */
[----:B------:R-:W-:Y:S02]  /*232b0*/  ELECT P6, UR62, PT ;  /* 0x00000000003e782f */ /* 0x000fe400038c0000 */
[----:B------:R-:W-:Y:S01]  /*232c0*/  MOV R14, UR62 ;  /* 0x0000003e000e7c02 */ /* 0x000fe20008000f00 */
[----:B0-234-:R-:W-:Y:S10]  /*232d0*/  ENDCOLLECTIVE ;  /* 0x000000000000791b */ /* 0x01dff40003800000 */
.L_x_15515:
[----:B------:R-:W-:Y:S05]  /*232e0*/  BSYNC B0 ;  /* 0x0000000000007941 */ /* 0x000fea0003800000 */
.L_x_15514:
[----:B------:R-:W-:Y:S05]  /*232f0*/  BRA `(.L_x_15516) ;  /* 0xffffff9c008c7947 */ /* 0x000fea000383ffff */
.L_x_15300:
[----:B0-----:R0:W1:Y:S02]  /*23300*/  SYNCS.PHASECHK.TRANS64.TRYWAIT P1, [R3+URZ+0x32440], R2 ;  /* 0x03244002030075a7 */ /* 0x001064000802017f */
[----:B-1----:R-:W-:Y:S05]  /*23310*/  @!P1 NANOSLEEP.SYNCS 0x989680 ;  /* 0x009896800000995d */ /* 0x002fea0003900000 */
[----:B------:R-:W1:Y:S02]  /*23320*/  @!P1 SYNCS.PHASECHK.TRANS64 P1, [R3+URZ+0x32440], R2 ;  /* 0x03244002030095a7 */ /* 0x000e64000802007f */
[----:B-1----:R-:W-:Y:S05]  /*23330*/  @!P1 BRA `(.L_x_15300) ;  /* 0xfffffffc00f09947 */ /* 0x002fea000383ffff */
[----:B------:R-:W-:Y:S05]  /*23340*/  BRA `(.L_x_15517) ;  /* 0xffffff9c00ac7947 */ /* 0x000fea000383ffff */
.L_x_15302:
[----:B-1----:R1:W0:Y:S02]  /*23350*/  SYNCS.PHASECHK.TRANS64.TRYWAIT P1, [R25+URZ+0x32440], R0 ;  /* 0x03244000190075a7 */ /* 0x002224000802017f */
[----:B0-----:R-:W-:Y:S05]  /*23360*/  @!P1 NANOSLEEP.SYNCS 0x989680 ;  /* 0x009896800000995d */ /* 0x001fea0003900000 */
[----:B------:R-:W0:Y:S02]  /*23370*/  @!P1 SYNCS.PHASECHK.TRANS64 P1, [R25+URZ+0x32440], R0 ;  /* 0x03244000190095a7 */ /* 0x000e24000802007f */
[----:B0-----:R-:W-:Y:S05]  /*23380*/  @!P1 BRA `(.L_x_15302) ;  /* 0xfffffffc00f09947 */ /* 0x001fea000383ffff */
[----:B------:R-:W-:Y:S05]  /*23390*/  BRA `(.L_x_15518) ;  /* 0xffffff9c00b87947 */ /* 0x000fea000383ffff */
.L_x_15304:
[----:B------:R0:W0:Y:S02]  /*233a0*/  SYNCS.PHASECHK.TRANS64.TRYWAIT P1, [R3+URZ+0x32460], R2 ;  /* 0x03246002030075a7 */ /* 0x000024000802017f */
[----:B0-----:R-:W-:Y:S05]  /*233b0*/  @!P1 NANOSLEEP.SYNCS 0x989680 ;  /* 0x009896800000995d */ /* 0x001fea0003900000 */
[----:B------:R-:W0:Y:S02]  /*233c0*/  @!P1 SYNCS.PHASECHK.TRANS64 P1, [R3+URZ+0x32460], R2 ;  /* 0x03246002030095a7 */ /* 0x000e24000802007f */
[----:B0-----:R-:W-:Y:S05]  /*233d0*/  @!P1 BRA `(.L_x_15304) ;  /* 0xfffffffc00f09947 */ /* 0x001fea000383ffff */
[----:B------:R-:W-:Y:S05]  /*233e0*/  BRA `(.L_x_15519) ;  /* 0xffffff9c00b47947 */ /* 0x000fea000383ffff */
.L_x_15520:
        /* <DEDUP_REMOVED lines=9> */
.L_x_15572:


//--------------------- .nv.global.init           --------------------------
	.section	.nv.global.init,"aw",@progbits
.nv.global.init:
	.type		$str$23,@object
	.size		$str$23,($str$24 - $str$23)
$str$23:
        /*0000*/ 	.byte	0x28, 0x61, 0x64, 0x64, 0x72, 0x65, 0x73, 0x73, 0x20, 0x26, 0x20, 0x6d, 0x61, 0x73, 0x6b, 0x29
        /*0010*/ 	.byte	0x20, 0x3d, 0x3d, 0x20, 0x30, 0x00
	.type		$str$24,@object
	.size		$str$24,(__unnamed_11 - $str$24)
$str$24:
        /*0016*/ 	.byte	0x2f, 0x74, 0x6d, 0x70, 0x2f, 0x6f, 0x73, 0x73, 0x5f, 0x6b, 0x65, 0x72, 0x6e, 0x65, 0x6c, 0x73
        /*0026*/ 	.byte	0x5f, 0x73, 0x72, 0x63, 0x2f, 0x66, 0x6c, 0x61, 0x73, 0x68, 0x5f, 0x61, 0x74, 0x74, 0x65, 0x6e
        /*0036*/ 	.byte	0x74, 0x69, 0x6f, 0x6e, 0x2f, 0x63, 0x73, 0x72, 0x63, 0x2f, 0x63, 0x75, 0x74, 0x6c, 0x61, 0x73
        /*0046*/ 	.byte	0x73, 0x2f, 0x69, 0x6e, 0x63, 0x6c, 0x75, 0x64, 0x65, 0x2f, 0x63, 0x75, 0x74, 0x65, 0x2f, 0x70
        /*0056*/ 	.byte	0x6f, 0x69, 0x6e, 0x74, 0x65, 0x72, 0x5f, 0x66, 0x6c, 0x61, 0x67, 0x67, 0x65, 0x64, 0x2e, 0x68
        /*0066*/ 	.byte	0x70, 0x70, 0x00
	.type		__unnamed_11,@object
	.size		__unnamed_11,(__unnamed_4 - __unnamed_11)
__unnamed_11:
        /* <DEDUP_REMOVED lines=24> */
	.type		__unnamed_4,@object
	.size		__unnamed_4,(__unnamed_12 - __unnamed_4)
__unnamed_4:
        /* <DEDUP_REMOVED lines=24> */
        /*0369*/ 	.byte	0x00
	.type		__unnamed_12,@object
	.size		__unnamed_12,(__unnamed_7 - __unnamed_12)
__unnamed_12:
        /* <DEDUP_REMOVED lines=24> */
        /*04ea*/ 	.byte	0x26, 0x5d, 0x00
	.type		__unnamed_7,@object
	.size		__unnamed_7,(__unnamed_17 - __unnamed_7)
__unnamed_7:
        /* <DEDUP_REMOVED lines=25> */
	.type		__unnamed_17,@object
	.size		__unnamed_17,(__unnamed_5 - __unnamed_17)
__unnamed_17:
        /* <DEDUP_REMOVED lines=25> */
	.type		__unnamed_5,@object
	.size		__unnamed_5,(__unnamed_13 - __unnamed_5)
__unnamed_5:
        /* <DEDUP_REMOVED lines=25> */
	.type		__unnamed_13,@object
	.size		__unnamed_13,(__unnamed_6 - __unnamed_13)
__unnamed_13:
        /* <DEDUP_REMOVED lines=28> */
        /*0b39*/ 	.byte	0x34, 0x30, 0x39, 0x36, 0x3e, 0x3e, 0x3e, 0x3e, 0x3e, 0x5d, 0x00
	.type		__unnamed_6,@object
	.size		__unnamed_6,(__unnamed_8 - __unnamed_6)
__unnamed_6:
        /* <DEDUP_REMOVED lines=29> */
	.type		__unnamed_8,@object
	.size		__unnamed_8,(__unnamed_1 - __unnamed_8)
__unnamed_8:
        /* <DEDUP_REMOVED lines=28> */
        /*0ed0*/ 	.byte	0x34, 0x30, 0x39, 0x36, 0x3e, 0x3e, 0x3e, 0x3e, 0x3e, 0x20, 0x26, 0x5d, 0x00
	.type		__unnamed_1,@object
	.size		__unnamed_1,(__unnamed_9 - __unnamed_1)
__unnamed_1:
        /* <DEDUP_REMOVED lines=28> */
        /*109d*/ 	.byte	0x3c, 0x36, 0x31, 0x34, 0x34, 0x3e, 0x3e, 0x3e, 0x3e, 0x3e, 0x20, 0x26, 0x5d, 0x00
	.type		__unnamed_9,@object
	.size		__unnamed_9,(__unnamed_10 - __unnamed_9)
__unnamed_9:
        /* <DEDUP_REMOVED lines=28> */
        /*126b*/ 	.byte	0x3a, 0x43, 0x3c, 0x33, 0x32, 0x37, 0x36, 0x38, 0x3e, 0x3e, 0x3e, 0x3e, 0x3e, 0x5d, 0x00
	.type		__unnamed_10,@object
	.size		__unnamed_10,(__unnamed_3 - __unnamed_10)
__unnamed_10:
        /* <DEDUP_REMOVED lines=29> */
	.type		__unnamed_3,@object
	.size		__unnamed_3,(__unnamed_15 - __unnamed_3)
__unnamed_3:
        /* <DEDUP_REMOVED lines=29> */
	.type		__unnamed_15,@object
	.size		__unnamed_15,(__unnamed_16 - __unnamed_15)
__unnamed_15:
        /* <DEDUP_REMOVED lines=29> */
	.type		__unnamed_16,@object
	.size		__unnamed_16,(__unnamed_2 - __unnamed_16)
__unnamed_16:
        /* <DEDUP_REMOVED lines=29> */
	.type		__unnamed_2,@object
	.size		__unnamed_2,(__unnamed_18 - __unnamed_2)
__unnamed_2:
        /* <DEDUP_REMOVED lines=29> */
	.type		__unnamed_18,@object
	.size		__unnamed_18,(__unnamed_14 - __unnamed_18)
__unnamed_18:
        /* <DEDUP_REMOVED lines=29> */
	.type		__unnamed_14,@object
	.size		__unnamed_14,(.L_13 - __unnamed_14)
__unnamed_14:
        /* <DEDUP_REMOVED lines=29> */
        /*1f29*/ 	.byte	0x5d, 0x00
.L_13:


//--------------------- .nv.shared._ZN7cutlass13device_kernelIN5flash11enable_sm90INS1_16FlashAttnFwdSm90INS1_25CollectiveMainloopFwdSm90ILi2EN4cute5tupleIJNS5_1CILi1EEES8_S8_EEENS6_IJNS7_ILi128EEENS7_ILi96EEENS7_ILi192EEEEEELi128ENS_10bfloat16_tEfNS_4arch4Sm90ELb0ELb0ELb0ELb0ELb1ELb0ELb0ELb1ELb1ELb1ELb0ELb0EEENS1_21CollectiveEpilogueFwdINS6_IJSA_SA_SB_EEES9_SE_SG_Li256ELb0ELb1ELb0ELb0EEENS1_29StaticPersistentTileSchedulerILb0EEEEEEEEEvNT_6ParamsE --------------------------
	.section	.nv.shared._ZN7cutlass13device_kernelIN5flash11enable_sm90INS1_16FlashAttnFwdSm90INS1_25CollectiveMainloopFwdSm90ILi2EN4cute5tupleIJNS5_1CILi1EEES8_S8_EEENS6_IJNS7_ILi128EEENS7_ILi96EEENS7_ILi192EEEEEELi128ENS_10bfloat16_tEfNS_4arch4Sm90ELb0ELb0ELb0ELb0ELb1ELb0ELb0ELb1ELb1ELb1ELb0ELb0EEENS1_21CollectiveEpilogueFwdINS6_IJSA_SA_SB_EEES9_SE_SG_Li256ELb0ELb1ELb0ELb0EEENS1_29StaticPersistentTileSchedulerILb0EEEEEEEEEvNT_6ParamsE,"aw",@nobits
	.sectionflags	@""
	.align	16
	.zero		1024


//--------------------- .nv.shared.reserved.0     --------------------------
	.section	.nv.shared.reserved.0,"aw",@nobits
	.weak		__nv_reservedSMEM_offset_0_alias
	.size		__nv_reservedSMEM_offset_0_alias, 0, 0
	.other		__nv_reservedSMEM_offset_0_alias,@"STO_CUDA_RESERVED_SHARED STV_DEFAULT"
__nv_reservedSMEM_offset_0_alias:
	.zero		0


//--------------------- .nv.global                --------------------------
	.section	.nv.global,"aw",@nobits
.nv.global:
	.type		_ZN73_INTERNAL_2ea2b8f4_37_flash_fwd_hdimdiff_bf16_paged_sm90_cu_a6473388_38304cute1_E,@object
	.size		_ZN73_INTERNAL_2ea2b8f4_37_flash_fwd_hdimdiff_bf16_paged_sm90_cu_a6473388_38304cute1_E,(_ZN73_INTERNAL_2ea2b8f4_37_flash_fwd_hdimdiff_bf16_paged_sm90_cu_a6473388_38304cuda3std3__45__cpo6cbeginE - _ZN73_INTERNAL_2ea2b8f4_37_flash_fwd_hdimdiff_bf16_paged_sm90_cu_a6473388_38304cute1_E)
_ZN73_INTERNAL_2ea2b8f4_37_flash_fwd_hdimdiff_bf16_paged_sm90_cu_a6473388_38304cute1_E:
	.zero		1
	.type		_ZN73_INTERNAL_2ea2b8f4_37_flash_fwd_hdimdiff_bf16_paged_sm90_cu_a6473388_38304cuda3std3__45__cpo6cbeginE,@object
	.size		_ZN73_INTERNAL_2ea2b8f4_37_flash_fwd_hdimdiff_bf16_paged_sm90_cu_a6473388_38304cuda3std3__45__cpo6cbeginE,(_ZN73_INTERNAL_2ea2b8f4_37_flash_fwd_hdimdiff_bf16_paged_sm90_cu_a6473388_38304cuda3std3__48in_placeE - _ZN73_INTERNAL_2ea2b8f4_37_flash_fwd_hdimdiff_bf16_paged_sm90_cu_a6473388_38304cuda3std3__45__cpo6cbeginE)
_ZN73_INTERNAL_2ea2b8f4_37_flash_fwd_hdimdiff_bf16_paged_sm90_cu_a6473388_38304cuda3std3__45__cpo6cbeginE:
	.zero		1
	.type		_ZN73_INTERNAL_2ea2b8f4_37_flash_fwd_hdimdiff_bf16_paged_sm90_cu_a6473388_38304cuda3std3__48in_placeE,@object
	.size		_ZN73_INTERNAL_2ea2b8f4_37_flash_fwd_hdimdiff_bf16_paged_sm90_cu_a6473388_38304cuda3std3__48in_placeE,(_ZN73_INTERNAL_2ea2b8f4_37_flash_fwd_hdimdiff_bf16_paged_sm90_cu_a6473388_38304cuda3std6ranges3__45__cpo9iter_moveE - _ZN73_INTERNAL_2ea2b8f4_37_flash_fwd_hdimdiff_bf16_paged_sm90_cu_a6473388_38304cuda3std3__48in_placeE)
_ZN73_INTERNAL_2ea2b8f4_37_flash_fwd_hdimdiff_bf16_paged_sm90_cu_a6473388_38304cuda3std3__48in_placeE:
	.zero		1
	.type		_ZN73_INTERNAL_2ea2b8f4_37_flash_fwd_hdimdiff_bf16_paged_sm90_cu_a6473388_38304cuda3std6ranges3__45__cpo9iter_moveE,@object
	.size		_ZN73_INTERNAL_2ea2b8f4_37_flash_fwd_hdimdiff_bf16_paged_sm90_cu_a6473388_38304cuda3std6ranges3__45__cpo9iter_moveE,(_ZN73_INTERNAL_2ea2b8f4_37_flash_fwd_hdimdiff_bf16_paged_sm90_cu_a6473388_38304cuda3std3__45__cpo5beginE - _ZN73_INTERNAL_2ea2b8f4_37_flash_fwd_hdimdiff_bf16_paged_sm90_cu_a6473388_38304cuda3std6ranges3__45__cpo9iter_moveE)
_ZN73_INTERNAL_2ea2b8f4_37_flash_fwd_hdimdiff_bf16_paged_sm90_cu_a6473388_38304cuda3std6ranges3__45__cpo9iter_moveE:
	.zero		1
	.type		_ZN73_INTERNAL_2ea2b8f4_37_flash_fwd_hdimdiff_bf16_paged_sm90_cu_a6473388_38304cuda3std3__45__cpo5beginE,@object
	.size		_ZN73_INTERNAL_2ea2b8f4_37_flash_fwd_hdimdiff_bf16_paged_sm90_cu_a6473388_38304cuda3std3__45__cpo5beginE,(_ZN73_INTERNAL_2ea2b8f4_37_flash_fwd_hdimdiff_bf16_paged_sm90_cu_a6473388_38304cuda3std3__475_GLOBAL__N__2ea2b8f4_37_flash_fwd_hdimdiff_bf16_paged_sm90_cu_a6473388_38306ignoreE - _ZN73_INTERNAL_2ea2b8f4_37_flash_fwd_hdimdiff_bf16_paged_sm90_cu_a6473388_38304cuda3std3__45__cpo5beginE)
_ZN73_INTERNAL_2ea2b8f4_37_flash_fwd_hdimdiff_bf16_paged_sm90_cu_a6473388_38304cuda3std3__45__cpo5beginE:
	.zero		1
	.type		_ZN73_INTERNAL_2ea2b8f4_37_flash_fwd_hdimdiff_bf16_paged_sm90_cu_a6473388_38304cuda3std3__475_GLOBAL__N__2ea2b8f4_37_flash_fwd_hdimdiff_bf16_paged_sm90_cu_a6473388_38306ignoreE,@object
	.size		_ZN73_INTERNAL_2ea2b8f4_37_flash_fwd_hdimdiff_bf16_paged_sm90_cu_a6473388_38304cuda3std3__475_GLOBAL__N__2ea2b8f4_37_flash_fwd_hdimdiff_bf16_paged_sm90_cu_a6473388_38306ignoreE,(_ZN73_INTERNAL_2ea2b8f4_37_flash_fwd_hdimdiff_bf16_paged_sm90_cu_a6473388_38304cute7productE - _ZN73_INTERNAL_2ea2b8f4_37_flash_fwd_hdimdiff_bf16_paged_sm90_cu_a6473388_38304cuda3std3__475_GLOBAL__N__2ea2b8f4_37_flash_fwd_hdimdiff_bf16_paged_sm90_cu_a6473388_38306ignoreE)
_ZN73_INTERNAL_2ea2b8f4_37_flash_fwd_hdimdiff_bf16_paged_sm90_cu_a6473388_38304cuda3std3__475_GLOBAL__N__2ea2b8f4_37_flash_fwd_hdimdiff_bf16_paged_sm90_cu_a6473388_38306ignoreE:
	.zero		1
	.type		_ZN73_INTERNAL_2ea2b8f4_37_flash_fwd_hdimdiff_bf16_paged_sm90_cu_a6473388_38304cute7productE,@object
	.size		_ZN73_INTERNAL_2ea2b8f4_37_flash_fwd_hdimdiff_bf16_paged_sm90_cu_a6473388_38304cute7productE,(_ZN73_INTERNAL_2ea2b8f4_37_flash_fwd_hdimdiff_bf16_paged_sm90_cu_a6473388_38304cuda3std3__45__cpo3endE - _ZN73_INTERNAL_2ea2b8f4_37_flash_fwd_hdimdiff_bf16_paged_sm90_cu_a6473388_38304cute7productE)
_ZN73_INTERNAL_2ea2b8f4_37_flash_fwd_hdimdiff_bf16_paged_sm90_cu_a6473388_38304cute7productE:
	.zero		1
	.type		_ZN73_INTERNAL_2ea2b8f4_37_flash_fwd_hdimdiff_bf16_paged_sm90_cu_a6473388_38304cuda3std3__45__cpo3endE,@object
	.size		_ZN73_INTERNAL_2ea2b8f4_37_flash_fwd_hdimdiff_bf16_paged_sm90_cu_a6473388_38304cuda3std3__45__cpo3endE,(_ZN73_INTERNAL_2ea2b8f4_37_flash_fwd_hdimdiff_bf16_paged_sm90_cu_a6473388_38304cuda3std3__419piecewise_constructE - _ZN73_INTERNAL_2ea2b8f4_37_flash_fwd_hdimdiff_bf16_paged_sm90_cu_a6473388_38304cuda3std3__45__cpo3endE)
_ZN73_INTERNAL_2ea2b8f4_37_flash_fwd_hdimdiff_bf16_paged_sm90_cu_a6473388_38304cuda3std3__45__cpo3endE:
	.zero		1
	.type		_ZN73_INTERNAL_2ea2b8f4_37_flash_fwd_hdimdiff_bf16_paged_sm90_cu_a6473388_38304cuda3std3__419piecewise_constructE,@object
	.size		_ZN73_INTERNAL_2ea2b8f4_37_flash_fwd_hdimdiff_bf16_paged_sm90_cu_a6473388_38304cuda3std3__419piecewise_constructE,(_ZN73_INTERNAL_2ea2b8f4_37_flash_fwd_hdimdiff_bf16_paged_sm90_cu_a6473388_38304cuda3std3__45__cpo4cendE - _ZN73_INTERNAL_2ea2b8f4_37_flash_fwd_hdimdiff_bf16_paged_sm90_cu_a6473388_38304cuda3std3__419piecewise_constructE)
_ZN73_INTERNAL_2ea2b8f4_37_flash_fwd_hdimdiff_bf16_paged_sm90_cu_a6473388_38304cuda3std3__419piecewise_constructE:
	.zero		1
	.type		_ZN73_INTERNAL_2ea2b8f4_37_flash_fwd_hdimdiff_bf16_paged_sm90_cu_a6473388_38304cuda3std3__45__cpo4cendE,@object
	.size		_ZN73_INTERNAL_2ea2b8f4_37_flash_fwd_hdimdiff_bf16_paged_sm90_cu_a6473388_38304cuda3std3__45__cpo4cendE,(_ZN73_INTERNAL_2ea2b8f4_37_flash_fwd_hdimdiff_bf16_paged_sm90_cu_a6473388_38304cuda3std6ranges3__45__cpo4swapE - _ZN73_INTERNAL_2ea2b8f4_37_flash_fwd_hdimdiff_bf16_paged_sm90_cu_a6473388_38304cuda3std3__45__cpo4cendE)
_ZN73_INTERNAL_2ea2b8f4_37_flash_fwd_hdimdiff_bf16_paged_sm90_cu_a6473388_38304cuda3std3__45__cpo4cendE:
	.zero		1
	.type		_ZN73_INTERNAL_2ea2b8f4_37_flash_fwd_hdimdiff_bf16_paged_sm90_cu_a6473388_38304cuda3std6ranges3__45__cpo4swapE,@object
	.size		_ZN73_INTERNAL_2ea2b8f4_37_flash_fwd_hdimdiff_bf16_paged_sm90_cu_a6473388_38304cuda3std6ranges3__45__cpo4swapE,(.L_25 - _ZN73_INTERNAL_2ea2b8f4_37_flash_fwd_hdimdiff_bf16_paged_sm90_cu_a6473388_38304cuda3std6ranges3__45__cpo4swapE)
_ZN73_INTERNAL_2ea2b8f4_37_flash_fwd_hdimdiff_bf16_paged_sm90_cu_a6473388_38304cuda3std6ranges3__45__cpo4swapE:
	.zero		1
.L_25:


//--------------------- .nv.shared._ZN7cutlass13device_kernelIN5flash11enable_sm90INS1_16FlashAttnFwdSm90INS1_25CollectiveMainloopFwdSm90ILi2EN4cute5tupleIJNS5_1CILi1EEES8_S8_EEENS6_IJNS7_ILi128EEENS7_ILi96EEENS7_ILi192EEEEEELi128ENS_10bfloat16_tEfNS_4arch4Sm90ELb0ELb0ELb0ELb1ELb1ELb0ELb0ELb1ELb1ELb1ELb0ELb0EEENS1_21CollectiveEpilogueFwdINS6_IJSA_SA_SB_EEES9_SE_SG_Li256ELb1ELb1ELb0ELb0EEENS1_36VarlenDynamicPersistentTileSchedulerILi128ELi96ELi256ELi128ELb0ELb1ELb1ELb0ELb1ELb1EEEEEEEEEvNT_6ParamsE --------------------------
	.section	.nv.shared._ZN7cutlass13device_kernelIN5flash11enable_sm90INS1_16FlashAttnFwdSm90INS1_25CollectiveMainloopFwdSm90ILi2EN4cute5tupleIJNS5_1CILi1EEES8_S8_EEENS6_IJNS7_ILi128EEENS7_ILi96EEENS7_ILi192EEEEEELi128ENS_10bfloat16_tEfNS_4arch4Sm90ELb0ELb0ELb0ELb1ELb1ELb0ELb0ELb1ELb1ELb1ELb0ELb0EEENS1_21CollectiveEpilogueFwdINS6_IJSA_SA_SB_EEES9_SE_SG_Li256ELb1ELb1ELb0ELb0EEENS1_36VarlenDynamicPersistentTileSchedulerILi128ELi96ELi256ELi128ELb0ELb1ELb1ELb0ELb1ELb1EEEEEEEEEvNT_6ParamsE,"aw",@nobits
	.sectionflags	@""
	.align	16
	.zero		1024


//--------------------- .nv.shared._ZN7cutlass13device_kernelIN5flash11enable_sm90INS1_16FlashAttnFwdSm90INS1_25CollectiveMainloopFwdSm90ILi2EN4cute5tupleIJNS5_1CILi1EEES8_S8_EEENS6_IJNS7_ILi128EEENS7_ILi96EEENS7_ILi192EEEEEELi128ENS_10bfloat16_tEfNS_4arch4Sm90ELb0ELb0ELb0ELb1ELb1ELb1ELb0ELb1ELb1ELb1ELb0ELb0EEENS1_21CollectiveEpilogueFwdINS6_IJSA_SA_SB_EEES9_SE_SG_Li256ELb1ELb1ELb0ELb0EEENS1_36VarlenDynamicPersistentTileSchedulerILi128ELi96ELi256ELi128ELb0ELb1ELb1ELb0ELb1ELb1EEEEEEEEEvNT_6ParamsE --------------------------
	.section	.nv.shared._ZN7cutlass13device_kernelIN5flash11enable_sm90INS1_16FlashAttnFwdSm90INS1_25CollectiveMainloopFwdSm90ILi2EN4cute5tupleIJNS5_1CILi1EEES8_S8_EEENS6_IJNS7_ILi128EEENS7_ILi96EEENS7_ILi192EEEEEELi128ENS_10bfloat16_tEfNS_4arch4Sm90ELb0ELb0ELb0ELb1ELb1ELb1ELb0ELb1ELb1ELb1ELb0ELb0EEENS1_21CollectiveEpilogueFwdINS6_IJSA_SA_SB_EEES9_SE_SG_Li256ELb1ELb1ELb0ELb0EEENS1_36VarlenDynamicPersistentTileSchedulerILi128ELi96ELi256ELi128ELb0ELb1ELb1ELb0ELb1ELb1EEEEEEEEEvNT_6ParamsE,"aw",@nobits
	.sectionflags	@""
	.align	16
	.zero		1024


//--------------------- .nv.shared._ZN7cutlass13device_kernelIN5flash11enable_sm90INS1_16FlashAttnFwdSm90INS1_25CollectiveMainloopFwdSm90ILi2EN4cute5tupleIJNS5_1CILi1EEES8_S8_EEENS6_IJNS7_ILi128EEENS7_ILi96EEENS7_ILi192EEEEEELi128ENS_10bfloat16_tEfNS_4arch4Sm90ELb0ELb1ELb0ELb0ELb1ELb0ELb0ELb1ELb1ELb1ELb0ELb0EEENS1_21CollectiveEpilogueFwdINS6_IJSA_SA_SB_EEES9_SE_SG_Li256ELb0ELb1ELb0ELb0EEENS1_30DynamicPersistentTileSchedulerILi256ELi128ELb0ELb1ELb1EEEEEEEEEvNT_6ParamsE --------------------------
	.section	.nv.shared._ZN7cutlass13device_kernelIN5flash11enable_sm90INS1_16FlashAttnFwdSm90INS1_25CollectiveMainloopFwdSm90ILi2EN4cute5tupleIJNS5_1CILi1EEES8_S8_EEENS6_IJNS7_ILi128EEENS7_ILi96EEENS7_ILi192EEEEEELi128ENS_10bfloat16_tEfNS_4arch4Sm90ELb0ELb1ELb0ELb0ELb1ELb0ELb0ELb1ELb1ELb1ELb0ELb0EEENS1_21CollectiveEpilogueFwdINS6_IJSA_SA_SB_EEES9_SE_SG_Li256ELb0ELb1ELb0ELb0EEENS1_30DynamicPersistentTileSchedulerILi256ELi128ELb0ELb1ELb1EEEEEEEEEvNT_6ParamsE,"aw",@nobits
	.sectionflags	@""
	.align	16
	.zero		1024


//--------------------- .nv.shared._ZN7cutlass13device_kernelIN5flash11enable_sm90INS1_16FlashAttnFwdSm90INS1_25CollectiveMainloopFwdSm90ILi2EN4cute5tupleIJNS5_1CILi1EEES8_S8_EEENS6_IJNS7_ILi128EEENS7_ILi96EEENS7_ILi192EEEEEELi128ENS_10bfloat16_tEfNS_4arch4Sm90ELb0ELb1ELb0ELb1ELb1ELb0ELb0ELb1ELb1ELb1ELb0ELb0EEENS1_21CollectiveEpilogueFwdINS6_IJSA_SA_SB_EEES9_SE_SG_Li256ELb1ELb1ELb0ELb0EEENS1_36VarlenDynamicPersistentTileSchedulerILi128ELi96ELi256ELi128ELb0ELb1ELb1ELb1ELb0ELb1EEEEEEEEEvNT_6ParamsE --------------------------
	.section	.nv.shared._ZN7cutlass13device_kernelIN5flash11enable_sm90INS1_16FlashAttnFwdSm90INS1_25CollectiveMainloopFwdSm90ILi2EN4cute5tupleIJNS5_1CILi1EEES8_S8_EEENS6_IJNS7_ILi128EEENS7_ILi96EEENS7_ILi192EEEEEELi128ENS_10bfloat16_tEfNS_4arch4Sm90ELb0ELb1ELb0ELb1ELb1ELb0ELb0ELb1ELb1ELb1ELb0ELb0EEENS1_21CollectiveEpilogueFwdINS6_IJSA_SA_SB_EEES9_SE_SG_Li256ELb1ELb1ELb0ELb0EEENS1_36VarlenDynamicPersistentTileSchedulerILi128ELi96ELi256ELi128ELb0ELb1ELb1ELb1ELb0ELb1EEEEEEEEEvNT_6ParamsE,"aw",@nobits
	.sectionflags	@""
	.align	16
	.zero		1024


//--------------------- .nv.shared._ZN7cutlass13device_kernelIN5flash11enable_sm90INS1_16FlashAttnFwdSm90INS1_25CollectiveMainloopFwdSm90ILi2EN4cute5tupleIJNS5_1CILi1EEES8_S8_EEENS6_IJNS7_ILi128EEENS7_ILi96EEENS7_ILi192EEEEEELi128ENS_10bfloat16_tEfNS_4arch4Sm90ELb0ELb1ELb0ELb1ELb1ELb1ELb0ELb1ELb1ELb1ELb0ELb0EEENS1_21CollectiveEpilogueFwdINS6_IJSA_SA_SB_EEES9_SE_SG_Li256ELb1ELb1ELb0ELb0EEENS1_36VarlenDynamicPersistentTileSchedulerILi128ELi96ELi256ELi128ELb0ELb1ELb1ELb1ELb0ELb1EEEEEEEEEvNT_6ParamsE --------------------------
	.section	.nv.shared._ZN7cutlass13device_kernelIN5flash11enable_sm90INS1_16FlashAttnFwdSm90INS1_25CollectiveMainloopFwdSm90ILi2EN4cute5tupleIJNS5_1CILi1EEES8_S8_EEENS6_IJNS7_ILi128EEENS7_ILi96EEENS7_ILi192EEEEEELi128ENS_10bfloat16_tEfNS_4arch4Sm90ELb0ELb1ELb0ELb1ELb1ELb1ELb0ELb1ELb1ELb1ELb0ELb0EEENS1_21CollectiveEpilogueFwdINS6_IJSA_SA_SB_EEES9_SE_SG_Li256ELb1ELb1ELb0ELb0EEENS1_36VarlenDynamicPersistentTileSchedulerILi128ELi96ELi256ELi128ELb0ELb1ELb1ELb1ELb0ELb1EEEEEEEEEvNT_6ParamsE,"aw",@nobits
	.sectionflags	@""
	.align	16
	.zero		1024


//--------------------- .nv.shared._ZN7cutlass13device_kernelIN5flash11enable_sm90INS1_16FlashAttnFwdSm90INS1_25CollectiveMainloopFwdSm90ILi2EN4cute5tupleIJNS5_1CILi1EEES8_S8_EEENS6_IJNS7_ILi128EEENS7_ILi96EEENS7_ILi192EEEEEELi128ENS_10bfloat16_tEfNS_4arch4Sm90ELb1ELb0ELb0ELb0ELb1ELb0ELb0ELb1ELb1ELb1ELb0ELb0EEENS1_21CollectiveEpilogueFwdINS6_IJSA_SA_SB_EEES9_SE_SG_Li256ELb0ELb1ELb0ELb0EEENS1_30DynamicPersistentTileSchedulerILi256ELi128ELb0ELb1ELb1EEEEEEEEEvNT_6ParamsE --------------------------
	.section	.nv.shared._ZN7cutlass13device_kernelIN5flash11enable_sm90INS1_16FlashAttnFwdSm90INS1_25CollectiveMainloopFwdSm90ILi2EN4cute5tupleIJNS5_1CILi1EEES8_S8_EEENS6_IJNS7_ILi128EEENS7_ILi96EEENS7_ILi192EEEEEELi128ENS_10bfloat16_tEfNS_4arch4Sm90ELb1ELb0ELb0ELb0ELb1ELb0ELb0ELb1ELb1ELb1ELb0ELb0EEENS1_21CollectiveEpilogueFwdINS6_IJSA_SA_SB_EEES9_SE_SG_Li256ELb0ELb1ELb0ELb0EEENS1_30DynamicPersistentTileSchedulerILi256ELi128ELb0ELb1ELb1EEEEEEEEEvNT_6ParamsE,"aw",@nobits
	.sectionflags	@""
	.align	16
	.zero		1024


//--------------------- .nv.shared._ZN7cutlass13device_kernelIN5flash11enable_sm90INS1_16FlashAttnFwdSm90INS1_25CollectiveMainloopFwdSm90ILi2EN4cute5tupleIJNS5_1CILi1EEES8_S8_EEENS6_IJNS7_ILi128EEENS7_ILi96EEENS7_ILi192EEEEEELi128ENS_10bfloat16_tEfNS_4arch4Sm90ELb1ELb0ELb0ELb1ELb1ELb0ELb0ELb1ELb1ELb1ELb0ELb0EEENS1_21CollectiveEpilogueFwdINS6_IJSA_SA_SB_EEES9_SE_SG_Li256ELb1ELb1ELb0ELb0EEENS1_36VarlenDynamicPersistentTileSchedulerILi128ELi96ELi256ELi128ELb0ELb1ELb1ELb1ELb1ELb1EEEEEEEEEvNT_6ParamsE --------------------------
	.section	.nv.shared._ZN7cutlass13device_kernelIN5flash11enable_sm90INS1_16FlashAttnFwdSm90INS1_25CollectiveMainloopFwdSm90ILi2EN4cute5tupleIJNS5_1CILi1EEES8_S8_EEENS6_IJNS7_ILi128EEENS7_ILi96EEENS7_ILi192EEEEEELi128ENS_10bfloat16_tEfNS_4arch4Sm90ELb1ELb0ELb0ELb1ELb1ELb0ELb0ELb1ELb1ELb1ELb0ELb0EEENS1_21CollectiveEpilogueFwdINS6_IJSA_SA_SB_EEES9_SE_SG_Li256ELb1ELb1ELb0ELb0EEENS1_36VarlenDynamicPersistentTileSchedulerILi128ELi96ELi256ELi128ELb0ELb1ELb1ELb1ELb1ELb1EEEEEEEEEvNT_6ParamsE,"aw",@nobits
	.sectionflags	@""
	.align	16
	.zero		1024


//--------------------- .nv.shared._ZN7cutlass13device_kernelIN5flash11enable_sm90INS1_16FlashAttnFwdSm90INS1_25CollectiveMainloopFwdSm90ILi2EN4cute5tupleIJNS5_1CILi1EEES8_S8_EEENS6_IJNS7_ILi128EEENS7_ILi96EEENS7_ILi192EEEEEELi128ENS_10bfloat16_tEfNS_4arch4Sm90ELb1ELb0ELb0ELb1ELb1ELb1ELb0ELb1ELb1ELb1ELb0ELb0EEENS1_21CollectiveEpilogueFwdINS6_IJSA_SA_SB_EEES9_SE_SG_Li256ELb1ELb1ELb0ELb0EEENS1_36VarlenDynamicPersistentTileSchedulerILi128ELi96ELi256ELi128ELb0ELb1ELb1ELb1ELb1ELb1EEEEEEEEEvNT_6ParamsE --------------------------
	.section	.nv.shared._ZN7cutlass13device_kernelIN5flash11enable_sm90INS1_16FlashAttnFwdSm90INS1_25CollectiveMainloopFwdSm90ILi2EN4cute5tupleIJNS5_1CILi1EEES8_S8_EEENS6_IJNS7_ILi128EEENS7_ILi96EEENS7_ILi192EEEEEELi128ENS_10bfloat16_tEfNS_4arch4Sm90ELb1ELb0ELb0ELb1ELb1ELb1ELb0ELb1ELb1ELb1ELb0ELb0EEENS1_21CollectiveEpilogueFwdINS6_IJSA_SA_SB_EEES9_SE_SG_Li256ELb1ELb1ELb0ELb0EEENS1_36VarlenDynamicPersistentTileSchedulerILi128ELi96ELi256ELi128ELb0ELb1ELb1ELb1ELb1ELb1EEEEEEEEEvNT_6ParamsE,"aw",@nobits
	.sectionflags	@""
	.align	16
	.zero		1024


//--------------------- .nv.shared._ZN7cutlass13device_kernelIN5flash11enable_sm90INS1_16FlashAttnFwdSm90INS1_25CollectiveMainloopFwdSm90ILi2EN4cute5tupleIJNS5_1CILi1EEES8_S8_EEENS6_IJNS7_ILi64EEESA_SA_EEELi512ENS_10bfloat16_tEfNS_4arch4Sm90ELb0ELb0ELb0ELb0ELb1ELb0ELb0ELb0ELb0ELb1ELb0ELb0EEENS1_21CollectiveEpilogueFwdINS6_IJSA_NS7_ILi512EEESA_EEES9_SC_SE_Li256ELb0ELb1ELb0ELb0EEENS1_29StaticPersistentTileSchedulerILb0EEEEEEEEEvNT_6ParamsE --------------------------
	.section	.nv.shared._ZN7cutlass13device_kernelIN5flash11enable_sm90INS1_16FlashAttnFwdSm90INS1_25CollectiveMainloopFwdSm90ILi2EN4cute5tupleIJNS5_1CILi1EEES8_S8_EEENS6_IJNS7_ILi64EEESA_SA_EEELi512ENS_10bfloat16_tEfNS_4arch4Sm90ELb0ELb0ELb0ELb0ELb1ELb0ELb0ELb0ELb0ELb1ELb0ELb0EEENS1_21CollectiveEpilogueFwdINS6_IJSA_NS7_ILi512EEESA_EEES9_SC_SE_Li256ELb0ELb1ELb0ELb0EEENS1_29StaticPersistentTileSchedulerILb0EEEEEEEEEvNT_6ParamsE,"aw",@nobits
	.sectionflags	@""
	.align	16
	.zero		1024


//--------------------- .nv.shared._ZN7cutlass13device_kernelIN5flash11enable_sm90INS1_16FlashAttnFwdSm90INS1_25CollectiveMainloopFwdSm90ILi2EN4cute5tupleIJNS5_1CILi1EEES8_S8_EEENS6_IJNS7_ILi64EEESA_SA_EEELi512ENS_10bfloat16_tEfNS_4arch4Sm90ELb0ELb0ELb0ELb0ELb1ELb0ELb1ELb0ELb0ELb1ELb0ELb0EEENS1_21CollectiveEpilogueFwdINS6_IJSA_NS7_ILi512EEESA_EEES9_SC_SE_Li256ELb0ELb1ELb0ELb0EEENS1_29StaticPersistentTileSchedulerILb0EEEEEEEEEvNT_6ParamsE --------------------------
	.section	.nv.shared._ZN7cutlass13device_kernelIN5flash11enable_sm90INS1_16FlashAttnFwdSm90INS1_25CollectiveMainloopFwdSm90ILi2EN4cute5tupleIJNS5_1CILi1EEES8_S8_EEENS6_IJNS7_ILi64EEESA_SA_EEELi512ENS_10bfloat16_tEfNS_4arch4Sm90ELb0ELb0ELb0ELb0ELb1ELb0ELb1ELb0ELb0ELb1ELb0ELb0EEENS1_21CollectiveEpilogueFwdINS6_IJSA_NS7_ILi512EEESA_EEES9_SC_SE_Li256ELb0ELb1ELb0ELb0EEENS1_29StaticPersistentTileSchedulerILb0EEEEEEEEEvNT_6ParamsE,"aw",@nobits
	.sectionflags	@""
	.align	16
	.zero		1024


//--------------------- .nv.shared._ZN7cutlass13device_kernelIN5flash11enable_sm90INS1_16FlashAttnFwdSm90INS1_25CollectiveMainloopFwdSm90ILi2EN4cute5tupleIJNS5_1CILi1EEES8_S8_EEENS6_IJNS7_ILi64EEESA_SA_EEELi512ENS_10bfloat16_tEfNS_4arch4Sm90ELb0ELb0ELb0ELb1ELb1ELb0ELb0ELb0ELb0ELb1ELb0ELb0EEENS1_21CollectiveEpilogueFwdINS6_IJSA_NS7_ILi512EEESA_EEES9_SC_SE_Li256ELb1ELb1ELb0ELb0EEENS1_36VarlenDynamicPersistentTileSchedulerILi64ELi64ELi256ELi128ELb0ELb1ELb1ELb0ELb1ELb1EEEEEEEEEvNT_6ParamsE --------------------------
	.section	.nv.shared._ZN7cutlass13device_kernelIN5flash11enable_sm90INS1_16FlashAttnFwdSm90INS1_25CollectiveMainloopFwdSm90ILi2EN4cute5tupleIJNS5_1CILi1EEES8_S8_EEENS6_IJNS7_ILi64EEESA_SA_EEELi512ENS_10bfloat16_tEfNS_4arch4Sm90ELb0ELb0ELb0ELb1ELb1ELb0ELb0ELb0ELb0ELb1ELb0ELb0EEENS1_21CollectiveEpilogueFwdINS6_IJSA_NS7_ILi512EEESA_EEES9_SC_SE_Li256ELb1ELb1ELb0ELb0EEENS1_36VarlenDynamicPersistentTileSchedulerILi64ELi64ELi256ELi128ELb0ELb1ELb1ELb0ELb1ELb1EEEEEEEEEvNT_6ParamsE,"aw",@nobits
	.sectionflags	@""
	.align	16
	.zero		1024


//--------------------- .nv.shared._ZN7cutlass13device_kernelIN5flash11enable_sm90INS1_16FlashAttnFwdSm90INS1_25CollectiveMainloopFwdSm90ILi2EN4cute5tupleIJNS5_1CILi1EEES8_S8_EEENS6_IJNS7_ILi64EEESA_SA_EEELi512ENS_10bfloat16_tEfNS_4arch4Sm90ELb0ELb0ELb0ELb1ELb1ELb1ELb0ELb0ELb0ELb1ELb0ELb0EEENS1_21CollectiveEpilogueFwdINS6_IJSA_NS7_ILi512EEESA_EEES9_SC_SE_Li256ELb1ELb1ELb0ELb0EEENS1_36VarlenDynamicPersistentTileSchedulerILi64ELi64ELi256ELi128ELb0ELb1ELb1ELb0ELb1ELb1EEEEEEEEEvNT_6ParamsE --------------------------
	.section	.nv.shared._ZN7cutlass13device_kernelIN5flash11enable_sm90INS1_16FlashAttnFwdSm90INS1_25CollectiveMainloopFwdSm90ILi2EN4cute5tupleIJNS5_1CILi1EEES8_S8_EEENS6_IJNS7_ILi64EEESA_SA_EEELi512ENS_10bfloat16_tEfNS_4arch4Sm90ELb0ELb0ELb0ELb1ELb1ELb1ELb0ELb0ELb0ELb1ELb0ELb0EEENS1_21CollectiveEpilogueFwdINS6_IJSA_NS7_ILi512EEESA_EEES9_SC_SE_Li256ELb1ELb1ELb0ELb0EEENS1_36VarlenDynamicPersistentTileSchedulerILi64ELi64ELi256ELi128ELb0ELb1ELb1ELb0ELb1ELb1EEEEEEEEEvNT_6ParamsE,"aw",@nobits
	.sectionflags	@""
	.align	16
	.zero		1024


//--------------------- .nv.shared._ZN7cutlass13device_kernelIN5flash11enable_sm90INS1_16FlashAttnFwdSm90INS1_25CollectiveMainloopFwdSm90ILi2EN4cute5tupleIJNS5_1CILi1EEES8_S8_EEENS6_IJNS7_ILi64EEESA_SA_EEELi512ENS_10bfloat16_tEfNS_4arch4Sm90ELb0ELb0ELb0ELb1ELb1ELb0ELb1ELb0ELb0ELb1ELb0ELb0EEENS1_21CollectiveEpilogueFwdINS6_IJSA_NS7_ILi512EEESA_EEES9_SC_SE_Li256ELb1ELb1ELb0ELb0EEENS1_36VarlenDynamicPersistentTileSchedulerILi64ELi64ELi256ELi128ELb0ELb1ELb1ELb0ELb1ELb1EEEEEEEEEvNT_6ParamsE --------------------------
	.section	.nv.shared._ZN7cutlass13device_kernelIN5flash11enable_sm90INS1_16FlashAttnFwdSm90INS1_25CollectiveMainloopFwdSm90ILi2EN4cute5tupleIJNS5_1CILi1EEES8_S8_EEENS6_IJNS7_ILi64EEESA_SA_EEELi512ENS_10bfloat16_tEfNS_4arch4Sm90ELb0ELb0ELb0ELb1ELb1ELb0ELb1ELb0ELb0ELb1ELb0ELb0EEENS1_21CollectiveEpilogueFwdINS6_IJSA_NS7_ILi512EEESA_EEES9_SC_SE_Li256ELb1ELb1ELb0ELb0EEENS1_36VarlenDynamicPersistentTileSchedulerILi64ELi64ELi256ELi128ELb0ELb1ELb1ELb0ELb1ELb1EEEEEEEEEvNT_6ParamsE,"aw",@nobits
	.sectionflags	@""
	.align	16
	.zero		1024


//--------------------- .nv.shared._ZN7cutlass13device_kernelIN5flash11enable_sm90INS1_16FlashAttnFwdSm90INS1_25CollectiveMainloopFwdSm90ILi2EN4cute5tupleIJNS5_1CILi1EEES8_S8_EEENS6_IJNS7_ILi64EEESA_SA_EEELi512ENS_10bfloat16_tEfNS_4arch4Sm90ELb0ELb0ELb0ELb1ELb1ELb1ELb1ELb0ELb0ELb1ELb0ELb0EEENS1_21CollectiveEpilogueFwdINS6_IJSA_NS7_ILi512EEESA_EEES9_SC_SE_Li256ELb1ELb1ELb0ELb0EEENS1_36VarlenDynamicPersistentTileSchedulerILi64ELi64ELi256ELi128ELb0ELb1ELb1ELb0ELb1ELb1EEEEEEEEEvNT_6ParamsE --------------------------
	.section	.nv.shared._ZN7cutlass13device_kernelIN5flash11enable_sm90INS1_16FlashAttnFwdSm90INS1_25CollectiveMainloopFwdSm90ILi2EN4cute5tupleIJNS5_1CILi1EEES8_S8_EEENS6_IJNS7_ILi64EEESA_SA_EEELi512ENS_10bfloat16_tEfNS_4arch4Sm90ELb0ELb0ELb0ELb1ELb1ELb1ELb1ELb0ELb0ELb1ELb0ELb0EEENS1_21CollectiveEpilogueFwdINS6_IJSA_NS7_ILi512EEESA_EEES9_SC_SE_Li256ELb1ELb1ELb0ELb0EEENS1_36VarlenDynamicPersistentTileSchedulerILi64ELi64ELi256ELi128ELb0ELb1ELb1ELb0ELb1ELb1EEEEEEEEEvNT_6ParamsE,"aw",@nobits
	.sectionflags	@""
	.align	16
	.zero		1024


//--------------------- .nv.shared._ZN7cutlass13device_kernelIN5flash11enable_sm90INS1_16FlashAttnFwdSm90INS1_25CollectiveMainloopFwdSm90ILi2EN4cute5tupleIJNS5_1CILi1EEES8_S8_EEENS6_IJNS7_ILi64EEESA_SA_EEELi512ENS_10bfloat16_tEfNS_4arch4Sm90ELb0ELb1ELb0ELb0ELb1ELb0ELb0ELb0ELb0ELb1ELb0ELb0EEENS1_21CollectiveEpilogueFwdINS6_IJSA_NS7_ILi512EEESA_EEES9_SC_SE_Li256ELb0ELb1ELb0ELb0EEENS1_30DynamicPersistentTileSchedulerILi256ELi128ELb0ELb1ELb1EEEEEEEEEvNT_6ParamsE --------------------------
	.section	.nv.shared._ZN7cutlass13device_kernelIN5flash11enable_sm90INS1_16FlashAttnFwdSm90INS1_25CollectiveMainloopFwdSm90ILi2EN4cute5tupleIJNS5_1CILi1EEES8_S8_EEENS6_IJNS7_ILi64EEESA_SA_EEELi512ENS_10bfloat16_tEfNS_4arch4Sm90ELb0ELb1ELb0ELb0ELb1ELb0ELb0ELb0ELb0ELb1ELb0ELb0EEENS1_21CollectiveEpilogueFwdINS6_IJSA_NS7_ILi512EEESA_EEES9_SC_SE_Li256ELb0ELb1ELb0ELb0EEENS1_30DynamicPersistentTileSchedulerILi256ELi128ELb0ELb1ELb1EEEEEEEEEvNT_6ParamsE,"aw",@nobits
	.sectionflags	@""
	.align	16
	.zero		1024


//--------------------- .nv.shared._ZN7cutlass13device_kernelIN5flash11enable_sm90INS1_16FlashAttnFwdSm90INS1_25CollectiveMainloopFwdSm90ILi2EN4cute5tupleIJNS5_1CILi1EEES8_S8_EEENS6_IJNS7_ILi64EEESA_SA_EEELi512ENS_10bfloat16_tEfNS_4arch4Sm90ELb0ELb1ELb0ELb0ELb1ELb0ELb1ELb0ELb0ELb1ELb0ELb0EEENS1_21CollectiveEpilogueFwdINS6_IJSA_NS7_ILi512EEESA_EEES9_SC_SE_Li256ELb0ELb1ELb0ELb0EEENS1_30DynamicPersistentTileSchedulerILi256ELi128ELb0ELb1ELb1EEEEEEEEEvNT_6ParamsE --------------------------
	.section	.nv.shared._ZN7cutlass13device_kernelIN5flash11enable_sm90INS1_16FlashAttnFwdSm90INS1_25CollectiveMainloopFwdSm90ILi2EN4cute5tupleIJNS5_1CILi1EEES8_S8_EEENS6_IJNS7_ILi64EEESA_SA_EEELi512ENS_10bfloat16_tEfNS_4arch4Sm90ELb0ELb1ELb0ELb0ELb1ELb0ELb1ELb0ELb0ELb1ELb0ELb0EEENS1_21CollectiveEpilogueFwdINS6_IJSA_NS7_ILi512EEESA_EEES9_SC_SE_Li256ELb0ELb1ELb0ELb0EEENS1_30DynamicPersistentTileSchedulerILi256ELi128ELb0ELb1ELb1EEEEEEEEEvNT_6ParamsE,"aw",@nobits
	.sectionflags	@""
	.align	16
	.zero		1024


//--------------------- .nv.shared._ZN7cutlass13device_kernelIN5flash11enable_sm90INS1_16FlashAttnFwdSm90INS1_25CollectiveMainloopFwdSm90ILi2EN4cute5tupleIJNS5_1CILi1EEES8_S8_EEENS6_IJNS7_ILi64EEESA_SA_EEELi512ENS_10bfloat16_tEfNS_4arch4Sm90ELb0ELb1ELb0ELb1ELb1ELb0ELb0ELb0ELb0ELb1ELb0ELb0EEENS1_21CollectiveEpilogueFwdINS6_IJSA_NS7_ILi512EEESA_EEES9_SC_SE_Li256ELb1ELb1ELb0ELb0EEENS1_36VarlenDynamicPersistentTileSchedulerILi64ELi64ELi256ELi128ELb0ELb1ELb1ELb1ELb0ELb1EEEEEEEEEvNT_6ParamsE --------------------------
	.section	.nv.shared._ZN7cutlass13device_kernelIN5flash11enable_sm90INS1_16FlashAttnFwdSm90INS1_25CollectiveMainloopFwdSm90ILi2EN4cute5tupleIJNS5_1CILi1EEES8_S8_EEENS6_IJNS7_ILi64EEESA_SA_EEELi512ENS_10bfloat16_tEfNS_4arch4Sm90ELb0ELb1ELb0ELb1ELb1ELb0ELb0ELb0ELb0ELb1ELb0ELb0EEENS1_21CollectiveEpilogueFwdINS6_IJSA_NS7_ILi512EEESA_EEES9_SC_SE_Li256ELb1ELb1ELb0ELb0EEENS1_36VarlenDynamicPersistentTileSchedulerILi64ELi64ELi256ELi128ELb0ELb1ELb1ELb1ELb0ELb1EEEEEEEEEvNT_6ParamsE,"aw",@nobits
	.sectionflags	@""
	.align	16
	.zero		1024


//--------------------- .nv.shared._ZN7cutlass13device_kernelIN5flash11enable_sm90INS1_16FlashAttnFwdSm90INS1_25CollectiveMainloopFwdSm90ILi2EN4cute5tupleIJNS5_1CILi1EEES8_S8_EEENS6_IJNS7_ILi64EEESA_SA_EEELi512ENS_10bfloat16_tEfNS_4arch4Sm90ELb0ELb1ELb0ELb1ELb1ELb1ELb0ELb0ELb0ELb1ELb0ELb0EEENS1_21CollectiveEpilogueFwdINS6_IJSA_NS7_ILi512EEESA_EEES9_SC_SE_Li256ELb1ELb1ELb0ELb0EEENS1_36VarlenDynamicPersistentTileSchedulerILi64ELi64ELi256ELi128ELb0ELb1ELb1ELb1ELb0ELb1EEEEEEEEEvNT_6ParamsE --------------------------
	.section	.nv.shared._ZN7cutlass13device_kernelIN5flash11enable_sm90INS1_16FlashAttnFwdSm90INS1_25CollectiveMainloopFwdSm90ILi2EN4cute5tupleIJNS5_1CILi1EEES8_S8_EEENS6_IJNS7_ILi64EEESA_SA_EEELi512ENS_10bfloat16_tEfNS_4arch4Sm90ELb0ELb1ELb0ELb1ELb1ELb1ELb0ELb0ELb0ELb1ELb0ELb0EEENS1_21CollectiveEpilogueFwdINS6_IJSA_NS7_ILi512EEESA_EEES9_SC_SE_Li256ELb1ELb1ELb0ELb0EEENS1_36VarlenDynamicPersistentTileSchedulerILi64ELi64ELi256ELi128ELb0ELb1ELb1ELb1ELb0ELb1EEEEEEEEEvNT_6ParamsE,"aw",@nobits
	.sectionflags	@""
	.align	16
	.zero		1024


//--------------------- .nv.shared._ZN7cutlass13device_kernelIN5flash11enable_sm90INS1_16FlashAttnFwdSm90INS1_25CollectiveMainloopFwdSm90ILi2EN4cute5tupleIJNS5_1CILi1EEES8_S8_EEENS6_IJNS7_ILi64EEESA_SA_EEELi512ENS_10bfloat16_tEfNS_4arch4Sm90ELb0ELb1ELb0ELb1ELb1ELb0ELb1ELb0ELb0ELb1ELb0ELb0EEENS1_21CollectiveEpilogueFwdINS6_IJSA_NS7_ILi512EEESA_EEES9_SC_SE_Li256ELb1ELb1ELb0ELb0EEENS1_36VarlenDynamicPersistentTileSchedulerILi64ELi64ELi256ELi128ELb0ELb1ELb1ELb1ELb0ELb1EEEEEEEEEvNT_6ParamsE --------------------------
	.section	.nv.shared._ZN7cutlass13device_kernelIN5flash11enable_sm90INS1_16FlashAttnFwdSm90INS1_25CollectiveMainloopFwdSm90ILi2EN4cute5tupleIJNS5_1CILi1EEES8_S8_EEENS6_IJNS7_ILi64EEESA_SA_EEELi512ENS_10bfloat16_tEfNS_4arch4Sm90ELb0ELb1ELb0ELb1ELb1ELb0ELb1ELb0ELb0ELb1ELb0ELb0EEENS1_21CollectiveEpilogueFwdINS6_IJSA_NS7_ILi512EEESA_EEES9_SC_SE_Li256ELb1ELb1ELb0ELb0EEENS1_36VarlenDynamicPersistentTileSchedulerILi64ELi64ELi256ELi128ELb0ELb1ELb1ELb1ELb0ELb1EEEEEEEEEvNT_6ParamsE,"aw",@nobits
	.sectionflags	@""
	.align	16
	.zero		1024


//--------------------- .nv.shared._ZN7cutlass13device_kernelIN5flash11enable_sm90INS1_16FlashAttnFwdSm90INS1_25CollectiveMainloopFwdSm90ILi2EN4cute5tupleIJNS5_1CILi1EEES8_S8_EEENS6_IJNS7_ILi64EEESA_SA_EEELi512ENS_10bfloat16_tEfNS_4arch4Sm90ELb0ELb1ELb0ELb1ELb1ELb1ELb1ELb0ELb0ELb1ELb0ELb0EEENS1_21CollectiveEpilogueFwdINS6_IJSA_NS7_ILi512EEESA_EEES9_SC_SE_Li256ELb1ELb1ELb0ELb0EEENS1_36VarlenDynamicPersistentTileSchedulerILi64ELi64ELi256ELi128ELb0ELb1ELb1ELb1ELb0ELb1EEEEEEEEEvNT_6ParamsE --------------------------
	.section	.nv.shared._ZN7cutlass13device_kernelIN5flash11enable_sm90INS1_16FlashAttnFwdSm90INS1_25CollectiveMainloopFwdSm90ILi2EN4cute5tupleIJNS5_1CILi1EEES8_S8_EEENS6_IJNS7_ILi64EEESA_SA_EEELi512ENS_10bfloat16_tEfNS_4arch4Sm90ELb0ELb1ELb0ELb1ELb1ELb1ELb1ELb0ELb0ELb1ELb0ELb0EEENS1_21CollectiveEpilogueFwdINS6_IJSA_NS7_ILi512EEESA_EEES9_SC_SE_Li256ELb1ELb1ELb0ELb0EEENS1_36VarlenDynamicPersistentTileSchedulerILi64ELi64ELi256ELi128ELb0ELb1ELb1ELb1ELb0ELb1EEEEEEEEEvNT_6ParamsE,"aw",@nobits
	.sectionflags	@""
	.align	16
	.zero		1024


//--------------------- .nv.shared._ZN7cutlass13device_kernelIN5flash11enable_sm90INS1_16FlashAttnFwdSm90INS1_25CollectiveMainloopFwdSm90ILi2EN4cute5tupleIJNS5_1CILi1EEES8_S8_EEENS6_IJNS7_ILi64EEESA_SA_EEELi512ENS_10bfloat16_tEfNS_4arch4Sm90ELb1ELb0ELb0ELb0ELb1ELb0ELb0ELb0ELb0ELb1ELb0ELb0EEENS1_21CollectiveEpilogueFwdINS6_IJSA_NS7_ILi512EEESA_EEES9_SC_SE_Li256ELb0ELb1ELb0ELb0EEENS1_30DynamicPersistentTileSchedulerILi256ELi128ELb0ELb1ELb1EEEEEEEEEvNT_6ParamsE --------------------------
	.section	.nv.shared._ZN7cutlass13device_kernelIN5flash11enable_sm90INS1_16FlashAttnFwdSm90INS1_25CollectiveMainloopFwdSm90ILi2EN4cute5tupleIJNS5_1CILi1EEES8_S8_EEENS6_IJNS7_ILi64EEESA_SA_EEELi512ENS_10bfloat16_tEfNS_4arch4Sm90ELb1ELb0ELb0ELb0ELb1ELb0ELb0ELb0ELb0ELb1ELb0ELb0EEENS1_21CollectiveEpilogueFwdINS6_IJSA_NS7_ILi512EEESA_EEES9_SC_SE_Li256ELb0ELb1ELb0ELb0EEENS1_30DynamicPersistentTileSchedulerILi256ELi128ELb0ELb1ELb1EEEEEEEEEvNT_6ParamsE,"aw",@nobits
	.sectionflags	@""
	.align	16
	.zero		1024


//--------------------- .nv.shared._ZN7cutlass13device_kernelIN5flash11enable_sm90INS1_16FlashAttnFwdSm90INS1_25CollectiveMainloopFwdSm90ILi2EN4cute5tupleIJNS5_1CILi1EEES8_S8_EEENS6_IJNS7_ILi64EEESA_SA_EEELi512ENS_10bfloat16_tEfNS_4arch4Sm90ELb1ELb0ELb0ELb0ELb1ELb0ELb1ELb0ELb0ELb1ELb0ELb0EEENS1_21CollectiveEpilogueFwdINS6_IJSA_NS7_ILi512EEESA_EEES9_SC_SE_Li256ELb0ELb1ELb0ELb0EEENS1_30DynamicPersistentTileSchedulerILi256ELi128ELb0ELb1ELb1EEEEEEEEEvNT_6ParamsE --------------------------
	.section	.nv.shared._ZN7cutlass13device_kernelIN5flash11enable_sm90INS1_16FlashAttnFwdSm90INS1_25CollectiveMainloopFwdSm90ILi2EN4cute5tupleIJNS5_1CILi1EEES8_S8_EEENS6_IJNS7_ILi64EEESA_SA_EEELi512ENS_10bfloat16_tEfNS_4arch4Sm90ELb1ELb0ELb0ELb0ELb1ELb0ELb1ELb0ELb0ELb1ELb0ELb0EEENS1_21CollectiveEpilogueFwdINS6_IJSA_NS7_ILi512EEESA_EEES9_SC_SE_Li256ELb0ELb1ELb0ELb0EEENS1_30DynamicPersistentTileSchedulerILi256ELi128ELb0ELb1ELb1EEEEEEEEEvNT_6ParamsE,"aw",@nobits
	.sectionflags	@""
	.align	16
	.zero		1024


//--------------------- .nv.shared._ZN7cutlass13device_kernelIN5flash11enable_sm90INS1_16FlashAttnFwdSm90INS1_25CollectiveMainloopFwdSm90ILi2EN4cute5tupleIJNS5_1CILi1EEES8_S8_EEENS6_IJNS7_ILi64EEESA_SA_EEELi512ENS_10bfloat16_tEfNS_4arch4Sm90ELb1ELb0ELb0ELb1ELb1ELb0ELb0ELb0ELb0ELb1ELb0ELb0EEENS1_21CollectiveEpilogueFwdINS6_IJSA_NS7_ILi512EEESA_EEES9_SC_SE_Li256ELb1ELb1ELb0ELb0EEENS1_36VarlenDynamicPersistentTileSchedulerILi64ELi64ELi256ELi128ELb0ELb1ELb1ELb1ELb1ELb1EEEEEEEEEvNT_6ParamsE --------------------------
	.section	.nv.shared._ZN7cutlass13device_kernelIN5flash11enable_sm90INS1_16FlashAttnFwdSm90INS1_25CollectiveMainloopFwdSm90ILi2EN4cute5tupleIJNS5_1CILi1EEES8_S8_EEENS6_IJNS7_ILi64EEESA_SA_EEELi512ENS_10bfloat16_tEfNS_4arch4Sm90ELb1ELb0ELb0ELb1ELb1ELb0ELb0ELb0ELb0ELb1ELb0ELb0EEENS1_21CollectiveEpilogueFwdINS6_IJSA_NS7_ILi512EEESA_EEES9_SC_SE_Li256ELb1ELb1ELb0ELb0EEENS1_36VarlenDynamicPersistentTileSchedulerILi64ELi64ELi256ELi128ELb0ELb1ELb1ELb1ELb1ELb1EEEEEEEEEvNT_6ParamsE,"aw",@nobits
	.sectionflags	@""
	.align	16
	.zero		1024


//--------------------- .nv.shared._ZN7cutlass13device_kernelIN5flash11enable_sm90INS1_16FlashAttnFwdSm90INS1_25CollectiveMainloopFwdSm90ILi2EN4cute5tupleIJNS5_1CILi1EEES8_S8_EEENS6_IJNS7_ILi64EEESA_SA_EEELi512ENS_10bfloat16_tEfNS_4arch4Sm90ELb1ELb0ELb0ELb1ELb1ELb1ELb0ELb0ELb0ELb1ELb0ELb0EEENS1_21CollectiveEpilogueFwdINS6_IJSA_NS7_ILi512EEESA_EEES9_SC_SE_Li256ELb1ELb1ELb0ELb0EEENS1_36VarlenDynamicPersistentTileSchedulerILi64ELi64ELi256ELi128ELb0ELb1ELb1ELb1ELb1ELb1EEEEEEEEEvNT_6ParamsE --------------------------
	.section	.nv.shared._ZN7cutlass13device_kernelIN5flash11enable_sm90INS1_16FlashAttnFwdSm90INS1_25CollectiveMainloopFwdSm90ILi2EN4cute5tupleIJNS5_1CILi1EEES8_S8_EEENS6_IJNS7_ILi64EEESA_SA_EEELi512ENS_10bfloat16_tEfNS_4arch4Sm90ELb1ELb0ELb0ELb1ELb1ELb1ELb0ELb0ELb0ELb1ELb0ELb0EEENS1_21CollectiveEpilogueFwdINS6_IJSA_NS7_ILi512EEESA_EEES9_SC_SE_Li256ELb1ELb1ELb0ELb0EEENS1_36VarlenDynamicPersistentTileSchedulerILi64ELi64ELi256ELi128ELb0ELb1ELb1ELb1ELb1ELb1EEEEEEEEEvNT_6ParamsE,"aw",@nobits
	.sectionflags	@""
	.align	16
	.zero		1024


//--------------------- .nv.shared._ZN7cutlass13device_kernelIN5flash11enable_sm90INS1_16FlashAttnFwdSm90INS1_25CollectiveMainloopFwdSm90ILi2EN4cute5tupleIJNS5_1CILi1EEES8_S8_EEENS6_IJNS7_ILi64EEESA_SA_EEELi512ENS_10bfloat16_tEfNS_4arch4Sm90ELb1ELb0ELb0ELb1ELb1ELb0ELb1ELb0ELb0ELb1ELb0ELb0EEENS1_21CollectiveEpilogueFwdINS6_IJSA_NS7_ILi512EEESA_EEES9_SC_SE_Li256ELb1ELb1ELb0ELb0EEENS1_36VarlenDynamicPersistentTileSchedulerILi64ELi64ELi256ELi128ELb0ELb1ELb1ELb1ELb1ELb1EEEEEEEEEvNT_6ParamsE --------------------------
	.section	.nv.shared._ZN7cutlass13device_kernelIN5flash11enable_sm90INS1_16FlashAttnFwdSm90INS1_25CollectiveMainloopFwdSm90ILi2EN4cute5tupleIJNS5_1CILi1EEES8_S8_EEENS6_IJNS7_ILi64EEESA_SA_EEELi512ENS_10bfloat16_tEfNS_4arch4Sm90ELb1ELb0ELb0ELb1ELb1ELb0ELb1ELb0ELb0ELb1ELb0ELb0EEENS1_21CollectiveEpilogueFwdINS6_IJSA_NS7_ILi512EEESA_EEES9_SC_SE_Li256ELb1ELb1ELb0ELb0EEENS1_36VarlenDynamicPersistentTileSchedulerILi64ELi64ELi256ELi128ELb0ELb1ELb1ELb1ELb1ELb1EEEEEEEEEvNT_6ParamsE,"aw",@nobits
	.sectionflags	@""
	.align	16
	.zero		1024


//--------------------- .nv.shared._ZN7cutlass13device_kernelIN5flash11enable_sm90INS1_16FlashAttnFwdSm90INS1_25CollectiveMainloopFwdSm90ILi2EN4cute5tupleIJNS5_1CILi1EEES8_S8_EEENS6_IJNS7_ILi64EEESA_SA_EEELi512ENS_10bfloat16_tEfNS_4arch4Sm90ELb1ELb0ELb0ELb1ELb1ELb1ELb1ELb0ELb0ELb1ELb0ELb0EEENS1_21CollectiveEpilogueFwdINS6_IJSA_NS7_ILi512EEESA_EEES9_SC_SE_Li256ELb1ELb1ELb0ELb0EEENS1_36VarlenDynamicPersistentTileSchedulerILi64ELi64ELi256ELi128ELb0ELb1ELb1ELb1ELb1ELb1EEEEEEEEEvNT_6ParamsE --------------------------
	.section	.nv.shared._ZN7cutlass13device_kernelIN5flash11enable_sm90INS1_16FlashAttnFwdSm90INS1_25CollectiveMainloopFwdSm90ILi2EN4cute5tupleIJNS5_1CILi1EEES8_S8_EEENS6_IJNS7_ILi64EEESA_SA_EEELi512ENS_10bfloat16_tEfNS_4arch4Sm90ELb1ELb0ELb0ELb1ELb1ELb1ELb1ELb0ELb0ELb1ELb0ELb0EEENS1_21CollectiveEpilogueFwdINS6_IJSA_NS7_ILi512EEESA_EEES9_SC_SE_Li256ELb1ELb1ELb0ELb0EEENS1_36VarlenDynamicPersistentTileSchedulerILi64ELi64ELi256ELi128ELb0ELb1ELb1ELb1ELb1ELb1EEEEEEEEEvNT_6ParamsE,"aw",@nobits
	.sectionflags	@""
	.align	16
	.zero		1024


//--------------------- .nv.shared._ZN7cutlass13device_kernelIN5flash11enable_sm90INS1_16FlashAttnFwdSm90INS1_25CollectiveMainloopFwdSm90ILi2EN4cute5tupleIJNS5_1CILi1EEES8_S8_EEENS6_IJNS7_ILi128EEENS7_ILi96EEENS7_ILi64EEEEEELi256ENS_10bfloat16_tEfNS_4arch4Sm90ELb0ELb0ELb0ELb0ELb1ELb0ELb0ELb1ELb0ELb1ELb0ELb0EEENS1_21CollectiveEpilogueFwdINS6_IJSA_NS7_ILi256EEESB_EEES9_SE_SG_Li256ELb0ELb1ELb0ELb0EEENS1_29StaticPersistentTileSchedulerILb0EEEEEEEEEvNT_6ParamsE --------------------------
	.section	.nv.shared._ZN7cutlass13device_kernelIN5flash11enable_sm90INS1_16FlashAttnFwdSm90INS1_25CollectiveMainloopFwdSm90ILi2EN4cute5tupleIJNS5_1CILi1EEES8_S8_EEENS6_IJNS7_ILi128EEENS7_ILi96EEENS7_ILi64EEEEEELi256ENS_10bfloat16_tEfNS_4arch4Sm90ELb0ELb0ELb0ELb0ELb1ELb0ELb0ELb1ELb0ELb1ELb0ELb0EEENS1_21CollectiveEpilogueFwdINS6_IJSA_NS7_ILi256EEESB_EEES9_SE_SG_Li256ELb0ELb1ELb0ELb0EEENS1_29StaticPersistentTileSchedulerILb0EEEEEEEEEvNT_6ParamsE,"aw",@nobits
	.sectionflags	@""
	.align	16
	.zero		1024


//--------------------- .nv.shared._ZN7cutlass13device_kernelIN5flash11enable_sm90INS1_16FlashAttnFwdSm90INS1_25CollectiveMainloopFwdSm90ILi2EN4cute5tupleIJNS5_1CILi1EEES8_S8_EEENS6_IJNS7_ILi128EEENS7_ILi96EEENS7_ILi64EEEEEELi256ENS_10bfloat16_tEfNS_4arch4Sm90ELb0ELb0ELb0ELb0ELb1ELb0ELb1ELb1ELb0ELb1ELb0ELb0EEENS1_21CollectiveEpilogueFwdINS6_IJSA_NS7_ILi256EEESB_EEES9_SE_SG_Li256ELb0ELb1ELb0ELb0EEENS1_29StaticPersistentTileSchedulerILb0EEEEEEEEEvNT_6ParamsE --------------------------
	.section	.nv.shared._ZN7cutlass13device_kernelIN5flash11enable_sm90INS1_16FlashAttnFwdSm90INS1_25CollectiveMainloopFwdSm90ILi2EN4cute5tupleIJNS5_1CILi1EEES8_S8_EEENS6_IJNS7_ILi128EEENS7_ILi96EEENS7_ILi64EEEEEELi256ENS_10bfloat16_tEfNS_4arch4Sm90ELb0ELb0ELb0ELb0ELb1ELb0ELb1ELb1ELb0ELb1ELb0ELb0EEENS1_21CollectiveEpilogueFwdINS6_IJSA_NS7_ILi256EEESB_EEES9_SE_SG_Li256ELb0ELb1ELb0ELb0EEENS1_29StaticPersistentTileSchedulerILb0EEEEEEEEEvNT_6ParamsE,"aw",@nobits
	.sectionflags	@""
	.align	16
	.zero		1024


//--------------------- .nv.shared._ZN7cutlass13device_kernelIN5flash11enable_sm90INS1_16FlashAttnFwdSm90INS1_25CollectiveMainloopFwdSm90ILi2EN4cute5tupleIJNS5_1CILi1EEES8_S8_EEENS6_IJNS7_ILi128EEENS7_ILi96EEENS7_ILi64EEEEEELi256ENS_10bfloat16_tEfNS_4arch4Sm90ELb0ELb0ELb0ELb1ELb1ELb0ELb0ELb1ELb0ELb1ELb0ELb0EEENS1_21CollectiveEpilogueFwdINS6_IJSA_NS7_ILi256EEESB_EEES9_SE_SG_Li256ELb1ELb1ELb0ELb0EEENS1_36VarlenDynamicPersistentTileSchedulerILi128ELi96ELi256ELi128ELb0ELb1ELb1ELb0ELb1ELb1EEEEEEEEEvNT_6ParamsE --------------------------
	.section	.nv.shared._ZN7cutlass13device_kernelIN5flash11enable_sm90INS1_16FlashAttnFwdSm90INS1_25CollectiveMainloopFwdSm90ILi2EN4cute5tupleIJNS5_1CILi1EEES8_S8_EEENS6_IJNS7_ILi128EEENS7_ILi96EEENS7_ILi64EEEEEELi256ENS_10bfloat16_tEfNS_4arch4Sm90ELb0ELb0ELb0ELb1ELb1ELb0ELb0ELb1ELb0ELb1ELb0ELb0EEENS1_21CollectiveEpilogueFwdINS6_IJSA_NS7_ILi256EEESB_EEES9_SE_SG_Li256ELb1ELb1ELb0ELb0EEENS1_36VarlenDynamicPersistentTileSchedulerILi128ELi96ELi256ELi128ELb0ELb1ELb1ELb0ELb1ELb1EEEEEEEEEvNT_6ParamsE,"aw",@nobits
	.sectionflags	@""
	.align	16
	.zero		1024


//--------------------- .nv.shared._ZN7cutlass13device_kernelIN5flash11enable_sm90INS1_16FlashAttnFwdSm90INS1_25CollectiveMainloopFwdSm90ILi2EN4cute5tupleIJNS5_1CILi1EEES8_S8_EEENS6_IJNS7_ILi128EEENS7_ILi96EEENS7_ILi64EEEEEELi256ENS_10bfloat16_tEfNS_4arch4Sm90ELb0ELb0ELb0ELb1ELb1ELb1ELb0ELb1ELb0ELb1ELb0ELb0EEENS1_21CollectiveEpilogueFwdINS6_IJSA_NS7_ILi256EEESB_EEES9_SE_SG_Li256ELb1ELb1ELb0ELb0EEENS1_36VarlenDynamicPersistentTileSchedulerILi128ELi96ELi256ELi128ELb0ELb1ELb1ELb0ELb1ELb1EEEEEEEEEvNT_6ParamsE --------------------------
	.section	.nv.shared._ZN7cutlass13device_kernelIN5flash11enable_sm90INS1_16FlashAttnFwdSm90INS1_25CollectiveMainloopFwdSm90ILi2EN4cute5tupleIJNS5_1CILi1EEES8_S8_EEENS6_IJNS7_ILi128EEENS7_ILi96EEENS7_ILi64EEEEEELi256ENS_10bfloat16_tEfNS_4arch4Sm90ELb0ELb0ELb0ELb1ELb1ELb1ELb0ELb1ELb0ELb1ELb0ELb0EEENS1_21CollectiveEpilogueFwdINS6_IJSA_NS7_ILi256EEESB_EEES9_SE_SG_Li256ELb1ELb1ELb0ELb0EEENS1_36VarlenDynamicPersistentTileSchedulerILi128ELi96ELi256ELi128ELb0ELb1ELb1ELb0ELb1ELb1EEEEEEEEEvNT_6ParamsE,"aw",@nobits
	.sectionflags	@""
	.align	16
	.zero		1024


//--------------------- .nv.shared._ZN7cutlass13device_kernelIN5flash11enable_sm90INS1_16FlashAttnFwdSm90INS1_25CollectiveMainloopFwdSm90ILi2EN4cute5tupleIJNS5_1CILi1EEES8_S8_EEENS6_IJNS7_ILi128EEENS7_ILi96EEENS7_ILi64EEEEEELi256ENS_10bfloat16_tEfNS_4arch4Sm90ELb0ELb0ELb0ELb1ELb1ELb0ELb1ELb1ELb0ELb1ELb0ELb0EEENS1_21CollectiveEpilogueFwdINS6_IJSA_NS7_ILi256EEESB_EEES9_SE_SG_Li256ELb1ELb1ELb0ELb0EEENS1_36VarlenDynamicPersistentTileSchedulerILi128ELi96ELi256ELi128ELb0ELb1ELb1ELb0ELb1ELb1EEEEEEEEEvNT_6ParamsE --------------------------
	.section	.nv.shared._ZN7cutlass13device_kernelIN5flash11enable_sm90INS1_16FlashAttnFwdSm90INS1_25CollectiveMainloopFwdSm90ILi2EN4cute5tupleIJNS5_1CILi1EEES8_S8_EEENS6_IJNS7_ILi128EEENS7_ILi96EEENS7_ILi64EEEEEELi256ENS_10bfloat16_tEfNS_4arch4Sm90ELb0ELb0ELb0ELb1ELb1ELb0ELb1ELb1ELb0ELb1ELb0ELb0EEENS1_21CollectiveEpilogueFwdINS6_IJSA_NS7_ILi256EEESB_EEES9_SE_SG_Li256ELb1ELb1ELb0ELb0EEENS1_36VarlenDynamicPersistentTileSchedulerILi128ELi96ELi256ELi128ELb0ELb1ELb1ELb0ELb1ELb1EEEEEEEEEvNT_6ParamsE,"aw",@nobits
	.sectionflags	@""
	.align	16
	.zero		1024


//--------------------- .nv.shared._ZN7cutlass13device_kernelIN5flash11enable_sm90INS1_16FlashAttnFwdSm90INS1_25CollectiveMainloopFwdSm90ILi2EN4cute5tupleIJNS5_1CILi1EEES8_S8_EEENS6_IJNS7_ILi128EEENS7_ILi96EEENS7_ILi64EEEEEELi256ENS_10bfloat16_tEfNS_4arch4Sm90ELb0ELb0ELb0ELb1ELb1ELb1ELb1ELb1ELb0ELb1ELb0ELb0EEENS1_21CollectiveEpilogueFwdINS6_IJSA_NS7_ILi256EEESB_EEES9_SE_SG_Li256ELb1ELb1ELb0ELb0EEENS1_36VarlenDynamicPersistentTileSchedulerILi128ELi96ELi256ELi128ELb0ELb1ELb1ELb0ELb1ELb1EEEEEEEEEvNT_6ParamsE --------------------------
	.section	.nv.shared._ZN7cutlass13device_kernelIN5flash11enable_sm90INS1_16FlashAttnFwdSm90INS1_25CollectiveMainloopFwdSm90ILi2EN4cute5tupleIJNS5_1CILi1EEES8_S8_EEENS6_IJNS7_ILi128EEENS7_ILi96EEENS7_ILi64EEEEEELi256ENS_10bfloat16_tEfNS_4arch4Sm90ELb0ELb0ELb0ELb1ELb1ELb1ELb1ELb1ELb0ELb1ELb0ELb0EEENS1_21CollectiveEpilogueFwdINS6_IJSA_NS7_ILi256EEESB_EEES9_SE_SG_Li256ELb1ELb1ELb0ELb0EEENS1_36VarlenDynamicPersistentTileSchedulerILi128ELi96ELi256ELi128ELb0ELb1ELb1ELb0ELb1ELb1EEEEEEEEEvNT_6ParamsE,"aw",@nobits
	.sectionflags	@""
	.align	16
	.zero		1024


//--------------------- .nv.shared._ZN7cutlass13device_kernelIN5flash11enable_sm90INS1_16FlashAttnFwdSm90INS1_25CollectiveMainloopFwdSm90ILi2EN4cute5tupleIJNS5_1CILi1EEES8_S8_EEENS6_IJNS7_ILi128EEENS7_ILi96EEENS7_ILi64EEEEEELi256ENS_10bfloat16_tEfNS_4arch4Sm90ELb0ELb1ELb0ELb0ELb1ELb0ELb0ELb1ELb0ELb1ELb0ELb0EEENS1_21CollectiveEpilogueFwdINS6_IJSA_NS7_ILi256EEESB_EEES9_SE_SG_Li256ELb0ELb1ELb0ELb0EEENS1_30DynamicPersistentTileSchedulerILi256ELi128ELb0ELb1ELb1EEEEEEEEEvNT_6ParamsE --------------------------
	.section	.nv.shared._ZN7cutlass13device_kernelIN5flash11enable_sm90INS1_16FlashAttnFwdSm90INS1_25CollectiveMainloopFwdSm90ILi2EN4cute5tupleIJNS5_1CILi1EEES8_S8_EEENS6_IJNS7_ILi128EEENS7_ILi96EEENS7_ILi64EEEEEELi256ENS_10bfloat16_tEfNS_4arch4Sm90ELb0ELb1ELb0ELb0ELb1ELb0ELb0ELb1ELb0ELb1ELb0ELb0EEENS1_21CollectiveEpilogueFwdINS6_IJSA_NS7_ILi256EEESB_EEES9_SE_SG_Li256ELb0ELb1ELb0ELb0EEENS1_30DynamicPersistentTileSchedulerILi256ELi128ELb0ELb1ELb1EEEEEEEEEvNT_6ParamsE,"aw",@nobits
	.sectionflags	@""
	.align	16
	.zero		1024


//--------------------- .nv.shared._ZN7cutlass13device_kernelIN5flash11enable_sm90INS1_16FlashAttnFwdSm90INS1_25CollectiveMainloopFwdSm90ILi2EN4cute5tupleIJNS5_1CILi1EEES8_S8_EEENS6_IJNS7_ILi128EEENS7_ILi96EEENS7_ILi64EEEEEELi256ENS_10bfloat16_tEfNS_4arch4Sm90ELb0ELb1ELb0ELb0ELb1ELb0ELb1ELb1ELb0ELb1ELb0ELb0EEENS1_21CollectiveEpilogueFwdINS6_IJSA_NS7_ILi256EEESB_EEES9_SE_SG_Li256ELb0ELb1ELb0ELb0EEENS1_30DynamicPersistentTileSchedulerILi256ELi128ELb0ELb1ELb1EEEEEEEEEvNT_6ParamsE --------------------------
	.section	.nv.shared._ZN7cutlass13device_kernelIN5flash11enable_sm90INS1_16FlashAttnFwdSm90INS1_25CollectiveMainloopFwdSm90ILi2EN4cute5tupleIJNS5_1CILi1EEES8_S8_EEENS6_IJNS7_ILi128EEENS7_ILi96EEENS7_ILi64EEEEEELi256ENS_10bfloat16_tEfNS_4arch4Sm90ELb0ELb1ELb0ELb0ELb1ELb0ELb1ELb1ELb0ELb1ELb0ELb0EEENS1_21CollectiveEpilogueFwdINS6_IJSA_NS7_ILi256EEESB_EEES9_SE_SG_Li256ELb0ELb1ELb0ELb0EEENS1_30DynamicPersistentTileSchedulerILi256ELi128ELb0ELb1ELb1EEEEEEEEEvNT_6ParamsE,"aw",@nobits
	.sectionflags	@""
	.align	16
	.zero		1024


//--------------------- .nv.shared._ZN7cutlass13device_kernelIN5flash11enable_sm90INS1_16FlashAttnFwdSm90INS1_25CollectiveMainloopFwdSm90ILi2EN4cute5tupleIJNS5_1CILi1EEES8_S8_EEENS6_IJNS7_ILi128EEENS7_ILi96EEENS7_ILi64EEEEEELi256ENS_10bfloat16_tEfNS_4arch4Sm90ELb0ELb1ELb0ELb1ELb1ELb0ELb0ELb1ELb0ELb1ELb0ELb0EEENS1_21CollectiveEpilogueFwdINS6_IJSA_NS7_ILi256EEESB_EEES9_SE_SG_Li256ELb1ELb1ELb0ELb0EEENS1_36VarlenDynamicPersistentTileSchedulerILi128ELi96ELi256ELi128ELb0ELb1ELb1ELb1ELb0ELb1EEEEEEEEEvNT_6ParamsE --------------------------
	.section	.nv.shared._ZN7cutlass13device_kernelIN5flash11enable_sm90INS1_16FlashAttnFwdSm90INS1_25CollectiveMainloopFwdSm90ILi2EN4cute5tupleIJNS5_1CILi1EEES8_S8_EEENS6_IJNS7_ILi128EEENS7_ILi96EEENS7_ILi64EEEEEELi256ENS_10bfloat16_tEfNS_4arch4Sm90ELb0ELb1ELb0ELb1ELb1ELb0ELb0ELb1ELb0ELb1ELb0ELb0EEENS1_21CollectiveEpilogueFwdINS6_IJSA_NS7_ILi256EEESB_EEES9_SE_SG_Li256ELb1ELb1ELb0ELb0EEENS1_36VarlenDynamicPersistentTileSchedulerILi128ELi96ELi256ELi128ELb0ELb1ELb1ELb1ELb0ELb1EEEEEEEEEvNT_6ParamsE,"aw",@nobits
	.sectionflags	@""
	.align	16
	.zero		1024


//--------------------- .nv.shared._ZN7cutlass13device_kernelIN5flash11enable_sm90INS1_16FlashAttnFwdSm90INS1_25CollectiveMainloopFwdSm90ILi2EN4cute5tupleIJNS5_1CILi1EEES8_S8_EEENS6_IJNS7_ILi128EEENS7_ILi96EEENS7_ILi64EEEEEELi256ENS_10bfloat16_tEfNS_4arch4Sm90ELb0ELb1ELb0ELb1ELb1ELb1ELb0ELb1ELb0ELb1ELb0ELb0EEENS1_21CollectiveEpilogueFwdINS6_IJSA_NS7_ILi256EEESB_EEES9_SE_SG_Li256ELb1ELb1ELb0ELb0EEENS1_36VarlenDynamicPersistentTileSchedulerILi128ELi96ELi256ELi128ELb0ELb1ELb1ELb1ELb0ELb1EEEEEEEEEvNT_6ParamsE --------------------------
	.section	.nv.shared._ZN7cutlass13device_kernelIN5flash11enable_sm90INS1_16FlashAttnFwdSm90INS1_25CollectiveMainloopFwdSm90ILi2EN4cute5tupleIJNS5_1CILi1EEES8_S8_EEENS6_IJNS7_ILi128EEENS7_ILi96EEENS7_ILi64EEEEEELi256ENS_10bfloat16_tEfNS_4arch4Sm90ELb0ELb1ELb0ELb1ELb1ELb1ELb0ELb1ELb0ELb1ELb0ELb0EEENS1_21CollectiveEpilogueFwdINS6_IJSA_NS7_ILi256EEESB_EEES9_SE_SG_Li256ELb1ELb1ELb0ELb0EEENS1_36VarlenDynamicPersistentTileSchedulerILi128ELi96ELi256ELi128ELb0ELb1ELb1ELb1ELb0ELb1EEEEEEEEEvNT_6ParamsE,"aw",@nobits
	.sectionflags	@""
	.align	16
	.zero		1024


//--------------------- .nv.shared._ZN7cutlass13device_kernelIN5flash11enable_sm90INS1_16FlashAttnFwdSm90INS1_25CollectiveMainloopFwdSm90ILi2EN4cute5tupleIJNS5_1CILi1EEES8_S8_EEENS6_IJNS7_ILi128EEENS7_ILi96EEENS7_ILi64EEEEEELi256ENS_10bfloat16_tEfNS_4arch4Sm90ELb0ELb1ELb0ELb1ELb1ELb0ELb1ELb1ELb0ELb1ELb0ELb0EEENS1_21CollectiveEpilogueFwdINS6_IJSA_NS7_ILi256EEESB_EEES9_SE_SG_Li256ELb1ELb1ELb0ELb0EEENS1_36VarlenDynamicPersistentTileSchedulerILi128ELi96ELi256ELi128ELb0ELb1ELb1ELb1ELb0ELb1EEEEEEEEEvNT_6ParamsE --------------------------
	.section	.nv.shared._ZN7cutlass13device_kernelIN5flash11enable_sm90INS1_16FlashAttnFwdSm90INS1_25CollectiveMainloopFwdSm90ILi2EN4cute5tupleIJNS5_1CILi1EEES8_S8_EEENS6_IJNS7_ILi128EEENS7_ILi96EEENS7_ILi64EEEEEELi256ENS_10bfloat16_tEfNS_4arch4Sm90ELb0ELb1ELb0ELb1ELb1ELb0ELb1ELb1ELb0ELb1ELb0ELb0EEENS1_21CollectiveEpilogueFwdINS6_IJSA_NS7_ILi256EEESB_EEES9_SE_SG_Li256ELb1ELb1ELb0ELb0EEENS1_36VarlenDynamicPersistentTileSchedulerILi128ELi96ELi256ELi128ELb0ELb1ELb1ELb1ELb0ELb1EEEEEEEEEvNT_6ParamsE,"aw",@nobits
	.sectionflags	@""
	.align	16
	.zero		1024


//--------------------- .nv.shared._ZN7cutlass13device_kernelIN5flash11enable_sm90INS1_16FlashAttnFwdSm90INS1_25CollectiveMainloopFwdSm90ILi2EN4cute5tupleIJNS5_1CILi1EEES8_S8_EEENS6_IJNS7_ILi128EEENS7_ILi96EEENS7_ILi64EEEEEELi256ENS_10bfloat16_tEfNS_4arch4Sm90ELb0ELb1ELb0ELb1ELb1ELb1ELb1ELb1ELb0ELb1ELb0ELb0EEENS1_21CollectiveEpilogueFwdINS6_IJSA_NS7_ILi256EEESB_EEES9_SE_SG_Li256ELb1ELb1ELb0ELb0EEENS1_36VarlenDynamicPersistentTileSchedulerILi128ELi96ELi256ELi128ELb0ELb1ELb1ELb1ELb0ELb1EEEEEEEEEvNT_6ParamsE --------------------------
	.section	.nv.shared._ZN7cutlass13device_kernelIN5flash11enable_sm90INS1_16FlashAttnFwdSm90INS1_25CollectiveMainloopFwdSm90ILi2EN4cute5tupleIJNS5_1CILi1EEES8_S8_EEENS6_IJNS7_ILi128EEENS7_ILi96EEENS7_ILi64EEEEEELi256ENS_10bfloat16_tEfNS_4arch4Sm90ELb0ELb1ELb0ELb1ELb1ELb1ELb1ELb1ELb0ELb1ELb0ELb0EEENS1_21CollectiveEpilogueFwdINS6_IJSA_NS7_ILi256EEESB_EEES9_SE_SG_Li256ELb1ELb1ELb0ELb0EEENS1_36VarlenDynamicPersistentTileSchedulerILi128ELi96ELi256ELi128ELb0ELb1ELb1ELb1ELb0ELb1EEEEEEEEEvNT_6ParamsE,"aw",@nobits
	.sectionflags	@""
	.align	16
	.zero		1024


//--------------------- .nv.shared._ZN7cutlass13device_kernelIN5flash11enable_sm90INS1_16FlashAttnFwdSm90INS1_25CollectiveMainloopFwdSm90ILi2EN4cute5tupleIJNS5_1CILi1EEES8_S8_EEENS6_IJNS7_ILi128EEENS7_ILi96EEENS7_ILi64EEEEEELi256ENS_10bfloat16_tEfNS_4arch4Sm90ELb1ELb0ELb0ELb0ELb1ELb0ELb0ELb1ELb0ELb1ELb0ELb0EEENS1_21CollectiveEpilogueFwdINS6_IJSA_NS7_ILi256EEESB_EEES9_SE_SG_Li256ELb0ELb1ELb0ELb0EEENS1_30DynamicPersistentTileSchedulerILi256ELi128ELb0ELb1ELb1EEEEEEEEEvNT_6ParamsE --------------------------
	.section	.nv.shared._ZN7cutlass13device_kernelIN5flash11enable_sm90INS1_16FlashAttnFwdSm90INS1_25CollectiveMainloopFwdSm90ILi2EN4cute5tupleIJNS5_1CILi1EEES8_S8_EEENS6_IJNS7_ILi128EEENS7_ILi96EEENS7_ILi64EEEEEELi256ENS_10bfloat16_tEfNS_4arch4Sm90ELb1ELb0ELb0ELb0ELb1ELb0ELb0ELb1ELb0ELb1ELb0ELb0EEENS1_21CollectiveEpilogueFwdINS6_IJSA_NS7_ILi256EEESB_EEES9_SE_SG_Li256ELb0ELb1ELb0ELb0EEENS1_30DynamicPersistentTileSchedulerILi256ELi128ELb0ELb1ELb1EEEEEEEEEvNT_6ParamsE,"aw",@nobits
	.sectionflags	@""
	.align	16
	.zero		1024


//--------------------- .nv.shared._ZN7cutlass13device_kernelIN5flash11enable_sm90INS1_16FlashAttnFwdSm90INS1_25CollectiveMainloopFwdSm90ILi2EN4cute5tupleIJNS5_1CILi1EEES8_S8_EEENS6_IJNS7_ILi128EEENS7_ILi96EEENS7_ILi64EEEEEELi256ENS_10bfloat16_tEfNS_4arch4Sm90ELb1ELb0ELb0ELb0ELb1ELb0ELb1ELb1ELb0ELb1ELb0ELb0EEENS1_21CollectiveEpilogueFwdINS6_IJSA_NS7_ILi256EEESB_EEES9_SE_SG_Li256ELb0ELb1ELb0ELb0EEENS1_30DynamicPersistentTileSchedulerILi256ELi128ELb0ELb1ELb1EEEEEEEEEvNT_6ParamsE --------------------------
	.section	.nv.shared._ZN7cutlass13device_kernelIN5flash11enable_sm90INS1_16FlashAttnFwdSm90INS1_25CollectiveMainloopFwdSm90ILi2EN4cute5tupleIJNS5_1CILi1EEES8_S8_EEENS6_IJNS7_ILi128EEENS7_ILi96EEENS7_ILi64EEEEEELi256ENS_10bfloat16_tEfNS_4arch4Sm90ELb1ELb0ELb0ELb0ELb1ELb0ELb1ELb1ELb0ELb1ELb0ELb0EEENS1_21CollectiveEpilogueFwdINS6_IJSA_NS7_ILi256EEESB_EEES9_SE_SG_Li256ELb0ELb1ELb0ELb0EEENS1_30DynamicPersistentTileSchedulerILi256ELi128ELb0ELb1ELb1EEEEEEEEEvNT_6ParamsE,"aw",@nobits
	.sectionflags	@""
	.align	16
	.zero		1024


//--------------------- .nv.shared._ZN7cutlass13device_kernelIN5flash11enable_sm90INS1_16FlashAttnFwdSm90INS1_25CollectiveMainloopFwdSm90ILi2EN4cute5tupleIJNS5_1CILi1EEES8_S8_EEENS6_IJNS7_ILi128EEENS7_ILi96EEENS7_ILi64EEEEEELi256ENS_10bfloat16_tEfNS_4arch4Sm90ELb1ELb0ELb0ELb1ELb1ELb0ELb0ELb1ELb0ELb1ELb0ELb0EEENS1_21CollectiveEpilogueFwdINS6_IJSA_NS7_ILi256EEESB_EEES9_SE_SG_Li256ELb1ELb1ELb0ELb0EEENS1_36VarlenDynamicPersistentTileSchedulerILi128ELi96ELi256ELi128ELb0ELb1ELb1ELb1ELb1ELb1EEEEEEEEEvNT_6ParamsE --------------------------
	.section	.nv.shared._ZN7cutlass13device_kernelIN5flash11enable_sm90INS1_16FlashAttnFwdSm90INS1_25CollectiveMainloopFwdSm90ILi2EN4cute5tupleIJNS5_1CILi1EEES8_S8_EEENS6_IJNS7_ILi128EEENS7_ILi96EEENS7_ILi64EEEEEELi256ENS_10bfloat16_tEfNS_4arch4Sm90ELb1ELb0ELb0ELb1ELb1ELb0ELb0ELb1ELb0ELb1ELb0ELb0EEENS1_21CollectiveEpilogueFwdINS6_IJSA_NS7_ILi256EEESB_EEES9_SE_SG_Li256ELb1ELb1ELb0ELb0EEENS1_36VarlenDynamicPersistentTileSchedulerILi128ELi96ELi256ELi128ELb0ELb1ELb1ELb1ELb1ELb1EEEEEEEEEvNT_6ParamsE,"aw",@nobits
	.sectionflags	@""
	.align	16
	.zero		1024


//--------------------- .nv.shared._ZN7cutlass13device_kernelIN5flash11enable_sm90INS1_16FlashAttnFwdSm90INS1_25CollectiveMainloopFwdSm90ILi2EN4cute5tupleIJNS5_1CILi1EEES8_S8_EEENS6_IJNS7_ILi128EEENS7_ILi96EEENS7_ILi64EEEEEELi256ENS_10bfloat16_tEfNS_4arch4Sm90ELb1ELb0ELb0ELb1ELb1ELb1ELb0ELb1ELb0ELb1ELb0ELb0EEENS1_21CollectiveEpilogueFwdINS6_IJSA_NS7_ILi256EEESB_EEES9_SE_SG_Li256ELb1ELb1ELb0ELb0EEENS1_36VarlenDynamicPersistentTileSchedulerILi128ELi96ELi256ELi128ELb0ELb1ELb1ELb1ELb1ELb1EEEEEEEEEvNT_6ParamsE --------------------------
	.section	.nv.shared._ZN7cutlass13device_kernelIN5flash11enable_sm90INS1_16FlashAttnFwdSm90INS1_25CollectiveMainloopFwdSm90ILi2EN4cute5tupleIJNS5_1CILi1EEES8_S8_EEENS6_IJNS7_ILi128EEENS7_ILi96EEENS7_ILi64EEEEEELi256ENS_10bfloat16_tEfNS_4arch4Sm90ELb1ELb0ELb0ELb1ELb1ELb1ELb0ELb1ELb0ELb1ELb0ELb0EEENS1_21CollectiveEpilogueFwdINS6_IJSA_NS7_ILi256EEESB_EEES9_SE_SG_Li256ELb1ELb1ELb0ELb0EEENS1_36VarlenDynamicPersistentTileSchedulerILi128ELi96ELi256ELi128ELb0ELb1ELb1ELb1ELb1ELb1EEEEEEEEEvNT_6ParamsE,"aw",@nobits
	.sectionflags	@""
	.align	16
	.zero		1024


//--------------------- .nv.shared._ZN7cutlass13device_kernelIN5flash11enable_sm90INS1_16FlashAttnFwdSm90INS1_25CollectiveMainloopFwdSm90ILi2EN4cute5tupleIJNS5_1CILi1EEES8_S8_EEENS6_IJNS7_ILi128EEENS7_ILi96EEENS7_ILi64EEEEEELi256ENS_10bfloat16_tEfNS_4arch4Sm90ELb1ELb0ELb0ELb1ELb1ELb0ELb1ELb1ELb0ELb1ELb0ELb0EEENS1_21CollectiveEpilogueFwdINS6_IJSA_NS7_ILi256EEESB_EEES9_SE_SG_Li256ELb1ELb1ELb0ELb0EEENS1_36VarlenDynamicPersistentTileSchedulerILi128ELi96ELi256ELi128ELb0ELb1ELb1ELb1ELb1ELb1EEEEEEEEEvNT_6ParamsE --------------------------
	.section	.nv.shared._ZN7cutlass13device_kernelIN5flash11enable_sm90INS1_16FlashAttnFwdSm90INS1_25CollectiveMainloopFwdSm90ILi2EN4cute5tupleIJNS5_1CILi1EEES8_S8_EEENS6_IJNS7_ILi128EEENS7_ILi96EEENS7_ILi64EEEEEELi256ENS_10bfloat16_tEfNS_4arch4Sm90ELb1ELb0ELb0ELb1ELb1ELb0ELb1ELb1ELb0ELb1ELb0ELb0EEENS1_21CollectiveEpilogueFwdINS6_IJSA_NS7_ILi256EEESB_EEES9_SE_SG_Li256ELb1ELb1ELb0ELb0EEENS1_36VarlenDynamicPersistentTileSchedulerILi128ELi96ELi256ELi128ELb0ELb1ELb1ELb1ELb1ELb1EEEEEEEEEvNT_6ParamsE,"aw",@nobits
	.sectionflags	@""
	.align	16
	.zero		1024


//--------------------- .nv.shared._ZN7cutlass13device_kernelIN5flash11enable_sm90INS1_16FlashAttnFwdSm90INS1_25CollectiveMainloopFwdSm90ILi2EN4cute5tupleIJNS5_1CILi1EEES8_S8_EEENS6_IJNS7_ILi128EEENS7_ILi96EEENS7_ILi64EEEEEELi256ENS_10bfloat16_tEfNS_4arch4Sm90ELb1ELb0ELb0ELb1ELb1ELb1ELb1ELb1ELb0ELb1ELb0ELb0EEENS1_21CollectiveEpilogueFwdINS6_IJSA_NS7_ILi256EEESB_EEES9_SE_SG_Li256ELb1ELb1ELb0ELb0EEENS1_36VarlenDynamicPersistentTileSchedulerILi128ELi96ELi256ELi128ELb0ELb1ELb1ELb1ELb1ELb1EEEEEEEEEvNT_6ParamsE --------------------------
	.section	.nv.shared._ZN7cutlass13device_kernelIN5flash11enable_sm90INS1_16FlashAttnFwdSm90INS1_25CollectiveMainloopFwdSm90ILi2EN4cute5tupleIJNS5_1CILi1EEES8_S8_EEENS6_IJNS7_ILi128EEENS7_ILi96EEENS7_ILi64EEEEEELi256ENS_10bfloat16_tEfNS_4arch4Sm90ELb1ELb0ELb0ELb1ELb1ELb1ELb1ELb1ELb0ELb1ELb0ELb0EEENS1_21CollectiveEpilogueFwdINS6_IJSA_NS7_ILi256EEESB_EEES9_SE_SG_Li256ELb1ELb1ELb0ELb0EEENS1_36VarlenDynamicPersistentTileSchedulerILi128ELi96ELi256ELi128ELb0ELb1ELb1ELb1ELb1ELb1EEEEEEEEEvNT_6ParamsE,"aw",@nobits
	.sectionflags	@""
	.align	16
	.zero		1024


//--------------------- .nv.constant0._ZN7cutlass13device_kernelIN5flash11enable_sm90INS1_16FlashAttnFwdSm90INS1_25CollectiveMainloopFwdSm90ILi2EN4cute5tupleIJNS5_1CILi1EEES8_S8_EEENS6_IJNS7_ILi128EEENS7_ILi96EEENS7_ILi192EEEEEELi128ENS_10bfloat16_tEfNS_4arch4Sm90ELb0ELb0ELb0ELb0ELb1ELb0ELb0ELb1ELb1ELb1ELb0ELb0EEENS1_21CollectiveEpilogueFwdINS6_IJSA_SA_SB_EEES9_SE_SG_Li256ELb0ELb1ELb0ELb0EEENS1_29StaticPersistentTileSchedulerILb0EEEEEEEEEvNT_6ParamsE --------------------------
	.section	.nv.constant0._ZN7cutlass13device_kernelIN5flash11enable_sm90INS1_16FlashAttnFwdSm90INS1_25CollectiveMainloopFwdSm90ILi2EN4cute5tupleIJNS5_1CILi1EEES8_S8_EEENS6_IJNS7_ILi128EEENS7_ILi96EEENS7_ILi192EEEEEELi128ENS_10bfloat16_tEfNS_4arch4Sm90ELb0ELb0ELb0ELb0ELb1ELb0ELb0ELb1ELb1ELb1ELb0ELb0EEENS1_21CollectiveEpilogueFwdINS6_IJSA_SA_SB_EEES9_SE_SG_Li256ELb0ELb1ELb0ELb0EEENS1_29StaticPersistentTileSchedulerILb0EEEEEEEEEvNT_6ParamsE,"a",@progbits
	.sectionflags	@""
	.align	4
.nv.constant0._ZN7cutlass13device_kernelIN5flash11enable_sm90INS1_16FlashAttnFwdSm90INS1_25CollectiveMainloopFwdSm90ILi2EN4cute5tupleIJNS5_1CILi1EEES8_S8_EEENS6_IJNS7_ILi128EEENS7_ILi96EEENS7_ILi192EEEEEELi128ENS_10bfloat16_tEfNS_4arch4Sm90ELb0ELb0ELb0ELb0ELb1ELb0ELb0ELb1ELb1ELb1ELb0ELb0EEENS1_21CollectiveEpilogueFwdINS6_IJSA_SA_SB_EEES9_SE_SG_Li256ELb0ELb1ELb0ELb0EEENS1_29StaticPersistentTileSchedulerILb0EEEEEEEEEvNT_6ParamsE:
	.zero		3200


//--------------------- .nv.constant0._ZN7cutlass13device_kernelIN5flash11enable_sm90INS1_16FlashAttnFwdSm90INS1_25CollectiveMainloopFwdSm90ILi2EN4cute5tupleIJNS5_1CILi1EEES8_S8_EEENS6_IJNS7_ILi128EEENS7_ILi96EEENS7_ILi192EEEEEELi128ENS_10bfloat16_tEfNS_4arch4Sm90ELb0ELb0ELb0ELb1ELb1ELb0ELb0ELb1ELb1ELb1ELb0ELb0EEENS1_21CollectiveEpilogueFwdINS6_IJSA_SA_SB_EEES9_SE_SG_Li256ELb1ELb1ELb0ELb0EEENS1_36VarlenDynamicPersistentTileSchedulerILi128ELi96ELi256ELi128ELb0ELb1ELb1ELb0ELb1ELb1EEEEEEEEEvNT_6ParamsE --------------------------
	.section	.nv.constant0._ZN7cutlass13device_kernelIN5flash11enable_sm90INS1_16FlashAttnFwdSm90INS1_25CollectiveMainloopFwdSm90ILi2EN4cute5tupleIJNS5_1CILi1EEES8_S8_EEENS6_IJNS7_ILi128EEENS7_ILi96EEENS7_ILi192EEEEEELi128ENS_10bfloat16_tEfNS_4arch4Sm90ELb0ELb0ELb0ELb1ELb1ELb0ELb0ELb1ELb1ELb1ELb0ELb0EEENS1_21CollectiveEpilogueFwdINS6_IJSA_SA_SB_EEES9_SE_SG_Li256ELb1ELb1ELb0ELb0EEENS1_36VarlenDynamicPersistentTileSchedulerILi128ELi96ELi256ELi128ELb0ELb1ELb1ELb0ELb1ELb1EEEEEEEEEvNT_6ParamsE,"a",@progbits
	.sectionflags	@""
	.align	4
.nv.constant0._ZN7cutlass13device_kernelIN5flash11enable_sm90INS1_16FlashAttnFwdSm90INS1_25CollectiveMainloopFwdSm90ILi2EN4cute5tupleIJNS5_1CILi1EEES8_S8_EEENS6_IJNS7_ILi128EEENS7_ILi96EEENS7_ILi192EEEEEELi128ENS_10bfloat16_tEfNS_4arch4Sm90ELb0ELb0ELb0ELb1ELb1ELb0ELb0ELb1ELb1ELb1ELb0ELb0EEENS1_21CollectiveEpilogueFwdINS6_IJSA_SA_SB_EEES9_SE_SG_Li256ELb1ELb1ELb0ELb0EEENS1_36VarlenDynamicPersistentTileSchedulerILi128ELi96ELi256ELi128ELb0ELb1ELb1ELb0ELb1ELb1EEEEEEEEEvNT_6ParamsE:
	.zero		3328


//--------------------- .nv.constant0._ZN7cutlass13device_kernelIN5flash11enable_sm90INS1_16FlashAttnFwdSm90INS1_25CollectiveMainloopFwdSm90ILi2EN4cute5tupleIJNS5_1CILi1EEES8_S8_EEENS6_IJNS7_ILi128EEENS7_ILi96EEENS7_ILi192EEEEEELi128ENS_10bfloat16_tEfNS_4arch4Sm90ELb0ELb0ELb0ELb1ELb1ELb1ELb0ELb1ELb1ELb1ELb0ELb0EEENS1_21CollectiveEpilogueFwdINS6_IJSA_SA_SB_EEES9_SE_SG_Li256ELb1ELb1ELb0ELb0EEENS1_36VarlenDynamicPersistentTileSchedulerILi128ELi96ELi256ELi128ELb0ELb1ELb1ELb0ELb1ELb1EEEEEEEEEvNT_6ParamsE --------------------------
	.section	.nv.constant0._ZN7cutlass13device_kernelIN5flash11enable_sm90INS1_16FlashAttnFwdSm90INS1_25CollectiveMainloopFwdSm90ILi2EN4cute5tupleIJNS5_1CILi1EEES8_S8_EEENS6_IJNS7_ILi128EEENS7_ILi96EEENS7_ILi192EEEEEELi128ENS_10bfloat16_tEfNS_4arch4Sm90ELb0ELb0ELb0ELb1ELb1ELb1ELb0ELb1ELb1ELb1ELb0ELb0EEENS1_21CollectiveEpilogueFwdINS6_IJSA_SA_SB_EEES9_SE_SG_Li256ELb1ELb1ELb0ELb0EEENS1_36VarlenDynamicPersistentTileSchedulerILi128ELi96ELi256ELi128ELb0ELb1ELb1ELb0ELb1ELb1EEEEEEEEEvNT_6ParamsE,"a",@progbits
	.sectionflags	@""
	.align	4
.nv.constant0._ZN7cutlass13device_kernelIN5flash11enable_sm90INS1_16FlashAttnFwdSm90INS1_25CollectiveMainloopFwdSm90ILi2EN4cute5tupleIJNS5_1CILi1EEES8_S8_EEENS6_IJNS7_ILi128EEENS7_ILi96EEENS7_ILi192EEEEEELi128ENS_10bfloat16_tEfNS_4arch4Sm90ELb0ELb0ELb0ELb1ELb1ELb1ELb0ELb1ELb1ELb1ELb0ELb0EEENS1_21CollectiveEpilogueFwdINS6_IJSA_SA_SB_EEES9_SE_SG_Li256ELb1ELb1ELb0ELb0EEENS1_36VarlenDynamicPersistentTileSchedulerILi128ELi96ELi256ELi128ELb0ELb1ELb1ELb0ELb1ELb1EEEEEEEEEvNT_6ParamsE:
	.zero		3328


//--------------------- .nv.constant0._ZN7cutlass13device_kernelIN5flash11enable_sm90INS1_16FlashAttnFwdSm90INS1_25CollectiveMainloopFwdSm90ILi2EN4cute5tupleIJNS5_1CILi1EEES8_S8_EEENS6_IJNS7_ILi128EEENS7_ILi96EEENS7_ILi192EEEEEELi128ENS_10bfloat16_tEfNS_4arch4Sm90ELb0ELb1ELb0ELb0ELb1ELb0ELb0ELb1ELb1ELb1ELb0ELb0EEENS1_21CollectiveEpilogueFwdINS6_IJSA_SA_SB_EEES9_SE_SG_Li256ELb0ELb1ELb0ELb0EEENS1_30DynamicPersistentTileSchedulerILi256ELi128ELb0ELb1ELb1EEEEEEEEEvNT_6ParamsE --------------------------
	.section	.nv.constant0._ZN7cutlass13device_kernelIN5flash11enable_sm90INS1_16FlashAttnFwdSm90INS1_25CollectiveMainloopFwdSm90ILi2EN4cute5tupleIJNS5_1CILi1EEES8_S8_EEENS6_IJNS7_ILi128EEENS7_ILi96EEENS7_ILi192EEEEEELi128ENS_10bfloat16_tEfNS_4arch4Sm90ELb0ELb1ELb0ELb0ELb1ELb0ELb0ELb1ELb1ELb1ELb0ELb0EEENS1_21CollectiveEpilogueFwdINS6_IJSA_SA_SB_EEES9_SE_SG_Li256ELb0ELb1ELb0ELb0EEENS1_30DynamicPersistentTileSchedulerILi256ELi128ELb0ELb1ELb1EEEEEEEEEvNT_6ParamsE,"a",@progbits
	.sectionflags	@""
	.align	4
.nv.constant0._ZN7cutlass13device_kernelIN5flash11enable_sm90INS1_16FlashAttnFwdSm90INS1_25CollectiveMainloopFwdSm90ILi2EN4cute5tupleIJNS5_1CILi1EEES8_S8_EEENS6_IJNS7_ILi128EEENS7_ILi96EEENS7_ILi192EEEEEELi128ENS_10bfloat16_tEfNS_4arch4Sm90ELb0ELb1ELb0ELb0ELb1ELb0ELb0ELb1ELb1ELb1ELb0ELb0EEENS1_21CollectiveEpilogueFwdINS6_IJSA_SA_SB_EEES9_SE_SG_Li256ELb0ELb1ELb0ELb0EEENS1_30DynamicPersistentTileSchedulerILi256ELi128ELb0ELb1ELb1EEEEEEEEEvNT_6ParamsE:
	.zero		3328


//--------------------- .nv.constant0._ZN7cutlass13device_kernelIN5flash11enable_sm90INS1_16FlashAttnFwdSm90INS1_25CollectiveMainloopFwdSm90ILi2EN4cute5tupleIJNS5_1CILi1EEES8_S8_EEENS6_IJNS7_ILi128EEENS7_ILi96EEENS7_ILi192EEEEEELi128ENS_10bfloat16_tEfNS_4arch4Sm90ELb0ELb1ELb0ELb1ELb1ELb0ELb0ELb1ELb1ELb1ELb0ELb0EEENS1_21CollectiveEpilogueFwdINS6_IJSA_SA_SB_EEES9_SE_SG_Li256ELb1ELb1ELb0ELb0EEENS1_36VarlenDynamicPersistentTileSchedulerILi128ELi96ELi256ELi128ELb0ELb1ELb1ELb1ELb0ELb1EEEEEEEEEvNT_6ParamsE --------------------------
	.section	.nv.constant0._ZN7cutlass13device_kernelIN5flash11enable_sm90INS1_16FlashAttnFwdSm90INS1_25CollectiveMainloopFwdSm90ILi2EN4cute5tupleIJNS5_1CILi1EEES8_S8_EEENS6_IJNS7_ILi128EEENS7_ILi96EEENS7_ILi192EEEEEELi128ENS_10bfloat16_tEfNS_4arch4Sm90ELb0ELb1ELb0ELb1ELb1ELb0ELb0ELb1ELb1ELb1ELb0ELb0EEENS1_21CollectiveEpilogueFwdINS6_IJSA_SA_SB_EEES9_SE_SG_Li256ELb1ELb1ELb0ELb0EEENS1_36VarlenDynamicPersistentTileSchedulerILi128ELi96ELi256ELi128ELb0ELb1ELb1ELb1ELb0ELb1EEEEEEEEEvNT_6ParamsE,"a",@progbits
	.sectionflags	@""
	.align	4
.nv.constant0._ZN7cutlass13device_kernelIN5flash11enable_sm90INS1_16FlashAttnFwdSm90INS1_25CollectiveMainloopFwdSm90ILi2EN4cute5tupleIJNS5_1CILi1EEES8_S8_EEENS6_IJNS7_ILi128EEENS7_ILi96EEENS7_ILi192EEEEEELi128ENS_10bfloat16_tEfNS_4arch4Sm90ELb0ELb1ELb0ELb1ELb1ELb0ELb0ELb1ELb1ELb1ELb0ELb0EEENS1_21CollectiveEpilogueFwdINS6_IJSA_SA_SB_EEES9_SE_SG_Li256ELb1ELb1ELb0ELb0EEENS1_36VarlenDynamicPersistentTileSchedulerILi128ELi96ELi256ELi128ELb0ELb1ELb1ELb1ELb0ELb1EEEEEEEEEvNT_6ParamsE:
	.zero		3328


//--------------------- .nv.constant0._ZN7cutlass13device_kernelIN5flash11enable_sm90INS1_16FlashAttnFwdSm90INS1_25CollectiveMainloopFwdSm90ILi2EN4cute5tupleIJNS5_1CILi1EEES8_S8_EEENS6_IJNS7_ILi128EEENS7_ILi96EEENS7_ILi192EEEEEELi128ENS_10bfloat16_tEfNS_4arch4Sm90ELb0ELb1ELb0ELb1ELb1ELb1ELb0ELb1ELb1ELb1ELb0ELb0EEENS1_21CollectiveEpilogueFwdINS6_IJSA_SA_SB_EEES9_SE_SG_Li256ELb1ELb1ELb0ELb0EEENS1_36VarlenDynamicPersistentTileSchedulerILi128ELi96ELi256ELi128ELb0ELb1ELb1ELb1ELb0ELb1EEEEEEEEEvNT_6ParamsE --------------------------
	.section	.nv.constant0._ZN7cutlass13device_kernelIN5flash11enable_sm90INS1_16FlashAttnFwdSm90INS1_25CollectiveMainloopFwdSm90ILi2EN4cute5tupleIJNS5_1CILi1EEES8_S8_EEENS6_IJNS7_ILi128EEENS7_ILi96EEENS7_ILi192EEEEEELi128ENS_10bfloat16_tEfNS_4arch4Sm90ELb0ELb1ELb0ELb1ELb1ELb1ELb0ELb1ELb1ELb1ELb0ELb0EEENS1_21CollectiveEpilogueFwdINS6_IJSA_SA_SB_EEES9_SE_SG_Li256ELb1ELb1ELb0ELb0EEENS1_36VarlenDynamicPersistentTileSchedulerILi128ELi96ELi256ELi128ELb0ELb1ELb1ELb1ELb0ELb1EEEEEEEEEvNT_6ParamsE,"a",@progbits
	.sectionflags	@""
	.align	4
.nv.constant0._ZN7cutlass13device_kernelIN5flash11enable_sm90INS1_16FlashAttnFwdSm90INS1_25CollectiveMainloopFwdSm90ILi2EN4cute5tupleIJNS5_1CILi1EEES8_S8_EEENS6_IJNS7_ILi128EEENS7_ILi96EEENS7_ILi192EEEEEELi128ENS_10bfloat16_tEfNS_4arch4Sm90ELb0ELb1ELb0ELb1ELb1ELb1ELb0ELb1ELb1ELb1ELb0ELb0EEENS1_21CollectiveEpilogueFwdINS6_IJSA_SA_SB_EEES9_SE_SG_Li256ELb1ELb1ELb0ELb0EEENS1_36VarlenDynamicPersistentTileSchedulerILi128ELi96ELi256ELi128ELb0ELb1ELb1ELb1ELb0ELb1EEEEEEEEEvNT_6ParamsE:
	.zero		3328


//--------------------- .nv.constant0._ZN7cutlass13device_kernelIN5flash11enable_sm90INS1_16FlashAttnFwdSm90INS1_25CollectiveMainloopFwdSm90ILi2EN4cute5tupleIJNS5_1CILi1EEES8_S8_EEENS6_IJNS7_ILi128EEENS7_ILi96EEENS7_ILi192EEEEEELi128ENS_10bfloat16_tEfNS_4arch4Sm90ELb1ELb0ELb0ELb0ELb1ELb0ELb0ELb1ELb1ELb1ELb0ELb0EEENS1_21CollectiveEpilogueFwdINS6_IJSA_SA_SB_EEES9_SE_SG_Li256ELb0ELb1ELb0ELb0EEENS1_30DynamicPersistentTileSchedulerILi256ELi128ELb0ELb1ELb1EEEEEEEEEvNT_6ParamsE --------------------------
	.section	.nv.constant0._ZN7cutlass13device_kernelIN5flash11enable_sm90INS1_16FlashAttnFwdSm90INS1_25CollectiveMainloopFwdSm90ILi2EN4cute5tupleIJNS5_1CILi1EEES8_S8_EEENS6_IJNS7_ILi128EEENS7_ILi96EEENS7_ILi192EEEEEELi128ENS_10bfloat16_tEfNS_4arch4Sm90ELb1ELb0ELb0ELb0ELb1ELb0ELb0ELb1ELb1ELb1ELb0ELb0EEENS1_21CollectiveEpilogueFwdINS6_IJSA_SA_SB_EEES9_SE_SG_Li256ELb0ELb1ELb0ELb0EEENS1_30DynamicPersistentTileSchedulerILi256ELi128ELb0ELb1ELb1EEEEEEEEEvNT_6ParamsE,"a",@progbits
	.sectionflags	@""
	.align	4
.nv.constant0._ZN7cutlass13device_kernelIN5flash11enable_sm90INS1_16FlashAttnFwdSm90INS1_25CollectiveMainloopFwdSm90ILi2EN4cute5tupleIJNS5_1CILi1EEES8_S8_EEENS6_IJNS7_ILi128EEENS7_ILi96EEENS7_ILi192EEEEEELi128ENS_10bfloat16_tEfNS_4arch4Sm90ELb1ELb0ELb0ELb0ELb1ELb0ELb0ELb1ELb1ELb1ELb0ELb0EEENS1_21CollectiveEpilogueFwdINS6_IJSA_SA_SB_EEES9_SE_SG_Li256ELb0ELb1ELb0ELb0EEENS1_30DynamicPersistentTileSchedulerILi256ELi128ELb0ELb1ELb1EEEEEEEEEvNT_6ParamsE:
	.zero		3328


//--------------------- .nv.constant0._ZN7cutlass13device_kernelIN5flash11enable_sm90INS1_16FlashAttnFwdSm90INS1_25CollectiveMainloopFwdSm90ILi2EN4cute5tupleIJNS5_1CILi1EEES8_S8_EEENS6_IJNS7_ILi128EEENS7_ILi96EEENS7_ILi192EEEEEELi128ENS_10bfloat16_tEfNS_4arch4Sm90ELb1ELb0ELb0ELb1ELb1ELb0ELb0ELb1ELb1ELb1ELb0ELb0EEENS1_21CollectiveEpilogueFwdINS6_IJSA_SA_SB_EEES9_SE_SG_Li256ELb1ELb1ELb0ELb0EEENS1_36VarlenDynamicPersistentTileSchedulerILi128ELi96ELi256ELi128ELb0ELb1ELb1ELb1ELb1ELb1EEEEEEEEEvNT_6ParamsE --------------------------
	.section	.nv.constant0._ZN7cutlass13device_kernelIN5flash11enable_sm90INS1_16FlashAttnFwdSm90INS1_25CollectiveMainloopFwdSm90ILi2EN4cute5tupleIJNS5_1CILi1EEES8_S8_EEENS6_IJNS7_ILi128EEENS7_ILi96EEENS7_ILi192EEEEEELi128ENS_10bfloat16_tEfNS_4arch4Sm90ELb1ELb0ELb0ELb1ELb1ELb0ELb0ELb1ELb1ELb1ELb0ELb0EEENS1_21CollectiveEpilogueFwdINS6_IJSA_SA_SB_EEES9_SE_SG_Li256ELb1ELb1ELb0ELb0EEENS1_36VarlenDynamicPersistentTileSchedulerILi128ELi96ELi256ELi128ELb0ELb1ELb1ELb1ELb1ELb1EEEEEEEEEvNT_6ParamsE,"a",@progbits
	.sectionflags	@""
	.align	4
.nv.constant0._ZN7cutlass13device_kernelIN5flash11enable_sm90INS1_16FlashAttnFwdSm90INS1_25CollectiveMainloopFwdSm90ILi2EN4cute5tupleIJNS5_1CILi1EEES8_S8_EEENS6_IJNS7_ILi128EEENS7_ILi96EEENS7_ILi192EEEEEELi128ENS_10bfloat16_tEfNS_4arch4Sm90ELb1ELb0ELb0ELb1ELb1ELb0ELb0ELb1ELb1ELb1ELb0ELb0EEENS1_21CollectiveEpilogueFwdINS6_IJSA_SA_SB_EEES9_SE_SG_Li256ELb1ELb1ELb0ELb0EEENS1_36VarlenDynamicPersistentTileSchedulerILi128ELi96ELi256ELi128ELb0ELb1ELb1ELb1ELb1ELb1EEEEEEEEEvNT_6ParamsE:
	.zero		3328


//--------------------- .nv.constant0._ZN7cutlass13device_kernelIN5flash11enable_sm90INS1_16FlashAttnFwdSm90INS1_25CollectiveMainloopFwdSm90ILi2EN4cute5tupleIJNS5_1CILi1EEES8_S8_EEENS6_IJNS7_ILi128EEENS7_ILi96EEENS7_ILi192EEEEEELi128ENS_10bfloat16_tEfNS_4arch4Sm90ELb1ELb0ELb0ELb1ELb1ELb1ELb0ELb1ELb1ELb1ELb0ELb0EEENS1_21CollectiveEpilogueFwdINS6_IJSA_SA_SB_EEES9_SE_SG_Li256ELb1ELb1ELb0ELb0EEENS1_36VarlenDynamicPersistentTileSchedulerILi128ELi96ELi256ELi128ELb0ELb1ELb1ELb1ELb1ELb1EEEEEEEEEvNT_6ParamsE --------------------------
	.section	.nv.constant0._ZN7cutlass13device_kernelIN5flash11enable_sm90INS1_16FlashAttnFwdSm90INS1_25CollectiveMainloopFwdSm90ILi2EN4cute5tupleIJNS5_1CILi1EEES8_S8_EEENS6_IJNS7_ILi128EEENS7_ILi96EEENS7_ILi192EEEEEELi128ENS_10bfloat16_tEfNS_4arch4Sm90ELb1ELb0ELb0ELb1ELb1ELb1ELb0ELb1ELb1ELb1ELb0ELb0EEENS1_21CollectiveEpilogueFwdINS6_IJSA_SA_SB_EEES9_SE_SG_Li256ELb1ELb1ELb0ELb0EEENS1_36VarlenDynamicPersistentTileSchedulerILi128ELi96ELi256ELi128ELb0ELb1ELb1ELb1ELb1ELb1EEEEEEEEEvNT_6ParamsE,"a",@progbits
	.sectionflags	@""
	.align	4
.nv.constant0._ZN7cutlass13device_kernelIN5flash11enable_sm90INS1_16FlashAttnFwdSm90INS1_25CollectiveMainloopFwdSm90ILi2EN4cute5tupleIJNS5_1CILi1EEES8_S8_EEENS6_IJNS7_ILi128EEENS7_ILi96EEENS7_ILi192EEEEEELi128ENS_10bfloat16_tEfNS_4arch4Sm90ELb1ELb0ELb0ELb1ELb1ELb1ELb0ELb1ELb1ELb1ELb0ELb0EEENS1_21CollectiveEpilogueFwdINS6_IJSA_SA_SB_EEES9_SE_SG_Li256ELb1ELb1ELb0ELb0EEENS1_36VarlenDynamicPersistentTileSchedulerILi128ELi96ELi256ELi128ELb0ELb1ELb1ELb1ELb1ELb1EEEEEEEEEvNT_6ParamsE:
	.zero		3328


//--------------------- .nv.constant0._ZN7cutlass13device_kernelIN5flash11enable_sm90INS1_16FlashAttnFwdSm90INS1_25CollectiveMainloopFwdSm90ILi2EN4cute5tupleIJNS5_1CILi1EEES8_S8_EEENS6_IJNS7_ILi64EEESA_SA_EEELi512ENS_10bfloat16_tEfNS_4arch4Sm90ELb0ELb0ELb0ELb0ELb1ELb0ELb0ELb0ELb0ELb1ELb0ELb0EEENS1_21CollectiveEpilogueFwdINS6_IJSA_NS7_ILi512EEESA_EEES9_SC_SE_Li256ELb0ELb1ELb0ELb0EEENS1_29StaticPersistentTileSchedulerILb0EEEEEEEEEvNT_6ParamsE --------------------------
	.section	.nv.constant0._ZN7cutlass13device_kernelIN5flash11enable_sm90INS1_16FlashAttnFwdSm90INS1_25CollectiveMainloopFwdSm90ILi2EN4cute5tupleIJNS5_1CILi1EEES8_S8_EEENS6_IJNS7_ILi64EEESA_SA_EEELi512ENS_10bfloat16_tEfNS_4arch4Sm90ELb0ELb0ELb0ELb0ELb1ELb0ELb0ELb0ELb0ELb1ELb0ELb0EEENS1_21CollectiveEpilogueFwdINS6_IJSA_NS7_ILi512EEESA_EEES9_SC_SE_Li256ELb0ELb1ELb0ELb0EEENS1_29StaticPersistentTileSchedulerILb0EEEEEEEEEvNT_6ParamsE,"a",@progbits
	.sectionflags	@""
	.align	4
.nv.constant0._ZN7cutlass13device_kernelIN5flash11enable_sm90INS1_16FlashAttnFwdSm90INS1_25CollectiveMainloopFwdSm90ILi2EN4cute5tupleIJNS5_1CILi1EEES8_S8_EEENS6_IJNS7_ILi64EEESA_SA_EEELi512ENS_10bfloat16_tEfNS_4arch4Sm90ELb0ELb0ELb0ELb0ELb1ELb0ELb0ELb0ELb0ELb1ELb0ELb0EEENS1_21CollectiveEpilogueFwdINS6_IJSA_NS7_ILi512EEESA_EEES9_SC_SE_Li256ELb0ELb1ELb0ELb0EEENS1_29StaticPersistentTileSchedulerILb0EEEEEEEEEvNT_6ParamsE:
	.zero		3200


//--------------------- .nv.constant0._ZN7cutlass13device_kernelIN5flash11enable_sm90INS1_16FlashAttnFwdSm90INS1_25CollectiveMainloopFwdSm90ILi2EN4cute5tupleIJNS5_1CILi1EEES8_S8_EEENS6_IJNS7_ILi64EEESA_SA_EEELi512ENS_10bfloat16_tEfNS_4arch4Sm90ELb0ELb0ELb0ELb0ELb1ELb0ELb1ELb0ELb0ELb1ELb0ELb0EEENS1_21CollectiveEpilogueFwdINS6_IJSA_NS7_ILi512EEESA_EEES9_SC_SE_Li256ELb0ELb1ELb0ELb0EEENS1_29StaticPersistentTileSchedulerILb0EEEEEEEEEvNT_6ParamsE --------------------------
	.section	.nv.constant0._ZN7cutlass13device_kernelIN5flash11enable_sm90INS1_16FlashAttnFwdSm90INS1_25CollectiveMainloopFwdSm90ILi2EN4cute5tupleIJNS5_1CILi1EEES8_S8_EEENS6_IJNS7_ILi64EEESA_SA_EEELi512ENS_10bfloat16_tEfNS_4arch4Sm90ELb0ELb0ELb0ELb0ELb1ELb0ELb1ELb0ELb0ELb1ELb0ELb0EEENS1_21CollectiveEpilogueFwdINS6_IJSA_NS7_ILi512EEESA_EEES9_SC_SE_Li256ELb0ELb1ELb0ELb0EEENS1_29StaticPersistentTileSchedulerILb0EEEEEEEEEvNT_6ParamsE,"a",@progbits
	.sectionflags	@""
	.align	4
.nv.constant0._ZN7cutlass13device_kernelIN5flash11enable_sm90INS1_16FlashAttnFwdSm90INS1_25CollectiveMainloopFwdSm90ILi2EN4cute5tupleIJNS5_1CILi1EEES8_S8_EEENS6_IJNS7_ILi64EEESA_SA_EEELi512ENS_10bfloat16_tEfNS_4arch4Sm90ELb0ELb0ELb0ELb0ELb1ELb0ELb1ELb0ELb0ELb1ELb0ELb0EEENS1_21CollectiveEpilogueFwdINS6_IJSA_NS7_ILi512EEESA_EEES9_SC_SE_Li256ELb0ELb1ELb0ELb0EEENS1_29StaticPersistentTileSchedulerILb0EEEEEEEEEvNT_6ParamsE:
	.zero		3456


//--------------------- .nv.constant0._ZN7cutlass13device_kernelIN5flash11enable_sm90INS1_16FlashAttnFwdSm90INS1_25CollectiveMainloopFwdSm90ILi2EN4cute5tupleIJNS5_1CILi1EEES8_S8_EEENS6_IJNS7_ILi64EEESA_SA_EEELi512ENS_10bfloat16_tEfNS_4arch4Sm90ELb0ELb0ELb0ELb1ELb1ELb0ELb0ELb0ELb0ELb1ELb0ELb0EEENS1_21CollectiveEpilogueFwdINS6_IJSA_NS7_ILi512EEESA_EEES9_SC_SE_Li256ELb1ELb1ELb0ELb0EEENS1_36VarlenDynamicPersistentTileSchedulerILi64ELi64ELi256ELi128ELb0ELb1ELb1ELb0ELb1ELb1EEEEEEEEEvNT_6ParamsE --------------------------
	.section	.nv.constant0._ZN7cutlass13device_kernelIN5flash11enable_sm90INS1_16FlashAttnFwdSm90INS1_25CollectiveMainloopFwdSm90ILi2EN4cute5tupleIJNS5_1CILi1EEES8_S8_EEENS6_IJNS7_ILi64EEESA_SA_EEELi512ENS_10bfloat16_tEfNS_4arch4Sm90ELb0ELb0ELb0ELb1ELb1ELb0ELb0ELb0ELb0ELb1ELb0ELb0EEENS1_21CollectiveEpilogueFwdINS6_IJSA_NS7_ILi512EEESA_EEES9_SC_SE_Li256ELb1ELb1ELb0ELb0EEENS1_36VarlenDynamicPersistentTileSchedulerILi64ELi64ELi256ELi128ELb0ELb1ELb1ELb0ELb1ELb1EEEEEEEEEvNT_6ParamsE,"a",@progbits
	.sectionflags	@""
	.align	4
.nv.constant0._ZN7cutlass13device_kernelIN5flash11enable_sm90INS1_16FlashAttnFwdSm90INS1_25CollectiveMainloopFwdSm90ILi2EN4cute5tupleIJNS5_1CILi1EEES8_S8_EEENS6_IJNS7_ILi64EEESA_SA_EEELi512ENS_10bfloat16_tEfNS_4arch4Sm90ELb0ELb0ELb0ELb1ELb1ELb0ELb0ELb0ELb0ELb1ELb0ELb0EEENS1_21CollectiveEpilogueFwdINS6_IJSA_NS7_ILi512EEESA_EEES9_SC_SE_Li256ELb1ELb1ELb0ELb0EEENS1_36VarlenDynamicPersistentTileSchedulerILi64ELi64ELi256ELi128ELb0ELb1ELb1ELb0ELb1ELb1EEEEEEEEEvNT_6ParamsE:
	.zero		3328


//--------------------- .nv.constant0._ZN7cutlass13device_kernelIN5flash11enable_sm90INS1_16FlashAttnFwdSm90INS1_25CollectiveMainloopFwdSm90ILi2EN4cute5tupleIJNS5_1CILi1EEES8_S8_EEENS6_IJNS7_ILi64EEESA_SA_EEELi512ENS_10bfloat16_tEfNS_4arch4Sm90ELb0ELb0ELb0ELb1ELb1ELb1ELb0ELb0ELb0ELb1ELb0ELb0EEENS1_21CollectiveEpilogueFwdINS6_IJSA_NS7_ILi512EEESA_EEES9_SC_SE_Li256ELb1ELb1ELb0ELb0EEENS1_36VarlenDynamicPersistentTileSchedulerILi64ELi64ELi256ELi128ELb0ELb1ELb1ELb0ELb1ELb1EEEEEEEEEvNT_6ParamsE --------------------------
	.section	.nv.constant0._ZN7cutlass13device_kernelIN5flash11enable_sm90INS1_16FlashAttnFwdSm90INS1_25CollectiveMainloopFwdSm90ILi2EN4cute5tupleIJNS5_1CILi1EEES8_S8_EEENS6_IJNS7_ILi64EEESA_SA_EEELi512ENS_10bfloat16_tEfNS_4arch4Sm90ELb0ELb0ELb0ELb1ELb1ELb1ELb0ELb0ELb0ELb1ELb0ELb0EEENS1_21CollectiveEpilogueFwdINS6_IJSA_NS7_ILi512EEESA_EEES9_SC_SE_Li256ELb1ELb1ELb0ELb0EEENS1_36VarlenDynamicPersistentTileSchedulerILi64ELi64ELi256ELi128ELb0ELb1ELb1ELb0ELb1ELb1EEEEEEEEEvNT_6ParamsE,"a",@progbits
	.sectionflags	@""
	.align	4
.nv.constant0._ZN7cutlass13device_kernelIN5flash11enable_sm90INS1_16FlashAttnFwdSm90INS1_25CollectiveMainloopFwdSm90ILi2EN4cute5tupleIJNS5_1CILi1EEES8_S8_EEENS6_IJNS7_ILi64EEESA_SA_EEELi512ENS_10bfloat16_tEfNS_4arch4Sm90ELb0ELb0ELb0ELb1ELb1ELb1ELb0ELb0ELb0ELb1ELb0ELb0EEENS1_21CollectiveEpilogueFwdINS6_IJSA_NS7_ILi512EEESA_EEES9_SC_SE_Li256ELb1ELb1ELb0ELb0EEENS1_36VarlenDynamicPersistentTileSchedulerILi64ELi64ELi256ELi128ELb0ELb1ELb1ELb0ELb1ELb1EEEEEEEEEvNT_6ParamsE:
	.zero		3328


//--------------------- .nv.constant0._ZN7cutlass13device_kernelIN5flash11enable_sm90INS1_16FlashAttnFwdSm90INS1_25CollectiveMainloopFwdSm90ILi2EN4cute5tupleIJNS5_1CILi1EEES8_S8_EEENS6_IJNS7_ILi64EEESA_SA_EEELi512ENS_10bfloat16_tEfNS_4arch4Sm90ELb0ELb0ELb0ELb1ELb1ELb0ELb1ELb0ELb0ELb1ELb0ELb0EEENS1_21CollectiveEpilogueFwdINS6_IJSA_NS7_ILi512EEESA_EEES9_SC_SE_Li256ELb1ELb1ELb0ELb0EEENS1_36VarlenDynamicPersistentTileSchedulerILi64ELi64ELi256ELi128ELb0ELb1ELb1ELb0ELb1ELb1EEEEEEEEEvNT_6ParamsE --------------------------
	.section	.nv.constant0._ZN7cutlass13device_kernelIN5flash11enable_sm90INS1_16FlashAttnFwdSm90INS1_25CollectiveMainloopFwdSm90ILi2EN4cute5tupleIJNS5_1CILi1EEES8_S8_EEENS6_IJNS7_ILi64EEESA_SA_EEELi512ENS_10bfloat16_tEfNS_4arch4Sm90ELb0ELb0ELb0ELb1ELb1ELb0ELb1ELb0ELb0ELb1ELb0ELb0EEENS1_21CollectiveEpilogueFwdINS6_IJSA_NS7_ILi512EEESA_EEES9_SC_SE_Li256ELb1ELb1ELb0ELb0EEENS1_36VarlenDynamicPersistentTileSchedulerILi64ELi64ELi256ELi128ELb0ELb1ELb1ELb0ELb1ELb1EEEEEEEEEvNT_6ParamsE,"a",@progbits
	.sectionflags	@""
	.align	4
.nv.constant0._ZN7cutlass13device_kernelIN5flash11enable_sm90INS1_16FlashAttnFwdSm90INS1_25CollectiveMainloopFwdSm90ILi2EN4cute5tupleIJNS5_1CILi1EEES8_S8_EEENS6_IJNS7_ILi64EEESA_SA_EEELi512ENS_10bfloat16_tEfNS_4arch4Sm90ELb0ELb0ELb0ELb1ELb1ELb0ELb1ELb0ELb0ELb1ELb0ELb0EEENS1_21CollectiveEpilogueFwdINS6_IJSA_NS7_ILi512EEESA_EEES9_SC_SE_Li256ELb1ELb1ELb0ELb0EEENS1_36VarlenDynamicPersistentTileSchedulerILi64ELi64ELi256ELi128ELb0ELb1ELb1ELb0ELb1ELb1EEEEEEEEEvNT_6ParamsE:
	.zero		3584


//--------------------- .nv.constant0._ZN7cutlass13device_kernelIN5flash11enable_sm90INS1_16FlashAttnFwdSm90INS1_25CollectiveMainloopFwdSm90ILi2EN4cute5tupleIJNS5_1CILi1EEES8_S8_EEENS6_IJNS7_ILi64EEESA_SA_EEELi512ENS_10bfloat16_tEfNS_4arch4Sm90ELb0ELb0ELb0ELb1ELb1ELb1ELb1ELb0ELb0ELb1ELb0ELb0EEENS1_21CollectiveEpilogueFwdINS6_IJSA_NS7_ILi512EEESA_EEES9_SC_SE_Li256ELb1ELb1ELb0ELb0EEENS1_36VarlenDynamicPersistentTileSchedulerILi64ELi64ELi256ELi128ELb0ELb1ELb1ELb0ELb1ELb1EEEEEEEEEvNT_6ParamsE --------------------------
	.section	.nv.constant0._ZN7cutlass13device_kernelIN5flash11enable_sm90INS1_16FlashAttnFwdSm90INS1_25CollectiveMainloopFwdSm90ILi2EN4cute5tupleIJNS5_1CILi1EEES8_S8_EEENS6_IJNS7_ILi64EEESA_SA_EEELi512ENS_10bfloat16_tEfNS_4arch4Sm90ELb0ELb0ELb0ELb1ELb1ELb1ELb1ELb0ELb0ELb1ELb0ELb0EEENS1_21CollectiveEpilogueFwdINS6_IJSA_NS7_ILi512EEESA_EEES9_SC_SE_Li256ELb1ELb1ELb0ELb0EEENS1_36VarlenDynamicPersistentTileSchedulerILi64ELi64ELi256ELi128ELb0ELb1ELb1ELb0ELb1ELb1EEEEEEEEEvNT_6ParamsE,"a",@progbits
	.sectionflags	@""
	.align	4
.nv.constant0._ZN7cutlass13device_kernelIN5flash11enable_sm90INS1_16FlashAttnFwdSm90INS1_25CollectiveMainloopFwdSm90ILi2EN4cute5tupleIJNS5_1CILi1EEES8_S8_EEENS6_IJNS7_ILi64EEESA_SA_EEELi512ENS_10bfloat16_tEfNS_4arch4Sm90ELb0ELb0ELb0ELb1ELb1ELb1ELb1ELb0ELb0ELb1ELb0ELb0EEENS1_21CollectiveEpilogueFwdINS6_IJSA_NS7_ILi512EEESA_EEES9_SC_SE_Li256ELb1ELb1ELb0ELb0EEENS1_36VarlenDynamicPersistentTileSchedulerILi64ELi64ELi256ELi128ELb0ELb1ELb1ELb0ELb1ELb1EEEEEEEEEvNT_6ParamsE:
	.zero		3584


//--------------------- .nv.constant0._ZN7cutlass13device_kernelIN5flash11enable_sm90INS1_16FlashAttnFwdSm90INS1_25CollectiveMainloopFwdSm90ILi2EN4cute5tupleIJNS5_1CILi1EEES8_S8_EEENS6_IJNS7_ILi64EEESA_SA_EEELi512ENS_10bfloat16_tEfNS_4arch4Sm90ELb0ELb1ELb0ELb0ELb1ELb0ELb0ELb0ELb0ELb1ELb0ELb0EEENS1_21CollectiveEpilogueFwdINS6_IJSA_NS7_ILi512EEESA_EEES9_SC_SE_Li256ELb0ELb1ELb0ELb0EEENS1_30DynamicPersistentTileSchedulerILi256ELi128ELb0ELb1ELb1EEEEEEEEEvNT_6ParamsE --------------------------
	.section	.nv.constant0._ZN7cutlass13device_kernelIN5flash11enable_sm90INS1_16FlashAttnFwdSm90INS1_25CollectiveMainloopFwdSm90ILi2EN4cute5tupleIJNS5_1CILi1EEES8_S8_EEENS6_IJNS7_ILi64EEESA_SA_EEELi512ENS_10bfloat16_tEfNS_4arch4Sm90ELb0ELb1ELb0ELb0ELb1ELb0ELb0ELb0ELb0ELb1ELb0ELb0EEENS1_21CollectiveEpilogueFwdINS6_IJSA_NS7_ILi512EEESA_EEES9_SC_SE_Li256ELb0ELb1ELb0ELb0EEENS1_30DynamicPersistentTileSchedulerILi256ELi128ELb0ELb1ELb1EEEEEEEEEvNT_6ParamsE,"a",@progbits
	.sectionflags	@""
	.align	4
.nv.constant0._ZN7cutlass13device_kernelIN5flash11enable_sm90INS1_16FlashAttnFwdSm90INS1_25CollectiveMainloopFwdSm90ILi2EN4cute5tupleIJNS5_1CILi1EEES8_S8_EEENS6_IJNS7_ILi64EEESA_SA_EEELi512ENS_10bfloat16_tEfNS_4arch4Sm90ELb0ELb1ELb0ELb0ELb1ELb0ELb0ELb0ELb0ELb1ELb0ELb0EEENS1_21CollectiveEpilogueFwdINS6_IJSA_NS7_ILi512EEESA_EEES9_SC_SE_Li256ELb0ELb1ELb0ELb0EEENS1_30DynamicPersistentTileSchedulerILi256ELi128ELb0ELb1ELb1EEEEEEEEEvNT_6ParamsE:
	.zero		3328


//--------------------- .nv.constant0._ZN7cutlass13device_kernelIN5flash11enable_sm90INS1_16FlashAttnFwdSm90INS1_25CollectiveMainloopFwdSm90ILi2EN4cute5tupleIJNS5_1CILi1EEES8_S8_EEENS6_IJNS7_ILi64EEESA_SA_EEELi512ENS_10bfloat16_tEfNS_4arch4Sm90ELb0ELb1ELb0ELb0ELb1ELb0ELb1ELb0ELb0ELb1ELb0ELb0EEENS1_21CollectiveEpilogueFwdINS6_IJSA_NS7_ILi512EEESA_EEES9_SC_SE_Li256ELb0ELb1ELb0ELb0EEENS1_30DynamicPersistentTileSchedulerILi256ELi128ELb0ELb1ELb1EEEEEEEEEvNT_6ParamsE --------------------------
	.section	.nv.constant0._ZN7cutlass13device_kernelIN5flash11enable_sm90INS1_16FlashAttnFwdSm90INS1_25CollectiveMainloopFwdSm90ILi2EN4cute5tupleIJNS5_1CILi1EEES8_S8_EEENS6_IJNS7_ILi64EEESA_SA_EEELi512ENS_10bfloat16_tEfNS_4arch4Sm90ELb0ELb1ELb0ELb0ELb1ELb0ELb1ELb0ELb0ELb1ELb0ELb0EEENS1_21CollectiveEpilogueFwdINS6_IJSA_NS7_ILi512EEESA_EEES9_SC_SE_Li256ELb0ELb1ELb0ELb0EEENS1_30DynamicPersistentTileSchedulerILi256ELi128ELb0ELb1ELb1EEEEEEEEEvNT_6ParamsE,"a",@progbits
	.sectionflags	@""
	.align	4
.nv.constant0._ZN7cutlass13device_kernelIN5flash11enable_sm90INS1_16FlashAttnFwdSm90INS1_25CollectiveMainloopFwdSm90ILi2EN4cute5tupleIJNS5_1CILi1EEES8_S8_EEENS6_IJNS7_ILi64EEESA_SA_EEELi512ENS_10bfloat16_tEfNS_4arch4Sm90ELb0ELb1ELb0ELb0ELb1ELb0ELb1ELb0ELb0ELb1ELb0ELb0EEENS1_21CollectiveEpilogueFwdINS6_IJSA_NS7_ILi512EEESA_EEES9_SC_SE_Li256ELb0ELb1ELb0ELb0EEENS1_30DynamicPersistentTileSchedulerILi256ELi128ELb0ELb1ELb1EEEEEEEEEvNT_6ParamsE:
	.zero		3584


//--------------------- .nv.constant0._ZN7cutlass13device_kernelIN5flash11enable_sm90INS1_16FlashAttnFwdSm90INS1_25CollectiveMainloopFwdSm90ILi2EN4cute5tupleIJNS5_1CILi1EEES8_S8_EEENS6_IJNS7_ILi64EEESA_SA_EEELi512ENS_10bfloat16_tEfNS_4arch4Sm90ELb0ELb1ELb0ELb1ELb1ELb0ELb0ELb0ELb0ELb1ELb0ELb0EEENS1_21CollectiveEpilogueFwdINS6_IJSA_NS7_ILi512EEESA_EEES9_SC_SE_Li256ELb1ELb1ELb0ELb0EEENS1_36VarlenDynamicPersistentTileSchedulerILi64ELi64ELi256ELi128ELb0ELb1ELb1ELb1ELb0ELb1EEEEEEEEEvNT_6ParamsE --------------------------
	.section	.nv.constant0._ZN7cutlass13device_kernelIN5flash11enable_sm90INS1_16FlashAttnFwdSm90INS1_25CollectiveMainloopFwdSm90ILi2EN4cute5tupleIJNS5_1CILi1EEES8_S8_EEENS6_IJNS7_ILi64EEESA_SA_EEELi512ENS_10bfloat16_tEfNS_4arch4Sm90ELb0ELb1ELb0ELb1ELb1ELb0ELb0ELb0ELb0ELb1ELb0ELb0EEENS1_21CollectiveEpilogueFwdINS6_IJSA_NS7_ILi512EEESA_EEES9_SC_SE_Li256ELb1ELb1ELb0ELb0EEENS1_36VarlenDynamicPersistentTileSchedulerILi64ELi64ELi256ELi128ELb0ELb1ELb1ELb1ELb0ELb1EEEEEEEEEvNT_6ParamsE,"a",@progbits
	.sectionflags	@""
	.align	4
.nv.constant0._ZN7cutlass13device_kernelIN5flash11enable_sm90INS1_16FlashAttnFwdSm90INS1_25CollectiveMainloopFwdSm90ILi2EN4cute5tupleIJNS5_1CILi1EEES8_S8_EEENS6_IJNS7_ILi64EEESA_SA_EEELi512ENS_10bfloat16_tEfNS_4arch4Sm90ELb0ELb1ELb0ELb1ELb1ELb0ELb0ELb0ELb0ELb1ELb0ELb0EEENS1_21CollectiveEpilogueFwdINS6_IJSA_NS7_ILi512EEESA_EEES9_SC_SE_Li256ELb1ELb1ELb0ELb0EEENS1_36VarlenDynamicPersistentTileSchedulerILi64ELi64ELi256ELi128ELb0ELb1ELb1ELb1ELb0ELb1EEEEEEEEEvNT_6ParamsE:
	.zero		3328


//--------------------- .nv.constant0._ZN7cutlass13device_kernelIN5flash11enable_sm90INS1_16FlashAttnFwdSm90INS1_25CollectiveMainloopFwdSm90ILi2EN4cute5tupleIJNS5_1CILi1EEES8_S8_EEENS6_IJNS7_ILi64EEESA_SA_EEELi512ENS_10bfloat16_tEfNS_4arch4Sm90ELb0ELb1ELb0ELb1ELb1ELb1ELb0ELb0ELb0ELb1ELb0ELb0EEENS1_21CollectiveEpilogueFwdINS6_IJSA_NS7_ILi512EEESA_EEES9_SC_SE_Li256ELb1ELb1ELb0ELb0EEENS1_36VarlenDynamicPersistentTileSchedulerILi64ELi64ELi256ELi128ELb0ELb1ELb1ELb1ELb0ELb1EEEEEEEEEvNT_6ParamsE --------------------------
	.section	.nv.constant0._ZN7cutlass13device_kernelIN5flash11enable_sm90INS1_16FlashAttnFwdSm90INS1_25CollectiveMainloopFwdSm90ILi2EN4cute5tupleIJNS5_1CILi1EEES8_S8_EEENS6_IJNS7_ILi64EEESA_SA_EEELi512ENS_10bfloat16_tEfNS_4arch4Sm90ELb0ELb1ELb0ELb1ELb1ELb1ELb0ELb0ELb0ELb1ELb0ELb0EEENS1_21CollectiveEpilogueFwdINS6_IJSA_NS7_ILi512EEESA_EEES9_SC_SE_Li256ELb1ELb1ELb0ELb0EEENS1_36VarlenDynamicPersistentTileSchedulerILi64ELi64ELi256ELi128ELb0ELb1ELb1ELb1ELb0ELb1EEEEEEEEEvNT_6ParamsE,"a",@progbits
	.sectionflags	@""
	.align	4
.nv.constant0._ZN7cutlass13device_kernelIN5flash11enable_sm90INS1_16FlashAttnFwdSm90INS1_25CollectiveMainloopFwdSm90ILi2EN4cute5tupleIJNS5_1CILi1EEES8_S8_EEENS6_IJNS7_ILi64EEESA_SA_EEELi512ENS_10bfloat16_tEfNS_4arch4Sm90ELb0ELb1ELb0ELb1ELb1ELb1ELb0ELb0ELb0ELb1ELb0ELb0EEENS1_21CollectiveEpilogueFwdINS6_IJSA_NS7_ILi512EEESA_EEES9_SC_SE_Li256ELb1ELb1ELb0ELb0EEENS1_36VarlenDynamicPersistentTileSchedulerILi64ELi64ELi256ELi128ELb0ELb1ELb1ELb1ELb0ELb1EEEEEEEEEvNT_6ParamsE:
	.zero		3328


//--------------------- .nv.constant0._ZN7cutlass13device_kernelIN5flash11enable_sm90INS1_16FlashAttnFwdSm90INS1_25CollectiveMainloopFwdSm90ILi2EN4cute5tupleIJNS5_1CILi1EEES8_S8_EEENS6_IJNS7_ILi64EEESA_SA_EEELi512ENS_10bfloat16_tEfNS_4arch4Sm90ELb0ELb1ELb0ELb1ELb1ELb0ELb1ELb0ELb0ELb1ELb0ELb0EEENS1_21CollectiveEpilogueFwdINS6_IJSA_NS7_ILi512EEESA_EEES9_SC_SE_Li256ELb1ELb1ELb0ELb0EEENS1_36VarlenDynamicPersistentTileSchedulerILi64ELi64ELi256ELi128ELb0ELb1ELb1ELb1ELb0ELb1EEEEEEEEEvNT_6ParamsE --------------------------
	.section	.nv.constant0._ZN7cutlass13device_kernelIN5flash11enable_sm90INS1_16FlashAttnFwdSm90INS1_25CollectiveMainloopFwdSm90ILi2EN4cute5tupleIJNS5_1CILi1EEES8_S8_EEENS6_IJNS7_ILi64EEESA_SA_EEELi512ENS_10bfloat16_tEfNS_4arch4Sm90ELb0ELb1ELb0ELb1ELb1ELb0ELb1ELb0ELb0ELb1ELb0ELb0EEENS1_21CollectiveEpilogueFwdINS6_IJSA_NS7_ILi512EEESA_EEES9_SC_SE_Li256ELb1ELb1ELb0ELb0EEENS1_36VarlenDynamicPersistentTileSchedulerILi64ELi64ELi256ELi128ELb0ELb1ELb1ELb1ELb0ELb1EEEEEEEEEvNT_6ParamsE,"a",@progbits
	.sectionflags	@""
	.align	4
.nv.constant0._ZN7cutlass13device_kernelIN5flash11enable_sm90INS1_16FlashAttnFwdSm90INS1_25CollectiveMainloopFwdSm90ILi2EN4cute5tupleIJNS5_1CILi1EEES8_S8_EEENS6_IJNS7_ILi64EEESA_SA_EEELi512ENS_10bfloat16_tEfNS_4arch4Sm90ELb0ELb1ELb0ELb1ELb1ELb0ELb1ELb0ELb0ELb1ELb0ELb0EEENS1_21CollectiveEpilogueFwdINS6_IJSA_NS7_ILi512EEESA_EEES9_SC_SE_Li256ELb1ELb1ELb0ELb0EEENS1_36VarlenDynamicPersistentTileSchedulerILi64ELi64ELi256ELi128ELb0ELb1ELb1ELb1ELb0ELb1EEEEEEEEEvNT_6ParamsE:
	.zero		3584


//--------------------- .nv.constant0._ZN7cutlass13device_kernelIN5flash11enable_sm90INS1_16FlashAttnFwdSm90INS1_25CollectiveMainloopFwdSm90ILi2EN4cute5tupleIJNS5_1CILi1EEES8_S8_EEENS6_IJNS7_ILi64EEESA_SA_EEELi512ENS_10bfloat16_tEfNS_4arch4Sm90ELb0ELb1ELb0ELb1ELb1ELb1ELb1ELb0ELb0ELb1ELb0ELb0EEENS1_21CollectiveEpilogueFwdINS6_IJSA_NS7_ILi512EEESA_EEES9_SC_SE_Li256ELb1ELb1ELb0ELb0EEENS1_36VarlenDynamicPersistentTileSchedulerILi64ELi64ELi256ELi128ELb0ELb1ELb1ELb1ELb0ELb1EEEEEEEEEvNT_6ParamsE --------------------------
	.section	.nv.constant0._ZN7cutlass13device_kernelIN5flash11enable_sm90INS1_16FlashAttnFwdSm90INS1_25CollectiveMainloopFwdSm90ILi2EN4cute5tupleIJNS5_1CILi1EEES8_S8_EEENS6_IJNS7_ILi64EEESA_SA_EEELi512ENS_10bfloat16_tEfNS_4arch4Sm90ELb0ELb1ELb0ELb1ELb1ELb1ELb1ELb0ELb0ELb1ELb0ELb0EEENS1_21CollectiveEpilogueFwdINS6_IJSA_NS7_ILi512EEESA_EEES9_SC_SE_Li256ELb1ELb1ELb0ELb0EEENS1_36VarlenDynamicPersistentTileSchedulerILi64ELi64ELi256ELi128ELb0ELb1ELb1ELb1ELb0ELb1EEEEEEEEEvNT_6ParamsE,"a",@progbits
	.sectionflags	@""
	.align	4
.nv.constant0._ZN7cutlass13device_kernelIN5flash11enable_sm90INS1_16FlashAttnFwdSm90INS1_25CollectiveMainloopFwdSm90ILi2EN4cute5tupleIJNS5_1CILi1EEES8_S8_EEENS6_IJNS7_ILi64EEESA_SA_EEELi512ENS_10bfloat16_tEfNS_4arch4Sm90ELb0ELb1ELb0ELb1ELb1ELb1ELb1ELb0ELb0ELb1ELb0ELb0EEENS1_21CollectiveEpilogueFwdINS6_IJSA_NS7_ILi512EEESA_EEES9_SC_SE_Li256ELb1ELb1ELb0ELb0EEENS1_36VarlenDynamicPersistentTileSchedulerILi64ELi64ELi256ELi128ELb0ELb1ELb1ELb1ELb0ELb1EEEEEEEEEvNT_6ParamsE:
	.zero		3584


//--------------------- .nv.constant0._ZN7cutlass13device_kernelIN5flash11enable_sm90INS1_16FlashAttnFwdSm90INS1_25CollectiveMainloopFwdSm90ILi2EN4cute5tupleIJNS5_1CILi1EEES8_S8_EEENS6_IJNS7_ILi64EEESA_SA_EEELi512ENS_10bfloat16_tEfNS_4arch4Sm90ELb1ELb0ELb0ELb0ELb1ELb0ELb0ELb0ELb0ELb1ELb0ELb0EEENS1_21CollectiveEpilogueFwdINS6_IJSA_NS7_ILi512EEESA_EEES9_SC_SE_Li256ELb0ELb1ELb0ELb0EEENS1_30DynamicPersistentTileSchedulerILi256ELi128ELb0ELb1ELb1EEEEEEEEEvNT_6ParamsE --------------------------
	.section	.nv.constant0._ZN7cutlass13device_kernelIN5flash11enable_sm90INS1_16FlashAttnFwdSm90INS1_25CollectiveMainloopFwdSm90ILi2EN4cute5tupleIJNS5_1CILi1EEES8_S8_EEENS6_IJNS7_ILi64EEESA_SA_EEELi512ENS_10bfloat16_tEfNS_4arch4Sm90ELb1ELb0ELb0ELb0ELb1ELb0ELb0ELb0ELb0ELb1ELb0ELb0EEENS1_21CollectiveEpilogueFwdINS6_IJSA_NS7_ILi512EEESA_EEES9_SC_SE_Li256ELb0ELb1ELb0ELb0EEENS1_30DynamicPersistentTileSchedulerILi256ELi128ELb0ELb1ELb1EEEEEEEEEvNT_6ParamsE,"a",@progbits
	.sectionflags	@""
	.align	4
.nv.constant0._ZN7cutlass13device_kernelIN5flash11enable_sm90INS1_16FlashAttnFwdSm90INS1_25CollectiveMainloopFwdSm90ILi2EN4cute5tupleIJNS5_1CILi1EEES8_S8_EEENS6_IJNS7_ILi64EEESA_SA_EEELi512ENS_10bfloat16_tEfNS_4arch4Sm90ELb1ELb0ELb0ELb0ELb1ELb0ELb0ELb0ELb0ELb1ELb0ELb0EEENS1_21CollectiveEpilogueFwdINS6_IJSA_NS7_ILi512EEESA_EEES9_SC_SE_Li256ELb0ELb1ELb0ELb0EEENS1_30DynamicPersistentTileSchedulerILi256ELi128ELb0ELb1ELb1EEEEEEEEEvNT_6ParamsE:
	.zero		3328


//--------------------- .nv.constant0._ZN7cutlass13device_kernelIN5flash11enable_sm90INS1_16FlashAttnFwdSm90INS1_25CollectiveMainloopFwdSm90ILi2EN4cute5tupleIJNS5_1CILi1EEES8_S8_EEENS6_IJNS7_ILi64EEESA_SA_EEELi512ENS_10bfloat16_tEfNS_4arch4Sm90ELb1ELb0ELb0ELb0ELb1ELb0ELb1ELb0ELb0ELb1ELb0ELb0EEENS1_21CollectiveEpilogueFwdINS6_IJSA_NS7_ILi512EEESA_EEES9_SC_SE_Li256ELb0ELb1ELb0ELb0EEENS1_30DynamicPersistentTileSchedulerILi256ELi128ELb0ELb1ELb1EEEEEEEEEvNT_6ParamsE --------------------------
	.section	.nv.constant0._ZN7cutlass13device_kernelIN5flash11enable_sm90INS1_16FlashAttnFwdSm90INS1_25CollectiveMainloopFwdSm90ILi2EN4cute5tupleIJNS5_1CILi1EEES8_S8_EEENS6_IJNS7_ILi64EEESA_SA_EEELi512ENS_10bfloat16_tEfNS_4arch4Sm90ELb1ELb0ELb0ELb0ELb1ELb0ELb1ELb0ELb0ELb1ELb0ELb0EEENS1_21CollectiveEpilogueFwdINS6_IJSA_NS7_ILi512EEESA_EEES9_SC_SE_Li256ELb0ELb1ELb0ELb0EEENS1_30DynamicPersistentTileSchedulerILi256ELi128ELb0ELb1ELb1EEEEEEEEEvNT_6ParamsE,"a",@progbits
	.sectionflags	@""
	.align	4
.nv.constant0._ZN7cutlass13device_kernelIN5flash11enable_sm90INS1_16FlashAttnFwdSm90INS1_25CollectiveMainloopFwdSm90ILi2EN4cute5tupleIJNS5_1CILi1EEES8_S8_EEENS6_IJNS7_ILi64EEESA_SA_EEELi512ENS_10bfloat16_tEfNS_4arch4Sm90ELb1ELb0ELb0ELb0ELb1ELb0ELb1ELb0ELb0ELb1ELb0ELb0EEENS1_21CollectiveEpilogueFwdINS6_IJSA_NS7_ILi512EEESA_EEES9_SC_SE_Li256ELb0ELb1ELb0ELb0EEENS1_30DynamicPersistentTileSchedulerILi256ELi128ELb0ELb1ELb1EEEEEEEEEvNT_6ParamsE:
	.zero		3584


//--------------------- .nv.constant0._ZN7cutlass13device_kernelIN5flash11enable_sm90INS1_16FlashAttnFwdSm90INS1_25CollectiveMainloopFwdSm90ILi2EN4cute5tupleIJNS5_1CILi1EEES8_S8_EEENS6_IJNS7_ILi64EEESA_SA_EEELi512ENS_10bfloat16_tEfNS_4arch4Sm90ELb1ELb0ELb0ELb1ELb1ELb0ELb0ELb0ELb0ELb1ELb0ELb0EEENS1_21CollectiveEpilogueFwdINS6_IJSA_NS7_ILi512EEESA_EEES9_SC_SE_Li256ELb1ELb1ELb0ELb0EEENS1_36VarlenDynamicPersistentTileSchedulerILi64ELi64ELi256ELi128ELb0ELb1ELb1ELb1ELb1ELb1EEEEEEEEEvNT_6ParamsE --------------------------
	.section	.nv.constant0._ZN7cutlass13device_kernelIN5flash11enable_sm90INS1_16FlashAttnFwdSm90INS1_25CollectiveMainloopFwdSm90ILi2EN4cute5tupleIJNS5_1CILi1EEES8_S8_EEENS6_IJNS7_ILi64EEESA_SA_EEELi512ENS_10bfloat16_tEfNS_4arch4Sm90ELb1ELb0ELb0ELb1ELb1ELb0ELb0ELb0ELb0ELb1ELb0ELb0EEENS1_21CollectiveEpilogueFwdINS6_IJSA_NS7_ILi512EEESA_EEES9_SC_SE_Li256ELb1ELb1ELb0ELb0EEENS1_36VarlenDynamicPersistentTileSchedulerILi64ELi64ELi256ELi128ELb0ELb1ELb1ELb1ELb1ELb1EEEEEEEEEvNT_6ParamsE,"a",@progbits
	.sectionflags	@""
	.align	4
.nv.constant0._ZN7cutlass13device_kernelIN5flash11enable_sm90INS1_16FlashAttnFwdSm90INS1_25CollectiveMainloopFwdSm90ILi2EN4cute5tupleIJNS5_1CILi1EEES8_S8_EEENS6_IJNS7_ILi64EEESA_SA_EEELi512ENS_10bfloat16_tEfNS_4arch4Sm90ELb1ELb0ELb0ELb1ELb1ELb0ELb0ELb0ELb0ELb1ELb0ELb0EEENS1_21CollectiveEpilogueFwdINS6_IJSA_NS7_ILi512EEESA_EEES9_SC_SE_Li256ELb1ELb1ELb0ELb0EEENS1_36VarlenDynamicPersistentTileSchedulerILi64ELi64ELi256ELi128ELb0ELb1ELb1ELb1ELb1ELb1EEEEEEEEEvNT_6ParamsE:
	.zero		3328


//--------------------- .nv.constant0._ZN7cutlass13device_kernelIN5flash11enable_sm90INS1_16FlashAttnFwdSm90INS1_25CollectiveMainloopFwdSm90ILi2EN4cute5tupleIJNS5_1CILi1EEES8_S8_EEENS6_IJNS7_ILi64EEESA_SA_EEELi512ENS_10bfloat16_tEfNS_4arch4Sm90ELb1ELb0ELb0ELb1ELb1ELb1ELb0ELb0ELb0ELb1ELb0ELb0EEENS1_21CollectiveEpilogueFwdINS6_IJSA_NS7_ILi512EEESA_EEES9_SC_SE_Li256ELb1ELb1ELb0ELb0EEENS1_36VarlenDynamicPersistentTileSchedulerILi64ELi64ELi256ELi128ELb0ELb1ELb1ELb1ELb1ELb1EEEEEEEEEvNT_6ParamsE --------------------------
	.section	.nv.constant0._ZN7cutlass13device_kernelIN5flash11enable_sm90INS1_16FlashAttnFwdSm90INS1_25CollectiveMainloopFwdSm90ILi2EN4cute5tupleIJNS5_1CILi1EEES8_S8_EEENS6_IJNS7_ILi64EEESA_SA_EEELi512ENS_10bfloat16_tEfNS_4arch4Sm90ELb1ELb0ELb0ELb1ELb1ELb1ELb0ELb0ELb0ELb1ELb0ELb0EEENS1_21CollectiveEpilogueFwdINS6_IJSA_NS7_ILi512EEESA_EEES9_SC_SE_Li256ELb1ELb1ELb0ELb0EEENS1_36VarlenDynamicPersistentTileSchedulerILi64ELi64ELi256ELi128ELb0ELb1ELb1ELb1ELb1ELb1EEEEEEEEEvNT_6ParamsE,"a",@progbits
	.sectionflags	@""
	.align	4
.nv.constant0._ZN7cutlass13device_kernelIN5flash11enable_sm90INS1_16FlashAttnFwdSm90INS1_25CollectiveMainloopFwdSm90ILi2EN4cute5tupleIJNS5_1CILi1EEES8_S8_EEENS6_IJNS7_ILi64EEESA_SA_EEELi512ENS_10bfloat16_tEfNS_4arch4Sm90ELb1ELb0ELb0ELb1ELb1ELb1ELb0ELb0ELb0ELb1ELb0ELb0EEENS1_21CollectiveEpilogueFwdINS6_IJSA_NS7_ILi512EEESA_EEES9_SC_SE_Li256ELb1ELb1ELb0ELb0EEENS1_36VarlenDynamicPersistentTileSchedulerILi64ELi64ELi256ELi128ELb0ELb1ELb1ELb1ELb1ELb1EEEEEEEEEvNT_6ParamsE:
	.zero		3328


//--------------------- .nv.constant0._ZN7cutlass13device_kernelIN5flash11enable_sm90INS1_16FlashAttnFwdSm90INS1_25CollectiveMainloopFwdSm90ILi2EN4cute5tupleIJNS5_1CILi1EEES8_S8_EEENS6_IJNS7_ILi64EEESA_SA_EEELi512ENS_10bfloat16_tEfNS_4arch4Sm90ELb1ELb0ELb0ELb1ELb1ELb0ELb1ELb0ELb0ELb1ELb0ELb0EEENS1_21CollectiveEpilogueFwdINS6_IJSA_NS7_ILi512EEESA_EEES9_SC_SE_Li256ELb1ELb1ELb0ELb0EEENS1_36VarlenDynamicPersistentTileSchedulerILi64ELi64ELi256ELi128ELb0ELb1ELb1ELb1ELb1ELb1EEEEEEEEEvNT_6ParamsE --------------------------
	.section	.nv.constant0._ZN7cutlass13device_kernelIN5flash11enable_sm90INS1_16FlashAttnFwdSm90INS1_25CollectiveMainloopFwdSm90ILi2EN4cute5tupleIJNS5_1CILi1EEES8_S8_EEENS6_IJNS7_ILi64EEESA_SA_EEELi512ENS_10bfloat16_tEfNS_4arch4Sm90ELb1ELb0ELb0ELb1ELb1ELb0ELb1ELb0ELb0ELb1ELb0ELb0EEENS1_21CollectiveEpilogueFwdINS6_IJSA_NS7_ILi512EEESA_EEES9_SC_SE_Li256ELb1ELb1ELb0ELb0EEENS1_36VarlenDynamicPersistentTileSchedulerILi64ELi64ELi256ELi128ELb0ELb1ELb1ELb1ELb1ELb1EEEEEEEEEvNT_6ParamsE,"a",@progbits
	.sectionflags	@""
	.align	4
.nv.constant0._ZN7cutlass13device_kernelIN5flash11enable_sm90INS1_16FlashAttnFwdSm90INS1_25CollectiveMainloopFwdSm90ILi2EN4cute5tupleIJNS5_1CILi1EEES8_S8_EEENS6_IJNS7_ILi64EEESA_SA_EEELi512ENS_10bfloat16_tEfNS_4arch4Sm90ELb1ELb0ELb0ELb1ELb1ELb0ELb1ELb0ELb0ELb1ELb0ELb0EEENS1_21CollectiveEpilogueFwdINS6_IJSA_NS7_ILi512EEESA_EEES9_SC_SE_Li256ELb1ELb1ELb0ELb0EEENS1_36VarlenDynamicPersistentTileSchedulerILi64ELi64ELi256ELi128ELb0ELb1ELb1ELb1ELb1ELb1EEEEEEEEEvNT_6ParamsE:
	.zero		3584


//--------------------- .nv.constant0._ZN7cutlass13device_kernelIN5flash11enable_sm90INS1_16FlashAttnFwdSm90INS1_25CollectiveMainloopFwdSm90ILi2EN4cute5tupleIJNS5_1CILi1EEES8_S8_EEENS6_IJNS7_ILi64EEESA_SA_EEELi512ENS_10bfloat16_tEfNS_4arch4Sm90ELb1ELb0ELb0ELb1ELb1ELb1ELb1ELb0ELb0ELb1ELb0ELb0EEENS1_21CollectiveEpilogueFwdINS6_IJSA_NS7_ILi512EEESA_EEES9_SC_SE_Li256ELb1ELb1ELb0ELb0EEENS1_36VarlenDynamicPersistentTileSchedulerILi64ELi64ELi256ELi128ELb0ELb1ELb1ELb1ELb1ELb1EEEEEEEEEvNT_6ParamsE --------------------------
	.section	.nv.constant0._ZN7cutlass13device_kernelIN5flash11enable_sm90INS1_16FlashAttnFwdSm90INS1_25CollectiveMainloopFwdSm90ILi2EN4cute5tupleIJNS5_1CILi1EEES8_S8_EEENS6_IJNS7_ILi64EEESA_SA_EEELi512ENS_10bfloat16_tEfNS_4arch4Sm90ELb1ELb0ELb0ELb1ELb1ELb1ELb1ELb0ELb0ELb1ELb0ELb0EEENS1_21CollectiveEpilogueFwdINS6_IJSA_NS7_ILi512EEESA_EEES9_SC_SE_Li256ELb1ELb1ELb0ELb0EEENS1_36VarlenDynamicPersistentTileSchedulerILi64ELi64ELi256ELi128ELb0ELb1ELb1ELb1ELb1ELb1EEEEEEEEEvNT_6ParamsE,"a",@progbits
	.sectionflags	@""
	.align	4
.nv.constant0._ZN7cutlass13device_kernelIN5flash11enable_sm90INS1_16FlashAttnFwdSm90INS1_25CollectiveMainloopFwdSm90ILi2EN4cute5tupleIJNS5_1CILi1EEES8_S8_EEENS6_IJNS7_ILi64EEESA_SA_EEELi512ENS_10bfloat16_tEfNS_4arch4Sm90ELb1ELb0ELb0ELb1ELb1ELb1ELb1ELb0ELb0ELb1ELb0ELb0EEENS1_21CollectiveEpilogueFwdINS6_IJSA_NS7_ILi512EEESA_EEES9_SC_SE_Li256ELb1ELb1ELb0ELb0EEENS1_36VarlenDynamicPersistentTileSchedulerILi64ELi64ELi256ELi128ELb0ELb1ELb1ELb1ELb1ELb1EEEEEEEEEvNT_6ParamsE:
	.zero		3584


//--------------------- .nv.constant0._ZN7cutlass13device_kernelIN5flash11enable_sm90INS1_16FlashAttnFwdSm90INS1_25CollectiveMainloopFwdSm90ILi2EN4cute5tupleIJNS5_1CILi1EEES8_S8_EEENS6_IJNS7_ILi128EEENS7_ILi96EEENS7_ILi64EEEEEELi256ENS_10bfloat16_tEfNS_4arch4Sm90ELb0ELb0ELb0ELb0ELb1ELb0ELb0ELb1ELb0ELb1ELb0ELb0EEENS1_21CollectiveEpilogueFwdINS6_IJSA_NS7_ILi256EEESB_EEES9_SE_SG_Li256ELb0ELb1ELb0ELb0EEENS1_29StaticPersistentTileSchedulerILb0EEEEEEEEEvNT_6ParamsE --------------------------
	.section	.nv.constant0._ZN7cutlass13device_kernelIN5flash11enable_sm90INS1_16FlashAttnFwdSm90INS1_25CollectiveMainloopFwdSm90ILi2EN4cute5tupleIJNS5_1CILi1EEES8_S8_EEENS6_IJNS7_ILi128EEENS7_ILi96EEENS7_ILi64EEEEEELi256ENS_10bfloat16_tEfNS_4arch4Sm90ELb0ELb0ELb0ELb0ELb1ELb0ELb0ELb1ELb0ELb1ELb0ELb0EEENS1_21CollectiveEpilogueFwdINS6_IJSA_NS7_ILi256EEESB_EEES9_SE_SG_Li256ELb0ELb1ELb0ELb0EEENS1_29StaticPersistentTileSchedulerILb0EEEEEEEEEvNT_6ParamsE,"a",@progbits
	.sectionflags	@""
	.align	4
.nv.constant0._ZN7cutlass13device_kernelIN5flash11enable_sm90INS1_16FlashAttnFwdSm90INS1_25CollectiveMainloopFwdSm90ILi2EN4cute5tupleIJNS5_1CILi1EEES8_S8_EEENS6_IJNS7_ILi128EEENS7_ILi96EEENS7_ILi64EEEEEELi256ENS_10bfloat16_tEfNS_4arch4Sm90ELb0ELb0ELb0ELb0ELb1ELb0ELb0ELb1ELb0ELb1ELb0ELb0EEENS1_21CollectiveEpilogueFwdINS6_IJSA_NS7_ILi256EEESB_EEES9_SE_SG_Li256ELb0ELb1ELb0ELb0EEENS1_29StaticPersistentTileSchedulerILb0EEEEEEEEEvNT_6ParamsE:
	.zero		3200


//--------------------- .nv.constant0._ZN7cutlass13device_kernelIN5flash11enable_sm90INS1_16FlashAttnFwdSm90INS1_25CollectiveMainloopFwdSm90ILi2EN4cute5tupleIJNS5_1CILi1EEES8_S8_EEENS6_IJNS7_ILi128EEENS7_ILi96EEENS7_ILi64EEEEEELi256ENS_10bfloat16_tEfNS_4arch4Sm90ELb0ELb0ELb0ELb0ELb1ELb0ELb1ELb1ELb0ELb1ELb0ELb0EEENS1_21CollectiveEpilogueFwdINS6_IJSA_NS7_ILi256EEESB_EEES9_SE_SG_Li256ELb0ELb1ELb0ELb0EEENS1_29StaticPersistentTileSchedulerILb0EEEEEEEEEvNT_6ParamsE --------------------------
	.section	.nv.constant0._ZN7cutlass13device_kernelIN5flash11enable_sm90INS1_16FlashAttnFwdSm90INS1_25CollectiveMainloopFwdSm90ILi2EN4cute5tupleIJNS5_1CILi1EEES8_S8_EEENS6_IJNS7_ILi128EEENS7_ILi96EEENS7_ILi64EEEEEELi256ENS_10bfloat16_tEfNS_4arch4Sm90ELb0ELb0ELb0ELb0ELb1ELb0ELb1ELb1ELb0ELb1ELb0ELb0EEENS1_21CollectiveEpilogueFwdINS6_IJSA_NS7_ILi256EEESB_EEES9_SE_SG_Li256ELb0ELb1ELb0ELb0EEENS1_29StaticPersistentTileSchedulerILb0EEEEEEEEEvNT_6ParamsE,"a",@progbits
	.sectionflags	@""
	.align	4
.nv.constant0._ZN7cutlass13device_kernelIN5flash11enable_sm90INS1_16FlashAttnFwdSm90INS1_25CollectiveMainloopFwdSm90ILi2EN4cute5tupleIJNS5_1CILi1EEES8_S8_EEENS6_IJNS7_ILi128EEENS7_ILi96EEENS7_ILi64EEEEEELi256ENS_10bfloat16_tEfNS_4arch4Sm90ELb0ELb0ELb0ELb0ELb1ELb0ELb1ELb1ELb0ELb1ELb0ELb0EEENS1_21CollectiveEpilogueFwdINS6_IJSA_NS7_ILi256EEESB_EEES9_SE_SG_Li256ELb0ELb1ELb0ELb0EEENS1_29StaticPersistentTileSchedulerILb0EEEEEEEEEvNT_6ParamsE:
	.zero		3456


//--------------------- .nv.constant0._ZN7cutlass13device_kernelIN5flash11enable_sm90INS1_16FlashAttnFwdSm90INS1_25CollectiveMainloopFwdSm90ILi2EN4cute5tupleIJNS5_1CILi1EEES8_S8_EEENS6_IJNS7_ILi128EEENS7_ILi96EEENS7_ILi64EEEEEELi256ENS_10bfloat16_tEfNS_4arch4Sm90ELb0ELb0ELb0ELb1ELb1ELb0ELb0ELb1ELb0ELb1ELb0ELb0EEENS1_21CollectiveEpilogueFwdINS6_IJSA_NS7_ILi256EEESB_EEES9_SE_SG_Li256ELb1ELb1ELb0ELb0EEENS1_36VarlenDynamicPersistentTileSchedulerILi128ELi96ELi256ELi128ELb0ELb1ELb1ELb0ELb1ELb1EEEEEEEEEvNT_6ParamsE --------------------------
	.section	.nv.constant0._ZN7cutlass13device_kernelIN5flash11enable_sm90INS1_16FlashAttnFwdSm90INS1_25CollectiveMainloopFwdSm90ILi2EN4cute5tupleIJNS5_1CILi1EEES8_S8_EEENS6_IJNS7_ILi128EEENS7_ILi96EEENS7_ILi64EEEEEELi256ENS_10bfloat16_tEfNS_4arch4Sm90ELb0ELb0ELb0ELb1ELb1ELb0ELb0ELb1ELb0ELb1ELb0ELb0EEENS1_21CollectiveEpilogueFwdINS6_IJSA_NS7_ILi256EEESB_EEES9_SE_SG_Li256ELb1ELb1ELb0ELb0EEENS1_36VarlenDynamicPersistentTileSchedulerILi128ELi96ELi256ELi128ELb0ELb1ELb1ELb0ELb1ELb1EEEEEEEEEvNT_6ParamsE,"a",@progbits
	.sectionflags	@""
	.align	4
.nv.constant0._ZN7cutlass13device_kernelIN5flash11enable_sm90INS1_16FlashAttnFwdSm90INS1_25CollectiveMainloopFwdSm90ILi2EN4cute5tupleIJNS5_1CILi1EEES8_S8_EEENS6_IJNS7_ILi128EEENS7_ILi96EEENS7_ILi64EEEEEELi256ENS_10bfloat16_tEfNS_4arch4Sm90ELb0ELb0ELb0ELb1ELb1ELb0ELb0ELb1ELb0ELb1ELb0ELb0EEENS1_21CollectiveEpilogueFwdINS6_IJSA_NS7_ILi256EEESB_EEES9_SE_SG_Li256ELb1ELb1ELb0ELb0EEENS1_36VarlenDynamicPersistentTileSchedulerILi128ELi96ELi256ELi128ELb0ELb1ELb1ELb0ELb1ELb1EEEEEEEEEvNT_6ParamsE:
	.zero		3328


//--------------------- .nv.constant0._ZN7cutlass13device_kernelIN5flash11enable_sm90INS1_16FlashAttnFwdSm90INS1_25CollectiveMainloopFwdSm90ILi2EN4cute5tupleIJNS5_1CILi1EEES8_S8_EEENS6_IJNS7_ILi128EEENS7_ILi96EEENS7_ILi64EEEEEELi256ENS_10bfloat16_tEfNS_4arch4Sm90ELb0ELb0ELb0ELb1ELb1ELb1ELb0ELb1ELb0ELb1ELb0ELb0EEENS1_21CollectiveEpilogueFwdINS6_IJSA_NS7_ILi256EEESB_EEES9_SE_SG_Li256ELb1ELb1ELb0ELb0EEENS1_36VarlenDynamicPersistentTileSchedulerILi128ELi96ELi256ELi128ELb0ELb1ELb1ELb0ELb1ELb1EEEEEEEEEvNT_6ParamsE --------------------------
	.section	.nv.constant0._ZN7cutlass13device_kernelIN5flash11enable_sm90INS1_16FlashAttnFwdSm90INS1_25CollectiveMainloopFwdSm90ILi2EN4cute5tupleIJNS5_1CILi1EEES8_S8_EEENS6_IJNS7_ILi128EEENS7_ILi96EEENS7_ILi64EEEEEELi256ENS_10bfloat16_tEfNS_4arch4Sm90ELb0ELb0ELb0ELb1ELb1ELb1ELb0ELb1ELb0ELb1ELb0ELb0EEENS1_21CollectiveEpilogueFwdINS6_IJSA_NS7_ILi256EEESB_EEES9_SE_SG_Li256ELb1ELb1ELb0ELb0EEENS1_36VarlenDynamicPersistentTileSchedulerILi128ELi96ELi256ELi128ELb0ELb1ELb1ELb0ELb1ELb1EEEEEEEEEvNT_6ParamsE,"a",@progbits
	.sectionflags	@""
	.align	4
.nv.constant0._ZN7cutlass13device_kernelIN5flash11enable_sm90INS1_16FlashAttnFwdSm90INS1_25CollectiveMainloopFwdSm90ILi2EN4cute5tupleIJNS5_1CILi1EEES8_S8_EEENS6_IJNS7_ILi128EEENS7_ILi96EEENS7_ILi64EEEEEELi256ENS_10bfloat16_tEfNS_4arch4Sm90ELb0ELb0ELb0ELb1ELb1ELb1ELb0ELb1ELb0ELb1ELb0ELb0EEENS1_21CollectiveEpilogueFwdINS6_IJSA_NS7_ILi256EEESB_EEES9_SE_SG_Li256ELb1ELb1ELb0ELb0EEENS1_36VarlenDynamicPersistentTileSchedulerILi128ELi96ELi256ELi128ELb0ELb1ELb1ELb0ELb1ELb1EEEEEEEEEvNT_6ParamsE:
	.zero		3328


//--------------------- .nv.constant0._ZN7cutlass13device_kernelIN5flash11enable_sm90INS1_16FlashAttnFwdSm90INS1_25CollectiveMainloopFwdSm90ILi2EN4cute5tupleIJNS5_1CILi1EEES8_S8_EEENS6_IJNS7_ILi128EEENS7_ILi96EEENS7_ILi64EEEEEELi256ENS_10bfloat16_tEfNS_4arch4Sm90ELb0ELb0ELb0ELb1ELb1ELb0ELb1ELb1ELb0ELb1ELb0ELb0EEENS1_21CollectiveEpilogueFwdINS6_IJSA_NS7_ILi256EEESB_EEES9_SE_SG_Li256ELb1ELb1ELb0ELb0EEENS1_36VarlenDynamicPersistentTileSchedulerILi128ELi96ELi256ELi128ELb0ELb1ELb1ELb0ELb1ELb1EEEEEEEEEvNT_6ParamsE --------------------------
	.section	.nv.constant0._ZN7cutlass13device_kernelIN5flash11enable_sm90INS1_16FlashAttnFwdSm90INS1_25CollectiveMainloopFwdSm90ILi2EN4cute5tupleIJNS5_1CILi1EEES8_S8_EEENS6_IJNS7_ILi128EEENS7_ILi96EEENS7_ILi64EEEEEELi256ENS_10bfloat16_tEfNS_4arch4Sm90ELb0ELb0ELb0ELb1ELb1ELb0ELb1ELb1ELb0ELb1ELb0ELb0EEENS1_21CollectiveEpilogueFwdINS6_IJSA_NS7_ILi256EEESB_EEES9_SE_SG_Li256ELb1ELb1ELb0ELb0EEENS1_36VarlenDynamicPersistentTileSchedulerILi128ELi96ELi256ELi128ELb0ELb1ELb1ELb0ELb1ELb1EEEEEEEEEvNT_6ParamsE,"a",@progbits
	.sectionflags	@""
	.align	4
.nv.constant0._ZN7cutlass13device_kernelIN5flash11enable_sm90INS1_16FlashAttnFwdSm90INS1_25CollectiveMainloopFwdSm90ILi2EN4cute5tupleIJNS5_1CILi1EEES8_S8_EEENS6_IJNS7_ILi128EEENS7_ILi96EEENS7_ILi64EEEEEELi256ENS_10bfloat16_tEfNS_4arch4Sm90ELb0ELb0ELb0ELb1ELb1ELb0ELb1ELb1ELb0ELb1ELb0ELb0EEENS1_21CollectiveEpilogueFwdINS6_IJSA_NS7_ILi256EEESB_EEES9_SE_SG_Li256ELb1ELb1ELb0ELb0EEENS1_36VarlenDynamicPersistentTileSchedulerILi128ELi96ELi256ELi128ELb0ELb1ELb1ELb0ELb1ELb1EEEEEEEEEvNT_6ParamsE:
	.zero		3584


//--------------------- .nv.constant0._ZN7cutlass13device_kernelIN5flash11enable_sm90INS1_16FlashAttnFwdSm90INS1_25CollectiveMainloopFwdSm90ILi2EN4cute5tupleIJNS5_1CILi1EEES8_S8_EEENS6_IJNS7_ILi128EEENS7_ILi96EEENS7_ILi64EEEEEELi256ENS_10bfloat16_tEfNS_4arch4Sm90ELb0ELb0ELb0ELb1ELb1ELb1ELb1ELb1ELb0ELb1ELb0ELb0EEENS1_21CollectiveEpilogueFwdINS6_IJSA_NS7_ILi256EEESB_EEES9_SE_SG_Li256ELb1ELb1ELb0ELb0EEENS1_36VarlenDynamicPersistentTileSchedulerILi128ELi96ELi256ELi128ELb0ELb1ELb1ELb0ELb1ELb1EEEEEEEEEvNT_6ParamsE --------------------------
	.section	.nv.constant0._ZN7cutlass13device_kernelIN5flash11enable_sm90INS1_16FlashAttnFwdSm90INS1_25CollectiveMainloopFwdSm90ILi2EN4cute5tupleIJNS5_1CILi1EEES8_S8_EEENS6_IJNS7_ILi128EEENS7_ILi96EEENS7_ILi64EEEEEELi256ENS_10bfloat16_tEfNS_4arch4Sm90ELb0ELb0ELb0ELb1ELb1ELb1ELb1ELb1ELb0ELb1ELb0ELb0EEENS1_21CollectiveEpilogueFwdINS6_IJSA_NS7_ILi256EEESB_EEES9_SE_SG_Li256ELb1ELb1ELb0ELb0EEENS1_36VarlenDynamicPersistentTileSchedulerILi128ELi96ELi256ELi128ELb0ELb1ELb1ELb0ELb1ELb1EEEEEEEEEvNT_6ParamsE,"a",@progbits
	.sectionflags	@""
	.align	4
.nv.constant0._ZN7cutlass13device_kernelIN5flash11enable_sm90INS1_16FlashAttnFwdSm90INS1_25CollectiveMainloopFwdSm90ILi2EN4cute5tupleIJNS5_1CILi1EEES8_S8_EEENS6_IJNS7_ILi128EEENS7_ILi96EEENS7_ILi64EEEEEELi256ENS_10bfloat16_tEfNS_4arch4Sm90ELb0ELb0ELb0ELb1ELb1ELb1ELb1ELb1ELb0ELb1ELb0ELb0EEENS1_21CollectiveEpilogueFwdINS6_IJSA_NS7_ILi256EEESB_EEES9_SE_SG_Li256ELb1ELb1ELb0ELb0EEENS1_36VarlenDynamicPersistentTileSchedulerILi128ELi96ELi256ELi128ELb0ELb1ELb1ELb0ELb1ELb1EEEEEEEEEvNT_6ParamsE:
	.zero		3584


//--------------------- .nv.constant0._ZN7cutlass13device_kernelIN5flash11enable_sm90INS1_16FlashAttnFwdSm90INS1_25CollectiveMainloopFwdSm90ILi2EN4cute5tupleIJNS5_1CILi1EEES8_S8_EEENS6_IJNS7_ILi128EEENS7_ILi96EEENS7_ILi64EEEEEELi256ENS_10bfloat16_tEfNS_4arch4Sm90ELb0ELb1ELb0ELb0ELb1ELb0ELb0ELb1ELb0ELb1ELb0ELb0EEENS1_21CollectiveEpilogueFwdINS6_IJSA_NS7_ILi256EEESB_EEES9_SE_SG_Li256ELb0ELb1ELb0ELb0EEENS1_30DynamicPersistentTileSchedulerILi256ELi128ELb0ELb1ELb1EEEEEEEEEvNT_6ParamsE --------------------------
	.section	.nv.constant0._ZN7cutlass13device_kernelIN5flash11enable_sm90INS1_16FlashAttnFwdSm90INS1_25CollectiveMainloopFwdSm90ILi2EN4cute5tupleIJNS5_1CILi1EEES8_S8_EEENS6_IJNS7_ILi128EEENS7_ILi96EEENS7_ILi64EEEEEELi256ENS_10bfloat16_tEfNS_4arch4Sm90ELb0ELb1ELb0ELb0ELb1ELb0ELb0ELb1ELb0ELb1ELb0ELb0EEENS1_21CollectiveEpilogueFwdINS6_IJSA_NS7_ILi256EEESB_EEES9_SE_SG_Li256ELb0ELb1ELb0ELb0EEENS1_30DynamicPersistentTileSchedulerILi256ELi128ELb0ELb1ELb1EEEEEEEEEvNT_6ParamsE,"a",@progbits
	.sectionflags	@""
	.align	4
.nv.constant0._ZN7cutlass13device_kernelIN5flash11enable_sm90INS1_16FlashAttnFwdSm90INS1_25CollectiveMainloopFwdSm90ILi2EN4cute5tupleIJNS5_1CILi1EEES8_S8_EEENS6_IJNS7_ILi128EEENS7_ILi96EEENS7_ILi64EEEEEELi256ENS_10bfloat16_tEfNS_4arch4Sm90ELb0ELb1ELb0ELb0ELb1ELb0ELb0ELb1ELb0ELb1ELb0ELb0EEENS1_21CollectiveEpilogueFwdINS6_IJSA_NS7_ILi256EEESB_EEES9_SE_SG_Li256ELb0ELb1ELb0ELb0EEENS1_30DynamicPersistentTileSchedulerILi256ELi128ELb0ELb1ELb1EEEEEEEEEvNT_6ParamsE:
	.zero		3328


//--------------------- .nv.constant0._ZN7cutlass13device_kernelIN5flash11enable_sm90INS1_16FlashAttnFwdSm90INS1_25CollectiveMainloopFwdSm90ILi2EN4cute5tupleIJNS5_1CILi1EEES8_S8_EEENS6_IJNS7_ILi128EEENS7_ILi96EEENS7_ILi64EEEEEELi256ENS_10bfloat16_tEfNS_4arch4Sm90ELb0ELb1ELb0ELb0ELb1ELb0ELb1ELb1ELb0ELb1ELb0ELb0EEENS1_21CollectiveEpilogueFwdINS6_IJSA_NS7_ILi256EEESB_EEES9_SE_SG_Li256ELb0ELb1ELb0ELb0EEENS1_30DynamicPersistentTileSchedulerILi256ELi128ELb0ELb1ELb1EEEEEEEEEvNT_6ParamsE --------------------------
	.section	.nv.constant0._ZN7cutlass13device_kernelIN5flash11enable_sm90INS1_16FlashAttnFwdSm90INS1_25CollectiveMainloopFwdSm90ILi2EN4cute5tupleIJNS5_1CILi1EEES8_S8_EEENS6_IJNS7_ILi128EEENS7_ILi96EEENS7_ILi64EEEEEELi256ENS_10bfloat16_tEfNS_4arch4Sm90ELb0ELb1ELb0ELb0ELb1ELb0ELb1ELb1ELb0ELb1ELb0ELb0EEENS1_21CollectiveEpilogueFwdINS6_IJSA_NS7_ILi256EEESB_EEES9_SE_SG_Li256ELb0ELb1ELb0ELb0EEENS1_30DynamicPersistentTileSchedulerILi256ELi128ELb0ELb1ELb1EEEEEEEEEvNT_6ParamsE,"a",@progbits
	.sectionflags	@""
	.align	4
.nv.constant0._ZN7cutlass13device_kernelIN5flash11enable_sm90INS1_16FlashAttnFwdSm90INS1_25CollectiveMainloopFwdSm90ILi2EN4cute5tupleIJNS5_1CILi1EEES8_S8_EEENS6_IJNS7_ILi128EEENS7_ILi96EEENS7_ILi64EEEEEELi256ENS_10bfloat16_tEfNS_4arch4Sm90ELb0ELb1ELb0ELb0ELb1ELb0ELb1ELb1ELb0ELb1ELb0ELb0EEENS1_21CollectiveEpilogueFwdINS6_IJSA_NS7_ILi256EEESB_EEES9_SE_SG_Li256ELb0ELb1ELb0ELb0EEENS1_30DynamicPersistentTileSchedulerILi256ELi128ELb0ELb1ELb1EEEEEEEEEvNT_6ParamsE:
	.zero		3584


//--------------------- .nv.constant0._ZN7cutlass13device_kernelIN5flash11enable_sm90INS1_16FlashAttnFwdSm90INS1_25CollectiveMainloopFwdSm90ILi2EN4cute5tupleIJNS5_1CILi1EEES8_S8_EEENS6_IJNS7_ILi128EEENS7_ILi96EEENS7_ILi64EEEEEELi256ENS_10bfloat16_tEfNS_4arch4Sm90ELb0ELb1ELb0ELb1ELb1ELb0ELb0ELb1ELb0ELb1ELb0ELb0EEENS1_21CollectiveEpilogueFwdINS6_IJSA_NS7_ILi256EEESB_EEES9_SE_SG_Li256ELb1ELb1ELb0ELb0EEENS1_36VarlenDynamicPersistentTileSchedulerILi128ELi96ELi256ELi128ELb0ELb1ELb1ELb1ELb0ELb1EEEEEEEEEvNT_6ParamsE --------------------------
	.section	.nv.constant0._ZN7cutlass13device_kernelIN5flash11enable_sm90INS1_16FlashAttnFwdSm90INS1_25CollectiveMainloopFwdSm90ILi2EN4cute5tupleIJNS5_1CILi1EEES8_S8_EEENS6_IJNS7_ILi128EEENS7_ILi96EEENS7_ILi64EEEEEELi256ENS_10bfloat16_tEfNS_4arch4Sm90ELb0ELb1ELb0ELb1ELb1ELb0ELb0ELb1ELb0ELb1ELb0ELb0EEENS1_21CollectiveEpilogueFwdINS6_IJSA_NS7_ILi256EEESB_EEES9_SE_SG_Li256ELb1ELb1ELb0ELb0EEENS1_36VarlenDynamicPersistentTileSchedulerILi128ELi96ELi256ELi128ELb0ELb1ELb1ELb1ELb0ELb1EEEEEEEEEvNT_6ParamsE,"a",@progbits
	.sectionflags	@""
	.align	4
.nv.constant0._ZN7cutlass13device_kernelIN5flash11enable_sm90INS1_16FlashAttnFwdSm90INS1_25CollectiveMainloopFwdSm90ILi2EN4cute5tupleIJNS5_1CILi1EEES8_S8_EEENS6_IJNS7_ILi128EEENS7_ILi96EEENS7_ILi64EEEEEELi256ENS_10bfloat16_tEfNS_4arch4Sm90ELb0ELb1ELb0ELb1ELb1ELb0ELb0ELb1ELb0ELb1ELb0ELb0EEENS1_21CollectiveEpilogueFwdINS6_IJSA_NS7_ILi256EEESB_EEES9_SE_SG_Li256ELb1ELb1ELb0ELb0EEENS1_36VarlenDynamicPersistentTileSchedulerILi128ELi96ELi256ELi128ELb0ELb1ELb1ELb1ELb0ELb1EEEEEEEEEvNT_6ParamsE:
	.zero		3328


//--------------------- .nv.constant0._ZN7cutlass13device_kernelIN5flash11enable_sm90INS1_16FlashAttnFwdSm90INS1_25CollectiveMainloopFwdSm90ILi2EN4cute5tupleIJNS5_1CILi1EEES8_S8_EEENS6_IJNS7_ILi128EEENS7_ILi96EEENS7_ILi64EEEEEELi256ENS_10bfloat16_tEfNS_4arch4Sm90ELb0ELb1ELb0ELb1ELb1ELb1ELb0ELb1ELb0ELb1ELb0ELb0EEENS1_21CollectiveEpilogueFwdINS6_IJSA_NS7_ILi256EEESB_EEES9_SE_SG_Li256ELb1ELb1ELb0ELb0EEENS1_36VarlenDynamicPersistentTileSchedulerILi128ELi96ELi256ELi128ELb0ELb1ELb1ELb1ELb0ELb1EEEEEEEEEvNT_6ParamsE --------------------------
	.section	.nv.constant0._ZN7cutlass13device_kernelIN5flash11enable_sm90INS1_16FlashAttnFwdSm90INS1_25CollectiveMainloopFwdSm90ILi2EN4cute5tupleIJNS5_1CILi1EEES8_S8_EEENS6_IJNS7_ILi128EEENS7_ILi96EEENS7_ILi64EEEEEELi256ENS_10bfloat16_tEfNS_4arch4Sm90ELb0ELb1ELb0ELb1ELb1ELb1ELb0ELb1ELb0ELb1ELb0ELb0EEENS1_21CollectiveEpilogueFwdINS6_IJSA_NS7_ILi256EEESB_EEES9_SE_SG_Li256ELb1ELb1ELb0ELb0EEENS1_36VarlenDynamicPersistentTileSchedulerILi128ELi96ELi256ELi128ELb0ELb1ELb1ELb1ELb0ELb1EEEEEEEEEvNT_6ParamsE,"a",@progbits
	.sectionflags	@""
	.align	4
.nv.constant0._ZN7cutlass13device_kernelIN5flash11enable_sm90INS1_16FlashAttnFwdSm90INS1_25CollectiveMainloopFwdSm90ILi2EN4cute5tupleIJNS5_1CILi1EEES8_S8_EEENS6_IJNS7_ILi128EEENS7_ILi96EEENS7_ILi64EEEEEELi256ENS_10bfloat16_tEfNS_4arch4Sm90ELb0ELb1ELb0ELb1ELb1ELb1ELb0ELb1ELb0ELb1ELb0ELb0EEENS1_21CollectiveEpilogueFwdINS6_IJSA_NS7_ILi256EEESB_EEES9_SE_SG_Li256ELb1ELb1ELb0ELb0EEENS1_36VarlenDynamicPersistentTileSchedulerILi128ELi96ELi256ELi128ELb0ELb1ELb1ELb1ELb0ELb1EEEEEEEEEvNT_6ParamsE:
	.zero		3328


//--------------------- .nv.constant0._ZN7cutlass13device_kernelIN5flash11enable_sm90INS1_16FlashAttnFwdSm90INS1_25CollectiveMainloopFwdSm90ILi2EN4cute5tupleIJNS5_1CILi1EEES8_S8_EEENS6_IJNS7_ILi128EEENS7_ILi96EEENS7_ILi64EEEEEELi256ENS_10bfloat16_tEfNS_4arch4Sm90ELb0ELb1ELb0ELb1ELb1ELb0ELb1ELb1ELb0ELb1ELb0ELb0EEENS1_21CollectiveEpilogueFwdINS6_IJSA_NS7_ILi256EEESB_EEES9_SE_SG_Li256ELb1ELb1ELb0ELb0EEENS1_36VarlenDynamicPersistentTileSchedulerILi128ELi96ELi256ELi128ELb0ELb1ELb1ELb1ELb0ELb1EEEEEEEEEvNT_6ParamsE --------------------------
	.section	.nv.constant0._ZN7cutlass13device_kernelIN5flash11enable_sm90INS1_16FlashAttnFwdSm90INS1_25CollectiveMainloopFwdSm90ILi2EN4cute5tupleIJNS5_1CILi1EEES8_S8_EEENS6_IJNS7_ILi128EEENS7_ILi96EEENS7_ILi64EEEEEELi256ENS_10bfloat16_tEfNS_4arch4Sm90ELb0ELb1ELb0ELb1ELb1ELb0ELb1ELb1ELb0ELb1ELb0ELb0EEENS1_21CollectiveEpilogueFwdINS6_IJSA_NS7_ILi256EEESB_EEES9_SE_SG_Li256ELb1ELb1ELb0ELb0EEENS1_36VarlenDynamicPersistentTileSchedulerILi128ELi96ELi256ELi128ELb0ELb1ELb1ELb1ELb0ELb1EEEEEEEEEvNT_6ParamsE,"a",@progbits
	.sectionflags	@""
	.align	4
.nv.constant0._ZN7cutlass13device_kernelIN5flash11enable_sm90INS1_16FlashAttnFwdSm90INS1_25CollectiveMainloopFwdSm90ILi2EN4cute5tupleIJNS5_1CILi1EEES8_S8_EEENS6_IJNS7_ILi128EEENS7_ILi96EEENS7_ILi64EEEEEELi256ENS_10bfloat16_tEfNS_4arch4Sm90ELb0ELb1ELb0ELb1ELb1ELb0ELb1ELb1ELb0ELb1ELb0ELb0EEENS1_21CollectiveEpilogueFwdINS6_IJSA_NS7_ILi256EEESB_EEES9_SE_SG_Li256ELb1ELb1ELb0ELb0EEENS1_36VarlenDynamicPersistentTileSchedulerILi128ELi96ELi256ELi128ELb0ELb1ELb1ELb1ELb0ELb1EEEEEEEEEvNT_6ParamsE:
	.zero		3584


//--------------------- .nv.constant0._ZN7cutlass13device_kernelIN5flash11enable_sm90INS1_16FlashAttnFwdSm90INS1_25CollectiveMainloopFwdSm90ILi2EN4cute5tupleIJNS5_1CILi1EEES8_S8_EEENS6_IJNS7_ILi128EEENS7_ILi96EEENS7_ILi64EEEEEELi256ENS_10bfloat16_tEfNS_4arch4Sm90ELb0ELb1ELb0ELb1ELb1ELb1ELb1ELb1ELb0ELb1ELb0ELb0EEENS1_21CollectiveEpilogueFwdINS6_IJSA_NS7_ILi256EEESB_EEES9_SE_SG_Li256ELb1ELb1ELb0ELb0EEENS1_36VarlenDynamicPersistentTileSchedulerILi128ELi96ELi256ELi128ELb0ELb1ELb1ELb1ELb0ELb1EEEEEEEEEvNT_6ParamsE --------------------------
	.section	.nv.constant0._ZN7cutlass13device_kernelIN5flash11enable_sm90INS1_16FlashAttnFwdSm90INS1_25CollectiveMainloopFwdSm90ILi2EN4cute5tupleIJNS5_1CILi1EEES8_S8_EEENS6_IJNS7_ILi128EEENS7_ILi96EEENS7_ILi64EEEEEELi256ENS_10bfloat16_tEfNS_4arch4Sm90ELb0ELb1ELb0ELb1ELb1ELb1ELb1ELb1ELb0ELb1ELb0ELb0EEENS1_21CollectiveEpilogueFwdINS6_IJSA_NS7_ILi256EEESB_EEES9_SE_SG_Li256ELb1ELb1ELb0ELb0EEENS1_36VarlenDynamicPersistentTileSchedulerILi128ELi96ELi256ELi128ELb0ELb1ELb1ELb1ELb0ELb1EEEEEEEEEvNT_6ParamsE,"a",@progbits
	.sectionflags	@""
	.align	4
.nv.constant0._ZN7cutlass13device_kernelIN5flash11enable_sm90INS1_16FlashAttnFwdSm90INS1_25CollectiveMainloopFwdSm90ILi2EN4cute5tupleIJNS5_1CILi1EEES8_S8_EEENS6_IJNS7_ILi128EEENS7_ILi96EEENS7_ILi64EEEEEELi256ENS_10bfloat16_tEfNS_4arch4Sm90ELb0ELb1ELb0ELb1ELb1ELb1ELb1ELb1ELb0ELb1ELb0ELb0EEENS1_21CollectiveEpilogueFwdINS6_IJSA_NS7_ILi256EEESB_EEES9_SE_SG_Li256ELb1ELb1ELb0ELb0EEENS1_36VarlenDynamicPersistentTileSchedulerILi128ELi96ELi256ELi128ELb0ELb1ELb1ELb1ELb0ELb1EEEEEEEEEvNT_6ParamsE:
	.zero		3584


//--------------------- .nv.constant0._ZN7cutlass13device_kernelIN5flash11enable_sm90INS1_16FlashAttnFwdSm90INS1_25CollectiveMainloopFwdSm90ILi2EN4cute5tupleIJNS5_1CILi1EEES8_S8_EEENS6_IJNS7_ILi128EEENS7_ILi96EEENS7_ILi64EEEEEELi256ENS_10bfloat16_tEfNS_4arch4Sm90ELb1ELb0ELb0ELb0ELb1ELb0ELb0ELb1ELb0ELb1ELb0ELb0EEENS1_21CollectiveEpilogueFwdINS6_IJSA_NS7_ILi256EEESB_EEES9_SE_SG_Li256ELb0ELb1ELb0ELb0EEENS1_30DynamicPersistentTileSchedulerILi256ELi128ELb0ELb1ELb1EEEEEEEEEvNT_6ParamsE --------------------------
	.section	.nv.constant0._ZN7cutlass13device_kernelIN5flash11enable_sm90INS1_16FlashAttnFwdSm90INS1_25CollectiveMainloopFwdSm90ILi2EN4cute5tupleIJNS5_1CILi1EEES8_S8_EEENS6_IJNS7_ILi128EEENS7_ILi96EEENS7_ILi64EEEEEELi256ENS_10bfloat16_tEfNS_4arch4Sm90ELb1ELb0ELb0ELb0ELb1ELb0ELb0ELb1ELb0ELb1ELb0ELb0EEENS1_21CollectiveEpilogueFwdINS6_IJSA_NS7_ILi256EEESB_EEES9_SE_SG_Li256ELb0ELb1ELb0ELb0EEENS1_30DynamicPersistentTileSchedulerILi256ELi128ELb0ELb1ELb1EEEEEEEEEvNT_6ParamsE,"a",@progbits
	.sectionflags	@""
	.align	4
.nv.constant0._ZN7cutlass13device_kernelIN5flash11enable_sm90INS1_16FlashAttnFwdSm90INS1_25CollectiveMainloopFwdSm90ILi2EN4cute5tupleIJNS5_1CILi1EEES8_S8_EEENS6_IJNS7_ILi128EEENS7_ILi96EEENS7_ILi64EEEEEELi256ENS_10bfloat16_tEfNS_4arch4Sm90ELb1ELb0ELb0ELb0ELb1ELb0ELb0ELb1ELb0ELb1ELb0ELb0EEENS1_21CollectiveEpilogueFwdINS6_IJSA_NS7_ILi256EEESB_EEES9_SE_SG_Li256ELb0ELb1ELb0ELb0EEENS1_30DynamicPersistentTileSchedulerILi256ELi128ELb0ELb1ELb1EEEEEEEEEvNT_6ParamsE:
	.zero		3328


//--------------------- .nv.constant0._ZN7cutlass13device_kernelIN5flash11enable_sm90INS1_16FlashAttnFwdSm90INS1_25CollectiveMainloopFwdSm90ILi2EN4cute5tupleIJNS5_1CILi1EEES8_S8_EEENS6_IJNS7_ILi128EEENS7_ILi96EEENS7_ILi64EEEEEELi256ENS_10bfloat16_tEfNS_4arch4Sm90ELb1ELb0ELb0ELb0ELb1ELb0ELb1ELb1ELb0ELb1ELb0ELb0EEENS1_21CollectiveEpilogueFwdINS6_IJSA_NS7_ILi256EEESB_EEES9_SE_SG_Li256ELb0ELb1ELb0ELb0EEENS1_30DynamicPersistentTileSchedulerILi256ELi128ELb0ELb1ELb1EEEEEEEEEvNT_6ParamsE --------------------------
	.section	.nv.constant0._ZN7cutlass13device_kernelIN5flash11enable_sm90INS1_16FlashAttnFwdSm90INS1_25CollectiveMainloopFwdSm90ILi2EN4cute5tupleIJNS5_1CILi1EEES8_S8_EEENS6_IJNS7_ILi128EEENS7_ILi96EEENS7_ILi64EEEEEELi256ENS_10bfloat16_tEfNS_4arch4Sm90ELb1ELb0ELb0ELb0ELb1ELb0ELb1ELb1ELb0ELb1ELb0ELb0EEENS1_21CollectiveEpilogueFwdINS6_IJSA_NS7_ILi256EEESB_EEES9_SE_SG_Li256ELb0ELb1ELb0ELb0EEENS1_30DynamicPersistentTileSchedulerILi256ELi128ELb0ELb1ELb1EEEEEEEEEvNT_6ParamsE,"a",@progbits
	.sectionflags	@""
	.align	4
.nv.constant0._ZN7cutlass13device_kernelIN5flash11enable_sm90INS1_16FlashAttnFwdSm90INS1_25CollectiveMainloopFwdSm90ILi2EN4cute5tupleIJNS5_1CILi1EEES8_S8_EEENS6_IJNS7_ILi128EEENS7_ILi96EEENS7_ILi64EEEEEELi256ENS_10bfloat16_tEfNS_4arch4Sm90ELb1ELb0ELb0ELb0ELb1ELb0ELb1ELb1ELb0ELb1ELb0ELb0EEENS1_21CollectiveEpilogueFwdINS6_IJSA_NS7_ILi256EEESB_EEES9_SE_SG_Li256ELb0ELb1ELb0ELb0EEENS1_30DynamicPersistentTileSchedulerILi256ELi128ELb0ELb1ELb1EEEEEEEEEvNT_6ParamsE:
	.zero		3584


//--------------------- .nv.constant0._ZN7cutlass13device_kernelIN5flash11enable_sm90INS1_16FlashAttnFwdSm90INS1_25CollectiveMainloopFwdSm90ILi2EN4cute5tupleIJNS5_1CILi1EEES8_S8_EEENS6_IJNS7_ILi128EEENS7_ILi96EEENS7_ILi64EEEEEELi256ENS_10bfloat16_tEfNS_4arch4Sm90ELb1ELb0ELb0ELb1ELb1ELb0ELb0ELb1ELb0ELb1ELb0ELb0EEENS1_21CollectiveEpilogueFwdINS6_IJSA_NS7_ILi256EEESB_EEES9_SE_SG_Li256ELb1ELb1ELb0ELb0EEENS1_36VarlenDynamicPersistentTileSchedulerILi128ELi96ELi256ELi128ELb0ELb1ELb1ELb1ELb1ELb1EEEEEEEEEvNT_6ParamsE --------------------------
	.section	.nv.constant0._ZN7cutlass13device_kernelIN5flash11enable_sm90INS1_16FlashAttnFwdSm90INS1_25CollectiveMainloopFwdSm90ILi2EN4cute5tupleIJNS5_1CILi1EEES8_S8_EEENS6_IJNS7_ILi128EEENS7_ILi96EEENS7_ILi64EEEEEELi256ENS_10bfloat16_tEfNS_4arch4Sm90ELb1ELb0ELb0ELb1ELb1ELb0ELb0ELb1ELb0ELb1ELb0ELb0EEENS1_21CollectiveEpilogueFwdINS6_IJSA_NS7_ILi256EEESB_EEES9_SE_SG_Li256ELb1ELb1ELb0ELb0EEENS1_36VarlenDynamicPersistentTileSchedulerILi128ELi96ELi256ELi128ELb0ELb1ELb1ELb1ELb1ELb1EEEEEEEEEvNT_6ParamsE,"a",@progbits
	.sectionflags	@""
	.align	4
.nv.constant0._ZN7cutlass13device_kernelIN5flash11enable_sm90INS1_16FlashAttnFwdSm90INS1_25CollectiveMainloopFwdSm90ILi2EN4cute5tupleIJNS5_1CILi1EEES8_S8_EEENS6_IJNS7_ILi128EEENS7_ILi96EEENS7_ILi64EEEEEELi256ENS_10bfloat16_tEfNS_4arch4Sm90ELb1ELb0ELb0ELb1ELb1ELb0ELb0ELb1ELb0ELb1ELb0ELb0EEENS1_21CollectiveEpilogueFwdINS6_IJSA_NS7_ILi256EEESB_EEES9_SE_SG_Li256ELb1ELb1ELb0ELb0EEENS1_36VarlenDynamicPersistentTileSchedulerILi128ELi96ELi256ELi128ELb0ELb1ELb1ELb1ELb1ELb1EEEEEEEEEvNT_6ParamsE:
	.zero		3328


//--------------------- .nv.constant0._ZN7cutlass13device_kernelIN5flash11enable_sm90INS1_16FlashAttnFwdSm90INS1_25CollectiveMainloopFwdSm90ILi2EN4cute5tupleIJNS5_1CILi1EEES8_S8_EEENS6_IJNS7_ILi128EEENS7_ILi96EEENS7_ILi64EEEEEELi256ENS_10bfloat16_tEfNS_4arch4Sm90ELb1ELb0ELb0ELb1ELb1ELb1ELb0ELb1ELb0ELb1ELb0ELb0EEENS1_21CollectiveEpilogueFwdINS6_IJSA_NS7_ILi256EEESB_EEES9_SE_SG_Li256ELb1ELb1ELb0ELb0EEENS1_36VarlenDynamicPersistentTileSchedulerILi128ELi96ELi256ELi128ELb0ELb1ELb1ELb1ELb1ELb1EEEEEEEEEvNT_6ParamsE --------------------------
	.section	.nv.constant0._ZN7cutlass13device_kernelIN5flash11enable_sm90INS1_16FlashAttnFwdSm90INS1_25CollectiveMainloopFwdSm90ILi2EN4cute5tupleIJNS5_1CILi1EEES8_S8_EEENS6_IJNS7_ILi128EEENS7_ILi96EEENS7_ILi64EEEEEELi256ENS_10bfloat16_tEfNS_4arch4Sm90ELb1ELb0ELb0ELb1ELb1ELb1ELb0ELb1ELb0ELb1ELb0ELb0EEENS1_21CollectiveEpilogueFwdINS6_IJSA_NS7_ILi256EEESB_EEES9_SE_SG_Li256ELb1ELb1ELb0ELb0EEENS1_36VarlenDynamicPersistentTileSchedulerILi128ELi96ELi256ELi128ELb0ELb1ELb1ELb1ELb1ELb1EEEEEEEEEvNT_6ParamsE,"a",@progbits
	.sectionflags	@""
	.align	4
.nv.constant0._ZN7cutlass13device_kernelIN5flash11enable_sm90INS1_16FlashAttnFwdSm90INS1_25CollectiveMainloopFwdSm90ILi2EN4cute5tupleIJNS5_1CILi1EEES8_S8_EEENS6_IJNS7_ILi128EEENS7_ILi96EEENS7_ILi64EEEEEELi256ENS_10bfloat16_tEfNS_4arch4Sm90ELb1ELb0ELb0ELb1ELb1ELb1ELb0ELb1ELb0ELb1ELb0ELb0EEENS1_21CollectiveEpilogueFwdINS6_IJSA_NS7_ILi256EEESB_EEES9_SE_SG_Li256ELb1ELb1ELb0ELb0EEENS1_36VarlenDynamicPersistentTileSchedulerILi128ELi96ELi256ELi128ELb0ELb1ELb1ELb1ELb1ELb1EEEEEEEEEvNT_6ParamsE:
	.zero		3328


//--------------------- .nv.constant0._ZN7cutlass13device_kernelIN5flash11enable_sm90INS1_16FlashAttnFwdSm90INS1_25CollectiveMainloopFwdSm90ILi2EN4cute5tupleIJNS5_1CILi1EEES8_S8_EEENS6_IJNS7_ILi128EEENS7_ILi96EEENS7_ILi64EEEEEELi256ENS_10bfloat16_tEfNS_4arch4Sm90ELb1ELb0ELb0ELb1ELb1ELb0ELb1ELb1ELb0ELb1ELb0ELb0EEENS1_21CollectiveEpilogueFwdINS6_IJSA_NS7_ILi256EEESB_EEES9_SE_SG_Li256ELb1ELb1ELb0ELb0EEENS1_36VarlenDynamicPersistentTileSchedulerILi128ELi96ELi256ELi128ELb0ELb1ELb1ELb1ELb1ELb1EEEEEEEEEvNT_6ParamsE --------------------------
	.section	.nv.constant0._ZN7cutlass13device_kernelIN5flash11enable_sm90INS1_16FlashAttnFwdSm90INS1_25CollectiveMainloopFwdSm90ILi2EN4cute5tupleIJNS5_1CILi1EEES8_S8_EEENS6_IJNS7_ILi128EEENS7_ILi96EEENS7_ILi64EEEEEELi256ENS_10bfloat16_tEfNS_4arch4Sm90ELb1ELb0ELb0ELb1ELb1ELb0ELb1ELb1ELb0ELb1ELb0ELb0EEENS1_21CollectiveEpilogueFwdINS6_IJSA_NS7_ILi256EEESB_EEES9_SE_SG_Li256ELb1ELb1ELb0ELb0EEENS1_36VarlenDynamicPersistentTileSchedulerILi128ELi96ELi256ELi128ELb0ELb1ELb1ELb1ELb1ELb1EEEEEEEEEvNT_6ParamsE,"a",@progbits
	.sectionflags	@""
	.align	4
.nv.constant0._ZN7cutlass13device_kernelIN5flash11enable_sm90INS1_16FlashAttnFwdSm90INS1_25CollectiveMainloopFwdSm90ILi2EN4cute5tupleIJNS5_1CILi1EEES8_S8_EEENS6_IJNS7_ILi128EEENS7_ILi96EEENS7_ILi64EEEEEELi256ENS_10bfloat16_tEfNS_4arch4Sm90ELb1ELb0ELb0ELb1ELb1ELb0ELb1ELb1ELb0ELb1ELb0ELb0EEENS1_21CollectiveEpilogueFwdINS6_IJSA_NS7_ILi256EEESB_EEES9_SE_SG_Li256ELb1ELb1ELb0ELb0EEENS1_36VarlenDynamicPersistentTileSchedulerILi128ELi96ELi256ELi128ELb0ELb1ELb1ELb1ELb1ELb1EEEEEEEEEvNT_6ParamsE:
	.zero		3584


//--------------------- .nv.constant0._ZN7cutlass13device_kernelIN5flash11enable_sm90INS1_16FlashAttnFwdSm90INS1_25CollectiveMainloopFwdSm90ILi2EN4cute5tupleIJNS5_1CILi1EEES8_S8_EEENS6_IJNS7_ILi128EEENS7_ILi96EEENS7_ILi64EEEEEELi256ENS_10bfloat16_tEfNS_4arch4Sm90ELb1ELb0ELb0ELb1ELb1ELb1ELb1ELb1ELb0ELb1ELb0ELb0EEENS1_21CollectiveEpilogueFwdINS6_IJSA_NS7_ILi256EEESB_EEES9_SE_SG_Li256ELb1ELb1ELb0ELb0EEENS1_36VarlenDynamicPersistentTileSchedulerILi128ELi96ELi256ELi128ELb0ELb1ELb1ELb1ELb1ELb1EEEEEEEEEvNT_6ParamsE --------------------------
	.section	.nv.constant0._ZN7cutlass13device_kernelIN5flash11enable_sm90INS1_16FlashAttnFwdSm90INS1_25CollectiveMainloopFwdSm90ILi2EN4cute5tupleIJNS5_1CILi1EEES8_S8_EEENS6_IJNS7_ILi128EEENS7_ILi96EEENS7_ILi64EEEEEELi256ENS_10bfloat16_tEfNS_4arch4Sm90ELb1ELb0ELb0ELb1ELb1ELb1ELb1ELb1ELb0ELb1ELb0ELb0EEENS1_21CollectiveEpilogueFwdINS6_IJSA_NS7_ILi256EEESB_EEES9_SE_SG_Li256ELb1ELb1ELb0ELb0EEENS1_36VarlenDynamicPersistentTileSchedulerILi128ELi96ELi256ELi128ELb0ELb1ELb1ELb1ELb1ELb1EEEEEEEEEvNT_6ParamsE,"a",@progbits
	.sectionflags	@""
	.align	4
.nv.constant0._ZN7cutlass13device_kernelIN5flash11enable_sm90INS1_16FlashAttnFwdSm90INS1_25CollectiveMainloopFwdSm90ILi2EN4cute5tupleIJNS5_1CILi1EEES8_S8_EEENS6_IJNS7_ILi128EEENS7_ILi96EEENS7_ILi64EEEEEELi256ENS_10bfloat16_tEfNS_4arch4Sm90ELb1ELb0ELb0ELb1ELb1ELb1ELb1ELb1ELb0ELb1ELb0ELb0EEENS1_21CollectiveEpilogueFwdINS6_IJSA_NS7_ILi256EEESB_EEES9_SE_SG_Li256ELb1ELb1ELb0ELb0EEENS1_36VarlenDynamicPersistentTileSchedulerILi128ELi96ELi256ELi128ELb0ELb1ELb1ELb1ELb1ELb1EEEEEEEEEvNT_6ParamsE:
	.zero		3584


//--------------------- SYMBOLS --------------------------

	.type		.nv.reservedSmem.offset0,@object
	.size		.nv.reservedSmem.offset0,0x4
	.type		__assertfail,@function
